// Copyright (c) 2024, Jay Shah, Ganesh Bikshandi, Ying Zhang, Vijay Thakkar, Pradeep Ramani, Tri Dao.
// Splitting the different template instantiations to different files to speed up compilation.
// This file is auto-generated. See "generate_kernels.py"

#include "flash_fwd_hdim64_e4m3_sm90.cu"
#include "flash_fwd_hdim96_e4m3_sm90.cu"
#include "flash_fwd_hdim128_e4m3_sm90.cu"
#include "flash_fwd_hdim192_e4m3_sm90.cu"
#include "flash_fwd_hdim256_e4m3_sm90.cu"

// ===== COMPILED SASS (sm_90a) =====

	.target	sm_90a

	.elftype	@"ET_EXEC"


//--------------------- .note.nv.tkinfo           --------------------------
	.section	.note.nv.tkinfo,"",@"SHT_NOTE"
	.sectionflags	@"SHF_NOTE_NV_TKINFO"
	.tkinfo
        /*0018*/ 	.word	0x00000002
        /*0030*/ 	.string	""
        /*0030*/ 	.string	"ptxas"
        /*0030*/ 	.string	"Cuda compilation tools, release 13.0, V13.0.88"
        /*0030*/ 	.string	"Build cuda_13.0.r13.0/compiler.36424714_0"
        /*0030*/ 	.string	"-arch sm_90a -m 64 "



//--------------------- .note.nv.cuinfo           --------------------------
	.section	.note.nv.cuinfo,"",@"SHT_NOTE"
	.sectionflags	@"SHF_NOTE_NV_CUINFO"
        /*0018*/ 	.short	0x0002
        /*001a*/ 	.short	0x005a
        /*001c*/ 	.short	0x0082
	.zero		2


//--------------------- .nv.info                  --------------------------
	.section	.nv.info,"",@"SHT_CUDA_INFO"
	.align	4


	//----- nvinfo : EIATTR_REGCOUNT
	.align		4
        /*0000*/ 	.byte	0x04, 0x2f
        /*0002*/ 	.short	(.L_53 - .L_52)
	.align		4
.L_52:
        /*0004*/ 	.word	index@(_ZN7cutlass13device_kernelIN5flash11enable_sm90INS1_16FlashAttnFwdSm90INS1_25CollectiveMainloopFwdSm90ILi2EN4cute5tupleIJNS5_1CILi1EEES8_S8_EEENS6_IJNS7_ILi192EEENS7_ILi160EEENS7_ILi64EEEEEELi64ENS_12float_e4m3_tEfNS_4arch4Sm90ELb1ELb0ELb0ELb1ELb0ELb1ELb0ELb1ELb1ELb0ELb0ELb0EEENS1_21CollectiveEpilogueFwdINS6_IJSA_SC_SB_EEES9_NS_10bfloat16_tESG_Li384ELb1ELb0ELb0ELb1EEENS1_36VarlenDynamicPersistentTileSchedulerILi192ELi160ELi384ELi128ELb0ELb0ELb1ELb1ELb1ELb1EEEEEEEEEvNT_6ParamsE)
        /*0008*/ 	.word	0x00000080


	//----- nvinfo : EIATTR_FRAME_SIZE
	.align		4
.L_53:
        /*000c*/ 	.byte	0x04, 0x11
        /*000e*/ 	.short	(.L_55 - .L_54)
	.align		4
.L_54:
        /*0010*/ 	.word	index@(_ZN7cutlass13device_kernelIN5flash11enable_sm90INS1_16FlashAttnFwdSm90INS1_25CollectiveMainloopFwdSm90ILi2EN4cute5tupleIJNS5_1CILi1EEES8_S8_EEENS6_IJNS7_ILi192EEENS7_ILi160EEENS7_ILi64EEEEEELi64ENS_12float_e4m3_tEfNS_4arch4Sm90ELb1ELb0ELb0ELb1ELb0ELb1ELb0ELb1ELb1ELb0ELb0ELb0EEENS1_21CollectiveEpilogueFwdINS6_IJSA_SC_SB_EEES9_NS_10bfloat16_tESG_Li384ELb1ELb0ELb0ELb1EEENS1_36VarlenDynamicPersistentTileSchedulerILi192ELi160ELi384ELi128ELb0ELb0ELb1ELb1ELb1ELb1EEEEEEEEEvNT_6ParamsE)
        /*0014*/ 	.word	0x00000078


	//----- nvinfo : EIATTR_REGCOUNT
	.align		4
.L_55:
        /*0018*/ 	.byte	0x04, 0x2f
        /*001a*/ 	.short	(.L_57 - .L_56)
	.align		4
.L_56:
        /*001c*/ 	.word	index@(_ZN7cutlass13device_kernelIN5flash11enable_sm90INS1_16FlashAttnFwdSm90INS1_25CollectiveMainloopFwdSm90ILi2EN4cute5tupleIJNS5_1CILi1EEES8_S8_EEENS6_IJNS7_ILi192EEENS7_ILi160EEENS7_ILi64EEEEEELi64ENS_12float_e4m3_tEfNS_4arch4Sm90ELb1ELb0ELb0ELb1ELb0ELb0ELb0ELb1ELb1ELb0ELb0ELb0EEENS1_21CollectiveEpilogueFwdINS6_IJSA_SC_SB_EEES9_NS_10bfloat16_tESG_Li384ELb1ELb0ELb0ELb1EEENS1_36VarlenDynamicPersistentTileSchedulerILi192ELi160ELi384ELi128ELb0ELb0ELb1ELb1ELb1ELb1EEEEEEEEEvNT_6ParamsE)
        /*0020*/ 	.word	0x00000080


	//----- nvinfo : EIATTR_FRAME_SIZE
	.align		4
.L_57:
        /*0024*/ 	.byte	0x04, 0x11
        /*0026*/ 	.short	(.L_59 - .L_58)
	.align		4
.L_58:
        /*0028*/ 	.word	index@(_ZN7cutlass13device_kernelIN5flash11enable_sm90INS1_16FlashAttnFwdSm90INS1_25CollectiveMainloopFwdSm90ILi2EN4cute5tupleIJNS5_1CILi1EEES8_S8_EEENS6_IJNS7_ILi192EEENS7_ILi160EEENS7_ILi64EEEEEELi64ENS_12float_e4m3_tEfNS_4arch4Sm90ELb1ELb0ELb0ELb1ELb0ELb0ELb0ELb1ELb1ELb0ELb0ELb0EEENS1_21CollectiveEpilogueFwdINS6_IJSA_SC_SB_EEES9_NS_10bfloat16_tESG_Li384ELb1ELb0ELb0ELb1EEENS1_36VarlenDynamicPersistentTileSchedulerILi192ELi160ELi384ELi128ELb0ELb0ELb1ELb1ELb1ELb1EEEEEEEEEvNT_6ParamsE)
        /*002c*/ 	.word	0x00000008


	//----- nvinfo : EIATTR_REGCOUNT
	.align		4
.L_59:
        /*0030*/ 	.byte	0x04, 0x2f
        /*0032*/ 	.short	(.L_61 - .L_60)
	.align		4
.L_60:
        /*0034*/ 	.word	index@(_ZN7cutlass13device_kernelIN5flash11enable_sm90INS1_16FlashAttnFwdSm90INS1_25CollectiveMainloopFwdSm90ILi2EN4cute5tupleIJNS5_1CILi1EEES8_S8_EEENS6_IJNS7_ILi192EEENS7_ILi160EEENS7_ILi64EEEEEELi64ENS_12float_e4m3_tEfNS_4arch4Sm90ELb1ELb0ELb0ELb0ELb0ELb0ELb0ELb1ELb1ELb0ELb0ELb0EEENS1_21CollectiveEpilogueFwdINS6_IJSA_SC_SB_EEES9_NS_10bfloat16_tESG_Li384ELb0ELb0ELb0ELb1EEENS1_30DynamicPersistentTileSchedulerILi384ELi128ELb0ELb0ELb1EEEEEEEEEvNT_6ParamsE)
        /*0038*/ 	.word	0x00000080


	//----- nvinfo : EIATTR_FRAME_SIZE
	.align		4
.L_61:
        /*003c*/ 	.byte	0x04, 0x11
        /*003e*/ 	.short	(.L_63 - .L_62)
	.align		4
.L_62:
        /*0040*/ 	.word	index@(_ZN7cutlass13device_kernelIN5flash11enable_sm90INS1_16FlashAttnFwdSm90INS1_25CollectiveMainloopFwdSm90ILi2EN4cute5tupleIJNS5_1CILi1EEES8_S8_EEENS6_IJNS7_ILi192EEENS7_ILi160EEENS7_ILi64EEEEEELi64ENS_12float_e4m3_tEfNS_4arch4Sm90ELb1ELb0ELb0ELb0ELb0ELb0ELb0ELb1ELb1ELb0ELb0ELb0EEENS1_21CollectiveEpilogueFwdINS6_IJSA_SC_SB_EEES9_NS_10bfloat16_tESG_Li384ELb0ELb0ELb0ELb1EEENS1_30DynamicPersistentTileSchedulerILi384ELi128ELb0ELb0ELb1EEEEEEEEEvNT_6ParamsE)
        /*0044*/ 	.word	0x00000010


	//----- nvinfo : EIATTR_REGCOUNT
	.align		4
.L_63:
        /*0048*/ 	.byte	0x04, 0x2f
        /*004a*/ 	.short	(.L_65 - .L_64)
	.align		4
.L_64:
        /*004c*/ 	.word	index@(_ZN7cutlass13device_kernelIN5flash11enable_sm90INS1_16FlashAttnFwdSm90INS1_25CollectiveMainloopFwdSm90ILi2EN4cute5tupleIJNS5_1CILi1EEES8_S8_EEENS6_IJNS7_ILi192EEENS7_ILi160EEENS7_ILi64EEEEEELi64ENS_12float_e4m3_tEfNS_4arch4Sm90ELb0ELb1ELb0ELb1ELb0ELb1ELb0ELb1ELb1ELb0ELb0ELb0EEENS1_21CollectiveEpilogueFwdINS6_IJSA_SC_SB_EEES9_NS_10bfloat16_tESG_Li384ELb1ELb0ELb0ELb1EEENS1_36VarlenDynamicPersistentTileSchedulerILi192ELi160ELi384ELi128ELb0ELb0ELb1ELb1ELb0ELb1EEEEEEEEEvNT_6ParamsE)
        /*0050*/ 	.word	0x00000080


	//----- nvinfo : EIATTR_FRAME_SIZE
	.align		4
.L_65:
        /*0054*/ 	.byte	0x04, 0x11
        /*0056*/ 	.short	(.L_67 - .L_66)
	.align		4
.L_66:
        /*0058*/ 	.word	index@(_ZN7cutlass13device_kernelIN5flash11enable_sm90INS1_16FlashAttnFwdSm90INS1_25CollectiveMainloopFwdSm90ILi2EN4cute5tupleIJNS5_1CILi1EEES8_S8_EEENS6_IJNS7_ILi192EEENS7_ILi160EEENS7_ILi64EEEEEELi64ENS_12float_e4m3_tEfNS_4arch4Sm90ELb0ELb1ELb0ELb1ELb0ELb1ELb0ELb1ELb1ELb0ELb0ELb0EEENS1_21CollectiveEpilogueFwdINS6_IJSA_SC_SB_EEES9_NS_10bfloat16_tESG_Li384ELb1ELb0ELb0ELb1EEENS1_36VarlenDynamicPersistentTileSchedulerILi192ELi160ELi384ELi128ELb0ELb0ELb1ELb1ELb0ELb1EEEEEEEEEvNT_6ParamsE)
        /*005c*/ 	.word	0x00000078


	//----- nvinfo : EIATTR_REGCOUNT
	.align		4
.L_67:
        /*0060*/ 	.byte	0x04, 0x2f
        /*0062*/ 	.short	(.L_69 - .L_68)
	.align		4
.L_68:
        /*0064*/ 	.word	index@(_ZN7cutlass13device_kernelIN5flash11enable_sm90INS1_16FlashAttnFwdSm90INS1_25CollectiveMainloopFwdSm90ILi2EN4cute5tupleIJNS5_1CILi1EEES8_S8_EEENS6_IJNS7_ILi192EEENS7_ILi160EEENS7_ILi64EEEEEELi64ENS_12float_e4m3_tEfNS_4arch4Sm90ELb0ELb1ELb0ELb1ELb0ELb0ELb0ELb1ELb1ELb0ELb0ELb0EEENS1_21CollectiveEpilogueFwdINS6_IJSA_SC_SB_EEES9_NS_10bfloat16_tESG_Li384ELb1ELb0ELb0ELb1EEENS1_36VarlenDynamicPersistentTileSchedulerILi192ELi160ELi384ELi128ELb0ELb0ELb1ELb1ELb0ELb1EEEEEEEEEvNT_6ParamsE)
        /*0068*/ 	.word	0x00000080


	//----- nvinfo : EIATTR_FRAME_SIZE
	.align		4
.L_69:
        /*006c*/ 	.byte	0x04, 0x11
        /*006e*/ 	.short	(.L_71 - .L_70)
	.align		4
.L_70:
        /*0070*/ 	.word	index@(_ZN7cutlass13device_kernelIN5flash11enable_sm90INS1_16FlashAttnFwdSm90INS1_25CollectiveMainloopFwdSm90ILi2EN4cute5tupleIJNS5_1CILi1EEES8_S8_EEENS6_IJNS7_ILi192EEENS7_ILi160EEENS7_ILi64EEEEEELi64ENS_12float_e4m3_tEfNS_4arch4Sm90ELb0ELb1ELb0ELb1ELb0ELb0ELb0ELb1ELb1ELb0ELb0ELb0EEENS1_21CollectiveEpilogueFwdINS6_IJSA_SC_SB_EEES9_NS_10bfloat16_tESG_Li384ELb1ELb0ELb0ELb1EEENS1_36VarlenDynamicPersistentTileSchedulerILi192ELi160ELi384ELi128ELb0ELb0ELb1ELb1ELb0ELb1EEEEEEEEEvNT_6ParamsE)
        /*0074*/ 	.word	0x00000008


	//----- nvinfo : EIATTR_REGCOUNT
	.align		4
.L_71:
        /*0078*/ 	.byte	0x04, 0x2f
        /*007a*/ 	.short	(.L_73 - .L_72)
	.align		4
.L_72:
        /*007c*/ 	.word	index@(_ZN7cutlass13device_kernelIN5flash11enable_sm90INS1_16FlashAttnFwdSm90INS1_25CollectiveMainloopFwdSm90ILi2EN4cute5tupleIJNS5_1CILi1EEES8_S8_EEENS6_IJNS7_ILi192EEENS7_ILi160EEENS7_ILi64EEEEEELi64ENS_12float_e4m3_tEfNS_4arch4Sm90ELb0ELb1ELb0ELb0ELb0ELb0ELb0ELb1ELb1ELb0ELb0ELb0EEENS1_21CollectiveEpilogueFwdINS6_IJSA_SC_SB_EEES9_NS_10bfloat16_tESG_Li384ELb0ELb0ELb0ELb1EEENS1_30DynamicPersistentTileSchedulerILi384ELi128ELb0ELb0ELb1EEEEEEEEEvNT_6ParamsE)
        /*0080*/ 	.word	0x00000080


	//----- nvinfo : EIATTR_FRAME_SIZE
	.align		4
.L_73:
        /*0084*/ 	.byte	0x04, 0x11
        /*0086*/ 	.short	(.L_75 - .L_74)
	.align		4
.L_74:
        /*0088*/ 	.word	index@(_ZN7cutlass13device_kernelIN5flash11enable_sm90INS1_16FlashAttnFwdSm90INS1_25CollectiveMainloopFwdSm90ILi2EN4cute5tupleIJNS5_1CILi1EEES8_S8_EEENS6_IJNS7_ILi192EEENS7_ILi160EEENS7_ILi64EEEEEELi64ENS_12float_e4m3_tEfNS_4arch4Sm90ELb0ELb1ELb0ELb0ELb0ELb0ELb0ELb1ELb1ELb0ELb0ELb0EEENS1_21CollectiveEpilogueFwdINS6_IJSA_SC_SB_EEES9_NS_10bfloat16_tESG_Li384ELb0ELb0ELb0ELb1EEENS1_30DynamicPersistentTileSchedulerILi384ELi128ELb0ELb0ELb1EEEEEEEEEvNT_6ParamsE)
        /*008c*/ 	.word	0x00000000


	//----- nvinfo : EIATTR_REGCOUNT
	.align		4
.L_75:
        /*0090*/ 	.byte	0x04, 0x2f
        /*0092*/ 	.short	(.L_77 - .L_76)
	.align		4
.L_76:
        /*0094*/ 	.word	index@(_ZN7cutlass13device_kernelIN5flash11enable_sm90INS1_16FlashAttnFwdSm90INS1_25CollectiveMainloopFwdSm90ILi2EN4cute5tupleIJNS5_1CILi1EEES8_S8_EEENS6_IJNS7_ILi192EEENS7_ILi160EEENS7_ILi64EEEEEELi64ENS_12float_e4m3_tEfNS_4arch4Sm90ELb0ELb0ELb0ELb1ELb0ELb1ELb0ELb1ELb1ELb0ELb0ELb0EEENS1_21CollectiveEpilogueFwdINS6_IJSA_SC_SB_EEES9_NS_10bfloat16_tESG_Li384ELb1ELb0ELb0ELb1EEENS1_36VarlenDynamicPersistentTileSchedulerILi192ELi160ELi384ELi128ELb0ELb0ELb1ELb0ELb1ELb1EEEEEEEEEvNT_6ParamsE)
        /*0098*/ 	.word	0x00000080


	//----- nvinfo : EIATTR_FRAME_SIZE
	.align		4
.L_77:
        /*009c*/ 	.byte	0x04, 0x11
        /*009e*/ 	.short	(.L_79 - .L_78)
	.align		4
.L_78:
        /*00a0*/ 	.word	index@(_ZN7cutlass13device_kernelIN5flash11enable_sm90INS1_16FlashAttnFwdSm90INS1_25CollectiveMainloopFwdSm90ILi2EN4cute5tupleIJNS5_1CILi1EEES8_S8_EEENS6_IJNS7_ILi192EEENS7_ILi160EEENS7_ILi64EEEEEELi64ENS_12float_e4m3_tEfNS_4arch4Sm90ELb0ELb0ELb0ELb1ELb0ELb1ELb0ELb1ELb1ELb0ELb0ELb0EEENS1_21CollectiveEpilogueFwdINS6_IJSA_SC_SB_EEES9_NS_10bfloat16_tESG_Li384ELb1ELb0ELb0ELb1EEENS1_36VarlenDynamicPersistentTileSchedulerILi192ELi160ELi384ELi128ELb0ELb0ELb1ELb0ELb1ELb1EEEEEEEEEvNT_6ParamsE)
        /*00a4*/ 	.word	0x00000060


	//----- nvinfo : EIATTR_REGCOUNT
	.align		4
.L_79:
        /*00a8*/ 	.byte	0x04, 0x2f
        /*00aa*/ 	.short	(.L_81 - .L_80)
	.align		4
.L_80:
        /*00ac*/ 	.word	index@(_ZN7cutlass13device_kernelIN5flash11enable_sm90INS1_16FlashAttnFwdSm90INS1_25CollectiveMainloopFwdSm90ILi2EN4cute5tupleIJNS5_1CILi1EEES8_S8_EEENS6_IJNS7_ILi192EEENS7_ILi160EEENS7_ILi64EEEEEELi64ENS_12float_e4m3_tEfNS_4arch4Sm90ELb0ELb0ELb0ELb1ELb0ELb0ELb0ELb1ELb1ELb0ELb0ELb0EEENS1_21CollectiveEpilogueFwdINS6_IJSA_SC_SB_EEES9_NS_10bfloat16_tESG_Li384ELb1ELb0ELb0ELb1EEENS1_36VarlenDynamicPersistentTileSchedulerILi192ELi160ELi384ELi128ELb0ELb0ELb1ELb0ELb1ELb1EEEEEEEEEvNT_6ParamsE)
        /*00b0*/ 	.word	0x00000080


	//----- nvinfo : EIATTR_FRAME_SIZE
	.align		4
.L_81:
        /*00b4*/ 	.byte	0x04, 0x11
        /*00b6*/ 	.short	(.L_83 - .L_82)
	.align		4
.L_82:
        /*00b8*/ 	.word	index@(_ZN7cutlass13device_kernelIN5flash11enable_sm90INS1_16FlashAttnFwdSm90INS1_25CollectiveMainloopFwdSm90ILi2EN4cute5tupleIJNS5_1CILi1EEES8_S8_EEENS6_IJNS7_ILi192EEENS7_ILi160EEENS7_ILi64EEEEEELi64ENS_12float_e4m3_tEfNS_4arch4Sm90ELb0ELb0ELb0ELb1ELb0ELb0ELb0ELb1ELb1ELb0ELb0ELb0EEENS1_21CollectiveEpilogueFwdINS6_IJSA_SC_SB_EEES9_NS_10bfloat16_tESG_Li384ELb1ELb0ELb0ELb1EEENS1_36VarlenDynamicPersistentTileSchedulerILi192ELi160ELi384ELi128ELb0ELb0ELb1ELb0ELb1ELb1EEEEEEEEEvNT_6ParamsE)
        /*00bc*/ 	.word	0x00000008


	//----- nvinfo : EIATTR_REGCOUNT
	.align		4
.L_83:
        /*00c0*/ 	.byte	0x04, 0x2f
        /*00c2*/ 	.short	(.L_85 - .L_84)
	.align		4
.L_84:
        /*00c4*/ 	.word	index@(_ZN7cutlass13device_kernelIN5flash11enable_sm90INS1_16FlashAttnFwdSm90INS1_25CollectiveMainloopFwdSm90ILi2EN4cute5tupleIJNS5_1CILi1EEES8_S8_EEENS6_IJNS7_ILi192EEENS7_ILi160EEENS7_ILi64EEEEEELi64ENS_12float_e4m3_tEfNS_4arch4Sm90ELb0ELb0ELb0ELb0ELb0ELb0ELb0ELb1ELb1ELb0ELb0ELb0EEENS1_21CollectiveEpilogueFwdINS6_IJSA_SC_SB_EEES9_NS_10bfloat16_tESG_Li384ELb0ELb0ELb0ELb1EEENS1_29StaticPersistentTileSchedulerILb0EEEEEEEEEvNT_6ParamsE)
        /*00c8*/ 	.word	0x00000080


	//----- nvinfo : EIATTR_FRAME_SIZE
	.align		4
.L_85:
        /*00cc*/ 	.byte	0x04, 0x11
        /*00ce*/ 	.short	(.L_87 - .L_86)
	.align		4
.L_86:
        /*00d0*/ 	.word	index@(_ZN7cutlass13device_kernelIN5flash11enable_sm90INS1_16FlashAttnFwdSm90INS1_25CollectiveMainloopFwdSm90ILi2EN4cute5tupleIJNS5_1CILi1EEES8_S8_EEENS6_IJNS7_ILi192EEENS7_ILi160EEENS7_ILi64EEEEEELi64ENS_12float_e4m3_tEfNS_4arch4Sm90ELb0ELb0ELb0ELb0ELb0ELb0ELb0ELb1ELb1ELb0ELb0ELb0EEENS1_21CollectiveEpilogueFwdINS6_IJSA_SC_SB_EEES9_NS_10bfloat16_tESG_Li384ELb0ELb0ELb0ELb1EEENS1_29StaticPersistentTileSchedulerILb0EEEEEEEEEvNT_6ParamsE)
        /*00d4*/ 	.word	0x00000000


	//----- nvinfo : EIATTR_REGCOUNT
	.align		4
.L_87:
        /*00d8*/ 	.byte	0x04, 0x2f
        /*00da*/ 	.short	(.L_89 - .L_88)
	.align		4
.L_88:
        /*00dc*/ 	.word	index@(_ZN7cutlass13device_kernelIN5flash11enable_sm90INS1_16FlashAttnFwdSm90INS1_25CollectiveMainloopFwdSm90ILi2EN4cute5tupleIJNS5_1CILi1EEES8_S8_EEENS6_IJNS7_ILi192EEENS7_ILi128EEENS7_ILi96EEEEEELi96ENS_12float_e4m3_tEfNS_4arch4Sm90ELb1ELb0ELb0ELb1ELb0ELb1ELb0ELb1ELb1ELb0ELb0ELb0EEENS1_21CollectiveEpilogueFwdINS6_IJSA_SC_SB_EEES9_NS_10bfloat16_tESG_Li384ELb1ELb0ELb0ELb1EEENS1_36VarlenDynamicPersistentTileSchedulerILi192ELi128ELi384ELi128ELb0ELb0ELb1ELb1ELb1ELb1EEEEEEEEEvNT_6ParamsE)
        /*00e0*/ 	.word	0x00000080


	//----- nvinfo : EIATTR_FRAME_SIZE
	.align		4
.L_89:
        /*00e4*/ 	.byte	0x04, 0x11
        /*00e6*/ 	.short	(.L_91 - .L_90)
	.align		4
.L_90:
        /*00e8*/ 	.word	index@(_ZN7cutlass13device_kernelIN5flash11enable_sm90INS1_16FlashAttnFwdSm90INS1_25CollectiveMainloopFwdSm90ILi2EN4cute5tupleIJNS5_1CILi1EEES8_S8_EEENS6_IJNS7_ILi192EEENS7_ILi128EEENS7_ILi96EEEEEELi96ENS_12float_e4m3_tEfNS_4arch4Sm90ELb1ELb0ELb0ELb1ELb0ELb1ELb0ELb1ELb1ELb0ELb0ELb0EEENS1_21CollectiveEpilogueFwdINS6_IJSA_SC_SB_EEES9_NS_10bfloat16_tESG_Li384ELb1ELb0ELb0ELb1EEENS1_36VarlenDynamicPersistentTileSchedulerILi192ELi128ELi384ELi128ELb0ELb0ELb1ELb1ELb1ELb1EEEEEEEEEvNT_6ParamsE)
        /*00ec*/ 	.word	0x00000070


	//----- nvinfo : EIATTR_REGCOUNT
	.align		4
.L_91:
        /*00f0*/ 	.byte	0x04, 0x2f
        /*00f2*/ 	.short	(.L_93 - .L_92)
	.align		4
.L_92:
        /*00f4*/ 	.word	index@(_ZN7cutlass13device_kernelIN5flash11enable_sm90INS1_16FlashAttnFwdSm90INS1_25CollectiveMainloopFwdSm90ILi2EN4cute5tupleIJNS5_1CILi1EEES8_S8_EEENS6_IJNS7_ILi192EEENS7_ILi128EEENS7_ILi96EEEEEELi96ENS_12float_e4m3_tEfNS_4arch4Sm90ELb1ELb0ELb0ELb1ELb0ELb0ELb0ELb1ELb1ELb0ELb0ELb0EEENS1_21CollectiveEpilogueFwdINS6_IJSA_SC_SB_EEES9_NS_10bfloat16_tESG_Li384ELb1ELb0ELb0ELb1EEENS1_36VarlenDynamicPersistentTileSchedulerILi192ELi128ELi384ELi128ELb0ELb0ELb1ELb1ELb1ELb1EEEEEEEEEvNT_6ParamsE)
        /*00f8*/ 	.word	0x00000080


	//----- nvinfo : EIATTR_FRAME_SIZE
	.align		4
.L_93:
        /*00fc*/ 	.byte	0x04, 0x11
        /*00fe*/ 	.short	(.L_95 - .L_94)
	.align		4
.L_94:
        /*0100*/ 	.word	index@(_ZN7cutlass13device_kernelIN5flash11enable_sm90INS1_16FlashAttnFwdSm90INS1_25CollectiveMainloopFwdSm90ILi2EN4cute5tupleIJNS5_1CILi1EEES8_S8_EEENS6_IJNS7_ILi192EEENS7_ILi128EEENS7_ILi96EEEEEELi96ENS_12float_e4m3_tEfNS_4arch4Sm90ELb1ELb0ELb0ELb1ELb0ELb0ELb0ELb1ELb1ELb0ELb0ELb0EEENS1_21CollectiveEpilogueFwdINS6_IJSA_SC_SB_EEES9_NS_10bfloat16_tESG_Li384ELb1ELb0ELb0ELb1EEENS1_36VarlenDynamicPersistentTileSchedulerILi192ELi128ELi384ELi128ELb0ELb0ELb1ELb1ELb1ELb1EEEEEEEEEvNT_6ParamsE)
        /*0104*/ 	.word	0x00000010


	//----- nvinfo : EIATTR_REGCOUNT
	.align		4
.L_95:
        /*0108*/ 	.byte	0x04, 0x2f
        /*010a*/ 	.short	(.L_97 - .L_96)
	.align		4
.L_96:
        /*010c*/ 	.word	index@(_ZN7cutlass13device_kernelIN5flash11enable_sm90INS1_16FlashAttnFwdSm90INS1_25CollectiveMainloopFwdSm90ILi2EN4cute5tupleIJNS5_1CILi1EEES8_S8_EEENS6_IJNS7_ILi192EEENS7_ILi128EEENS7_ILi96EEEEEELi96ENS_12float_e4m3_tEfNS_4arch4Sm90ELb1ELb0ELb0ELb0ELb0ELb0ELb0ELb1ELb1ELb0ELb0ELb0EEENS1_21CollectiveEpilogueFwdINS6_IJSA_SC_SB_EEES9_NS_10bfloat16_tESG_Li384ELb0ELb0ELb0ELb1EEENS1_30DynamicPersistentTileSchedulerILi384ELi128ELb0ELb0ELb1EEEEEEEEEvNT_6ParamsE)
        /*0110*/ 	.word	0x00000080


	//----- nvinfo : EIATTR_FRAME_SIZE
	.align		4
.L_97:
        /*0114*/ 	.byte	0x04, 0x11
        /*0116*/ 	.short	(.L_99 - .L_98)
	.align		4
.L_98:
        /*0118*/ 	.word	index@(_ZN7cutlass13device_kernelIN5flash11enable_sm90INS1_16FlashAttnFwdSm90INS1_25CollectiveMainloopFwdSm90ILi2EN4cute5tupleIJNS5_1CILi1EEES8_S8_EEENS6_IJNS7_ILi192EEENS7_ILi128EEENS7_ILi96EEEEEELi96ENS_12float_e4m3_tEfNS_4arch4Sm90ELb1ELb0ELb0ELb0ELb0ELb0ELb0ELb1ELb1ELb0ELb0ELb0EEENS1_21CollectiveEpilogueFwdINS6_IJSA_SC_SB_EEES9_NS_10bfloat16_tESG_Li384ELb0ELb0ELb0ELb1EEENS1_30DynamicPersistentTileSchedulerILi384ELi128ELb0ELb0ELb1EEEEEEEEEvNT_6ParamsE)
        /*011c*/ 	.word	0x00000010


	//----- nvinfo : EIATTR_REGCOUNT
	.align		4
.L_99:
        /*0120*/ 	.byte	0x04, 0x2f
        /*0122*/ 	.short	(.L_101 - .L_100)
	.align		4
.L_100:
        /*0124*/ 	.word	index@(_ZN7cutlass13device_kernelIN5flash11enable_sm90INS1_16FlashAttnFwdSm90INS1_25CollectiveMainloopFwdSm90ILi2EN4cute5tupleIJNS5_1CILi1EEES8_S8_EEENS6_IJNS7_ILi192EEENS7_ILi128EEENS7_ILi96EEEEEELi96ENS_12float_e4m3_tEfNS_4arch4Sm90ELb0ELb1ELb0ELb1ELb0ELb1ELb0ELb1ELb1ELb0ELb0ELb0EEENS1_21CollectiveEpilogueFwdINS6_IJSA_SC_SB_EEES9_NS_10bfloat16_tESG_Li384ELb1ELb0ELb0ELb1EEENS1_36VarlenDynamicPersistentTileSchedulerILi192ELi128ELi384ELi128ELb0ELb0ELb1ELb1ELb0ELb1EEEEEEEEEvNT_6ParamsE)
        /*0128*/ 	.word	0x00000080


	//----- nvinfo : EIATTR_FRAME_SIZE
	.align		4
.L_101:
        /*012c*/ 	.byte	0x04, 0x11
        /*012e*/ 	.short	(.L_103 - .L_102)
	.align		4
.L_102:
        /*0130*/ 	.word	index@(_ZN7cutlass13device_kernelIN5flash11enable_sm90INS1_16FlashAttnFwdSm90INS1_25CollectiveMainloopFwdSm90ILi2EN4cute5tupleIJNS5_1CILi1EEES8_S8_EEENS6_IJNS7_ILi192EEENS7_ILi128EEENS7_ILi96EEEEEELi96ENS_12float_e4m3_tEfNS_4arch4Sm90ELb0ELb1ELb0ELb1ELb0ELb1ELb0ELb1ELb1ELb0ELb0ELb0EEENS1_21CollectiveEpilogueFwdINS6_IJSA_SC_SB_EEES9_NS_10bfloat16_tESG_Li384ELb1ELb0ELb0ELb1EEENS1_36VarlenDynamicPersistentTileSchedulerILi192ELi128ELi384ELi128ELb0ELb0ELb1ELb1ELb0ELb1EEEEEEEEEvNT_6ParamsE)
        /*0134*/ 	.word	0x00000070


	//----- nvinfo : EIATTR_REGCOUNT
	.align		4
.L_103:
        /*0138*/ 	.byte	0x04, 0x2f
        /*013a*/ 	.short	(.L_105 - .L_104)
	.align		4
.L_104:
        /*013c*/ 	.word	index@(_ZN7cutlass13device_kernelIN5flash11enable_sm90INS1_16FlashAttnFwdSm90INS1_25CollectiveMainloopFwdSm90ILi2EN4cute5tupleIJNS5_1CILi1EEES8_S8_EEENS6_IJNS7_ILi192EEENS7_ILi128EEENS7_ILi96EEEEEELi96ENS_12float_e4m3_tEfNS_4arch4Sm90ELb0ELb1ELb0ELb1ELb0ELb0ELb0ELb1ELb1ELb0ELb0ELb0EEENS1_21CollectiveEpilogueFwdINS6_IJSA_SC_SB_EEES9_NS_10bfloat16_tESG_Li384ELb1ELb0ELb0ELb1EEENS1_36VarlenDynamicPersistentTileSchedulerILi192ELi128ELi384ELi128ELb0ELb0ELb1ELb1ELb0ELb1EEEEEEEEEvNT_6ParamsE)
        /*0140*/ 	.word	0x00000080


	//----- nvinfo : EIATTR_FRAME_SIZE
	.align		4
.L_105:
        /*0144*/ 	.byte	0x04, 0x11
        /*0146*/ 	.short	(.L_107 - .L_106)
	.align		4
.L_106:
        /*0148*/ 	.word	index@(_ZN7cutlass13device_kernelIN5flash11enable_sm90INS1_16FlashAttnFwdSm90INS1_25CollectiveMainloopFwdSm90ILi2EN4cute5tupleIJNS5_1CILi1EEES8_S8_EEENS6_IJNS7_ILi192EEENS7_ILi128EEENS7_ILi96EEEEEELi96ENS_12float_e4m3_tEfNS_4arch4Sm90ELb0ELb1ELb0ELb1ELb0ELb0ELb0ELb1ELb1ELb0ELb0ELb0EEENS1_21CollectiveEpilogueFwdINS6_IJSA_SC_SB_EEES9_NS_10bfloat16_tESG_Li384ELb1ELb0ELb0ELb1EEENS1_36VarlenDynamicPersistentTileSchedulerILi192ELi128ELi384ELi128ELb0ELb0ELb1ELb1ELb0ELb1EEEEEEEEEvNT_6ParamsE)
        /*014c*/ 	.word	0x00000010


	//----- nvinfo : EIATTR_REGCOUNT
	.align		4
.L_107:
        /*0150*/ 	.byte	0x04, 0x2f
        /*0152*/ 	.short	(.L_109 - .L_108)
	.align		4
.L_108:
        /*0154*/ 	.word	index@(_ZN7cutlass13device_kernelIN5flash11enable_sm90INS1_16FlashAttnFwdSm90INS1_25CollectiveMainloopFwdSm90ILi2EN4cute5tupleIJNS5_1CILi1EEES8_S8_EEENS6_IJNS7_ILi192EEENS7_ILi128EEENS7_ILi96EEEEEELi96ENS_12float_e4m3_tEfNS_4arch4Sm90ELb0ELb1ELb0ELb0ELb0ELb0ELb0ELb1ELb1ELb0ELb0ELb0EEENS1_21CollectiveEpilogueFwdINS6_IJSA_SC_SB_EEES9_NS_10bfloat16_tESG_Li384ELb0ELb0ELb0ELb1EEENS1_30DynamicPersistentTileSchedulerILi384ELi128ELb0ELb0ELb1EEEEEEEEEvNT_6ParamsE)
        /*0158*/ 	.word	0x00000080


	//----- nvinfo : EIATTR_FRAME_SIZE
	.align		4
.L_109:
        /*015c*/ 	.byte	0x04, 0x11
        /*015e*/ 	.short	(.L_111 - .L_110)
	.align		4
.L_110:
        /*0160*/ 	.word	index@(_ZN7cutlass13device_kernelIN5flash11enable_sm90INS1_16FlashAttnFwdSm90INS1_25CollectiveMainloopFwdSm90ILi2EN4cute5tupleIJNS5_1CILi1EEES8_S8_EEENS6_IJNS7_ILi192EEENS7_ILi128EEENS7_ILi96EEEEEELi96ENS_12float_e4m3_tEfNS_4arch4Sm90ELb0ELb1ELb0ELb0ELb0ELb0ELb0ELb1ELb1ELb0ELb0ELb0EEENS1_21CollectiveEpilogueFwdINS6_IJSA_SC_SB_EEES9_NS_10bfloat16_tESG_Li384ELb0ELb0ELb0ELb1EEENS1_30DynamicPersistentTileSchedulerILi384ELi128ELb0ELb0ELb1EEEEEEEEEvNT_6ParamsE)
        /*0164*/ 	.word	0x00000008


	//----- nvinfo : EIATTR_REGCOUNT
	.align		4
.L_111:
        /*0168*/ 	.byte	0x04, 0x2f
        /*016a*/ 	.short	(.L_113 - .L_112)
	.align		4
.L_112:
        /*016c*/ 	.word	index@(_ZN7cutlass13device_kernelIN5flash11enable_sm90INS1_16FlashAttnFwdSm90INS1_25CollectiveMainloopFwdSm90ILi2EN4cute5tupleIJNS5_1CILi1EEES8_S8_EEENS6_IJNS7_ILi192EEENS7_ILi128EEENS7_ILi96EEEEEELi96ENS_12float_e4m3_tEfNS_4arch4Sm90ELb0ELb0ELb0ELb1ELb0ELb1ELb0ELb1ELb1ELb0ELb0ELb0EEENS1_21CollectiveEpilogueFwdINS6_IJSA_SC_SB_EEES9_NS_10bfloat16_tESG_Li384ELb1ELb0ELb0ELb1EEENS1_36VarlenDynamicPersistentTileSchedulerILi192ELi128ELi384ELi128ELb0ELb0ELb1ELb0ELb1ELb1EEEEEEEEEvNT_6ParamsE)
        /*0170*/ 	.word	0x00000080


	//----- nvinfo : EIATTR_FRAME_SIZE
	.align		4
.L_113:
        /*0174*/ 	.byte	0x04, 0x11
        /*0176*/ 	.short	(.L_115 - .L_114)
	.align		4
.L_114:
        /*0178*/ 	.word	index@(_ZN7cutlass13device_kernelIN5flash11enable_sm90INS1_16FlashAttnFwdSm90INS1_25CollectiveMainloopFwdSm90ILi2EN4cute5tupleIJNS5_1CILi1EEES8_S8_EEENS6_IJNS7_ILi192EEENS7_ILi128EEENS7_ILi96EEEEEELi96ENS_12float_e4m3_tEfNS_4arch4Sm90ELb0ELb0ELb0ELb1ELb0ELb1ELb0ELb1ELb1ELb0ELb0ELb0EEENS1_21CollectiveEpilogueFwdINS6_IJSA_SC_SB_EEES9_NS_10bfloat16_tESG_Li384ELb1ELb0ELb0ELb1EEENS1_36VarlenDynamicPersistentTileSchedulerILi192ELi128ELi384ELi128ELb0ELb0ELb1ELb0ELb1ELb1EEEEEEEEEvNT_6ParamsE)
        /*017c*/ 	.word	0x00000070


	//----- nvinfo : EIATTR_REGCOUNT
	.align		4
.L_115:
        /*0180*/ 	.byte	0x04, 0x2f
        /*0182*/ 	.short	(.L_117 - .L_116)
	.align		4
.L_116:
        /*0184*/ 	.word	index@(_ZN7cutlass13device_kernelIN5flash11enable_sm90INS1_16FlashAttnFwdSm90INS1_25CollectiveMainloopFwdSm90ILi2EN4cute5tupleIJNS5_1CILi1EEES8_S8_EEENS6_IJNS7_ILi192EEENS7_ILi128EEENS7_ILi96EEEEEELi96ENS_12float_e4m3_tEfNS_4arch4Sm90ELb0ELb0ELb0ELb1ELb0ELb0ELb0ELb1ELb1ELb0ELb0ELb0EEENS1_21CollectiveEpilogueFwdINS6_IJSA_SC_SB_EEES9_NS_10bfloat16_tESG_Li384ELb1ELb0ELb0ELb1EEENS1_36VarlenDynamicPersistentTileSchedulerILi192ELi128ELi384ELi128ELb0ELb0ELb1ELb0ELb1ELb1EEEEEEEEEvNT_6ParamsE)
        /*0188*/ 	.word	0x00000080


	//----- nvinfo : EIATTR_FRAME_SIZE
	.align		4
.L_117:
        /*018c*/ 	.byte	0x04, 0x11
        /*018e*/ 	.short	(.L_119 - .L_118)
	.align		4
.L_118:
        /*0190*/ 	.word	index@(_ZN7cutlass13device_kernelIN5flash11enable_sm90INS1_16FlashAttnFwdSm90INS1_25CollectiveMainloopFwdSm90ILi2EN4cute5tupleIJNS5_1CILi1EEES8_S8_EEENS6_IJNS7_ILi192EEENS7_ILi128EEENS7_ILi96EEEEEELi96ENS_12float_e4m3_tEfNS_4arch4Sm90ELb0ELb0ELb0ELb1ELb0ELb0ELb0ELb1ELb1ELb0ELb0ELb0EEENS1_21CollectiveEpilogueFwdINS6_IJSA_SC_SB_EEES9_NS_10bfloat16_tESG_Li384ELb1ELb0ELb0ELb1EEENS1_36VarlenDynamicPersistentTileSchedulerILi192ELi128ELi384ELi128ELb0ELb0ELb1ELb0ELb1ELb1EEEEEEEEEvNT_6ParamsE)
        /*0194*/ 	.word	0x00000010


	//----- nvinfo : EIATTR_REGCOUNT
	.align		4
.L_119:
        /*0198*/ 	.byte	0x04, 0x2f
        /*019a*/ 	.short	(.L_121 - .L_120)
	.align		4
.L_120:
        /*019c*/ 	.word	index@(_ZN7cutlass13device_kernelIN5flash11enable_sm90INS1_16FlashAttnFwdSm90INS1_25CollectiveMainloopFwdSm90ILi2EN4cute5tupleIJNS5_1CILi1EEES8_S8_EEENS6_IJNS7_ILi192EEENS7_ILi128EEENS7_ILi96EEEEEELi96ENS_12float_e4m3_tEfNS_4arch4Sm90ELb0ELb0ELb0ELb0ELb0ELb0ELb0ELb1ELb1ELb0ELb0ELb0EEENS1_21CollectiveEpilogueFwdINS6_IJSA_SC_SB_EEES9_NS_10bfloat16_tESG_Li384ELb0ELb0ELb0ELb1EEENS1_29StaticPersistentTileSchedulerILb0EEEEEEEEEvNT_6ParamsE)
        /*01a0*/ 	.word	0x00000080


	//----- nvinfo : EIATTR_FRAME_SIZE
	.align		4
.L_121:
        /*01a4*/ 	.byte	0x04, 0x11
        /*01a6*/ 	.short	(.L_123 - .L_122)
	.align		4
.L_122:
        /*01a8*/ 	.word	index@(_ZN7cutlass13device_kernelIN5flash11enable_sm90INS1_16FlashAttnFwdSm90INS1_25CollectiveMainloopFwdSm90ILi2EN4cute5tupleIJNS5_1CILi1EEES8_S8_EEENS6_IJNS7_ILi192EEENS7_ILi128EEENS7_ILi96EEEEEELi96ENS_12float_e4m3_tEfNS_4arch4Sm90ELb0ELb0ELb0ELb0ELb0ELb0ELb0ELb1ELb1ELb0ELb0ELb0EEENS1_21CollectiveEpilogueFwdINS6_IJSA_SC_SB_EEES9_NS_10bfloat16_tESG_Li384ELb0ELb0ELb0ELb1EEENS1_29StaticPersistentTileSchedulerILb0EEEEEEEEEvNT_6ParamsE)
        /*01ac*/ 	.word	0x00000000


	//----- nvinfo : EIATTR_REGCOUNT
	.align		4
.L_123:
        /*01b0*/ 	.byte	0x04, 0x2f
        /*01b2*/ 	.short	(.L_125 - .L_124)
	.align		4
.L_124:
        /*01b4*/ 	.word	index@(_ZN7cutlass13device_kernelIN5flash11enable_sm90INS1_16FlashAttnFwdSm90INS1_25CollectiveMainloopFwdSm90ILi2EN4cute5tupleIJNS5_1CILi1EEES8_S8_EEENS6_IJNS7_ILi128EEENS7_ILi224EEESA_EEELi128ENS_12float_e4m3_tEfNS_4arch4Sm90ELb1ELb0ELb0ELb1ELb0ELb1ELb0ELb1ELb1ELb0ELb0ELb0EEENS1_21CollectiveEpilogueFwdINS6_IJSA_SA_SB_EEES9_NS_10bfloat16_tESF_Li256ELb1ELb0ELb0ELb1EEENS1_36VarlenDynamicPersistentTileSchedulerILi128ELi224ELi256ELi128ELb0ELb0ELb1ELb1ELb1ELb1EEEEEEEEEvNT_6ParamsE)
        /*01b8*/ 	.word	0x000000a8


	//----- nvinfo : EIATTR_FRAME_SIZE
	.align		4
.L_125:
        /*01bc*/ 	.byte	0x04, 0x11
        /*01be*/ 	.short	(.L_127 - .L_126)
	.align		4
.L_126:
        /*01c0*/ 	.word	index@(_ZN7cutlass13device_kernelIN5flash11enable_sm90INS1_16FlashAttnFwdSm90INS1_25CollectiveMainloopFwdSm90ILi2EN4cute5tupleIJNS5_1CILi1EEES8_S8_EEENS6_IJNS7_ILi128EEENS7_ILi224EEESA_EEELi128ENS_12float_e4m3_tEfNS_4arch4Sm90ELb1ELb0ELb0ELb1ELb0ELb1ELb0ELb1ELb1ELb0ELb0ELb0EEENS1_21CollectiveEpilogueFwdINS6_IJSA_SA_SB_EEES9_NS_10bfloat16_tESF_Li256ELb1ELb0ELb0ELb1EEENS1_36VarlenDynamicPersistentTileSchedulerILi128ELi224ELi256ELi128ELb0ELb0ELb1ELb1ELb1ELb1EEEEEEEEEvNT_6ParamsE)
        /*01c4*/ 	.word	0x000000f0


	//----- nvinfo : EIATTR_REGCOUNT
	.align		4
.L_127:
        /*01c8*/ 	.byte	0x04, 0x2f
        /*01ca*/ 	.short	(.L_129 - .L_128)
	.align		4
.L_128:
        /*01cc*/ 	.word	index@(_ZN7cutlass13device_kernelIN5flash11enable_sm90INS1_16FlashAttnFwdSm90INS1_25CollectiveMainloopFwdSm90ILi2EN4cute5tupleIJNS5_1CILi1EEES8_S8_EEENS6_IJNS7_ILi128EEENS7_ILi224EEESA_EEELi128ENS_12float_e4m3_tEfNS_4arch4Sm90ELb1ELb0ELb0ELb1ELb0ELb0ELb0ELb1ELb1ELb0ELb0ELb0EEENS1_21CollectiveEpilogueFwdINS6_IJSA_SA_SB_EEES9_NS_10bfloat16_tESF_Li256ELb1ELb0ELb0ELb1EEENS1_36VarlenDynamicPersistentTileSchedulerILi128ELi224ELi256ELi128ELb0ELb0ELb1ELb1ELb1ELb1EEEEEEEEEvNT_6ParamsE)
        /*01d0*/ 	.word	0x000000a8


	//----- nvinfo : EIATTR_FRAME_SIZE
	.align		4
.L_129:
        /*01d4*/ 	.byte	0x04, 0x11
        /*01d6*/ 	.short	(.L_131 - .L_130)
	.align		4
.L_130:
        /*01d8*/ 	.word	index@(_ZN7cutlass13device_kernelIN5flash11enable_sm90INS1_16FlashAttnFwdSm90INS1_25CollectiveMainloopFwdSm90ILi2EN4cute5tupleIJNS5_1CILi1EEES8_S8_EEENS6_IJNS7_ILi128EEENS7_ILi224EEESA_EEELi128ENS_12float_e4m3_tEfNS_4arch4Sm90ELb1ELb0ELb0ELb1ELb0ELb0ELb0ELb1ELb1ELb0ELb0ELb0EEENS1_21CollectiveEpilogueFwdINS6_IJSA_SA_SB_EEES9_NS_10bfloat16_tESF_Li256ELb1ELb0ELb0ELb1EEENS1_36VarlenDynamicPersistentTileSchedulerILi128ELi224ELi256ELi128ELb0ELb0ELb1ELb1ELb1ELb1EEEEEEEEEvNT_6ParamsE)
        /*01dc*/ 	.word	0x00000038


	//----- nvinfo : EIATTR_REGCOUNT
	.align		4
.L_131:
        /*01e0*/ 	.byte	0x04, 0x2f
        /*01e2*/ 	.short	(.L_133 - .L_132)
	.align		4
.L_132:
        /*01e4*/ 	.word	index@(_ZN7cutlass13device_kernelIN5flash11enable_sm90INS1_16FlashAttnFwdSm90INS1_25CollectiveMainloopFwdSm90ILi2EN4cute5tupleIJNS5_1CILi1EEES8_S8_EEENS6_IJNS7_ILi128EEENS7_ILi224EEESA_EEELi128ENS_12float_e4m3_tEfNS_4arch4Sm90ELb1ELb0ELb0ELb0ELb0ELb0ELb0ELb1ELb1ELb0ELb0ELb0EEENS1_21CollectiveEpilogueFwdINS6_IJSA_SA_SB_EEES9_NS_10bfloat16_tESF_Li256ELb0ELb0ELb0ELb1EEENS1_30DynamicPersistentTileSchedulerILi256ELi128ELb0ELb0ELb1EEEEEEEEEvNT_6ParamsE)
        /*01e8*/ 	.word	0x000000a8


	//----- nvinfo : EIATTR_FRAME_SIZE
	.align		4
.L_133:
        /*01ec*/ 	.byte	0x04, 0x11
        /*01ee*/ 	.short	(.L_135 - .L_134)
	.align		4
.L_134:
        /*01f0*/ 	.word	index@(_ZN7cutlass13device_kernelIN5flash11enable_sm90INS1_16FlashAttnFwdSm90INS1_25CollectiveMainloopFwdSm90ILi2EN4cute5tupleIJNS5_1CILi1EEES8_S8_EEENS6_IJNS7_ILi128EEENS7_ILi224EEESA_EEELi128ENS_12float_e4m3_tEfNS_4arch4Sm90ELb1ELb0ELb0ELb0ELb0ELb0ELb0ELb1ELb1ELb0ELb0ELb0EEENS1_21CollectiveEpilogueFwdINS6_IJSA_SA_SB_EEES9_NS_10bfloat16_tESF_Li256ELb0ELb0ELb0ELb1EEENS1_30DynamicPersistentTileSchedulerILi256ELi128ELb0ELb0ELb1EEEEEEEEEvNT_6ParamsE)
        /*01f4*/ 	.word	0x00000040


	//----- nvinfo : EIATTR_REGCOUNT
	.align		4
.L_135:
        /*01f8*/ 	.byte	0x04, 0x2f
        /*01fa*/ 	.short	(.L_137 - .L_136)
	.align		4
.L_136:
        /*01fc*/ 	.word	index@(_ZN7cutlass13device_kernelIN5flash11enable_sm90INS1_16FlashAttnFwdSm90INS1_25CollectiveMainloopFwdSm90ILi2EN4cute5tupleIJNS5_1CILi1EEES8_S8_EEENS6_IJNS7_ILi128EEENS7_ILi224EEESA_EEELi128ENS_12float_e4m3_tEfNS_4arch4Sm90ELb0ELb1ELb0ELb1ELb0ELb1ELb0ELb1ELb1ELb0ELb0ELb0EEENS1_21CollectiveEpilogueFwdINS6_IJSA_SA_SB_EEES9_NS_10bfloat16_tESF_Li256ELb1ELb0ELb0ELb1EEENS1_36VarlenDynamicPersistentTileSchedulerILi128ELi224ELi256ELi128ELb0ELb0ELb1ELb1ELb0ELb1EEEEEEEEEvNT_6ParamsE)
        /*0200*/ 	.word	0x000000a8


	//----- nvinfo : EIATTR_FRAME_SIZE
	.align		4
.L_137:
        /*0204*/ 	.byte	0x04, 0x11
        /*0206*/ 	.short	(.L_139 - .L_138)
	.align		4
.L_138:
        /*0208*/ 	.word	index@(_ZN7cutlass13device_kernelIN5flash11enable_sm90INS1_16FlashAttnFwdSm90INS1_25CollectiveMainloopFwdSm90ILi2EN4cute5tupleIJNS5_1CILi1EEES8_S8_EEENS6_IJNS7_ILi128EEENS7_ILi224EEESA_EEELi128ENS_12float_e4m3_tEfNS_4arch4Sm90ELb0ELb1ELb0ELb1ELb0ELb1ELb0ELb1ELb1ELb0ELb0ELb0EEENS1_21CollectiveEpilogueFwdINS6_IJSA_SA_SB_EEES9_NS_10bfloat16_tESF_Li256ELb1ELb0ELb0ELb1EEENS1_36VarlenDynamicPersistentTileSchedulerILi128ELi224ELi256ELi128ELb0ELb0ELb1ELb1ELb0ELb1EEEEEEEEEvNT_6ParamsE)
        /*020c*/ 	.word	0x000000d0


	//----- nvinfo : EIATTR_REGCOUNT
	.align		4
.L_139:
        /*0210*/ 	.byte	0x04, 0x2f
        /*0212*/ 	.short	(.L_141 - .L_140)
	.align		4
.L_140:
        /*0214*/ 	.word	index@(_ZN7cutlass13device_kernelIN5flash11enable_sm90INS1_16FlashAttnFwdSm90INS1_25CollectiveMainloopFwdSm90ILi2EN4cute5tupleIJNS5_1CILi1EEES8_S8_EEENS6_IJNS7_ILi128EEENS7_ILi224EEESA_EEELi128ENS_12float_e4m3_tEfNS_4arch4Sm90ELb0ELb1ELb0ELb1ELb0ELb0ELb0ELb1ELb1ELb0ELb0ELb0EEENS1_21CollectiveEpilogueFwdINS6_IJSA_SA_SB_EEES9_NS_10bfloat16_tESF_Li256ELb1ELb0ELb0ELb1EEENS1_36VarlenDynamicPersistentTileSchedulerILi128ELi224ELi256ELi128ELb0ELb0ELb1ELb1ELb0ELb1EEEEEEEEEvNT_6ParamsE)
        /*0218*/ 	.word	0x000000a8


	//----- nvinfo : EIATTR_FRAME_SIZE
	.align		4
.L_141:
        /*021c*/ 	.byte	0x04, 0x11
        /*021e*/ 	.short	(.L_143 - .L_142)
	.align		4
.L_142:
        /*0220*/ 	.word	index@(_ZN7cutlass13device_kernelIN5flash11enable_sm90INS1_16FlashAttnFwdSm90INS1_25CollectiveMainloopFwdSm90ILi2EN4cute5tupleIJNS5_1CILi1EEES8_S8_EEENS6_IJNS7_ILi128EEENS7_ILi224EEESA_EEELi128ENS_12float_e4m3_tEfNS_4arch4Sm90ELb0ELb1ELb0ELb1ELb0ELb0ELb0ELb1ELb1ELb0ELb0ELb0EEENS1_21CollectiveEpilogueFwdINS6_IJSA_SA_SB_EEES9_NS_10bfloat16_tESF_Li256ELb1ELb0ELb0ELb1EEENS1_36VarlenDynamicPersistentTileSchedulerILi128ELi224ELi256ELi128ELb0ELb0ELb1ELb1ELb0ELb1EEEEEEEEEvNT_6ParamsE)
        /*0224*/ 	.word	0x00000028


	//----- nvinfo : EIATTR_REGCOUNT
	.align		4
.L_143:
        /*0228*/ 	.byte	0x04, 0x2f
        /*022a*/ 	.short	(.L_145 - .L_144)
	.align		4
.L_144:
        /*022c*/ 	.word	index@(_ZN7cutlass13device_kernelIN5flash11enable_sm90INS1_16FlashAttnFwdSm90INS1_25CollectiveMainloopFwdSm90ILi2EN4cute5tupleIJNS5_1CILi1EEES8_S8_EEENS6_IJNS7_ILi128EEENS7_ILi224EEESA_EEELi128ENS_12float_e4m3_tEfNS_4arch4Sm90ELb0ELb1ELb0ELb0ELb0ELb0ELb0ELb1ELb1ELb0ELb0ELb0EEENS1_21CollectiveEpilogueFwdINS6_IJSA_SA_SB_EEES9_NS_10bfloat16_tESF_Li256ELb0ELb0ELb0ELb1EEENS1_30DynamicPersistentTileSchedulerILi256ELi128ELb0ELb0ELb1EEEEEEEEEvNT_6ParamsE)
        /*0230*/ 	.word	0x000000a8


	//----- nvinfo : EIATTR_FRAME_SIZE
	.align		4
.L_145:
        /*0234*/ 	.byte	0x04, 0x11
        /*0236*/ 	.short	(.L_147 - .L_146)
	.align		4
.L_146:
        /*0238*/ 	.word	index@(_ZN7cutlass13device_kernelIN5flash11enable_sm90INS1_16FlashAttnFwdSm90INS1_25CollectiveMainloopFwdSm90ILi2EN4cute5tupleIJNS5_1CILi1EEES8_S8_EEENS6_IJNS7_ILi128EEENS7_ILi224EEESA_EEELi128ENS_12float_e4m3_tEfNS_4arch4Sm90ELb0ELb1ELb0ELb0ELb0ELb0ELb0ELb1ELb1ELb0ELb0ELb0EEENS1_21CollectiveEpilogueFwdINS6_IJSA_SA_SB_EEES9_NS_10bfloat16_tESF_Li256ELb0ELb0ELb0ELb1EEENS1_30DynamicPersistentTileSchedulerILi256ELi128ELb0ELb0ELb1EEEEEEEEEvNT_6ParamsE)
        /*023c*/ 	.word	0x00000030


	//----- nvinfo : EIATTR_REGCOUNT
	.align		4
.L_147:
        /*0240*/ 	.byte	0x04, 0x2f
        /*0242*/ 	.short	(.L_149 - .L_148)
	.align		4
.L_148:
        /*0244*/ 	.word	index@(_ZN7cutlass13device_kernelIN5flash11enable_sm90INS1_16FlashAttnFwdSm90INS1_25CollectiveMainloopFwdSm90ILi2EN4cute5tupleIJNS5_1CILi1EEES8_S8_EEENS6_IJNS7_ILi128EEENS7_ILi224EEESA_EEELi128ENS_12float_e4m3_tEfNS_4arch4Sm90ELb0ELb0ELb0ELb1ELb0ELb1ELb0ELb1ELb1ELb0ELb0ELb0EEENS1_21CollectiveEpilogueFwdINS6_IJSA_SA_SB_EEES9_NS_10bfloat16_tESF_Li256ELb1ELb0ELb0ELb1EEENS1_36VarlenDynamicPersistentTileSchedulerILi128ELi224ELi256ELi128ELb0ELb0ELb1ELb0ELb1ELb1EEEEEEEEEvNT_6ParamsE)
        /*0248*/ 	.word	0x000000a8


	//----- nvinfo : EIATTR_FRAME_SIZE
	.align		4
.L_149:
        /*024c*/ 	.byte	0x04, 0x11
        /*024e*/ 	.short	(.L_151 - .L_150)
	.align		4
.L_150:
        /*0250*/ 	.word	index@(_ZN7cutlass13device_kernelIN5flash11enable_sm90INS1_16FlashAttnFwdSm90INS1_25CollectiveMainloopFwdSm90ILi2EN4cute5tupleIJNS5_1CILi1EEES8_S8_EEENS6_IJNS7_ILi128EEENS7_ILi224EEESA_EEELi128ENS_12float_e4m3_tEfNS_4arch4Sm90ELb0ELb0ELb0ELb1ELb0ELb1ELb0ELb1ELb1ELb0ELb0ELb0EEENS1_21CollectiveEpilogueFwdINS6_IJSA_SA_SB_EEES9_NS_10bfloat16_tESF_Li256ELb1ELb0ELb0ELb1EEENS1_36VarlenDynamicPersistentTileSchedulerILi128ELi224ELi256ELi128ELb0ELb0ELb1ELb0ELb1ELb1EEEEEEEEEvNT_6ParamsE)
        /*0254*/ 	.word	0x000000e8


	//----- nvinfo : EIATTR_REGCOUNT
	.align		4
.L_151:
        /*0258*/ 	.byte	0x04, 0x2f
        /*025a*/ 	.short	(.L_153 - .L_152)
	.align		4
.L_152:
        /*025c*/ 	.word	index@(_ZN7cutlass13device_kernelIN5flash11enable_sm90INS1_16FlashAttnFwdSm90INS1_25CollectiveMainloopFwdSm90ILi2EN4cute5tupleIJNS5_1CILi1EEES8_S8_EEENS6_IJNS7_ILi128EEENS7_ILi224EEESA_EEELi128ENS_12float_e4m3_tEfNS_4arch4Sm90ELb0ELb0ELb0ELb1ELb0ELb0ELb0ELb1ELb1ELb0ELb0ELb0EEENS1_21CollectiveEpilogueFwdINS6_IJSA_SA_SB_EEES9_NS_10bfloat16_tESF_Li256ELb1ELb0ELb0ELb1EEENS1_36VarlenDynamicPersistentTileSchedulerILi128ELi224ELi256ELi128ELb0ELb0ELb1ELb0ELb1ELb1EEEEEEEEEvNT_6ParamsE)
        /*0260*/ 	.word	0x000000a8


	//----- nvinfo : EIATTR_FRAME_SIZE
	.align		4
.L_153:
        /*0264*/ 	.byte	0x04, 0x11
        /*0266*/ 	.short	(.L_155 - .L_154)
	.align		4
.L_154:
        /*0268*/ 	.word	index@(_ZN7cutlass13device_kernelIN5flash11enable_sm90INS1_16FlashAttnFwdSm90INS1_25CollectiveMainloopFwdSm90ILi2EN4cute5tupleIJNS5_1CILi1EEES8_S8_EEENS6_IJNS7_ILi128EEENS7_ILi224EEESA_EEELi128ENS_12float_e4m3_tEfNS_4arch4Sm90ELb0ELb0ELb0ELb1ELb0ELb0ELb0ELb1ELb1ELb0ELb0ELb0EEENS1_21CollectiveEpilogueFwdINS6_IJSA_SA_SB_EEES9_NS_10bfloat16_tESF_Li256ELb1ELb0ELb0ELb1EEENS1_36VarlenDynamicPersistentTileSchedulerILi128ELi224ELi256ELi128ELb0ELb0ELb1ELb0ELb1ELb1EEEEEEEEEvNT_6ParamsE)
        /*026c*/ 	.word	0x00000040


	//----- nvinfo : EIATTR_REGCOUNT
	.align		4
.L_155:
        /*0270*/ 	.byte	0x04, 0x2f
        /*0272*/ 	.short	(.L_157 - .L_156)
	.align		4
.L_156:
        /*0274*/ 	.word	index@(_ZN7cutlass13device_kernelIN5flash11enable_sm90INS1_16FlashAttnFwdSm90INS1_25CollectiveMainloopFwdSm90ILi2EN4cute5tupleIJNS5_1CILi1EEES8_S8_EEENS6_IJNS7_ILi128EEENS7_ILi224EEESA_EEELi128ENS_12float_e4m3_tEfNS_4arch4Sm90ELb0ELb0ELb0ELb0ELb0ELb0ELb0ELb1ELb1ELb0ELb0ELb0EEENS1_21CollectiveEpilogueFwdINS6_IJSA_SA_SB_EEES9_NS_10bfloat16_tESF_Li256ELb0ELb0ELb0ELb1EEENS1_29StaticPersistentTileSchedulerILb0EEEEEEEEEvNT_6ParamsE)
        /*0278*/ 	.word	0x000000a8


	//----- nvinfo : EIATTR_FRAME_SIZE
	.align		4
.L_157:
        /*027c*/ 	.byte	0x04, 0x11
        /*027e*/ 	.short	(.L_159 - .L_158)
	.align		4
.L_158:
        /*0280*/ 	.word	index@(_ZN7cutlass13device_kernelIN5flash11enable_sm90INS1_16FlashAttnFwdSm90INS1_25CollectiveMainloopFwdSm90ILi2EN4cute5tupleIJNS5_1CILi1EEES8_S8_EEENS6_IJNS7_ILi128EEENS7_ILi224EEESA_EEELi128ENS_12float_e4m3_tEfNS_4arch4Sm90ELb0ELb0ELb0ELb0ELb0ELb0ELb0ELb1ELb1ELb0ELb0ELb0EEENS1_21CollectiveEpilogueFwdINS6_IJSA_SA_SB_EEES9_NS_10bfloat16_tESF_Li256ELb0ELb0ELb0ELb1EEENS1_29StaticPersistentTileSchedulerILb0EEEEEEEEEvNT_6ParamsE)
        /*0284*/ 	.word	0x00000028


	//----- nvinfo : EIATTR_REGCOUNT
	.align		4
.L_159:
        /*0288*/ 	.byte	0x04, 0x2f
        /*028a*/ 	.short	(.L_161 - .L_160)
	.align		4
.L_160:
        /*028c*/ 	.word	index@(_ZN7cutlass13device_kernelIN5flash11enable_sm90INS1_16FlashAttnFwdSm90INS1_25CollectiveMainloopFwdSm90ILi2EN4cute5tupleIJNS5_1CILi1EEES8_S8_EEENS6_IJNS7_ILi128EEENS7_ILi160EEENS7_ILi192EEEEEELi192ENS_12float_e4m3_tEfNS_4arch4Sm90ELb1ELb0ELb0ELb1ELb0ELb1ELb0ELb1ELb1ELb0ELb0ELb0EEENS1_21CollectiveEpilogueFwdINS6_IJSA_SC_SB_EEES9_NS_10bfloat16_tESG_Li256ELb1ELb0ELb0ELb1EEENS1_36VarlenDynamicPersistentTileSchedulerILi128ELi160ELi256ELi128ELb0ELb0ELb1ELb1ELb1ELb1EEEEEEEEEvNT_6ParamsE)
        /*0290*/ 	.word	0x000000a8


	//----- nvinfo : EIATTR_FRAME_SIZE
	.align		4
.L_161:
        /*0294*/ 	.byte	0x04, 0x11
        /*0296*/ 	.short	(.L_163 - .L_162)
	.align		4
.L_162:
        /*0298*/ 	.word	index@(_ZN7cutlass13device_kernelIN5flash11enable_sm90INS1_16FlashAttnFwdSm90INS1_25CollectiveMainloopFwdSm90ILi2EN4cute5tupleIJNS5_1CILi1EEES8_S8_EEENS6_IJNS7_ILi128EEENS7_ILi160EEENS7_ILi192EEEEEELi192ENS_12float_e4m3_tEfNS_4arch4Sm90ELb1ELb0ELb0ELb1ELb0ELb1ELb0ELb1ELb1ELb0ELb0ELb0EEENS1_21CollectiveEpilogueFwdINS6_IJSA_SC_SB_EEES9_NS_10bfloat16_tESG_Li256ELb1ELb0ELb0ELb1EEENS1_36VarlenDynamicPersistentTileSchedulerILi128ELi160ELi256ELi128ELb0ELb0ELb1ELb1ELb1ELb1EEEEEEEEEvNT_6ParamsE)
        /*029c*/ 	.word	0x00000050


	//----- nvinfo : EIATTR_REGCOUNT
	.align		4
.L_163:
        /*02a0*/ 	.byte	0x04, 0x2f
        /*02a2*/ 	.short	(.L_165 - .L_164)
	.align		4
.L_164:
        /*02a4*/ 	.word	index@(_ZN7cutlass13device_kernelIN5flash11enable_sm90INS1_16FlashAttnFwdSm90INS1_25CollectiveMainloopFwdSm90ILi2EN4cute5tupleIJNS5_1CILi1EEES8_S8_EEENS6_IJNS7_ILi128EEENS7_ILi160EEENS7_ILi192EEEEEELi192ENS_12float_e4m3_tEfNS_4arch4Sm90ELb1ELb0ELb0ELb1ELb0ELb0ELb0ELb1ELb1ELb0ELb0ELb0EEENS1_21CollectiveEpilogueFwdINS6_IJSA_SC_SB_EEES9_NS_10bfloat16_tESG_Li256ELb1ELb0ELb0ELb1EEENS1_36VarlenDynamicPersistentTileSchedulerILi128ELi160ELi256ELi128ELb0ELb0ELb1ELb1ELb1ELb1EEEEEEEEEvNT_6ParamsE)
        /*02a8*/ 	.word	0x000000a8


	//----- nvinfo : EIATTR_FRAME_SIZE
	.align		4
.L_165:
        /*02ac*/ 	.byte	0x04, 0x11
        /*02ae*/ 	.short	(.L_167 - .L_166)
	.align		4
.L_166:
        /*02b0*/ 	.word	index@(_ZN7cutlass13device_kernelIN5flash11enable_sm90INS1_16FlashAttnFwdSm90INS1_25CollectiveMainloopFwdSm90ILi2EN4cute5tupleIJNS5_1CILi1EEES8_S8_EEENS6_IJNS7_ILi128EEENS7_ILi160EEENS7_ILi192EEEEEELi192ENS_12float_e4m3_tEfNS_4arch4Sm90ELb1ELb0ELb0ELb1ELb0ELb0ELb0ELb1ELb1ELb0ELb0ELb0EEENS1_21CollectiveEpilogueFwdINS6_IJSA_SC_SB_EEES9_NS_10bfloat16_tESG_Li256ELb1ELb0ELb0ELb1EEENS1_36VarlenDynamicPersistentTileSchedulerILi128ELi160ELi256ELi128ELb0ELb0ELb1ELb1ELb1ELb1EEEEEEEEEvNT_6ParamsE)
        /*02b4*/ 	.word	0x00000028


	//----- nvinfo : EIATTR_REGCOUNT
	.align		4
.L_167:
        /*02b8*/ 	.byte	0x04, 0x2f
        /*02ba*/ 	.short	(.L_169 - .L_168)
	.align		4
.L_168:
        /*02bc*/ 	.word	index@(_ZN7cutlass13device_kernelIN5flash11enable_sm90INS1_16FlashAttnFwdSm90INS1_25CollectiveMainloopFwdSm90ILi2EN4cute5tupleIJNS5_1CILi1EEES8_S8_EEENS6_IJNS7_ILi128EEENS7_ILi160EEENS7_ILi192EEEEEELi192ENS_12float_e4m3_tEfNS_4arch4Sm90ELb1ELb0ELb0ELb0ELb0ELb0ELb0ELb1ELb1ELb0ELb0ELb0EEENS1_21CollectiveEpilogueFwdINS6_IJSA_SC_SB_EEES9_NS_10bfloat16_tESG_Li256ELb0ELb0ELb0ELb1EEENS1_30DynamicPersistentTileSchedulerILi256ELi128ELb0ELb0ELb1EEEEEEEEEvNT_6ParamsE)
        /*02c0*/ 	.word	0x000000a8


	//----- nvinfo : EIATTR_FRAME_SIZE
	.align		4
.L_169:
        /*02c4*/ 	.byte	0x04, 0x11
        /*02c6*/ 	.short	(.L_171 - .L_170)
	.align		4
.L_170:
        /*02c8*/ 	.word	index@(_ZN7cutlass13device_kernelIN5flash11enable_sm90INS1_16FlashAttnFwdSm90INS1_25CollectiveMainloopFwdSm90ILi2EN4cute5tupleIJNS5_1CILi1EEES8_S8_EEENS6_IJNS7_ILi128EEENS7_ILi160EEENS7_ILi192EEEEEELi192ENS_12float_e4m3_tEfNS_4arch4Sm90ELb1ELb0ELb0ELb0ELb0ELb0ELb0ELb1ELb1ELb0ELb0ELb0EEENS1_21CollectiveEpilogueFwdINS6_IJSA_SC_SB_EEES9_NS_10bfloat16_tESG_Li256ELb0ELb0ELb0ELb1EEENS1_30DynamicPersistentTileSchedulerILi256ELi128ELb0ELb0ELb1EEEEEEEEEvNT_6ParamsE)
        /*02cc*/ 	.word	0x00000028


	//----- nvinfo : EIATTR_REGCOUNT
	.align		4
.L_171:
        /*02d0*/ 	.byte	0x04, 0x2f
        /*02d2*/ 	.short	(.L_173 - .L_172)
	.align		4
.L_172:
        /*02d4*/ 	.word	index@(_ZN7cutlass13device_kernelIN5flash11enable_sm90INS1_16FlashAttnFwdSm90INS1_25CollectiveMainloopFwdSm90ILi2EN4cute5tupleIJNS5_1CILi1EEES8_S8_EEENS6_IJNS7_ILi128EEENS7_ILi160EEENS7_ILi192EEEEEELi192ENS_12float_e4m3_tEfNS_4arch4Sm90ELb0ELb1ELb0ELb1ELb0ELb1ELb0ELb1ELb1ELb0ELb0ELb0EEENS1_21CollectiveEpilogueFwdINS6_IJSA_SC_SB_EEES9_NS_10bfloat16_tESG_Li256ELb1ELb0ELb0ELb1EEENS1_36VarlenDynamicPersistentTileSchedulerILi128ELi160ELi256ELi128ELb0ELb0ELb1ELb1ELb0ELb1EEEEEEEEEvNT_6ParamsE)
        /*02d8*/ 	.word	0x000000a8


	//----- nvinfo : EIATTR_FRAME_SIZE
	.align		4
.L_173:
        /*02dc*/ 	.byte	0x04, 0x11
        /*02de*/ 	.short	(.L_175 - .L_174)
	.align		4
.L_174:
        /*02e0*/ 	.word	index@($_ZN7cutlass13device_kernelIN5flash11enable_sm90INS1_16FlashAttnFwdSm90INS1_25CollectiveMainloopFwdSm90ILi2EN4cute5tupleIJNS5_1CILi1EEES8_S8_EEENS6_IJNS7_ILi128EEENS7_ILi160EEENS7_ILi192EEEEEELi192ENS_12float_e4m3_tEfNS_4arch4Sm90ELb0ELb1ELb0ELb1ELb0ELb1ELb0ELb1ELb1ELb0ELb0ELb0EEENS1_21CollectiveEpilogueFwdINS6_IJSA_SC_SB_EEES9_NS_10bfloat16_tESG_Li256ELb1ELb0ELb0ELb1EEENS1_36VarlenDynamicPersistentTileSchedulerILi128ELi160ELi256ELi128ELb0ELb0ELb1ELb1ELb0ELb1EEEEEEEEEvNT_6ParamsE$_ZZN5flash25CollectiveMainloopFwdSm90ILi2EN4cute5tupleIJNS1_1CILi1EEES4_S4_EEENS2_IJNS3_ILi128EEENS3_ILi160EEENS3_ILi192EEEEEELi192EN7cutlass12float_e4m3_tEfNSA_4arch4Sm90ELb0ELb1ELb0ELb1ELb0ELb1ELb0ELb1ELb1ELb0ELb0ELb0EE12store_kv_newINS_16FlashAttnFwdSm90ISE_NS_21CollectiveEpilogueFwdINS2_IJS6_S8_S7_EEES5_NSA_10bfloat16_tESD_Li256ELb1ELb0ELb0ELb1EEENS_36VarlenDynamicPersistentTileSchedulerILi128ELi160ELi256ELi128ELb0ELb0ELb1ELb1ELb0ELb1EEEE13SharedStorageEEEbRKNSE_6ParamsENSA_25PipelineTmaAsyncNoClusterILi2ENSA_16PipelineTmaAsyncILi2EEEEESV_RNSA_13PipelineStateILj2EEEiRT_RKNS_16SeqlenInfoQKNewKILb1ELb1EEENS2_IJiiiiEEEENKUliRKT_E_clISX_EEDaiS18_)
        /*02e4*/ 	.word	0x00000310


	//----- nvinfo : EIATTR_FRAME_SIZE
	.align		4
.L_175:
        /*02e8*/ 	.byte	0x04, 0x11
        /*02ea*/ 	.short	(.L_177 - .L_176)
	.align		4
.L_176:
        /*02ec*/ 	.word	index@(_ZN7cutlass13device_kernelIN5flash11enable_sm90INS1_16FlashAttnFwdSm90INS1_25CollectiveMainloopFwdSm90ILi2EN4cute5tupleIJNS5_1CILi1EEES8_S8_EEENS6_IJNS7_ILi128EEENS7_ILi160EEENS7_ILi192EEEEEELi192ENS_12float_e4m3_tEfNS_4arch4Sm90ELb0ELb1ELb0ELb1ELb0ELb1ELb0ELb1ELb1ELb0ELb0ELb0EEENS1_21CollectiveEpilogueFwdINS6_IJSA_SC_SB_EEES9_NS_10bfloat16_tESG_Li256ELb1ELb0ELb0ELb1EEENS1_36VarlenDynamicPersistentTileSchedulerILi128ELi160ELi256ELi128ELb0ELb0ELb1ELb1ELb0ELb1EEEEEEEEEvNT_6ParamsE)
        /*02f0*/ 	.word	0x00000310


	//----- nvinfo : EIATTR_REGCOUNT
	.align		4
.L_177:
        /*02f4*/ 	.byte	0x04, 0x2f
        /*02f6*/ 	.short	(.L_179 - .L_178)
	.align		4
.L_178:
        /*02f8*/ 	.word	index@(_ZN7cutlass13device_kernelIN5flash11enable_sm90INS1_16FlashAttnFwdSm90INS1_25CollectiveMainloopFwdSm90ILi2EN4cute5tupleIJNS5_1CILi1EEES8_S8_EEENS6_IJNS7_ILi128EEENS7_ILi160EEENS7_ILi192EEEEEELi192ENS_12float_e4m3_tEfNS_4arch4Sm90ELb0ELb1ELb0ELb1ELb0ELb0ELb0ELb1ELb1ELb0ELb0ELb0EEENS1_21CollectiveEpilogueFwdINS6_IJSA_SC_SB_EEES9_NS_10bfloat16_tESG_Li256ELb1ELb0ELb0ELb1EEENS1_36VarlenDynamicPersistentTileSchedulerILi128ELi160ELi256ELi128ELb0ELb0ELb1ELb1ELb0ELb1EEEEEEEEEvNT_6ParamsE)
        /*02fc*/ 	.word	0x000000a8


	//----- nvinfo : EIATTR_FRAME_SIZE
	.align		4
.L_179:
        /*0300*/ 	.byte	0x04, 0x11
        /*0302*/ 	.short	(.L_181 - .L_180)
	.align		4
.L_180:
        /*0304*/ 	.word	index@(_ZN7cutlass13device_kernelIN5flash11enable_sm90INS1_16FlashAttnFwdSm90INS1_25CollectiveMainloopFwdSm90ILi2EN4cute5tupleIJNS5_1CILi1EEES8_S8_EEENS6_IJNS7_ILi128EEENS7_ILi160EEENS7_ILi192EEEEEELi192ENS_12float_e4m3_tEfNS_4arch4Sm90ELb0ELb1ELb0ELb1ELb0ELb0ELb0ELb1ELb1ELb0ELb0ELb0EEENS1_21CollectiveEpilogueFwdINS6_IJSA_SC_SB_EEES9_NS_10bfloat16_tESG_Li256ELb1ELb0ELb0ELb1EEENS1_36VarlenDynamicPersistentTileSchedulerILi128ELi160ELi256ELi128ELb0ELb0ELb1ELb1ELb0ELb1EEEEEEEEEvNT_6ParamsE)
        /*0308*/ 	.word	0x00000030


	//----- nvinfo : EIATTR_REGCOUNT
	.align		4
.L_181:
        /*030c*/ 	.byte	0x04, 0x2f
        /*030e*/ 	.short	(.L_183 - .L_182)
	.align		4
.L_182:
        /*0310*/ 	.word	index@(_ZN7cutlass13device_kernelIN5flash11enable_sm90INS1_16FlashAttnFwdSm90INS1_25CollectiveMainloopFwdSm90ILi2EN4cute5tupleIJNS5_1CILi1EEES8_S8_EEENS6_IJNS7_ILi128EEENS7_ILi160EEENS7_ILi192EEEEEELi192ENS_12float_e4m3_tEfNS_4arch4Sm90ELb0ELb1ELb0ELb0ELb0ELb0ELb0ELb1ELb1ELb0ELb0ELb0EEENS1_21CollectiveEpilogueFwdINS6_IJSA_SC_SB_EEES9_NS_10bfloat16_tESG_Li256ELb0ELb0ELb0ELb1EEENS1_30DynamicPersistentTileSchedulerILi256ELi128ELb0ELb0ELb1EEEEEEEEEvNT_6ParamsE)
        /*0314*/ 	.word	0x000000a8


	//----- nvinfo : EIATTR_FRAME_SIZE
	.align		4
.L_183:
        /*0318*/ 	.byte	0x04, 0x11
        /*031a*/ 	.short	(.L_185 - .L_184)
	.align		4
.L_184:
        /*031c*/ 	.word	index@(_ZN7cutlass13device_kernelIN5flash11enable_sm90INS1_16FlashAttnFwdSm90INS1_25CollectiveMainloopFwdSm90ILi2EN4cute5tupleIJNS5_1CILi1EEES8_S8_EEENS6_IJNS7_ILi128EEENS7_ILi160EEENS7_ILi192EEEEEELi192ENS_12float_e4m3_tEfNS_4arch4Sm90ELb0ELb1ELb0ELb0ELb0ELb0ELb0ELb1ELb1ELb0ELb0ELb0EEENS1_21CollectiveEpilogueFwdINS6_IJSA_SC_SB_EEES9_NS_10bfloat16_tESG_Li256ELb0ELb0ELb0ELb1EEENS1_30DynamicPersistentTileSchedulerILi256ELi128ELb0ELb0ELb1EEEEEEEEEvNT_6ParamsE)
        /*0320*/ 	.word	0x00000020


	//----- nvinfo : EIATTR_REGCOUNT
	.align		4
.L_185:
        /*0324*/ 	.byte	0x04, 0x2f
        /*0326*/ 	.short	(.L_187 - .L_186)
	.align		4
.L_186:
        /*0328*/ 	.word	index@(_ZN7cutlass13device_kernelIN5flash11enable_sm90INS1_16FlashAttnFwdSm90INS1_25CollectiveMainloopFwdSm90ILi2EN4cute5tupleIJNS5_1CILi1EEES8_S8_EEENS6_IJNS7_ILi128EEENS7_ILi160EEENS7_ILi192EEEEEELi192ENS_12float_e4m3_tEfNS_4arch4Sm90ELb0ELb0ELb0ELb1ELb0ELb1ELb0ELb1ELb1ELb0ELb0ELb0EEENS1_21CollectiveEpilogueFwdINS6_IJSA_SC_SB_EEES9_NS_10bfloat16_tESG_Li256ELb1ELb0ELb0ELb1EEENS1_36VarlenDynamicPersistentTileSchedulerILi128ELi160ELi256ELi128ELb0ELb0ELb1ELb0ELb1ELb1EEEEEEEEEvNT_6ParamsE)
        /*032c*/ 	.word	0x000000a8


	//----- nvinfo : EIATTR_FRAME_SIZE
	.align		4
.L_187:
        /*0330*/ 	.byte	0x04, 0x11
        /*0332*/ 	.short	(.L_189 - .L_188)
	.align		4
.L_188:
        /*0334*/ 	.word	index@(_ZN7cutlass13device_kernelIN5flash11enable_sm90INS1_16FlashAttnFwdSm90INS1_25CollectiveMainloopFwdSm90ILi2EN4cute5tupleIJNS5_1CILi1EEES8_S8_EEENS6_IJNS7_ILi128EEENS7_ILi160EEENS7_ILi192EEEEEELi192ENS_12float_e4m3_tEfNS_4arch4Sm90ELb0ELb0ELb0ELb1ELb0ELb1ELb0ELb1ELb1ELb0ELb0ELb0EEENS1_21CollectiveEpilogueFwdINS6_IJSA_SC_SB_EEES9_NS_10bfloat16_tESG_Li256ELb1ELb0ELb0ELb1EEENS1_36VarlenDynamicPersistentTileSchedulerILi128ELi160ELi256ELi128ELb0ELb0ELb1ELb0ELb1ELb1EEEEEEEEEvNT_6ParamsE)
        /*0338*/ 	.word	0x00000050


	//----- nvinfo : EIATTR_REGCOUNT
	.align		4
.L_189:
        /*033c*/ 	.byte	0x04, 0x2f
        /*033e*/ 	.short	(.L_191 - .L_190)
	.align		4
.L_190:
        /*0340*/ 	.word	index@(_ZN7cutlass13device_kernelIN5flash11enable_sm90INS1_16FlashAttnFwdSm90INS1_25CollectiveMainloopFwdSm90ILi2EN4cute5tupleIJNS5_1CILi1EEES8_S8_EEENS6_IJNS7_ILi128EEENS7_ILi160EEENS7_ILi192EEEEEELi192ENS_12float_e4m3_tEfNS_4arch4Sm90ELb0ELb0ELb0ELb1ELb0ELb0ELb0ELb1ELb1ELb0ELb0ELb0EEENS1_21CollectiveEpilogueFwdINS6_IJSA_SC_SB_EEES9_NS_10bfloat16_tESG_Li256ELb1ELb0ELb0ELb1EEENS1_36VarlenDynamicPersistentTileSchedulerILi128ELi160ELi256ELi128ELb0ELb0ELb1ELb0ELb1ELb1EEEEEEEEEvNT_6ParamsE)
        /*0344*/ 	.word	0x000000a8


	//----- nvinfo : EIATTR_FRAME_SIZE
	.align		4
.L_191:
        /*0348*/ 	.byte	0x04, 0x11
        /*034a*/ 	.short	(.L_193 - .L_192)
	.align		4
.L_192:
        /*034c*/ 	.word	index@(_ZN7cutlass13device_kernelIN5flash11enable_sm90INS1_16FlashAttnFwdSm90INS1_25CollectiveMainloopFwdSm90ILi2EN4cute5tupleIJNS5_1CILi1EEES8_S8_EEENS6_IJNS7_ILi128EEENS7_ILi160EEENS7_ILi192EEEEEELi192ENS_12float_e4m3_tEfNS_4arch4Sm90ELb0ELb0ELb0ELb1ELb0ELb0ELb0ELb1ELb1ELb0ELb0ELb0EEENS1_21CollectiveEpilogueFwdINS6_IJSA_SC_SB_EEES9_NS_10bfloat16_tESG_Li256ELb1ELb0ELb0ELb1EEENS1_36VarlenDynamicPersistentTileSchedulerILi128ELi160ELi256ELi128ELb0ELb0ELb1ELb0ELb1ELb1EEEEEEEEEvNT_6ParamsE)
        /*0350*/ 	.word	0x00000028


	//----- nvinfo : EIATTR_REGCOUNT
	.align		4
.L_193:
        /*0354*/ 	.byte	0x04, 0x2f
        /*0356*/ 	.short	(.L_195 - .L_194)
	.align		4
.L_194:
        /*0358*/ 	.word	index@(_ZN7cutlass13device_kernelIN5flash11enable_sm90INS1_16FlashAttnFwdSm90INS1_25CollectiveMainloopFwdSm90ILi2EN4cute5tupleIJNS5_1CILi2EEENS7_ILi1EEES9_EEENS6_IJNS7_ILi128EEENS7_ILi160EEENS7_ILi192EEEEEELi192ENS_12float_e4m3_tEfNS_4arch4Sm90ELb0ELb0ELb0ELb0ELb0ELb0ELb0ELb1ELb1ELb0ELb0ELb0EEENS1_21CollectiveEpilogueFwdINS6_IJSB_SD_SC_EEESA_NS_10bfloat16_tESH_Li256ELb0ELb0ELb0ELb1EEENS1_29StaticPersistentTileSchedulerILb0EEEEEEEEEvNT_6ParamsE)
        /*035c*/ 	.word	0x000000a8


	//----- nvinfo : EIATTR_FRAME_SIZE
	.align		4
.L_195:
        /*0360*/ 	.byte	0x04, 0x11
        /*0362*/ 	.short	(.L_197 - .L_196)
	.align		4
.L_196:
        /*0364*/ 	.word	index@(_ZN7cutlass13device_kernelIN5flash11enable_sm90INS1_16FlashAttnFwdSm90INS1_25CollectiveMainloopFwdSm90ILi2EN4cute5tupleIJNS5_1CILi2EEENS7_ILi1EEES9_EEENS6_IJNS7_ILi128EEENS7_ILi160EEENS7_ILi192EEEEEELi192ENS_12float_e4m3_tEfNS_4arch4Sm90ELb0ELb0ELb0ELb0ELb0ELb0ELb0ELb1ELb1ELb0ELb0ELb0EEENS1_21CollectiveEpilogueFwdINS6_IJSB_SD_SC_EEESA_NS_10bfloat16_tESH_Li256ELb0ELb0ELb0ELb1EEENS1_29StaticPersistentTileSchedulerILb0EEEEEEEEEvNT_6ParamsE)
        /*0368*/ 	.word	0x00000020


	//----- nvinfo : EIATTR_REGCOUNT
	.align		4
.L_197:
        /*036c*/ 	.byte	0x04, 0x2f
        /*036e*/ 	.short	(.L_199 - .L_198)
	.align		4
.L_198:
        /*0370*/ 	.word	index@(_ZN7cutlass13device_kernelIN5flash11enable_sm90INS1_16FlashAttnFwdSm90INS1_25CollectiveMainloopFwdSm90ILi2EN4cute5tupleIJNS5_1CILi1EEES8_S8_EEENS6_IJNS7_ILi128EEENS7_ILi160EEENS7_ILi192EEEEEELi192ENS_12float_e4m3_tEfNS_4arch4Sm90ELb0ELb0ELb0ELb0ELb0ELb0ELb0ELb1ELb1ELb0ELb0ELb0EEENS1_21CollectiveEpilogueFwdINS6_IJSA_SC_SB_EEES9_NS_10bfloat16_tESG_Li256ELb0ELb0ELb0ELb1EEENS1_29StaticPersistentTileSchedulerILb0EEEEEEEEEvNT_6ParamsE)
        /*0374*/ 	.word	0x000000a8


	//----- nvinfo : EIATTR_FRAME_SIZE
	.align		4
.L_199:
        /*0378*/ 	.byte	0x04, 0x11
        /*037a*/ 	.short	(.L_201 - .L_200)
	.align		4
.L_200:
        /*037c*/ 	.word	index@(_ZN7cutlass13device_kernelIN5flash11enable_sm90INS1_16FlashAttnFwdSm90INS1_25CollectiveMainloopFwdSm90ILi2EN4cute5tupleIJNS5_1CILi1EEES8_S8_EEENS6_IJNS7_ILi128EEENS7_ILi160EEENS7_ILi192EEEEEELi192ENS_12float_e4m3_tEfNS_4arch4Sm90ELb0ELb0ELb0ELb0ELb0ELb0ELb0ELb1ELb1ELb0ELb0ELb0EEENS1_21CollectiveEpilogueFwdINS6_IJSA_SC_SB_EEES9_NS_10bfloat16_tESG_Li256ELb0ELb0ELb0ELb1EEENS1_29StaticPersistentTileSchedulerILb0EEEEEEEEEvNT_6ParamsE)
        /*0380*/ 	.word	0x00000010


	//----- nvinfo : EIATTR_REGCOUNT
	.align		4
.L_201:
        /*0384*/ 	.byte	0x04, 0x2f
        /*0386*/ 	.short	(.L_203 - .L_202)
	.align		4
.L_202:
        /*0388*/ 	.word	index@(_ZN7cutlass13device_kernelIN5flash11enable_sm90INS1_16FlashAttnFwdSm90INS1_25CollectiveMainloopFwdSm90ILi2EN4cute5tupleIJNS5_1CILi1EEES8_S8_EEENS6_IJNS7_ILi128EEESA_NS7_ILi256EEEEEELi256ENS_12float_e4m3_tEfNS_4arch4Sm90ELb1ELb0ELb0ELb1ELb0ELb1ELb0ELb1ELb1ELb0ELb0ELb0EEENS1_21CollectiveEpilogueFwdINS6_IJSA_SB_SA_EEES9_NS_10bfloat16_tESF_Li256ELb1ELb0ELb0ELb1EEENS1_36VarlenDynamicPersistentTileSchedulerILi128ELi128ELi256ELi128ELb0ELb0ELb1ELb1ELb1ELb1EEEEEEEEEvNT_6ParamsE)
        /*038c*/ 	.word	0x000000a8


	//----- nvinfo : EIATTR_FRAME_SIZE
	.align		4
.L_203:
        /*0390*/ 	.byte	0x04, 0x11
        /*0392*/ 	.short	(.L_205 - .L_204)
	.align		4
.L_204:
        /*0394*/ 	.word	index@(_ZN7cutlass13device_kernelIN5flash11enable_sm90INS1_16FlashAttnFwdSm90INS1_25CollectiveMainloopFwdSm90ILi2EN4cute5tupleIJNS5_1CILi1EEES8_S8_EEENS6_IJNS7_ILi128EEESA_NS7_ILi256EEEEEELi256ENS_12float_e4m3_tEfNS_4arch4Sm90ELb1ELb0ELb0ELb1ELb0ELb1ELb0ELb1ELb1ELb0ELb0ELb0EEENS1_21CollectiveEpilogueFwdINS6_IJSA_SB_SA_EEES9_NS_10bfloat16_tESF_Li256ELb1ELb0ELb0ELb1EEENS1_36VarlenDynamicPersistentTileSchedulerILi128ELi128ELi256ELi128ELb0ELb0ELb1ELb1ELb1ELb1EEEEEEEEEvNT_6ParamsE)
        /*0398*/ 	.word	0x00000068


	//----- nvinfo : EIATTR_REGCOUNT
	.align		4
.L_205:
        /*039c*/ 	.byte	0x04, 0x2f
        /*039e*/ 	.short	(.L_207 - .L_206)
	.align		4
.L_206:
        /*03a0*/ 	.word	index@(_ZN7cutlass13device_kernelIN5flash11enable_sm90INS1_16FlashAttnFwdSm90INS1_25CollectiveMainloopFwdSm90ILi2EN4cute5tupleIJNS5_1CILi1EEES8_S8_EEENS6_IJNS7_ILi128EEESA_NS7_ILi256EEEEEELi256ENS_12float_e4m3_tEfNS_4arch4Sm90ELb1ELb0ELb0ELb1ELb0ELb0ELb0ELb1ELb1ELb0ELb0ELb0EEENS1_21CollectiveEpilogueFwdINS6_IJSA_SB_SA_EEES9_NS_10bfloat16_tESF_Li256ELb1ELb0ELb0ELb1EEENS1_36VarlenDynamicPersistentTileSchedulerILi128ELi128ELi256ELi128ELb0ELb0ELb1ELb1ELb1ELb1EEEEEEEEEvNT_6ParamsE)
        /*03a4*/ 	.word	0x000000a8


	//----- nvinfo : EIATTR_FRAME_SIZE
	.align		4
.L_207:
        /*03a8*/ 	.byte	0x04, 0x11
        /*03aa*/ 	.short	(.L_209 - .L_208)
	.align		4
.L_208:
        /*03ac*/ 	.word	index@(_ZN7cutlass13device_kernelIN5flash11enable_sm90INS1_16FlashAttnFwdSm90INS1_25CollectiveMainloopFwdSm90ILi2EN4cute5tupleIJNS5_1CILi1EEES8_S8_EEENS6_IJNS7_ILi128EEESA_NS7_ILi256EEEEEELi256ENS_12float_e4m3_tEfNS_4arch4Sm90ELb1ELb0ELb0ELb1ELb0ELb0ELb0ELb1ELb1ELb0ELb0ELb0EEENS1_21CollectiveEpilogueFwdINS6_IJSA_SB_SA_EEES9_NS_10bfloat16_tESF_Li256ELb1ELb0ELb0ELb1EEENS1_36VarlenDynamicPersistentTileSchedulerILi128ELi128ELi256ELi128ELb0ELb0ELb1ELb1ELb1ELb1EEEEEEEEEvNT_6ParamsE)
        /*03b0*/ 	.word	0x00000048


	//----- nvinfo : EIATTR_REGCOUNT
	.align		4
.L_209:
        /*03b4*/ 	.byte	0x04, 0x2f
        /*03b6*/ 	.short	(.L_211 - .L_210)
	.align		4
.L_210:
        /*03b8*/ 	.word	index@(_ZN7cutlass13device_kernelIN5flash11enable_sm90INS1_16FlashAttnFwdSm90INS1_25CollectiveMainloopFwdSm90ILi2EN4cute5tupleIJNS5_1CILi1EEES8_S8_EEENS6_IJNS7_ILi128EEESA_NS7_ILi256EEEEEELi256ENS_12float_e4m3_tEfNS_4arch4Sm90ELb1ELb0ELb0ELb0ELb0ELb0ELb0ELb1ELb1ELb0ELb0ELb0EEENS1_21CollectiveEpilogueFwdINS6_IJSA_SB_SA_EEES9_NS_10bfloat16_tESF_Li256ELb0ELb0ELb0ELb1EEENS1_30DynamicPersistentTileSchedulerILi256ELi128ELb0ELb0ELb1EEEEEEEEEvNT_6ParamsE)
        /*03bc*/ 	.word	0x000000a8


	//----- nvinfo : EIATTR_FRAME_SIZE
	.align		4
.L_211:
        /*03c0*/ 	.byte	0x04, 0x11
        /*03c2*/ 	.short	(.L_213 - .L_212)
	.align		4
.L_212:
        /*03c4*/ 	.word	index@(_ZN7cutlass13device_kernelIN5flash11enable_sm90INS1_16FlashAttnFwdSm90INS1_25CollectiveMainloopFwdSm90ILi2EN4cute5tupleIJNS5_1CILi1EEES8_S8_EEENS6_IJNS7_ILi128EEESA_NS7_ILi256EEEEEELi256ENS_12float_e4m3_tEfNS_4arch4Sm90ELb1ELb0ELb0ELb0ELb0ELb0ELb0ELb1ELb1ELb0ELb0ELb0EEENS1_21CollectiveEpilogueFwdINS6_IJSA_SB_SA_EEES9_NS_10bfloat16_tESF_Li256ELb0ELb0ELb0ELb1EEENS1_30DynamicPersistentTileSchedulerILi256ELi128ELb0ELb0ELb1EEEEEEEEEvNT_6ParamsE)
        /*03c8*/ 	.word	0x00000040


	//----- nvinfo : EIATTR_REGCOUNT
	.align		4
.L_213:
        /*03cc*/ 	.byte	0x04, 0x2f
        /*03ce*/ 	.short	(.L_215 - .L_214)
	.align		4
.L_214:
        /*03d0*/ 	.word	index@(_ZN7cutlass13device_kernelIN5flash11enable_sm90INS1_16FlashAttnFwdSm90INS1_25CollectiveMainloopFwdSm90ILi2EN4cute5tupleIJNS5_1CILi1EEES8_S8_EEENS6_IJNS7_ILi128EEENS7_ILi64EEENS7_ILi256EEEEEELi256ENS_12float_e4m3_tEfNS_4arch4Sm90ELb0ELb1ELb0ELb1ELb0ELb1ELb0ELb1ELb1ELb0ELb0ELb0EEENS1_21CollectiveEpilogueFwdINS6_IJSA_SC_SB_EEES9_NS_10bfloat16_tESG_Li256ELb1ELb0ELb0ELb1EEENS1_36VarlenDynamicPersistentTileSchedulerILi128ELi64ELi256ELi128ELb0ELb0ELb1ELb1ELb0ELb1EEEEEEEEEvNT_6ParamsE)
        /*03d4*/ 	.word	0x000000a8


	//----- nvinfo : EIATTR_FRAME_SIZE
	.align		4
.L_215:
        /*03d8*/ 	.byte	0x04, 0x11
        /*03da*/ 	.short	(.L_217 - .L_216)
	.align		4
.L_216:
        /*03dc*/ 	.word	index@(_ZN7cutlass13device_kernelIN5flash11enable_sm90INS1_16FlashAttnFwdSm90INS1_25CollectiveMainloopFwdSm90ILi2EN4cute5tupleIJNS5_1CILi1EEES8_S8_EEENS6_IJNS7_ILi128EEENS7_ILi64EEENS7_ILi256EEEEEELi256ENS_12float_e4m3_tEfNS_4arch4Sm90ELb0ELb1ELb0ELb1ELb0ELb1ELb0ELb1ELb1ELb0ELb0ELb0EEENS1_21CollectiveEpilogueFwdINS6_IJSA_SC_SB_EEES9_NS_10bfloat16_tESG_Li256ELb1ELb0ELb0ELb1EEENS1_36VarlenDynamicPersistentTileSchedulerILi128ELi64ELi256ELi128ELb0ELb0ELb1ELb1ELb0ELb1EEEEEEEEEvNT_6ParamsE)
        /*03e0*/ 	.word	0x00000060


	//----- nvinfo : EIATTR_REGCOUNT
	.align		4
.L_217:
        /*03e4*/ 	.byte	0x04, 0x2f
        /*03e6*/ 	.short	(.L_219 - .L_218)
	.align		4
.L_218:
        /*03e8*/ 	.word	index@(_ZN7cutlass13device_kernelIN5flash11enable_sm90INS1_16FlashAttnFwdSm90INS1_25CollectiveMainloopFwdSm90ILi2EN4cute5tupleIJNS5_1CILi1EEES8_S8_EEENS6_IJNS7_ILi128EEENS7_ILi64EEENS7_ILi256EEEEEELi256ENS_12float_e4m3_tEfNS_4arch4Sm90ELb0ELb1ELb0ELb1ELb0ELb0ELb0ELb1ELb1ELb0ELb0ELb0EEENS1_21CollectiveEpilogueFwdINS6_IJSA_SC_SB_EEES9_NS_10bfloat16_tESG_Li256ELb1ELb0ELb0ELb1EEENS1_36VarlenDynamicPersistentTileSchedulerILi128ELi64ELi256ELi128ELb0ELb0ELb1ELb1ELb0ELb1EEEEEEEEEvNT_6ParamsE)
        /*03ec*/ 	.word	0x000000a8


	//----- nvinfo : EIATTR_FRAME_SIZE
	.align		4
.L_219:
        /*03f0*/ 	.byte	0x04, 0x11
        /*03f2*/ 	.short	(.L_221 - .L_220)
	.align		4
.L_220:
        /*03f4*/ 	.word	index@(_ZN7cutlass13device_kernelIN5flash11enable_sm90INS1_16FlashAttnFwdSm90INS1_25CollectiveMainloopFwdSm90ILi2EN4cute5tupleIJNS5_1CILi1EEES8_S8_EEENS6_IJNS7_ILi128EEENS7_ILi64EEENS7_ILi256EEEEEELi256ENS_12float_e4m3_tEfNS_4arch4Sm90ELb0ELb1ELb0ELb1ELb0ELb0ELb0ELb1ELb1ELb0ELb0ELb0EEENS1_21CollectiveEpilogueFwdINS6_IJSA_SC_SB_EEES9_NS_10bfloat16_tESG_Li256ELb1ELb0ELb0ELb1EEENS1_36VarlenDynamicPersistentTileSchedulerILi128ELi64ELi256ELi128ELb0ELb0ELb1ELb1ELb0ELb1EEEEEEEEEvNT_6ParamsE)
        /*03f8*/ 	.word	0x00000038


	//----- nvinfo : EIATTR_REGCOUNT
	.align		4
.L_221:
        /*03fc*/ 	.byte	0x04, 0x2f
        /*03fe*/ 	.short	(.L_223 - .L_222)
	.align		4
.L_222:
        /*0400*/ 	.word	index@(_ZN7cutlass13device_kernelIN5flash11enable_sm90INS1_16FlashAttnFwdSm90INS1_25CollectiveMainloopFwdSm90ILi2EN4cute5tupleIJNS5_1CILi1EEES8_S8_EEENS6_IJNS7_ILi128EEENS7_ILi64EEENS7_ILi256EEEEEELi256ENS_12float_e4m3_tEfNS_4arch4Sm90ELb0ELb1ELb0ELb0ELb0ELb0ELb0ELb1ELb1ELb0ELb0ELb0EEENS1_21CollectiveEpilogueFwdINS6_IJSA_SC_SB_EEES9_NS_10bfloat16_tESG_Li256ELb0ELb0ELb0ELb1EEENS1_30DynamicPersistentTileSchedulerILi256ELi128ELb0ELb0ELb1EEEEEEEEEvNT_6ParamsE)
        /*0404*/ 	.word	0x000000a8


	//----- nvinfo : EIATTR_FRAME_SIZE
	.align		4
.L_223:
        /*0408*/ 	.byte	0x04, 0x11
        /*040a*/ 	.short	(.L_225 - .L_224)
	.align		4
.L_224:
        /*040c*/ 	.word	index@(_ZN7cutlass13device_kernelIN5flash11enable_sm90INS1_16FlashAttnFwdSm90INS1_25CollectiveMainloopFwdSm90ILi2EN4cute5tupleIJNS5_1CILi1EEES8_S8_EEENS6_IJNS7_ILi128EEENS7_ILi64EEENS7_ILi256EEEEEELi256ENS_12float_e4m3_tEfNS_4arch4Sm90ELb0ELb1ELb0ELb0ELb0ELb0ELb0ELb1ELb1ELb0ELb0ELb0EEENS1_21CollectiveEpilogueFwdINS6_IJSA_SC_SB_EEES9_NS_10bfloat16_tESG_Li256ELb0ELb0ELb0ELb1EEENS1_30DynamicPersistentTileSchedulerILi256ELi128ELb0ELb0ELb1EEEEEEEEEvNT_6ParamsE)
        /*0410*/ 	.word	0x00000030


	//----- nvinfo : EIATTR_REGCOUNT
	.align		4
.L_225:
        /*0414*/ 	.byte	0x04, 0x2f
        /*0416*/ 	.short	(.L_227 - .L_226)
	.align		4
.L_226:
        /*0418*/ 	.word	index@(_ZN7cutlass13device_kernelIN5flash11enable_sm90INS1_16FlashAttnFwdSm90INS1_25CollectiveMainloopFwdSm90ILi2EN4cute5tupleIJNS5_1CILi1EEES8_S8_EEENS6_IJNS7_ILi128EEESA_NS7_ILi256EEEEEELi256ENS_12float_e4m3_tEfNS_4arch4Sm90ELb0ELb0ELb0ELb1ELb0ELb1ELb0ELb1ELb1ELb0ELb0ELb0EEENS1_21CollectiveEpilogueFwdINS6_IJSA_SB_SA_EEES9_NS_10bfloat16_tESF_Li256ELb1ELb0ELb0ELb1EEENS1_36VarlenDynamicPersistentTileSchedulerILi128ELi128ELi256ELi128ELb0ELb0ELb1ELb0ELb1ELb1EEEEEEEEEvNT_6ParamsE)
        /*041c*/ 	.word	0x000000a8


	//----- nvinfo : EIATTR_FRAME_SIZE
	.align		4
.L_227:
        /*0420*/ 	.byte	0x04, 0x11
        /*0422*/ 	.short	(.L_229 - .L_228)
	.align		4
.L_228:
        /*0424*/ 	.word	index@(_ZN7cutlass13device_kernelIN5flash11enable_sm90INS1_16FlashAttnFwdSm90INS1_25CollectiveMainloopFwdSm90ILi2EN4cute5tupleIJNS5_1CILi1EEES8_S8_EEENS6_IJNS7_ILi128EEESA_NS7_ILi256EEEEEELi256ENS_12float_e4m3_tEfNS_4arch4Sm90ELb0ELb0ELb0ELb1ELb0ELb1ELb0ELb1ELb1ELb0ELb0ELb0EEENS1_21CollectiveEpilogueFwdINS6_IJSA_SB_SA_EEES9_NS_10bfloat16_tESF_Li256ELb1ELb0ELb0ELb1EEENS1_36VarlenDynamicPersistentTileSchedulerILi128ELi128ELi256ELi128ELb0ELb0ELb1ELb0ELb1ELb1EEEEEEEEEvNT_6ParamsE)
        /*0428*/ 	.word	0x00000068


	//----- nvinfo : EIATTR_REGCOUNT
	.align		4
.L_229:
        /*042c*/ 	.byte	0x04, 0x2f
        /*042e*/ 	.short	(.L_231 - .L_230)
	.align		4
.L_230:
        /*0430*/ 	.word	index@(_ZN7cutlass13device_kernelIN5flash11enable_sm90INS1_16FlashAttnFwdSm90INS1_25CollectiveMainloopFwdSm90ILi2EN4cute5tupleIJNS5_1CILi1EEES8_S8_EEENS6_IJNS7_ILi128EEESA_NS7_ILi256EEEEEELi256ENS_12float_e4m3_tEfNS_4arch4Sm90ELb0ELb0ELb0ELb1ELb0ELb0ELb0ELb1ELb1ELb0ELb0ELb0EEENS1_21CollectiveEpilogueFwdINS6_IJSA_SB_SA_EEES9_NS_10bfloat16_tESF_Li256ELb1ELb0ELb0ELb1EEENS1_36VarlenDynamicPersistentTileSchedulerILi128ELi128ELi256ELi128ELb0ELb0ELb1ELb0ELb1ELb1EEEEEEEEEvNT_6ParamsE)
        /*0434*/ 	.word	0x000000a8


	//----- nvinfo : EIATTR_FRAME_SIZE
	.align		4
.L_231:
        /*0438*/ 	.byte	0x04, 0x11
        /*043a*/ 	.short	(.L_233 - .L_232)
	.align		4
.L_232:
        /*043c*/ 	.word	index@(_ZN7cutlass13device_kernelIN5flash11enable_sm90INS1_16FlashAttnFwdSm90INS1_25CollectiveMainloopFwdSm90ILi2EN4cute5tupleIJNS5_1CILi1EEES8_S8_EEENS6_IJNS7_ILi128EEESA_NS7_ILi256EEEEEELi256ENS_12float_e4m3_tEfNS_4arch4Sm90ELb0ELb0ELb0ELb1ELb0ELb0ELb0ELb1ELb1ELb0ELb0ELb0EEENS1_21CollectiveEpilogueFwdINS6_IJSA_SB_SA_EEES9_NS_10bfloat16_tESF_Li256ELb1ELb0ELb0ELb1EEENS1_36VarlenDynamicPersistentTileSchedulerILi128ELi128ELi256ELi128ELb0ELb0ELb1ELb0ELb1ELb1EEEEEEEEEvNT_6ParamsE)
        /*0440*/ 	.word	0x00000048


	//----- nvinfo : EIATTR_REGCOUNT
	.align		4
.L_233:
        /*0444*/ 	.byte	0x04, 0x2f
        /*0446*/ 	.short	(.L_235 - .L_234)
	.align		4
.L_234:
        /*0448*/ 	.word	index@(_ZN7cutlass13device_kernelIN5flash11enable_sm90INS1_16FlashAttnFwdSm90INS1_25CollectiveMainloopFwdSm90ILi2EN4cute5tupleIJNS5_1CILi1EEES8_S8_EEENS6_IJNS7_ILi128EEESA_NS7_ILi256EEEEEELi256ENS_12float_e4m3_tEfNS_4arch4Sm90ELb0ELb0ELb0ELb0ELb0ELb0ELb0ELb1ELb1ELb0ELb0ELb0EEENS1_21CollectiveEpilogueFwdINS6_IJSA_SB_SA_EEES9_NS_10bfloat16_tESF_Li256ELb0ELb0ELb0ELb1EEENS1_29StaticPersistentTileSchedulerILb0EEEEEEEEEvNT_6ParamsE)
        /*044c*/ 	.word	0x000000a8


	//----- nvinfo : EIATTR_FRAME_SIZE
	.align		4
.L_235:
        /*0450*/ 	.byte	0x04, 0x11
        /*0452*/ 	.short	(.L_237 - .L_236)
	.align		4
.L_236:
        /*0454*/ 	.word	index@(_ZN7cutlass13device_kernelIN5flash11enable_sm90INS1_16FlashAttnFwdSm90INS1_25CollectiveMainloopFwdSm90ILi2EN4cute5tupleIJNS5_1CILi1EEES8_S8_EEENS6_IJNS7_ILi128EEESA_NS7_ILi256EEEEEELi256ENS_12float_e4m3_tEfNS_4arch4Sm90ELb0ELb0ELb0ELb0ELb0ELb0ELb0ELb1ELb1ELb0ELb0ELb0EEENS1_21CollectiveEpilogueFwdINS6_IJSA_SB_SA_EEES9_NS_10bfloat16_tESF_Li256ELb0ELb0ELb0ELb1EEENS1_29StaticPersistentTileSchedulerILb0EEEEEEEEEvNT_6ParamsE)
        /*0458*/ 	.word	0x00000030


	//----- nvinfo : EIATTR_MIN_STACK_SIZE
	.align		4
.L_237:
        /*045c*/ 	.byte	0x04, 0x12
        /*045e*/ 	.short	(.L_239 - .L_238)
	.align		4
.L_238:
        /*0460*/ 	.word	index@(_ZN7cutlass13device_kernelIN5flash11enable_sm90INS1_16FlashAttnFwdSm90INS1_25CollectiveMainloopFwdSm90ILi2EN4cute5tupleIJNS5_1CILi1EEES8_S8_EEENS6_IJNS7_ILi128EEESA_NS7_ILi256EEEEEELi256ENS_12float_e4m3_tEfNS_4arch4Sm90ELb0ELb0ELb0ELb0ELb0ELb0ELb0ELb1ELb1ELb0ELb0ELb0EEENS1_21CollectiveEpilogueFwdINS6_IJSA_SB_SA_EEES9_NS_10bfloat16_tESF_Li256ELb0ELb0ELb0ELb1EEENS1_29StaticPersistentTileSchedulerILb0EEEEEEEEEvNT_6ParamsE)
        /*0464*/ 	.word	0x00000030


	//----- nvinfo : EIATTR_MIN_STACK_SIZE
	.align		4
.L_239:
        /*0468*/ 	.byte	0x04, 0x12
        /*046a*/ 	.short	(.L_241 - .L_240)
	.align		4
.L_240:
        /*046c*/ 	.word	index@(_ZN7cutlass13device_kernelIN5flash11enable_sm90INS1_16FlashAttnFwdSm90INS1_25CollectiveMainloopFwdSm90ILi2EN4cute5tupleIJNS5_1CILi1EEES8_S8_EEENS6_IJNS7_ILi128EEESA_NS7_ILi256EEEEEELi256ENS_12float_e4m3_tEfNS_4arch4Sm90ELb0ELb0ELb0ELb1ELb0ELb0ELb0ELb1ELb1ELb0ELb0ELb0EEENS1_21CollectiveEpilogueFwdINS6_IJSA_SB_SA_EEES9_NS_10bfloat16_tESF_Li256ELb1ELb0ELb0ELb1EEENS1_36VarlenDynamicPersistentTileSchedulerILi128ELi128ELi256ELi128ELb0ELb0ELb1ELb0ELb1ELb1EEEEEEEEEvNT_6ParamsE)
        /*0470*/ 	.word	0x00000048


	//----- nvinfo : EIATTR_MIN_STACK_SIZE
	.align		4
.L_241:
        /*0474*/ 	.byte	0x04, 0x12
        /*0476*/ 	.short	(.L_243 - .L_242)
	.align		4
.L_242:
        /*0478*/ 	.word	index@(_ZN7cutlass13device_kernelIN5flash11enable_sm90INS1_16FlashAttnFwdSm90INS1_25CollectiveMainloopFwdSm90ILi2EN4cute5tupleIJNS5_1CILi1EEES8_S8_EEENS6_IJNS7_ILi128EEESA_NS7_ILi256EEEEEELi256ENS_12float_e4m3_tEfNS_4arch4Sm90ELb0ELb0ELb0ELb1ELb0ELb1ELb0ELb1ELb1ELb0ELb0ELb0EEENS1_21CollectiveEpilogueFwdINS6_IJSA_SB_SA_EEES9_NS_10bfloat16_tESF_Li256ELb1ELb0ELb0ELb1EEENS1_36VarlenDynamicPersistentTileSchedulerILi128ELi128ELi256ELi128ELb0ELb0ELb1ELb0ELb1ELb1EEEEEEEEEvNT_6ParamsE)
        /*047c*/ 	.word	0x00000068


	//----- nvinfo : EIATTR_MIN_STACK_SIZE
	.align		4
.L_243:
        /*0480*/ 	.byte	0x04, 0x12
        /*0482*/ 	.short	(.L_245 - .L_244)
	.align		4
.L_244:
        /*0484*/ 	.word	index@(_ZN7cutlass13device_kernelIN5flash11enable_sm90INS1_16FlashAttnFwdSm90INS1_25CollectiveMainloopFwdSm90ILi2EN4cute5tupleIJNS5_1CILi1EEES8_S8_EEENS6_IJNS7_ILi128EEENS7_ILi64EEENS7_ILi256EEEEEELi256ENS_12float_e4m3_tEfNS_4arch4Sm90ELb0ELb1ELb0ELb0ELb0ELb0ELb0ELb1ELb1ELb0ELb0ELb0EEENS1_21CollectiveEpilogueFwdINS6_IJSA_SC_SB_EEES9_NS_10bfloat16_tESG_Li256ELb0ELb0ELb0ELb1EEENS1_30DynamicPersistentTileSchedulerILi256ELi128ELb0ELb0ELb1EEEEEEEEEvNT_6ParamsE)
        /*0488*/ 	.word	0x00000030


	//----- nvinfo : EIATTR_MIN_STACK_SIZE
	.align		4
.L_245:
        /*048c*/ 	.byte	0x04, 0x12
        /*048e*/ 	.short	(.L_247 - .L_246)
	.align		4
.L_246:
        /*0490*/ 	.word	index@(_ZN7cutlass13device_kernelIN5flash11enable_sm90INS1_16FlashAttnFwdSm90INS1_25CollectiveMainloopFwdSm90ILi2EN4cute5tupleIJNS5_1CILi1EEES8_S8_EEENS6_IJNS7_ILi128EEENS7_ILi64EEENS7_ILi256EEEEEELi256ENS_12float_e4m3_tEfNS_4arch4Sm90ELb0ELb1ELb0ELb1ELb0ELb0ELb0ELb1ELb1ELb0ELb0ELb0EEENS1_21CollectiveEpilogueFwdINS6_IJSA_SC_SB_EEES9_NS_10bfloat16_tESG_Li256ELb1ELb0ELb0ELb1EEENS1_36VarlenDynamicPersistentTileSchedulerILi128ELi64ELi256ELi128ELb0ELb0ELb1ELb1ELb0ELb1EEEEEEEEEvNT_6ParamsE)
        /*0494*/ 	.word	0x00000038


	//----- nvinfo : EIATTR_MIN_STACK_SIZE
	.align		4
.L_247:
        /*0498*/ 	.byte	0x04, 0x12
        /*049a*/ 	.short	(.L_249 - .L_248)
	.align		4
.L_248:
        /*049c*/ 	.word	index@(_ZN7cutlass13device_kernelIN5flash11enable_sm90INS1_16FlashAttnFwdSm90INS1_25CollectiveMainloopFwdSm90ILi2EN4cute5tupleIJNS5_1CILi1EEES8_S8_EEENS6_IJNS7_ILi128EEENS7_ILi64EEENS7_ILi256EEEEEELi256ENS_12float_e4m3_tEfNS_4arch4Sm90ELb0ELb1ELb0ELb1ELb0ELb1ELb0ELb1ELb1ELb0ELb0ELb0EEENS1_21CollectiveEpilogueFwdINS6_IJSA_SC_SB_EEES9_NS_10bfloat16_tESG_Li256ELb1ELb0ELb0ELb1EEENS1_36VarlenDynamicPersistentTileSchedulerILi128ELi64ELi256ELi128ELb0ELb0ELb1ELb1ELb0ELb1EEEEEEEEEvNT_6ParamsE)
        /*04a0*/ 	.word	0x00000060


	//----- nvinfo : EIATTR_MIN_STACK_SIZE
	.align		4
.L_249:
        /*04a4*/ 	.byte	0x04, 0x12
        /*04a6*/ 	.short	(.L_251 - .L_250)
	.align		4
.L_250:
        /*04a8*/ 	.word	index@(_ZN7cutlass13device_kernelIN5flash11enable_sm90INS1_16FlashAttnFwdSm90INS1_25CollectiveMainloopFwdSm90ILi2EN4cute5tupleIJNS5_1CILi1EEES8_S8_EEENS6_IJNS7_ILi128EEESA_NS7_ILi256EEEEEELi256ENS_12float_e4m3_tEfNS_4arch4Sm90ELb1ELb0ELb0ELb0ELb0ELb0ELb0ELb1ELb1ELb0ELb0ELb0EEENS1_21CollectiveEpilogueFwdINS6_IJSA_SB_SA_EEES9_NS_10bfloat16_tESF_Li256ELb0ELb0ELb0ELb1EEENS1_30DynamicPersistentTileSchedulerILi256ELi128ELb0ELb0ELb1EEEEEEEEEvNT_6ParamsE)
        /*04ac*/ 	.word	0x00000040


	//----- nvinfo : EIATTR_MIN_STACK_SIZE
	.align		4
.L_251:
        /*04b0*/ 	.byte	0x04, 0x12
        /*04b2*/ 	.short	(.L_253 - .L_252)
	.align		4
.L_252:
        /*04b4*/ 	.word	index@(_ZN7cutlass13device_kernelIN5flash11enable_sm90INS1_16FlashAttnFwdSm90INS1_25CollectiveMainloopFwdSm90ILi2EN4cute5tupleIJNS5_1CILi1EEES8_S8_EEENS6_IJNS7_ILi128EEESA_NS7_ILi256EEEEEELi256ENS_12float_e4m3_tEfNS_4arch4Sm90ELb1ELb0ELb0ELb1ELb0ELb0ELb0ELb1ELb1ELb0ELb0ELb0EEENS1_21CollectiveEpilogueFwdINS6_IJSA_SB_SA_EEES9_NS_10bfloat16_tESF_Li256ELb1ELb0ELb0ELb1EEENS1_36VarlenDynamicPersistentTileSchedulerILi128ELi128ELi256ELi128ELb0ELb0ELb1ELb1ELb1ELb1EEEEEEEEEvNT_6ParamsE)
        /*04b8*/ 	.word	0x00000048


	//----- nvinfo : EIATTR_MIN_STACK_SIZE
	.align		4
.L_253:
        /*04bc*/ 	.byte	0x04, 0x12
        /*04be*/ 	.short	(.L_255 - .L_254)
	.align		4
.L_254:
        /*04c0*/ 	.word	index@(_ZN7cutlass13device_kernelIN5flash11enable_sm90INS1_16FlashAttnFwdSm90INS1_25CollectiveMainloopFwdSm90ILi2EN4cute5tupleIJNS5_1CILi1EEES8_S8_EEENS6_IJNS7_ILi128EEESA_NS7_ILi256EEEEEELi256ENS_12float_e4m3_tEfNS_4arch4Sm90ELb1ELb0ELb0ELb1ELb0ELb1ELb0ELb1ELb1ELb0ELb0ELb0EEENS1_21CollectiveEpilogueFwdINS6_IJSA_SB_SA_EEES9_NS_10bfloat16_tESF_Li256ELb1ELb0ELb0ELb1EEENS1_36VarlenDynamicPersistentTileSchedulerILi128ELi128ELi256ELi128ELb0ELb0ELb1ELb1ELb1ELb1EEEEEEEEEvNT_6ParamsE)
        /*04c4*/ 	.word	0x00000068


	//----- nvinfo : EIATTR_MIN_STACK_SIZE
	.align		4
.L_255:
        /*04c8*/ 	.byte	0x04, 0x12
        /*04ca*/ 	.short	(.L_257 - .L_256)
	.align		4
.L_256:
        /*04cc*/ 	.word	index@(_ZN7cutlass13device_kernelIN5flash11enable_sm90INS1_16FlashAttnFwdSm90INS1_25CollectiveMainloopFwdSm90ILi2EN4cute5tupleIJNS5_1CILi1EEES8_S8_EEENS6_IJNS7_ILi128EEENS7_ILi160EEENS7_ILi192EEEEEELi192ENS_12float_e4m3_tEfNS_4arch4Sm90ELb0ELb0ELb0ELb0ELb0ELb0ELb0ELb1ELb1ELb0ELb0ELb0EEENS1_21CollectiveEpilogueFwdINS6_IJSA_SC_SB_EEES9_NS_10bfloat16_tESG_Li256ELb0ELb0ELb0ELb1EEENS1_29StaticPersistentTileSchedulerILb0EEEEEEEEEvNT_6ParamsE)
        /*04d0*/ 	.word	0x00000010


	//----- nvinfo : EIATTR_MIN_STACK_SIZE
	.align		4
.L_257:
        /*04d4*/ 	.byte	0x04, 0x12
        /*04d6*/ 	.short	(.L_259 - .L_258)
	.align		4
.L_258:
        /*04d8*/ 	.word	index@(_ZN7cutlass13device_kernelIN5flash11enable_sm90INS1_16FlashAttnFwdSm90INS1_25CollectiveMainloopFwdSm90ILi2EN4cute5tupleIJNS5_1CILi2EEENS7_ILi1EEES9_EEENS6_IJNS7_ILi128EEENS7_ILi160EEENS7_ILi192EEEEEELi192ENS_12float_e4m3_tEfNS_4arch4Sm90ELb0ELb0ELb0ELb0ELb0ELb0ELb0ELb1ELb1ELb0ELb0ELb0EEENS1_21CollectiveEpilogueFwdINS6_IJSB_SD_SC_EEESA_NS_10bfloat16_tESH_Li256ELb0ELb0ELb0ELb1EEENS1_29StaticPersistentTileSchedulerILb0EEEEEEEEEvNT_6ParamsE)
        /*04dc*/ 	.word	0x00000020


	//----- nvinfo : EIATTR_MIN_STACK_SIZE
	.align		4
.L_259:
        /*04e0*/ 	.byte	0x04, 0x12
        /*04e2*/ 	.short	(.L_261 - .L_260)
	.align		4
.L_260:
        /*04e4*/ 	.word	index@(_ZN7cutlass13device_kernelIN5flash11enable_sm90INS1_16FlashAttnFwdSm90INS1_25CollectiveMainloopFwdSm90ILi2EN4cute5tupleIJNS5_1CILi1EEES8_S8_EEENS6_IJNS7_ILi128EEENS7_ILi160EEENS7_ILi192EEEEEELi192ENS_12float_e4m3_tEfNS_4arch4Sm90ELb0ELb0ELb0ELb1ELb0ELb0ELb0ELb1ELb1ELb0ELb0ELb0EEENS1_21CollectiveEpilogueFwdINS6_IJSA_SC_SB_EEES9_NS_10bfloat16_tESG_Li256ELb1ELb0ELb0ELb1EEENS1_36VarlenDynamicPersistentTileSchedulerILi128ELi160ELi256ELi128ELb0ELb0ELb1ELb0ELb1ELb1EEEEEEEEEvNT_6ParamsE)
        /*04e8*/ 	.word	0x00000028


	//----- nvinfo : EIATTR_MIN_STACK_SIZE
	.align		4
.L_261:
        /*04ec*/ 	.byte	0x04, 0x12
        /*04ee*/ 	.short	(.L_263 - .L_262)
	.align		4
.L_262:
        /*04f0*/ 	.word	index@(_ZN7cutlass13device_kernelIN5flash11enable_sm90INS1_16FlashAttnFwdSm90INS1_25CollectiveMainloopFwdSm90ILi2EN4cute5tupleIJNS5_1CILi1EEES8_S8_EEENS6_IJNS7_ILi128EEENS7_ILi160EEENS7_ILi192EEEEEELi192ENS_12float_e4m3_tEfNS_4arch4Sm90ELb0ELb0ELb0ELb1ELb0ELb1ELb0ELb1ELb1ELb0ELb0ELb0EEENS1_21CollectiveEpilogueFwdINS6_IJSA_SC_SB_EEES9_NS_10bfloat16_tESG_Li256ELb1ELb0ELb0ELb1EEENS1_36VarlenDynamicPersistentTileSchedulerILi128ELi160ELi256ELi128ELb0ELb0ELb1ELb0ELb1ELb1EEEEEEEEEvNT_6ParamsE)
        /*04f4*/ 	.word	0x00000050


	//----- nvinfo : EIATTR_MIN_STACK_SIZE
	.align		4
.L_263:
        /*04f8*/ 	.byte	0x04, 0x12
        /*04fa*/ 	.short	(.L_265 - .L_264)
	.align		4
.L_264:
        /*04fc*/ 	.word	index@(_ZN7cutlass13device_kernelIN5flash11enable_sm90INS1_16FlashAttnFwdSm90INS1_25CollectiveMainloopFwdSm90ILi2EN4cute5tupleIJNS5_1CILi1EEES8_S8_EEENS6_IJNS7_ILi128EEENS7_ILi160EEENS7_ILi192EEEEEELi192ENS_12float_e4m3_tEfNS_4arch4Sm90ELb0ELb1ELb0ELb0ELb0ELb0ELb0ELb1ELb1ELb0ELb0ELb0EEENS1_21CollectiveEpilogueFwdINS6_IJSA_SC_SB_EEES9_NS_10bfloat16_tESG_Li256ELb0ELb0ELb0ELb1EEENS1_30DynamicPersistentTileSchedulerILi256ELi128ELb0ELb0ELb1EEEEEEEEEvNT_6ParamsE)
        /*0500*/ 	.word	0x00000020


	//----- nvinfo : EIATTR_MIN_STACK_SIZE
	.align		4
.L_265:
        /*0504*/ 	.byte	0x04, 0x12
        /*0506*/ 	.short	(.L_267 - .L_266)
	.align		4
.L_266:
        /*0508*/ 	.word	index@(_ZN7cutlass13device_kernelIN5flash11enable_sm90INS1_16FlashAttnFwdSm90INS1_25CollectiveMainloopFwdSm90ILi2EN4cute5tupleIJNS5_1CILi1EEES8_S8_EEENS6_IJNS7_ILi128EEENS7_ILi160EEENS7_ILi192EEEEEELi192ENS_12float_e4m3_tEfNS_4arch4Sm90ELb0ELb1ELb0ELb1ELb0ELb0ELb0ELb1ELb1ELb0ELb0ELb0EEENS1_21CollectiveEpilogueFwdINS6_IJSA_SC_SB_EEES9_NS_10bfloat16_tESG_Li256ELb1ELb0ELb0ELb1EEENS1_36VarlenDynamicPersistentTileSchedulerILi128ELi160ELi256ELi128ELb0ELb0ELb1ELb1ELb0ELb1EEEEEEEEEvNT_6ParamsE)
        /*050c*/ 	.word	0x00000030


	//----- nvinfo : EIATTR_MIN_STACK_SIZE
	.align		4
.L_267:
        /*0510*/ 	.byte	0x04, 0x12
        /*0512*/ 	.short	(.L_269 - .L_268)
	.align		4
.L_268:
        /*0514*/ 	.word	index@(_ZN7cutlass13device_kernelIN5flash11enable_sm90INS1_16FlashAttnFwdSm90INS1_25CollectiveMainloopFwdSm90ILi2EN4cute5tupleIJNS5_1CILi1EEES8_S8_EEENS6_IJNS7_ILi128EEENS7_ILi160EEENS7_ILi192EEEEEELi192ENS_12float_e4m3_tEfNS_4arch4Sm90ELb0ELb1ELb0ELb1ELb0ELb1ELb0ELb1ELb1ELb0ELb0ELb0EEENS1_21CollectiveEpilogueFwdINS6_IJSA_SC_SB_EEES9_NS_10bfloat16_tESG_Li256ELb1ELb0ELb0ELb1EEENS1_36VarlenDynamicPersistentTileSchedulerILi128ELi160ELi256ELi128ELb0ELb0ELb1ELb1ELb0ELb1EEEEEEEEEvNT_6ParamsE)
        /*0518*/ 	.word	0x00000310


	//----- nvinfo : EIATTR_MIN_STACK_SIZE
	.align		4
.L_269:
        /*051c*/ 	.byte	0x04, 0x12
        /*051e*/ 	.short	(.L_271 - .L_270)
	.align		4
.L_270:
        /*0520*/ 	.word	index@(_ZN7cutlass13device_kernelIN5flash11enable_sm90INS1_16FlashAttnFwdSm90INS1_25CollectiveMainloopFwdSm90ILi2EN4cute5tupleIJNS5_1CILi1EEES8_S8_EEENS6_IJNS7_ILi128EEENS7_ILi160EEENS7_ILi192EEEEEELi192ENS_12float_e4m3_tEfNS_4arch4Sm90ELb1ELb0ELb0ELb0ELb0ELb0ELb0ELb1ELb1ELb0ELb0ELb0EEENS1_21CollectiveEpilogueFwdINS6_IJSA_SC_SB_EEES9_NS_10bfloat16_tESG_Li256ELb0ELb0ELb0ELb1EEENS1_30DynamicPersistentTileSchedulerILi256ELi128ELb0ELb0ELb1EEEEEEEEEvNT_6ParamsE)
        /*0524*/ 	.word	0x00000028


	//----- nvinfo : EIATTR_MIN_STACK_SIZE
	.align		4
.L_271:
        /*0528*/ 	.byte	0x04, 0x12
        /*052a*/ 	.short	(.L_273 - .L_272)
	.align		4
.L_272:
        /*052c*/ 	.word	index@(_ZN7cutlass13device_kernelIN5flash11enable_sm90INS1_16FlashAttnFwdSm90INS1_25CollectiveMainloopFwdSm90ILi2EN4cute5tupleIJNS5_1CILi1EEES8_S8_EEENS6_IJNS7_ILi128EEENS7_ILi160EEENS7_ILi192EEEEEELi192ENS_12float_e4m3_tEfNS_4arch4Sm90ELb1ELb0ELb0ELb1ELb0ELb0ELb0ELb1ELb1ELb0ELb0ELb0EEENS1_21CollectiveEpilogueFwdINS6_IJSA_SC_SB_EEES9_NS_10bfloat16_tESG_Li256ELb1ELb0ELb0ELb1EEENS1_36VarlenDynamicPersistentTileSchedulerILi128ELi160ELi256ELi128ELb0ELb0ELb1ELb1ELb1ELb1EEEEEEEEEvNT_6ParamsE)
        /*0530*/ 	.word	0x00000028


	//----- nvinfo : EIATTR_MIN_STACK_SIZE
	.align		4
.L_273:
        /*0534*/ 	.byte	0x04, 0x12
        /*0536*/ 	.short	(.L_275 - .L_274)
	.align		4
.L_274:
        /*0538*/ 	.word	index@(_ZN7cutlass13device_kernelIN5flash11enable_sm90INS1_16FlashAttnFwdSm90INS1_25CollectiveMainloopFwdSm90ILi2EN4cute5tupleIJNS5_1CILi1EEES8_S8_EEENS6_IJNS7_ILi128EEENS7_ILi160EEENS7_ILi192EEEEEELi192ENS_12float_e4m3_tEfNS_4arch4Sm90ELb1ELb0ELb0ELb1ELb0ELb1ELb0ELb1ELb1ELb0ELb0ELb0EEENS1_21CollectiveEpilogueFwdINS6_IJSA_SC_SB_EEES9_NS_10bfloat16_tESG_Li256ELb1ELb0ELb0ELb1EEENS1_36VarlenDynamicPersistentTileSchedulerILi128ELi160ELi256ELi128ELb0ELb0ELb1ELb1ELb1ELb1EEEEEEEEEvNT_6ParamsE)
        /*053c*/ 	.word	0x00000050


	//----- nvinfo : EIATTR_MIN_STACK_SIZE
	.align		4
.L_275:
        /*0540*/ 	.byte	0x04, 0x12
        /*0542*/ 	.short	(.L_277 - .L_276)
	.align		4
.L_276:
        /*0544*/ 	.word	index@(_ZN7cutlass13device_kernelIN5flash11enable_sm90INS1_16FlashAttnFwdSm90INS1_25CollectiveMainloopFwdSm90ILi2EN4cute5tupleIJNS5_1CILi1EEES8_S8_EEENS6_IJNS7_ILi128EEENS7_ILi224EEESA_EEELi128ENS_12float_e4m3_tEfNS_4arch4Sm90ELb0ELb0ELb0ELb0ELb0ELb0ELb0ELb1ELb1ELb0ELb0ELb0EEENS1_21CollectiveEpilogueFwdINS6_IJSA_SA_SB_EEES9_NS_10bfloat16_tESF_Li256ELb0ELb0ELb0ELb1EEENS1_29StaticPersistentTileSchedulerILb0EEEEEEEEEvNT_6ParamsE)
        /*0548*/ 	.word	0x00000028


	//----- nvinfo : EIATTR_MIN_STACK_SIZE
	.align		4
.L_277:
        /*054c*/ 	.byte	0x04, 0x12
        /*054e*/ 	.short	(.L_279 - .L_278)
	.align		4
.L_278:
        /*0550*/ 	.word	index@(_ZN7cutlass13device_kernelIN5flash11enable_sm90INS1_16FlashAttnFwdSm90INS1_25CollectiveMainloopFwdSm90ILi2EN4cute5tupleIJNS5_1CILi1EEES8_S8_EEENS6_IJNS7_ILi128EEENS7_ILi224EEESA_EEELi128ENS_12float_e4m3_tEfNS_4arch4Sm90ELb0ELb0ELb0ELb1ELb0ELb0ELb0ELb1ELb1ELb0ELb0ELb0EEENS1_21CollectiveEpilogueFwdINS6_IJSA_SA_SB_EEES9_NS_10bfloat16_tESF_Li256ELb1ELb0ELb0ELb1EEENS1_36VarlenDynamicPersistentTileSchedulerILi128ELi224ELi256ELi128ELb0ELb0ELb1ELb0ELb1ELb1EEEEEEEEEvNT_6ParamsE)
        /*0554*/ 	.word	0x00000040


	//----- nvinfo : EIATTR_MIN_STACK_SIZE
	.align		4
.L_279:
        /*0558*/ 	.byte	0x04, 0x12
        /*055a*/ 	.short	(.L_281 - .L_280)
	.align		4
.L_280:
        /*055c*/ 	.word	index@(_ZN7cutlass13device_kernelIN5flash11enable_sm90INS1_16FlashAttnFwdSm90INS1_25CollectiveMainloopFwdSm90ILi2EN4cute5tupleIJNS5_1CILi1EEES8_S8_EEENS6_IJNS7_ILi128EEENS7_ILi224EEESA_EEELi128ENS_12float_e4m3_tEfNS_4arch4Sm90ELb0ELb0ELb0ELb1ELb0ELb1ELb0ELb1ELb1ELb0ELb0ELb0EEENS1_21CollectiveEpilogueFwdINS6_IJSA_SA_SB_EEES9_NS_10bfloat16_tESF_Li256ELb1ELb0ELb0ELb1EEENS1_36VarlenDynamicPersistentTileSchedulerILi128ELi224ELi256ELi128ELb0ELb0ELb1ELb0ELb1ELb1EEEEEEEEEvNT_6ParamsE)
        /*0560*/ 	.word	0x000000e8


	//----- nvinfo : EIATTR_MIN_STACK_SIZE
	.align		4
.L_281:
        /*0564*/ 	.byte	0x04, 0x12
        /*0566*/ 	.short	(.L_283 - .L_282)
	.align		4
.L_282:
        /*0568*/ 	.word	index@(_ZN7cutlass13device_kernelIN5flash11enable_sm90INS1_16FlashAttnFwdSm90INS1_25CollectiveMainloopFwdSm90ILi2EN4cute5tupleIJNS5_1CILi1EEES8_S8_EEENS6_IJNS7_ILi128EEENS7_ILi224EEESA_EEELi128ENS_12float_e4m3_tEfNS_4arch4Sm90ELb0ELb1ELb0ELb0ELb0ELb0ELb0ELb1ELb1ELb0ELb0ELb0EEENS1_21CollectiveEpilogueFwdINS6_IJSA_SA_SB_EEES9_NS_10bfloat16_tESF_Li256ELb0ELb0ELb0ELb1EEENS1_30DynamicPersistentTileSchedulerILi256ELi128ELb0ELb0ELb1EEEEEEEEEvNT_6ParamsE)
        /*056c*/ 	.word	0x00000030


	//----- nvinfo : EIATTR_MIN_STACK_SIZE
	.align		4
.L_283:
        /*0570*/ 	.byte	0x04, 0x12
        /*0572*/ 	.short	(.L_285 - .L_284)
	.align		4
.L_284:
        /*0574*/ 	.word	index@(_ZN7cutlass13device_kernelIN5flash11enable_sm90INS1_16FlashAttnFwdSm90INS1_25CollectiveMainloopFwdSm90ILi2EN4cute5tupleIJNS5_1CILi1EEES8_S8_EEENS6_IJNS7_ILi128EEENS7_ILi224EEESA_EEELi128ENS_12float_e4m3_tEfNS_4arch4Sm90ELb0ELb1ELb0ELb1ELb0ELb0ELb0ELb1ELb1ELb0ELb0ELb0EEENS1_21CollectiveEpilogueFwdINS6_IJSA_SA_SB_EEES9_NS_10bfloat16_tESF_Li256ELb1ELb0ELb0ELb1EEENS1_36VarlenDynamicPersistentTileSchedulerILi128ELi224ELi256ELi128ELb0ELb0ELb1ELb1ELb0ELb1EEEEEEEEEvNT_6ParamsE)
        /*0578*/ 	.word	0x00000028


	//----- nvinfo : EIATTR_MIN_STACK_SIZE
	.align		4
.L_285:
        /*057c*/ 	.byte	0x04, 0x12
        /*057e*/ 	.short	(.L_287 - .L_286)
	.align		4
.L_286:
        /*0580*/ 	.word	index@(_ZN7cutlass13device_kernelIN5flash11enable_sm90INS1_16FlashAttnFwdSm90INS1_25CollectiveMainloopFwdSm90ILi2EN4cute5tupleIJNS5_1CILi1EEES8_S8_EEENS6_IJNS7_ILi128EEENS7_ILi224EEESA_EEELi128ENS_12float_e4m3_tEfNS_4arch4Sm90ELb0ELb1ELb0ELb1ELb0ELb1ELb0ELb1ELb1ELb0ELb0ELb0EEENS1_21CollectiveEpilogueFwdINS6_IJSA_SA_SB_EEES9_NS_10bfloat16_tESF_Li256ELb1ELb0ELb0ELb1EEENS1_36VarlenDynamicPersistentTileSchedulerILi128ELi224ELi256ELi128ELb0ELb0ELb1ELb1ELb0ELb1EEEEEEEEEvNT_6ParamsE)
        /*0584*/ 	.word	0x000000d0


	//----- nvinfo : EIATTR_MIN_STACK_SIZE
	.align		4
.L_287:
        /*0588*/ 	.byte	0x04, 0x12
        /*058a*/ 	.short	(.L_289 - .L_288)
	.align		4
.L_288:
        /*058c*/ 	.word	index@(_ZN7cutlass13device_kernelIN5flash11enable_sm90INS1_16FlashAttnFwdSm90INS1_25CollectiveMainloopFwdSm90ILi2EN4cute5tupleIJNS5_1CILi1EEES8_S8_EEENS6_IJNS7_ILi128EEENS7_ILi224EEESA_EEELi128ENS_12float_e4m3_tEfNS_4arch4Sm90ELb1ELb0ELb0ELb0ELb0ELb0ELb0ELb1ELb1ELb0ELb0ELb0EEENS1_21CollectiveEpilogueFwdINS6_IJSA_SA_SB_EEES9_NS_10bfloat16_tESF_Li256ELb0ELb0ELb0ELb1EEENS1_30DynamicPersistentTileSchedulerILi256ELi128ELb0ELb0ELb1EEEEEEEEEvNT_6ParamsE)
        /*0590*/ 	.word	0x00000040


	//----- nvinfo : EIATTR_MIN_STACK_SIZE
	.align		4
.L_289:
        /*0594*/ 	.byte	0x04, 0x12
        /*0596*/ 	.short	(.L_291 - .L_290)
	.align		4
.L_290:
        /*0598*/ 	.word	index@(_ZN7cutlass13device_kernelIN5flash11enable_sm90INS1_16FlashAttnFwdSm90INS1_25CollectiveMainloopFwdSm90ILi2EN4cute5tupleIJNS5_1CILi1EEES8_S8_EEENS6_IJNS7_ILi128EEENS7_ILi224EEESA_EEELi128ENS_12float_e4m3_tEfNS_4arch4Sm90ELb1ELb0ELb0ELb1ELb0ELb0ELb0ELb1ELb1ELb0ELb0ELb0EEENS1_21CollectiveEpilogueFwdINS6_IJSA_SA_SB_EEES9_NS_10bfloat16_tESF_Li256ELb1ELb0ELb0ELb1EEENS1_36VarlenDynamicPersistentTileSchedulerILi128ELi224ELi256ELi128ELb0ELb0ELb1ELb1ELb1ELb1EEEEEEEEEvNT_6ParamsE)
        /*059c*/ 	.word	0x00000038


	//----- nvinfo : EIATTR_MIN_STACK_SIZE
	.align		4
.L_291:
        /*05a0*/ 	.byte	0x04, 0x12
        /*05a2*/ 	.short	(.L_293 - .L_292)
	.align		4
.L_292:
        /*05a4*/ 	.word	index@(_ZN7cutlass13device_kernelIN5flash11enable_sm90INS1_16FlashAttnFwdSm90INS1_25CollectiveMainloopFwdSm90ILi2EN4cute5tupleIJNS5_1CILi1EEES8_S8_EEENS6_IJNS7_ILi128EEENS7_ILi224EEESA_EEELi128ENS_12float_e4m3_tEfNS_4arch4Sm90ELb1ELb0ELb0ELb1ELb0ELb1ELb0ELb1ELb1ELb0ELb0ELb0EEENS1_21CollectiveEpilogueFwdINS6_IJSA_SA_SB_EEES9_NS_10bfloat16_tESF_Li256ELb1ELb0ELb0ELb1EEENS1_36VarlenDynamicPersistentTileSchedulerILi128ELi224ELi256ELi128ELb0ELb0ELb1ELb1ELb1ELb1EEEEEEEEEvNT_6ParamsE)
        /*05a8*/ 	.word	0x000000f0


	//----- nvinfo : EIATTR_MIN_STACK_SIZE
	.align		4
.L_293:
        /*05ac*/ 	.byte	0x04, 0x12
        /*05ae*/ 	.short	(.L_295 - .L_294)
	.align		4
.L_294:
        /*05b0*/ 	.word	index@(_ZN7cutlass13device_kernelIN5flash11enable_sm90INS1_16FlashAttnFwdSm90INS1_25CollectiveMainloopFwdSm90ILi2EN4cute5tupleIJNS5_1CILi1EEES8_S8_EEENS6_IJNS7_ILi192EEENS7_ILi128EEENS7_ILi96EEEEEELi96ENS_12float_e4m3_tEfNS_4arch4Sm90ELb0ELb0ELb0ELb0ELb0ELb0ELb0ELb1ELb1ELb0ELb0ELb0EEENS1_21CollectiveEpilogueFwdINS6_IJSA_SC_SB_EEES9_NS_10bfloat16_tESG_Li384ELb0ELb0ELb0ELb1EEENS1_29StaticPersistentTileSchedulerILb0EEEEEEEEEvNT_6ParamsE)
        /*05b4*/ 	.word	0x00000000


	//----- nvinfo : EIATTR_MIN_STACK_SIZE
	.align		4
.L_295:
        /*05b8*/ 	.byte	0x04, 0x12
        /*05ba*/ 	.short	(.L_297 - .L_296)
	.align		4
.L_296:
        /*05bc*/ 	.word	index@(_ZN7cutlass13device_kernelIN5flash11enable_sm90INS1_16FlashAttnFwdSm90INS1_25CollectiveMainloopFwdSm90ILi2EN4cute5tupleIJNS5_1CILi1EEES8_S8_EEENS6_IJNS7_ILi192EEENS7_ILi128EEENS7_ILi96EEEEEELi96ENS_12float_e4m3_tEfNS_4arch4Sm90ELb0ELb0ELb0ELb1ELb0ELb0ELb0ELb1ELb1ELb0ELb0ELb0EEENS1_21CollectiveEpilogueFwdINS6_IJSA_SC_SB_EEES9_NS_10bfloat16_tESG_Li384ELb1ELb0ELb0ELb1EEENS1_36VarlenDynamicPersistentTileSchedulerILi192ELi128ELi384ELi128ELb0ELb0ELb1ELb0ELb1ELb1EEEEEEEEEvNT_6ParamsE)
        /*05c0*/ 	.word	0x00000010


	//----- nvinfo : EIATTR_MIN_STACK_SIZE
	.align		4
.L_297:
        /*05c4*/ 	.byte	0x04, 0x12
        /*05c6*/ 	.short	(.L_299 - .L_298)
	.align		4
.L_298:
        /*05c8*/ 	.word	index@(_ZN7cutlass13device_kernelIN5flash11enable_sm90INS1_16FlashAttnFwdSm90INS1_25CollectiveMainloopFwdSm90ILi2EN4cute5tupleIJNS5_1CILi1EEES8_S8_EEENS6_IJNS7_ILi192EEENS7_ILi128EEENS7_ILi96EEEEEELi96ENS_12float_e4m3_tEfNS_4arch4Sm90ELb0ELb0ELb0ELb1ELb0ELb1ELb0ELb1ELb1ELb0ELb0ELb0EEENS1_21CollectiveEpilogueFwdINS6_IJSA_SC_SB_EEES9_NS_10bfloat16_tESG_Li384ELb1ELb0ELb0ELb1EEENS1_36VarlenDynamicPersistentTileSchedulerILi192ELi128ELi384ELi128ELb0ELb0ELb1ELb0ELb1ELb1EEEEEEEEEvNT_6ParamsE)
        /*05cc*/ 	.word	0x00000070


	//----- nvinfo : EIATTR_MIN_STACK_SIZE
	.align		4
.L_299:
        /*05d0*/ 	.byte	0x04, 0x12
        /*05d2*/ 	.short	(.L_301 - .L_300)
	.align		4
.L_300:
        /*05d4*/ 	.word	index@(_ZN7cutlass13device_kernelIN5flash11enable_sm90INS1_16FlashAttnFwdSm90INS1_25CollectiveMainloopFwdSm90ILi2EN4cute5tupleIJNS5_1CILi1EEES8_S8_EEENS6_IJNS7_ILi192EEENS7_ILi128EEENS7_ILi96EEEEEELi96ENS_12float_e4m3_tEfNS_4arch4Sm90ELb0ELb1ELb0ELb0ELb0ELb0ELb0ELb1ELb1ELb0ELb0ELb0EEENS1_21CollectiveEpilogueFwdINS6_IJSA_SC_SB_EEES9_NS_10bfloat16_tESG_Li384ELb0ELb0ELb0ELb1EEENS1_30DynamicPersistentTileSchedulerILi384ELi128ELb0ELb0ELb1EEEEEEEEEvNT_6ParamsE)
        /*05d8*/ 	.word	0x00000008


	//----- nvinfo : EIATTR_MIN_STACK_SIZE
	.align		4
.L_301:
        /*05dc*/ 	.byte	0x04, 0x12
        /*05de*/ 	.short	(.L_303 - .L_302)
	.align		4
.L_302:
        /*05e0*/ 	.word	index@(_ZN7cutlass13device_kernelIN5flash11enable_sm90INS1_16FlashAttnFwdSm90INS1_25CollectiveMainloopFwdSm90ILi2EN4cute5tupleIJNS5_1CILi1EEES8_S8_EEENS6_IJNS7_ILi192EEENS7_ILi128EEENS7_ILi96EEEEEELi96ENS_12float_e4m3_tEfNS_4arch4Sm90ELb0ELb1ELb0ELb1ELb0ELb0ELb0ELb1ELb1ELb0ELb0ELb0EEENS1_21CollectiveEpilogueFwdINS6_IJSA_SC_SB_EEES9_NS_10bfloat16_tESG_Li384ELb1ELb0ELb0ELb1EEENS1_36VarlenDynamicPersistentTileSchedulerILi192ELi128ELi384ELi128ELb0ELb0ELb1ELb1ELb0ELb1EEEEEEEEEvNT_6ParamsE)
        /*05e4*/ 	.word	0x00000010


	//----- nvinfo : EIATTR_MIN_STACK_SIZE
	.align		4
.L_303:
        /*05e8*/ 	.byte	0x04, 0x12
        /*05ea*/ 	.short	(.L_305 - .L_304)
	.align		4
.L_304:
        /*05ec*/ 	.word	index@(_ZN7cutlass13device_kernelIN5flash11enable_sm90INS1_16FlashAttnFwdSm90INS1_25CollectiveMainloopFwdSm90ILi2EN4cute5tupleIJNS5_1CILi1EEES8_S8_EEENS6_IJNS7_ILi192EEENS7_ILi128EEENS7_ILi96EEEEEELi96ENS_12float_e4m3_tEfNS_4arch4Sm90ELb0ELb1ELb0ELb1ELb0ELb1ELb0ELb1ELb1ELb0ELb0ELb0EEENS1_21CollectiveEpilogueFwdINS6_IJSA_SC_SB_EEES9_NS_10bfloat16_tESG_Li384ELb1ELb0ELb0ELb1EEENS1_36VarlenDynamicPersistentTileSchedulerILi192ELi128ELi384ELi128ELb0ELb0ELb1ELb1ELb0ELb1EEEEEEEEEvNT_6ParamsE)
        /*05f0*/ 	.word	0x00000070


	//----- nvinfo : EIATTR_MIN_STACK_SIZE
	.align		4
.L_305:
        /*05f4*/ 	.byte	0x04, 0x12
        /*05f6*/ 	.short	(.L_307 - .L_306)
	.align		4
.L_306:
        /*05f8*/ 	.word	index@(_ZN7cutlass13device_kernelIN5flash11enable_sm90INS1_16FlashAttnFwdSm90INS1_25CollectiveMainloopFwdSm90ILi2EN4cute5tupleIJNS5_1CILi1EEES8_S8_EEENS6_IJNS7_ILi192EEENS7_ILi128EEENS7_ILi96EEEEEELi96ENS_12float_e4m3_tEfNS_4arch4Sm90ELb1ELb0ELb0ELb0ELb0ELb0ELb0ELb1ELb1ELb0ELb0ELb0EEENS1_21CollectiveEpilogueFwdINS6_IJSA_SC_SB_EEES9_NS_10bfloat16_tESG_Li384ELb0ELb0ELb0ELb1EEENS1_30DynamicPersistentTileSchedulerILi384ELi128ELb0ELb0ELb1EEEEEEEEEvNT_6ParamsE)
        /*05fc*/ 	.word	0x00000010


	//----- nvinfo : EIATTR_MIN_STACK_SIZE
	.align		4
.L_307:
        /*0600*/ 	.byte	0x04, 0x12
        /*0602*/ 	.short	(.L_309 - .L_308)
	.align		4
.L_308:
        /*0604*/ 	.word	index@(_ZN7cutlass13device_kernelIN5flash11enable_sm90INS1_16FlashAttnFwdSm90INS1_25CollectiveMainloopFwdSm90ILi2EN4cute5tupleIJNS5_1CILi1EEES8_S8_EEENS6_IJNS7_ILi192EEENS7_ILi128EEENS7_ILi96EEEEEELi96ENS_12float_e4m3_tEfNS_4arch4Sm90ELb1ELb0ELb0ELb1ELb0ELb0ELb0ELb1ELb1ELb0ELb0ELb0EEENS1_21CollectiveEpilogueFwdINS6_IJSA_SC_SB_EEES9_NS_10bfloat16_tESG_Li384ELb1ELb0ELb0ELb1EEENS1_36VarlenDynamicPersistentTileSchedulerILi192ELi128ELi384ELi128ELb0ELb0ELb1ELb1ELb1ELb1EEEEEEEEEvNT_6ParamsE)
        /*0608*/ 	.word	0x00000010


	//----- nvinfo : EIATTR_MIN_STACK_SIZE
	.align		4
.L_309:
        /*060c*/ 	.byte	0x04, 0x12
        /*060e*/ 	.short	(.L_311 - .L_310)
	.align		4
.L_310:
        /*0610*/ 	.word	index@(_ZN7cutlass13device_kernelIN5flash11enable_sm90INS1_16FlashAttnFwdSm90INS1_25CollectiveMainloopFwdSm90ILi2EN4cute5tupleIJNS5_1CILi1EEES8_S8_EEENS6_IJNS7_ILi192EEENS7_ILi128EEENS7_ILi96EEEEEELi96ENS_12float_e4m3_tEfNS_4arch4Sm90ELb1ELb0ELb0ELb1ELb0ELb1ELb0ELb1ELb1ELb0ELb0ELb0EEENS1_21CollectiveEpilogueFwdINS6_IJSA_SC_SB_EEES9_NS_10bfloat16_tESG_Li384ELb1ELb0ELb0ELb1EEENS1_36VarlenDynamicPersistentTileSchedulerILi192ELi128ELi384ELi128ELb0ELb0ELb1ELb1ELb1ELb1EEEEEEEEEvNT_6ParamsE)
        /*0614*/ 	.word	0x00000070


	//----- nvinfo : EIATTR_MIN_STACK_SIZE
	.align		4
.L_311:
        /*0618*/ 	.byte	0x04, 0x12
        /*061a*/ 	.short	(.L_313 - .L_312)
	.align		4
.L_312:
        /*061c*/ 	.word	index@(_ZN7cutlass13device_kernelIN5flash11enable_sm90INS1_16FlashAttnFwdSm90INS1_25CollectiveMainloopFwdSm90ILi2EN4cute5tupleIJNS5_1CILi1EEES8_S8_EEENS6_IJNS7_ILi192EEENS7_ILi160EEENS7_ILi64EEEEEELi64ENS_12float_e4m3_tEfNS_4arch4Sm90ELb0ELb0ELb0ELb0ELb0ELb0ELb0ELb1ELb1ELb0ELb0ELb0EEENS1_21CollectiveEpilogueFwdINS6_IJSA_SC_SB_EEES9_NS_10bfloat16_tESG_Li384ELb0ELb0ELb0ELb1EEENS1_29StaticPersistentTileSchedulerILb0EEEEEEEEEvNT_6ParamsE)
        /*0620*/ 	.word	0x00000000


	//----- nvinfo : EIATTR_MIN_STACK_SIZE
	.align		4
.L_313:
        /*0624*/ 	.byte	0x04, 0x12
        /*0626*/ 	.short	(.L_315 - .L_314)
	.align		4
.L_314:
        /*0628*/ 	.word	index@(_ZN7cutlass13device_kernelIN5flash11enable_sm90INS1_16FlashAttnFwdSm90INS1_25CollectiveMainloopFwdSm90ILi2EN4cute5tupleIJNS5_1CILi1EEES8_S8_EEENS6_IJNS7_ILi192EEENS7_ILi160EEENS7_ILi64EEEEEELi64ENS_12float_e4m3_tEfNS_4arch4Sm90ELb0ELb0ELb0ELb1ELb0ELb0ELb0ELb1ELb1ELb0ELb0ELb0EEENS1_21CollectiveEpilogueFwdINS6_IJSA_SC_SB_EEES9_NS_10bfloat16_tESG_Li384ELb1ELb0ELb0ELb1EEENS1_36VarlenDynamicPersistentTileSchedulerILi192ELi160ELi384ELi128ELb0ELb0ELb1ELb0ELb1ELb1EEEEEEEEEvNT_6ParamsE)
        /*062c*/ 	.word	0x00000008


	//----- nvinfo : EIATTR_MIN_STACK_SIZE
	.align		4
.L_315:
        /*0630*/ 	.byte	0x04, 0x12
        /*0632*/ 	.short	(.L_317 - .L_316)
	.align		4
.L_316:
        /*0634*/ 	.word	index@(_ZN7cutlass13device_kernelIN5flash11enable_sm90INS1_16FlashAttnFwdSm90INS1_25CollectiveMainloopFwdSm90ILi2EN4cute5tupleIJNS5_1CILi1EEES8_S8_EEENS6_IJNS7_ILi192EEENS7_ILi160EEENS7_ILi64EEEEEELi64ENS_12float_e4m3_tEfNS_4arch4Sm90ELb0ELb0ELb0ELb1ELb0ELb1ELb0ELb1ELb1ELb0ELb0ELb0EEENS1_21CollectiveEpilogueFwdINS6_IJSA_SC_SB_EEES9_NS_10bfloat16_tESG_Li384ELb1ELb0ELb0ELb1EEENS1_36VarlenDynamicPersistentTileSchedulerILi192ELi160ELi384ELi128ELb0ELb0ELb1ELb0ELb1ELb1EEEEEEEEEvNT_6ParamsE)
        /*0638*/ 	.word	0x00000060


	//----- nvinfo : EIATTR_MIN_STACK_SIZE
	.align		4
.L_317:
        /*063c*/ 	.byte	0x04, 0x12
        /*063e*/ 	.short	(.L_319 - .L_318)
	.align		4
.L_318:
        /*0640*/ 	.word	index@(_ZN7cutlass13device_kernelIN5flash11enable_sm90INS1_16FlashAttnFwdSm90INS1_25CollectiveMainloopFwdSm90ILi2EN4cute5tupleIJNS5_1CILi1EEES8_S8_EEENS6_IJNS7_ILi192EEENS7_ILi160EEENS7_ILi64EEEEEELi64ENS_12float_e4m3_tEfNS_4arch4Sm90ELb0ELb1ELb0ELb0ELb0ELb0ELb0ELb1ELb1ELb0ELb0ELb0EEENS1_21CollectiveEpilogueFwdINS6_IJSA_SC_SB_EEES9_NS_10bfloat16_tESG_Li384ELb0ELb0ELb0ELb1EEENS1_30DynamicPersistentTileSchedulerILi384ELi128ELb0ELb0ELb1EEEEEEEEEvNT_6ParamsE)
        /*0644*/ 	.word	0x00000000


	//----- nvinfo : EIATTR_MIN_STACK_SIZE
	.align		4
.L_319:
        /*0648*/ 	.byte	0x04, 0x12
        /*064a*/ 	.short	(.L_321 - .L_320)
	.align		4
.L_320:
        /*064c*/ 	.word	index@(_ZN7cutlass13device_kernelIN5flash11enable_sm90INS1_16FlashAttnFwdSm90INS1_25CollectiveMainloopFwdSm90ILi2EN4cute5tupleIJNS5_1CILi1EEES8_S8_EEENS6_IJNS7_ILi192EEENS7_ILi160EEENS7_ILi64EEEEEELi64ENS_12float_e4m3_tEfNS_4arch4Sm90ELb0ELb1ELb0ELb1ELb0ELb0ELb0ELb1ELb1ELb0ELb0ELb0EEENS1_21CollectiveEpilogueFwdINS6_IJSA_SC_SB_EEES9_NS_10bfloat16_tESG_Li384ELb1ELb0ELb0ELb1EEENS1_36VarlenDynamicPersistentTileSchedulerILi192ELi160ELi384ELi128ELb0ELb0ELb1ELb1ELb0ELb1EEEEEEEEEvNT_6ParamsE)
        /*0650*/ 	.word	0x00000008


	//----- nvinfo : EIATTR_MIN_STACK_SIZE
	.align		4
.L_321:
        /*0654*/ 	.byte	0x04, 0x12
        /*0656*/ 	.short	(.L_323 - .L_322)
	.align		4
.L_322:
        /*0658*/ 	.word	index@(_ZN7cutlass13device_kernelIN5flash11enable_sm90INS1_16FlashAttnFwdSm90INS1_25CollectiveMainloopFwdSm90ILi2EN4cute5tupleIJNS5_1CILi1EEES8_S8_EEENS6_IJNS7_ILi192EEENS7_ILi160EEENS7_ILi64EEEEEELi64ENS_12float_e4m3_tEfNS_4arch4Sm90ELb0ELb1ELb0ELb1ELb0ELb1ELb0ELb1ELb1ELb0ELb0ELb0EEENS1_21CollectiveEpilogueFwdINS6_IJSA_SC_SB_EEES9_NS_10bfloat16_tESG_Li384ELb1ELb0ELb0ELb1EEENS1_36VarlenDynamicPersistentTileSchedulerILi192ELi160ELi384ELi128ELb0ELb0ELb1ELb1ELb0ELb1EEEEEEEEEvNT_6ParamsE)
        /*065c*/ 	.word	0x00000078


	//----- nvinfo : EIATTR_MIN_STACK_SIZE
	.align		4
.L_323:
        /*0660*/ 	.byte	0x04, 0x12
        /*0662*/ 	.short	(.L_325 - .L_324)
	.align		4
.L_324:
        /*0664*/ 	.word	index@(_ZN7cutlass13device_kernelIN5flash11enable_sm90INS1_16FlashAttnFwdSm90INS1_25CollectiveMainloopFwdSm90ILi2EN4cute5tupleIJNS5_1CILi1EEES8_S8_EEENS6_IJNS7_ILi192EEENS7_ILi160EEENS7_ILi64EEEEEELi64ENS_12float_e4m3_tEfNS_4arch4Sm90ELb1ELb0ELb0ELb0ELb0ELb0ELb0ELb1ELb1ELb0ELb0ELb0EEENS1_21CollectiveEpilogueFwdINS6_IJSA_SC_SB_EEES9_NS_10bfloat16_tESG_Li384ELb0ELb0ELb0ELb1EEENS1_30DynamicPersistentTileSchedulerILi384ELi128ELb0ELb0ELb1EEEEEEEEEvNT_6ParamsE)
        /*0668*/ 	.word	0x00000010


	//----- nvinfo : EIATTR_MIN_STACK_SIZE
	.align		4
.L_325:
        /*066c*/ 	.byte	0x04, 0x12
        /*066e*/ 	.short	(.L_327 - .L_326)
	.align		4
.L_326:
        /*0670*/ 	.word	index@(_ZN7cutlass13device_kernelIN5flash11enable_sm90INS1_16FlashAttnFwdSm90INS1_25CollectiveMainloopFwdSm90ILi2EN4cute5tupleIJNS5_1CILi1EEES8_S8_EEENS6_IJNS7_ILi192EEENS7_ILi160EEENS7_ILi64EEEEEELi64ENS_12float_e4m3_tEfNS_4arch4Sm90ELb1ELb0ELb0ELb1ELb0ELb0ELb0ELb1ELb1ELb0ELb0ELb0EEENS1_21CollectiveEpilogueFwdINS6_IJSA_SC_SB_EEES9_NS_10bfloat16_tESG_Li384ELb1ELb0ELb0ELb1EEENS1_36VarlenDynamicPersistentTileSchedulerILi192ELi160ELi384ELi128ELb0ELb0ELb1ELb1ELb1ELb1EEEEEEEEEvNT_6ParamsE)
        /*0674*/ 	.word	0x00000008


	//----- nvinfo : EIATTR_MIN_STACK_SIZE
	.align		4
.L_327:
        /*0678*/ 	.byte	0x04, 0x12
        /*067a*/ 	.short	(.L_329 - .L_328)
	.align		4
.L_328:
        /*067c*/ 	.word	index@(_ZN7cutlass13device_kernelIN5flash11enable_sm90INS1_16FlashAttnFwdSm90INS1_25CollectiveMainloopFwdSm90ILi2EN4cute5tupleIJNS5_1CILi1EEES8_S8_EEENS6_IJNS7_ILi192EEENS7_ILi160EEENS7_ILi64EEEEEELi64ENS_12float_e4m3_tEfNS_4arch4Sm90ELb1ELb0ELb0ELb1ELb0ELb1ELb0ELb1ELb1ELb0ELb0ELb0EEENS1_21CollectiveEpilogueFwdINS6_IJSA_SC_SB_EEES9_NS_10bfloat16_tESG_Li384ELb1ELb0ELb0ELb1EEENS1_36VarlenDynamicPersistentTileSchedulerILi192ELi160ELi384ELi128ELb0ELb0ELb1ELb1ELb1ELb1EEEEEEEEEvNT_6ParamsE)
        /*0680*/ 	.word	0x00000078
.L_329:


//--------------------- .nv.compat                --------------------------
	.section	.nv.compat,"",@"SHT_CUDA_COMPAT_INFO"
	.align	4
        /*0000*/ 	.byte	0x02, 0x09, 0x01, 0x00, 0x02, 0x02, 0x04, 0x00, 0x02, 0x05, 0x05, 0x00, 0x03, 0x07, 0x01, 0x01
        /*0010*/ 	.byte	0x02, 0x03, 0x01, 0x00, 0x02, 0x06, 0x01, 0x00, 0x04, 0x0b, 0x08, 0x00, 0x00, 0x00, 0x00, 0x00
        /*0020*/ 	.byte	0x00, 0x00, 0x00, 0x00


//--------------------- .nv.info._ZN7cutlass13device_kernelIN5flash11enable_sm90INS1_16FlashAttnFwdSm90INS1_25CollectiveMainloopFwdSm90ILi2EN4cute5tupleIJNS5_1CILi1EEES8_S8_EEENS6_IJNS7_ILi128EEESA_NS7_ILi256EEEEEELi256ENS_12float_e4m3_tEfNS_4arch4Sm90ELb0ELb0ELb0ELb0ELb0ELb0ELb0ELb1ELb1ELb0ELb0ELb0EEENS1_21CollectiveEpilogueFwdINS6_IJSA_SB_SA_EEES9_NS_10bfloat16_tESF_Li256ELb0ELb0ELb0ELb1EEENS1_29StaticPersistentTileSchedulerILb0EEEEEEEEEvNT_6ParamsE --------------------------
	.section	.nv.info._ZN7cutlass13device_kernelIN5flash11enable_sm90INS1_16FlashAttnFwdSm90INS1_25CollectiveMainloopFwdSm90ILi2EN4cute5tupleIJNS5_1CILi1EEES8_S8_EEENS6_IJNS7_ILi128EEESA_NS7_ILi256EEEEEELi256ENS_12float_e4m3_tEfNS_4arch4Sm90ELb0ELb0ELb0ELb0ELb0ELb0ELb0ELb1ELb1ELb0ELb0ELb0EEENS1_21CollectiveEpilogueFwdINS6_IJSA_SB_SA_EEES9_NS_10bfloat16_tESF_Li256ELb0ELb0ELb0ELb1EEENS1_29StaticPersistentTileSchedulerILb0EEEEEEEEEvNT_6ParamsE,"",@"SHT_CUDA_INFO"
	.sectionflags	@""
	.align	4


	//----- nvinfo : EIATTR_CUDA_API_VERSION
	.align		4
        /*0000*/ 	.byte	0x04, 0x37
        /*0002*/ 	.short	(.L_331 - .L_330)
.L_330:
        /*0004*/ 	.word	0x00000082


	//----- nvinfo : EIATTR_KPARAM_INFO
	.align		4
.L_331:
        /*0008*/ 	.byte	0x04, 0x17
        /*000a*/ 	.short	(.L_333 - .L_332)
.L_332:
        /*000c*/ 	.word	0x00000000
        /*0010*/ 	.short	0x0000
        /*0012*/ 	.short	0x0070
        /*0014*/ 	.byte	0x00, 0xf0, 0x01, 0x2e


	//----- nvinfo : EIATTR_SPARSE_MMA_MASK
	.align		4
.L_333:
        /*0018*/ 	.byte	0x03, 0x50
        /*001a*/ 	.short	0x0000


	//----- nvinfo : EIATTR_MAXREG_COUNT
	.align		4
        /*001c*/ 	.byte	0x03, 0x1b
        /*001e*/ 	.short	0x00a8


	//----- nvinfo : EIATTR_NUM_BARRIERS
	.align		4
        /*0020*/ 	.byte	0x02, 0x4c
        /*0022*/ 	.byte	0x10
	.zero		1


	//----- nvinfo : EIATTR_EXTERNS
	.align		4
        /*0024*/ 	.byte	0x04, 0x0f
        /*0026*/ 	.short	(.L_335 - .L_334)


	//   ....[0]....
	.align		4
.L_334:
        /*0028*/ 	.word	index@(__assertfail)


	//----- nvinfo : EIATTR_ANNOTATIONS
	.align		4
.L_335:
        /*002c*/ 	.byte	0x04, 0x55
        /*002e*/ 	.short	(.L_337 - .L_336)


	//   ....[0]....
.L_336:
        /*0030*/ 	.word	0x00000001
        /*0034*/ 	.byte	0x00, 0x8e, 0x00, 0x00, 0x01, 0x00, 0x00, 0x00, 0x20, 0x8e, 0x00, 0x00, 0x01, 0x00, 0x00, 0x00
        /* <DEDUP_REMOVED lines=28> */
        /*0204*/ 	.byte	0x50, 0xcb, 0x00, 0x00


	//----- nvinfo : EIATTR_MERCURY_ISA_VERSION
	.align		4
.L_337:
        /*0208*/ 	.byte	0x03, 0x5f
        /*020a*/ 	.short	0x0101


	//----- nvinfo : EIATTR_INT_WARP_WIDE_INSTR_OFFSETS
	.align		4
        /*020c*/ 	.byte	0x04, 0x31
        /*020e*/ 	.short	(.L_339 - .L_338)


	//   ....[0]....
.L_338:
        /*0210*/ 	.word	0x00000190


	//   ....[1]....
        /*0214*/ 	.word	0x000001c0


	//   ....[2]....
        /*0218*/ 	.word	0x000001d0


	//   ....[3]....
        /*021c*/ 	.word	0x00009900


	//----- nvinfo : EIATTR_COOP_GROUP_MASK_REGIDS
	.align		4
.L_339:
        /*0220*/ 	.byte	0x04, 0x29
        /*0222*/ 	.short	(.L_341 - .L_340)


	//   ....[0]....
.L_340:
        /*0224*/ 	.word	0xffffffff


	//   ....[1]....
        /*0228*/ 	.word	0xffffffff


	//   ....[2]....
        /*022c*/ 	.word	0xffffffff


	//   ....[3]....
        /*0230*/ 	.word	0xffffffff


	//   ....[4]....
        /*0234*/ 	.word	0xffffffff


	//   ....[5]....
        /*0238*/ 	.word	0xffffffff


	//   ....[6]....
        /*023c*/ 	.word	0xffffffff


	//   ....[7]....
        /*0240*/ 	.word	0xffffffff


	//   ....[8]....
        /*0244*/ 	.word	0xffffffff


	//   ....[9]....
        /*0248*/ 	.word	0xffffffff


	//   ....[10]....
        /*024c*/ 	.word	0xffffffff


	//   ....[11]....
        /*0250*/ 	.word	0xffffffff


	//   ....[12]....
        /*0254*/ 	.word	0xffffffff


	//   ....[13]....
        /*0258*/ 	.word	0xffffffff


	//   ....[14]....
        /*025c*/ 	.word	0xffffffff


	//   ....[15]....
        /*0260*/ 	.word	0xffffffff


	//   ....[16]....
        /*0264*/ 	.word	0xffffffff


	//   ....[17]....
        /*0268*/ 	.word	0xffffffff


	//   ....[18]....
        /*026c*/ 	.word	0xffffffff


	//   ....[19]....
        /*0270*/ 	.word	0xffffffff


	//   ....[20]....
        /*0274*/ 	.word	0xffffffff


	//   ....[21]....
        /*0278*/ 	.word	0xffffffff


	//   ....[22]....
        /*027c*/ 	.word	0xffffffff


	//   ....[23]....
        /*0280*/ 	.word	0xffffffff


	//   ....[24]....
        /*0284*/ 	.word	0xffffffff


	//   ....[25]....
        /*0288*/ 	.word	0xffffffff


	//   ....[26]....
        /*028c*/ 	.word	0xffffffff


	//   ....[27]....
        /*0290*/ 	.word	0xffffffff


	//   ....[28]....
        /*0294*/ 	.word	0xffffffff


	//   ....[29]....
        /*0298*/ 	.word	0xffffffff


	//   ....[30]....
        /*029c*/ 	.word	0xffffffff


	//   ....[31]....
        /*02a0*/ 	.word	0xffffffff


	//   ....[32]....
        /*02a4*/ 	.word	0xffffffff


	//   ....[33]....
        /*02a8*/ 	.word	0xffffffff


	//   ....[34]....
        /*02ac*/ 	.word	0xffffffff


	//   ....[35]....
        /*02b0*/ 	.word	0xffffffff


	//   ....[36]....
        /*02b4*/ 	.word	0xffffffff


	//   ....[37]....
        /*02b8*/ 	.word	0xffffffff


	//   ....[38]....
        /*02bc*/ 	.word	0xffffffff


	//   ....[39]....
        /*02c0*/ 	.word	0xffffffff


	//   ....[40]....
        /*02c4*/ 	.word	0xffffffff


	//   ....[41]....
        /*02c8*/ 	.word	0xffffffff


	//   ....[42]....
        /*02cc*/ 	.word	0xffffffff


	//   ....[43]....
        /*02d0*/ 	.word	0xffffffff


	//   ....[44]....
        /*02d4*/ 	.word	0xffffffff


	//   ....[45]....
        /*02d8*/ 	.word	0xffffffff


	//   ....[46]....
        /*02dc*/ 	.word	0xffffffff


	//   ....[47]....
        /*02e0*/ 	.word	0xffffffff


	//   ....[48]....
        /*02e4*/ 	.word	0xffffffff


	//   ....[49]....
        /*02e8*/ 	.word	0xffffffff


	//   ....[50]....
        /*02ec*/ 	.word	0xffffffff


	//   ....[51]....
        /*02f0*/ 	.word	0xffffffff


	//   ....[52]....
        /*02f4*/ 	.word	0xffffffff


	//   ....[53]....
        /*02f8*/ 	.word	0xffffffff


	//   ....[54]....
        /*02fc*/ 	.word	0xffffffff


	//   ....[55]....
        /*0300*/ 	.word	0xffffffff


	//   ....[56]....
        /*0304*/ 	.word	0xffffffff


	//   ....[57]....
        /*0308*/ 	.word	0xffffffff


	//   ....[58]....
        /*030c*/ 	.word	0xffffffff


	//   ....[59]....
        /*0310*/ 	.word	0xffffffff


	//   ....[60]....
        /*0314*/ 	.word	0xffffffff


	//   ....[61]....
        /*0318*/ 	.word	0xffffffff


	//   ....[62]....
        /*031c*/ 	.word	0xffffffff


	//   ....[63]....
        /*0320*/ 	.word	0xffffffff


	//   ....[64]....
        /*0324*/ 	.word	0xffffffff


	//   ....[65]....
        /*0328*/ 	.word	0xffffffff


	//   ....[66]....
        /*032c*/ 	.word	0xffffffff


	//   ....[67]....
        /*0330*/ 	.word	0xffffffff


	//   ....[68]....
        /*0334*/ 	.word	0xffffffff


	//   ....[69]....
        /*0338*/ 	.word	0xffffffff


	//   ....[70]....
        /*033c*/ 	.word	0xffffffff


	//   ....[71]....
        /*0340*/ 	.word	0xffffffff


	//   ....[72]....
        /*0344*/ 	.word	0xffffffff


	//   ....[73]....
        /*0348*/ 	.word	0xffffffff


	//   ....[74]....
        /*034c*/ 	.word	0xffffffff


	//   ....[75]....
        /*0350*/ 	.word	0xffffffff


	//   ....[76]....
        /*0354*/ 	.word	0xffffffff


	//   ....[77]....
        /*0358*/ 	.word	0xffffffff


	//   ....[78]....
        /*035c*/ 	.word	0xffffffff


	//   ....[79]....
        /*0360*/ 	.word	0xffffffff


	//   ....[80]....
        /*0364*/ 	.word	0xffffffff


	//   ....[81]....
        /*0368*/ 	.word	0xffffffff


	//   ....[82]....
        /*036c*/ 	.word	0xffffffff


	//   ....[83]....
        /*0370*/ 	.word	0xffffffff


	//   ....[84]....
        /*0374*/ 	.word	0xffffffff


	//   ....[85]....
        /*0378*/ 	.word	0xffffffff


	//   ....[86]....
        /*037c*/ 	.word	0xffffffff


	//   ....[87]....
        /*0380*/ 	.word	0x0500000f


	//----- nvinfo : EIATTR_COOP_GROUP_INSTR_OFFSETS
	.align		4
.L_341:
        /*0384*/ 	.byte	0x04, 0x28
        /*0386*/ 	.short	(.L_343 - .L_342)


	//   ....[0]....
.L_342:
        /*0388*/ 	.word	0x00000070


	//   ....[1]....
        /*038c*/ 	.word	0x000001a0


	//   ....[2]....
        /*0390*/ 	.word	0x000001f0


	//   ....[3]....
        /*0394*/ 	.word	0x000003e0


	//   ....[4]....
        /*0398*/ 	.word	0x00000540


	//   ....[5]....
        /*039c*/ 	.word	0x00000660


	//   ....[6]....
        /*03a0*/ 	.word	0x000007c0


	//   ....[7]....
        /*03a4*/ 	.word	0x00000e10


	//   ....[8]....
        /*03a8*/ 	.word	0x00002590


	//   ....[9]....
        /*03ac*/ 	.word	0x00002690


	//   ....[10]....
        /*03b0*/ 	.word	0x00002ce0


	//   ....[11]....
        /*03b4*/ 	.word	0x00002d60


	//   ....[12]....
        /*03b8*/ 	.word	0x000049c0


	//   ....[13]....
        /*03bc*/ 	.word	0x000049d0


	//   ....[14]....
        /*03c0*/ 	.word	0x00004a00


	//   ....[15]....
        /*03c4*/ 	.word	0x00004a10


	//   ....[16]....
        /*03c8*/ 	.word	0x00006680


	//   ....[17]....
        /*03cc*/ 	.word	0x00006690


	//   ....[18]....
        /*03d0*/ 	.word	0x000066c0


	//   ....[19]....
        /*03d4*/ 	.word	0x000066d0


	//   ....[20]....
        /*03d8*/ 	.word	0x00007b20


	//   ....[21]....
        /*03dc*/ 	.word	0x00007b50


	//   ....[22]....
        /*03e0*/ 	.word	0x00007b80


	//   ....[23]....
        /*03e4*/ 	.word	0x00007c10


	//   ....[24]....
        /*03e8*/ 	.word	0x00007d80


	//   ....[25]....
        /*03ec*/ 	.word	0x00007dc0


	//   ....[26]....
        /*03f0*/ 	.word	0x00008040


	//   ....[27]....
        /*03f4*/ 	.word	0x00008070


	//   ....[28]....
        /*03f8*/ 	.word	0x000080a0


	//   ....[29]....
        /*03fc*/ 	.word	0x000080d0


	//   ....[30]....
        /*0400*/ 	.word	0x00008100


	//   ....[31]....
        /*0404*/ 	.word	0x00008140


	//   ....[32]....
        /*0408*/ 	.word	0x00008150


	//   ....[33]....
        /*040c*/ 	.word	0x00008160


	//   ....[34]....
        /*0410*/ 	.word	0x00008170


	//   ....[35]....
        /*0414*/ 	.word	0x00008180


	//   ....[36]....
        /*0418*/ 	.word	0x00008190


	//   ....[37]....
        /*041c*/ 	.word	0x000081a0


	//   ....[38]....
        /*0420*/ 	.word	0x000081b0


	//   ....[39]....
        /*0424*/ 	.word	0x000081c0


	//   ....[40]....
        /*0428*/ 	.word	0x000081e0


	//   ....[41]....
        /*042c*/ 	.word	0x00008200


	//   ....[42]....
        /*0430*/ 	.word	0x00008210


	//   ....[43]....
        /*0434*/ 	.word	0x00008220


	//   ....[44]....
        /*0438*/ 	.word	0x00008230


	//   ....[45]....
        /*043c*/ 	.word	0x00008240


	//   ....[46]....
        /*0440*/ 	.word	0x00008250


	//   ....[47]....
        /*0444*/ 	.word	0x00008260


	//   ....[48]....
        /*0448*/ 	.word	0x00008270


	//   ....[49]....
        /*044c*/ 	.word	0x00008280


	//   ....[50]....
        /*0450*/ 	.word	0x00008290


	//   ....[51]....
        /*0454*/ 	.word	0x000082a0


	//   ....[52]....
        /*0458*/ 	.word	0x000082b0


	//   ....[53]....
        /*045c*/ 	.word	0x000082c0


	//   ....[54]....
        /*0460*/ 	.word	0x000082d0


	//   ....[55]....
        /*0464*/ 	.word	0x000082e0


	//   ....[56]....
        /*0468*/ 	.word	0x000082f0


	//   ....[57]....
        /*046c*/ 	.word	0x00008300


	//   ....[58]....
        /*0470*/ 	.word	0x00008310


	//   ....[59]....
        /*0474*/ 	.word	0x00008320


	//   ....[60]....
        /*0478*/ 	.word	0x00008330


	//   ....[61]....
        /*047c*/ 	.word	0x00008340


	//   ....[62]....
        /*0480*/ 	.word	0x00008360


	//   ....[63]....
        /*0484*/ 	.word	0x00008370


	//   ....[64]....
        /*0488*/ 	.word	0x00008380


	//   ....[65]....
        /*048c*/ 	.word	0x00008390


	//   ....[66]....
        /*0490*/ 	.word	0x000083b0


	//   ....[67]....
        /*0494*/ 	.word	0x000083c0


	//   ....[68]....
        /*0498*/ 	.word	0x000083d0


	//   ....[69]....
        /*049c*/ 	.word	0x000083f0


	//   ....[70]....
        /*04a0*/ 	.word	0x00008420


	//   ....[71]....
        /*04a4*/ 	.word	0x00008440


	//   ....[72]....
        /*04a8*/ 	.word	0x00008460


	//   ....[73]....
        /*04ac*/ 	.word	0x00008480


	//   ....[74]....
        /*04b0*/ 	.word	0x00008490


	//   ....[75]....
        /*04b4*/ 	.word	0x000084b0


	//   ....[76]....
        /*04b8*/ 	.word	0x000084c0


	//   ....[77]....
        /*04bc*/ 	.word	0x000084d0


	//   ....[78]....
        /*04c0*/ 	.word	0x000084e0


	//   ....[79]....
        /*04c4*/ 	.word	0x000084f0


	//   ....[80]....
        /*04c8*/ 	.word	0x00008500


	//   ....[81]....
        /*04cc*/ 	.word	0x00008510


	//   ....[82]....
        /*04d0*/ 	.word	0x00008520


	//   ....[83]....
        /*04d4*/ 	.word	0x00008530


	//   ....[84]....
        /*04d8*/ 	.word	0x00008ab0


	//   ....[85]....
        /*04dc*/ 	.word	0x00009a20


	//   ....[86]....
        /*04e0*/ 	.word	0x0000c390


	//   ....[87]....
        /*04e4*/ 	.word	0x0000c8b0


	//----- nvinfo : EIATTR_REG_RECONFIG
	.align		4
.L_343:
        /*04e8*/ 	.byte	0x01, 0x54
	.zero		2


	//----- nvinfo : EIATTR_SYSCALL_OFFSETS
	.align		4
        /*04ec*/ 	.byte	0x04, 0x46
        /*04ee*/ 	.short	(.L_345 - .L_344)


	//   ....[0]....
.L_344:
        /*04f0*/ 	.word	0x00001490


	//   ....[1]....
        /*04f4*/ 	.word	0x000093a0


	//   ....[2]....
        /*04f8*/ 	.word	0x000094e0


	//   ....[3]....
        /*04fc*/ 	.word	0x00009620


	//   ....[4]....
        /*0500*/ 	.word	0x00009740


	//----- nvinfo : EIATTR_MBARRIER_INSTR_OFFSETS
	.align		4
.L_345:
        /*0504*/ 	.byte	0x04, 0x39
        /*0506*/ 	.short	(.L_347 - .L_346)


	//   ....[0]....
.L_346:
        /*0508*/ 	.word	0x00000290
        /*050c*/ 	.word	0x000000ff
        /*0510*/ 	.word	0x00038800
        /*0514*/ 	.short	0x0100
        /*0516*/ 	.byte	0x06
	.zero		1


	//   ....[1]....
        /*0518*/ 	.word	0x000002a0
        /*051c*/ 	.word	0x000000ff
        /*0520*/ 	.word	0x00038820
        /*0524*/ 	.short	0x0100
        /*0526*/ 	.byte	0x06
	.zero		1


	//   ....[2]....
        /*0528*/ 	.word	0x00000390
        /*052c*/ 	.word	0x000000ff
        /*0530*/ 	.word	0x00038830
        /*0534*/ 	.short	0x0100
        /*0536*/ 	.byte	0x08
	.zero		1


	//   ....[3]....
        /*0538*/ 	.word	0x000003a0
        /*053c*/ 	.word	0x000000ff
        /*0540*/ 	.word	0x00038840
        /*0544*/ 	.short	0x0100
        /*0546*/ 	.byte	0x08
	.zero		1


	//   ....[4]....
        /*0548*/ 	.word	0x000003b0
        /*054c*/ 	.word	0x000000ff
        /*0550*/ 	.word	0x00038838
        /*0554*/ 	.short	0x0100
        /*0556*/ 	.byte	0x08
	.zero		1


	//   ....[5]....
        /*0558*/ 	.word	0x000003c0
        /*055c*/ 	.word	0x000000ff
        /*0560*/ 	.word	0x00038848
        /*0564*/ 	.short	0x0100
        /*0566*/ 	.byte	0x08
	.zero		1


	//   ....[6]....
        /*0568*/ 	.word	0x000004f0
        /*056c*/ 	.word	0x000000ff
        /*0570*/ 	.word	0x00038850
        /*0574*/ 	.short	0x0100
        /*0576*/ 	.byte	0x08
	.zero		1


	//   ....[7]....
        /*0578*/ 	.word	0x00000500
        /*057c*/ 	.word	0x000000ff
        /*0580*/ 	.word	0x00038860
        /*0584*/ 	.short	0x0100
        /*0586*/ 	.byte	0x08
	.zero		1


	//   ....[8]....
        /*0588*/ 	.word	0x00000510
        /*058c*/ 	.word	0x000000ff
        /*0590*/ 	.word	0x00038858
        /*0594*/ 	.short	0x0100
        /*0596*/ 	.byte	0x08
	.zero		1


	//   ....[9]....
        /*0598*/ 	.word	0x00000520
        /*059c*/ 	.word	0x000000ff
        /*05a0*/ 	.word	0x00038868
        /*05a4*/ 	.short	0x0100
        /*05a6*/ 	.byte	0x08
	.zero		1


	//   ....[10]....
        /*05a8*/ 	.word	0x00000610
        /*05ac*/ 	.word	0x000000ff
        /*05b0*/ 	.word	0x00038870
        /*05b4*/ 	.short	0x0100
        /*05b6*/ 	.byte	0x06
	.zero		1


	//   ....[11]....
        /*05b8*/ 	.word	0x00000620
        /*05bc*/ 	.word	0x000000ff
        /*05c0*/ 	.word	0x00038880
        /*05c4*/ 	.short	0x0100
        /*05c6*/ 	.byte	0x06
	.zero		1


	//   ....[12]....
        /*05c8*/ 	.word	0x00000630
        /*05cc*/ 	.word	0x000000ff
        /*05d0*/ 	.word	0x00038878
        /*05d4*/ 	.short	0x0100
        /*05d6*/ 	.byte	0x06
	.zero		1


	//   ....[13]....
        /*05d8*/ 	.word	0x00000640
        /*05dc*/ 	.word	0x000000ff
        /*05e0*/ 	.word	0x00038888
        /*05e4*/ 	.short	0x0100
        /*05e6*/ 	.byte	0x06
	.zero		1


	//   ....[14]....
        /*05e8*/ 	.word	0x00000770
        /*05ec*/ 	.word	0x000000ff
        /*05f0*/ 	.word	0x00038890
        /*05f4*/ 	.short	0x0100
        /*05f6*/ 	.byte	0x08
	.zero		1


	//   ....[15]....
        /*05f8*/ 	.word	0x00000780
        /*05fc*/ 	.word	0x000000ff
        /*0600*/ 	.word	0x000388a0
        /*0604*/ 	.short	0x0100
        /*0606*/ 	.byte	0x08
	.zero		1


	//   ....[16]....
        /*0608*/ 	.word	0x00000790
        /*060c*/ 	.word	0x000000ff
        /*0610*/ 	.word	0x00038898
        /*0614*/ 	.short	0x0100
        /*0616*/ 	.byte	0x08
	.zero		1


	//   ....[17]....
        /*0618*/ 	.word	0x000007a0
        /*061c*/ 	.word	0x000000ff
        /*0620*/ 	.word	0x000388a8
        /*0624*/ 	.short	0x0100
        /*0626*/ 	.byte	0x08
	.zero		1


	//   ....[18]....
        /*0628*/ 	.word	0x000008d0
        /*062c*/ 	.word	0x000000ff
        /*0630*/ 	.word	0x000388b0
        /*0634*/ 	.short	0x0100
        /*0636*/ 	.byte	0x08
	.zero		1


	//   ....[19]....
        /*0638*/ 	.word	0x000008e0
        /*063c*/ 	.word	0x000000ff
        /*0640*/ 	.word	0x000388c0
        /*0644*/ 	.short	0x0100
        /*0646*/ 	.byte	0x08
	.zero		1


	//   ....[20]....
        /*0648*/ 	.word	0x000008f0
        /*064c*/ 	.word	0x000000ff
        /*0650*/ 	.word	0x000388b8
        /*0654*/ 	.short	0x0100
        /*0656*/ 	.byte	0x08
	.zero		1


	//   ....[21]....
        /*0658*/ 	.word	0x00000900
        /*065c*/ 	.word	0x000000ff
        /*0660*/ 	.word	0x000388c8
        /*0664*/ 	.short	0x0100
        /*0666*/ 	.byte	0x08
	.zero		1


	//   ....[22]....
        /*0668*/ 	.word	0x000014f0
        /*066c*/ 	.word	0x000000ff
        /*0670*/ 	.word	0x00038800
        /*0674*/ 	.short	0x010a
        /*0676*/ 	.byte	0x26
	.zero		1


	//   ....[23]....
        /*0678*/ 	.word	0x00001570
        /*067c*/ 	.word	0x00000003
        /*0680*/ 	.word	0x00038830
        /*0684*/ 	.short	0x010a
        /*0686*/ 	.byte	0x3f
	.zero		1


	//   ....[24]....
        /*0688*/ 	.word	0x000015e0
        /*068c*/ 	.word	0x00000003
        /*0690*/ 	.word	0x00038830
        /*0694*/ 	.short	0x010a
        /*0696*/ 	.byte	0x3f
	.zero		1


	//   ....[25]....
        /*0698*/ 	.word	0x00002980
        /*069c*/ 	.word	0x00000003
        /*06a0*/ 	.word	0x00000000
        /*06a4*/ 	.short	0x0101
        /*06a6*/ 	.byte	0x3f
	.zero		1


	//   ....[26]....
        /*06a8*/ 	.word	0x000040f0
        /*06ac*/ 	.word	0x000000ff
        /*06b0*/ 	.word	0x00038830
        /*06b4*/ 	.short	0x010a
        /*06b6*/ 	.byte	0x06
	.zero		1


	//   ....[27]....
        /*06b8*/ 	.word	0x00004130
        /*06bc*/ 	.word	0x000000ff
        /*06c0*/ 	.word	0x00038830
        /*06c4*/ 	.short	0x010a
        /*06c6*/ 	.byte	0x06
	.zero		1


	//   ....[28]....
        /*06c8*/ 	.word	0x00004480
        /*06cc*/ 	.word	0x000000ff
        /*06d0*/ 	.word	0x00038850
        /*06d4*/ 	.short	0x010a
        /*06d6*/ 	.byte	0x06
	.zero		1


	//   ....[29]....
        /*06d8*/ 	.word	0x000044c0
        /*06dc*/ 	.word	0x000000ff
        /*06e0*/ 	.word	0x00038850
        /*06e4*/ 	.short	0x010a
        /*06e6*/ 	.byte	0x06
	.zero		1


	//   ....[30]....
        /*06e8*/ 	.word	0x000057c0
        /*06ec*/ 	.word	0x00000003
        /*06f0*/ 	.word	0x00000000
        /*06f4*/ 	.short	0x0101
        /*06f6*/ 	.byte	0x3f
	.zero		1


	//   ....[31]....
        /*06f8*/ 	.word	0x00005960
        /*06fc*/ 	.word	0x000000ff
        /*0700*/ 	.word	0x00000000
        /*0704*/ 	.short	0x0101
        /*0706*/ 	.byte	0x06
	.zero		1


	//   ....[32]....
        /*0708*/ 	.word	0x00006360
        /*070c*/ 	.word	0x000000ff
        /*0710*/ 	.word	0x00038850
        /*0714*/ 	.short	0x010a
        /*0716*/ 	.byte	0x08
	.zero		1


	//   ....[33]....
        /*0718*/ 	.word	0x000063a0
        /*071c*/ 	.word	0x000000ff
        /*0720*/ 	.word	0x00038850
        /*0724*/ 	.short	0x010a
        /*0726*/ 	.byte	0x08
	.zero		1


	//   ....[34]....
        /*0728*/ 	.word	0x00007bd0
        /*072c*/ 	.word	0x000000ff
        /*0730*/ 	.word	0x00000000
        /*0734*/ 	.short	0x0101
        /*0736*/ 	.byte	0x08
	.zero		1


	//   ....[35]....
        /*0738*/ 	.word	0x00008d00
        /*073c*/ 	.word	0x000000ff
        /*0740*/ 	.word	0x00000000
        /*0744*/ 	.short	0x0101
        /*0746*/ 	.byte	0x06
	.zero		1


	//   ....[36]....
        /*0748*/ 	.word	0x00009c40
        /*074c*/ 	.word	0x00000004
        /*0750*/ 	.word	0x00038880
        /*0754*/ 	.short	0x010a
        /*0756*/ 	.byte	0x3f
	.zero		1


	//   ....[37]....
        /*0758*/ 	.word	0x00009e40
        /*075c*/ 	.word	0x00000004
        /*0760*/ 	.word	0x00038840
        /*0764*/ 	.short	0x010a
        /*0766*/ 	.byte	0x3f
	.zero		1


	//   ....[38]....
        /*0768*/ 	.word	0x0000a1d0
        /*076c*/ 	.word	0x000000ff
        /*0770*/ 	.word	0x00038820
        /*0774*/ 	.short	0x010a
        /*0776*/ 	.byte	0x28
	.zero		1


	//   ....[39]....
        /*0778*/ 	.word	0x0000a490
        /*077c*/ 	.word	0x00000004
        /*0780*/ 	.word	0x00038880
        /*0784*/ 	.short	0x010a
        /*0786*/ 	.byte	0x3f
	.zero		1


	//   ....[40]....
        /*0788*/ 	.word	0x0000a800
        /*078c*/ 	.word	0x00000004
        /*0790*/ 	.word	0x00038840
        /*0794*/ 	.short	0x010a
        /*0796*/ 	.byte	0x3f
	.zero		1


	//   ....[41]....
        /*0798*/ 	.word	0x0000abf0
        /*079c*/ 	.word	0x00000003
        /*07a0*/ 	.word	0x00038870
        /*07a4*/ 	.short	0x010a
        /*07a6*/ 	.byte	0x3f
	.zero		1


	//   ....[42]....
        /*07a8*/ 	.word	0x0000ac60
        /*07ac*/ 	.word	0x00000002
        /*07b0*/ 	.word	0x00038860
        /*07b4*/ 	.short	0x010a
        /*07b6*/ 	.byte	0x3f
	.zero		1


	//   ....[43]....
        /*07b8*/ 	.word	0x0000b660
        /*07bc*/ 	.word	0x00000002
        /*07c0*/ 	.word	0x00038850
        /*07c4*/ 	.short	0x0101
        /*07c6*/ 	.byte	0x3f
	.zero		1


	//   ....[44]....
        /*07c8*/ 	.word	0x0000b6a0
        /*07cc*/ 	.word	0x00000002
        /*07d0*/ 	.word	0x00000000
        /*07d4*/ 	.short	0x0101
        /*07d6*/ 	.byte	0x3f
	.zero		1


	//   ....[45]....
        /*07d8*/ 	.word	0x0000b760
        /*07dc*/ 	.word	0x00000003
        /*07e0*/ 	.word	0x00038870
        /*07e4*/ 	.short	0x010a
        /*07e6*/ 	.byte	0x3f
	.zero		1


	//   ....[46]....
        /*07e8*/ 	.word	0x0000b7f0
        /*07ec*/ 	.word	0x00000003
        /*07f0*/ 	.word	0x00038860
        /*07f4*/ 	.short	0x010a
        /*07f6*/ 	.byte	0x3f
	.zero		1


	//   ....[47]....
        /*07f8*/ 	.word	0x0000c1c0
        /*07fc*/ 	.word	0x00000003
        /*0800*/ 	.word	0x00038850
        /*0804*/ 	.short	0x0101
        /*0806*/ 	.byte	0x3f
	.zero		1


	//   ....[48]....
        /*0808*/ 	.word	0x0000c250
        /*080c*/ 	.word	0x00000000
        /*0810*/ 	.word	0x00000000
        /*0814*/ 	.short	0x0101
        /*0816*/ 	.byte	0x3f
	.zero		1


	//   ....[49]....
        /*0818*/ 	.word	0x0000c340
        /*081c*/ 	.word	0x00000009
        /*0820*/ 	.word	0x00038820
        /*0824*/ 	.short	0x010a
        /*0826*/ 	.byte	0x3f
	.zero		1


	//   ....[50]....
        /*0828*/ 	.word	0x0000c4b0
        /*082c*/ 	.word	0x00000005
        /*0830*/ 	.word	0x00000000
        /*0834*/ 	.short	0x010a
        /*0836*/ 	.byte	0x3f
	.zero		1


	//   ....[51]....
        /*0838*/ 	.word	0x0000c520
        /*083c*/ 	.word	0x00000007
        /*0840*/ 	.word	0x00000000
        /*0844*/ 	.short	0x010a
        /*0846*/ 	.byte	0x3f
	.zero		1


	//   ....[52]....
        /*0848*/ 	.word	0x0000c580
        /*084c*/ 	.word	0x00000005
        /*0850*/ 	.word	0x00038860
        /*0854*/ 	.short	0x010a
        /*0856*/ 	.byte	0x3f
	.zero		1


	//   ....[53]....
        /*0858*/ 	.word	0x0000c5d0
        /*085c*/ 	.word	0x00000003
        /*0860*/ 	.word	0x00038860
        /*0864*/ 	.short	0x010a
        /*0866*/ 	.byte	0x3f
	.zero		1


	//   ....[54]....
        /*0868*/ 	.word	0x0000c610
        /*086c*/ 	.word	0x00000005
        /*0870*/ 	.word	0x00038880
        /*0874*/ 	.short	0x010a
        /*0876*/ 	.byte	0x3f
	.zero		1


	//   ....[55]....
        /*0878*/ 	.word	0x0000c630
        /*087c*/ 	.word	0x00000003
        /*0880*/ 	.word	0x00038880
        /*0884*/ 	.short	0x010a
        /*0886*/ 	.byte	0x3f
	.zero		1


	//   ....[56]....
        /*0888*/ 	.word	0x0000c6a0
        /*088c*/ 	.word	0x00000003
        /*0890*/ 	.word	0x00038800
        /*0894*/ 	.short	0x010a
        /*0896*/ 	.byte	0x3f
	.zero		1


	//   ....[57]....
        /*0898*/ 	.word	0x0000c6f0
        /*089c*/ 	.word	0x00000003
        /*08a0*/ 	.word	0x00038830
        /*08a4*/ 	.short	0x010a
        /*08a6*/ 	.byte	0x3f
	.zero		1


	//   ....[58]....
        /*08a8*/ 	.word	0x0000c750
        /*08ac*/ 	.word	0x00000005
        /*08b0*/ 	.word	0x00038830
        /*08b4*/ 	.short	0x010a
        /*08b6*/ 	.byte	0x3f
	.zero		1


	//   ....[59]....
        /*08b8*/ 	.word	0x0000c7b0
        /*08bc*/ 	.word	0x00000005
        /*08c0*/ 	.word	0x00038850
        /*08c4*/ 	.short	0x010a
        /*08c6*/ 	.byte	0x3f
	.zero		1


	//   ....[60]....
        /*08c8*/ 	.word	0x0000c810
        /*08cc*/ 	.word	0x00000007
        /*08d0*/ 	.word	0x00038850
        /*08d4*/ 	.short	0x010a
        /*08d6*/ 	.byte	0x3f
	.zero		1


	//   ....[61]....
        /*08d8*/ 	.word	0x0000c960
        /*08dc*/ 	.word	0x00000004
        /*08e0*/ 	.word	0x00038880
        /*08e4*/ 	.short	0x010a
        /*08e6*/ 	.byte	0x3f
	.zero		1


	//   ....[62]....
        /*08e8*/ 	.word	0x0000c9b0
        /*08ec*/ 	.word	0x00000004
        /*08f0*/ 	.word	0x00038840
        /*08f4*/ 	.short	0x010a
        /*08f6*/ 	.byte	0x3f
	.zero		1


	//   ....[63]....
        /*08f8*/ 	.word	0x0000ca00
        /*08fc*/ 	.word	0x00000011
        /*0900*/ 	.word	0x00038820
        /*0904*/ 	.short	0x010a
        /*0906*/ 	.byte	0x3f
	.zero		1


	//   ....[64]....
        /*0908*/ 	.word	0x0000ca50
        /*090c*/ 	.word	0x00000004
        /*0910*/ 	.word	0x00038880
        /*0914*/ 	.short	0x010a
        /*0916*/ 	.byte	0x3f
	.zero		1


	//   ....[65]....
        /*0918*/ 	.word	0x0000caa0
        /*091c*/ 	.word	0x00000004
        /*0920*/ 	.word	0x00038840
        /*0924*/ 	.short	0x010a
        /*0926*/ 	.byte	0x3f
	.zero		1


	//   ....[66]....
        /*0928*/ 	.word	0x0000cb00
        /*092c*/ 	.word	0x00000003
        /*0930*/ 	.word	0x00038870
        /*0934*/ 	.short	0x010a
        /*0936*/ 	.byte	0x3f
	.zero		1


	//   ....[67]....
        /*0938*/ 	.word	0x0000cb60
        /*093c*/ 	.word	0x00000004
        /*0940*/ 	.word	0x00038860
        /*0944*/ 	.short	0x010a
        /*0946*/ 	.byte	0x3f
	.zero		1


	//   ....[68]....
        /*0948*/ 	.word	0x0000cbb0
        /*094c*/ 	.word	0x00000003
        /*0950*/ 	.word	0x00038870
        /*0954*/ 	.short	0x010a
        /*0956*/ 	.byte	0x3f
	.zero		1


	//   ....[69]....
        /*0958*/ 	.word	0x0000cc00
        /*095c*/ 	.word	0x00000003
        /*0960*/ 	.word	0x00038860
        /*0964*/ 	.short	0x010a
        /*0966*/ 	.byte	0x3f
	.zero		1


	//   ....[70]....
        /*0968*/ 	.word	0x0000cc50
        /*096c*/ 	.word	0x00000009
        /*0970*/ 	.word	0x00038820
        /*0974*/ 	.short	0x010a
        /*0976*/ 	.byte	0x3f
	.zero		1


	//   ....[71]....
        /*0978*/ 	.word	0x0000cca0
        /*097c*/ 	.word	0x00000005
        /*0980*/ 	.word	0x00000000
        /*0984*/ 	.short	0x010a
        /*0986*/ 	.byte	0x3f
	.zero		1


	//   ....[72]....
        /*0988*/ 	.word	0x0000ccf0
        /*098c*/ 	.word	0x00000007
        /*0990*/ 	.word	0x00000000
        /*0994*/ 	.short	0x010a
        /*0996*/ 	.byte	0x3f
	.zero		1


	//   ....[73]....
        /*0998*/ 	.word	0x0000cd40
        /*099c*/ 	.word	0x00000005
        /*09a0*/ 	.word	0x00038860
        /*09a4*/ 	.short	0x010a
        /*09a6*/ 	.byte	0x3f
	.zero		1


	//   ....[74]....
        /*09a8*/ 	.word	0x0000cd90
        /*09ac*/ 	.word	0x00000003
        /*09b0*/ 	.word	0x00038860
        /*09b4*/ 	.short	0x010a
        /*09b6*/ 	.byte	0x3f
	.zero		1


	//   ....[75]....
        /*09b8*/ 	.word	0x0000cde0
        /*09bc*/ 	.word	0x00000005
        /*09c0*/ 	.word	0x00038880
        /*09c4*/ 	.short	0x010a
        /*09c6*/ 	.byte	0x3f
	.zero		1


	//----- nvinfo : EIATTR_NUM_MBARRIERS
	.align		4
.L_347:
        /*09c8*/ 	.byte	0x03, 0x38
        /*09ca*/ 	.short	0x0016


	//----- nvinfo : EIATTR_EXIT_INSTR_OFFSETS
	.align		4
        /*09cc*/ 	.byte	0x04, 0x1c
        /*09ce*/ 	.short	(.L_349 - .L_348)


	//   ....[0]....
.L_348:
        /*09d0*/ 	.word	0x00000a50


	//   ....[1]....
        /*09d4*/ 	.word	0x00008db0


	//   ....[2]....
        /*09d8*/ 	.word	0x0000c3b0


	//   ....[3]....
        /*09dc*/ 	.word	0x0000c680


	//----- nvinfo : EIATTR_MAX_THREADS
	.align		4
.L_349:
        /*09e0*/ 	.byte	0x04, 0x05
        /*09e2*/ 	.short	(.L_351 - .L_350)
.L_350:
        /*09e4*/ 	.word	0x00000180
        /*09e8*/ 	.word	0x00000001
        /*09ec*/ 	.word	0x00000001


	//----- nvinfo : EIATTR_CRS_STACK_SIZE
	.align		4
.L_351:
        /*09f0*/ 	.byte	0x04, 0x1e
        /*09f2*/ 	.short	(.L_353 - .L_352)
.L_352:
        /*09f4*/ 	.word	0x00000000


	//----- nvinfo : EIATTR_CBANK_PARAM_SIZE
	.align		4
.L_353:
        /*09f8*/ 	.byte	0x03, 0x19
        /*09fa*/ 	.short	0x0bf0


	//----- nvinfo : EIATTR_PARAM_CBANK
	.align		4
        /*09fc*/ 	.byte	0x04, 0x0a
        /*09fe*/ 	.short	(.L_355 - .L_354)
	.align		4
.L_354:
        /*0a00*/ 	.word	index@(.nv.constant0._ZN7cutlass13device_kernelIN5flash11enable_sm90INS1_16FlashAttnFwdSm90INS1_25CollectiveMainloopFwdSm90ILi2EN4cute5tupleIJNS5_1CILi1EEES8_S8_EEENS6_IJNS7_ILi128EEESA_NS7_ILi256EEEEEELi256ENS_12float_e4m3_tEfNS_4arch4Sm90ELb0ELb0ELb0ELb0ELb0ELb0ELb0ELb1ELb1ELb0ELb0ELb0EEENS1_21CollectiveEpilogueFwdINS6_IJSA_SB_SA_EEES9_NS_10bfloat16_tESF_Li256ELb0ELb0ELb0ELb1EEENS1_29StaticPersistentTileSchedulerILb0EEEEEEEEEvNT_6ParamsE)
        /*0a04*/ 	.short	0x0210
        /*0a06*/ 	.short	0x0bf0


	//----- nvinfo : EIATTR_SW_WAR
	.align		4
.L_355:
        /*0a08*/ 	.byte	0x04, 0x36
        /*0a0a*/ 	.short	(.L_357 - .L_356)
.L_356:
        /*0a0c*/ 	.word	0x00000008
.L_357:


//--------------------- .nv.info._ZN7cutlass13device_kernelIN5flash11enable_sm90INS1_16FlashAttnFwdSm90INS1_25CollectiveMainloopFwdSm90ILi2EN4cute5tupleIJNS5_1CILi1EEES8_S8_EEENS6_IJNS7_ILi128EEESA_NS7_ILi256EEEEEELi256ENS_12float_e4m3_tEfNS_4arch4Sm90ELb0ELb0ELb0ELb1ELb0ELb0ELb0ELb1ELb1ELb0ELb0ELb0EEENS1_21CollectiveEpilogueFwdINS6_IJSA_SB_SA_EEES9_NS_10bfloat16_tESF_Li256ELb1ELb0ELb0ELb1EEENS1_36VarlenDynamicPersistentTileSchedulerILi128ELi128ELi256ELi128ELb0ELb0ELb1ELb0ELb1ELb1EEEEEEEEEvNT_6ParamsE --------------------------
	.section	.nv.info._ZN7cutlass13device_kernelIN5flash11enable_sm90INS1_16FlashAttnFwdSm90INS1_25CollectiveMainloopFwdSm90ILi2EN4cute5tupleIJNS5_1CILi1EEES8_S8_EEENS6_IJNS7_ILi128EEESA_NS7_ILi256EEEEEELi256ENS_12float_e4m3_tEfNS_4arch4Sm90ELb0ELb0ELb0ELb1ELb0ELb0ELb0ELb1ELb1ELb0ELb0ELb0EEENS1_21CollectiveEpilogueFwdINS6_IJSA_SB_SA_EEES9_NS_10bfloat16_tESF_Li256ELb1ELb0ELb0ELb1EEENS1_36VarlenDynamicPersistentTileSchedulerILi128ELi128ELi256ELi128ELb0ELb0ELb1ELb0ELb1ELb1EEEEEEEEEvNT_6ParamsE,"",@"SHT_CUDA_INFO"
	.sectionflags	@""
	.align	4


	//----- nvinfo : EIATTR_CUDA_API_VERSION
	.align		4
        /*0000*/ 	.byte	0x04, 0x37
        /*0002*/ 	.short	(.L_359 - .L_358)
.L_358:
        /*0004*/ 	.word	0x00000082


	//----- nvinfo : EIATTR_KPARAM_INFO
	.align		4
.L_359:
        /*0008*/ 	.byte	0x04, 0x17
        /*000a*/ 	.short	(.L_361 - .L_360)
.L_360:
        /*000c*/ 	.word	0x00000000
        /*0010*/ 	.short	0x0000
        /*0012*/ 	.short	0x0070
        /*0014*/ 	.byte	0x00, 0xf0, 0x01, 0x28


	//----- nvinfo : EIATTR_SPARSE_MMA_MASK
	.align		4
.L_361:
        /*0018*/ 	.byte	0x03, 0x50
        /*001a*/ 	.short	0x0000


	//----- nvinfo : EIATTR_MAXREG_COUNT
	.align		4
        /*001c*/ 	.byte	0x03, 0x1b
        /*001e*/ 	.short	0x00a8


	//----- nvinfo : EIATTR_NUM_BARRIERS
	.align		4
        /*0020*/ 	.byte	0x02, 0x4c
        /*0022*/ 	.byte	0x10
	.zero		1


	//----- nvinfo : EIATTR_EXTERNS
	.align		4
        /*0024*/ 	.byte	0x04, 0x0f
        /*0026*/ 	.short	(.L_363 - .L_362)


	//   ....[0]....
	.align		4
.L_362:
        /*0028*/ 	.word	index@(__assertfail)


	//----- nvinfo : EIATTR_ANNOTATIONS
	.align		4
.L_363:
        /*002c*/ 	.byte	0x04, 0x55
        /*002e*/ 	.short	(.L_365 - .L_364)


	//   ....[0]....
.L_364:
        /* <DEDUP_REMOVED lines=47> */


	//----- nvinfo : EIATTR_MERCURY_ISA_VERSION
	.align		4
.L_365:
        /*0308*/ 	.byte	0x03, 0x5f
        /*030a*/ 	.short	0x0101


	//----- nvinfo : EIATTR_UNUSED_LOAD_BYTE_OFFSET
	.align		4
        /*030c*/ 	.byte	0x04, 0x44
        /*030e*/ 	.short	(.L_367 - .L_366)


	//   ....[0]....
.L_366:
        /*0310*/ 	.word	0x00000a70
        /*0314*/ 	.word	0x0000fff0


	//   ....[1]....
        /*0318*/ 	.word	0x00007a60
        /*031c*/ 	.word	0x0000fff0


	//----- nvinfo : EIATTR_INT_WARP_WIDE_INSTR_OFFSETS
	.align		4
.L_367:
        /*0320*/ 	.byte	0x04, 0x31
        /*0322*/ 	.short	(.L_369 - .L_368)


	//   ....[0]....
.L_368:
        /*0324*/ 	.word	0x00000160


	//   ....[1]....
        /*0328*/ 	.word	0x000001a0


	//   ....[2]....
        /*032c*/ 	.word	0x00000210


	//   ....[3]....
        /*0330*/ 	.word	0x0000c2f0


	//   ....[4]....
        /*0334*/ 	.word	0x0000c380


	//   ....[5]....
        /*0338*/ 	.word	0x0000cb20


	//   ....[6]....
        /*033c*/ 	.word	0x0000e9e0


	//   ....[7]....
        /*0340*/ 	.word	0x0000ea70


	//----- nvinfo : EIATTR_COOP_GROUP_MASK_REGIDS
	.align		4
.L_369:
        /*0344*/ 	.byte	0x04, 0x29
        /*0346*/ 	.short	(.L_371 - .L_370)


	//   ....[0]....
.L_370:
        /*0348*/ 	.word	0xffffffff


	//   ....[1]....
        /*034c*/ 	.word	0xffffffff


	//   ....[2]....
        /*0350*/ 	.word	0xffffffff


	//   ....[3]....
        /*0354*/ 	.word	0xffffffff


	//   ....[4]....
        /*0358*/ 	.word	0xffffffff


	//   ....[5]....
        /*035c*/ 	.word	0xffffffff


	//   ....[6]....
        /*0360*/ 	.word	0xffffffff


	//   ....[7]....
        /*0364*/ 	.word	0xffffffff


	//   ....[8]....
        /*0368*/ 	.word	0xffffffff


	//   ....[9]....
        /*036c*/ 	.word	0xffffffff


	//   ....[10]....
        /*0370*/ 	.word	0xffffffff


	//   ....[11]....
        /*0374*/ 	.word	0xffffffff


	//   ....[12]....
        /*0378*/ 	.word	0xffffffff


	//   ....[13]....
        /*037c*/ 	.word	0xffffffff


	//   ....[14]....
        /*0380*/ 	.word	0xffffffff


	//   ....[15]....
        /*0384*/ 	.word	0xffffffff


	//   ....[16]....
        /*0388*/ 	.word	0xffffffff


	//   ....[17]....
        /*038c*/ 	.word	0xffffffff


	//   ....[18]....
        /*0390*/ 	.word	0xffffffff


	//   ....[19]....
        /*0394*/ 	.word	0xffffffff


	//   ....[20]....
        /*0398*/ 	.word	0xffffffff


	//   ....[21]....
        /*039c*/ 	.word	0xffffffff


	//   ....[22]....
        /*03a0*/ 	.word	0xffffffff


	//   ....[23]....
        /*03a4*/ 	.word	0xffffffff


	//   ....[24]....
        /*03a8*/ 	.word	0xffffffff


	//   ....[25]....
        /*03ac*/ 	.word	0xffffffff


	//   ....[26]....
        /*03b0*/ 	.word	0xffffffff


	//   ....[27]....
        /*03b4*/ 	.word	0xffffffff


	//   ....[28]....
        /*03b8*/ 	.word	0xffffffff


	//   ....[29]....
        /*03bc*/ 	.word	0xffffffff


	//   ....[30]....
        /*03c0*/ 	.word	0xffffffff


	//   ....[31]....
        /*03c4*/ 	.word	0xffffffff


	//   ....[32]....
        /*03c8*/ 	.word	0xffffffff


	//   ....[33]....
        /*03cc*/ 	.word	0xffffffff


	//   ....[34]....
        /*03d0*/ 	.word	0xffffffff


	//   ....[35]....
        /*03d4*/ 	.word	0xffffffff


	//   ....[36]....
        /*03d8*/ 	.word	0xffffffff


	//   ....[37]....
        /*03dc*/ 	.word	0xffffffff


	//   ....[38]....
        /*03e0*/ 	.word	0xffffffff


	//   ....[39]....
        /*03e4*/ 	.word	0xffffffff


	//   ....[40]....
        /*03e8*/ 	.word	0xffffffff


	//   ....[41]....
        /*03ec*/ 	.word	0xffffffff


	//   ....[42]....
        /*03f0*/ 	.word	0xffffffff


	//   ....[43]....
        /*03f4*/ 	.word	0xffffffff


	//   ....[44]....
        /*03f8*/ 	.word	0xffffffff


	//   ....[45]....
        /*03fc*/ 	.word	0xffffffff


	//   ....[46]....
        /*0400*/ 	.word	0xffffffff


	//   ....[47]....
        /*0404*/ 	.word	0xffffffff


	//   ....[48]....
        /*0408*/ 	.word	0xffffffff


	//   ....[49]....
        /*040c*/ 	.word	0xffffffff


	//   ....[50]....
        /*0410*/ 	.word	0xffffffff


	//   ....[51]....
        /*0414*/ 	.word	0xffffffff


	//   ....[52]....
        /*0418*/ 	.word	0xffffffff


	//   ....[53]....
        /*041c*/ 	.word	0xffffffff


	//   ....[54]....
        /*0420*/ 	.word	0xffffffff


	//   ....[55]....
        /*0424*/ 	.word	0xffffffff


	//   ....[56]....
        /*0428*/ 	.word	0xffffffff


	//   ....[57]....
        /*042c*/ 	.word	0xffffffff


	//   ....[58]....
        /*0430*/ 	.word	0xffffffff


	//   ....[59]....
        /*0434*/ 	.word	0xffffffff


	//   ....[60]....
        /*0438*/ 	.word	0xffffffff


	//   ....[61]....
        /*043c*/ 	.word	0xffffffff


	//   ....[62]....
        /*0440*/ 	.word	0xffffffff


	//   ....[63]....
        /*0444*/ 	.word	0xffffffff


	//   ....[64]....
        /*0448*/ 	.word	0xffffffff


	//   ....[65]....
        /*044c*/ 	.word	0xffffffff


	//   ....[66]....
        /*0450*/ 	.word	0xffffffff


	//   ....[67]....
        /*0454*/ 	.word	0xffffffff


	//   ....[68]....
        /*0458*/ 	.word	0xffffffff


	//   ....[69]....
        /*045c*/ 	.word	0xffffffff


	//   ....[70]....
        /*0460*/ 	.word	0xffffffff


	//   ....[71]....
        /*0464*/ 	.word	0xffffffff


	//   ....[72]....
        /*0468*/ 	.word	0xffffffff


	//   ....[73]....
        /*046c*/ 	.word	0xffffffff


	//   ....[74]....
        /*0470*/ 	.word	0xffffffff


	//   ....[75]....
        /*0474*/ 	.word	0xffffffff


	//   ....[76]....
        /*0478*/ 	.word	0xffffffff


	//   ....[77]....
        /*047c*/ 	.word	0xffffffff


	//   ....[78]....
        /*0480*/ 	.word	0xffffffff


	//   ....[79]....
        /*0484*/ 	.word	0xffffffff


	//   ....[80]....
        /*0488*/ 	.word	0xffffffff


	//   ....[81]....
        /*048c*/ 	.word	0xffffffff


	//   ....[82]....
        /*0490*/ 	.word	0xffffffff


	//   ....[83]....
        /*0494*/ 	.word	0xffffffff


	//   ....[84]....
        /*0498*/ 	.word	0xffffffff


	//   ....[85]....
        /*049c*/ 	.word	0xffffffff


	//   ....[86]....
        /*04a0*/ 	.word	0xffffffff


	//   ....[87]....
        /*04a4*/ 	.word	0xffffffff


	//   ....[88]....
        /*04a8*/ 	.word	0xffffffff


	//   ....[89]....
        /*04ac*/ 	.word	0xffffffff


	//   ....[90]....
        /*04b0*/ 	.word	0xffffffff


	//   ....[91]....
        /*04b4*/ 	.word	0xffffffff


	//   ....[92]....
        /*04b8*/ 	.word	0xffffffff


	//   ....[93]....
        /*04bc*/ 	.word	0xffffffff


	//   ....[94]....
        /*04c0*/ 	.word	0xffffffff


	//   ....[95]....
        /*04c4*/ 	.word	0xffffffff


	//   ....[96]....
        /*04c8*/ 	.word	0xffffffff


	//   ....[97]....
        /*04cc*/ 	.word	0xffffffff


	//   ....[98]....
        /*04d0*/ 	.word	0xffffffff


	//   ....[99]....
        /*04d4*/ 	.word	0xffffffff


	//   ....[100]....
        /*04d8*/ 	.word	0xffffffff


	//   ....[101]....
        /*04dc*/ 	.word	0xffffffff


	//   ....[102]....
        /*04e0*/ 	.word	0xffffffff


	//   ....[103]....
        /*04e4*/ 	.word	0xffffffff


	//   ....[104]....
        /*04e8*/ 	.word	0xffffffff


	//   ....[105]....
        /*04ec*/ 	.word	0xffffffff


	//   ....[106]....
        /*04f0*/ 	.word	0xffffffff


	//   ....[107]....
        /*04f4*/ 	.word	0xffffffff


	//   ....[108]....
        /*04f8*/ 	.word	0xffffffff


	//   ....[109]....
        /*04fc*/ 	.word	0xffffffff


	//   ....[110]....
        /*0500*/ 	.word	0xffffffff


	//   ....[111]....
        /*0504*/ 	.word	0xffffffff


	//   ....[112]....
        /*0508*/ 	.word	0xffffffff


	//   ....[113]....
        /*050c*/ 	.word	0xffffffff


	//   ....[114]....
        /*0510*/ 	.word	0xffffffff


	//   ....[115]....
        /*0514*/ 	.word	0xffffffff


	//   ....[116]....
        /*0518*/ 	.word	0xffffffff


	//   ....[117]....
        /*051c*/ 	.word	0xffffffff


	//   ....[118]....
        /*0520*/ 	.word	0xffffffff


	//   ....[119]....
        /*0524*/ 	.word	0x0500000f


	//   ....[120]....
        /*0528*/ 	.word	0x0500000f


	//----- nvinfo : EIATTR_COOP_GROUP_INSTR_OFFSETS
	.align		4
.L_371:
        /*052c*/ 	.byte	0x04, 0x28
        /*052e*/ 	.short	(.L_373 - .L_372)


	//   ....[0]....
.L_372:
        /*0530*/ 	.word	0x00000070


	//   ....[1]....
        /*0534*/ 	.word	0x00000170


	//   ....[2]....
        /*0538*/ 	.word	0x000001c0


	//   ....[3]....
        /*053c*/ 	.word	0x000003f0


	//   ....[4]....
        /*0540*/ 	.word	0x00000550


	//   ....[5]....
        /*0544*/ 	.word	0x00000670


	//   ....[6]....
        /*0548*/ 	.word	0x000007d0


	//   ....[7]....
        /*054c*/ 	.word	0x00001960


	//   ....[8]....
        /*0550*/ 	.word	0x00002cb0


	//   ....[9]....
        /*0554*/ 	.word	0x00002da0


	//   ....[10]....
        /*0558*/ 	.word	0x00003480


	//   ....[11]....
        /*055c*/ 	.word	0x000034e0


	//   ....[12]....
        /*0560*/ 	.word	0x00005170


	//   ....[13]....
        /*0564*/ 	.word	0x00005180


	//   ....[14]....
        /*0568*/ 	.word	0x000051b0


	//   ....[15]....
        /*056c*/ 	.word	0x000051d0


	//   ....[16]....
        /*0570*/ 	.word	0x00006f10


	//   ....[17]....
        /*0574*/ 	.word	0x00006f20


	//   ....[18]....
        /*0578*/ 	.word	0x00006f50


	//   ....[19]....
        /*057c*/ 	.word	0x00006f60


	//   ....[20]....
        /*0580*/ 	.word	0x000085d0


	//   ....[21]....
        /*0584*/ 	.word	0x00008600


	//   ....[22]....
        /*0588*/ 	.word	0x00008630


	//   ....[23]....
        /*058c*/ 	.word	0x00008660


	//   ....[24]....
        /*0590*/ 	.word	0x00008690


	//   ....[25]....
        /*0594*/ 	.word	0x000086c0


	//   ....[26]....
        /*0598*/ 	.word	0x000086f0


	//   ....[27]....
        /*059c*/ 	.word	0x00008720


	//   ....[28]....
        /*05a0*/ 	.word	0x00008760


	//   ....[29]....
        /*05a4*/ 	.word	0x00008790


	//   ....[30]....
        /*05a8*/ 	.word	0x000087c0


	//   ....[31]....
        /*05ac*/ 	.word	0x000087f0


	//   ....[32]....
        /*05b0*/ 	.word	0x00008820


	//   ....[33]....
        /*05b4*/ 	.word	0x00008860


	//   ....[34]....
        /*05b8*/ 	.word	0x000088b0


	//   ....[35]....
        /*05bc*/ 	.word	0x000088e0


	//   ....[36]....
        /*05c0*/ 	.word	0x00008920


	//   ....[37]....
        /*05c4*/ 	.word	0x00008950


	//   ....[38]....
        /*05c8*/ 	.word	0x00008980


	//   ....[39]....
        /*05cc*/ 	.word	0x000089b0


	//   ....[40]....
        /*05d0*/ 	.word	0x00008a10


	//   ....[41]....
        /*05d4*/ 	.word	0x00008a40


	//   ....[42]....
        /*05d8*/ 	.word	0x00008a70


	//   ....[43]....
        /*05dc*/ 	.word	0x00008aa0


	//   ....[44]....
        /*05e0*/ 	.word	0x00008ad0


	//   ....[45]....
        /*05e4*/ 	.word	0x00008b00


	//   ....[46]....
        /*05e8*/ 	.word	0x00008b30


	//   ....[47]....
        /*05ec*/ 	.word	0x00008b60


	//   ....[48]....
        /*05f0*/ 	.word	0x00008b90


	//   ....[49]....
        /*05f4*/ 	.word	0x00008bc0


	//   ....[50]....
        /*05f8*/ 	.word	0x00008bf0


	//   ....[51]....
        /*05fc*/ 	.word	0x00008c70


	//   ....[52]....
        /*0600*/ 	.word	0x00008ca0


	//   ....[53]....
        /*0604*/ 	.word	0x00008cd0


	//   ....[54]....
        /*0608*/ 	.word	0x00008d00


	//   ....[55]....
        /*060c*/ 	.word	0x00008d30


	//   ....[56]....
        /*0610*/ 	.word	0x00008d60


	//   ....[57]....
        /*0614*/ 	.word	0x00008d90


	//   ....[58]....
        /*0618*/ 	.word	0x00008da0


	//   ....[59]....
        /*061c*/ 	.word	0x00008db0


	//   ....[60]....
        /*0620*/ 	.word	0x00008dc0


	//   ....[61]....
        /*0624*/ 	.word	0x00008dd0


	//   ....[62]....
        /*0628*/ 	.word	0x00008de0


	//   ....[63]....
        /*062c*/ 	.word	0x00008df0


	//   ....[64]....
        /*0630*/ 	.word	0x00008e00


	//   ....[65]....
        /*0634*/ 	.word	0x00008e10


	//   ....[66]....
        /*0638*/ 	.word	0x00008e20


	//   ....[67]....
        /*063c*/ 	.word	0x00008e30


	//   ....[68]....
        /*0640*/ 	.word	0x00008e40


	//   ....[69]....
        /*0644*/ 	.word	0x00008e60


	//   ....[70]....
        /*0648*/ 	.word	0x00008e70


	//   ....[71]....
        /*064c*/ 	.word	0x00008e80


	//   ....[72]....
        /*0650*/ 	.word	0x00008e90


	//   ....[73]....
        /*0654*/ 	.word	0x00008ea0


	//   ....[74]....
        /*0658*/ 	.word	0x00008eb0


	//   ....[75]....
        /*065c*/ 	.word	0x00008ec0


	//   ....[76]....
        /*0660*/ 	.word	0x00008ed0


	//   ....[77]....
        /*0664*/ 	.word	0x00008ee0


	//   ....[78]....
        /*0668*/ 	.word	0x00008f00


	//   ....[79]....
        /*066c*/ 	.word	0x00008f10


	//   ....[80]....
        /*0670*/ 	.word	0x00008f20


	//   ....[81]....
        /*0674*/ 	.word	0x00008f30


	//   ....[82]....
        /*0678*/ 	.word	0x00008f40


	//   ....[83]....
        /*067c*/ 	.word	0x00008f50


	//   ....[84]....
        /*0680*/ 	.word	0x0000b1a0


	//   ....[85]....
        /*0684*/ 	.word	0x0000b3b0


	//   ....[86]....
        /*0688*/ 	.word	0x0000b3e0


	//   ....[87]....
        /*068c*/ 	.word	0x0000b410


	//   ....[88]....
        /*0690*/ 	.word	0x0000b450


	//   ....[89]....
        /*0694*/ 	.word	0x0000b480


	//   ....[90]....
        /*0698*/ 	.word	0x0000b4b0


	//   ....[91]....
        /*069c*/ 	.word	0x0000b640


	//   ....[92]....
        /*06a0*/ 	.word	0x0000b670


	//   ....[93]....
        /*06a4*/ 	.word	0x0000b6a0


	//   ....[94]....
        /*06a8*/ 	.word	0x0000b6d0


	//   ....[95]....
        /*06ac*/ 	.word	0x0000b700


	//   ....[96]....
        /*06b0*/ 	.word	0x0000b740


	//   ....[97]....
        /*06b4*/ 	.word	0x0000b7d0


	//   ....[98]....
        /*06b8*/ 	.word	0x0000b810


	//   ....[99]....
        /*06bc*/ 	.word	0x0000b8a0


	//   ....[100]....
        /*06c0*/ 	.word	0x0000cc40


	//   ....[101]....
        /*06c4*/ 	.word	0x0000f8a0


	//   ....[102]....
        /*06c8*/ 	.word	0x0000f8d0


	//   ....[103]....
        /*06cc*/ 	.word	0x0000f900


	//   ....[104]....
        /*06d0*/ 	.word	0x0000f930


	//   ....[105]....
        /*06d4*/ 	.word	0x0000f970


	//   ....[106]....
        /*06d8*/ 	.word	0x0000f980


	//   ....[107]....
        /*06dc*/ 	.word	0x0000f9b0


	//   ....[108]....
        /*06e0*/ 	.word	0x0000f9c0


	//   ....[109]....
        /*06e4*/ 	.word	0x0000fb00


	//   ....[110]....
        /*06e8*/ 	.word	0x0000fb30


	//   ....[111]....
        /*06ec*/ 	.word	0x0000fb70


	//   ....[112]....
        /*06f0*/ 	.word	0x0000fba0


	//   ....[113]....
        /*06f4*/ 	.word	0x0000fbd0


	//   ....[114]....
        /*06f8*/ 	.word	0x0000fc00


	//   ....[115]....
        /*06fc*/ 	.word	0x0000fcb0


	//   ....[116]....
        /*0700*/ 	.word	0x0000fcf0


	//   ....[117]....
        /*0704*/ 	.word	0x0000fd30


	//   ....[118]....
        /*0708*/ 	.word	0x000101e0


	//   ....[119]....
        /*070c*/ 	.word	0x00010700


	//   ....[120]....
        /*0710*/ 	.word	0x00010b80


	//----- nvinfo : EIATTR_REG_RECONFIG
	.align		4
.L_373:
        /*0714*/ 	.byte	0x01, 0x54
	.zero		2


	//----- nvinfo : EIATTR_SYSCALL_OFFSETS
	.align		4
        /*0718*/ 	.byte	0x04, 0x46
        /*071a*/ 	.short	(.L_375 - .L_374)


	//   ....[0]....
.L_374:
        /*071c*/ 	.word	0x00001b50


	//   ....[1]....
        /*0720*/ 	.word	0x0000c520


	//   ....[2]....
        /*0724*/ 	.word	0x0000c6a0


	//   ....[3]....
        /*0728*/ 	.word	0x0000c7e0


	//   ....[4]....
        /*072c*/ 	.word	0x0000c900


	//----- nvinfo : EIATTR_MBARRIER_INSTR_OFFSETS
	.align		4
.L_375:
        /*0730*/ 	.byte	0x04, 0x39
        /*0732*/ 	.short	(.L_377 - .L_376)


	//   ....[0]....
.L_376:
        /*0734*/ 	.word	0x000002a0
        /*0738*/ 	.word	0x000000ff
        /*073c*/ 	.word	0x00038800
        /*0740*/ 	.short	0x0100
        /*0742*/ 	.byte	0x08
	.zero		1


	//   ....[1]....
        /*0744*/ 	.word	0x000002b0
        /*0748*/ 	.word	0x000000ff
        /*074c*/ 	.word	0x00038820
        /*0750*/ 	.short	0x0100
        /*0752*/ 	.byte	0x08
	.zero		1


	//   ....[2]....
        /*0754*/ 	.word	0x000003a0
        /*0758*/ 	.word	0x000000ff
        /*075c*/ 	.word	0x00038830
        /*0760*/ 	.short	0x0100
        /*0762*/ 	.byte	0x08
	.zero		1


	//   ....[3]....
        /*0764*/ 	.word	0x000003b0
        /*0768*/ 	.word	0x000000ff
        /*076c*/ 	.word	0x00038840
        /*0770*/ 	.short	0x0100
        /*0772*/ 	.byte	0x08
	.zero		1


	//   ....[4]....
        /*0774*/ 	.word	0x000003c0
        /*0778*/ 	.word	0x000000ff
        /*077c*/ 	.word	0x00038838
        /*0780*/ 	.short	0x0100
        /*0782*/ 	.byte	0x08
	.zero		1


	//   ....[5]....
        /*0784*/ 	.word	0x000003d0
        /*0788*/ 	.word	0x000000ff
        /*078c*/ 	.word	0x00038848
        /*0790*/ 	.short	0x0100
        /*0792*/ 	.byte	0x08
	.zero		1


	//   ....[6]....
        /*0794*/ 	.word	0x00000500
        /*0798*/ 	.word	0x000000ff
        /*079c*/ 	.word	0x00038850
        /*07a0*/ 	.short	0x0100
        /*07a2*/ 	.byte	0x08
	.zero		1


	//   ....[7]....
        /*07a4*/ 	.word	0x00000510
        /*07a8*/ 	.word	0x000000ff
        /*07ac*/ 	.word	0x00038860
        /*07b0*/ 	.short	0x0100
        /*07b2*/ 	.byte	0x08
	.zero		1


	//   ....[8]....
        /*07b4*/ 	.word	0x00000520
        /*07b8*/ 	.word	0x000000ff
        /*07bc*/ 	.word	0x00038858
        /*07c0*/ 	.short	0x0100
        /*07c2*/ 	.byte	0x08
	.zero		1


	//   ....[9]....
        /*07c4*/ 	.word	0x00000530
        /*07c8*/ 	.word	0x000000ff
        /*07cc*/ 	.word	0x00038868
        /*07d0*/ 	.short	0x0100
        /*07d2*/ 	.byte	0x08
	.zero		1


	//   ....[10]....
        /*07d4*/ 	.word	0x00000620
        /*07d8*/ 	.word	0x000000ff
        /*07dc*/ 	.word	0x00038870
        /*07e0*/ 	.short	0x0100
        /*07e2*/ 	.byte	0x06
	.zero		1


	//   ....[11]....
        /*07e4*/ 	.word	0x00000630
        /*07e8*/ 	.word	0x000000ff
        /*07ec*/ 	.word	0x00038880
        /*07f0*/ 	.short	0x0100
        /*07f2*/ 	.byte	0x06
	.zero		1


	//   ....[12]....
        /*07f4*/ 	.word	0x00000640
        /*07f8*/ 	.word	0x000000ff
        /*07fc*/ 	.word	0x00038878
        /*0800*/ 	.short	0x0100
        /*0802*/ 	.byte	0x06
	.zero		1


	//   ....[13]....
        /*0804*/ 	.word	0x00000650
        /*0808*/ 	.word	0x000000ff
        /*080c*/ 	.word	0x00038888
        /*0810*/ 	.short	0x0100
        /*0812*/ 	.byte	0x06
	.zero		1


	//   ....[14]....
        /*0814*/ 	.word	0x00000780
        /*0818*/ 	.word	0x000000ff
        /*081c*/ 	.word	0x00038890
        /*0820*/ 	.short	0x0100
        /*0822*/ 	.byte	0x08
	.zero		1


	//   ....[15]....
        /*0824*/ 	.word	0x00000790
        /*0828*/ 	.word	0x000000ff
        /*082c*/ 	.word	0x000388a0
        /*0830*/ 	.short	0x0100
        /*0832*/ 	.byte	0x08
	.zero		1


	//   ....[16]....
        /*0834*/ 	.word	0x000007a0
        /*0838*/ 	.word	0x000000ff
        /*083c*/ 	.word	0x00038898
        /*0840*/ 	.short	0x0100
        /*0842*/ 	.byte	0x08
	.zero		1


	//   ....[17]....
        /*0844*/ 	.word	0x000007b0
        /*0848*/ 	.word	0x000000ff
        /*084c*/ 	.word	0x000388a8
        /*0850*/ 	.short	0x0100
        /*0852*/ 	.byte	0x08
	.zero		1


	//   ....[18]....
        /*0854*/ 	.word	0x000008e0
        /*0858*/ 	.word	0x000000ff
        /*085c*/ 	.word	0x000388b0
        /*0860*/ 	.short	0x0100
        /*0862*/ 	.byte	0x08
	.zero		1


	//   ....[19]....
        /*0864*/ 	.word	0x000008f0
        /*0868*/ 	.word	0x000000ff
        /*086c*/ 	.word	0x000388c0
        /*0870*/ 	.short	0x0100
        /*0872*/ 	.byte	0x08
	.zero		1


	//   ....[20]....
        /*0874*/ 	.word	0x00000900
        /*0878*/ 	.word	0x000000ff
        /*087c*/ 	.word	0x000388b8
        /*0880*/ 	.short	0x0100
        /*0882*/ 	.byte	0x08
	.zero		1


	//   ....[21]....
        /*0884*/ 	.word	0x00000910
        /*0888*/ 	.word	0x000000ff
        /*088c*/ 	.word	0x000388c8
        /*0890*/ 	.short	0x0100
        /*0892*/ 	.byte	0x08
	.zero		1


	//   ....[22]....
        /*0894*/ 	.word	0x00001c00
        /*0898*/ 	.word	0x00000000
        /*089c*/ 	.word	0x00038800
        /*08a0*/ 	.short	0x010a
        /*08a2*/ 	.byte	0x3f
	.zero		1


	//   ....[23]....
        /*08a4*/ 	.word	0x00001c90
        /*08a8*/ 	.word	0x00000004
        /*08ac*/ 	.word	0x00038830
        /*08b0*/ 	.short	0x010a
        /*08b2*/ 	.byte	0x3f
	.zero		1


	//   ....[24]....
        /*08b4*/ 	.word	0x00001d00
        /*08b8*/ 	.word	0x00000004
        /*08bc*/ 	.word	0x00038830
        /*08c0*/ 	.short	0x010a
        /*08c2*/ 	.byte	0x3f
	.zero		1


	//   ....[25]....
        /*08c4*/ 	.word	0x000030b0
        /*08c8*/ 	.word	0x00000004
        /*08cc*/ 	.word	0x00000000
        /*08d0*/ 	.short	0x0101
        /*08d2*/ 	.byte	0x3f
	.zero		1


	//   ....[26]....
        /*08d4*/ 	.word	0x00004850
        /*08d8*/ 	.word	0x000000ff
        /*08dc*/ 	.word	0x00038830
        /*08e0*/ 	.short	0x010a
        /*08e2*/ 	.byte	0x06
	.zero		1


	//   ....[27]....
        /*08e4*/ 	.word	0x00004890
        /*08e8*/ 	.word	0x000000ff
        /*08ec*/ 	.word	0x00038830
        /*08f0*/ 	.short	0x010a
        /*08f2*/ 	.byte	0x06
	.zero		1


	//   ....[28]....
        /*08f4*/ 	.word	0x00004c10
        /*08f8*/ 	.word	0x000000ff
        /*08fc*/ 	.word	0x00038850
        /*0900*/ 	.short	0x010a
        /*0902*/ 	.byte	0x06
	.zero		1


	//   ....[29]....
        /*0904*/ 	.word	0x00004c50
        /*0908*/ 	.word	0x000000ff
        /*090c*/ 	.word	0x00038850
        /*0910*/ 	.short	0x010a
        /*0912*/ 	.byte	0x06
	.zero		1


	//   ....[30]....
        /*0914*/ 	.word	0x00005fa0
        /*0918*/ 	.word	0x00000004
        /*091c*/ 	.word	0x00000000
        /*0920*/ 	.short	0x0101
        /*0922*/ 	.byte	0x3f
	.zero		1


	//   ....[31]....
        /*0924*/ 	.word	0x00006150
        /*0928*/ 	.word	0x00000009
        /*092c*/ 	.word	0x00000000
        /*0930*/ 	.short	0x0101
        /*0932*/ 	.byte	0x3f
	.zero		1


	//   ....[32]....
        /*0934*/ 	.word	0x00006b60
        /*0938*/ 	.word	0x0000000e
        /*093c*/ 	.word	0x00038850
        /*0940*/ 	.short	0x010a
        /*0942*/ 	.byte	0x3f
	.zero		1


	//   ....[33]....
        /*0944*/ 	.word	0x00006bf0
        /*0948*/ 	.word	0x0000000e
        /*094c*/ 	.word	0x00038850
        /*0950*/ 	.short	0x010a
        /*0952*/ 	.byte	0x3f
	.zero		1


	//   ....[34]....
        /*0954*/ 	.word	0x00007200
        /*0958*/ 	.word	0x00000002
        /*095c*/ 	.word	0x00000000
        /*0960*/ 	.short	0x0101
        /*0962*/ 	.byte	0x3f
	.zero		1


	//   ....[35]....
        /*0964*/ 	.word	0x00009e20
        /*0968*/ 	.word	0x00000002
        /*096c*/ 	.word	0x00000000
        /*0970*/ 	.short	0x0101
        /*0972*/ 	.byte	0x3f
	.zero		1


	//   ....[36]....
        /*0974*/ 	.word	0x0000ce80
        /*0978*/ 	.word	0x00000006
        /*097c*/ 	.word	0x00038880
        /*0980*/ 	.short	0x010a
        /*0982*/ 	.byte	0x3f
	.zero		1


	//   ....[37]....
        /*0984*/ 	.word	0x0000d090
        /*0988*/ 	.word	0x00000006
        /*098c*/ 	.word	0x00038840
        /*0990*/ 	.short	0x010a
        /*0992*/ 	.byte	0x3f
	.zero		1


	//   ....[38]....
        /*0994*/ 	.word	0x0000d470
        /*0998*/ 	.word	0x000000ff
        /*099c*/ 	.word	0x00038820
        /*09a0*/ 	.short	0x010a
        /*09a2*/ 	.byte	0x29
	.zero		1


	//   ....[39]....
        /*09a4*/ 	.word	0x0000d770
        /*09a8*/ 	.word	0x00000004
        /*09ac*/ 	.word	0x00038880
        /*09b0*/ 	.short	0x010a
        /*09b2*/ 	.byte	0x3f
	.zero		1


	//   ....[40]....
        /*09b4*/ 	.word	0x0000daf0
        /*09b8*/ 	.word	0x00000004
        /*09bc*/ 	.word	0x00038840
        /*09c0*/ 	.short	0x010a
        /*09c2*/ 	.byte	0x3f
	.zero		1


	//   ....[41]....
        /*09c4*/ 	.word	0x0000dee0
        /*09c8*/ 	.word	0x00000003
        /*09cc*/ 	.word	0x00038870
        /*09d0*/ 	.short	0x010a
        /*09d2*/ 	.byte	0x3f
	.zero		1


	//   ....[42]....
        /*09d4*/ 	.word	0x0000df50
        /*09d8*/ 	.word	0x00000002
        /*09dc*/ 	.word	0x00038860
        /*09e0*/ 	.short	0x010a
        /*09e2*/ 	.byte	0x3f
	.zero		1


	//   ....[43]....
        /*09e4*/ 	.word	0x0000e950
        /*09e8*/ 	.word	0x00000002
        /*09ec*/ 	.word	0x00038850
        /*09f0*/ 	.short	0x0101
        /*09f2*/ 	.byte	0x3f
	.zero		1


	//   ....[44]....
        /*09f4*/ 	.word	0x0000e990
        /*09f8*/ 	.word	0x00000002
        /*09fc*/ 	.word	0x00000000
        /*0a00*/ 	.short	0x0101
        /*0a02*/ 	.byte	0x3f
	.zero		1


	//   ....[45]....
        /*0a04*/ 	.word	0x0000eb50
        /*0a08*/ 	.word	0x00000003
        /*0a0c*/ 	.word	0x00038870
        /*0a10*/ 	.short	0x010a
        /*0a12*/ 	.byte	0x3f
	.zero		1


	//   ....[46]....
        /*0a14*/ 	.word	0x0000ebe0
        /*0a18*/ 	.word	0x00000003
        /*0a1c*/ 	.word	0x00038860
        /*0a20*/ 	.short	0x010a
        /*0a22*/ 	.byte	0x3f
	.zero		1


	//   ....[47]....
        /*0a24*/ 	.word	0x0000f5b0
        /*0a28*/ 	.word	0x00000003
        /*0a2c*/ 	.word	0x00038850
        /*0a30*/ 	.short	0x0101
        /*0a32*/ 	.byte	0x3f
	.zero		1


	//   ....[48]....
        /*0a34*/ 	.word	0x0000f600
        /*0a38*/ 	.word	0x00000000
        /*0a3c*/ 	.word	0x00000000
        /*0a40*/ 	.short	0x0101
        /*0a42*/ 	.byte	0x3f
	.zero		1


	//   ....[49]....
        /*0a44*/ 	.word	0x00010160
        /*0a48*/ 	.word	0x00000000
        /*0a4c*/ 	.word	0x00038820
        /*0a50*/ 	.short	0x010a
        /*0a52*/ 	.byte	0x3f
	.zero		1


	//   ....[50]....
        /*0a54*/ 	.word	0x00010320
        /*0a58*/ 	.word	0x00000006
        /*0a5c*/ 	.word	0x00000000
        /*0a60*/ 	.short	0x010a
        /*0a62*/ 	.byte	0x3f
	.zero		1


	//   ....[51]....
        /*0a64*/ 	.word	0x00010390
        /*0a68*/ 	.word	0x00000007
        /*0a6c*/ 	.word	0x00000000
        /*0a70*/ 	.short	0x010a
        /*0a72*/ 	.byte	0x3f
	.zero		1


	//   ....[52]....
        /*0a74*/ 	.word	0x000103f0
        /*0a78*/ 	.word	0x00000004
        /*0a7c*/ 	.word	0x00038860
        /*0a80*/ 	.short	0x010a
        /*0a82*/ 	.byte	0x3f
	.zero		1


	//   ....[53]....
        /*0a84*/ 	.word	0x00010440
        /*0a88*/ 	.word	0x00000003
        /*0a8c*/ 	.word	0x00038860
        /*0a90*/ 	.short	0x010a
        /*0a92*/ 	.byte	0x3f
	.zero		1


	//   ....[54]....
        /*0a94*/ 	.word	0x00010480
        /*0a98*/ 	.word	0x00000004
        /*0a9c*/ 	.word	0x00038880
        /*0aa0*/ 	.short	0x010a
        /*0aa2*/ 	.byte	0x3f
	.zero		1


	//   ....[55]....
        /*0aa4*/ 	.word	0x000104a0
        /*0aa8*/ 	.word	0x00000003
        /*0aac*/ 	.word	0x00038880
        /*0ab0*/ 	.short	0x010a
        /*0ab2*/ 	.byte	0x3f
	.zero		1


	//   ....[56]....
        /*0ab4*/ 	.word	0x00010500
        /*0ab8*/ 	.word	0x00000000
        /*0abc*/ 	.word	0x00038800
        /*0ac0*/ 	.short	0x010a
        /*0ac2*/ 	.byte	0x3f
	.zero		1


	//   ....[57]....
        /*0ac4*/ 	.word	0x00010550
        /*0ac8*/ 	.word	0x00000004
        /*0acc*/ 	.word	0x00038830
        /*0ad0*/ 	.short	0x010a
        /*0ad2*/ 	.byte	0x3f
	.zero		1


	//   ....[58]....
        /*0ad4*/ 	.word	0x000105b0
        /*0ad8*/ 	.word	0x00000003
        /*0adc*/ 	.word	0x00038830
        /*0ae0*/ 	.short	0x010a
        /*0ae2*/ 	.byte	0x3f
	.zero		1


	//   ....[59]....
        /*0ae4*/ 	.word	0x00010610
        /*0ae8*/ 	.word	0x00000003
        /*0aec*/ 	.word	0x00038850
        /*0af0*/ 	.short	0x010a
        /*0af2*/ 	.byte	0x3f
	.zero		1


	//   ....[60]....
        /*0af4*/ 	.word	0x00010660
        /*0af8*/ 	.word	0x0000000e
        /*0afc*/ 	.word	0x00038850
        /*0b00*/ 	.short	0x010a
        /*0b02*/ 	.byte	0x3f
	.zero		1


	//   ....[61]....
        /*0b04*/ 	.word	0x000107b0
        /*0b08*/ 	.word	0x00000006
        /*0b0c*/ 	.word	0x00038880
        /*0b10*/ 	.short	0x010a
        /*0b12*/ 	.byte	0x3f
	.zero		1


	//   ....[62]....
        /*0b14*/ 	.word	0x00010800
        /*0b18*/ 	.word	0x00000006
        /*0b1c*/ 	.word	0x00038840
        /*0b20*/ 	.short	0x010a
        /*0b22*/ 	.byte	0x3f
	.zero		1


	//   ....[63]....
        /*0b24*/ 	.word	0x00010850
        /*0b28*/ 	.word	0x00000012
        /*0b2c*/ 	.word	0x00038820
        /*0b30*/ 	.short	0x010a
        /*0b32*/ 	.byte	0x3f
	.zero		1


	//   ....[64]....
        /*0b34*/ 	.word	0x000108a0
        /*0b38*/ 	.word	0x00000004
        /*0b3c*/ 	.word	0x00038880
        /*0b40*/ 	.short	0x010a
        /*0b42*/ 	.byte	0x3f
	.zero		1


	//   ....[65]....
        /*0b44*/ 	.word	0x000108f0
        /*0b48*/ 	.word	0x00000004
        /*0b4c*/ 	.word	0x00038840
        /*0b50*/ 	.short	0x010a
        /*0b52*/ 	.byte	0x3f
	.zero		1


	//   ....[66]....
        /*0b54*/ 	.word	0x00010950
        /*0b58*/ 	.word	0x00000003
        /*0b5c*/ 	.word	0x00038870
        /*0b60*/ 	.short	0x010a
        /*0b62*/ 	.byte	0x3f
	.zero		1


	//   ....[67]....
        /*0b64*/ 	.word	0x000109b0
        /*0b68*/ 	.word	0x00000004
        /*0b6c*/ 	.word	0x00038860
        /*0b70*/ 	.short	0x010a
        /*0b72*/ 	.byte	0x3f
	.zero		1


	//   ....[68]....
        /*0b74*/ 	.word	0x00010a00
        /*0b78*/ 	.word	0x00000003
        /*0b7c*/ 	.word	0x00038870
        /*0b80*/ 	.short	0x010a
        /*0b82*/ 	.byte	0x3f
	.zero		1


	//   ....[69]....
        /*0b84*/ 	.word	0x00010a50
        /*0b88*/ 	.word	0x00000003
        /*0b8c*/ 	.word	0x00038860
        /*0b90*/ 	.short	0x010a
        /*0b92*/ 	.byte	0x3f
	.zero		1


	//   ....[70]....
        /*0b94*/ 	.word	0x00010aa0
        /*0b98*/ 	.word	0x00000000
        /*0b9c*/ 	.word	0x00038820
        /*0ba0*/ 	.short	0x010a
        /*0ba2*/ 	.byte	0x3f
	.zero		1


	//   ....[71]....
        /*0ba4*/ 	.word	0x00010c40
        /*0ba8*/ 	.word	0x00000006
        /*0bac*/ 	.word	0x00000000
        /*0bb0*/ 	.short	0x010a
        /*0bb2*/ 	.byte	0x3f
	.zero		1


	//   ....[72]....
        /*0bb4*/ 	.word	0x00010c90
        /*0bb8*/ 	.word	0x00000007
        /*0bbc*/ 	.word	0x00000000
        /*0bc0*/ 	.short	0x010a
        /*0bc2*/ 	.byte	0x3f
	.zero		1


	//   ....[73]....
        /*0bc4*/ 	.word	0x00010ce0
        /*0bc8*/ 	.word	0x00000004
        /*0bcc*/ 	.word	0x00038860
        /*0bd0*/ 	.short	0x010a
        /*0bd2*/ 	.byte	0x3f
	.zero		1


	//   ....[74]....
        /*0bd4*/ 	.word	0x00010d30
        /*0bd8*/ 	.word	0x00000003
        /*0bdc*/ 	.word	0x00038860
        /*0be0*/ 	.short	0x010a
        /*0be2*/ 	.byte	0x3f
	.zero		1


	//   ....[75]....
        /*0be4*/ 	.word	0x00010d80
        /*0be8*/ 	.word	0x00000004
        /*0bec*/ 	.word	0x00038880
        /*0bf0*/ 	.short	0x010a
        /*0bf2*/ 	.byte	0x3f
	.zero		1


	//----- nvinfo : EIATTR_NUM_MBARRIERS
	.align		4
.L_377:
        /*0bf4*/ 	.byte	0x03, 0x38
        /*0bf6*/ 	.short	0x0016


	//----- nvinfo : EIATTR_EXIT_INSTR_OFFSETS
	.align		4
        /*0bf8*/ 	.byte	0x04, 0x1c
        /*0bfa*/ 	.short	(.L_379 - .L_378)


	//   ....[0]....
.L_378:
        /*0bfc*/ 	.word	0x00000ab0


	//   ....[1]....
        /*0c00*/ 	.word	0x0000b150


	//   ....[2]....
        /*0c04*/ 	.word	0x000104f0


	//----- nvinfo : EIATTR_MAX_THREADS
	.align		4
.L_379:
        /*0c08*/ 	.byte	0x04, 0x05
        /*0c0a*/ 	.short	(.L_381 - .L_380)
.L_380:
        /*0c0c*/ 	.word	0x00000180
        /*0c10*/ 	.word	0x00000001
        /*0c14*/ 	.word	0x00000001


	//----- nvinfo : EIATTR_CRS_STACK_SIZE
	.align		4
.L_381:
        /*0c18*/ 	.byte	0x04, 0x1e
        /*0c1a*/ 	.short	(.L_383 - .L_382)
.L_382:
        /*0c1c*/ 	.word	0x00000000


	//----- nvinfo : EIATTR_CBANK_PARAM_SIZE
	.align		4
.L_383:
        /*0c20*/ 	.byte	0x03, 0x19
        /*0c22*/ 	.short	0x0a70


	//----- nvinfo : EIATTR_PARAM_CBANK
	.align		4
        /*0c24*/ 	.byte	0x04, 0x0a
        /*0c26*/ 	.short	(.L_385 - .L_384)
	.align		4
.L_384:
        /*0c28*/ 	.word	index@(.nv.constant0._ZN7cutlass13device_kernelIN5flash11enable_sm90INS1_16FlashAttnFwdSm90INS1_25CollectiveMainloopFwdSm90ILi2EN4cute5tupleIJNS5_1CILi1EEES8_S8_EEENS6_IJNS7_ILi128EEESA_NS7_ILi256EEEEEELi256ENS_12float_e4m3_tEfNS_4arch4Sm90ELb0ELb0ELb0ELb1ELb0ELb0ELb0ELb1ELb1ELb0ELb0ELb0EEENS1_21CollectiveEpilogueFwdINS6_IJSA_SB_SA_EEES9_NS_10bfloat16_tESF_Li256ELb1ELb0ELb0ELb1EEENS1_36VarlenDynamicPersistentTileSchedulerILi128ELi128ELi256ELi128ELb0ELb0ELb1ELb0ELb1ELb1EEEEEEEEEvNT_6ParamsE)
        /*0c2c*/ 	.short	0x0210
        /*0c2e*/ 	.short	0x0a70


	//----- nvinfo : EIATTR_SW_WAR
	.align		4
.L_385:
        /*0c30*/ 	.byte	0x04, 0x36
        /*0c32*/ 	.short	(.L_387 - .L_386)
.L_386:
        /*0c34*/ 	.word	0x00000008
.L_387:


//--------------------- .nv.info._ZN7cutlass13device_kernelIN5flash11enable_sm90INS1_16FlashAttnFwdSm90INS1_25CollectiveMainloopFwdSm90ILi2EN4cute5tupleIJNS5_1CILi1EEES8_S8_EEENS6_IJNS7_ILi128EEESA_NS7_ILi256EEEEEELi256ENS_12float_e4m3_tEfNS_4arch4Sm90ELb0ELb0ELb0ELb1ELb0ELb1ELb0ELb1ELb1ELb0ELb0ELb0EEENS1_21CollectiveEpilogueFwdINS6_IJSA_SB_SA_EEES9_NS_10bfloat16_tESF_Li256ELb1ELb0ELb0ELb1EEENS1_36VarlenDynamicPersistentTileSchedulerILi128ELi128ELi256ELi128ELb0ELb0ELb1ELb0ELb1ELb1EEEEEEEEEvNT_6ParamsE --------------------------
	.section	.nv.info._ZN7cutlass13device_kernelIN5flash11enable_sm90INS1_16FlashAttnFwdSm90INS1_25CollectiveMainloopFwdSm90ILi2EN4cute5tupleIJNS5_1CILi1EEES8_S8_EEENS6_IJNS7_ILi128EEESA_NS7_ILi256EEEEEELi256ENS_12float_e4m3_tEfNS_4arch4Sm90ELb0ELb0ELb0ELb1ELb0ELb1ELb0ELb1ELb1ELb0ELb0ELb0EEENS1_21CollectiveEpilogueFwdINS6_IJSA_SB_SA_EEES9_NS_10bfloat16_tESF_Li256ELb1ELb0ELb0ELb1EEENS1_36VarlenDynamicPersistentTileSchedulerILi128ELi128ELi256ELi128ELb0ELb0ELb1ELb0ELb1ELb1EEEEEEEEEvNT_6ParamsE,"",@"SHT_CUDA_INFO"
	.sectionflags	@""
	.align	4


	//----- nvinfo : EIATTR_CUDA_API_VERSION
	.align		4
        /*0000*/ 	.byte	0x04, 0x37
        /*0002*/ 	.short	(.L_389 - .L_388)
.L_388:
        /*0004*/ 	.word	0x00000082


	//----- nvinfo : EIATTR_KPARAM_INFO
	.align		4
.L_389:
        /*0008*/ 	.byte	0x04, 0x17
        /*000a*/ 	.short	(.L_391 - .L_390)
.L_390:
        /*000c*/ 	.word	0x00000000
        /*0010*/ 	.short	0x0000
        /*0012*/ 	.short	0x0070
        /*0014*/ 	.byte	0x00, 0xf0, 0x01, 0x28


	//----- nvinfo : EIATTR_SPARSE_MMA_MASK
	.align		4
.L_391:
        /*0018*/ 	.byte	0x03, 0x50
        /*001a*/ 	.short	0x0000


	//----- nvinfo : EIATTR_MAXREG_COUNT
	.align		4
        /*001c*/ 	.byte	0x03, 0x1b
        /*001e*/ 	.short	0x00a8


	//----- nvinfo : EIATTR_NUM_BARRIERS
	.align		4
        /*0020*/ 	.byte	0x02, 0x4c
        /*0022*/ 	.byte	0x10
	.zero		1


	//----- nvinfo : EIATTR_EXTERNS
	.align		4
        /*0024*/ 	.byte	0x04, 0x0f
        /*0026*/ 	.short	(.L_393 - .L_392)


	//   ....[0]....
	.align		4
.L_392:
        /*0028*/ 	.word	index@(__assertfail)


	//----- nvinfo : EIATTR_ANNOTATIONS
	.align		4
.L_393:
        /*002c*/ 	.byte	0x04, 0x55
        /*002e*/ 	.short	(.L_395 - .L_394)


	//   ....[0]....
.L_394:
        /* <DEDUP_REMOVED lines=118> */
        /*0784*/ 	.byte	0xf0, 0x70, 0x02, 0x00, 0x01, 0x00, 0x00, 0x00, 0x90, 0x71, 0x02, 0x00


	//----- nvinfo : EIATTR_MERCURY_ISA_VERSION
	.align		4
.L_395:
        /*0790*/ 	.byte	0x03, 0x5f
        /*0792*/ 	.short	0x0101


	//----- nvinfo : EIATTR_UNUSED_LOAD_BYTE_OFFSET
	.align		4
        /*0794*/ 	.byte	0x04, 0x44
        /*0796*/ 	.short	(.L_397 - .L_396)


	//   ....[0]....
.L_396:
        /*0798*/ 	.word	0x00000b00
        /*079c*/ 	.word	0x0000fff0


	//   ....[1]....
        /*07a0*/ 	.word	0x00019cb0
        /*07a4*/ 	.word	0x0000fff0


	//----- nvinfo : EIATTR_INT_WARP_WIDE_INSTR_OFFSETS
	.align		4
.L_397:
        /*07a8*/ 	.byte	0x04, 0x31
        /*07aa*/ 	.short	(.L_399 - .L_398)


	//   ....[0]....
.L_398:
        /*07ac*/ 	.word	0x000001c0


	//   ....[1]....
        /*07b0*/ 	.word	0x00000200


	//   ....[2]....
        /*07b4*/ 	.word	0x00000270


	//   ....[3]....
        /*07b8*/ 	.word	0x0001f850


	//   ....[4]....
        /*07bc*/ 	.word	0x0001f8e0


	//   ....[5]....
        /*07c0*/ 	.word	0x00020070


	//   ....[6]....
        /*07c4*/ 	.word	0x000200a0


	//   ....[7]....
        /*07c8*/ 	.word	0x00020170


	//   ....[8]....
        /*07cc*/ 	.word	0x00022350


	//   ....[9]....
        /*07d0*/ 	.word	0x000223e0


	//----- nvinfo : EIATTR_COOP_GROUP_MASK_REGIDS
	.align		4
.L_399:
        /*07d4*/ 	.byte	0x04, 0x29
        /*07d6*/ 	.short	(.L_401 - .L_400)


	//   ....[0]....
.L_400:
        /*07d8*/ 	.word	0xffffffff


	//   ....[1]....
        /*07dc*/ 	.word	0xffffffff


	//   ....[2]....
        /*07e0*/ 	.word	0xffffffff


	//   ....[3]....
        /*07e4*/ 	.word	0xffffffff


	//   ....[4]....
        /*07e8*/ 	.word	0xffffffff


	//   ....[5]....
        /*07ec*/ 	.word	0xffffffff


	//   ....[6]....
        /*07f0*/ 	.word	0xffffffff


	//   ....[7]....
        /*07f4*/ 	.word	0xffffffff


	//   ....[8]....
        /*07f8*/ 	.word	0xffffffff


	//   ....[9]....
        /*07fc*/ 	.word	0xffffffff


	//   ....[10]....
        /*0800*/ 	.word	0xffffffff


	//   ....[11]....
        /*0804*/ 	.word	0xffffffff


	//   ....[12]....
        /*0808*/ 	.word	0xffffffff


	//   ....[13]....
        /*080c*/ 	.word	0xffffffff


	//   ....[14]....
        /*0810*/ 	.word	0xffffffff


	//   ....[15]....
        /*0814*/ 	.word	0xffffffff


	//   ....[16]....
        /*0818*/ 	.word	0xffffffff


	//   ....[17]....
        /*081c*/ 	.word	0xffffffff


	//   ....[18]....
        /*0820*/ 	.word	0xffffffff


	//   ....[19]....
        /*0824*/ 	.word	0xffffffff


	//   ....[20]....
        /*0828*/ 	.word	0xffffffff


	//   ....[21]....
        /*082c*/ 	.word	0xffffffff


	//   ....[22]....
        /*0830*/ 	.word	0xffffffff


	//   ....[23]....
        /*0834*/ 	.word	0xffffffff


	//   ....[24]....
        /*0838*/ 	.word	0xffffffff


	//   ....[25]....
        /*083c*/ 	.word	0xffffffff


	//   ....[26]....
        /*0840*/ 	.word	0xffffffff


	//   ....[27]....
        /*0844*/ 	.word	0xffffffff


	//   ....[28]....
        /*0848*/ 	.word	0xffffffff


	//   ....[29]....
        /*084c*/ 	.word	0xffffffff


	//   ....[30]....
        /*0850*/ 	.word	0xffffffff


	//   ....[31]....
        /*0854*/ 	.word	0xffffffff


	//   ....[32]....
        /*0858*/ 	.word	0xffffffff


	//   ....[33]....
        /*085c*/ 	.word	0xffffffff


	//   ....[34]....
        /*0860*/ 	.word	0xffffffff


	//   ....[35]....
        /*0864*/ 	.word	0xffffffff


	//   ....[36]....
        /*0868*/ 	.word	0xffffffff


	//   ....[37]....
        /*086c*/ 	.word	0xffffffff


	//   ....[38]....
        /*0870*/ 	.word	0xffffffff


	//   ....[39]....
        /*0874*/ 	.word	0xffffffff


	//   ....[40]....
        /*0878*/ 	.word	0xffffffff


	//   ....[41]....
        /*087c*/ 	.word	0xffffffff


	//   ....[42]....
        /*0880*/ 	.word	0xffffffff


	//   ....[43]....
        /*0884*/ 	.word	0xffffffff


	//   ....[44]....
        /*0888*/ 	.word	0xffffffff


	//   ....[45]....
        /*088c*/ 	.word	0xffffffff


	//   ....[46]....
        /*0890*/ 	.word	0xffffffff


	//   ....[47]....
        /*0894*/ 	.word	0xffffffff


	//   ....[48]....
        /*0898*/ 	.word	0xffffffff


	//   ....[49]....
        /*089c*/ 	.word	0xffffffff


	//   ....[50]....
        /*08a0*/ 	.word	0xffffffff


	//   ....[51]....
        /*08a4*/ 	.word	0xffffffff


	//   ....[52]....
        /*08a8*/ 	.word	0xffffffff


	//   ....[53]....
        /*08ac*/ 	.word	0xffffffff


	//   ....[54]....
        /*08b0*/ 	.word	0xffffffff


	//   ....[55]....
        /*08b4*/ 	.word	0xffffffff


	//   ....[56]....
        /*08b8*/ 	.word	0xffffffff


	//   ....[57]....
        /*08bc*/ 	.word	0xffffffff


	//   ....[58]....
        /*08c0*/ 	.word	0xffffffff


	//   ....[59]....
        /*08c4*/ 	.word	0xffffffff


	//   ....[60]....
        /*08c8*/ 	.word	0xffffffff


	//   ....[61]....
        /*08cc*/ 	.word	0xffffffff


	//   ....[62]....
        /*08d0*/ 	.word	0xffffffff


	//   ....[63]....
        /*08d4*/ 	.word	0xffffffff


	//   ....[64]....
        /*08d8*/ 	.word	0xffffffff


	//   ....[65]....
        /*08dc*/ 	.word	0xffffffff


	//   ....[66]....
        /*08e0*/ 	.word	0xffffffff


	//   ....[67]....
        /*08e4*/ 	.word	0xffffffff


	//   ....[68]....
        /*08e8*/ 	.word	0xffffffff


	//   ....[69]....
        /*08ec*/ 	.word	0xffffffff


	//   ....[70]....
        /*08f0*/ 	.word	0xffffffff


	//   ....[71]....
        /*08f4*/ 	.word	0xffffffff


	//   ....[72]....
        /*08f8*/ 	.word	0xffffffff


	//   ....[73]....
        /*08fc*/ 	.word	0xffffffff


	//   ....[74]....
        /*0900*/ 	.word	0xffffffff


	//   ....[75]....
        /*0904*/ 	.word	0xffffffff


	//   ....[76]....
        /*0908*/ 	.word	0xffffffff


	//   ....[77]....
        /*090c*/ 	.word	0xffffffff


	//   ....[78]....
        /*0910*/ 	.word	0xffffffff


	//   ....[79]....
        /*0914*/ 	.word	0xffffffff


	//   ....[80]....
        /*0918*/ 	.word	0xffffffff


	//   ....[81]....
        /*091c*/ 	.word	0xffffffff


	//   ....[82]....
        /*0920*/ 	.word	0xffffffff


	//   ....[83]....
        /*0924*/ 	.word	0xffffffff


	//   ....[84]....
        /*0928*/ 	.word	0xffffffff


	//   ....[85]....
        /*092c*/ 	.word	0xffffffff


	//   ....[86]....
        /*0930*/ 	.word	0xffffffff


	//   ....[87]....
        /*0934*/ 	.word	0xffffffff


	//   ....[88]....
        /*0938*/ 	.word	0xffffffff


	//   ....[89]....
        /*093c*/ 	.word	0xffffffff


	//   ....[90]....
        /*0940*/ 	.word	0xffffffff


	//   ....[91]....
        /*0944*/ 	.word	0xffffffff


	//   ....[92]....
        /*0948*/ 	.word	0xffffffff


	//   ....[93]....
        /*094c*/ 	.word	0xffffffff


	//   ....[94]....
        /*0950*/ 	.word	0xffffffff


	//   ....[95]....
        /*0954*/ 	.word	0xffffffff


	//   ....[96]....
        /*0958*/ 	.word	0xffffffff


	//   ....[97]....
        /*095c*/ 	.word	0xffffffff


	//   ....[98]....
        /*0960*/ 	.word	0xffffffff


	//   ....[99]....
        /*0964*/ 	.word	0xffffffff


	//   ....[100]....
        /*0968*/ 	.word	0xffffffff


	//   ....[101]....
        /*096c*/ 	.word	0xffffffff


	//   ....[102]....
        /*0970*/ 	.word	0xffffffff


	//   ....[103]....
        /*0974*/ 	.word	0xffffffff


	//   ....[104]....
        /*0978*/ 	.word	0xffffffff


	//   ....[105]....
        /*097c*/ 	.word	0xffffffff


	//   ....[106]....
        /*0980*/ 	.word	0xffffffff


	//   ....[107]....
        /*0984*/ 	.word	0xffffffff


	//   ....[108]....
        /*0988*/ 	.word	0xffffffff


	//   ....[109]....
        /*098c*/ 	.word	0xffffffff


	//   ....[110]....
        /*0990*/ 	.word	0xffffffff


	//   ....[111]....
        /*0994*/ 	.word	0xffffffff


	//   ....[112]....
        /*0998*/ 	.word	0xffffffff


	//   ....[113]....
        /*099c*/ 	.word	0xffffffff


	//   ....[114]....
        /*09a0*/ 	.word	0xffffffff


	//   ....[115]....
        /*09a4*/ 	.word	0xffffffff


	//   ....[116]....
        /*09a8*/ 	.word	0xffffffff


	//   ....[117]....
        /*09ac*/ 	.word	0xffffffff


	//   ....[118]....
        /*09b0*/ 	.word	0xffffffff


	//   ....[119]....
        /*09b4*/ 	.word	0xffffffff


	//   ....[120]....
        /*09b8*/ 	.word	0x0500000f


	//   ....[121]....
        /*09bc*/ 	.word	0x0500000f


	//   ....[122]....
        /*09c0*/ 	.word	0x0500000f


	//   ....[123]....
        /*09c4*/ 	.word	0x0500000f


	//   ....[124]....
        /*09c8*/ 	.word	0x0500000f


	//   ....[125]....
        /*09cc*/ 	.word	0x0500000f


	//   ....[126]....
        /*09d0*/ 	.word	0x0500000f


	//   ....[127]....
        /*09d4*/ 	.word	0x0500000f


	//   ....[128]....
        /*09d8*/ 	.word	0x0500000f


	//   ....[129]....
        /*09dc*/ 	.word	0x0500000f


	//   ....[130]....
        /*09e0*/ 	.word	0x0500000f


	//   ....[131]....
        /*09e4*/ 	.word	0x0500000f


	//   ....[132]....
        /*09e8*/ 	.word	0x0500000f


	//   ....[133]....
        /*09ec*/ 	.word	0x0500000f


	//   ....[134]....
        /*09f0*/ 	.word	0x0500000f


	//   ....[135]....
        /*09f4*/ 	.word	0x0500000f


	//   ....[136]....
        /*09f8*/ 	.word	0x0500000f


	//   ....[137]....
        /*09fc*/ 	.word	0x0500000f


	//   ....[138]....
        /*0a00*/ 	.word	0x0500000f


	//   ....[139]....
        /*0a04*/ 	.word	0x0500000f


	//   ....[140]....
        /*0a08*/ 	.word	0x0500000f


	//   ....[141]....
        /*0a0c*/ 	.word	0x0500000f


	//   ....[142]....
        /*0a10*/ 	.word	0x0500000f


	//   ....[143]....
        /*0a14*/ 	.word	0x0500000f


	//   ....[144]....
        /*0a18*/ 	.word	0x0500000f


	//   ....[145]....
        /*0a1c*/ 	.word	0x0500000f


	//   ....[146]....
        /*0a20*/ 	.word	0x0500000f


	//   ....[147]....
        /*0a24*/ 	.word	0x0500000f


	//   ....[148]....
        /*0a28*/ 	.word	0x0500000f


	//   ....[149]....
        /*0a2c*/ 	.word	0x0500000f


	//   ....[150]....
        /*0a30*/ 	.word	0x0500000f


	//   ....[151]....
        /*0a34*/ 	.word	0x0500000f


	//   ....[152]....
        /*0a38*/ 	.word	0x0500000f


	//   ....[153]....
        /*0a3c*/ 	.word	0x0500000f


	//   ....[154]....
        /*0a40*/ 	.word	0x0500000f


	//   ....[155]....
        /*0a44*/ 	.word	0x0500000f


	//   ....[156]....
        /*0a48*/ 	.word	0x0500000f


	//   ....[157]....
        /*0a4c*/ 	.word	0x0500000f


	//   ....[158]....
        /*0a50*/ 	.word	0x0500000f


	//   ....[159]....
        /*0a54*/ 	.word	0x0500000f


	//   ....[160]....
        /*0a58*/ 	.word	0x0500000f


	//   ....[161]....
        /*0a5c*/ 	.word	0x0500000f


	//   ....[162]....
        /*0a60*/ 	.word	0x0500000f


	//   ....[163]....
        /*0a64*/ 	.word	0x0500000f


	//   ....[164]....
        /*0a68*/ 	.word	0x0500000f


	//   ....[165]....
        /*0a6c*/ 	.word	0x0500000f


	//   ....[166]....
        /*0a70*/ 	.word	0x0500000f


	//   ....[167]....
        /*0a74*/ 	.word	0x0500000f


	//   ....[168]....
        /*0a78*/ 	.word	0x0500000f


	//   ....[169]....
        /*0a7c*/ 	.word	0x0500000f


	//   ....[170]....
        /*0a80*/ 	.word	0x0500000f


	//   ....[171]....
        /*0a84*/ 	.word	0x0500000f


	//   ....[172]....
        /*0a88*/ 	.word	0x0500000f


	//   ....[173]....
        /*0a8c*/ 	.word	0x0500000f


	//   ....[174]....
        /*0a90*/ 	.word	0x0500000f


	//   ....[175]....
        /*0a94*/ 	.word	0x0500000f


	//   ....[176]....
        /*0a98*/ 	.word	0x0500000f


	//   ....[177]....
        /*0a9c*/ 	.word	0x0500000f


	//   ....[178]....
        /*0aa0*/ 	.word	0x0500000f


	//   ....[179]....
        /*0aa4*/ 	.word	0x0500000f


	//   ....[180]....
        /*0aa8*/ 	.word	0x0500000f


	//   ....[181]....
        /*0aac*/ 	.word	0x0500000f


	//   ....[182]....
        /*0ab0*/ 	.word	0x0500000f


	//   ....[183]....
        /*0ab4*/ 	.word	0x0500000f


	//   ....[184]....
        /*0ab8*/ 	.word	0x0500000f


	//   ....[185]....
        /*0abc*/ 	.word	0x0500000f


	//   ....[186]....
        /*0ac0*/ 	.word	0x0500000f


	//   ....[187]....
        /*0ac4*/ 	.word	0x0500000f


	//   ....[188]....
        /*0ac8*/ 	.word	0x0500000f


	//   ....[189]....
        /*0acc*/ 	.word	0x0500000f


	//   ....[190]....
        /*0ad0*/ 	.word	0x0500000f


	//   ....[191]....
        /*0ad4*/ 	.word	0x0500000f


	//   ....[192]....
        /*0ad8*/ 	.word	0x0500000f


	//   ....[193]....
        /*0adc*/ 	.word	0x0500000f


	//   ....[194]....
        /*0ae0*/ 	.word	0x0500000f


	//   ....[195]....
        /*0ae4*/ 	.word	0x0500000f


	//   ....[196]....
        /*0ae8*/ 	.word	0x0500000f


	//   ....[197]....
        /*0aec*/ 	.word	0x0500000f


	//   ....[198]....
        /*0af0*/ 	.word	0x0500000f


	//   ....[199]....
        /*0af4*/ 	.word	0x0500000f


	//   ....[200]....
        /*0af8*/ 	.word	0x0500000f


	//   ....[201]....
        /*0afc*/ 	.word	0x0500000f


	//   ....[202]....
        /*0b00*/ 	.word	0x0500000f


	//   ....[203]....
        /*0b04*/ 	.word	0x0500000f


	//   ....[204]....
        /*0b08*/ 	.word	0x0500000f


	//   ....[205]....
        /*0b0c*/ 	.word	0x0500000f


	//   ....[206]....
        /*0b10*/ 	.word	0x0500000f


	//   ....[207]....
        /*0b14*/ 	.word	0x0500000f


	//   ....[208]....
        /*0b18*/ 	.word	0x0500000f


	//   ....[209]....
        /*0b1c*/ 	.word	0x0500000f


	//   ....[210]....
        /*0b20*/ 	.word	0x0500000f


	//   ....[211]....
        /*0b24*/ 	.word	0x0500000f


	//   ....[212]....
        /*0b28*/ 	.word	0x0500000f


	//----- nvinfo : EIATTR_COOP_GROUP_INSTR_OFFSETS
	.align		4
.L_401:
        /*0b2c*/ 	.byte	0x04, 0x28
        /*0b2e*/ 	.short	(.L_403 - .L_402)


	//   ....[0]....
.L_402:
        /*0b30*/ 	.word	0x00000070


	//   ....[1]....
        /*0b34*/ 	.word	0x000001d0


	//   ....[2]....
        /*0b38*/ 	.word	0x00000220


	//   ....[3]....
        /*0b3c*/ 	.word	0x00000450


	//   ....[4]....
        /*0b40*/ 	.word	0x000005b0


	//   ....[5]....
        /*0b44*/ 	.word	0x000006d0


	//   ....[6]....
        /*0b48*/ 	.word	0x00000830


	//   ....[7]....
        /*0b4c*/ 	.word	0x0000c910


	//   ....[8]....
        /*0b50*/ 	.word	0x00014cd0


	//   ....[9]....
        /*0b54*/ 	.word	0x00014cf0


	//   ....[10]....
        /*0b58*/ 	.word	0x00015490


	//   ....[11]....
        /*0b5c*/ 	.word	0x00015510


	//   ....[12]....
        /*0b60*/ 	.word	0x000171b0


	//   ....[13]....
        /*0b64*/ 	.word	0x00017480


	//   ....[14]....
        /*0b68*/ 	.word	0x000174f0


	//   ....[15]....
        /*0b6c*/ 	.word	0x00017500


	//   ....[16]....
        /*0b70*/ 	.word	0x00019130


	//   ....[17]....
        /*0b74*/ 	.word	0x00019140


	//   ....[18]....
        /*0b78*/ 	.word	0x00019170


	//   ....[19]....
        /*0b7c*/ 	.word	0x00019180


	//   ....[20]....
        /*0b80*/ 	.word	0x0001a890


	//   ....[21]....
        /*0b84*/ 	.word	0x0001a8e0


	//   ....[22]....
        /*0b88*/ 	.word	0x0001a910


	//   ....[23]....
        /*0b8c*/ 	.word	0x0001a950


	//   ....[24]....
        /*0b90*/ 	.word	0x0001a980


	//   ....[25]....
        /*0b94*/ 	.word	0x0001a9b0


	//   ....[26]....
        /*0b98*/ 	.word	0x0001a9e0


	//   ....[27]....
        /*0b9c*/ 	.word	0x0001aa10


	//   ....[28]....
        /*0ba0*/ 	.word	0x0001aa40


	//   ....[29]....
        /*0ba4*/ 	.word	0x0001aa70


	//   ....[30]....
        /*0ba8*/ 	.word	0x0001aaa0


	//   ....[31]....
        /*0bac*/ 	.word	0x0001aad0


	//   ....[32]....
        /*0bb0*/ 	.word	0x0001ab00


	//   ....[33]....
        /*0bb4*/ 	.word	0x0001ab30


	//   ....[34]....
        /*0bb8*/ 	.word	0x0001ab60


	//   ....[35]....
        /*0bbc*/ 	.word	0x0001ab90


	//   ....[36]....
        /*0bc0*/ 	.word	0x0001abc0


	//   ....[37]....
        /*0bc4*/ 	.word	0x0001abf0


	//   ....[38]....
        /*0bc8*/ 	.word	0x0001ac20


	//   ....[39]....
        /*0bcc*/ 	.word	0x0001ac50


	//   ....[40]....
        /*0bd0*/ 	.word	0x0001ac80


	//   ....[41]....
        /*0bd4*/ 	.word	0x0001acb0


	//   ....[42]....
        /*0bd8*/ 	.word	0x0001ace0


	//   ....[43]....
        /*0bdc*/ 	.word	0x0001ad10


	//   ....[44]....
        /*0be0*/ 	.word	0x0001ad40


	//   ....[45]....
        /*0be4*/ 	.word	0x0001ad70


	//   ....[46]....
        /*0be8*/ 	.word	0x0001ada0


	//   ....[47]....
        /*0bec*/ 	.word	0x0001add0


	//   ....[48]....
        /*0bf0*/ 	.word	0x0001ae00


	//   ....[49]....
        /*0bf4*/ 	.word	0x0001ae30


	//   ....[50]....
        /*0bf8*/ 	.word	0x0001ae50


	//   ....[51]....
        /*0bfc*/ 	.word	0x0001ae80


	//   ....[52]....
        /*0c00*/ 	.word	0x0001ae90


	//   ....[53]....
        /*0c04*/ 	.word	0x0001aec0


	//   ....[54]....
        /*0c08*/ 	.word	0x0001aef0


	//   ....[55]....
        /*0c0c*/ 	.word	0x0001af20


	//   ....[56]....
        /*0c10*/ 	.word	0x0001af50


	//   ....[57]....
        /*0c14*/ 	.word	0x0001af60


	//   ....[58]....
        /*0c18*/ 	.word	0x0001af70


	//   ....[59]....
        /*0c1c*/ 	.word	0x0001af90


	//   ....[60]....
        /*0c20*/ 	.word	0x0001afb0


	//   ....[61]....
        /*0c24*/ 	.word	0x0001afc0


	//   ....[62]....
        /*0c28*/ 	.word	0x0001afe0


	//   ....[63]....
        /*0c2c*/ 	.word	0x0001b010


	//   ....[64]....
        /*0c30*/ 	.word	0x0001b040


	//   ....[65]....
        /*0c34*/ 	.word	0x0001b050


	//   ....[66]....
        /*0c38*/ 	.word	0x0001b080


	//   ....[67]....
        /*0c3c*/ 	.word	0x0001b090


	//   ....[68]....
        /*0c40*/ 	.word	0x0001b0c0


	//   ....[69]....
        /*0c44*/ 	.word	0x0001b0e0


	//   ....[70]....
        /*0c48*/ 	.word	0x0001b110


	//   ....[71]....
        /*0c4c*/ 	.word	0x0001b140


	//   ....[72]....
        /*0c50*/ 	.word	0x0001b170


	//   ....[73]....
        /*0c54*/ 	.word	0x0001b190


	//   ....[74]....
        /*0c58*/ 	.word	0x0001b1c0


	//   ....[75]....
        /*0c5c*/ 	.word	0x0001b1f0


	//   ....[76]....
        /*0c60*/ 	.word	0x0001b220


	//   ....[77]....
        /*0c64*/ 	.word	0x0001b250


	//   ....[78]....
        /*0c68*/ 	.word	0x0001b270


	//   ....[79]....
        /*0c6c*/ 	.word	0x0001b280


	//   ....[80]....
        /*0c70*/ 	.word	0x0001b2a0


	//   ....[81]....
        /*0c74*/ 	.word	0x0001b2d0


	//   ....[82]....
        /*0c78*/ 	.word	0x0001b300


	//   ....[83]....
        /*0c7c*/ 	.word	0x0001b320


	//   ....[84]....
        /*0c80*/ 	.word	0x0001d3e0


	//   ....[85]....
        /*0c84*/ 	.word	0x0001d5e0


	//   ....[86]....
        /*0c88*/ 	.word	0x0001d610


	//   ....[87]....
        /*0c8c*/ 	.word	0x0001d640


	//   ....[88]....
        /*0c90*/ 	.word	0x0001d680


	//   ....[89]....
        /*0c94*/ 	.word	0x0001d6b0


	//   ....[90]....
        /*0c98*/ 	.word	0x0001d6e0


	//   ....[91]....
        /*0c9c*/ 	.word	0x0001d860


	//   ....[92]....
        /*0ca0*/ 	.word	0x0001d890


	//   ....[93]....
        /*0ca4*/ 	.word	0x0001d8c0


	//   ....[94]....
        /*0ca8*/ 	.word	0x0001d8f0


	//   ....[95]....
        /*0cac*/ 	.word	0x0001d920


	//   ....[96]....
        /*0cb0*/ 	.word	0x0001d950


	//   ....[97]....
        /*0cb4*/ 	.word	0x0001d9f0


	//   ....[98]....
        /*0cb8*/ 	.word	0x0001da20


	//   ....[99]....
        /*0cbc*/ 	.word	0x0001dab0


	//   ....[100]....
        /*0cc0*/ 	.word	0x0001e6a0


	//   ....[101]....
        /*0cc4*/ 	.word	0x00020300


	//   ....[102]....
        /*0cc8*/ 	.word	0x00023330


	//   ....[103]....
        /*0ccc*/ 	.word	0x00023390


	//   ....[104]....
        /*0cd0*/ 	.word	0x000233c0


	//   ....[105]....
        /*0cd4*/ 	.word	0x000233f0


	//   ....[106]....
        /*0cd8*/ 	.word	0x00023420


	//   ....[107]....
        /*0cdc*/ 	.word	0x00023450


	//   ....[108]....
        /*0ce0*/ 	.word	0x00023480


	//   ....[109]....
        /*0ce4*/ 	.word	0x00023490


	//   ....[110]....
        /*0ce8*/ 	.word	0x00023640


	//   ....[111]....
        /*0cec*/ 	.word	0x00023670


	//   ....[112]....
        /*0cf0*/ 	.word	0x000236a0


	//   ....[113]....
        /*0cf4*/ 	.word	0x000236d0


	//   ....[114]....
        /*0cf8*/ 	.word	0x00023700


	//   ....[115]....
        /*0cfc*/ 	.word	0x00023730


	//   ....[116]....
        /*0d00*/ 	.word	0x000237f0


	//   ....[117]....
        /*0d04*/ 	.word	0x00023810


	//   ....[118]....
        /*0d08*/ 	.word	0x00023880


	//   ....[119]....
        /*0d0c*/ 	.word	0x00023dd0


	//   ....[120]....
        /*0d10*/ 	.word	0x00024270


	//   ....[121]....
        /*0d14*/ 	.word	0x00024320


	//   ....[122]....
        /*0d18*/ 	.word	0x000243c0


	//   ....[123]....
        /*0d1c*/ 	.word	0x00024460


	//   ....[124]....
        /*0d20*/ 	.word	0x00024500


	//   ....[125]....
        /*0d24*/ 	.word	0x000245f0


	//   ....[126]....
        /*0d28*/ 	.word	0x00024690


	//   ....[127]....
        /*0d2c*/ 	.word	0x00024730


	//   ....[128]....
        /*0d30*/ 	.word	0x000247d0


	//   ....[129]....
        /*0d34*/ 	.word	0x00024ac0


	//   ....[130]....
        /*0d38*/ 	.word	0x00024be0


	//   ....[131]....
        /*0d3c*/ 	.word	0x00024d00


	//   ....[132]....
        /*0d40*/ 	.word	0x00024e30


	//   ....[133]....
        /*0d44*/ 	.word	0x00024f50


	//   ....[134]....
        /*0d48*/ 	.word	0x00024ff0


	//   ....[135]....
        /*0d4c*/ 	.word	0x00025050


	//   ....[136]....
        /*0d50*/ 	.word	0x000250d0


	//   ....[137]....
        /*0d54*/ 	.word	0x00025130


	//   ....[138]....
        /*0d58*/ 	.word	0x000251b0


	//   ....[139]....
        /*0d5c*/ 	.word	0x00025210


	//   ....[140]....
        /*0d60*/ 	.word	0x00025290


	//   ....[141]....
        /*0d64*/ 	.word	0x000252f0


	//   ....[142]....
        /*0d68*/ 	.word	0x00025370


	//   ....[143]....
        /*0d6c*/ 	.word	0x000253d0


	//   ....[144]....
        /*0d70*/ 	.word	0x00025430


	//   ....[145]....
        /*0d74*/ 	.word	0x00025490


	//   ....[146]....
        /*0d78*/ 	.word	0x000254f0


	//   ....[147]....
        /*0d7c*/ 	.word	0x00025550


	//   ....[148]....
        /*0d80*/ 	.word	0x000255b0


	//   ....[149]....
        /*0d84*/ 	.word	0x00025610


	//   ....[150]....
        /*0d88*/ 	.word	0x00025670


	//   ....[151]....
        /*0d8c*/ 	.word	0x000256d0


	//   ....[152]....
        /*0d90*/ 	.word	0x00025730


	//   ....[153]....
        /*0d94*/ 	.word	0x00025790


	//   ....[154]....
        /*0d98*/ 	.word	0x000257f0


	//   ....[155]....
        /*0d9c*/ 	.word	0x00025850


	//   ....[156]....
        /*0da0*/ 	.word	0x000258b0


	//   ....[157]....
        /*0da4*/ 	.word	0x00025910


	//   ....[158]....
        /*0da8*/ 	.word	0x00025970


	//   ....[159]....
        /*0dac*/ 	.word	0x000259d0


	//   ....[160]....
        /*0db0*/ 	.word	0x00025a40


	//   ....[161]....
        /*0db4*/ 	.word	0x00025aa0


	//   ....[162]....
        /*0db8*/ 	.word	0x00025b30


	//   ....[163]....
        /*0dbc*/ 	.word	0x00025b90


	//   ....[164]....
        /*0dc0*/ 	.word	0x00025c00


	//   ....[165]....
        /*0dc4*/ 	.word	0x00025c60


	//   ....[166]....
        /*0dc8*/ 	.word	0x00025d00


	//   ....[167]....
        /*0dcc*/ 	.word	0x00025d60


	//   ....[168]....
        /*0dd0*/ 	.word	0x00025df0


	//   ....[169]....
        /*0dd4*/ 	.word	0x00025e50


	//   ....[170]....
        /*0dd8*/ 	.word	0x00025f00


	//   ....[171]....
        /*0ddc*/ 	.word	0x00025f60


	//   ....[172]....
        /*0de0*/ 	.word	0x00025fd0


	//   ....[173]....
        /*0de4*/ 	.word	0x00026030


	//   ....[174]....
        /*0de8*/ 	.word	0x000260c0


	//   ....[175]....
        /*0dec*/ 	.word	0x00026120


	//   ....[176]....
        /*0df0*/ 	.word	0x00026190


	//   ....[177]....
        /*0df4*/ 	.word	0x000261f0


	//   ....[178]....
        /*0df8*/ 	.word	0x00026280


	//   ....[179]....
        /*0dfc*/ 	.word	0x000262e0


	//   ....[180]....
        /*0e00*/ 	.word	0x00026350


	//   ....[181]....
        /*0e04*/ 	.word	0x000263b0


	//   ....[182]....
        /*0e08*/ 	.word	0x00026430


	//   ....[183]....
        /*0e0c*/ 	.word	0x00026490


	//   ....[184]....
        /*0e10*/ 	.word	0x00026500


	//   ....[185]....
        /*0e14*/ 	.word	0x00026560


	//   ....[186]....
        /*0e18*/ 	.word	0x000265e0


	//   ....[187]....
        /*0e1c*/ 	.word	0x00026640


	//   ....[188]....
        /*0e20*/ 	.word	0x000266b0


	//   ....[189]....
        /*0e24*/ 	.word	0x00026710


	//   ....[190]....
        /*0e28*/ 	.word	0x00026770


	//   ....[191]....
        /*0e2c*/ 	.word	0x000267f0


	//   ....[192]....
        /*0e30*/ 	.word	0x00026880


	//   ....[193]....
        /*0e34*/ 	.word	0x00026a30


	//   ....[194]....
        /*0e38*/ 	.word	0x00026d10


	//   ....[195]....
        /*0e3c*/ 	.word	0x00027160


	//   ....[196]....
        /*0e40*/ 	.word	0x00027200


	//   ....[197]....
        /*0e44*/ 	.word	0x00027330


	//   ....[198]....
        /*0e48*/ 	.word	0x000273b0


	//   ....[199]....
        /*0e4c*/ 	.word	0x00027430


	//   ....[200]....
        /*0e50*/ 	.word	0x000274b0


	//   ....[201]....
        /*0e54*/ 	.word	0x00027530


	//   ....[202]....
        /*0e58*/ 	.word	0x000275c0


	//   ....[203]....
        /*0e5c*/ 	.word	0x00027660


	//   ....[204]....
        /*0e60*/ 	.word	0x00027700


	//   ....[205]....
        /*0e64*/ 	.word	0x00027780


	//   ....[206]....
        /*0e68*/ 	.word	0x00027800


	//   ....[207]....
        /*0e6c*/ 	.word	0x00027880


	//   ....[208]....
        /*0e70*/ 	.word	0x00027910


	//   ....[209]....
        /*0e74*/ 	.word	0x00027990


	//   ....[210]....
        /*0e78*/ 	.word	0x00027a30


	//   ....[211]....
        /*0e7c*/ 	.word	0x00027ac0


	//   ....[212]....
        /*0e80*/ 	.word	0x00027bf0


	//----- nvinfo : EIATTR_REG_RECONFIG
	.align		4
.L_403:
        /*0e84*/ 	.byte	0x01, 0x54
	.zero		2


	//----- nvinfo : EIATTR_SYSCALL_OFFSETS
	.align		4
        /*0e88*/ 	.byte	0x04, 0x46
        /*0e8a*/ 	.short	(.L_405 - .L_404)


	//   ....[0]....
.L_404:
        /*0e8c*/ 	.word	0x00001830


	//   ....[1]....
        /*0e90*/ 	.word	0x00001980


	//   ....[2]....
        /*0e94*/ 	.word	0x0000cad0


	//   ....[3]....
        /*0e98*/ 	.word	0x0000cf10


	//   ....[4]....
        /*0e9c*/ 	.word	0x0001fa80


	//   ....[5]....
        /*0ea0*/ 	.word	0x0001fc30


	//   ....[6]....
        /*0ea4*/ 	.word	0x0001fd80


	//   ....[7]....
        /*0ea8*/ 	.word	0x0001feb0


	//----- nvinfo : EIATTR_MBARRIER_INSTR_OFFSETS
	.align		4
.L_405:
        /*0eac*/ 	.byte	0x04, 0x39
        /*0eae*/ 	.short	(.L_407 - .L_406)


	//   ....[0]....
.L_406:
        /*0eb0*/ 	.word	0x00000300
        /*0eb4*/ 	.word	0x000000ff
        /*0eb8*/ 	.word	0x00038800
        /*0ebc*/ 	.short	0x0100
        /*0ebe*/ 	.byte	0x08
	.zero		1


	//   ....[1]....
        /*0ec0*/ 	.word	0x00000310
        /*0ec4*/ 	.word	0x000000ff
        /*0ec8*/ 	.word	0x00038820
        /*0ecc*/ 	.short	0x0100
        /*0ece*/ 	.byte	0x08
	.zero		1


	//   ....[2]....
        /*0ed0*/ 	.word	0x00000400
        /*0ed4*/ 	.word	0x000000ff
        /*0ed8*/ 	.word	0x00038830
        /*0edc*/ 	.short	0x0100
        /*0ede*/ 	.byte	0x08
	.zero		1


	//   ....[3]....
        /*0ee0*/ 	.word	0x00000410
        /*0ee4*/ 	.word	0x000000ff
        /*0ee8*/ 	.word	0x00038840
        /*0eec*/ 	.short	0x0100
        /*0eee*/ 	.byte	0x08
	.zero		1


	//   ....[4]....
        /*0ef0*/ 	.word	0x00000420
        /*0ef4*/ 	.word	0x000000ff
        /*0ef8*/ 	.word	0x00038838
        /*0efc*/ 	.short	0x0100
        /*0efe*/ 	.byte	0x08
	.zero		1


	//   ....[5]....
        /*0f00*/ 	.word	0x00000430
        /*0f04*/ 	.word	0x000000ff
        /*0f08*/ 	.word	0x00038848
        /*0f0c*/ 	.short	0x0100
        /*0f0e*/ 	.byte	0x08
	.zero		1


	//   ....[6]....
        /*0f10*/ 	.word	0x00000560
        /*0f14*/ 	.word	0x000000ff
        /*0f18*/ 	.word	0x00038850
        /*0f1c*/ 	.short	0x0100
        /*0f1e*/ 	.byte	0x08
	.zero		1


	//   ....[7]....
        /*0f20*/ 	.word	0x00000570
        /*0f24*/ 	.word	0x000000ff
        /*0f28*/ 	.word	0x00038860
        /*0f2c*/ 	.short	0x0100
        /*0f2e*/ 	.byte	0x08
	.zero		1


	//   ....[8]....
        /*0f30*/ 	.word	0x00000580
        /*0f34*/ 	.word	0x000000ff
        /*0f38*/ 	.word	0x00038858
        /*0f3c*/ 	.short	0x0100
        /*0f3e*/ 	.byte	0x08
	.zero		1


	//   ....[9]....
        /*0f40*/ 	.word	0x00000590
        /*0f44*/ 	.word	0x000000ff
        /*0f48*/ 	.word	0x00038868
        /*0f4c*/ 	.short	0x0100
        /*0f4e*/ 	.byte	0x08
	.zero		1


	//   ....[10]....
        /*0f50*/ 	.word	0x00000680
        /*0f54*/ 	.word	0x000000ff
        /*0f58*/ 	.word	0x00038870
        /*0f5c*/ 	.short	0x0100
        /*0f5e*/ 	.byte	0x06
	.zero		1


	//   ....[11]....
        /*0f60*/ 	.word	0x00000690
        /*0f64*/ 	.word	0x000000ff
        /*0f68*/ 	.word	0x00038880
        /*0f6c*/ 	.short	0x0100
        /*0f6e*/ 	.byte	0x06
	.zero		1


	//   ....[12]....
        /*0f70*/ 	.word	0x000006a0
        /*0f74*/ 	.word	0x000000ff
        /*0f78*/ 	.word	0x00038878
        /*0f7c*/ 	.short	0x0100
        /*0f7e*/ 	.byte	0x06
	.zero		1


	//   ....[13]....
        /*0f80*/ 	.word	0x000006b0
        /*0f84*/ 	.word	0x000000ff
        /*0f88*/ 	.word	0x00038888
        /*0f8c*/ 	.short	0x0100
        /*0f8e*/ 	.byte	0x06
	.zero		1


	//   ....[14]....
        /*0f90*/ 	.word	0x000007e0
        /*0f94*/ 	.word	0x000000ff
        /*0f98*/ 	.word	0x00038890
        /*0f9c*/ 	.short	0x0100
        /*0f9e*/ 	.byte	0x08
	.zero		1


	//   ....[15]....
        /*0fa0*/ 	.word	0x000007f0
        /*0fa4*/ 	.word	0x000000ff
        /*0fa8*/ 	.word	0x000388a0
        /*0fac*/ 	.short	0x0100
        /*0fae*/ 	.byte	0x08
	.zero		1


	//   ....[16]....
        /*0fb0*/ 	.word	0x00000800
        /*0fb4*/ 	.word	0x000000ff
        /*0fb8*/ 	.word	0x00038898
        /*0fbc*/ 	.short	0x0100
        /*0fbe*/ 	.byte	0x08
	.zero		1


	//   ....[17]....
        /*0fc0*/ 	.word	0x00000810
        /*0fc4*/ 	.word	0x000000ff
        /*0fc8*/ 	.word	0x000388a8
        /*0fcc*/ 	.short	0x0100
        /*0fce*/ 	.byte	0x08
	.zero		1


	//   ....[18]....
        /*0fd0*/ 	.word	0x00000940
        /*0fd4*/ 	.word	0x000000ff
        /*0fd8*/ 	.word	0x000388b0
        /*0fdc*/ 	.short	0x0100
        /*0fde*/ 	.byte	0x08
	.zero		1


	//   ....[19]....
        /*0fe0*/ 	.word	0x00000950
        /*0fe4*/ 	.word	0x000000ff
        /*0fe8*/ 	.word	0x000388c0
        /*0fec*/ 	.short	0x0100
        /*0fee*/ 	.byte	0x08
	.zero		1


	//   ....[20]....
        /*0ff0*/ 	.word	0x00000960
        /*0ff4*/ 	.word	0x000000ff
        /*0ff8*/ 	.word	0x000388b8
        /*0ffc*/ 	.short	0x0100
        /*0ffe*/ 	.byte	0x08
	.zero		1


	//   ....[21]....
        /*1000*/ 	.word	0x00000970
        /*1004*/ 	.word	0x000000ff
        /*1008*/ 	.word	0x000388c8
        /*100c*/ 	.short	0x0100
        /*100e*/ 	.byte	0x08
	.zero		1


	//   ....[22]....
        /*1010*/ 	.word	0x00002e70
        /*1014*/ 	.word	0x0000006d
        /*1018*/ 	.word	0x00038890
        /*101c*/ 	.short	0x010a
        /*101e*/ 	.byte	0x3f
	.zero		1


	//   ....[23]....
        /*1020*/ 	.word	0x000071a0
        /*1024*/ 	.word	0x0000006d
        /*1028*/ 	.word	0x00038890
        /*102c*/ 	.short	0x010a
        /*102e*/ 	.byte	0x3f
	.zero		1


	//   ....[24]....
        /*1030*/ 	.word	0x0000b450
        /*1034*/ 	.word	0x0000006d
        /*1038*/ 	.word	0x00038890
        /*103c*/ 	.short	0x010a
        /*103e*/ 	.byte	0x3f
	.zero		1


	//   ....[25]....
        /*1040*/ 	.word	0x0000b9a0
        /*1044*/ 	.word	0x00000030
        /*1048*/ 	.word	0x00000000
        /*104c*/ 	.short	0x0101
        /*104e*/ 	.byte	0x3f
	.zero		1


	//   ....[26]....
        /*1050*/ 	.word	0x0000b9e0
        /*1054*/ 	.word	0x0000006d
        /*1058*/ 	.word	0x000388b0
        /*105c*/ 	.short	0x010a
        /*105e*/ 	.byte	0x3f
	.zero		1


	//   ....[27]....
        /*1060*/ 	.word	0x0000bfb0
        /*1064*/ 	.word	0x0000006d
        /*1068*/ 	.word	0x00000000
        /*106c*/ 	.short	0x0101
        /*106e*/ 	.byte	0x3f
	.zero		1


	//   ....[28]....
        /*1070*/ 	.word	0x0000cb60
        /*1074*/ 	.word	0x00000013
        /*1078*/ 	.word	0x00038800
        /*107c*/ 	.short	0x010a
        /*107e*/ 	.byte	0x3f
	.zero		1


	//   ....[29]....
        /*1080*/ 	.word	0x0000cbb0
        /*1084*/ 	.word	0x00000013
        /*1088*/ 	.word	0x00038800
        /*108c*/ 	.short	0x010a
        /*108e*/ 	.byte	0x3f
	.zero		1


	//   ....[30]....
        /*1090*/ 	.word	0x0000d240
        /*1094*/ 	.word	0x00000013
        /*1098*/ 	.word	0x00038800
        /*109c*/ 	.short	0x010a
        /*109e*/ 	.byte	0x3f
	.zero		1


	//   ....[31]....
        /*10a0*/ 	.word	0x00010720
        /*10a4*/ 	.word	0x00000013
        /*10a8*/ 	.word	0x00038800
        /*10ac*/ 	.short	0x010a
        /*10ae*/ 	.byte	0x3f
	.zero		1


	//   ....[32]....
        /*10b0*/ 	.word	0x00013cd0
        /*10b4*/ 	.word	0x00000003
        /*10b8*/ 	.word	0x00038830
        /*10bc*/ 	.short	0x010a
        /*10be*/ 	.byte	0x3f
	.zero		1


	//   ....[33]....
        /*10c0*/ 	.word	0x00013d80
        /*10c4*/ 	.word	0x00000003
        /*10c8*/ 	.word	0x00038830
        /*10cc*/ 	.short	0x010a
        /*10ce*/ 	.byte	0x3f
	.zero		1


	//   ....[34]....
        /*10d0*/ 	.word	0x000150b0
        /*10d4*/ 	.word	0x00000003
        /*10d8*/ 	.word	0x00000000
        /*10dc*/ 	.short	0x0101
        /*10de*/ 	.byte	0x3f
	.zero		1


	//   ....[35]....
        /*10e0*/ 	.word	0x000169a0
        /*10e4*/ 	.word	0x00000000
        /*10e8*/ 	.word	0x00038830
        /*10ec*/ 	.short	0x010a
        /*10ee*/ 	.byte	0x3f
	.zero		1


	//   ....[36]....
        /*10f0*/ 	.word	0x000169f0
        /*10f4*/ 	.word	0x00000000
        /*10f8*/ 	.word	0x00038830
        /*10fc*/ 	.short	0x010a
        /*10fe*/ 	.byte	0x3f
	.zero		1


	//   ....[37]....
        /*1100*/ 	.word	0x00016e30
        /*1104*/ 	.word	0x00000004
        /*1108*/ 	.word	0x00038850
        /*110c*/ 	.short	0x010a
        /*110e*/ 	.byte	0x3f
	.zero		1


	//   ....[38]....
        /*1110*/ 	.word	0x00016e70
        /*1114*/ 	.word	0x00000004
        /*1118*/ 	.word	0x00038850
        /*111c*/ 	.short	0x010a
        /*111e*/ 	.byte	0x3f
	.zero		1


	//   ....[39]....
        /*1120*/ 	.word	0x000181e0
        /*1124*/ 	.word	0x000000cc
        /*1128*/ 	.word	0x00000000
        /*112c*/ 	.short	0x0101
        /*112e*/ 	.byte	0x3f
	.zero		1


	//   ....[40]....
        /*1130*/ 	.word	0x00018760
        /*1134*/ 	.word	0x0000000b
        /*1138*/ 	.word	0x00000000
        /*113c*/ 	.short	0x0101
        /*113e*/ 	.byte	0x3f
	.zero		1


	//   ....[41]....
        /*1140*/ 	.word	0x00018db0
        /*1144*/ 	.word	0x00000003
        /*1148*/ 	.word	0x00038850
        /*114c*/ 	.short	0x010a
        /*114e*/ 	.byte	0x3f
	.zero		1


	//   ....[42]....
        /*1150*/ 	.word	0x00018e30
        /*1154*/ 	.word	0x00000003
        /*1158*/ 	.word	0x00038850
        /*115c*/ 	.short	0x010a
        /*115e*/ 	.byte	0x3f
	.zero		1


	//   ....[43]....
        /*1160*/ 	.word	0x00019410
        /*1164*/ 	.word	0x00000013
        /*1168*/ 	.word	0x00000000
        /*116c*/ 	.short	0x0101
        /*116e*/ 	.byte	0x3f
	.zero		1


	//   ....[44]....
        /*1170*/ 	.word	0x0001c160
        /*1174*/ 	.word	0x00000000
        /*1178*/ 	.word	0x00000000
        /*117c*/ 	.short	0x0101
        /*117e*/ 	.byte	0x3f
	.zero		1


	//   ....[45]....
        /*1180*/ 	.word	0x0001e7b0
        /*1184*/ 	.word	0x0000000b
        /*1188*/ 	.word	0x00038820
        /*118c*/ 	.short	0x010a
        /*118e*/ 	.byte	0x3f
	.zero		1


	//   ....[46]....
        /*1190*/ 	.word	0x0001e880
        /*1194*/ 	.word	0x00000007
        /*1198*/ 	.word	0x000388a0
        /*119c*/ 	.short	0x010a
        /*119e*/ 	.byte	0x3f
	.zero		1


	//   ....[47]....
        /*11a0*/ 	.word	0x0001ebc0
        /*11a4*/ 	.word	0x00000007
        /*11a8*/ 	.word	0x000388c0
        /*11ac*/ 	.short	0x010a
        /*11ae*/ 	.byte	0x3f
	.zero		1


	//   ....[48]....
        /*11b0*/ 	.word	0x0001f090
        /*11b4*/ 	.word	0x00000007
        /*11b8*/ 	.word	0x000388a0
        /*11bc*/ 	.short	0x010a
        /*11be*/ 	.byte	0x3f
	.zero		1


	//   ....[49]....
        /*11c0*/ 	.word	0x0001f3b0
        /*11c4*/ 	.word	0x00000007
        /*11c8*/ 	.word	0x000388c0
        /*11cc*/ 	.short	0x010a
        /*11ce*/ 	.byte	0x3f
	.zero		1


	//   ....[50]....
        /*11d0*/ 	.word	0x00020590
        /*11d4*/ 	.word	0x00000005
        /*11d8*/ 	.word	0x00038880
        /*11dc*/ 	.short	0x010a
        /*11de*/ 	.byte	0x3f
	.zero		1


	//   ....[51]....
        /*11e0*/ 	.word	0x000207c0
        /*11e4*/ 	.word	0x00000005
        /*11e8*/ 	.word	0x00038840
        /*11ec*/ 	.short	0x010a
        /*11ee*/ 	.byte	0x3f
	.zero		1


	//   ....[52]....
        /*11f0*/ 	.word	0x00020c30
        /*11f4*/ 	.word	0x00000004
        /*11f8*/ 	.word	0x00038820
        /*11fc*/ 	.short	0x010a
        /*11fe*/ 	.byte	0x3f
	.zero		1


	//   ....[53]....
        /*1200*/ 	.word	0x00020f60
        /*1204*/ 	.word	0x00000005
        /*1208*/ 	.word	0x00038880
        /*120c*/ 	.short	0x010a
        /*120e*/ 	.byte	0x3f
	.zero		1


	//   ....[54]....
        /*1210*/ 	.word	0x000212e0
        /*1214*/ 	.word	0x00000005
        /*1218*/ 	.word	0x00038840
        /*121c*/ 	.short	0x010a
        /*121e*/ 	.byte	0x3f
	.zero		1


	//   ....[55]....
        /*1220*/ 	.word	0x000216d0
        /*1224*/ 	.word	0x00000004
        /*1228*/ 	.word	0x00038870
        /*122c*/ 	.short	0x010a
        /*122e*/ 	.byte	0x3f
	.zero		1


	//   ....[56]....
        /*1230*/ 	.word	0x00021750
        /*1234*/ 	.word	0x00000003
        /*1238*/ 	.word	0x00038860
        /*123c*/ 	.short	0x010a
        /*123e*/ 	.byte	0x3f
	.zero		1


	//   ....[57]....
        /*1240*/ 	.word	0x000222c0
        /*1244*/ 	.word	0x00000003
        /*1248*/ 	.word	0x00038850
        /*124c*/ 	.short	0x0101
        /*124e*/ 	.byte	0x3f
	.zero		1


	//   ....[58]....
        /*1250*/ 	.word	0x00022300
        /*1254*/ 	.word	0x00000003
        /*1258*/ 	.word	0x00000000
        /*125c*/ 	.short	0x0101
        /*125e*/ 	.byte	0x3f
	.zero		1


	//   ....[59]....
        /*1260*/ 	.word	0x00022510
        /*1264*/ 	.word	0x00000002
        /*1268*/ 	.word	0x00038870
        /*126c*/ 	.short	0x010a
        /*126e*/ 	.byte	0x3f
	.zero		1


	//   ....[60]....
        /*1270*/ 	.word	0x00022580
        /*1274*/ 	.word	0x00000002
        /*1278*/ 	.word	0x00038860
        /*127c*/ 	.short	0x010a
        /*127e*/ 	.byte	0x3f
	.zero		1


	//   ....[61]....
        /*1280*/ 	.word	0x00023090
        /*1284*/ 	.word	0x00000002
        /*1288*/ 	.word	0x00038850
        /*128c*/ 	.short	0x0101
        /*128e*/ 	.byte	0x3f
	.zero		1


	//   ....[62]....
        /*1290*/ 	.word	0x000230e0
        /*1294*/ 	.word	0x00000002
        /*1298*/ 	.word	0x00000000
        /*129c*/ 	.short	0x0101
        /*129e*/ 	.byte	0x3f
	.zero		1


	//   ....[63]....
        /*12a0*/ 	.word	0x00023d50
        /*12a4*/ 	.word	0x00000000
        /*12a8*/ 	.word	0x00038820
        /*12ac*/ 	.short	0x010a
        /*12ae*/ 	.byte	0x3f
	.zero		1


	//   ....[64]....
        /*12b0*/ 	.word	0x00023f00
        /*12b4*/ 	.word	0x00000006
        /*12b8*/ 	.word	0x00000000
        /*12bc*/ 	.short	0x010a
        /*12be*/ 	.byte	0x3f
	.zero		1


	//   ....[65]....
        /*12c0*/ 	.word	0x00023f70
        /*12c4*/ 	.word	0x00000007
        /*12c8*/ 	.word	0x00000000
        /*12cc*/ 	.short	0x010a
        /*12ce*/ 	.byte	0x3f
	.zero		1


	//   ....[66]....
        /*12d0*/ 	.word	0x00023fd0
        /*12d4*/ 	.word	0x00000004
        /*12d8*/ 	.word	0x00038860
        /*12dc*/ 	.short	0x010a
        /*12de*/ 	.byte	0x3f
	.zero		1


	//   ....[67]....
        /*12e0*/ 	.word	0x00024020
        /*12e4*/ 	.word	0x00000003
        /*12e8*/ 	.word	0x00038860
        /*12ec*/ 	.short	0x010a
        /*12ee*/ 	.byte	0x3f
	.zero		1


	//   ....[68]....
        /*12f0*/ 	.word	0x00024060
        /*12f4*/ 	.word	0x00000004
        /*12f8*/ 	.word	0x00038880
        /*12fc*/ 	.short	0x010a
        /*12fe*/ 	.byte	0x3f
	.zero		1


	//   ....[69]....
        /*1300*/ 	.word	0x00024080
        /*1304*/ 	.word	0x00000003
        /*1308*/ 	.word	0x00038880
        /*130c*/ 	.short	0x010a
        /*130e*/ 	.byte	0x3f
	.zero		1


	//   ....[70]....
        /*1310*/ 	.word	0x000240e0
        /*1314*/ 	.word	0x0000006d
        /*1318*/ 	.word	0x00038890
        /*131c*/ 	.short	0x010a
        /*131e*/ 	.byte	0x3f
	.zero		1


	//   ....[71]....
        /*1320*/ 	.word	0x00024130
        /*1324*/ 	.word	0x0000006d
        /*1328*/ 	.word	0x00038890
        /*132c*/ 	.short	0x010a
        /*132e*/ 	.byte	0x3f
	.zero		1


	//   ....[72]....
        /*1330*/ 	.word	0x00024180
        /*1334*/ 	.word	0x0000006d
        /*1338*/ 	.word	0x00038890
        /*133c*/ 	.short	0x010a
        /*133e*/ 	.byte	0x3f
	.zero		1


	//   ....[73]....
        /*1340*/ 	.word	0x000241d0
        /*1344*/ 	.word	0x0000006d
        /*1348*/ 	.word	0x000388b0
        /*134c*/ 	.short	0x010a
        /*134e*/ 	.byte	0x3f
	.zero		1


	//   ....[74]....
        /*1350*/ 	.word	0x00024540
        /*1354*/ 	.word	0x00000013
        /*1358*/ 	.word	0x00038800
        /*135c*/ 	.short	0x010a
        /*135e*/ 	.byte	0x3f
	.zero		1


	//   ....[75]....
        /*1360*/ 	.word	0x00024810
        /*1364*/ 	.word	0x00000013
        /*1368*/ 	.word	0x00038800
        /*136c*/ 	.short	0x010a
        /*136e*/ 	.byte	0x3f
	.zero		1


	//   ....[76]....
        /*1370*/ 	.word	0x00024860
        /*1374*/ 	.word	0x00000003
        /*1378*/ 	.word	0x00038830
        /*137c*/ 	.short	0x010a
        /*137e*/ 	.byte	0x3f
	.zero		1


	//   ....[77]....
        /*1380*/ 	.word	0x000248b0
        /*1384*/ 	.word	0x00000000
        /*1388*/ 	.word	0x00038830
        /*138c*/ 	.short	0x010a
        /*138e*/ 	.byte	0x3f
	.zero		1


	//   ....[78]....
        /*1390*/ 	.word	0x00024900
        /*1394*/ 	.word	0x00000004
        /*1398*/ 	.word	0x00038850
        /*139c*/ 	.short	0x010a
        /*139e*/ 	.byte	0x3f
	.zero		1


	//   ....[79]....
        /*13a0*/ 	.word	0x00024950
        /*13a4*/ 	.word	0x00000003
        /*13a8*/ 	.word	0x00038850
        /*13ac*/ 	.short	0x010a
        /*13ae*/ 	.byte	0x3f
	.zero		1


	//   ....[80]....
        /*13b0*/ 	.word	0x00026af0
        /*13b4*/ 	.word	0x0000000b
        /*13b8*/ 	.word	0x00038820
        /*13bc*/ 	.short	0x010a
        /*13be*/ 	.byte	0x3f
	.zero		1


	//   ....[81]....
        /*13c0*/ 	.word	0x00026b40
        /*13c4*/ 	.word	0x00000007
        /*13c8*/ 	.word	0x000388a0
        /*13cc*/ 	.short	0x010a
        /*13ce*/ 	.byte	0x3f
	.zero		1


	//   ....[82]....
        /*13d0*/ 	.word	0x00026b90
        /*13d4*/ 	.word	0x00000007
        /*13d8*/ 	.word	0x000388c0
        /*13dc*/ 	.short	0x010a
        /*13de*/ 	.byte	0x3f
	.zero		1


	//   ....[83]....
        /*13e0*/ 	.word	0x00026be0
        /*13e4*/ 	.word	0x00000007
        /*13e8*/ 	.word	0x000388a0
        /*13ec*/ 	.short	0x010a
        /*13ee*/ 	.byte	0x3f
	.zero		1


	//   ....[84]....
        /*13f0*/ 	.word	0x00026c30
        /*13f4*/ 	.word	0x00000007
        /*13f8*/ 	.word	0x000388c0
        /*13fc*/ 	.short	0x010a
        /*13fe*/ 	.byte	0x3f
	.zero		1


	//   ....[85]....
        /*1400*/ 	.word	0x00026dd0
        /*1404*/ 	.word	0x00000005
        /*1408*/ 	.word	0x00038880
        /*140c*/ 	.short	0x010a
        /*140e*/ 	.byte	0x3f
	.zero		1


	//   ....[86]....
        /*1410*/ 	.word	0x00026e20
        /*1414*/ 	.word	0x00000005
        /*1418*/ 	.word	0x00038840
        /*141c*/ 	.short	0x010a
        /*141e*/ 	.byte	0x3f
	.zero		1


	//   ....[87]....
        /*1420*/ 	.word	0x00026ea0
        /*1424*/ 	.word	0x00000004
        /*1428*/ 	.word	0x00038820
        /*142c*/ 	.short	0x010a
        /*142e*/ 	.byte	0x3f
	.zero		1


	//   ....[88]....
        /*1430*/ 	.word	0x00026ef0
        /*1434*/ 	.word	0x00000005
        /*1438*/ 	.word	0x00038880
        /*143c*/ 	.short	0x010a
        /*143e*/ 	.byte	0x3f
	.zero		1


	//   ....[89]....
        /*1440*/ 	.word	0x00026f40
        /*1444*/ 	.word	0x00000005
        /*1448*/ 	.word	0x00038840
        /*144c*/ 	.short	0x010a
        /*144e*/ 	.byte	0x3f
	.zero		1


	//   ....[90]....
        /*1450*/ 	.word	0x00026fa0
        /*1454*/ 	.word	0x00000004
        /*1458*/ 	.word	0x00038870
        /*145c*/ 	.short	0x010a
        /*145e*/ 	.byte	0x3f
	.zero		1


	//   ....[91]....
        /*1460*/ 	.word	0x00027000
        /*1464*/ 	.word	0x00000005
        /*1468*/ 	.word	0x00038860
        /*146c*/ 	.short	0x010a
        /*146e*/ 	.byte	0x3f
	.zero		1


	//   ....[92]....
        /*1470*/ 	.word	0x00027050
        /*1474*/ 	.word	0x00000002
        /*1478*/ 	.word	0x00038870
        /*147c*/ 	.short	0x010a
        /*147e*/ 	.byte	0x3f
	.zero		1


	//   ....[93]....
        /*1480*/ 	.word	0x000270a0
        /*1484*/ 	.word	0x00000002
        /*1488*/ 	.word	0x00038860
        /*148c*/ 	.short	0x010a
        /*148e*/ 	.byte	0x3f
	.zero		1


	//   ....[94]....
        /*1490*/ 	.word	0x00027b10
        /*1494*/ 	.word	0x00000000
        /*1498*/ 	.word	0x00038820
        /*149c*/ 	.short	0x010a
        /*149e*/ 	.byte	0x3f
	.zero		1


	//   ....[95]....
        /*14a0*/ 	.word	0x00027cb0
        /*14a4*/ 	.word	0x00000006
        /*14a8*/ 	.word	0x00000000
        /*14ac*/ 	.short	0x010a
        /*14ae*/ 	.byte	0x3f
	.zero		1


	//   ....[96]....
        /*14b0*/ 	.word	0x00027d00
        /*14b4*/ 	.word	0x00000007
        /*14b8*/ 	.word	0x00000000
        /*14bc*/ 	.short	0x010a
        /*14be*/ 	.byte	0x3f
	.zero		1


	//   ....[97]....
        /*14c0*/ 	.word	0x00027d50
        /*14c4*/ 	.word	0x00000004
        /*14c8*/ 	.word	0x00038860
        /*14cc*/ 	.short	0x010a
        /*14ce*/ 	.byte	0x3f
	.zero		1


	//   ....[98]....
        /*14d0*/ 	.word	0x00027da0
        /*14d4*/ 	.word	0x00000003
        /*14d8*/ 	.word	0x00038860
        /*14dc*/ 	.short	0x010a
        /*14de*/ 	.byte	0x3f
	.zero		1


	//   ....[99]....
        /*14e0*/ 	.word	0x00027df0
        /*14e4*/ 	.word	0x00000004
        /*14e8*/ 	.word	0x00038880
        /*14ec*/ 	.short	0x010a
        /*14ee*/ 	.byte	0x3f
	.zero		1


	//----- nvinfo : EIATTR_NUM_MBARRIERS
	.align		4
.L_407:
        /*14f0*/ 	.byte	0x03, 0x38
        /*14f2*/ 	.short	0x0016


	//----- nvinfo : EIATTR_EXIT_INSTR_OFFSETS
	.align		4
        /*14f4*/ 	.byte	0x04, 0x1c
        /*14f6*/ 	.short	(.L_409 - .L_408)


	//   ....[0]....
.L_408:
        /*14f8*/ 	.word	0x000240d0


	//----- nvinfo : EIATTR_MAX_THREADS
	.align		4
.L_409:
        /*14fc*/ 	.byte	0x04, 0x05
        /*14fe*/ 	.short	(.L_411 - .L_410)
.L_410:
        /*1500*/ 	.word	0x00000180
        /*1504*/ 	.word	0x00000001
        /*1508*/ 	.word	0x00000001


	//----- nvinfo : EIATTR_CRS_STACK_SIZE
	.align		4
.L_411:
        /*150c*/ 	.byte	0x04, 0x1e
        /*150e*/ 	.short	(.L_413 - .L_412)
.L_412:
        /*1510*/ 	.word	0x00000000


	//----- nvinfo : EIATTR_CBANK_PARAM_SIZE
	.align		4
.L_413:
        /*1514*/ 	.byte	0x03, 0x19
        /*1516*/ 	.short	0x0a70


	//----- nvinfo : EIATTR_PARAM_CBANK
	.align		4
        /*1518*/ 	.byte	0x04, 0x0a
        /*151a*/ 	.short	(.L_415 - .L_414)
	.align		4
.L_414:
        /*151c*/ 	.word	index@(.nv.constant0._ZN7cutlass13device_kernelIN5flash11enable_sm90INS1_16FlashAttnFwdSm90INS1_25CollectiveMainloopFwdSm90ILi2EN4cute5tupleIJNS5_1CILi1EEES8_S8_EEENS6_IJNS7_ILi128EEESA_NS7_ILi256EEEEEELi256ENS_12float_e4m3_tEfNS_4arch4Sm90ELb0ELb0ELb0ELb1ELb0ELb1ELb0ELb1ELb1ELb0ELb0ELb0EEENS1_21CollectiveEpilogueFwdINS6_IJSA_SB_SA_EEES9_NS_10bfloat16_tESF_Li256ELb1ELb0ELb0ELb1EEENS1_36VarlenDynamicPersistentTileSchedulerILi128ELi128ELi256ELi128ELb0ELb0ELb1ELb0ELb1ELb1EEEEEEEEEvNT_6ParamsE)
        /*1520*/ 	.short	0x0210
        /*1522*/ 	.short	0x0a70


	//----- nvinfo : EIATTR_SW_WAR
	.align		4
.L_415:
        /*1524*/ 	.byte	0x04, 0x36
        /*1526*/ 	.short	(.L_417 - .L_416)
.L_416:
        /*1528*/ 	.word	0x00000008
.L_417:


//--------------------- .nv.info._ZN7cutlass13device_kernelIN5flash11enable_sm90INS1_16FlashAttnFwdSm90INS1_25CollectiveMainloopFwdSm90ILi2EN4cute5tupleIJNS5_1CILi1EEES8_S8_EEENS6_IJNS7_ILi128EEENS7_ILi64EEENS7_ILi256EEEEEELi256ENS_12float_e4m3_tEfNS_4arch4Sm90ELb0ELb1ELb0ELb0ELb0ELb0ELb0ELb1ELb1ELb0ELb0ELb0EEENS1_21CollectiveEpilogueFwdINS6_IJSA_SC_SB_EEES9_NS_10bfloat16_tESG_Li256ELb0ELb0ELb0ELb1EEENS1_30DynamicPersistentTileSchedulerILi256ELi128ELb0ELb0ELb1EEEEEEEEEvNT_6ParamsE --------------------------
	.section	.nv.info._ZN7cutlass13device_kernelIN5flash11enable_sm90INS1_16FlashAttnFwdSm90INS1_25CollectiveMainloopFwdSm90ILi2EN4cute5tupleIJNS5_1CILi1EEES8_S8_EEENS6_IJNS7_ILi128EEENS7_ILi64EEENS7_ILi256EEEEEELi256ENS_12float_e4m3_tEfNS_4arch4Sm90ELb0ELb1ELb0ELb0ELb0ELb0ELb0ELb1ELb1ELb0ELb0ELb0EEENS1_21CollectiveEpilogueFwdINS6_IJSA_SC_SB_EEES9_NS_10bfloat16_tESG_Li256ELb0ELb0ELb0ELb1EEENS1_30DynamicPersistentTileSchedulerILi256ELi128ELb0ELb0ELb1EEEEEEEEEvNT_6ParamsE,"",@"SHT_CUDA_INFO"
	.sectionflags	@""
	.align	4


	//----- nvinfo : EIATTR_CUDA_API_VERSION
	.align		4
        /*0000*/ 	.byte	0x04, 0x37
        /*0002*/ 	.short	(.L_419 - .L_418)
.L_418:
        /*0004*/ 	.word	0x00000082


	//----- nvinfo : EIATTR_KPARAM_INFO
	.align		4
.L_419:
        /*0008*/ 	.byte	0x04, 0x17
        /*000a*/ 	.short	(.L_421 - .L_420)
.L_420:
        /*000c*/ 	.word	0x00000000
        /*0010*/ 	.short	0x0000
        /*0012*/ 	.short	0x0070
        /*0014*/ 	.byte	0x00, 0xf0, 0x01, 0x2e


	//----- nvinfo : EIATTR_SPARSE_MMA_MASK
	.align		4
.L_421:
        /*0018*/ 	.byte	0x03, 0x50
        /*001a*/ 	.short	0x0000


	//----- nvinfo : EIATTR_MAXREG_COUNT
	.align		4
        /*001c*/ 	.byte	0x03, 0x1b
        /*001e*/ 	.short	0x00a8


	//----- nvinfo : EIATTR_NUM_BARRIERS
	.align		4
        /*0020*/ 	.byte	0x02, 0x4c
        /*0022*/ 	.byte	0x10
	.zero		1


	//----- nvinfo : EIATTR_EXTERNS
	.align		4
        /*0024*/ 	.byte	0x04, 0x0f
        /*0026*/ 	.short	(.L_423 - .L_422)


	//   ....[0]....
	.align		4
.L_422:
        /*0028*/ 	.word	index@(__assertfail)


	//----- nvinfo : EIATTR_ANNOTATIONS
	.align		4
.L_423:
        /*002c*/ 	.byte	0x04, 0x55
        /*002e*/ 	.short	(.L_425 - .L_424)


	//   ....[0]....
.L_424:
        /* <DEDUP_REMOVED lines=33> */


	//----- nvinfo : EIATTR_MERCURY_ISA_VERSION
	.align		4
.L_425:
        /*0228*/ 	.byte	0x03, 0x5f
        /*022a*/ 	.short	0x0101


	//----- nvinfo : EIATTR_INT_WARP_WIDE_INSTR_OFFSETS
	.align		4
        /*022c*/ 	.byte	0x04, 0x31
        /*022e*/ 	.short	(.L_427 - .L_426)


	//   ....[0]....
.L_426:
        /*0230*/ 	.word	0x00000190


	//   ....[1]....
        /*0234*/ 	.word	0x000001c0


	//   ....[2]....
        /*0238*/ 	.word	0x000001d0


	//   ....[3]....
        /*023c*/ 	.word	0x0000e3a0


	//   ....[4]....
        /*0240*/ 	.word	0x0000e430


	//   ....[5]....
        /*0244*/ 	.word	0x0000eb60


	//   ....[6]....
        /*0248*/ 	.word	0x000104f0


	//   ....[7]....
        /*024c*/ 	.word	0x00010580


	//----- nvinfo : EIATTR_COOP_GROUP_MASK_REGIDS
	.align		4
.L_427:
        /*0250*/ 	.byte	0x04, 0x29
        /*0252*/ 	.short	(.L_429 - .L_428)


	//   ....[0]....
.L_428:
        /*0254*/ 	.word	0xffffffff


	//   ....[1]....
        /*0258*/ 	.word	0xffffffff


	//   ....[2]....
        /*025c*/ 	.word	0xffffffff


	//   ....[3]....
        /*0260*/ 	.word	0xffffffff


	//   ....[4]....
        /*0264*/ 	.word	0xffffffff


	//   ....[5]....
        /*0268*/ 	.word	0xffffffff


	//   ....[6]....
        /*026c*/ 	.word	0xffffffff


	//   ....[7]....
        /*0270*/ 	.word	0xffffffff


	//   ....[8]....
        /*0274*/ 	.word	0xffffffff


	//   ....[9]....
        /*0278*/ 	.word	0xffffffff


	//   ....[10]....
        /*027c*/ 	.word	0xffffffff


	//   ....[11]....
        /*0280*/ 	.word	0xffffffff


	//   ....[12]....
        /*0284*/ 	.word	0xffffffff


	//   ....[13]....
        /*0288*/ 	.word	0xffffffff


	//   ....[14]....
        /*028c*/ 	.word	0xffffffff


	//   ....[15]....
        /*0290*/ 	.word	0xffffffff


	//   ....[16]....
        /*0294*/ 	.word	0xffffffff


	//   ....[17]....
        /*0298*/ 	.word	0xffffffff


	//   ....[18]....
        /*029c*/ 	.word	0xffffffff


	//   ....[19]....
        /*02a0*/ 	.word	0xffffffff


	//   ....[20]....
        /*02a4*/ 	.word	0xffffffff


	//   ....[21]....
        /*02a8*/ 	.word	0xffffffff


	//   ....[22]....
        /*02ac*/ 	.word	0xffffffff


	//   ....[23]....
        /*02b0*/ 	.word	0xffffffff


	//   ....[24]....
        /*02b4*/ 	.word	0xffffffff


	//   ....[25]....
        /*02b8*/ 	.word	0xffffffff


	//   ....[26]....
        /*02bc*/ 	.word	0xffffffff


	//   ....[27]....
        /*02c0*/ 	.word	0xffffffff


	//   ....[28]....
        /*02c4*/ 	.word	0xffffffff


	//   ....[29]....
        /*02c8*/ 	.word	0xffffffff


	//   ....[30]....
        /*02cc*/ 	.word	0xffffffff


	//   ....[31]....
        /*02d0*/ 	.word	0xffffffff


	//   ....[32]....
        /*02d4*/ 	.word	0xffffffff


	//   ....[33]....
        /*02d8*/ 	.word	0xffffffff


	//   ....[34]....
        /*02dc*/ 	.word	0xffffffff


	//   ....[35]....
        /*02e0*/ 	.word	0xffffffff


	//   ....[36]....
        /*02e4*/ 	.word	0xffffffff


	//   ....[37]....
        /*02e8*/ 	.word	0xffffffff


	//   ....[38]....
        /*02ec*/ 	.word	0xffffffff


	//   ....[39]....
        /*02f0*/ 	.word	0xffffffff


	//   ....[40]....
        /*02f4*/ 	.word	0xffffffff


	//   ....[41]....
        /*02f8*/ 	.word	0xffffffff


	//   ....[42]....
        /*02fc*/ 	.word	0xffffffff


	//   ....[43]....
        /*0300*/ 	.word	0xffffffff


	//   ....[44]....
        /*0304*/ 	.word	0xffffffff


	//   ....[45]....
        /*0308*/ 	.word	0xffffffff


	//   ....[46]....
        /*030c*/ 	.word	0xffffffff


	//   ....[47]....
        /*0310*/ 	.word	0xffffffff


	//   ....[48]....
        /*0314*/ 	.word	0xffffffff


	//   ....[49]....
        /*0318*/ 	.word	0xffffffff


	//   ....[50]....
        /*031c*/ 	.word	0xffffffff


	//   ....[51]....
        /*0320*/ 	.word	0xffffffff


	//   ....[52]....
        /*0324*/ 	.word	0xffffffff


	//   ....[53]....
        /*0328*/ 	.word	0xffffffff


	//   ....[54]....
        /*032c*/ 	.word	0xffffffff


	//   ....[55]....
        /*0330*/ 	.word	0xffffffff


	//   ....[56]....
        /*0334*/ 	.word	0xffffffff


	//   ....[57]....
        /*0338*/ 	.word	0xffffffff


	//   ....[58]....
        /*033c*/ 	.word	0xffffffff


	//   ....[59]....
        /*0340*/ 	.word	0xffffffff


	//   ....[60]....
        /*0344*/ 	.word	0xffffffff


	//   ....[61]....
        /*0348*/ 	.word	0xffffffff


	//   ....[62]....
        /*034c*/ 	.word	0xffffffff


	//   ....[63]....
        /*0350*/ 	.word	0xffffffff


	//   ....[64]....
        /*0354*/ 	.word	0xffffffff


	//   ....[65]....
        /*0358*/ 	.word	0xffffffff


	//   ....[66]....
        /*035c*/ 	.word	0xffffffff


	//   ....[67]....
        /*0360*/ 	.word	0xffffffff


	//   ....[68]....
        /*0364*/ 	.word	0xffffffff


	//   ....[69]....
        /*0368*/ 	.word	0xffffffff


	//   ....[70]....
        /*036c*/ 	.word	0xffffffff


	//   ....[71]....
        /*0370*/ 	.word	0xffffffff


	//   ....[72]....
        /*0374*/ 	.word	0xffffffff


	//   ....[73]....
        /*0378*/ 	.word	0xffffffff


	//   ....[74]....
        /*037c*/ 	.word	0xffffffff


	//   ....[75]....
        /*0380*/ 	.word	0xffffffff


	//   ....[76]....
        /*0384*/ 	.word	0xffffffff


	//   ....[77]....
        /*0388*/ 	.word	0xffffffff


	//   ....[78]....
        /*038c*/ 	.word	0xffffffff


	//   ....[79]....
        /*0390*/ 	.word	0xffffffff


	//   ....[80]....
        /*0394*/ 	.word	0xffffffff


	//   ....[81]....
        /*0398*/ 	.word	0xffffffff


	//   ....[82]....
        /*039c*/ 	.word	0xffffffff


	//   ....[83]....
        /*03a0*/ 	.word	0xffffffff


	//   ....[84]....
        /*03a4*/ 	.word	0xffffffff


	//   ....[85]....
        /*03a8*/ 	.word	0xffffffff


	//   ....[86]....
        /*03ac*/ 	.word	0xffffffff


	//   ....[87]....
        /*03b0*/ 	.word	0xffffffff


	//   ....[88]....
        /*03b4*/ 	.word	0xffffffff


	//   ....[89]....
        /*03b8*/ 	.word	0xffffffff


	//   ....[90]....
        /*03bc*/ 	.word	0xffffffff


	//   ....[91]....
        /*03c0*/ 	.word	0xffffffff


	//   ....[92]....
        /*03c4*/ 	.word	0xffffffff


	//   ....[93]....
        /*03c8*/ 	.word	0xffffffff


	//   ....[94]....
        /*03cc*/ 	.word	0xffffffff


	//   ....[95]....
        /*03d0*/ 	.word	0xffffffff


	//   ....[96]....
        /*03d4*/ 	.word	0xffffffff


	//   ....[97]....
        /*03d8*/ 	.word	0x0500000f


	//   ....[98]....
        /*03dc*/ 	.word	0x0500000f


	//----- nvinfo : EIATTR_COOP_GROUP_INSTR_OFFSETS
	.align		4
.L_429:
        /*03e0*/ 	.byte	0x04, 0x28
        /*03e2*/ 	.short	(.L_431 - .L_430)


	//   ....[0]....
.L_430:
        /*03e4*/ 	.word	0x00000070


	//   ....[1]....
        /*03e8*/ 	.word	0x000001a0


	//   ....[2]....
        /*03ec*/ 	.word	0x000001f0


	//   ....[3]....
        /*03f0*/ 	.word	0x000003e0


	//   ....[4]....
        /*03f4*/ 	.word	0x00000540


	//   ....[5]....
        /*03f8*/ 	.word	0x00000660


	//   ....[6]....
        /*03fc*/ 	.word	0x000007c0


	//   ....[7]....
        /*0400*/ 	.word	0x00001cc0


	//   ....[8]....
        /*0404*/ 	.word	0x00003140


	//   ....[9]....
        /*0408*/ 	.word	0x00003200


	//   ....[10]....
        /*040c*/ 	.word	0x00003490


	//   ....[11]....
        /*0410*/ 	.word	0x00003520


	//   ....[12]....
        /*0414*/ 	.word	0x00005030


	//   ....[13]....
        /*0418*/ 	.word	0x00005130


	//   ....[14]....
        /*041c*/ 	.word	0x000054d0


	//   ....[15]....
        /*0420*/ 	.word	0x00005560


	//   ....[16]....
        /*0424*/ 	.word	0x00006e70


	//   ....[17]....
        /*0428*/ 	.word	0x00006e80


	//   ....[18]....
        /*042c*/ 	.word	0x00006eb0


	//   ....[19]....
        /*0430*/ 	.word	0x00006ec0


	//   ....[20]....
        /*0434*/ 	.word	0x00009000


	//   ....[21]....
        /*0438*/ 	.word	0x00009100


	//   ....[22]....
        /*043c*/ 	.word	0x00009450


	//   ....[23]....
        /*0440*/ 	.word	0x000094f0


	//   ....[24]....
        /*0444*/ 	.word	0x0000a710


	//   ....[25]....
        /*0448*/ 	.word	0x0000a720


	//   ....[26]....
        /*044c*/ 	.word	0x0000a750


	//   ....[27]....
        /*0450*/ 	.word	0x0000a760


	//   ....[28]....
        /*0454*/ 	.word	0x0000bdd0


	//   ....[29]....
        /*0458*/ 	.word	0x0000be00


	//   ....[30]....
        /*045c*/ 	.word	0x0000be30


	//   ....[31]....
        /*0460*/ 	.word	0x0000be60


	//   ....[32]....
        /*0464*/ 	.word	0x0000be90


	//   ....[33]....
        /*0468*/ 	.word	0x0000bec0


	//   ....[34]....
        /*046c*/ 	.word	0x0000bf00


	//   ....[35]....
        /*0470*/ 	.word	0x0000bf30


	//   ....[36]....
        /*0474*/ 	.word	0x0000bf60


	//   ....[37]....
        /*0478*/ 	.word	0x0000bfb0


	//   ....[38]....
        /*047c*/ 	.word	0x0000c000


	//   ....[39]....
        /*0480*/ 	.word	0x0000c030


	//   ....[40]....
        /*0484*/ 	.word	0x0000c060


	//   ....[41]....
        /*0488*/ 	.word	0x0000c090


	//   ....[42]....
        /*048c*/ 	.word	0x0000c0c0


	//   ....[43]....
        /*0490*/ 	.word	0x0000c0f0


	//   ....[44]....
        /*0494*/ 	.word	0x0000c120


	//   ....[45]....
        /*0498*/ 	.word	0x0000c150


	//   ....[46]....
        /*049c*/ 	.word	0x0000c180


	//   ....[47]....
        /*04a0*/ 	.word	0x0000c1b0


	//   ....[48]....
        /*04a4*/ 	.word	0x0000c240


	//   ....[49]....
        /*04a8*/ 	.word	0x0000c270


	//   ....[50]....
        /*04ac*/ 	.word	0x0000c2a0


	//   ....[51]....
        /*04b0*/ 	.word	0x0000c2d0


	//   ....[52]....
        /*04b4*/ 	.word	0x0000c310


	//   ....[53]....
        /*04b8*/ 	.word	0x0000c340


	//   ....[54]....
        /*04bc*/ 	.word	0x0000c380


	//   ....[55]....
        /*04c0*/ 	.word	0x0000c3b0


	//   ....[56]....
        /*04c4*/ 	.word	0x0000c3e0


	//   ....[57]....
        /*04c8*/ 	.word	0x0000c420


	//   ....[58]....
        /*04cc*/ 	.word	0x0000c460


	//   ....[59]....
        /*04d0*/ 	.word	0x0000c4a0


	//   ....[60]....
        /*04d4*/ 	.word	0x0000c4d0


	//   ....[61]....
        /*04d8*/ 	.word	0x0000c500


	//   ....[62]....
        /*04dc*/ 	.word	0x0000c530


	//   ....[63]....
        /*04e0*/ 	.word	0x0000c540


	//   ....[64]....
        /*04e4*/ 	.word	0x0000c550


	//   ....[65]....
        /*04e8*/ 	.word	0x0000c580


	//   ....[66]....
        /*04ec*/ 	.word	0x0000c5b0


	//   ....[67]....
        /*04f0*/ 	.word	0x0000c5e0


	//   ....[68]....
        /*04f4*/ 	.word	0x0000c600


	//   ....[69]....
        /*04f8*/ 	.word	0x0000c610


	//   ....[70]....
        /*04fc*/ 	.word	0x0000c620


	//   ....[71]....
        /*0500*/ 	.word	0x0000c640


	//   ....[72]....
        /*0504*/ 	.word	0x0000c660


	//   ....[73]....
        /*0508*/ 	.word	0x0000c680


	//   ....[74]....
        /*050c*/ 	.word	0x0000c690


	//   ....[75]....
        /*0510*/ 	.word	0x0000c6a0


	//   ....[76]....
        /*0514*/ 	.word	0x0000c6c0


	//   ....[77]....
        /*0518*/ 	.word	0x0000c6d0


	//   ....[78]....
        /*051c*/ 	.word	0x0000c6e0


	//   ....[79]....
        /*0520*/ 	.word	0x0000c6f0


	//   ....[80]....
        /*0524*/ 	.word	0x0000c700


	//   ....[81]....
        /*0528*/ 	.word	0x0000c710


	//   ....[82]....
        /*052c*/ 	.word	0x0000c720


	//   ....[83]....
        /*0530*/ 	.word	0x0000c740


	//   ....[84]....
        /*0534*/ 	.word	0x0000c760


	//   ....[85]....
        /*0538*/ 	.word	0x0000c770


	//   ....[86]....
        /*053c*/ 	.word	0x0000c780


	//   ....[87]....
        /*0540*/ 	.word	0x0000c7a0


	//   ....[88]....
        /*0544*/ 	.word	0x0000c7b0


	//   ....[89]....
        /*0548*/ 	.word	0x0000c7c0


	//   ....[90]....
        /*054c*/ 	.word	0x0000c7d0


	//   ....[91]....
        /*0550*/ 	.word	0x0000c7f0


	//   ....[92]....
        /*0554*/ 	.word	0x0000cc00


	//   ....[93]....
        /*0558*/ 	.word	0x0000d8e0


	//   ....[94]....
        /*055c*/ 	.word	0x0000ec40


	//   ....[95]....
        /*0560*/ 	.word	0x00010e60


	//   ....[96]....
        /*0564*/ 	.word	0x00011000


	//   ....[97]....
        /*0568*/ 	.word	0x000116c0


	//   ....[98]....
        /*056c*/ 	.word	0x00011b20


	//----- nvinfo : EIATTR_REG_RECONFIG
	.align		4
.L_431:
        /*0570*/ 	.byte	0x01, 0x54
	.zero		2


	//----- nvinfo : EIATTR_SYSCALL_OFFSETS
	.align		4
        /*0574*/ 	.byte	0x04, 0x46
        /*0576*/ 	.short	(.L_433 - .L_432)


	//   ....[0]....
.L_432:
        /*0578*/ 	.word	0x00001e70


	//   ....[1]....
        /*057c*/ 	.word	0x0000e5d0


	//   ....[2]....
        /*0580*/ 	.word	0x0000e750


	//   ....[3]....
        /*0584*/ 	.word	0x0000e890


	//   ....[4]....
        /*0588*/ 	.word	0x0000e9b0


	//----- nvinfo : EIATTR_MBARRIER_INSTR_OFFSETS
	.align		4
.L_433:
        /*058c*/ 	.byte	0x04, 0x39
        /*058e*/ 	.short	(.L_435 - .L_434)


	//   ....[0]....
.L_434:
        /*0590*/ 	.word	0x00000290
        /*0594*/ 	.word	0x000000ff
        /*0598*/ 	.word	0x00028400
        /*059c*/ 	.short	0x0100
        /*059e*/ 	.byte	0x06
	.zero		1


	//   ....[1]....
        /*05a0*/ 	.word	0x000002a0
        /*05a4*/ 	.word	0x000000ff
        /*05a8*/ 	.word	0x00028420
        /*05ac*/ 	.short	0x0100
        /*05ae*/ 	.byte	0x06
	.zero		1


	//   ....[2]....
        /*05b0*/ 	.word	0x00000390
        /*05b4*/ 	.word	0x000000ff
        /*05b8*/ 	.word	0x00028430
        /*05bc*/ 	.short	0x0100
        /*05be*/ 	.byte	0x08
	.zero		1


	//   ....[3]....
        /*05c0*/ 	.word	0x000003a0
        /*05c4*/ 	.word	0x000000ff
        /*05c8*/ 	.word	0x00028440
        /*05cc*/ 	.short	0x0100
        /*05ce*/ 	.byte	0x08
	.zero		1


	//   ....[4]....
        /*05d0*/ 	.word	0x000003b0
        /*05d4*/ 	.word	0x000000ff
        /*05d8*/ 	.word	0x00028438
        /*05dc*/ 	.short	0x0100
        /*05de*/ 	.byte	0x08
	.zero		1


	//   ....[5]....
        /*05e0*/ 	.word	0x000003c0
        /*05e4*/ 	.word	0x000000ff
        /*05e8*/ 	.word	0x00028448
        /*05ec*/ 	.short	0x0100
        /*05ee*/ 	.byte	0x08
	.zero		1


	//   ....[6]....
        /*05f0*/ 	.word	0x000004f0
        /*05f4*/ 	.word	0x000000ff
        /*05f8*/ 	.word	0x00028450
        /*05fc*/ 	.short	0x0100
        /*05fe*/ 	.byte	0x08
	.zero		1


	//   ....[7]....
        /*0600*/ 	.word	0x00000500
        /*0604*/ 	.word	0x000000ff
        /*0608*/ 	.word	0x00028460
        /*060c*/ 	.short	0x0100
        /*060e*/ 	.byte	0x08
	.zero		1


	//   ....[8]....
        /*0610*/ 	.word	0x00000510
        /*0614*/ 	.word	0x000000ff
        /*0618*/ 	.word	0x00028458
        /*061c*/ 	.short	0x0100
        /*061e*/ 	.byte	0x08
	.zero		1


	//   ....[9]....
        /*0620*/ 	.word	0x00000520
        /*0624*/ 	.word	0x000000ff
        /*0628*/ 	.word	0x00028468
        /*062c*/ 	.short	0x0100
        /*062e*/ 	.byte	0x08
	.zero		1


	//   ....[10]....
        /*0630*/ 	.word	0x00000610
        /*0634*/ 	.word	0x000000ff
        /*0638*/ 	.word	0x00028470
        /*063c*/ 	.short	0x0100
        /*063e*/ 	.byte	0x06
	.zero		1


	//   ....[11]....
        /*0640*/ 	.word	0x00000620
        /*0644*/ 	.word	0x000000ff
        /*0648*/ 	.word	0x00028480
        /*064c*/ 	.short	0x0100
        /*064e*/ 	.byte	0x06
	.zero		1


	//   ....[12]....
        /*0650*/ 	.word	0x00000630
        /*0654*/ 	.word	0x000000ff
        /*0658*/ 	.word	0x00028478
        /*065c*/ 	.short	0x0100
        /*065e*/ 	.byte	0x06
	.zero		1


	//   ....[13]....
        /*0660*/ 	.word	0x00000640
        /*0664*/ 	.word	0x000000ff
        /*0668*/ 	.word	0x00028488
        /*066c*/ 	.short	0x0100
        /*066e*/ 	.byte	0x06
	.zero		1


	//   ....[14]....
        /*0670*/ 	.word	0x00000770
        /*0674*/ 	.word	0x000000ff
        /*0678*/ 	.word	0x00028490
        /*067c*/ 	.short	0x0100
        /*067e*/ 	.byte	0x08
	.zero		1


	//   ....[15]....
        /*0680*/ 	.word	0x00000780
        /*0684*/ 	.word	0x000000ff
        /*0688*/ 	.word	0x000284a0
        /*068c*/ 	.short	0x0100
        /*068e*/ 	.byte	0x08
	.zero		1


	//   ....[16]....
        /*0690*/ 	.word	0x00000790
        /*0694*/ 	.word	0x000000ff
        /*0698*/ 	.word	0x00028498
        /*069c*/ 	.short	0x0100
        /*069e*/ 	.byte	0x08
	.zero		1


	//   ....[17]....
        /*06a0*/ 	.word	0x000007a0
        /*06a4*/ 	.word	0x000000ff
        /*06a8*/ 	.word	0x000284a8
        /*06ac*/ 	.short	0x0100
        /*06ae*/ 	.byte	0x08
	.zero		1


	//   ....[18]....
        /*06b0*/ 	.word	0x000008d0
        /*06b4*/ 	.word	0x000000ff
        /*06b8*/ 	.word	0x000284b0
        /*06bc*/ 	.short	0x0100
        /*06be*/ 	.byte	0x08
	.zero		1


	//   ....[19]....
        /*06c0*/ 	.word	0x000008e0
        /*06c4*/ 	.word	0x000000ff
        /*06c8*/ 	.word	0x000284c0
        /*06cc*/ 	.short	0x0100
        /*06ce*/ 	.byte	0x08
	.zero		1


	//   ....[20]....
        /*06d0*/ 	.word	0x000008f0
        /*06d4*/ 	.word	0x000000ff
        /*06d8*/ 	.word	0x000284b8
        /*06dc*/ 	.short	0x0100
        /*06de*/ 	.byte	0x08
	.zero		1


	//   ....[21]....
        /*06e0*/ 	.word	0x00000900
        /*06e4*/ 	.word	0x000000ff
        /*06e8*/ 	.word	0x000284c8
        /*06ec*/ 	.short	0x0100
        /*06ee*/ 	.byte	0x08
	.zero		1


	//   ....[22]....
        /*06f0*/ 	.word	0x00001ef0
        /*06f4*/ 	.word	0x000000ff
        /*06f8*/ 	.word	0x00028400
        /*06fc*/ 	.short	0x010a
        /*06fe*/ 	.byte	0x25
	.zero		1


	//   ....[23]....
        /*0700*/ 	.word	0x00001f70
        /*0704*/ 	.word	0x00000005
        /*0708*/ 	.word	0x00028430
        /*070c*/ 	.short	0x010a
        /*070e*/ 	.byte	0x3f
	.zero		1


	//   ....[24]....
        /*0710*/ 	.word	0x00001fd0
        /*0714*/ 	.word	0x00000005
        /*0718*/ 	.word	0x00028430
        /*071c*/ 	.short	0x010a
        /*071e*/ 	.byte	0x3f
	.zero		1


	//   ....[25]....
        /*0720*/ 	.word	0x00002500
        /*0724*/ 	.word	0x00000000
        /*0728*/ 	.word	0x00000000
        /*072c*/ 	.short	0x0101
        /*072e*/ 	.byte	0x3f
	.zero		1


	//   ....[26]....
        /*0730*/ 	.word	0x000041d0
        /*0734*/ 	.word	0x000000ff
        /*0738*/ 	.word	0x00028430
        /*073c*/ 	.short	0x010a
        /*073e*/ 	.byte	0x0a
	.zero		1


	//   ....[27]....
        /*0740*/ 	.word	0x00004210
        /*0744*/ 	.word	0x000000ff
        /*0748*/ 	.word	0x00028430
        /*074c*/ 	.short	0x010a
        /*074e*/ 	.byte	0x0a
	.zero		1


	//   ....[28]....
        /*0750*/ 	.word	0x00004560
        /*0754*/ 	.word	0x000000ff
        /*0758*/ 	.word	0x00028450
        /*075c*/ 	.short	0x010a
        /*075e*/ 	.byte	0x0a
	.zero		1


	//   ....[29]....
        /*0760*/ 	.word	0x000045a0
        /*0764*/ 	.word	0x000000ff
        /*0768*/ 	.word	0x00028450
        /*076c*/ 	.short	0x010a
        /*076e*/ 	.byte	0x0a
	.zero		1


	//   ....[30]....
        /*0770*/ 	.word	0x00004780
        /*0774*/ 	.word	0x0000000b
        /*0778*/ 	.word	0x00000000
        /*077c*/ 	.short	0x0101
        /*077e*/ 	.byte	0x3f
	.zero		1


	//   ....[31]....
        /*0780*/ 	.word	0x00005be0
        /*0784*/ 	.word	0x000000ff
        /*0788*/ 	.word	0x00000000
        /*078c*/ 	.short	0x0101
        /*078e*/ 	.byte	0x0a
	.zero		1


	//   ....[32]....
        /*0790*/ 	.word	0x00006790
        /*0794*/ 	.word	0x000000ff
        /*0798*/ 	.word	0x00028430
        /*079c*/ 	.short	0x010a
        /*079e*/ 	.byte	0x06
	.zero		1


	//   ....[33]....
        /*07a0*/ 	.word	0x000067d0
        /*07a4*/ 	.word	0x000000ff
        /*07a8*/ 	.word	0x00028430
        /*07ac*/ 	.short	0x010a
        /*07ae*/ 	.byte	0x06
	.zero		1


	//   ....[34]....
        /*07b0*/ 	.word	0x00006b50
        /*07b4*/ 	.word	0x000000ff
        /*07b8*/ 	.word	0x00028450
        /*07bc*/ 	.short	0x010a
        /*07be*/ 	.byte	0x0a
	.zero		1


	//   ....[35]....
        /*07c0*/ 	.word	0x00006b90
        /*07c4*/ 	.word	0x000000ff
        /*07c8*/ 	.word	0x00028450
        /*07cc*/ 	.short	0x010a
        /*07ce*/ 	.byte	0x0a
	.zero		1


	//   ....[36]....
        /*07d0*/ 	.word	0x000075b0
        /*07d4*/ 	.word	0x00000003
        /*07d8*/ 	.word	0x00000000
        /*07dc*/ 	.short	0x0101
        /*07de*/ 	.byte	0x3f
	.zero		1


	//   ....[37]....
        /*07e0*/ 	.word	0x00007780
        /*07e4*/ 	.word	0x000000ff
        /*07e8*/ 	.word	0x00000000
        /*07ec*/ 	.short	0x0101
        /*07ee*/ 	.byte	0x05
	.zero		1


	//   ....[38]....
        /*07f0*/ 	.word	0x000081a0
        /*07f4*/ 	.word	0x000000ff
        /*07f8*/ 	.word	0x00028430
        /*07fc*/ 	.short	0x010a
        /*07fe*/ 	.byte	0x06
	.zero		1


	//   ....[39]....
        /*0800*/ 	.word	0x000081e0
        /*0804*/ 	.word	0x000000ff
        /*0808*/ 	.word	0x00028430
        /*080c*/ 	.short	0x010a
        /*080e*/ 	.byte	0x06
	.zero		1


	//   ....[40]....
        /*0810*/ 	.word	0x00008560
        /*0814*/ 	.word	0x000000ff
        /*0818*/ 	.word	0x00028450
        /*081c*/ 	.short	0x010a
        /*081e*/ 	.byte	0x0a
	.zero		1


	//   ....[41]....
        /*0820*/ 	.word	0x000085a0
        /*0824*/ 	.word	0x000000ff
        /*0828*/ 	.word	0x00028450
        /*082c*/ 	.short	0x010a
        /*082e*/ 	.byte	0x0a
	.zero		1


	//   ....[42]....
        /*0830*/ 	.word	0x000087b0
        /*0834*/ 	.word	0x00000006
        /*0838*/ 	.word	0x00000000
        /*083c*/ 	.short	0x0101
        /*083e*/ 	.byte	0x3f
	.zero		1


	//   ....[43]....
        /*0840*/ 	.word	0x00009bb0
        /*0844*/ 	.word	0x000000ff
        /*0848*/ 	.word	0x00000000
        /*084c*/ 	.short	0x0101
        /*084e*/ 	.byte	0x05
	.zero		1


	//   ....[44]....
        /*0850*/ 	.word	0x0000a4b0
        /*0854*/ 	.word	0x000000ff
        /*0858*/ 	.word	0x00028450
        /*085c*/ 	.short	0x010a
        /*085e*/ 	.byte	0x0e
	.zero		1


	//   ....[45]....
        /*0860*/ 	.word	0x0000a4f0
        /*0864*/ 	.word	0x000000ff
        /*0868*/ 	.word	0x00028450
        /*086c*/ 	.short	0x010a
        /*086e*/ 	.byte	0x0e
	.zero		1


	//   ....[46]....
        /*0870*/ 	.word	0x0000acf0
        /*0874*/ 	.word	0x000000ff
        /*0878*/ 	.word	0x00000000
        /*087c*/ 	.short	0x0101
        /*087e*/ 	.byte	0x04
	.zero		1


	//   ....[47]....
        /*0880*/ 	.word	0x0000ce30
        /*0884*/ 	.word	0x000000ff
        /*0888*/ 	.word	0x00000000
        /*088c*/ 	.short	0x0101
        /*088e*/ 	.byte	0x05
	.zero		1


	//   ....[48]....
        /*0890*/ 	.word	0x0000ee60
        /*0894*/ 	.word	0x00000004
        /*0898*/ 	.word	0x00028480
        /*089c*/ 	.short	0x010a
        /*089e*/ 	.byte	0x3f
	.zero		1


	//   ....[49]....
        /*08a0*/ 	.word	0x0000f060
        /*08a4*/ 	.word	0x00000004
        /*08a8*/ 	.word	0x00028440
        /*08ac*/ 	.short	0x010a
        /*08ae*/ 	.byte	0x3f
	.zero		1


	//   ....[50]....
        /*08b0*/ 	.word	0x0000f440
        /*08b4*/ 	.word	0x000000ff
        /*08b8*/ 	.word	0x00028420
        /*08bc*/ 	.short	0x010a
        /*08be*/ 	.byte	0x28
	.zero		1


	//   ....[51]....
        /*08c0*/ 	.word	0x0000f720
        /*08c4*/ 	.word	0x00000006
        /*08c8*/ 	.word	0x00028480
        /*08cc*/ 	.short	0x010a
        /*08ce*/ 	.byte	0x3f
	.zero		1


	//   ....[52]....
        /*08d0*/ 	.word	0x0000fa90
        /*08d4*/ 	.word	0x00000006
        /*08d8*/ 	.word	0x00028440
        /*08dc*/ 	.short	0x010a
        /*08de*/ 	.byte	0x3f
	.zero		1


	//   ....[53]....
        /*08e0*/ 	.word	0x0000fe70
        /*08e4*/ 	.word	0x00000015
        /*08e8*/ 	.word	0x00028470
        /*08ec*/ 	.short	0x010a
        /*08ee*/ 	.byte	0x3f
	.zero		1


	//   ....[54]....
        /*08f0*/ 	.word	0x0000fee0
        /*08f4*/ 	.word	0x00000015
        /*08f8*/ 	.word	0x00028460
        /*08fc*/ 	.short	0x010a
        /*08fe*/ 	.byte	0x3f
	.zero		1


	//   ....[55]....
        /*0900*/ 	.word	0x00010430
        /*0904*/ 	.word	0x00000015
        /*0908*/ 	.word	0x00028450
        /*090c*/ 	.short	0x0101
        /*090e*/ 	.byte	0x3f
	.zero		1


	//   ....[56]....
        /*0910*/ 	.word	0x000104a0
        /*0914*/ 	.word	0x00000015
        /*0918*/ 	.word	0x00000000
        /*091c*/ 	.short	0x0101
        /*091e*/ 	.byte	0x3f
	.zero		1


	//   ....[57]....
        /*0920*/ 	.word	0x00010660
        /*0924*/ 	.word	0x00000002
        /*0928*/ 	.word	0x00028470
        /*092c*/ 	.short	0x010a
        /*092e*/ 	.byte	0x3f
	.zero		1


	//   ....[58]....
        /*0930*/ 	.word	0x000106f0
        /*0934*/ 	.word	0x00000002
        /*0938*/ 	.word	0x00028460
        /*093c*/ 	.short	0x010a
        /*093e*/ 	.byte	0x3f
	.zero		1


	//   ....[59]....
        /*0940*/ 	.word	0x00010c50
        /*0944*/ 	.word	0x00000002
        /*0948*/ 	.word	0x00028450
        /*094c*/ 	.short	0x0101
        /*094e*/ 	.byte	0x3f
	.zero		1


	//   ....[60]....
        /*0950*/ 	.word	0x00010ca0
        /*0954*/ 	.word	0x00000000
        /*0958*/ 	.word	0x00000000
        /*095c*/ 	.short	0x0101
        /*095e*/ 	.byte	0x3f
	.zero		1


	//   ....[61]....
        /*0960*/ 	.word	0x00010f80
        /*0964*/ 	.word	0x00000000
        /*0968*/ 	.word	0x00028420
        /*096c*/ 	.short	0x010a
        /*096e*/ 	.byte	0x3f
	.zero		1


	//   ....[62]....
        /*0970*/ 	.word	0x00011140
        /*0974*/ 	.word	0x00000006
        /*0978*/ 	.word	0x00000000
        /*097c*/ 	.short	0x010a
        /*097e*/ 	.byte	0x3f
	.zero		1


	//   ....[63]....
        /*0980*/ 	.word	0x000111b0
        /*0984*/ 	.word	0x00000007
        /*0988*/ 	.word	0x00000000
        /*098c*/ 	.short	0x010a
        /*098e*/ 	.byte	0x3f
	.zero		1


	//   ....[64]....
        /*0990*/ 	.word	0x00011210
        /*0994*/ 	.word	0x00000004
        /*0998*/ 	.word	0x00028460
        /*099c*/ 	.short	0x010a
        /*099e*/ 	.byte	0x3f
	.zero		1


	//   ....[65]....
        /*09a0*/ 	.word	0x00011260
        /*09a4*/ 	.word	0x00000003
        /*09a8*/ 	.word	0x00028460
        /*09ac*/ 	.short	0x010a
        /*09ae*/ 	.byte	0x3f
	.zero		1


	//   ....[66]....
        /*09b0*/ 	.word	0x000112a0
        /*09b4*/ 	.word	0x00000004
        /*09b8*/ 	.word	0x00028480
        /*09bc*/ 	.short	0x010a
        /*09be*/ 	.byte	0x3f
	.zero		1


	//   ....[67]....
        /*09c0*/ 	.word	0x000112c0
        /*09c4*/ 	.word	0x00000003
        /*09c8*/ 	.word	0x00028480
        /*09cc*/ 	.short	0x010a
        /*09ce*/ 	.byte	0x3f
	.zero		1


	//   ....[68]....
        /*09d0*/ 	.word	0x00011330
        /*09d4*/ 	.word	0x00000003
        /*09d8*/ 	.word	0x00028400
        /*09dc*/ 	.short	0x010a
        /*09de*/ 	.byte	0x3f
	.zero		1


	//   ....[69]....
        /*09e0*/ 	.word	0x00011380
        /*09e4*/ 	.word	0x00000005
        /*09e8*/ 	.word	0x00028430
        /*09ec*/ 	.short	0x010a
        /*09ee*/ 	.byte	0x3f
	.zero		1


	//   ....[70]....
        /*09f0*/ 	.word	0x000113e0
        /*09f4*/ 	.word	0x0000000a
        /*09f8*/ 	.word	0x00028430
        /*09fc*/ 	.short	0x010a
        /*09fe*/ 	.byte	0x3f
	.zero		1


	//   ....[71]....
        /*0a00*/ 	.word	0x00011440
        /*0a04*/ 	.word	0x0000000a
        /*0a08*/ 	.word	0x00028450
        /*0a0c*/ 	.short	0x010a
        /*0a0e*/ 	.byte	0x3f
	.zero		1


	//   ....[72]....
        /*0a10*/ 	.word	0x000114a0
        /*0a14*/ 	.word	0x00000006
        /*0a18*/ 	.word	0x00028430
        /*0a1c*/ 	.short	0x010a
        /*0a1e*/ 	.byte	0x3f
	.zero		1


	//   ....[73]....
        /*0a20*/ 	.word	0x00011500
        /*0a24*/ 	.word	0x00000006
        /*0a28*/ 	.word	0x00028450
        /*0a2c*/ 	.short	0x010a
        /*0a2e*/ 	.byte	0x3f
	.zero		1


	//   ....[74]....
        /*0a30*/ 	.word	0x00011560
        /*0a34*/ 	.word	0x00000006
        /*0a38*/ 	.word	0x00028430
        /*0a3c*/ 	.short	0x010a
        /*0a3e*/ 	.byte	0x3f
	.zero		1


	//   ....[75]....
        /*0a40*/ 	.word	0x000115c0
        /*0a44*/ 	.word	0x00000006
        /*0a48*/ 	.word	0x00028450
        /*0a4c*/ 	.short	0x010a
        /*0a4e*/ 	.byte	0x3f
	.zero		1


	//   ....[76]....
        /*0a50*/ 	.word	0x00011620
        /*0a54*/ 	.word	0x00000007
        /*0a58*/ 	.word	0x00028450
        /*0a5c*/ 	.short	0x010a
        /*0a5e*/ 	.byte	0x3f
	.zero		1


	//   ....[77]....
        /*0a60*/ 	.word	0x00011770
        /*0a64*/ 	.word	0x00000004
        /*0a68*/ 	.word	0x00028480
        /*0a6c*/ 	.short	0x010a
        /*0a6e*/ 	.byte	0x3f
	.zero		1


	//   ....[78]....
        /*0a70*/ 	.word	0x000117c0
        /*0a74*/ 	.word	0x00000004
        /*0a78*/ 	.word	0x00028440
        /*0a7c*/ 	.short	0x010a
        /*0a7e*/ 	.byte	0x3f
	.zero		1


	//   ....[79]....
        /*0a80*/ 	.word	0x00011810
        /*0a84*/ 	.word	0x00000011
        /*0a88*/ 	.word	0x00028420
        /*0a8c*/ 	.short	0x010a
        /*0a8e*/ 	.byte	0x3f
	.zero		1


	//   ....[80]....
        /*0a90*/ 	.word	0x00011860
        /*0a94*/ 	.word	0x00000006
        /*0a98*/ 	.word	0x00028480
        /*0a9c*/ 	.short	0x010a
        /*0a9e*/ 	.byte	0x3f
	.zero		1


	//   ....[81]....
        /*0aa0*/ 	.word	0x000118b0
        /*0aa4*/ 	.word	0x00000006
        /*0aa8*/ 	.word	0x00028440
        /*0aac*/ 	.short	0x010a
        /*0aae*/ 	.byte	0x3f
	.zero		1


	//   ....[82]....
        /*0ab0*/ 	.word	0x00011900
        /*0ab4*/ 	.word	0x00000015
        /*0ab8*/ 	.word	0x00028470
        /*0abc*/ 	.short	0x010a
        /*0abe*/ 	.byte	0x3f
	.zero		1


	//   ....[83]....
        /*0ac0*/ 	.word	0x00011950
        /*0ac4*/ 	.word	0x00000015
        /*0ac8*/ 	.word	0x00028460
        /*0acc*/ 	.short	0x010a
        /*0ace*/ 	.byte	0x3f
	.zero		1


	//   ....[84]....
        /*0ad0*/ 	.word	0x000119a0
        /*0ad4*/ 	.word	0x00000002
        /*0ad8*/ 	.word	0x00028470
        /*0adc*/ 	.short	0x010a
        /*0ade*/ 	.byte	0x3f
	.zero		1


	//   ....[85]....
        /*0ae0*/ 	.word	0x000119f0
        /*0ae4*/ 	.word	0x00000002
        /*0ae8*/ 	.word	0x00028460
        /*0aec*/ 	.short	0x010a
        /*0aee*/ 	.byte	0x3f
	.zero		1


	//   ....[86]....
        /*0af0*/ 	.word	0x00011a40
        /*0af4*/ 	.word	0x00000000
        /*0af8*/ 	.word	0x00028420
        /*0afc*/ 	.short	0x010a
        /*0afe*/ 	.byte	0x3f
	.zero		1


	//   ....[87]....
        /*0b00*/ 	.word	0x00011be0
        /*0b04*/ 	.word	0x00000006
        /*0b08*/ 	.word	0x00000000
        /*0b0c*/ 	.short	0x010a
        /*0b0e*/ 	.byte	0x3f
	.zero		1


	//   ....[88]....
        /*0b10*/ 	.word	0x00011c30
        /*0b14*/ 	.word	0x00000007
        /*0b18*/ 	.word	0x00000000
        /*0b1c*/ 	.short	0x010a
        /*0b1e*/ 	.byte	0x3f
	.zero		1


	//   ....[89]....
        /*0b20*/ 	.word	0x00011c80
        /*0b24*/ 	.word	0x00000004
        /*0b28*/ 	.word	0x00028460
        /*0b2c*/ 	.short	0x010a
        /*0b2e*/ 	.byte	0x3f
	.zero		1


	//   ....[90]....
        /*0b30*/ 	.word	0x00011cd0
        /*0b34*/ 	.word	0x00000003
        /*0b38*/ 	.word	0x00028460
        /*0b3c*/ 	.short	0x010a
        /*0b3e*/ 	.byte	0x3f
	.zero		1


	//   ....[91]....
        /*0b40*/ 	.word	0x00011d20
        /*0b44*/ 	.word	0x00000004
        /*0b48*/ 	.word	0x00028480
        /*0b4c*/ 	.short	0x010a
        /*0b4e*/ 	.byte	0x3f
	.zero		1


	//----- nvinfo : EIATTR_NUM_MBARRIERS
	.align		4
.L_435:
        /*0b50*/ 	.byte	0x03, 0x38
        /*0b52*/ 	.short	0x0016


	//----- nvinfo : EIATTR_EXIT_INSTR_OFFSETS
	.align		4
        /*0b54*/ 	.byte	0x04, 0x1c
        /*0b56*/ 	.short	(.L_437 - .L_436)


	//   ....[0]....
.L_436:
        /*0b58*/ 	.word	0x00000a60


	//   ....[1]....
        /*0b5c*/ 	.word	0x0000d880


	//   ....[2]....
        /*0b60*/ 	.word	0x00011310


	//----- nvinfo : EIATTR_MAX_THREADS
	.align		4
.L_437:
        /*0b64*/ 	.byte	0x04, 0x05
        /*0b66*/ 	.short	(.L_439 - .L_438)
.L_438:
        /*0b68*/ 	.word	0x00000180
        /*0b6c*/ 	.word	0x00000001
        /*0b70*/ 	.word	0x00000001


	//----- nvinfo : EIATTR_CRS_STACK_SIZE
	.align		4
.L_439:
        /*0b74*/ 	.byte	0x04, 0x1e
        /*0b76*/ 	.short	(.L_441 - .L_440)
.L_440:
        /*0b78*/ 	.word	0x00000000


	//----- nvinfo : EIATTR_CBANK_PARAM_SIZE
	.align		4
.L_441:
        /*0b7c*/ 	.byte	0x03, 0x19
        /*0b7e*/ 	.short	0x0bf0


	//----- nvinfo : EIATTR_PARAM_CBANK
	.align		4
        /*0b80*/ 	.byte	0x04, 0x0a
        /*0b82*/ 	.short	(.L_443 - .L_442)
	.align		4
.L_442:
        /*0b84*/ 	.word	index@(.nv.constant0._ZN7cutlass13device_kernelIN5flash11enable_sm90INS1_16FlashAttnFwdSm90INS1_25CollectiveMainloopFwdSm90ILi2EN4cute5tupleIJNS5_1CILi1EEES8_S8_EEENS6_IJNS7_ILi128EEENS7_ILi64EEENS7_ILi256EEEEEELi256ENS_12float_e4m3_tEfNS_4arch4Sm90ELb0ELb1ELb0ELb0ELb0ELb0ELb0ELb1ELb1ELb0ELb0ELb0EEENS1_21CollectiveEpilogueFwdINS6_IJSA_SC_SB_EEES9_NS_10bfloat16_tESG_Li256ELb0ELb0ELb0ELb1EEENS1_30DynamicPersistentTileSchedulerILi256ELi128ELb0ELb0ELb1EEEEEEEEEvNT_6ParamsE)
        /*0b88*/ 	.short	0x0210
        /*0b8a*/ 	.short	0x0bf0


	//----- nvinfo : EIATTR_SW_WAR
	.align		4
.L_443:
        /*0b8c*/ 	.byte	0x04, 0x36
        /*0b8e*/ 	.short	(.L_445 - .L_444)
.L_444:
        /*0b90*/ 	.word	0x00000008
.L_445:


//--------------------- .nv.info._ZN7cutlass13device_kernelIN5flash11enable_sm90INS1_16FlashAttnFwdSm90INS1_25CollectiveMainloopFwdSm90ILi2EN4cute5tupleIJNS5_1CILi1EEES8_S8_EEENS6_IJNS7_ILi128EEENS7_ILi64EEENS7_ILi256EEEEEELi256ENS_12float_e4m3_tEfNS_4arch4Sm90ELb0ELb1ELb0ELb1ELb0ELb0ELb0ELb1ELb1ELb0ELb0ELb0EEENS1_21CollectiveEpilogueFwdINS6_IJSA_SC_SB_EEES9_NS_10bfloat16_tESG_Li256ELb1ELb0ELb0ELb1EEENS1_36VarlenDynamicPersistentTileSchedulerILi128ELi64ELi256ELi128ELb0ELb0ELb1ELb1ELb0ELb1EEEEEEEEEvNT_6ParamsE --------------------------
	.section	.nv.info._ZN7cutlass13device_kernelIN5flash11enable_sm90INS1_16FlashAttnFwdSm90INS1_25CollectiveMainloopFwdSm90ILi2EN4cute5tupleIJNS5_1CILi1EEES8_S8_EEENS6_IJNS7_ILi128EEENS7_ILi64EEENS7_ILi256EEEEEELi256ENS_12float_e4m3_tEfNS_4arch4Sm90ELb0ELb1ELb0ELb1ELb0ELb0ELb0ELb1ELb1ELb0ELb0ELb0EEENS1_21CollectiveEpilogueFwdINS6_IJSA_SC_SB_EEES9_NS_10bfloat16_tESG_Li256ELb1ELb0ELb0ELb1EEENS1_36VarlenDynamicPersistentTileSchedulerILi128ELi64ELi256ELi128ELb0ELb0ELb1ELb1ELb0ELb1EEEEEEEEEvNT_6ParamsE,"",@"SHT_CUDA_INFO"
	.sectionflags	@""
	.align	4


	//----- nvinfo : EIATTR_CUDA_API_VERSION
	.align		4
        /*0000*/ 	.byte	0x04, 0x37
        /*0002*/ 	.short	(.L_447 - .L_446)
.L_446:
        /*0004*/ 	.word	0x00000082


	//----- nvinfo : EIATTR_KPARAM_INFO
	.align		4
.L_447:
        /*0008*/ 	.byte	0x04, 0x17
        /*000a*/ 	.short	(.L_449 - .L_448)
.L_448:
        /*000c*/ 	.word	0x00000000
        /*0010*/ 	.short	0x0000
        /*0012*/ 	.short	0x0070
        /*0014*/ 	.byte	0x00, 0xf0, 0x01, 0x28


	//----- nvinfo : EIATTR_SPARSE_MMA_MASK
	.align		4
.L_449:
        /*0018*/ 	.byte	0x03, 0x50
        /*001a*/ 	.short	0x0000


	//----- nvinfo : EIATTR_MAXREG_COUNT
	.align		4
        /*001c*/ 	.byte	0x03, 0x1b
        /*001e*/ 	.short	0x00a8


	//----- nvinfo : EIATTR_NUM_BARRIERS
	.align		4
        /*0020*/ 	.byte	0x02, 0x4c
        /*0022*/ 	.byte	0x10
	.zero		1


	//----- nvinfo : EIATTR_EXTERNS
	.align		4
        /*0024*/ 	.byte	0x04, 0x0f
        /*0026*/ 	.short	(.L_451 - .L_450)


	//   ....[0]....
	.align		4
.L_450:
        /*0028*/ 	.word	index@(__assertfail)


	//----- nvinfo : EIATTR_ANNOTATIONS
	.align		4
.L_451:
        /*002c*/ 	.byte	0x04, 0x55
        /*002e*/ 	.short	(.L_453 - .L_452)


	//   ....[0]....
.L_452:
        /* <DEDUP_REMOVED lines=42> */


	//----- nvinfo : EIATTR_MERCURY_ISA_VERSION
	.align		4
.L_453:
        /*02b8*/ 	.byte	0x03, 0x5f
        /*02ba*/ 	.short	0x0101


	//----- nvinfo : EIATTR_UNUSED_LOAD_BYTE_OFFSET
	.align		4
        /*02bc*/ 	.byte	0x04, 0x44
        /*02be*/ 	.short	(.L_455 - .L_454)


	//   ....[0]....
.L_454:
        /*02c0*/ 	.word	0x00000a70
        /*02c4*/ 	.word	0x0000fff0


	//   ....[1]....
        /*02c8*/ 	.word	0x0000b310
        /*02cc*/ 	.word	0x0000fff0


	//----- nvinfo : EIATTR_INT_WARP_WIDE_INSTR_OFFSETS
	.align		4
.L_455:
        /*02d0*/ 	.byte	0x04, 0x31
        /*02d2*/ 	.short	(.L_457 - .L_456)


	//   ....[0]....
.L_456:
        /*02d4*/ 	.word	0x00000160


	//   ....[1]....
        /*02d8*/ 	.word	0x000001a0


	//   ....[2]....
        /*02dc*/ 	.word	0x00000210


	//   ....[3]....
        /*02e0*/ 	.word	0x00010190


	//   ....[4]....
        /*02e4*/ 	.word	0x00010220


	//   ....[5]....
        /*02e8*/ 	.word	0x000109b0


	//   ....[6]....
        /*02ec*/ 	.word	0x000123e0


	//   ....[7]....
        /*02f0*/ 	.word	0x00012470


	//----- nvinfo : EIATTR_COOP_GROUP_MASK_REGIDS
	.align		4
.L_457:
        /*02f4*/ 	.byte	0x04, 0x29
        /*02f6*/ 	.short	(.L_459 - .L_458)


	//   ....[0]....
.L_458:
        /*02f8*/ 	.word	0xffffffff


	//   ....[1]....
        /*02fc*/ 	.word	0xffffffff


	//   ....[2]....
        /*0300*/ 	.word	0xffffffff


	//   ....[3]....
        /*0304*/ 	.word	0xffffffff


	//   ....[4]....
        /*0308*/ 	.word	0xffffffff


	//   ....[5]....
        /*030c*/ 	.word	0xffffffff


	//   ....[6]....
        /*0310*/ 	.word	0xffffffff


	//   ....[7]....
        /*0314*/ 	.word	0xffffffff


	//   ....[8]....
        /*0318*/ 	.word	0xffffffff


	//   ....[9]....
        /*031c*/ 	.word	0xffffffff


	//   ....[10]....
        /*0320*/ 	.word	0xffffffff


	//   ....[11]....
        /*0324*/ 	.word	0xffffffff


	//   ....[12]....
        /*0328*/ 	.word	0xffffffff


	//   ....[13]....
        /*032c*/ 	.word	0xffffffff


	//   ....[14]....
        /*0330*/ 	.word	0xffffffff


	//   ....[15]....
        /*0334*/ 	.word	0xffffffff


	//   ....[16]....
        /*0338*/ 	.word	0xffffffff


	//   ....[17]....
        /*033c*/ 	.word	0xffffffff


	//   ....[18]....
        /*0340*/ 	.word	0xffffffff


	//   ....[19]....
        /*0344*/ 	.word	0xffffffff


	//   ....[20]....
        /*0348*/ 	.word	0xffffffff


	//   ....[21]....
        /*034c*/ 	.word	0xffffffff


	//   ....[22]....
        /*0350*/ 	.word	0xffffffff


	//   ....[23]....
        /*0354*/ 	.word	0xffffffff


	//   ....[24]....
        /*0358*/ 	.word	0xffffffff


	//   ....[25]....
        /*035c*/ 	.word	0xffffffff


	//   ....[26]....
        /*0360*/ 	.word	0xffffffff


	//   ....[27]....
        /*0364*/ 	.word	0xffffffff


	//   ....[28]....
        /*0368*/ 	.word	0xffffffff


	//   ....[29]....
        /*036c*/ 	.word	0xffffffff


	//   ....[30]....
        /*0370*/ 	.word	0xffffffff


	//   ....[31]....
        /*0374*/ 	.word	0xffffffff


	//   ....[32]....
        /*0378*/ 	.word	0xffffffff


	//   ....[33]....
        /*037c*/ 	.word	0xffffffff


	//   ....[34]....
        /*0380*/ 	.word	0xffffffff


	//   ....[35]....
        /*0384*/ 	.word	0xffffffff


	//   ....[36]....
        /*0388*/ 	.word	0xffffffff


	//   ....[37]....
        /*038c*/ 	.word	0xffffffff


	//   ....[38]....
        /*0390*/ 	.word	0xffffffff


	//   ....[39]....
        /*0394*/ 	.word	0xffffffff


	//   ....[40]....
        /*0398*/ 	.word	0xffffffff


	//   ....[41]....
        /*039c*/ 	.word	0xffffffff


	//   ....[42]....
        /*03a0*/ 	.word	0xffffffff


	//   ....[43]....
        /*03a4*/ 	.word	0xffffffff


	//   ....[44]....
        /*03a8*/ 	.word	0xffffffff


	//   ....[45]....
        /*03ac*/ 	.word	0xffffffff


	//   ....[46]....
        /*03b0*/ 	.word	0xffffffff


	//   ....[47]....
        /*03b4*/ 	.word	0xffffffff


	//   ....[48]....
        /*03b8*/ 	.word	0xffffffff


	//   ....[49]....
        /*03bc*/ 	.word	0xffffffff


	//   ....[50]....
        /*03c0*/ 	.word	0xffffffff


	//   ....[51]....
        /*03c4*/ 	.word	0xffffffff


	//   ....[52]....
        /*03c8*/ 	.word	0xffffffff


	//   ....[53]....
        /*03cc*/ 	.word	0xffffffff


	//   ....[54]....
        /*03d0*/ 	.word	0xffffffff


	//   ....[55]....
        /*03d4*/ 	.word	0xffffffff


	//   ....[56]....
        /*03d8*/ 	.word	0xffffffff


	//   ....[57]....
        /*03dc*/ 	.word	0xffffffff


	//   ....[58]....
        /*03e0*/ 	.word	0xffffffff


	//   ....[59]....
        /*03e4*/ 	.word	0xffffffff


	//   ....[60]....
        /*03e8*/ 	.word	0xffffffff


	//   ....[61]....
        /*03ec*/ 	.word	0xffffffff


	//   ....[62]....
        /*03f0*/ 	.word	0xffffffff


	//   ....[63]....
        /*03f4*/ 	.word	0xffffffff


	//   ....[64]....
        /*03f8*/ 	.word	0xffffffff


	//   ....[65]....
        /*03fc*/ 	.word	0xffffffff


	//   ....[66]....
        /*0400*/ 	.word	0xffffffff


	//   ....[67]....
        /*0404*/ 	.word	0xffffffff


	//   ....[68]....
        /*0408*/ 	.word	0xffffffff


	//   ....[69]....
        /*040c*/ 	.word	0xffffffff


	//   ....[70]....
        /*0410*/ 	.word	0xffffffff


	//   ....[71]....
        /*0414*/ 	.word	0xffffffff


	//   ....[72]....
        /*0418*/ 	.word	0xffffffff


	//   ....[73]....
        /*041c*/ 	.word	0xffffffff


	//   ....[74]....
        /*0420*/ 	.word	0xffffffff


	//   ....[75]....
        /*0424*/ 	.word	0xffffffff


	//   ....[76]....
        /*0428*/ 	.word	0xffffffff


	//   ....[77]....
        /*042c*/ 	.word	0xffffffff


	//   ....[78]....
        /*0430*/ 	.word	0xffffffff


	//   ....[79]....
        /*0434*/ 	.word	0xffffffff


	//   ....[80]....
        /*0438*/ 	.word	0xffffffff


	//   ....[81]....
        /*043c*/ 	.word	0xffffffff


	//   ....[82]....
        /*0440*/ 	.word	0xffffffff


	//   ....[83]....
        /*0444*/ 	.word	0xffffffff


	//   ....[84]....
        /*0448*/ 	.word	0xffffffff


	//   ....[85]....
        /*044c*/ 	.word	0xffffffff


	//   ....[86]....
        /*0450*/ 	.word	0xffffffff


	//   ....[87]....
        /*0454*/ 	.word	0xffffffff


	//   ....[88]....
        /*0458*/ 	.word	0xffffffff


	//   ....[89]....
        /*045c*/ 	.word	0xffffffff


	//   ....[90]....
        /*0460*/ 	.word	0xffffffff


	//   ....[91]....
        /*0464*/ 	.word	0xffffffff


	//   ....[92]....
        /*0468*/ 	.word	0xffffffff


	//   ....[93]....
        /*046c*/ 	.word	0xffffffff


	//   ....[94]....
        /*0470*/ 	.word	0xffffffff


	//   ....[95]....
        /*0474*/ 	.word	0xffffffff


	//   ....[96]....
        /*0478*/ 	.word	0xffffffff


	//   ....[97]....
        /*047c*/ 	.word	0xffffffff


	//   ....[98]....
        /*0480*/ 	.word	0xffffffff


	//   ....[99]....
        /*0484*/ 	.word	0xffffffff


	//   ....[100]....
        /*0488*/ 	.word	0xffffffff


	//   ....[101]....
        /*048c*/ 	.word	0xffffffff


	//   ....[102]....
        /*0490*/ 	.word	0xffffffff


	//   ....[103]....
        /*0494*/ 	.word	0xffffffff


	//   ....[104]....
        /*0498*/ 	.word	0xffffffff


	//   ....[105]....
        /*049c*/ 	.word	0xffffffff


	//   ....[106]....
        /*04a0*/ 	.word	0xffffffff


	//   ....[107]....
        /*04a4*/ 	.word	0xffffffff


	//   ....[108]....
        /*04a8*/ 	.word	0xffffffff


	//   ....[109]....
        /*04ac*/ 	.word	0xffffffff


	//   ....[110]....
        /*04b0*/ 	.word	0xffffffff


	//   ....[111]....
        /*04b4*/ 	.word	0xffffffff


	//   ....[112]....
        /*04b8*/ 	.word	0xffffffff


	//   ....[113]....
        /*04bc*/ 	.word	0xffffffff


	//   ....[114]....
        /*04c0*/ 	.word	0xffffffff


	//   ....[115]....
        /*04c4*/ 	.word	0xffffffff


	//   ....[116]....
        /*04c8*/ 	.word	0xffffffff


	//   ....[117]....
        /*04cc*/ 	.word	0xffffffff


	//   ....[118]....
        /*04d0*/ 	.word	0xffffffff


	//   ....[119]....
        /*04d4*/ 	.word	0xffffffff


	//   ....[120]....
        /*04d8*/ 	.word	0xffffffff


	//   ....[121]....
        /*04dc*/ 	.word	0xffffffff


	//   ....[122]....
        /*04e0*/ 	.word	0xffffffff


	//   ....[123]....
        /*04e4*/ 	.word	0xffffffff


	//   ....[124]....
        /*04e8*/ 	.word	0xffffffff


	//   ....[125]....
        /*04ec*/ 	.word	0xffffffff


	//   ....[126]....
        /*04f0*/ 	.word	0xffffffff


	//   ....[127]....
        /*04f4*/ 	.word	0x0500000f


	//   ....[128]....
        /*04f8*/ 	.word	0x0500000f


	//----- nvinfo : EIATTR_COOP_GROUP_INSTR_OFFSETS
	.align		4
.L_459:
        /*04fc*/ 	.byte	0x04, 0x28
        /*04fe*/ 	.short	(.L_461 - .L_460)


	//   ....[0]....
.L_460:
        /*0500*/ 	.word	0x00000070


	//   ....[1]....
        /*0504*/ 	.word	0x00000170


	//   ....[2]....
        /*0508*/ 	.word	0x000001c0


	//   ....[3]....
        /*050c*/ 	.word	0x000003f0


	//   ....[4]....
        /*0510*/ 	.word	0x00000550


	//   ....[5]....
        /*0514*/ 	.word	0x00000670


	//   ....[6]....
        /*0518*/ 	.word	0x000007d0


	//   ....[7]....
        /*051c*/ 	.word	0x00001d60


	//   ....[8]....
        /*0520*/ 	.word	0x00003070


	//   ....[9]....
        /*0524*/ 	.word	0x00003200


	//   ....[10]....
        /*0528*/ 	.word	0x00003500


	//   ....[11]....
        /*052c*/ 	.word	0x000035c0


	//   ....[12]....
        /*0530*/ 	.word	0x000050d0


	//   ....[13]....
        /*0534*/ 	.word	0x000051d0


	//   ....[14]....
        /*0538*/ 	.word	0x00005550


	//   ....[15]....
        /*053c*/ 	.word	0x000055f0


	//   ....[16]....
        /*0540*/ 	.word	0x00006f00


	//   ....[17]....
        /*0544*/ 	.word	0x00006f10


	//   ....[18]....
        /*0548*/ 	.word	0x00006f40


	//   ....[19]....
        /*054c*/ 	.word	0x00006f50


	//   ....[20]....
        /*0550*/ 	.word	0x00009090


	//   ....[21]....
        /*0554*/ 	.word	0x00009190


	//   ....[22]....
        /*0558*/ 	.word	0x00009540


	//   ....[23]....
        /*055c*/ 	.word	0x000095c0


	//   ....[24]....
        /*0560*/ 	.word	0x0000a7c0


	//   ....[25]....
        /*0564*/ 	.word	0x0000a7d0


	//   ....[26]....
        /*0568*/ 	.word	0x0000a800


	//   ....[27]....
        /*056c*/ 	.word	0x0000a810


	//   ....[28]....
        /*0570*/ 	.word	0x0000be40


	//   ....[29]....
        /*0574*/ 	.word	0x0000be70


	//   ....[30]....
        /*0578*/ 	.word	0x0000bec0


	//   ....[31]....
        /*057c*/ 	.word	0x0000bef0


	//   ....[32]....
        /*0580*/ 	.word	0x0000bf20


	//   ....[33]....
        /*0584*/ 	.word	0x0000bf50


	//   ....[34]....
        /*0588*/ 	.word	0x0000bf80


	//   ....[35]....
        /*058c*/ 	.word	0x0000bfe0


	//   ....[36]....
        /*0590*/ 	.word	0x0000c010


	//   ....[37]....
        /*0594*/ 	.word	0x0000c040


	//   ....[38]....
        /*0598*/ 	.word	0x0000c070


	//   ....[39]....
        /*059c*/ 	.word	0x0000c0a0


	//   ....[40]....
        /*05a0*/ 	.word	0x0000c0d0


	//   ....[41]....
        /*05a4*/ 	.word	0x0000c100


	//   ....[42]....
        /*05a8*/ 	.word	0x0000c170


	//   ....[43]....
        /*05ac*/ 	.word	0x0000c1b0


	//   ....[44]....
        /*05b0*/ 	.word	0x0000c1e0


	//   ....[45]....
        /*05b4*/ 	.word	0x0000c220


	//   ....[46]....
        /*05b8*/ 	.word	0x0000c250


	//   ....[47]....
        /*05bc*/ 	.word	0x0000c280


	//   ....[48]....
        /*05c0*/ 	.word	0x0000c2b0


	//   ....[49]....
        /*05c4*/ 	.word	0x0000c2e0


	//   ....[50]....
        /*05c8*/ 	.word	0x0000c310


	//   ....[51]....
        /*05cc*/ 	.word	0x0000c340


	//   ....[52]....
        /*05d0*/ 	.word	0x0000c370


	//   ....[53]....
        /*05d4*/ 	.word	0x0000c3a0


	//   ....[54]....
        /*05d8*/ 	.word	0x0000c3d0


	//   ....[55]....
        /*05dc*/ 	.word	0x0000c400


	//   ....[56]....
        /*05e0*/ 	.word	0x0000c430


	//   ....[57]....
        /*05e4*/ 	.word	0x0000c460


	//   ....[58]....
        /*05e8*/ 	.word	0x0000c490


	//   ....[59]....
        /*05ec*/ 	.word	0x0000c4c0


	//   ....[60]....
        /*05f0*/ 	.word	0x0000c4f0


	//   ....[61]....
        /*05f4*/ 	.word	0x0000c520


	//   ....[62]....
        /*05f8*/ 	.word	0x0000c550


	//   ....[63]....
        /*05fc*/ 	.word	0x0000c570


	//   ....[64]....
        /*0600*/ 	.word	0x0000c580


	//   ....[65]....
        /*0604*/ 	.word	0x0000c590


	//   ....[66]....
        /*0608*/ 	.word	0x0000c5a0


	//   ....[67]....
        /*060c*/ 	.word	0x0000c5b0


	//   ....[68]....
        /*0610*/ 	.word	0x0000c5c0


	//   ....[69]....
        /*0614*/ 	.word	0x0000c5d0


	//   ....[70]....
        /*0618*/ 	.word	0x0000c5f0


	//   ....[71]....
        /*061c*/ 	.word	0x0000c600


	//   ....[72]....
        /*0620*/ 	.word	0x0000c610


	//   ....[73]....
        /*0624*/ 	.word	0x0000c620


	//   ....[74]....
        /*0628*/ 	.word	0x0000c630


	//   ....[75]....
        /*062c*/ 	.word	0x0000c650


	//   ....[76]....
        /*0630*/ 	.word	0x0000c660


	//   ....[77]....
        /*0634*/ 	.word	0x0000c680


	//   ....[78]....
        /*0638*/ 	.word	0x0000c690


	//   ....[79]....
        /*063c*/ 	.word	0x0000c6b0


	//   ....[80]....
        /*0640*/ 	.word	0x0000c6d0


	//   ....[81]....
        /*0644*/ 	.word	0x0000c6e0


	//   ....[82]....
        /*0648*/ 	.word	0x0000c700


	//   ....[83]....
        /*064c*/ 	.word	0x0000c710


	//   ....[84]....
        /*0650*/ 	.word	0x0000c730


	//   ....[85]....
        /*0654*/ 	.word	0x0000c750


	//   ....[86]....
        /*0658*/ 	.word	0x0000c760


	//   ....[87]....
        /*065c*/ 	.word	0x0000c790


	//   ....[88]....
        /*0660*/ 	.word	0x0000c7c0


	//   ....[89]....
        /*0664*/ 	.word	0x0000c7f0


	//   ....[90]....
        /*0668*/ 	.word	0x0000c820


	//   ....[91]....
        /*066c*/ 	.word	0x0000c830


	//   ....[92]....
        /*0670*/ 	.word	0x0000ea70


	//   ....[93]....
        /*0674*/ 	.word	0x0000ec60


	//   ....[94]....
        /*0678*/ 	.word	0x0000ec90


	//   ....[95]....
        /*067c*/ 	.word	0x0000ecc0


	//   ....[96]....
        /*0680*/ 	.word	0x0000ed00


	//   ....[97]....
        /*0684*/ 	.word	0x0000ed30


	//   ....[98]....
        /*0688*/ 	.word	0x0000ed70


	//   ....[99]....
        /*068c*/ 	.word	0x0000ef00


	//   ....[100]....
        /*0690*/ 	.word	0x0000ef30


	//   ....[101]....
        /*0694*/ 	.word	0x0000ef60


	//   ....[102]....
        /*0698*/ 	.word	0x0000ef90


	//   ....[103]....
        /*069c*/ 	.word	0x0000efc0


	//   ....[104]....
        /*06a0*/ 	.word	0x0000f000


	//   ....[105]....
        /*06a4*/ 	.word	0x0000f0a0


	//   ....[106]....
        /*06a8*/ 	.word	0x0000f130


	//   ....[107]....
        /*06ac*/ 	.word	0x0000f1e0


	//   ....[108]....
        /*06b0*/ 	.word	0x00010ae0


	//   ....[109]....
        /*06b4*/ 	.word	0x00012e30


	//   ....[110]....
        /*06b8*/ 	.word	0x00012e60


	//   ....[111]....
        /*06bc*/ 	.word	0x00012e90


	//   ....[112]....
        /*06c0*/ 	.word	0x00012ed0


	//   ....[113]....
        /*06c4*/ 	.word	0x00012f00


	//   ....[114]....
        /*06c8*/ 	.word	0x00012f10


	//   ....[115]....
        /*06cc*/ 	.word	0x00012f40


	//   ....[116]....
        /*06d0*/ 	.word	0x00012f50


	//   ....[117]....
        /*06d4*/ 	.word	0x00013090


	//   ....[118]....
        /*06d8*/ 	.word	0x000130c0


	//   ....[119]....
        /*06dc*/ 	.word	0x000130f0


	//   ....[120]....
        /*06e0*/ 	.word	0x00013120


	//   ....[121]....
        /*06e4*/ 	.word	0x00013150


	//   ....[122]....
        /*06e8*/ 	.word	0x00013190


	//   ....[123]....
        /*06ec*/ 	.word	0x00013220


	//   ....[124]....
        /*06f0*/ 	.word	0x000132b0


	//   ....[125]....
        /*06f4*/ 	.word	0x00013320


	//   ....[126]....
        /*06f8*/ 	.word	0x000139b0


	//   ....[127]....
        /*06fc*/ 	.word	0x00014070


	//   ....[128]....
        /*0700*/ 	.word	0x000144d0


	//----- nvinfo : EIATTR_REG_RECONFIG
	.align		4
.L_461:
        /*0704*/ 	.byte	0x01, 0x54
	.zero		2


	//----- nvinfo : EIATTR_SYSCALL_OFFSETS
	.align		4
        /*0708*/ 	.byte	0x04, 0x46
        /*070a*/ 	.short	(.L_463 - .L_462)


	//   ....[0]....
.L_462:
        /*070c*/ 	.word	0x00001f40


	//   ....[1]....
        /*0710*/ 	.word	0x000103c0


	//   ....[2]....
        /*0714*/ 	.word	0x00010540


	//   ....[3]....
        /*0718*/ 	.word	0x00010680


	//   ....[4]....
        /*071c*/ 	.word	0x000107a0


	//----- nvinfo : EIATTR_MBARRIER_INSTR_OFFSETS
	.align		4
.L_463:
        /*0720*/ 	.byte	0x04, 0x39
        /*0722*/ 	.short	(.L_465 - .L_464)


	//   ....[0]....
.L_464:
        /*0724*/ 	.word	0x000002a0
        /*0728*/ 	.word	0x000000ff
        /*072c*/ 	.word	0x00028400
        /*0730*/ 	.short	0x0100
        /*0732*/ 	.byte	0x08
	.zero		1


	//   ....[1]....
        /*0734*/ 	.word	0x000002b0
        /*0738*/ 	.word	0x000000ff
        /*073c*/ 	.word	0x00028420
        /*0740*/ 	.short	0x0100
        /*0742*/ 	.byte	0x08
	.zero		1


	//   ....[2]....
        /*0744*/ 	.word	0x000003a0
        /*0748*/ 	.word	0x000000ff
        /*074c*/ 	.word	0x00028430
        /*0750*/ 	.short	0x0100
        /*0752*/ 	.byte	0x08
	.zero		1


	//   ....[3]....
        /*0754*/ 	.word	0x000003b0
        /*0758*/ 	.word	0x000000ff
        /*075c*/ 	.word	0x00028440
        /*0760*/ 	.short	0x0100
        /*0762*/ 	.byte	0x08
	.zero		1


	//   ....[4]....
        /*0764*/ 	.word	0x000003c0
        /*0768*/ 	.word	0x000000ff
        /*076c*/ 	.word	0x00028438
        /*0770*/ 	.short	0x0100
        /*0772*/ 	.byte	0x08
	.zero		1


	//   ....[5]....
        /*0774*/ 	.word	0x000003d0
        /*0778*/ 	.word	0x000000ff
        /*077c*/ 	.word	0x00028448
        /*0780*/ 	.short	0x0100
        /*0782*/ 	.byte	0x08
	.zero		1


	//   ....[6]....
        /*0784*/ 	.word	0x00000500
        /*0788*/ 	.word	0x000000ff
        /*078c*/ 	.word	0x00028450
        /*0790*/ 	.short	0x0100
        /*0792*/ 	.byte	0x08
	.zero		1


	//   ....[7]....
        /*0794*/ 	.word	0x00000510
        /*0798*/ 	.word	0x000000ff
        /*079c*/ 	.word	0x00028460
        /*07a0*/ 	.short	0x0100
        /*07a2*/ 	.byte	0x08
	.zero		1


	//   ....[8]....
        /*07a4*/ 	.word	0x00000520
        /*07a8*/ 	.word	0x000000ff
        /*07ac*/ 	.word	0x00028458
        /*07b0*/ 	.short	0x0100
        /*07b2*/ 	.byte	0x08
	.zero		1


	//   ....[9]....
        /*07b4*/ 	.word	0x00000530
        /*07b8*/ 	.word	0x000000ff
        /*07bc*/ 	.word	0x00028468
        /*07c0*/ 	.short	0x0100
        /*07c2*/ 	.byte	0x08
	.zero		1


	//   ....[10]....
        /*07c4*/ 	.word	0x00000620
        /*07c8*/ 	.word	0x000000ff
        /*07cc*/ 	.word	0x00028470
        /*07d0*/ 	.short	0x0100
        /*07d2*/ 	.byte	0x06
	.zero		1


	//   ....[11]....
        /*07d4*/ 	.word	0x00000630
        /*07d8*/ 	.word	0x000000ff
        /*07dc*/ 	.word	0x00028480
        /*07e0*/ 	.short	0x0100
        /*07e2*/ 	.byte	0x06
	.zero		1


	//   ....[12]....
        /*07e4*/ 	.word	0x00000640
        /*07e8*/ 	.word	0x000000ff
        /*07ec*/ 	.word	0x00028478
        /*07f0*/ 	.short	0x0100
        /*07f2*/ 	.byte	0x06
	.zero		1


	//   ....[13]....
        /*07f4*/ 	.word	0x00000650
        /*07f8*/ 	.word	0x000000ff
        /*07fc*/ 	.word	0x00028488
        /*0800*/ 	.short	0x0100
        /*0802*/ 	.byte	0x06
	.zero		1


	//   ....[14]....
        /*0804*/ 	.word	0x00000780
        /*0808*/ 	.word	0x000000ff
        /*080c*/ 	.word	0x00028490
        /*0810*/ 	.short	0x0100
        /*0812*/ 	.byte	0x08
	.zero		1


	//   ....[15]....
        /*0814*/ 	.word	0x00000790
        /*0818*/ 	.word	0x000000ff
        /*081c*/ 	.word	0x000284a0
        /*0820*/ 	.short	0x0100
        /*0822*/ 	.byte	0x08
	.zero		1


	//   ....[16]....
        /*0824*/ 	.word	0x000007a0
        /*0828*/ 	.word	0x000000ff
        /*082c*/ 	.word	0x00028498
        /*0830*/ 	.short	0x0100
        /*0832*/ 	.byte	0x08
	.zero		1


	//   ....[17]....
        /*0834*/ 	.word	0x000007b0
        /*0838*/ 	.word	0x000000ff
        /*083c*/ 	.word	0x000284a8
        /*0840*/ 	.short	0x0100
        /*0842*/ 	.byte	0x08
	.zero		1


	//   ....[18]....
        /*0844*/ 	.word	0x000008e0
        /*0848*/ 	.word	0x000000ff
        /*084c*/ 	.word	0x000284b0
        /*0850*/ 	.short	0x0100
        /*0852*/ 	.byte	0x08
	.zero		1


	//   ....[19]....
        /*0854*/ 	.word	0x000008f0
        /*0858*/ 	.word	0x000000ff
        /*085c*/ 	.word	0x000284c0
        /*0860*/ 	.short	0x0100
        /*0862*/ 	.byte	0x08
	.zero		1


	//   ....[20]....
        /*0864*/ 	.word	0x00000900
        /*0868*/ 	.word	0x000000ff
        /*086c*/ 	.word	0x000284b8
        /*0870*/ 	.short	0x0100
        /*0872*/ 	.byte	0x08
	.zero		1


	//   ....[21]....
        /*0874*/ 	.word	0x00000910
        /*0878*/ 	.word	0x000000ff
        /*087c*/ 	.word	0x000284c8
        /*0880*/ 	.short	0x0100
        /*0882*/ 	.byte	0x08
	.zero		1


	//   ....[22]....
        /*0884*/ 	.word	0x00001fc0
        /*0888*/ 	.word	0x000000ff
        /*088c*/ 	.word	0x00028400
        /*0890*/ 	.short	0x010a
        /*0892*/ 	.byte	0x29
	.zero		1


	//   ....[23]....
        /*0894*/ 	.word	0x00002040
        /*0898*/ 	.word	0x00000005
        /*089c*/ 	.word	0x00028430
        /*08a0*/ 	.short	0x010a
        /*08a2*/ 	.byte	0x3f
	.zero		1


	//   ....[24]....
        /*08a4*/ 	.word	0x000020a0
        /*08a8*/ 	.word	0x00000005
        /*08ac*/ 	.word	0x00028430
        /*08b0*/ 	.short	0x010a
        /*08b2*/ 	.byte	0x3f
	.zero		1


	//   ....[25]....
        /*08b4*/ 	.word	0x00002590
        /*08b8*/ 	.word	0x00000000
        /*08bc*/ 	.word	0x00000000
        /*08c0*/ 	.short	0x0101
        /*08c2*/ 	.byte	0x3f
	.zero		1


	//   ....[26]....
        /*08c4*/ 	.word	0x00004280
        /*08c8*/ 	.word	0x000000ff
        /*08cc*/ 	.word	0x00028430
        /*08d0*/ 	.short	0x010a
        /*08d2*/ 	.byte	0x06
	.zero		1


	//   ....[27]....
        /*08d4*/ 	.word	0x000042c0
        /*08d8*/ 	.word	0x000000ff
        /*08dc*/ 	.word	0x00028430
        /*08e0*/ 	.short	0x010a
        /*08e2*/ 	.byte	0x06
	.zero		1


	//   ....[28]....
        /*08e4*/ 	.word	0x00004600
        /*08e8*/ 	.word	0x000000ff
        /*08ec*/ 	.word	0x00028450
        /*08f0*/ 	.short	0x010a
        /*08f2*/ 	.byte	0x06
	.zero		1


	//   ....[29]....
        /*08f4*/ 	.word	0x00004640
        /*08f8*/ 	.word	0x000000ff
        /*08fc*/ 	.word	0x00028450
        /*0900*/ 	.short	0x010a
        /*0902*/ 	.byte	0x06
	.zero		1


	//   ....[30]....
        /*0904*/ 	.word	0x00004810
        /*0908*/ 	.word	0x0000000a
        /*090c*/ 	.word	0x00000000
        /*0910*/ 	.short	0x0101
        /*0912*/ 	.byte	0x3f
	.zero		1


	//   ....[31]....
        /*0914*/ 	.word	0x00005c70
        /*0918*/ 	.word	0x000000ff
        /*091c*/ 	.word	0x00000000
        /*0920*/ 	.short	0x0101
        /*0922*/ 	.byte	0x06
	.zero		1


	//   ....[32]....
        /*0924*/ 	.word	0x00006830
        /*0928*/ 	.word	0x000000ff
        /*092c*/ 	.word	0x00028430
        /*0930*/ 	.short	0x010a
        /*0932*/ 	.byte	0x06
	.zero		1


	//   ....[33]....
        /*0934*/ 	.word	0x00006870
        /*0938*/ 	.word	0x000000ff
        /*093c*/ 	.word	0x00028430
        /*0940*/ 	.short	0x010a
        /*0942*/ 	.byte	0x06
	.zero		1


	//   ....[34]....
        /*0944*/ 	.word	0x00006be0
        /*0948*/ 	.word	0x000000ff
        /*094c*/ 	.word	0x00028450
        /*0950*/ 	.short	0x010a
        /*0952*/ 	.byte	0x06
	.zero		1


	//   ....[35]....
        /*0954*/ 	.word	0x00006c20
        /*0958*/ 	.word	0x000000ff
        /*095c*/ 	.word	0x00028450
        /*0960*/ 	.short	0x010a
        /*0962*/ 	.byte	0x06
	.zero		1


	//   ....[36]....
        /*0964*/ 	.word	0x00007640
        /*0968*/ 	.word	0x00000003
        /*096c*/ 	.word	0x00000000
        /*0970*/ 	.short	0x0101
        /*0972*/ 	.byte	0x3f
	.zero		1


	//   ....[37]....
        /*0974*/ 	.word	0x00007810
        /*0978*/ 	.word	0x000000ff
        /*097c*/ 	.word	0x00000000
        /*0980*/ 	.short	0x0101
        /*0982*/ 	.byte	0x06
	.zero		1


	//   ....[38]....
        /*0984*/ 	.word	0x00008240
        /*0988*/ 	.word	0x000000ff
        /*098c*/ 	.word	0x00028430
        /*0990*/ 	.short	0x010a
        /*0992*/ 	.byte	0x06
	.zero		1


	//   ....[39]....
        /*0994*/ 	.word	0x00008280
        /*0998*/ 	.word	0x000000ff
        /*099c*/ 	.word	0x00028430
        /*09a0*/ 	.short	0x010a
        /*09a2*/ 	.byte	0x06
	.zero		1


	//   ....[40]....
        /*09a4*/ 	.word	0x000085f0
        /*09a8*/ 	.word	0x000000ff
        /*09ac*/ 	.word	0x00028450
        /*09b0*/ 	.short	0x010a
        /*09b2*/ 	.byte	0x06
	.zero		1


	//   ....[41]....
        /*09b4*/ 	.word	0x00008630
        /*09b8*/ 	.word	0x000000ff
        /*09bc*/ 	.word	0x00028450
        /*09c0*/ 	.short	0x010a
        /*09c2*/ 	.byte	0x06
	.zero		1


	//   ....[42]....
        /*09c4*/ 	.word	0x000087f0
        /*09c8*/ 	.word	0x00000005
        /*09cc*/ 	.word	0x00000000
        /*09d0*/ 	.short	0x0101
        /*09d2*/ 	.byte	0x3f
	.zero		1


	//   ....[43]....
        /*09d4*/ 	.word	0x00009c40
        /*09d8*/ 	.word	0x000000ff
        /*09dc*/ 	.word	0x00000000
        /*09e0*/ 	.short	0x0101
        /*09e2*/ 	.byte	0x06
	.zero		1


	//   ....[44]....
        /*09e4*/ 	.word	0x0000a540
        /*09e8*/ 	.word	0x000000ff
        /*09ec*/ 	.word	0x00028450
        /*09f0*/ 	.short	0x010a
        /*09f2*/ 	.byte	0x0c
	.zero		1


	//   ....[45]....
        /*09f4*/ 	.word	0x0000a580
        /*09f8*/ 	.word	0x000000ff
        /*09fc*/ 	.word	0x00028450
        /*0a00*/ 	.short	0x010a
        /*0a02*/ 	.byte	0x0c
	.zero		1


	//   ....[46]....
        /*0a04*/ 	.word	0x0000ac00
        /*0a08*/ 	.word	0x000000ff
        /*0a0c*/ 	.word	0x00000000
        /*0a10*/ 	.short	0x0101
        /*0a12*/ 	.byte	0x04
	.zero		1


	//   ....[47]....
        /*0a14*/ 	.word	0x0000d6b0
        /*0a18*/ 	.word	0x00000004
        /*0a1c*/ 	.word	0x00000000
        /*0a20*/ 	.short	0x0101
        /*0a22*/ 	.byte	0x3f
	.zero		1


	//   ....[48]....
        /*0a24*/ 	.word	0x00010d10
        /*0a28*/ 	.word	0x00000004
        /*0a2c*/ 	.word	0x00028480
        /*0a30*/ 	.short	0x010a
        /*0a32*/ 	.byte	0x3f
	.zero		1


	//   ....[49]....
        /*0a34*/ 	.word	0x00010f20
        /*0a38*/ 	.word	0x00000004
        /*0a3c*/ 	.word	0x00028440
        /*0a40*/ 	.short	0x010a
        /*0a42*/ 	.byte	0x3f
	.zero		1


	//   ....[50]....
        /*0a44*/ 	.word	0x00011300
        /*0a48*/ 	.word	0x000000ff
        /*0a4c*/ 	.word	0x00028420
        /*0a50*/ 	.short	0x010a
        /*0a52*/ 	.byte	0x29
	.zero		1


	//   ....[51]....
        /*0a54*/ 	.word	0x000115f0
        /*0a58*/ 	.word	0x00000006
        /*0a5c*/ 	.word	0x00028480
        /*0a60*/ 	.short	0x010a
        /*0a62*/ 	.byte	0x3f
	.zero		1


	//   ....[52]....
        /*0a64*/ 	.word	0x00011970
        /*0a68*/ 	.word	0x00000006
        /*0a6c*/ 	.word	0x00028440
        /*0a70*/ 	.short	0x010a
        /*0a72*/ 	.byte	0x3f
	.zero		1


	//   ....[53]....
        /*0a74*/ 	.word	0x00011d50
        /*0a78*/ 	.word	0x00000015
        /*0a7c*/ 	.word	0x00028470
        /*0a80*/ 	.short	0x010a
        /*0a82*/ 	.byte	0x3f
	.zero		1


	//   ....[54]....
        /*0a84*/ 	.word	0x00011dc0
        /*0a88*/ 	.word	0x00000015
        /*0a8c*/ 	.word	0x00028460
        /*0a90*/ 	.short	0x010a
        /*0a92*/ 	.byte	0x3f
	.zero		1


	//   ....[55]....
        /*0a94*/ 	.word	0x00012310
        /*0a98*/ 	.word	0x00000015
        /*0a9c*/ 	.word	0x00028450
        /*0aa0*/ 	.short	0x0101
        /*0aa2*/ 	.byte	0x3f
	.zero		1


	//   ....[56]....
        /*0aa4*/ 	.word	0x00012360
        /*0aa8*/ 	.word	0x00000015
        /*0aac*/ 	.word	0x00000000
        /*0ab0*/ 	.short	0x0101
        /*0ab2*/ 	.byte	0x3f
	.zero		1


	//   ....[57]....
        /*0ab4*/ 	.word	0x00012550
        /*0ab8*/ 	.word	0x00000002
        /*0abc*/ 	.word	0x00028470
        /*0ac0*/ 	.short	0x010a
        /*0ac2*/ 	.byte	0x3f
	.zero		1


	//   ....[58]....
        /*0ac4*/ 	.word	0x000125e0
        /*0ac8*/ 	.word	0x00000002
        /*0acc*/ 	.word	0x00028460
        /*0ad0*/ 	.short	0x010a
        /*0ad2*/ 	.byte	0x3f
	.zero		1


	//   ....[59]....
        /*0ad4*/ 	.word	0x00012b40
        /*0ad8*/ 	.word	0x00000002
        /*0adc*/ 	.word	0x00028450
        /*0ae0*/ 	.short	0x0101
        /*0ae2*/ 	.byte	0x3f
	.zero		1


	//   ....[60]....
        /*0ae4*/ 	.word	0x00012b90
        /*0ae8*/ 	.word	0x00000000
        /*0aec*/ 	.word	0x00000000
        /*0af0*/ 	.short	0x0101
        /*0af2*/ 	.byte	0x3f
	.zero		1


	//   ....[61]....
        /*0af4*/ 	.word	0x00013930
        /*0af8*/ 	.word	0x00000000
        /*0afc*/ 	.word	0x00028420
        /*0b00*/ 	.short	0x010a
        /*0b02*/ 	.byte	0x3f
	.zero		1


	//   ....[62]....
        /*0b04*/ 	.word	0x00013af0
        /*0b08*/ 	.word	0x00000006
        /*0b0c*/ 	.word	0x00000000
        /*0b10*/ 	.short	0x010a
        /*0b12*/ 	.byte	0x3f
	.zero		1


	//   ....[63]....
        /*0b14*/ 	.word	0x00013b60
        /*0b18*/ 	.word	0x00000007
        /*0b1c*/ 	.word	0x00000000
        /*0b20*/ 	.short	0x010a
        /*0b22*/ 	.byte	0x3f
	.zero		1


	//   ....[64]....
        /*0b24*/ 	.word	0x00013bc0
        /*0b28*/ 	.word	0x00000004
        /*0b2c*/ 	.word	0x00028460
        /*0b30*/ 	.short	0x010a
        /*0b32*/ 	.byte	0x3f
	.zero		1


	//   ....[65]....
        /*0b34*/ 	.word	0x00013c10
        /*0b38*/ 	.word	0x00000003
        /*0b3c*/ 	.word	0x00028460
        /*0b40*/ 	.short	0x010a
        /*0b42*/ 	.byte	0x3f
	.zero		1


	//   ....[66]....
        /*0b44*/ 	.word	0x00013c50
        /*0b48*/ 	.word	0x00000004
        /*0b4c*/ 	.word	0x00028480
        /*0b50*/ 	.short	0x010a
        /*0b52*/ 	.byte	0x3f
	.zero		1


	//   ....[67]....
        /*0b54*/ 	.word	0x00013c70
        /*0b58*/ 	.word	0x00000003
        /*0b5c*/ 	.word	0x00028480
        /*0b60*/ 	.short	0x010a
        /*0b62*/ 	.byte	0x3f
	.zero		1


	//   ....[68]....
        /*0b64*/ 	.word	0x00013ce0
        /*0b68*/ 	.word	0x00000003
        /*0b6c*/ 	.word	0x00028400
        /*0b70*/ 	.short	0x010a
        /*0b72*/ 	.byte	0x3f
	.zero		1


	//   ....[69]....
        /*0b74*/ 	.word	0x00013d30
        /*0b78*/ 	.word	0x00000005
        /*0b7c*/ 	.word	0x00028430
        /*0b80*/ 	.short	0x010a
        /*0b82*/ 	.byte	0x3f
	.zero		1


	//   ....[70]....
        /*0b84*/ 	.word	0x00013d90
        /*0b88*/ 	.word	0x00000015
        /*0b8c*/ 	.word	0x00028430
        /*0b90*/ 	.short	0x010a
        /*0b92*/ 	.byte	0x3f
	.zero		1


	//   ....[71]....
        /*0b94*/ 	.word	0x00013df0
        /*0b98*/ 	.word	0x00000015
        /*0b9c*/ 	.word	0x00028450
        /*0ba0*/ 	.short	0x010a
        /*0ba2*/ 	.byte	0x3f
	.zero		1


	//   ....[72]....
        /*0ba4*/ 	.word	0x00013e50
        /*0ba8*/ 	.word	0x00000006
        /*0bac*/ 	.word	0x00028430
        /*0bb0*/ 	.short	0x010a
        /*0bb2*/ 	.byte	0x3f
	.zero		1


	//   ....[73]....
        /*0bb4*/ 	.word	0x00013eb0
        /*0bb8*/ 	.word	0x00000006
        /*0bbc*/ 	.word	0x00028450
        /*0bc0*/ 	.short	0x010a
        /*0bc2*/ 	.byte	0x3f
	.zero		1


	//   ....[74]....
        /*0bc4*/ 	.word	0x00013f10
        /*0bc8*/ 	.word	0x00000006
        /*0bcc*/ 	.word	0x00028430
        /*0bd0*/ 	.short	0x010a
        /*0bd2*/ 	.byte	0x3f
	.zero		1


	//   ....[75]....
        /*0bd4*/ 	.word	0x00013f70
        /*0bd8*/ 	.word	0x00000006
        /*0bdc*/ 	.word	0x00028450
        /*0be0*/ 	.short	0x010a
        /*0be2*/ 	.byte	0x3f
	.zero		1


	//   ....[76]....
        /*0be4*/ 	.word	0x00013fd0
        /*0be8*/ 	.word	0x00000007
        /*0bec*/ 	.word	0x00028450
        /*0bf0*/ 	.short	0x010a
        /*0bf2*/ 	.byte	0x3f
	.zero		1


	//   ....[77]....
        /*0bf4*/ 	.word	0x00014120
        /*0bf8*/ 	.word	0x00000004
        /*0bfc*/ 	.word	0x00028480
        /*0c00*/ 	.short	0x010a
        /*0c02*/ 	.byte	0x3f
	.zero		1


	//   ....[78]....
        /*0c04*/ 	.word	0x00014170
        /*0c08*/ 	.word	0x00000004
        /*0c0c*/ 	.word	0x00028440
        /*0c10*/ 	.short	0x010a
        /*0c12*/ 	.byte	0x3f
	.zero		1


	//   ....[79]....
        /*0c14*/ 	.word	0x000141c0
        /*0c18*/ 	.word	0x00000013
        /*0c1c*/ 	.word	0x00028420
        /*0c20*/ 	.short	0x010a
        /*0c22*/ 	.byte	0x3f
	.zero		1


	//   ....[80]....
        /*0c24*/ 	.word	0x00014210
        /*0c28*/ 	.word	0x00000006
        /*0c2c*/ 	.word	0x00028480
        /*0c30*/ 	.short	0x010a
        /*0c32*/ 	.byte	0x3f
	.zero		1


	//   ....[81]....
        /*0c34*/ 	.word	0x00014260
        /*0c38*/ 	.word	0x00000006
        /*0c3c*/ 	.word	0x00028440
        /*0c40*/ 	.short	0x010a
        /*0c42*/ 	.byte	0x3f
	.zero		1


	//   ....[82]....
        /*0c44*/ 	.word	0x000142b0
        /*0c48*/ 	.word	0x00000015
        /*0c4c*/ 	.word	0x00028470
        /*0c50*/ 	.short	0x010a
        /*0c52*/ 	.byte	0x3f
	.zero		1


	//   ....[83]....
        /*0c54*/ 	.word	0x00014300
        /*0c58*/ 	.word	0x00000015
        /*0c5c*/ 	.word	0x00028460
        /*0c60*/ 	.short	0x010a
        /*0c62*/ 	.byte	0x3f
	.zero		1


	//   ....[84]....
        /*0c64*/ 	.word	0x00014350
        /*0c68*/ 	.word	0x00000002
        /*0c6c*/ 	.word	0x00028470
        /*0c70*/ 	.short	0x010a
        /*0c72*/ 	.byte	0x3f
	.zero		1


	//   ....[85]....
        /*0c74*/ 	.word	0x000143a0
        /*0c78*/ 	.word	0x00000002
        /*0c7c*/ 	.word	0x00028460
        /*0c80*/ 	.short	0x010a
        /*0c82*/ 	.byte	0x3f
	.zero		1


	//   ....[86]....
        /*0c84*/ 	.word	0x000143f0
        /*0c88*/ 	.word	0x00000000
        /*0c8c*/ 	.word	0x00028420
        /*0c90*/ 	.short	0x010a
        /*0c92*/ 	.byte	0x3f
	.zero		1


	//   ....[87]....
        /*0c94*/ 	.word	0x00014590
        /*0c98*/ 	.word	0x00000006
        /*0c9c*/ 	.word	0x00000000
        /*0ca0*/ 	.short	0x010a
        /*0ca2*/ 	.byte	0x3f
	.zero		1


	//   ....[88]....
        /*0ca4*/ 	.word	0x000145e0
        /*0ca8*/ 	.word	0x00000007
        /*0cac*/ 	.word	0x00000000
        /*0cb0*/ 	.short	0x010a
        /*0cb2*/ 	.byte	0x3f
	.zero		1


	//   ....[89]....
        /*0cb4*/ 	.word	0x00014630
        /*0cb8*/ 	.word	0x00000004
        /*0cbc*/ 	.word	0x00028460
        /*0cc0*/ 	.short	0x010a
        /*0cc2*/ 	.byte	0x3f
	.zero		1


	//   ....[90]....
        /*0cc4*/ 	.word	0x00014680
        /*0cc8*/ 	.word	0x00000003
        /*0ccc*/ 	.word	0x00028460
        /*0cd0*/ 	.short	0x010a
        /*0cd2*/ 	.byte	0x3f
	.zero		1


	//   ....[91]....
        /*0cd4*/ 	.word	0x000146d0
        /*0cd8*/ 	.word	0x00000004
        /*0cdc*/ 	.word	0x00028480
        /*0ce0*/ 	.short	0x010a
        /*0ce2*/ 	.byte	0x3f
	.zero		1


	//----- nvinfo : EIATTR_NUM_MBARRIERS
	.align		4
.L_465:
        /*0ce4*/ 	.byte	0x03, 0x38
        /*0ce6*/ 	.short	0x0016


	//----- nvinfo : EIATTR_EXIT_INSTR_OFFSETS
	.align		4
        /*0ce8*/ 	.byte	0x04, 0x1c
        /*0cea*/ 	.short	(.L_467 - .L_466)


	//   ....[0]....
.L_466:
        /*0cec*/ 	.word	0x00000ab0


	//   ....[1]....
        /*0cf0*/ 	.word	0x0000ea10


	//   ....[2]....
        /*0cf4*/ 	.word	0x00013cc0


	//----- nvinfo : EIATTR_MAX_THREADS
	.align		4
.L_467:
        /*0cf8*/ 	.byte	0x04, 0x05
        /*0cfa*/ 	.short	(.L_469 - .L_468)
.L_468:
        /*0cfc*/ 	.word	0x00000180
        /*0d00*/ 	.word	0x00000001
        /*0d04*/ 	.word	0x00000001


	//----- nvinfo : EIATTR_CRS_STACK_SIZE
	.align		4
.L_469:
        /*0d08*/ 	.byte	0x04, 0x1e
        /*0d0a*/ 	.short	(.L_471 - .L_470)
.L_470:
        /*0d0c*/ 	.word	0x00000000


	//----- nvinfo : EIATTR_CBANK_PARAM_SIZE
	.align		4
.L_471:
        /*0d10*/ 	.byte	0x03, 0x19
        /*0d12*/ 	.short	0x0a70


	//----- nvinfo : EIATTR_PARAM_CBANK
	.align		4
        /*0d14*/ 	.byte	0x04, 0x0a
        /*0d16*/ 	.short	(.L_473 - .L_472)
	.align		4
.L_472:
        /*0d18*/ 	.word	index@(.nv.constant0._ZN7cutlass13device_kernelIN5flash11enable_sm90INS1_16FlashAttnFwdSm90INS1_25CollectiveMainloopFwdSm90ILi2EN4cute5tupleIJNS5_1CILi1EEES8_S8_EEENS6_IJNS7_ILi128EEENS7_ILi64EEENS7_ILi256EEEEEELi256ENS_12float_e4m3_tEfNS_4arch4Sm90ELb0ELb1ELb0ELb1ELb0ELb0ELb0ELb1ELb1ELb0ELb0ELb0EEENS1_21CollectiveEpilogueFwdINS6_IJSA_SC_SB_EEES9_NS_10bfloat16_tESG_Li256ELb1ELb0ELb0ELb1EEENS1_36VarlenDynamicPersistentTileSchedulerILi128ELi64ELi256ELi128ELb0ELb0ELb1ELb1ELb0ELb1EEEEEEEEEvNT_6ParamsE)
        /*0d1c*/ 	.short	0x0210
        /*0d1e*/ 	.short	0x0a70


	//----- nvinfo : EIATTR_SW_WAR
	.align		4
.L_473:
        /*0d20*/ 	.byte	0x04, 0x36
        /*0d22*/ 	.short	(.L_475 - .L_474)
.L_474:
        /*0d24*/ 	.word	0x00000008
.L_475:


//--------------------- .nv.info._ZN7cutlass13device_kernelIN5flash11enable_sm90INS1_16FlashAttnFwdSm90INS1_25CollectiveMainloopFwdSm90ILi2EN4cute5tupleIJNS5_1CILi1EEES8_S8_EEENS6_IJNS7_ILi128EEENS7_ILi64EEENS7_ILi256EEEEEELi256ENS_12float_e4m3_tEfNS_4arch4Sm90ELb0ELb1ELb0ELb1ELb0ELb1ELb0ELb1ELb1ELb0ELb0ELb0EEENS1_21CollectiveEpilogueFwdINS6_IJSA_SC_SB_EEES9_NS_10bfloat16_tESG_Li256ELb1ELb0ELb0ELb1EEENS1_36VarlenDynamicPersistentTileSchedulerILi128ELi64ELi256ELi128ELb0ELb0ELb1ELb1ELb0ELb1EEEEEEEEEvNT_6ParamsE --------------------------
	.section	.nv.info._ZN7cutlass13device_kernelIN5flash11enable_sm90INS1_16FlashAttnFwdSm90INS1_25CollectiveMainloopFwdSm90ILi2EN4cute5tupleIJNS5_1CILi1EEES8_S8_EEENS6_IJNS7_ILi128EEENS7_ILi64EEENS7_ILi256EEEEEELi256ENS_12float_e4m3_tEfNS_4arch4Sm90ELb0ELb1ELb0ELb1ELb0ELb1ELb0ELb1ELb1ELb0ELb0ELb0EEENS1_21CollectiveEpilogueFwdINS6_IJSA_SC_SB_EEES9_NS_10bfloat16_tESG_Li256ELb1ELb0ELb0ELb1EEENS1_36VarlenDynamicPersistentTileSchedulerILi128ELi64ELi256ELi128ELb0ELb0ELb1ELb1ELb0ELb1EEEEEEEEEvNT_6ParamsE,"",@"SHT_CUDA_INFO"
	.sectionflags	@""
	.align	4


	//----- nvinfo : EIATTR_CUDA_API_VERSION
	.align		4
        /*0000*/ 	.byte	0x04, 0x37
        /*0002*/ 	.short	(.L_477 - .L_476)
.L_476:
        /*0004*/ 	.word	0x00000082


	//----- nvinfo : EIATTR_KPARAM_INFO
	.align		4
.L_477:
        /*0008*/ 	.byte	0x04, 0x17
        /*000a*/ 	.short	(.L_479 - .L_478)
.L_478:
        /*000c*/ 	.word	0x00000000
        /*0010*/ 	.short	0x0000
        /*0012*/ 	.short	0x0070
        /*0014*/ 	.byte	0x00, 0xf0, 0x01, 0x28


	//----- nvinfo : EIATTR_SPARSE_MMA_MASK
	.align		4
.L_479:
        /*0018*/ 	.byte	0x03, 0x50
        /*001a*/ 	.short	0x0000


	//----- nvinfo : EIATTR_MAXREG_COUNT
	.align		4
        /*001c*/ 	.byte	0x03, 0x1b
        /*001e*/ 	.short	0x00a8


	//----- nvinfo : EIATTR_NUM_BARRIERS
	.align		4
        /*0020*/ 	.byte	0x02, 0x4c
        /*0022*/ 	.byte	0x10
	.zero		1


	//----- nvinfo : EIATTR_EXTERNS
	.align		4
        /*0024*/ 	.byte	0x04, 0x0f
        /*0026*/ 	.short	(.L_481 - .L_480)


	//   ....[0]....
	.align		4
.L_480:
        /*0028*/ 	.word	index@(__assertfail)


	//----- nvinfo : EIATTR_ANNOTATIONS
	.align		4
.L_481:
        /*002c*/ 	.byte	0x04, 0x55
        /*002e*/ 	.short	(.L_483 - .L_482)


	//   ....[0]....
.L_482:
        /* <DEDUP_REMOVED lines=70> */


	//----- nvinfo : EIATTR_MERCURY_ISA_VERSION
	.align		4
.L_483:
        /*0480*/ 	.byte	0x03, 0x5f
        /*0482*/ 	.short	0x0101


	//----- nvinfo : EIATTR_UNUSED_LOAD_BYTE_OFFSET
	.align		4
        /*0484*/ 	.byte	0x04, 0x44
        /*0486*/ 	.short	(.L_485 - .L_484)


	//   ....[0]....
.L_484:
        /*0488*/ 	.word	0x00000b00
        /*048c*/ 	.word	0x0000fff0


	//   ....[1]....
        /*0490*/ 	.word	0x0001af80
        /*0494*/ 	.word	0x0000fff0


	//----- nvinfo : EIATTR_INT_WARP_WIDE_INSTR_OFFSETS
	.align		4
.L_485:
        /*0498*/ 	.byte	0x04, 0x31
        /*049a*/ 	.short	(.L_487 - .L_486)


	//   ....[0]....
.L_486:
        /*049c*/ 	.word	0x000001c0


	//   ....[1]....
        /*04a0*/ 	.word	0x00000200


	//   ....[2]....
        /*04a4*/ 	.word	0x00000270


	//   ....[3]....
        /*04a8*/ 	.word	0x00021290


	//   ....[4]....
        /*04ac*/ 	.word	0x00021320


	//   ....[5]....
        /*04b0*/ 	.word	0x00021a40


	//   ....[6]....
        /*04b4*/ 	.word	0x00021a70


	//   ....[7]....
        /*04b8*/ 	.word	0x00021b50


	//   ....[8]....
        /*04bc*/ 	.word	0x00023870


	//   ....[9]....
        /*04c0*/ 	.word	0x00023900


	//----- nvinfo : EIATTR_COOP_GROUP_MASK_REGIDS
	.align		4
.L_487:
        /*04c4*/ 	.byte	0x04, 0x29
        /*04c6*/ 	.short	(.L_489 - .L_488)


	//   ....[0]....
.L_488:
        /*04c8*/ 	.word	0xffffffff


	//   ....[1]....
        /*04cc*/ 	.word	0xffffffff


	//   ....[2]....
        /*04d0*/ 	.word	0xffffffff


	//   ....[3]....
        /*04d4*/ 	.word	0xffffffff


	//   ....[4]....
        /*04d8*/ 	.word	0xffffffff


	//   ....[5]....
        /*04dc*/ 	.word	0xffffffff


	//   ....[6]....
        /*04e0*/ 	.word	0xffffffff


	//   ....[7]....
        /*04e4*/ 	.word	0xffffffff


	//   ....[8]....
        /*04e8*/ 	.word	0xffffffff


	//   ....[9]....
        /*04ec*/ 	.word	0xffffffff


	//   ....[10]....
        /*04f0*/ 	.word	0xffffffff


	//   ....[11]....
        /*04f4*/ 	.word	0xffffffff


	//   ....[12]....
        /*04f8*/ 	.word	0xffffffff


	//   ....[13]....
        /*04fc*/ 	.word	0xffffffff


	//   ....[14]....
        /*0500*/ 	.word	0xffffffff


	//   ....[15]....
        /*0504*/ 	.word	0xffffffff


	//   ....[16]....
        /*0508*/ 	.word	0xffffffff


	//   ....[17]....
        /*050c*/ 	.word	0xffffffff


	//   ....[18]....
        /*0510*/ 	.word	0xffffffff


	//   ....[19]....
        /*0514*/ 	.word	0xffffffff


	//   ....[20]....
        /*0518*/ 	.word	0xffffffff


	//   ....[21]....
        /*051c*/ 	.word	0xffffffff


	//   ....[22]....
        /*0520*/ 	.word	0xffffffff


	//   ....[23]....
        /*0524*/ 	.word	0xffffffff


	//   ....[24]....
        /*0528*/ 	.word	0xffffffff


	//   ....[25]....
        /*052c*/ 	.word	0xffffffff


	//   ....[26]....
        /*0530*/ 	.word	0xffffffff


	//   ....[27]....
        /*0534*/ 	.word	0xffffffff


	//   ....[28]....
        /*0538*/ 	.word	0xffffffff


	//   ....[29]....
        /*053c*/ 	.word	0xffffffff


	//   ....[30]....
        /*0540*/ 	.word	0xffffffff


	//   ....[31]....
        /*0544*/ 	.word	0xffffffff


	//   ....[32]....
        /*0548*/ 	.word	0xffffffff


	//   ....[33]....
        /*054c*/ 	.word	0xffffffff


	//   ....[34]....
        /*0550*/ 	.word	0xffffffff


	//   ....[35]....
        /*0554*/ 	.word	0xffffffff


	//   ....[36]....
        /*0558*/ 	.word	0xffffffff


	//   ....[37]....
        /*055c*/ 	.word	0xffffffff


	//   ....[38]....
        /*0560*/ 	.word	0xffffffff


	//   ....[39]....
        /*0564*/ 	.word	0xffffffff


	//   ....[40]....
        /*0568*/ 	.word	0xffffffff


	//   ....[41]....
        /*056c*/ 	.word	0xffffffff


	//   ....[42]....
        /*0570*/ 	.word	0xffffffff


	//   ....[43]....
        /*0574*/ 	.word	0xffffffff


	//   ....[44]....
        /*0578*/ 	.word	0xffffffff


	//   ....[45]....
        /*057c*/ 	.word	0xffffffff


	//   ....[46]....
        /*0580*/ 	.word	0xffffffff


	//   ....[47]....
        /*0584*/ 	.word	0xffffffff


	//   ....[48]....
        /*0588*/ 	.word	0xffffffff


	//   ....[49]....
        /*058c*/ 	.word	0xffffffff


	//   ....[50]....
        /*0590*/ 	.word	0xffffffff


	//   ....[51]....
        /*0594*/ 	.word	0xffffffff


	//   ....[52]....
        /*0598*/ 	.word	0xffffffff


	//   ....[53]....
        /*059c*/ 	.word	0xffffffff


	//   ....[54]....
        /*05a0*/ 	.word	0xffffffff


	//   ....[55]....
        /*05a4*/ 	.word	0xffffffff


	//   ....[56]....
        /*05a8*/ 	.word	0xffffffff


	//   ....[57]....
        /*05ac*/ 	.word	0xffffffff


	//   ....[58]....
        /*05b0*/ 	.word	0xffffffff


	//   ....[59]....
        /*05b4*/ 	.word	0xffffffff


	//   ....[60]....
        /*05b8*/ 	.word	0xffffffff


	//   ....[61]....
        /*05bc*/ 	.word	0xffffffff


	//   ....[62]....
        /*05c0*/ 	.word	0xffffffff


	//   ....[63]....
        /*05c4*/ 	.word	0xffffffff


	//   ....[64]....
        /*05c8*/ 	.word	0xffffffff


	//   ....[65]....
        /*05cc*/ 	.word	0xffffffff


	//   ....[66]....
        /*05d0*/ 	.word	0xffffffff


	//   ....[67]....
        /*05d4*/ 	.word	0xffffffff


	//   ....[68]....
        /*05d8*/ 	.word	0xffffffff


	//   ....[69]....
        /*05dc*/ 	.word	0xffffffff


	//   ....[70]....
        /*05e0*/ 	.word	0xffffffff


	//   ....[71]....
        /*05e4*/ 	.word	0xffffffff


	//   ....[72]....
        /*05e8*/ 	.word	0xffffffff


	//   ....[73]....
        /*05ec*/ 	.word	0xffffffff


	//   ....[74]....
        /*05f0*/ 	.word	0xffffffff


	//   ....[75]....
        /*05f4*/ 	.word	0xffffffff


	//   ....[76]....
        /*05f8*/ 	.word	0xffffffff


	//   ....[77]....
        /*05fc*/ 	.word	0xffffffff


	//   ....[78]....
        /*0600*/ 	.word	0xffffffff


	//   ....[79]....
        /*0604*/ 	.word	0xffffffff


	//   ....[80]....
        /*0608*/ 	.word	0xffffffff


	//   ....[81]....
        /*060c*/ 	.word	0xffffffff


	//   ....[82]....
        /*0610*/ 	.word	0xffffffff


	//   ....[83]....
        /*0614*/ 	.word	0xffffffff


	//   ....[84]....
        /*0618*/ 	.word	0xffffffff


	//   ....[85]....
        /*061c*/ 	.word	0xffffffff


	//   ....[86]....
        /*0620*/ 	.word	0xffffffff


	//   ....[87]....
        /*0624*/ 	.word	0xffffffff


	//   ....[88]....
        /*0628*/ 	.word	0xffffffff


	//   ....[89]....
        /*062c*/ 	.word	0xffffffff


	//   ....[90]....
        /*0630*/ 	.word	0xffffffff


	//   ....[91]....
        /*0634*/ 	.word	0xffffffff


	//   ....[92]....
        /*0638*/ 	.word	0xffffffff


	//   ....[93]....
        /*063c*/ 	.word	0xffffffff


	//   ....[94]....
        /*0640*/ 	.word	0xffffffff


	//   ....[95]....
        /*0644*/ 	.word	0xffffffff


	//   ....[96]....
        /*0648*/ 	.word	0xffffffff


	//   ....[97]....
        /*064c*/ 	.word	0xffffffff


	//   ....[98]....
        /*0650*/ 	.word	0xffffffff


	//   ....[99]....
        /*0654*/ 	.word	0xffffffff


	//   ....[100]....
        /*0658*/ 	.word	0xffffffff


	//   ....[101]....
        /*065c*/ 	.word	0xffffffff


	//   ....[102]....
        /*0660*/ 	.word	0xffffffff


	//   ....[103]....
        /*0664*/ 	.word	0xffffffff


	//   ....[104]....
        /*0668*/ 	.word	0xffffffff


	//   ....[105]....
        /*066c*/ 	.word	0xffffffff


	//   ....[106]....
        /*0670*/ 	.word	0xffffffff


	//   ....[107]....
        /*0674*/ 	.word	0xffffffff


	//   ....[108]....
        /*0678*/ 	.word	0xffffffff


	//   ....[109]....
        /*067c*/ 	.word	0xffffffff


	//   ....[110]....
        /*0680*/ 	.word	0xffffffff


	//   ....[111]....
        /*0684*/ 	.word	0xffffffff


	//   ....[112]....
        /*0688*/ 	.word	0xffffffff


	//   ....[113]....
        /*068c*/ 	.word	0xffffffff


	//   ....[114]....
        /*0690*/ 	.word	0xffffffff


	//   ....[115]....
        /*0694*/ 	.word	0xffffffff


	//   ....[116]....
        /*0698*/ 	.word	0xffffffff


	//   ....[117]....
        /*069c*/ 	.word	0xffffffff


	//   ....[118]....
        /*06a0*/ 	.word	0xffffffff


	//   ....[119]....
        /*06a4*/ 	.word	0xffffffff


	//   ....[120]....
        /*06a8*/ 	.word	0xffffffff


	//   ....[121]....
        /*06ac*/ 	.word	0xffffffff


	//   ....[122]....
        /*06b0*/ 	.word	0xffffffff


	//   ....[123]....
        /*06b4*/ 	.word	0xffffffff


	//   ....[124]....
        /*06b8*/ 	.word	0xffffffff


	//   ....[125]....
        /*06bc*/ 	.word	0xffffffff


	//   ....[126]....
        /*06c0*/ 	.word	0xffffffff


	//   ....[127]....
        /*06c4*/ 	.word	0xffffffff


	//   ....[128]....
        /*06c8*/ 	.word	0x0500000f


	//   ....[129]....
        /*06cc*/ 	.word	0x0500000f


	//   ....[130]....
        /*06d0*/ 	.word	0x0500000f


	//   ....[131]....
        /*06d4*/ 	.word	0x0500000f


	//   ....[132]....
        /*06d8*/ 	.word	0x0500000f


	//   ....[133]....
        /*06dc*/ 	.word	0x0500000f


	//   ....[134]....
        /*06e0*/ 	.word	0x0500000f


	//   ....[135]....
        /*06e4*/ 	.word	0x0500000f


	//   ....[136]....
        /*06e8*/ 	.word	0x0500000f


	//   ....[137]....
        /*06ec*/ 	.word	0x0500000f


	//   ....[138]....
        /*06f0*/ 	.word	0x0500000f


	//   ....[139]....
        /*06f4*/ 	.word	0x0500000f


	//   ....[140]....
        /*06f8*/ 	.word	0x0500000f


	//   ....[141]....
        /*06fc*/ 	.word	0x0500000f


	//   ....[142]....
        /*0700*/ 	.word	0x0500000f


	//   ....[143]....
        /*0704*/ 	.word	0x0500000f


	//   ....[144]....
        /*0708*/ 	.word	0x0500000f


	//   ....[145]....
        /*070c*/ 	.word	0x0500000f


	//   ....[146]....
        /*0710*/ 	.word	0x0500000f


	//   ....[147]....
        /*0714*/ 	.word	0x0500000f


	//   ....[148]....
        /*0718*/ 	.word	0x0500000f


	//   ....[149]....
        /*071c*/ 	.word	0x0500000f


	//   ....[150]....
        /*0720*/ 	.word	0x0500000f


	//   ....[151]....
        /*0724*/ 	.word	0x0500000f


	//   ....[152]....
        /*0728*/ 	.word	0x0500000f


	//   ....[153]....
        /*072c*/ 	.word	0x0500000f


	//   ....[154]....
        /*0730*/ 	.word	0x0500000f


	//   ....[155]....
        /*0734*/ 	.word	0x0500000f


	//   ....[156]....
        /*0738*/ 	.word	0x0500000f


	//   ....[157]....
        /*073c*/ 	.word	0x0500000f


	//   ....[158]....
        /*0740*/ 	.word	0x0500000f


	//   ....[159]....
        /*0744*/ 	.word	0x0500000f


	//   ....[160]....
        /*0748*/ 	.word	0x0500000f


	//   ....[161]....
        /*074c*/ 	.word	0x0500000f


	//   ....[162]....
        /*0750*/ 	.word	0x0500000f


	//   ....[163]....
        /*0754*/ 	.word	0x0500000f


	//   ....[164]....
        /*0758*/ 	.word	0x0500000f


	//   ....[165]....
        /*075c*/ 	.word	0x0500000f


	//   ....[166]....
        /*0760*/ 	.word	0x0500000f


	//   ....[167]....
        /*0764*/ 	.word	0x0500000f


	//   ....[168]....
        /*0768*/ 	.word	0x0500000f


	//   ....[169]....
        /*076c*/ 	.word	0x0500000f


	//   ....[170]....
        /*0770*/ 	.word	0x0500000f


	//   ....[171]....
        /*0774*/ 	.word	0x0500000f


	//   ....[172]....
        /*0778*/ 	.word	0x0500000f


	//   ....[173]....
        /*077c*/ 	.word	0x0500000f


	//   ....[174]....
        /*0780*/ 	.word	0x0500000f


	//   ....[175]....
        /*0784*/ 	.word	0x0500000f


	//   ....[176]....
        /*0788*/ 	.word	0x0500000f


	//   ....[177]....
        /*078c*/ 	.word	0x0500000f


	//   ....[178]....
        /*0790*/ 	.word	0x0500000f


	//   ....[179]....
        /*0794*/ 	.word	0x0500000f


	//   ....[180]....
        /*0798*/ 	.word	0x0500000f


	//   ....[181]....
        /*079c*/ 	.word	0x0500000f


	//   ....[182]....
        /*07a0*/ 	.word	0x0500000f


	//   ....[183]....
        /*07a4*/ 	.word	0x0500000f


	//   ....[184]....
        /*07a8*/ 	.word	0x0500000f


	//   ....[185]....
        /*07ac*/ 	.word	0x0500000f


	//   ....[186]....
        /*07b0*/ 	.word	0x0500000f


	//   ....[187]....
        /*07b4*/ 	.word	0x0500000f


	//   ....[188]....
        /*07b8*/ 	.word	0x0500000f


	//   ....[189]....
        /*07bc*/ 	.word	0x0500000f


	//   ....[190]....
        /*07c0*/ 	.word	0x0500000f


	//   ....[191]....
        /*07c4*/ 	.word	0x0500000f


	//   ....[192]....
        /*07c8*/ 	.word	0x0500000f


	//   ....[193]....
        /*07cc*/ 	.word	0x0500000f


	//   ....[194]....
        /*07d0*/ 	.word	0x0500000f


	//   ....[195]....
        /*07d4*/ 	.word	0x0500000f


	//   ....[196]....
        /*07d8*/ 	.word	0x0500000f


	//   ....[197]....
        /*07dc*/ 	.word	0x0500000f


	//   ....[198]....
        /*07e0*/ 	.word	0x0500000f


	//   ....[199]....
        /*07e4*/ 	.word	0x0500000f


	//   ....[200]....
        /*07e8*/ 	.word	0x0500000f


	//   ....[201]....
        /*07ec*/ 	.word	0x0500000f


	//   ....[202]....
        /*07f0*/ 	.word	0x0500000f


	//   ....[203]....
        /*07f4*/ 	.word	0x0500000f


	//   ....[204]....
        /*07f8*/ 	.word	0x0500000f


	//   ....[205]....
        /*07fc*/ 	.word	0x0500000f


	//   ....[206]....
        /*0800*/ 	.word	0x0500000f


	//   ....[207]....
        /*0804*/ 	.word	0x0500000f


	//   ....[208]....
        /*0808*/ 	.word	0x0500000f


	//   ....[209]....
        /*080c*/ 	.word	0x0500000f


	//   ....[210]....
        /*0810*/ 	.word	0x0500000f


	//   ....[211]....
        /*0814*/ 	.word	0x0500000f


	//   ....[212]....
        /*0818*/ 	.word	0x0500000f


	//   ....[213]....
        /*081c*/ 	.word	0x0500000f


	//   ....[214]....
        /*0820*/ 	.word	0x0500000f


	//   ....[215]....
        /*0824*/ 	.word	0x0500000f


	//   ....[216]....
        /*0828*/ 	.word	0x0500000f


	//   ....[217]....
        /*082c*/ 	.word	0x0500000f


	//   ....[218]....
        /*0830*/ 	.word	0x0500000f


	//   ....[219]....
        /*0834*/ 	.word	0x0500000f


	//   ....[220]....
        /*0838*/ 	.word	0x0500000f


	//   ....[221]....
        /*083c*/ 	.word	0x0500000f


	//   ....[222]....
        /*0840*/ 	.word	0x0500000f


	//   ....[223]....
        /*0844*/ 	.word	0x0500000f


	//   ....[224]....
        /*0848*/ 	.word	0x0500000f


	//   ....[225]....
        /*084c*/ 	.word	0x0500000f


	//   ....[226]....
        /*0850*/ 	.word	0x0500000f


	//   ....[227]....
        /*0854*/ 	.word	0x0500000f


	//   ....[228]....
        /*0858*/ 	.word	0x0500000f


	//   ....[229]....
        /*085c*/ 	.word	0x0500000f


	//   ....[230]....
        /*0860*/ 	.word	0x0500000f


	//   ....[231]....
        /*0864*/ 	.word	0x0500000f


	//   ....[232]....
        /*0868*/ 	.word	0x0500000f


	//   ....[233]....
        /*086c*/ 	.word	0x0500000f


	//   ....[234]....
        /*0870*/ 	.word	0x0500000f


	//   ....[235]....
        /*0874*/ 	.word	0x0500000f


	//   ....[236]....
        /*0878*/ 	.word	0x0500000f


	//   ....[237]....
        /*087c*/ 	.word	0x0500000f


	//   ....[238]....
        /*0880*/ 	.word	0x0500000f


	//   ....[239]....
        /*0884*/ 	.word	0x0500000f


	//   ....[240]....
        /*0888*/ 	.word	0x0500000f


	//   ....[241]....
        /*088c*/ 	.word	0x0500000f


	//   ....[242]....
        /*0890*/ 	.word	0x0500000f


	//   ....[243]....
        /*0894*/ 	.word	0x0500000f


	//   ....[244]....
        /*0898*/ 	.word	0x0500000f


	//----- nvinfo : EIATTR_COOP_GROUP_INSTR_OFFSETS
	.align		4
.L_489:
        /*089c*/ 	.byte	0x04, 0x28
        /*089e*/ 	.short	(.L_491 - .L_490)


	//   ....[0]....
.L_490:
        /*08a0*/ 	.word	0x00000070


	//   ....[1]....
        /*08a4*/ 	.word	0x000001d0


	//   ....[2]....
        /*08a8*/ 	.word	0x00000220


	//   ....[3]....
        /*08ac*/ 	.word	0x00000450


	//   ....[4]....
        /*08b0*/ 	.word	0x000005b0


	//   ....[5]....
        /*08b4*/ 	.word	0x000006d0


	//   ....[6]....
        /*08b8*/ 	.word	0x00000830


	//   ....[7]....
        /*08bc*/ 	.word	0x00007ed0


	//   ....[8]....
        /*08c0*/ 	.word	0x000129a0


	//   ....[9]....
        /*08c4*/ 	.word	0x00012a90


	//   ....[10]....
        /*08c8*/ 	.word	0x00012e70


	//   ....[11]....
        /*08cc*/ 	.word	0x00012f00


	//   ....[12]....
        /*08d0*/ 	.word	0x00014ac0


	//   ....[13]....
        /*08d4*/ 	.word	0x00014bc0


	//   ....[14]....
        /*08d8*/ 	.word	0x00014f00


	//   ....[15]....
        /*08dc*/ 	.word	0x00014fe0


	//   ....[16]....
        /*08e0*/ 	.word	0x00016a20


	//   ....[17]....
        /*08e4*/ 	.word	0x00016a40


	//   ....[18]....
        /*08e8*/ 	.word	0x00016a80


	//   ....[19]....
        /*08ec*/ 	.word	0x00016c20


	//   ....[20]....
        /*08f0*/ 	.word	0x00018d00


	//   ....[21]....
        /*08f4*/ 	.word	0x00018e00


	//   ....[22]....
        /*08f8*/ 	.word	0x00019190


	//   ....[23]....
        /*08fc*/ 	.word	0x000191f0


	//   ....[24]....
        /*0900*/ 	.word	0x0001a420


	//   ....[25]....
        /*0904*/ 	.word	0x0001a430


	//   ....[26]....
        /*0908*/ 	.word	0x0001a460


	//   ....[27]....
        /*090c*/ 	.word	0x0001a470


	//   ....[28]....
        /*0910*/ 	.word	0x0001bb10


	//   ....[29]....
        /*0914*/ 	.word	0x0001bb40


	//   ....[30]....
        /*0918*/ 	.word	0x0001bb90


	//   ....[31]....
        /*091c*/ 	.word	0x0001bbc0


	//   ....[32]....
        /*0920*/ 	.word	0x0001bc30


	//   ....[33]....
        /*0924*/ 	.word	0x0001bc60


	//   ....[34]....
        /*0928*/ 	.word	0x0001bc90


	//   ....[35]....
        /*092c*/ 	.word	0x0001bcc0


	//   ....[36]....
        /*0930*/ 	.word	0x0001bcf0


	//   ....[37]....
        /*0934*/ 	.word	0x0001bd20


	//   ....[38]....
        /*0938*/ 	.word	0x0001bd50


	//   ....[39]....
        /*093c*/ 	.word	0x0001bdb0


	//   ....[40]....
        /*0940*/ 	.word	0x0001bde0


	//   ....[41]....
        /*0944*/ 	.word	0x0001be10


	//   ....[42]....
        /*0948*/ 	.word	0x0001be40


	//   ....[43]....
        /*094c*/ 	.word	0x0001be70


	//   ....[44]....
        /*0950*/ 	.word	0x0001bea0


	//   ....[45]....
        /*0954*/ 	.word	0x0001bed0


	//   ....[46]....
        /*0958*/ 	.word	0x0001bf00


	//   ....[47]....
        /*095c*/ 	.word	0x0001bf30


	//   ....[48]....
        /*0960*/ 	.word	0x0001bf60


	//   ....[49]....
        /*0964*/ 	.word	0x0001bf90


	//   ....[50]....
        /*0968*/ 	.word	0x0001bfc0


	//   ....[51]....
        /*096c*/ 	.word	0x0001bff0


	//   ....[52]....
        /*0970*/ 	.word	0x0001c020


	//   ....[53]....
        /*0974*/ 	.word	0x0001c040


	//   ....[54]....
        /*0978*/ 	.word	0x0001c050


	//   ....[55]....
        /*097c*/ 	.word	0x0001c080


	//   ....[56]....
        /*0980*/ 	.word	0x0001c0b0


	//   ....[57]....
        /*0984*/ 	.word	0x0001c0e0


	//   ....[58]....
        /*0988*/ 	.word	0x0001c110


	//   ....[59]....
        /*098c*/ 	.word	0x0001c140


	//   ....[60]....
        /*0990*/ 	.word	0x0001c170


	//   ....[61]....
        /*0994*/ 	.word	0x0001c1a0


	//   ....[62]....
        /*0998*/ 	.word	0x0001c1d0


	//   ....[63]....
        /*099c*/ 	.word	0x0001c200


	//   ....[64]....
        /*09a0*/ 	.word	0x0001c230


	//   ....[65]....
        /*09a4*/ 	.word	0x0001c260


	//   ....[66]....
        /*09a8*/ 	.word	0x0001c290


	//   ....[67]....
        /*09ac*/ 	.word	0x0001c2c0


	//   ....[68]....
        /*09b0*/ 	.word	0x0001c2d0


	//   ....[69]....
        /*09b4*/ 	.word	0x0001c300


	//   ....[70]....
        /*09b8*/ 	.word	0x0001c320


	//   ....[71]....
        /*09bc*/ 	.word	0x0001c330


	//   ....[72]....
        /*09c0*/ 	.word	0x0001c340


	//   ....[73]....
        /*09c4*/ 	.word	0x0001c350


	//   ....[74]....
        /*09c8*/ 	.word	0x0001c360


	//   ....[75]....
        /*09cc*/ 	.word	0x0001c370


	//   ....[76]....
        /*09d0*/ 	.word	0x0001c380


	//   ....[77]....
        /*09d4*/ 	.word	0x0001c3b0


	//   ....[78]....
        /*09d8*/ 	.word	0x0001c3c0


	//   ....[79]....
        /*09dc*/ 	.word	0x0001c3f0


	//   ....[80]....
        /*09e0*/ 	.word	0x0001c420


	//   ....[81]....
        /*09e4*/ 	.word	0x0001c450


	//   ....[82]....
        /*09e8*/ 	.word	0x0001c480


	//   ....[83]....
        /*09ec*/ 	.word	0x0001c4b0


	//   ....[84]....
        /*09f0*/ 	.word	0x0001c4e0


	//   ....[85]....
        /*09f4*/ 	.word	0x0001c510


	//   ....[86]....
        /*09f8*/ 	.word	0x0001c540


	//   ....[87]....
        /*09fc*/ 	.word	0x0001c570


	//   ....[88]....
        /*0a00*/ 	.word	0x0001c580


	//   ....[89]....
        /*0a04*/ 	.word	0x0001c590


	//   ....[90]....
        /*0a08*/ 	.word	0x0001c5a0


	//   ....[91]....
        /*0a0c*/ 	.word	0x0001c5b0


	//   ....[92]....
        /*0a10*/ 	.word	0x0001e4b0


	//   ....[93]....
        /*0a14*/ 	.word	0x0001e6a0


	//   ....[94]....
        /*0a18*/ 	.word	0x0001e6d0


	//   ....[95]....
        /*0a1c*/ 	.word	0x0001e700


	//   ....[96]....
        /*0a20*/ 	.word	0x0001e730


	//   ....[97]....
        /*0a24*/ 	.word	0x0001e760


	//   ....[98]....
        /*0a28*/ 	.word	0x0001e7a0


	//   ....[99]....
        /*0a2c*/ 	.word	0x0001e920


	//   ....[100]....
        /*0a30*/ 	.word	0x0001e950


	//   ....[101]....
        /*0a34*/ 	.word	0x0001e980


	//   ....[102]....
        /*0a38*/ 	.word	0x0001e9b0


	//   ....[103]....
        /*0a3c*/ 	.word	0x0001e9e0


	//   ....[104]....
        /*0a40*/ 	.word	0x0001ea10


	//   ....[105]....
        /*0a44*/ 	.word	0x0001eab0


	//   ....[106]....
        /*0a48*/ 	.word	0x0001eaf0


	//   ....[107]....
        /*0a4c*/ 	.word	0x0001ebb0


	//   ....[108]....
        /*0a50*/ 	.word	0x0001fda0


	//   ....[109]....
        /*0a54*/ 	.word	0x00021ce0


	//   ....[110]....
        /*0a58*/ 	.word	0x00024350


	//   ....[111]....
        /*0a5c*/ 	.word	0x000243b0


	//   ....[112]....
        /*0a60*/ 	.word	0x000243e0


	//   ....[113]....
        /*0a64*/ 	.word	0x000243f0


	//   ....[114]....
        /*0a68*/ 	.word	0x00024420


	//   ....[115]....
        /*0a6c*/ 	.word	0x00024450


	//   ....[116]....
        /*0a70*/ 	.word	0x00024480


	//   ....[117]....
        /*0a74*/ 	.word	0x000244b0


	//   ....[118]....
        /*0a78*/ 	.word	0x00024650


	//   ....[119]....
        /*0a7c*/ 	.word	0x00024680


	//   ....[120]....
        /*0a80*/ 	.word	0x000246b0


	//   ....[121]....
        /*0a84*/ 	.word	0x000246e0


	//   ....[122]....
        /*0a88*/ 	.word	0x00024710


	//   ....[123]....
        /*0a8c*/ 	.word	0x00024740


	//   ....[124]....
        /*0a90*/ 	.word	0x00024800


	//   ....[125]....
        /*0a94*/ 	.word	0x00024820


	//   ....[126]....
        /*0a98*/ 	.word	0x00024890


	//   ....[127]....
        /*0a9c*/ 	.word	0x00025030


	//   ....[128]....
        /*0aa0*/ 	.word	0x000254e0


	//   ....[129]....
        /*0aa4*/ 	.word	0x00025590


	//   ....[130]....
        /*0aa8*/ 	.word	0x00025630


	//   ....[131]....
        /*0aac*/ 	.word	0x000256d0


	//   ....[132]....
        /*0ab0*/ 	.word	0x00025770


	//   ....[133]....
        /*0ab4*/ 	.word	0x00025810


	//   ....[134]....
        /*0ab8*/ 	.word	0x000258b0


	//   ....[135]....
        /*0abc*/ 	.word	0x00025950


	//   ....[136]....
        /*0ac0*/ 	.word	0x000259f0


	//   ....[137]....
        /*0ac4*/ 	.word	0x00025a90


	//   ....[138]....
        /*0ac8*/ 	.word	0x00025b30


	//   ....[139]....
        /*0acc*/ 	.word	0x00025bd0


	//   ....[140]....
        /*0ad0*/ 	.word	0x00025c70


	//   ....[141]....
        /*0ad4*/ 	.word	0x00025d10


	//   ....[142]....
        /*0ad8*/ 	.word	0x00025db0


	//   ....[143]....
        /*0adc*/ 	.word	0x00025e50


	//   ....[144]....
        /*0ae0*/ 	.word	0x00025ef0


	//   ....[145]....
        /*0ae4*/ 	.word	0x00025fe0


	//   ....[146]....
        /*0ae8*/ 	.word	0x00026080


	//   ....[147]....
        /*0aec*/ 	.word	0x00026120


	//   ....[148]....
        /*0af0*/ 	.word	0x000261c0


	//   ....[149]....
        /*0af4*/ 	.word	0x00026260


	//   ....[150]....
        /*0af8*/ 	.word	0x00026300


	//   ....[151]....
        /*0afc*/ 	.word	0x000263a0


	//   ....[152]....
        /*0b00*/ 	.word	0x00026440


	//   ....[153]....
        /*0b04*/ 	.word	0x000264e0


	//   ....[154]....
        /*0b08*/ 	.word	0x00026580


	//   ....[155]....
        /*0b0c*/ 	.word	0x00026620


	//   ....[156]....
        /*0b10*/ 	.word	0x000266c0


	//   ....[157]....
        /*0b14*/ 	.word	0x00026760


	//   ....[158]....
        /*0b18*/ 	.word	0x00026800


	//   ....[159]....
        /*0b1c*/ 	.word	0x000268a0


	//   ....[160]....
        /*0b20*/ 	.word	0x00026940


	//   ....[161]....
        /*0b24*/ 	.word	0x00026d90


	//   ....[162]....
        /*0b28*/ 	.word	0x00026ec0


	//   ....[163]....
        /*0b2c*/ 	.word	0x00026ff0


	//   ....[164]....
        /*0b30*/ 	.word	0x00027120


	//   ....[165]....
        /*0b34*/ 	.word	0x00027220


	//   ....[166]....
        /*0b38*/ 	.word	0x000272a0


	//   ....[167]....
        /*0b3c*/ 	.word	0x00027300


	//   ....[168]....
        /*0b40*/ 	.word	0x00027360


	//   ....[169]....
        /*0b44*/ 	.word	0x000273c0


	//   ....[170]....
        /*0b48*/ 	.word	0x00027440


	//   ....[171]....
        /*0b4c*/ 	.word	0x000274a0


	//   ....[172]....
        /*0b50*/ 	.word	0x00027520


	//   ....[173]....
        /*0b54*/ 	.word	0x00027580


	//   ....[174]....
        /*0b58*/ 	.word	0x00027600


	//   ....[175]....
        /*0b5c*/ 	.word	0x00027660


	//   ....[176]....
        /*0b60*/ 	.word	0x000276e0


	//   ....[177]....
        /*0b64*/ 	.word	0x00027740


	//   ....[178]....
        /*0b68*/ 	.word	0x000277c0


	//   ....[179]....
        /*0b6c*/ 	.word	0x00027820


	//   ....[180]....
        /*0b70*/ 	.word	0x000278a0


	//   ....[181]....
        /*0b74*/ 	.word	0x00027900


	//   ....[182]....
        /*0b78*/ 	.word	0x00027980


	//   ....[183]....
        /*0b7c*/ 	.word	0x000279e0


	//   ....[184]....
        /*0b80*/ 	.word	0x00027a60


	//   ....[185]....
        /*0b84*/ 	.word	0x00027ac0


	//   ....[186]....
        /*0b88*/ 	.word	0x00027b40


	//   ....[187]....
        /*0b8c*/ 	.word	0x00027ba0


	//   ....[188]....
        /*0b90*/ 	.word	0x00027c20


	//   ....[189]....
        /*0b94*/ 	.word	0x00027c80


	//   ....[190]....
        /*0b98*/ 	.word	0x00027d00


	//   ....[191]....
        /*0b9c*/ 	.word	0x00027d60


	//   ....[192]....
        /*0ba0*/ 	.word	0x00027de0


	//   ....[193]....
        /*0ba4*/ 	.word	0x00027e40


	//   ....[194]....
        /*0ba8*/ 	.word	0x00027ec0


	//   ....[195]....
        /*0bac*/ 	.word	0x00027f20


	//   ....[196]....
        /*0bb0*/ 	.word	0x00027f80


	//   ....[197]....
        /*0bb4*/ 	.word	0x00027fe0


	//   ....[198]....
        /*0bb8*/ 	.word	0x00028050


	//   ....[199]....
        /*0bbc*/ 	.word	0x000280b0


	//   ....[200]....
        /*0bc0*/ 	.word	0x00028110


	//   ....[201]....
        /*0bc4*/ 	.word	0x00028170


	//   ....[202]....
        /*0bc8*/ 	.word	0x000281e0


	//   ....[203]....
        /*0bcc*/ 	.word	0x00028240


	//   ....[204]....
        /*0bd0*/ 	.word	0x000282c0


	//   ....[205]....
        /*0bd4*/ 	.word	0x00028320


	//   ....[206]....
        /*0bd8*/ 	.word	0x000283a0


	//   ....[207]....
        /*0bdc*/ 	.word	0x00028400


	//   ....[208]....
        /*0be0*/ 	.word	0x00028480


	//   ....[209]....
        /*0be4*/ 	.word	0x000284e0


	//   ....[210]....
        /*0be8*/ 	.word	0x00028560


	//   ....[211]....
        /*0bec*/ 	.word	0x000285c0


	//   ....[212]....
        /*0bf0*/ 	.word	0x00028640


	//   ....[213]....
        /*0bf4*/ 	.word	0x000286a0


	//   ....[214]....
        /*0bf8*/ 	.word	0x00028720


	//   ....[215]....
        /*0bfc*/ 	.word	0x00028780


	//   ....[216]....
        /*0c00*/ 	.word	0x000287e0


	//   ....[217]....
        /*0c04*/ 	.word	0x00028840


	//   ....[218]....
        /*0c08*/ 	.word	0x000288a0


	//   ....[219]....
        /*0c0c*/ 	.word	0x00028900


	//   ....[220]....
        /*0c10*/ 	.word	0x00028980


	//   ....[221]....
        /*0c14*/ 	.word	0x000289e0


	//   ....[222]....
        /*0c18*/ 	.word	0x00028a60


	//   ....[223]....
        /*0c1c*/ 	.word	0x00028ac0


	//   ....[224]....
        /*0c20*/ 	.word	0x00028b70


	//   ....[225]....
        /*0c24*/ 	.word	0x00028ce0


	//   ....[226]....
        /*0c28*/ 	.word	0x00028fc0


	//   ....[227]....
        /*0c2c*/ 	.word	0x000293f0


	//   ....[228]....
        /*0c30*/ 	.word	0x00029490


	//   ....[229]....
        /*0c34*/ 	.word	0x000295c0


	//   ....[230]....
        /*0c38*/ 	.word	0x00029630


	//   ....[231]....
        /*0c3c*/ 	.word	0x000296a0


	//   ....[232]....
        /*0c40*/ 	.word	0x00029710


	//   ....[233]....
        /*0c44*/ 	.word	0x00029780


	//   ....[234]....
        /*0c48*/ 	.word	0x00029800


	//   ....[235]....
        /*0c4c*/ 	.word	0x00029890


	//   ....[236]....
        /*0c50*/ 	.word	0x00029930


	//   ....[237]....
        /*0c54*/ 	.word	0x000299a0


	//   ....[238]....
        /*0c58*/ 	.word	0x00029a10


	//   ....[239]....
        /*0c5c*/ 	.word	0x00029a80


	//   ....[240]....
        /*0c60*/ 	.word	0x00029b00


	//   ....[241]....
        /*0c64*/ 	.word	0x00029b70


	//   ....[242]....
        /*0c68*/ 	.word	0x00029c10


	//   ....[243]....
        /*0c6c*/ 	.word	0x00029ca0


	//   ....[244]....
        /*0c70*/ 	.word	0x00029dd0


	//----- nvinfo : EIATTR_REG_RECONFIG
	.align		4
.L_491:
        /*0c74*/ 	.byte	0x01, 0x54
	.zero		2


	//----- nvinfo : EIATTR_SYSCALL_OFFSETS
	.align		4
        /*0c78*/ 	.byte	0x04, 0x46
        /*0c7a*/ 	.short	(.L_493 - .L_492)


	//   ....[0]....
.L_492:
        /*0c7c*/ 	.word	0x00001ba0


	//   ....[1]....
        /*0c80*/ 	.word	0x00001cf0


	//   ....[2]....
        /*0c84*/ 	.word	0x00008060


	//   ....[3]....
        /*0c88*/ 	.word	0x000084f0


	//   ....[4]....
        /*0c8c*/ 	.word	0x000214c0


	//   ....[5]....
        /*0c90*/ 	.word	0x00021630


	//   ....[6]....
        /*0c94*/ 	.word	0x00021770


	//   ....[7]....
        /*0c98*/ 	.word	0x00021890


	//----- nvinfo : EIATTR_MBARRIER_INSTR_OFFSETS
	.align		4
.L_493:
        /*0c9c*/ 	.byte	0x04, 0x39
        /*0c9e*/ 	.short	(.L_495 - .L_494)


	//   ....[0]....
.L_494:
        /*0ca0*/ 	.word	0x00000300
        /*0ca4*/ 	.word	0x000000ff
        /*0ca8*/ 	.word	0x00028400
        /*0cac*/ 	.short	0x0100
        /*0cae*/ 	.byte	0x08
	.zero		1


	//   ....[1]....
        /*0cb0*/ 	.word	0x00000310
        /*0cb4*/ 	.word	0x000000ff
        /*0cb8*/ 	.word	0x00028420
        /*0cbc*/ 	.short	0x0100
        /*0cbe*/ 	.byte	0x08
	.zero		1


	//   ....[2]....
        /*0cc0*/ 	.word	0x00000400
        /*0cc4*/ 	.word	0x000000ff
        /*0cc8*/ 	.word	0x00028430
        /*0ccc*/ 	.short	0x0100
        /*0cce*/ 	.byte	0x08
	.zero		1


	//   ....[3]....
        /*0cd0*/ 	.word	0x00000410
        /*0cd4*/ 	.word	0x000000ff
        /*0cd8*/ 	.word	0x00028440
        /*0cdc*/ 	.short	0x0100
        /*0cde*/ 	.byte	0x08
	.zero		1


	//   ....[4]....
        /*0ce0*/ 	.word	0x00000420
        /*0ce4*/ 	.word	0x000000ff
        /*0ce8*/ 	.word	0x00028438
        /*0cec*/ 	.short	0x0100
        /*0cee*/ 	.byte	0x08
	.zero		1


	//   ....[5]....
        /*0cf0*/ 	.word	0x00000430
        /*0cf4*/ 	.word	0x000000ff
        /*0cf8*/ 	.word	0x00028448
        /*0cfc*/ 	.short	0x0100
        /*0cfe*/ 	.byte	0x08
	.zero		1


	//   ....[6]....
        /*0d00*/ 	.word	0x00000560
        /*0d04*/ 	.word	0x000000ff
        /*0d08*/ 	.word	0x00028450
        /*0d0c*/ 	.short	0x0100
        /*0d0e*/ 	.byte	0x08
	.zero		1


	//   ....[7]....
        /*0d10*/ 	.word	0x00000570
        /*0d14*/ 	.word	0x000000ff
        /*0d18*/ 	.word	0x00028460
        /*0d1c*/ 	.short	0x0100
        /*0d1e*/ 	.byte	0x08
	.zero		1


	//   ....[8]....
        /*0d20*/ 	.word	0x00000580
        /*0d24*/ 	.word	0x000000ff
        /*0d28*/ 	.word	0x00028458
        /*0d2c*/ 	.short	0x0100
        /*0d2e*/ 	.byte	0x08
	.zero		1


	//   ....[9]....
        /*0d30*/ 	.word	0x00000590
        /*0d34*/ 	.word	0x000000ff
        /*0d38*/ 	.word	0x00028468
        /*0d3c*/ 	.short	0x0100
        /*0d3e*/ 	.byte	0x08
	.zero		1


	//   ....[10]....
        /*0d40*/ 	.word	0x00000680
        /*0d44*/ 	.word	0x000000ff
        /*0d48*/ 	.word	0x00028470
        /*0d4c*/ 	.short	0x0100
        /*0d4e*/ 	.byte	0x06
	.zero		1


	//   ....[11]....
        /*0d50*/ 	.word	0x00000690
        /*0d54*/ 	.word	0x000000ff
        /*0d58*/ 	.word	0x00028480
        /*0d5c*/ 	.short	0x0100
        /*0d5e*/ 	.byte	0x06
	.zero		1


	//   ....[12]....
        /*0d60*/ 	.word	0x000006a0
        /*0d64*/ 	.word	0x000000ff
        /*0d68*/ 	.word	0x00028478
        /*0d6c*/ 	.short	0x0100
        /*0d6e*/ 	.byte	0x06
	.zero		1


	//   ....[13]....
        /*0d70*/ 	.word	0x000006b0
        /*0d74*/ 	.word	0x000000ff
        /*0d78*/ 	.word	0x00028488
        /*0d7c*/ 	.short	0x0100
        /*0d7e*/ 	.byte	0x06
	.zero		1


	//   ....[14]....
        /*0d80*/ 	.word	0x000007e0
        /*0d84*/ 	.word	0x000000ff
        /*0d88*/ 	.word	0x00028490
        /*0d8c*/ 	.short	0x0100
        /*0d8e*/ 	.byte	0x08
	.zero		1


	//   ....[15]....
        /*0d90*/ 	.word	0x000007f0
        /*0d94*/ 	.word	0x000000ff
        /*0d98*/ 	.word	0x000284a0
        /*0d9c*/ 	.short	0x0100
        /*0d9e*/ 	.byte	0x08
	.zero		1


	//   ....[16]....
        /*0da0*/ 	.word	0x00000800
        /*0da4*/ 	.word	0x000000ff
        /*0da8*/ 	.word	0x00028498
        /*0dac*/ 	.short	0x0100
        /*0dae*/ 	.byte	0x08
	.zero		1


	//   ....[17]....
        /*0db0*/ 	.word	0x00000810
        /*0db4*/ 	.word	0x000000ff
        /*0db8*/ 	.word	0x000284a8
        /*0dbc*/ 	.short	0x0100
        /*0dbe*/ 	.byte	0x08
	.zero		1


	//   ....[18]....
        /*0dc0*/ 	.word	0x00000940
        /*0dc4*/ 	.word	0x000000ff
        /*0dc8*/ 	.word	0x000284b0
        /*0dcc*/ 	.short	0x0100
        /*0dce*/ 	.byte	0x08
	.zero		1


	//   ....[19]....
        /*0dd0*/ 	.word	0x00000950
        /*0dd4*/ 	.word	0x000000ff
        /*0dd8*/ 	.word	0x000284c0
        /*0ddc*/ 	.short	0x0100
        /*0dde*/ 	.byte	0x08
	.zero		1


	//   ....[20]....
        /*0de0*/ 	.word	0x00000960
        /*0de4*/ 	.word	0x000000ff
        /*0de8*/ 	.word	0x000284b8
        /*0dec*/ 	.short	0x0100
        /*0dee*/ 	.byte	0x08
	.zero		1


	//   ....[21]....
        /*0df0*/ 	.word	0x00000970
        /*0df4*/ 	.word	0x000000ff
        /*0df8*/ 	.word	0x000284c8
        /*0dfc*/ 	.short	0x0100
        /*0dfe*/ 	.byte	0x08
	.zero		1


	//   ....[22]....
        /*0e00*/ 	.word	0x00002b40
        /*0e04*/ 	.word	0x00000055
        /*0e08*/ 	.word	0x00028490
        /*0e0c*/ 	.short	0x010a
        /*0e0e*/ 	.byte	0x3f
	.zero		1


	//   ....[23]....
        /*0e10*/ 	.word	0x00004be0
        /*0e14*/ 	.word	0x00000055
        /*0e18*/ 	.word	0x00028490
        /*0e1c*/ 	.short	0x010a
        /*0e1e*/ 	.byte	0x3f
	.zero		1


	//   ....[24]....
        /*0e20*/ 	.word	0x00006cd0
        /*0e24*/ 	.word	0x00000055
        /*0e28*/ 	.word	0x00028490
        /*0e2c*/ 	.short	0x010a
        /*0e2e*/ 	.byte	0x3f
	.zero		1


	//   ....[25]....
        /*0e30*/ 	.word	0x00006ee0
        /*0e34*/ 	.word	0x00000004
        /*0e38*/ 	.word	0x00000000
        /*0e3c*/ 	.short	0x0101
        /*0e3e*/ 	.byte	0x3f
	.zero		1


	//   ....[26]....
        /*0e40*/ 	.word	0x00006f20
        /*0e44*/ 	.word	0x00000055
        /*0e48*/ 	.word	0x000284b0
        /*0e4c*/ 	.short	0x010a
        /*0e4e*/ 	.byte	0x3f
	.zero		1


	//   ....[27]....
        /*0e50*/ 	.word	0x000072d0
        /*0e54*/ 	.word	0x00000055
        /*0e58*/ 	.word	0x00000000
        /*0e5c*/ 	.short	0x0101
        /*0e5e*/ 	.byte	0x3f
	.zero		1


	//   ....[28]....
        /*0e60*/ 	.word	0x000080f0
        /*0e64*/ 	.word	0x00000010
        /*0e68*/ 	.word	0x00028400
        /*0e6c*/ 	.short	0x010a
        /*0e6e*/ 	.byte	0x3f
	.zero		1


	//   ....[29]....
        /*0e70*/ 	.word	0x00008140
        /*0e74*/ 	.word	0x00000010
        /*0e78*/ 	.word	0x00028400
        /*0e7c*/ 	.short	0x010a
        /*0e7e*/ 	.byte	0x3f
	.zero		1


	//   ....[30]....
        /*0e80*/ 	.word	0x00009140
        /*0e84*/ 	.word	0x00000010
        /*0e88*/ 	.word	0x00028400
        /*0e8c*/ 	.short	0x010a
        /*0e8e*/ 	.byte	0x3f
	.zero		1


	//   ....[31]....
        /*0e90*/ 	.word	0x0000d860
        /*0e94*/ 	.word	0x00000010
        /*0e98*/ 	.word	0x00028400
        /*0e9c*/ 	.short	0x010a
        /*0e9e*/ 	.byte	0x3f
	.zero		1


	//   ....[32]....
        /*0ea0*/ 	.word	0x000118a0
        /*0ea4*/ 	.word	0x00000009
        /*0ea8*/ 	.word	0x00028430
        /*0eac*/ 	.short	0x010a
        /*0eae*/ 	.byte	0x3f
	.zero		1


	//   ....[33]....
        /*0eb0*/ 	.word	0x00011910
        /*0eb4*/ 	.word	0x00000009
        /*0eb8*/ 	.word	0x00028430
        /*0ebc*/ 	.short	0x010a
        /*0ebe*/ 	.byte	0x3f
	.zero		1


	//   ....[34]....
        /*0ec0*/ 	.word	0x00011f10
        /*0ec4*/ 	.word	0x00000000
        /*0ec8*/ 	.word	0x00000000
        /*0ecc*/ 	.short	0x0101
        /*0ece*/ 	.byte	0x3f
	.zero		1


	//   ....[35]....
        /*0ed0*/ 	.word	0x00013b70
        /*0ed4*/ 	.word	0x0000000a
        /*0ed8*/ 	.word	0x00028430
        /*0edc*/ 	.short	0x010a
        /*0ede*/ 	.byte	0x3f
	.zero		1


	//   ....[36]....
        /*0ee0*/ 	.word	0x00013bc0
        /*0ee4*/ 	.word	0x0000000a
        /*0ee8*/ 	.word	0x00028430
        /*0eec*/ 	.short	0x010a
        /*0eee*/ 	.byte	0x3f
	.zero		1


	//   ....[37]....
        /*0ef0*/ 	.word	0x00013fd0
        /*0ef4*/ 	.word	0x0000000a
        /*0ef8*/ 	.word	0x00028450
        /*0efc*/ 	.short	0x010a
        /*0efe*/ 	.byte	0x3f
	.zero		1


	//   ....[38]....
        /*0f00*/ 	.word	0x00014010
        /*0f04*/ 	.word	0x0000000a
        /*0f08*/ 	.word	0x00028450
        /*0f0c*/ 	.short	0x010a
        /*0f0e*/ 	.byte	0x3f
	.zero		1


	//   ....[39]....
        /*0f10*/ 	.word	0x000141f0
        /*0f14*/ 	.word	0x00000007
        /*0f18*/ 	.word	0x00000000
        /*0f1c*/ 	.short	0x0101
        /*0f1e*/ 	.byte	0x3f
	.zero		1


	//   ....[40]....
        /*0f20*/ 	.word	0x00015660
        /*0f24*/ 	.word	0x00000008
        /*0f28*/ 	.word	0x00000000
        /*0f2c*/ 	.short	0x0101
        /*0f2e*/ 	.byte	0x3f
	.zero		1


	//   ....[41]....
        /*0f30*/ 	.word	0x00016210
        /*0f34*/ 	.word	0x00000007
        /*0f38*/ 	.word	0x00028430
        /*0f3c*/ 	.short	0x010a
        /*0f3e*/ 	.byte	0x3f
	.zero		1


	//   ....[42]....
        /*0f40*/ 	.word	0x00016260
        /*0f44*/ 	.word	0x00000007
        /*0f48*/ 	.word	0x00028430
        /*0f4c*/ 	.short	0x010a
        /*0f4e*/ 	.byte	0x3f
	.zero		1


	//   ....[43]....
        /*0f50*/ 	.word	0x000166e0
        /*0f54*/ 	.word	0x00000007
        /*0f58*/ 	.word	0x00028450
        /*0f5c*/ 	.short	0x010a
        /*0f5e*/ 	.byte	0x3f
	.zero		1


	//   ....[44]....
        /*0f60*/ 	.word	0x00016720
        /*0f64*/ 	.word	0x00000007
        /*0f68*/ 	.word	0x00028450
        /*0f6c*/ 	.short	0x010a
        /*0f6e*/ 	.byte	0x3f
	.zero		1


	//   ....[45]....
        /*0f70*/ 	.word	0x00016f90
        /*0f74*/ 	.word	0x000000aa
        /*0f78*/ 	.word	0x00000000
        /*0f7c*/ 	.short	0x0101
        /*0f7e*/ 	.byte	0x3f
	.zero		1


	//   ....[46]....
        /*0f80*/ 	.word	0x00017310
        /*0f84*/ 	.word	0x00000009
        /*0f88*/ 	.word	0x00000000
        /*0f8c*/ 	.short	0x0101
        /*0f8e*/ 	.byte	0x3f
	.zero		1


	//   ....[47]....
        /*0f90*/ 	.word	0x00017d30
        /*0f94*/ 	.word	0x00000007
        /*0f98*/ 	.word	0x00028430
        /*0f9c*/ 	.short	0x010a
        /*0f9e*/ 	.byte	0x3f
	.zero		1


	//   ....[48]....
        /*0fa0*/ 	.word	0x00017d80
        /*0fa4*/ 	.word	0x00000007
        /*0fa8*/ 	.word	0x00028430
        /*0fac*/ 	.short	0x010a
        /*0fae*/ 	.byte	0x3f
	.zero		1


	//   ....[49]....
        /*0fb0*/ 	.word	0x00018200
        /*0fb4*/ 	.word	0x00000007
        /*0fb8*/ 	.word	0x00028450
        /*0fbc*/ 	.short	0x010a
        /*0fbe*/ 	.byte	0x3f
	.zero		1


	//   ....[50]....
        /*0fc0*/ 	.word	0x00018240
        /*0fc4*/ 	.word	0x00000007
        /*0fc8*/ 	.word	0x00028450
        /*0fcc*/ 	.short	0x010a
        /*0fce*/ 	.byte	0x3f
	.zero		1


	//   ....[51]....
        /*0fd0*/ 	.word	0x00018480
        /*0fd4*/ 	.word	0x00000006
        /*0fd8*/ 	.word	0x00000000
        /*0fdc*/ 	.short	0x0101
        /*0fde*/ 	.byte	0x3f
	.zero		1


	//   ....[52]....
        /*0fe0*/ 	.word	0x000198c0
        /*0fe4*/ 	.word	0x00000007
        /*0fe8*/ 	.word	0x00000000
        /*0fec*/ 	.short	0x0101
        /*0fee*/ 	.byte	0x3f
	.zero		1


	//   ....[53]....
        /*0ff0*/ 	.word	0x0001a1a0
        /*0ff4*/ 	.word	0x00000005
        /*0ff8*/ 	.word	0x00028450
        /*0ffc*/ 	.short	0x010a
        /*0ffe*/ 	.byte	0x3f
	.zero		1


	//   ....[54]....
        /*1000*/ 	.word	0x0001a1e0
        /*1004*/ 	.word	0x00000005
        /*1008*/ 	.word	0x00028450
        /*100c*/ 	.short	0x010a
        /*100e*/ 	.byte	0x3f
	.zero		1


	//   ....[55]....
        /*1010*/ 	.word	0x0001a710
        /*1014*/ 	.word	0x00000010
        /*1018*/ 	.word	0x00000000
        /*101c*/ 	.short	0x0101
        /*101e*/ 	.byte	0x3f
	.zero		1


	//   ....[56]....
        /*1020*/ 	.word	0x0001d260
        /*1024*/ 	.word	0x00000000
        /*1028*/ 	.word	0x00000000
        /*102c*/ 	.short	0x0101
        /*102e*/ 	.byte	0x3f
	.zero		1


	//   ....[57]....
        /*1030*/ 	.word	0x0001feb0
        /*1034*/ 	.word	0x0000000c
        /*1038*/ 	.word	0x00028420
        /*103c*/ 	.short	0x010a
        /*103e*/ 	.byte	0x3f
	.zero		1


	//   ....[58]....
        /*1040*/ 	.word	0x0001ff80
        /*1044*/ 	.word	0x00000008
        /*1048*/ 	.word	0x000284a0
        /*104c*/ 	.short	0x010a
        /*104e*/ 	.byte	0x3f
	.zero		1


	//   ....[59]....
        /*1050*/ 	.word	0x000202c0
        /*1054*/ 	.word	0x00000008
        /*1058*/ 	.word	0x000284c0
        /*105c*/ 	.short	0x010a
        /*105e*/ 	.byte	0x3f
	.zero		1


	//   ....[60]....
        /*1060*/ 	.word	0x00020790
        /*1064*/ 	.word	0x00000008
        /*1068*/ 	.word	0x000284a0
        /*106c*/ 	.short	0x010a
        /*106e*/ 	.byte	0x3f
	.zero		1


	//   ....[61]....
        /*1070*/ 	.word	0x00020ab0
        /*1074*/ 	.word	0x00000008
        /*1078*/ 	.word	0x000284c0
        /*107c*/ 	.short	0x010a
        /*107e*/ 	.byte	0x3f
	.zero		1


	//   ....[62]....
        /*1080*/ 	.word	0x00021f60
        /*1084*/ 	.word	0x00000005
        /*1088*/ 	.word	0x00028480
        /*108c*/ 	.short	0x010a
        /*108e*/ 	.byte	0x3f
	.zero		1


	//   ....[63]....
        /*1090*/ 	.word	0x00022190
        /*1094*/ 	.word	0x00000005
        /*1098*/ 	.word	0x00028440
        /*109c*/ 	.short	0x010a
        /*109e*/ 	.byte	0x3f
	.zero		1


	//   ....[64]....
        /*10a0*/ 	.word	0x00022600
        /*10a4*/ 	.word	0x00000004
        /*10a8*/ 	.word	0x00028420
        /*10ac*/ 	.short	0x010a
        /*10ae*/ 	.byte	0x3f
	.zero		1


	//   ....[65]....
        /*10b0*/ 	.word	0x00022950
        /*10b4*/ 	.word	0x00000005
        /*10b8*/ 	.word	0x00028480
        /*10bc*/ 	.short	0x010a
        /*10be*/ 	.byte	0x3f
	.zero		1


	//   ....[66]....
        /*10c0*/ 	.word	0x00022cc0
        /*10c4*/ 	.word	0x00000005
        /*10c8*/ 	.word	0x00028440
        /*10cc*/ 	.short	0x010a
        /*10ce*/ 	.byte	0x3f
	.zero		1


	//   ....[67]....
        /*10d0*/ 	.word	0x000230b0
        /*10d4*/ 	.word	0x00000015
        /*10d8*/ 	.word	0x00028470
        /*10dc*/ 	.short	0x010a
        /*10de*/ 	.byte	0x3f
	.zero		1


	//   ....[68]....
        /*10e0*/ 	.word	0x00023120
        /*10e4*/ 	.word	0x00000015
        /*10e8*/ 	.word	0x00028460
        /*10ec*/ 	.short	0x010a
        /*10ee*/ 	.byte	0x3f
	.zero		1


	//   ....[69]....
        /*10f0*/ 	.word	0x000237a0
        /*10f4*/ 	.word	0x00000015
        /*10f8*/ 	.word	0x00028450
        /*10fc*/ 	.short	0x0101
        /*10fe*/ 	.byte	0x3f
	.zero		1


	//   ....[70]....
        /*1100*/ 	.word	0x00023800
        /*1104*/ 	.word	0x00000015
        /*1108*/ 	.word	0x00000000
        /*110c*/ 	.short	0x0101
        /*110e*/ 	.byte	0x3f
	.zero		1


	//   ....[71]....
        /*1110*/ 	.word	0x00023a30
        /*1114*/ 	.word	0x00000000
        /*1118*/ 	.word	0x00028470
        /*111c*/ 	.short	0x010a
        /*111e*/ 	.byte	0x3f
	.zero		1


	//   ....[72]....
        /*1120*/ 	.word	0x00023aa0
        /*1124*/ 	.word	0x00000000
        /*1128*/ 	.word	0x00028460
        /*112c*/ 	.short	0x010a
        /*112e*/ 	.byte	0x3f
	.zero		1


	//   ....[73]....
        /*1130*/ 	.word	0x000240b0
        /*1134*/ 	.word	0x00000000
        /*1138*/ 	.word	0x00028450
        /*113c*/ 	.short	0x0101
        /*113e*/ 	.byte	0x3f
	.zero		1


	//   ....[74]....
        /*1140*/ 	.word	0x00024100
        /*1144*/ 	.word	0x00000002
        /*1148*/ 	.word	0x00000000
        /*114c*/ 	.short	0x0101
        /*114e*/ 	.byte	0x3f
	.zero		1


	//   ....[75]....
        /*1150*/ 	.word	0x00024fb0
        /*1154*/ 	.word	0x00000000
        /*1158*/ 	.word	0x00028420
        /*115c*/ 	.short	0x010a
        /*115e*/ 	.byte	0x3f
	.zero		1


	//   ....[76]....
        /*1160*/ 	.word	0x00025160
        /*1164*/ 	.word	0x00000006
        /*1168*/ 	.word	0x00000000
        /*116c*/ 	.short	0x010a
        /*116e*/ 	.byte	0x3f
	.zero		1


	//   ....[77]....
        /*1170*/ 	.word	0x000251d0
        /*1174*/ 	.word	0x00000007
        /*1178*/ 	.word	0x00000000
        /*117c*/ 	.short	0x010a
        /*117e*/ 	.byte	0x3f
	.zero		1


	//   ....[78]....
        /*1180*/ 	.word	0x00025230
        /*1184*/ 	.word	0x00000004
        /*1188*/ 	.word	0x00028460
        /*118c*/ 	.short	0x010a
        /*118e*/ 	.byte	0x3f
	.zero		1


	//   ....[79]....
        /*1190*/ 	.word	0x00025280
        /*1194*/ 	.word	0x00000003
        /*1198*/ 	.word	0x00028460
        /*119c*/ 	.short	0x010a
        /*119e*/ 	.byte	0x3f
	.zero		1


	//   ....[80]....
        /*11a0*/ 	.word	0x000252c0
        /*11a4*/ 	.word	0x00000004
        /*11a8*/ 	.word	0x00028480
        /*11ac*/ 	.short	0x010a
        /*11ae*/ 	.byte	0x3f
	.zero		1


	//   ....[81]....
        /*11b0*/ 	.word	0x000252e0
        /*11b4*/ 	.word	0x00000003
        /*11b8*/ 	.word	0x00028480
        /*11bc*/ 	.short	0x010a
        /*11be*/ 	.byte	0x3f
	.zero		1


	//   ....[82]....
        /*11c0*/ 	.word	0x00025340
        /*11c4*/ 	.word	0x00000055
        /*11c8*/ 	.word	0x00028490
        /*11cc*/ 	.short	0x010a
        /*11ce*/ 	.byte	0x3f
	.zero		1


	//   ....[83]....
        /*11d0*/ 	.word	0x00025390
        /*11d4*/ 	.word	0x00000055
        /*11d8*/ 	.word	0x00028490
        /*11dc*/ 	.short	0x010a
        /*11de*/ 	.byte	0x3f
	.zero		1


	//   ....[84]....
        /*11e0*/ 	.word	0x000253e0
        /*11e4*/ 	.word	0x00000055
        /*11e8*/ 	.word	0x00028490
        /*11ec*/ 	.short	0x010a
        /*11ee*/ 	.byte	0x3f
	.zero		1


	//   ....[85]....
        /*11f0*/ 	.word	0x00025430
        /*11f4*/ 	.word	0x00000055
        /*11f8*/ 	.word	0x000284b0
        /*11fc*/ 	.short	0x010a
        /*11fe*/ 	.byte	0x3f
	.zero		1


	//   ....[86]....
        /*1200*/ 	.word	0x00025f30
        /*1204*/ 	.word	0x00000010
        /*1208*/ 	.word	0x00028400
        /*120c*/ 	.short	0x010a
        /*120e*/ 	.byte	0x3f
	.zero		1


	//   ....[87]....
        /*1210*/ 	.word	0x00026980
        /*1214*/ 	.word	0x00000010
        /*1218*/ 	.word	0x00028400
        /*121c*/ 	.short	0x010a
        /*121e*/ 	.byte	0x3f
	.zero		1


	//   ....[88]....
        /*1220*/ 	.word	0x000269d0
        /*1224*/ 	.word	0x00000009
        /*1228*/ 	.word	0x00028430
        /*122c*/ 	.short	0x010a
        /*122e*/ 	.byte	0x3f
	.zero		1


	//   ....[89]....
        /*1230*/ 	.word	0x00026a20
        /*1234*/ 	.word	0x0000000a
        /*1238*/ 	.word	0x00028430
        /*123c*/ 	.short	0x010a
        /*123e*/ 	.byte	0x3f
	.zero		1


	//   ....[90]....
        /*1240*/ 	.word	0x00026a70
        /*1244*/ 	.word	0x0000000a
        /*1248*/ 	.word	0x00028450
        /*124c*/ 	.short	0x010a
        /*124e*/ 	.byte	0x3f
	.zero		1


	//   ....[91]....
        /*1250*/ 	.word	0x00026ac0
        /*1254*/ 	.word	0x00000007
        /*1258*/ 	.word	0x00028430
        /*125c*/ 	.short	0x010a
        /*125e*/ 	.byte	0x3f
	.zero		1


	//   ....[92]....
        /*1260*/ 	.word	0x00026b10
        /*1264*/ 	.word	0x00000007
        /*1268*/ 	.word	0x00028450
        /*126c*/ 	.short	0x010a
        /*126e*/ 	.byte	0x3f
	.zero		1


	//   ....[93]....
        /*1270*/ 	.word	0x00026b60
        /*1274*/ 	.word	0x00000007
        /*1278*/ 	.word	0x00028430
        /*127c*/ 	.short	0x010a
        /*127e*/ 	.byte	0x3f
	.zero		1


	//   ....[94]....
        /*1280*/ 	.word	0x00026bb0
        /*1284*/ 	.word	0x00000007
        /*1288*/ 	.word	0x00028450
        /*128c*/ 	.short	0x010a
        /*128e*/ 	.byte	0x3f
	.zero		1


	//   ....[95]....
        /*1290*/ 	.word	0x00026c00
        /*1294*/ 	.word	0x00000005
        /*1298*/ 	.word	0x00028450
        /*129c*/ 	.short	0x010a
        /*129e*/ 	.byte	0x3f
	.zero		1


	//   ....[96]....
        /*12a0*/ 	.word	0x00028da0
        /*12a4*/ 	.word	0x0000000c
        /*12a8*/ 	.word	0x00028420
        /*12ac*/ 	.short	0x010a
        /*12ae*/ 	.byte	0x3f
	.zero		1


	//   ....[97]....
        /*12b0*/ 	.word	0x00028df0
        /*12b4*/ 	.word	0x00000008
        /*12b8*/ 	.word	0x000284a0
        /*12bc*/ 	.short	0x010a
        /*12be*/ 	.byte	0x3f
	.zero		1


	//   ....[98]....
        /*12c0*/ 	.word	0x00028e40
        /*12c4*/ 	.word	0x00000008
        /*12c8*/ 	.word	0x000284c0
        /*12cc*/ 	.short	0x010a
        /*12ce*/ 	.byte	0x3f
	.zero		1


	//   ....[99]....
        /*12d0*/ 	.word	0x00028e90
        /*12d4*/ 	.word	0x00000008
        /*12d8*/ 	.word	0x000284a0
        /*12dc*/ 	.short	0x010a
        /*12de*/ 	.byte	0x3f
	.zero		1


	//   ....[100]....
        /*12e0*/ 	.word	0x00028ee0
        /*12e4*/ 	.word	0x00000008
        /*12e8*/ 	.word	0x000284c0
        /*12ec*/ 	.short	0x010a
        /*12ee*/ 	.byte	0x3f
	.zero		1


	//   ....[101]....
        /*12f0*/ 	.word	0x00029080
        /*12f4*/ 	.word	0x00000005
        /*12f8*/ 	.word	0x00028480
        /*12fc*/ 	.short	0x010a
        /*12fe*/ 	.byte	0x3f
	.zero		1


	//   ....[102]....
        /*1300*/ 	.word	0x000290d0
        /*1304*/ 	.word	0x00000005
        /*1308*/ 	.word	0x00028440
        /*130c*/ 	.short	0x010a
        /*130e*/ 	.byte	0x3f
	.zero		1


	//   ....[103]....
        /*1310*/ 	.word	0x00029150
        /*1314*/ 	.word	0x00000004
        /*1318*/ 	.word	0x00028420
        /*131c*/ 	.short	0x010a
        /*131e*/ 	.byte	0x3f
	.zero		1


	//   ....[104]....
        /*1320*/ 	.word	0x000291a0
        /*1324*/ 	.word	0x00000005
        /*1328*/ 	.word	0x00028480
        /*132c*/ 	.short	0x010a
        /*132e*/ 	.byte	0x3f
	.zero		1


	//   ....[105]....
        /*1330*/ 	.word	0x000291f0
        /*1334*/ 	.word	0x00000005
        /*1338*/ 	.word	0x00028440
        /*133c*/ 	.short	0x010a
        /*133e*/ 	.byte	0x3f
	.zero		1


	//   ....[106]....
        /*1340*/ 	.word	0x00029240
        /*1344*/ 	.word	0x00000015
        /*1348*/ 	.word	0x00028470
        /*134c*/ 	.short	0x010a
        /*134e*/ 	.byte	0x3f
	.zero		1


	//   ....[107]....
        /*1350*/ 	.word	0x00029290
        /*1354*/ 	.word	0x00000015
        /*1358*/ 	.word	0x00028460
        /*135c*/ 	.short	0x010a
        /*135e*/ 	.byte	0x3f
	.zero		1


	//   ....[108]....
        /*1360*/ 	.word	0x000292e0
        /*1364*/ 	.word	0x00000000
        /*1368*/ 	.word	0x00028470
        /*136c*/ 	.short	0x010a
        /*136e*/ 	.byte	0x3f
	.zero		1


	//   ....[109]....
        /*1370*/ 	.word	0x00029330
        /*1374*/ 	.word	0x00000000
        /*1378*/ 	.word	0x00028460
        /*137c*/ 	.short	0x010a
        /*137e*/ 	.byte	0x3f
	.zero		1


	//   ....[110]....
        /*1380*/ 	.word	0x00029cf0
        /*1384*/ 	.word	0x00000000
        /*1388*/ 	.word	0x00028420
        /*138c*/ 	.short	0x010a
        /*138e*/ 	.byte	0x3f
	.zero		1


	//   ....[111]....
        /*1390*/ 	.word	0x00029e90
        /*1394*/ 	.word	0x00000006
        /*1398*/ 	.word	0x00000000
        /*139c*/ 	.short	0x010a
        /*139e*/ 	.byte	0x3f
	.zero		1


	//   ....[112]....
        /*13a0*/ 	.word	0x00029ee0
        /*13a4*/ 	.word	0x00000007
        /*13a8*/ 	.word	0x00000000
        /*13ac*/ 	.short	0x010a
        /*13ae*/ 	.byte	0x3f
	.zero		1


	//   ....[113]....
        /*13b0*/ 	.word	0x00029f30
        /*13b4*/ 	.word	0x00000004
        /*13b8*/ 	.word	0x00028460
        /*13bc*/ 	.short	0x010a
        /*13be*/ 	.byte	0x3f
	.zero		1


	//   ....[114]....
        /*13c0*/ 	.word	0x00029f80
        /*13c4*/ 	.word	0x00000003
        /*13c8*/ 	.word	0x00028460
        /*13cc*/ 	.short	0x010a
        /*13ce*/ 	.byte	0x3f
	.zero		1


	//   ....[115]....
        /*13d0*/ 	.word	0x00029fd0
        /*13d4*/ 	.word	0x00000004
        /*13d8*/ 	.word	0x00028480
        /*13dc*/ 	.short	0x010a
        /*13de*/ 	.byte	0x3f
	.zero		1


	//----- nvinfo : EIATTR_NUM_MBARRIERS
	.align		4
.L_495:
        /*13e0*/ 	.byte	0x03, 0x38
        /*13e2*/ 	.short	0x0016


	//----- nvinfo : EIATTR_EXIT_INSTR_OFFSETS
	.align		4
        /*13e4*/ 	.byte	0x04, 0x1c
        /*13e6*/ 	.short	(.L_497 - .L_496)


	//   ....[0]....
.L_496:
        /*13e8*/ 	.word	0x00025330


	//----- nvinfo : EIATTR_MAX_THREADS
	.align		4
.L_497:
        /*13ec*/ 	.byte	0x04, 0x05
        /*13ee*/ 	.short	(.L_499 - .L_498)
.L_498:
        /*13f0*/ 	.word	0x00000180
        /*13f4*/ 	.word	0x00000001
        /*13f8*/ 	.word	0x00000001


	//----- nvinfo : EIATTR_CRS_STACK_SIZE
	.align		4
.L_499:
        /*13fc*/ 	.byte	0x04, 0x1e
        /*13fe*/ 	.short	(.L_501 - .L_500)
.L_500:
        /*1400*/ 	.word	0x00000000


	//----- nvinfo : EIATTR_CBANK_PARAM_SIZE
	.align		4
.L_501:
        /*1404*/ 	.byte	0x03, 0x19
        /*1406*/ 	.short	0x0a70


	//----- nvinfo : EIATTR_PARAM_CBANK
	.align		4
        /*1408*/ 	.byte	0x04, 0x0a
        /*140a*/ 	.short	(.L_503 - .L_502)
	.align		4
.L_502:
        /*140c*/ 	.word	index@(.nv.constant0._ZN7cutlass13device_kernelIN5flash11enable_sm90INS1_16FlashAttnFwdSm90INS1_25CollectiveMainloopFwdSm90ILi2EN4cute5tupleIJNS5_1CILi1EEES8_S8_EEENS6_IJNS7_ILi128EEENS7_ILi64EEENS7_ILi256EEEEEELi256ENS_12float_e4m3_tEfNS_4arch4Sm90ELb0ELb1ELb0ELb1ELb0ELb1ELb0ELb1ELb1ELb0ELb0ELb0EEENS1_21CollectiveEpilogueFwdINS6_IJSA_SC_SB_EEES9_NS_10bfloat16_tESG_Li256ELb1ELb0ELb0ELb1EEENS1_36VarlenDynamicPersistentTileSchedulerILi128ELi64ELi256ELi128ELb0ELb0ELb1ELb1ELb0ELb1EEEEEEEEEvNT_6ParamsE)
        /*1410*/ 	.short	0x0210
        /*1412*/ 	.short	0x0a70


	//----- nvinfo : EIATTR_SW_WAR
	.align		4
.L_503:
        /*1414*/ 	.byte	0x04, 0x36
        /*1416*/ 	.short	(.L_505 - .L_504)
.L_504:
        /*1418*/ 	.word	0x00000008
.L_505:


//--------------------- .nv.info._ZN7cutlass13device_kernelIN5flash11enable_sm90INS1_16FlashAttnFwdSm90INS1_25CollectiveMainloopFwdSm90ILi2EN4cute5tupleIJNS5_1CILi1EEES8_S8_EEENS6_IJNS7_ILi128EEESA_NS7_ILi256EEEEEELi256ENS_12float_e4m3_tEfNS_4arch4Sm90ELb1ELb0ELb0ELb0ELb0ELb0ELb0ELb1ELb1ELb0ELb0ELb0EEENS1_21CollectiveEpilogueFwdINS6_IJSA_SB_SA_EEES9_NS_10bfloat16_tESF_Li256ELb0ELb0ELb0ELb1EEENS1_30DynamicPersistentTileSchedulerILi256ELi128ELb0ELb0ELb1EEEEEEEEEvNT_6ParamsE --------------------------
	.section	.nv.info._ZN7cutlass13device_kernelIN5flash11enable_sm90INS1_16FlashAttnFwdSm90INS1_25CollectiveMainloopFwdSm90ILi2EN4cute5tupleIJNS5_1CILi1EEES8_S8_EEENS6_IJNS7_ILi128EEESA_NS7_ILi256EEEEEELi256ENS_12float_e4m3_tEfNS_4arch4Sm90ELb1ELb0ELb0ELb0ELb0ELb0ELb0ELb1ELb1ELb0ELb0ELb0EEENS1_21CollectiveEpilogueFwdINS6_IJSA_SB_SA_EEES9_NS_10bfloat16_tESF_Li256ELb0ELb0ELb0ELb1EEENS1_30DynamicPersistentTileSchedulerILi256ELi128ELb0ELb0ELb1EEEEEEEEEvNT_6ParamsE,"",@"SHT_CUDA_INFO"
	.sectionflags	@""
	.align	4


	//----- nvinfo : EIATTR_CUDA_API_VERSION
	.align		4
        /*0000*/ 	.byte	0x04, 0x37
        /*0002*/ 	.short	(.L_507 - .L_506)
.L_506:
        /*0004*/ 	.word	0x00000082


	//----- nvinfo : EIATTR_KPARAM_INFO
	.align		4
.L_507:
        /*0008*/ 	.byte	0x04, 0x17
        /*000a*/ 	.short	(.L_509 - .L_508)
.L_508:
        /*000c*/ 	.word	0x00000000
        /*0010*/ 	.short	0x0000
        /*0012*/ 	.short	0x0070
        /*0014*/ 	.byte	0x00, 0xf0, 0x01, 0x2e


	//----- nvinfo : EIATTR_SPARSE_MMA_MASK
	.align		4
.L_509:
        /*0018*/ 	.byte	0x03, 0x50
        /*001a*/ 	.short	0x0000


	//----- nvinfo : EIATTR_MAXREG_COUNT
	.align		4
        /*001c*/ 	.byte	0x03, 0x1b
        /*001e*/ 	.short	0x00a8


	//----- nvinfo : EIATTR_NUM_BARRIERS
	.align		4
        /*0020*/ 	.byte	0x02, 0x4c
        /*0022*/ 	.byte	0x10
	.zero		1


	//----- nvinfo : EIATTR_EXTERNS
	.align		4
        /*0024*/ 	.byte	0x04, 0x0f
        /*0026*/ 	.short	(.L_511 - .L_510)


	//   ....[0]....
	.align		4
.L_510:
        /*0028*/ 	.word	index@(__assertfail)


	//----- nvinfo : EIATTR_ANNOTATIONS
	.align		4
.L_511:
        /*002c*/ 	.byte	0x04, 0x55
        /*002e*/ 	.short	(.L_513 - .L_512)


	//   ....[0]....
.L_512:
        /* <DEDUP_REMOVED lines=40> */


	//----- nvinfo : EIATTR_MERCURY_ISA_VERSION
	.align		4
.L_513:
        /*02a0*/ 	.byte	0x03, 0x5f
        /*02a2*/ 	.short	0x0101


	//----- nvinfo : EIATTR_INT_WARP_WIDE_INSTR_OFFSETS
	.align		4
        /*02a4*/ 	.byte	0x04, 0x31
        /*02a6*/ 	.short	(.L_515 - .L_514)


	//   ....[0]....
.L_514:
        /*02a8*/ 	.word	0x00000190


	//   ....[1]....
        /*02ac*/ 	.word	0x000001c0


	//   ....[2]....
        /*02b0*/ 	.word	0x000001d0


	//   ....[3]....
        /*02b4*/ 	.word	0x0000d6e0


	//   ....[4]....
        /*02b8*/ 	.word	0x0000d770


	//   ....[5]....
        /*02bc*/ 	.word	0x0000de80


	//   ....[6]....
        /*02c0*/ 	.word	0x0000fc80


	//   ....[7]....
        /*02c4*/ 	.word	0x0000fd10


	//----- nvinfo : EIATTR_COOP_GROUP_MASK_REGIDS
	.align		4
.L_515:
        /*02c8*/ 	.byte	0x04, 0x29
        /*02ca*/ 	.short	(.L_517 - .L_516)


	//   ....[0]....
.L_516:
        /*02cc*/ 	.word	0xffffffff


	//   ....[1]....
        /*02d0*/ 	.word	0xffffffff


	//   ....[2]....
        /*02d4*/ 	.word	0xffffffff


	//   ....[3]....
        /*02d8*/ 	.word	0xffffffff


	//   ....[4]....
        /*02dc*/ 	.word	0xffffffff


	//   ....[5]....
        /*02e0*/ 	.word	0xffffffff


	//   ....[6]....
        /*02e4*/ 	.word	0xffffffff


	//   ....[7]....
        /*02e8*/ 	.word	0xffffffff


	//   ....[8]....
        /*02ec*/ 	.word	0xffffffff


	//   ....[9]....
        /*02f0*/ 	.word	0xffffffff


	//   ....[10]....
        /*02f4*/ 	.word	0xffffffff


	//   ....[11]....
        /*02f8*/ 	.word	0xffffffff


	//   ....[12]....
        /*02fc*/ 	.word	0xffffffff


	//   ....[13]....
        /*0300*/ 	.word	0xffffffff


	//   ....[14]....
        /*0304*/ 	.word	0xffffffff


	//   ....[15]....
        /*0308*/ 	.word	0xffffffff


	//   ....[16]....
        /*030c*/ 	.word	0xffffffff


	//   ....[17]....
        /*0310*/ 	.word	0xffffffff


	//   ....[18]....
        /*0314*/ 	.word	0xffffffff


	//   ....[19]....
        /*0318*/ 	.word	0xffffffff


	//   ....[20]....
        /*031c*/ 	.word	0xffffffff


	//   ....[21]....
        /*0320*/ 	.word	0xffffffff


	//   ....[22]....
        /*0324*/ 	.word	0xffffffff


	//   ....[23]....
        /*0328*/ 	.word	0xffffffff


	//   ....[24]....
        /*032c*/ 	.word	0xffffffff


	//   ....[25]....
        /*0330*/ 	.word	0xffffffff


	//   ....[26]....
        /*0334*/ 	.word	0xffffffff


	//   ....[27]....
        /*0338*/ 	.word	0xffffffff


	//   ....[28]....
        /*033c*/ 	.word	0xffffffff


	//   ....[29]....
        /*0340*/ 	.word	0xffffffff


	//   ....[30]....
        /*0344*/ 	.word	0xffffffff


	//   ....[31]....
        /*0348*/ 	.word	0xffffffff


	//   ....[32]....
        /*034c*/ 	.word	0xffffffff


	//   ....[33]....
        /*0350*/ 	.word	0xffffffff


	//   ....[34]....
        /*0354*/ 	.word	0xffffffff


	//   ....[35]....
        /*0358*/ 	.word	0xffffffff


	//   ....[36]....
        /*035c*/ 	.word	0xffffffff


	//   ....[37]....
        /*0360*/ 	.word	0xffffffff


	//   ....[38]....
        /*0364*/ 	.word	0xffffffff


	//   ....[39]....
        /*0368*/ 	.word	0xffffffff


	//   ....[40]....
        /*036c*/ 	.word	0xffffffff


	//   ....[41]....
        /*0370*/ 	.word	0xffffffff


	//   ....[42]....
        /*0374*/ 	.word	0xffffffff


	//   ....[43]....
        /*0378*/ 	.word	0xffffffff


	//   ....[44]....
        /*037c*/ 	.word	0xffffffff


	//   ....[45]....
        /*0380*/ 	.word	0xffffffff


	//   ....[46]....
        /*0384*/ 	.word	0xffffffff


	//   ....[47]....
        /*0388*/ 	.word	0xffffffff


	//   ....[48]....
        /*038c*/ 	.word	0xffffffff


	//   ....[49]....
        /*0390*/ 	.word	0xffffffff


	//   ....[50]....
        /*0394*/ 	.word	0xffffffff


	//   ....[51]....
        /*0398*/ 	.word	0xffffffff


	//   ....[52]....
        /*039c*/ 	.word	0xffffffff


	//   ....[53]....
        /*03a0*/ 	.word	0xffffffff


	//   ....[54]....
        /*03a4*/ 	.word	0xffffffff


	//   ....[55]....
        /*03a8*/ 	.word	0xffffffff


	//   ....[56]....
        /*03ac*/ 	.word	0xffffffff


	//   ....[57]....
        /*03b0*/ 	.word	0xffffffff


	//   ....[58]....
        /*03b4*/ 	.word	0xffffffff


	//   ....[59]....
        /*03b8*/ 	.word	0xffffffff


	//   ....[60]....
        /*03bc*/ 	.word	0xffffffff


	//   ....[61]....
        /*03c0*/ 	.word	0xffffffff


	//   ....[62]....
        /*03c4*/ 	.word	0xffffffff


	//   ....[63]....
        /*03c8*/ 	.word	0xffffffff


	//   ....[64]....
        /*03cc*/ 	.word	0xffffffff


	//   ....[65]....
        /*03d0*/ 	.word	0xffffffff


	//   ....[66]....
        /*03d4*/ 	.word	0xffffffff


	//   ....[67]....
        /*03d8*/ 	.word	0xffffffff


	//   ....[68]....
        /*03dc*/ 	.word	0xffffffff


	//   ....[69]....
        /*03e0*/ 	.word	0xffffffff


	//   ....[70]....
        /*03e4*/ 	.word	0xffffffff


	//   ....[71]....
        /*03e8*/ 	.word	0xffffffff


	//   ....[72]....
        /*03ec*/ 	.word	0xffffffff


	//   ....[73]....
        /*03f0*/ 	.word	0xffffffff


	//   ....[74]....
        /*03f4*/ 	.word	0xffffffff


	//   ....[75]....
        /*03f8*/ 	.word	0xffffffff


	//   ....[76]....
        /*03fc*/ 	.word	0xffffffff


	//   ....[77]....
        /*0400*/ 	.word	0xffffffff


	//   ....[78]....
        /*0404*/ 	.word	0xffffffff


	//   ....[79]....
        /*0408*/ 	.word	0xffffffff


	//   ....[80]....
        /*040c*/ 	.word	0xffffffff


	//   ....[81]....
        /*0410*/ 	.word	0xffffffff


	//   ....[82]....
        /*0414*/ 	.word	0xffffffff


	//   ....[83]....
        /*0418*/ 	.word	0xffffffff


	//   ....[84]....
        /*041c*/ 	.word	0xffffffff


	//   ....[85]....
        /*0420*/ 	.word	0xffffffff


	//   ....[86]....
        /*0424*/ 	.word	0xffffffff


	//   ....[87]....
        /*0428*/ 	.word	0xffffffff


	//   ....[88]....
        /*042c*/ 	.word	0xffffffff


	//   ....[89]....
        /*0430*/ 	.word	0xffffffff


	//   ....[90]....
        /*0434*/ 	.word	0xffffffff


	//   ....[91]....
        /*0438*/ 	.word	0xffffffff


	//   ....[92]....
        /*043c*/ 	.word	0xffffffff


	//   ....[93]....
        /*0440*/ 	.word	0x0500000f


	//   ....[94]....
        /*0444*/ 	.word	0x0500000f


	//----- nvinfo : EIATTR_COOP_GROUP_INSTR_OFFSETS
	.align		4
.L_517:
        /*0448*/ 	.byte	0x04, 0x28
        /*044a*/ 	.short	(.L_519 - .L_518)


	//   ....[0]....
.L_518:
        /*044c*/ 	.word	0x00000070


	//   ....[1]....
        /*0450*/ 	.word	0x000001a0


	//   ....[2]....
        /*0454*/ 	.word	0x000001f0


	//   ....[3]....
        /*0458*/ 	.word	0x000003e0


	//   ....[4]....
        /*045c*/ 	.word	0x00000540


	//   ....[5]....
        /*0460*/ 	.word	0x00000660


	//   ....[6]....
        /*0464*/ 	.word	0x000007c0


	//   ....[7]....
        /*0468*/ 	.word	0x00001a10


	//   ....[8]....
        /*046c*/ 	.word	0x00002ce0


	//   ....[9]....
        /*0470*/ 	.word	0x00002da0


	//   ....[10]....
        /*0474*/ 	.word	0x000036b0


	//   ....[11]....
        /*0478*/ 	.word	0x000037b0


	//   ....[12]....
        /*047c*/ 	.word	0x000056c0


	//   ....[13]....
        /*0480*/ 	.word	0x000057d0


	//   ....[14]....
        /*0484*/ 	.word	0x00006060


	//   ....[15]....
        /*0488*/ 	.word	0x000060f0


	//   ....[16]....
        /*048c*/ 	.word	0x00008050


	//   ....[17]....
        /*0490*/ 	.word	0x00008060


	//   ....[18]....
        /*0494*/ 	.word	0x00008090


	//   ....[19]....
        /*0498*/ 	.word	0x000080a0


	//   ....[20]....
        /*049c*/ 	.word	0x00009d40


	//   ....[21]....
        /*04a0*/ 	.word	0x00009d50


	//   ....[22]....
        /*04a4*/ 	.word	0x00009d80


	//   ....[23]....
        /*04a8*/ 	.word	0x00009d90


	//   ....[24]....
        /*04ac*/ 	.word	0x0000b3f0


	//   ....[25]....
        /*04b0*/ 	.word	0x0000b420


	//   ....[26]....
        /*04b4*/ 	.word	0x0000b450


	//   ....[27]....
        /*04b8*/ 	.word	0x0000b480


	//   ....[28]....
        /*04bc*/ 	.word	0x0000b4b0


	//   ....[29]....
        /*04c0*/ 	.word	0x0000b4e0


	//   ....[30]....
        /*04c4*/ 	.word	0x0000b510


	//   ....[31]....
        /*04c8*/ 	.word	0x0000b540


	//   ....[32]....
        /*04cc*/ 	.word	0x0000b570


	//   ....[33]....
        /*04d0*/ 	.word	0x0000b5a0


	//   ....[34]....
        /*04d4*/ 	.word	0x0000b5d0


	//   ....[35]....
        /*04d8*/ 	.word	0x0000b610


	//   ....[36]....
        /*04dc*/ 	.word	0x0000b660


	//   ....[37]....
        /*04e0*/ 	.word	0x0000b690


	//   ....[38]....
        /*04e4*/ 	.word	0x0000b6c0


	//   ....[39]....
        /*04e8*/ 	.word	0x0000b6f0


	//   ....[40]....
        /*04ec*/ 	.word	0x0000b720


	//   ....[41]....
        /*04f0*/ 	.word	0x0000b750


	//   ....[42]....
        /*04f4*/ 	.word	0x0000b780


	//   ....[43]....
        /*04f8*/ 	.word	0x0000b7c0


	//   ....[44]....
        /*04fc*/ 	.word	0x0000b7f0


	//   ....[45]....
        /*0500*/ 	.word	0x0000b820


	//   ....[46]....
        /*0504*/ 	.word	0x0000b850


	//   ....[47]....
        /*0508*/ 	.word	0x0000b880


	//   ....[48]....
        /*050c*/ 	.word	0x0000b8c0


	//   ....[49]....
        /*0510*/ 	.word	0x0000b8f0


	//   ....[50]....
        /*0514*/ 	.word	0x0000b920


	//   ....[51]....
        /*0518*/ 	.word	0x0000b960


	//   ....[52]....
        /*051c*/ 	.word	0x0000b9a0


	//   ....[53]....
        /*0520*/ 	.word	0x0000b9d0


	//   ....[54]....
        /*0524*/ 	.word	0x0000ba00


	//   ....[55]....
        /*0528*/ 	.word	0x0000ba40


	//   ....[56]....
        /*052c*/ 	.word	0x0000ba80


	//   ....[57]....
        /*0530*/ 	.word	0x0000bab0


	//   ....[58]....
        /*0534*/ 	.word	0x0000bad0


	//   ....[59]....
        /*0538*/ 	.word	0x0000bae0


	//   ....[60]....
        /*053c*/ 	.word	0x0000baf0


	//   ....[61]....
        /*0540*/ 	.word	0x0000bb00


	//   ....[62]....
        /*0544*/ 	.word	0x0000bb10


	//   ....[63]....
        /*0548*/ 	.word	0x0000bb20


	//   ....[64]....
        /*054c*/ 	.word	0x0000bb60


	//   ....[65]....
        /*0550*/ 	.word	0x0000bb70


	//   ....[66]....
        /*0554*/ 	.word	0x0000bb80


	//   ....[67]....
        /*0558*/ 	.word	0x0000bba0


	//   ....[68]....
        /*055c*/ 	.word	0x0000bbc0


	//   ....[69]....
        /*0560*/ 	.word	0x0000bbd0


	//   ....[70]....
        /*0564*/ 	.word	0x0000bbe0


	//   ....[71]....
        /*0568*/ 	.word	0x0000bc00


	//   ....[72]....
        /*056c*/ 	.word	0x0000bc10


	//   ....[73]....
        /*0570*/ 	.word	0x0000bc30


	//   ....[74]....
        /*0574*/ 	.word	0x0000bc50


	//   ....[75]....
        /*0578*/ 	.word	0x0000bc70


	//   ....[76]....
        /*057c*/ 	.word	0x0000bca0


	//   ....[77]....
        /*0580*/ 	.word	0x0000bce0


	//   ....[78]....
        /*0584*/ 	.word	0x0000bd10


	//   ....[79]....
        /*0588*/ 	.word	0x0000bd40


	//   ....[80]....
        /*058c*/ 	.word	0x0000bd60


	//   ....[81]....
        /*0590*/ 	.word	0x0000bd90


	//   ....[82]....
        /*0594*/ 	.word	0x0000bdb0


	//   ....[83]....
        /*0598*/ 	.word	0x0000bdd0


	//   ....[84]....
        /*059c*/ 	.word	0x0000bdf0


	//   ....[85]....
        /*05a0*/ 	.word	0x0000be00


	//   ....[86]....
        /*05a4*/ 	.word	0x0000be20


	//   ....[87]....
        /*05a8*/ 	.word	0x0000be40


	//   ....[88]....
        /*05ac*/ 	.word	0x0000c220


	//   ....[89]....
        /*05b0*/ 	.word	0x0000cf20


	//   ....[90]....
        /*05b4*/ 	.word	0x0000df40


	//   ....[91]....
        /*05b8*/ 	.word	0x00010a60


	//   ....[92]....
        /*05bc*/ 	.word	0x00010c00


	//   ....[93]....
        /*05c0*/ 	.word	0x00011220


	//   ....[94]....
        /*05c4*/ 	.word	0x000116a0


	//----- nvinfo : EIATTR_REG_RECONFIG
	.align		4
.L_519:
        /*05c8*/ 	.byte	0x01, 0x54
	.zero		2


	//----- nvinfo : EIATTR_SYSCALL_OFFSETS
	.align		4
        /*05cc*/ 	.byte	0x04, 0x46
        /*05ce*/ 	.short	(.L_521 - .L_520)


	//   ....[0]....
.L_520:
        /*05d0*/ 	.word	0x00001bc0


	//   ....[1]....
        /*05d4*/ 	.word	0x0000d910


	//   ....[2]....
        /*05d8*/ 	.word	0x0000da50


	//   ....[3]....
        /*05dc*/ 	.word	0x0000db90


	//   ....[4]....
        /*05e0*/ 	.word	0x0000dcb0


	//----- nvinfo : EIATTR_MBARRIER_INSTR_OFFSETS
	.align		4
.L_521:
        /*05e4*/ 	.byte	0x04, 0x39
        /*05e6*/ 	.short	(.L_523 - .L_522)


	//   ....[0]....
.L_522:
        /*05e8*/ 	.word	0x00000290
        /*05ec*/ 	.word	0x000000ff
        /*05f0*/ 	.word	0x00038800
        /*05f4*/ 	.short	0x0100
        /*05f6*/ 	.byte	0x06
	.zero		1


	//   ....[1]....
        /*05f8*/ 	.word	0x000002a0
        /*05fc*/ 	.word	0x000000ff
        /*0600*/ 	.word	0x00038820
        /*0604*/ 	.short	0x0100
        /*0606*/ 	.byte	0x06
	.zero		1


	//   ....[2]....
        /*0608*/ 	.word	0x00000390
        /*060c*/ 	.word	0x000000ff
        /*0610*/ 	.word	0x00038830
        /*0614*/ 	.short	0x0100
        /*0616*/ 	.byte	0x08
	.zero		1


	//   ....[3]....
        /*0618*/ 	.word	0x000003a0
        /*061c*/ 	.word	0x000000ff
        /*0620*/ 	.word	0x00038840
        /*0624*/ 	.short	0x0100
        /*0626*/ 	.byte	0x08
	.zero		1


	//   ....[4]....
        /*0628*/ 	.word	0x000003b0
        /*062c*/ 	.word	0x000000ff
        /*0630*/ 	.word	0x00038838
        /*0634*/ 	.short	0x0100
        /*0636*/ 	.byte	0x08
	.zero		1


	//   ....[5]....
        /*0638*/ 	.word	0x000003c0
        /*063c*/ 	.word	0x000000ff
        /*0640*/ 	.word	0x00038848
        /*0644*/ 	.short	0x0100
        /*0646*/ 	.byte	0x08
	.zero		1


	//   ....[6]....
        /*0648*/ 	.word	0x000004f0
        /*064c*/ 	.word	0x000000ff
        /*0650*/ 	.word	0x00038850
        /*0654*/ 	.short	0x0100
        /*0656*/ 	.byte	0x08
	.zero		1


	//   ....[7]....
        /*0658*/ 	.word	0x00000500
        /*065c*/ 	.word	0x000000ff
        /*0660*/ 	.word	0x00038860
        /*0664*/ 	.short	0x0100
        /*0666*/ 	.byte	0x08
	.zero		1


	//   ....[8]....
        /*0668*/ 	.word	0x00000510
        /*066c*/ 	.word	0x000000ff
        /*0670*/ 	.word	0x00038858
        /*0674*/ 	.short	0x0100
        /*0676*/ 	.byte	0x08
	.zero		1


	//   ....[9]....
        /*0678*/ 	.word	0x00000520
        /*067c*/ 	.word	0x000000ff
        /*0680*/ 	.word	0x00038868
        /*0684*/ 	.short	0x0100
        /*0686*/ 	.byte	0x08
	.zero		1


	//   ....[10]....
        /*0688*/ 	.word	0x00000610
        /*068c*/ 	.word	0x000000ff
        /*0690*/ 	.word	0x00038870
        /*0694*/ 	.short	0x0100
        /*0696*/ 	.byte	0x06
	.zero		1


	//   ....[11]....
        /*0698*/ 	.word	0x00000620
        /*069c*/ 	.word	0x000000ff
        /*06a0*/ 	.word	0x00038880
        /*06a4*/ 	.short	0x0100
        /*06a6*/ 	.byte	0x06
	.zero		1


	//   ....[12]....
        /*06a8*/ 	.word	0x00000630
        /*06ac*/ 	.word	0x000000ff
        /*06b0*/ 	.word	0x00038878
        /*06b4*/ 	.short	0x0100
        /*06b6*/ 	.byte	0x06
	.zero		1


	//   ....[13]....
        /*06b8*/ 	.word	0x00000640
        /*06bc*/ 	.word	0x000000ff
        /*06c0*/ 	.word	0x00038888
        /*06c4*/ 	.short	0x0100
        /*06c6*/ 	.byte	0x06
	.zero		1


	//   ....[14]....
        /*06c8*/ 	.word	0x00000770
        /*06cc*/ 	.word	0x000000ff
        /*06d0*/ 	.word	0x00038890
        /*06d4*/ 	.short	0x0100
        /*06d6*/ 	.byte	0x08
	.zero		1


	//   ....[15]....
        /*06d8*/ 	.word	0x00000780
        /*06dc*/ 	.word	0x000000ff
        /*06e0*/ 	.word	0x000388a0
        /*06e4*/ 	.short	0x0100
        /*06e6*/ 	.byte	0x08
	.zero		1


	//   ....[16]....
        /*06e8*/ 	.word	0x00000790
        /*06ec*/ 	.word	0x000000ff
        /*06f0*/ 	.word	0x00038898
        /*06f4*/ 	.short	0x0100
        /*06f6*/ 	.byte	0x08
	.zero		1


	//   ....[17]....
        /*06f8*/ 	.word	0x000007a0
        /*06fc*/ 	.word	0x000000ff
        /*0700*/ 	.word	0x000388a8
        /*0704*/ 	.short	0x0100
        /*0706*/ 	.byte	0x08
	.zero		1


	//   ....[18]....
        /*0708*/ 	.word	0x000008d0
        /*070c*/ 	.word	0x000000ff
        /*0710*/ 	.word	0x000388b0
        /*0714*/ 	.short	0x0100
        /*0716*/ 	.byte	0x08
	.zero		1


	//   ....[19]....
        /*0718*/ 	.word	0x000008e0
        /*071c*/ 	.word	0x000000ff
        /*0720*/ 	.word	0x000388c0
        /*0724*/ 	.short	0x0100
        /*0726*/ 	.byte	0x08
	.zero		1


	//   ....[20]....
        /*0728*/ 	.word	0x000008f0
        /*072c*/ 	.word	0x000000ff
        /*0730*/ 	.word	0x000388b8
        /*0734*/ 	.short	0x0100
        /*0736*/ 	.byte	0x08
	.zero		1


	//   ....[21]....
        /*0738*/ 	.word	0x00000900
        /*073c*/ 	.word	0x000000ff
        /*0740*/ 	.word	0x000388c8
        /*0744*/ 	.short	0x0100
        /*0746*/ 	.byte	0x08
	.zero		1


	//   ....[22]....
        /*0748*/ 	.word	0x00001c50
        /*074c*/ 	.word	0x000000ff
        /*0750*/ 	.word	0x00038800
        /*0754*/ 	.short	0x010a
        /*0756*/ 	.byte	0x26
	.zero		1


	//   ....[23]....
        /*0758*/ 	.word	0x00001cd0
        /*075c*/ 	.word	0x00000003
        /*0760*/ 	.word	0x00038830
        /*0764*/ 	.short	0x010a
        /*0766*/ 	.byte	0x3f
	.zero		1


	//   ....[24]....
        /*0768*/ 	.word	0x00001d40
        /*076c*/ 	.word	0x00000003
        /*0770*/ 	.word	0x00038830
        /*0774*/ 	.short	0x010a
        /*0776*/ 	.byte	0x3f
	.zero		1


	//   ....[25]....
        /*0778*/ 	.word	0x000026f0
        /*077c*/ 	.word	0x00000003
        /*0780*/ 	.word	0x00000000
        /*0784*/ 	.short	0x0101
        /*0786*/ 	.byte	0x3f
	.zero		1


	//   ....[26]....
        /*0788*/ 	.word	0x00004af0
        /*078c*/ 	.word	0x000000ff
        /*0790*/ 	.word	0x00038830
        /*0794*/ 	.short	0x010a
        /*0796*/ 	.byte	0x07
	.zero		1


	//   ....[27]....
        /*0798*/ 	.word	0x00004b30
        /*079c*/ 	.word	0x000000ff
        /*07a0*/ 	.word	0x00038830
        /*07a4*/ 	.short	0x010a
        /*07a6*/ 	.byte	0x07
	.zero		1


	//   ....[28]....
        /*07a8*/ 	.word	0x00004ec0
        /*07ac*/ 	.word	0x000000ff
        /*07b0*/ 	.word	0x00038850
        /*07b4*/ 	.short	0x010a
        /*07b6*/ 	.byte	0x0a
	.zero		1


	//   ....[29]....
        /*07b8*/ 	.word	0x00004f00
        /*07bc*/ 	.word	0x000000ff
        /*07c0*/ 	.word	0x00038850
        /*07c4*/ 	.short	0x010a
        /*07c6*/ 	.byte	0x0a
	.zero		1


	//   ....[30]....
        /*07c8*/ 	.word	0x00006ad0
        /*07cc*/ 	.word	0x00000003
        /*07d0*/ 	.word	0x00000000
        /*07d4*/ 	.short	0x0101
        /*07d6*/ 	.byte	0x3f
	.zero		1


	//   ....[31]....
        /*07d8*/ 	.word	0x00006ce0
        /*07dc*/ 	.word	0x000000ff
        /*07e0*/ 	.word	0x00000000
        /*07e4*/ 	.short	0x0101
        /*07e6*/ 	.byte	0x0a
	.zero		1


	//   ....[32]....
        /*07e8*/ 	.word	0x000077a0
        /*07ec*/ 	.word	0x000000ff
        /*07f0*/ 	.word	0x00038830
        /*07f4*/ 	.short	0x010a
        /*07f6*/ 	.byte	0x06
	.zero		1


	//   ....[33]....
        /*07f8*/ 	.word	0x000077e0
        /*07fc*/ 	.word	0x000000ff
        /*0800*/ 	.word	0x00038830
        /*0804*/ 	.short	0x010a
        /*0806*/ 	.byte	0x06
	.zero		1


	//   ....[34]....
        /*0808*/ 	.word	0x00007b30
        /*080c*/ 	.word	0x000000ff
        /*0810*/ 	.word	0x00038850
        /*0814*/ 	.short	0x010a
        /*0816*/ 	.byte	0x06
	.zero		1


	//   ....[35]....
        /*0818*/ 	.word	0x00007b70
        /*081c*/ 	.word	0x000000ff
        /*0820*/ 	.word	0x00038850
        /*0824*/ 	.short	0x010a
        /*0826*/ 	.byte	0x06
	.zero		1


	//   ....[36]....
        /*0828*/ 	.word	0x00008df0
        /*082c*/ 	.word	0x00000003
        /*0830*/ 	.word	0x00000000
        /*0834*/ 	.short	0x0101
        /*0836*/ 	.byte	0x3f
	.zero		1


	//   ....[37]....
        /*0838*/ 	.word	0x00009010
        /*083c*/ 	.word	0x000000ff
        /*0840*/ 	.word	0x00000000
        /*0844*/ 	.short	0x0101
        /*0846*/ 	.byte	0x06
	.zero		1


	//   ....[38]....
        /*0848*/ 	.word	0x00009a10
        /*084c*/ 	.word	0x000000ff
        /*0850*/ 	.word	0x00038850
        /*0854*/ 	.short	0x010a
        /*0856*/ 	.byte	0x0e
	.zero		1


	//   ....[39]....
        /*0858*/ 	.word	0x00009a50
        /*085c*/ 	.word	0x000000ff
        /*0860*/ 	.word	0x00038850
        /*0864*/ 	.short	0x010a
        /*0866*/ 	.byte	0x0e
	.zero		1


	//   ....[40]....
        /*0868*/ 	.word	0x0000a5c0
        /*086c*/ 	.word	0x000000ff
        /*0870*/ 	.word	0x00000000
        /*0874*/ 	.short	0x0101
        /*0876*/ 	.byte	0x04
	.zero		1


	//   ....[41]....
        /*0878*/ 	.word	0x0000c460
        /*087c*/ 	.word	0x000000ff
        /*0880*/ 	.word	0x00000000
        /*0884*/ 	.short	0x0101
        /*0886*/ 	.byte	0x05
	.zero		1


	//   ....[42]....
        /*0888*/ 	.word	0x0000e160
        /*088c*/ 	.word	0x00000004
        /*0890*/ 	.word	0x00038880
        /*0894*/ 	.short	0x010a
        /*0896*/ 	.byte	0x3f
	.zero		1


	//   ....[43]....
        /*0898*/ 	.word	0x0000e360
        /*089c*/ 	.word	0x00000004
        /*08a0*/ 	.word	0x00038840
        /*08a4*/ 	.short	0x010a
        /*08a6*/ 	.byte	0x3f
	.zero		1


	//   ....[44]....
        /*08a8*/ 	.word	0x0000e740
        /*08ac*/ 	.word	0x000000ff
        /*08b0*/ 	.word	0x00038820
        /*08b4*/ 	.short	0x010a
        /*08b6*/ 	.byte	0x28
	.zero		1


	//   ....[45]....
        /*08b8*/ 	.word	0x0000ea20
        /*08bc*/ 	.word	0x00000004
        /*08c0*/ 	.word	0x00038880
        /*08c4*/ 	.short	0x010a
        /*08c6*/ 	.byte	0x3f
	.zero		1


	//   ....[46]....
        /*08c8*/ 	.word	0x0000ed90
        /*08cc*/ 	.word	0x00000004
        /*08d0*/ 	.word	0x00038840
        /*08d4*/ 	.short	0x010a
        /*08d6*/ 	.byte	0x3f
	.zero		1


	//   ....[47]....
        /*08d8*/ 	.word	0x0000f180
        /*08dc*/ 	.word	0x00000003
        /*08e0*/ 	.word	0x00038870
        /*08e4*/ 	.short	0x010a
        /*08e6*/ 	.byte	0x3f
	.zero		1


	//   ....[48]....
        /*08e8*/ 	.word	0x0000f1f0
        /*08ec*/ 	.word	0x00000002
        /*08f0*/ 	.word	0x00038860
        /*08f4*/ 	.short	0x010a
        /*08f6*/ 	.byte	0x3f
	.zero		1


	//   ....[49]....
        /*08f8*/ 	.word	0x0000fbf0
        /*08fc*/ 	.word	0x00000002
        /*0900*/ 	.word	0x00038850
        /*0904*/ 	.short	0x0101
        /*0906*/ 	.byte	0x3f
	.zero		1


	//   ....[50]....
        /*0908*/ 	.word	0x0000fc30
        /*090c*/ 	.word	0x00000002
        /*0910*/ 	.word	0x00000000
        /*0914*/ 	.short	0x0101
        /*0916*/ 	.byte	0x3f
	.zero		1


	//   ....[51]....
        /*0918*/ 	.word	0x0000fdf0
        /*091c*/ 	.word	0x00000003
        /*0920*/ 	.word	0x00038870
        /*0924*/ 	.short	0x010a
        /*0926*/ 	.byte	0x3f
	.zero		1


	//   ....[52]....
        /*0928*/ 	.word	0x0000fe80
        /*092c*/ 	.word	0x00000003
        /*0930*/ 	.word	0x00038860
        /*0934*/ 	.short	0x010a
        /*0936*/ 	.byte	0x3f
	.zero		1


	//   ....[53]....
        /*0938*/ 	.word	0x00010850
        /*093c*/ 	.word	0x00000003
        /*0940*/ 	.word	0x00038850
        /*0944*/ 	.short	0x0101
        /*0946*/ 	.byte	0x3f
	.zero		1


	//   ....[54]....
        /*0948*/ 	.word	0x000108a0
        /*094c*/ 	.word	0x00000000
        /*0950*/ 	.word	0x00000000
        /*0954*/ 	.short	0x0101
        /*0956*/ 	.byte	0x3f
	.zero		1


	//   ....[55]....
        /*0958*/ 	.word	0x00010b80
        /*095c*/ 	.word	0x00000000
        /*0960*/ 	.word	0x00038820
        /*0964*/ 	.short	0x010a
        /*0966*/ 	.byte	0x3f
	.zero		1


	//   ....[56]....
        /*0968*/ 	.word	0x00010d60
        /*096c*/ 	.word	0x00000006
        /*0970*/ 	.word	0x00000000
        /*0974*/ 	.short	0x010a
        /*0976*/ 	.byte	0x3f
	.zero		1


	//   ....[57]....
        /*0978*/ 	.word	0x00010dd0
        /*097c*/ 	.word	0x00000007
        /*0980*/ 	.word	0x00000000
        /*0984*/ 	.short	0x010a
        /*0986*/ 	.byte	0x3f
	.zero		1


	//   ....[58]....
        /*0988*/ 	.word	0x00010e30
        /*098c*/ 	.word	0x00000004
        /*0990*/ 	.word	0x00038860
        /*0994*/ 	.short	0x010a
        /*0996*/ 	.byte	0x3f
	.zero		1


	//   ....[59]....
        /*0998*/ 	.word	0x00010e80
        /*099c*/ 	.word	0x00000003
        /*09a0*/ 	.word	0x00038860
        /*09a4*/ 	.short	0x010a
        /*09a6*/ 	.byte	0x3f
	.zero		1


	//   ....[60]....
        /*09a8*/ 	.word	0x00010ec0
        /*09ac*/ 	.word	0x00000004
        /*09b0*/ 	.word	0x00038880
        /*09b4*/ 	.short	0x010a
        /*09b6*/ 	.byte	0x3f
	.zero		1


	//   ....[61]....
        /*09b8*/ 	.word	0x00010ee0
        /*09bc*/ 	.word	0x00000003
        /*09c0*/ 	.word	0x00038880
        /*09c4*/ 	.short	0x010a
        /*09c6*/ 	.byte	0x3f
	.zero		1


	//   ....[62]....
        /*09c8*/ 	.word	0x00010f50
        /*09cc*/ 	.word	0x00000003
        /*09d0*/ 	.word	0x00038800
        /*09d4*/ 	.short	0x010a
        /*09d6*/ 	.byte	0x3f
	.zero		1


	//   ....[63]....
        /*09d8*/ 	.word	0x00010fa0
        /*09dc*/ 	.word	0x00000003
        /*09e0*/ 	.word	0x00038830
        /*09e4*/ 	.short	0x010a
        /*09e6*/ 	.byte	0x3f
	.zero		1


	//   ....[64]....
        /*09e8*/ 	.word	0x00011000
        /*09ec*/ 	.word	0x00000007
        /*09f0*/ 	.word	0x00038830
        /*09f4*/ 	.short	0x010a
        /*09f6*/ 	.byte	0x3f
	.zero		1


	//   ....[65]....
        /*09f8*/ 	.word	0x00011060
        /*09fc*/ 	.word	0x00000007
        /*0a00*/ 	.word	0x00038850
        /*0a04*/ 	.short	0x010a
        /*0a06*/ 	.byte	0x3f
	.zero		1


	//   ....[66]....
        /*0a08*/ 	.word	0x000110c0
        /*0a0c*/ 	.word	0x00000009
        /*0a10*/ 	.word	0x00038830
        /*0a14*/ 	.short	0x010a
        /*0a16*/ 	.byte	0x3f
	.zero		1


	//   ....[67]....
        /*0a18*/ 	.word	0x00011120
        /*0a1c*/ 	.word	0x00000009
        /*0a20*/ 	.word	0x00038850
        /*0a24*/ 	.short	0x010a
        /*0a26*/ 	.byte	0x3f
	.zero		1


	//   ....[68]....
        /*0a28*/ 	.word	0x00011180
        /*0a2c*/ 	.word	0x00000006
        /*0a30*/ 	.word	0x00038850
        /*0a34*/ 	.short	0x010a
        /*0a36*/ 	.byte	0x3f
	.zero		1


	//   ....[69]....
        /*0a38*/ 	.word	0x000112d0
        /*0a3c*/ 	.word	0x00000004
        /*0a40*/ 	.word	0x00038880
        /*0a44*/ 	.short	0x010a
        /*0a46*/ 	.byte	0x3f
	.zero		1


	//   ....[70]....
        /*0a48*/ 	.word	0x00011320
        /*0a4c*/ 	.word	0x00000004
        /*0a50*/ 	.word	0x00038840
        /*0a54*/ 	.short	0x010a
        /*0a56*/ 	.byte	0x3f
	.zero		1


	//   ....[71]....
        /*0a58*/ 	.word	0x00011370
        /*0a5c*/ 	.word	0x00000011
        /*0a60*/ 	.word	0x00038820
        /*0a64*/ 	.short	0x010a
        /*0a66*/ 	.byte	0x3f
	.zero		1


	//   ....[72]....
        /*0a68*/ 	.word	0x000113c0
        /*0a6c*/ 	.word	0x00000004
        /*0a70*/ 	.word	0x00038880
        /*0a74*/ 	.short	0x010a
        /*0a76*/ 	.byte	0x3f
	.zero		1


	//   ....[73]....
        /*0a78*/ 	.word	0x00011410
        /*0a7c*/ 	.word	0x00000004
        /*0a80*/ 	.word	0x00038840
        /*0a84*/ 	.short	0x010a
        /*0a86*/ 	.byte	0x3f
	.zero		1


	//   ....[74]....
        /*0a88*/ 	.word	0x00011470
        /*0a8c*/ 	.word	0x00000003
        /*0a90*/ 	.word	0x00038870
        /*0a94*/ 	.short	0x010a
        /*0a96*/ 	.byte	0x3f
	.zero		1


	//   ....[75]....
        /*0a98*/ 	.word	0x000114d0
        /*0a9c*/ 	.word	0x00000004
        /*0aa0*/ 	.word	0x00038860
        /*0aa4*/ 	.short	0x010a
        /*0aa6*/ 	.byte	0x3f
	.zero		1


	//   ....[76]....
        /*0aa8*/ 	.word	0x00011520
        /*0aac*/ 	.word	0x00000003
        /*0ab0*/ 	.word	0x00038870
        /*0ab4*/ 	.short	0x010a
        /*0ab6*/ 	.byte	0x3f
	.zero		1


	//   ....[77]....
        /*0ab8*/ 	.word	0x00011570
        /*0abc*/ 	.word	0x00000003
        /*0ac0*/ 	.word	0x00038860
        /*0ac4*/ 	.short	0x010a
        /*0ac6*/ 	.byte	0x3f
	.zero		1


	//   ....[78]....
        /*0ac8*/ 	.word	0x000115c0
        /*0acc*/ 	.word	0x00000000
        /*0ad0*/ 	.word	0x00038820
        /*0ad4*/ 	.short	0x010a
        /*0ad6*/ 	.byte	0x3f
	.zero		1


	//   ....[79]....
        /*0ad8*/ 	.word	0x00011760
        /*0adc*/ 	.word	0x00000006
        /*0ae0*/ 	.word	0x00000000
        /*0ae4*/ 	.short	0x010a
        /*0ae6*/ 	.byte	0x3f
	.zero		1


	//   ....[80]....
        /*0ae8*/ 	.word	0x000117b0
        /*0aec*/ 	.word	0x00000007
        /*0af0*/ 	.word	0x00000000
        /*0af4*/ 	.short	0x010a
        /*0af6*/ 	.byte	0x3f
	.zero		1


	//   ....[81]....
        /*0af8*/ 	.word	0x00011800
        /*0afc*/ 	.word	0x00000004
        /*0b00*/ 	.word	0x00038860
        /*0b04*/ 	.short	0x010a
        /*0b06*/ 	.byte	0x3f
	.zero		1


	//   ....[82]....
        /*0b08*/ 	.word	0x00011850
        /*0b0c*/ 	.word	0x00000003
        /*0b10*/ 	.word	0x00038860
        /*0b14*/ 	.short	0x010a
        /*0b16*/ 	.byte	0x3f
	.zero		1


	//   ....[83]....
        /*0b18*/ 	.word	0x000118a0
        /*0b1c*/ 	.word	0x00000004
        /*0b20*/ 	.word	0x00038880
        /*0b24*/ 	.short	0x010a
        /*0b26*/ 	.byte	0x3f
	.zero		1


	//----- nvinfo : EIATTR_NUM_MBARRIERS
	.align		4
.L_523:
        /*0b28*/ 	.byte	0x03, 0x38
        /*0b2a*/ 	.short	0x0016


	//----- nvinfo : EIATTR_EXIT_INSTR_OFFSETS
	.align		4
        /*0b2c*/ 	.byte	0x04, 0x1c
        /*0b2e*/ 	.short	(.L_525 - .L_524)


	//   ....[0]....
.L_524:
        /*0b30*/ 	.word	0x00000a80


	//   ....[1]....
        /*0b34*/ 	.word	0x0000ced0


	//   ....[2]....
        /*0b38*/ 	.word	0x00010f30


	//----- nvinfo : EIATTR_MAX_THREADS
	.align		4
.L_525:
        /*0b3c*/ 	.byte	0x04, 0x05
        /*0b3e*/ 	.short	(.L_527 - .L_526)
.L_526:
        /*0b40*/ 	.word	0x00000180
        /*0b44*/ 	.word	0x00000001
        /*0b48*/ 	.word	0x00000001


	//----- nvinfo : EIATTR_CRS_STACK_SIZE
	.align		4
.L_527:
        /*0b4c*/ 	.byte	0x04, 0x1e
        /*0b4e*/ 	.short	(.L_529 - .L_528)
.L_528:
        /*0b50*/ 	.word	0x00000000


	//----- nvinfo : EIATTR_CBANK_PARAM_SIZE
	.align		4
.L_529:
        /*0b54*/ 	.byte	0x03, 0x19
        /*0b56*/ 	.short	0x0bf0


	//----- nvinfo : EIATTR_PARAM_CBANK
	.align		4
        /*0b58*/ 	.byte	0x04, 0x0a
        /*0b5a*/ 	.short	(.L_531 - .L_530)
	.align		4
.L_530:
        /*0b5c*/ 	.word	index@(.nv.constant0._ZN7cutlass13device_kernelIN5flash11enable_sm90INS1_16FlashAttnFwdSm90INS1_25CollectiveMainloopFwdSm90ILi2EN4cute5tupleIJNS5_1CILi1EEES8_S8_EEENS6_IJNS7_ILi128EEESA_NS7_ILi256EEEEEELi256ENS_12float_e4m3_tEfNS_4arch4Sm90ELb1ELb0ELb0ELb0ELb0ELb0ELb0ELb1ELb1ELb0ELb0ELb0EEENS1_21CollectiveEpilogueFwdINS6_IJSA_SB_SA_EEES9_NS_10bfloat16_tESF_Li256ELb0ELb0ELb0ELb1EEENS1_30DynamicPersistentTileSchedulerILi256ELi128ELb0ELb0ELb1EEEEEEEEEvNT_6ParamsE)
        /*0b60*/ 	.short	0x0210
        /*0b62*/ 	.short	0x0bf0


	//----- nvinfo : EIATTR_SW_WAR
	.align		4
.L_531:
        /*0b64*/ 	.byte	0x04, 0x36
        /*0b66*/ 	.short	(.L_533 - .L_532)
.L_532:
        /*0b68*/ 	.word	0x00000008
.L_533:


//--------------------- .nv.info._ZN7cutlass13device_kernelIN5flash11enable_sm90INS1_16FlashAttnFwdSm90INS1_25CollectiveMainloopFwdSm90ILi2EN4cute5tupleIJNS5_1CILi1EEES8_S8_EEENS6_IJNS7_ILi128EEESA_NS7_ILi256EEEEEELi256ENS_12float_e4m3_tEfNS_4arch4Sm90ELb1ELb0ELb0ELb1ELb0ELb0ELb0ELb1ELb1ELb0ELb0ELb0EEENS1_21CollectiveEpilogueFwdINS6_IJSA_SB_SA_EEES9_NS_10bfloat16_tESF_Li256ELb1ELb0ELb0ELb1EEENS1_36VarlenDynamicPersistentTileSchedulerILi128ELi128ELi256ELi128ELb0ELb0ELb1ELb1ELb1ELb1EEEEEEEEEvNT_6ParamsE --------------------------
	.section	.nv.info._ZN7cutlass13device_kernelIN5flash11enable_sm90INS1_16FlashAttnFwdSm90INS1_25CollectiveMainloopFwdSm90ILi2EN4cute5tupleIJNS5_1CILi1EEES8_S8_EEENS6_IJNS7_ILi128EEESA_NS7_ILi256EEEEEELi256ENS_12float_e4m3_tEfNS_4arch4Sm90ELb1ELb0ELb0ELb1ELb0ELb0ELb0ELb1ELb1ELb0ELb0ELb0EEENS1_21CollectiveEpilogueFwdINS6_IJSA_SB_SA_EEES9_NS_10bfloat16_tESF_Li256ELb1ELb0ELb0ELb1EEENS1_36VarlenDynamicPersistentTileSchedulerILi128ELi128ELi256ELi128ELb0ELb0ELb1ELb1ELb1ELb1EEEEEEEEEvNT_6ParamsE,"",@"SHT_CUDA_INFO"
	.sectionflags	@""
	.align	4


	//----- nvinfo : EIATTR_CUDA_API_VERSION
	.align		4
        /*0000*/ 	.byte	0x04, 0x37
        /*0002*/ 	.short	(.L_535 - .L_534)
.L_534:
        /*0004*/ 	.word	0x00000082


	//----- nvinfo : EIATTR_KPARAM_INFO
	.align		4
.L_535:
        /*0008*/ 	.byte	0x04, 0x17
        /*000a*/ 	.short	(.L_537 - .L_536)
.L_536:
        /*000c*/ 	.word	0x00000000
        /*0010*/ 	.short	0x0000
        /*0012*/ 	.short	0x0070
        /*0014*/ 	.byte	0x00, 0xf0, 0x01, 0x28


	//----- nvinfo : EIATTR_SPARSE_MMA_MASK
	.align		4
.L_537:
        /*0018*/ 	.byte	0x03, 0x50
        /*001a*/ 	.short	0x0000


	//----- nvinfo : EIATTR_MAXREG_COUNT
	.align		4
        /*001c*/ 	.byte	0x03, 0x1b
        /*001e*/ 	.short	0x00a8


	//----- nvinfo : EIATTR_NUM_BARRIERS
	.align		4
        /*0020*/ 	.byte	0x02, 0x4c
        /*0022*/ 	.byte	0x10
	.zero		1


	//----- nvinfo : EIATTR_EXTERNS
	.align		4
        /*0024*/ 	.byte	0x04, 0x0f
        /*0026*/ 	.short	(.L_539 - .L_538)


	//   ....[0]....
	.align		4
.L_538:
        /*0028*/ 	.word	index@(__assertfail)


	//----- nvinfo : EIATTR_ANNOTATIONS
	.align		4
.L_539:
        /*002c*/ 	.byte	0x04, 0x55
        /*002e*/ 	.short	(.L_541 - .L_540)


	//   ....[0]....
.L_540:
        /* <DEDUP_REMOVED lines=46> */


	//----- nvinfo : EIATTR_MERCURY_ISA_VERSION
	.align		4
.L_541:
        /*02f8*/ 	.byte	0x03, 0x5f
        /*02fa*/ 	.short	0x0101


	//----- nvinfo : EIATTR_UNUSED_LOAD_BYTE_OFFSET
	.align		4
        /*02fc*/ 	.byte	0x04, 0x44
        /*02fe*/ 	.short	(.L_543 - .L_542)


	//   ....[0]....
.L_542:
        /*0300*/ 	.word	0x00000a70
        /*0304*/ 	.word	0x0000fff0


	//   ....[1]....
        /*0308*/ 	.word	0x0000a850
        /*030c*/ 	.word	0x0000fff0


	//----- nvinfo : EIATTR_INT_WARP_WIDE_INSTR_OFFSETS
	.align		4
.L_543:
        /*0310*/ 	.byte	0x04, 0x31
        /*0312*/ 	.short	(.L_545 - .L_544)


	//   ....[0]....
.L_544:
        /*0314*/ 	.word	0x00000160


	//   ....[1]....
        /*0318*/ 	.word	0x000001a0


	//   ....[2]....
        /*031c*/ 	.word	0x00000210


	//   ....[3]....
        /*0320*/ 	.word	0x0000f500


	//   ....[4]....
        /*0324*/ 	.word	0x0000f590


	//   ....[5]....
        /*0328*/ 	.word	0x0000fcf0


	//   ....[6]....
        /*032c*/ 	.word	0x00011b80


	//   ....[7]....
        /*0330*/ 	.word	0x00011c10


	//----- nvinfo : EIATTR_COOP_GROUP_MASK_REGIDS
	.align		4
.L_545:
        /*0334*/ 	.byte	0x04, 0x29
        /*0336*/ 	.short	(.L_547 - .L_546)


	//   ....[0]....
.L_546:
        /*0338*/ 	.word	0xffffffff


	//   ....[1]....
        /*033c*/ 	.word	0xffffffff


	//   ....[2]....
        /*0340*/ 	.word	0xffffffff


	//   ....[3]....
        /*0344*/ 	.word	0xffffffff


	//   ....[4]....
        /*0348*/ 	.word	0xffffffff


	//   ....[5]....
        /*034c*/ 	.word	0xffffffff


	//   ....[6]....
        /*0350*/ 	.word	0xffffffff


	//   ....[7]....
        /*0354*/ 	.word	0xffffffff


	//   ....[8]....
        /*0358*/ 	.word	0xffffffff


	//   ....[9]....
        /*035c*/ 	.word	0xffffffff


	//   ....[10]....
        /*0360*/ 	.word	0xffffffff


	//   ....[11]....
        /*0364*/ 	.word	0xffffffff


	//   ....[12]....
        /*0368*/ 	.word	0xffffffff


	//   ....[13]....
        /*036c*/ 	.word	0xffffffff


	//   ....[14]....
        /*0370*/ 	.word	0xffffffff


	//   ....[15]....
        /*0374*/ 	.word	0xffffffff


	//   ....[16]....
        /*0378*/ 	.word	0xffffffff


	//   ....[17]....
        /*037c*/ 	.word	0xffffffff


	//   ....[18]....
        /*0380*/ 	.word	0xffffffff


	//   ....[19]....
        /*0384*/ 	.word	0xffffffff


	//   ....[20]....
        /*0388*/ 	.word	0xffffffff


	//   ....[21]....
        /*038c*/ 	.word	0xffffffff


	//   ....[22]....
        /*0390*/ 	.word	0xffffffff


	//   ....[23]....
        /*0394*/ 	.word	0xffffffff


	//   ....[24]....
        /*0398*/ 	.word	0xffffffff


	//   ....[25]....
        /*039c*/ 	.word	0xffffffff


	//   ....[26]....
        /*03a0*/ 	.word	0xffffffff


	//   ....[27]....
        /*03a4*/ 	.word	0xffffffff


	//   ....[28]....
        /*03a8*/ 	.word	0xffffffff


	//   ....[29]....
        /*03ac*/ 	.word	0xffffffff


	//   ....[30]....
        /*03b0*/ 	.word	0xffffffff


	//   ....[31]....
        /*03b4*/ 	.word	0xffffffff


	//   ....[32]....
        /*03b8*/ 	.word	0xffffffff


	//   ....[33]....
        /*03bc*/ 	.word	0xffffffff


	//   ....[34]....
        /*03c0*/ 	.word	0xffffffff


	//   ....[35]....
        /*03c4*/ 	.word	0xffffffff


	//   ....[36]....
        /*03c8*/ 	.word	0xffffffff


	//   ....[37]....
        /*03cc*/ 	.word	0xffffffff


	//   ....[38]....
        /*03d0*/ 	.word	0xffffffff


	//   ....[39]....
        /*03d4*/ 	.word	0xffffffff


	//   ....[40]....
        /*03d8*/ 	.word	0xffffffff


	//   ....[41]....
        /*03dc*/ 	.word	0xffffffff


	//   ....[42]....
        /*03e0*/ 	.word	0xffffffff


	//   ....[43]....
        /*03e4*/ 	.word	0xffffffff


	//   ....[44]....
        /*03e8*/ 	.word	0xffffffff


	//   ....[45]....
        /*03ec*/ 	.word	0xffffffff


	//   ....[46]....
        /*03f0*/ 	.word	0xffffffff


	//   ....[47]....
        /*03f4*/ 	.word	0xffffffff


	//   ....[48]....
        /*03f8*/ 	.word	0xffffffff


	//   ....[49]....
        /*03fc*/ 	.word	0xffffffff


	//   ....[50]....
        /*0400*/ 	.word	0xffffffff


	//   ....[51]....
        /*0404*/ 	.word	0xffffffff


	//   ....[52]....
        /*0408*/ 	.word	0xffffffff


	//   ....[53]....
        /*040c*/ 	.word	0xffffffff


	//   ....[54]....
        /*0410*/ 	.word	0xffffffff


	//   ....[55]....
        /*0414*/ 	.word	0xffffffff


	//   ....[56]....
        /*0418*/ 	.word	0xffffffff


	//   ....[57]....
        /*041c*/ 	.word	0xffffffff


	//   ....[58]....
        /*0420*/ 	.word	0xffffffff


	//   ....[59]....
        /*0424*/ 	.word	0xffffffff


	//   ....[60]....
        /*0428*/ 	.word	0xffffffff


	//   ....[61]....
        /*042c*/ 	.word	0xffffffff


	//   ....[62]....
        /*0430*/ 	.word	0xffffffff


	//   ....[63]....
        /*0434*/ 	.word	0xffffffff


	//   ....[64]....
        /*0438*/ 	.word	0xffffffff


	//   ....[65]....
        /*043c*/ 	.word	0xffffffff


	//   ....[66]....
        /*0440*/ 	.word	0xffffffff


	//   ....[67]....
        /*0444*/ 	.word	0xffffffff


	//   ....[68]....
        /*0448*/ 	.word	0xffffffff


	//   ....[69]....
        /*044c*/ 	.word	0xffffffff


	//   ....[70]....
        /*0450*/ 	.word	0xffffffff


	//   ....[71]....
        /*0454*/ 	.word	0xffffffff


	//   ....[72]....
        /*0458*/ 	.word	0xffffffff


	//   ....[73]....
        /*045c*/ 	.word	0xffffffff


	//   ....[74]....
        /*0460*/ 	.word	0xffffffff


	//   ....[75]....
        /*0464*/ 	.word	0xffffffff


	//   ....[76]....
        /*0468*/ 	.word	0xffffffff


	//   ....[77]....
        /*046c*/ 	.word	0xffffffff


	//   ....[78]....
        /*0470*/ 	.word	0xffffffff


	//   ....[79]....
        /*0474*/ 	.word	0xffffffff


	//   ....[80]....
        /*0478*/ 	.word	0xffffffff


	//   ....[81]....
        /*047c*/ 	.word	0xffffffff


	//   ....[82]....
        /*0480*/ 	.word	0xffffffff


	//   ....[83]....
        /*0484*/ 	.word	0xffffffff


	//   ....[84]....
        /*0488*/ 	.word	0xffffffff


	//   ....[85]....
        /*048c*/ 	.word	0xffffffff


	//   ....[86]....
        /*0490*/ 	.word	0xffffffff


	//   ....[87]....
        /*0494*/ 	.word	0xffffffff


	//   ....[88]....
        /*0498*/ 	.word	0xffffffff


	//   ....[89]....
        /*049c*/ 	.word	0xffffffff


	//   ....[90]....
        /*04a0*/ 	.word	0xffffffff


	//   ....[91]....
        /*04a4*/ 	.word	0xffffffff


	//   ....[92]....
        /*04a8*/ 	.word	0xffffffff


	//   ....[93]....
        /*04ac*/ 	.word	0xffffffff


	//   ....[94]....
        /*04b0*/ 	.word	0xffffffff


	//   ....[95]....
        /*04b4*/ 	.word	0xffffffff


	//   ....[96]....
        /*04b8*/ 	.word	0xffffffff


	//   ....[97]....
        /*04bc*/ 	.word	0xffffffff


	//   ....[98]....
        /*04c0*/ 	.word	0xffffffff


	//   ....[99]....
        /*04c4*/ 	.word	0xffffffff


	//   ....[100]....
        /*04c8*/ 	.word	0xffffffff


	//   ....[101]....
        /*04cc*/ 	.word	0xffffffff


	//   ....[102]....
        /*04d0*/ 	.word	0xffffffff


	//   ....[103]....
        /*04d4*/ 	.word	0xffffffff


	//   ....[104]....
        /*04d8*/ 	.word	0xffffffff


	//   ....[105]....
        /*04dc*/ 	.word	0xffffffff


	//   ....[106]....
        /*04e0*/ 	.word	0xffffffff


	//   ....[107]....
        /*04e4*/ 	.word	0xffffffff


	//   ....[108]....
        /*04e8*/ 	.word	0xffffffff


	//   ....[109]....
        /*04ec*/ 	.word	0xffffffff


	//   ....[110]....
        /*04f0*/ 	.word	0xffffffff


	//   ....[111]....
        /*04f4*/ 	.word	0xffffffff


	//   ....[112]....
        /*04f8*/ 	.word	0xffffffff


	//   ....[113]....
        /*04fc*/ 	.word	0xffffffff


	//   ....[114]....
        /*0500*/ 	.word	0xffffffff


	//   ....[115]....
        /*0504*/ 	.word	0xffffffff


	//   ....[116]....
        /*0508*/ 	.word	0xffffffff


	//   ....[117]....
        /*050c*/ 	.word	0xffffffff


	//   ....[118]....
        /*0510*/ 	.word	0xffffffff


	//   ....[119]....
        /*0514*/ 	.word	0xffffffff


	//   ....[120]....
        /*0518*/ 	.word	0xffffffff


	//   ....[121]....
        /*051c*/ 	.word	0xffffffff


	//   ....[122]....
        /*0520*/ 	.word	0xffffffff


	//   ....[123]....
        /*0524*/ 	.word	0x0500000f


	//   ....[124]....
        /*0528*/ 	.word	0x0500000f


	//----- nvinfo : EIATTR_COOP_GROUP_INSTR_OFFSETS
	.align		4
.L_547:
        /*052c*/ 	.byte	0x04, 0x28
        /*052e*/ 	.short	(.L_549 - .L_548)


	//   ....[0]....
.L_548:
        /*0530*/ 	.word	0x00000070


	//   ....[1]....
        /*0534*/ 	.word	0x00000170


	//   ....[2]....
        /*0538*/ 	.word	0x000001c0


	//   ....[3]....
        /*053c*/ 	.word	0x000003f0


	//   ....[4]....
        /*0540*/ 	.word	0x00000550


	//   ....[5]....
        /*0544*/ 	.word	0x00000670


	//   ....[6]....
        /*0548*/ 	.word	0x000007d0


	//   ....[7]....
        /*054c*/ 	.word	0x00001ae0


	//   ....[8]....
        /*0550*/ 	.word	0x00002dc0


	//   ....[9]....
        /*0554*/ 	.word	0x00002e80


	//   ....[10]....
        /*0558*/ 	.word	0x000037b0


	//   ....[11]....
        /*055c*/ 	.word	0x00003860


	//   ....[12]....
        /*0560*/ 	.word	0x000056e0


	//   ....[13]....
        /*0564*/ 	.word	0x000057f0


	//   ....[14]....
        /*0568*/ 	.word	0x00006080


	//   ....[15]....
        /*056c*/ 	.word	0x000060f0


	//   ....[16]....
        /*0570*/ 	.word	0x00008040


	//   ....[17]....
        /*0574*/ 	.word	0x00008050


	//   ....[18]....
        /*0578*/ 	.word	0x00008080


	//   ....[19]....
        /*057c*/ 	.word	0x00008090


	//   ....[20]....
        /*0580*/ 	.word	0x00009d00


	//   ....[21]....
        /*0584*/ 	.word	0x00009d10


	//   ....[22]....
        /*0588*/ 	.word	0x00009d40


	//   ....[23]....
        /*058c*/ 	.word	0x00009d50


	//   ....[24]....
        /*0590*/ 	.word	0x0000b410


	//   ....[25]....
        /*0594*/ 	.word	0x0000b440


	//   ....[26]....
        /*0598*/ 	.word	0x0000b470


	//   ....[27]....
        /*059c*/ 	.word	0x0000b4a0


	//   ....[28]....
        /*05a0*/ 	.word	0x0000b4d0


	//   ....[29]....
        /*05a4*/ 	.word	0x0000b500


	//   ....[30]....
        /*05a8*/ 	.word	0x0000b530


	//   ....[31]....
        /*05ac*/ 	.word	0x0000b560


	//   ....[32]....
        /*05b0*/ 	.word	0x0000b5a0


	//   ....[33]....
        /*05b4*/ 	.word	0x0000b5d0


	//   ....[34]....
        /*05b8*/ 	.word	0x0000b630


	//   ....[35]....
        /*05bc*/ 	.word	0x0000b670


	//   ....[36]....
        /*05c0*/ 	.word	0x0000b6a0


	//   ....[37]....
        /*05c4*/ 	.word	0x0000b6e0


	//   ....[38]....
        /*05c8*/ 	.word	0x0000b710


	//   ....[39]....
        /*05cc*/ 	.word	0x0000b740


	//   ....[40]....
        /*05d0*/ 	.word	0x0000b770


	//   ....[41]....
        /*05d4*/ 	.word	0x0000b7a0


	//   ....[42]....
        /*05d8*/ 	.word	0x0000b7d0


	//   ....[43]....
        /*05dc*/ 	.word	0x0000b800


	//   ....[44]....
        /*05e0*/ 	.word	0x0000b830


	//   ....[45]....
        /*05e4*/ 	.word	0x0000b860


	//   ....[46]....
        /*05e8*/ 	.word	0x0000b890


	//   ....[47]....
        /*05ec*/ 	.word	0x0000b8c0


	//   ....[48]....
        /*05f0*/ 	.word	0x0000b8f0


	//   ....[49]....
        /*05f4*/ 	.word	0x0000b920


	//   ....[50]....
        /*05f8*/ 	.word	0x0000b950


	//   ....[51]....
        /*05fc*/ 	.word	0x0000b980


	//   ....[52]....
        /*0600*/ 	.word	0x0000b9c0


	//   ....[53]....
        /*0604*/ 	.word	0x0000b9f0


	//   ....[54]....
        /*0608*/ 	.word	0x0000ba20


	//   ....[55]....
        /*060c*/ 	.word	0x0000ba50


	//   ....[56]....
        /*0610*/ 	.word	0x0000bad0


	//   ....[57]....
        /*0614*/ 	.word	0x0000bb00


	//   ....[58]....
        /*0618*/ 	.word	0x0000bb30


	//   ....[59]....
        /*061c*/ 	.word	0x0000bb60


	//   ....[60]....
        /*0620*/ 	.word	0x0000bb90


	//   ....[61]....
        /*0624*/ 	.word	0x0000bbc0


	//   ....[62]....
        /*0628*/ 	.word	0x0000bbf0


	//   ....[63]....
        /*062c*/ 	.word	0x0000bc20


	//   ....[64]....
        /*0630*/ 	.word	0x0000bc50


	//   ....[65]....
        /*0634*/ 	.word	0x0000bc80


	//   ....[66]....
        /*0638*/ 	.word	0x0000bca0


	//   ....[67]....
        /*063c*/ 	.word	0x0000bcb0


	//   ....[68]....
        /*0640*/ 	.word	0x0000bcc0


	//   ....[69]....
        /*0644*/ 	.word	0x0000bcd0


	//   ....[70]....
        /*0648*/ 	.word	0x0000bce0


	//   ....[71]....
        /*064c*/ 	.word	0x0000bcf0


	//   ....[72]....
        /*0650*/ 	.word	0x0000bd00


	//   ....[73]....
        /*0654*/ 	.word	0x0000bd10


	//   ....[74]....
        /*0658*/ 	.word	0x0000bd20


	//   ....[75]....
        /*065c*/ 	.word	0x0000bd30


	//   ....[76]....
        /*0660*/ 	.word	0x0000bd50


	//   ....[77]....
        /*0664*/ 	.word	0x0000bd60


	//   ....[78]....
        /*0668*/ 	.word	0x0000bd70


	//   ....[79]....
        /*066c*/ 	.word	0x0000bd80


	//   ....[80]....
        /*0670*/ 	.word	0x0000bd90


	//   ....[81]....
        /*0674*/ 	.word	0x0000bda0


	//   ....[82]....
        /*0678*/ 	.word	0x0000bdc0


	//   ....[83]....
        /*067c*/ 	.word	0x0000bdd0


	//   ....[84]....
        /*0680*/ 	.word	0x0000bde0


	//   ....[85]....
        /*0684*/ 	.word	0x0000bdf0


	//   ....[86]....
        /*0688*/ 	.word	0x0000be00


	//   ....[87]....
        /*068c*/ 	.word	0x0000be10


	//   ....[88]....
        /*0690*/ 	.word	0x0000e030


	//   ....[89]....
        /*0694*/ 	.word	0x0000e210


	//   ....[90]....
        /*0698*/ 	.word	0x0000e240


	//   ....[91]....
        /*069c*/ 	.word	0x0000e270


	//   ....[92]....
        /*06a0*/ 	.word	0x0000e2b0


	//   ....[93]....
        /*06a4*/ 	.word	0x0000e2e0


	//   ....[94]....
        /*06a8*/ 	.word	0x0000e320


	//   ....[95]....
        /*06ac*/ 	.word	0x0000e4b0


	//   ....[96]....
        /*06b0*/ 	.word	0x0000e4e0


	//   ....[97]....
        /*06b4*/ 	.word	0x0000e510


	//   ....[98]....
        /*06b8*/ 	.word	0x0000e540


	//   ....[99]....
        /*06bc*/ 	.word	0x0000e570


	//   ....[100]....
        /*06c0*/ 	.word	0x0000e5b0


	//   ....[101]....
        /*06c4*/ 	.word	0x0000e650


	//   ....[102]....
        /*06c8*/ 	.word	0x0000e6e0


	//   ....[103]....
        /*06cc*/ 	.word	0x0000e790


	//   ....[104]....
        /*06d0*/ 	.word	0x0000fe10


	//   ....[105]....
        /*06d4*/ 	.word	0x00012a40


	//   ....[106]....
        /*06d8*/ 	.word	0x00012a70


	//   ....[107]....
        /*06dc*/ 	.word	0x00012aa0


	//   ....[108]....
        /*06e0*/ 	.word	0x00012ae0


	//   ....[109]....
        /*06e4*/ 	.word	0x00012b10


	//   ....[110]....
        /*06e8*/ 	.word	0x00012b20


	//   ....[111]....
        /*06ec*/ 	.word	0x00012b50


	//   ....[112]....
        /*06f0*/ 	.word	0x00012b60


	//   ....[113]....
        /*06f4*/ 	.word	0x00012ca0


	//   ....[114]....
        /*06f8*/ 	.word	0x00012cd0


	//   ....[115]....
        /*06fc*/ 	.word	0x00012d00


	//   ....[116]....
        /*0700*/ 	.word	0x00012d30


	//   ....[117]....
        /*0704*/ 	.word	0x00012d60


	//   ....[118]....
        /*0708*/ 	.word	0x00012da0


	//   ....[119]....
        /*070c*/ 	.word	0x00012e30


	//   ....[120]....
        /*0710*/ 	.word	0x00012ec0


	//   ....[121]....
        /*0714*/ 	.word	0x00012f30


	//   ....[122]....
        /*0718*/ 	.word	0x000135c0


	//   ....[123]....
        /*071c*/ 	.word	0x00013bc0


	//   ....[124]....
        /*0720*/ 	.word	0x00014040


	//----- nvinfo : EIATTR_REG_RECONFIG
	.align		4
.L_549:
        /*0724*/ 	.byte	0x01, 0x54
	.zero		2


	//----- nvinfo : EIATTR_SYSCALL_OFFSETS
	.align		4
        /*0728*/ 	.byte	0x04, 0x46
        /*072a*/ 	.short	(.L_551 - .L_550)


	//   ....[0]....
.L_550:
        /*072c*/ 	.word	0x00001cc0


	//   ....[1]....
        /*0730*/ 	.word	0x0000f730


	//   ....[2]....
        /*0734*/ 	.word	0x0000f870


	//   ....[3]....
        /*0738*/ 	.word	0x0000f9b0


	//   ....[4]....
        /*073c*/ 	.word	0x0000fad0


	//----- nvinfo : EIATTR_MBARRIER_INSTR_OFFSETS
	.align		4
.L_551:
        /*0740*/ 	.byte	0x04, 0x39
        /*0742*/ 	.short	(.L_553 - .L_552)


	//   ....[0]....
.L_552:
        /*0744*/ 	.word	0x000002a0
        /*0748*/ 	.word	0x000000ff
        /*074c*/ 	.word	0x00038800
        /*0750*/ 	.short	0x0100
        /*0752*/ 	.byte	0x08
	.zero		1


	//   ....[1]....
        /*0754*/ 	.word	0x000002b0
        /*0758*/ 	.word	0x000000ff
        /*075c*/ 	.word	0x00038820
        /*0760*/ 	.short	0x0100
        /*0762*/ 	.byte	0x08
	.zero		1


	//   ....[2]....
        /*0764*/ 	.word	0x000003a0
        /*0768*/ 	.word	0x000000ff
        /*076c*/ 	.word	0x00038830
        /*0770*/ 	.short	0x0100
        /*0772*/ 	.byte	0x08
	.zero		1


	//   ....[3]....
        /*0774*/ 	.word	0x000003b0
        /*0778*/ 	.word	0x000000ff
        /*077c*/ 	.word	0x00038840
        /*0780*/ 	.short	0x0100
        /*0782*/ 	.byte	0x08
	.zero		1


	//   ....[4]....
        /*0784*/ 	.word	0x000003c0
        /*0788*/ 	.word	0x000000ff
        /*078c*/ 	.word	0x00038838
        /*0790*/ 	.short	0x0100
        /*0792*/ 	.byte	0x08
	.zero		1


	//   ....[5]....
        /*0794*/ 	.word	0x000003d0
        /*0798*/ 	.word	0x000000ff
        /*079c*/ 	.word	0x00038848
        /*07a0*/ 	.short	0x0100
        /*07a2*/ 	.byte	0x08
	.zero		1


	//   ....[6]....
        /*07a4*/ 	.word	0x00000500
        /*07a8*/ 	.word	0x000000ff
        /*07ac*/ 	.word	0x00038850
        /*07b0*/ 	.short	0x0100
        /*07b2*/ 	.byte	0x08
	.zero		1


	//   ....[7]....
        /*07b4*/ 	.word	0x00000510
        /*07b8*/ 	.word	0x000000ff
        /*07bc*/ 	.word	0x00038860
        /*07c0*/ 	.short	0x0100
        /*07c2*/ 	.byte	0x08
	.zero		1


	//   ....[8]....
        /*07c4*/ 	.word	0x00000520
        /*07c8*/ 	.word	0x000000ff
        /*07cc*/ 	.word	0x00038858
        /*07d0*/ 	.short	0x0100
        /*07d2*/ 	.byte	0x08
	.zero		1


	//   ....[9]....
        /*07d4*/ 	.word	0x00000530
        /*07d8*/ 	.word	0x000000ff
        /*07dc*/ 	.word	0x00038868
        /*07e0*/ 	.short	0x0100
        /*07e2*/ 	.byte	0x08
	.zero		1


	//   ....[10]....
        /*07e4*/ 	.word	0x00000620
        /*07e8*/ 	.word	0x000000ff
        /*07ec*/ 	.word	0x00038870
        /*07f0*/ 	.short	0x0100
        /*07f2*/ 	.byte	0x06
	.zero		1


	//   ....[11]....
        /*07f4*/ 	.word	0x00000630
        /*07f8*/ 	.word	0x000000ff
        /*07fc*/ 	.word	0x00038880
        /*0800*/ 	.short	0x0100
        /*0802*/ 	.byte	0x06
	.zero		1


	//   ....[12]....
        /*0804*/ 	.word	0x00000640
        /*0808*/ 	.word	0x000000ff
        /*080c*/ 	.word	0x00038878
        /*0810*/ 	.short	0x0100
        /*0812*/ 	.byte	0x06
	.zero		1


	//   ....[13]....
        /*0814*/ 	.word	0x00000650
        /*0818*/ 	.word	0x000000ff
        /*081c*/ 	.word	0x00038888
        /*0820*/ 	.short	0x0100
        /*0822*/ 	.byte	0x06
	.zero		1


	//   ....[14]....
        /*0824*/ 	.word	0x00000780
        /*0828*/ 	.word	0x000000ff
        /*082c*/ 	.word	0x00038890
        /*0830*/ 	.short	0x0100
        /*0832*/ 	.byte	0x08
	.zero		1


	//   ....[15]....
        /*0834*/ 	.word	0x00000790
        /*0838*/ 	.word	0x000000ff
        /*083c*/ 	.word	0x000388a0
        /*0840*/ 	.short	0x0100
        /*0842*/ 	.byte	0x08
	.zero		1


	//   ....[16]....
        /*0844*/ 	.word	0x000007a0
        /*0848*/ 	.word	0x000000ff
        /*084c*/ 	.word	0x00038898
        /*0850*/ 	.short	0x0100
        /*0852*/ 	.byte	0x08
	.zero		1


	//   ....[17]....
        /*0854*/ 	.word	0x000007b0
        /*0858*/ 	.word	0x000000ff
        /*085c*/ 	.word	0x000388a8
        /*0860*/ 	.short	0x0100
        /*0862*/ 	.byte	0x08
	.zero		1


	//   ....[18]....
        /*0864*/ 	.word	0x000008e0
        /*0868*/ 	.word	0x000000ff
        /*086c*/ 	.word	0x000388b0
        /*0870*/ 	.short	0x0100
        /*0872*/ 	.byte	0x08
	.zero		1


	//   ....[19]....
        /*0874*/ 	.word	0x000008f0
        /*0878*/ 	.word	0x000000ff
        /*087c*/ 	.word	0x000388c0
        /*0880*/ 	.short	0x0100
        /*0882*/ 	.byte	0x08
	.zero		1


	//   ....[20]....
        /*0884*/ 	.word	0x00000900
        /*0888*/ 	.word	0x000000ff
        /*088c*/ 	.word	0x000388b8
        /*0890*/ 	.short	0x0100
        /*0892*/ 	.byte	0x08
	.zero		1


	//   ....[21]....
        /*0894*/ 	.word	0x00000910
        /*0898*/ 	.word	0x000000ff
        /*089c*/ 	.word	0x000388c8
        /*08a0*/ 	.short	0x0100
        /*08a2*/ 	.byte	0x08
	.zero		1


	//   ....[22]....
        /*08a4*/ 	.word	0x00001d40
        /*08a8*/ 	.word	0x000000ff
        /*08ac*/ 	.word	0x00038800
        /*08b0*/ 	.short	0x010a
        /*08b2*/ 	.byte	0x29
	.zero		1


	//   ....[23]....
        /*08b4*/ 	.word	0x00001dc0
        /*08b8*/ 	.word	0x00000003
        /*08bc*/ 	.word	0x00038830
        /*08c0*/ 	.short	0x010a
        /*08c2*/ 	.byte	0x3f
	.zero		1


	//   ....[24]....
        /*08c4*/ 	.word	0x00001e30
        /*08c8*/ 	.word	0x00000003
        /*08cc*/ 	.word	0x00038830
        /*08d0*/ 	.short	0x010a
        /*08d2*/ 	.byte	0x3f
	.zero		1


	//   ....[25]....
        /*08d4*/ 	.word	0x000027d0
        /*08d8*/ 	.word	0x00000003
        /*08dc*/ 	.word	0x00000000
        /*08e0*/ 	.short	0x0101
        /*08e2*/ 	.byte	0x3f
	.zero		1


	//   ....[26]....
        /*08e4*/ 	.word	0x00004b90
        /*08e8*/ 	.word	0x000000ff
        /*08ec*/ 	.word	0x00038830
        /*08f0*/ 	.short	0x010a
        /*08f2*/ 	.byte	0x06
	.zero		1


	//   ....[27]....
        /*08f4*/ 	.word	0x00004bd0
        /*08f8*/ 	.word	0x000000ff
        /*08fc*/ 	.word	0x00038830
        /*0900*/ 	.short	0x010a
        /*0902*/ 	.byte	0x06
	.zero		1


	//   ....[28]....
        /*0904*/ 	.word	0x00004f20
        /*0908*/ 	.word	0x000000ff
        /*090c*/ 	.word	0x00038850
        /*0910*/ 	.short	0x010a
        /*0912*/ 	.byte	0x06
	.zero		1


	//   ....[29]....
        /*0914*/ 	.word	0x00004f60
        /*0918*/ 	.word	0x000000ff
        /*091c*/ 	.word	0x00038850
        /*0920*/ 	.short	0x010a
        /*0922*/ 	.byte	0x06
	.zero		1


	//   ....[30]....
        /*0924*/ 	.word	0x00006ad0
        /*0928*/ 	.word	0x00000003
        /*092c*/ 	.word	0x00000000
        /*0930*/ 	.short	0x0101
        /*0932*/ 	.byte	0x3f
	.zero		1


	//   ....[31]....
        /*0934*/ 	.word	0x00006ce0
        /*0938*/ 	.word	0x000000ff
        /*093c*/ 	.word	0x00000000
        /*0940*/ 	.short	0x0101
        /*0942*/ 	.byte	0x06
	.zero		1


	//   ....[32]....
        /*0944*/ 	.word	0x00007790
        /*0948*/ 	.word	0x000000ff
        /*094c*/ 	.word	0x00038830
        /*0950*/ 	.short	0x010a
        /*0952*/ 	.byte	0x06
	.zero		1


	//   ....[33]....
        /*0954*/ 	.word	0x000077d0
        /*0958*/ 	.word	0x000000ff
        /*095c*/ 	.word	0x00038830
        /*0960*/ 	.short	0x010a
        /*0962*/ 	.byte	0x06
	.zero		1


	//   ....[34]....
        /*0964*/ 	.word	0x00007b20
        /*0968*/ 	.word	0x000000ff
        /*096c*/ 	.word	0x00038850
        /*0970*/ 	.short	0x010a
        /*0972*/ 	.byte	0x06
	.zero		1


	//   ....[35]....
        /*0974*/ 	.word	0x00007b60
        /*0978*/ 	.word	0x000000ff
        /*097c*/ 	.word	0x00038850
        /*0980*/ 	.short	0x010a
        /*0982*/ 	.byte	0x06
	.zero		1


	//   ....[36]....
        /*0984*/ 	.word	0x00008df0
        /*0988*/ 	.word	0x00000003
        /*098c*/ 	.word	0x00000000
        /*0990*/ 	.short	0x0101
        /*0992*/ 	.byte	0x3f
	.zero		1


	//   ....[37]....
        /*0994*/ 	.word	0x00008fe0
        /*0998*/ 	.word	0x000000ff
        /*099c*/ 	.word	0x00000000
        /*09a0*/ 	.short	0x0101
        /*09a2*/ 	.byte	0x06
	.zero		1


	//   ....[38]....
        /*09a4*/ 	.word	0x000099e0
        /*09a8*/ 	.word	0x000000ff
        /*09ac*/ 	.word	0x00038850
        /*09b0*/ 	.short	0x010a
        /*09b2*/ 	.byte	0x10
	.zero		1


	//   ....[39]....
        /*09b4*/ 	.word	0x00009a20
        /*09b8*/ 	.word	0x000000ff
        /*09bc*/ 	.word	0x00038850
        /*09c0*/ 	.short	0x010a
        /*09c2*/ 	.byte	0x10
	.zero		1


	//   ....[40]....
        /*09c4*/ 	.word	0x0000a3b0
        /*09c8*/ 	.word	0x000000ff
        /*09cc*/ 	.word	0x00000000
        /*09d0*/ 	.short	0x0101
        /*09d2*/ 	.byte	0x04
	.zero		1


	//   ....[41]....
        /*09d4*/ 	.word	0x0000cc70
        /*09d8*/ 	.word	0x00000000
        /*09dc*/ 	.word	0x00000000
        /*09e0*/ 	.short	0x0101
        /*09e2*/ 	.byte	0x3f
	.zero		1


	//   ....[42]....
        /*09e4*/ 	.word	0x00010040
        /*09e8*/ 	.word	0x00000003
        /*09ec*/ 	.word	0x00038880
        /*09f0*/ 	.short	0x010a
        /*09f2*/ 	.byte	0x3f
	.zero		1


	//   ....[43]....
        /*09f4*/ 	.word	0x00010250
        /*09f8*/ 	.word	0x00000003
        /*09fc*/ 	.word	0x00038840
        /*0a00*/ 	.short	0x010a
        /*0a02*/ 	.byte	0x3f
	.zero		1


	//   ....[44]....
        /*0a04*/ 	.word	0x00010630
        /*0a08*/ 	.word	0x000000ff
        /*0a0c*/ 	.word	0x00038820
        /*0a10*/ 	.short	0x010a
        /*0a12*/ 	.byte	0x29
	.zero		1


	//   ....[45]....
        /*0a14*/ 	.word	0x00010910
        /*0a18*/ 	.word	0x00000004
        /*0a1c*/ 	.word	0x00038880
        /*0a20*/ 	.short	0x010a
        /*0a22*/ 	.byte	0x3f
	.zero		1


	//   ....[46]....
        /*0a24*/ 	.word	0x00010c90
        /*0a28*/ 	.word	0x00000004
        /*0a2c*/ 	.word	0x00038840
        /*0a30*/ 	.short	0x010a
        /*0a32*/ 	.byte	0x3f
	.zero		1


	//   ....[47]....
        /*0a34*/ 	.word	0x00011080
        /*0a38*/ 	.word	0x00000003
        /*0a3c*/ 	.word	0x00038870
        /*0a40*/ 	.short	0x010a
        /*0a42*/ 	.byte	0x3f
	.zero		1


	//   ....[48]....
        /*0a44*/ 	.word	0x000110f0
        /*0a48*/ 	.word	0x00000002
        /*0a4c*/ 	.word	0x00038860
        /*0a50*/ 	.short	0x010a
        /*0a52*/ 	.byte	0x3f
	.zero		1


	//   ....[49]....
        /*0a54*/ 	.word	0x00011af0
        /*0a58*/ 	.word	0x00000002
        /*0a5c*/ 	.word	0x00038850
        /*0a60*/ 	.short	0x0101
        /*0a62*/ 	.byte	0x3f
	.zero		1


	//   ....[50]....
        /*0a64*/ 	.word	0x00011b30
        /*0a68*/ 	.word	0x00000002
        /*0a6c*/ 	.word	0x00000000
        /*0a70*/ 	.short	0x0101
        /*0a72*/ 	.byte	0x3f
	.zero		1


	//   ....[51]....
        /*0a74*/ 	.word	0x00011cf0
        /*0a78*/ 	.word	0x00000003
        /*0a7c*/ 	.word	0x00038870
        /*0a80*/ 	.short	0x010a
        /*0a82*/ 	.byte	0x3f
	.zero		1


	//   ....[52]....
        /*0a84*/ 	.word	0x00011d80
        /*0a88*/ 	.word	0x00000003
        /*0a8c*/ 	.word	0x00038860
        /*0a90*/ 	.short	0x010a
        /*0a92*/ 	.byte	0x3f
	.zero		1


	//   ....[53]....
        /*0a94*/ 	.word	0x00012750
        /*0a98*/ 	.word	0x00000003
        /*0a9c*/ 	.word	0x00038850
        /*0aa0*/ 	.short	0x0101
        /*0aa2*/ 	.byte	0x3f
	.zero		1


	//   ....[54]....
        /*0aa4*/ 	.word	0x000127a0
        /*0aa8*/ 	.word	0x00000000
        /*0aac*/ 	.word	0x00000000
        /*0ab0*/ 	.short	0x0101
        /*0ab2*/ 	.byte	0x3f
	.zero		1


	//   ....[55]....
        /*0ab4*/ 	.word	0x00013540
        /*0ab8*/ 	.word	0x00000000
        /*0abc*/ 	.word	0x00038820
        /*0ac0*/ 	.short	0x010a
        /*0ac2*/ 	.byte	0x3f
	.zero		1


	//   ....[56]....
        /*0ac4*/ 	.word	0x00013700
        /*0ac8*/ 	.word	0x00000006
        /*0acc*/ 	.word	0x00000000
        /*0ad0*/ 	.short	0x010a
        /*0ad2*/ 	.byte	0x3f
	.zero		1


	//   ....[57]....
        /*0ad4*/ 	.word	0x00013770
        /*0ad8*/ 	.word	0x00000007
        /*0adc*/ 	.word	0x00000000
        /*0ae0*/ 	.short	0x010a
        /*0ae2*/ 	.byte	0x3f
	.zero		1


	//   ....[58]....
        /*0ae4*/ 	.word	0x000137d0
        /*0ae8*/ 	.word	0x00000004
        /*0aec*/ 	.word	0x00038860
        /*0af0*/ 	.short	0x010a
        /*0af2*/ 	.byte	0x3f
	.zero		1


	//   ....[59]....
        /*0af4*/ 	.word	0x00013820
        /*0af8*/ 	.word	0x00000003
        /*0afc*/ 	.word	0x00038860
        /*0b00*/ 	.short	0x010a
        /*0b02*/ 	.byte	0x3f
	.zero		1


	//   ....[60]....
        /*0b04*/ 	.word	0x00013860
        /*0b08*/ 	.word	0x00000004
        /*0b0c*/ 	.word	0x00038880
        /*0b10*/ 	.short	0x010a
        /*0b12*/ 	.byte	0x3f
	.zero		1


	//   ....[61]....
        /*0b14*/ 	.word	0x00013880
        /*0b18*/ 	.word	0x00000003
        /*0b1c*/ 	.word	0x00038880
        /*0b20*/ 	.short	0x010a
        /*0b22*/ 	.byte	0x3f
	.zero		1


	//   ....[62]....
        /*0b24*/ 	.word	0x000138f0
        /*0b28*/ 	.word	0x00000003
        /*0b2c*/ 	.word	0x00038800
        /*0b30*/ 	.short	0x010a
        /*0b32*/ 	.byte	0x3f
	.zero		1


	//   ....[63]....
        /*0b34*/ 	.word	0x00013940
        /*0b38*/ 	.word	0x00000003
        /*0b3c*/ 	.word	0x00038830
        /*0b40*/ 	.short	0x010a
        /*0b42*/ 	.byte	0x3f
	.zero		1


	//   ....[64]....
        /*0b44*/ 	.word	0x000139a0
        /*0b48*/ 	.word	0x00000007
        /*0b4c*/ 	.word	0x00038830
        /*0b50*/ 	.short	0x010a
        /*0b52*/ 	.byte	0x3f
	.zero		1


	//   ....[65]....
        /*0b54*/ 	.word	0x00013a00
        /*0b58*/ 	.word	0x00000007
        /*0b5c*/ 	.word	0x00038850
        /*0b60*/ 	.short	0x010a
        /*0b62*/ 	.byte	0x3f
	.zero		1


	//   ....[66]....
        /*0b64*/ 	.word	0x00013a60
        /*0b68*/ 	.word	0x00000009
        /*0b6c*/ 	.word	0x00038830
        /*0b70*/ 	.short	0x010a
        /*0b72*/ 	.byte	0x3f
	.zero		1


	//   ....[67]....
        /*0b74*/ 	.word	0x00013ac0
        /*0b78*/ 	.word	0x00000009
        /*0b7c*/ 	.word	0x00038850
        /*0b80*/ 	.short	0x010a
        /*0b82*/ 	.byte	0x3f
	.zero		1


	//   ....[68]....
        /*0b84*/ 	.word	0x00013b20
        /*0b88*/ 	.word	0x00000006
        /*0b8c*/ 	.word	0x00038850
        /*0b90*/ 	.short	0x010a
        /*0b92*/ 	.byte	0x3f
	.zero		1


	//   ....[69]....
        /*0b94*/ 	.word	0x00013c70
        /*0b98*/ 	.word	0x00000003
        /*0b9c*/ 	.word	0x00038880
        /*0ba0*/ 	.short	0x010a
        /*0ba2*/ 	.byte	0x3f
	.zero		1


	//   ....[70]....
        /*0ba4*/ 	.word	0x00013cc0
        /*0ba8*/ 	.word	0x00000003
        /*0bac*/ 	.word	0x00038840
        /*0bb0*/ 	.short	0x010a
        /*0bb2*/ 	.byte	0x3f
	.zero		1


	//   ....[71]....
        /*0bb4*/ 	.word	0x00013d10
        /*0bb8*/ 	.word	0x00000013
        /*0bbc*/ 	.word	0x00038820
        /*0bc0*/ 	.short	0x010a
        /*0bc2*/ 	.byte	0x3f
	.zero		1


	//   ....[72]....
        /*0bc4*/ 	.word	0x00013d60
        /*0bc8*/ 	.word	0x00000004
        /*0bcc*/ 	.word	0x00038880
        /*0bd0*/ 	.short	0x010a
        /*0bd2*/ 	.byte	0x3f
	.zero		1


	//   ....[73]....
        /*0bd4*/ 	.word	0x00013db0
        /*0bd8*/ 	.word	0x00000004
        /*0bdc*/ 	.word	0x00038840
        /*0be0*/ 	.short	0x010a
        /*0be2*/ 	.byte	0x3f
	.zero		1


	//   ....[74]....
        /*0be4*/ 	.word	0x00013e10
        /*0be8*/ 	.word	0x00000003
        /*0bec*/ 	.word	0x00038870
        /*0bf0*/ 	.short	0x010a
        /*0bf2*/ 	.byte	0x3f
	.zero		1


	//   ....[75]....
        /*0bf4*/ 	.word	0x00013e70
        /*0bf8*/ 	.word	0x00000004
        /*0bfc*/ 	.word	0x00038860
        /*0c00*/ 	.short	0x010a
        /*0c02*/ 	.byte	0x3f
	.zero		1


	//   ....[76]....
        /*0c04*/ 	.word	0x00013ec0
        /*0c08*/ 	.word	0x00000003
        /*0c0c*/ 	.word	0x00038870
        /*0c10*/ 	.short	0x010a
        /*0c12*/ 	.byte	0x3f
	.zero		1


	//   ....[77]....
        /*0c14*/ 	.word	0x00013f10
        /*0c18*/ 	.word	0x00000003
        /*0c1c*/ 	.word	0x00038860
        /*0c20*/ 	.short	0x010a
        /*0c22*/ 	.byte	0x3f
	.zero		1


	//   ....[78]....
        /*0c24*/ 	.word	0x00013f60
        /*0c28*/ 	.word	0x00000000
        /*0c2c*/ 	.word	0x00038820
        /*0c30*/ 	.short	0x010a
        /*0c32*/ 	.byte	0x3f
	.zero		1


	//   ....[79]....
        /*0c34*/ 	.word	0x00014100
        /*0c38*/ 	.word	0x00000006
        /*0c3c*/ 	.word	0x00000000
        /*0c40*/ 	.short	0x010a
        /*0c42*/ 	.byte	0x3f
	.zero		1


	//   ....[80]....
        /*0c44*/ 	.word	0x00014150
        /*0c48*/ 	.word	0x00000007
        /*0c4c*/ 	.word	0x00000000
        /*0c50*/ 	.short	0x010a
        /*0c52*/ 	.byte	0x3f
	.zero		1


	//   ....[81]....
        /*0c54*/ 	.word	0x000141a0
        /*0c58*/ 	.word	0x00000004
        /*0c5c*/ 	.word	0x00038860
        /*0c60*/ 	.short	0x010a
        /*0c62*/ 	.byte	0x3f
	.zero		1


	//   ....[82]....
        /*0c64*/ 	.word	0x000141f0
        /*0c68*/ 	.word	0x00000003
        /*0c6c*/ 	.word	0x00038860
        /*0c70*/ 	.short	0x010a
        /*0c72*/ 	.byte	0x3f
	.zero		1


	//   ....[83]....
        /*0c74*/ 	.word	0x00014240
        /*0c78*/ 	.word	0x00000004
        /*0c7c*/ 	.word	0x00038880
        /*0c80*/ 	.short	0x010a
        /*0c82*/ 	.byte	0x3f
	.zero		1


	//----- nvinfo : EIATTR_NUM_MBARRIERS
	.align		4
.L_553:
        /*0c84*/ 	.byte	0x03, 0x38
        /*0c86*/ 	.short	0x0016


	//----- nvinfo : EIATTR_EXIT_INSTR_OFFSETS
	.align		4
        /*0c88*/ 	.byte	0x04, 0x1c
        /*0c8a*/ 	.short	(.L_555 - .L_554)


	//   ....[0]....
.L_554:
        /*0c8c*/ 	.word	0x00000ab0


	//   ....[1]....
        /*0c90*/ 	.word	0x0000dfe0


	//   ....[2]....
        /*0c94*/ 	.word	0x000138d0


	//----- nvinfo : EIATTR_MAX_THREADS
	.align		4
.L_555:
        /*0c98*/ 	.byte	0x04, 0x05
        /*0c9a*/ 	.short	(.L_557 - .L_556)
.L_556:
        /*0c9c*/ 	.word	0x00000180
        /*0ca0*/ 	.word	0x00000001
        /*0ca4*/ 	.word	0x00000001


	//----- nvinfo : EIATTR_CRS_STACK_SIZE
	.align		4
.L_557:
        /*0ca8*/ 	.byte	0x04, 0x1e
        /*0caa*/ 	.short	(.L_559 - .L_558)
.L_558:
        /*0cac*/ 	.word	0x00000000


	//----- nvinfo : EIATTR_CBANK_PARAM_SIZE
	.align		4
.L_559:
        /*0cb0*/ 	.byte	0x03, 0x19
        /*0cb2*/ 	.short	0x0a70


	//----- nvinfo : EIATTR_PARAM_CBANK
	.align		4
        /*0cb4*/ 	.byte	0x04, 0x0a
        /*0cb6*/ 	.short	(.L_561 - .L_560)
	.align		4
.L_560:
        /*0cb8*/ 	.word	index@(.nv.constant0._ZN7cutlass13device_kernelIN5flash11enable_sm90INS1_16FlashAttnFwdSm90INS1_25CollectiveMainloopFwdSm90ILi2EN4cute5tupleIJNS5_1CILi1EEES8_S8_EEENS6_IJNS7_ILi128EEESA_NS7_ILi256EEEEEELi256ENS_12float_e4m3_tEfNS_4arch4Sm90ELb1ELb0ELb0ELb1ELb0ELb0ELb0ELb1ELb1ELb0ELb0ELb0EEENS1_21CollectiveEpilogueFwdINS6_IJSA_SB_SA_EEES9_NS_10bfloat16_tESF_Li256ELb1ELb0ELb0ELb1EEENS1_36VarlenDynamicPersistentTileSchedulerILi128ELi128ELi256ELi128ELb0ELb0ELb1ELb1ELb1ELb1EEEEEEEEEvNT_6ParamsE)
        /*0cbc*/ 	.short	0x0210
        /*0cbe*/ 	.short	0x0a70


	//----- nvinfo : EIATTR_SW_WAR
	.align		4
.L_561:
        /*0cc0*/ 	.byte	0x04, 0x36
        /*0cc2*/ 	.short	(.L_563 - .L_562)
.L_562:
        /*0cc4*/ 	.word	0x00000008
.L_563:


//--------------------- .nv.info._ZN7cutlass13device_kernelIN5flash11enable_sm90INS1_16FlashAttnFwdSm90INS1_25CollectiveMainloopFwdSm90ILi2EN4cute5tupleIJNS5_1CILi1EEES8_S8_EEENS6_IJNS7_ILi128EEESA_NS7_ILi256EEEEEELi256ENS_12float_e4m3_tEfNS_4arch4Sm90ELb1ELb0ELb0ELb1ELb0ELb1ELb0ELb1ELb1ELb0ELb0ELb0EEENS1_21CollectiveEpilogueFwdINS6_IJSA_SB_SA_EEES9_NS_10bfloat16_tESF_Li256ELb1ELb0ELb0ELb1EEENS1_36VarlenDynamicPersistentTileSchedulerILi128ELi128ELi256ELi128ELb0ELb0ELb1ELb1ELb1ELb1EEEEEEEEEvNT_6ParamsE --------------------------
	.section	.nv.info._ZN7cutlass13device_kernelIN5flash11enable_sm90INS1_16FlashAttnFwdSm90INS1_25CollectiveMainloopFwdSm90ILi2EN4cute5tupleIJNS5_1CILi1EEES8_S8_EEENS6_IJNS7_ILi128EEESA_NS7_ILi256EEEEEELi256ENS_12float_e4m3_tEfNS_4arch4Sm90ELb1ELb0ELb0ELb1ELb0ELb1ELb0ELb1ELb1ELb0ELb0ELb0EEENS1_21CollectiveEpilogueFwdINS6_IJSA_SB_SA_EEES9_NS_10bfloat16_tESF_Li256ELb1ELb0ELb0ELb1EEENS1_36VarlenDynamicPersistentTileSchedulerILi128ELi128ELi256ELi128ELb0ELb0ELb1ELb1ELb1ELb1EEEEEEEEEvNT_6ParamsE,"",@"SHT_CUDA_INFO"
	.sectionflags	@""
	.align	4


	//----- nvinfo : EIATTR_CUDA_API_VERSION
	.align		4
        /*0000*/ 	.byte	0x04, 0x37
        /*0002*/ 	.short	(.L_565 - .L_564)
.L_564:
        /*0004*/ 	.word	0x00000082


	//----- nvinfo : EIATTR_KPARAM_INFO
	.align		4
.L_565:
        /*0008*/ 	.byte	0x04, 0x17
        /*000a*/ 	.short	(.L_567 - .L_566)
.L_566:
        /*000c*/ 	.word	0x00000000
        /*0010*/ 	.short	0x0000
        /*0012*/ 	.short	0x0070
        /*0014*/ 	.byte	0x00, 0xf0, 0x01, 0x28


	//----- nvinfo : EIATTR_SPARSE_MMA_MASK
	.align		4
.L_567:
        /*0018*/ 	.byte	0x03, 0x50
        /*001a*/ 	.short	0x0000


	//----- nvinfo : EIATTR_MAXREG_COUNT
	.align		4
        /*001c*/ 	.byte	0x03, 0x1b
        /*001e*/ 	.short	0x00a8


	//----- nvinfo : EIATTR_NUM_BARRIERS
	.align		4
        /*0020*/ 	.byte	0x02, 0x4c
        /*0022*/ 	.byte	0x10
	.zero		1


	//----- nvinfo : EIATTR_EXTERNS
	.align		4
        /*0024*/ 	.byte	0x04, 0x0f
        /*0026*/ 	.short	(.L_569 - .L_568)


	//   ....[0]....
	.align		4
.L_568:
        /*0028*/ 	.word	index@(__assertfail)


	//----- nvinfo : EIATTR_ANNOTATIONS
	.align		4
.L_569:
        /*002c*/ 	.byte	0x04, 0x55
        /*002e*/ 	.short	(.L_571 - .L_570)


	//   ....[0]....
.L_570:
        /* <DEDUP_REMOVED lines=130> */


	//----- nvinfo : EIATTR_MERCURY_ISA_VERSION
	.align		4
.L_571:
        /*0838*/ 	.byte	0x03, 0x5f
        /*083a*/ 	.short	0x0101


	//----- nvinfo : EIATTR_UNUSED_LOAD_BYTE_OFFSET
	.align		4
        /*083c*/ 	.byte	0x04, 0x44
        /*083e*/ 	.short	(.L_573 - .L_572)


	//   ....[0]....
.L_572:
        /*0840*/ 	.word	0x00000b00
        /*0844*/ 	.word	0x0000fff0


	//   ....[1]....
        /*0848*/ 	.word	0x0001f7e0
        /*084c*/ 	.word	0x0000fff0


	//----- nvinfo : EIATTR_INT_WARP_WIDE_INSTR_OFFSETS
	.align		4
.L_573:
        /*0850*/ 	.byte	0x04, 0x31
        /*0852*/ 	.short	(.L_575 - .L_574)


	//   ....[0]....
.L_574:
        /*0854*/ 	.word	0x000001c0


	//   ....[1]....
        /*0858*/ 	.word	0x00000200


	//   ....[2]....
        /*085c*/ 	.word	0x00000270


	//   ....[3]....
        /*0860*/ 	.word	0x00025660


	//   ....[4]....
        /*0864*/ 	.word	0x000256f0


	//   ....[5]....
        /*0868*/ 	.word	0x00025e80


	//   ....[6]....
        /*086c*/ 	.word	0x00025eb0


	//   ....[7]....
        /*0870*/ 	.word	0x00025f80


	//   ....[8]....
        /*0874*/ 	.word	0x00028140


	//   ....[9]....
        /*0878*/ 	.word	0x000281d0


	//----- nvinfo : EIATTR_COOP_GROUP_MASK_REGIDS
	.align		4
.L_575:
        /*087c*/ 	.byte	0x04, 0x29
        /*087e*/ 	.short	(.L_577 - .L_576)


	//   ....[0]....
.L_576:
        /*0880*/ 	.word	0xffffffff


	//   ....[1]....
        /*0884*/ 	.word	0xffffffff


	//   ....[2]....
        /*0888*/ 	.word	0xffffffff


	//   ....[3]....
        /*088c*/ 	.word	0xffffffff


	//   ....[4]....
        /*0890*/ 	.word	0xffffffff


	//   ....[5]....
        /*0894*/ 	.word	0xffffffff


	//   ....[6]....
        /*0898*/ 	.word	0xffffffff


	//   ....[7]....
        /*089c*/ 	.word	0xffffffff


	//   ....[8]....
        /*08a0*/ 	.word	0xffffffff


	//   ....[9]....
        /*08a4*/ 	.word	0xffffffff


	//   ....[10]....
        /*08a8*/ 	.word	0xffffffff


	//   ....[11]....
        /*08ac*/ 	.word	0xffffffff


	//   ....[12]....
        /*08b0*/ 	.word	0xffffffff


	//   ....[13]....
        /*08b4*/ 	.word	0xffffffff


	//   ....[14]....
        /*08b8*/ 	.word	0xffffffff


	//   ....[15]....
        /*08bc*/ 	.word	0xffffffff


	//   ....[16]....
        /*08c0*/ 	.word	0xffffffff


	//   ....[17]....
        /*08c4*/ 	.word	0xffffffff


	//   ....[18]....
        /*08c8*/ 	.word	0xffffffff


	//   ....[19]....
        /*08cc*/ 	.word	0xffffffff


	//   ....[20]....
        /*08d0*/ 	.word	0xffffffff


	//   ....[21]....
        /*08d4*/ 	.word	0xffffffff


	//   ....[22]....
        /*08d8*/ 	.word	0xffffffff


	//   ....[23]....
        /*08dc*/ 	.word	0xffffffff


	//   ....[24]....
        /*08e0*/ 	.word	0xffffffff


	//   ....[25]....
        /*08e4*/ 	.word	0xffffffff


	//   ....[26]....
        /*08e8*/ 	.word	0xffffffff


	//   ....[27]....
        /*08ec*/ 	.word	0xffffffff


	//   ....[28]....
        /*08f0*/ 	.word	0xffffffff


	//   ....[29]....
        /*08f4*/ 	.word	0xffffffff


	//   ....[30]....
        /*08f8*/ 	.word	0xffffffff


	//   ....[31]....
        /*08fc*/ 	.word	0xffffffff


	//   ....[32]....
        /*0900*/ 	.word	0xffffffff


	//   ....[33]....
        /*0904*/ 	.word	0xffffffff


	//   ....[34]....
        /*0908*/ 	.word	0xffffffff


	//   ....[35]....
        /*090c*/ 	.word	0xffffffff


	//   ....[36]....
        /*0910*/ 	.word	0xffffffff


	//   ....[37]....
        /*0914*/ 	.word	0xffffffff


	//   ....[38]....
        /*0918*/ 	.word	0xffffffff


	//   ....[39]....
        /*091c*/ 	.word	0xffffffff


	//   ....[40]....
        /*0920*/ 	.word	0xffffffff


	//   ....[41]....
        /*0924*/ 	.word	0xffffffff


	//   ....[42]....
        /*0928*/ 	.word	0xffffffff


	//   ....[43]....
        /*092c*/ 	.word	0xffffffff


	//   ....[44]....
        /*0930*/ 	.word	0xffffffff


	//   ....[45]....
        /*0934*/ 	.word	0xffffffff


	//   ....[46]....
        /*0938*/ 	.word	0xffffffff


	//   ....[47]....
        /*093c*/ 	.word	0xffffffff


	//   ....[48]....
        /*0940*/ 	.word	0xffffffff


	//   ....[49]....
        /*0944*/ 	.word	0xffffffff


	//   ....[50]....
        /*0948*/ 	.word	0xffffffff


	//   ....[51]....
        /*094c*/ 	.word	0xffffffff


	//   ....[52]....
        /*0950*/ 	.word	0xffffffff


	//   ....[53]....
        /*0954*/ 	.word	0xffffffff


	//   ....[54]....
        /*0958*/ 	.word	0xffffffff


	//   ....[55]....
        /*095c*/ 	.word	0xffffffff


	//   ....[56]....
        /*0960*/ 	.word	0xffffffff


	//   ....[57]....
        /*0964*/ 	.word	0xffffffff


	//   ....[58]....
        /*0968*/ 	.word	0xffffffff


	//   ....[59]....
        /*096c*/ 	.word	0xffffffff


	//   ....[60]....
        /*0970*/ 	.word	0xffffffff


	//   ....[61]....
        /*0974*/ 	.word	0xffffffff


	//   ....[62]....
        /*0978*/ 	.word	0xffffffff


	//   ....[63]....
        /*097c*/ 	.word	0xffffffff


	//   ....[64]....
        /*0980*/ 	.word	0xffffffff


	//   ....[65]....
        /*0984*/ 	.word	0xffffffff


	//   ....[66]....
        /*0988*/ 	.word	0xffffffff


	//   ....[67]....
        /*098c*/ 	.word	0xffffffff


	//   ....[68]....
        /*0990*/ 	.word	0xffffffff


	//   ....[69]....
        /*0994*/ 	.word	0xffffffff


	//   ....[70]....
        /*0998*/ 	.word	0xffffffff


	//   ....[71]....
        /*099c*/ 	.word	0xffffffff


	//   ....[72]....
        /*09a0*/ 	.word	0xffffffff


	//   ....[73]....
        /*09a4*/ 	.word	0xffffffff


	//   ....[74]....
        /*09a8*/ 	.word	0xffffffff


	//   ....[75]....
        /*09ac*/ 	.word	0xffffffff


	//   ....[76]....
        /*09b0*/ 	.word	0xffffffff


	//   ....[77]....
        /*09b4*/ 	.word	0xffffffff


	//   ....[78]....
        /*09b8*/ 	.word	0xffffffff


	//   ....[79]....
        /*09bc*/ 	.word	0xffffffff


	//   ....[80]....
        /*09c0*/ 	.word	0xffffffff


	//   ....[81]....
        /*09c4*/ 	.word	0xffffffff


	//   ....[82]....
        /*09c8*/ 	.word	0xffffffff


	//   ....[83]....
        /*09cc*/ 	.word	0xffffffff


	//   ....[84]....
        /*09d0*/ 	.word	0xffffffff


	//   ....[85]....
        /*09d4*/ 	.word	0xffffffff


	//   ....[86]....
        /*09d8*/ 	.word	0xffffffff


	//   ....[87]....
        /*09dc*/ 	.word	0xffffffff


	//   ....[88]....
        /*09e0*/ 	.word	0xffffffff


	//   ....[89]....
        /*09e4*/ 	.word	0xffffffff


	//   ....[90]....
        /*09e8*/ 	.word	0xffffffff


	//   ....[91]....
        /*09ec*/ 	.word	0xffffffff


	//   ....[92]....
        /*09f0*/ 	.word	0xffffffff


	//   ....[93]....
        /*09f4*/ 	.word	0xffffffff


	//   ....[94]....
        /*09f8*/ 	.word	0xffffffff


	//   ....[95]....
        /*09fc*/ 	.word	0xffffffff


	//   ....[96]....
        /*0a00*/ 	.word	0xffffffff


	//   ....[97]....
        /*0a04*/ 	.word	0xffffffff


	//   ....[98]....
        /*0a08*/ 	.word	0xffffffff


	//   ....[99]....
        /*0a0c*/ 	.word	0xffffffff


	//   ....[100]....
        /*0a10*/ 	.word	0xffffffff


	//   ....[101]....
        /*0a14*/ 	.word	0xffffffff


	//   ....[102]....
        /*0a18*/ 	.word	0xffffffff


	//   ....[103]....
        /*0a1c*/ 	.word	0xffffffff


	//   ....[104]....
        /*0a20*/ 	.word	0xffffffff


	//   ....[105]....
        /*0a24*/ 	.word	0xffffffff


	//   ....[106]....
        /*0a28*/ 	.word	0xffffffff


	//   ....[107]....
        /*0a2c*/ 	.word	0xffffffff


	//   ....[108]....
        /*0a30*/ 	.word	0xffffffff


	//   ....[109]....
        /*0a34*/ 	.word	0xffffffff


	//   ....[110]....
        /*0a38*/ 	.word	0xffffffff


	//   ....[111]....
        /*0a3c*/ 	.word	0xffffffff


	//   ....[112]....
        /*0a40*/ 	.word	0xffffffff


	//   ....[113]....
        /*0a44*/ 	.word	0xffffffff


	//   ....[114]....
        /*0a48*/ 	.word	0xffffffff


	//   ....[115]....
        /*0a4c*/ 	.word	0xffffffff


	//   ....[116]....
        /*0a50*/ 	.word	0xffffffff


	//   ....[117]....
        /*0a54*/ 	.word	0xffffffff


	//   ....[118]....
        /*0a58*/ 	.word	0xffffffff


	//   ....[119]....
        /*0a5c*/ 	.word	0xffffffff


	//   ....[120]....
        /*0a60*/ 	.word	0xffffffff


	//   ....[121]....
        /*0a64*/ 	.word	0xffffffff


	//   ....[122]....
        /*0a68*/ 	.word	0xffffffff


	//   ....[123]....
        /*0a6c*/ 	.word	0xffffffff


	//   ....[124]....
        /*0a70*/ 	.word	0x0500000f


	//   ....[125]....
        /*0a74*/ 	.word	0x0500000f


	//   ....[126]....
        /*0a78*/ 	.word	0x0500000f


	//   ....[127]....
        /*0a7c*/ 	.word	0x0500000f


	//   ....[128]....
        /*0a80*/ 	.word	0x0500000f


	//   ....[129]....
        /*0a84*/ 	.word	0x0500000f


	//   ....[130]....
        /*0a88*/ 	.word	0x0500000f


	//   ....[131]....
        /*0a8c*/ 	.word	0x0500000f


	//   ....[132]....
        /*0a90*/ 	.word	0x0500000f


	//   ....[133]....
        /*0a94*/ 	.word	0x0500000f


	//   ....[134]....
        /*0a98*/ 	.word	0x0500000f


	//   ....[135]....
        /*0a9c*/ 	.word	0x0500000f


	//   ....[136]....
        /*0aa0*/ 	.word	0x0500000f


	//   ....[137]....
        /*0aa4*/ 	.word	0x0500000f


	//   ....[138]....
        /*0aa8*/ 	.word	0x0500000f


	//   ....[139]....
        /*0aac*/ 	.word	0x0500000f


	//   ....[140]....
        /*0ab0*/ 	.word	0x0500000f


	//   ....[141]....
        /*0ab4*/ 	.word	0x0500000f


	//   ....[142]....
        /*0ab8*/ 	.word	0x0500000f


	//   ....[143]....
        /*0abc*/ 	.word	0x0500000f


	//   ....[144]....
        /*0ac0*/ 	.word	0x0500000f


	//   ....[145]....
        /*0ac4*/ 	.word	0x0500000f


	//   ....[146]....
        /*0ac8*/ 	.word	0x0500000f


	//   ....[147]....
        /*0acc*/ 	.word	0x0500000f


	//   ....[148]....
        /*0ad0*/ 	.word	0x0500000f


	//   ....[149]....
        /*0ad4*/ 	.word	0x0500000f


	//   ....[150]....
        /*0ad8*/ 	.word	0x0500000f


	//   ....[151]....
        /*0adc*/ 	.word	0x0500000f


	//   ....[152]....
        /*0ae0*/ 	.word	0x0500000f


	//   ....[153]....
        /*0ae4*/ 	.word	0x0500000f


	//   ....[154]....
        /*0ae8*/ 	.word	0x0500000f


	//   ....[155]....
        /*0aec*/ 	.word	0x0500000f


	//   ....[156]....
        /*0af0*/ 	.word	0x0500000f


	//   ....[157]....
        /*0af4*/ 	.word	0x0500000f


	//   ....[158]....
        /*0af8*/ 	.word	0x0500000f


	//   ....[159]....
        /*0afc*/ 	.word	0x0500000f


	//   ....[160]....
        /*0b00*/ 	.word	0x0500000f


	//   ....[161]....
        /*0b04*/ 	.word	0x0500000f


	//   ....[162]....
        /*0b08*/ 	.word	0x0500000f


	//   ....[163]....
        /*0b0c*/ 	.word	0x0500000f


	//   ....[164]....
        /*0b10*/ 	.word	0x0500000f


	//   ....[165]....
        /*0b14*/ 	.word	0x0500000f


	//   ....[166]....
        /*0b18*/ 	.word	0x0500000f


	//   ....[167]....
        /*0b1c*/ 	.word	0x0500000f


	//   ....[168]....
        /*0b20*/ 	.word	0x0500000f


	//   ....[169]....
        /*0b24*/ 	.word	0x0500000f


	//   ....[170]....
        /*0b28*/ 	.word	0x0500000f


	//   ....[171]....
        /*0b2c*/ 	.word	0x0500000f


	//   ....[172]....
        /*0b30*/ 	.word	0x0500000f


	//   ....[173]....
        /*0b34*/ 	.word	0x0500000f


	//   ....[174]....
        /*0b38*/ 	.word	0x0500000f


	//   ....[175]....
        /*0b3c*/ 	.word	0x0500000f


	//   ....[176]....
        /*0b40*/ 	.word	0x0500000f


	//   ....[177]....
        /*0b44*/ 	.word	0x0500000f


	//   ....[178]....
        /*0b48*/ 	.word	0x0500000f


	//   ....[179]....
        /*0b4c*/ 	.word	0x0500000f


	//   ....[180]....
        /*0b50*/ 	.word	0x0500000f


	//   ....[181]....
        /*0b54*/ 	.word	0x0500000f


	//   ....[182]....
        /*0b58*/ 	.word	0x0500000f


	//   ....[183]....
        /*0b5c*/ 	.word	0x0500000f


	//   ....[184]....
        /*0b60*/ 	.word	0x0500000f


	//   ....[185]....
        /*0b64*/ 	.word	0x0500000f


	//   ....[186]....
        /*0b68*/ 	.word	0x0500000f


	//   ....[187]....
        /*0b6c*/ 	.word	0x0500000f


	//   ....[188]....
        /*0b70*/ 	.word	0x0500000f


	//   ....[189]....
        /*0b74*/ 	.word	0x0500000f


	//   ....[190]....
        /*0b78*/ 	.word	0x0500000f


	//   ....[191]....
        /*0b7c*/ 	.word	0x0500000f


	//   ....[192]....
        /*0b80*/ 	.word	0x0500000f


	//   ....[193]....
        /*0b84*/ 	.word	0x0500000f


	//   ....[194]....
        /*0b88*/ 	.word	0x0500000f


	//   ....[195]....
        /*0b8c*/ 	.word	0x0500000f


	//   ....[196]....
        /*0b90*/ 	.word	0x0500000f


	//   ....[197]....
        /*0b94*/ 	.word	0x0500000f


	//   ....[198]....
        /*0b98*/ 	.word	0x0500000f


	//   ....[199]....
        /*0b9c*/ 	.word	0x0500000f


	//   ....[200]....
        /*0ba0*/ 	.word	0x0500000f


	//   ....[201]....
        /*0ba4*/ 	.word	0x0500000f


	//   ....[202]....
        /*0ba8*/ 	.word	0x0500000f


	//   ....[203]....
        /*0bac*/ 	.word	0x0500000f


	//   ....[204]....
        /*0bb0*/ 	.word	0x0500000f


	//   ....[205]....
        /*0bb4*/ 	.word	0x0500000f


	//   ....[206]....
        /*0bb8*/ 	.word	0x0500000f


	//   ....[207]....
        /*0bbc*/ 	.word	0x0500000f


	//   ....[208]....
        /*0bc0*/ 	.word	0x0500000f


	//   ....[209]....
        /*0bc4*/ 	.word	0x0500000f


	//   ....[210]....
        /*0bc8*/ 	.word	0x0500000f


	//   ....[211]....
        /*0bcc*/ 	.word	0x0500000f


	//   ....[212]....
        /*0bd0*/ 	.word	0x0500000f


	//   ....[213]....
        /*0bd4*/ 	.word	0x0500000f


	//   ....[214]....
        /*0bd8*/ 	.word	0x0500000f


	//   ....[215]....
        /*0bdc*/ 	.word	0x0500000f


	//   ....[216]....
        /*0be0*/ 	.word	0x0500000f


	//   ....[217]....
        /*0be4*/ 	.word	0x0500000f


	//   ....[218]....
        /*0be8*/ 	.word	0x0500000f


	//   ....[219]....
        /*0bec*/ 	.word	0x0500000f


	//   ....[220]....
        /*0bf0*/ 	.word	0x0500000f


	//   ....[221]....
        /*0bf4*/ 	.word	0x0500000f


	//   ....[222]....
        /*0bf8*/ 	.word	0x0500000f


	//   ....[223]....
        /*0bfc*/ 	.word	0x0500000f


	//   ....[224]....
        /*0c00*/ 	.word	0x0500000f


	//   ....[225]....
        /*0c04*/ 	.word	0x0500000f


	//   ....[226]....
        /*0c08*/ 	.word	0x0500000f


	//   ....[227]....
        /*0c0c*/ 	.word	0x0500000f


	//   ....[228]....
        /*0c10*/ 	.word	0x0500000f


	//   ....[229]....
        /*0c14*/ 	.word	0x0500000f


	//   ....[230]....
        /*0c18*/ 	.word	0x0500000f


	//   ....[231]....
        /*0c1c*/ 	.word	0x0500000f


	//   ....[232]....
        /*0c20*/ 	.word	0x0500000f


	//   ....[233]....
        /*0c24*/ 	.word	0x0500000f


	//   ....[234]....
        /*0c28*/ 	.word	0x0500000f


	//   ....[235]....
        /*0c2c*/ 	.word	0x0500000f


	//   ....[236]....
        /*0c30*/ 	.word	0x0500000f


	//   ....[237]....
        /*0c34*/ 	.word	0x0500000f


	//   ....[238]....
        /*0c38*/ 	.word	0x0500000f


	//   ....[239]....
        /*0c3c*/ 	.word	0x0500000f


	//   ....[240]....
        /*0c40*/ 	.word	0x0500000f


	//----- nvinfo : EIATTR_COOP_GROUP_INSTR_OFFSETS
	.align		4
.L_577:
        /*0c44*/ 	.byte	0x04, 0x28
        /*0c46*/ 	.short	(.L_579 - .L_578)


	//   ....[0]....
.L_578:
        /*0c48*/ 	.word	0x00000070


	//   ....[1]....
        /*0c4c*/ 	.word	0x000001d0


	//   ....[2]....
        /*0c50*/ 	.word	0x00000220


	//   ....[3]....
        /*0c54*/ 	.word	0x00000450


	//   ....[4]....
        /*0c58*/ 	.word	0x000005b0


	//   ....[5]....
        /*0c5c*/ 	.word	0x000006d0


	//   ....[6]....
        /*0c60*/ 	.word	0x00000830


	//   ....[7]....
        /*0c64*/ 	.word	0x0000cc40


	//   ....[8]....
        /*0c68*/ 	.word	0x00017450


	//   ....[9]....
        /*0c6c*/ 	.word	0x00017470


	//   ....[10]....
        /*0c70*/ 	.word	0x00017b50


	//   ....[11]....
        /*0c74*/ 	.word	0x00017b90


	//   ....[12]....
        /*0c78*/ 	.word	0x0001a890


	//   ....[13]....
        /*0c7c*/ 	.word	0x0001a9a0


	//   ....[14]....
        /*0c80*/ 	.word	0x0001ad70


	//   ....[15]....
        /*0c84*/ 	.word	0x0001adf0


	//   ....[16]....
        /*0c88*/ 	.word	0x0001cf10


	//   ....[17]....
        /*0c8c*/ 	.word	0x0001cfa0


	//   ....[18]....
        /*0c90*/ 	.word	0x0001cfd0


	//   ....[19]....
        /*0c94*/ 	.word	0x0001d210


	//   ....[20]....
        /*0c98*/ 	.word	0x0001ec80


	//   ....[21]....
        /*0c9c*/ 	.word	0x0001ec90


	//   ....[22]....
        /*0ca0*/ 	.word	0x0001ecc0


	//   ....[23]....
        /*0ca4*/ 	.word	0x0001ecd0


	//   ....[24]....
        /*0ca8*/ 	.word	0x000203e0


	//   ....[25]....
        /*0cac*/ 	.word	0x00020430


	//   ....[26]....
        /*0cb0*/ 	.word	0x00020460


	//   ....[27]....
        /*0cb4*/ 	.word	0x000204a0


	//   ....[28]....
        /*0cb8*/ 	.word	0x000204d0


	//   ....[29]....
        /*0cbc*/ 	.word	0x00020500


	//   ....[30]....
        /*0cc0*/ 	.word	0x00020530


	//   ....[31]....
        /*0cc4*/ 	.word	0x00020560


	//   ....[32]....
        /*0cc8*/ 	.word	0x00020590


	//   ....[33]....
        /*0ccc*/ 	.word	0x000205c0


	//   ....[34]....
        /*0cd0*/ 	.word	0x000205f0


	//   ....[35]....
        /*0cd4*/ 	.word	0x00020620


	//   ....[36]....
        /*0cd8*/ 	.word	0x00020650


	//   ....[37]....
        /*0cdc*/ 	.word	0x00020680


	//   ....[38]....
        /*0ce0*/ 	.word	0x000206b0


	//   ....[39]....
        /*0ce4*/ 	.word	0x000206e0


	//   ....[40]....
        /*0ce8*/ 	.word	0x00020710


	//   ....[41]....
        /*0cec*/ 	.word	0x00020740


	//   ....[42]....
        /*0cf0*/ 	.word	0x00020770


	//   ....[43]....
        /*0cf4*/ 	.word	0x000207a0


	//   ....[44]....
        /*0cf8*/ 	.word	0x000207d0


	//   ....[45]....
        /*0cfc*/ 	.word	0x00020800


	//   ....[46]....
        /*0d00*/ 	.word	0x00020830


	//   ....[47]....
        /*0d04*/ 	.word	0x00020860


	//   ....[48]....
        /*0d08*/ 	.word	0x00020890


	//   ....[49]....
        /*0d0c*/ 	.word	0x000208c0


	//   ....[50]....
        /*0d10*/ 	.word	0x000208f0


	//   ....[51]....
        /*0d14*/ 	.word	0x00020920


	//   ....[52]....
        /*0d18*/ 	.word	0x00020950


	//   ....[53]....
        /*0d1c*/ 	.word	0x00020980


	//   ....[54]....
        /*0d20*/ 	.word	0x000209a0


	//   ....[55]....
        /*0d24*/ 	.word	0x000209d0


	//   ....[56]....
        /*0d28*/ 	.word	0x000209e0


	//   ....[57]....
        /*0d2c*/ 	.word	0x00020a10


	//   ....[58]....
        /*0d30*/ 	.word	0x00020a40


	//   ....[59]....
        /*0d34*/ 	.word	0x00020a70


	//   ....[60]....
        /*0d38*/ 	.word	0x00020aa0


	//   ....[61]....
        /*0d3c*/ 	.word	0x00020ab0


	//   ....[62]....
        /*0d40*/ 	.word	0x00020ac0


	//   ....[63]....
        /*0d44*/ 	.word	0x00020ae0


	//   ....[64]....
        /*0d48*/ 	.word	0x00020b00


	//   ....[65]....
        /*0d4c*/ 	.word	0x00020b10


	//   ....[66]....
        /*0d50*/ 	.word	0x00020b30


	//   ....[67]....
        /*0d54*/ 	.word	0x00020b60


	//   ....[68]....
        /*0d58*/ 	.word	0x00020b90


	//   ....[69]....
        /*0d5c*/ 	.word	0x00020ba0


	//   ....[70]....
        /*0d60*/ 	.word	0x00020bd0


	//   ....[71]....
        /*0d64*/ 	.word	0x00020be0


	//   ....[72]....
        /*0d68*/ 	.word	0x00020c10


	//   ....[73]....
        /*0d6c*/ 	.word	0x00020c30


	//   ....[74]....
        /*0d70*/ 	.word	0x00020c60


	//   ....[75]....
        /*0d74*/ 	.word	0x00020c90


	//   ....[76]....
        /*0d78*/ 	.word	0x00020cc0


	//   ....[77]....
        /*0d7c*/ 	.word	0x00020ce0


	//   ....[78]....
        /*0d80*/ 	.word	0x00020d10


	//   ....[79]....
        /*0d84*/ 	.word	0x00020d40


	//   ....[80]....
        /*0d88*/ 	.word	0x00020d70


	//   ....[81]....
        /*0d8c*/ 	.word	0x00020da0


	//   ....[82]....
        /*0d90*/ 	.word	0x00020dc0


	//   ....[83]....
        /*0d94*/ 	.word	0x00020dd0


	//   ....[84]....
        /*0d98*/ 	.word	0x00020df0


	//   ....[85]....
        /*0d9c*/ 	.word	0x00020e20


	//   ....[86]....
        /*0da0*/ 	.word	0x00020e50


	//   ....[87]....
        /*0da4*/ 	.word	0x00020e70


	//   ....[88]....
        /*0da8*/ 	.word	0x00022e80


	//   ....[89]....
        /*0dac*/ 	.word	0x00023070


	//   ....[90]....
        /*0db0*/ 	.word	0x000230a0


	//   ....[91]....
        /*0db4*/ 	.word	0x000230d0


	//   ....[92]....
        /*0db8*/ 	.word	0x00023100


	//   ....[93]....
        /*0dbc*/ 	.word	0x00023130


	//   ....[94]....
        /*0dc0*/ 	.word	0x00023170


	//   ....[95]....
        /*0dc4*/ 	.word	0x000232f0


	//   ....[96]....
        /*0dc8*/ 	.word	0x00023320


	//   ....[97]....
        /*0dcc*/ 	.word	0x00023350


	//   ....[98]....
        /*0dd0*/ 	.word	0x00023380


	//   ....[99]....
        /*0dd4*/ 	.word	0x000233b0


	//   ....[100]....
        /*0dd8*/ 	.word	0x000233e0


	//   ....[101]....
        /*0ddc*/ 	.word	0x00023480


	//   ....[102]....
        /*0de0*/ 	.word	0x000234c0


	//   ....[103]....
        /*0de4*/ 	.word	0x00023580


	//   ....[104]....
        /*0de8*/ 	.word	0x000244b0


	//   ....[105]....
        /*0dec*/ 	.word	0x00026110


	//   ....[106]....
        /*0df0*/ 	.word	0x00029120


	//   ....[107]....
        /*0df4*/ 	.word	0x00029180


	//   ....[108]....
        /*0df8*/ 	.word	0x000291b0


	//   ....[109]....
        /*0dfc*/ 	.word	0x000291e0


	//   ....[110]....
        /*0e00*/ 	.word	0x00029210


	//   ....[111]....
        /*0e04*/ 	.word	0x00029240


	//   ....[112]....
        /*0e08*/ 	.word	0x00029270


	//   ....[113]....
        /*0e0c*/ 	.word	0x00029280


	//   ....[114]....
        /*0e10*/ 	.word	0x00029430


	//   ....[115]....
        /*0e14*/ 	.word	0x00029460


	//   ....[116]....
        /*0e18*/ 	.word	0x00029490


	//   ....[117]....
        /*0e1c*/ 	.word	0x000294c0


	//   ....[118]....
        /*0e20*/ 	.word	0x000294f0


	//   ....[119]....
        /*0e24*/ 	.word	0x00029520


	//   ....[120]....
        /*0e28*/ 	.word	0x000295e0


	//   ....[121]....
        /*0e2c*/ 	.word	0x00029600


	//   ....[122]....
        /*0e30*/ 	.word	0x00029670


	//   ....[123]....
        /*0e34*/ 	.word	0x00029e10


	//   ....[124]....
        /*0e38*/ 	.word	0x0002a2b0


	//   ....[125]....
        /*0e3c*/ 	.word	0x0002a360


	//   ....[126]....
        /*0e40*/ 	.word	0x0002a400


	//   ....[127]....
        /*0e44*/ 	.word	0x0002a4a0


	//   ....[128]....
        /*0e48*/ 	.word	0x0002a540


	//   ....[129]....
        /*0e4c*/ 	.word	0x0002a5e0


	//   ....[130]....
        /*0e50*/ 	.word	0x0002a680


	//   ....[131]....
        /*0e54*/ 	.word	0x0002a720


	//   ....[132]....
        /*0e58*/ 	.word	0x0002a7c0


	//   ....[133]....
        /*0e5c*/ 	.word	0x0002a860


	//   ....[134]....
        /*0e60*/ 	.word	0x0002a900


	//   ....[135]....
        /*0e64*/ 	.word	0x0002a9a0


	//   ....[136]....
        /*0e68*/ 	.word	0x0002aa40


	//   ....[137]....
        /*0e6c*/ 	.word	0x0002aae0


	//   ....[138]....
        /*0e70*/ 	.word	0x0002ab80


	//   ....[139]....
        /*0e74*/ 	.word	0x0002ac20


	//   ....[140]....
        /*0e78*/ 	.word	0x0002acc0


	//   ....[141]....
        /*0e7c*/ 	.word	0x0002adb0


	//   ....[142]....
        /*0e80*/ 	.word	0x0002ae50


	//   ....[143]....
        /*0e84*/ 	.word	0x0002aef0


	//   ....[144]....
        /*0e88*/ 	.word	0x0002af90


	//   ....[145]....
        /*0e8c*/ 	.word	0x0002b030


	//   ....[146]....
        /*0e90*/ 	.word	0x0002b0d0


	//   ....[147]....
        /*0e94*/ 	.word	0x0002b170


	//   ....[148]....
        /*0e98*/ 	.word	0x0002b210


	//   ....[149]....
        /*0e9c*/ 	.word	0x0002b2b0


	//   ....[150]....
        /*0ea0*/ 	.word	0x0002b350


	//   ....[151]....
        /*0ea4*/ 	.word	0x0002b3f0


	//   ....[152]....
        /*0ea8*/ 	.word	0x0002b490


	//   ....[153]....
        /*0eac*/ 	.word	0x0002b530


	//   ....[154]....
        /*0eb0*/ 	.word	0x0002b5d0


	//   ....[155]....
        /*0eb4*/ 	.word	0x0002b670


	//   ....[156]....
        /*0eb8*/ 	.word	0x0002b710


	//   ....[157]....
        /*0ebc*/ 	.word	0x0002baa0


	//   ....[158]....
        /*0ec0*/ 	.word	0x0002bbc0


	//   ....[159]....
        /*0ec4*/ 	.word	0x0002bcf0


	//   ....[160]....
        /*0ec8*/ 	.word	0x0002be20


	//   ....[161]....
        /*0ecc*/ 	.word	0x0002bf40


	//   ....[162]....
        /*0ed0*/ 	.word	0x0002bfd0


	//   ....[163]....
        /*0ed4*/ 	.word	0x0002c030


	//   ....[164]....
        /*0ed8*/ 	.word	0x0002c0b0


	//   ....[165]....
        /*0edc*/ 	.word	0x0002c110


	//   ....[166]....
        /*0ee0*/ 	.word	0x0002c190


	//   ....[167]....
        /*0ee4*/ 	.word	0x0002c1f0


	//   ....[168]....
        /*0ee8*/ 	.word	0x0002c270


	//   ....[169]....
        /*0eec*/ 	.word	0x0002c2d0


	//   ....[170]....
        /*0ef0*/ 	.word	0x0002c350


	//   ....[171]....
        /*0ef4*/ 	.word	0x0002c3b0


	//   ....[172]....
        /*0ef8*/ 	.word	0x0002c410


	//   ....[173]....
        /*0efc*/ 	.word	0x0002c470


	//   ....[174]....
        /*0f00*/ 	.word	0x0002c4d0


	//   ....[175]....
        /*0f04*/ 	.word	0x0002c530


	//   ....[176]....
        /*0f08*/ 	.word	0x0002c590


	//   ....[177]....
        /*0f0c*/ 	.word	0x0002c5f0


	//   ....[178]....
        /*0f10*/ 	.word	0x0002c650


	//   ....[179]....
        /*0f14*/ 	.word	0x0002c6b0


	//   ....[180]....
        /*0f18*/ 	.word	0x0002c710


	//   ....[181]....
        /*0f1c*/ 	.word	0x0002c770


	//   ....[182]....
        /*0f20*/ 	.word	0x0002c7d0


	//   ....[183]....
        /*0f24*/ 	.word	0x0002c830


	//   ....[184]....
        /*0f28*/ 	.word	0x0002c890


	//   ....[185]....
        /*0f2c*/ 	.word	0x0002c8f0


	//   ....[186]....
        /*0f30*/ 	.word	0x0002c950


	//   ....[187]....
        /*0f34*/ 	.word	0x0002c9b0


	//   ....[188]....
        /*0f38*/ 	.word	0x0002ca20


	//   ....[189]....
        /*0f3c*/ 	.word	0x0002ca80


	//   ....[190]....
        /*0f40*/ 	.word	0x0002cb10


	//   ....[191]....
        /*0f44*/ 	.word	0x0002cb70


	//   ....[192]....
        /*0f48*/ 	.word	0x0002cbe0


	//   ....[193]....
        /*0f4c*/ 	.word	0x0002cc40


	//   ....[194]....
        /*0f50*/ 	.word	0x0002cce0


	//   ....[195]....
        /*0f54*/ 	.word	0x0002cd40


	//   ....[196]....
        /*0f58*/ 	.word	0x0002cdd0


	//   ....[197]....
        /*0f5c*/ 	.word	0x0002ce30


	//   ....[198]....
        /*0f60*/ 	.word	0x0002cee0


	//   ....[199]....
        /*0f64*/ 	.word	0x0002cf40


	//   ....[200]....
        /*0f68*/ 	.word	0x0002cfb0


	//   ....[201]....
        /*0f6c*/ 	.word	0x0002d010


	//   ....[202]....
        /*0f70*/ 	.word	0x0002d0a0


	//   ....[203]....
        /*0f74*/ 	.word	0x0002d100


	//   ....[204]....
        /*0f78*/ 	.word	0x0002d170


	//   ....[205]....
        /*0f7c*/ 	.word	0x0002d1d0


	//   ....[206]....
        /*0f80*/ 	.word	0x0002d260


	//   ....[207]....
        /*0f84*/ 	.word	0x0002d2c0


	//   ....[208]....
        /*0f88*/ 	.word	0x0002d330


	//   ....[209]....
        /*0f8c*/ 	.word	0x0002d390


	//   ....[210]....
        /*0f90*/ 	.word	0x0002d410


	//   ....[211]....
        /*0f94*/ 	.word	0x0002d470


	//   ....[212]....
        /*0f98*/ 	.word	0x0002d4e0


	//   ....[213]....
        /*0f9c*/ 	.word	0x0002d540


	//   ....[214]....
        /*0fa0*/ 	.word	0x0002d5c0


	//   ....[215]....
        /*0fa4*/ 	.word	0x0002d620


	//   ....[216]....
        /*0fa8*/ 	.word	0x0002d690


	//   ....[217]....
        /*0fac*/ 	.word	0x0002d6f0


	//   ....[218]....
        /*0fb0*/ 	.word	0x0002d750


	//   ....[219]....
        /*0fb4*/ 	.word	0x0002d7d0


	//   ....[220]....
        /*0fb8*/ 	.word	0x0002d860


	//   ....[221]....
        /*0fbc*/ 	.word	0x0002da10


	//   ....[222]....
        /*0fc0*/ 	.word	0x0002dcf0


	//   ....[223]....
        /*0fc4*/ 	.word	0x0002e140


	//   ....[224]....
        /*0fc8*/ 	.word	0x0002e1e0


	//   ....[225]....
        /*0fcc*/ 	.word	0x0002e310


	//   ....[226]....
        /*0fd0*/ 	.word	0x0002e390


	//   ....[227]....
        /*0fd4*/ 	.word	0x0002e410


	//   ....[228]....
        /*0fd8*/ 	.word	0x0002e490


	//   ....[229]....
        /*0fdc*/ 	.word	0x0002e510


	//   ....[230]....
        /*0fe0*/ 	.word	0x0002e5a0


	//   ....[231]....
        /*0fe4*/ 	.word	0x0002e640


	//   ....[232]....
        /*0fe8*/ 	.word	0x0002e6e0


	//   ....[233]....
        /*0fec*/ 	.word	0x0002e760


	//   ....[234]....
        /*0ff0*/ 	.word	0x0002e7e0


	//   ....[235]....
        /*0ff4*/ 	.word	0x0002e860


	//   ....[236]....
        /*0ff8*/ 	.word	0x0002e8f0


	//   ....[237]....
        /*0ffc*/ 	.word	0x0002e970


	//   ....[238]....
        /*1000*/ 	.word	0x0002ea10


	//   ....[239]....
        /*1004*/ 	.word	0x0002eaa0


	//   ....[240]....
        /*1008*/ 	.word	0x0002ebd0


	//----- nvinfo : EIATTR_REG_RECONFIG
	.align		4
.L_579:
        /*100c*/ 	.byte	0x01, 0x54
	.zero		2


	//----- nvinfo : EIATTR_SYSCALL_OFFSETS
	.align		4
        /*1010*/ 	.byte	0x04, 0x46
        /*1012*/ 	.short	(.L_581 - .L_580)


	//   ....[0]....
.L_580:
        /*1014*/ 	.word	0x00001a60


	//   ....[1]....
        /*1018*/ 	.word	0x00001bb0


	//   ....[2]....
        /*101c*/ 	.word	0x0000ce00


	//   ....[3]....
        /*1020*/ 	.word	0x0000d280


	//   ....[4]....
        /*1024*/ 	.word	0x00025890


	//   ....[5]....
        /*1028*/ 	.word	0x00025a40


	//   ....[6]....
        /*102c*/ 	.word	0x00025b90


	//   ....[7]....
        /*1030*/ 	.word	0x00025cc0


	//----- nvinfo : EIATTR_MBARRIER_INSTR_OFFSETS
	.align		4
.L_581:
        /*1034*/ 	.byte	0x04, 0x39
        /*1036*/ 	.short	(.L_583 - .L_582)


	//   ....[0]....
.L_582:
        /*1038*/ 	.word	0x00000300
        /*103c*/ 	.word	0x000000ff
        /*1040*/ 	.word	0x00038800
        /*1044*/ 	.short	0x0100
        /*1046*/ 	.byte	0x08
	.zero		1


	//   ....[1]....
        /*1048*/ 	.word	0x00000310
        /*104c*/ 	.word	0x000000ff
        /*1050*/ 	.word	0x00038820
        /*1054*/ 	.short	0x0100
        /*1056*/ 	.byte	0x08
	.zero		1


	//   ....[2]....
        /*1058*/ 	.word	0x00000400
        /*105c*/ 	.word	0x000000ff
        /*1060*/ 	.word	0x00038830
        /*1064*/ 	.short	0x0100
        /*1066*/ 	.byte	0x08
	.zero		1


	//   ....[3]....
        /*1068*/ 	.word	0x00000410
        /*106c*/ 	.word	0x000000ff
        /*1070*/ 	.word	0x00038840
        /*1074*/ 	.short	0x0100
        /*1076*/ 	.byte	0x08
	.zero		1


	//   ....[4]....
        /*1078*/ 	.word	0x00000420
        /*107c*/ 	.word	0x000000ff
        /*1080*/ 	.word	0x00038838
        /*1084*/ 	.short	0x0100
        /*1086*/ 	.byte	0x08
	.zero		1


	//   ....[5]....
        /*1088*/ 	.word	0x00000430
        /*108c*/ 	.word	0x000000ff
        /*1090*/ 	.word	0x00038848
        /*1094*/ 	.short	0x0100
        /*1096*/ 	.byte	0x08
	.zero		1


	//   ....[6]....
        /*1098*/ 	.word	0x00000560
        /*109c*/ 	.word	0x000000ff
        /*10a0*/ 	.word	0x00038850
        /*10a4*/ 	.short	0x0100
        /*10a6*/ 	.byte	0x08
	.zero		1


	//   ....[7]....
        /*10a8*/ 	.word	0x00000570
        /*10ac*/ 	.word	0x000000ff
        /*10b0*/ 	.word	0x00038860
        /*10b4*/ 	.short	0x0100
        /*10b6*/ 	.byte	0x08
	.zero		1


	//   ....[8]....
        /*10b8*/ 	.word	0x00000580
        /*10bc*/ 	.word	0x000000ff
        /*10c0*/ 	.word	0x00038858
        /*10c4*/ 	.short	0x0100
        /*10c6*/ 	.byte	0x08
	.zero		1


	//   ....[9]....
        /*10c8*/ 	.word	0x00000590
        /*10cc*/ 	.word	0x000000ff
        /*10d0*/ 	.word	0x00038868
        /*10d4*/ 	.short	0x0100
        /*10d6*/ 	.byte	0x08
	.zero		1


	//   ....[10]....
        /*10d8*/ 	.word	0x00000680
        /*10dc*/ 	.word	0x000000ff
        /*10e0*/ 	.word	0x00038870
        /*10e4*/ 	.short	0x0100
        /*10e6*/ 	.byte	0x06
	.zero		1


	//   ....[11]....
        /*10e8*/ 	.word	0x00000690
        /*10ec*/ 	.word	0x000000ff
        /*10f0*/ 	.word	0x00038880
        /*10f4*/ 	.short	0x0100
        /*10f6*/ 	.byte	0x06
	.zero		1


	//   ....[12]....
        /*10f8*/ 	.word	0x000006a0
        /*10fc*/ 	.word	0x000000ff
        /*1100*/ 	.word	0x00038878
        /*1104*/ 	.short	0x0100
        /*1106*/ 	.byte	0x06
	.zero		1


	//   ....[13]....
        /*1108*/ 	.word	0x000006b0
        /*110c*/ 	.word	0x000000ff
        /*1110*/ 	.word	0x00038888
        /*1114*/ 	.short	0x0100
        /*1116*/ 	.byte	0x06
	.zero		1


	//   ....[14]....
        /*1118*/ 	.word	0x000007e0
        /*111c*/ 	.word	0x000000ff
        /*1120*/ 	.word	0x00038890
        /*1124*/ 	.short	0x0100
        /*1126*/ 	.byte	0x08
	.zero		1


	//   ....[15]....
        /*1128*/ 	.word	0x000007f0
        /*112c*/ 	.word	0x000000ff
        /*1130*/ 	.word	0x000388a0
        /*1134*/ 	.short	0x0100
        /*1136*/ 	.byte	0x08
	.zero		1


	//   ....[16]....
        /*1138*/ 	.word	0x00000800
        /*113c*/ 	.word	0x000000ff
        /*1140*/ 	.word	0x00038898
        /*1144*/ 	.short	0x0100
        /*1146*/ 	.byte	0x08
	.zero		1


	//   ....[17]....
        /*1148*/ 	.word	0x00000810
        /*114c*/ 	.word	0x000000ff
        /*1150*/ 	.word	0x000388a8
        /*1154*/ 	.short	0x0100
        /*1156*/ 	.byte	0x08
	.zero		1


	//   ....[18]....
        /*1158*/ 	.word	0x00000940
        /*115c*/ 	.word	0x000000ff
        /*1160*/ 	.word	0x000388b0
        /*1164*/ 	.short	0x0100
        /*1166*/ 	.byte	0x08
	.zero		1


	//   ....[19]....
        /*1168*/ 	.word	0x00000950
        /*116c*/ 	.word	0x000000ff
        /*1170*/ 	.word	0x000388c0
        /*1174*/ 	.short	0x0100
        /*1176*/ 	.byte	0x08
	.zero		1


	//   ....[20]....
        /*1178*/ 	.word	0x00000960
        /*117c*/ 	.word	0x000000ff
        /*1180*/ 	.word	0x000388b8
        /*1184*/ 	.short	0x0100
        /*1186*/ 	.byte	0x08
	.zero		1


	//   ....[21]....
        /*1188*/ 	.word	0x00000970
        /*118c*/ 	.word	0x000000ff
        /*1190*/ 	.word	0x000388c8
        /*1194*/ 	.short	0x0100
        /*1196*/ 	.byte	0x08
	.zero		1


	//   ....[22]....
        /*1198*/ 	.word	0x000030e0
        /*119c*/ 	.word	0x0000006b
        /*11a0*/ 	.word	0x00038890
        /*11a4*/ 	.short	0x010a
        /*11a6*/ 	.byte	0x3f
	.zero		1


	//   ....[23]....
        /*11a8*/ 	.word	0x00007430
        /*11ac*/ 	.word	0x0000006b
        /*11b0*/ 	.word	0x00038890
        /*11b4*/ 	.short	0x010a
        /*11b6*/ 	.byte	0x3f
	.zero		1


	//   ....[24]....
        /*11b8*/ 	.word	0x0000b6c0
        /*11bc*/ 	.word	0x0000006b
        /*11c0*/ 	.word	0x00038890
        /*11c4*/ 	.short	0x010a
        /*11c6*/ 	.byte	0x3f
	.zero		1


	//   ....[25]....
        /*11c8*/ 	.word	0x0000bc00
        /*11cc*/ 	.word	0x00000030
        /*11d0*/ 	.word	0x00000000
        /*11d4*/ 	.short	0x0101
        /*11d6*/ 	.byte	0x3f
	.zero		1


	//   ....[26]....
        /*11d8*/ 	.word	0x0000bc40
        /*11dc*/ 	.word	0x0000006b
        /*11e0*/ 	.word	0x000388b0
        /*11e4*/ 	.short	0x010a
        /*11e6*/ 	.byte	0x3f
	.zero		1


	//   ....[27]....
        /*11e8*/ 	.word	0x0000c220
        /*11ec*/ 	.word	0x0000006b
        /*11f0*/ 	.word	0x00000000
        /*11f4*/ 	.short	0x0101
        /*11f6*/ 	.byte	0x3f
	.zero		1


	//   ....[28]....
        /*11f8*/ 	.word	0x0000ce90
        /*11fc*/ 	.word	0x00000012
        /*1200*/ 	.word	0x00038800
        /*1204*/ 	.short	0x010a
        /*1206*/ 	.byte	0x3f
	.zero		1


	//   ....[29]....
        /*1208*/ 	.word	0x0000cee0
        /*120c*/ 	.word	0x00000012
        /*1210*/ 	.word	0x00038800
        /*1214*/ 	.short	0x010a
        /*1216*/ 	.byte	0x3f
	.zero		1


	//   ....[30]....
        /*1218*/ 	.word	0x0000df20
        /*121c*/ 	.word	0x00000012
        /*1220*/ 	.word	0x00038800
        /*1224*/ 	.short	0x010a
        /*1226*/ 	.byte	0x3f
	.zero		1


	//   ....[31]....
        /*1228*/ 	.word	0x00012690
        /*122c*/ 	.word	0x00000012
        /*1230*/ 	.word	0x00038800
        /*1234*/ 	.short	0x010a
        /*1236*/ 	.byte	0x3f
	.zero		1


	//   ....[32]....
        /*1238*/ 	.word	0x00016800
        /*123c*/ 	.word	0x00000004
        /*1240*/ 	.word	0x00038830
        /*1244*/ 	.short	0x010a
        /*1246*/ 	.byte	0x3f
	.zero		1


	//   ....[33]....
        /*1248*/ 	.word	0x00016880
        /*124c*/ 	.word	0x00000004
        /*1250*/ 	.word	0x00038830
        /*1254*/ 	.short	0x010a
        /*1256*/ 	.byte	0x3f
	.zero		1


	//   ....[34]....
        /*1258*/ 	.word	0x000183b0
        /*125c*/ 	.word	0x00000004
        /*1260*/ 	.word	0x00000000
        /*1264*/ 	.short	0x0101
        /*1266*/ 	.byte	0x3f
	.zero		1


	//   ....[35]....
        /*1268*/ 	.word	0x000196e0
        /*126c*/ 	.word	0x00000003
        /*1270*/ 	.word	0x00038830
        /*1274*/ 	.short	0x010a
        /*1276*/ 	.byte	0x3f
	.zero		1


	//   ....[36]....
        /*1278*/ 	.word	0x00019730
        /*127c*/ 	.word	0x00000003
        /*1280*/ 	.word	0x00038830
        /*1284*/ 	.short	0x010a
        /*1286*/ 	.byte	0x3f
	.zero		1


	//   ....[37]....
        /*1288*/ 	.word	0x00019b70
        /*128c*/ 	.word	0x00000003
        /*1290*/ 	.word	0x00038850
        /*1294*/ 	.short	0x010a
        /*1296*/ 	.byte	0x3f
	.zero		1


	//   ....[38]....
        /*1298*/ 	.word	0x00019bb0
        /*129c*/ 	.word	0x00000003
        /*12a0*/ 	.word	0x00038850
        /*12a4*/ 	.short	0x010a
        /*12a6*/ 	.byte	0x3f
	.zero		1


	//   ....[39]....
        /*12a8*/ 	.word	0x0001b250
        /*12ac*/ 	.word	0x000000cc
        /*12b0*/ 	.word	0x00000000
        /*12b4*/ 	.short	0x0101
        /*12b6*/ 	.byte	0x3f
	.zero		1


	//   ....[40]....
        /*12b8*/ 	.word	0x0001b9c0
        /*12bc*/ 	.word	0x0000000d
        /*12c0*/ 	.word	0x00000000
        /*12c4*/ 	.short	0x0101
        /*12c6*/ 	.byte	0x3f
	.zero		1


	//   ....[41]....
        /*12c8*/ 	.word	0x0001c500
        /*12cc*/ 	.word	0x00000003
        /*12d0*/ 	.word	0x00038830
        /*12d4*/ 	.short	0x010a
        /*12d6*/ 	.byte	0x3f
	.zero		1


	//   ....[42]....
        /*12d8*/ 	.word	0x0001c550
        /*12dc*/ 	.word	0x00000003
        /*12e0*/ 	.word	0x00038830
        /*12e4*/ 	.short	0x010a
        /*12e6*/ 	.byte	0x3f
	.zero		1


	//   ....[43]....
        /*12e8*/ 	.word	0x0001c990
        /*12ec*/ 	.word	0x00000003
        /*12f0*/ 	.word	0x00038850
        /*12f4*/ 	.short	0x010a
        /*12f6*/ 	.byte	0x3f
	.zero		1


	//   ....[44]....
        /*12f8*/ 	.word	0x0001c9d0
        /*12fc*/ 	.word	0x00000003
        /*1300*/ 	.word	0x00038850
        /*1304*/ 	.short	0x010a
        /*1306*/ 	.byte	0x3f
	.zero		1


	//   ....[45]....
        /*1308*/ 	.word	0x0001d9d0
        /*130c*/ 	.word	0x000000cc
        /*1310*/ 	.word	0x00000000
        /*1314*/ 	.short	0x0101
        /*1316*/ 	.byte	0x3f
	.zero		1


	//   ....[46]....
        /*1318*/ 	.word	0x0001dea0
        /*131c*/ 	.word	0x0000000b
        /*1320*/ 	.word	0x00000000
        /*1324*/ 	.short	0x0101
        /*1326*/ 	.byte	0x3f
	.zero		1


	//   ....[47]....
        /*1328*/ 	.word	0x0001e900
        /*132c*/ 	.word	0x00000008
        /*1330*/ 	.word	0x00038850
        /*1334*/ 	.short	0x010a
        /*1336*/ 	.byte	0x3f
	.zero		1


	//   ....[48]....
        /*1338*/ 	.word	0x0001e980
        /*133c*/ 	.word	0x00000008
        /*1340*/ 	.word	0x00038850
        /*1344*/ 	.short	0x010a
        /*1346*/ 	.byte	0x3f
	.zero		1


	//   ....[49]....
        /*1348*/ 	.word	0x0001f170
        /*134c*/ 	.word	0x00000012
        /*1350*/ 	.word	0x00000000
        /*1354*/ 	.short	0x0101
        /*1356*/ 	.byte	0x3f
	.zero		1


	//   ....[50]....
        /*1358*/ 	.word	0x00021be0
        /*135c*/ 	.word	0x00000000
        /*1360*/ 	.word	0x00000000
        /*1364*/ 	.short	0x0101
        /*1366*/ 	.byte	0x3f
	.zero		1


	//   ....[51]....
        /*1368*/ 	.word	0x000245c0
        /*136c*/ 	.word	0x0000000b
        /*1370*/ 	.word	0x00038820
        /*1374*/ 	.short	0x010a
        /*1376*/ 	.byte	0x3f
	.zero		1


	//   ....[52]....
        /*1378*/ 	.word	0x00024690
        /*137c*/ 	.word	0x00000007
        /*1380*/ 	.word	0x000388a0
        /*1384*/ 	.short	0x010a
        /*1386*/ 	.byte	0x3f
	.zero		1


	//   ....[53]....
        /*1388*/ 	.word	0x000249d0
        /*138c*/ 	.word	0x00000007
        /*1390*/ 	.word	0x000388c0
        /*1394*/ 	.short	0x010a
        /*1396*/ 	.byte	0x3f
	.zero		1


	//   ....[54]....
        /*1398*/ 	.word	0x00024ea0
        /*139c*/ 	.word	0x00000007
        /*13a0*/ 	.word	0x000388a0
        /*13a4*/ 	.short	0x010a
        /*13a6*/ 	.byte	0x3f
	.zero		1


	//   ....[55]....
        /*13a8*/ 	.word	0x000251c0
        /*13ac*/ 	.word	0x00000007
        /*13b0*/ 	.word	0x000388c0
        /*13b4*/ 	.short	0x010a
        /*13b6*/ 	.byte	0x3f
	.zero		1


	//   ....[56]....
        /*13b8*/ 	.word	0x00026390
        /*13bc*/ 	.word	0x00000005
        /*13c0*/ 	.word	0x00038880
        /*13c4*/ 	.short	0x010a
        /*13c6*/ 	.byte	0x3f
	.zero		1


	//   ....[57]....
        /*13c8*/ 	.word	0x000265c0
        /*13cc*/ 	.word	0x00000005
        /*13d0*/ 	.word	0x00038840
        /*13d4*/ 	.short	0x010a
        /*13d6*/ 	.byte	0x3f
	.zero		1


	//   ....[58]....
        /*13d8*/ 	.word	0x00026a30
        /*13dc*/ 	.word	0x00000004
        /*13e0*/ 	.word	0x00038820
        /*13e4*/ 	.short	0x010a
        /*13e6*/ 	.byte	0x3f
	.zero		1


	//   ....[59]....
        /*13e8*/ 	.word	0x00026d60
        /*13ec*/ 	.word	0x00000005
        /*13f0*/ 	.word	0x00038880
        /*13f4*/ 	.short	0x010a
        /*13f6*/ 	.byte	0x3f
	.zero		1


	//   ....[60]....
        /*13f8*/ 	.word	0x000270d0
        /*13fc*/ 	.word	0x00000005
        /*1400*/ 	.word	0x00038840
        /*1404*/ 	.short	0x010a
        /*1406*/ 	.byte	0x3f
	.zero		1


	//   ....[61]....
        /*1408*/ 	.word	0x000274c0
        /*140c*/ 	.word	0x00000004
        /*1410*/ 	.word	0x00038870
        /*1414*/ 	.short	0x010a
        /*1416*/ 	.byte	0x3f
	.zero		1


	//   ....[62]....
        /*1418*/ 	.word	0x00027540
        /*141c*/ 	.word	0x00000003
        /*1420*/ 	.word	0x00038860
        /*1424*/ 	.short	0x010a
        /*1426*/ 	.byte	0x3f
	.zero		1


	//   ....[63]....
        /*1428*/ 	.word	0x000280b0
        /*142c*/ 	.word	0x00000003
        /*1430*/ 	.word	0x00038850
        /*1434*/ 	.short	0x0101
        /*1436*/ 	.byte	0x3f
	.zero		1


	//   ....[64]....
        /*1438*/ 	.word	0x000280f0
        /*143c*/ 	.word	0x00000003
        /*1440*/ 	.word	0x00000000
        /*1444*/ 	.short	0x0101
        /*1446*/ 	.byte	0x3f
	.zero		1


	//   ....[65]....
        /*1448*/ 	.word	0x00028300
        /*144c*/ 	.word	0x00000002
        /*1450*/ 	.word	0x00038870
        /*1454*/ 	.short	0x010a
        /*1456*/ 	.byte	0x3f
	.zero		1


	//   ....[66]....
        /*1458*/ 	.word	0x00028370
        /*145c*/ 	.word	0x00000002
        /*1460*/ 	.word	0x00038860
        /*1464*/ 	.short	0x010a
        /*1466*/ 	.byte	0x3f
	.zero		1


	//   ....[67]....
        /*1468*/ 	.word	0x00028e80
        /*146c*/ 	.word	0x00000002
        /*1470*/ 	.word	0x00038850
        /*1474*/ 	.short	0x0101
        /*1476*/ 	.byte	0x3f
	.zero		1


	//   ....[68]....
        /*1478*/ 	.word	0x00028ed0
        /*147c*/ 	.word	0x00000002
        /*1480*/ 	.word	0x00000000
        /*1484*/ 	.short	0x0101
        /*1486*/ 	.byte	0x3f
	.zero		1


	//   ....[69]....
        /*1488*/ 	.word	0x00029d90
        /*148c*/ 	.word	0x00000000
        /*1490*/ 	.word	0x00038820
        /*1494*/ 	.short	0x010a
        /*1496*/ 	.byte	0x3f
	.zero		1


	//   ....[70]....
        /*1498*/ 	.word	0x00029f40
        /*149c*/ 	.word	0x00000006
        /*14a0*/ 	.word	0x00000000
        /*14a4*/ 	.short	0x010a
        /*14a6*/ 	.byte	0x3f
	.zero		1


	//   ....[71]....
        /*14a8*/ 	.word	0x00029fb0
        /*14ac*/ 	.word	0x00000007
        /*14b0*/ 	.word	0x00000000
        /*14b4*/ 	.short	0x010a
        /*14b6*/ 	.byte	0x3f
	.zero		1


	//   ....[72]....
        /*14b8*/ 	.word	0x0002a010
        /*14bc*/ 	.word	0x00000004
        /*14c0*/ 	.word	0x00038860
        /*14c4*/ 	.short	0x010a
        /*14c6*/ 	.byte	0x3f
	.zero		1


	//   ....[73]....
        /*14c8*/ 	.word	0x0002a060
        /*14cc*/ 	.word	0x00000003
        /*14d0*/ 	.word	0x00038860
        /*14d4*/ 	.short	0x010a
        /*14d6*/ 	.byte	0x3f
	.zero		1


	//   ....[74]....
        /*14d8*/ 	.word	0x0002a0a0
        /*14dc*/ 	.word	0x00000004
        /*14e0*/ 	.word	0x00038880
        /*14e4*/ 	.short	0x010a
        /*14e6*/ 	.byte	0x3f
	.zero		1


	//   ....[75]....
        /*14e8*/ 	.word	0x0002a0c0
        /*14ec*/ 	.word	0x00000003
        /*14f0*/ 	.word	0x00038880
        /*14f4*/ 	.short	0x010a
        /*14f6*/ 	.byte	0x3f
	.zero		1


	//   ....[76]....
        /*14f8*/ 	.word	0x0002a120
        /*14fc*/ 	.word	0x0000006b
        /*1500*/ 	.word	0x00038890
        /*1504*/ 	.short	0x010a
        /*1506*/ 	.byte	0x3f
	.zero		1


	//   ....[77]....
        /*1508*/ 	.word	0x0002a170
        /*150c*/ 	.word	0x0000006b
        /*1510*/ 	.word	0x00038890
        /*1514*/ 	.short	0x010a
        /*1516*/ 	.byte	0x3f
	.zero		1


	//   ....[78]....
        /*1518*/ 	.word	0x0002a1c0
        /*151c*/ 	.word	0x0000006b
        /*1520*/ 	.word	0x00038890
        /*1524*/ 	.short	0x010a
        /*1526*/ 	.byte	0x3f
	.zero		1


	//   ....[79]....
        /*1528*/ 	.word	0x0002a210
        /*152c*/ 	.word	0x0000006b
        /*1530*/ 	.word	0x000388b0
        /*1534*/ 	.short	0x010a
        /*1536*/ 	.byte	0x3f
	.zero		1


	//   ....[80]....
        /*1538*/ 	.word	0x0002ad00
        /*153c*/ 	.word	0x00000012
        /*1540*/ 	.word	0x00038800
        /*1544*/ 	.short	0x010a
        /*1546*/ 	.byte	0x3f
	.zero		1


	//   ....[81]....
        /*1548*/ 	.word	0x0002b750
        /*154c*/ 	.word	0x00000012
        /*1550*/ 	.word	0x00038800
        /*1554*/ 	.short	0x010a
        /*1556*/ 	.byte	0x3f
	.zero		1


	//   ....[82]....
        /*1558*/ 	.word	0x0002b7a0
        /*155c*/ 	.word	0x00000004
        /*1560*/ 	.word	0x00038830
        /*1564*/ 	.short	0x010a
        /*1566*/ 	.byte	0x3f
	.zero		1


	//   ....[83]....
        /*1568*/ 	.word	0x0002b7f0
        /*156c*/ 	.word	0x00000003
        /*1570*/ 	.word	0x00038830
        /*1574*/ 	.short	0x010a
        /*1576*/ 	.byte	0x3f
	.zero		1


	//   ....[84]....
        /*1578*/ 	.word	0x0002b840
        /*157c*/ 	.word	0x00000003
        /*1580*/ 	.word	0x00038850
        /*1584*/ 	.short	0x010a
        /*1586*/ 	.byte	0x3f
	.zero		1


	//   ....[85]....
        /*1588*/ 	.word	0x0002b890
        /*158c*/ 	.word	0x00000003
        /*1590*/ 	.word	0x00038830
        /*1594*/ 	.short	0x010a
        /*1596*/ 	.byte	0x3f
	.zero		1


	//   ....[86]....
        /*1598*/ 	.word	0x0002b8e0
        /*159c*/ 	.word	0x00000003
        /*15a0*/ 	.word	0x00038850
        /*15a4*/ 	.short	0x010a
        /*15a6*/ 	.byte	0x3f
	.zero		1


	//   ....[87]....
        /*15a8*/ 	.word	0x0002b930
        /*15ac*/ 	.word	0x00000008
        /*15b0*/ 	.word	0x00038850
        /*15b4*/ 	.short	0x010a
        /*15b6*/ 	.byte	0x3f
	.zero		1


	//   ....[88]....
        /*15b8*/ 	.word	0x0002dad0
        /*15bc*/ 	.word	0x0000000b
        /*15c0*/ 	.word	0x00038820
        /*15c4*/ 	.short	0x010a
        /*15c6*/ 	.byte	0x3f
	.zero		1


	//   ....[89]....
        /*15c8*/ 	.word	0x0002db20
        /*15cc*/ 	.word	0x00000007
        /*15d0*/ 	.word	0x000388a0
        /*15d4*/ 	.short	0x010a
        /*15d6*/ 	.byte	0x3f
	.zero		1


	//   ....[90]....
        /*15d8*/ 	.word	0x0002db70
        /*15dc*/ 	.word	0x00000007
        /*15e0*/ 	.word	0x000388c0
        /*15e4*/ 	.short	0x010a
        /*15e6*/ 	.byte	0x3f
	.zero		1


	//   ....[91]....
        /*15e8*/ 	.word	0x0002dbc0
        /*15ec*/ 	.word	0x00000007
        /*15f0*/ 	.word	0x000388a0
        /*15f4*/ 	.short	0x010a
        /*15f6*/ 	.byte	0x3f
	.zero		1


	//   ....[92]....
        /*15f8*/ 	.word	0x0002dc10
        /*15fc*/ 	.word	0x00000007
        /*1600*/ 	.word	0x000388c0
        /*1604*/ 	.short	0x010a
        /*1606*/ 	.byte	0x3f
	.zero		1


	//   ....[93]....
        /*1608*/ 	.word	0x0002ddb0
        /*160c*/ 	.word	0x00000005
        /*1610*/ 	.word	0x00038880
        /*1614*/ 	.short	0x010a
        /*1616*/ 	.byte	0x3f
	.zero		1


	//   ....[94]....
        /*1618*/ 	.word	0x0002de00
        /*161c*/ 	.word	0x00000005
        /*1620*/ 	.word	0x00038840
        /*1624*/ 	.short	0x010a
        /*1626*/ 	.byte	0x3f
	.zero		1


	//   ....[95]....
        /*1628*/ 	.word	0x0002de80
        /*162c*/ 	.word	0x00000004
        /*1630*/ 	.word	0x00038820
        /*1634*/ 	.short	0x010a
        /*1636*/ 	.byte	0x3f
	.zero		1


	//   ....[96]....
        /*1638*/ 	.word	0x0002ded0
        /*163c*/ 	.word	0x00000005
        /*1640*/ 	.word	0x00038880
        /*1644*/ 	.short	0x010a
        /*1646*/ 	.byte	0x3f
	.zero		1


	//   ....[97]....
        /*1648*/ 	.word	0x0002df20
        /*164c*/ 	.word	0x00000005
        /*1650*/ 	.word	0x00038840
        /*1654*/ 	.short	0x010a
        /*1656*/ 	.byte	0x3f
	.zero		1


	//   ....[98]....
        /*1658*/ 	.word	0x0002df80
        /*165c*/ 	.word	0x00000004
        /*1660*/ 	.word	0x00038870
        /*1664*/ 	.short	0x010a
        /*1666*/ 	.byte	0x3f
	.zero		1


	//   ....[99]....
        /*1668*/ 	.word	0x0002dfe0
        /*166c*/ 	.word	0x00000005
        /*1670*/ 	.word	0x00038860
        /*1674*/ 	.short	0x010a
        /*1676*/ 	.byte	0x3f
	.zero		1


	//   ....[100]....
        /*1678*/ 	.word	0x0002e030
        /*167c*/ 	.word	0x00000002
        /*1680*/ 	.word	0x00038870
        /*1684*/ 	.short	0x010a
        /*1686*/ 	.byte	0x3f
	.zero		1


	//   ....[101]....
        /*1688*/ 	.word	0x0002e080
        /*168c*/ 	.word	0x00000002
        /*1690*/ 	.word	0x00038860
        /*1694*/ 	.short	0x010a
        /*1696*/ 	.byte	0x3f
	.zero		1


	//   ....[102]....
        /*1698*/ 	.word	0x0002eaf0
        /*169c*/ 	.word	0x00000000
        /*16a0*/ 	.word	0x00038820
        /*16a4*/ 	.short	0x010a
        /*16a6*/ 	.byte	0x3f
	.zero		1


	//   ....[103]....
        /*16a8*/ 	.word	0x0002ec90
        /*16ac*/ 	.word	0x00000006
        /*16b0*/ 	.word	0x00000000
        /*16b4*/ 	.short	0x010a
        /*16b6*/ 	.byte	0x3f
	.zero		1


	//   ....[104]....
        /*16b8*/ 	.word	0x0002ece0
        /*16bc*/ 	.word	0x00000007
        /*16c0*/ 	.word	0x00000000
        /*16c4*/ 	.short	0x010a
        /*16c6*/ 	.byte	0x3f
	.zero		1


	//   ....[105]....
        /*16c8*/ 	.word	0x0002ed30
        /*16cc*/ 	.word	0x00000004
        /*16d0*/ 	.word	0x00038860
        /*16d4*/ 	.short	0x010a
        /*16d6*/ 	.byte	0x3f
	.zero		1


	//   ....[106]....
        /*16d8*/ 	.word	0x0002ed80
        /*16dc*/ 	.word	0x00000003
        /*16e0*/ 	.word	0x00038860
        /*16e4*/ 	.short	0x010a
        /*16e6*/ 	.byte	0x3f
	.zero		1


	//   ....[107]....
        /*16e8*/ 	.word	0x0002edd0
        /*16ec*/ 	.word	0x00000004
        /*16f0*/ 	.word	0x00038880
        /*16f4*/ 	.short	0x010a
        /*16f6*/ 	.byte	0x3f
	.zero		1


	//----- nvinfo : EIATTR_NUM_MBARRIERS
	.align		4
.L_583:
        /*16f8*/ 	.byte	0x03, 0x38
        /*16fa*/ 	.short	0x0016


	//----- nvinfo : EIATTR_EXIT_INSTR_OFFSETS
	.align		4
        /*16fc*/ 	.byte	0x04, 0x1c
        /*16fe*/ 	.short	(.L_585 - .L_584)


	//   ....[0]....
.L_584:
        /*1700*/ 	.word	0x0002a110


	//----- nvinfo : EIATTR_MAX_THREADS
	.align		4
.L_585:
        /*1704*/ 	.byte	0x04, 0x05
        /*1706*/ 	.short	(.L_587 - .L_586)
.L_586:
        /*1708*/ 	.word	0x00000180
        /*170c*/ 	.word	0x00000001
        /*1710*/ 	.word	0x00000001


	//----- nvinfo : EIATTR_CRS_STACK_SIZE
	.align		4
.L_587:
        /*1714*/ 	.byte	0x04, 0x1e
        /*1716*/ 	.short	(.L_589 - .L_588)
.L_588:
        /*1718*/ 	.word	0x00000000


	//----- nvinfo : EIATTR_CBANK_PARAM_SIZE
	.align		4
.L_589:
        /*171c*/ 	.byte	0x03, 0x19
        /*171e*/ 	.short	0x0a70


	//----- nvinfo : EIATTR_PARAM_CBANK
	.align		4
        /*1720*/ 	.byte	0x04, 0x0a
        /*1722*/ 	.short	(.L_591 - .L_590)
	.align		4
.L_590:
        /*1724*/ 	.word	index@(.nv.constant0._ZN7cutlass13device_kernelIN5flash11enable_sm90INS1_16FlashAttnFwdSm90INS1_25CollectiveMainloopFwdSm90ILi2EN4cute5tupleIJNS5_1CILi1EEES8_S8_EEENS6_IJNS7_ILi128EEESA_NS7_ILi256EEEEEELi256ENS_12float_e4m3_tEfNS_4arch4Sm90ELb1ELb0ELb0ELb1ELb0ELb1ELb0ELb1ELb1ELb0ELb0ELb0EEENS1_21CollectiveEpilogueFwdINS6_IJSA_SB_SA_EEES9_NS_10bfloat16_tESF_Li256ELb1ELb0ELb0ELb1EEENS1_36VarlenDynamicPersistentTileSchedulerILi128ELi128ELi256ELi128ELb0ELb0ELb1ELb1ELb1ELb1EEEEEEEEEvNT_6ParamsE)
        /*1728*/ 	.short	0x0210
        /*172a*/ 	.short	0x0a70


	//----- nvinfo : EIATTR_SW_WAR
	.align		4
.L_591:
        /*172c*/ 	.byte	0x04, 0x36
        /*172e*/ 	.short	(.L_593 - .L_592)
.L_592:
        /*1730*/ 	.word	0x00000008
.L_593:


//--------------------- .nv.info._ZN7cutlass13device_kernelIN5flash11enable_sm90INS1_16FlashAttnFwdSm90INS1_25CollectiveMainloopFwdSm90ILi2EN4cute5tupleIJNS5_1CILi1EEES8_S8_EEENS6_IJNS7_ILi128EEENS7_ILi160EEENS7_ILi192EEEEEELi192ENS_12float_e4m3_tEfNS_4arch4Sm90ELb0ELb0ELb0ELb0ELb0ELb0ELb0ELb1ELb1ELb0ELb0ELb0EEENS1_21CollectiveEpilogueFwdINS6_IJSA_SC_SB_EEES9_NS_10bfloat16_tESG_Li256ELb0ELb0ELb0ELb1EEENS1_29StaticPersistentTileSchedulerILb0EEEEEEEEEvNT_6ParamsE --------------------------
	.section	.nv.info._ZN7cutlass13device_kernelIN5flash11enable_sm90INS1_16FlashAttnFwdSm90INS1_25CollectiveMainloopFwdSm90ILi2EN4cute5tupleIJNS5_1CILi1EEES8_S8_EEENS6_IJNS7_ILi128EEENS7_ILi160EEENS7_ILi192EEEEEELi192ENS_12float_e4m3_tEfNS_4arch4Sm90ELb0ELb0ELb0ELb0ELb0ELb0ELb0ELb1ELb1ELb0ELb0ELb0EEENS1_21CollectiveEpilogueFwdINS6_IJSA_SC_SB_EEES9_NS_10bfloat16_tESG_Li256ELb0ELb0ELb0ELb1EEENS1_29StaticPersistentTileSchedulerILb0EEEEEEEEEvNT_6ParamsE,"",@"SHT_CUDA_INFO"
	.sectionflags	@""
	.align	4


	//----- nvinfo : EIATTR_CUDA_API_VERSION
	.align		4
        /*0000*/ 	.byte	0x04, 0x37
        /*0002*/ 	.short	(.L_595 - .L_594)
.L_594:
        /*0004*/ 	.word	0x00000082


	//----- nvinfo : EIATTR_KPARAM_INFO
	.align		4
.L_595:
        /*0008*/ 	.byte	0x04, 0x17
        /*000a*/ 	.short	(.L_597 - .L_596)
.L_596:
        /*000c*/ 	.word	0x00000000
        /*0010*/ 	.short	0x0000
        /*0012*/ 	.short	0x0070
        /*0014*/ 	.byte	0x00, 0xf0, 0x01, 0x2e


	//----- nvinfo : EIATTR_SPARSE_MMA_MASK
	.align		4
.L_597:
        /*0018*/ 	.byte	0x03, 0x50
        /*001a*/ 	.short	0x0000


	//----- nvinfo : EIATTR_MAXREG_COUNT
	.align		4
        /*001c*/ 	.byte	0x03, 0x1b
        /*001e*/ 	.short	0x00a8


	//----- nvinfo : EIATTR_NUM_BARRIERS
	.align		4
        /*0020*/ 	.byte	0x02, 0x4c
        /*0022*/ 	.byte	0x10
	.zero		1


	//----- nvinfo : EIATTR_EXTERNS
	.align		4
        /*0024*/ 	.byte	0x04, 0x0f
        /*0026*/ 	.short	(.L_599 - .L_598)


	//   ....[0]....
	.align		4
.L_598:
        /*0028*/ 	.word	index@(__assertfail)


	//----- nvinfo : EIATTR_ANNOTATIONS
	.align		4
.L_599:
        /*002c*/ 	.byte	0x04, 0x55
        /*002e*/ 	.short	(.L_601 - .L_600)


	//   ....[0]....
.L_600:
        /* <DEDUP_REMOVED lines=9> */


	//----- nvinfo : EIATTR_MERCURY_ISA_VERSION
	.align		4
.L_601:
        /*00a8*/ 	.byte	0x03, 0x5f
        /*00aa*/ 	.short	0x0101


	//----- nvinfo : EIATTR_INT_WARP_WIDE_INSTR_OFFSETS
	.align		4
        /*00ac*/ 	.byte	0x04, 0x31
        /*00ae*/ 	.short	(.L_603 - .L_602)


	//   ....[0]....
.L_602:
        /*00b0*/ 	.word	0x00000190


	//   ....[1]....
        /*00b4*/ 	.word	0x000001c0


	//   ....[2]....
        /*00b8*/ 	.word	0x000001d0


	//   ....[3]....
        /*00bc*/ 	.word	0x0000a7a0


	//----- nvinfo : EIATTR_COOP_GROUP_MASK_REGIDS
	.align		4
.L_603:
        /*00c0*/ 	.byte	0x04, 0x29
        /*00c2*/ 	.short	(.L_605 - .L_604)


	//   ....[0]....
.L_604:
        /*00c4*/ 	.word	0xffffffff


	//   ....[1]....
        /*00c8*/ 	.word	0xffffffff


	//   ....[2]....
        /*00cc*/ 	.word	0xffffffff


	//   ....[3]....
        /*00d0*/ 	.word	0xffffffff


	//   ....[4]....
        /*00d4*/ 	.word	0xffffffff


	//   ....[5]....
        /*00d8*/ 	.word	0xffffffff


	//   ....[6]....
        /*00dc*/ 	.word	0xffffffff


	//   ....[7]....
        /*00e0*/ 	.word	0xffffffff


	//   ....[8]....
        /*00e4*/ 	.word	0xffffffff


	//   ....[9]....
        /*00e8*/ 	.word	0xffffffff


	//   ....[10]....
        /*00ec*/ 	.word	0xffffffff


	//   ....[11]....
        /*00f0*/ 	.word	0xffffffff


	//   ....[12]....
        /*00f4*/ 	.word	0xffffffff


	//   ....[13]....
        /*00f8*/ 	.word	0xffffffff


	//   ....[14]....
        /*00fc*/ 	.word	0xffffffff


	//   ....[15]....
        /*0100*/ 	.word	0xffffffff


	//   ....[16]....
        /*0104*/ 	.word	0xffffffff


	//   ....[17]....
        /*0108*/ 	.word	0xffffffff


	//   ....[18]....
        /*010c*/ 	.word	0xffffffff


	//   ....[19]....
        /*0110*/ 	.word	0xffffffff


	//   ....[20]....
        /*0114*/ 	.word	0xffffffff


	//   ....[21]....
        /*0118*/ 	.word	0xffffffff


	//   ....[22]....
        /*011c*/ 	.word	0xffffffff


	//   ....[23]....
        /*0120*/ 	.word	0xffffffff


	//   ....[24]....
        /*0124*/ 	.word	0xffffffff


	//   ....[25]....
        /*0128*/ 	.word	0xffffffff


	//   ....[26]....
        /*012c*/ 	.word	0xffffffff


	//   ....[27]....
        /*0130*/ 	.word	0xffffffff


	//   ....[28]....
        /*0134*/ 	.word	0xffffffff


	//   ....[29]....
        /*0138*/ 	.word	0xffffffff


	//   ....[30]....
        /*013c*/ 	.word	0xffffffff


	//   ....[31]....
        /*0140*/ 	.word	0xffffffff


	//   ....[32]....
        /*0144*/ 	.word	0xffffffff


	//   ....[33]....
        /*0148*/ 	.word	0xffffffff


	//   ....[34]....
        /*014c*/ 	.word	0xffffffff


	//   ....[35]....
        /*0150*/ 	.word	0xffffffff


	//   ....[36]....
        /*0154*/ 	.word	0xffffffff


	//   ....[37]....
        /*0158*/ 	.word	0xffffffff


	//   ....[38]....
        /*015c*/ 	.word	0xffffffff


	//   ....[39]....
        /*0160*/ 	.word	0xffffffff


	//   ....[40]....
        /*0164*/ 	.word	0xffffffff


	//   ....[41]....
        /*0168*/ 	.word	0xffffffff


	//   ....[42]....
        /*016c*/ 	.word	0xffffffff


	//   ....[43]....
        /*0170*/ 	.word	0xffffffff


	//   ....[44]....
        /*0174*/ 	.word	0xffffffff


	//   ....[45]....
        /*0178*/ 	.word	0xffffffff


	//   ....[46]....
        /*017c*/ 	.word	0xffffffff


	//   ....[47]....
        /*0180*/ 	.word	0xffffffff


	//   ....[48]....
        /*0184*/ 	.word	0xffffffff


	//   ....[49]....
        /*0188*/ 	.word	0xffffffff


	//   ....[50]....
        /*018c*/ 	.word	0xffffffff


	//   ....[51]....
        /*0190*/ 	.word	0xffffffff


	//   ....[52]....
        /*0194*/ 	.word	0xffffffff


	//   ....[53]....
        /*0198*/ 	.word	0xffffffff


	//   ....[54]....
        /*019c*/ 	.word	0xffffffff


	//   ....[55]....
        /*01a0*/ 	.word	0xffffffff


	//   ....[56]....
        /*01a4*/ 	.word	0xffffffff


	//   ....[57]....
        /*01a8*/ 	.word	0xffffffff


	//   ....[58]....
        /*01ac*/ 	.word	0xffffffff


	//   ....[59]....
        /*01b0*/ 	.word	0xffffffff


	//   ....[60]....
        /*01b4*/ 	.word	0xffffffff


	//   ....[61]....
        /*01b8*/ 	.word	0xffffffff


	//   ....[62]....
        /*01bc*/ 	.word	0xffffffff


	//   ....[63]....
        /*01c0*/ 	.word	0xffffffff


	//   ....[64]....
        /*01c4*/ 	.word	0xffffffff


	//   ....[65]....
        /*01c8*/ 	.word	0xffffffff


	//   ....[66]....
        /*01cc*/ 	.word	0xffffffff


	//   ....[67]....
        /*01d0*/ 	.word	0xffffffff


	//   ....[68]....
        /*01d4*/ 	.word	0xffffffff


	//   ....[69]....
        /*01d8*/ 	.word	0xffffffff


	//   ....[70]....
        /*01dc*/ 	.word	0xffffffff


	//   ....[71]....
        /*01e0*/ 	.word	0x0500000f


	//----- nvinfo : EIATTR_COOP_GROUP_INSTR_OFFSETS
	.align		4
.L_605:
        /*01e4*/ 	.byte	0x04, 0x28
        /*01e6*/ 	.short	(.L_607 - .L_606)


	//   ....[0]....
.L_606:
        /*01e8*/ 	.word	0x00000070


	//   ....[1]....
        /*01ec*/ 	.word	0x000001a0


	//   ....[2]....
        /*01f0*/ 	.word	0x000001f0


	//   ....[3]....
        /*01f4*/ 	.word	0x000003e0


	//   ....[4]....
        /*01f8*/ 	.word	0x00000540


	//   ....[5]....
        /*01fc*/ 	.word	0x00000660


	//   ....[6]....
        /*0200*/ 	.word	0x000007c0


	//   ....[7]....
        /*0204*/ 	.word	0x00000e10


	//   ....[8]....
        /*0208*/ 	.word	0x00002d80


	//   ....[9]....
        /*020c*/ 	.word	0x00002e50


	//   ....[10]....
        /*0210*/ 	.word	0x00003270


	//   ....[11]....
        /*0214*/ 	.word	0x00003410


	//   ....[12]....
        /*0218*/ 	.word	0x00005ee0


	//   ....[13]....
        /*021c*/ 	.word	0x00005ef0


	//   ....[14]....
        /*0220*/ 	.word	0x00005f30


	//   ....[15]....
        /*0224*/ 	.word	0x00005f40


	//   ....[16]....
        /*0228*/ 	.word	0x00007dc0


	//   ....[17]....
        /*022c*/ 	.word	0x00007dd0


	//   ....[18]....
        /*0230*/ 	.word	0x00007e00


	//   ....[19]....
        /*0234*/ 	.word	0x00007e10


	//   ....[20]....
        /*0238*/ 	.word	0x00009020


	//   ....[21]....
        /*023c*/ 	.word	0x00009050


	//   ....[22]....
        /*0240*/ 	.word	0x00009080


	//   ....[23]....
        /*0244*/ 	.word	0x000090c0


	//   ....[24]....
        /*0248*/ 	.word	0x00009100


	//   ....[25]....
        /*024c*/ 	.word	0x00009140


	//   ....[26]....
        /*0250*/ 	.word	0x00009170


	//   ....[27]....
        /*0254*/ 	.word	0x000091a0


	//   ....[28]....
        /*0258*/ 	.word	0x000091d0


	//   ....[29]....
        /*025c*/ 	.word	0x00009200


	//   ....[30]....
        /*0260*/ 	.word	0x00009230


	//   ....[31]....
        /*0264*/ 	.word	0x00009260


	//   ....[32]....
        /*0268*/ 	.word	0x00009290


	//   ....[33]....
        /*026c*/ 	.word	0x000092c0


	//   ....[34]....
        /*0270*/ 	.word	0x000092f0


	//   ....[35]....
        /*0274*/ 	.word	0x00009320


	//   ....[36]....
        /*0278*/ 	.word	0x00009350


	//   ....[37]....
        /*027c*/ 	.word	0x00009380


	//   ....[38]....
        /*0280*/ 	.word	0x000093c0


	//   ....[39]....
        /*0284*/ 	.word	0x00009440


	//   ....[40]....
        /*0288*/ 	.word	0x00009470


	//   ....[41]....
        /*028c*/ 	.word	0x000094b0


	//   ....[42]....
        /*0290*/ 	.word	0x000094e0


	//   ....[43]....
        /*0294*/ 	.word	0x00009510


	//   ....[44]....
        /*0298*/ 	.word	0x00009540


	//   ....[45]....
        /*029c*/ 	.word	0x00009570


	//   ....[46]....
        /*02a0*/ 	.word	0x00009590


	//   ....[47]....
        /*02a4*/ 	.word	0x000095a0


	//   ....[48]....
        /*02a8*/ 	.word	0x000095b0


	//   ....[49]....
        /*02ac*/ 	.word	0x000095c0


	//   ....[50]....
        /*02b0*/ 	.word	0x000095d0


	//   ....[51]....
        /*02b4*/ 	.word	0x000095e0


	//   ....[52]....
        /*02b8*/ 	.word	0x000095f0


	//   ....[53]....
        /*02bc*/ 	.word	0x00009600


	//   ....[54]....
        /*02c0*/ 	.word	0x00009610


	//   ....[55]....
        /*02c4*/ 	.word	0x00009620


	//   ....[56]....
        /*02c8*/ 	.word	0x00009630


	//   ....[57]....
        /*02cc*/ 	.word	0x00009640


	//   ....[58]....
        /*02d0*/ 	.word	0x00009650


	//   ....[59]....
        /*02d4*/ 	.word	0x00009660


	//   ....[60]....
        /*02d8*/ 	.word	0x00009670


	//   ....[61]....
        /*02dc*/ 	.word	0x00009680


	//   ....[62]....
        /*02e0*/ 	.word	0x00009690


	//   ....[63]....
        /*02e4*/ 	.word	0x000096a0


	//   ....[64]....
        /*02e8*/ 	.word	0x000096b0


	//   ....[65]....
        /*02ec*/ 	.word	0x000096c0


	//   ....[66]....
        /*02f0*/ 	.word	0x000096d0


	//   ....[67]....
        /*02f4*/ 	.word	0x000096e0


	//   ....[68]....
        /*02f8*/ 	.word	0x00009a20


	//   ....[69]....
        /*02fc*/ 	.word	0x0000a910


	//   ....[70]....
        /*0300*/ 	.word	0x0000d820


	//   ....[71]....
        /*0304*/ 	.word	0x0000dd20


	//----- nvinfo : EIATTR_REG_RECONFIG
	.align		4
.L_607:
        /*0308*/ 	.byte	0x01, 0x54
	.zero		2


	//----- nvinfo : EIATTR_SYSCALL_OFFSETS
	.align		4
        /*030c*/ 	.byte	0x04, 0x46
        /*030e*/ 	.short	(.L_609 - .L_608)


	//   ....[0]....
.L_608:
        /*0310*/ 	.word	0x000014a0


	//   ....[1]....
        /*0314*/ 	.word	0x0000a250


	//   ....[2]....
        /*0318*/ 	.word	0x0000a390


	//   ....[3]....
        /*031c*/ 	.word	0x0000a4d0


	//   ....[4]....
        /*0320*/ 	.word	0x0000a5f0


	//----- nvinfo : EIATTR_MBARRIER_INSTR_OFFSETS
	.align		4
.L_609:
        /*0324*/ 	.byte	0x04, 0x39
        /*0326*/ 	.short	(.L_611 - .L_610)


	//   ....[0]....
.L_610:
        /*0328*/ 	.word	0x00000290
        /*032c*/ 	.word	0x000000ff
        /*0330*/ 	.word	0x00033400
        /*0334*/ 	.short	0x0100
        /*0336*/ 	.byte	0x06
	.zero		1


	//   ....[1]....
        /*0338*/ 	.word	0x000002a0
        /*033c*/ 	.word	0x000000ff
        /*0340*/ 	.word	0x00033420
        /*0344*/ 	.short	0x0100
        /*0346*/ 	.byte	0x06
	.zero		1


	//   ....[2]....
        /*0348*/ 	.word	0x00000390
        /*034c*/ 	.word	0x000000ff
        /*0350*/ 	.word	0x00033430
        /*0354*/ 	.short	0x0100
        /*0356*/ 	.byte	0x08
	.zero		1


	//   ....[3]....
        /*0358*/ 	.word	0x000003a0
        /*035c*/ 	.word	0x000000ff
        /*0360*/ 	.word	0x00033440
        /*0364*/ 	.short	0x0100
        /*0366*/ 	.byte	0x08
	.zero		1


	//   ....[4]....
        /*0368*/ 	.word	0x000003b0
        /*036c*/ 	.word	0x000000ff
        /*0370*/ 	.word	0x00033438
        /*0374*/ 	.short	0x0100
        /*0376*/ 	.byte	0x08
	.zero		1


	//   ....[5]....
        /*0378*/ 	.word	0x000003c0
        /*037c*/ 	.word	0x000000ff
        /*0380*/ 	.word	0x00033448
        /*0384*/ 	.short	0x0100
        /*0386*/ 	.byte	0x08
	.zero		1


	//   ....[6]....
        /*0388*/ 	.word	0x000004f0
        /*038c*/ 	.word	0x000000ff
        /*0390*/ 	.word	0x00033450
        /*0394*/ 	.short	0x0100
        /*0396*/ 	.byte	0x08
	.zero		1


	//   ....[7]....
        /*0398*/ 	.word	0x00000500
        /*039c*/ 	.word	0x000000ff
        /*03a0*/ 	.word	0x00033460
        /*03a4*/ 	.short	0x0100
        /*03a6*/ 	.byte	0x08
	.zero		1


	//   ....[8]....
        /*03a8*/ 	.word	0x00000510
        /*03ac*/ 	.word	0x000000ff
        /*03b0*/ 	.word	0x00033458
        /*03b4*/ 	.short	0x0100
        /*03b6*/ 	.byte	0x08
	.zero		1


	//   ....[9]....
        /*03b8*/ 	.word	0x00000520
        /*03bc*/ 	.word	0x000000ff
        /*03c0*/ 	.word	0x00033468
        /*03c4*/ 	.short	0x0100
        /*03c6*/ 	.byte	0x08
	.zero		1


	//   ....[10]....
        /*03c8*/ 	.word	0x00000610
        /*03cc*/ 	.word	0x000000ff
        /*03d0*/ 	.word	0x00033470
        /*03d4*/ 	.short	0x0100
        /*03d6*/ 	.byte	0x06
	.zero		1


	//   ....[11]....
        /*03d8*/ 	.word	0x00000620
        /*03dc*/ 	.word	0x000000ff
        /*03e0*/ 	.word	0x00033480
        /*03e4*/ 	.short	0x0100
        /*03e6*/ 	.byte	0x06
	.zero		1


	//   ....[12]....
        /*03e8*/ 	.word	0x00000630
        /*03ec*/ 	.word	0x000000ff
        /*03f0*/ 	.word	0x00033478
        /*03f4*/ 	.short	0x0100
        /*03f6*/ 	.byte	0x06
	.zero		1


	//   ....[13]....
        /*03f8*/ 	.word	0x00000640
        /*03fc*/ 	.word	0x000000ff
        /*0400*/ 	.word	0x00033488
        /*0404*/ 	.short	0x0100
        /*0406*/ 	.byte	0x06
	.zero		1


	//   ....[14]....
        /*0408*/ 	.word	0x00000770
        /*040c*/ 	.word	0x000000ff
        /*0410*/ 	.word	0x00033490
        /*0414*/ 	.short	0x0100
        /*0416*/ 	.byte	0x08
	.zero		1


	//   ....[15]....
        /*0418*/ 	.word	0x00000780
        /*041c*/ 	.word	0x000000ff
        /*0420*/ 	.word	0x000334a0
        /*0424*/ 	.short	0x0100
        /*0426*/ 	.byte	0x08
	.zero		1


	//   ....[16]....
        /*0428*/ 	.word	0x00000790
        /*042c*/ 	.word	0x000000ff
        /*0430*/ 	.word	0x00033498
        /*0434*/ 	.short	0x0100
        /*0436*/ 	.byte	0x08
	.zero		1


	//   ....[17]....
        /*0438*/ 	.word	0x000007a0
        /*043c*/ 	.word	0x000000ff
        /*0440*/ 	.word	0x000334a8
        /*0444*/ 	.short	0x0100
        /*0446*/ 	.byte	0x08
	.zero		1


	//   ....[18]....
        /*0448*/ 	.word	0x000008d0
        /*044c*/ 	.word	0x000000ff
        /*0450*/ 	.word	0x000334b0
        /*0454*/ 	.short	0x0100
        /*0456*/ 	.byte	0x08
	.zero		1


	//   ....[19]....
        /*0458*/ 	.word	0x000008e0
        /*045c*/ 	.word	0x000000ff
        /*0460*/ 	.word	0x000334c0
        /*0464*/ 	.short	0x0100
        /*0466*/ 	.byte	0x08
	.zero		1


	//   ....[20]....
        /*0468*/ 	.word	0x000008f0
        /*046c*/ 	.word	0x000000ff
        /*0470*/ 	.word	0x000334b8
        /*0474*/ 	.short	0x0100
        /*0476*/ 	.byte	0x08
	.zero		1


	//   ....[21]....
        /*0478*/ 	.word	0x00000900
        /*047c*/ 	.word	0x000000ff
        /*0480*/ 	.word	0x000334c8
        /*0484*/ 	.short	0x0100
        /*0486*/ 	.byte	0x08
	.zero		1


	//   ....[22]....
        /*0488*/ 	.word	0x00001500
        /*048c*/ 	.word	0x000000ff
        /*0490*/ 	.word	0x00033400
        /*0494*/ 	.short	0x010a
        /*0496*/ 	.byte	0x26
	.zero		1


	//   ....[23]....
        /*0498*/ 	.word	0x00001580
        /*049c*/ 	.word	0x00000003
        /*04a0*/ 	.word	0x00033430
        /*04a4*/ 	.short	0x010a
        /*04a6*/ 	.byte	0x3f
	.zero		1


	//   ....[24]....
        /*04a8*/ 	.word	0x000015f0
        /*04ac*/ 	.word	0x00000003
        /*04b0*/ 	.word	0x00033430
        /*04b4*/ 	.short	0x010a
        /*04b6*/ 	.byte	0x3f
	.zero		1


	//   ....[25]....
        /*04b8*/ 	.word	0x00003330
        /*04bc*/ 	.word	0x00000003
        /*04c0*/ 	.word	0x00000000
        /*04c4*/ 	.short	0x0101
        /*04c6*/ 	.byte	0x3f
	.zero		1


	//   ....[26]....
        /*04c8*/ 	.word	0x00004c50
        /*04cc*/ 	.word	0x000000ff
        /*04d0*/ 	.word	0x00033430
        /*04d4*/ 	.short	0x010a
        /*04d6*/ 	.byte	0x06
	.zero		1


	//   ....[27]....
        /*04d8*/ 	.word	0x00004c90
        /*04dc*/ 	.word	0x000000ff
        /*04e0*/ 	.word	0x00033430
        /*04e4*/ 	.short	0x010a
        /*04e6*/ 	.byte	0x06
	.zero		1


	//   ....[28]....
        /*04e8*/ 	.word	0x000058b0
        /*04ec*/ 	.word	0x000000ff
        /*04f0*/ 	.word	0x00033450
        /*04f4*/ 	.short	0x010a
        /*04f6*/ 	.byte	0x06
	.zero		1


	//   ....[29]....
        /*04f8*/ 	.word	0x000058f0
        /*04fc*/ 	.word	0x000000ff
        /*0500*/ 	.word	0x00033450
        /*0504*/ 	.short	0x010a
        /*0506*/ 	.byte	0x06
	.zero		1


	//   ....[30]....
        /*0508*/ 	.word	0x00007000
        /*050c*/ 	.word	0x00000003
        /*0510*/ 	.word	0x00000000
        /*0514*/ 	.short	0x0101
        /*0516*/ 	.byte	0x3f
	.zero		1


	//   ....[31]....
        /*0518*/ 	.word	0x000071e0
        /*051c*/ 	.word	0x000000ff
        /*0520*/ 	.word	0x00000000
        /*0524*/ 	.short	0x0101
        /*0526*/ 	.byte	0x06
	.zero		1


	//   ....[32]....
        /*0528*/ 	.word	0x00007a60
        /*052c*/ 	.word	0x000000ff
        /*0530*/ 	.word	0x00033450
        /*0534*/ 	.short	0x010a
        /*0536*/ 	.byte	0x08
	.zero		1


	//   ....[33]....
        /*0538*/ 	.word	0x00007aa0
        /*053c*/ 	.word	0x000000ff
        /*0540*/ 	.word	0x00033450
        /*0544*/ 	.short	0x010a
        /*0546*/ 	.byte	0x08
	.zero		1


	//   ....[34]....
        /*0548*/ 	.word	0x00008a40
        /*054c*/ 	.word	0x000000ff
        /*0550*/ 	.word	0x00000000
        /*0554*/ 	.short	0x0101
        /*0556*/ 	.byte	0x08
	.zero		1


	//   ....[35]....
        /*0558*/ 	.word	0x00009c30
        /*055c*/ 	.word	0x000000ff
        /*0560*/ 	.word	0x00000000
        /*0564*/ 	.short	0x0101
        /*0566*/ 	.byte	0x06
	.zero		1


	//   ....[36]....
        /*0568*/ 	.word	0x0000ab30
        /*056c*/ 	.word	0x00000005
        /*0570*/ 	.word	0x00033480
        /*0574*/ 	.short	0x010a
        /*0576*/ 	.byte	0x3f
	.zero		1


	//   ....[37]....
        /*0578*/ 	.word	0x0000ad70
        /*057c*/ 	.word	0x00000005
        /*0580*/ 	.word	0x00033440
        /*0584*/ 	.short	0x010a
        /*0586*/ 	.byte	0x3f
	.zero		1


	//   ....[38]....
        /*0588*/ 	.word	0x0000b1b0
        /*058c*/ 	.word	0x000000ff
        /*0590*/ 	.word	0x00033420
        /*0594*/ 	.short	0x010a
        /*0596*/ 	.byte	0x28
	.zero		1


	//   ....[39]....
        /*0598*/ 	.word	0x0000b480
        /*059c*/ 	.word	0x00000006
        /*05a0*/ 	.word	0x00033480
        /*05a4*/ 	.short	0x010a
        /*05a6*/ 	.byte	0x3f
	.zero		1


	//   ....[40]....
        /*05a8*/ 	.word	0x0000b8b0
        /*05ac*/ 	.word	0x00000006
        /*05b0*/ 	.word	0x00033440
        /*05b4*/ 	.short	0x010a
        /*05b6*/ 	.byte	0x3f
	.zero		1


	//   ....[41]....
        /*05b8*/ 	.word	0x0000bd60
        /*05bc*/ 	.word	0x0000000c
        /*05c0*/ 	.word	0x00033470
        /*05c4*/ 	.short	0x010a
        /*05c6*/ 	.byte	0x3f
	.zero		1


	//   ....[42]....
        /*05c8*/ 	.word	0x0000bdd0
        /*05cc*/ 	.word	0x0000000c
        /*05d0*/ 	.word	0x00033460
        /*05d4*/ 	.short	0x010a
        /*05d6*/ 	.byte	0x3f
	.zero		1


	//   ....[43]....
        /*05d8*/ 	.word	0x0000c970
        /*05dc*/ 	.word	0x0000000c
        /*05e0*/ 	.word	0x00033450
        /*05e4*/ 	.short	0x0101
        /*05e6*/ 	.byte	0x3f
	.zero		1


	//   ....[44]....
        /*05e8*/ 	.word	0x0000c9d0
        /*05ec*/ 	.word	0x00000002
        /*05f0*/ 	.word	0x00000000
        /*05f4*/ 	.short	0x0101
        /*05f6*/ 	.byte	0x3f
	.zero		1


	//   ....[45]....
        /*05f8*/ 	.word	0x0000cac0
        /*05fc*/ 	.word	0x00000000
        /*0600*/ 	.word	0x00033470
        /*0604*/ 	.short	0x010a
        /*0606*/ 	.byte	0x3f
	.zero		1


	//   ....[46]....
        /*0608*/ 	.word	0x0000cb30
        /*060c*/ 	.word	0x00000000
        /*0610*/ 	.word	0x00033460
        /*0614*/ 	.short	0x010a
        /*0616*/ 	.byte	0x3f
	.zero		1


	//   ....[47]....
        /*0618*/ 	.word	0x0000d6d0
        /*061c*/ 	.word	0x00000000
        /*0620*/ 	.word	0x00033450
        /*0624*/ 	.short	0x0101
        /*0626*/ 	.byte	0x3f
	.zero		1


	//   ....[48]....
        /*0628*/ 	.word	0x0000d730
        /*062c*/ 	.word	0x00000002
        /*0630*/ 	.word	0x00000000
        /*0634*/ 	.short	0x0101
        /*0636*/ 	.byte	0x3f
	.zero		1


	//   ....[49]....
        /*0638*/ 	.word	0x0000d7d0
        /*063c*/ 	.word	0x00000008
        /*0640*/ 	.word	0x00033420
        /*0644*/ 	.short	0x010a
        /*0646*/ 	.byte	0x3f
	.zero		1


	//   ....[50]....
        /*0648*/ 	.word	0x0000d950
        /*064c*/ 	.word	0x00000005
        /*0650*/ 	.word	0x00000000
        /*0654*/ 	.short	0x010a
        /*0656*/ 	.byte	0x3f
	.zero		1


	//   ....[51]....
        /*0658*/ 	.word	0x0000d9a0
        /*065c*/ 	.word	0x00000007
        /*0660*/ 	.word	0x00000000
        /*0664*/ 	.short	0x010a
        /*0666*/ 	.byte	0x3f
	.zero		1


	//   ....[52]....
        /*0668*/ 	.word	0x0000d9f0
        /*066c*/ 	.word	0x00000013
        /*0670*/ 	.word	0x00033460
        /*0674*/ 	.short	0x010a
        /*0676*/ 	.byte	0x3f
	.zero		1


	//   ....[53]....
        /*0678*/ 	.word	0x0000da40
        /*067c*/ 	.word	0x00000003
        /*0680*/ 	.word	0x00033460
        /*0684*/ 	.short	0x010a
        /*0686*/ 	.byte	0x3f
	.zero		1


	//   ....[54]....
        /*0688*/ 	.word	0x0000da80
        /*068c*/ 	.word	0x00000013
        /*0690*/ 	.word	0x00033480
        /*0694*/ 	.short	0x010a
        /*0696*/ 	.byte	0x3f
	.zero		1


	//   ....[55]....
        /*0698*/ 	.word	0x0000daa0
        /*069c*/ 	.word	0x00000003
        /*06a0*/ 	.word	0x00033480
        /*06a4*/ 	.short	0x010a
        /*06a6*/ 	.byte	0x3f
	.zero		1


	//   ....[56]....
        /*06a8*/ 	.word	0x0000db10
        /*06ac*/ 	.word	0x00000003
        /*06b0*/ 	.word	0x00033400
        /*06b4*/ 	.short	0x010a
        /*06b6*/ 	.byte	0x3f
	.zero		1


	//   ....[57]....
        /*06b8*/ 	.word	0x0000db60
        /*06bc*/ 	.word	0x00000003
        /*06c0*/ 	.word	0x00033430
        /*06c4*/ 	.short	0x010a
        /*06c6*/ 	.byte	0x3f
	.zero		1


	//   ....[58]....
        /*06c8*/ 	.word	0x0000dbc0
        /*06cc*/ 	.word	0x00000005
        /*06d0*/ 	.word	0x00033430
        /*06d4*/ 	.short	0x010a
        /*06d6*/ 	.byte	0x3f
	.zero		1


	//   ....[59]....
        /*06d8*/ 	.word	0x0000dc20
        /*06dc*/ 	.word	0x00000005
        /*06e0*/ 	.word	0x00033450
        /*06e4*/ 	.short	0x010a
        /*06e6*/ 	.byte	0x3f
	.zero		1


	//   ....[60]....
        /*06e8*/ 	.word	0x0000dc80
        /*06ec*/ 	.word	0x00000007
        /*06f0*/ 	.word	0x00033450
        /*06f4*/ 	.short	0x010a
        /*06f6*/ 	.byte	0x3f
	.zero		1


	//   ....[61]....
        /*06f8*/ 	.word	0x0000ddd0
        /*06fc*/ 	.word	0x00000005
        /*0700*/ 	.word	0x00033480
        /*0704*/ 	.short	0x010a
        /*0706*/ 	.byte	0x3f
	.zero		1


	//   ....[62]....
        /*0708*/ 	.word	0x0000de20
        /*070c*/ 	.word	0x00000005
        /*0710*/ 	.word	0x00033440
        /*0714*/ 	.short	0x010a
        /*0716*/ 	.byte	0x3f
	.zero		1


	//   ....[63]....
        /*0718*/ 	.word	0x0000de80
        /*071c*/ 	.word	0x00000003
        /*0720*/ 	.word	0x00033420
        /*0724*/ 	.short	0x010a
        /*0726*/ 	.byte	0x3f
	.zero		1


	//   ....[64]....
        /*0728*/ 	.word	0x0000ded0
        /*072c*/ 	.word	0x00000006
        /*0730*/ 	.word	0x00033480
        /*0734*/ 	.short	0x010a
        /*0736*/ 	.byte	0x3f
	.zero		1


	//   ....[65]....
        /*0738*/ 	.word	0x0000df20
        /*073c*/ 	.word	0x00000006
        /*0740*/ 	.word	0x00033440
        /*0744*/ 	.short	0x010a
        /*0746*/ 	.byte	0x3f
	.zero		1


	//   ....[66]....
        /*0748*/ 	.word	0x0000df70
        /*074c*/ 	.word	0x0000000c
        /*0750*/ 	.word	0x00033470
        /*0754*/ 	.short	0x010a
        /*0756*/ 	.byte	0x3f
	.zero		1


	//   ....[67]....
        /*0758*/ 	.word	0x0000dfc0
        /*075c*/ 	.word	0x0000000c
        /*0760*/ 	.word	0x00033460
        /*0764*/ 	.short	0x010a
        /*0766*/ 	.byte	0x3f
	.zero		1


	//   ....[68]....
        /*0768*/ 	.word	0x0000e010
        /*076c*/ 	.word	0x00000000
        /*0770*/ 	.word	0x00033470
        /*0774*/ 	.short	0x010a
        /*0776*/ 	.byte	0x3f
	.zero		1


	//   ....[69]....
        /*0778*/ 	.word	0x0000e060
        /*077c*/ 	.word	0x00000000
        /*0780*/ 	.word	0x00033460
        /*0784*/ 	.short	0x010a
        /*0786*/ 	.byte	0x3f
	.zero		1


	//   ....[70]....
        /*0788*/ 	.word	0x0000e0b0
        /*078c*/ 	.word	0x00000008
        /*0790*/ 	.word	0x00033420
        /*0794*/ 	.short	0x010a
        /*0796*/ 	.byte	0x3f
	.zero		1


	//   ....[71]....
        /*0798*/ 	.word	0x0000e100
        /*079c*/ 	.word	0x00000005
        /*07a0*/ 	.word	0x00000000
        /*07a4*/ 	.short	0x010a
        /*07a6*/ 	.byte	0x3f
	.zero		1


	//   ....[72]....
        /*07a8*/ 	.word	0x0000e150
        /*07ac*/ 	.word	0x00000007
        /*07b0*/ 	.word	0x00000000
        /*07b4*/ 	.short	0x010a
        /*07b6*/ 	.byte	0x3f
	.zero		1


	//   ....[73]....
        /*07b8*/ 	.word	0x0000e1a0
        /*07bc*/ 	.word	0x00000013
        /*07c0*/ 	.word	0x00033460
        /*07c4*/ 	.short	0x010a
        /*07c6*/ 	.byte	0x3f
	.zero		1


	//   ....[74]....
        /*07c8*/ 	.word	0x0000e1f0
        /*07cc*/ 	.word	0x00000003
        /*07d0*/ 	.word	0x00033460
        /*07d4*/ 	.short	0x010a
        /*07d6*/ 	.byte	0x3f
	.zero		1


	//   ....[75]....
        /*07d8*/ 	.word	0x0000e240
        /*07dc*/ 	.word	0x00000013
        /*07e0*/ 	.word	0x00033480
        /*07e4*/ 	.short	0x010a
        /*07e6*/ 	.byte	0x3f
	.zero		1


	//----- nvinfo : EIATTR_NUM_MBARRIERS
	.align		4
.L_611:
        /*07e8*/ 	.byte	0x03, 0x38
        /*07ea*/ 	.short	0x0016


	//----- nvinfo : EIATTR_EXIT_INSTR_OFFSETS
	.align		4
        /*07ec*/ 	.byte	0x04, 0x1c
        /*07ee*/ 	.short	(.L_613 - .L_612)


	//   ....[0]....
.L_612:
        /*07f0*/ 	.word	0x00000a50


	//   ....[1]....
        /*07f4*/ 	.word	0x00009ce0


	//   ....[2]....
        /*07f8*/ 	.word	0x0000d840


	//   ....[3]....
        /*07fc*/ 	.word	0x0000daf0


	//----- nvinfo : EIATTR_MAX_THREADS
	.align		4
.L_613:
        /*0800*/ 	.byte	0x04, 0x05
        /*0802*/ 	.short	(.L_615 - .L_614)
.L_614:
        /*0804*/ 	.word	0x00000180
        /*0808*/ 	.word	0x00000001
        /*080c*/ 	.word	0x00000001


	//----- nvinfo : EIATTR_CRS_STACK_SIZE
	.align		4
.L_615:
        /*0810*/ 	.byte	0x04, 0x1e
        /*0812*/ 	.short	(.L_617 - .L_616)
.L_616:
        /*0814*/ 	.word	0x00000000


	//----- nvinfo : EIATTR_CBANK_PARAM_SIZE
	.align		4
.L_617:
        /*0818*/ 	.byte	0x03, 0x19
        /*081a*/ 	.short	0x0bf0


	//----- nvinfo : EIATTR_PARAM_CBANK
	.align		4
        /*081c*/ 	.byte	0x04, 0x0a
        /*081e*/ 	.short	(.L_619 - .L_618)
	.align		4
.L_618:
        /*0820*/ 	.word	index@(.nv.constant0._ZN7cutlass13device_kernelIN5flash11enable_sm90INS1_16FlashAttnFwdSm90INS1_25CollectiveMainloopFwdSm90ILi2EN4cute5tupleIJNS5_1CILi1EEES8_S8_EEENS6_IJNS7_ILi128EEENS7_ILi160EEENS7_ILi192EEEEEELi192ENS_12float_e4m3_tEfNS_4arch4Sm90ELb0ELb0ELb0ELb0ELb0ELb0ELb0ELb1ELb1ELb0ELb0ELb0EEENS1_21CollectiveEpilogueFwdINS6_IJSA_SC_SB_EEES9_NS_10bfloat16_tESG_Li256ELb0ELb0ELb0ELb1EEENS1_29StaticPersistentTileSchedulerILb0EEEEEEEEEvNT_6ParamsE)
        /*0824*/ 	.short	0x0210
        /*0826*/ 	.short	0x0bf0


	//----- nvinfo : EIATTR_SW_WAR
	.align		4
.L_619:
        /*0828*/ 	.byte	0x04, 0x36
        /*082a*/ 	.short	(.L_621 - .L_620)
.L_620:
        /*082c*/ 	.word	0x00000008
.L_621:


//--------------------- .nv.info._ZN7cutlass13device_kernelIN5flash11enable_sm90INS1_16FlashAttnFwdSm90INS1_25CollectiveMainloopFwdSm90ILi2EN4cute5tupleIJNS5_1CILi2EEENS7_ILi1EEES9_EEENS6_IJNS7_ILi128EEENS7_ILi160EEENS7_ILi192EEEEEELi192ENS_12float_e4m3_tEfNS_4arch4Sm90ELb0ELb0ELb0ELb0ELb0ELb0ELb0ELb1ELb1ELb0ELb0ELb0EEENS1_21CollectiveEpilogueFwdINS6_IJSB_SD_SC_EEESA_NS_10bfloat16_tESH_Li256ELb0ELb0ELb0ELb1EEENS1_29StaticPersistentTileSchedulerILb0EEEEEEEEEvNT_6ParamsE --------------------------
	.section	.nv.info._ZN7cutlass13device_kernelIN5flash11enable_sm90INS1_16FlashAttnFwdSm90INS1_25CollectiveMainloopFwdSm90ILi2EN4cute5tupleIJNS5_1CILi2EEENS7_ILi1EEES9_EEENS6_IJNS7_ILi128EEENS7_ILi160EEENS7_ILi192EEEEEELi192ENS_12float_e4m3_tEfNS_4arch4Sm90ELb0ELb0ELb0ELb0ELb0ELb0ELb0ELb1ELb1ELb0ELb0ELb0EEENS1_21CollectiveEpilogueFwdINS6_IJSB_SD_SC_EEESA_NS_10bfloat16_tESH_Li256ELb0ELb0ELb0ELb1EEENS1_29StaticPersistentTileSchedulerILb0EEEEEEEEEvNT_6ParamsE,"",@"SHT_CUDA_INFO"
	.sectionflags	@""
	.align	4


	//----- nvinfo : EIATTR_CUDA_API_VERSION
	.align		4
        /*0000*/ 	.byte	0x04, 0x37
        /*0002*/ 	.short	(.L_623 - .L_622)
.L_622:
        /*0004*/ 	.word	0x00000082


	//----- nvinfo : EIATTR_KPARAM_INFO
	.align		4
.L_623:
        /*0008*/ 	.byte	0x04, 0x17
        /*000a*/ 	.short	(.L_625 - .L_624)
.L_624:
        /*000c*/ 	.word	0x00000000
        /*0010*/ 	.short	0x0000
        /*0012*/ 	.short	0x0070
        /*0014*/ 	.byte	0x00, 0xf0, 0x01, 0x2e


	//----- nvinfo : EIATTR_SPARSE_MMA_MASK
	.align		4
.L_625:
        /*0018*/ 	.byte	0x03, 0x50
        /*001a*/ 	.short	0x0000


	//----- nvinfo : EIATTR_MAXREG_COUNT
	.align		4
        /*001c*/ 	.byte	0x03, 0x1b
        /*001e*/ 	.short	0x00a8


	//----- nvinfo : EIATTR_NUM_BARRIERS
	.align		4
        /*0020*/ 	.byte	0x02, 0x4c
        /*0022*/ 	.byte	0x10
	.zero		1


	//----- nvinfo : EIATTR_EXTERNS
	.align		4
        /*0024*/ 	.byte	0x04, 0x0f
        /*0026*/ 	.short	(.L_627 - .L_626)


	//   ....[0]....
	.align		4
.L_626:
        /*0028*/ 	.word	index@(__assertfail)


	//----- nvinfo : EIATTR_ANNOTATIONS
	.align		4
.L_627:
        /*002c*/ 	.byte	0x04, 0x55
        /*002e*/ 	.short	(.L_629 - .L_628)


	//   ....[0]....
.L_628:
        /* <DEDUP_REMOVED lines=23> */


	//----- nvinfo : EIATTR_MERCURY_ISA_VERSION
	.align		4
.L_629:
        /*0188*/ 	.byte	0x03, 0x5f
        /*018a*/ 	.short	0x0101


	//----- nvinfo : EIATTR_INT_WARP_WIDE_INSTR_OFFSETS
	.align		4
        /*018c*/ 	.byte	0x04, 0x31
        /*018e*/ 	.short	(.L_631 - .L_630)


	//   ....[0]....
.L_630:
        /*0190*/ 	.word	0x00000190


	//   ....[1]....
        /*0194*/ 	.word	0x000001d0


	//   ....[2]....
        /*0198*/ 	.word	0x00000240


	//   ....[3]....
        /*019c*/ 	.word	0x0000a8c0


	//----- nvinfo : EIATTR_COOP_GROUP_MASK_REGIDS
	.align		4
.L_631:
        /*01a0*/ 	.byte	0x04, 0x29
        /*01a2*/ 	.short	(.L_633 - .L_632)


	//   ....[0]....
.L_632:
        /*01a4*/ 	.word	0xffffffff


	//   ....[1]....
        /*01a8*/ 	.word	0xffffffff


	//   ....[2]....
        /*01ac*/ 	.word	0xffffffff


	//   ....[3]....
        /*01b0*/ 	.word	0xffffffff


	//   ....[4]....
        /*01b4*/ 	.word	0xffffffff


	//   ....[5]....
        /*01b8*/ 	.word	0xffffffff


	//   ....[6]....
        /*01bc*/ 	.word	0xffffffff


	//   ....[7]....
        /*01c0*/ 	.word	0xffffffff


	//   ....[8]....
        /*01c4*/ 	.word	0xffffffff


	//   ....[9]....
        /*01c8*/ 	.word	0xffffffff


	//   ....[10]....
        /*01cc*/ 	.word	0xffffffff


	//   ....[11]....
        /*01d0*/ 	.word	0xffffffff


	//   ....[12]....
        /*01d4*/ 	.word	0xffffffff


	//   ....[13]....
        /*01d8*/ 	.word	0xffffffff


	//   ....[14]....
        /*01dc*/ 	.word	0xffffffff


	//   ....[15]....
        /*01e0*/ 	.word	0xffffffff


	//   ....[16]....
        /*01e4*/ 	.word	0xffffffff


	//   ....[17]....
        /*01e8*/ 	.word	0xffffffff


	//   ....[18]....
        /*01ec*/ 	.word	0xffffffff


	//   ....[19]....
        /*01f0*/ 	.word	0xffffffff


	//   ....[20]....
        /*01f4*/ 	.word	0xffffffff


	//   ....[21]....
        /*01f8*/ 	.word	0xffffffff


	//   ....[22]....
        /*01fc*/ 	.word	0xffffffff


	//   ....[23]....
        /*0200*/ 	.word	0xffffffff


	//   ....[24]....
        /*0204*/ 	.word	0xffffffff


	//   ....[25]....
        /*0208*/ 	.word	0xffffffff


	//   ....[26]....
        /*020c*/ 	.word	0xffffffff


	//   ....[27]....
        /*0210*/ 	.word	0xffffffff


	//   ....[28]....
        /*0214*/ 	.word	0xffffffff


	//   ....[29]....
        /*0218*/ 	.word	0xffffffff


	//   ....[30]....
        /*021c*/ 	.word	0xffffffff


	//   ....[31]....
        /*0220*/ 	.word	0xffffffff


	//   ....[32]....
        /*0224*/ 	.word	0xffffffff


	//   ....[33]....
        /*0228*/ 	.word	0xffffffff


	//   ....[34]....
        /*022c*/ 	.word	0xffffffff


	//   ....[35]....
        /*0230*/ 	.word	0xffffffff


	//   ....[36]....
        /*0234*/ 	.word	0xffffffff


	//   ....[37]....
        /*0238*/ 	.word	0xffffffff


	//   ....[38]....
        /*023c*/ 	.word	0xffffffff


	//   ....[39]....
        /*0240*/ 	.word	0xffffffff


	//   ....[40]....
        /*0244*/ 	.word	0xffffffff


	//   ....[41]....
        /*0248*/ 	.word	0xffffffff


	//   ....[42]....
        /*024c*/ 	.word	0xffffffff


	//   ....[43]....
        /*0250*/ 	.word	0xffffffff


	//   ....[44]....
        /*0254*/ 	.word	0xffffffff


	//   ....[45]....
        /*0258*/ 	.word	0xffffffff


	//   ....[46]....
        /*025c*/ 	.word	0xffffffff


	//   ....[47]....
        /*0260*/ 	.word	0xffffffff


	//   ....[48]....
        /*0264*/ 	.word	0xffffffff


	//   ....[49]....
        /*0268*/ 	.word	0xffffffff


	//   ....[50]....
        /*026c*/ 	.word	0xffffffff


	//   ....[51]....
        /*0270*/ 	.word	0xffffffff


	//   ....[52]....
        /*0274*/ 	.word	0xffffffff


	//   ....[53]....
        /*0278*/ 	.word	0xffffffff


	//   ....[54]....
        /*027c*/ 	.word	0xffffffff


	//   ....[55]....
        /*0280*/ 	.word	0xffffffff


	//   ....[56]....
        /*0284*/ 	.word	0xffffffff


	//   ....[57]....
        /*0288*/ 	.word	0xffffffff


	//   ....[58]....
        /*028c*/ 	.word	0xffffffff


	//   ....[59]....
        /*0290*/ 	.word	0xffffffff


	//   ....[60]....
        /*0294*/ 	.word	0xffffffff


	//   ....[61]....
        /*0298*/ 	.word	0xffffffff


	//   ....[62]....
        /*029c*/ 	.word	0xffffffff


	//   ....[63]....
        /*02a0*/ 	.word	0xffffffff


	//   ....[64]....
        /*02a4*/ 	.word	0xffffffff


	//   ....[65]....
        /*02a8*/ 	.word	0xffffffff


	//   ....[66]....
        /*02ac*/ 	.word	0xffffffff


	//   ....[67]....
        /*02b0*/ 	.word	0xffffffff


	//   ....[68]....
        /*02b4*/ 	.word	0xffffffff


	//   ....[69]....
        /*02b8*/ 	.word	0xffffffff


	//   ....[70]....
        /*02bc*/ 	.word	0xffffffff


	//   ....[71]....
        /*02c0*/ 	.word	0xffffffff


	//   ....[72]....
        /*02c4*/ 	.word	0x0500000f


	//----- nvinfo : EIATTR_COOP_GROUP_INSTR_OFFSETS
	.align		4
.L_633:
        /*02c8*/ 	.byte	0x04, 0x28
        /*02ca*/ 	.short	(.L_635 - .L_634)


	//   ....[0]....
.L_634:
        /*02cc*/ 	.word	0x00000070


	//   ....[1]....
        /*02d0*/ 	.word	0x000001a0


	//   ....[2]....
        /*02d4*/ 	.word	0x000001f0


	//   ....[3]....
        /*02d8*/ 	.word	0x00000430


	//   ....[4]....
        /*02dc*/ 	.word	0x00000650


	//   ....[5]....
        /*02e0*/ 	.word	0x00000880


	//   ....[6]....
        /*02e4*/ 	.word	0x00000b00


	//   ....[7]....
        /*02e8*/ 	.word	0x00000e40


	//   ....[8]....
        /*02ec*/ 	.word	0x00001370


	//   ....[9]....
        /*02f0*/ 	.word	0x00003320


	//   ....[10]....
        /*02f4*/ 	.word	0x000033f0


	//   ....[11]....
        /*02f8*/ 	.word	0x00003850


	//   ....[12]....
        /*02fc*/ 	.word	0x00003990


	//   ....[13]....
        /*0300*/ 	.word	0x00006060


	//   ....[14]....
        /*0304*/ 	.word	0x00006070


	//   ....[15]....
        /*0308*/ 	.word	0x000060a0


	//   ....[16]....
        /*030c*/ 	.word	0x000060b0


	//   ....[17]....
        /*0310*/ 	.word	0x00007de0


	//   ....[18]....
        /*0314*/ 	.word	0x00007df0


	//   ....[19]....
        /*0318*/ 	.word	0x00007e20


	//   ....[20]....
        /*031c*/ 	.word	0x00007e30


	//   ....[21]....
        /*0320*/ 	.word	0x00009150


	//   ....[22]....
        /*0324*/ 	.word	0x00009180


	//   ....[23]....
        /*0328*/ 	.word	0x000091b0


	//   ....[24]....
        /*032c*/ 	.word	0x000091e0


	//   ....[25]....
        /*0330*/ 	.word	0x00009210


	//   ....[26]....
        /*0334*/ 	.word	0x00009240


	//   ....[27]....
        /*0338*/ 	.word	0x00009280


	//   ....[28]....
        /*033c*/ 	.word	0x000092b0


	//   ....[29]....
        /*0340*/ 	.word	0x000092e0


	//   ....[30]....
        /*0344*/ 	.word	0x00009310


	//   ....[31]....
        /*0348*/ 	.word	0x00009340


	//   ....[32]....
        /*034c*/ 	.word	0x00009370


	//   ....[33]....
        /*0350*/ 	.word	0x000093f0


	//   ....[34]....
        /*0354*/ 	.word	0x00009420


	//   ....[35]....
        /*0358*/ 	.word	0x00009450


	//   ....[36]....
        /*035c*/ 	.word	0x00009480


	//   ....[37]....
        /*0360*/ 	.word	0x000094b0


	//   ....[38]....
        /*0364*/ 	.word	0x000094c0


	//   ....[39]....
        /*0368*/ 	.word	0x000094d0


	//   ....[40]....
        /*036c*/ 	.word	0x000094e0


	//   ....[41]....
        /*0370*/ 	.word	0x000094f0


	//   ....[42]....
        /*0374*/ 	.word	0x00009520


	//   ....[43]....
        /*0378*/ 	.word	0x00009550


	//   ....[44]....
        /*037c*/ 	.word	0x00009560


	//   ....[45]....
        /*0380*/ 	.word	0x00009570


	//   ....[46]....
        /*0384*/ 	.word	0x00009590


	//   ....[47]....
        /*0388*/ 	.word	0x000095b0


	//   ....[48]....
        /*038c*/ 	.word	0x000095c0


	//   ....[49]....
        /*0390*/ 	.word	0x000095d0


	//   ....[50]....
        /*0394*/ 	.word	0x000095e0


	//   ....[51]....
        /*0398*/ 	.word	0x000095f0


	//   ....[52]....
        /*039c*/ 	.word	0x00009600


	//   ....[53]....
        /*03a0*/ 	.word	0x00009610


	//   ....[54]....
        /*03a4*/ 	.word	0x00009620


	//   ....[55]....
        /*03a8*/ 	.word	0x00009630


	//   ....[56]....
        /*03ac*/ 	.word	0x00009640


	//   ....[57]....
        /*03b0*/ 	.word	0x00009650


	//   ....[58]....
        /*03b4*/ 	.word	0x00009660


	//   ....[59]....
        /*03b8*/ 	.word	0x00009670


	//   ....[60]....
        /*03bc*/ 	.word	0x00009680


	//   ....[61]....
        /*03c0*/ 	.word	0x00009690


	//   ....[62]....
        /*03c4*/ 	.word	0x000096a0


	//   ....[63]....
        /*03c8*/ 	.word	0x000096b0


	//   ....[64]....
        /*03cc*/ 	.word	0x000096c0


	//   ....[65]....
        /*03d0*/ 	.word	0x000096d0


	//   ....[66]....
        /*03d4*/ 	.word	0x000096e0


	//   ....[67]....
        /*03d8*/ 	.word	0x000096f0


	//   ....[68]....
        /*03dc*/ 	.word	0x00009700


	//   ....[69]....
        /*03e0*/ 	.word	0x00009a40


	//   ....[70]....
        /*03e4*/ 	.word	0x0000aa20


	//   ....[71]....
        /*03e8*/ 	.word	0x0000d9c0


	//   ....[72]....
        /*03ec*/ 	.word	0x0000dee0


	//----- nvinfo : EIATTR_REG_RECONFIG
	.align		4
.L_635:
        /*03f0*/ 	.byte	0x01, 0x54
	.zero		2


	//----- nvinfo : EIATTR_SYSCALL_OFFSETS
	.align		4
        /*03f4*/ 	.byte	0x04, 0x46
        /*03f6*/ 	.short	(.L_637 - .L_636)


	//   ....[0]....
.L_636:
        /*03f8*/ 	.word	0x00001a00


	//   ....[1]....
        /*03fc*/ 	.word	0x0000a310


	//   ....[2]....
        /*0400*/ 	.word	0x0000a490


	//   ....[3]....
        /*0404*/ 	.word	0x0000a5d0


	//   ....[4]....
        /*0408*/ 	.word	0x0000a6f0


	//----- nvinfo : EIATTR_MBARRIER_INSTR_OFFSETS
	.align		4
.L_637:
        /*040c*/ 	.byte	0x04, 0x39
        /*040e*/ 	.short	(.L_639 - .L_638)


	//   ....[0]....
.L_638:
        /*0410*/ 	.word	0x000002d0
        /*0414*/ 	.word	0x000000ff
        /*0418*/ 	.word	0x00033400
        /*041c*/ 	.short	0x0100
        /*041e*/ 	.byte	0x08
	.zero		1


	//   ....[1]....
        /*0420*/ 	.word	0x000002e0
        /*0424*/ 	.word	0x000000ff
        /*0428*/ 	.word	0x00033420
        /*042c*/ 	.short	0x0100
        /*042e*/ 	.byte	0x08
	.zero		1


	//   ....[2]....
        /*0430*/ 	.word	0x000003d0
        /*0434*/ 	.word	0x000000ff
        /*0438*/ 	.word	0x00033430
        /*043c*/ 	.short	0x0100
        /*043e*/ 	.byte	0x08
	.zero		1


	//   ....[3]....
        /*0440*/ 	.word	0x000003e0
        /*0444*/ 	.word	0x000000ff
        /*0448*/ 	.word	0x00033440
        /*044c*/ 	.short	0x0100
        /*044e*/ 	.byte	0x08
	.zero		1


	//   ....[4]....
        /*0450*/ 	.word	0x000003f0
        /*0454*/ 	.word	0x000000ff
        /*0458*/ 	.word	0x00033438
        /*045c*/ 	.short	0x0100
        /*045e*/ 	.byte	0x08
	.zero		1


	//   ....[5]....
        /*0460*/ 	.word	0x00000400
        /*0464*/ 	.word	0x000000ff
        /*0468*/ 	.word	0x00033448
        /*046c*/ 	.short	0x0100
        /*046e*/ 	.byte	0x08
	.zero		1


	//   ....[6]....
        /*0470*/ 	.word	0x00000600
        /*0474*/ 	.word	0x000000ff
        /*0478*/ 	.word	0x00033450
        /*047c*/ 	.short	0x0100
        /*047e*/ 	.byte	0x08
	.zero		1


	//   ....[7]....
        /*0480*/ 	.word	0x00000610
        /*0484*/ 	.word	0x000000ff
        /*0488*/ 	.word	0x00033460
        /*048c*/ 	.short	0x0100
        /*048e*/ 	.byte	0x08
	.zero		1


	//   ....[8]....
        /*0490*/ 	.word	0x00000620
        /*0494*/ 	.word	0x000000ff
        /*0498*/ 	.word	0x00033458
        /*049c*/ 	.short	0x0100
        /*049e*/ 	.byte	0x08
	.zero		1


	//   ....[9]....
        /*04a0*/ 	.word	0x00000630
        /*04a4*/ 	.word	0x000000ff
        /*04a8*/ 	.word	0x00033468
        /*04ac*/ 	.short	0x0100
        /*04ae*/ 	.byte	0x08
	.zero		1


	//   ....[10]....
        /*04b0*/ 	.word	0x00000830
        /*04b4*/ 	.word	0x000000ff
        /*04b8*/ 	.word	0x00033470
        /*04bc*/ 	.short	0x0100
        /*04be*/ 	.byte	0x08
	.zero		1


	//   ....[11]....
        /*04c0*/ 	.word	0x00000840
        /*04c4*/ 	.word	0x000000ff
        /*04c8*/ 	.word	0x00033480
        /*04cc*/ 	.short	0x0100
        /*04ce*/ 	.byte	0x08
	.zero		1


	//   ....[12]....
        /*04d0*/ 	.word	0x00000850
        /*04d4*/ 	.word	0x000000ff
        /*04d8*/ 	.word	0x00033478
        /*04dc*/ 	.short	0x0100
        /*04de*/ 	.byte	0x08
	.zero		1


	//   ....[13]....
        /*04e0*/ 	.word	0x00000860
        /*04e4*/ 	.word	0x000000ff
        /*04e8*/ 	.word	0x00033488
        /*04ec*/ 	.short	0x0100
        /*04ee*/ 	.byte	0x08
	.zero		1


	//   ....[14]....
        /*04f0*/ 	.word	0x00000ab0
        /*04f4*/ 	.word	0x000000ff
        /*04f8*/ 	.word	0x00033490
        /*04fc*/ 	.short	0x0100
        /*04fe*/ 	.byte	0x08
	.zero		1


	//   ....[15]....
        /*0500*/ 	.word	0x00000ac0
        /*0504*/ 	.word	0x000000ff
        /*0508*/ 	.word	0x000334a0
        /*050c*/ 	.short	0x0100
        /*050e*/ 	.byte	0x08
	.zero		1


	//   ....[16]....
        /*0510*/ 	.word	0x00000ad0
        /*0514*/ 	.word	0x000000ff
        /*0518*/ 	.word	0x00033498
        /*051c*/ 	.short	0x0100
        /*051e*/ 	.byte	0x08
	.zero		1


	//   ....[17]....
        /*0520*/ 	.word	0x00000ae0
        /*0524*/ 	.word	0x000000ff
        /*0528*/ 	.word	0x000334a8
        /*052c*/ 	.short	0x0100
        /*052e*/ 	.byte	0x08
	.zero		1


	//   ....[18]....
        /*0530*/ 	.word	0x00000d90
        /*0534*/ 	.word	0x000000ff
        /*0538*/ 	.word	0x000334b0
        /*053c*/ 	.short	0x0100
        /*053e*/ 	.byte	0x08
	.zero		1


	//   ....[19]....
        /*0540*/ 	.word	0x00000da0
        /*0544*/ 	.word	0x000000ff
        /*0548*/ 	.word	0x000334c0
        /*054c*/ 	.short	0x0100
        /*054e*/ 	.byte	0x08
	.zero		1


	//   ....[20]....
        /*0550*/ 	.word	0x00000db0
        /*0554*/ 	.word	0x000000ff
        /*0558*/ 	.word	0x000334b8
        /*055c*/ 	.short	0x0100
        /*055e*/ 	.byte	0x08
	.zero		1


	//   ....[21]....
        /*0560*/ 	.word	0x00000dc0
        /*0564*/ 	.word	0x000000ff
        /*0568*/ 	.word	0x000334c8
        /*056c*/ 	.short	0x0100
        /*056e*/ 	.byte	0x08
	.zero		1


	//   ....[22]....
        /*0570*/ 	.word	0x00001a60
        /*0574*/ 	.word	0x000000ff
        /*0578*/ 	.word	0x00033400
        /*057c*/ 	.short	0x010a
        /*057e*/ 	.byte	0x26
	.zero		1


	//   ....[23]....
        /*0580*/ 	.word	0x00001ae0
        /*0584*/ 	.word	0x00000003
        /*0588*/ 	.word	0x00033430
        /*058c*/ 	.short	0x010a
        /*058e*/ 	.byte	0x3f
	.zero		1


	//   ....[24]....
        /*0590*/ 	.word	0x00001b20
        /*0594*/ 	.word	0x00000003
        /*0598*/ 	.word	0x00033430
        /*059c*/ 	.short	0x010a
        /*059e*/ 	.byte	0x3f
	.zero		1


	//   ....[25]....
        /*05a0*/ 	.word	0x00003be0
        /*05a4*/ 	.word	0x00000003
        /*05a8*/ 	.word	0x00000000
        /*05ac*/ 	.short	0x0101
        /*05ae*/ 	.byte	0x3f
	.zero		1


	//   ....[26]....
        /*05b0*/ 	.word	0x00004c60
        /*05b4*/ 	.word	0x000000ff
        /*05b8*/ 	.word	0x00033430
        /*05bc*/ 	.short	0x010a
        /*05be*/ 	.byte	0x06
	.zero		1


	//   ....[27]....
        /*05c0*/ 	.word	0x00004ca0
        /*05c4*/ 	.word	0x000000ff
        /*05c8*/ 	.word	0x00033430
        /*05cc*/ 	.short	0x010a
        /*05ce*/ 	.byte	0x06
	.zero		1


	//   ....[28]....
        /*05d0*/ 	.word	0x000058c0
        /*05d4*/ 	.word	0x000000ff
        /*05d8*/ 	.word	0x00033450
        /*05dc*/ 	.short	0x010a
        /*05de*/ 	.byte	0x06
	.zero		1


	//   ....[29]....
        /*05e0*/ 	.word	0x00005900
        /*05e4*/ 	.word	0x000000ff
        /*05e8*/ 	.word	0x00033450
        /*05ec*/ 	.short	0x010a
        /*05ee*/ 	.byte	0x06
	.zero		1


	//   ....[30]....
        /*05f0*/ 	.word	0x00006f10
        /*05f4*/ 	.word	0x00000003
        /*05f8*/ 	.word	0x00000000
        /*05fc*/ 	.short	0x0101
        /*05fe*/ 	.byte	0x3f
	.zero		1


	//   ....[31]....
        /*0600*/ 	.word	0x00007200
        /*0604*/ 	.word	0x000000ff
        /*0608*/ 	.word	0x00000000
        /*060c*/ 	.short	0x0101
        /*060e*/ 	.byte	0x06
	.zero		1


	//   ....[32]....
        /*0610*/ 	.word	0x00007a80
        /*0614*/ 	.word	0x000000ff
        /*0618*/ 	.word	0x00033450
        /*061c*/ 	.short	0x010a
        /*061e*/ 	.byte	0x08
	.zero		1


	//   ....[33]....
        /*0620*/ 	.word	0x00007ac0
        /*0624*/ 	.word	0x000000ff
        /*0628*/ 	.word	0x00033450
        /*062c*/ 	.short	0x010a
        /*062e*/ 	.byte	0x08
	.zero		1


	//   ....[34]....
        /*0630*/ 	.word	0x00008a50
        /*0634*/ 	.word	0x000000ff
        /*0638*/ 	.word	0x00000000
        /*063c*/ 	.short	0x0101
        /*063e*/ 	.byte	0x08
	.zero		1


	//   ....[35]....
        /*0640*/ 	.word	0x00009c70
        /*0644*/ 	.word	0x000000ff
        /*0648*/ 	.word	0x00000000
        /*064c*/ 	.short	0x0101
        /*064e*/ 	.byte	0x07
	.zero		1


	//   ....[36]....
        /*0650*/ 	.word	0x00009c80
        /*0654*/ 	.word	0x000000ff
        /*0658*/ 	.word	0x00000000
        /*065c*/ 	.short	0x0101
        /*065e*/ 	.byte	0x06
	.zero		1


	//   ....[37]....
        /*0660*/ 	.word	0x0000ac20
        /*0664*/ 	.word	0x00000002
        /*0668*/ 	.word	0x00033480
        /*066c*/ 	.short	0x010a
        /*066e*/ 	.byte	0x3f
	.zero		1


	//   ....[38]....
        /*0670*/ 	.word	0x0000af40
        /*0674*/ 	.word	0x00000002
        /*0678*/ 	.word	0x00033440
        /*067c*/ 	.short	0x010a
        /*067e*/ 	.byte	0x3f
	.zero		1


	//   ....[39]....
        /*0680*/ 	.word	0x0000b3d0
        /*0684*/ 	.word	0x000000ff
        /*0688*/ 	.word	0x00033420
        /*068c*/ 	.short	0x010a
        /*068e*/ 	.byte	0x28
	.zero		1


	//   ....[40]....
        /*0690*/ 	.word	0x0000b680
        /*0694*/ 	.word	0x00000006
        /*0698*/ 	.word	0x00033480
        /*069c*/ 	.short	0x010a
        /*069e*/ 	.byte	0x3f
	.zero		1


	//   ....[41]....
        /*06a0*/ 	.word	0x0000bbb0
        /*06a4*/ 	.word	0x00000006
        /*06a8*/ 	.word	0x00033440
        /*06ac*/ 	.short	0x010a
        /*06ae*/ 	.byte	0x3f
	.zero		1


	//   ....[42]....
        /*06b0*/ 	.word	0x0000c0a0
        /*06b4*/ 	.word	0x0000000c
        /*06b8*/ 	.word	0x00033470
        /*06bc*/ 	.short	0x010a
        /*06be*/ 	.byte	0x3f
	.zero		1


	//   ....[43]....
        /*06c0*/ 	.word	0x0000c110
        /*06c4*/ 	.word	0x0000000c
        /*06c8*/ 	.word	0x00033460
        /*06cc*/ 	.short	0x010a
        /*06ce*/ 	.byte	0x3f
	.zero		1


	//   ....[44]....
        /*06d0*/ 	.word	0x0000cb30
        /*06d4*/ 	.word	0x0000000c
        /*06d8*/ 	.word	0x00033450
        /*06dc*/ 	.short	0x0101
        /*06de*/ 	.byte	0x3f
	.zero		1


	//   ....[45]....
        /*06e0*/ 	.word	0x0000cbc0
        /*06e4*/ 	.word	0x0000000c
        /*06e8*/ 	.word	0x00000000
        /*06ec*/ 	.short	0x0101
        /*06ee*/ 	.byte	0x3f
	.zero		1


	//   ....[46]....
        /*06f0*/ 	.word	0x0000ccd0
        /*06f4*/ 	.word	0x00000000
        /*06f8*/ 	.word	0x00033470
        /*06fc*/ 	.short	0x010a
        /*06fe*/ 	.byte	0x3f
	.zero		1


	//   ....[47]....
        /*0700*/ 	.word	0x0000cd60
        /*0704*/ 	.word	0x00000000
        /*0708*/ 	.word	0x00033460
        /*070c*/ 	.short	0x010a
        /*070e*/ 	.byte	0x3f
	.zero		1


	//   ....[48]....
        /*0710*/ 	.word	0x0000d780
        /*0714*/ 	.word	0x00000000
        /*0718*/ 	.word	0x00033450
        /*071c*/ 	.short	0x0101
        /*071e*/ 	.byte	0x3f
	.zero		1


	//   ....[49]....
        /*0720*/ 	.word	0x0000d810
        /*0724*/ 	.word	0x00000000
        /*0728*/ 	.word	0x00000000
        /*072c*/ 	.short	0x0101
        /*072e*/ 	.byte	0x3f
	.zero		1


	//   ....[50]....
        /*0730*/ 	.word	0x0000d970
        /*0734*/ 	.word	0x00000009
        /*0738*/ 	.word	0x00033420
        /*073c*/ 	.short	0x010a
        /*073e*/ 	.byte	0x3f
	.zero		1


	//   ....[51]....
        /*0740*/ 	.word	0x0000dae0
        /*0744*/ 	.word	0x00000005
        /*0748*/ 	.word	0x00000000
        /*074c*/ 	.short	0x010a
        /*074e*/ 	.byte	0x3f
	.zero		1


	//   ....[52]....
        /*0750*/ 	.word	0x0000db50
        /*0754*/ 	.word	0x00000007
        /*0758*/ 	.word	0x00000000
        /*075c*/ 	.short	0x010a
        /*075e*/ 	.byte	0x3f
	.zero		1


	//   ....[53]....
        /*0760*/ 	.word	0x0000dbb0
        /*0764*/ 	.word	0x00000005
        /*0768*/ 	.word	0x00033460
        /*076c*/ 	.short	0x010a
        /*076e*/ 	.byte	0x3f
	.zero		1


	//   ....[54]....
        /*0770*/ 	.word	0x0000dc00
        /*0774*/ 	.word	0x00000003
        /*0778*/ 	.word	0x00033460
        /*077c*/ 	.short	0x010a
        /*077e*/ 	.byte	0x3f
	.zero		1


	//   ....[55]....
        /*0780*/ 	.word	0x0000dc40
        /*0784*/ 	.word	0x00000005
        /*0788*/ 	.word	0x00033480
        /*078c*/ 	.short	0x010a
        /*078e*/ 	.byte	0x3f
	.zero		1


	//   ....[56]....
        /*0790*/ 	.word	0x0000dc60
        /*0794*/ 	.word	0x00000003
        /*0798*/ 	.word	0x00033480
        /*079c*/ 	.short	0x010a
        /*079e*/ 	.byte	0x3f
	.zero		1


	//   ....[57]....
        /*07a0*/ 	.word	0x0000dcd0
        /*07a4*/ 	.word	0x00000003
        /*07a8*/ 	.word	0x00033400
        /*07ac*/ 	.short	0x010a
        /*07ae*/ 	.byte	0x3f
	.zero		1


	//   ....[58]....
        /*07b0*/ 	.word	0x0000dd20
        /*07b4*/ 	.word	0x00000003
        /*07b8*/ 	.word	0x00033430
        /*07bc*/ 	.short	0x010a
        /*07be*/ 	.byte	0x3f
	.zero		1


	//   ....[59]....
        /*07c0*/ 	.word	0x0000dd80
        /*07c4*/ 	.word	0x00000005
        /*07c8*/ 	.word	0x00033430
        /*07cc*/ 	.short	0x010a
        /*07ce*/ 	.byte	0x3f
	.zero		1


	//   ....[60]....
        /*07d0*/ 	.word	0x0000dde0
        /*07d4*/ 	.word	0x00000005
        /*07d8*/ 	.word	0x00033450
        /*07dc*/ 	.short	0x010a
        /*07de*/ 	.byte	0x3f
	.zero		1


	//   ....[61]....
        /*07e0*/ 	.word	0x0000de40
        /*07e4*/ 	.word	0x00000007
        /*07e8*/ 	.word	0x00033450
        /*07ec*/ 	.short	0x010a
        /*07ee*/ 	.byte	0x3f
	.zero		1


	//   ....[62]....
        /*07f0*/ 	.word	0x0000df90
        /*07f4*/ 	.word	0x00000002
        /*07f8*/ 	.word	0x00033480
        /*07fc*/ 	.short	0x010a
        /*07fe*/ 	.byte	0x3f
	.zero		1


	//   ....[63]....
        /*0800*/ 	.word	0x0000dfe0
        /*0804*/ 	.word	0x00000002
        /*0808*/ 	.word	0x00033440
        /*080c*/ 	.short	0x010a
        /*080e*/ 	.byte	0x3f
	.zero		1


	//   ....[64]....
        /*0810*/ 	.word	0x0000e040
        /*0814*/ 	.word	0x00000003
        /*0818*/ 	.word	0x00033420
        /*081c*/ 	.short	0x010a
        /*081e*/ 	.byte	0x3f
	.zero		1


	//   ....[65]....
        /*0820*/ 	.word	0x0000e090
        /*0824*/ 	.word	0x00000006
        /*0828*/ 	.word	0x00033480
        /*082c*/ 	.short	0x010a
        /*082e*/ 	.byte	0x3f
	.zero		1


	//   ....[66]....
        /*0830*/ 	.word	0x0000e0e0
        /*0834*/ 	.word	0x00000006
        /*0838*/ 	.word	0x00033440
        /*083c*/ 	.short	0x010a
        /*083e*/ 	.byte	0x3f
	.zero		1


	//   ....[67]....
        /*0840*/ 	.word	0x0000e130
        /*0844*/ 	.word	0x0000000c
        /*0848*/ 	.word	0x00033470
        /*084c*/ 	.short	0x010a
        /*084e*/ 	.byte	0x3f
	.zero		1


	//   ....[68]....
        /*0850*/ 	.word	0x0000e180
        /*0854*/ 	.word	0x0000000c
        /*0858*/ 	.word	0x00033460
        /*085c*/ 	.short	0x010a
        /*085e*/ 	.byte	0x3f
	.zero		1


	//   ....[69]....
        /*0860*/ 	.word	0x0000e1d0
        /*0864*/ 	.word	0x00000000
        /*0868*/ 	.word	0x00033470
        /*086c*/ 	.short	0x010a
        /*086e*/ 	.byte	0x3f
	.zero		1


	//   ....[70]....
        /*0870*/ 	.word	0x0000e220
        /*0874*/ 	.word	0x00000000
        /*0878*/ 	.word	0x00033460
        /*087c*/ 	.short	0x010a
        /*087e*/ 	.byte	0x3f
	.zero		1


	//   ....[71]....
        /*0880*/ 	.word	0x0000e270
        /*0884*/ 	.word	0x00000009
        /*0888*/ 	.word	0x00033420
        /*088c*/ 	.short	0x010a
        /*088e*/ 	.byte	0x3f
	.zero		1


	//   ....[72]....
        /*0890*/ 	.word	0x0000e2c0
        /*0894*/ 	.word	0x00000005
        /*0898*/ 	.word	0x00000000
        /*089c*/ 	.short	0x010a
        /*089e*/ 	.byte	0x3f
	.zero		1


	//   ....[73]....
        /*08a0*/ 	.word	0x0000e310
        /*08a4*/ 	.word	0x00000007
        /*08a8*/ 	.word	0x00000000
        /*08ac*/ 	.short	0x010a
        /*08ae*/ 	.byte	0x3f
	.zero		1


	//   ....[74]....
        /*08b0*/ 	.word	0x0000e360
        /*08b4*/ 	.word	0x00000005
        /*08b8*/ 	.word	0x00033460
        /*08bc*/ 	.short	0x010a
        /*08be*/ 	.byte	0x3f
	.zero		1


	//   ....[75]....
        /*08c0*/ 	.word	0x0000e3b0
        /*08c4*/ 	.word	0x00000003
        /*08c8*/ 	.word	0x00033460
        /*08cc*/ 	.short	0x010a
        /*08ce*/ 	.byte	0x3f
	.zero		1


	//   ....[76]....
        /*08d0*/ 	.word	0x0000e400
        /*08d4*/ 	.word	0x00000005
        /*08d8*/ 	.word	0x00033480
        /*08dc*/ 	.short	0x010a
        /*08de*/ 	.byte	0x3f
	.zero		1


	//----- nvinfo : EIATTR_NUM_MBARRIERS
	.align		4
.L_639:
        /*08e0*/ 	.byte	0x03, 0x38
        /*08e2*/ 	.short	0x0016


	//----- nvinfo : EIATTR_EXIT_INSTR_OFFSETS
	.align		4
        /*08e4*/ 	.byte	0x04, 0x1c
        /*08e6*/ 	.short	(.L_641 - .L_640)


	//   ....[0]....
.L_640:
        /*08e8*/ 	.word	0x00000fb0


	//   ....[1]....
        /*08ec*/ 	.word	0x00009d30


	//   ....[2]....
        /*08f0*/ 	.word	0x0000d9e0


	//   ....[3]....
        /*08f4*/ 	.word	0x0000dcb0


	//----- nvinfo : EIATTR_MAX_THREADS
	.align		4
.L_641:
        /*08f8*/ 	.byte	0x04, 0x05
        /*08fa*/ 	.short	(.L_643 - .L_642)
.L_642:
        /*08fc*/ 	.word	0x00000180
        /*0900*/ 	.word	0x00000001
        /*0904*/ 	.word	0x00000001


	//----- nvinfo : EIATTR_CRS_STACK_SIZE
	.align		4
.L_643:
        /*0908*/ 	.byte	0x04, 0x1e
        /*090a*/ 	.short	(.L_645 - .L_644)
.L_644:
        /*090c*/ 	.word	0x00000000


	//----- nvinfo : EIATTR_CBANK_PARAM_SIZE
	.align		4
.L_645:
        /*0910*/ 	.byte	0x03, 0x19
        /*0912*/ 	.short	0x0bf0


	//----- nvinfo : EIATTR_PARAM_CBANK
	.align		4
        /*0914*/ 	.byte	0x04, 0x0a
        /*0916*/ 	.short	(.L_647 - .L_646)
	.align		4
.L_646:
        /*0918*/ 	.word	index@(.nv.constant0._ZN7cutlass13device_kernelIN5flash11enable_sm90INS1_16FlashAttnFwdSm90INS1_25CollectiveMainloopFwdSm90ILi2EN4cute5tupleIJNS5_1CILi2EEENS7_ILi1EEES9_EEENS6_IJNS7_ILi128EEENS7_ILi160EEENS7_ILi192EEEEEELi192ENS_12float_e4m3_tEfNS_4arch4Sm90ELb0ELb0ELb0ELb0ELb0ELb0ELb0ELb1ELb1ELb0ELb0ELb0EEENS1_21CollectiveEpilogueFwdINS6_IJSB_SD_SC_EEESA_NS_10bfloat16_tESH_Li256ELb0ELb0ELb0ELb1EEENS1_29StaticPersistentTileSchedulerILb0EEEEEEEEEvNT_6ParamsE)
        /*091c*/ 	.short	0x0210
        /*091e*/ 	.short	0x0bf0


	//----- nvinfo : EIATTR_SW_WAR
	.align		4
.L_647:
        /*0920*/ 	.byte	0x04, 0x36
        /*0922*/ 	.short	(.L_649 - .L_648)
.L_648:
        /*0924*/ 	.word	0x00000008
.L_649:


//--------------------- .nv.info._ZN7cutlass13device_kernelIN5flash11enable_sm90INS1_16FlashAttnFwdSm90INS1_25CollectiveMainloopFwdSm90ILi2EN4cute5tupleIJNS5_1CILi1EEES8_S8_EEENS6_IJNS7_ILi128EEENS7_ILi160EEENS7_ILi192EEEEEELi192ENS_12float_e4m3_tEfNS_4arch4Sm90ELb0ELb0ELb0ELb1ELb0ELb0ELb0ELb1ELb1ELb0ELb0ELb0EEENS1_21CollectiveEpilogueFwdINS6_IJSA_SC_SB_EEES9_NS_10bfloat16_tESG_Li256ELb1ELb0ELb0ELb1EEENS1_36VarlenDynamicPersistentTileSchedulerILi128ELi160ELi256ELi128ELb0ELb0ELb1ELb0ELb1ELb1EEEEEEEEEvNT_6ParamsE --------------------------
	.section	.nv.info._ZN7cutlass13device_kernelIN5flash11enable_sm90INS1_16FlashAttnFwdSm90INS1_25CollectiveMainloopFwdSm90ILi2EN4cute5tupleIJNS5_1CILi1EEES8_S8_EEENS6_IJNS7_ILi128EEENS7_ILi160EEENS7_ILi192EEEEEELi192ENS_12float_e4m3_tEfNS_4arch4Sm90ELb0ELb0ELb0ELb1ELb0ELb0ELb0ELb1ELb1ELb0ELb0ELb0EEENS1_21CollectiveEpilogueFwdINS6_IJSA_SC_SB_EEES9_NS_10bfloat16_tESG_Li256ELb1ELb0ELb0ELb1EEENS1_36VarlenDynamicPersistentTileSchedulerILi128ELi160ELi256ELi128ELb0ELb0ELb1ELb0ELb1ELb1EEEEEEEEEvNT_6ParamsE,"",@"SHT_CUDA_INFO"
	.sectionflags	@""
	.align	4


	//----- nvinfo : EIATTR_CUDA_API_VERSION
	.align		4
        /*0000*/ 	.byte	0x04, 0x37
        /*0002*/ 	.short	(.L_651 - .L_650)
.L_650:
        /*0004*/ 	.word	0x00000082


	//----- nvinfo : EIATTR_KPARAM_INFO
	.align		4
.L_651:
        /*0008*/ 	.byte	0x04, 0x17
        /*000a*/ 	.short	(.L_653 - .L_652)
.L_652:
        /*000c*/ 	.word	0x00000000
        /*0010*/ 	.short	0x0000
        /*0012*/ 	.short	0x0070
        /*0014*/ 	.byte	0x00, 0xf0, 0x01, 0x28


	//----- nvinfo : EIATTR_SPARSE_MMA_MASK
	.align		4
.L_653:
        /*0018*/ 	.byte	0x03, 0x50
        /*001a*/ 	.short	0x0000


	//----- nvinfo : EIATTR_MAXREG_COUNT
	.align		4
        /*001c*/ 	.byte	0x03, 0x1b
        /*001e*/ 	.short	0x00a8


	//----- nvinfo : EIATTR_NUM_BARRIERS
	.align		4
        /*0020*/ 	.byte	0x02, 0x4c
        /*0022*/ 	.byte	0x10
	.zero		1


	//----- nvinfo : EIATTR_EXTERNS
	.align		4
        /*0024*/ 	.byte	0x04, 0x0f
        /*0026*/ 	.short	(.L_655 - .L_654)


	//   ....[0]....
	.align		4
.L_654:
        /*0028*/ 	.word	index@(__assertfail)


	//----- nvinfo : EIATTR_ANNOTATIONS
	.align		4
.L_655:
        /*002c*/ 	.byte	0x04, 0x55
        /*002e*/ 	.short	(.L_657 - .L_656)


	//   ....[0]....
.L_656:
        /* <DEDUP_REMOVED lines=26> */


	//----- nvinfo : EIATTR_MERCURY_ISA_VERSION
	.align		4
.L_657:
        /*01c0*/ 	.byte	0x03, 0x5f
        /*01c2*/ 	.short	0x0101


	//----- nvinfo : EIATTR_UNUSED_LOAD_BYTE_OFFSET
	.align		4
        /*01c4*/ 	.byte	0x04, 0x44
        /*01c6*/ 	.short	(.L_659 - .L_658)


	//   ....[0]....
.L_658:
        /*01c8*/ 	.word	0x00000a70
        /*01cc*/ 	.word	0x0000fff0


	//   ....[1]....
        /*01d0*/ 	.word	0x00008e70
        /*01d4*/ 	.word	0x0000fff0


	//----- nvinfo : EIATTR_INT_WARP_WIDE_INSTR_OFFSETS
	.align		4
.L_659:
        /*01d8*/ 	.byte	0x04, 0x31
        /*01da*/ 	.short	(.L_661 - .L_660)


	//   ....[0]....
.L_660:
        /*01dc*/ 	.word	0x00000160


	//   ....[1]....
        /*01e0*/ 	.word	0x000001a0


	//   ....[2]....
        /*01e4*/ 	.word	0x00000210


	//   ....[3]....
        /*01e8*/ 	.word	0x0000cdd0


	//   ....[4]....
        /*01ec*/ 	.word	0x0000ce60


	//   ....[5]....
        /*01f0*/ 	.word	0x0000d620


	//   ....[6]....
        /*01f4*/ 	.word	0x0000f960


	//   ....[7]....
        /*01f8*/ 	.word	0x0000f9f0


	//----- nvinfo : EIATTR_COOP_GROUP_MASK_REGIDS
	.align		4
.L_661:
        /*01fc*/ 	.byte	0x04, 0x29
        /*01fe*/ 	.short	(.L_663 - .L_662)


	//   ....[0]....
.L_662:
        /*0200*/ 	.word	0xffffffff


	//   ....[1]....
        /*0204*/ 	.word	0xffffffff


	//   ....[2]....
        /*0208*/ 	.word	0xffffffff


	//   ....[3]....
        /*020c*/ 	.word	0xffffffff


	//   ....[4]....
        /*0210*/ 	.word	0xffffffff


	//   ....[5]....
        /*0214*/ 	.word	0xffffffff


	//   ....[6]....
        /*0218*/ 	.word	0xffffffff


	//   ....[7]....
        /*021c*/ 	.word	0xffffffff


	//   ....[8]....
        /*0220*/ 	.word	0xffffffff


	//   ....[9]....
        /*0224*/ 	.word	0xffffffff


	//   ....[10]....
        /*0228*/ 	.word	0xffffffff


	//   ....[11]....
        /*022c*/ 	.word	0xffffffff


	//   ....[12]....
        /*0230*/ 	.word	0xffffffff


	//   ....[13]....
        /*0234*/ 	.word	0xffffffff


	//   ....[14]....
        /*0238*/ 	.word	0xffffffff


	//   ....[15]....
        /*023c*/ 	.word	0xffffffff


	//   ....[16]....
        /*0240*/ 	.word	0xffffffff


	//   ....[17]....
        /*0244*/ 	.word	0xffffffff


	//   ....[18]....
        /*0248*/ 	.word	0xffffffff


	//   ....[19]....
        /*024c*/ 	.word	0xffffffff


	//   ....[20]....
        /*0250*/ 	.word	0xffffffff


	//   ....[21]....
        /*0254*/ 	.word	0xffffffff


	//   ....[22]....
        /*0258*/ 	.word	0xffffffff


	//   ....[23]....
        /*025c*/ 	.word	0xffffffff


	//   ....[24]....
        /*0260*/ 	.word	0xffffffff


	//   ....[25]....
        /*0264*/ 	.word	0xffffffff


	//   ....[26]....
        /*0268*/ 	.word	0xffffffff


	//   ....[27]....
        /*026c*/ 	.word	0xffffffff


	//   ....[28]....
        /*0270*/ 	.word	0xffffffff


	//   ....[29]....
        /*0274*/ 	.word	0xffffffff


	//   ....[30]....
        /*0278*/ 	.word	0xffffffff


	//   ....[31]....
        /*027c*/ 	.word	0xffffffff


	//   ....[32]....
        /*0280*/ 	.word	0xffffffff


	//   ....[33]....
        /*0284*/ 	.word	0xffffffff


	//   ....[34]....
        /*0288*/ 	.word	0xffffffff


	//   ....[35]....
        /*028c*/ 	.word	0xffffffff


	//   ....[36]....
        /*0290*/ 	.word	0xffffffff


	//   ....[37]....
        /*0294*/ 	.word	0xffffffff


	//   ....[38]....
        /*0298*/ 	.word	0xffffffff


	//   ....[39]....
        /*029c*/ 	.word	0xffffffff


	//   ....[40]....
        /*02a0*/ 	.word	0xffffffff


	//   ....[41]....
        /*02a4*/ 	.word	0xffffffff


	//   ....[42]....
        /*02a8*/ 	.word	0xffffffff


	//   ....[43]....
        /*02ac*/ 	.word	0xffffffff


	//   ....[44]....
        /*02b0*/ 	.word	0xffffffff


	//   ....[45]....
        /*02b4*/ 	.word	0xffffffff


	//   ....[46]....
        /*02b8*/ 	.word	0xffffffff


	//   ....[47]....
        /*02bc*/ 	.word	0xffffffff


	//   ....[48]....
        /*02c0*/ 	.word	0xffffffff


	//   ....[49]....
        /*02c4*/ 	.word	0xffffffff


	//   ....[50]....
        /*02c8*/ 	.word	0xffffffff


	//   ....[51]....
        /*02cc*/ 	.word	0xffffffff


	//   ....[52]....
        /*02d0*/ 	.word	0xffffffff


	//   ....[53]....
        /*02d4*/ 	.word	0xffffffff


	//   ....[54]....
        /*02d8*/ 	.word	0xffffffff


	//   ....[55]....
        /*02dc*/ 	.word	0xffffffff


	//   ....[56]....
        /*02e0*/ 	.word	0xffffffff


	//   ....[57]....
        /*02e4*/ 	.word	0xffffffff


	//   ....[58]....
        /*02e8*/ 	.word	0xffffffff


	//   ....[59]....
        /*02ec*/ 	.word	0xffffffff


	//   ....[60]....
        /*02f0*/ 	.word	0xffffffff


	//   ....[61]....
        /*02f4*/ 	.word	0xffffffff


	//   ....[62]....
        /*02f8*/ 	.word	0xffffffff


	//   ....[63]....
        /*02fc*/ 	.word	0xffffffff


	//   ....[64]....
        /*0300*/ 	.word	0xffffffff


	//   ....[65]....
        /*0304*/ 	.word	0xffffffff


	//   ....[66]....
        /*0308*/ 	.word	0xffffffff


	//   ....[67]....
        /*030c*/ 	.word	0xffffffff


	//   ....[68]....
        /*0310*/ 	.word	0xffffffff


	//   ....[69]....
        /*0314*/ 	.word	0xffffffff


	//   ....[70]....
        /*0318*/ 	.word	0xffffffff


	//   ....[71]....
        /*031c*/ 	.word	0xffffffff


	//   ....[72]....
        /*0320*/ 	.word	0xffffffff


	//   ....[73]....
        /*0324*/ 	.word	0xffffffff


	//   ....[74]....
        /*0328*/ 	.word	0xffffffff


	//   ....[75]....
        /*032c*/ 	.word	0xffffffff


	//   ....[76]....
        /*0330*/ 	.word	0xffffffff


	//   ....[77]....
        /*0334*/ 	.word	0xffffffff


	//   ....[78]....
        /*0338*/ 	.word	0xffffffff


	//   ....[79]....
        /*033c*/ 	.word	0xffffffff


	//   ....[80]....
        /*0340*/ 	.word	0xffffffff


	//   ....[81]....
        /*0344*/ 	.word	0xffffffff


	//   ....[82]....
        /*0348*/ 	.word	0xffffffff


	//   ....[83]....
        /*034c*/ 	.word	0xffffffff


	//   ....[84]....
        /*0350*/ 	.word	0xffffffff


	//   ....[85]....
        /*0354*/ 	.word	0xffffffff


	//   ....[86]....
        /*0358*/ 	.word	0xffffffff


	//   ....[87]....
        /*035c*/ 	.word	0xffffffff


	//   ....[88]....
        /*0360*/ 	.word	0xffffffff


	//   ....[89]....
        /*0364*/ 	.word	0xffffffff


	//   ....[90]....
        /*0368*/ 	.word	0xffffffff


	//   ....[91]....
        /*036c*/ 	.word	0xffffffff


	//   ....[92]....
        /*0370*/ 	.word	0xffffffff


	//   ....[93]....
        /*0374*/ 	.word	0xffffffff


	//   ....[94]....
        /*0378*/ 	.word	0xffffffff


	//   ....[95]....
        /*037c*/ 	.word	0xffffffff


	//   ....[96]....
        /*0380*/ 	.word	0xffffffff


	//   ....[97]....
        /*0384*/ 	.word	0xffffffff


	//   ....[98]....
        /*0388*/ 	.word	0xffffffff


	//   ....[99]....
        /*038c*/ 	.word	0xffffffff


	//   ....[100]....
        /*0390*/ 	.word	0xffffffff


	//   ....[101]....
        /*0394*/ 	.word	0xffffffff


	//   ....[102]....
        /*0398*/ 	.word	0xffffffff


	//   ....[103]....
        /*039c*/ 	.word	0x0500000f


	//   ....[104]....
        /*03a0*/ 	.word	0x0500000f


	//----- nvinfo : EIATTR_COOP_GROUP_INSTR_OFFSETS
	.align		4
.L_663:
        /*03a4*/ 	.byte	0x04, 0x28
        /*03a6*/ 	.short	(.L_665 - .L_664)


	//   ....[0]....
.L_664:
        /*03a8*/ 	.word	0x00000070


	//   ....[1]....
        /*03ac*/ 	.word	0x00000170


	//   ....[2]....
        /*03b0*/ 	.word	0x000001c0


	//   ....[3]....
        /*03b4*/ 	.word	0x000003f0


	//   ....[4]....
        /*03b8*/ 	.word	0x00000550


	//   ....[5]....
        /*03bc*/ 	.word	0x00000670


	//   ....[6]....
        /*03c0*/ 	.word	0x000007d0


	//   ....[7]....
        /*03c4*/ 	.word	0x00001830


	//   ....[8]....
        /*03c8*/ 	.word	0x00003280


	//   ....[9]....
        /*03cc*/ 	.word	0x00003370


	//   ....[10]....
        /*03d0*/ 	.word	0x00003a80


	//   ....[11]....
        /*03d4*/ 	.word	0x00003b40


	//   ....[12]....
        /*03d8*/ 	.word	0x00006570


	//   ....[13]....
        /*03dc*/ 	.word	0x00006580


	//   ....[14]....
        /*03e0*/ 	.word	0x000065c0


	//   ....[15]....
        /*03e4*/ 	.word	0x000065d0


	//   ....[16]....
        /*03e8*/ 	.word	0x00008520


	//   ....[17]....
        /*03ec*/ 	.word	0x00008530


	//   ....[18]....
        /*03f0*/ 	.word	0x00008560


	//   ....[19]....
        /*03f4*/ 	.word	0x00008570


	//   ....[20]....
        /*03f8*/ 	.word	0x00009a00


	//   ....[21]....
        /*03fc*/ 	.word	0x00009a30


	//   ....[22]....
        /*0400*/ 	.word	0x00009a60


	//   ....[23]....
        /*0404*/ 	.word	0x00009a90


	//   ....[24]....
        /*0408*/ 	.word	0x00009ab0


	//   ....[25]....
        /*040c*/ 	.word	0x00009ac0


	//   ....[26]....
        /*0410*/ 	.word	0x00009ad0


	//   ....[27]....
        /*0414*/ 	.word	0x00009ae0


	//   ....[28]....
        /*0418*/ 	.word	0x00009af0


	//   ....[29]....
        /*041c*/ 	.word	0x00009b20


	//   ....[30]....
        /*0420*/ 	.word	0x00009b30


	//   ....[31]....
        /*0424*/ 	.word	0x00009b60


	//   ....[32]....
        /*0428*/ 	.word	0x00009b90


	//   ....[33]....
        /*042c*/ 	.word	0x00009ba0


	//   ....[34]....
        /*0430*/ 	.word	0x00009bd0


	//   ....[35]....
        /*0434*/ 	.word	0x00009be0


	//   ....[36]....
        /*0438*/ 	.word	0x00009bf0


	//   ....[37]....
        /*043c*/ 	.word	0x00009c20


	//   ....[38]....
        /*0440*/ 	.word	0x00009c50


	//   ....[39]....
        /*0444*/ 	.word	0x00009c60


	//   ....[40]....
        /*0448*/ 	.word	0x00009c70


	//   ....[41]....
        /*044c*/ 	.word	0x00009c80


	//   ....[42]....
        /*0450*/ 	.word	0x00009cb0


	//   ....[43]....
        /*0454*/ 	.word	0x00009ce0


	//   ....[44]....
        /*0458*/ 	.word	0x00009d10


	//   ....[45]....
        /*045c*/ 	.word	0x00009d20


	//   ....[46]....
        /*0460*/ 	.word	0x00009d30


	//   ....[47]....
        /*0464*/ 	.word	0x00009d50


	//   ....[48]....
        /*0468*/ 	.word	0x00009d90


	//   ....[49]....
        /*046c*/ 	.word	0x00009db0


	//   ....[50]....
        /*0470*/ 	.word	0x00009dc0


	//   ....[51]....
        /*0474*/ 	.word	0x00009dd0


	//   ....[52]....
        /*0478*/ 	.word	0x00009de0


	//   ....[53]....
        /*047c*/ 	.word	0x00009df0


	//   ....[54]....
        /*0480*/ 	.word	0x00009e00


	//   ....[55]....
        /*0484*/ 	.word	0x00009e10


	//   ....[56]....
        /*0488*/ 	.word	0x00009e20


	//   ....[57]....
        /*048c*/ 	.word	0x00009e30


	//   ....[58]....
        /*0490*/ 	.word	0x00009e40


	//   ....[59]....
        /*0494*/ 	.word	0x00009e50


	//   ....[60]....
        /*0498*/ 	.word	0x00009e60


	//   ....[61]....
        /*049c*/ 	.word	0x00009e70


	//   ....[62]....
        /*04a0*/ 	.word	0x00009e90


	//   ....[63]....
        /*04a4*/ 	.word	0x00009ec0


	//   ....[64]....
        /*04a8*/ 	.word	0x00009ed0


	//   ....[65]....
        /*04ac*/ 	.word	0x00009ef0


	//   ....[66]....
        /*04b0*/ 	.word	0x00009f20


	//   ....[67]....
        /*04b4*/ 	.word	0x00009f30


	//   ....[68]....
        /*04b8*/ 	.word	0x0000bcf0


	//   ....[69]....
        /*04bc*/ 	.word	0x0000bf00


	//   ....[70]....
        /*04c0*/ 	.word	0x0000bf30


	//   ....[71]....
        /*04c4*/ 	.word	0x0000bf60


	//   ....[72]....
        /*04c8*/ 	.word	0x0000bfa0


	//   ....[73]....
        /*04cc*/ 	.word	0x0000bfd0


	//   ....[74]....
        /*04d0*/ 	.word	0x0000c000


	//   ....[75]....
        /*04d4*/ 	.word	0x0000c190


	//   ....[76]....
        /*04d8*/ 	.word	0x0000c1c0


	//   ....[77]....
        /*04dc*/ 	.word	0x0000c1f0


	//   ....[78]....
        /*04e0*/ 	.word	0x0000c220


	//   ....[79]....
        /*04e4*/ 	.word	0x0000c250


	//   ....[80]....
        /*04e8*/ 	.word	0x0000c290


	//   ....[81]....
        /*04ec*/ 	.word	0x0000c320


	//   ....[82]....
        /*04f0*/ 	.word	0x0000c360


	//   ....[83]....
        /*04f4*/ 	.word	0x0000c3f0


	//   ....[84]....
        /*04f8*/ 	.word	0x0000d770


	//   ....[85]....
        /*04fc*/ 	.word	0x00010920


	//   ....[86]....
        /*0500*/ 	.word	0x00010950


	//   ....[87]....
        /*0504*/ 	.word	0x00010980


	//   ....[88]....
        /*0508*/ 	.word	0x000109b0


	//   ....[89]....
        /*050c*/ 	.word	0x000109e0


	//   ....[90]....
        /*0510*/ 	.word	0x000109f0


	//   ....[91]....
        /*0514*/ 	.word	0x00010a30


	//   ....[92]....
        /*0518*/ 	.word	0x00010a40


	//   ....[93]....
        /*051c*/ 	.word	0x00010b80


	//   ....[94]....
        /*0520*/ 	.word	0x00010bb0


	//   ....[95]....
        /*0524*/ 	.word	0x00010be0


	//   ....[96]....
        /*0528*/ 	.word	0x00010c10


	//   ....[97]....
        /*052c*/ 	.word	0x00010c40


	//   ....[98]....
        /*0530*/ 	.word	0x00010c80


	//   ....[99]....
        /*0534*/ 	.word	0x00010d10


	//   ....[100]....
        /*0538*/ 	.word	0x00010d50


	//   ....[101]....
        /*053c*/ 	.word	0x00010de0


	//   ....[102]....
        /*0540*/ 	.word	0x00011250


	//   ....[103]....
        /*0544*/ 	.word	0x00011750


	//   ....[104]....
        /*0548*/ 	.word	0x00011bc0


	//----- nvinfo : EIATTR_REG_RECONFIG
	.align		4
.L_665:
        /*054c*/ 	.byte	0x01, 0x54
	.zero		2


	//----- nvinfo : EIATTR_SYSCALL_OFFSETS
	.align		4
        /*0550*/ 	.byte	0x04, 0x46
        /*0552*/ 	.short	(.L_667 - .L_666)


	//   ....[0]....
.L_666:
        /*0554*/ 	.word	0x00001a10


	//   ....[1]....
        /*0558*/ 	.word	0x0000d000


	//   ....[2]....
        /*055c*/ 	.word	0x0000d180


	//   ....[3]....
        /*0560*/ 	.word	0x0000d2c0


	//   ....[4]....
        /*0564*/ 	.word	0x0000d3e0


	//----- nvinfo : EIATTR_MBARRIER_INSTR_OFFSETS
	.align		4
.L_667:
        /*0568*/ 	.byte	0x04, 0x39
        /*056a*/ 	.short	(.L_669 - .L_668)


	//   ....[0]....
.L_668:
        /*056c*/ 	.word	0x000002a0
        /*0570*/ 	.word	0x000000ff
        /*0574*/ 	.word	0x00033400
        /*0578*/ 	.short	0x0100
        /*057a*/ 	.byte	0x08
	.zero		1


	//   ....[1]....
        /*057c*/ 	.word	0x000002b0
        /*0580*/ 	.word	0x000000ff
        /*0584*/ 	.word	0x00033420
        /*0588*/ 	.short	0x0100
        /*058a*/ 	.byte	0x08
	.zero		1


	//   ....[2]....
        /*058c*/ 	.word	0x000003a0
        /*0590*/ 	.word	0x000000ff
        /*0594*/ 	.word	0x00033430
        /*0598*/ 	.short	0x0100
        /*059a*/ 	.byte	0x08
	.zero		1


	//   ....[3]....
        /*059c*/ 	.word	0x000003b0
        /*05a0*/ 	.word	0x000000ff
        /*05a4*/ 	.word	0x00033440
        /*05a8*/ 	.short	0x0100
        /*05aa*/ 	.byte	0x08
	.zero		1


	//   ....[4]....
        /*05ac*/ 	.word	0x000003c0
        /*05b0*/ 	.word	0x000000ff
        /*05b4*/ 	.word	0x00033438
        /*05b8*/ 	.short	0x0100
        /*05ba*/ 	.byte	0x08
	.zero		1


	//   ....[5]....
        /*05bc*/ 	.word	0x000003d0
        /*05c0*/ 	.word	0x000000ff
        /*05c4*/ 	.word	0x00033448
        /*05c8*/ 	.short	0x0100
        /*05ca*/ 	.byte	0x08
	.zero		1


	//   ....[6]....
        /*05cc*/ 	.word	0x00000500
        /*05d0*/ 	.word	0x000000ff
        /*05d4*/ 	.word	0x00033450
        /*05d8*/ 	.short	0x0100
        /*05da*/ 	.byte	0x08
	.zero		1


	//   ....[7]....
        /*05dc*/ 	.word	0x00000510
        /*05e0*/ 	.word	0x000000ff
        /*05e4*/ 	.word	0x00033460
        /*05e8*/ 	.short	0x0100
        /*05ea*/ 	.byte	0x08
	.zero		1


	//   ....[8]....
        /*05ec*/ 	.word	0x00000520
        /*05f0*/ 	.word	0x000000ff
        /*05f4*/ 	.word	0x00033458
        /*05f8*/ 	.short	0x0100
        /*05fa*/ 	.byte	0x08
	.zero		1


	//   ....[9]....
        /*05fc*/ 	.word	0x00000530
        /*0600*/ 	.word	0x000000ff
        /*0604*/ 	.word	0x00033468
        /*0608*/ 	.short	0x0100
        /*060a*/ 	.byte	0x08
	.zero		1


	//   ....[10]....
        /*060c*/ 	.word	0x00000620
        /*0610*/ 	.word	0x000000ff
        /*0614*/ 	.word	0x00033470
        /*0618*/ 	.short	0x0100
        /*061a*/ 	.byte	0x06
	.zero		1


	//   ....[11]....
        /*061c*/ 	.word	0x00000630
        /*0620*/ 	.word	0x000000ff
        /*0624*/ 	.word	0x00033480
        /*0628*/ 	.short	0x0100
        /*062a*/ 	.byte	0x06
	.zero		1


	//   ....[12]....
        /*062c*/ 	.word	0x00000640
        /*0630*/ 	.word	0x000000ff
        /*0634*/ 	.word	0x00033478
        /*0638*/ 	.short	0x0100
        /*063a*/ 	.byte	0x06
	.zero		1


	//   ....[13]....
        /*063c*/ 	.word	0x00000650
        /*0640*/ 	.word	0x000000ff
        /*0644*/ 	.word	0x00033488
        /*0648*/ 	.short	0x0100
        /*064a*/ 	.byte	0x06
	.zero		1


	//   ....[14]....
        /*064c*/ 	.word	0x00000780
        /*0650*/ 	.word	0x000000ff
        /*0654*/ 	.word	0x00033490
        /*0658*/ 	.short	0x0100
        /*065a*/ 	.byte	0x08
	.zero		1


	//   ....[15]....
        /*065c*/ 	.word	0x00000790
        /*0660*/ 	.word	0x000000ff
        /*0664*/ 	.word	0x000334a0
        /*0668*/ 	.short	0x0100
        /*066a*/ 	.byte	0x08
	.zero		1


	//   ....[16]....
        /*066c*/ 	.word	0x000007a0
        /*0670*/ 	.word	0x000000ff
        /*0674*/ 	.word	0x00033498
        /*0678*/ 	.short	0x0100
        /*067a*/ 	.byte	0x08
	.zero		1


	//   ....[17]....
        /*067c*/ 	.word	0x000007b0
        /*0680*/ 	.word	0x000000ff
        /*0684*/ 	.word	0x000334a8
        /*0688*/ 	.short	0x0100
        /*068a*/ 	.byte	0x08
	.zero		1


	//   ....[18]....
        /*068c*/ 	.word	0x000008e0
        /*0690*/ 	.word	0x000000ff
        /*0694*/ 	.word	0x000334b0
        /*0698*/ 	.short	0x0100
        /*069a*/ 	.byte	0x08
	.zero		1


	//   ....[19]....
        /*069c*/ 	.word	0x000008f0
        /*06a0*/ 	.word	0x000000ff
        /*06a4*/ 	.word	0x000334c0
        /*06a8*/ 	.short	0x0100
        /*06aa*/ 	.byte	0x08
	.zero		1


	//   ....[20]....
        /*06ac*/ 	.word	0x00000900
        /*06b0*/ 	.word	0x000000ff
        /*06b4*/ 	.word	0x000334b8
        /*06b8*/ 	.short	0x0100
        /*06ba*/ 	.byte	0x08
	.zero		1


	//   ....[21]....
        /*06bc*/ 	.word	0x00000910
        /*06c0*/ 	.word	0x000000ff
        /*06c4*/ 	.word	0x000334c8
        /*06c8*/ 	.short	0x0100
        /*06ca*/ 	.byte	0x08
	.zero		1


	//   ....[22]....
        /*06cc*/ 	.word	0x00001ac0
        /*06d0*/ 	.word	0x00000000
        /*06d4*/ 	.word	0x00033400
        /*06d8*/ 	.short	0x010a
        /*06da*/ 	.byte	0x3f
	.zero		1


	//   ....[23]....
        /*06dc*/ 	.word	0x00001b50
        /*06e0*/ 	.word	0x00000004
        /*06e4*/ 	.word	0x00033430
        /*06e8*/ 	.short	0x010a
        /*06ea*/ 	.byte	0x3f
	.zero		1


	//   ....[24]....
        /*06ec*/ 	.word	0x00001bc0
        /*06f0*/ 	.word	0x00000004
        /*06f4*/ 	.word	0x00033430
        /*06f8*/ 	.short	0x010a
        /*06fa*/ 	.byte	0x3f
	.zero		1


	//   ....[25]....
        /*06fc*/ 	.word	0x00003ad0
        /*0700*/ 	.word	0x00000004
        /*0704*/ 	.word	0x00000000
        /*0708*/ 	.short	0x0101
        /*070a*/ 	.byte	0x3f
	.zero		1


	//   ....[26]....
        /*070c*/ 	.word	0x00005260
        /*0710*/ 	.word	0x000000ff
        /*0714*/ 	.word	0x00033430
        /*0718*/ 	.short	0x010a
        /*071a*/ 	.byte	0x06
	.zero		1


	//   ....[27]....
        /*071c*/ 	.word	0x000052a0
        /*0720*/ 	.word	0x000000ff
        /*0724*/ 	.word	0x00033430
        /*0728*/ 	.short	0x010a
        /*072a*/ 	.byte	0x06
	.zero		1


	//   ....[28]....
        /*072c*/ 	.word	0x00005ef0
        /*0730*/ 	.word	0x000000ff
        /*0734*/ 	.word	0x00033450
        /*0738*/ 	.short	0x010a
        /*073a*/ 	.byte	0x06
	.zero		1


	//   ....[29]....
        /*073c*/ 	.word	0x00005f30
        /*0740*/ 	.word	0x000000ff
        /*0744*/ 	.word	0x00033450
        /*0748*/ 	.short	0x010a
        /*074a*/ 	.byte	0x06
	.zero		1


	//   ....[30]....
        /*074c*/ 	.word	0x000076a0
        /*0750*/ 	.word	0x00000004
        /*0754*/ 	.word	0x00000000
        /*0758*/ 	.short	0x0101
        /*075a*/ 	.byte	0x3f
	.zero		1


	//   ....[31]....
        /*075c*/ 	.word	0x00007880
        /*0760*/ 	.word	0x00000009
        /*0764*/ 	.word	0x00000000
        /*0768*/ 	.short	0x0101
        /*076a*/ 	.byte	0x3f
	.zero		1


	//   ....[32]....
        /*076c*/ 	.word	0x00008110
        /*0770*/ 	.word	0x0000000e
        /*0774*/ 	.word	0x00033450
        /*0778*/ 	.short	0x010a
        /*077a*/ 	.byte	0x3f
	.zero		1


	//   ....[33]....
        /*077c*/ 	.word	0x000081a0
        /*0780*/ 	.word	0x0000000e
        /*0784*/ 	.word	0x00033450
        /*0788*/ 	.short	0x010a
        /*078a*/ 	.byte	0x3f
	.zero		1


	//   ....[34]....
        /*078c*/ 	.word	0x00008810
        /*0790*/ 	.word	0x00000003
        /*0794*/ 	.word	0x00000000
        /*0798*/ 	.short	0x0101
        /*079a*/ 	.byte	0x3f
	.zero		1


	//   ....[35]....
        /*079c*/ 	.word	0x0000aaf0
        /*07a0*/ 	.word	0x00000002
        /*07a4*/ 	.word	0x00000000
        /*07a8*/ 	.short	0x0101
        /*07aa*/ 	.byte	0x3f
	.zero		1


	//   ....[36]....
        /*07ac*/ 	.word	0x0000d9c0
        /*07b0*/ 	.word	0x00000004
        /*07b4*/ 	.word	0x00033480
        /*07b8*/ 	.short	0x010a
        /*07ba*/ 	.byte	0x3f
	.zero		1


	//   ....[37]....
        /*07bc*/ 	.word	0x0000dc10
        /*07c0*/ 	.word	0x00000004
        /*07c4*/ 	.word	0x00033440
        /*07c8*/ 	.short	0x010a
        /*07ca*/ 	.byte	0x3f
	.zero		1


	//   ....[38]....
        /*07cc*/ 	.word	0x0000e0a0
        /*07d0*/ 	.word	0x000000ff
        /*07d4*/ 	.word	0x00033420
        /*07d8*/ 	.short	0x010a
        /*07da*/ 	.byte	0x29
	.zero		1


	//   ....[39]....
        /*07dc*/ 	.word	0x0000e390
        /*07e0*/ 	.word	0x00000006
        /*07e4*/ 	.word	0x00033480
        /*07e8*/ 	.short	0x010a
        /*07ea*/ 	.byte	0x3f
	.zero		1


	//   ....[40]....
        /*07ec*/ 	.word	0x0000e7f0
        /*07f0*/ 	.word	0x00000006
        /*07f4*/ 	.word	0x00033440
        /*07f8*/ 	.short	0x010a
        /*07fa*/ 	.byte	0x3f
	.zero		1


	//   ....[41]....
        /*07fc*/ 	.word	0x0000eca0
        /*0800*/ 	.word	0x0000000c
        /*0804*/ 	.word	0x00033470
        /*0808*/ 	.short	0x010a
        /*080a*/ 	.byte	0x3f
	.zero		1


	//   ....[42]....
        /*080c*/ 	.word	0x0000ed10
        /*0810*/ 	.word	0x0000000c
        /*0814*/ 	.word	0x00033460
        /*0818*/ 	.short	0x010a
        /*081a*/ 	.byte	0x3f
	.zero		1


	//   ....[43]....
        /*081c*/ 	.word	0x0000f8a0
        /*0820*/ 	.word	0x0000000c
        /*0824*/ 	.word	0x00033450
        /*0828*/ 	.short	0x0101
        /*082a*/ 	.byte	0x3f
	.zero		1


	//   ....[44]....
        /*082c*/ 	.word	0x0000f910
        /*0830*/ 	.word	0x0000000c
        /*0834*/ 	.word	0x00000000
        /*0838*/ 	.short	0x0101
        /*083a*/ 	.byte	0x3f
	.zero		1


	//   ....[45]....
        /*083c*/ 	.word	0x0000fae0
        /*0840*/ 	.word	0x00000000
        /*0844*/ 	.word	0x00033470
        /*0848*/ 	.short	0x010a
        /*084a*/ 	.byte	0x3f
	.zero		1


	//   ....[46]....
        /*084c*/ 	.word	0x0000fb50
        /*0850*/ 	.word	0x00000000
        /*0854*/ 	.word	0x00033460
        /*0858*/ 	.short	0x010a
        /*085a*/ 	.byte	0x3f
	.zero		1


	//   ....[47]....
        /*085c*/ 	.word	0x00010650
        /*0860*/ 	.word	0x00000000
        /*0864*/ 	.word	0x00033450
        /*0868*/ 	.short	0x0101
        /*086a*/ 	.byte	0x3f
	.zero		1


	//   ....[48]....
        /*086c*/ 	.word	0x000106d0
        /*0870*/ 	.word	0x00000002
        /*0874*/ 	.word	0x00000000
        /*0878*/ 	.short	0x0101
        /*087a*/ 	.byte	0x3f
	.zero		1


	//   ....[49]....
        /*087c*/ 	.word	0x000111d0
        /*0880*/ 	.word	0x00000000
        /*0884*/ 	.word	0x00033420
        /*0888*/ 	.short	0x010a
        /*088a*/ 	.byte	0x3f
	.zero		1


	//   ....[50]....
        /*088c*/ 	.word	0x000113c0
        /*0890*/ 	.word	0x00000006
        /*0894*/ 	.word	0x00000000
        /*0898*/ 	.short	0x010a
        /*089a*/ 	.byte	0x3f
	.zero		1


	//   ....[51]....
        /*089c*/ 	.word	0x000113f0
        /*08a0*/ 	.word	0x00000007
        /*08a4*/ 	.word	0x00000000
        /*08a8*/ 	.short	0x010a
        /*08aa*/ 	.byte	0x3f
	.zero		1


	//   ....[52]....
        /*08ac*/ 	.word	0x00011440
        /*08b0*/ 	.word	0x00000004
        /*08b4*/ 	.word	0x00033460
        /*08b8*/ 	.short	0x010a
        /*08ba*/ 	.byte	0x3f
	.zero		1


	//   ....[53]....
        /*08bc*/ 	.word	0x00011490
        /*08c0*/ 	.word	0x00000003
        /*08c4*/ 	.word	0x00033460
        /*08c8*/ 	.short	0x010a
        /*08ca*/ 	.byte	0x3f
	.zero		1


	//   ....[54]....
        /*08cc*/ 	.word	0x000114d0
        /*08d0*/ 	.word	0x00000004
        /*08d4*/ 	.word	0x00033480
        /*08d8*/ 	.short	0x010a
        /*08da*/ 	.byte	0x3f
	.zero		1


	//   ....[55]....
        /*08dc*/ 	.word	0x000114f0
        /*08e0*/ 	.word	0x00000003
        /*08e4*/ 	.word	0x00033480
        /*08e8*/ 	.short	0x010a
        /*08ea*/ 	.byte	0x3f
	.zero		1


	//   ....[56]....
        /*08ec*/ 	.word	0x00011550
        /*08f0*/ 	.word	0x00000000
        /*08f4*/ 	.word	0x00033400
        /*08f8*/ 	.short	0x010a
        /*08fa*/ 	.byte	0x3f
	.zero		1


	//   ....[57]....
        /*08fc*/ 	.word	0x000115a0
        /*0900*/ 	.word	0x00000004
        /*0904*/ 	.word	0x00033430
        /*0908*/ 	.short	0x010a
        /*090a*/ 	.byte	0x3f
	.zero		1


	//   ....[58]....
        /*090c*/ 	.word	0x00011600
        /*0910*/ 	.word	0x00000003
        /*0914*/ 	.word	0x00033430
        /*0918*/ 	.short	0x010a
        /*091a*/ 	.byte	0x3f
	.zero		1


	//   ....[59]....
        /*091c*/ 	.word	0x00011660
        /*0920*/ 	.word	0x00000003
        /*0924*/ 	.word	0x00033450
        /*0928*/ 	.short	0x010a
        /*092a*/ 	.byte	0x3f
	.zero		1


	//   ....[60]....
        /*092c*/ 	.word	0x000116b0
        /*0930*/ 	.word	0x0000000e
        /*0934*/ 	.word	0x00033450
        /*0938*/ 	.short	0x010a
        /*093a*/ 	.byte	0x3f
	.zero		1


	//   ....[61]....
        /*093c*/ 	.word	0x00011800
        /*0940*/ 	.word	0x00000004
        /*0944*/ 	.word	0x00033480
        /*0948*/ 	.short	0x010a
        /*094a*/ 	.byte	0x3f
	.zero		1


	//   ....[62]....
        /*094c*/ 	.word	0x00011850
        /*0950*/ 	.word	0x00000004
        /*0954*/ 	.word	0x00033440
        /*0958*/ 	.short	0x010a
        /*095a*/ 	.byte	0x3f
	.zero		1


	//   ....[63]....
        /*095c*/ 	.word	0x000118b0
        /*0960*/ 	.word	0x00000003
        /*0964*/ 	.word	0x00033420
        /*0968*/ 	.short	0x010a
        /*096a*/ 	.byte	0x3f
	.zero		1


	//   ....[64]....
        /*096c*/ 	.word	0x00011900
        /*0970*/ 	.word	0x00000006
        /*0974*/ 	.word	0x00033480
        /*0978*/ 	.short	0x010a
        /*097a*/ 	.byte	0x3f
	.zero		1


	//   ....[65]....
        /*097c*/ 	.word	0x00011950
        /*0980*/ 	.word	0x00000006
        /*0984*/ 	.word	0x00033440
        /*0988*/ 	.short	0x010a
        /*098a*/ 	.byte	0x3f
	.zero		1


	//   ....[66]....
        /*098c*/ 	.word	0x000119a0
        /*0990*/ 	.word	0x0000000c
        /*0994*/ 	.word	0x00033470
        /*0998*/ 	.short	0x010a
        /*099a*/ 	.byte	0x3f
	.zero		1


	//   ....[67]....
        /*099c*/ 	.word	0x000119f0
        /*09a0*/ 	.word	0x0000000c
        /*09a4*/ 	.word	0x00033460
        /*09a8*/ 	.short	0x010a
        /*09aa*/ 	.byte	0x3f
	.zero		1


	//   ....[68]....
        /*09ac*/ 	.word	0x00011a40
        /*09b0*/ 	.word	0x00000000
        /*09b4*/ 	.word	0x00033470
        /*09b8*/ 	.short	0x010a
        /*09ba*/ 	.byte	0x3f
	.zero		1


	//   ....[69]....
        /*09bc*/ 	.word	0x00011a90
        /*09c0*/ 	.word	0x00000000
        /*09c4*/ 	.word	0x00033460
        /*09c8*/ 	.short	0x010a
        /*09ca*/ 	.byte	0x3f
	.zero		1


	//   ....[70]....
        /*09cc*/ 	.word	0x00011ae0
        /*09d0*/ 	.word	0x00000000
        /*09d4*/ 	.word	0x00033420
        /*09d8*/ 	.short	0x010a
        /*09da*/ 	.byte	0x3f
	.zero		1


	//   ....[71]....
        /*09dc*/ 	.word	0x00011c80
        /*09e0*/ 	.word	0x00000006
        /*09e4*/ 	.word	0x00000000
        /*09e8*/ 	.short	0x010a
        /*09ea*/ 	.byte	0x3f
	.zero		1


	//   ....[72]....
        /*09ec*/ 	.word	0x00011cd0
        /*09f0*/ 	.word	0x00000007
        /*09f4*/ 	.word	0x00000000
        /*09f8*/ 	.short	0x010a
        /*09fa*/ 	.byte	0x3f
	.zero		1


	//   ....[73]....
        /*09fc*/ 	.word	0x00011d20
        /*0a00*/ 	.word	0x00000004
        /*0a04*/ 	.word	0x00033460
        /*0a08*/ 	.short	0x010a
        /*0a0a*/ 	.byte	0x3f
	.zero		1


	//   ....[74]....
        /*0a0c*/ 	.word	0x00011d70
        /*0a10*/ 	.word	0x00000003
        /*0a14*/ 	.word	0x00033460
        /*0a18*/ 	.short	0x010a
        /*0a1a*/ 	.byte	0x3f
	.zero		1


	//   ....[75]....
        /*0a1c*/ 	.word	0x00011dc0
        /*0a20*/ 	.word	0x00000004
        /*0a24*/ 	.word	0x00033480
        /*0a28*/ 	.short	0x010a
        /*0a2a*/ 	.byte	0x3f
	.zero		1


	//----- nvinfo : EIATTR_NUM_MBARRIERS
	.align		4
.L_669:
        /*0a2c*/ 	.byte	0x03, 0x38
        /*0a2e*/ 	.short	0x0016


	//----- nvinfo : EIATTR_EXIT_INSTR_OFFSETS
	.align		4
        /*0a30*/ 	.byte	0x04, 0x1c
        /*0a32*/ 	.short	(.L_671 - .L_670)


	//   ....[0]....
.L_670:
        /*0a34*/ 	.word	0x00000ab0


	//   ....[1]....
        /*0a38*/ 	.word	0x0000bca0


	//   ....[2]....
        /*0a3c*/ 	.word	0x00011540


	//----- nvinfo : EIATTR_MAX_THREADS
	.align		4
.L_671:
        /*0a40*/ 	.byte	0x04, 0x05
        /*0a42*/ 	.short	(.L_673 - .L_672)
.L_672:
        /*0a44*/ 	.word	0x00000180
        /*0a48*/ 	.word	0x00000001
        /*0a4c*/ 	.word	0x00000001


	//----- nvinfo : EIATTR_CRS_STACK_SIZE
	.align		4
.L_673:
        /*0a50*/ 	.byte	0x04, 0x1e
        /*0a52*/ 	.short	(.L_675 - .L_674)
.L_674:
        /*0a54*/ 	.word	0x00000000


	//----- nvinfo : EIATTR_CBANK_PARAM_SIZE
	.align		4
.L_675:
        /*0a58*/ 	.byte	0x03, 0x19
        /*0a5a*/ 	.short	0x0a70


	//----- nvinfo : EIATTR_PARAM_CBANK
	.align		4
        /*0a5c*/ 	.byte	0x04, 0x0a
        /*0a5e*/ 	.short	(.L_677 - .L_676)
	.align		4
.L_676:
        /*0a60*/ 	.word	index@(.nv.constant0._ZN7cutlass13device_kernelIN5flash11enable_sm90INS1_16FlashAttnFwdSm90INS1_25CollectiveMainloopFwdSm90ILi2EN4cute5tupleIJNS5_1CILi1EEES8_S8_EEENS6_IJNS7_ILi128EEENS7_ILi160EEENS7_ILi192EEEEEELi192ENS_12float_e4m3_tEfNS_4arch4Sm90ELb0ELb0ELb0ELb1ELb0ELb0ELb0ELb1ELb1ELb0ELb0ELb0EEENS1_21CollectiveEpilogueFwdINS6_IJSA_SC_SB_EEES9_NS_10bfloat16_tESG_Li256ELb1ELb0ELb0ELb1EEENS1_36VarlenDynamicPersistentTileSchedulerILi128ELi160ELi256ELi128ELb0ELb0ELb1ELb0ELb1ELb1EEEEEEEEEvNT_6ParamsE)
        /*0a64*/ 	.short	0x0210
        /*0a66*/ 	.short	0x0a70


	//----- nvinfo : EIATTR_SW_WAR
	.align		4
.L_677:
        /*0a68*/ 	.byte	0x04, 0x36
        /*0a6a*/ 	.short	(.L_679 - .L_678)
.L_678:
        /*0a6c*/ 	.word	0x00000008
.L_679:


//--------------------- .nv.info._ZN7cutlass13device_kernelIN5flash11enable_sm90INS1_16FlashAttnFwdSm90INS1_25CollectiveMainloopFwdSm90ILi2EN4cute5tupleIJNS5_1CILi1EEES8_S8_EEENS6_IJNS7_ILi128EEENS7_ILi160EEENS7_ILi192EEEEEELi192ENS_12float_e4m3_tEfNS_4arch4Sm90ELb0ELb0ELb0ELb1ELb0ELb1ELb0ELb1ELb1ELb0ELb0ELb0EEENS1_21CollectiveEpilogueFwdINS6_IJSA_SC_SB_EEES9_NS_10bfloat16_tESG_Li256ELb1ELb0ELb0ELb1EEENS1_36VarlenDynamicPersistentTileSchedulerILi128ELi160ELi256ELi128ELb0ELb0ELb1ELb0ELb1ELb1EEEEEEEEEvNT_6ParamsE --------------------------
	.section	.nv.info._ZN7cutlass13device_kernelIN5flash11enable_sm90INS1_16FlashAttnFwdSm90INS1_25CollectiveMainloopFwdSm90ILi2EN4cute5tupleIJNS5_1CILi1EEES8_S8_EEENS6_IJNS7_ILi128EEENS7_ILi160EEENS7_ILi192EEEEEELi192ENS_12float_e4m3_tEfNS_4arch4Sm90ELb0ELb0ELb0ELb1ELb0ELb1ELb0ELb1ELb1ELb0ELb0ELb0EEENS1_21CollectiveEpilogueFwdINS6_IJSA_SC_SB_EEES9_NS_10bfloat16_tESG_Li256ELb1ELb0ELb0ELb1EEENS1_36VarlenDynamicPersistentTileSchedulerILi128ELi160ELi256ELi128ELb0ELb0ELb1ELb0ELb1ELb1EEEEEEEEEvNT_6ParamsE,"",@"SHT_CUDA_INFO"
	.sectionflags	@""
	.align	4


	//----- nvinfo : EIATTR_CUDA_API_VERSION
	.align		4
        /*0000*/ 	.byte	0x04, 0x37
        /*0002*/ 	.short	(.L_681 - .L_680)
.L_680:
        /*0004*/ 	.word	0x00000082


	//----- nvinfo : EIATTR_KPARAM_INFO
	.align		4
.L_681:
        /*0008*/ 	.byte	0x04, 0x17
        /*000a*/ 	.short	(.L_683 - .L_682)
.L_682:
        /*000c*/ 	.word	0x00000000
        /*0010*/ 	.short	0x0000
        /*0012*/ 	.short	0x0070
        /*0014*/ 	.byte	0x00, 0xf0, 0x01, 0x28


	//----- nvinfo : EIATTR_SPARSE_MMA_MASK
	.align		4
.L_683:
        /*0018*/ 	.byte	0x03, 0x50
        /*001a*/ 	.short	0x0000


	//----- nvinfo : EIATTR_MAXREG_COUNT
	.align		4
        /*001c*/ 	.byte	0x03, 0x1b
        /*001e*/ 	.short	0x00a8


	//----- nvinfo : EIATTR_NUM_BARRIERS
	.align		4
        /*0020*/ 	.byte	0x02, 0x4c
        /*0022*/ 	.byte	0x10
	.zero		1


	//----- nvinfo : EIATTR_EXTERNS
	.align		4
        /*0024*/ 	.byte	0x04, 0x0f
        /*0026*/ 	.short	(.L_685 - .L_684)


	//   ....[0]....
	.align		4
.L_684:
        /*0028*/ 	.word	index@(__assertfail)


	//----- nvinfo : EIATTR_ANNOTATIONS
	.align		4
.L_685:
        /*002c*/ 	.byte	0x04, 0x55
        /*002e*/ 	.short	(.L_687 - .L_686)


	//   ....[0]....
.L_686:
        /* <DEDUP_REMOVED lines=81> */


	//----- nvinfo : EIATTR_MERCURY_ISA_VERSION
	.align		4
.L_687:
        /*0530*/ 	.byte	0x03, 0x5f
        /*0532*/ 	.short	0x0101


	//----- nvinfo : EIATTR_UNUSED_LOAD_BYTE_OFFSET
	.align		4
        /*0534*/ 	.byte	0x04, 0x44
        /*0536*/ 	.short	(.L_689 - .L_688)


	//   ....[0]....
.L_688:
        /*0538*/ 	.word	0x00000b10
        /*053c*/ 	.word	0x0000fff0


	//   ....[1]....
        /*0540*/ 	.word	0x0001f160
        /*0544*/ 	.word	0x0000fff0


	//----- nvinfo : EIATTR_INT_WARP_WIDE_INSTR_OFFSETS
	.align		4
.L_689:
        /*0548*/ 	.byte	0x04, 0x31
        /*054a*/ 	.short	(.L_691 - .L_690)


	//   ....[0]....
.L_690:
        /*054c*/ 	.word	0x000001c0


	//   ....[1]....
        /*0550*/ 	.word	0x00000200


	//   ....[2]....
        /*0554*/ 	.word	0x00000270


	//   ....[3]....
        /*0558*/ 	.word	0x000247b0


	//   ....[4]....
        /*055c*/ 	.word	0x00024840


	//   ....[5]....
        /*0560*/ 	.word	0x00024ff0


	//   ....[6]....
        /*0564*/ 	.word	0x00025020


	//   ....[7]....
        /*0568*/ 	.word	0x000250f0


	//   ....[8]....
        /*056c*/ 	.word	0x000251c0


	//   ....[9]....
        /*0570*/ 	.word	0x000278a0


	//   ....[10]....
        /*0574*/ 	.word	0x00027930


	//----- nvinfo : EIATTR_COOP_GROUP_MASK_REGIDS
	.align		4
.L_691:
        /*0578*/ 	.byte	0x04, 0x29
        /*057a*/ 	.short	(.L_693 - .L_692)


	//   ....[0]....
.L_692:
        /*057c*/ 	.word	0xffffffff


	//   ....[1]....
        /*0580*/ 	.word	0xffffffff


	//   ....[2]....
        /*0584*/ 	.word	0xffffffff


	//   ....[3]....
        /*0588*/ 	.word	0xffffffff


	//   ....[4]....
        /*058c*/ 	.word	0xffffffff


	//   ....[5]....
        /*0590*/ 	.word	0xffffffff


	//   ....[6]....
        /*0594*/ 	.word	0xffffffff


	//   ....[7]....
        /*0598*/ 	.word	0xffffffff


	//   ....[8]....
        /*059c*/ 	.word	0xffffffff


	//   ....[9]....
        /*05a0*/ 	.word	0xffffffff


	//   ....[10]....
        /*05a4*/ 	.word	0xffffffff


	//   ....[11]....
        /*05a8*/ 	.word	0xffffffff


	//   ....[12]....
        /*05ac*/ 	.word	0xffffffff


	//   ....[13]....
        /*05b0*/ 	.word	0xffffffff


	//   ....[14]....
        /*05b4*/ 	.word	0xffffffff


	//   ....[15]....
        /*05b8*/ 	.word	0xffffffff


	//   ....[16]....
        /*05bc*/ 	.word	0xffffffff


	//   ....[17]....
        /*05c0*/ 	.word	0xffffffff


	//   ....[18]....
        /*05c4*/ 	.word	0xffffffff


	//   ....[19]....
        /*05c8*/ 	.word	0xffffffff


	//   ....[20]....
        /*05cc*/ 	.word	0xffffffff


	//   ....[21]....
        /*05d0*/ 	.word	0xffffffff


	//   ....[22]....
        /*05d4*/ 	.word	0xffffffff


	//   ....[23]....
        /*05d8*/ 	.word	0xffffffff


	//   ....[24]....
        /*05dc*/ 	.word	0xffffffff


	//   ....[25]....
        /*05e0*/ 	.word	0xffffffff


	//   ....[26]....
        /*05e4*/ 	.word	0xffffffff


	//   ....[27]....
        /*05e8*/ 	.word	0xffffffff


	//   ....[28]....
        /*05ec*/ 	.word	0xffffffff


	//   ....[29]....
        /*05f0*/ 	.word	0xffffffff


	//   ....[30]....
        /*05f4*/ 	.word	0xffffffff


	//   ....[31]....
        /*05f8*/ 	.word	0xffffffff


	//   ....[32]....
        /*05fc*/ 	.word	0xffffffff


	//   ....[33]....
        /*0600*/ 	.word	0xffffffff


	//   ....[34]....
        /*0604*/ 	.word	0xffffffff


	//   ....[35]....
        /*0608*/ 	.word	0xffffffff


	//   ....[36]....
        /*060c*/ 	.word	0xffffffff


	//   ....[37]....
        /*0610*/ 	.word	0xffffffff


	//   ....[38]....
        /*0614*/ 	.word	0xffffffff


	//   ....[39]....
        /*0618*/ 	.word	0xffffffff


	//   ....[40]....
        /*061c*/ 	.word	0xffffffff


	//   ....[41]....
        /*0620*/ 	.word	0xffffffff


	//   ....[42]....
        /*0624*/ 	.word	0xffffffff


	//   ....[43]....
        /*0628*/ 	.word	0xffffffff


	//   ....[44]....
        /*062c*/ 	.word	0xffffffff


	//   ....[45]....
        /*0630*/ 	.word	0xffffffff


	//   ....[46]....
        /*0634*/ 	.word	0xffffffff


	//   ....[47]....
        /*0638*/ 	.word	0xffffffff


	//   ....[48]....
        /*063c*/ 	.word	0xffffffff


	//   ....[49]....
        /*0640*/ 	.word	0xffffffff


	//   ....[50]....
        /*0644*/ 	.word	0xffffffff


	//   ....[51]....
        /*0648*/ 	.word	0xffffffff


	//   ....[52]....
        /*064c*/ 	.word	0xffffffff


	//   ....[53]....
        /*0650*/ 	.word	0xffffffff


	//   ....[54]....
        /*0654*/ 	.word	0xffffffff


	//   ....[55]....
        /*0658*/ 	.word	0xffffffff


	//   ....[56]....
        /*065c*/ 	.word	0xffffffff


	//   ....[57]....
        /*0660*/ 	.word	0xffffffff


	//   ....[58]....
        /*0664*/ 	.word	0xffffffff


	//   ....[59]....
        /*0668*/ 	.word	0xffffffff


	//   ....[60]....
        /*066c*/ 	.word	0xffffffff


	//   ....[61]....
        /*0670*/ 	.word	0xffffffff


	//   ....[62]....
        /*0674*/ 	.word	0xffffffff


	//   ....[63]....
        /*0678*/ 	.word	0xffffffff


	//   ....[64]....
        /*067c*/ 	.word	0xffffffff


	//   ....[65]....
        /*0680*/ 	.word	0xffffffff


	//   ....[66]....
        /*0684*/ 	.word	0xffffffff


	//   ....[67]....
        /*0688*/ 	.word	0xffffffff


	//   ....[68]....
        /*068c*/ 	.word	0xffffffff


	//   ....[69]....
        /*0690*/ 	.word	0xffffffff


	//   ....[70]....
        /*0694*/ 	.word	0xffffffff


	//   ....[71]....
        /*0698*/ 	.word	0xffffffff


	//   ....[72]....
        /*069c*/ 	.word	0xffffffff


	//   ....[73]....
        /*06a0*/ 	.word	0xffffffff


	//   ....[74]....
        /*06a4*/ 	.word	0xffffffff


	//   ....[75]....
        /*06a8*/ 	.word	0xffffffff


	//   ....[76]....
        /*06ac*/ 	.word	0xffffffff


	//   ....[77]....
        /*06b0*/ 	.word	0xffffffff


	//   ....[78]....
        /*06b4*/ 	.word	0xffffffff


	//   ....[79]....
        /*06b8*/ 	.word	0xffffffff


	//   ....[80]....
        /*06bc*/ 	.word	0xffffffff


	//   ....[81]....
        /*06c0*/ 	.word	0xffffffff


	//   ....[82]....
        /*06c4*/ 	.word	0xffffffff


	//   ....[83]....
        /*06c8*/ 	.word	0xffffffff


	//   ....[84]....
        /*06cc*/ 	.word	0xffffffff


	//   ....[85]....
        /*06d0*/ 	.word	0xffffffff


	//   ....[86]....
        /*06d4*/ 	.word	0xffffffff


	//   ....[87]....
        /*06d8*/ 	.word	0xffffffff


	//   ....[88]....
        /*06dc*/ 	.word	0xffffffff


	//   ....[89]....
        /*06e0*/ 	.word	0xffffffff


	//   ....[90]....
        /*06e4*/ 	.word	0xffffffff


	//   ....[91]....
        /*06e8*/ 	.word	0xffffffff


	//   ....[92]....
        /*06ec*/ 	.word	0xffffffff


	//   ....[93]....
        /*06f0*/ 	.word	0xffffffff


	//   ....[94]....
        /*06f4*/ 	.word	0xffffffff


	//   ....[95]....
        /*06f8*/ 	.word	0xffffffff


	//   ....[96]....
        /*06fc*/ 	.word	0xffffffff


	//   ....[97]....
        /*0700*/ 	.word	0xffffffff


	//   ....[98]....
        /*0704*/ 	.word	0xffffffff


	//   ....[99]....
        /*0708*/ 	.word	0xffffffff


	//   ....[100]....
        /*070c*/ 	.word	0xffffffff


	//   ....[101]....
        /*0710*/ 	.word	0xffffffff


	//   ....[102]....
        /*0714*/ 	.word	0xffffffff


	//   ....[103]....
        /*0718*/ 	.word	0xffffffff


	//   ....[104]....
        /*071c*/ 	.word	0x0500000f


	//   ....[105]....
        /*0720*/ 	.word	0x0500000f


	//   ....[106]....
        /*0724*/ 	.word	0x0500000f


	//   ....[107]....
        /*0728*/ 	.word	0x0500000f


	//   ....[108]....
        /*072c*/ 	.word	0x0500000f


	//   ....[109]....
        /*0730*/ 	.word	0x0500000f


	//   ....[110]....
        /*0734*/ 	.word	0x0500000f


	//   ....[111]....
        /*0738*/ 	.word	0x0500000f


	//   ....[112]....
        /*073c*/ 	.word	0x0500000f


	//   ....[113]....
        /*0740*/ 	.word	0x0500000f


	//   ....[114]....
        /*0744*/ 	.word	0x0500000f


	//   ....[115]....
        /*0748*/ 	.word	0x0500000f


	//   ....[116]....
        /*074c*/ 	.word	0x0500000f


	//   ....[117]....
        /*0750*/ 	.word	0x0500000f


	//   ....[118]....
        /*0754*/ 	.word	0x0500000f


	//   ....[119]....
        /*0758*/ 	.word	0x0500000f


	//   ....[120]....
        /*075c*/ 	.word	0x0500000f


	//   ....[121]....
        /*0760*/ 	.word	0x0500000f


	//   ....[122]....
        /*0764*/ 	.word	0x0500000f


	//   ....[123]....
        /*0768*/ 	.word	0x0500000f


	//   ....[124]....
        /*076c*/ 	.word	0x0500000f


	//   ....[125]....
        /*0770*/ 	.word	0x0500000f


	//   ....[126]....
        /*0774*/ 	.word	0x0500000f


	//   ....[127]....
        /*0778*/ 	.word	0x0500000f


	//   ....[128]....
        /*077c*/ 	.word	0x0500000f


	//   ....[129]....
        /*0780*/ 	.word	0x0500000f


	//   ....[130]....
        /*0784*/ 	.word	0x0500000f


	//   ....[131]....
        /*0788*/ 	.word	0x0500000f


	//   ....[132]....
        /*078c*/ 	.word	0x0500000f


	//   ....[133]....
        /*0790*/ 	.word	0x0500000f


	//   ....[134]....
        /*0794*/ 	.word	0x0500000f


	//   ....[135]....
        /*0798*/ 	.word	0x0500000f


	//   ....[136]....
        /*079c*/ 	.word	0x0500000f


	//   ....[137]....
        /*07a0*/ 	.word	0x0500000f


	//   ....[138]....
        /*07a4*/ 	.word	0x0500000f


	//   ....[139]....
        /*07a8*/ 	.word	0x0500000f


	//   ....[140]....
        /*07ac*/ 	.word	0x0500000f


	//   ....[141]....
        /*07b0*/ 	.word	0x0500000f


	//   ....[142]....
        /*07b4*/ 	.word	0x0500000f


	//   ....[143]....
        /*07b8*/ 	.word	0x0500000f


	//   ....[144]....
        /*07bc*/ 	.word	0x0500000f


	//   ....[145]....
        /*07c0*/ 	.word	0x0500000f


	//   ....[146]....
        /*07c4*/ 	.word	0x0500000f


	//   ....[147]....
        /*07c8*/ 	.word	0x0500000f


	//   ....[148]....
        /*07cc*/ 	.word	0x0500000f


	//   ....[149]....
        /*07d0*/ 	.word	0x0500000f


	//   ....[150]....
        /*07d4*/ 	.word	0x0500000f


	//   ....[151]....
        /*07d8*/ 	.word	0x0500000f


	//   ....[152]....
        /*07dc*/ 	.word	0x0500000f


	//   ....[153]....
        /*07e0*/ 	.word	0x0500000f


	//   ....[154]....
        /*07e4*/ 	.word	0x0500000f


	//   ....[155]....
        /*07e8*/ 	.word	0x0500000f


	//   ....[156]....
        /*07ec*/ 	.word	0x0500000f


	//   ....[157]....
        /*07f0*/ 	.word	0x0500000f


	//   ....[158]....
        /*07f4*/ 	.word	0x0500000f


	//   ....[159]....
        /*07f8*/ 	.word	0x0500000f


	//   ....[160]....
        /*07fc*/ 	.word	0x0500000f


	//   ....[161]....
        /*0800*/ 	.word	0x0500000f


	//   ....[162]....
        /*0804*/ 	.word	0x0500000f


	//   ....[163]....
        /*0808*/ 	.word	0x0500000f


	//   ....[164]....
        /*080c*/ 	.word	0x0500000f


	//   ....[165]....
        /*0810*/ 	.word	0x0500000f


	//   ....[166]....
        /*0814*/ 	.word	0x0500000f


	//   ....[167]....
        /*0818*/ 	.word	0x0500000f


	//   ....[168]....
        /*081c*/ 	.word	0x0500000f


	//   ....[169]....
        /*0820*/ 	.word	0x0500000f


	//   ....[170]....
        /*0824*/ 	.word	0x0500000f


	//   ....[171]....
        /*0828*/ 	.word	0x0500000f


	//   ....[172]....
        /*082c*/ 	.word	0x0500000f


	//   ....[173]....
        /*0830*/ 	.word	0x0500000f


	//   ....[174]....
        /*0834*/ 	.word	0x0500000f


	//   ....[175]....
        /*0838*/ 	.word	0x0500000f


	//   ....[176]....
        /*083c*/ 	.word	0x0500000f


	//   ....[177]....
        /*0840*/ 	.word	0x0500000f


	//   ....[178]....
        /*0844*/ 	.word	0x0500000f


	//   ....[179]....
        /*0848*/ 	.word	0x0500000f


	//   ....[180]....
        /*084c*/ 	.word	0x0500000f


	//----- nvinfo : EIATTR_COOP_GROUP_INSTR_OFFSETS
	.align		4
.L_693:
        /*0850*/ 	.byte	0x04, 0x28
        /*0852*/ 	.short	(.L_695 - .L_694)


	//   ....[0]....
.L_694:
        /*0854*/ 	.word	0x00000070


	//   ....[1]....
        /*0858*/ 	.word	0x000001d0


	//   ....[2]....
        /*085c*/ 	.word	0x00000220


	//   ....[3]....
        /*0860*/ 	.word	0x00000450


	//   ....[4]....
        /*0864*/ 	.word	0x000005b0


	//   ....[5]....
        /*0868*/ 	.word	0x000006d0


	//   ....[6]....
        /*086c*/ 	.word	0x00000830


	//   ....[7]....
        /*0870*/ 	.word	0x00010790


	//   ....[8]....
        /*0874*/ 	.word	0x00019190


	//   ....[9]....
        /*0878*/ 	.word	0x000191c0


	//   ....[10]....
        /*087c*/ 	.word	0x000198b0


	//   ....[11]....
        /*0880*/ 	.word	0x00019930


	//   ....[12]....
        /*0884*/ 	.word	0x0001c5b0


	//   ....[13]....
        /*0888*/ 	.word	0x0001c980


	//   ....[14]....
        /*088c*/ 	.word	0x0001c9e0


	//   ....[15]....
        /*0890*/ 	.word	0x0001ca00


	//   ....[16]....
        /*0894*/ 	.word	0x0001e7b0


	//   ....[17]....
        /*0898*/ 	.word	0x0001e810


	//   ....[18]....
        /*089c*/ 	.word	0x0001e830


	//   ....[19]....
        /*08a0*/ 	.word	0x0001e850


	//   ....[20]....
        /*08a4*/ 	.word	0x0001fa30


	//   ....[21]....
        /*08a8*/ 	.word	0x0001fab0


	//   ....[22]....
        /*08ac*/ 	.word	0x0001fae0


	//   ....[23]....
        /*08b0*/ 	.word	0x0001fb10


	//   ....[24]....
        /*08b4*/ 	.word	0x0001fb40


	//   ....[25]....
        /*08b8*/ 	.word	0x0001fb70


	//   ....[26]....
        /*08bc*/ 	.word	0x0001fba0


	//   ....[27]....
        /*08c0*/ 	.word	0x0001fbd0


	//   ....[28]....
        /*08c4*/ 	.word	0x0001fc00


	//   ....[29]....
        /*08c8*/ 	.word	0x0001fc30


	//   ....[30]....
        /*08cc*/ 	.word	0x0001fc60


	//   ....[31]....
        /*08d0*/ 	.word	0x0001fc90


	//   ....[32]....
        /*08d4*/ 	.word	0x0001fcc0


	//   ....[33]....
        /*08d8*/ 	.word	0x0001fcf0


	//   ....[34]....
        /*08dc*/ 	.word	0x0001fd20


	//   ....[35]....
        /*08e0*/ 	.word	0x0001fd50


	//   ....[36]....
        /*08e4*/ 	.word	0x0001fd80


	//   ....[37]....
        /*08e8*/ 	.word	0x0001fdb0


	//   ....[38]....
        /*08ec*/ 	.word	0x0001fde0


	//   ....[39]....
        /*08f0*/ 	.word	0x0001fe10


	//   ....[40]....
        /*08f4*/ 	.word	0x0001fe40


	//   ....[41]....
        /*08f8*/ 	.word	0x0001fe70


	//   ....[42]....
        /*08fc*/ 	.word	0x0001fea0


	//   ....[43]....
        /*0900*/ 	.word	0x0001fed0


	//   ....[44]....
        /*0904*/ 	.word	0x0001ff00


	//   ....[45]....
        /*0908*/ 	.word	0x0001ff30


	//   ....[46]....
        /*090c*/ 	.word	0x0001ff60


	//   ....[47]....
        /*0910*/ 	.word	0x0001ff90


	//   ....[48]....
        /*0914*/ 	.word	0x0001ffc0


	//   ....[49]....
        /*0918*/ 	.word	0x0001ffd0


	//   ....[50]....
        /*091c*/ 	.word	0x0001ffe0


	//   ....[51]....
        /*0920*/ 	.word	0x00020000


	//   ....[52]....
        /*0924*/ 	.word	0x00020020


	//   ....[53]....
        /*0928*/ 	.word	0x00020030


	//   ....[54]....
        /*092c*/ 	.word	0x00020060


	//   ....[55]....
        /*0930*/ 	.word	0x00020080


	//   ....[56]....
        /*0934*/ 	.word	0x000200b0


	//   ....[57]....
        /*0938*/ 	.word	0x000200d0


	//   ....[58]....
        /*093c*/ 	.word	0x000200f0


	//   ....[59]....
        /*0940*/ 	.word	0x00020120


	//   ....[60]....
        /*0944*/ 	.word	0x00020150


	//   ....[61]....
        /*0948*/ 	.word	0x00020170


	//   ....[62]....
        /*094c*/ 	.word	0x000201a0


	//   ....[63]....
        /*0950*/ 	.word	0x000201d0


	//   ....[64]....
        /*0954*/ 	.word	0x00020200


	//   ....[65]....
        /*0958*/ 	.word	0x00020230


	//   ....[66]....
        /*095c*/ 	.word	0x00020260


	//   ....[67]....
        /*0960*/ 	.word	0x00020270


	//   ....[68]....
        /*0964*/ 	.word	0x00021fb0


	//   ....[69]....
        /*0968*/ 	.word	0x000221b0


	//   ....[70]....
        /*096c*/ 	.word	0x000221e0


	//   ....[71]....
        /*0970*/ 	.word	0x00022210


	//   ....[72]....
        /*0974*/ 	.word	0x00022250


	//   ....[73]....
        /*0978*/ 	.word	0x00022280


	//   ....[74]....
        /*097c*/ 	.word	0x000222b0


	//   ....[75]....
        /*0980*/ 	.word	0x00022430


	//   ....[76]....
        /*0984*/ 	.word	0x00022460


	//   ....[77]....
        /*0988*/ 	.word	0x00022490


	//   ....[78]....
        /*098c*/ 	.word	0x000224c0


	//   ....[79]....
        /*0990*/ 	.word	0x000224f0


	//   ....[80]....
        /*0994*/ 	.word	0x00022520


	//   ....[81]....
        /*0998*/ 	.word	0x000225c0


	//   ....[82]....
        /*099c*/ 	.word	0x000225f0


	//   ....[83]....
        /*09a0*/ 	.word	0x00022680


	//   ....[84]....
        /*09a4*/ 	.word	0x00023210


	//   ....[85]....
        /*09a8*/ 	.word	0x00025350


	//   ....[86]....
        /*09ac*/ 	.word	0x00028950


	//   ....[87]....
        /*09b0*/ 	.word	0x00028960


	//   ....[88]....
        /*09b4*/ 	.word	0x000289a0


	//   ....[89]....
        /*09b8*/ 	.word	0x000289d0


	//   ....[90]....
        /*09bc*/ 	.word	0x00028a00


	//   ....[91]....
        /*09c0*/ 	.word	0x00028a30


	//   ....[92]....
        /*09c4*/ 	.word	0x00028a60


	//   ....[93]....
        /*09c8*/ 	.word	0x00028a90


	//   ....[94]....
        /*09cc*/ 	.word	0x00028c30


	//   ....[95]....
        /*09d0*/ 	.word	0x00028c60


	//   ....[96]....
        /*09d4*/ 	.word	0x00028c90


	//   ....[97]....
        /*09d8*/ 	.word	0x00028cc0


	//   ....[98]....
        /*09dc*/ 	.word	0x00028cf0


	//   ....[99]....
        /*09e0*/ 	.word	0x00028d20


	//   ....[100]....
        /*09e4*/ 	.word	0x00028de0


	//   ....[101]....
        /*09e8*/ 	.word	0x00028e00


	//   ....[102]....
        /*09ec*/ 	.word	0x00028e70


	//   ....[103]....
        /*09f0*/ 	.word	0x000293c0


	//   ....[104]....
        /*09f4*/ 	.word	0x000298a0


	//   ....[105]....
        /*09f8*/ 	.word	0x00029950


	//   ....[106]....
        /*09fc*/ 	.word	0x000299f0


	//   ....[107]....
        /*0a00*/ 	.word	0x00029a90


	//   ....[108]....
        /*0a04*/ 	.word	0x00029b30


	//   ....[109]....
        /*0a08*/ 	.word	0x00029c20


	//   ....[110]....
        /*0a0c*/ 	.word	0x00029cc0


	//   ....[111]....
        /*0a10*/ 	.word	0x00029d60


	//   ....[112]....
        /*0a14*/ 	.word	0x00029e00


	//   ....[113]....
        /*0a18*/ 	.word	0x0002a090


	//   ....[114]....
        /*0a1c*/ 	.word	0x0002a1c0


	//   ....[115]....
        /*0a20*/ 	.word	0x0002a2e0


	//   ....[116]....
        /*0a24*/ 	.word	0x0002a410


	//   ....[117]....
        /*0a28*/ 	.word	0x0002a490


	//   ....[118]....
        /*0a2c*/ 	.word	0x0002a510


	//   ....[119]....
        /*0a30*/ 	.word	0x0002a570


	//   ....[120]....
        /*0a34*/ 	.word	0x0002a5f0


	//   ....[121]....
        /*0a38*/ 	.word	0x0002a650


	//   ....[122]....
        /*0a3c*/ 	.word	0x0002a6d0


	//   ....[123]....
        /*0a40*/ 	.word	0x0002a730


	//   ....[124]....
        /*0a44*/ 	.word	0x0002a7b0


	//   ....[125]....
        /*0a48*/ 	.word	0x0002a810


	//   ....[126]....
        /*0a4c*/ 	.word	0x0002a890


	//   ....[127]....
        /*0a50*/ 	.word	0x0002a8f0


	//   ....[128]....
        /*0a54*/ 	.word	0x0002a950


	//   ....[129]....
        /*0a58*/ 	.word	0x0002a9b0


	//   ....[130]....
        /*0a5c*/ 	.word	0x0002aa10


	//   ....[131]....
        /*0a60*/ 	.word	0x0002aa70


	//   ....[132]....
        /*0a64*/ 	.word	0x0002aad0


	//   ....[133]....
        /*0a68*/ 	.word	0x0002ab30


	//   ....[134]....
        /*0a6c*/ 	.word	0x0002aba0


	//   ....[135]....
        /*0a70*/ 	.word	0x0002ac00


	//   ....[136]....
        /*0a74*/ 	.word	0x0002ac90


	//   ....[137]....
        /*0a78*/ 	.word	0x0002acf0


	//   ....[138]....
        /*0a7c*/ 	.word	0x0002ad50


	//   ....[139]....
        /*0a80*/ 	.word	0x0002adb0


	//   ....[140]....
        /*0a84*/ 	.word	0x0002ae50


	//   ....[141]....
        /*0a88*/ 	.word	0x0002aeb0


	//   ....[142]....
        /*0a8c*/ 	.word	0x0002af40


	//   ....[143]....
        /*0a90*/ 	.word	0x0002afa0


	//   ....[144]....
        /*0a94*/ 	.word	0x0002b020


	//   ....[145]....
        /*0a98*/ 	.word	0x0002b080


	//   ....[146]....
        /*0a9c*/ 	.word	0x0002b0e0


	//   ....[147]....
        /*0aa0*/ 	.word	0x0002b140


	//   ....[148]....
        /*0aa4*/ 	.word	0x0002b1c0


	//   ....[149]....
        /*0aa8*/ 	.word	0x0002b220


	//   ....[150]....
        /*0aac*/ 	.word	0x0002b2a0


	//   ....[151]....
        /*0ab0*/ 	.word	0x0002b300


	//   ....[152]....
        /*0ab4*/ 	.word	0x0002b360


	//   ....[153]....
        /*0ab8*/ 	.word	0x0002b3c0


	//   ....[154]....
        /*0abc*/ 	.word	0x0002b430


	//   ....[155]....
        /*0ac0*/ 	.word	0x0002b490


	//   ....[156]....
        /*0ac4*/ 	.word	0x0002b510


	//   ....[157]....
        /*0ac8*/ 	.word	0x0002b570


	//   ....[158]....
        /*0acc*/ 	.word	0x0002b5e0


	//   ....[159]....
        /*0ad0*/ 	.word	0x0002b650


	//   ....[160]....
        /*0ad4*/ 	.word	0x0002b6c0


	//   ....[161]....
        /*0ad8*/ 	.word	0x0002b850


	//   ....[162]....
        /*0adc*/ 	.word	0x0002bb30


	//   ....[163]....
        /*0ae0*/ 	.word	0x0002bf60


	//   ....[164]....
        /*0ae4*/ 	.word	0x0002c000


	//   ....[165]....
        /*0ae8*/ 	.word	0x0002c130


	//   ....[166]....
        /*0aec*/ 	.word	0x0002c1a0


	//   ....[167]....
        /*0af0*/ 	.word	0x0002c210


	//   ....[168]....
        /*0af4*/ 	.word	0x0002c280


	//   ....[169]....
        /*0af8*/ 	.word	0x0002c2f0


	//   ....[170]....
        /*0afc*/ 	.word	0x0002c370


	//   ....[171]....
        /*0b00*/ 	.word	0x0002c400


	//   ....[172]....
        /*0b04*/ 	.word	0x0002c490


	//   ....[173]....
        /*0b08*/ 	.word	0x0002c500


	//   ....[174]....
        /*0b0c*/ 	.word	0x0002c570


	//   ....[175]....
        /*0b10*/ 	.word	0x0002c5e0


	//   ....[176]....
        /*0b14*/ 	.word	0x0002c660


	//   ....[177]....
        /*0b18*/ 	.word	0x0002c6d0


	//   ....[178]....
        /*0b1c*/ 	.word	0x0002c770


	//   ....[179]....
        /*0b20*/ 	.word	0x0002c800


	//   ....[180]....
        /*0b24*/ 	.word	0x0002c920


	//----- nvinfo : EIATTR_REG_RECONFIG
	.align		4
.L_695:
        /*0b28*/ 	.byte	0x01, 0x54
	.zero		2


	//----- nvinfo : EIATTR_SYSCALL_OFFSETS
	.align		4
        /*0b2c*/ 	.byte	0x04, 0x46
        /*0b2e*/ 	.short	(.L_697 - .L_696)


	//   ....[0]....
.L_696:
        /*0b30*/ 	.word	0x00001a80


	//   ....[1]....
        /*0b34*/ 	.word	0x00001bd0


	//   ....[2]....
        /*0b38*/ 	.word	0x00010920


	//   ....[3]....
        /*0b3c*/ 	.word	0x00010d70


	//   ....[4]....
        /*0b40*/ 	.word	0x000249e0


	//   ....[5]....
        /*0b44*/ 	.word	0x00024b90


	//   ....[6]....
        /*0b48*/ 	.word	0x00024ce0


	//   ....[7]....
        /*0b4c*/ 	.word	0x00024e10


	//----- nvinfo : EIATTR_MBARRIER_INSTR_OFFSETS
	.align		4
.L_697:
        /*0b50*/ 	.byte	0x04, 0x39
        /*0b52*/ 	.short	(.L_699 - .L_698)


	//   ....[0]....
.L_698:
        /*0b54*/ 	.word	0x00000300
        /*0b58*/ 	.word	0x000000ff
        /*0b5c*/ 	.word	0x00033400
        /*0b60*/ 	.short	0x0100
        /*0b62*/ 	.byte	0x08
	.zero		1


	//   ....[1]....
        /*0b64*/ 	.word	0x00000310
        /*0b68*/ 	.word	0x000000ff
        /*0b6c*/ 	.word	0x00033420
        /*0b70*/ 	.short	0x0100
        /*0b72*/ 	.byte	0x08
	.zero		1


	//   ....[2]....
        /*0b74*/ 	.word	0x00000400
        /*0b78*/ 	.word	0x000000ff
        /*0b7c*/ 	.word	0x00033430
        /*0b80*/ 	.short	0x0100
        /*0b82*/ 	.byte	0x08
	.zero		1


	//   ....[3]....
        /*0b84*/ 	.word	0x00000410
        /*0b88*/ 	.word	0x000000ff
        /*0b8c*/ 	.word	0x00033440
        /*0b90*/ 	.short	0x0100
        /*0b92*/ 	.byte	0x08
	.zero		1


	//   ....[4]....
        /*0b94*/ 	.word	0x00000420
        /*0b98*/ 	.word	0x000000ff
        /*0b9c*/ 	.word	0x00033438
        /*0ba0*/ 	.short	0x0100
        /*0ba2*/ 	.byte	0x08
	.zero		1


	//   ....[5]....
        /*0ba4*/ 	.word	0x00000430
        /*0ba8*/ 	.word	0x000000ff
        /*0bac*/ 	.word	0x00033448
        /*0bb0*/ 	.short	0x0100
        /*0bb2*/ 	.byte	0x08
	.zero		1


	//   ....[6]....
        /*0bb4*/ 	.word	0x00000560
        /*0bb8*/ 	.word	0x000000ff
        /*0bbc*/ 	.word	0x00033450
        /*0bc0*/ 	.short	0x0100
        /*0bc2*/ 	.byte	0x08
	.zero		1


	//   ....[7]....
        /*0bc4*/ 	.word	0x00000570
        /*0bc8*/ 	.word	0x000000ff
        /*0bcc*/ 	.word	0x00033460
        /*0bd0*/ 	.short	0x0100
        /*0bd2*/ 	.byte	0x08
	.zero		1


	//   ....[8]....
        /*0bd4*/ 	.word	0x00000580
        /*0bd8*/ 	.word	0x000000ff
        /*0bdc*/ 	.word	0x00033458
        /*0be0*/ 	.short	0x0100
        /*0be2*/ 	.byte	0x08
	.zero		1


	//   ....[9]....
        /*0be4*/ 	.word	0x00000590
        /*0be8*/ 	.word	0x000000ff
        /*0bec*/ 	.word	0x00033468
        /*0bf0*/ 	.short	0x0100
        /*0bf2*/ 	.byte	0x08
	.zero		1


	//   ....[10]....
        /*0bf4*/ 	.word	0x00000680
        /*0bf8*/ 	.word	0x000000ff
        /*0bfc*/ 	.word	0x00033470
        /*0c00*/ 	.short	0x0100
        /*0c02*/ 	.byte	0x06
	.zero		1


	//   ....[11]....
        /*0c04*/ 	.word	0x00000690
        /*0c08*/ 	.word	0x000000ff
        /*0c0c*/ 	.word	0x00033480
        /*0c10*/ 	.short	0x0100
        /*0c12*/ 	.byte	0x06
	.zero		1


	//   ....[12]....
        /*0c14*/ 	.word	0x000006a0
        /*0c18*/ 	.word	0x000000ff
        /*0c1c*/ 	.word	0x00033478
        /*0c20*/ 	.short	0x0100
        /*0c22*/ 	.byte	0x06
	.zero		1


	//   ....[13]....
        /*0c24*/ 	.word	0x000006b0
        /*0c28*/ 	.word	0x000000ff
        /*0c2c*/ 	.word	0x00033488
        /*0c30*/ 	.short	0x0100
        /*0c32*/ 	.byte	0x06
	.zero		1


	//   ....[14]....
        /*0c34*/ 	.word	0x000007e0
        /*0c38*/ 	.word	0x000000ff
        /*0c3c*/ 	.word	0x00033490
        /*0c40*/ 	.short	0x0100
        /*0c42*/ 	.byte	0x08
	.zero		1


	//   ....[15]....
        /*0c44*/ 	.word	0x000007f0
        /*0c48*/ 	.word	0x000000ff
        /*0c4c*/ 	.word	0x000334a0
        /*0c50*/ 	.short	0x0100
        /*0c52*/ 	.byte	0x08
	.zero		1


	//   ....[16]....
        /*0c54*/ 	.word	0x00000800
        /*0c58*/ 	.word	0x000000ff
        /*0c5c*/ 	.word	0x00033498
        /*0c60*/ 	.short	0x0100
        /*0c62*/ 	.byte	0x08
	.zero		1


	//   ....[17]....
        /*0c64*/ 	.word	0x00000810
        /*0c68*/ 	.word	0x000000ff
        /*0c6c*/ 	.word	0x000334a8
        /*0c70*/ 	.short	0x0100
        /*0c72*/ 	.byte	0x08
	.zero		1


	//   ....[18]....
        /*0c74*/ 	.word	0x00000940
        /*0c78*/ 	.word	0x000000ff
        /*0c7c*/ 	.word	0x000334b0
        /*0c80*/ 	.short	0x0100
        /*0c82*/ 	.byte	0x08
	.zero		1


	//   ....[19]....
        /*0c84*/ 	.word	0x00000950
        /*0c88*/ 	.word	0x000000ff
        /*0c8c*/ 	.word	0x000334c0
        /*0c90*/ 	.short	0x0100
        /*0c92*/ 	.byte	0x08
	.zero		1


	//   ....[20]....
        /*0c94*/ 	.word	0x00000960
        /*0c98*/ 	.word	0x000000ff
        /*0c9c*/ 	.word	0x000334b8
        /*0ca0*/ 	.short	0x0100
        /*0ca2*/ 	.byte	0x08
	.zero		1


	//   ....[21]....
        /*0ca4*/ 	.word	0x00000970
        /*0ca8*/ 	.word	0x000000ff
        /*0cac*/ 	.word	0x000334c8
        /*0cb0*/ 	.short	0x0100
        /*0cb2*/ 	.byte	0x08
	.zero		1


	//   ....[22]....
        /*0cb4*/ 	.word	0x00003470
        /*0cb8*/ 	.word	0x0000002b
        /*0cbc*/ 	.word	0x00033490
        /*0cc0*/ 	.short	0x010a
        /*0cc2*/ 	.byte	0x3f
	.zero		1


	//   ....[23]....
        /*0cc4*/ 	.word	0x00009520
        /*0cc8*/ 	.word	0x0000002b
        /*0ccc*/ 	.word	0x00033490
        /*0cd0*/ 	.short	0x010a
        /*0cd2*/ 	.byte	0x3f
	.zero		1


	//   ....[24]....
        /*0cd4*/ 	.word	0x0000f640
        /*0cd8*/ 	.word	0x0000002b
        /*0cdc*/ 	.word	0x00033490
        /*0ce0*/ 	.short	0x010a
        /*0ce2*/ 	.byte	0x3f
	.zero		1


	//   ....[25]....
        /*0ce4*/ 	.word	0x0000fa20
        /*0ce8*/ 	.word	0x0000002c
        /*0cec*/ 	.word	0x00000000
        /*0cf0*/ 	.short	0x0101
        /*0cf2*/ 	.byte	0x3f
	.zero		1


	//   ....[26]....
        /*0cf4*/ 	.word	0x0000fa60
        /*0cf8*/ 	.word	0x0000002b
        /*0cfc*/ 	.word	0x000334b0
        /*0d00*/ 	.short	0x010a
        /*0d02*/ 	.byte	0x3f
	.zero		1


	//   ....[27]....
        /*0d04*/ 	.word	0x0000ff80
        /*0d08*/ 	.word	0x0000002b
        /*0d0c*/ 	.word	0x00000000
        /*0d10*/ 	.short	0x0101
        /*0d12*/ 	.byte	0x3f
	.zero		1


	//   ....[28]....
        /*0d14*/ 	.word	0x000109b0
        /*0d18*/ 	.word	0x00000012
        /*0d1c*/ 	.word	0x00033400
        /*0d20*/ 	.short	0x010a
        /*0d22*/ 	.byte	0x3f
	.zero		1


	//   ....[29]....
        /*0d24*/ 	.word	0x00010a00
        /*0d28*/ 	.word	0x00000012
        /*0d2c*/ 	.word	0x00033400
        /*0d30*/ 	.short	0x010a
        /*0d32*/ 	.byte	0x3f
	.zero		1


	//   ....[30]....
        /*0d34*/ 	.word	0x00011200
        /*0d38*/ 	.word	0x00000012
        /*0d3c*/ 	.word	0x00033400
        /*0d40*/ 	.short	0x010a
        /*0d42*/ 	.byte	0x3f
	.zero		1


	//   ....[31]....
        /*0d44*/ 	.word	0x00014490
        /*0d48*/ 	.word	0x00000012
        /*0d4c*/ 	.word	0x00033400
        /*0d50*/ 	.short	0x010a
        /*0d52*/ 	.byte	0x3f
	.zero		1


	//   ....[32]....
        /*0d54*/ 	.word	0x000175b0
        /*0d58*/ 	.word	0x00000000
        /*0d5c*/ 	.word	0x00033430
        /*0d60*/ 	.short	0x010a
        /*0d62*/ 	.byte	0x3f
	.zero		1


	//   ....[33]....
        /*0d64*/ 	.word	0x00017630
        /*0d68*/ 	.word	0x00000000
        /*0d6c*/ 	.word	0x00033430
        /*0d70*/ 	.short	0x010a
        /*0d72*/ 	.byte	0x3f
	.zero		1


	//   ....[34]....
        /*0d74*/ 	.word	0x00019be0
        /*0d78*/ 	.word	0x00000015
        /*0d7c*/ 	.word	0x00000000
        /*0d80*/ 	.short	0x0101
        /*0d82*/ 	.byte	0x3f
	.zero		1


	//   ....[35]....
        /*0d84*/ 	.word	0x0001b070
        /*0d88*/ 	.word	0x00000009
        /*0d8c*/ 	.word	0x00033430
        /*0d90*/ 	.short	0x010a
        /*0d92*/ 	.byte	0x3f
	.zero		1


	//   ....[36]....
        /*0d94*/ 	.word	0x0001b0c0
        /*0d98*/ 	.word	0x00000009
        /*0d9c*/ 	.word	0x00033430
        /*0da0*/ 	.short	0x010a
        /*0da2*/ 	.byte	0x3f
	.zero		1


	//   ....[37]....
        /*0da4*/ 	.word	0x0001c1c0
        /*0da8*/ 	.word	0x0000000a
        /*0dac*/ 	.word	0x00033450
        /*0db0*/ 	.short	0x010a
        /*0db2*/ 	.byte	0x3f
	.zero		1


	//   ....[38]....
        /*0db4*/ 	.word	0x0001c200
        /*0db8*/ 	.word	0x0000000a
        /*0dbc*/ 	.word	0x00033450
        /*0dc0*/ 	.short	0x010a
        /*0dc2*/ 	.byte	0x3f
	.zero		1


	//   ....[39]....
        /*0dc4*/ 	.word	0x0001d840
        /*0dc8*/ 	.word	0x00000003
        /*0dcc*/ 	.word	0x00000000
        /*0dd0*/ 	.short	0x0101
        /*0dd2*/ 	.byte	0x3f
	.zero		1


	//   ....[40]....
        /*0dd4*/ 	.word	0x0001dbc0
        /*0dd8*/ 	.word	0x00000007
        /*0ddc*/ 	.word	0x00000000
        /*0de0*/ 	.short	0x0101
        /*0de2*/ 	.byte	0x3f
	.zero		1


	//   ....[41]....
        /*0de4*/ 	.word	0x0001e420
        /*0de8*/ 	.word	0x0000000f
        /*0dec*/ 	.word	0x00033450
        /*0df0*/ 	.short	0x010a
        /*0df2*/ 	.byte	0x3f
	.zero		1


	//   ....[42]....
        /*0df4*/ 	.word	0x0001e4a0
        /*0df8*/ 	.word	0x0000000f
        /*0dfc*/ 	.word	0x00033450
        /*0e00*/ 	.short	0x010a
        /*0e02*/ 	.byte	0x3f
	.zero		1


	//   ....[43]....
        /*0e04*/ 	.word	0x0001eaf0
        /*0e08*/ 	.word	0x00000002
        /*0e0c*/ 	.word	0x00000000
        /*0e10*/ 	.short	0x0101
        /*0e12*/ 	.byte	0x3f
	.zero		1


	//   ....[44]....
        /*0e14*/ 	.word	0x00020e10
        /*0e18*/ 	.word	0x00000000
        /*0e1c*/ 	.word	0x00000000
        /*0e20*/ 	.short	0x0101
        /*0e22*/ 	.byte	0x3f
	.zero		1


	//   ....[45]....
        /*0e24*/ 	.word	0x00023320
        /*0e28*/ 	.word	0x0000000b
        /*0e2c*/ 	.word	0x00033420
        /*0e30*/ 	.short	0x010a
        /*0e32*/ 	.byte	0x3f
	.zero		1


	//   ....[46]....
        /*0e34*/ 	.word	0x000233f0
        /*0e38*/ 	.word	0x00000007
        /*0e3c*/ 	.word	0x000334a0
        /*0e40*/ 	.short	0x010a
        /*0e42*/ 	.byte	0x3f
	.zero		1


	//   ....[47]....
        /*0e44*/ 	.word	0x00023830
        /*0e48*/ 	.word	0x00000007
        /*0e4c*/ 	.word	0x000334c0
        /*0e50*/ 	.short	0x010a
        /*0e52*/ 	.byte	0x3f
	.zero		1


	//   ....[48]....
        /*0e54*/ 	.word	0x00023df0
        /*0e58*/ 	.word	0x00000007
        /*0e5c*/ 	.word	0x000334a0
        /*0e60*/ 	.short	0x010a
        /*0e62*/ 	.byte	0x3f
	.zero		1


	//   ....[49]....
        /*0e64*/ 	.word	0x00024210
        /*0e68*/ 	.word	0x00000007
        /*0e6c*/ 	.word	0x000334c0
        /*0e70*/ 	.short	0x010a
        /*0e72*/ 	.byte	0x3f
	.zero		1


	//   ....[50]....
        /*0e74*/ 	.word	0x000255e0
        /*0e78*/ 	.word	0x00000006
        /*0e7c*/ 	.word	0x00033480
        /*0e80*/ 	.short	0x010a
        /*0e82*/ 	.byte	0x3f
	.zero		1


	//   ....[51]....
        /*0e84*/ 	.word	0x00025850
        /*0e88*/ 	.word	0x00000006
        /*0e8c*/ 	.word	0x00033440
        /*0e90*/ 	.short	0x010a
        /*0e92*/ 	.byte	0x3f
	.zero		1


	//   ....[52]....
        /*0e94*/ 	.word	0x00025d90
        /*0e98*/ 	.word	0x00000004
        /*0e9c*/ 	.word	0x00033420
        /*0ea0*/ 	.short	0x010a
        /*0ea2*/ 	.byte	0x3f
	.zero		1


	//   ....[53]....
        /*0ea4*/ 	.word	0x000260d0
        /*0ea8*/ 	.word	0x00000005
        /*0eac*/ 	.word	0x00033480
        /*0eb0*/ 	.short	0x010a
        /*0eb2*/ 	.byte	0x3f
	.zero		1


	//   ....[54]....
        /*0eb4*/ 	.word	0x00026530
        /*0eb8*/ 	.word	0x00000005
        /*0ebc*/ 	.word	0x00033440
        /*0ec0*/ 	.short	0x010a
        /*0ec2*/ 	.byte	0x3f
	.zero		1


	//   ....[55]....
        /*0ec4*/ 	.word	0x00026a10
        /*0ec8*/ 	.word	0x0000000d
        /*0ecc*/ 	.word	0x00033470
        /*0ed0*/ 	.short	0x010a
        /*0ed2*/ 	.byte	0x3f
	.zero		1


	//   ....[56]....
        /*0ed4*/ 	.word	0x00026a80
        /*0ed8*/ 	.word	0x0000000d
        /*0edc*/ 	.word	0x00033460
        /*0ee0*/ 	.short	0x010a
        /*0ee2*/ 	.byte	0x3f
	.zero		1


	//   ....[57]....
        /*0ee4*/ 	.word	0x000277e0
        /*0ee8*/ 	.word	0x0000000d
        /*0eec*/ 	.word	0x00033450
        /*0ef0*/ 	.short	0x0101
        /*0ef2*/ 	.byte	0x3f
	.zero		1


	//   ....[58]....
        /*0ef4*/ 	.word	0x00027850
        /*0ef8*/ 	.word	0x0000000d
        /*0efc*/ 	.word	0x00000000
        /*0f00*/ 	.short	0x0101
        /*0f02*/ 	.byte	0x3f
	.zero		1


	//   ....[59]....
        /*0f04*/ 	.word	0x00027a50
        /*0f08*/ 	.word	0x00000000
        /*0f0c*/ 	.word	0x00033470
        /*0f10*/ 	.short	0x010a
        /*0f12*/ 	.byte	0x3f
	.zero		1


	//   ....[60]....
        /*0f14*/ 	.word	0x00027ac0
        /*0f18*/ 	.word	0x00000000
        /*0f1c*/ 	.word	0x00033460
        /*0f20*/ 	.short	0x010a
        /*0f22*/ 	.byte	0x3f
	.zero		1


	//   ....[61]....
        /*0f24*/ 	.word	0x000286a0
        /*0f28*/ 	.word	0x00000000
        /*0f2c*/ 	.word	0x00033450
        /*0f30*/ 	.short	0x0101
        /*0f32*/ 	.byte	0x3f
	.zero		1


	//   ....[62]....
        /*0f34*/ 	.word	0x00028720
        /*0f38*/ 	.word	0x00000002
        /*0f3c*/ 	.word	0x00000000
        /*0f40*/ 	.short	0x0101
        /*0f42*/ 	.byte	0x3f
	.zero		1


	//   ....[63]....
        /*0f44*/ 	.word	0x00029340
        /*0f48*/ 	.word	0x00000003
        /*0f4c*/ 	.word	0x00033420
        /*0f50*/ 	.short	0x010a
        /*0f52*/ 	.byte	0x3f
	.zero		1


	//   ....[64]....
        /*0f54*/ 	.word	0x00029500
        /*0f58*/ 	.word	0x00000007
        /*0f5c*/ 	.word	0x00000000
        /*0f60*/ 	.short	0x010a
        /*0f62*/ 	.byte	0x3f
	.zero		1


	//   ....[65]....
        /*0f64*/ 	.word	0x00029550
        /*0f68*/ 	.word	0x00000005
        /*0f6c*/ 	.word	0x00000000
        /*0f70*/ 	.short	0x010a
        /*0f72*/ 	.byte	0x3f
	.zero		1


	//   ....[66]....
        /*0f74*/ 	.word	0x000295a0
        /*0f78*/ 	.word	0x00000005
        /*0f7c*/ 	.word	0x00033460
        /*0f80*/ 	.short	0x010a
        /*0f82*/ 	.byte	0x3f
	.zero		1


	//   ....[67]....
        /*0f84*/ 	.word	0x000295f0
        /*0f88*/ 	.word	0x00000003
        /*0f8c*/ 	.word	0x00033460
        /*0f90*/ 	.short	0x010a
        /*0f92*/ 	.byte	0x3f
	.zero		1


	//   ....[68]....
        /*0f94*/ 	.word	0x00029630
        /*0f98*/ 	.word	0x00000005
        /*0f9c*/ 	.word	0x00033480
        /*0fa0*/ 	.short	0x010a
        /*0fa2*/ 	.byte	0x3f
	.zero		1


	//   ....[69]....
        /*0fa4*/ 	.word	0x00029650
        /*0fa8*/ 	.word	0x00000003
        /*0fac*/ 	.word	0x00033480
        /*0fb0*/ 	.short	0x010a
        /*0fb2*/ 	.byte	0x3f
	.zero		1


	//   ....[70]....
        /*0fb4*/ 	.word	0x000296b0
        /*0fb8*/ 	.word	0x0000002b
        /*0fbc*/ 	.word	0x00033490
        /*0fc0*/ 	.short	0x010a
        /*0fc2*/ 	.byte	0x3f
	.zero		1


	//   ....[71]....
        /*0fc4*/ 	.word	0x00029700
        /*0fc8*/ 	.word	0x0000002b
        /*0fcc*/ 	.word	0x00033490
        /*0fd0*/ 	.short	0x010a
        /*0fd2*/ 	.byte	0x3f
	.zero		1


	//   ....[72]....
        /*0fd4*/ 	.word	0x00029750
        /*0fd8*/ 	.word	0x0000002b
        /*0fdc*/ 	.word	0x00033490
        /*0fe0*/ 	.short	0x010a
        /*0fe2*/ 	.byte	0x3f
	.zero		1


	//   ....[73]....
        /*0fe4*/ 	.word	0x000297a0
        /*0fe8*/ 	.word	0x0000002b
        /*0fec*/ 	.word	0x000334b0
        /*0ff0*/ 	.short	0x010a
        /*0ff2*/ 	.byte	0x3f
	.zero		1


	//   ....[74]....
        /*0ff4*/ 	.word	0x00029b70
        /*0ff8*/ 	.word	0x00000012
        /*0ffc*/ 	.word	0x00033400
        /*1000*/ 	.short	0x010a
        /*1002*/ 	.byte	0x3f
	.zero		1


	//   ....[75]....
        /*1004*/ 	.word	0x00029e40
        /*1008*/ 	.word	0x00000012
        /*100c*/ 	.word	0x00033400
        /*1010*/ 	.short	0x010a
        /*1012*/ 	.byte	0x3f
	.zero		1


	//   ....[76]....
        /*1014*/ 	.word	0x00029e90
        /*1018*/ 	.word	0x00000000
        /*101c*/ 	.word	0x00033430
        /*1020*/ 	.short	0x010a
        /*1022*/ 	.byte	0x3f
	.zero		1


	//   ....[77]....
        /*1024*/ 	.word	0x00029ee0
        /*1028*/ 	.word	0x00000009
        /*102c*/ 	.word	0x00033430
        /*1030*/ 	.short	0x010a
        /*1032*/ 	.byte	0x3f
	.zero		1


	//   ....[78]....
        /*1034*/ 	.word	0x00029f30
        /*1038*/ 	.word	0x0000000a
        /*103c*/ 	.word	0x00033450
        /*1040*/ 	.short	0x010a
        /*1042*/ 	.byte	0x3f
	.zero		1


	//   ....[79]....
        /*1044*/ 	.word	0x00029f80
        /*1048*/ 	.word	0x0000000f
        /*104c*/ 	.word	0x00033450
        /*1050*/ 	.short	0x010a
        /*1052*/ 	.byte	0x3f
	.zero		1


	//   ....[80]....
        /*1054*/ 	.word	0x0002b910
        /*1058*/ 	.word	0x0000000b
        /*105c*/ 	.word	0x00033420
        /*1060*/ 	.short	0x010a
        /*1062*/ 	.byte	0x3f
	.zero		1


	//   ....[81]....
        /*1064*/ 	.word	0x0002b960
        /*1068*/ 	.word	0x00000007
        /*106c*/ 	.word	0x000334a0
        /*1070*/ 	.short	0x010a
        /*1072*/ 	.byte	0x3f
	.zero		1


	//   ....[82]....
        /*1074*/ 	.word	0x0002b9b0
        /*1078*/ 	.word	0x00000007
        /*107c*/ 	.word	0x000334c0
        /*1080*/ 	.short	0x010a
        /*1082*/ 	.byte	0x3f
	.zero		1


	//   ....[83]....
        /*1084*/ 	.word	0x0002ba00
        /*1088*/ 	.word	0x00000007
        /*108c*/ 	.word	0x000334a0
        /*1090*/ 	.short	0x010a
        /*1092*/ 	.byte	0x3f
	.zero		1


	//   ....[84]....
        /*1094*/ 	.word	0x0002ba50
        /*1098*/ 	.word	0x00000007
        /*109c*/ 	.word	0x000334c0
        /*10a0*/ 	.short	0x010a
        /*10a2*/ 	.byte	0x3f
	.zero		1


	//   ....[85]....
        /*10a4*/ 	.word	0x0002bbf0
        /*10a8*/ 	.word	0x00000006
        /*10ac*/ 	.word	0x00033480
        /*10b0*/ 	.short	0x010a
        /*10b2*/ 	.byte	0x3f
	.zero		1


	//   ....[86]....
        /*10b4*/ 	.word	0x0002bc40
        /*10b8*/ 	.word	0x00000006
        /*10bc*/ 	.word	0x00033440
        /*10c0*/ 	.short	0x010a
        /*10c2*/ 	.byte	0x3f
	.zero		1


	//   ....[87]....
        /*10c4*/ 	.word	0x0002bcc0
        /*10c8*/ 	.word	0x00000004
        /*10cc*/ 	.word	0x00033420
        /*10d0*/ 	.short	0x010a
        /*10d2*/ 	.byte	0x3f
	.zero		1


	//   ....[88]....
        /*10d4*/ 	.word	0x0002bd10
        /*10d8*/ 	.word	0x00000005
        /*10dc*/ 	.word	0x00033480
        /*10e0*/ 	.short	0x010a
        /*10e2*/ 	.byte	0x3f
	.zero		1


	//   ....[89]....
        /*10e4*/ 	.word	0x0002bd60
        /*10e8*/ 	.word	0x00000005
        /*10ec*/ 	.word	0x00033440
        /*10f0*/ 	.short	0x010a
        /*10f2*/ 	.byte	0x3f
	.zero		1


	//   ....[90]....
        /*10f4*/ 	.word	0x0002bdb0
        /*10f8*/ 	.word	0x0000000d
        /*10fc*/ 	.word	0x00033470
        /*1100*/ 	.short	0x010a
        /*1102*/ 	.byte	0x3f
	.zero		1


	//   ....[91]....
        /*1104*/ 	.word	0x0002be00
        /*1108*/ 	.word	0x0000000d
        /*110c*/ 	.word	0x00033460
        /*1110*/ 	.short	0x010a
        /*1112*/ 	.byte	0x3f
	.zero		1


	//   ....[92]....
        /*1114*/ 	.word	0x0002be50
        /*1118*/ 	.word	0x00000000
        /*111c*/ 	.word	0x00033470
        /*1120*/ 	.short	0x010a
        /*1122*/ 	.byte	0x3f
	.zero		1


	//   ....[93]....
        /*1124*/ 	.word	0x0002bea0
        /*1128*/ 	.word	0x00000000
        /*112c*/ 	.word	0x00033460
        /*1130*/ 	.short	0x010a
        /*1132*/ 	.byte	0x3f
	.zero		1


	//   ....[94]....
        /*1134*/ 	.word	0x0002c840
        /*1138*/ 	.word	0x00000003
        /*113c*/ 	.word	0x00033420
        /*1140*/ 	.short	0x010a
        /*1142*/ 	.byte	0x3f
	.zero		1


	//   ....[95]....
        /*1144*/ 	.word	0x0002c9e0
        /*1148*/ 	.word	0x00000007
        /*114c*/ 	.word	0x00000000
        /*1150*/ 	.short	0x010a
        /*1152*/ 	.byte	0x3f
	.zero		1


	//   ....[96]....
        /*1154*/ 	.word	0x0002ca30
        /*1158*/ 	.word	0x00000005
        /*115c*/ 	.word	0x00000000
        /*1160*/ 	.short	0x010a
        /*1162*/ 	.byte	0x3f
	.zero		1


	//   ....[97]....
        /*1164*/ 	.word	0x0002ca80
        /*1168*/ 	.word	0x00000005
        /*116c*/ 	.word	0x00033460
        /*1170*/ 	.short	0x010a
        /*1172*/ 	.byte	0x3f
	.zero		1


	//   ....[98]....
        /*1174*/ 	.word	0x0002cad0
        /*1178*/ 	.word	0x00000003
        /*117c*/ 	.word	0x00033460
        /*1180*/ 	.short	0x010a
        /*1182*/ 	.byte	0x3f
	.zero		1


	//   ....[99]....
        /*1184*/ 	.word	0x0002cb20
        /*1188*/ 	.word	0x00000005
        /*118c*/ 	.word	0x00033480
        /*1190*/ 	.short	0x010a
        /*1192*/ 	.byte	0x3f
	.zero		1


	//----- nvinfo : EIATTR_NUM_MBARRIERS
	.align		4
.L_699:
        /*1194*/ 	.byte	0x03, 0x38
        /*1196*/ 	.short	0x0016


	//----- nvinfo : EIATTR_EXIT_INSTR_OFFSETS
	.align		4
        /*1198*/ 	.byte	0x04, 0x1c
        /*119a*/ 	.short	(.L_701 - .L_700)


	//   ....[0]....
.L_700:
        /*119c*/ 	.word	0x000296a0


	//----- nvinfo : EIATTR_MAX_THREADS
	.align		4
.L_701:
        /*11a0*/ 	.byte	0x04, 0x05
        /*11a2*/ 	.short	(.L_703 - .L_702)
.L_702:
        /*11a4*/ 	.word	0x00000180
        /*11a8*/ 	.word	0x00000001
        /*11ac*/ 	.word	0x00000001


	//----- nvinfo : EIATTR_CRS_STACK_SIZE
	.align		4
.L_703:
        /*11b0*/ 	.byte	0x04, 0x1e
        /*11b2*/ 	.short	(.L_705 - .L_704)
.L_704:
        /*11b4*/ 	.word	0x00000000


	//----- nvinfo : EIATTR_CBANK_PARAM_SIZE
	.align		4
.L_705:
        /*11b8*/ 	.byte	0x03, 0x19
        /*11ba*/ 	.short	0x0a70


	//----- nvinfo : EIATTR_PARAM_CBANK
	.align		4
        /*11bc*/ 	.byte	0x04, 0x0a
        /*11be*/ 	.short	(.L_707 - .L_706)
	.align		4
.L_706:
        /*11c0*/ 	.word	index@(.nv.constant0._ZN7cutlass13device_kernelIN5flash11enable_sm90INS1_16FlashAttnFwdSm90INS1_25CollectiveMainloopFwdSm90ILi2EN4cute5tupleIJNS5_1CILi1EEES8_S8_EEENS6_IJNS7_ILi128EEENS7_ILi160EEENS7_ILi192EEEEEELi192ENS_12float_e4m3_tEfNS_4arch4Sm90ELb0ELb0ELb0ELb1ELb0ELb1ELb0ELb1ELb1ELb0ELb0ELb0EEENS1_21CollectiveEpilogueFwdINS6_IJSA_SC_SB_EEES9_NS_10bfloat16_tESG_Li256ELb1ELb0ELb0ELb1EEENS1_36VarlenDynamicPersistentTileSchedulerILi128ELi160ELi256ELi128ELb0ELb0ELb1ELb0ELb1ELb1EEEEEEEEEvNT_6ParamsE)
        /*11c4*/ 	.short	0x0210
        /*11c6*/ 	.short	0x0a70


	//----- nvinfo : EIATTR_SW_WAR
	.align		4
.L_707:
        /*11c8*/ 	.byte	0x04, 0x36
        /*11ca*/ 	.short	(.L_709 - .L_708)
.L_708:
        /*11cc*/ 	.word	0x00000008
.L_709:


//--------------------- .nv.info._ZN7cutlass13device_kernelIN5flash11enable_sm90INS1_16FlashAttnFwdSm90INS1_25CollectiveMainloopFwdSm90ILi2EN4cute5tupleIJNS5_1CILi1EEES8_S8_EEENS6_IJNS7_ILi128EEENS7_ILi160EEENS7_ILi192EEEEEELi192ENS_12float_e4m3_tEfNS_4arch4Sm90ELb0ELb1ELb0ELb0ELb0ELb0ELb0ELb1ELb1ELb0ELb0ELb0EEENS1_21CollectiveEpilogueFwdINS6_IJSA_SC_SB_EEES9_NS_10bfloat16_tESG_Li256ELb0ELb0ELb0ELb1EEENS1_30DynamicPersistentTileSchedulerILi256ELi128ELb0ELb0ELb1EEEEEEEEEvNT_6ParamsE --------------------------
	.section	.nv.info._ZN7cutlass13device_kernelIN5flash11enable_sm90INS1_16FlashAttnFwdSm90INS1_25CollectiveMainloopFwdSm90ILi2EN4cute5tupleIJNS5_1CILi1EEES8_S8_EEENS6_IJNS7_ILi128EEENS7_ILi160EEENS7_ILi192EEEEEELi192ENS_12float_e4m3_tEfNS_4arch4Sm90ELb0ELb1ELb0ELb0ELb0ELb0ELb0ELb1ELb1ELb0ELb0ELb0EEENS1_21CollectiveEpilogueFwdINS6_IJSA_SC_SB_EEES9_NS_10bfloat16_tESG_Li256ELb0ELb0ELb0ELb1EEENS1_30DynamicPersistentTileSchedulerILi256ELi128ELb0ELb0ELb1EEEEEEEEEvNT_6ParamsE,"",@"SHT_CUDA_INFO"
	.sectionflags	@""
	.align	4


	//----- nvinfo : EIATTR_CUDA_API_VERSION
	.align		4
        /*0000*/ 	.byte	0x04, 0x37
        /*0002*/ 	.short	(.L_711 - .L_710)
.L_710:
        /*0004*/ 	.word	0x00000082


	//----- nvinfo : EIATTR_KPARAM_INFO
	.align		4
.L_711:
        /*0008*/ 	.byte	0x04, 0x17
        /*000a*/ 	.short	(.L_713 - .L_712)
.L_712:
        /*000c*/ 	.word	0x00000000
        /*0010*/ 	.short	0x0000
        /*0012*/ 	.short	0x0070
        /*0014*/ 	.byte	0x00, 0xf0, 0x01, 0x2e


	//----- nvinfo : EIATTR_SPARSE_MMA_MASK
	.align		4
.L_713:
        /*0018*/ 	.byte	0x03, 0x50
        /*001a*/ 	.short	0x0000


	//----- nvinfo : EIATTR_MAXREG_COUNT
	.align		4
        /*001c*/ 	.byte	0x03, 0x1b
        /*001e*/ 	.short	0x00a8


	//----- nvinfo : EIATTR_NUM_BARRIERS
	.align		4
        /*0020*/ 	.byte	0x02, 0x4c
        /*0022*/ 	.byte	0x10
	.zero		1


	//----- nvinfo : EIATTR_EXTERNS
	.align		4
        /*0024*/ 	.byte	0x04, 0x0f
        /*0026*/ 	.short	(.L_715 - .L_714)


	//   ....[0]....
	.align		4
.L_714:
        /*0028*/ 	.word	index@(__assertfail)


	//----- nvinfo : EIATTR_ANNOTATIONS
	.align		4
.L_715:
        /*002c*/ 	.byte	0x04, 0x55
        /*002e*/ 	.short	(.L_717 - .L_716)


	//   ....[0]....
.L_716:
        /* <DEDUP_REMOVED lines=24> */


	//----- nvinfo : EIATTR_MERCURY_ISA_VERSION
	.align		4
.L_717:
        /*0198*/ 	.byte	0x03, 0x5f
        /*019a*/ 	.short	0x0101


	//----- nvinfo : EIATTR_INT_WARP_WIDE_INSTR_OFFSETS
	.align		4
        /*019c*/ 	.byte	0x04, 0x31
        /*019e*/ 	.short	(.L_719 - .L_718)


	//   ....[0]....
.L_718:
        /*01a0*/ 	.word	0x00000190


	//   ....[1]....
        /*01a4*/ 	.word	0x000001c0


	//   ....[2]....
        /*01a8*/ 	.word	0x000001d0


	//   ....[3]....
        /*01ac*/ 	.word	0x00016220


	//   ....[4]....
        /*01b0*/ 	.word	0x000162b0


	//   ....[5]....
        /*01b4*/ 	.word	0x000169c0


	//   ....[6]....
        /*01b8*/ 	.word	0x00018c80


	//   ....[7]....
        /*01bc*/ 	.word	0x00018d10


	//----- nvinfo : EIATTR_COOP_GROUP_MASK_REGIDS
	.align		4
.L_719:
        /*01c0*/ 	.byte	0x04, 0x29
        /*01c2*/ 	.short	(.L_721 - .L_720)


	//   ....[0]....
.L_720:
        /*01c4*/ 	.word	0xffffffff


	//   ....[1]....
        /*01c8*/ 	.word	0xffffffff


	//   ....[2]....
        /*01cc*/ 	.word	0xffffffff


	//   ....[3]....
        /*01d0*/ 	.word	0xffffffff


	//   ....[4]....
        /*01d4*/ 	.word	0xffffffff


	//   ....[5]....
        /*01d8*/ 	.word	0xffffffff


	//   ....[6]....
        /*01dc*/ 	.word	0xffffffff


	//   ....[7]....
        /*01e0*/ 	.word	0xffffffff


	//   ....[8]....
        /*01e4*/ 	.word	0xffffffff


	//   ....[9]....
        /*01e8*/ 	.word	0xffffffff


	//   ....[10]....
        /*01ec*/ 	.word	0xffffffff


	//   ....[11]....
        /*01f0*/ 	.word	0xffffffff


	//   ....[12]....
        /*01f4*/ 	.word	0xffffffff


	//   ....[13]....
        /*01f8*/ 	.word	0xffffffff


	//   ....[14]....
        /*01fc*/ 	.word	0xffffffff


	//   ....[15]....
        /*0200*/ 	.word	0xffffffff


	//   ....[16]....
        /*0204*/ 	.word	0xffffffff


	//   ....[17]....
        /*0208*/ 	.word	0xffffffff


	//   ....[18]....
        /*020c*/ 	.word	0xffffffff


	//   ....[19]....
        /*0210*/ 	.word	0xffffffff


	//   ....[20]....
        /*0214*/ 	.word	0xffffffff


	//   ....[21]....
        /*0218*/ 	.word	0xffffffff


	//   ....[22]....
        /*021c*/ 	.word	0xffffffff


	//   ....[23]....
        /*0220*/ 	.word	0xffffffff


	//   ....[24]....
        /*0224*/ 	.word	0xffffffff


	//   ....[25]....
        /*0228*/ 	.word	0xffffffff


	//   ....[26]....
        /*022c*/ 	.word	0xffffffff


	//   ....[27]....
        /*0230*/ 	.word	0xffffffff


	//   ....[28]....
        /*0234*/ 	.word	0xffffffff


	//   ....[29]....
        /*0238*/ 	.word	0xffffffff


	//   ....[30]....
        /*023c*/ 	.word	0xffffffff


	//   ....[31]....
        /*0240*/ 	.word	0xffffffff


	//   ....[32]....
        /*0244*/ 	.word	0xffffffff


	//   ....[33]....
        /*0248*/ 	.word	0xffffffff


	//   ....[34]....
        /*024c*/ 	.word	0xffffffff


	//   ....[35]....
        /*0250*/ 	.word	0xffffffff


	//   ....[36]....
        /*0254*/ 	.word	0xffffffff


	//   ....[37]....
        /*0258*/ 	.word	0xffffffff


	//   ....[38]....
        /*025c*/ 	.word	0xffffffff


	//   ....[39]....
        /*0260*/ 	.word	0xffffffff


	//   ....[40]....
        /*0264*/ 	.word	0xffffffff


	//   ....[41]....
        /*0268*/ 	.word	0xffffffff


	//   ....[42]....
        /*026c*/ 	.word	0xffffffff


	//   ....[43]....
        /*0270*/ 	.word	0xffffffff


	//   ....[44]....
        /*0274*/ 	.word	0xffffffff


	//   ....[45]....
        /*0278*/ 	.word	0xffffffff


	//   ....[46]....
        /*027c*/ 	.word	0xffffffff


	//   ....[47]....
        /*0280*/ 	.word	0xffffffff


	//   ....[48]....
        /*0284*/ 	.word	0xffffffff


	//   ....[49]....
        /*0288*/ 	.word	0xffffffff


	//   ....[50]....
        /*028c*/ 	.word	0xffffffff


	//   ....[51]....
        /*0290*/ 	.word	0xffffffff


	//   ....[52]....
        /*0294*/ 	.word	0xffffffff


	//   ....[53]....
        /*0298*/ 	.word	0xffffffff


	//   ....[54]....
        /*029c*/ 	.word	0xffffffff


	//   ....[55]....
        /*02a0*/ 	.word	0xffffffff


	//   ....[56]....
        /*02a4*/ 	.word	0xffffffff


	//   ....[57]....
        /*02a8*/ 	.word	0xffffffff


	//   ....[58]....
        /*02ac*/ 	.word	0xffffffff


	//   ....[59]....
        /*02b0*/ 	.word	0xffffffff


	//   ....[60]....
        /*02b4*/ 	.word	0xffffffff


	//   ....[61]....
        /*02b8*/ 	.word	0xffffffff


	//   ....[62]....
        /*02bc*/ 	.word	0xffffffff


	//   ....[63]....
        /*02c0*/ 	.word	0xffffffff


	//   ....[64]....
        /*02c4*/ 	.word	0xffffffff


	//   ....[65]....
        /*02c8*/ 	.word	0xffffffff


	//   ....[66]....
        /*02cc*/ 	.word	0xffffffff


	//   ....[67]....
        /*02d0*/ 	.word	0xffffffff


	//   ....[68]....
        /*02d4*/ 	.word	0xffffffff


	//   ....[69]....
        /*02d8*/ 	.word	0xffffffff


	//   ....[70]....
        /*02dc*/ 	.word	0xffffffff


	//   ....[71]....
        /*02e0*/ 	.word	0xffffffff


	//   ....[72]....
        /*02e4*/ 	.word	0xffffffff


	//   ....[73]....
        /*02e8*/ 	.word	0xffffffff


	//   ....[74]....
        /*02ec*/ 	.word	0xffffffff


	//   ....[75]....
        /*02f0*/ 	.word	0xffffffff


	//   ....[76]....
        /*02f4*/ 	.word	0xffffffff


	//   ....[77]....
        /*02f8*/ 	.word	0xffffffff


	//   ....[78]....
        /*02fc*/ 	.word	0xffffffff


	//   ....[79]....
        /*0300*/ 	.word	0xffffffff


	//   ....[80]....
        /*0304*/ 	.word	0xffffffff


	//   ....[81]....
        /*0308*/ 	.word	0x0500000f


	//   ....[82]....
        /*030c*/ 	.word	0x0500000f


	//----- nvinfo : EIATTR_COOP_GROUP_INSTR_OFFSETS
	.align		4
.L_721:
        /*0310*/ 	.byte	0x04, 0x28
        /*0312*/ 	.short	(.L_723 - .L_722)


	//   ....[0]....
.L_722:
        /*0314*/ 	.word	0x00000070


	//   ....[1]....
        /*0318*/ 	.word	0x000001a0


	//   ....[2]....
        /*031c*/ 	.word	0x000001f0


	//   ....[3]....
        /*0320*/ 	.word	0x000003e0


	//   ....[4]....
        /*0324*/ 	.word	0x00000540


	//   ....[5]....
        /*0328*/ 	.word	0x00000660


	//   ....[6]....
        /*032c*/ 	.word	0x000007c0


	//   ....[7]....
        /*0330*/ 	.word	0x00001c00


	//   ....[8]....
        /*0334*/ 	.word	0x000043a0


	//   ....[9]....
        /*0338*/ 	.word	0x000044b0


	//   ....[10]....
        /*033c*/ 	.word	0x00004f50


	//   ....[11]....
        /*0340*/ 	.word	0x00004fa0


	//   ....[12]....
        /*0344*/ 	.word	0x00008b50


	//   ....[13]....
        /*0348*/ 	.word	0x00008c60


	//   ....[14]....
        /*034c*/ 	.word	0x000097b0


	//   ....[15]....
        /*0350*/ 	.word	0x00009820


	//   ....[16]....
        /*0354*/ 	.word	0x0000c380


	//   ....[17]....
        /*0358*/ 	.word	0x0000c390


	//   ....[18]....
        /*035c*/ 	.word	0x0000c3d0


	//   ....[19]....
        /*0360*/ 	.word	0x0000c3e0


	//   ....[20]....
        /*0364*/ 	.word	0x00010800


	//   ....[21]....
        /*0368*/ 	.word	0x00010910


	//   ....[22]....
        /*036c*/ 	.word	0x00011440


	//   ....[23]....
        /*0370*/ 	.word	0x000114d0


	//   ....[24]....
        /*0374*/ 	.word	0x00012e40


	//   ....[25]....
        /*0378*/ 	.word	0x00012e50


	//   ....[26]....
        /*037c*/ 	.word	0x00012e80


	//   ....[27]....
        /*0380*/ 	.word	0x00012e90


	//   ....[28]....
        /*0384*/ 	.word	0x00014350


	//   ....[29]....
        /*0388*/ 	.word	0x00014380


	//   ....[30]....
        /*038c*/ 	.word	0x000143c0


	//   ....[31]....
        /*0390*/ 	.word	0x000143f0


	//   ....[32]....
        /*0394*/ 	.word	0x00014420


	//   ....[33]....
        /*0398*/ 	.word	0x00014450


	//   ....[34]....
        /*039c*/ 	.word	0x00014480


	//   ....[35]....
        /*03a0*/ 	.word	0x000144b0


	//   ....[36]....
        /*03a4*/ 	.word	0x000144c0


	//   ....[37]....
        /*03a8*/ 	.word	0x000144f0


	//   ....[38]....
        /*03ac*/ 	.word	0x00014520


	//   ....[39]....
        /*03b0*/ 	.word	0x00014570


	//   ....[40]....
        /*03b4*/ 	.word	0x000145a0


	//   ....[41]....
        /*03b8*/ 	.word	0x000145b0


	//   ....[42]....
        /*03bc*/ 	.word	0x000145d0


	//   ....[43]....
        /*03c0*/ 	.word	0x00014600


	//   ....[44]....
        /*03c4*/ 	.word	0x00014610


	//   ....[45]....
        /*03c8*/ 	.word	0x00014620


	//   ....[46]....
        /*03cc*/ 	.word	0x00014650


	//   ....[47]....
        /*03d0*/ 	.word	0x00014660


	//   ....[48]....
        /*03d4*/ 	.word	0x00014670


	//   ....[49]....
        /*03d8*/ 	.word	0x000146a0


	//   ....[50]....
        /*03dc*/ 	.word	0x000146d0


	//   ....[51]....
        /*03e0*/ 	.word	0x000146e0


	//   ....[52]....
        /*03e4*/ 	.word	0x000146f0


	//   ....[53]....
        /*03e8*/ 	.word	0x00014700


	//   ....[54]....
        /*03ec*/ 	.word	0x00014720


	//   ....[55]....
        /*03f0*/ 	.word	0x00014730


	//   ....[56]....
        /*03f4*/ 	.word	0x00014740


	//   ....[57]....
        /*03f8*/ 	.word	0x00014750


	//   ....[58]....
        /*03fc*/ 	.word	0x00014760


	//   ....[59]....
        /*0400*/ 	.word	0x00014770


	//   ....[60]....
        /*0404*/ 	.word	0x00014780


	//   ....[61]....
        /*0408*/ 	.word	0x000147a0


	//   ....[62]....
        /*040c*/ 	.word	0x000147b0


	//   ....[63]....
        /*0410*/ 	.word	0x000147c0


	//   ....[64]....
        /*0414*/ 	.word	0x000147d0


	//   ....[65]....
        /*0418*/ 	.word	0x000147e0


	//   ....[66]....
        /*041c*/ 	.word	0x000147f0


	//   ....[67]....
        /*0420*/ 	.word	0x00014800


	//   ....[68]....
        /*0424*/ 	.word	0x00014810


	//   ....[69]....
        /*0428*/ 	.word	0x00014830


	//   ....[70]....
        /*042c*/ 	.word	0x00014840


	//   ....[71]....
        /*0430*/ 	.word	0x00014850


	//   ....[72]....
        /*0434*/ 	.word	0x00014860


	//   ....[73]....
        /*0438*/ 	.word	0x00014870


	//   ....[74]....
        /*043c*/ 	.word	0x00014880


	//   ....[75]....
        /*0440*/ 	.word	0x00014890


	//   ....[76]....
        /*0444*/ 	.word	0x00014bd0


	//   ....[77]....
        /*0448*/ 	.word	0x00015810


	//   ....[78]....
        /*044c*/ 	.word	0x00016ae0


	//   ....[79]....
        /*0450*/ 	.word	0x00019b90


	//   ....[80]....
        /*0454*/ 	.word	0x00019d30


	//   ....[81]....
        /*0458*/ 	.word	0x0001a3f0


	//   ....[82]....
        /*045c*/ 	.word	0x0001a860


	//----- nvinfo : EIATTR_REG_RECONFIG
	.align		4
.L_723:
        /*0460*/ 	.byte	0x01, 0x54
	.zero		2


	//----- nvinfo : EIATTR_SYSCALL_OFFSETS
	.align		4
        /*0464*/ 	.byte	0x04, 0x46
        /*0466*/ 	.short	(.L_725 - .L_724)


	//   ....[0]....
.L_724:
        /*0468*/ 	.word	0x00001d80


	//   ....[1]....
        /*046c*/ 	.word	0x00016450


	//   ....[2]....
        /*0470*/ 	.word	0x000165b0


	//   ....[3]....
        /*0474*/ 	.word	0x000166f0


	//   ....[4]....
        /*0478*/ 	.word	0x00016810


	//----- nvinfo : EIATTR_MBARRIER_INSTR_OFFSETS
	.align		4
.L_725:
        /*047c*/ 	.byte	0x04, 0x39
        /*047e*/ 	.short	(.L_727 - .L_726)


	//   ....[0]....
.L_726:
        /*0480*/ 	.word	0x00000290
        /*0484*/ 	.word	0x000000ff
        /*0488*/ 	.word	0x00033400
        /*048c*/ 	.short	0x0100
        /*048e*/ 	.byte	0x06
	.zero		1


	//   ....[1]....
        /*0490*/ 	.word	0x000002a0
        /*0494*/ 	.word	0x000000ff
        /*0498*/ 	.word	0x00033420
        /*049c*/ 	.short	0x0100
        /*049e*/ 	.byte	0x06
	.zero		1


	//   ....[2]....
        /*04a0*/ 	.word	0x00000390
        /*04a4*/ 	.word	0x000000ff
        /*04a8*/ 	.word	0x00033430
        /*04ac*/ 	.short	0x0100
        /*04ae*/ 	.byte	0x08
	.zero		1


	//   ....[3]....
        /*04b0*/ 	.word	0x000003a0
        /*04b4*/ 	.word	0x000000ff
        /*04b8*/ 	.word	0x00033440
        /*04bc*/ 	.short	0x0100
        /*04be*/ 	.byte	0x08
	.zero		1


	//   ....[4]....
        /*04c0*/ 	.word	0x000003b0
        /*04c4*/ 	.word	0x000000ff
        /*04c8*/ 	.word	0x00033438
        /*04cc*/ 	.short	0x0100
        /*04ce*/ 	.byte	0x08
	.zero		1


	//   ....[5]....
        /*04d0*/ 	.word	0x000003c0
        /*04d4*/ 	.word	0x000000ff
        /*04d8*/ 	.word	0x00033448
        /*04dc*/ 	.short	0x0100
        /*04de*/ 	.byte	0x08
	.zero		1


	//   ....[6]....
        /*04e0*/ 	.word	0x000004f0
        /*04e4*/ 	.word	0x000000ff
        /*04e8*/ 	.word	0x00033450
        /*04ec*/ 	.short	0x0100
        /*04ee*/ 	.byte	0x08
	.zero		1


	//   ....[7]....
        /*04f0*/ 	.word	0x00000500
        /*04f4*/ 	.word	0x000000ff
        /*04f8*/ 	.word	0x00033460
        /*04fc*/ 	.short	0x0100
        /*04fe*/ 	.byte	0x08
	.zero		1


	//   ....[8]....
        /*0500*/ 	.word	0x00000510
        /*0504*/ 	.word	0x000000ff
        /*0508*/ 	.word	0x00033458
        /*050c*/ 	.short	0x0100
        /*050e*/ 	.byte	0x08
	.zero		1


	//   ....[9]....
        /*0510*/ 	.word	0x00000520
        /*0514*/ 	.word	0x000000ff
        /*0518*/ 	.word	0x00033468
        /*051c*/ 	.short	0x0100
        /*051e*/ 	.byte	0x08
	.zero		1


	//   ....[10]....
        /*0520*/ 	.word	0x00000610
        /*0524*/ 	.word	0x000000ff
        /*0528*/ 	.word	0x00033470
        /*052c*/ 	.short	0x0100
        /*052e*/ 	.byte	0x06
	.zero		1


	//   ....[11]....
        /*0530*/ 	.word	0x00000620
        /*0534*/ 	.word	0x000000ff
        /*0538*/ 	.word	0x00033480
        /*053c*/ 	.short	0x0100
        /*053e*/ 	.byte	0x06
	.zero		1


	//   ....[12]....
        /*0540*/ 	.word	0x00000630
        /*0544*/ 	.word	0x000000ff
        /*0548*/ 	.word	0x00033478
        /*054c*/ 	.short	0x0100
        /*054e*/ 	.byte	0x06
	.zero		1


	//   ....[13]....
        /*0550*/ 	.word	0x00000640
        /*0554*/ 	.word	0x000000ff
        /*0558*/ 	.word	0x00033488
        /*055c*/ 	.short	0x0100
        /*055e*/ 	.byte	0x06
	.zero		1


	//   ....[14]....
        /*0560*/ 	.word	0x00000770
        /*0564*/ 	.word	0x000000ff
        /*0568*/ 	.word	0x00033490
        /*056c*/ 	.short	0x0100
        /*056e*/ 	.byte	0x08
	.zero		1


	//   ....[15]....
        /*0570*/ 	.word	0x00000780
        /*0574*/ 	.word	0x000000ff
        /*0578*/ 	.word	0x000334a0
        /*057c*/ 	.short	0x0100
        /*057e*/ 	.byte	0x08
	.zero		1


	//   ....[16]....
        /*0580*/ 	.word	0x00000790
        /*0584*/ 	.word	0x000000ff
        /*0588*/ 	.word	0x00033498
        /*058c*/ 	.short	0x0100
        /*058e*/ 	.byte	0x08
	.zero		1


	//   ....[17]....
        /*0590*/ 	.word	0x000007a0
        /*0594*/ 	.word	0x000000ff
        /*0598*/ 	.word	0x000334a8
        /*059c*/ 	.short	0x0100
        /*059e*/ 	.byte	0x08
	.zero		1


	//   ....[18]....
        /*05a0*/ 	.word	0x000008d0
        /*05a4*/ 	.word	0x000000ff
        /*05a8*/ 	.word	0x000334b0
        /*05ac*/ 	.short	0x0100
        /*05ae*/ 	.byte	0x08
	.zero		1


	//   ....[19]....
        /*05b0*/ 	.word	0x000008e0
        /*05b4*/ 	.word	0x000000ff
        /*05b8*/ 	.word	0x000334c0
        /*05bc*/ 	.short	0x0100
        /*05be*/ 	.byte	0x08
	.zero		1


	//   ....[20]....
        /*05c0*/ 	.word	0x000008f0
        /*05c4*/ 	.word	0x000000ff
        /*05c8*/ 	.word	0x000334b8
        /*05cc*/ 	.short	0x0100
        /*05ce*/ 	.byte	0x08
	.zero		1


	//   ....[21]....
        /*05d0*/ 	.word	0x00000900
        /*05d4*/ 	.word	0x000000ff
        /*05d8*/ 	.word	0x000334c8
        /*05dc*/ 	.short	0x0100
        /*05de*/ 	.byte	0x08
	.zero		1


	//   ....[22]....
        /*05e0*/ 	.word	0x00001e00
        /*05e4*/ 	.word	0x000000ff
        /*05e8*/ 	.word	0x00033400
        /*05ec*/ 	.short	0x010a
        /*05ee*/ 	.byte	0x26
	.zero		1


	//   ....[23]....
        /*05f0*/ 	.word	0x00001e80
        /*05f4*/ 	.word	0x00000003
        /*05f8*/ 	.word	0x00033430
        /*05fc*/ 	.short	0x010a
        /*05fe*/ 	.byte	0x3f
	.zero		1


	//   ....[24]....
        /*0600*/ 	.word	0x00001f00
        /*0604*/ 	.word	0x00000003
        /*0608*/ 	.word	0x00033430
        /*060c*/ 	.short	0x010a
        /*060e*/ 	.byte	0x3f
	.zero		1


	//   ....[25]....
        /*0610*/ 	.word	0x00002cb0
        /*0614*/ 	.word	0x00000000
        /*0618*/ 	.word	0x00000000
        /*061c*/ 	.short	0x0101
        /*061e*/ 	.byte	0x3f
	.zero		1


	//   ....[26]....
        /*0620*/ 	.word	0x000063b0
        /*0624*/ 	.word	0x000000ff
        /*0628*/ 	.word	0x00033430
        /*062c*/ 	.short	0x010a
        /*062e*/ 	.byte	0x06
	.zero		1


	//   ....[27]....
        /*0630*/ 	.word	0x000063f0
        /*0634*/ 	.word	0x000000ff
        /*0638*/ 	.word	0x00033430
        /*063c*/ 	.short	0x010a
        /*063e*/ 	.byte	0x06
	.zero		1


	//   ....[28]....
        /*0640*/ 	.word	0x00007000
        /*0644*/ 	.word	0x000000ff
        /*0648*/ 	.word	0x00033450
        /*064c*/ 	.short	0x010a
        /*064e*/ 	.byte	0x06
	.zero		1


	//   ....[29]....
        /*0650*/ 	.word	0x00007040
        /*0654*/ 	.word	0x000000ff
        /*0658*/ 	.word	0x00033450
        /*065c*/ 	.short	0x010a
        /*065e*/ 	.byte	0x06
	.zero		1


	//   ....[30]....
        /*0660*/ 	.word	0x00007360
        /*0664*/ 	.word	0x0000000b
        /*0668*/ 	.word	0x00000000
        /*066c*/ 	.short	0x0101
        /*066e*/ 	.byte	0x3f
	.zero		1


	//   ....[31]....
        /*0670*/ 	.word	0x0000a570
        /*0674*/ 	.word	0x000000ff
        /*0678*/ 	.word	0x00000000
        /*067c*/ 	.short	0x0101
        /*067e*/ 	.byte	0x06
	.zero		1


	//   ....[32]....
        /*0680*/ 	.word	0x0000b0d0
        /*0684*/ 	.word	0x000000ff
        /*0688*/ 	.word	0x00033430
        /*068c*/ 	.short	0x010a
        /*068e*/ 	.byte	0x06
	.zero		1


	//   ....[33]....
        /*0690*/ 	.word	0x0000b110
        /*0694*/ 	.word	0x000000ff
        /*0698*/ 	.word	0x00033430
        /*069c*/ 	.short	0x010a
        /*069e*/ 	.byte	0x06
	.zero		1


	//   ....[34]....
        /*06a0*/ 	.word	0x0000bd50
        /*06a4*/ 	.word	0x000000ff
        /*06a8*/ 	.word	0x00033450
        /*06ac*/ 	.short	0x010a
        /*06ae*/ 	.byte	0x06
	.zero		1


	//   ....[35]....
        /*06b0*/ 	.word	0x0000bd90
        /*06b4*/ 	.word	0x000000ff
        /*06b8*/ 	.word	0x00033450
        /*06bc*/ 	.short	0x010a
        /*06be*/ 	.byte	0x06
	.zero		1


	//   ....[36]....
        /*06c0*/ 	.word	0x0000d4c0
        /*06c4*/ 	.word	0x00000005
        /*06c8*/ 	.word	0x00000000
        /*06cc*/ 	.short	0x0101
        /*06ce*/ 	.byte	0x3f
	.zero		1


	//   ....[37]....
        /*06d0*/ 	.word	0x0000d6a0
        /*06d4*/ 	.word	0x000000ff
        /*06d8*/ 	.word	0x00000000
        /*06dc*/ 	.short	0x0101
        /*06de*/ 	.byte	0x06
	.zero		1


	//   ....[38]....
        /*06e0*/ 	.word	0x0000e030
        /*06e4*/ 	.word	0x000000ff
        /*06e8*/ 	.word	0x00033430
        /*06ec*/ 	.short	0x010a
        /*06ee*/ 	.byte	0x06
	.zero		1


	//   ....[39]....
        /*06f0*/ 	.word	0x0000e070
        /*06f4*/ 	.word	0x000000ff
        /*06f8*/ 	.word	0x00033430
        /*06fc*/ 	.short	0x010a
        /*06fe*/ 	.byte	0x06
	.zero		1


	//   ....[40]....
        /*0700*/ 	.word	0x0000ecb0
        /*0704*/ 	.word	0x000000ff
        /*0708*/ 	.word	0x00033450
        /*070c*/ 	.short	0x010a
        /*070e*/ 	.byte	0x06
	.zero		1


	//   ....[41]....
        /*0710*/ 	.word	0x0000ecf0
        /*0714*/ 	.word	0x000000ff
        /*0718*/ 	.word	0x00033450
        /*071c*/ 	.short	0x010a
        /*071e*/ 	.byte	0x06
	.zero		1


	//   ....[42]....
        /*0720*/ 	.word	0x0000efc0
        /*0724*/ 	.word	0x00000000
        /*0728*/ 	.word	0x00000000
        /*072c*/ 	.short	0x0101
        /*072e*/ 	.byte	0x3f
	.zero		1


	//   ....[43]....
        /*0730*/ 	.word	0x00012220
        /*0734*/ 	.word	0x000000ff
        /*0738*/ 	.word	0x00000000
        /*073c*/ 	.short	0x0101
        /*073e*/ 	.byte	0x06
	.zero		1


	//   ....[44]....
        /*0740*/ 	.word	0x00012aa0
        /*0744*/ 	.word	0x000000ff
        /*0748*/ 	.word	0x00033450
        /*074c*/ 	.short	0x010a
        /*074e*/ 	.byte	0x09
	.zero		1


	//   ....[45]....
        /*0750*/ 	.word	0x00012ae0
        /*0754*/ 	.word	0x000000ff
        /*0758*/ 	.word	0x00033450
        /*075c*/ 	.short	0x010a
        /*075e*/ 	.byte	0x09
	.zero		1


	//   ....[46]....
        /*0760*/ 	.word	0x00013260
        /*0764*/ 	.word	0x000000ff
        /*0768*/ 	.word	0x00000000
        /*076c*/ 	.short	0x0101
        /*076e*/ 	.byte	0x04
	.zero		1


	//   ....[47]....
        /*0770*/ 	.word	0x00014dc0
        /*0774*/ 	.word	0x000000ff
        /*0778*/ 	.word	0x00000000
        /*077c*/ 	.short	0x0101
        /*077e*/ 	.byte	0x05
	.zero		1


	//   ....[48]....
        /*0780*/ 	.word	0x00016d00
        /*0784*/ 	.word	0x00000003
        /*0788*/ 	.word	0x00033480
        /*078c*/ 	.short	0x010a
        /*078e*/ 	.byte	0x3f
	.zero		1


	//   ....[49]....
        /*0790*/ 	.word	0x00016f50
        /*0794*/ 	.word	0x00000003
        /*0798*/ 	.word	0x00033440
        /*079c*/ 	.short	0x010a
        /*079e*/ 	.byte	0x3f
	.zero		1


	//   ....[50]....
        /*07a0*/ 	.word	0x00017410
        /*07a4*/ 	.word	0x000000ff
        /*07a8*/ 	.word	0x00033420
        /*07ac*/ 	.short	0x010a
        /*07ae*/ 	.byte	0x28
	.zero		1


	//   ....[51]....
        /*07b0*/ 	.word	0x000176b0
        /*07b4*/ 	.word	0x00000006
        /*07b8*/ 	.word	0x00033480
        /*07bc*/ 	.short	0x010a
        /*07be*/ 	.byte	0x3f
	.zero		1


	//   ....[52]....
        /*07c0*/ 	.word	0x00017b10
        /*07c4*/ 	.word	0x00000006
        /*07c8*/ 	.word	0x00033440
        /*07cc*/ 	.short	0x010a
        /*07ce*/ 	.byte	0x3f
	.zero		1


	//   ....[53]....
        /*07d0*/ 	.word	0x00017fc0
        /*07d4*/ 	.word	0x0000000c
        /*07d8*/ 	.word	0x00033470
        /*07dc*/ 	.short	0x010a
        /*07de*/ 	.byte	0x3f
	.zero		1


	//   ....[54]....
        /*07e0*/ 	.word	0x00018030
        /*07e4*/ 	.word	0x0000000c
        /*07e8*/ 	.word	0x00033460
        /*07ec*/ 	.short	0x010a
        /*07ee*/ 	.byte	0x3f
	.zero		1


	//   ....[55]....
        /*07f0*/ 	.word	0x00018bb0
        /*07f4*/ 	.word	0x0000000c
        /*07f8*/ 	.word	0x00033450
        /*07fc*/ 	.short	0x0101
        /*07fe*/ 	.byte	0x3f
	.zero		1


	//   ....[56]....
        /*0800*/ 	.word	0x00018c20
        /*0804*/ 	.word	0x00000002
        /*0808*/ 	.word	0x00000000
        /*080c*/ 	.short	0x0101
        /*080e*/ 	.byte	0x3f
	.zero		1


	//   ....[57]....
        /*0810*/ 	.word	0x00018df0
        /*0814*/ 	.word	0x00000000
        /*0818*/ 	.word	0x00033470
        /*081c*/ 	.short	0x010a
        /*081e*/ 	.byte	0x3f
	.zero		1


	//   ....[58]....
        /*0820*/ 	.word	0x00018e80
        /*0824*/ 	.word	0x00000000
        /*0828*/ 	.word	0x00033460
        /*082c*/ 	.short	0x010a
        /*082e*/ 	.byte	0x3f
	.zero		1


	//   ....[59]....
        /*0830*/ 	.word	0x00019990
        /*0834*/ 	.word	0x00000000
        /*0838*/ 	.word	0x00033450
        /*083c*/ 	.short	0x0101
        /*083e*/ 	.byte	0x3f
	.zero		1


	//   ....[60]....
        /*0840*/ 	.word	0x000199e0
        /*0844*/ 	.word	0x00000002
        /*0848*/ 	.word	0x00000000
        /*084c*/ 	.short	0x0101
        /*084e*/ 	.byte	0x3f
	.zero		1


	//   ....[61]....
        /*0850*/ 	.word	0x00019cb0
        /*0854*/ 	.word	0x00000000
        /*0858*/ 	.word	0x00033420
        /*085c*/ 	.short	0x010a
        /*085e*/ 	.byte	0x3f
	.zero		1


	//   ....[62]....
        /*0860*/ 	.word	0x00019e70
        /*0864*/ 	.word	0x00000006
        /*0868*/ 	.word	0x00000000
        /*086c*/ 	.short	0x010a
        /*086e*/ 	.byte	0x3f
	.zero		1


	//   ....[63]....
        /*0870*/ 	.word	0x00019ee0
        /*0874*/ 	.word	0x00000007
        /*0878*/ 	.word	0x00000000
        /*087c*/ 	.short	0x010a
        /*087e*/ 	.byte	0x3f
	.zero		1


	//   ....[64]....
        /*0880*/ 	.word	0x00019f40
        /*0884*/ 	.word	0x00000004
        /*0888*/ 	.word	0x00033460
        /*088c*/ 	.short	0x010a
        /*088e*/ 	.byte	0x3f
	.zero		1


	//   ....[65]....
        /*0890*/ 	.word	0x00019f90
        /*0894*/ 	.word	0x00000003
        /*0898*/ 	.word	0x00033460
        /*089c*/ 	.short	0x010a
        /*089e*/ 	.byte	0x3f
	.zero		1


	//   ....[66]....
        /*08a0*/ 	.word	0x00019fd0
        /*08a4*/ 	.word	0x00000004
        /*08a8*/ 	.word	0x00033480
        /*08ac*/ 	.short	0x010a
        /*08ae*/ 	.byte	0x3f
	.zero		1


	//   ....[67]....
        /*08b0*/ 	.word	0x00019ff0
        /*08b4*/ 	.word	0x00000003
        /*08b8*/ 	.word	0x00033480
        /*08bc*/ 	.short	0x010a
        /*08be*/ 	.byte	0x3f
	.zero		1


	//   ....[68]....
        /*08c0*/ 	.word	0x0001a060
        /*08c4*/ 	.word	0x00000003
        /*08c8*/ 	.word	0x00033400
        /*08cc*/ 	.short	0x010a
        /*08ce*/ 	.byte	0x3f
	.zero		1


	//   ....[69]....
        /*08d0*/ 	.word	0x0001a0b0
        /*08d4*/ 	.word	0x00000003
        /*08d8*/ 	.word	0x00033430
        /*08dc*/ 	.short	0x010a
        /*08de*/ 	.byte	0x3f
	.zero		1


	//   ....[70]....
        /*08e0*/ 	.word	0x0001a110
        /*08e4*/ 	.word	0x0000000b
        /*08e8*/ 	.word	0x00033430
        /*08ec*/ 	.short	0x010a
        /*08ee*/ 	.byte	0x3f
	.zero		1


	//   ....[71]....
        /*08f0*/ 	.word	0x0001a170
        /*08f4*/ 	.word	0x0000000b
        /*08f8*/ 	.word	0x00033450
        /*08fc*/ 	.short	0x010a
        /*08fe*/ 	.byte	0x3f
	.zero		1


	//   ....[72]....
        /*0900*/ 	.word	0x0001a1d0
        /*0904*/ 	.word	0x00000003
        /*0908*/ 	.word	0x00033430
        /*090c*/ 	.short	0x010a
        /*090e*/ 	.byte	0x3f
	.zero		1


	//   ....[73]....
        /*0910*/ 	.word	0x0001a230
        /*0914*/ 	.word	0x00000003
        /*0918*/ 	.word	0x00033450
        /*091c*/ 	.short	0x010a
        /*091e*/ 	.byte	0x3f
	.zero		1


	//   ....[74]....
        /*0920*/ 	.word	0x0001a290
        /*0924*/ 	.word	0x00000003
        /*0928*/ 	.word	0x00033430
        /*092c*/ 	.short	0x010a
        /*092e*/ 	.byte	0x3f
	.zero		1


	//   ....[75]....
        /*0930*/ 	.word	0x0001a2f0
        /*0934*/ 	.word	0x00000003
        /*0938*/ 	.word	0x00033450
        /*093c*/ 	.short	0x010a
        /*093e*/ 	.byte	0x3f
	.zero		1


	//   ....[76]....
        /*0940*/ 	.word	0x0001a350
        /*0944*/ 	.word	0x00000007
        /*0948*/ 	.word	0x00033450
        /*094c*/ 	.short	0x010a
        /*094e*/ 	.byte	0x3f
	.zero		1


	//   ....[77]....
        /*0950*/ 	.word	0x0001a4a0
        /*0954*/ 	.word	0x00000003
        /*0958*/ 	.word	0x00033480
        /*095c*/ 	.short	0x010a
        /*095e*/ 	.byte	0x3f
	.zero		1


	//   ....[78]....
        /*0960*/ 	.word	0x0001a4f0
        /*0964*/ 	.word	0x00000003
        /*0968*/ 	.word	0x00033440
        /*096c*/ 	.short	0x010a
        /*096e*/ 	.byte	0x3f
	.zero		1


	//   ....[79]....
        /*0970*/ 	.word	0x0001a550
        /*0974*/ 	.word	0x00000004
        /*0978*/ 	.word	0x00033420
        /*097c*/ 	.short	0x010a
        /*097e*/ 	.byte	0x3f
	.zero		1


	//   ....[80]....
        /*0980*/ 	.word	0x0001a5a0
        /*0984*/ 	.word	0x00000006
        /*0988*/ 	.word	0x00033480
        /*098c*/ 	.short	0x010a
        /*098e*/ 	.byte	0x3f
	.zero		1


	//   ....[81]....
        /*0990*/ 	.word	0x0001a5f0
        /*0994*/ 	.word	0x00000006
        /*0998*/ 	.word	0x00033440
        /*099c*/ 	.short	0x010a
        /*099e*/ 	.byte	0x3f
	.zero		1


	//   ....[82]....
        /*09a0*/ 	.word	0x0001a640
        /*09a4*/ 	.word	0x0000000c
        /*09a8*/ 	.word	0x00033470
        /*09ac*/ 	.short	0x010a
        /*09ae*/ 	.byte	0x3f
	.zero		1


	//   ....[83]....
        /*09b0*/ 	.word	0x0001a690
        /*09b4*/ 	.word	0x0000000c
        /*09b8*/ 	.word	0x00033460
        /*09bc*/ 	.short	0x010a
        /*09be*/ 	.byte	0x3f
	.zero		1


	//   ....[84]....
        /*09c0*/ 	.word	0x0001a6e0
        /*09c4*/ 	.word	0x00000000
        /*09c8*/ 	.word	0x00033470
        /*09cc*/ 	.short	0x010a
        /*09ce*/ 	.byte	0x3f
	.zero		1


	//   ....[85]....
        /*09d0*/ 	.word	0x0001a730
        /*09d4*/ 	.word	0x00000000
        /*09d8*/ 	.word	0x00033460
        /*09dc*/ 	.short	0x010a
        /*09de*/ 	.byte	0x3f
	.zero		1


	//   ....[86]....
        /*09e0*/ 	.word	0x0001a780
        /*09e4*/ 	.word	0x00000000
        /*09e8*/ 	.word	0x00033420
        /*09ec*/ 	.short	0x010a
        /*09ee*/ 	.byte	0x3f
	.zero		1


	//   ....[87]....
        /*09f0*/ 	.word	0x0001a920
        /*09f4*/ 	.word	0x00000006
        /*09f8*/ 	.word	0x00000000
        /*09fc*/ 	.short	0x010a
        /*09fe*/ 	.byte	0x3f
	.zero		1


	//   ....[88]....
        /*0a00*/ 	.word	0x0001a970
        /*0a04*/ 	.word	0x00000007
        /*0a08*/ 	.word	0x00000000
        /*0a0c*/ 	.short	0x010a
        /*0a0e*/ 	.byte	0x3f
	.zero		1


	//   ....[89]....
        /*0a10*/ 	.word	0x0001a9c0
        /*0a14*/ 	.word	0x00000004
        /*0a18*/ 	.word	0x00033460
        /*0a1c*/ 	.short	0x010a
        /*0a1e*/ 	.byte	0x3f
	.zero		1


	//   ....[90]....
        /*0a20*/ 	.word	0x0001aa10
        /*0a24*/ 	.word	0x00000003
        /*0a28*/ 	.word	0x00033460
        /*0a2c*/ 	.short	0x010a
        /*0a2e*/ 	.byte	0x3f
	.zero		1


	//   ....[91]....
        /*0a30*/ 	.word	0x0001aa60
        /*0a34*/ 	.word	0x00000004
        /*0a38*/ 	.word	0x00033480
        /*0a3c*/ 	.short	0x010a
        /*0a3e*/ 	.byte	0x3f
	.zero		1


	//----- nvinfo : EIATTR_NUM_MBARRIERS
	.align		4
.L_727:
        /*0a40*/ 	.byte	0x03, 0x38
        /*0a42*/ 	.short	0x0016


	//----- nvinfo : EIATTR_EXIT_INSTR_OFFSETS
	.align		4
        /*0a44*/ 	.byte	0x04, 0x1c
        /*0a46*/ 	.short	(.L_729 - .L_728)


	//   ....[0]....
.L_728:
        /*0a48*/ 	.word	0x00000a60


	//   ....[1]....
        /*0a4c*/ 	.word	0x000157a0


	//   ....[2]....
        /*0a50*/ 	.word	0x0001a040


	//----- nvinfo : EIATTR_MAX_THREADS
	.align		4
.L_729:
        /*0a54*/ 	.byte	0x04, 0x05
        /*0a56*/ 	.short	(.L_731 - .L_730)
.L_730:
        /*0a58*/ 	.word	0x00000180
        /*0a5c*/ 	.word	0x00000001
        /*0a60*/ 	.word	0x00000001


	//----- nvinfo : EIATTR_CRS_STACK_SIZE
	.align		4
.L_731:
        /*0a64*/ 	.byte	0x04, 0x1e
        /*0a66*/ 	.short	(.L_733 - .L_732)
.L_732:
        /*0a68*/ 	.word	0x00000000


	//----- nvinfo : EIATTR_CBANK_PARAM_SIZE
	.align		4
.L_733:
        /*0a6c*/ 	.byte	0x03, 0x19
        /*0a6e*/ 	.short	0x0bf0


	//----- nvinfo : EIATTR_PARAM_CBANK
	.align		4
        /*0a70*/ 	.byte	0x04, 0x0a
        /*0a72*/ 	.short	(.L_735 - .L_734)
	.align		4
.L_734:
        /*0a74*/ 	.word	index@(.nv.constant0._ZN7cutlass13device_kernelIN5flash11enable_sm90INS1_16FlashAttnFwdSm90INS1_25CollectiveMainloopFwdSm90ILi2EN4cute5tupleIJNS5_1CILi1EEES8_S8_EEENS6_IJNS7_ILi128EEENS7_ILi160EEENS7_ILi192EEEEEELi192ENS_12float_e4m3_tEfNS_4arch4Sm90ELb0ELb1ELb0ELb0ELb0ELb0ELb0ELb1ELb1ELb0ELb0ELb0EEENS1_21CollectiveEpilogueFwdINS6_IJSA_SC_SB_EEES9_NS_10bfloat16_tESG_Li256ELb0ELb0ELb0ELb1EEENS1_30DynamicPersistentTileSchedulerILi256ELi128ELb0ELb0ELb1EEEEEEEEEvNT_6ParamsE)
        /*0a78*/ 	.short	0x0210
        /*0a7a*/ 	.short	0x0bf0


	//----- nvinfo : EIATTR_SW_WAR
	.align		4
.L_735:
        /*0a7c*/ 	.byte	0x04, 0x36
        /*0a7e*/ 	.short	(.L_737 - .L_736)
.L_736:
        /*0a80*/ 	.word	0x00000008
.L_737:


//--------------------- .nv.info._ZN7cutlass13device_kernelIN5flash11enable_sm90INS1_16FlashAttnFwdSm90INS1_25CollectiveMainloopFwdSm90ILi2EN4cute5tupleIJNS5_1CILi1EEES8_S8_EEENS6_IJNS7_ILi128EEENS7_ILi160EEENS7_ILi192EEEEEELi192ENS_12float_e4m3_tEfNS_4arch4Sm90ELb0ELb1ELb0ELb1ELb0ELb0ELb0ELb1ELb1ELb0ELb0ELb0EEENS1_21CollectiveEpilogueFwdINS6_IJSA_SC_SB_EEES9_NS_10bfloat16_tESG_Li256ELb1ELb0ELb0ELb1EEENS1_36VarlenDynamicPersistentTileSchedulerILi128ELi160ELi256ELi128ELb0ELb0ELb1ELb1ELb0ELb1EEEEEEEEEvNT_6ParamsE --------------------------
	.section	.nv.info._ZN7cutlass13device_kernelIN5flash11enable_sm90INS1_16FlashAttnFwdSm90INS1_25CollectiveMainloopFwdSm90ILi2EN4cute5tupleIJNS5_1CILi1EEES8_S8_EEENS6_IJNS7_ILi128EEENS7_ILi160EEENS7_ILi192EEEEEELi192ENS_12float_e4m3_tEfNS_4arch4Sm90ELb0ELb1ELb0ELb1ELb0ELb0ELb0ELb1ELb1ELb0ELb0ELb0EEENS1_21CollectiveEpilogueFwdINS6_IJSA_SC_SB_EEES9_NS_10bfloat16_tESG_Li256ELb1ELb0ELb0ELb1EEENS1_36VarlenDynamicPersistentTileSchedulerILi128ELi160ELi256ELi128ELb0ELb0ELb1ELb1ELb0ELb1EEEEEEEEEvNT_6ParamsE,"",@"SHT_CUDA_INFO"
	.sectionflags	@""
	.align	4


	//----- nvinfo : EIATTR_CUDA_API_VERSION
	.align		4
        /*0000*/ 	.byte	0x04, 0x37
        /*0002*/ 	.short	(.L_739 - .L_738)
.L_738:
        /*0004*/ 	.word	0x00000082


	//----- nvinfo : EIATTR_KPARAM_INFO
	.align		4
.L_739:
        /*0008*/ 	.byte	0x04, 0x17
        /*000a*/ 	.short	(.L_741 - .L_740)
.L_740:
        /*000c*/ 	.word	0x00000000
        /*0010*/ 	.short	0x0000
        /*0012*/ 	.short	0x0070
        /*0014*/ 	.byte	0x00, 0xf0, 0x01, 0x28


	//----- nvinfo : EIATTR_SPARSE_MMA_MASK
	.align		4
.L_741:
        /*0018*/ 	.byte	0x03, 0x50
        /*001a*/ 	.short	0x0000


	//----- nvinfo : EIATTR_MAXREG_COUNT
	.align		4
        /*001c*/ 	.byte	0x03, 0x1b
        /*001e*/ 	.short	0x00a8


	//----- nvinfo : EIATTR_NUM_BARRIERS
	.align		4
        /*0020*/ 	.byte	0x02, 0x4c
        /*0022*/ 	.byte	0x10
	.zero		1


	//----- nvinfo : EIATTR_EXTERNS
	.align		4
        /*0024*/ 	.byte	0x04, 0x0f
        /*0026*/ 	.short	(.L_743 - .L_742)


	//   ....[0]....
	.align		4
.L_742:
        /*0028*/ 	.word	index@(__assertfail)


	//----- nvinfo : EIATTR_ANNOTATIONS
	.align		4
.L_743:
        /*002c*/ 	.byte	0x04, 0x55
        /*002e*/ 	.short	(.L_745 - .L_744)


	//   ....[0]....
.L_744:
        /* <DEDUP_REMOVED lines=35> */


	//----- nvinfo : EIATTR_MERCURY_ISA_VERSION
	.align		4
.L_745:
        /*0248*/ 	.byte	0x03, 0x5f
        /*024a*/ 	.short	0x0101


	//----- nvinfo : EIATTR_UNUSED_LOAD_BYTE_OFFSET
	.align		4
        /*024c*/ 	.byte	0x04, 0x44
        /*024e*/ 	.short	(.L_747 - .L_746)


	//   ....[0]....
.L_746:
        /*0250*/ 	.word	0x00000a70
        /*0254*/ 	.word	0x0000fff0


	//   ....[1]....
        /*0258*/ 	.word	0x00013840
        /*025c*/ 	.word	0x0000fff0


	//----- nvinfo : EIATTR_INT_WARP_WIDE_INSTR_OFFSETS
	.align		4
.L_747:
        /*0260*/ 	.byte	0x04, 0x31
        /*0262*/ 	.short	(.L_749 - .L_748)


	//   ....[0]....
.L_748:
        /*0264*/ 	.word	0x00000160


	//   ....[1]....
        /*0268*/ 	.word	0x000001a0


	//   ....[2]....
        /*026c*/ 	.word	0x00000210


	//   ....[3]....
        /*0270*/ 	.word	0x00017e20


	//   ....[4]....
        /*0274*/ 	.word	0x00017eb0


	//   ....[5]....
        /*0278*/ 	.word	0x00018650


	//   ....[6]....
        /*027c*/ 	.word	0x0001a9c0


	//   ....[7]....
        /*0280*/ 	.word	0x0001aa50


	//----- nvinfo : EIATTR_COOP_GROUP_MASK_REGIDS
	.align		4
.L_749:
        /*0284*/ 	.byte	0x04, 0x29
        /*0286*/ 	.short	(.L_751 - .L_750)


	//   ....[0]....
.L_750:
        /*0288*/ 	.word	0xffffffff


	//   ....[1]....
        /*028c*/ 	.word	0xffffffff


	//   ....[2]....
        /*0290*/ 	.word	0xffffffff


	//   ....[3]....
        /*0294*/ 	.word	0xffffffff


	//   ....[4]....
        /*0298*/ 	.word	0xffffffff


	//   ....[5]....
        /*029c*/ 	.word	0xffffffff


	//   ....[6]....
        /*02a0*/ 	.word	0xffffffff


	//   ....[7]....
        /*02a4*/ 	.word	0xffffffff


	//   ....[8]....
        /*02a8*/ 	.word	0xffffffff


	//   ....[9]....
        /*02ac*/ 	.word	0xffffffff


	//   ....[10]....
        /*02b0*/ 	.word	0xffffffff


	//   ....[11]....
        /*02b4*/ 	.word	0xffffffff


	//   ....[12]....
        /*02b8*/ 	.word	0xffffffff


	//   ....[13]....
        /*02bc*/ 	.word	0xffffffff


	//   ....[14]....
        /*02c0*/ 	.word	0xffffffff


	//   ....[15]....
        /*02c4*/ 	.word	0xffffffff


	//   ....[16]....
        /*02c8*/ 	.word	0xffffffff


	//   ....[17]....
        /*02cc*/ 	.word	0xffffffff


	//   ....[18]....
        /*02d0*/ 	.word	0xffffffff


	//   ....[19]....
        /*02d4*/ 	.word	0xffffffff


	//   ....[20]....
        /*02d8*/ 	.word	0xffffffff


	//   ....[21]....
        /*02dc*/ 	.word	0xffffffff


	//   ....[22]....
        /*02e0*/ 	.word	0xffffffff


	//   ....[23]....
        /*02e4*/ 	.word	0xffffffff


	//   ....[24]....
        /*02e8*/ 	.word	0xffffffff


	//   ....[25]....
        /*02ec*/ 	.word	0xffffffff


	//   ....[26]....
        /*02f0*/ 	.word	0xffffffff


	//   ....[27]....
        /*02f4*/ 	.word	0xffffffff


	//   ....[28]....
        /*02f8*/ 	.word	0xffffffff


	//   ....[29]....
        /*02fc*/ 	.word	0xffffffff


	//   ....[30]....
        /*0300*/ 	.word	0xffffffff


	//   ....[31]....
        /*0304*/ 	.word	0xffffffff


	//   ....[32]....
        /*0308*/ 	.word	0xffffffff


	//   ....[33]....
        /*030c*/ 	.word	0xffffffff


	//   ....[34]....
        /*0310*/ 	.word	0xffffffff


	//   ....[35]....
        /*0314*/ 	.word	0xffffffff


	//   ....[36]....
        /*0318*/ 	.word	0xffffffff


	//   ....[37]....
        /*031c*/ 	.word	0xffffffff


	//   ....[38]....
        /*0320*/ 	.word	0xffffffff


	//   ....[39]....
        /*0324*/ 	.word	0xffffffff


	//   ....[40]....
        /*0328*/ 	.word	0xffffffff


	//   ....[41]....
        /*032c*/ 	.word	0xffffffff


	//   ....[42]....
        /*0330*/ 	.word	0xffffffff


	//   ....[43]....
        /*0334*/ 	.word	0xffffffff


	//   ....[44]....
        /*0338*/ 	.word	0xffffffff


	//   ....[45]....
        /*033c*/ 	.word	0xffffffff


	//   ....[46]....
        /*0340*/ 	.word	0xffffffff


	//   ....[47]....
        /*0344*/ 	.word	0xffffffff


	//   ....[48]....
        /*0348*/ 	.word	0xffffffff


	//   ....[49]....
        /*034c*/ 	.word	0xffffffff


	//   ....[50]....
        /*0350*/ 	.word	0xffffffff


	//   ....[51]....
        /*0354*/ 	.word	0xffffffff


	//   ....[52]....
        /*0358*/ 	.word	0xffffffff


	//   ....[53]....
        /*035c*/ 	.word	0xffffffff


	//   ....[54]....
        /*0360*/ 	.word	0xffffffff


	//   ....[55]....
        /*0364*/ 	.word	0xffffffff


	//   ....[56]....
        /*0368*/ 	.word	0xffffffff


	//   ....[57]....
        /*036c*/ 	.word	0xffffffff


	//   ....[58]....
        /*0370*/ 	.word	0xffffffff


	//   ....[59]....
        /*0374*/ 	.word	0xffffffff


	//   ....[60]....
        /*0378*/ 	.word	0xffffffff


	//   ....[61]....
        /*037c*/ 	.word	0xffffffff


	//   ....[62]....
        /*0380*/ 	.word	0xffffffff


	//   ....[63]....
        /*0384*/ 	.word	0xffffffff


	//   ....[64]....
        /*0388*/ 	.word	0xffffffff


	//   ....[65]....
        /*038c*/ 	.word	0xffffffff


	//   ....[66]....
        /*0390*/ 	.word	0xffffffff


	//   ....[67]....
        /*0394*/ 	.word	0xffffffff


	//   ....[68]....
        /*0398*/ 	.word	0xffffffff


	//   ....[69]....
        /*039c*/ 	.word	0xffffffff


	//   ....[70]....
        /*03a0*/ 	.word	0xffffffff


	//   ....[71]....
        /*03a4*/ 	.word	0xffffffff


	//   ....[72]....
        /*03a8*/ 	.word	0xffffffff


	//   ....[73]....
        /*03ac*/ 	.word	0xffffffff


	//   ....[74]....
        /*03b0*/ 	.word	0xffffffff


	//   ....[75]....
        /*03b4*/ 	.word	0xffffffff


	//   ....[76]....
        /*03b8*/ 	.word	0xffffffff


	//   ....[77]....
        /*03bc*/ 	.word	0xffffffff


	//   ....[78]....
        /*03c0*/ 	.word	0xffffffff


	//   ....[79]....
        /*03c4*/ 	.word	0xffffffff


	//   ....[80]....
        /*03c8*/ 	.word	0xffffffff


	//   ....[81]....
        /*03cc*/ 	.word	0xffffffff


	//   ....[82]....
        /*03d0*/ 	.word	0xffffffff


	//   ....[83]....
        /*03d4*/ 	.word	0xffffffff


	//   ....[84]....
        /*03d8*/ 	.word	0xffffffff


	//   ....[85]....
        /*03dc*/ 	.word	0xffffffff


	//   ....[86]....
        /*03e0*/ 	.word	0xffffffff


	//   ....[87]....
        /*03e4*/ 	.word	0xffffffff


	//   ....[88]....
        /*03e8*/ 	.word	0xffffffff


	//   ....[89]....
        /*03ec*/ 	.word	0xffffffff


	//   ....[90]....
        /*03f0*/ 	.word	0xffffffff


	//   ....[91]....
        /*03f4*/ 	.word	0xffffffff


	//   ....[92]....
        /*03f8*/ 	.word	0xffffffff


	//   ....[93]....
        /*03fc*/ 	.word	0xffffffff


	//   ....[94]....
        /*0400*/ 	.word	0xffffffff


	//   ....[95]....
        /*0404*/ 	.word	0xffffffff


	//   ....[96]....
        /*0408*/ 	.word	0xffffffff


	//   ....[97]....
        /*040c*/ 	.word	0xffffffff


	//   ....[98]....
        /*0410*/ 	.word	0xffffffff


	//   ....[99]....
        /*0414*/ 	.word	0xffffffff


	//   ....[100]....
        /*0418*/ 	.word	0xffffffff


	//   ....[101]....
        /*041c*/ 	.word	0xffffffff


	//   ....[102]....
        /*0420*/ 	.word	0xffffffff


	//   ....[103]....
        /*0424*/ 	.word	0xffffffff


	//   ....[104]....
        /*0428*/ 	.word	0xffffffff


	//   ....[105]....
        /*042c*/ 	.word	0xffffffff


	//   ....[106]....
        /*0430*/ 	.word	0xffffffff


	//   ....[107]....
        /*0434*/ 	.word	0xffffffff


	//   ....[108]....
        /*0438*/ 	.word	0xffffffff


	//   ....[109]....
        /*043c*/ 	.word	0xffffffff


	//   ....[110]....
        /*0440*/ 	.word	0xffffffff


	//   ....[111]....
        /*0444*/ 	.word	0x0500000f


	//   ....[112]....
        /*0448*/ 	.word	0x0500000f


	//----- nvinfo : EIATTR_COOP_GROUP_INSTR_OFFSETS
	.align		4
.L_751:
        /*044c*/ 	.byte	0x04, 0x28
        /*044e*/ 	.short	(.L_753 - .L_752)


	//   ....[0]....
.L_752:
        /*0450*/ 	.word	0x00000070


	//   ....[1]....
        /*0454*/ 	.word	0x00000170


	//   ....[2]....
        /*0458*/ 	.word	0x000001c0


	//   ....[3]....
        /*045c*/ 	.word	0x000003f0


	//   ....[4]....
        /*0460*/ 	.word	0x00000550


	//   ....[5]....
        /*0464*/ 	.word	0x00000670


	//   ....[6]....
        /*0468*/ 	.word	0x000007d0


	//   ....[7]....
        /*046c*/ 	.word	0x00001cc0


	//   ....[8]....
        /*0470*/ 	.word	0x00004420


	//   ....[9]....
        /*0474*/ 	.word	0x00004530


	//   ....[10]....
        /*0478*/ 	.word	0x00005000


	//   ....[11]....
        /*047c*/ 	.word	0x00005050


	//   ....[12]....
        /*0480*/ 	.word	0x00008be0


	//   ....[13]....
        /*0484*/ 	.word	0x00008cf0


	//   ....[14]....
        /*0488*/ 	.word	0x00009840


	//   ....[15]....
        /*048c*/ 	.word	0x000098c0


	//   ....[16]....
        /*0490*/ 	.word	0x0000c410


	//   ....[17]....
        /*0494*/ 	.word	0x0000c420


	//   ....[18]....
        /*0498*/ 	.word	0x0000c460


	//   ....[19]....
        /*049c*/ 	.word	0x0000c470


	//   ....[20]....
        /*04a0*/ 	.word	0x000108a0


	//   ....[21]....
        /*04a4*/ 	.word	0x000109b0


	//   ....[22]....
        /*04a8*/ 	.word	0x00011500


	//   ....[23]....
        /*04ac*/ 	.word	0x00011580


	//   ....[24]....
        /*04b0*/ 	.word	0x00012ee0


	//   ....[25]....
        /*04b4*/ 	.word	0x00012ef0


	//   ....[26]....
        /*04b8*/ 	.word	0x00012f20


	//   ....[27]....
        /*04bc*/ 	.word	0x00012f30


	//   ....[28]....
        /*04c0*/ 	.word	0x00014400


	//   ....[29]....
        /*04c4*/ 	.word	0x00014430


	//   ....[30]....
        /*04c8*/ 	.word	0x00014460


	//   ....[31]....
        /*04cc*/ 	.word	0x00014490


	//   ....[32]....
        /*04d0*/ 	.word	0x000144c0


	//   ....[33]....
        /*04d4*/ 	.word	0x000144e0


	//   ....[34]....
        /*04d8*/ 	.word	0x000144f0


	//   ....[35]....
        /*04dc*/ 	.word	0x00014500


	//   ....[36]....
        /*04e0*/ 	.word	0x00014510


	//   ....[37]....
        /*04e4*/ 	.word	0x00014540


	//   ....[38]....
        /*04e8*/ 	.word	0x00014570


	//   ....[39]....
        /*04ec*/ 	.word	0x00014580


	//   ....[40]....
        /*04f0*/ 	.word	0x00014590


	//   ....[41]....
        /*04f4*/ 	.word	0x000145c0


	//   ....[42]....
        /*04f8*/ 	.word	0x000145f0


	//   ....[43]....
        /*04fc*/ 	.word	0x00014600


	//   ....[44]....
        /*0500*/ 	.word	0x00014610


	//   ....[45]....
        /*0504*/ 	.word	0x00014640


	//   ....[46]....
        /*0508*/ 	.word	0x00014670


	//   ....[47]....
        /*050c*/ 	.word	0x00014680


	//   ....[48]....
        /*0510*/ 	.word	0x00014690


	//   ....[49]....
        /*0514*/ 	.word	0x000146c0


	//   ....[50]....
        /*0518*/ 	.word	0x000146f0


	//   ....[51]....
        /*051c*/ 	.word	0x00014700


	//   ....[52]....
        /*0520*/ 	.word	0x00014710


	//   ....[53]....
        /*0524*/ 	.word	0x00014770


	//   ....[54]....
        /*0528*/ 	.word	0x00014780


	//   ....[55]....
        /*052c*/ 	.word	0x00014790


	//   ....[56]....
        /*0530*/ 	.word	0x000147a0


	//   ....[57]....
        /*0534*/ 	.word	0x000147c0


	//   ....[58]....
        /*0538*/ 	.word	0x000147d0


	//   ....[59]....
        /*053c*/ 	.word	0x000147e0


	//   ....[60]....
        /*0540*/ 	.word	0x000147f0


	//   ....[61]....
        /*0544*/ 	.word	0x00014800


	//   ....[62]....
        /*0548*/ 	.word	0x00014810


	//   ....[63]....
        /*054c*/ 	.word	0x00014830


	//   ....[64]....
        /*0550*/ 	.word	0x00014850


	//   ....[65]....
        /*0554*/ 	.word	0x00014870


	//   ....[66]....
        /*0558*/ 	.word	0x00014880


	//   ....[67]....
        /*055c*/ 	.word	0x00014890


	//   ....[68]....
        /*0560*/ 	.word	0x000148a0


	//   ....[69]....
        /*0564*/ 	.word	0x000148b0


	//   ....[70]....
        /*0568*/ 	.word	0x000148c0


	//   ....[71]....
        /*056c*/ 	.word	0x000148d0


	//   ....[72]....
        /*0570*/ 	.word	0x000148e0


	//   ....[73]....
        /*0574*/ 	.word	0x00014910


	//   ....[74]....
        /*0578*/ 	.word	0x00014920


	//   ....[75]....
        /*057c*/ 	.word	0x00014930


	//   ....[76]....
        /*0580*/ 	.word	0x00016760


	//   ....[77]....
        /*0584*/ 	.word	0x00016930


	//   ....[78]....
        /*0588*/ 	.word	0x00016960


	//   ....[79]....
        /*058c*/ 	.word	0x00016990


	//   ....[80]....
        /*0590*/ 	.word	0x000169d0


	//   ....[81]....
        /*0594*/ 	.word	0x00016a00


	//   ....[82]....
        /*0598*/ 	.word	0x00016a40


	//   ....[83]....
        /*059c*/ 	.word	0x00016bd0


	//   ....[84]....
        /*05a0*/ 	.word	0x00016c00


	//   ....[85]....
        /*05a4*/ 	.word	0x00016c30


	//   ....[86]....
        /*05a8*/ 	.word	0x00016c60


	//   ....[87]....
        /*05ac*/ 	.word	0x00016c90


	//   ....[88]....
        /*05b0*/ 	.word	0x00016cd0


	//   ....[89]....
        /*05b4*/ 	.word	0x00016d70


	//   ....[90]....
        /*05b8*/ 	.word	0x00016e00


	//   ....[91]....
        /*05bc*/ 	.word	0x00016eb0


	//   ....[92]....
        /*05c0*/ 	.word	0x000187a0


	//   ....[93]....
        /*05c4*/ 	.word	0x0001b9b0


	//   ....[94]....
        /*05c8*/ 	.word	0x0001b9e0


	//   ....[95]....
        /*05cc*/ 	.word	0x0001ba10


	//   ....[96]....
        /*05d0*/ 	.word	0x0001ba40


	//   ....[97]....
        /*05d4*/ 	.word	0x0001ba70


	//   ....[98]....
        /*05d8*/ 	.word	0x0001ba80


	//   ....[99]....
        /*05dc*/ 	.word	0x0001bac0


	//   ....[100]....
        /*05e0*/ 	.word	0x0001bad0


	//   ....[101]....
        /*05e4*/ 	.word	0x0001bc10


	//   ....[102]....
        /*05e8*/ 	.word	0x0001bc40


	//   ....[103]....
        /*05ec*/ 	.word	0x0001bc70


	//   ....[104]....
        /*05f0*/ 	.word	0x0001bca0


	//   ....[105]....
        /*05f4*/ 	.word	0x0001bcd0


	//   ....[106]....
        /*05f8*/ 	.word	0x0001bd10


	//   ....[107]....
        /*05fc*/ 	.word	0x0001bdb0


	//   ....[108]....
        /*0600*/ 	.word	0x0001be40


	//   ....[109]....
        /*0604*/ 	.word	0x0001bef0


	//   ....[110]....
        /*0608*/ 	.word	0x0001c540


	//   ....[111]....
        /*060c*/ 	.word	0x0001cc00


	//   ....[112]....
        /*0610*/ 	.word	0x0001d070


	//----- nvinfo : EIATTR_REG_RECONFIG
	.align		4
.L_753:
        /*0614*/ 	.byte	0x01, 0x54
	.zero		2


	//----- nvinfo : EIATTR_SYSCALL_OFFSETS
	.align		4
        /*0618*/ 	.byte	0x04, 0x46
        /*061a*/ 	.short	(.L_755 - .L_754)


	//   ....[0]....
.L_754:
        /*061c*/ 	.word	0x00001e40


	//   ....[1]....
        /*0620*/ 	.word	0x00018050


	//   ....[2]....
        /*0624*/ 	.word	0x000181b0


	//   ....[3]....
        /*0628*/ 	.word	0x000182f0


	//   ....[4]....
        /*062c*/ 	.word	0x00018410


	//----- nvinfo : EIATTR_MBARRIER_INSTR_OFFSETS
	.align		4
.L_755:
        /*0630*/ 	.byte	0x04, 0x39
        /*0632*/ 	.short	(.L_757 - .L_756)


	//   ....[0]....
.L_756:
        /*0634*/ 	.word	0x000002a0
        /*0638*/ 	.word	0x000000ff
        /*063c*/ 	.word	0x00033400
        /*0640*/ 	.short	0x0100
        /*0642*/ 	.byte	0x08
	.zero		1


	//   ....[1]....
        /*0644*/ 	.word	0x000002b0
        /*0648*/ 	.word	0x000000ff
        /*064c*/ 	.word	0x00033420
        /*0650*/ 	.short	0x0100
        /*0652*/ 	.byte	0x08
	.zero		1


	//   ....[2]....
        /*0654*/ 	.word	0x000003a0
        /*0658*/ 	.word	0x000000ff
        /*065c*/ 	.word	0x00033430
        /*0660*/ 	.short	0x0100
        /*0662*/ 	.byte	0x08
	.zero		1


	//   ....[3]....
        /*0664*/ 	.word	0x000003b0
        /*0668*/ 	.word	0x000000ff
        /*066c*/ 	.word	0x00033440
        /*0670*/ 	.short	0x0100
        /*0672*/ 	.byte	0x08
	.zero		1


	//   ....[4]....
        /*0674*/ 	.word	0x000003c0
        /*0678*/ 	.word	0x000000ff
        /*067c*/ 	.word	0x00033438
        /*0680*/ 	.short	0x0100
        /*0682*/ 	.byte	0x08
	.zero		1


	//   ....[5]....
        /*0684*/ 	.word	0x000003d0
        /*0688*/ 	.word	0x000000ff
        /*068c*/ 	.word	0x00033448
        /*0690*/ 	.short	0x0100
        /*0692*/ 	.byte	0x08
	.zero		1


	//   ....[6]....
        /*0694*/ 	.word	0x00000500
        /*0698*/ 	.word	0x000000ff
        /*069c*/ 	.word	0x00033450
        /*06a0*/ 	.short	0x0100
        /*06a2*/ 	.byte	0x08
	.zero		1


	//   ....[7]....
        /*06a4*/ 	.word	0x00000510
        /*06a8*/ 	.word	0x000000ff
        /*06ac*/ 	.word	0x00033460
        /*06b0*/ 	.short	0x0100
        /*06b2*/ 	.byte	0x08
	.zero		1


	//   ....[8]....
        /*06b4*/ 	.word	0x00000520
        /*06b8*/ 	.word	0x000000ff
        /*06bc*/ 	.word	0x00033458
        /*06c0*/ 	.short	0x0100
        /*06c2*/ 	.byte	0x08
	.zero		1


	//   ....[9]....
        /*06c4*/ 	.word	0x00000530
        /*06c8*/ 	.word	0x000000ff
        /*06cc*/ 	.word	0x00033468
        /*06d0*/ 	.short	0x0100
        /*06d2*/ 	.byte	0x08
	.zero		1


	//   ....[10]....
        /*06d4*/ 	.word	0x00000620
        /*06d8*/ 	.word	0x000000ff
        /*06dc*/ 	.word	0x00033470
        /*06e0*/ 	.short	0x0100
        /*06e2*/ 	.byte	0x06
	.zero		1


	//   ....[11]....
        /*06e4*/ 	.word	0x00000630
        /*06e8*/ 	.word	0x000000ff
        /*06ec*/ 	.word	0x00033480
        /*06f0*/ 	.short	0x0100
        /*06f2*/ 	.byte	0x06
	.zero		1


	//   ....[12]....
        /*06f4*/ 	.word	0x00000640
        /*06f8*/ 	.word	0x000000ff
        /*06fc*/ 	.word	0x00033478
        /*0700*/ 	.short	0x0100
        /*0702*/ 	.byte	0x06
	.zero		1


	//   ....[13]....
        /*0704*/ 	.word	0x00000650
        /*0708*/ 	.word	0x000000ff
        /*070c*/ 	.word	0x00033488
        /*0710*/ 	.short	0x0100
        /*0712*/ 	.byte	0x06
	.zero		1


	//   ....[14]....
        /*0714*/ 	.word	0x00000780
        /*0718*/ 	.word	0x000000ff
        /*071c*/ 	.word	0x00033490
        /*0720*/ 	.short	0x0100
        /*0722*/ 	.byte	0x08
	.zero		1


	//   ....[15]....
        /*0724*/ 	.word	0x00000790
        /*0728*/ 	.word	0x000000ff
        /*072c*/ 	.word	0x000334a0
        /*0730*/ 	.short	0x0100
        /*0732*/ 	.byte	0x08
	.zero		1


	//   ....[16]....
        /*0734*/ 	.word	0x000007a0
        /*0738*/ 	.word	0x000000ff
        /*073c*/ 	.word	0x00033498
        /*0740*/ 	.short	0x0100
        /*0742*/ 	.byte	0x08
	.zero		1


	//   ....[17]....
        /*0744*/ 	.word	0x000007b0
        /*0748*/ 	.word	0x000000ff
        /*074c*/ 	.word	0x000334a8
        /*0750*/ 	.short	0x0100
        /*0752*/ 	.byte	0x08
	.zero		1


	//   ....[18]....
        /*0754*/ 	.word	0x000008e0
        /*0758*/ 	.word	0x000000ff
        /*075c*/ 	.word	0x000334b0
        /*0760*/ 	.short	0x0100
        /*0762*/ 	.byte	0x08
	.zero		1


	//   ....[19]....
        /*0764*/ 	.word	0x000008f0
        /*0768*/ 	.word	0x000000ff
        /*076c*/ 	.word	0x000334c0
        /*0770*/ 	.short	0x0100
        /*0772*/ 	.byte	0x08
	.zero		1


	//   ....[20]....
        /*0774*/ 	.word	0x00000900
        /*0778*/ 	.word	0x000000ff
        /*077c*/ 	.word	0x000334b8
        /*0780*/ 	.short	0x0100
        /*0782*/ 	.byte	0x08
	.zero		1


	//   ....[21]....
        /*0784*/ 	.word	0x00000910
        /*0788*/ 	.word	0x000000ff
        /*078c*/ 	.word	0x000334c8
        /*0790*/ 	.short	0x0100
        /*0792*/ 	.byte	0x08
	.zero		1


	//   ....[22]....
        /*0794*/ 	.word	0x00001ec0
        /*0798*/ 	.word	0x000000ff
        /*079c*/ 	.word	0x00033400
        /*07a0*/ 	.short	0x010a
        /*07a2*/ 	.byte	0x29
	.zero		1


	//   ....[23]....
        /*07a4*/ 	.word	0x00001f40
        /*07a8*/ 	.word	0x00000003
        /*07ac*/ 	.word	0x00033430
        /*07b0*/ 	.short	0x010a
        /*07b2*/ 	.byte	0x3f
	.zero		1


	//   ....[24]....
        /*07b4*/ 	.word	0x00001fc0
        /*07b8*/ 	.word	0x00000003
        /*07bc*/ 	.word	0x00033430
        /*07c0*/ 	.short	0x010a
        /*07c2*/ 	.byte	0x3f
	.zero		1


	//   ....[25]....
        /*07c4*/ 	.word	0x00002d60
        /*07c8*/ 	.word	0x00000000
        /*07cc*/ 	.word	0x00000000
        /*07d0*/ 	.short	0x0101
        /*07d2*/ 	.byte	0x3f
	.zero		1


	//   ....[26]....
        /*07d4*/ 	.word	0x00006450
        /*07d8*/ 	.word	0x000000ff
        /*07dc*/ 	.word	0x00033430
        /*07e0*/ 	.short	0x010a
        /*07e2*/ 	.byte	0x06
	.zero		1


	//   ....[27]....
        /*07e4*/ 	.word	0x00006490
        /*07e8*/ 	.word	0x000000ff
        /*07ec*/ 	.word	0x00033430
        /*07f0*/ 	.short	0x010a
        /*07f2*/ 	.byte	0x06
	.zero		1


	//   ....[28]....
        /*07f4*/ 	.word	0x000070a0
        /*07f8*/ 	.word	0x000000ff
        /*07fc*/ 	.word	0x00033450
        /*0800*/ 	.short	0x010a
        /*0802*/ 	.byte	0x06
	.zero		1


	//   ....[29]....
        /*0804*/ 	.word	0x000070e0
        /*0808*/ 	.word	0x000000ff
        /*080c*/ 	.word	0x00033450
        /*0810*/ 	.short	0x010a
        /*0812*/ 	.byte	0x06
	.zero		1


	//   ....[30]....
        /*0814*/ 	.word	0x000073d0
        /*0818*/ 	.word	0x0000000a
        /*081c*/ 	.word	0x00000000
        /*0820*/ 	.short	0x0101
        /*0822*/ 	.byte	0x3f
	.zero		1


	//   ....[31]....
        /*0824*/ 	.word	0x0000a600
        /*0828*/ 	.word	0x000000ff
        /*082c*/ 	.word	0x00000000
        /*0830*/ 	.short	0x0101
        /*0832*/ 	.byte	0x06
	.zero		1


	//   ....[32]....
        /*0834*/ 	.word	0x0000b160
        /*0838*/ 	.word	0x000000ff
        /*083c*/ 	.word	0x00033430
        /*0840*/ 	.short	0x010a
        /*0842*/ 	.byte	0x06
	.zero		1


	//   ....[33]....
        /*0844*/ 	.word	0x0000b1a0
        /*0848*/ 	.word	0x000000ff
        /*084c*/ 	.word	0x00033430
        /*0850*/ 	.short	0x010a
        /*0852*/ 	.byte	0x06
	.zero		1


	//   ....[34]....
        /*0854*/ 	.word	0x0000bde0
        /*0858*/ 	.word	0x000000ff
        /*085c*/ 	.word	0x00033450
        /*0860*/ 	.short	0x010a
        /*0862*/ 	.byte	0x06
	.zero		1


	//   ....[35]....
        /*0864*/ 	.word	0x0000be20
        /*0868*/ 	.word	0x000000ff
        /*086c*/ 	.word	0x00033450
        /*0870*/ 	.short	0x010a
        /*0872*/ 	.byte	0x06
	.zero		1


	//   ....[36]....
        /*0874*/ 	.word	0x0000d520
        /*0878*/ 	.word	0x00000006
        /*087c*/ 	.word	0x00000000
        /*0880*/ 	.short	0x0101
        /*0882*/ 	.byte	0x3f
	.zero		1


	//   ....[37]....
        /*0884*/ 	.word	0x0000d730
        /*0888*/ 	.word	0x000000ff
        /*088c*/ 	.word	0x00000000
        /*0890*/ 	.short	0x0101
        /*0892*/ 	.byte	0x06
	.zero		1


	//   ....[38]....
        /*0894*/ 	.word	0x0000e0e0
        /*0898*/ 	.word	0x000000ff
        /*089c*/ 	.word	0x00033430
        /*08a0*/ 	.short	0x010a
        /*08a2*/ 	.byte	0x06
	.zero		1


	//   ....[39]....
        /*08a4*/ 	.word	0x0000e120
        /*08a8*/ 	.word	0x000000ff
        /*08ac*/ 	.word	0x00033430
        /*08b0*/ 	.short	0x010a
        /*08b2*/ 	.byte	0x06
	.zero		1


	//   ....[40]....
        /*08b4*/ 	.word	0x0000ed60
        /*08b8*/ 	.word	0x000000ff
        /*08bc*/ 	.word	0x00033450
        /*08c0*/ 	.short	0x010a
        /*08c2*/ 	.byte	0x06
	.zero		1


	//   ....[41]....
        /*08c4*/ 	.word	0x0000eda0
        /*08c8*/ 	.word	0x000000ff
        /*08cc*/ 	.word	0x00033450
        /*08d0*/ 	.short	0x010a
        /*08d2*/ 	.byte	0x06
	.zero		1


	//   ....[42]....
        /*08d4*/ 	.word	0x0000f0c0
        /*08d8*/ 	.word	0x00000000
        /*08dc*/ 	.word	0x00000000
        /*08e0*/ 	.short	0x0101
        /*08e2*/ 	.byte	0x3f
	.zero		1


	//   ....[43]....
        /*08e4*/ 	.word	0x000122c0
        /*08e8*/ 	.word	0x000000ff
        /*08ec*/ 	.word	0x00000000
        /*08f0*/ 	.short	0x0101
        /*08f2*/ 	.byte	0x06
	.zero		1


	//   ....[44]....
        /*08f4*/ 	.word	0x00012b40
        /*08f8*/ 	.word	0x000000ff
        /*08fc*/ 	.word	0x00033450
        /*0900*/ 	.short	0x010a
        /*0902*/ 	.byte	0x09
	.zero		1


	//   ....[45]....
        /*0904*/ 	.word	0x00012b80
        /*0908*/ 	.word	0x000000ff
        /*090c*/ 	.word	0x00033450
        /*0910*/ 	.short	0x010a
        /*0912*/ 	.byte	0x09
	.zero		1


	//   ....[46]....
        /*0914*/ 	.word	0x00013310
        /*0918*/ 	.word	0x000000ff
        /*091c*/ 	.word	0x00000000
        /*0920*/ 	.short	0x0101
        /*0922*/ 	.byte	0x04
	.zero		1


	//   ....[47]....
        /*0924*/ 	.word	0x00015590
        /*0928*/ 	.word	0x00000003
        /*092c*/ 	.word	0x00000000
        /*0930*/ 	.short	0x0101
        /*0932*/ 	.byte	0x3f
	.zero		1


	//   ....[48]....
        /*0934*/ 	.word	0x00018a00
        /*0938*/ 	.word	0x00000004
        /*093c*/ 	.word	0x00033480
        /*0940*/ 	.short	0x010a
        /*0942*/ 	.byte	0x3f
	.zero		1


	//   ....[49]....
        /*0944*/ 	.word	0x00018c60
        /*0948*/ 	.word	0x00000004
        /*094c*/ 	.word	0x00033440
        /*0950*/ 	.short	0x010a
        /*0952*/ 	.byte	0x3f
	.zero		1


	//   ....[50]....
        /*0954*/ 	.word	0x000190f0
        /*0958*/ 	.word	0x000000ff
        /*095c*/ 	.word	0x00033420
        /*0960*/ 	.short	0x010a
        /*0962*/ 	.byte	0x29
	.zero		1


	//   ....[51]....
        /*0964*/ 	.word	0x000193f0
        /*0968*/ 	.word	0x00000006
        /*096c*/ 	.word	0x00033480
        /*0970*/ 	.short	0x010a
        /*0972*/ 	.byte	0x3f
	.zero		1


	//   ....[52]....
        /*0974*/ 	.word	0x00019860
        /*0978*/ 	.word	0x00000006
        /*097c*/ 	.word	0x00033440
        /*0980*/ 	.short	0x010a
        /*0982*/ 	.byte	0x3f
	.zero		1


	//   ....[53]....
        /*0984*/ 	.word	0x00019d10
        /*0988*/ 	.word	0x0000000c
        /*098c*/ 	.word	0x00033470
        /*0990*/ 	.short	0x010a
        /*0992*/ 	.byte	0x3f
	.zero		1


	//   ....[54]....
        /*0994*/ 	.word	0x00019d80
        /*0998*/ 	.word	0x0000000c
        /*099c*/ 	.word	0x00033460
        /*09a0*/ 	.short	0x010a
        /*09a2*/ 	.byte	0x3f
	.zero		1


	//   ....[55]....
        /*09a4*/ 	.word	0x0001a8f0
        /*09a8*/ 	.word	0x0000000c
        /*09ac*/ 	.word	0x00033450
        /*09b0*/ 	.short	0x0101
        /*09b2*/ 	.byte	0x3f
	.zero		1


	//   ....[56]....
        /*09b4*/ 	.word	0x0001a940
        /*09b8*/ 	.word	0x0000000c
        /*09bc*/ 	.word	0x00000000
        /*09c0*/ 	.short	0x0101
        /*09c2*/ 	.byte	0x3f
	.zero		1


	//   ....[57]....
        /*09c4*/ 	.word	0x0001ab30
        /*09c8*/ 	.word	0x00000000
        /*09cc*/ 	.word	0x00033470
        /*09d0*/ 	.short	0x010a
        /*09d2*/ 	.byte	0x3f
	.zero		1


	//   ....[58]....
        /*09d4*/ 	.word	0x0001abc0
        /*09d8*/ 	.word	0x00000000
        /*09dc*/ 	.word	0x00033460
        /*09e0*/ 	.short	0x010a
        /*09e2*/ 	.byte	0x3f
	.zero		1


	//   ....[59]....
        /*09e4*/ 	.word	0x0001b6d0
        /*09e8*/ 	.word	0x00000000
        /*09ec*/ 	.word	0x00033450
        /*09f0*/ 	.short	0x0101
        /*09f2*/ 	.byte	0x3f
	.zero		1


	//   ....[60]....
        /*09f4*/ 	.word	0x0001b720
        /*09f8*/ 	.word	0x00000002
        /*09fc*/ 	.word	0x00000000
        /*0a00*/ 	.short	0x0101
        /*0a02*/ 	.byte	0x3f
	.zero		1


	//   ....[61]....
        /*0a04*/ 	.word	0x0001c4c0
        /*0a08*/ 	.word	0x00000000
        /*0a0c*/ 	.word	0x00033420
        /*0a10*/ 	.short	0x010a
        /*0a12*/ 	.byte	0x3f
	.zero		1


	//   ....[62]....
        /*0a14*/ 	.word	0x0001c680
        /*0a18*/ 	.word	0x00000006
        /*0a1c*/ 	.word	0x00000000
        /*0a20*/ 	.short	0x010a
        /*0a22*/ 	.byte	0x3f
	.zero		1


	//   ....[63]....
        /*0a24*/ 	.word	0x0001c6f0
        /*0a28*/ 	.word	0x00000007
        /*0a2c*/ 	.word	0x00000000
        /*0a30*/ 	.short	0x010a
        /*0a32*/ 	.byte	0x3f
	.zero		1


	//   ....[64]....
        /*0a34*/ 	.word	0x0001c750
        /*0a38*/ 	.word	0x00000004
        /*0a3c*/ 	.word	0x00033460
        /*0a40*/ 	.short	0x010a
        /*0a42*/ 	.byte	0x3f
	.zero		1


	//   ....[65]....
        /*0a44*/ 	.word	0x0001c7a0
        /*0a48*/ 	.word	0x00000003
        /*0a4c*/ 	.word	0x00033460
        /*0a50*/ 	.short	0x010a
        /*0a52*/ 	.byte	0x3f
	.zero		1


	//   ....[66]....
        /*0a54*/ 	.word	0x0001c7e0
        /*0a58*/ 	.word	0x00000004
        /*0a5c*/ 	.word	0x00033480
        /*0a60*/ 	.short	0x010a
        /*0a62*/ 	.byte	0x3f
	.zero		1


	//   ....[67]....
        /*0a64*/ 	.word	0x0001c800
        /*0a68*/ 	.word	0x00000003
        /*0a6c*/ 	.word	0x00033480
        /*0a70*/ 	.short	0x010a
        /*0a72*/ 	.byte	0x3f
	.zero		1


	//   ....[68]....
        /*0a74*/ 	.word	0x0001c870
        /*0a78*/ 	.word	0x00000003
        /*0a7c*/ 	.word	0x00033400
        /*0a80*/ 	.short	0x010a
        /*0a82*/ 	.byte	0x3f
	.zero		1


	//   ....[69]....
        /*0a84*/ 	.word	0x0001c8c0
        /*0a88*/ 	.word	0x00000003
        /*0a8c*/ 	.word	0x00033430
        /*0a90*/ 	.short	0x010a
        /*0a92*/ 	.byte	0x3f
	.zero		1


	//   ....[70]....
        /*0a94*/ 	.word	0x0001c920
        /*0a98*/ 	.word	0x0000000f
        /*0a9c*/ 	.word	0x00033430
        /*0aa0*/ 	.short	0x010a
        /*0aa2*/ 	.byte	0x3f
	.zero		1


	//   ....[71]....
        /*0aa4*/ 	.word	0x0001c980
        /*0aa8*/ 	.word	0x0000000f
        /*0aac*/ 	.word	0x00033450
        /*0ab0*/ 	.short	0x010a
        /*0ab2*/ 	.byte	0x3f
	.zero		1


	//   ....[72]....
        /*0ab4*/ 	.word	0x0001c9e0
        /*0ab8*/ 	.word	0x00000003
        /*0abc*/ 	.word	0x00033430
        /*0ac0*/ 	.short	0x010a
        /*0ac2*/ 	.byte	0x3f
	.zero		1


	//   ....[73]....
        /*0ac4*/ 	.word	0x0001ca40
        /*0ac8*/ 	.word	0x00000003
        /*0acc*/ 	.word	0x00033450
        /*0ad0*/ 	.short	0x010a
        /*0ad2*/ 	.byte	0x3f
	.zero		1


	//   ....[74]....
        /*0ad4*/ 	.word	0x0001caa0
        /*0ad8*/ 	.word	0x00000003
        /*0adc*/ 	.word	0x00033430
        /*0ae0*/ 	.short	0x010a
        /*0ae2*/ 	.byte	0x3f
	.zero		1


	//   ....[75]....
        /*0ae4*/ 	.word	0x0001cb00
        /*0ae8*/ 	.word	0x00000003
        /*0aec*/ 	.word	0x00033450
        /*0af0*/ 	.short	0x010a
        /*0af2*/ 	.byte	0x3f
	.zero		1


	//   ....[76]....
        /*0af4*/ 	.word	0x0001cb60
        /*0af8*/ 	.word	0x00000005
        /*0afc*/ 	.word	0x00033450
        /*0b00*/ 	.short	0x010a
        /*0b02*/ 	.byte	0x3f
	.zero		1


	//   ....[77]....
        /*0b04*/ 	.word	0x0001ccb0
        /*0b08*/ 	.word	0x00000004
        /*0b0c*/ 	.word	0x00033480
        /*0b10*/ 	.short	0x010a
        /*0b12*/ 	.byte	0x3f
	.zero		1


	//   ....[78]....
        /*0b14*/ 	.word	0x0001cd00
        /*0b18*/ 	.word	0x00000004
        /*0b1c*/ 	.word	0x00033440
        /*0b20*/ 	.short	0x010a
        /*0b22*/ 	.byte	0x3f
	.zero		1


	//   ....[79]....
        /*0b24*/ 	.word	0x0001cd60
        /*0b28*/ 	.word	0x00000003
        /*0b2c*/ 	.word	0x00033420
        /*0b30*/ 	.short	0x010a
        /*0b32*/ 	.byte	0x3f
	.zero		1


	//   ....[80]....
        /*0b34*/ 	.word	0x0001cdb0
        /*0b38*/ 	.word	0x00000006
        /*0b3c*/ 	.word	0x00033480
        /*0b40*/ 	.short	0x010a
        /*0b42*/ 	.byte	0x3f
	.zero		1


	//   ....[81]....
        /*0b44*/ 	.word	0x0001ce00
        /*0b48*/ 	.word	0x00000006
        /*0b4c*/ 	.word	0x00033440
        /*0b50*/ 	.short	0x010a
        /*0b52*/ 	.byte	0x3f
	.zero		1


	//   ....[82]....
        /*0b54*/ 	.word	0x0001ce50
        /*0b58*/ 	.word	0x0000000c
        /*0b5c*/ 	.word	0x00033470
        /*0b60*/ 	.short	0x010a
        /*0b62*/ 	.byte	0x3f
	.zero		1


	//   ....[83]....
        /*0b64*/ 	.word	0x0001cea0
        /*0b68*/ 	.word	0x0000000c
        /*0b6c*/ 	.word	0x00033460
        /*0b70*/ 	.short	0x010a
        /*0b72*/ 	.byte	0x3f
	.zero		1


	//   ....[84]....
        /*0b74*/ 	.word	0x0001cef0
        /*0b78*/ 	.word	0x00000000
        /*0b7c*/ 	.word	0x00033470
        /*0b80*/ 	.short	0x010a
        /*0b82*/ 	.byte	0x3f
	.zero		1


	//   ....[85]....
        /*0b84*/ 	.word	0x0001cf40
        /*0b88*/ 	.word	0x00000000
        /*0b8c*/ 	.word	0x00033460
        /*0b90*/ 	.short	0x010a
        /*0b92*/ 	.byte	0x3f
	.zero		1


	//   ....[86]....
        /*0b94*/ 	.word	0x0001cf90
        /*0b98*/ 	.word	0x00000000
        /*0b9c*/ 	.word	0x00033420
        /*0ba0*/ 	.short	0x010a
        /*0ba2*/ 	.byte	0x3f
	.zero		1


	//   ....[87]....
        /*0ba4*/ 	.word	0x0001d130
        /*0ba8*/ 	.word	0x00000006
        /*0bac*/ 	.word	0x00000000
        /*0bb0*/ 	.short	0x010a
        /*0bb2*/ 	.byte	0x3f
	.zero		1


	//   ....[88]....
        /*0bb4*/ 	.word	0x0001d180
        /*0bb8*/ 	.word	0x00000007
        /*0bbc*/ 	.word	0x00000000
        /*0bc0*/ 	.short	0x010a
        /*0bc2*/ 	.byte	0x3f
	.zero		1


	//   ....[89]....
        /*0bc4*/ 	.word	0x0001d1d0
        /*0bc8*/ 	.word	0x00000004
        /*0bcc*/ 	.word	0x00033460
        /*0bd0*/ 	.short	0x010a
        /*0bd2*/ 	.byte	0x3f
	.zero		1


	//   ....[90]....
        /*0bd4*/ 	.word	0x0001d220
        /*0bd8*/ 	.word	0x00000003
        /*0bdc*/ 	.word	0x00033460
        /*0be0*/ 	.short	0x010a
        /*0be2*/ 	.byte	0x3f
	.zero		1


	//   ....[91]....
        /*0be4*/ 	.word	0x0001d270
        /*0be8*/ 	.word	0x00000004
        /*0bec*/ 	.word	0x00033480
        /*0bf0*/ 	.short	0x010a
        /*0bf2*/ 	.byte	0x3f
	.zero		1


	//----- nvinfo : EIATTR_NUM_MBARRIERS
	.align		4
.L_757:
        /*0bf4*/ 	.byte	0x03, 0x38
        /*0bf6*/ 	.short	0x0016


	//----- nvinfo : EIATTR_EXIT_INSTR_OFFSETS
	.align		4
        /*0bf8*/ 	.byte	0x04, 0x1c
        /*0bfa*/ 	.short	(.L_759 - .L_758)


	//   ....[0]....
.L_758:
        /*0bfc*/ 	.word	0x00000ab0


	//   ....[1]....
        /*0c00*/ 	.word	0x00016700


	//   ....[2]....
        /*0c04*/ 	.word	0x0001c850


	//----- nvinfo : EIATTR_MAX_THREADS
	.align		4
.L_759:
        /*0c08*/ 	.byte	0x04, 0x05
        /*0c0a*/ 	.short	(.L_761 - .L_760)
.L_760:
        /*0c0c*/ 	.word	0x00000180
        /*0c10*/ 	.word	0x00000001
        /*0c14*/ 	.word	0x00000001


	//----- nvinfo : EIATTR_CRS_STACK_SIZE
	.align		4
.L_761:
        /*0c18*/ 	.byte	0x04, 0x1e
        /*0c1a*/ 	.short	(.L_763 - .L_762)
.L_762:
        /*0c1c*/ 	.word	0x00000000


	//----- nvinfo : EIATTR_CBANK_PARAM_SIZE
	.align		4
.L_763:
        /*0c20*/ 	.byte	0x03, 0x19
        /*0c22*/ 	.short	0x0a70


	//----- nvinfo : EIATTR_PARAM_CBANK
	.align		4
        /*0c24*/ 	.byte	0x04, 0x0a
        /*0c26*/ 	.short	(.L_765 - .L_764)
	.align		4
.L_764:
        /*0c28*/ 	.word	index@(.nv.constant0._ZN7cutlass13device_kernelIN5flash11enable_sm90INS1_16FlashAttnFwdSm90INS1_25CollectiveMainloopFwdSm90ILi2EN4cute5tupleIJNS5_1CILi1EEES8_S8_EEENS6_IJNS7_ILi128EEENS7_ILi160EEENS7_ILi192EEEEEELi192ENS_12float_e4m3_tEfNS_4arch4Sm90ELb0ELb1ELb0ELb1ELb0ELb0ELb0ELb1ELb1ELb0ELb0ELb0EEENS1_21CollectiveEpilogueFwdINS6_IJSA_SC_SB_EEES9_NS_10bfloat16_tESG_Li256ELb1ELb0ELb0ELb1EEENS1_36VarlenDynamicPersistentTileSchedulerILi128ELi160ELi256ELi128ELb0ELb0ELb1ELb1ELb0ELb1EEEEEEEEEvNT_6ParamsE)
        /*0c2c*/ 	.short	0x0210
        /*0c2e*/ 	.short	0x0a70


	//----- nvinfo : EIATTR_SW_WAR
	.align		4
.L_765:
        /*0c30*/ 	.byte	0x04, 0x36
        /*0c32*/ 	.short	(.L_767 - .L_766)
.L_766:
        /*0c34*/ 	.word	0x00000008
.L_767:


//--------------------- .nv.info._ZN7cutlass13device_kernelIN5flash11enable_sm90INS1_16FlashAttnFwdSm90INS1_25CollectiveMainloopFwdSm90ILi2EN4cute5tupleIJNS5_1CILi1EEES8_S8_EEENS6_IJNS7_ILi128EEENS7_ILi160EEENS7_ILi192EEEEEELi192ENS_12float_e4m3_tEfNS_4arch4Sm90ELb0ELb1ELb0ELb1ELb0ELb1ELb0ELb1ELb1ELb0ELb0ELb0EEENS1_21CollectiveEpilogueFwdINS6_IJSA_SC_SB_EEES9_NS_10bfloat16_tESG_Li256ELb1ELb0ELb0ELb1EEENS1_36VarlenDynamicPersistentTileSchedulerILi128ELi160ELi256ELi128ELb0ELb0ELb1ELb1ELb0ELb1EEEEEEEEEvNT_6ParamsE --------------------------
	.section	.nv.info._ZN7cutlass13device_kernelIN5flash11enable_sm90INS1_16FlashAttnFwdSm90INS1_25CollectiveMainloopFwdSm90ILi2EN4cute5tupleIJNS5_1CILi1EEES8_S8_EEENS6_IJNS7_ILi128EEENS7_ILi160EEENS7_ILi192EEEEEELi192ENS_12float_e4m3_tEfNS_4arch4Sm90ELb0ELb1ELb0ELb1ELb0ELb1ELb0ELb1ELb1ELb0ELb0ELb0EEENS1_21CollectiveEpilogueFwdINS6_IJSA_SC_SB_EEES9_NS_10bfloat16_tESG_Li256ELb1ELb0ELb0ELb1EEENS1_36VarlenDynamicPersistentTileSchedulerILi128ELi160ELi256ELi128ELb0ELb0ELb1ELb1ELb0ELb1EEEEEEEEEvNT_6ParamsE,"",@"SHT_CUDA_INFO"
	.sectionflags	@""
	.align	4


	//----- nvinfo : EIATTR_CUDA_API_VERSION
	.align		4
        /*0000*/ 	.byte	0x04, 0x37
        /*0002*/ 	.short	(.L_769 - .L_768)
.L_768:
        /*0004*/ 	.word	0x00000082


	//----- nvinfo : EIATTR_KPARAM_INFO
	.align		4
.L_769:
        /*0008*/ 	.byte	0x04, 0x17
        /*000a*/ 	.short	(.L_771 - .L_770)
.L_770:
        /*000c*/ 	.word	0x00000000
        /*0010*/ 	.short	0x0000
        /*0012*/ 	.short	0x0070
        /*0014*/ 	.byte	0x00, 0xf0, 0x01, 0x28


	//----- nvinfo : EIATTR_SPARSE_MMA_MASK
	.align		4
.L_771:
        /*0018*/ 	.byte	0x03, 0x50
        /*001a*/ 	.short	0x0000


	//----- nvinfo : EIATTR_MAXREG_COUNT
	.align		4
        /*001c*/ 	.byte	0x03, 0x1b
        /*001e*/ 	.short	0x00a8


	//----- nvinfo : EIATTR_NUM_BARRIERS
	.align		4
        /*0020*/ 	.byte	0x02, 0x4c
        /*0022*/ 	.byte	0x10
	.zero		1


	//----- nvinfo : EIATTR_EXTERNS
	.align		4
        /*0024*/ 	.byte	0x04, 0x0f
        /*0026*/ 	.short	(.L_773 - .L_772)


	//   ....[0]....
	.align		4
.L_772:
        /*0028*/ 	.word	index@(__assertfail)


	//----- nvinfo : EIATTR_ANNOTATIONS
	.align		4
.L_773:
        /*002c*/ 	.byte	0x04, 0x55
        /*002e*/ 	.short	(.L_775 - .L_774)


	//   ....[0]....
.L_774:
        /* <DEDUP_REMOVED lines=69> */


	//----- nvinfo : EIATTR_MERCURY_ISA_VERSION
	.align		4
.L_775:
        /*0470*/ 	.byte	0x03, 0x5f
        /*0472*/ 	.short	0x0101


	//----- nvinfo : EIATTR_UNUSED_LOAD_BYTE_OFFSET
	.align		4
        /*0474*/ 	.byte	0x04, 0x44
        /*0476*/ 	.short	(.L_777 - .L_776)


	//   ....[0]....
.L_776:
        /*0478*/ 	.word	0x00000b70
        /*047c*/ 	.word	0x0000fff0


	//   ....[1]....
        /*0480*/ 	.word	0x0001d8e0
        /*0484*/ 	.word	0x0000fff0


	//----- nvinfo : EIATTR_INT_WARP_WIDE_INSTR_OFFSETS
	.align		4
.L_777:
        /*0488*/ 	.byte	0x04, 0x31
        /*048a*/ 	.short	(.L_779 - .L_778)


	//   ....[0]....
.L_778:
        /*048c*/ 	.word	0x00000210


	//   ....[1]....
        /*0490*/ 	.word	0x00000250


	//   ....[2]....
        /*0494*/ 	.word	0x000002c0


	//   ....[3]....
        /*0498*/ 	.word	0x00023920


	//   ....[4]....
        /*049c*/ 	.word	0x000239b0


	//   ....[5]....
        /*04a0*/ 	.word	0x00024100


	//   ....[6]....
        /*04a4*/ 	.word	0x00024130


	//   ....[7]....
        /*04a8*/ 	.word	0x00024210


	//   ....[8]....
        /*04ac*/ 	.word	0x000242e0


	//   ....[9]....
        /*04b0*/ 	.word	0x000269f0


	//   ....[10]....
        /*04b4*/ 	.word	0x00026a80


	//----- nvinfo : EIATTR_COOP_GROUP_MASK_REGIDS
	.align		4
.L_779:
        /*04b8*/ 	.byte	0x04, 0x29
        /*04ba*/ 	.short	(.L_781 - .L_780)


	//   ....[0]....
.L_780:
        /*04bc*/ 	.word	0xffffffff


	//   ....[1]....
        /*04c0*/ 	.word	0xffffffff


	//   ....[2]....
        /*04c4*/ 	.word	0xffffffff


	//   ....[3]....
        /*04c8*/ 	.word	0xffffffff


	//   ....[4]....
        /*04cc*/ 	.word	0xffffffff


	//   ....[5]....
        /*04d0*/ 	.word	0xffffffff


	//   ....[6]....
        /*04d4*/ 	.word	0xffffffff


	//   ....[7]....
        /*04d8*/ 	.word	0xffffffff


	//   ....[8]....
        /*04dc*/ 	.word	0xffffffff


	//   ....[9]....
        /*04e0*/ 	.word	0xffffffff


	//   ....[10]....
        /*04e4*/ 	.word	0xffffffff


	//   ....[11]....
        /*04e8*/ 	.word	0xffffffff


	//   ....[12]....
        /*04ec*/ 	.word	0xffffffff


	//   ....[13]....
        /*04f0*/ 	.word	0xffffffff


	//   ....[14]....
        /*04f4*/ 	.word	0xffffffff


	//   ....[15]....
        /*04f8*/ 	.word	0xffffffff


	//   ....[16]....
        /*04fc*/ 	.word	0xffffffff


	//   ....[17]....
        /*0500*/ 	.word	0xffffffff


	//   ....[18]....
        /*0504*/ 	.word	0xffffffff


	//   ....[19]....
        /*0508*/ 	.word	0xffffffff


	//   ....[20]....
        /*050c*/ 	.word	0xffffffff


	//   ....[21]....
        /*0510*/ 	.word	0xffffffff


	//   ....[22]....
        /*0514*/ 	.word	0xffffffff


	//   ....[23]....
        /*0518*/ 	.word	0xffffffff


	//   ....[24]....
        /*051c*/ 	.word	0xffffffff


	//   ....[25]....
        /*0520*/ 	.word	0xffffffff


	//   ....[26]....
        /*0524*/ 	.word	0xffffffff


	//   ....[27]....
        /*0528*/ 	.word	0xffffffff


	//   ....[28]....
        /*052c*/ 	.word	0xffffffff


	//   ....[29]....
        /*0530*/ 	.word	0xffffffff


	//   ....[30]....
        /*0534*/ 	.word	0xffffffff


	//   ....[31]....
        /*0538*/ 	.word	0xffffffff


	//   ....[32]....
        /*053c*/ 	.word	0xffffffff


	//   ....[33]....
        /*0540*/ 	.word	0xffffffff


	//   ....[34]....
        /*0544*/ 	.word	0xffffffff


	//   ....[35]....
        /*0548*/ 	.word	0xffffffff


	//   ....[36]....
        /*054c*/ 	.word	0xffffffff


	//   ....[37]....
        /*0550*/ 	.word	0xffffffff


	//   ....[38]....
        /*0554*/ 	.word	0xffffffff


	//   ....[39]....
        /*0558*/ 	.word	0xffffffff


	//   ....[40]....
        /*055c*/ 	.word	0xffffffff


	//   ....[41]....
        /*0560*/ 	.word	0xffffffff


	//   ....[42]....
        /*0564*/ 	.word	0xffffffff


	//   ....[43]....
        /*0568*/ 	.word	0xffffffff


	//   ....[44]....
        /*056c*/ 	.word	0xffffffff


	//   ....[45]....
        /*0570*/ 	.word	0xffffffff


	//   ....[46]....
        /*0574*/ 	.word	0xffffffff


	//   ....[47]....
        /*0578*/ 	.word	0xffffffff


	//   ....[48]....
        /*057c*/ 	.word	0xffffffff


	//   ....[49]....
        /*0580*/ 	.word	0xffffffff


	//   ....[50]....
        /*0584*/ 	.word	0xffffffff


	//   ....[51]....
        /*0588*/ 	.word	0xffffffff


	//   ....[52]....
        /*058c*/ 	.word	0xffffffff


	//   ....[53]....
        /*0590*/ 	.word	0xffffffff


	//   ....[54]....
        /*0594*/ 	.word	0xffffffff


	//   ....[55]....
        /*0598*/ 	.word	0xffffffff


	//   ....[56]....
        /*059c*/ 	.word	0xffffffff


	//   ....[57]....
        /*05a0*/ 	.word	0xffffffff


	//   ....[58]....
        /*05a4*/ 	.word	0xffffffff


	//   ....[59]....
        /*05a8*/ 	.word	0xffffffff


	//   ....[60]....
        /*05ac*/ 	.word	0xffffffff


	//   ....[61]....
        /*05b0*/ 	.word	0xffffffff


	//   ....[62]....
        /*05b4*/ 	.word	0xffffffff


	//   ....[63]....
        /*05b8*/ 	.word	0xffffffff


	//   ....[64]....
        /*05bc*/ 	.word	0xffffffff


	//   ....[65]....
        /*05c0*/ 	.word	0xffffffff


	//   ....[66]....
        /*05c4*/ 	.word	0xffffffff


	//   ....[67]....
        /*05c8*/ 	.word	0xffffffff


	//   ....[68]....
        /*05cc*/ 	.word	0xffffffff


	//   ....[69]....
        /*05d0*/ 	.word	0xffffffff


	//   ....[70]....
        /*05d4*/ 	.word	0xffffffff


	//   ....[71]....
        /*05d8*/ 	.word	0xffffffff


	//   ....[72]....
        /*05dc*/ 	.word	0xffffffff


	//   ....[73]....
        /*05e0*/ 	.word	0xffffffff


	//   ....[74]....
        /*05e4*/ 	.word	0xffffffff


	//   ....[75]....
        /*05e8*/ 	.word	0xffffffff


	//   ....[76]....
        /*05ec*/ 	.word	0xffffffff


	//   ....[77]....
        /*05f0*/ 	.word	0xffffffff


	//   ....[78]....
        /*05f4*/ 	.word	0xffffffff


	//   ....[79]....
        /*05f8*/ 	.word	0xffffffff


	//   ....[80]....
        /*05fc*/ 	.word	0xffffffff


	//   ....[81]....
        /*0600*/ 	.word	0xffffffff


	//   ....[82]....
        /*0604*/ 	.word	0xffffffff


	//   ....[83]....
        /*0608*/ 	.word	0xffffffff


	//   ....[84]....
        /*060c*/ 	.word	0xffffffff


	//   ....[85]....
        /*0610*/ 	.word	0xffffffff


	//   ....[86]....
        /*0614*/ 	.word	0xffffffff


	//   ....[87]....
        /*0618*/ 	.word	0xffffffff


	//   ....[88]....
        /*061c*/ 	.word	0xffffffff


	//   ....[89]....
        /*0620*/ 	.word	0xffffffff


	//   ....[90]....
        /*0624*/ 	.word	0xffffffff


	//   ....[91]....
        /*0628*/ 	.word	0xffffffff


	//   ....[92]....
        /*062c*/ 	.word	0xffffffff


	//   ....[93]....
        /*0630*/ 	.word	0xffffffff


	//   ....[94]....
        /*0634*/ 	.word	0xffffffff


	//   ....[95]....
        /*0638*/ 	.word	0xffffffff


	//   ....[96]....
        /*063c*/ 	.word	0xffffffff


	//   ....[97]....
        /*0640*/ 	.word	0xffffffff


	//   ....[98]....
        /*0644*/ 	.word	0xffffffff


	//   ....[99]....
        /*0648*/ 	.word	0xffffffff


	//   ....[100]....
        /*064c*/ 	.word	0xffffffff


	//   ....[101]....
        /*0650*/ 	.word	0xffffffff


	//   ....[102]....
        /*0654*/ 	.word	0xffffffff


	//   ....[103]....
        /*0658*/ 	.word	0xffffffff


	//   ....[104]....
        /*065c*/ 	.word	0xffffffff


	//   ....[105]....
        /*0660*/ 	.word	0xffffffff


	//   ....[106]....
        /*0664*/ 	.word	0xffffffff


	//   ....[107]....
        /*0668*/ 	.word	0xffffffff


	//   ....[108]....
        /*066c*/ 	.word	0xffffffff


	//   ....[109]....
        /*0670*/ 	.word	0xffffffff


	//   ....[110]....
        /*0674*/ 	.word	0xffffffff


	//   ....[111]....
        /*0678*/ 	.word	0xffffffff


	//   ....[112]....
        /*067c*/ 	.word	0x0500000f


	//   ....[113]....
        /*0680*/ 	.word	0x0500000f


	//   ....[114]....
        /*0684*/ 	.word	0x0500000f


	//   ....[115]....
        /*0688*/ 	.word	0x0500000f


	//   ....[116]....
        /*068c*/ 	.word	0x0500000f


	//   ....[117]....
        /*0690*/ 	.word	0x0500000f


	//   ....[118]....
        /*0694*/ 	.word	0x0500000f


	//   ....[119]....
        /*0698*/ 	.word	0x0500000f


	//   ....[120]....
        /*069c*/ 	.word	0x0500000f


	//   ....[121]....
        /*06a0*/ 	.word	0x0500000f


	//   ....[122]....
        /*06a4*/ 	.word	0x0500000f


	//   ....[123]....
        /*06a8*/ 	.word	0x0500000f


	//   ....[124]....
        /*06ac*/ 	.word	0x0500000f


	//   ....[125]....
        /*06b0*/ 	.word	0x0500000f


	//   ....[126]....
        /*06b4*/ 	.word	0x0500000f


	//   ....[127]....
        /*06b8*/ 	.word	0x0500000f


	//   ....[128]....
        /*06bc*/ 	.word	0x0500000f


	//   ....[129]....
        /*06c0*/ 	.word	0x0500000f


	//   ....[130]....
        /*06c4*/ 	.word	0x0500000f


	//   ....[131]....
        /*06c8*/ 	.word	0x0500000f


	//   ....[132]....
        /*06cc*/ 	.word	0x0500000f


	//   ....[133]....
        /*06d0*/ 	.word	0x0500000f


	//   ....[134]....
        /*06d4*/ 	.word	0x0500000f


	//   ....[135]....
        /*06d8*/ 	.word	0x0500000f


	//   ....[136]....
        /*06dc*/ 	.word	0x0500000f


	//   ....[137]....
        /*06e0*/ 	.word	0x0500000f


	//   ....[138]....
        /*06e4*/ 	.word	0x0500000f


	//   ....[139]....
        /*06e8*/ 	.word	0x0500000f


	//----- nvinfo : EIATTR_COOP_GROUP_INSTR_OFFSETS
	.align		4
.L_781:
        /*06ec*/ 	.byte	0x04, 0x28
        /*06ee*/ 	.short	(.L_783 - .L_782)


	//   ....[0]....
.L_782:
        /*06f0*/ 	.word	0x000000c0


	//   ....[1]....
        /*06f4*/ 	.word	0x00000220


	//   ....[2]....
        /*06f8*/ 	.word	0x00000270


	//   ....[3]....
        /*06fc*/ 	.word	0x000004a0


	//   ....[4]....
        /*0700*/ 	.word	0x00000600


	//   ....[5]....
        /*0704*/ 	.word	0x00000720


	//   ....[6]....
        /*0708*/ 	.word	0x00000880


	//   ....[7]....
        /*070c*/ 	.word	0x00004ca0


	//   ....[8]....
        /*0710*/ 	.word	0x0000e400


	//   ....[9]....
        /*0714*/ 	.word	0x0000e520


	//   ....[10]....
        /*0718*/ 	.word	0x0000f0a0


	//   ....[11]....
        /*071c*/ 	.word	0x0000f0f0


	//   ....[12]....
        /*0720*/ 	.word	0x00012cb0


	//   ....[13]....
        /*0724*/ 	.word	0x00012dc0


	//   ....[14]....
        /*0728*/ 	.word	0x000138d0


	//   ....[15]....
        /*072c*/ 	.word	0x00013960


	//   ....[16]....
        /*0730*/ 	.word	0x000164c0


	//   ....[17]....
        /*0734*/ 	.word	0x000164d0


	//   ....[18]....
        /*0738*/ 	.word	0x00016510


	//   ....[19]....
        /*073c*/ 	.word	0x00016520


	//   ....[20]....
        /*0740*/ 	.word	0x0001a980


	//   ....[21]....
        /*0744*/ 	.word	0x0001aa90


	//   ....[22]....
        /*0748*/ 	.word	0x0001b5b0


	//   ....[23]....
        /*074c*/ 	.word	0x0001b630


	//   ....[24]....
        /*0750*/ 	.word	0x0001cf90


	//   ....[25]....
        /*0754*/ 	.word	0x0001cfa0


	//   ....[26]....
        /*0758*/ 	.word	0x0001cfd0


	//   ....[27]....
        /*075c*/ 	.word	0x0001cfe0


	//   ....[28]....
        /*0760*/ 	.word	0x0001e400


	//   ....[29]....
        /*0764*/ 	.word	0x0001e430


	//   ....[30]....
        /*0768*/ 	.word	0x0001e460


	//   ....[31]....
        /*076c*/ 	.word	0x0001e490


	//   ....[32]....
        /*0770*/ 	.word	0x0001e4b0


	//   ....[33]....
        /*0774*/ 	.word	0x0001e4d0


	//   ....[34]....
        /*0778*/ 	.word	0x0001e4f0


	//   ....[35]....
        /*077c*/ 	.word	0x0001e510


	//   ....[36]....
        /*0780*/ 	.word	0x0001e520


	//   ....[37]....
        /*0784*/ 	.word	0x0001e530


	//   ....[38]....
        /*0788*/ 	.word	0x0001e540


	//   ....[39]....
        /*078c*/ 	.word	0x0001e550


	//   ....[40]....
        /*0790*/ 	.word	0x0001e560


	//   ....[41]....
        /*0794*/ 	.word	0x0001e570


	//   ....[42]....
        /*0798*/ 	.word	0x0001e580


	//   ....[43]....
        /*079c*/ 	.word	0x0001e590


	//   ....[44]....
        /*07a0*/ 	.word	0x0001e5a0


	//   ....[45]....
        /*07a4*/ 	.word	0x0001e5b0


	//   ....[46]....
        /*07a8*/ 	.word	0x0001e5c0


	//   ....[47]....
        /*07ac*/ 	.word	0x0001e5d0


	//   ....[48]....
        /*07b0*/ 	.word	0x0001e5e0


	//   ....[49]....
        /*07b4*/ 	.word	0x0001e5f0


	//   ....[50]....
        /*07b8*/ 	.word	0x0001e600


	//   ....[51]....
        /*07bc*/ 	.word	0x0001e610


	//   ....[52]....
        /*07c0*/ 	.word	0x0001e620


	//   ....[53]....
        /*07c4*/ 	.word	0x0001e630


	//   ....[54]....
        /*07c8*/ 	.word	0x0001e640


	//   ....[55]....
        /*07cc*/ 	.word	0x0001e650


	//   ....[56]....
        /*07d0*/ 	.word	0x0001e660


	//   ....[57]....
        /*07d4*/ 	.word	0x0001e670


	//   ....[58]....
        /*07d8*/ 	.word	0x0001e680


	//   ....[59]....
        /*07dc*/ 	.word	0x0001e690


	//   ....[60]....
        /*07e0*/ 	.word	0x0001e6a0


	//   ....[61]....
        /*07e4*/ 	.word	0x0001e6b0


	//   ....[62]....
        /*07e8*/ 	.word	0x0001e6c0


	//   ....[63]....
        /*07ec*/ 	.word	0x0001e6d0


	//   ....[64]....
        /*07f0*/ 	.word	0x0001e6e0


	//   ....[65]....
        /*07f4*/ 	.word	0x0001e6f0


	//   ....[66]....
        /*07f8*/ 	.word	0x0001e700


	//   ....[67]....
        /*07fc*/ 	.word	0x0001e710


	//   ....[68]....
        /*0800*/ 	.word	0x0001e720


	//   ....[69]....
        /*0804*/ 	.word	0x0001e730


	//   ....[70]....
        /*0808*/ 	.word	0x0001e740


	//   ....[71]....
        /*080c*/ 	.word	0x0001e750


	//   ....[72]....
        /*0810*/ 	.word	0x0001e760


	//   ....[73]....
        /*0814*/ 	.word	0x0001e770


	//   ....[74]....
        /*0818*/ 	.word	0x0001e780


	//   ....[75]....
        /*081c*/ 	.word	0x0001e790


	//   ....[76]....
        /*0820*/ 	.word	0x000207c0


	//   ....[77]....
        /*0824*/ 	.word	0x00020980


	//   ....[78]....
        /*0828*/ 	.word	0x000209b0


	//   ....[79]....
        /*082c*/ 	.word	0x000209e0


	//   ....[80]....
        /*0830*/ 	.word	0x00020a10


	//   ....[81]....
        /*0834*/ 	.word	0x00020a40


	//   ....[82]....
        /*0838*/ 	.word	0x00020a80


	//   ....[83]....
        /*083c*/ 	.word	0x00020c00


	//   ....[84]....
        /*0840*/ 	.word	0x00020c30


	//   ....[85]....
        /*0844*/ 	.word	0x00020c60


	//   ....[86]....
        /*0848*/ 	.word	0x00020c90


	//   ....[87]....
        /*084c*/ 	.word	0x00020cc0


	//   ....[88]....
        /*0850*/ 	.word	0x00020cf0


	//   ....[89]....
        /*0854*/ 	.word	0x00020d90


	//   ....[90]....
        /*0858*/ 	.word	0x00020dd0


	//   ....[91]....
        /*085c*/ 	.word	0x00020e90


	//   ....[92]....
        /*0860*/ 	.word	0x00022010


	//   ....[93]....
        /*0864*/ 	.word	0x00024470


	//   ....[94]....
        /*0868*/ 	.word	0x00027af0


	//   ....[95]....
        /*086c*/ 	.word	0x00027b00


	//   ....[96]....
        /*0870*/ 	.word	0x00027b20


	//   ....[97]....
        /*0874*/ 	.word	0x00027b60


	//   ....[98]....
        /*0878*/ 	.word	0x00027b90


	//   ....[99]....
        /*087c*/ 	.word	0x00027bc0


	//   ....[100]....
        /*0880*/ 	.word	0x00027bf0


	//   ....[101]....
        /*0884*/ 	.word	0x00027c20


	//   ....[102]....
        /*0888*/ 	.word	0x00027dc0


	//   ....[103]....
        /*088c*/ 	.word	0x00027df0


	//   ....[104]....
        /*0890*/ 	.word	0x00027e20


	//   ....[105]....
        /*0894*/ 	.word	0x00027e50


	//   ....[106]....
        /*0898*/ 	.word	0x00027e80


	//   ....[107]....
        /*089c*/ 	.word	0x00027eb0


	//   ....[108]....
        /*08a0*/ 	.word	0x00027f70


	//   ....[109]....
        /*08a4*/ 	.word	0x00027f90


	//   ....[110]....
        /*08a8*/ 	.word	0x00028000


	//   ....[111]....
        /*08ac*/ 	.word	0x00028790


	//   ....[112]....
        /*08b0*/ 	.word	0x00028b20


	//   ....[113]....
        /*08b4*/ 	.word	0x00028bb0


	//   ....[114]....
        /*08b8*/ 	.word	0x00028c50


	//   ....[115]....
        /*08bc*/ 	.word	0x00028cf0


	//   ....[116]....
        /*08c0*/ 	.word	0x00028dd0


	//   ....[117]....
        /*08c4*/ 	.word	0x00028e60


	//   ....[118]....
        /*08c8*/ 	.word	0x00028f00


	//   ....[119]....
        /*08cc*/ 	.word	0x00028fa0


	//   ....[120]....
        /*08d0*/ 	.word	0x000293c0


	//   ....[121]....
        /*08d4*/ 	.word	0x000296a0


	//   ....[122]....
        /*08d8*/ 	.word	0x00029ad0


	//   ....[123]....
        /*08dc*/ 	.word	0x00029b70


	//   ....[124]....
        /*08e0*/ 	.word	0x00029ca0


	//   ....[125]....
        /*08e4*/ 	.word	0x00029d10


	//   ....[126]....
        /*08e8*/ 	.word	0x00029d80


	//   ....[127]....
        /*08ec*/ 	.word	0x00029df0


	//   ....[128]....
        /*08f0*/ 	.word	0x00029e60


	//   ....[129]....
        /*08f4*/ 	.word	0x00029ee0


	//   ....[130]....
        /*08f8*/ 	.word	0x00029f70


	//   ....[131]....
        /*08fc*/ 	.word	0x0002a000


	//   ....[132]....
        /*0900*/ 	.word	0x0002a070


	//   ....[133]....
        /*0904*/ 	.word	0x0002a0e0


	//   ....[134]....
        /*0908*/ 	.word	0x0002a150


	//   ....[135]....
        /*090c*/ 	.word	0x0002a1d0


	//   ....[136]....
        /*0910*/ 	.word	0x0002a240


	//   ....[137]....
        /*0914*/ 	.word	0x0002a2e0


	//   ....[138]....
        /*0918*/ 	.word	0x0002a370


	//   ....[139]....
        /*091c*/ 	.word	0x0002a4a0


	//----- nvinfo : EIATTR_REG_RECONFIG
	.align		4
.L_783:
        /*0920*/ 	.byte	0x01, 0x54
	.zero		2


	//----- nvinfo : EIATTR_SYSCALL_OFFSETS
	.align		4
        /*0924*/ 	.byte	0x04, 0x46
        /*0926*/ 	.short	(.L_785 - .L_784)


	//   ....[0]....
.L_784:
        /*0928*/ 	.word	0x00001fc0


	//   ....[1]....
        /*092c*/ 	.word	0x000021b0


	//   ....[2]....
        /*0930*/ 	.word	0x00004e20


	//   ....[3]....
        /*0934*/ 	.word	0x00005160


	//   ....[4]....
        /*0938*/ 	.word	0x00023b50


	//   ....[5]....
        /*093c*/ 	.word	0x00023cc0


	//   ....[6]....
        /*0940*/ 	.word	0x00023e10


	//   ....[7]....
        /*0944*/ 	.word	0x00023f40


	//----- nvinfo : EIATTR_MBARRIER_INSTR_OFFSETS
	.align		4
.L_785:
        /*0948*/ 	.byte	0x04, 0x39
        /*094a*/ 	.short	(.L_787 - .L_786)


	//   ....[0]....
.L_786:
        /*094c*/ 	.word	0x00000350
        /*0950*/ 	.word	0x000000ff
        /*0954*/ 	.word	0x00033400
        /*0958*/ 	.short	0x0100
        /*095a*/ 	.byte	0x08
	.zero		1


	//   ....[1]....
        /*095c*/ 	.word	0x00000360
        /*0960*/ 	.word	0x000000ff
        /*0964*/ 	.word	0x00033420
        /*0968*/ 	.short	0x0100
        /*096a*/ 	.byte	0x08
	.zero		1


	//   ....[2]....
        /*096c*/ 	.word	0x00000450
        /*0970*/ 	.word	0x000000ff
        /*0974*/ 	.word	0x00033430
        /*0978*/ 	.short	0x0100
        /*097a*/ 	.byte	0x08
	.zero		1


	//   ....[3]....
        /*097c*/ 	.word	0x00000460
        /*0980*/ 	.word	0x000000ff
        /*0984*/ 	.word	0x00033440
        /*0988*/ 	.short	0x0100
        /*098a*/ 	.byte	0x08
	.zero		1


	//   ....[4]....
        /*098c*/ 	.word	0x00000470
        /*0990*/ 	.word	0x000000ff
        /*0994*/ 	.word	0x00033438
        /*0998*/ 	.short	0x0100
        /*099a*/ 	.byte	0x08
	.zero		1


	//   ....[5]....
        /*099c*/ 	.word	0x00000480
        /*09a0*/ 	.word	0x000000ff
        /*09a4*/ 	.word	0x00033448
        /*09a8*/ 	.short	0x0100
        /*09aa*/ 	.byte	0x08
	.zero		1


	//   ....[6]....
        /*09ac*/ 	.word	0x000005b0
        /*09b0*/ 	.word	0x000000ff
        /*09b4*/ 	.word	0x00033450
        /*09b8*/ 	.short	0x0100
        /*09ba*/ 	.byte	0x08
	.zero		1


	//   ....[7]....
        /*09bc*/ 	.word	0x000005c0
        /*09c0*/ 	.word	0x000000ff
        /*09c4*/ 	.word	0x00033460
        /*09c8*/ 	.short	0x0100
        /*09ca*/ 	.byte	0x08
	.zero		1


	//   ....[8]....
        /*09cc*/ 	.word	0x000005d0
        /*09d0*/ 	.word	0x000000ff
        /*09d4*/ 	.word	0x00033458
        /*09d8*/ 	.short	0x0100
        /*09da*/ 	.byte	0x08
	.zero		1


	//   ....[9]....
        /*09dc*/ 	.word	0x000005e0
        /*09e0*/ 	.word	0x000000ff
        /*09e4*/ 	.word	0x00033468
        /*09e8*/ 	.short	0x0100
        /*09ea*/ 	.byte	0x08
	.zero		1


	//   ....[10]....
        /*09ec*/ 	.word	0x000006d0
        /*09f0*/ 	.word	0x000000ff
        /*09f4*/ 	.word	0x00033470
        /*09f8*/ 	.short	0x0100
        /*09fa*/ 	.byte	0x06
	.zero		1


	//   ....[11]....
        /*09fc*/ 	.word	0x000006e0
        /*0a00*/ 	.word	0x000000ff
        /*0a04*/ 	.word	0x00033480
        /*0a08*/ 	.short	0x0100
        /*0a0a*/ 	.byte	0x06
	.zero		1


	//   ....[12]....
        /*0a0c*/ 	.word	0x000006f0
        /*0a10*/ 	.word	0x000000ff
        /*0a14*/ 	.word	0x00033478
        /*0a18*/ 	.short	0x0100
        /*0a1a*/ 	.byte	0x06
	.zero		1


	//   ....[13]....
        /*0a1c*/ 	.word	0x00000700
        /*0a20*/ 	.word	0x000000ff
        /*0a24*/ 	.word	0x00033488
        /*0a28*/ 	.short	0x0100
        /*0a2a*/ 	.byte	0x06
	.zero		1


	//   ....[14]....
        /*0a2c*/ 	.word	0x00000830
        /*0a30*/ 	.word	0x000000ff
        /*0a34*/ 	.word	0x00033490
        /*0a38*/ 	.short	0x0100
        /*0a3a*/ 	.byte	0x08
	.zero		1


	//   ....[15]....
        /*0a3c*/ 	.word	0x00000840
        /*0a40*/ 	.word	0x000000ff
        /*0a44*/ 	.word	0x000334a0
        /*0a48*/ 	.short	0x0100
        /*0a4a*/ 	.byte	0x08
	.zero		1


	//   ....[16]....
        /*0a4c*/ 	.word	0x00000850
        /*0a50*/ 	.word	0x000000ff
        /*0a54*/ 	.word	0x00033498
        /*0a58*/ 	.short	0x0100
        /*0a5a*/ 	.byte	0x08
	.zero		1


	//   ....[17]....
        /*0a5c*/ 	.word	0x00000860
        /*0a60*/ 	.word	0x000000ff
        /*0a64*/ 	.word	0x000334a8
        /*0a68*/ 	.short	0x0100
        /*0a6a*/ 	.byte	0x08
	.zero		1


	//   ....[18]....
        /*0a6c*/ 	.word	0x00000990
        /*0a70*/ 	.word	0x000000ff
        /*0a74*/ 	.word	0x000334b0
        /*0a78*/ 	.short	0x0100
        /*0a7a*/ 	.byte	0x08
	.zero		1


	//   ....[19]....
        /*0a7c*/ 	.word	0x000009a0
        /*0a80*/ 	.word	0x000000ff
        /*0a84*/ 	.word	0x000334c0
        /*0a88*/ 	.short	0x0100
        /*0a8a*/ 	.byte	0x08
	.zero		1


	//   ....[20]....
        /*0a8c*/ 	.word	0x000009b0
        /*0a90*/ 	.word	0x000000ff
        /*0a94*/ 	.word	0x000334b8
        /*0a98*/ 	.short	0x0100
        /*0a9a*/ 	.byte	0x08
	.zero		1


	//   ....[21]....
        /*0a9c*/ 	.word	0x000009c0
        /*0aa0*/ 	.word	0x000000ff
        /*0aa4*/ 	.word	0x000334c8
        /*0aa8*/ 	.short	0x0100
        /*0aaa*/ 	.byte	0x08
	.zero		1


	//   ....[22]....
        /*0aac*/ 	.word	0x00003b40
        /*0ab0*/ 	.word	0x0000001b
        /*0ab4*/ 	.word	0x000334b0
        /*0ab8*/ 	.short	0x010a
        /*0aba*/ 	.byte	0x3f
	.zero		1


	//   ....[23]....
        /*0abc*/ 	.word	0x000040e0
        /*0ac0*/ 	.word	0x00000000
        /*0ac4*/ 	.word	0x00000000
        /*0ac8*/ 	.short	0x0101
        /*0aca*/ 	.byte	0x3f
	.zero		1


	//   ....[24]....
        /*0acc*/ 	.word	0x00004ec0
        /*0ad0*/ 	.word	0x00000003
        /*0ad4*/ 	.word	0x00033400
        /*0ad8*/ 	.short	0x010a
        /*0ada*/ 	.byte	0x3f
	.zero		1


	//   ....[25]....
        /*0adc*/ 	.word	0x00004f10
        /*0ae0*/ 	.word	0x00000003
        /*0ae4*/ 	.word	0x00033400
        /*0ae8*/ 	.short	0x010a
        /*0aea*/ 	.byte	0x3f
	.zero		1


	//   ....[26]....
        /*0aec*/ 	.word	0x000059a0
        /*0af0*/ 	.word	0x000000ff
        /*0af4*/ 	.word	0x00033400
        /*0af8*/ 	.short	0x010a
        /*0afa*/ 	.byte	0x26
	.zero		1


	//   ....[27]....
        /*0afc*/ 	.word	0x00008ee0
        /*0b00*/ 	.word	0x000000ff
        /*0b04*/ 	.word	0x00033400
        /*0b08*/ 	.short	0x010a
        /*0b0a*/ 	.byte	0x26
	.zero		1


	//   ....[28]....
        /*0b0c*/ 	.word	0x0000bfe0
        /*0b10*/ 	.word	0x00000003
        /*0b14*/ 	.word	0x00033430
        /*0b18*/ 	.short	0x010a
        /*0b1a*/ 	.byte	0x3f
	.zero		1


	//   ....[29]....
        /*0b1c*/ 	.word	0x0000c050
        /*0b20*/ 	.word	0x00000003
        /*0b24*/ 	.word	0x00033430
        /*0b28*/ 	.short	0x010a
        /*0b2a*/ 	.byte	0x3f
	.zero		1


	//   ....[30]....
        /*0b2c*/ 	.word	0x0000cde0
        /*0b30*/ 	.word	0x00000000
        /*0b34*/ 	.word	0x00000000
        /*0b38*/ 	.short	0x0101
        /*0b3a*/ 	.byte	0x3f
	.zero		1


	//   ....[31]....
        /*0b3c*/ 	.word	0x000104d0
        /*0b40*/ 	.word	0x000000ff
        /*0b44*/ 	.word	0x00033430
        /*0b48*/ 	.short	0x010a
        /*0b4a*/ 	.byte	0x06
	.zero		1


	//   ....[32]....
        /*0b4c*/ 	.word	0x00010510
        /*0b50*/ 	.word	0x000000ff
        /*0b54*/ 	.word	0x00033430
        /*0b58*/ 	.short	0x010a
        /*0b5a*/ 	.byte	0x06
	.zero		1


	//   ....[33]....
        /*0b5c*/ 	.word	0x00011120
        /*0b60*/ 	.word	0x000000ff
        /*0b64*/ 	.word	0x00033450
        /*0b68*/ 	.short	0x010a
        /*0b6a*/ 	.byte	0x06
	.zero		1


	//   ....[34]....
        /*0b6c*/ 	.word	0x00011160
        /*0b70*/ 	.word	0x000000ff
        /*0b74*/ 	.word	0x00033450
        /*0b78*/ 	.short	0x010a
        /*0b7a*/ 	.byte	0x06
	.zero		1


	//   ....[35]....
        /*0b7c*/ 	.word	0x00011430
        /*0b80*/ 	.word	0x00000009
        /*0b84*/ 	.word	0x00000000
        /*0b88*/ 	.short	0x0101
        /*0b8a*/ 	.byte	0x3f
	.zero		1


	//   ....[36]....
        /*0b8c*/ 	.word	0x000146b0
        /*0b90*/ 	.word	0x000000ff
        /*0b94*/ 	.word	0x00000000
        /*0b98*/ 	.short	0x0101
        /*0b9a*/ 	.byte	0x06
	.zero		1


	//   ....[37]....
        /*0b9c*/ 	.word	0x00015210
        /*0ba0*/ 	.word	0x000000ff
        /*0ba4*/ 	.word	0x00033430
        /*0ba8*/ 	.short	0x010a
        /*0baa*/ 	.byte	0x06
	.zero		1


	//   ....[38]....
        /*0bac*/ 	.word	0x00015250
        /*0bb0*/ 	.word	0x000000ff
        /*0bb4*/ 	.word	0x00033430
        /*0bb8*/ 	.short	0x010a
        /*0bba*/ 	.byte	0x06
	.zero		1


	//   ....[39]....
        /*0bbc*/ 	.word	0x00015e90
        /*0bc0*/ 	.word	0x000000ff
        /*0bc4*/ 	.word	0x00033450
        /*0bc8*/ 	.short	0x010a
        /*0bca*/ 	.byte	0x06
	.zero		1


	//   ....[40]....
        /*0bcc*/ 	.word	0x00015ed0
        /*0bd0*/ 	.word	0x000000ff
        /*0bd4*/ 	.word	0x00033450
        /*0bd8*/ 	.short	0x010a
        /*0bda*/ 	.byte	0x06
	.zero		1


	//   ....[41]....
        /*0bdc*/ 	.word	0x00017620
        /*0be0*/ 	.word	0x00000006
        /*0be4*/ 	.word	0x00000000
        /*0be8*/ 	.short	0x0101
        /*0bea*/ 	.byte	0x3f
	.zero		1


	//   ....[42]....
        /*0bec*/ 	.word	0x000177c0
        /*0bf0*/ 	.word	0x000000ff
        /*0bf4*/ 	.word	0x00000000
        /*0bf8*/ 	.short	0x0101
        /*0bfa*/ 	.byte	0x06
	.zero		1


	//   ....[43]....
        /*0bfc*/ 	.word	0x00018160
        /*0c00*/ 	.word	0x000000ff
        /*0c04*/ 	.word	0x00033430
        /*0c08*/ 	.short	0x010a
        /*0c0a*/ 	.byte	0x06
	.zero		1


	//   ....[44]....
        /*0c0c*/ 	.word	0x000181a0
        /*0c10*/ 	.word	0x000000ff
        /*0c14*/ 	.word	0x00033430
        /*0c18*/ 	.short	0x010a
        /*0c1a*/ 	.byte	0x06
	.zero		1


	//   ....[45]....
        /*0c1c*/ 	.word	0x00018de0
        /*0c20*/ 	.word	0x000000ff
        /*0c24*/ 	.word	0x00033450
        /*0c28*/ 	.short	0x010a
        /*0c2a*/ 	.byte	0x06
	.zero		1


	//   ....[46]....
        /*0c2c*/ 	.word	0x00018e20
        /*0c30*/ 	.word	0x000000ff
        /*0c34*/ 	.word	0x00033450
        /*0c38*/ 	.short	0x010a
        /*0c3a*/ 	.byte	0x06
	.zero		1


	//   ....[47]....
        /*0c3c*/ 	.word	0x00019130
        /*0c40*/ 	.word	0x00000000
        /*0c44*/ 	.word	0x00000000
        /*0c48*/ 	.short	0x0101
        /*0c4a*/ 	.byte	0x3f
	.zero		1


	//   ....[48]....
        /*0c4c*/ 	.word	0x0001c390
        /*0c50*/ 	.word	0x000000ff
        /*0c54*/ 	.word	0x00000000
        /*0c58*/ 	.short	0x0101
        /*0c5a*/ 	.byte	0x06
	.zero		1


	//   ....[49]....
        /*0c5c*/ 	.word	0x0001cc10
        /*0c60*/ 	.word	0x000000ff
        /*0c64*/ 	.word	0x00033450
        /*0c68*/ 	.short	0x010a
        /*0c6a*/ 	.byte	0x0e
	.zero		1


	//   ....[50]....
        /*0c6c*/ 	.word	0x0001cc50
        /*0c70*/ 	.word	0x000000ff
        /*0c74*/ 	.word	0x00033450
        /*0c78*/ 	.short	0x010a
        /*0c7a*/ 	.byte	0x0e
	.zero		1


	//   ....[51]....
        /*0c7c*/ 	.word	0x0001d350
        /*0c80*/ 	.word	0x000000ff
        /*0c84*/ 	.word	0x00000000
        /*0c88*/ 	.short	0x0101
        /*0c8a*/ 	.byte	0x04
	.zero		1


	//   ....[52]....
        /*0c8c*/ 	.word	0x0001f5e0
        /*0c90*/ 	.word	0x000000ff
        /*0c94*/ 	.word	0x00000000
        /*0c98*/ 	.short	0x0101
        /*0c9a*/ 	.byte	0x04
	.zero		1


	//   ....[53]....
        /*0c9c*/ 	.word	0x00022120
        /*0ca0*/ 	.word	0x0000000b
        /*0ca4*/ 	.word	0x00033420
        /*0ca8*/ 	.short	0x010a
        /*0caa*/ 	.byte	0x3f
	.zero		1


	//   ....[54]....
        /*0cac*/ 	.word	0x000221f0
        /*0cb0*/ 	.word	0x00000008
        /*0cb4*/ 	.word	0x000334a0
        /*0cb8*/ 	.short	0x010a
        /*0cba*/ 	.byte	0x3f
	.zero		1


	//   ....[55]....
        /*0cbc*/ 	.word	0x00022630
        /*0cc0*/ 	.word	0x00000008
        /*0cc4*/ 	.word	0x000334c0
        /*0cc8*/ 	.short	0x010a
        /*0cca*/ 	.byte	0x3f
	.zero		1


	//   ....[56]....
        /*0ccc*/ 	.word	0x00022c00
        /*0cd0*/ 	.word	0x00000007
        /*0cd4*/ 	.word	0x000334a0
        /*0cd8*/ 	.short	0x010a
        /*0cda*/ 	.byte	0x3f
	.zero		1


	//   ....[57]....
        /*0cdc*/ 	.word	0x00023020
        /*0ce0*/ 	.word	0x00000007
        /*0ce4*/ 	.word	0x000334c0
        /*0ce8*/ 	.short	0x010a
        /*0cea*/ 	.byte	0x3f
	.zero		1


	//   ....[58]....
        /*0cec*/ 	.word	0x00024710
        /*0cf0*/ 	.word	0x00000006
        /*0cf4*/ 	.word	0x00033480
        /*0cf8*/ 	.short	0x010a
        /*0cfa*/ 	.byte	0x3f
	.zero		1


	//   ....[59]....
        /*0cfc*/ 	.word	0x00024980
        /*0d00*/ 	.word	0x00000006
        /*0d04*/ 	.word	0x00033440
        /*0d08*/ 	.short	0x010a
        /*0d0a*/ 	.byte	0x3f
	.zero		1


	//   ....[60]....
        /*0d0c*/ 	.word	0x00024ec0
        /*0d10*/ 	.word	0x00000004
        /*0d14*/ 	.word	0x00033420
        /*0d18*/ 	.short	0x010a
        /*0d1a*/ 	.byte	0x3f
	.zero		1


	//   ....[61]....
        /*0d1c*/ 	.word	0x00025200
        /*0d20*/ 	.word	0x00000005
        /*0d24*/ 	.word	0x00033480
        /*0d28*/ 	.short	0x010a
        /*0d2a*/ 	.byte	0x3f
	.zero		1


	//   ....[62]....
        /*0d2c*/ 	.word	0x00025660
        /*0d30*/ 	.word	0x00000005
        /*0d34*/ 	.word	0x00033440
        /*0d38*/ 	.short	0x010a
        /*0d3a*/ 	.byte	0x3f
	.zero		1


	//   ....[63]....
        /*0d3c*/ 	.word	0x00025b40
        /*0d40*/ 	.word	0x0000000d
        /*0d44*/ 	.word	0x00033470
        /*0d48*/ 	.short	0x010a
        /*0d4a*/ 	.byte	0x3f
	.zero		1


	//   ....[64]....
        /*0d4c*/ 	.word	0x00025bb0
        /*0d50*/ 	.word	0x0000000d
        /*0d54*/ 	.word	0x00033460
        /*0d58*/ 	.short	0x010a
        /*0d5a*/ 	.byte	0x3f
	.zero		1


	//   ....[65]....
        /*0d5c*/ 	.word	0x00026920
        /*0d60*/ 	.word	0x0000000d
        /*0d64*/ 	.word	0x00033450
        /*0d68*/ 	.short	0x0101
        /*0d6a*/ 	.byte	0x3f
	.zero		1


	//   ....[66]....
        /*0d6c*/ 	.word	0x00026980
        /*0d70*/ 	.word	0x0000000d
        /*0d74*/ 	.word	0x00000000
        /*0d78*/ 	.short	0x0101
        /*0d7a*/ 	.byte	0x3f
	.zero		1


	//   ....[67]....
        /*0d7c*/ 	.word	0x00026ba0
        /*0d80*/ 	.word	0x00000000
        /*0d84*/ 	.word	0x00033470
        /*0d88*/ 	.short	0x010a
        /*0d8a*/ 	.byte	0x3f
	.zero		1


	//   ....[68]....
        /*0d8c*/ 	.word	0x00026c10
        /*0d90*/ 	.word	0x00000000
        /*0d94*/ 	.word	0x00033460
        /*0d98*/ 	.short	0x010a
        /*0d9a*/ 	.byte	0x3f
	.zero		1


	//   ....[69]....
        /*0d9c*/ 	.word	0x00027850
        /*0da0*/ 	.word	0x00000000
        /*0da4*/ 	.word	0x00033450
        /*0da8*/ 	.short	0x0101
        /*0daa*/ 	.byte	0x3f
	.zero		1


	//   ....[70]....
        /*0dac*/ 	.word	0x000278d0
        /*0db0*/ 	.word	0x00000002
        /*0db4*/ 	.word	0x00000000
        /*0db8*/ 	.short	0x0101
        /*0dba*/ 	.byte	0x3f
	.zero		1


	//   ....[71]....
        /*0dbc*/ 	.word	0x00028710
        /*0dc0*/ 	.word	0x00000000
        /*0dc4*/ 	.word	0x00033420
        /*0dc8*/ 	.short	0x010a
        /*0dca*/ 	.byte	0x3f
	.zero		1


	//   ....[72]....
        /*0dcc*/ 	.word	0x00028900
        /*0dd0*/ 	.word	0x00000006
        /*0dd4*/ 	.word	0x00000000
        /*0dd8*/ 	.short	0x010a
        /*0dda*/ 	.byte	0x3f
	.zero		1


	//   ....[73]....
        /*0ddc*/ 	.word	0x00028930
        /*0de0*/ 	.word	0x00000007
        /*0de4*/ 	.word	0x00000000
        /*0de8*/ 	.short	0x010a
        /*0dea*/ 	.byte	0x3f
	.zero		1


	//   ....[74]....
        /*0dec*/ 	.word	0x00028980
        /*0df0*/ 	.word	0x00000004
        /*0df4*/ 	.word	0x00033460
        /*0df8*/ 	.short	0x010a
        /*0dfa*/ 	.byte	0x3f
	.zero		1


	//   ....[75]....
        /*0dfc*/ 	.word	0x000289d0
        /*0e00*/ 	.word	0x00000003
        /*0e04*/ 	.word	0x00033460
        /*0e08*/ 	.short	0x010a
        /*0e0a*/ 	.byte	0x3f
	.zero		1


	//   ....[76]....
        /*0e0c*/ 	.word	0x00028a10
        /*0e10*/ 	.word	0x00000004
        /*0e14*/ 	.word	0x00033480
        /*0e18*/ 	.short	0x010a
        /*0e1a*/ 	.byte	0x3f
	.zero		1


	//   ....[77]....
        /*0e1c*/ 	.word	0x00028a30
        /*0e20*/ 	.word	0x00000003
        /*0e24*/ 	.word	0x00033480
        /*0e28*/ 	.short	0x010a
        /*0e2a*/ 	.byte	0x3f
	.zero		1


	//   ....[78]....
        /*0e2c*/ 	.word	0x00028a90
        /*0e30*/ 	.word	0x0000001b
        /*0e34*/ 	.word	0x000334b0
        /*0e38*/ 	.short	0x010a
        /*0e3a*/ 	.byte	0x3f
	.zero		1


	//   ....[79]....
        /*0e3c*/ 	.word	0x00028d40
        /*0e40*/ 	.word	0x00000003
        /*0e44*/ 	.word	0x00033400
        /*0e48*/ 	.short	0x010a
        /*0e4a*/ 	.byte	0x3f
	.zero		1


	//   ....[80]....
        /*0e4c*/ 	.word	0x00028ff0
        /*0e50*/ 	.word	0x00000003
        /*0e54*/ 	.word	0x00033400
        /*0e58*/ 	.short	0x010a
        /*0e5a*/ 	.byte	0x3f
	.zero		1


	//   ....[81]....
        /*0e5c*/ 	.word	0x00029040
        /*0e60*/ 	.word	0x00000003
        /*0e64*/ 	.word	0x00033430
        /*0e68*/ 	.short	0x010a
        /*0e6a*/ 	.byte	0x3f
	.zero		1


	//   ....[82]....
        /*0e6c*/ 	.word	0x000290a0
        /*0e70*/ 	.word	0x00000009
        /*0e74*/ 	.word	0x00033430
        /*0e78*/ 	.short	0x010a
        /*0e7a*/ 	.byte	0x3f
	.zero		1


	//   ....[83]....
        /*0e7c*/ 	.word	0x00029100
        /*0e80*/ 	.word	0x00000009
        /*0e84*/ 	.word	0x00033450
        /*0e88*/ 	.short	0x010a
        /*0e8a*/ 	.byte	0x3f
	.zero		1


	//   ....[84]....
        /*0e8c*/ 	.word	0x00029160
        /*0e90*/ 	.word	0x00000003
        /*0e94*/ 	.word	0x00033430
        /*0e98*/ 	.short	0x010a
        /*0e9a*/ 	.byte	0x3f
	.zero		1


	//   ....[85]....
        /*0e9c*/ 	.word	0x000291c0
        /*0ea0*/ 	.word	0x00000003
        /*0ea4*/ 	.word	0x00033450
        /*0ea8*/ 	.short	0x010a
        /*0eaa*/ 	.byte	0x3f
	.zero		1


	//   ....[86]....
        /*0eac*/ 	.word	0x00029220
        /*0eb0*/ 	.word	0x00000003
        /*0eb4*/ 	.word	0x00033430
        /*0eb8*/ 	.short	0x010a
        /*0eba*/ 	.byte	0x3f
	.zero		1


	//   ....[87]....
        /*0ebc*/ 	.word	0x00029280
        /*0ec0*/ 	.word	0x00000003
        /*0ec4*/ 	.word	0x00033450
        /*0ec8*/ 	.short	0x010a
        /*0eca*/ 	.byte	0x3f
	.zero		1


	//   ....[88]....
        /*0ecc*/ 	.word	0x000292e0
        /*0ed0*/ 	.word	0x00000005
        /*0ed4*/ 	.word	0x00033450
        /*0ed8*/ 	.short	0x010a
        /*0eda*/ 	.byte	0x3f
	.zero		1


	//   ....[89]....
        /*0edc*/ 	.word	0x00029480
        /*0ee0*/ 	.word	0x0000000b
        /*0ee4*/ 	.word	0x00033420
        /*0ee8*/ 	.short	0x010a
        /*0eea*/ 	.byte	0x3f
	.zero		1


	//   ....[90]....
        /*0eec*/ 	.word	0x000294d0
        /*0ef0*/ 	.word	0x00000008
        /*0ef4*/ 	.word	0x000334a0
        /*0ef8*/ 	.short	0x010a
        /*0efa*/ 	.byte	0x3f
	.zero		1


	//   ....[91]....
        /*0efc*/ 	.word	0x00029520
        /*0f00*/ 	.word	0x00000008
        /*0f04*/ 	.word	0x000334c0
        /*0f08*/ 	.short	0x010a
        /*0f0a*/ 	.byte	0x3f
	.zero		1


	//   ....[92]....
        /*0f0c*/ 	.word	0x00029570
        /*0f10*/ 	.word	0x00000007
        /*0f14*/ 	.word	0x000334a0
        /*0f18*/ 	.short	0x010a
        /*0f1a*/ 	.byte	0x3f
	.zero		1


	//   ....[93]....
        /*0f1c*/ 	.word	0x000295c0
        /*0f20*/ 	.word	0x00000007
        /*0f24*/ 	.word	0x000334c0
        /*0f28*/ 	.short	0x010a
        /*0f2a*/ 	.byte	0x3f
	.zero		1


	//   ....[94]....
        /*0f2c*/ 	.word	0x00029760
        /*0f30*/ 	.word	0x00000006
        /*0f34*/ 	.word	0x00033480
        /*0f38*/ 	.short	0x010a
        /*0f3a*/ 	.byte	0x3f
	.zero		1


	//   ....[95]....
        /*0f3c*/ 	.word	0x000297b0
        /*0f40*/ 	.word	0x00000006
        /*0f44*/ 	.word	0x00033440
        /*0f48*/ 	.short	0x010a
        /*0f4a*/ 	.byte	0x3f
	.zero		1


	//   ....[96]....
        /*0f4c*/ 	.word	0x00029830
        /*0f50*/ 	.word	0x00000004
        /*0f54*/ 	.word	0x00033420
        /*0f58*/ 	.short	0x010a
        /*0f5a*/ 	.byte	0x3f
	.zero		1


	//   ....[97]....
        /*0f5c*/ 	.word	0x00029880
        /*0f60*/ 	.word	0x00000005
        /*0f64*/ 	.word	0x00033480
        /*0f68*/ 	.short	0x010a
        /*0f6a*/ 	.byte	0x3f
	.zero		1


	//   ....[98]....
        /*0f6c*/ 	.word	0x000298d0
        /*0f70*/ 	.word	0x00000005
        /*0f74*/ 	.word	0x00033440
        /*0f78*/ 	.short	0x010a
        /*0f7a*/ 	.byte	0x3f
	.zero		1


	//   ....[99]....
        /*0f7c*/ 	.word	0x00029920
        /*0f80*/ 	.word	0x0000000d
        /*0f84*/ 	.word	0x00033470
        /*0f88*/ 	.short	0x010a
        /*0f8a*/ 	.byte	0x3f
	.zero		1


	//   ....[100]....
        /*0f8c*/ 	.word	0x00029970
        /*0f90*/ 	.word	0x0000000d
        /*0f94*/ 	.word	0x00033460
        /*0f98*/ 	.short	0x010a
        /*0f9a*/ 	.byte	0x3f
	.zero		1


	//   ....[101]....
        /*0f9c*/ 	.word	0x000299c0
        /*0fa0*/ 	.word	0x00000000
        /*0fa4*/ 	.word	0x00033470
        /*0fa8*/ 	.short	0x010a
        /*0faa*/ 	.byte	0x3f
	.zero		1


	//   ....[102]....
        /*0fac*/ 	.word	0x00029a10
        /*0fb0*/ 	.word	0x00000000
        /*0fb4*/ 	.word	0x00033460
        /*0fb8*/ 	.short	0x010a
        /*0fba*/ 	.byte	0x3f
	.zero		1


	//   ....[103]....
        /*0fbc*/ 	.word	0x0002a3c0
        /*0fc0*/ 	.word	0x00000000
        /*0fc4*/ 	.word	0x00033420
        /*0fc8*/ 	.short	0x010a
        /*0fca*/ 	.byte	0x3f
	.zero		1


	//   ....[104]....
        /*0fcc*/ 	.word	0x0002a560
        /*0fd0*/ 	.word	0x00000006
        /*0fd4*/ 	.word	0x00000000
        /*0fd8*/ 	.short	0x010a
        /*0fda*/ 	.byte	0x3f
	.zero		1


	//   ....[105]....
        /*0fdc*/ 	.word	0x0002a5b0
        /*0fe0*/ 	.word	0x00000007
        /*0fe4*/ 	.word	0x00000000
        /*0fe8*/ 	.short	0x010a
        /*0fea*/ 	.byte	0x3f
	.zero		1


	//   ....[106]....
        /*0fec*/ 	.word	0x0002a600
        /*0ff0*/ 	.word	0x00000004
        /*0ff4*/ 	.word	0x00033460
        /*0ff8*/ 	.short	0x010a
        /*0ffa*/ 	.byte	0x3f
	.zero		1


	//   ....[107]....
        /*0ffc*/ 	.word	0x0002a650
        /*1000*/ 	.word	0x00000003
        /*1004*/ 	.word	0x00033460
        /*1008*/ 	.short	0x010a
        /*100a*/ 	.byte	0x3f
	.zero		1


	//   ....[108]....
        /*100c*/ 	.word	0x0002a6a0
        /*1010*/ 	.word	0x00000004
        /*1014*/ 	.word	0x00033480
        /*1018*/ 	.short	0x010a
        /*101a*/ 	.byte	0x3f
	.zero		1


	//   ....[109]....
        /*101c*/ 	.word	0x0002b4d0
        /*1020*/ 	.word	0x00000007
        /*1024*/ 	.word	0x00000000
        /*1028*/ 	.short	0x010a
        /*102a*/ 	.byte	0x3f
	.zero		1


	//   ....[110]....
        /*102c*/ 	.word	0x00033020
        /*1030*/ 	.word	0x00000007
        /*1034*/ 	.word	0x00000000
        /*1038*/ 	.short	0x010a
        /*103a*/ 	.byte	0x3f
	.zero		1


	//   ....[111]....
        /*103c*/ 	.word	0x0003ad30
        /*1040*/ 	.word	0x00000007
        /*1044*/ 	.word	0x00000000
        /*1048*/ 	.short	0x010a
        /*104a*/ 	.byte	0x3f
	.zero		1


	//   ....[112]....
        /*104c*/ 	.word	0x0003b9e0
        /*1050*/ 	.word	0x00000007
        /*1054*/ 	.word	0x00000000
        /*1058*/ 	.short	0x0101
        /*105a*/ 	.byte	0x3f
	.zero		1


	//   ....[113]....
        /*105c*/ 	.word	0x0003ba10
        /*1060*/ 	.word	0x00000007
        /*1064*/ 	.word	0x00000000
        /*1068*/ 	.short	0x010a
        /*106a*/ 	.byte	0x3f
	.zero		1


	//   ....[114]....
        /*106c*/ 	.word	0x0003ba60
        /*1070*/ 	.word	0x00000007
        /*1074*/ 	.word	0x00000000
        /*1078*/ 	.short	0x010a
        /*107a*/ 	.byte	0x3f
	.zero		1


	//   ....[115]....
        /*107c*/ 	.word	0x0003bab0
        /*1080*/ 	.word	0x00000007
        /*1084*/ 	.word	0x00000000
        /*1088*/ 	.short	0x010a
        /*108a*/ 	.byte	0x3f
	.zero		1


	//----- nvinfo : EIATTR_NUM_MBARRIERS
	.align		4
.L_787:
        /*108c*/ 	.byte	0x03, 0x38
        /*108e*/ 	.short	0x0016


	//----- nvinfo : EIATTR_EXIT_INSTR_OFFSETS
	.align		4
        /*1090*/ 	.byte	0x04, 0x1c
        /*1092*/ 	.short	(.L_789 - .L_788)


	//   ....[0]....
.L_788:
        /*1094*/ 	.word	0x00000ba0


	//   ....[1]....
        /*1098*/ 	.word	0x00020760


	//   ....[2]....
        /*109c*/ 	.word	0x00028a80


	//----- nvinfo : EIATTR_MAX_THREADS
	.align		4
.L_789:
        /*10a0*/ 	.byte	0x04, 0x05
        /*10a2*/ 	.short	(.L_791 - .L_790)
.L_790:
        /*10a4*/ 	.word	0x00000180
        /*10a8*/ 	.word	0x00000001
        /*10ac*/ 	.word	0x00000001


	//----- nvinfo : EIATTR_CRS_STACK_SIZE
	.align		4
.L_791:
        /*10b0*/ 	.byte	0x04, 0x1e
        /*10b2*/ 	.short	(.L_793 - .L_792)
.L_792:
        /*10b4*/ 	.word	0x00000000


	//----- nvinfo : EIATTR_CBANK_PARAM_SIZE
	.align		4
.L_793:
        /*10b8*/ 	.byte	0x03, 0x19
        /*10ba*/ 	.short	0x0a70


	//----- nvinfo : EIATTR_PARAM_CBANK
	.align		4
        /*10bc*/ 	.byte	0x04, 0x0a
        /*10be*/ 	.short	(.L_795 - .L_794)
	.align		4
.L_794:
        /*10c0*/ 	.word	index@(.nv.constant0._ZN7cutlass13device_kernelIN5flash11enable_sm90INS1_16FlashAttnFwdSm90INS1_25CollectiveMainloopFwdSm90ILi2EN4cute5tupleIJNS5_1CILi1EEES8_S8_EEENS6_IJNS7_ILi128EEENS7_ILi160EEENS7_ILi192EEEEEELi192ENS_12float_e4m3_tEfNS_4arch4Sm90ELb0ELb1ELb0ELb1ELb0ELb1ELb0ELb1ELb1ELb0ELb0ELb0EEENS1_21CollectiveEpilogueFwdINS6_IJSA_SC_SB_EEES9_NS_10bfloat16_tESG_Li256ELb1ELb0ELb0ELb1EEENS1_36VarlenDynamicPersistentTileSchedulerILi128ELi160ELi256ELi128ELb0ELb0ELb1ELb1ELb0ELb1EEEEEEEEEvNT_6ParamsE)
        /*10c4*/ 	.short	0x0210
        /*10c6*/ 	.short	0x0a70


	//----- nvinfo : EIATTR_SW_WAR
	.align		4
.L_795:
        /*10c8*/ 	.byte	0x04, 0x36
        /*10ca*/ 	.short	(.L_797 - .L_796)
.L_796:
        /*10cc*/ 	.word	0x00000008
.L_797:


//--------------------- .nv.info._ZN7cutlass13device_kernelIN5flash11enable_sm90INS1_16FlashAttnFwdSm90INS1_25CollectiveMainloopFwdSm90ILi2EN4cute5tupleIJNS5_1CILi1EEES8_S8_EEENS6_IJNS7_ILi128EEENS7_ILi160EEENS7_ILi192EEEEEELi192ENS_12float_e4m3_tEfNS_4arch4Sm90ELb1ELb0ELb0ELb0ELb0ELb0ELb0ELb1ELb1ELb0ELb0ELb0EEENS1_21CollectiveEpilogueFwdINS6_IJSA_SC_SB_EEES9_NS_10bfloat16_tESG_Li256ELb0ELb0ELb0ELb1EEENS1_30DynamicPersistentTileSchedulerILi256ELi128ELb0ELb0ELb1EEEEEEEEEvNT_6ParamsE --------------------------
	.section	.nv.info._ZN7cutlass13device_kernelIN5flash11enable_sm90INS1_16FlashAttnFwdSm90INS1_25CollectiveMainloopFwdSm90ILi2EN4cute5tupleIJNS5_1CILi1EEES8_S8_EEENS6_IJNS7_ILi128EEENS7_ILi160EEENS7_ILi192EEEEEELi192ENS_12float_e4m3_tEfNS_4arch4Sm90ELb1ELb0ELb0ELb0ELb0ELb0ELb0ELb1ELb1ELb0ELb0ELb0EEENS1_21CollectiveEpilogueFwdINS6_IJSA_SC_SB_EEES9_NS_10bfloat16_tESG_Li256ELb0ELb0ELb0ELb1EEENS1_30DynamicPersistentTileSchedulerILi256ELi128ELb0ELb0ELb1EEEEEEEEEvNT_6ParamsE,"",@"SHT_CUDA_INFO"
	.sectionflags	@""
	.align	4


	//----- nvinfo : EIATTR_CUDA_API_VERSION
	.align		4
        /*0000*/ 	.byte	0x04, 0x37
        /*0002*/ 	.short	(.L_799 - .L_798)
.L_798:
        /*0004*/ 	.word	0x00000082


	//----- nvinfo : EIATTR_KPARAM_INFO
	.align		4
.L_799:
        /*0008*/ 	.byte	0x04, 0x17
        /*000a*/ 	.short	(.L_801 - .L_800)
.L_800:
        /*000c*/ 	.word	0x00000000
        /*0010*/ 	.short	0x0000
        /*0012*/ 	.short	0x0070
        /*0014*/ 	.byte	0x00, 0xf0, 0x01, 0x2e


	//----- nvinfo : EIATTR_SPARSE_MMA_MASK
	.align		4
.L_801:
        /*0018*/ 	.byte	0x03, 0x50
        /*001a*/ 	.short	0x0000


	//----- nvinfo : EIATTR_MAXREG_COUNT
	.align		4
        /*001c*/ 	.byte	0x03, 0x1b
        /*001e*/ 	.short	0x00a8


	//----- nvinfo : EIATTR_NUM_BARRIERS
	.align		4
        /*0020*/ 	.byte	0x02, 0x4c
        /*0022*/ 	.byte	0x10
	.zero		1


	//----- nvinfo : EIATTR_EXTERNS
	.align		4
        /*0024*/ 	.byte	0x04, 0x0f
        /*0026*/ 	.short	(.L_803 - .L_802)


	//   ....[0]....
	.align		4
.L_802:
        /*0028*/ 	.word	index@(__assertfail)


	//----- nvinfo : EIATTR_ANNOTATIONS
	.align		4
.L_803:
        /*002c*/ 	.byte	0x04, 0x55
        /*002e*/ 	.short	(.L_805 - .L_804)


	//   ....[0]....
.L_804:
        /* <DEDUP_REMOVED lines=21> */


	//----- nvinfo : EIATTR_MERCURY_ISA_VERSION
	.align		4
.L_805:
        /*0170*/ 	.byte	0x03, 0x5f
        /*0172*/ 	.short	0x0101


	//----- nvinfo : EIATTR_INT_WARP_WIDE_INSTR_OFFSETS
	.align		4
        /*0174*/ 	.byte	0x04, 0x31
        /*0176*/ 	.short	(.L_807 - .L_806)


	//   ....[0]....
.L_806:
        /*0178*/ 	.word	0x00000180


	//   ....[1]....
        /*017c*/ 	.word	0x000001c0


	//   ....[2]....
        /*0180*/ 	.word	0x00000250


	//   ....[3]....
        /*0184*/ 	.word	0x0000efd0


	//   ....[4]....
        /*0188*/ 	.word	0x0000f060


	//   ....[5]....
        /*018c*/ 	.word	0x0000f790


	//   ....[6]....
        /*0190*/ 	.word	0x00011a00


	//   ....[7]....
        /*0194*/ 	.word	0x00011a90


	//----- nvinfo : EIATTR_COOP_GROUP_MASK_REGIDS
	.align		4
.L_807:
        /*0198*/ 	.byte	0x04, 0x29
        /*019a*/ 	.short	(.L_809 - .L_808)


	//   ....[0]....
.L_808:
        /*019c*/ 	.word	0xffffffff


	//   ....[1]....
        /*01a0*/ 	.word	0xffffffff


	//   ....[2]....
        /*01a4*/ 	.word	0xffffffff


	//   ....[3]....
        /*01a8*/ 	.word	0xffffffff


	//   ....[4]....
        /*01ac*/ 	.word	0xffffffff


	//   ....[5]....
        /*01b0*/ 	.word	0xffffffff


	//   ....[6]....
        /*01b4*/ 	.word	0xffffffff


	//   ....[7]....
        /*01b8*/ 	.word	0xffffffff


	//   ....[8]....
        /*01bc*/ 	.word	0xffffffff


	//   ....[9]....
        /*01c0*/ 	.word	0xffffffff


	//   ....[10]....
        /*01c4*/ 	.word	0xffffffff


	//   ....[11]....
        /*01c8*/ 	.word	0xffffffff


	//   ....[12]....
        /*01cc*/ 	.word	0xffffffff


	//   ....[13]....
        /*01d0*/ 	.word	0xffffffff


	//   ....[14]....
        /*01d4*/ 	.word	0xffffffff


	//   ....[15]....
        /*01d8*/ 	.word	0xffffffff


	//   ....[16]....
        /*01dc*/ 	.word	0xffffffff


	//   ....[17]....
        /*01e0*/ 	.word	0xffffffff


	//   ....[18]....
        /*01e4*/ 	.word	0xffffffff


	//   ....[19]....
        /*01e8*/ 	.word	0xffffffff


	//   ....[20]....
        /*01ec*/ 	.word	0xffffffff


	//   ....[21]....
        /*01f0*/ 	.word	0xffffffff


	//   ....[22]....
        /*01f4*/ 	.word	0xffffffff


	//   ....[23]....
        /*01f8*/ 	.word	0xffffffff


	//   ....[24]....
        /*01fc*/ 	.word	0xffffffff


	//   ....[25]....
        /*0200*/ 	.word	0xffffffff


	//   ....[26]....
        /*0204*/ 	.word	0xffffffff


	//   ....[27]....
        /*0208*/ 	.word	0xffffffff


	//   ....[28]....
        /*020c*/ 	.word	0xffffffff


	//   ....[29]....
        /*0210*/ 	.word	0xffffffff


	//   ....[30]....
        /*0214*/ 	.word	0xffffffff


	//   ....[31]....
        /*0218*/ 	.word	0xffffffff


	//   ....[32]....
        /*021c*/ 	.word	0xffffffff


	//   ....[33]....
        /*0220*/ 	.word	0xffffffff


	//   ....[34]....
        /*0224*/ 	.word	0xffffffff


	//   ....[35]....
        /*0228*/ 	.word	0xffffffff


	//   ....[36]....
        /*022c*/ 	.word	0xffffffff


	//   ....[37]....
        /*0230*/ 	.word	0xffffffff


	//   ....[38]....
        /*0234*/ 	.word	0xffffffff


	//   ....[39]....
        /*0238*/ 	.word	0xffffffff


	//   ....[40]....
        /*023c*/ 	.word	0xffffffff


	//   ....[41]....
        /*0240*/ 	.word	0xffffffff


	//   ....[42]....
        /*0244*/ 	.word	0xffffffff


	//   ....[43]....
        /*0248*/ 	.word	0xffffffff


	//   ....[44]....
        /*024c*/ 	.word	0xffffffff


	//   ....[45]....
        /*0250*/ 	.word	0xffffffff


	//   ....[46]....
        /*0254*/ 	.word	0xffffffff


	//   ....[47]....
        /*0258*/ 	.word	0xffffffff


	//   ....[48]....
        /*025c*/ 	.word	0xffffffff


	//   ....[49]....
        /*0260*/ 	.word	0xffffffff


	//   ....[50]....
        /*0264*/ 	.word	0xffffffff


	//   ....[51]....
        /*0268*/ 	.word	0xffffffff


	//   ....[52]....
        /*026c*/ 	.word	0xffffffff


	//   ....[53]....
        /*0270*/ 	.word	0xffffffff


	//   ....[54]....
        /*0274*/ 	.word	0xffffffff


	//   ....[55]....
        /*0278*/ 	.word	0xffffffff


	//   ....[56]....
        /*027c*/ 	.word	0xffffffff


	//   ....[57]....
        /*0280*/ 	.word	0xffffffff


	//   ....[58]....
        /*0284*/ 	.word	0xffffffff


	//   ....[59]....
        /*0288*/ 	.word	0xffffffff


	//   ....[60]....
        /*028c*/ 	.word	0xffffffff


	//   ....[61]....
        /*0290*/ 	.word	0xffffffff


	//   ....[62]....
        /*0294*/ 	.word	0xffffffff


	//   ....[63]....
        /*0298*/ 	.word	0xffffffff


	//   ....[64]....
        /*029c*/ 	.word	0xffffffff


	//   ....[65]....
        /*02a0*/ 	.word	0xffffffff


	//   ....[66]....
        /*02a4*/ 	.word	0xffffffff


	//   ....[67]....
        /*02a8*/ 	.word	0xffffffff


	//   ....[68]....
        /*02ac*/ 	.word	0xffffffff


	//   ....[69]....
        /*02b0*/ 	.word	0xffffffff


	//   ....[70]....
        /*02b4*/ 	.word	0xffffffff


	//   ....[71]....
        /*02b8*/ 	.word	0xffffffff


	//   ....[72]....
        /*02bc*/ 	.word	0xffffffff


	//   ....[73]....
        /*02c0*/ 	.word	0xffffffff


	//   ....[74]....
        /*02c4*/ 	.word	0xffffffff


	//   ....[75]....
        /*02c8*/ 	.word	0xffffffff


	//   ....[76]....
        /*02cc*/ 	.word	0xffffffff


	//   ....[77]....
        /*02d0*/ 	.word	0x0500000f


	//   ....[78]....
        /*02d4*/ 	.word	0x0500000f


	//----- nvinfo : EIATTR_COOP_GROUP_INSTR_OFFSETS
	.align		4
.L_809:
        /*02d8*/ 	.byte	0x04, 0x28
        /*02da*/ 	.short	(.L_811 - .L_810)


	//   ....[0]....
.L_810:
        /*02dc*/ 	.word	0x00000060


	//   ....[1]....
        /*02e0*/ 	.word	0x00000190


	//   ....[2]....
        /*02e4*/ 	.word	0x00000230


	//   ....[3]....
        /*02e8*/ 	.word	0x000003c0


	//   ....[4]....
        /*02ec*/ 	.word	0x00000520


	//   ....[5]....
        /*02f0*/ 	.word	0x00000640


	//   ....[6]....
        /*02f4*/ 	.word	0x000007a0


	//   ....[7]....
        /*02f8*/ 	.word	0x00001860


	//   ....[8]....
        /*02fc*/ 	.word	0x00003080


	//   ....[9]....
        /*0300*/ 	.word	0x000030a0


	//   ....[10]....
        /*0304*/ 	.word	0x00003dd0


	//   ....[11]....
        /*0308*/ 	.word	0x00003e90


	//   ....[12]....
        /*030c*/ 	.word	0x00006b60


	//   ....[13]....
        /*0310*/ 	.word	0x00006b80


	//   ....[14]....
        /*0314*/ 	.word	0x00007820


	//   ....[15]....
        /*0318*/ 	.word	0x000078a0


	//   ....[16]....
        /*031c*/ 	.word	0x0000a130


	//   ....[17]....
        /*0320*/ 	.word	0x0000a140


	//   ....[18]....
        /*0324*/ 	.word	0x0000a170


	//   ....[19]....
        /*0328*/ 	.word	0x0000a180


	//   ....[20]....
        /*032c*/ 	.word	0x0000bf70


	//   ....[21]....
        /*0330*/ 	.word	0x0000bf80


	//   ....[22]....
        /*0334*/ 	.word	0x0000c000


	//   ....[23]....
        /*0338*/ 	.word	0x0000c010


	//   ....[24]....
        /*033c*/ 	.word	0x0000d480


	//   ....[25]....
        /*0340*/ 	.word	0x0000d4b0


	//   ....[26]....
        /*0344*/ 	.word	0x0000d4e0


	//   ....[27]....
        /*0348*/ 	.word	0x0000d510


	//   ....[28]....
        /*034c*/ 	.word	0x0000d530


	//   ....[29]....
        /*0350*/ 	.word	0x0000d560


	//   ....[30]....
        /*0354*/ 	.word	0x0000d5a0


	//   ....[31]....
        /*0358*/ 	.word	0x0000d5b0


	//   ....[32]....
        /*035c*/ 	.word	0x0000d5c0


	//   ....[33]....
        /*0360*/ 	.word	0x0000d5f0


	//   ....[34]....
        /*0364*/ 	.word	0x0000d620


	//   ....[35]....
        /*0368*/ 	.word	0x0000d640


	//   ....[36]....
        /*036c*/ 	.word	0x0000d670


	//   ....[37]....
        /*0370*/ 	.word	0x0000d690


	//   ....[38]....
        /*0374*/ 	.word	0x0000d6c0


	//   ....[39]....
        /*0378*/ 	.word	0x0000d6d0


	//   ....[40]....
        /*037c*/ 	.word	0x0000d740


	//   ....[41]....
        /*0380*/ 	.word	0x0000d750


	//   ....[42]....
        /*0384*/ 	.word	0x0000d760


	//   ....[43]....
        /*0388*/ 	.word	0x0000d790


	//   ....[44]....
        /*038c*/ 	.word	0x0000d7c0


	//   ....[45]....
        /*0390*/ 	.word	0x0000d7d0


	//   ....[46]....
        /*0394*/ 	.word	0x0000d7e0


	//   ....[47]....
        /*0398*/ 	.word	0x0000d7f0


	//   ....[48]....
        /*039c*/ 	.word	0x0000d820


	//   ....[49]....
        /*03a0*/ 	.word	0x0000d830


	//   ....[50]....
        /*03a4*/ 	.word	0x0000d840


	//   ....[51]....
        /*03a8*/ 	.word	0x0000d850


	//   ....[52]....
        /*03ac*/ 	.word	0x0000d860


	//   ....[53]....
        /*03b0*/ 	.word	0x0000d870


	//   ....[54]....
        /*03b4*/ 	.word	0x0000d880


	//   ....[55]....
        /*03b8*/ 	.word	0x0000d890


	//   ....[56]....
        /*03bc*/ 	.word	0x0000d8a0


	//   ....[57]....
        /*03c0*/ 	.word	0x0000d8b0


	//   ....[58]....
        /*03c4*/ 	.word	0x0000d8c0


	//   ....[59]....
        /*03c8*/ 	.word	0x0000d8d0


	//   ....[60]....
        /*03cc*/ 	.word	0x0000d8e0


	//   ....[61]....
        /*03d0*/ 	.word	0x0000d8f0


	//   ....[62]....
        /*03d4*/ 	.word	0x0000d900


	//   ....[63]....
        /*03d8*/ 	.word	0x0000d910


	//   ....[64]....
        /*03dc*/ 	.word	0x0000d920


	//   ....[65]....
        /*03e0*/ 	.word	0x0000d930


	//   ....[66]....
        /*03e4*/ 	.word	0x0000d940


	//   ....[67]....
        /*03e8*/ 	.word	0x0000d950


	//   ....[68]....
        /*03ec*/ 	.word	0x0000d960


	//   ....[69]....
        /*03f0*/ 	.word	0x0000d970


	//   ....[70]....
        /*03f4*/ 	.word	0x0000d980


	//   ....[71]....
        /*03f8*/ 	.word	0x0000d990


	//   ....[72]....
        /*03fc*/ 	.word	0x0000dcc0


	//   ....[73]....
        /*0400*/ 	.word	0x0000e890


	//   ....[74]....
        /*0404*/ 	.word	0x0000f870


	//   ....[75]....
        /*0408*/ 	.word	0x00012860


	//   ....[76]....
        /*040c*/ 	.word	0x00012a00


	//   ....[77]....
        /*0410*/ 	.word	0x00012fe0


	//   ....[78]....
        /*0414*/ 	.word	0x00013450


	//----- nvinfo : EIATTR_REG_RECONFIG
	.align		4
.L_811:
        /*0418*/ 	.byte	0x01, 0x54
	.zero		2


	//----- nvinfo : EIATTR_SYSCALL_OFFSETS
	.align		4
        /*041c*/ 	.byte	0x04, 0x46
        /*041e*/ 	.short	(.L_813 - .L_812)


	//   ....[0]....
.L_812:
        /*0420*/ 	.word	0x00001a10


	//   ....[1]....
        /*0424*/ 	.word	0x0000f200


	//   ....[2]....
        /*0428*/ 	.word	0x0000f340


	//   ....[3]....
        /*042c*/ 	.word	0x0000f480


	//   ....[4]....
        /*0430*/ 	.word	0x0000f5a0


	//----- nvinfo : EIATTR_MBARRIER_INSTR_OFFSETS
	.align		4
.L_813:
        /*0434*/ 	.byte	0x04, 0x39
        /*0436*/ 	.short	(.L_815 - .L_814)


	//   ....[0]....
.L_814:
        /*0438*/ 	.word	0x00000270
        /*043c*/ 	.word	0x000000ff
        /*0440*/ 	.word	0x00033400
        /*0444*/ 	.short	0x0100
        /*0446*/ 	.byte	0x06
	.zero		1


	//   ....[1]....
        /*0448*/ 	.word	0x00000280
        /*044c*/ 	.word	0x000000ff
        /*0450*/ 	.word	0x00033420
        /*0454*/ 	.short	0x0100
        /*0456*/ 	.byte	0x06
	.zero		1


	//   ....[2]....
        /*0458*/ 	.word	0x00000370
        /*045c*/ 	.word	0x000000ff
        /*0460*/ 	.word	0x00033430
        /*0464*/ 	.short	0x0100
        /*0466*/ 	.byte	0x08
	.zero		1


	//   ....[3]....
        /*0468*/ 	.word	0x00000380
        /*046c*/ 	.word	0x000000ff
        /*0470*/ 	.word	0x00033440
        /*0474*/ 	.short	0x0100
        /*0476*/ 	.byte	0x08
	.zero		1


	//   ....[4]....
        /*0478*/ 	.word	0x00000390
        /*047c*/ 	.word	0x000000ff
        /*0480*/ 	.word	0x00033438
        /*0484*/ 	.short	0x0100
        /*0486*/ 	.byte	0x08
	.zero		1


	//   ....[5]....
        /*0488*/ 	.word	0x000003a0
        /*048c*/ 	.word	0x000000ff
        /*0490*/ 	.word	0x00033448
        /*0494*/ 	.short	0x0100
        /*0496*/ 	.byte	0x08
	.zero		1


	//   ....[6]....
        /*0498*/ 	.word	0x000004d0
        /*049c*/ 	.word	0x000000ff
        /*04a0*/ 	.word	0x00033450
        /*04a4*/ 	.short	0x0100
        /*04a6*/ 	.byte	0x08
	.zero		1


	//   ....[7]....
        /*04a8*/ 	.word	0x000004e0
        /*04ac*/ 	.word	0x000000ff
        /*04b0*/ 	.word	0x00033460
        /*04b4*/ 	.short	0x0100
        /*04b6*/ 	.byte	0x08
	.zero		1


	//   ....[8]....
        /*04b8*/ 	.word	0x000004f0
        /*04bc*/ 	.word	0x000000ff
        /*04c0*/ 	.word	0x00033458
        /*04c4*/ 	.short	0x0100
        /*04c6*/ 	.byte	0x08
	.zero		1


	//   ....[9]....
        /*04c8*/ 	.word	0x00000500
        /*04cc*/ 	.word	0x000000ff
        /*04d0*/ 	.word	0x00033468
        /*04d4*/ 	.short	0x0100
        /*04d6*/ 	.byte	0x08
	.zero		1


	//   ....[10]....
        /*04d8*/ 	.word	0x000005f0
        /*04dc*/ 	.word	0x000000ff
        /*04e0*/ 	.word	0x00033470
        /*04e4*/ 	.short	0x0100
        /*04e6*/ 	.byte	0x06
	.zero		1


	//   ....[11]....
        /*04e8*/ 	.word	0x00000600
        /*04ec*/ 	.word	0x000000ff
        /*04f0*/ 	.word	0x00033480
        /*04f4*/ 	.short	0x0100
        /*04f6*/ 	.byte	0x06
	.zero		1


	//   ....[12]....
        /*04f8*/ 	.word	0x00000610
        /*04fc*/ 	.word	0x000000ff
        /*0500*/ 	.word	0x00033478
        /*0504*/ 	.short	0x0100
        /*0506*/ 	.byte	0x06
	.zero		1


	//   ....[13]....
        /*0508*/ 	.word	0x00000620
        /*050c*/ 	.word	0x000000ff
        /*0510*/ 	.word	0x00033488
        /*0514*/ 	.short	0x0100
        /*0516*/ 	.byte	0x06
	.zero		1


	//   ....[14]....
        /*0518*/ 	.word	0x00000750
        /*051c*/ 	.word	0x000000ff
        /*0520*/ 	.word	0x00033490
        /*0524*/ 	.short	0x0100
        /*0526*/ 	.byte	0x08
	.zero		1


	//   ....[15]....
        /*0528*/ 	.word	0x00000760
        /*052c*/ 	.word	0x000000ff
        /*0530*/ 	.word	0x000334a0
        /*0534*/ 	.short	0x0100
        /*0536*/ 	.byte	0x08
	.zero		1


	//   ....[16]....
        /*0538*/ 	.word	0x00000770
        /*053c*/ 	.word	0x000000ff
        /*0540*/ 	.word	0x00033498
        /*0544*/ 	.short	0x0100
        /*0546*/ 	.byte	0x08
	.zero		1


	//   ....[17]....
        /*0548*/ 	.word	0x00000780
        /*054c*/ 	.word	0x000000ff
        /*0550*/ 	.word	0x000334a8
        /*0554*/ 	.short	0x0100
        /*0556*/ 	.byte	0x08
	.zero		1


	//   ....[18]....
        /*0558*/ 	.word	0x000008b0
        /*055c*/ 	.word	0x000000ff
        /*0560*/ 	.word	0x000334b0
        /*0564*/ 	.short	0x0100
        /*0566*/ 	.byte	0x08
	.zero		1


	//   ....[19]....
        /*0568*/ 	.word	0x000008c0
        /*056c*/ 	.word	0x000000ff
        /*0570*/ 	.word	0x000334c0
        /*0574*/ 	.short	0x0100
        /*0576*/ 	.byte	0x08
	.zero		1


	//   ....[20]....
        /*0578*/ 	.word	0x000008d0
        /*057c*/ 	.word	0x000000ff
        /*0580*/ 	.word	0x000334b8
        /*0584*/ 	.short	0x0100
        /*0586*/ 	.byte	0x08
	.zero		1


	//   ....[21]....
        /*0588*/ 	.word	0x000008e0
        /*058c*/ 	.word	0x000000ff
        /*0590*/ 	.word	0x000334c8
        /*0594*/ 	.short	0x0100
        /*0596*/ 	.byte	0x08
	.zero		1


	//   ....[22]....
        /*0598*/ 	.word	0x00001a70
        /*059c*/ 	.word	0x000000ff
        /*05a0*/ 	.word	0x00033400
        /*05a4*/ 	.short	0x010a
        /*05a6*/ 	.byte	0x25
	.zero		1


	//   ....[23]....
        /*05a8*/ 	.word	0x00001ae0
        /*05ac*/ 	.word	0x00000004
        /*05b0*/ 	.word	0x00033430
        /*05b4*/ 	.short	0x010a
        /*05b6*/ 	.byte	0x3f
	.zero		1


	//   ....[24]....
        /*05b8*/ 	.word	0x00001b50
        /*05bc*/ 	.word	0x00000004
        /*05c0*/ 	.word	0x00033430
        /*05c4*/ 	.short	0x010a
        /*05c6*/ 	.byte	0x3f
	.zero		1


	//   ....[25]....
        /*05c8*/ 	.word	0x00002f10
        /*05cc*/ 	.word	0x00000003
        /*05d0*/ 	.word	0x00000000
        /*05d4*/ 	.short	0x0101
        /*05d6*/ 	.byte	0x3f
	.zero		1


	//   ....[26]....
        /*05d8*/ 	.word	0x00005480
        /*05dc*/ 	.word	0x000000ff
        /*05e0*/ 	.word	0x00033430
        /*05e4*/ 	.short	0x010a
        /*05e6*/ 	.byte	0x0a
	.zero		1


	//   ....[27]....
        /*05e8*/ 	.word	0x000054c0
        /*05ec*/ 	.word	0x000000ff
        /*05f0*/ 	.word	0x00033430
        /*05f4*/ 	.short	0x010a
        /*05f6*/ 	.byte	0x0a
	.zero		1


	//   ....[28]....
        /*05f8*/ 	.word	0x00006150
        /*05fc*/ 	.word	0x000000ff
        /*0600*/ 	.word	0x00033450
        /*0604*/ 	.short	0x010a
        /*0606*/ 	.byte	0x0a
	.zero		1


	//   ....[29]....
        /*0608*/ 	.word	0x00006190
        /*060c*/ 	.word	0x000000ff
        /*0610*/ 	.word	0x00033450
        /*0614*/ 	.short	0x010a
        /*0616*/ 	.byte	0x0a
	.zero		1


	//   ....[30]....
        /*0618*/ 	.word	0x000082a0
        /*061c*/ 	.word	0x00000003
        /*0620*/ 	.word	0x00000000
        /*0624*/ 	.short	0x0101
        /*0626*/ 	.byte	0x3f
	.zero		1


	//   ....[31]....
        /*0628*/ 	.word	0x00008570
        /*062c*/ 	.word	0x000000ff
        /*0630*/ 	.word	0x00000000
        /*0634*/ 	.short	0x0101
        /*0636*/ 	.byte	0x0a
	.zero		1


	//   ....[32]....
        /*0638*/ 	.word	0x00008ec0
        /*063c*/ 	.word	0x000000ff
        /*0640*/ 	.word	0x00033430
        /*0644*/ 	.short	0x010a
        /*0646*/ 	.byte	0x06
	.zero		1


	//   ....[33]....
        /*0648*/ 	.word	0x00008f00
        /*064c*/ 	.word	0x000000ff
        /*0650*/ 	.word	0x00033430
        /*0654*/ 	.short	0x010a
        /*0656*/ 	.byte	0x06
	.zero		1


	//   ....[34]....
        /*0658*/ 	.word	0x00009b00
        /*065c*/ 	.word	0x000000ff
        /*0660*/ 	.word	0x00033450
        /*0664*/ 	.short	0x010a
        /*0666*/ 	.byte	0x06
	.zero		1


	//   ....[35]....
        /*0668*/ 	.word	0x00009b40
        /*066c*/ 	.word	0x000000ff
        /*0670*/ 	.word	0x00033450
        /*0674*/ 	.short	0x010a
        /*0676*/ 	.byte	0x06
	.zero		1


	//   ....[36]....
        /*0678*/ 	.word	0x0000b250
        /*067c*/ 	.word	0x00000003
        /*0680*/ 	.word	0x00000000
        /*0684*/ 	.short	0x0101
        /*0686*/ 	.byte	0x3f
	.zero		1


	//   ....[37]....
        /*0688*/ 	.word	0x0000b400
        /*068c*/ 	.word	0x000000ff
        /*0690*/ 	.word	0x00000000
        /*0694*/ 	.short	0x0101
        /*0696*/ 	.byte	0x06
	.zero		1


	//   ....[38]....
        /*0698*/ 	.word	0x0000bc70
        /*069c*/ 	.word	0x000000ff
        /*06a0*/ 	.word	0x00033450
        /*06a4*/ 	.short	0x010a
        /*06a6*/ 	.byte	0x05
	.zero		1


	//   ....[39]....
        /*06a8*/ 	.word	0x0000bcb0
        /*06ac*/ 	.word	0x000000ff
        /*06b0*/ 	.word	0x00033450
        /*06b4*/ 	.short	0x010a
        /*06b6*/ 	.byte	0x05
	.zero		1


	//   ....[40]....
        /*06b8*/ 	.word	0x0000c2d0
        /*06bc*/ 	.word	0x000000ff
        /*06c0*/ 	.word	0x00000000
        /*06c4*/ 	.short	0x0101
        /*06c6*/ 	.byte	0x04
	.zero		1


	//   ....[41]....
        /*06c8*/ 	.word	0x0000dea0
        /*06cc*/ 	.word	0x000000ff
        /*06d0*/ 	.word	0x00000000
        /*06d4*/ 	.short	0x0101
        /*06d6*/ 	.byte	0x05
	.zero		1


	//   ....[42]....
        /*06d8*/ 	.word	0x0000fa80
        /*06dc*/ 	.word	0x00000004
        /*06e0*/ 	.word	0x00033480
        /*06e4*/ 	.short	0x010a
        /*06e6*/ 	.byte	0x3f
	.zero		1


	//   ....[43]....
        /*06e8*/ 	.word	0x0000fcc0
        /*06ec*/ 	.word	0x00000004
        /*06f0*/ 	.word	0x00033440
        /*06f4*/ 	.short	0x010a
        /*06f6*/ 	.byte	0x3f
	.zero		1


	//   ....[44]....
        /*06f8*/ 	.word	0x00010150
        /*06fc*/ 	.word	0x000000ff
        /*0700*/ 	.word	0x00033420
        /*0704*/ 	.short	0x010a
        /*0706*/ 	.byte	0x28
	.zero		1


	//   ....[45]....
        /*0708*/ 	.word	0x00010420
        /*070c*/ 	.word	0x00000006
        /*0710*/ 	.word	0x00033480
        /*0714*/ 	.short	0x010a
        /*0716*/ 	.byte	0x3f
	.zero		1


	//   ....[46]....
        /*0718*/ 	.word	0x00010870
        /*071c*/ 	.word	0x00000006
        /*0720*/ 	.word	0x00033440
        /*0724*/ 	.short	0x010a
        /*0726*/ 	.byte	0x3f
	.zero		1


	//   ....[47]....
        /*0728*/ 	.word	0x00010d10
        /*072c*/ 	.word	0x0000000c
        /*0730*/ 	.word	0x00033470
        /*0734*/ 	.short	0x010a
        /*0736*/ 	.byte	0x3f
	.zero		1


	//   ....[48]....
        /*0738*/ 	.word	0x00010d90
        /*073c*/ 	.word	0x0000000c
        /*0740*/ 	.word	0x00033460
        /*0744*/ 	.short	0x010a
        /*0746*/ 	.byte	0x3f
	.zero		1


	//   ....[49]....
        /*0748*/ 	.word	0x00011920
        /*074c*/ 	.word	0x0000000c
        /*0750*/ 	.word	0x00033450
        /*0754*/ 	.short	0x0101
        /*0756*/ 	.byte	0x3f
	.zero		1


	//   ....[50]....
        /*0758*/ 	.word	0x00011990
        /*075c*/ 	.word	0x0000000c
        /*0760*/ 	.word	0x00000000
        /*0764*/ 	.short	0x0101
        /*0766*/ 	.byte	0x3f
	.zero		1


	//   ....[51]....
        /*0768*/ 	.word	0x00011b60
        /*076c*/ 	.word	0x00000000
        /*0770*/ 	.word	0x00033470
        /*0774*/ 	.short	0x010a
        /*0776*/ 	.byte	0x3f
	.zero		1


	//   ....[52]....
        /*0778*/ 	.word	0x00011bd0
        /*077c*/ 	.word	0x00000000
        /*0780*/ 	.word	0x00033460
        /*0784*/ 	.short	0x010a
        /*0786*/ 	.byte	0x3f
	.zero		1


	//   ....[53]....
        /*0788*/ 	.word	0x00012670
        /*078c*/ 	.word	0x00000000
        /*0790*/ 	.word	0x00033450
        /*0794*/ 	.short	0x0101
        /*0796*/ 	.byte	0x3f
	.zero		1


	//   ....[54]....
        /*0798*/ 	.word	0x000126f0
        /*079c*/ 	.word	0x00000002
        /*07a0*/ 	.word	0x00000000
        /*07a4*/ 	.short	0x0101
        /*07a6*/ 	.byte	0x3f
	.zero		1


	//   ....[55]....
        /*07a8*/ 	.word	0x00012980
        /*07ac*/ 	.word	0x00000000
        /*07b0*/ 	.word	0x00033420
        /*07b4*/ 	.short	0x010a
        /*07b6*/ 	.byte	0x3f
	.zero		1


	//   ....[56]....
        /*07b8*/ 	.word	0x00012b70
        /*07bc*/ 	.word	0x00000006
        /*07c0*/ 	.word	0x00000000
        /*07c4*/ 	.short	0x010a
        /*07c6*/ 	.byte	0x3f
	.zero		1


	//   ....[57]....
        /*07c8*/ 	.word	0x00012ba0
        /*07cc*/ 	.word	0x00000007
        /*07d0*/ 	.word	0x00000000
        /*07d4*/ 	.short	0x010a
        /*07d6*/ 	.byte	0x3f
	.zero		1


	//   ....[58]....
        /*07d8*/ 	.word	0x00012bf0
        /*07dc*/ 	.word	0x00000004
        /*07e0*/ 	.word	0x00033460
        /*07e4*/ 	.short	0x010a
        /*07e6*/ 	.byte	0x3f
	.zero		1


	//   ....[59]....
        /*07e8*/ 	.word	0x00012c40
        /*07ec*/ 	.word	0x00000003
        /*07f0*/ 	.word	0x00033460
        /*07f4*/ 	.short	0x010a
        /*07f6*/ 	.byte	0x3f
	.zero		1


	//   ....[60]....
        /*07f8*/ 	.word	0x00012c80
        /*07fc*/ 	.word	0x00000004
        /*0800*/ 	.word	0x00033480
        /*0804*/ 	.short	0x010a
        /*0806*/ 	.byte	0x3f
	.zero		1


	//   ....[61]....
        /*0808*/ 	.word	0x00012ca0
        /*080c*/ 	.word	0x00000003
        /*0810*/ 	.word	0x00033480
        /*0814*/ 	.short	0x010a
        /*0816*/ 	.byte	0x3f
	.zero		1


	//   ....[62]....
        /*0818*/ 	.word	0x00012d10
        /*081c*/ 	.word	0x00000003
        /*0820*/ 	.word	0x00033400
        /*0824*/ 	.short	0x010a
        /*0826*/ 	.byte	0x3f
	.zero		1


	//   ....[63]....
        /*0828*/ 	.word	0x00012d60
        /*082c*/ 	.word	0x00000004
        /*0830*/ 	.word	0x00033430
        /*0834*/ 	.short	0x010a
        /*0836*/ 	.byte	0x3f
	.zero		1


	//   ....[64]....
        /*0838*/ 	.word	0x00012dc0
        /*083c*/ 	.word	0x00000009
        /*0840*/ 	.word	0x00033430
        /*0844*/ 	.short	0x010a
        /*0846*/ 	.byte	0x3f
	.zero		1


	//   ....[65]....
        /*0848*/ 	.word	0x00012e20
        /*084c*/ 	.word	0x00000009
        /*0850*/ 	.word	0x00033450
        /*0854*/ 	.short	0x010a
        /*0856*/ 	.byte	0x3f
	.zero		1


	//   ....[66]....
        /*0858*/ 	.word	0x00012e80
        /*085c*/ 	.word	0x00000009
        /*0860*/ 	.word	0x00033430
        /*0864*/ 	.short	0x010a
        /*0866*/ 	.byte	0x3f
	.zero		1


	//   ....[67]....
        /*0868*/ 	.word	0x00012ee0
        /*086c*/ 	.word	0x00000007
        /*0870*/ 	.word	0x00033450
        /*0874*/ 	.short	0x010a
        /*0876*/ 	.byte	0x3f
	.zero		1


	//   ....[68]....
        /*0878*/ 	.word	0x00012f40
        /*087c*/ 	.word	0x00000006
        /*0880*/ 	.word	0x00033450
        /*0884*/ 	.short	0x010a
        /*0886*/ 	.byte	0x3f
	.zero		1


	//   ....[69]....
        /*0888*/ 	.word	0x00013090
        /*088c*/ 	.word	0x00000004
        /*0890*/ 	.word	0x00033480
        /*0894*/ 	.short	0x010a
        /*0896*/ 	.byte	0x3f
	.zero		1


	//   ....[70]....
        /*0898*/ 	.word	0x000130e0
        /*089c*/ 	.word	0x00000004
        /*08a0*/ 	.word	0x00033440
        /*08a4*/ 	.short	0x010a
        /*08a6*/ 	.byte	0x3f
	.zero		1


	//   ....[71]....
        /*08a8*/ 	.word	0x00013140
        /*08ac*/ 	.word	0x00000003
        /*08b0*/ 	.word	0x00033420
        /*08b4*/ 	.short	0x010a
        /*08b6*/ 	.byte	0x3f
	.zero		1


	//   ....[72]....
        /*08b8*/ 	.word	0x00013190
        /*08bc*/ 	.word	0x00000006
        /*08c0*/ 	.word	0x00033480
        /*08c4*/ 	.short	0x010a
        /*08c6*/ 	.byte	0x3f
	.zero		1


	//   ....[73]....
        /*08c8*/ 	.word	0x000131e0
        /*08cc*/ 	.word	0x00000006
        /*08d0*/ 	.word	0x00033440
        /*08d4*/ 	.short	0x010a
        /*08d6*/ 	.byte	0x3f
	.zero		1


	//   ....[74]....
        /*08d8*/ 	.word	0x00013230
        /*08dc*/ 	.word	0x0000000c
        /*08e0*/ 	.word	0x00033470
        /*08e4*/ 	.short	0x010a
        /*08e6*/ 	.byte	0x3f
	.zero		1


	//   ....[75]....
        /*08e8*/ 	.word	0x00013280
        /*08ec*/ 	.word	0x0000000c
        /*08f0*/ 	.word	0x00033460
        /*08f4*/ 	.short	0x010a
        /*08f6*/ 	.byte	0x3f
	.zero		1


	//   ....[76]....
        /*08f8*/ 	.word	0x000132d0
        /*08fc*/ 	.word	0x00000000
        /*0900*/ 	.word	0x00033470
        /*0904*/ 	.short	0x010a
        /*0906*/ 	.byte	0x3f
	.zero		1


	//   ....[77]....
        /*0908*/ 	.word	0x00013320
        /*090c*/ 	.word	0x00000000
        /*0910*/ 	.word	0x00033460
        /*0914*/ 	.short	0x010a
        /*0916*/ 	.byte	0x3f
	.zero		1


	//   ....[78]....
        /*0918*/ 	.word	0x00013370
        /*091c*/ 	.word	0x00000000
        /*0920*/ 	.word	0x00033420
        /*0924*/ 	.short	0x010a
        /*0926*/ 	.byte	0x3f
	.zero		1


	//   ....[79]....
        /*0928*/ 	.word	0x00013510
        /*092c*/ 	.word	0x00000006
        /*0930*/ 	.word	0x00000000
        /*0934*/ 	.short	0x010a
        /*0936*/ 	.byte	0x3f
	.zero		1


	//   ....[80]....
        /*0938*/ 	.word	0x00013560
        /*093c*/ 	.word	0x00000007
        /*0940*/ 	.word	0x00000000
        /*0944*/ 	.short	0x010a
        /*0946*/ 	.byte	0x3f
	.zero		1


	//   ....[81]....
        /*0948*/ 	.word	0x000135b0
        /*094c*/ 	.word	0x00000004
        /*0950*/ 	.word	0x00033460
        /*0954*/ 	.short	0x010a
        /*0956*/ 	.byte	0x3f
	.zero		1


	//   ....[82]....
        /*0958*/ 	.word	0x00013600
        /*095c*/ 	.word	0x00000003
        /*0960*/ 	.word	0x00033460
        /*0964*/ 	.short	0x010a
        /*0966*/ 	.byte	0x3f
	.zero		1


	//   ....[83]....
        /*0968*/ 	.word	0x00013650
        /*096c*/ 	.word	0x00000004
        /*0970*/ 	.word	0x00033480
        /*0974*/ 	.short	0x010a
        /*0976*/ 	.byte	0x3f
	.zero		1


	//----- nvinfo : EIATTR_NUM_MBARRIERS
	.align		4
.L_815:
        /*0978*/ 	.byte	0x03, 0x38
        /*097a*/ 	.short	0x0016


	//----- nvinfo : EIATTR_EXIT_INSTR_OFFSETS
	.align		4
        /*097c*/ 	.byte	0x04, 0x1c
        /*097e*/ 	.short	(.L_817 - .L_816)


	//   ....[0]....
.L_816:
        /*0980*/ 	.word	0x00000a50


	//   ....[1]....
        /*0984*/ 	.word	0x0000e830


	//   ....[2]....
        /*0988*/ 	.word	0x00012cf0


	//----- nvinfo : EIATTR_MAX_THREADS
	.align		4
.L_817:
        /*098c*/ 	.byte	0x04, 0x05
        /*098e*/ 	.short	(.L_819 - .L_818)
.L_818:
        /*0990*/ 	.word	0x00000180
        /*0994*/ 	.word	0x00000001
        /*0998*/ 	.word	0x00000001


	//----- nvinfo : EIATTR_CRS_STACK_SIZE
	.align		4
.L_819:
        /*099c*/ 	.byte	0x04, 0x1e
        /*099e*/ 	.short	(.L_821 - .L_820)
.L_820:
        /*09a0*/ 	.word	0x00000000


	//----- nvinfo : EIATTR_CBANK_PARAM_SIZE
	.align		4
.L_821:
        /*09a4*/ 	.byte	0x03, 0x19
        /*09a6*/ 	.short	0x0bf0


	//----- nvinfo : EIATTR_PARAM_CBANK
	.align		4
        /*09a8*/ 	.byte	0x04, 0x0a
        /*09aa*/ 	.short	(.L_823 - .L_822)
	.align		4
.L_822:
        /*09ac*/ 	.word	index@(.nv.constant0._ZN7cutlass13device_kernelIN5flash11enable_sm90INS1_16FlashAttnFwdSm90INS1_25CollectiveMainloopFwdSm90ILi2EN4cute5tupleIJNS5_1CILi1EEES8_S8_EEENS6_IJNS7_ILi128EEENS7_ILi160EEENS7_ILi192EEEEEELi192ENS_12float_e4m3_tEfNS_4arch4Sm90ELb1ELb0ELb0ELb0ELb0ELb0ELb0ELb1ELb1ELb0ELb0ELb0EEENS1_21CollectiveEpilogueFwdINS6_IJSA_SC_SB_EEES9_NS_10bfloat16_tESG_Li256ELb0ELb0ELb0ELb1EEENS1_30DynamicPersistentTileSchedulerILi256ELi128ELb0ELb0ELb1EEEEEEEEEvNT_6ParamsE)
        /*09b0*/ 	.short	0x0210
        /*09b2*/ 	.short	0x0bf0


	//----- nvinfo : EIATTR_SW_WAR
	.align		4
.L_823:
        /*09b4*/ 	.byte	0x04, 0x36
        /*09b6*/ 	.short	(.L_825 - .L_824)
.L_824:
        /*09b8*/ 	.word	0x00000008
.L_825:


//--------------------- .nv.info._ZN7cutlass13device_kernelIN5flash11enable_sm90INS1_16FlashAttnFwdSm90INS1_25CollectiveMainloopFwdSm90ILi2EN4cute5tupleIJNS5_1CILi1EEES8_S8_EEENS6_IJNS7_ILi128EEENS7_ILi160EEENS7_ILi192EEEEEELi192ENS_12float_e4m3_tEfNS_4arch4Sm90ELb1ELb0ELb0ELb1ELb0ELb0ELb0ELb1ELb1ELb0ELb0ELb0EEENS1_21CollectiveEpilogueFwdINS6_IJSA_SC_SB_EEES9_NS_10bfloat16_tESG_Li256ELb1ELb0ELb0ELb1EEENS1_36VarlenDynamicPersistentTileSchedulerILi128ELi160ELi256ELi128ELb0ELb0ELb1ELb1ELb1ELb1EEEEEEEEEvNT_6ParamsE --------------------------
	.section	.nv.info._ZN7cutlass13device_kernelIN5flash11enable_sm90INS1_16FlashAttnFwdSm90INS1_25CollectiveMainloopFwdSm90ILi2EN4cute5tupleIJNS5_1CILi1EEES8_S8_EEENS6_IJNS7_ILi128EEENS7_ILi160EEENS7_ILi192EEEEEELi192ENS_12float_e4m3_tEfNS_4arch4Sm90ELb1ELb0ELb0ELb1ELb0ELb0ELb0ELb1ELb1ELb0ELb0ELb0EEENS1_21CollectiveEpilogueFwdINS6_IJSA_SC_SB_EEES9_NS_10bfloat16_tESG_Li256ELb1ELb0ELb0ELb1EEENS1_36VarlenDynamicPersistentTileSchedulerILi128ELi160ELi256ELi128ELb0ELb0ELb1ELb1ELb1ELb1EEEEEEEEEvNT_6ParamsE,"",@"SHT_CUDA_INFO"
	.sectionflags	@""
	.align	4


	//----- nvinfo : EIATTR_CUDA_API_VERSION
	.align		4
        /*0000*/ 	.byte	0x04, 0x37
        /*0002*/ 	.short	(.L_827 - .L_826)
.L_826:
        /*0004*/ 	.word	0x00000082


	//----- nvinfo : EIATTR_KPARAM_INFO
	.align		4
.L_827:
        /*0008*/ 	.byte	0x04, 0x17
        /*000a*/ 	.short	(.L_829 - .L_828)
.L_828:
        /*000c*/ 	.word	0x00000000
        /*0010*/ 	.short	0x0000
        /*0012*/ 	.short	0x0070
        /*0014*/ 	.byte	0x00, 0xf0, 0x01, 0x28


	//----- nvinfo : EIATTR_SPARSE_MMA_MASK
	.align		4
.L_829:
        /*0018*/ 	.byte	0x03, 0x50
        /*001a*/ 	.short	0x0000


	//----- nvinfo : EIATTR_MAXREG_COUNT
	.align		4
        /*001c*/ 	.byte	0x03, 0x1b
        /*001e*/ 	.short	0x00a8


	//----- nvinfo : EIATTR_NUM_BARRIERS
	.align		4
        /*0020*/ 	.byte	0x02, 0x4c
        /*0022*/ 	.byte	0x10
	.zero		1


	//----- nvinfo : EIATTR_EXTERNS
	.align		4
        /*0024*/ 	.byte	0x04, 0x0f
        /*0026*/ 	.short	(.L_831 - .L_830)


	//   ....[0]....
	.align		4
.L_830:
        /*0028*/ 	.word	index@(__assertfail)


	//----- nvinfo : EIATTR_ANNOTATIONS
	.align		4
.L_831:
        /*002c*/ 	.byte	0x04, 0x55
        /*002e*/ 	.short	(.L_833 - .L_832)


	//   ....[0]....
.L_832:
        /* <DEDUP_REMOVED lines=28> */


	//----- nvinfo : EIATTR_MERCURY_ISA_VERSION
	.align		4
.L_833:
        /*01d8*/ 	.byte	0x03, 0x5f
        /*01da*/ 	.short	0x0101


	//----- nvinfo : EIATTR_UNUSED_LOAD_BYTE_OFFSET
	.align		4
        /*01dc*/ 	.byte	0x04, 0x44
        /*01de*/ 	.short	(.L_835 - .L_834)


	//   ....[0]....
.L_834:
        /*01e0*/ 	.word	0x00000a70
        /*01e4*/ 	.word	0x0000fff0


	//   ....[1]....
        /*01e8*/ 	.word	0x0000caa0
        /*01ec*/ 	.word	0x0000fff0


	//----- nvinfo : EIATTR_INT_WARP_WIDE_INSTR_OFFSETS
	.align		4
.L_835:
        /*01f0*/ 	.byte	0x04, 0x31
        /*01f2*/ 	.short	(.L_837 - .L_836)


	//   ....[0]....
.L_836:
        /*01f4*/ 	.word	0x00000160


	//   ....[1]....
        /*01f8*/ 	.word	0x000001a0


	//   ....[2]....
        /*01fc*/ 	.word	0x00000210


	//   ....[3]....
        /*0200*/ 	.word	0x00010e10


	//   ....[4]....
        /*0204*/ 	.word	0x00010ea0


	//   ....[5]....
        /*0208*/ 	.word	0x00011610


	//   ....[6]....
        /*020c*/ 	.word	0x00013960


	//   ....[7]....
        /*0210*/ 	.word	0x000139f0


	//----- nvinfo : EIATTR_COOP_GROUP_MASK_REGIDS
	.align		4
.L_837:
        /*0214*/ 	.byte	0x04, 0x29
        /*0216*/ 	.short	(.L_839 - .L_838)


	//   ....[0]....
.L_838:
        /*0218*/ 	.word	0xffffffff


	//   ....[1]....
        /*021c*/ 	.word	0xffffffff


	//   ....[2]....
        /*0220*/ 	.word	0xffffffff


	//   ....[3]....
        /*0224*/ 	.word	0xffffffff


	//   ....[4]....
        /*0228*/ 	.word	0xffffffff


	//   ....[5]....
        /*022c*/ 	.word	0xffffffff


	//   ....[6]....
        /*0230*/ 	.word	0xffffffff


	//   ....[7]....
        /*0234*/ 	.word	0xffffffff


	//   ....[8]....
        /*0238*/ 	.word	0xffffffff


	//   ....[9]....
        /*023c*/ 	.word	0xffffffff


	//   ....[10]....
        /*0240*/ 	.word	0xffffffff


	//   ....[11]....
        /*0244*/ 	.word	0xffffffff


	//   ....[12]....
        /*0248*/ 	.word	0xffffffff


	//   ....[13]....
        /*024c*/ 	.word	0xffffffff


	//   ....[14]....
        /*0250*/ 	.word	0xffffffff


	//   ....[15]....
        /*0254*/ 	.word	0xffffffff


	//   ....[16]....
        /*0258*/ 	.word	0xffffffff


	//   ....[17]....
        /*025c*/ 	.word	0xffffffff


	//   ....[18]....
        /*0260*/ 	.word	0xffffffff


	//   ....[19]....
        /*0264*/ 	.word	0xffffffff


	//   ....[20]....
        /*0268*/ 	.word	0xffffffff


	//   ....[21]....
        /*026c*/ 	.word	0xffffffff


	//   ....[22]....
        /*0270*/ 	.word	0xffffffff


	//   ....[23]....
        /*0274*/ 	.word	0xffffffff


	//   ....[24]....
        /*0278*/ 	.word	0xffffffff


	//   ....[25]....
        /*027c*/ 	.word	0xffffffff


	//   ....[26]....
        /*0280*/ 	.word	0xffffffff


	//   ....[27]....
        /*0284*/ 	.word	0xffffffff


	//   ....[28]....
        /*0288*/ 	.word	0xffffffff


	//   ....[29]....
        /*028c*/ 	.word	0xffffffff


	//   ....[30]....
        /*0290*/ 	.word	0xffffffff


	//   ....[31]....
        /*0294*/ 	.word	0xffffffff


	//   ....[32]....
        /*0298*/ 	.word	0xffffffff


	//   ....[33]....
        /*029c*/ 	.word	0xffffffff


	//   ....[34]....
        /*02a0*/ 	.word	0xffffffff


	//   ....[35]....
        /*02a4*/ 	.word	0xffffffff


	//   ....[36]....
        /*02a8*/ 	.word	0xffffffff


	//   ....[37]....
        /*02ac*/ 	.word	0xffffffff


	//   ....[38]....
        /*02b0*/ 	.word	0xffffffff


	//   ....[39]....
        /*02b4*/ 	.word	0xffffffff


	//   ....[40]....
        /*02b8*/ 	.word	0xffffffff


	//   ....[41]....
        /*02bc*/ 	.word	0xffffffff


	//   ....[42]....
        /*02c0*/ 	.word	0xffffffff


	//   ....[43]....
        /*02c4*/ 	.word	0xffffffff


	//   ....[44]....
        /*02c8*/ 	.word	0xffffffff


	//   ....[45]....
        /*02cc*/ 	.word	0xffffffff


	//   ....[46]....
        /*02d0*/ 	.word	0xffffffff


	//   ....[47]....
        /*02d4*/ 	.word	0xffffffff


	//   ....[48]....
        /*02d8*/ 	.word	0xffffffff


	//   ....[49]....
        /*02dc*/ 	.word	0xffffffff


	//   ....[50]....
        /*02e0*/ 	.word	0xffffffff


	//   ....[51]....
        /*02e4*/ 	.word	0xffffffff


	//   ....[52]....
        /*02e8*/ 	.word	0xffffffff


	//   ....[53]....
        /*02ec*/ 	.word	0xffffffff


	//   ....[54]....
        /*02f0*/ 	.word	0xffffffff


	//   ....[55]....
        /*02f4*/ 	.word	0xffffffff


	//   ....[56]....
        /*02f8*/ 	.word	0xffffffff


	//   ....[57]....
        /*02fc*/ 	.word	0xffffffff


	//   ....[58]....
        /*0300*/ 	.word	0xffffffff


	//   ....[59]....
        /*0304*/ 	.word	0xffffffff


	//   ....[60]....
        /*0308*/ 	.word	0xffffffff


	//   ....[61]....
        /*030c*/ 	.word	0xffffffff


	//   ....[62]....
        /*0310*/ 	.word	0xffffffff


	//   ....[63]....
        /*0314*/ 	.word	0xffffffff


	//   ....[64]....
        /*0318*/ 	.word	0xffffffff


	//   ....[65]....
        /*031c*/ 	.word	0xffffffff


	//   ....[66]....
        /*0320*/ 	.word	0xffffffff


	//   ....[67]....
        /*0324*/ 	.word	0xffffffff


	//   ....[68]....
        /*0328*/ 	.word	0xffffffff


	//   ....[69]....
        /*032c*/ 	.word	0xffffffff


	//   ....[70]....
        /*0330*/ 	.word	0xffffffff


	//   ....[71]....
        /*0334*/ 	.word	0xffffffff


	//   ....[72]....
        /*0338*/ 	.word	0xffffffff


	//   ....[73]....
        /*033c*/ 	.word	0xffffffff


	//   ....[74]....
        /*0340*/ 	.word	0xffffffff


	//   ....[75]....
        /*0344*/ 	.word	0xffffffff


	//   ....[76]....
        /*0348*/ 	.word	0xffffffff


	//   ....[77]....
        /*034c*/ 	.word	0xffffffff


	//   ....[78]....
        /*0350*/ 	.word	0xffffffff


	//   ....[79]....
        /*0354*/ 	.word	0xffffffff


	//   ....[80]....
        /*0358*/ 	.word	0xffffffff


	//   ....[81]....
        /*035c*/ 	.word	0xffffffff


	//   ....[82]....
        /*0360*/ 	.word	0xffffffff


	//   ....[83]....
        /*0364*/ 	.word	0xffffffff


	//   ....[84]....
        /*0368*/ 	.word	0xffffffff


	//   ....[85]....
        /*036c*/ 	.word	0xffffffff


	//   ....[86]....
        /*0370*/ 	.word	0xffffffff


	//   ....[87]....
        /*0374*/ 	.word	0xffffffff


	//   ....[88]....
        /*0378*/ 	.word	0xffffffff


	//   ....[89]....
        /*037c*/ 	.word	0xffffffff


	//   ....[90]....
        /*0380*/ 	.word	0xffffffff


	//   ....[91]....
        /*0384*/ 	.word	0xffffffff


	//   ....[92]....
        /*0388*/ 	.word	0xffffffff


	//   ....[93]....
        /*038c*/ 	.word	0xffffffff


	//   ....[94]....
        /*0390*/ 	.word	0xffffffff


	//   ....[95]....
        /*0394*/ 	.word	0xffffffff


	//   ....[96]....
        /*0398*/ 	.word	0xffffffff


	//   ....[97]....
        /*039c*/ 	.word	0xffffffff


	//   ....[98]....
        /*03a0*/ 	.word	0xffffffff


	//   ....[99]....
        /*03a4*/ 	.word	0xffffffff


	//   ....[100]....
        /*03a8*/ 	.word	0xffffffff


	//   ....[101]....
        /*03ac*/ 	.word	0xffffffff


	//   ....[102]....
        /*03b0*/ 	.word	0xffffffff


	//   ....[103]....
        /*03b4*/ 	.word	0xffffffff


	//   ....[104]....
        /*03b8*/ 	.word	0xffffffff


	//   ....[105]....
        /*03bc*/ 	.word	0xffffffff


	//   ....[106]....
        /*03c0*/ 	.word	0xffffffff


	//   ....[107]....
        /*03c4*/ 	.word	0x0500000f


	//   ....[108]....
        /*03c8*/ 	.word	0x0500000f


	//----- nvinfo : EIATTR_COOP_GROUP_INSTR_OFFSETS
	.align		4
.L_839:
        /*03cc*/ 	.byte	0x04, 0x28
        /*03ce*/ 	.short	(.L_841 - .L_840)


	//   ....[0]....
.L_840:
        /*03d0*/ 	.word	0x00000070


	//   ....[1]....
        /*03d4*/ 	.word	0x00000170


	//   ....[2]....
        /*03d8*/ 	.word	0x000001c0


	//   ....[3]....
        /*03dc*/ 	.word	0x000003f0


	//   ....[4]....
        /*03e0*/ 	.word	0x00000550


	//   ....[5]....
        /*03e4*/ 	.word	0x00000670


	//   ....[6]....
        /*03e8*/ 	.word	0x000007d0


	//   ....[7]....
        /*03ec*/ 	.word	0x000019e0


	//   ....[8]....
        /*03f0*/ 	.word	0x00003320


	//   ....[9]....
        /*03f4*/ 	.word	0x00003340


	//   ....[10]....
        /*03f8*/ 	.word	0x00004010


	//   ....[11]....
        /*03fc*/ 	.word	0x00004080


	//   ....[12]....
        /*0400*/ 	.word	0x00006c50


	//   ....[13]....
        /*0404*/ 	.word	0x00006d50


	//   ....[14]....
        /*0408*/ 	.word	0x00007850


	//   ....[15]....
        /*040c*/ 	.word	0x000078b0


	//   ....[16]....
        /*0410*/ 	.word	0x0000a270


	//   ....[17]....
        /*0414*/ 	.word	0x0000a280


	//   ....[18]....
        /*0418*/ 	.word	0x0000a2b0


	//   ....[19]....
        /*041c*/ 	.word	0x0000a2c0


	//   ....[20]....
        /*0420*/ 	.word	0x0000c150


	//   ....[21]....
        /*0424*/ 	.word	0x0000c160


	//   ....[22]....
        /*0428*/ 	.word	0x0000c190


	//   ....[23]....
        /*042c*/ 	.word	0x0000c1a0


	//   ....[24]....
        /*0430*/ 	.word	0x0000d660


	//   ....[25]....
        /*0434*/ 	.word	0x0000d690


	//   ....[26]....
        /*0438*/ 	.word	0x0000d6c0


	//   ....[27]....
        /*043c*/ 	.word	0x0000d6f0


	//   ....[28]....
        /*0440*/ 	.word	0x0000d700


	//   ....[29]....
        /*0444*/ 	.word	0x0000d710


	//   ....[30]....
        /*0448*/ 	.word	0x0000d720


	//   ....[31]....
        /*044c*/ 	.word	0x0000d730


	//   ....[32]....
        /*0450*/ 	.word	0x0000d760


	//   ....[33]....
        /*0454*/ 	.word	0x0000d770


	//   ....[34]....
        /*0458*/ 	.word	0x0000d7a0


	//   ....[35]....
        /*045c*/ 	.word	0x0000d7b0


	//   ....[36]....
        /*0460*/ 	.word	0x0000d7c0


	//   ....[37]....
        /*0464*/ 	.word	0x0000d7f0


	//   ....[38]....
        /*0468*/ 	.word	0x0000d820


	//   ....[39]....
        /*046c*/ 	.word	0x0000d830


	//   ....[40]....
        /*0470*/ 	.word	0x0000d890


	//   ....[41]....
        /*0474*/ 	.word	0x0000d8a0


	//   ....[42]....
        /*0478*/ 	.word	0x0000d8b0


	//   ....[43]....
        /*047c*/ 	.word	0x0000d8e0


	//   ....[44]....
        /*0480*/ 	.word	0x0000d910


	//   ....[45]....
        /*0484*/ 	.word	0x0000d920


	//   ....[46]....
        /*0488*/ 	.word	0x0000d930


	//   ....[47]....
        /*048c*/ 	.word	0x0000d940


	//   ....[48]....
        /*0490*/ 	.word	0x0000d950


	//   ....[49]....
        /*0494*/ 	.word	0x0000d960


	//   ....[50]....
        /*0498*/ 	.word	0x0000d970


	//   ....[51]....
        /*049c*/ 	.word	0x0000d980


	//   ....[52]....
        /*04a0*/ 	.word	0x0000d990


	//   ....[53]....
        /*04a4*/ 	.word	0x0000d9c0


	//   ....[54]....
        /*04a8*/ 	.word	0x0000d9f0


	//   ....[55]....
        /*04ac*/ 	.word	0x0000da00


	//   ....[56]....
        /*04b0*/ 	.word	0x0000da10


	//   ....[57]....
        /*04b4*/ 	.word	0x0000da30


	//   ....[58]....
        /*04b8*/ 	.word	0x0000da60


	//   ....[59]....
        /*04bc*/ 	.word	0x0000da70


	//   ....[60]....
        /*04c0*/ 	.word	0x0000da80


	//   ....[61]....
        /*04c4*/ 	.word	0x0000da90


	//   ....[62]....
        /*04c8*/ 	.word	0x0000daa0


	//   ....[63]....
        /*04cc*/ 	.word	0x0000dab0


	//   ....[64]....
        /*04d0*/ 	.word	0x0000dac0


	//   ....[65]....
        /*04d4*/ 	.word	0x0000dad0


	//   ....[66]....
        /*04d8*/ 	.word	0x0000dae0


	//   ....[67]....
        /*04dc*/ 	.word	0x0000daf0


	//   ....[68]....
        /*04e0*/ 	.word	0x0000db10


	//   ....[69]....
        /*04e4*/ 	.word	0x0000db40


	//   ....[70]....
        /*04e8*/ 	.word	0x0000db70


	//   ....[71]....
        /*04ec*/ 	.word	0x0000db80


	//   ....[72]....
        /*04f0*/ 	.word	0x0000f9b0


	//   ....[73]....
        /*04f4*/ 	.word	0x0000fb90


	//   ....[74]....
        /*04f8*/ 	.word	0x0000fbc0


	//   ....[75]....
        /*04fc*/ 	.word	0x0000fbf0


	//   ....[76]....
        /*0500*/ 	.word	0x0000fc30


	//   ....[77]....
        /*0504*/ 	.word	0x0000fc60


	//   ....[78]....
        /*0508*/ 	.word	0x0000fca0


	//   ....[79]....
        /*050c*/ 	.word	0x0000fe30


	//   ....[80]....
        /*0510*/ 	.word	0x0000fe60


	//   ....[81]....
        /*0514*/ 	.word	0x0000fe90


	//   ....[82]....
        /*0518*/ 	.word	0x0000fec0


	//   ....[83]....
        /*051c*/ 	.word	0x0000fef0


	//   ....[84]....
        /*0520*/ 	.word	0x0000ff30


	//   ....[85]....
        /*0524*/ 	.word	0x0000ffd0


	//   ....[86]....
        /*0528*/ 	.word	0x00010060


	//   ....[87]....
        /*052c*/ 	.word	0x00010110


	//   ....[88]....
        /*0530*/ 	.word	0x00011770


	//   ....[89]....
        /*0534*/ 	.word	0x00014920


	//   ....[90]....
        /*0538*/ 	.word	0x00014950


	//   ....[91]....
        /*053c*/ 	.word	0x00014980


	//   ....[92]....
        /*0540*/ 	.word	0x000149b0


	//   ....[93]....
        /*0544*/ 	.word	0x000149e0


	//   ....[94]....
        /*0548*/ 	.word	0x000149f0


	//   ....[95]....
        /*054c*/ 	.word	0x00014a30


	//   ....[96]....
        /*0550*/ 	.word	0x00014a40


	//   ....[97]....
        /*0554*/ 	.word	0x00014b80


	//   ....[98]....
        /*0558*/ 	.word	0x00014bb0


	//   ....[99]....
        /*055c*/ 	.word	0x00014be0


	//   ....[100]....
        /*0560*/ 	.word	0x00014c10


	//   ....[101]....
        /*0564*/ 	.word	0x00014c40


	//   ....[102]....
        /*0568*/ 	.word	0x00014c80


	//   ....[103]....
        /*056c*/ 	.word	0x00014d20


	//   ....[104]....
        /*0570*/ 	.word	0x00014db0


	//   ....[105]....
        /*0574*/ 	.word	0x00014e60


	//   ....[106]....
        /*0578*/ 	.word	0x000154b0


	//   ....[107]....
        /*057c*/ 	.word	0x00015a90


	//   ....[108]....
        /*0580*/ 	.word	0x00015f00


	//----- nvinfo : EIATTR_REG_RECONFIG
	.align		4
.L_841:
        /*0584*/ 	.byte	0x01, 0x54
	.zero		2


	//----- nvinfo : EIATTR_SYSCALL_OFFSETS
	.align		4
        /*0588*/ 	.byte	0x04, 0x46
        /*058a*/ 	.short	(.L_843 - .L_842)


	//   ....[0]....
.L_842:
        /*058c*/ 	.word	0x00001bc0


	//   ....[1]....
        /*0590*/ 	.word	0x00011040


	//   ....[2]....
        /*0594*/ 	.word	0x00011180


	//   ....[3]....
        /*0598*/ 	.word	0x000112c0


	//   ....[4]....
        /*059c*/ 	.word	0x000113e0


	//----- nvinfo : EIATTR_MBARRIER_INSTR_OFFSETS
	.align		4
.L_843:
        /*05a0*/ 	.byte	0x04, 0x39
        /*05a2*/ 	.short	(.L_845 - .L_844)


	//   ....[0]....
.L_844:
        /*05a4*/ 	.word	0x000002a0
        /*05a8*/ 	.word	0x000000ff
        /*05ac*/ 	.word	0x00033400
        /*05b0*/ 	.short	0x0100
        /*05b2*/ 	.byte	0x08
	.zero		1


	//   ....[1]....
        /*05b4*/ 	.word	0x000002b0
        /*05b8*/ 	.word	0x000000ff
        /*05bc*/ 	.word	0x00033420
        /*05c0*/ 	.short	0x0100
        /*05c2*/ 	.byte	0x08
	.zero		1


	//   ....[2]....
        /*05c4*/ 	.word	0x000003a0
        /*05c8*/ 	.word	0x000000ff
        /*05cc*/ 	.word	0x00033430
        /*05d0*/ 	.short	0x0100
        /*05d2*/ 	.byte	0x08
	.zero		1


	//   ....[3]....
        /*05d4*/ 	.word	0x000003b0
        /*05d8*/ 	.word	0x000000ff
        /*05dc*/ 	.word	0x00033440
        /*05e0*/ 	.short	0x0100
        /*05e2*/ 	.byte	0x08
	.zero		1


	//   ....[4]....
        /*05e4*/ 	.word	0x000003c0
        /*05e8*/ 	.word	0x000000ff
        /*05ec*/ 	.word	0x00033438
        /*05f0*/ 	.short	0x0100
        /*05f2*/ 	.byte	0x08
	.zero		1


	//   ....[5]....
        /*05f4*/ 	.word	0x000003d0
        /*05f8*/ 	.word	0x000000ff
        /*05fc*/ 	.word	0x00033448
        /*0600*/ 	.short	0x0100
        /*0602*/ 	.byte	0x08
	.zero		1


	//   ....[6]....
        /*0604*/ 	.word	0x00000500
        /*0608*/ 	.word	0x000000ff
        /*060c*/ 	.word	0x00033450
        /*0610*/ 	.short	0x0100
        /*0612*/ 	.byte	0x08
	.zero		1


	//   ....[7]....
        /*0614*/ 	.word	0x00000510
        /*0618*/ 	.word	0x000000ff
        /*061c*/ 	.word	0x00033460
        /*0620*/ 	.short	0x0100
        /*0622*/ 	.byte	0x08
	.zero		1


	//   ....[8]....
        /*0624*/ 	.word	0x00000520
        /*0628*/ 	.word	0x000000ff
        /*062c*/ 	.word	0x00033458
        /*0630*/ 	.short	0x0100
        /*0632*/ 	.byte	0x08
	.zero		1


	//   ....[9]....
        /*0634*/ 	.word	0x00000530
        /*0638*/ 	.word	0x000000ff
        /*063c*/ 	.word	0x00033468
        /*0640*/ 	.short	0x0100
        /*0642*/ 	.byte	0x08
	.zero		1


	//   ....[10]....
        /*0644*/ 	.word	0x00000620
        /*0648*/ 	.word	0x000000ff
        /*064c*/ 	.word	0x00033470
        /*0650*/ 	.short	0x0100
        /*0652*/ 	.byte	0x06
	.zero		1


	//   ....[11]....
        /*0654*/ 	.word	0x00000630
        /*0658*/ 	.word	0x000000ff
        /*065c*/ 	.word	0x00033480
        /*0660*/ 	.short	0x0100
        /*0662*/ 	.byte	0x06
	.zero		1


	//   ....[12]....
        /*0664*/ 	.word	0x00000640
        /*0668*/ 	.word	0x000000ff
        /*066c*/ 	.word	0x00033478
        /*0670*/ 	.short	0x0100
        /*0672*/ 	.byte	0x06
	.zero		1


	//   ....[13]....
        /*0674*/ 	.word	0x00000650
        /*0678*/ 	.word	0x000000ff
        /*067c*/ 	.word	0x00033488
        /*0680*/ 	.short	0x0100
        /*0682*/ 	.byte	0x06
	.zero		1


	//   ....[14]....
        /*0684*/ 	.word	0x00000780
        /*0688*/ 	.word	0x000000ff
        /*068c*/ 	.word	0x00033490
        /*0690*/ 	.short	0x0100
        /*0692*/ 	.byte	0x08
	.zero		1


	//   ....[15]....
        /*0694*/ 	.word	0x00000790
        /*0698*/ 	.word	0x000000ff
        /*069c*/ 	.word	0x000334a0
        /*06a0*/ 	.short	0x0100
        /*06a2*/ 	.byte	0x08
	.zero		1


	//   ....[16]....
        /*06a4*/ 	.word	0x000007a0
        /*06a8*/ 	.word	0x000000ff
        /*06ac*/ 	.word	0x00033498
        /*06b0*/ 	.short	0x0100
        /*06b2*/ 	.byte	0x08
	.zero		1


	//   ....[17]....
        /*06b4*/ 	.word	0x000007b0
        /*06b8*/ 	.word	0x000000ff
        /*06bc*/ 	.word	0x000334a8
        /*06c0*/ 	.short	0x0100
        /*06c2*/ 	.byte	0x08
	.zero		1


	//   ....[18]....
        /*06c4*/ 	.word	0x000008e0
        /*06c8*/ 	.word	0x000000ff
        /*06cc*/ 	.word	0x000334b0
        /*06d0*/ 	.short	0x0100
        /*06d2*/ 	.byte	0x08
	.zero		1


	//   ....[19]....
        /*06d4*/ 	.word	0x000008f0
        /*06d8*/ 	.word	0x000000ff
        /*06dc*/ 	.word	0x000334c0
        /*06e0*/ 	.short	0x0100
        /*06e2*/ 	.byte	0x08
	.zero		1


	//   ....[20]....
        /*06e4*/ 	.word	0x00000900
        /*06e8*/ 	.word	0x000000ff
        /*06ec*/ 	.word	0x000334b8
        /*06f0*/ 	.short	0x0100
        /*06f2*/ 	.byte	0x08
	.zero		1


	//   ....[21]....
        /*06f4*/ 	.word	0x00000910
        /*06f8*/ 	.word	0x000000ff
        /*06fc*/ 	.word	0x000334c8
        /*0700*/ 	.short	0x0100
        /*0702*/ 	.byte	0x08
	.zero		1


	//   ....[22]....
        /*0704*/ 	.word	0x00001c40
        /*0708*/ 	.word	0x000000ff
        /*070c*/ 	.word	0x00033400
        /*0710*/ 	.short	0x010a
        /*0712*/ 	.byte	0x29
	.zero		1


	//   ....[23]....
        /*0714*/ 	.word	0x00001cc0
        /*0718*/ 	.word	0x00000002
        /*071c*/ 	.word	0x00033430
        /*0720*/ 	.short	0x010a
        /*0722*/ 	.byte	0x3f
	.zero		1


	//   ....[24]....
        /*0724*/ 	.word	0x00001d30
        /*0728*/ 	.word	0x00000002
        /*072c*/ 	.word	0x00033430
        /*0730*/ 	.short	0x010a
        /*0732*/ 	.byte	0x3f
	.zero		1


	//   ....[25]....
        /*0734*/ 	.word	0x000031c0
        /*0738*/ 	.word	0x00000002
        /*073c*/ 	.word	0x00000000
        /*0740*/ 	.short	0x0101
        /*0742*/ 	.byte	0x3f
	.zero		1


	//   ....[26]....
        /*0744*/ 	.word	0x00005650
        /*0748*/ 	.word	0x000000ff
        /*074c*/ 	.word	0x00033430
        /*0750*/ 	.short	0x010a
        /*0752*/ 	.byte	0x06
	.zero		1


	//   ....[27]....
        /*0754*/ 	.word	0x00005690
        /*0758*/ 	.word	0x000000ff
        /*075c*/ 	.word	0x00033430
        /*0760*/ 	.short	0x010a
        /*0762*/ 	.byte	0x06
	.zero		1


	//   ....[28]....
        /*0764*/ 	.word	0x000062b0
        /*0768*/ 	.word	0x000000ff
        /*076c*/ 	.word	0x00033450
        /*0770*/ 	.short	0x010a
        /*0772*/ 	.byte	0x06
	.zero		1


	//   ....[29]....
        /*0774*/ 	.word	0x000062f0
        /*0778*/ 	.word	0x000000ff
        /*077c*/ 	.word	0x00033450
        /*0780*/ 	.short	0x010a
        /*0782*/ 	.byte	0x06
	.zero		1


	//   ....[30]....
        /*0784*/ 	.word	0x00008500
        /*0788*/ 	.word	0x00000002
        /*078c*/ 	.word	0x00000000
        /*0790*/ 	.short	0x0101
        /*0792*/ 	.byte	0x3f
	.zero		1


	//   ....[31]....
        /*0794*/ 	.word	0x000086c0
        /*0798*/ 	.word	0x000000ff
        /*079c*/ 	.word	0x00000000
        /*07a0*/ 	.short	0x0101
        /*07a2*/ 	.byte	0x06
	.zero		1


	//   ....[32]....
        /*07a4*/ 	.word	0x00008ff0
        /*07a8*/ 	.word	0x000000ff
        /*07ac*/ 	.word	0x00033430
        /*07b0*/ 	.short	0x010a
        /*07b2*/ 	.byte	0x06
	.zero		1


	//   ....[33]....
        /*07b4*/ 	.word	0x00009030
        /*07b8*/ 	.word	0x000000ff
        /*07bc*/ 	.word	0x00033430
        /*07c0*/ 	.short	0x010a
        /*07c2*/ 	.byte	0x06
	.zero		1


	//   ....[34]....
        /*07c4*/ 	.word	0x00009c50
        /*07c8*/ 	.word	0x000000ff
        /*07cc*/ 	.word	0x00033450
        /*07d0*/ 	.short	0x010a
        /*07d2*/ 	.byte	0x06
	.zero		1


	//   ....[35]....
        /*07d4*/ 	.word	0x00009c90
        /*07d8*/ 	.word	0x000000ff
        /*07dc*/ 	.word	0x00033450
        /*07e0*/ 	.short	0x010a
        /*07e2*/ 	.byte	0x06
	.zero		1


	//   ....[36]....
        /*07e4*/ 	.word	0x0000b350
        /*07e8*/ 	.word	0x00000002
        /*07ec*/ 	.word	0x00000000
        /*07f0*/ 	.short	0x0101
        /*07f2*/ 	.byte	0x3f
	.zero		1


	//   ....[37]....
        /*07f4*/ 	.word	0x0000b560
        /*07f8*/ 	.word	0x000000ff
        /*07fc*/ 	.word	0x00000000
        /*0800*/ 	.short	0x0101
        /*0802*/ 	.byte	0x06
	.zero		1


	//   ....[38]....
        /*0804*/ 	.word	0x0000bde0
        /*0808*/ 	.word	0x000000ff
        /*080c*/ 	.word	0x00033450
        /*0810*/ 	.short	0x010a
        /*0812*/ 	.byte	0x09
	.zero		1


	//   ....[39]....
        /*0814*/ 	.word	0x0000be20
        /*0818*/ 	.word	0x000000ff
        /*081c*/ 	.word	0x00033450
        /*0820*/ 	.short	0x010a
        /*0822*/ 	.byte	0x09
	.zero		1


	//   ....[40]....
        /*0824*/ 	.word	0x0000c650
        /*0828*/ 	.word	0x000000ff
        /*082c*/ 	.word	0x00000000
        /*0830*/ 	.short	0x0101
        /*0832*/ 	.byte	0x04
	.zero		1


	//   ....[41]....
        /*0834*/ 	.word	0x0000e770
        /*0838*/ 	.word	0x00000000
        /*083c*/ 	.word	0x00000000
        /*0840*/ 	.short	0x0101
        /*0842*/ 	.byte	0x3f
	.zero		1


	//   ....[42]....
        /*0844*/ 	.word	0x000119c0
        /*0848*/ 	.word	0x00000004
        /*084c*/ 	.word	0x00033480
        /*0850*/ 	.short	0x010a
        /*0852*/ 	.byte	0x3f
	.zero		1


	//   ....[43]....
        /*0854*/ 	.word	0x00011c10
        /*0858*/ 	.word	0x00000004
        /*085c*/ 	.word	0x00033440
        /*0860*/ 	.short	0x010a
        /*0862*/ 	.byte	0x3f
	.zero		1


	//   ....[44]....
        /*0864*/ 	.word	0x000120c0
        /*0868*/ 	.word	0x000000ff
        /*086c*/ 	.word	0x00033420
        /*0870*/ 	.short	0x010a
        /*0872*/ 	.byte	0x29
	.zero		1


	//   ....[45]....
        /*0874*/ 	.word	0x00012390
        /*0878*/ 	.word	0x00000006
        /*087c*/ 	.word	0x00033480
        /*0880*/ 	.short	0x010a
        /*0882*/ 	.byte	0x3f
	.zero		1


	//   ....[46]....
        /*0884*/ 	.word	0x000127f0
        /*0888*/ 	.word	0x00000006
        /*088c*/ 	.word	0x00033440
        /*0890*/ 	.short	0x010a
        /*0892*/ 	.byte	0x3f
	.zero		1


	//   ....[47]....
        /*0894*/ 	.word	0x00012ca0
        /*0898*/ 	.word	0x0000000c
        /*089c*/ 	.word	0x00033470
        /*08a0*/ 	.short	0x010a
        /*08a2*/ 	.byte	0x3f
	.zero		1


	//   ....[48]....
        /*08a4*/ 	.word	0x00012d10
        /*08a8*/ 	.word	0x0000000c
        /*08ac*/ 	.word	0x00033460
        /*08b0*/ 	.short	0x010a
        /*08b2*/ 	.byte	0x3f
	.zero		1


	//   ....[49]....
        /*08b4*/ 	.word	0x000138a0
        /*08b8*/ 	.word	0x0000000c
        /*08bc*/ 	.word	0x00033450
        /*08c0*/ 	.short	0x0101
        /*08c2*/ 	.byte	0x3f
	.zero		1


	//   ....[50]....
        /*08c4*/ 	.word	0x00013910
        /*08c8*/ 	.word	0x0000000c
        /*08cc*/ 	.word	0x00000000
        /*08d0*/ 	.short	0x0101
        /*08d2*/ 	.byte	0x3f
	.zero		1


	//   ....[51]....
        /*08d4*/ 	.word	0x00013ae0
        /*08d8*/ 	.word	0x00000000
        /*08dc*/ 	.word	0x00033470
        /*08e0*/ 	.short	0x010a
        /*08e2*/ 	.byte	0x3f
	.zero		1


	//   ....[52]....
        /*08e4*/ 	.word	0x00013b50
        /*08e8*/ 	.word	0x00000000
        /*08ec*/ 	.word	0x00033460
        /*08f0*/ 	.short	0x010a
        /*08f2*/ 	.byte	0x3f
	.zero		1


	//   ....[53]....
        /*08f4*/ 	.word	0x00014650
        /*08f8*/ 	.word	0x00000000
        /*08fc*/ 	.word	0x00033450
        /*0900*/ 	.short	0x0101
        /*0902*/ 	.byte	0x3f
	.zero		1


	//   ....[54]....
        /*0904*/ 	.word	0x000146d0
        /*0908*/ 	.word	0x00000002
        /*090c*/ 	.word	0x00000000
        /*0910*/ 	.short	0x0101
        /*0912*/ 	.byte	0x3f
	.zero		1


	//   ....[55]....
        /*0914*/ 	.word	0x00015430
        /*0918*/ 	.word	0x00000000
        /*091c*/ 	.word	0x00033420
        /*0920*/ 	.short	0x010a
        /*0922*/ 	.byte	0x3f
	.zero		1


	//   ....[56]....
        /*0924*/ 	.word	0x00015620
        /*0928*/ 	.word	0x00000006
        /*092c*/ 	.word	0x00000000
        /*0930*/ 	.short	0x010a
        /*0932*/ 	.byte	0x3f
	.zero		1


	//   ....[57]....
        /*0934*/ 	.word	0x00015650
        /*0938*/ 	.word	0x00000007
        /*093c*/ 	.word	0x00000000
        /*0940*/ 	.short	0x010a
        /*0942*/ 	.byte	0x3f
	.zero		1


	//   ....[58]....
        /*0944*/ 	.word	0x000156a0
        /*0948*/ 	.word	0x00000004
        /*094c*/ 	.word	0x00033460
        /*0950*/ 	.short	0x010a
        /*0952*/ 	.byte	0x3f
	.zero		1


	//   ....[59]....
        /*0954*/ 	.word	0x000156f0
        /*0958*/ 	.word	0x00000003
        /*095c*/ 	.word	0x00033460
        /*0960*/ 	.short	0x010a
        /*0962*/ 	.byte	0x3f
	.zero		1


	//   ....[60]....
        /*0964*/ 	.word	0x00015730
        /*0968*/ 	.word	0x00000004
        /*096c*/ 	.word	0x00033480
        /*0970*/ 	.short	0x010a
        /*0972*/ 	.byte	0x3f
	.zero		1


	//   ....[61]....
        /*0974*/ 	.word	0x00015750
        /*0978*/ 	.word	0x00000003
        /*097c*/ 	.word	0x00033480
        /*0980*/ 	.short	0x010a
        /*0982*/ 	.byte	0x3f
	.zero		1


	//   ....[62]....
        /*0984*/ 	.word	0x000157c0
        /*0988*/ 	.word	0x00000003
        /*098c*/ 	.word	0x00033400
        /*0990*/ 	.short	0x010a
        /*0992*/ 	.byte	0x3f
	.zero		1


	//   ....[63]....
        /*0994*/ 	.word	0x00015810
        /*0998*/ 	.word	0x00000002
        /*099c*/ 	.word	0x00033430
        /*09a0*/ 	.short	0x010a
        /*09a2*/ 	.byte	0x3f
	.zero		1


	//   ....[64]....
        /*09a4*/ 	.word	0x00015870
        /*09a8*/ 	.word	0x00000007
        /*09ac*/ 	.word	0x00033430
        /*09b0*/ 	.short	0x010a
        /*09b2*/ 	.byte	0x3f
	.zero		1


	//   ....[65]....
        /*09b4*/ 	.word	0x000158d0
        /*09b8*/ 	.word	0x00000007
        /*09bc*/ 	.word	0x00033450
        /*09c0*/ 	.short	0x010a
        /*09c2*/ 	.byte	0x3f
	.zero		1


	//   ....[66]....
        /*09c4*/ 	.word	0x00015930
        /*09c8*/ 	.word	0x00000009
        /*09cc*/ 	.word	0x00033430
        /*09d0*/ 	.short	0x010a
        /*09d2*/ 	.byte	0x3f
	.zero		1


	//   ....[67]....
        /*09d4*/ 	.word	0x00015990
        /*09d8*/ 	.word	0x00000009
        /*09dc*/ 	.word	0x00033450
        /*09e0*/ 	.short	0x010a
        /*09e2*/ 	.byte	0x3f
	.zero		1


	//   ....[68]....
        /*09e4*/ 	.word	0x000159f0
        /*09e8*/ 	.word	0x00000006
        /*09ec*/ 	.word	0x00033450
        /*09f0*/ 	.short	0x010a
        /*09f2*/ 	.byte	0x3f
	.zero		1


	//   ....[69]....
        /*09f4*/ 	.word	0x00015b40
        /*09f8*/ 	.word	0x00000004
        /*09fc*/ 	.word	0x00033480
        /*0a00*/ 	.short	0x010a
        /*0a02*/ 	.byte	0x3f
	.zero		1


	//   ....[70]....
        /*0a04*/ 	.word	0x00015b90
        /*0a08*/ 	.word	0x00000004
        /*0a0c*/ 	.word	0x00033440
        /*0a10*/ 	.short	0x010a
        /*0a12*/ 	.byte	0x3f
	.zero		1


	//   ....[71]....
        /*0a14*/ 	.word	0x00015bf0
        /*0a18*/ 	.word	0x00000003
        /*0a1c*/ 	.word	0x00033420
        /*0a20*/ 	.short	0x010a
        /*0a22*/ 	.byte	0x3f
	.zero		1


	//   ....[72]....
        /*0a24*/ 	.word	0x00015c40
        /*0a28*/ 	.word	0x00000006
        /*0a2c*/ 	.word	0x00033480
        /*0a30*/ 	.short	0x010a
        /*0a32*/ 	.byte	0x3f
	.zero		1


	//   ....[73]....
        /*0a34*/ 	.word	0x00015c90
        /*0a38*/ 	.word	0x00000006
        /*0a3c*/ 	.word	0x00033440
        /*0a40*/ 	.short	0x010a
        /*0a42*/ 	.byte	0x3f
	.zero		1


	//   ....[74]....
        /*0a44*/ 	.word	0x00015ce0
        /*0a48*/ 	.word	0x0000000c
        /*0a4c*/ 	.word	0x00033470
        /*0a50*/ 	.short	0x010a
        /*0a52*/ 	.byte	0x3f
	.zero		1


	//   ....[75]....
        /*0a54*/ 	.word	0x00015d30
        /*0a58*/ 	.word	0x0000000c
        /*0a5c*/ 	.word	0x00033460
        /*0a60*/ 	.short	0x010a
        /*0a62*/ 	.byte	0x3f
	.zero		1


	//   ....[76]....
        /*0a64*/ 	.word	0x00015d80
        /*0a68*/ 	.word	0x00000000
        /*0a6c*/ 	.word	0x00033470
        /*0a70*/ 	.short	0x010a
        /*0a72*/ 	.byte	0x3f
	.zero		1


	//   ....[77]....
        /*0a74*/ 	.word	0x00015dd0
        /*0a78*/ 	.word	0x00000000
        /*0a7c*/ 	.word	0x00033460
        /*0a80*/ 	.short	0x010a
        /*0a82*/ 	.byte	0x3f
	.zero		1


	//   ....[78]....
        /*0a84*/ 	.word	0x00015e20
        /*0a88*/ 	.word	0x00000000
        /*0a8c*/ 	.word	0x00033420
        /*0a90*/ 	.short	0x010a
        /*0a92*/ 	.byte	0x3f
	.zero		1


	//   ....[79]....
        /*0a94*/ 	.word	0x00015fc0
        /*0a98*/ 	.word	0x00000006
        /*0a9c*/ 	.word	0x00000000
        /*0aa0*/ 	.short	0x010a
        /*0aa2*/ 	.byte	0x3f
	.zero		1


	//   ....[80]....
        /*0aa4*/ 	.word	0x00016010
        /*0aa8*/ 	.word	0x00000007
        /*0aac*/ 	.word	0x00000000
        /*0ab0*/ 	.short	0x010a
        /*0ab2*/ 	.byte	0x3f
	.zero		1


	//   ....[81]....
        /*0ab4*/ 	.word	0x00016060
        /*0ab8*/ 	.word	0x00000004
        /*0abc*/ 	.word	0x00033460
        /*0ac0*/ 	.short	0x010a
        /*0ac2*/ 	.byte	0x3f
	.zero		1


	//   ....[82]....
        /*0ac4*/ 	.word	0x000160b0
        /*0ac8*/ 	.word	0x00000003
        /*0acc*/ 	.word	0x00033460
        /*0ad0*/ 	.short	0x010a
        /*0ad2*/ 	.byte	0x3f
	.zero		1


	//   ....[83]....
        /*0ad4*/ 	.word	0x00016100
        /*0ad8*/ 	.word	0x00000004
        /*0adc*/ 	.word	0x00033480
        /*0ae0*/ 	.short	0x010a
        /*0ae2*/ 	.byte	0x3f
	.zero		1


	//----- nvinfo : EIATTR_NUM_MBARRIERS
	.align		4
.L_845:
        /*0ae4*/ 	.byte	0x03, 0x38
        /*0ae6*/ 	.short	0x0016


	//----- nvinfo : EIATTR_EXIT_INSTR_OFFSETS
	.align		4
        /*0ae8*/ 	.byte	0x04, 0x1c
        /*0aea*/ 	.short	(.L_847 - .L_846)


	//   ....[0]....
.L_846:
        /*0aec*/ 	.word	0x00000ab0


	//   ....[1]....
        /*0af0*/ 	.word	0x0000f960


	//   ....[2]....
        /*0af4*/ 	.word	0x000157a0


	//----- nvinfo : EIATTR_MAX_THREADS
	.align		4
.L_847:
        /*0af8*/ 	.byte	0x04, 0x05
        /*0afa*/ 	.short	(.L_849 - .L_848)
.L_848:
        /*0afc*/ 	.word	0x00000180
        /*0b00*/ 	.word	0x00000001
        /*0b04*/ 	.word	0x00000001


	//----- nvinfo : EIATTR_CRS_STACK_SIZE
	.align		4
.L_849:
        /*0b08*/ 	.byte	0x04, 0x1e
        /*0b0a*/ 	.short	(.L_851 - .L_850)
.L_850:
        /*0b0c*/ 	.word	0x00000000


	//----- nvinfo : EIATTR_CBANK_PARAM_SIZE
	.align		4
.L_851:
        /*0b10*/ 	.byte	0x03, 0x19
        /*0b12*/ 	.short	0x0a70


	//----- nvinfo : EIATTR_PARAM_CBANK
	.align		4
        /*0b14*/ 	.byte	0x04, 0x0a
        /*0b16*/ 	.short	(.L_853 - .L_852)
	.align		4
.L_852:
        /*0b18*/ 	.word	index@(.nv.constant0._ZN7cutlass13device_kernelIN5flash11enable_sm90INS1_16FlashAttnFwdSm90INS1_25CollectiveMainloopFwdSm90ILi2EN4cute5tupleIJNS5_1CILi1EEES8_S8_EEENS6_IJNS7_ILi128EEENS7_ILi160EEENS7_ILi192EEEEEELi192ENS_12float_e4m3_tEfNS_4arch4Sm90ELb1ELb0ELb0ELb1ELb0ELb0ELb0ELb1ELb1ELb0ELb0ELb0EEENS1_21CollectiveEpilogueFwdINS6_IJSA_SC_SB_EEES9_NS_10bfloat16_tESG_Li256ELb1ELb0ELb0ELb1EEENS1_36VarlenDynamicPersistentTileSchedulerILi128ELi160ELi256ELi128ELb0ELb0ELb1ELb1ELb1ELb1EEEEEEEEEvNT_6ParamsE)
        /*0b1c*/ 	.short	0x0210
        /*0b1e*/ 	.short	0x0a70


	//----- nvinfo : EIATTR_SW_WAR
	.align		4
.L_853:
        /*0b20*/ 	.byte	0x04, 0x36
        /*0b22*/ 	.short	(.L_855 - .L_854)
.L_854:
        /*0b24*/ 	.word	0x00000008
.L_855:


//--------------------- .nv.info._ZN7cutlass13device_kernelIN5flash11enable_sm90INS1_16FlashAttnFwdSm90INS1_25CollectiveMainloopFwdSm90ILi2EN4cute5tupleIJNS5_1CILi1EEES8_S8_EEENS6_IJNS7_ILi128EEENS7_ILi160EEENS7_ILi192EEEEEELi192ENS_12float_e4m3_tEfNS_4arch4Sm90ELb1ELb0ELb0ELb1ELb0ELb1ELb0ELb1ELb1ELb0ELb0ELb0EEENS1_21CollectiveEpilogueFwdINS6_IJSA_SC_SB_EEES9_NS_10bfloat16_tESG_Li256ELb1ELb0ELb0ELb1EEENS1_36VarlenDynamicPersistentTileSchedulerILi128ELi160ELi256ELi128ELb0ELb0ELb1ELb1ELb1ELb1EEEEEEEEEvNT_6ParamsE --------------------------
	.section	.nv.info._ZN7cutlass13device_kernelIN5flash11enable_sm90INS1_16FlashAttnFwdSm90INS1_25CollectiveMainloopFwdSm90ILi2EN4cute5tupleIJNS5_1CILi1EEES8_S8_EEENS6_IJNS7_ILi128EEENS7_ILi160EEENS7_ILi192EEEEEELi192ENS_12float_e4m3_tEfNS_4arch4Sm90ELb1ELb0ELb0ELb1ELb0ELb1ELb0ELb1ELb1ELb0ELb0ELb0EEENS1_21CollectiveEpilogueFwdINS6_IJSA_SC_SB_EEES9_NS_10bfloat16_tESG_Li256ELb1ELb0ELb0ELb1EEENS1_36VarlenDynamicPersistentTileSchedulerILi128ELi160ELi256ELi128ELb0ELb0ELb1ELb1ELb1ELb1EEEEEEEEEvNT_6ParamsE,"",@"SHT_CUDA_INFO"
	.sectionflags	@""
	.align	4


	//----- nvinfo : EIATTR_CUDA_API_VERSION
	.align		4
        /*0000*/ 	.byte	0x04, 0x37
        /*0002*/ 	.short	(.L_857 - .L_856)
.L_856:
        /*0004*/ 	.word	0x00000082


	//----- nvinfo : EIATTR_KPARAM_INFO
	.align		4
.L_857:
        /*0008*/ 	.byte	0x04, 0x17
        /*000a*/ 	.short	(.L_859 - .L_858)
.L_858:
        /*000c*/ 	.word	0x00000000
        /*0010*/ 	.short	0x0000
        /*0012*/ 	.short	0x0070
        /*0014*/ 	.byte	0x00, 0xf0, 0x01, 0x28


	//----- nvinfo : EIATTR_SPARSE_MMA_MASK
	.align		4
.L_859:
        /*0018*/ 	.byte	0x03, 0x50
        /*001a*/ 	.short	0x0000


	//----- nvinfo : EIATTR_MAXREG_COUNT
	.align		4
        /*001c*/ 	.byte	0x03, 0x1b
        /*001e*/ 	.short	0x00a8


	//----- nvinfo : EIATTR_NUM_BARRIERS
	.align		4
        /*0020*/ 	.byte	0x02, 0x4c
        /*0022*/ 	.byte	0x10
	.zero		1


	//----- nvinfo : EIATTR_EXTERNS
	.align		4
        /*0024*/ 	.byte	0x04, 0x0f
        /*0026*/ 	.short	(.L_861 - .L_860)


	//   ....[0]....
	.align		4
.L_860:
        /*0028*/ 	.word	index@(__assertfail)


	//----- nvinfo : EIATTR_ANNOTATIONS
	.align		4
.L_861:
        /*002c*/ 	.byte	0x04, 0x55
        /*002e*/ 	.short	(.L_863 - .L_862)


	//   ....[0]....
.L_862:
        /* <DEDUP_REMOVED lines=81> */


	//----- nvinfo : EIATTR_MERCURY_ISA_VERSION
	.align		4
.L_863:
        /*0530*/ 	.byte	0x03, 0x5f
        /*0532*/ 	.short	0x0101


	//----- nvinfo : EIATTR_UNUSED_LOAD_BYTE_OFFSET
	.align		4
        /*0534*/ 	.byte	0x04, 0x44
        /*0536*/ 	.short	(.L_865 - .L_864)


	//   ....[0]....
.L_864:
        /*0538*/ 	.word	0x00000b10
        /*053c*/ 	.word	0x0000fff0


	//   ....[1]....
        /*0540*/ 	.word	0x000239f0
        /*0544*/ 	.word	0x0000fff0


	//----- nvinfo : EIATTR_INT_WARP_WIDE_INSTR_OFFSETS
	.align		4
.L_865:
        /*0548*/ 	.byte	0x04, 0x31
        /*054a*/ 	.short	(.L_867 - .L_866)


	//   ....[0]....
.L_866:
        /*054c*/ 	.word	0x000001c0


	//   ....[1]....
        /*0550*/ 	.word	0x00000200


	//   ....[2]....
        /*0554*/ 	.word	0x00000270


	//   ....[3]....
        /*0558*/ 	.word	0x000292f0


	//   ....[4]....
        /*055c*/ 	.word	0x00029380


	//   ....[5]....
        /*0560*/ 	.word	0x00029b10


	//   ....[6]....
        /*0564*/ 	.word	0x00029b40


	//   ....[7]....
        /*0568*/ 	.word	0x00029c00


	//   ....[8]....
        /*056c*/ 	.word	0x00029cc0


	//   ....[9]....
        /*0570*/ 	.word	0x0002c3f0


	//   ....[10]....
        /*0574*/ 	.word	0x0002c480


	//----- nvinfo : EIATTR_COOP_GROUP_MASK_REGIDS
	.align		4
.L_867:
        /*0578*/ 	.byte	0x04, 0x29
        /*057a*/ 	.short	(.L_869 - .L_868)


	//   ....[0]....
.L_868:
        /*057c*/ 	.word	0xffffffff


	//   ....[1]....
        /*0580*/ 	.word	0xffffffff


	//   ....[2]....
        /*0584*/ 	.word	0xffffffff


	//   ....[3]....
        /*0588*/ 	.word	0xffffffff


	//   ....[4]....
        /*058c*/ 	.word	0xffffffff


	//   ....[5]....
        /*0590*/ 	.word	0xffffffff


	//   ....[6]....
        /*0594*/ 	.word	0xffffffff


	//   ....[7]....
        /*0598*/ 	.word	0xffffffff


	//   ....[8]....
        /*059c*/ 	.word	0xffffffff


	//   ....[9]....
        /*05a0*/ 	.word	0xffffffff


	//   ....[10]....
        /*05a4*/ 	.word	0xffffffff


	//   ....[11]....
        /*05a8*/ 	.word	0xffffffff


	//   ....[12]....
        /*05ac*/ 	.word	0xffffffff


	//   ....[13]....
        /*05b0*/ 	.word	0xffffffff


	//   ....[14]....
        /*05b4*/ 	.word	0xffffffff


	//   ....[15]....
        /*05b8*/ 	.word	0xffffffff


	//   ....[16]....
        /*05bc*/ 	.word	0xffffffff


	//   ....[17]....
        /*05c0*/ 	.word	0xffffffff


	//   ....[18]....
        /*05c4*/ 	.word	0xffffffff


	//   ....[19]....
        /*05c8*/ 	.word	0xffffffff


	//   ....[20]....
        /*05cc*/ 	.word	0xffffffff


	//   ....[21]....
        /*05d0*/ 	.word	0xffffffff


	//   ....[22]....
        /*05d4*/ 	.word	0xffffffff


	//   ....[23]....
        /*05d8*/ 	.word	0xffffffff


	//   ....[24]....
        /*05dc*/ 	.word	0xffffffff


	//   ....[25]....
        /*05e0*/ 	.word	0xffffffff


	//   ....[26]....
        /*05e4*/ 	.word	0xffffffff


	//   ....[27]....
        /*05e8*/ 	.word	0xffffffff


	//   ....[28]....
        /*05ec*/ 	.word	0xffffffff


	//   ....[29]....
        /*05f0*/ 	.word	0xffffffff


	//   ....[30]....
        /*05f4*/ 	.word	0xffffffff


	//   ....[31]....
        /*05f8*/ 	.word	0xffffffff


	//   ....[32]....
        /*05fc*/ 	.word	0xffffffff


	//   ....[33]....
        /*0600*/ 	.word	0xffffffff


	//   ....[34]....
        /*0604*/ 	.word	0xffffffff


	//   ....[35]....
        /*0608*/ 	.word	0xffffffff


	//   ....[36]....
        /*060c*/ 	.word	0xffffffff


	//   ....[37]....
        /*0610*/ 	.word	0xffffffff


	//   ....[38]....
        /*0614*/ 	.word	0xffffffff


	//   ....[39]....
        /*0618*/ 	.word	0xffffffff


	//   ....[40]....
        /*061c*/ 	.word	0xffffffff


	//   ....[41]....
        /*0620*/ 	.word	0xffffffff


	//   ....[42]....
        /*0624*/ 	.word	0xffffffff


	//   ....[43]....
        /*0628*/ 	.word	0xffffffff


	//   ....[44]....
        /*062c*/ 	.word	0xffffffff


	//   ....[45]....
        /*0630*/ 	.word	0xffffffff


	//   ....[46]....
        /*0634*/ 	.word	0xffffffff


	//   ....[47]....
        /*0638*/ 	.word	0xffffffff


	//   ....[48]....
        /*063c*/ 	.word	0xffffffff


	//   ....[49]....
        /*0640*/ 	.word	0xffffffff


	//   ....[50]....
        /*0644*/ 	.word	0xffffffff


	//   ....[51]....
        /*0648*/ 	.word	0xffffffff


	//   ....[52]....
        /*064c*/ 	.word	0xffffffff


	//   ....[53]....
        /*0650*/ 	.word	0xffffffff


	//   ....[54]....
        /*0654*/ 	.word	0xffffffff


	//   ....[55]....
        /*0658*/ 	.word	0xffffffff


	//   ....[56]....
        /*065c*/ 	.word	0xffffffff


	//   ....[57]....
        /*0660*/ 	.word	0xffffffff


	//   ....[58]....
        /*0664*/ 	.word	0xffffffff


	//   ....[59]....
        /*0668*/ 	.word	0xffffffff


	//   ....[60]....
        /*066c*/ 	.word	0xffffffff


	//   ....[61]....
        /*0670*/ 	.word	0xffffffff


	//   ....[62]....
        /*0674*/ 	.word	0xffffffff


	//   ....[63]....
        /*0678*/ 	.word	0xffffffff


	//   ....[64]....
        /*067c*/ 	.word	0xffffffff


	//   ....[65]....
        /*0680*/ 	.word	0xffffffff


	//   ....[66]....
        /*0684*/ 	.word	0xffffffff


	//   ....[67]....
        /*0688*/ 	.word	0xffffffff


	//   ....[68]....
        /*068c*/ 	.word	0xffffffff


	//   ....[69]....
        /*0690*/ 	.word	0xffffffff


	//   ....[70]....
        /*0694*/ 	.word	0xffffffff


	//   ....[71]....
        /*0698*/ 	.word	0xffffffff


	//   ....[72]....
        /*069c*/ 	.word	0xffffffff


	//   ....[73]....
        /*06a0*/ 	.word	0xffffffff


	//   ....[74]....
        /*06a4*/ 	.word	0xffffffff


	//   ....[75]....
        /*06a8*/ 	.word	0xffffffff


	//   ....[76]....
        /*06ac*/ 	.word	0xffffffff


	//   ....[77]....
        /*06b0*/ 	.word	0xffffffff


	//   ....[78]....
        /*06b4*/ 	.word	0xffffffff


	//   ....[79]....
        /*06b8*/ 	.word	0xffffffff


	//   ....[80]....
        /*06bc*/ 	.word	0xffffffff


	//   ....[81]....
        /*06c0*/ 	.word	0xffffffff


	//   ....[82]....
        /*06c4*/ 	.word	0xffffffff


	//   ....[83]....
        /*06c8*/ 	.word	0xffffffff


	//   ....[84]....
        /*06cc*/ 	.word	0xffffffff


	//   ....[85]....
        /*06d0*/ 	.word	0xffffffff


	//   ....[86]....
        /*06d4*/ 	.word	0xffffffff


	//   ....[87]....
        /*06d8*/ 	.word	0xffffffff


	//   ....[88]....
        /*06dc*/ 	.word	0xffffffff


	//   ....[89]....
        /*06e0*/ 	.word	0xffffffff


	//   ....[90]....
        /*06e4*/ 	.word	0xffffffff


	//   ....[91]....
        /*06e8*/ 	.word	0xffffffff


	//   ....[92]....
        /*06ec*/ 	.word	0xffffffff


	//   ....[93]....
        /*06f0*/ 	.word	0xffffffff


	//   ....[94]....
        /*06f4*/ 	.word	0xffffffff


	//   ....[95]....
        /*06f8*/ 	.word	0xffffffff


	//   ....[96]....
        /*06fc*/ 	.word	0xffffffff


	//   ....[97]....
        /*0700*/ 	.word	0xffffffff


	//   ....[98]....
        /*0704*/ 	.word	0xffffffff


	//   ....[99]....
        /*0708*/ 	.word	0xffffffff


	//   ....[100]....
        /*070c*/ 	.word	0xffffffff


	//   ....[101]....
        /*0710*/ 	.word	0xffffffff


	//   ....[102]....
        /*0714*/ 	.word	0xffffffff


	//   ....[103]....
        /*0718*/ 	.word	0xffffffff


	//   ....[104]....
        /*071c*/ 	.word	0xffffffff


	//   ....[105]....
        /*0720*/ 	.word	0xffffffff


	//   ....[106]....
        /*0724*/ 	.word	0xffffffff


	//   ....[107]....
        /*0728*/ 	.word	0xffffffff


	//   ....[108]....
        /*072c*/ 	.word	0x0500000f


	//   ....[109]....
        /*0730*/ 	.word	0x0500000f


	//   ....[110]....
        /*0734*/ 	.word	0x0500000f


	//   ....[111]....
        /*0738*/ 	.word	0x0500000f


	//   ....[112]....
        /*073c*/ 	.word	0x0500000f


	//   ....[113]....
        /*0740*/ 	.word	0x0500000f


	//   ....[114]....
        /*0744*/ 	.word	0x0500000f


	//   ....[115]....
        /*0748*/ 	.word	0x0500000f


	//   ....[116]....
        /*074c*/ 	.word	0x0500000f


	//   ....[117]....
        /*0750*/ 	.word	0x0500000f


	//   ....[118]....
        /*0754*/ 	.word	0x0500000f


	//   ....[119]....
        /*0758*/ 	.word	0x0500000f


	//   ....[120]....
        /*075c*/ 	.word	0x0500000f


	//   ....[121]....
        /*0760*/ 	.word	0x0500000f


	//   ....[122]....
        /*0764*/ 	.word	0x0500000f


	//   ....[123]....
        /*0768*/ 	.word	0x0500000f


	//   ....[124]....
        /*076c*/ 	.word	0x0500000f


	//   ....[125]....
        /*0770*/ 	.word	0x0500000f


	//   ....[126]....
        /*0774*/ 	.word	0x0500000f


	//   ....[127]....
        /*0778*/ 	.word	0x0500000f


	//   ....[128]....
        /*077c*/ 	.word	0x0500000f


	//   ....[129]....
        /*0780*/ 	.word	0x0500000f


	//   ....[130]....
        /*0784*/ 	.word	0x0500000f


	//   ....[131]....
        /*0788*/ 	.word	0x0500000f


	//   ....[132]....
        /*078c*/ 	.word	0x0500000f


	//   ....[133]....
        /*0790*/ 	.word	0x0500000f


	//   ....[134]....
        /*0794*/ 	.word	0x0500000f


	//   ....[135]....
        /*0798*/ 	.word	0x0500000f


	//   ....[136]....
        /*079c*/ 	.word	0x0500000f


	//   ....[137]....
        /*07a0*/ 	.word	0x0500000f


	//   ....[138]....
        /*07a4*/ 	.word	0x0500000f


	//   ....[139]....
        /*07a8*/ 	.word	0x0500000f


	//   ....[140]....
        /*07ac*/ 	.word	0x0500000f


	//   ....[141]....
        /*07b0*/ 	.word	0x0500000f


	//   ....[142]....
        /*07b4*/ 	.word	0x0500000f


	//   ....[143]....
        /*07b8*/ 	.word	0x0500000f


	//   ....[144]....
        /*07bc*/ 	.word	0x0500000f


	//   ....[145]....
        /*07c0*/ 	.word	0x0500000f


	//   ....[146]....
        /*07c4*/ 	.word	0x0500000f


	//   ....[147]....
        /*07c8*/ 	.word	0x0500000f


	//   ....[148]....
        /*07cc*/ 	.word	0x0500000f


	//   ....[149]....
        /*07d0*/ 	.word	0x0500000f


	//   ....[150]....
        /*07d4*/ 	.word	0x0500000f


	//   ....[151]....
        /*07d8*/ 	.word	0x0500000f


	//   ....[152]....
        /*07dc*/ 	.word	0x0500000f


	//   ....[153]....
        /*07e0*/ 	.word	0x0500000f


	//   ....[154]....
        /*07e4*/ 	.word	0x0500000f


	//   ....[155]....
        /*07e8*/ 	.word	0x0500000f


	//   ....[156]....
        /*07ec*/ 	.word	0x0500000f


	//   ....[157]....
        /*07f0*/ 	.word	0x0500000f


	//   ....[158]....
        /*07f4*/ 	.word	0x0500000f


	//   ....[159]....
        /*07f8*/ 	.word	0x0500000f


	//   ....[160]....
        /*07fc*/ 	.word	0x0500000f


	//   ....[161]....
        /*0800*/ 	.word	0x0500000f


	//   ....[162]....
        /*0804*/ 	.word	0x0500000f


	//   ....[163]....
        /*0808*/ 	.word	0x0500000f


	//   ....[164]....
        /*080c*/ 	.word	0x0500000f


	//   ....[165]....
        /*0810*/ 	.word	0x0500000f


	//   ....[166]....
        /*0814*/ 	.word	0x0500000f


	//   ....[167]....
        /*0818*/ 	.word	0x0500000f


	//   ....[168]....
        /*081c*/ 	.word	0x0500000f


	//   ....[169]....
        /*0820*/ 	.word	0x0500000f


	//   ....[170]....
        /*0824*/ 	.word	0x0500000f


	//   ....[171]....
        /*0828*/ 	.word	0x0500000f


	//   ....[172]....
        /*082c*/ 	.word	0x0500000f


	//   ....[173]....
        /*0830*/ 	.word	0x0500000f


	//   ....[174]....
        /*0834*/ 	.word	0x0500000f


	//   ....[175]....
        /*0838*/ 	.word	0x0500000f


	//   ....[176]....
        /*083c*/ 	.word	0x0500000f


	//   ....[177]....
        /*0840*/ 	.word	0x0500000f


	//   ....[178]....
        /*0844*/ 	.word	0x0500000f


	//   ....[179]....
        /*0848*/ 	.word	0x0500000f


	//   ....[180]....
        /*084c*/ 	.word	0x0500000f


	//   ....[181]....
        /*0850*/ 	.word	0x0500000f


	//   ....[182]....
        /*0854*/ 	.word	0x0500000f


	//   ....[183]....
        /*0858*/ 	.word	0x0500000f


	//   ....[184]....
        /*085c*/ 	.word	0x0500000f


	//----- nvinfo : EIATTR_COOP_GROUP_INSTR_OFFSETS
	.align		4
.L_869:
        /*0860*/ 	.byte	0x04, 0x28
        /*0862*/ 	.short	(.L_871 - .L_870)


	//   ....[0]....
.L_870:
        /*0864*/ 	.word	0x00000070


	//   ....[1]....
        /*0868*/ 	.word	0x000001d0


	//   ....[2]....
        /*086c*/ 	.word	0x00000220


	//   ....[3]....
        /*0870*/ 	.word	0x00000450


	//   ....[4]....
        /*0874*/ 	.word	0x000005b0


	//   ....[5]....
        /*0878*/ 	.word	0x000006d0


	//   ....[6]....
        /*087c*/ 	.word	0x00000830


	//   ....[7]....
        /*0880*/ 	.word	0x00010900


	//   ....[8]....
        /*0884*/ 	.word	0x00019570


	//   ....[9]....
        /*0888*/ 	.word	0x00019590


	//   ....[10]....
        /*088c*/ 	.word	0x0001a220


	//   ....[11]....
        /*0890*/ 	.word	0x0001a320


	//   ....[12]....
        /*0894*/ 	.word	0x0001d530


	//   ....[13]....
        /*0898*/ 	.word	0x0001d560


	//   ....[14]....
        /*089c*/ 	.word	0x0001e1c0


	//   ....[15]....
        /*08a0*/ 	.word	0x0001e220


	//   ....[16]....
        /*08a4*/ 	.word	0x000211e0


	//   ....[17]....
        /*08a8*/ 	.word	0x000211f0


	//   ....[18]....
        /*08ac*/ 	.word	0x00021230


	//   ....[19]....
        /*08b0*/ 	.word	0x00021280


	//   ....[20]....
        /*08b4*/ 	.word	0x00023040


	//   ....[21]....
        /*08b8*/ 	.word	0x000230a0


	//   ....[22]....
        /*08bc*/ 	.word	0x000230c0


	//   ....[23]....
        /*08c0*/ 	.word	0x000230e0


	//   ....[24]....
        /*08c4*/ 	.word	0x000242c0


	//   ....[25]....
        /*08c8*/ 	.word	0x00024310


	//   ....[26]....
        /*08cc*/ 	.word	0x00024340


	//   ....[27]....
        /*08d0*/ 	.word	0x00024370


	//   ....[28]....
        /*08d4*/ 	.word	0x000243a0


	//   ....[29]....
        /*08d8*/ 	.word	0x000243d0


	//   ....[30]....
        /*08dc*/ 	.word	0x00024400


	//   ....[31]....
        /*08e0*/ 	.word	0x00024430


	//   ....[32]....
        /*08e4*/ 	.word	0x00024460


	//   ....[33]....
        /*08e8*/ 	.word	0x00024490


	//   ....[34]....
        /*08ec*/ 	.word	0x000244c0


	//   ....[35]....
        /*08f0*/ 	.word	0x000244f0


	//   ....[36]....
        /*08f4*/ 	.word	0x00024520


	//   ....[37]....
        /*08f8*/ 	.word	0x00024550


	//   ....[38]....
        /*08fc*/ 	.word	0x00024580


	//   ....[39]....
        /*0900*/ 	.word	0x000245b0


	//   ....[40]....
        /*0904*/ 	.word	0x000245e0


	//   ....[41]....
        /*0908*/ 	.word	0x00024610


	//   ....[42]....
        /*090c*/ 	.word	0x00024640


	//   ....[43]....
        /*0910*/ 	.word	0x00024670


	//   ....[44]....
        /*0914*/ 	.word	0x000246a0


	//   ....[45]....
        /*0918*/ 	.word	0x000246d0


	//   ....[46]....
        /*091c*/ 	.word	0x00024700


	//   ....[47]....
        /*0920*/ 	.word	0x00024730


	//   ....[48]....
        /*0924*/ 	.word	0x00024760


	//   ....[49]....
        /*0928*/ 	.word	0x00024790


	//   ....[50]....
        /*092c*/ 	.word	0x000247c0


	//   ....[51]....
        /*0930*/ 	.word	0x000247f0


	//   ....[52]....
        /*0934*/ 	.word	0x00024820


	//   ....[53]....
        /*0938*/ 	.word	0x00024850


	//   ....[54]....
        /*093c*/ 	.word	0x00024870


	//   ....[55]....
        /*0940*/ 	.word	0x00024890


	//   ....[56]....
        /*0944*/ 	.word	0x000248b0


	//   ....[57]....
        /*0948*/ 	.word	0x000248c0


	//   ....[58]....
        /*094c*/ 	.word	0x000248f0


	//   ....[59]....
        /*0950*/ 	.word	0x00024910


	//   ....[60]....
        /*0954*/ 	.word	0x00024940


	//   ....[61]....
        /*0958*/ 	.word	0x00024960


	//   ....[62]....
        /*095c*/ 	.word	0x00024980


	//   ....[63]....
        /*0960*/ 	.word	0x000249b0


	//   ....[64]....
        /*0964*/ 	.word	0x000249e0


	//   ....[65]....
        /*0968*/ 	.word	0x00024a00


	//   ....[66]....
        /*096c*/ 	.word	0x00024a30


	//   ....[67]....
        /*0970*/ 	.word	0x00024a60


	//   ....[68]....
        /*0974*/ 	.word	0x00024a90


	//   ....[69]....
        /*0978*/ 	.word	0x00024ac0


	//   ....[70]....
        /*097c*/ 	.word	0x00024af0


	//   ....[71]....
        /*0980*/ 	.word	0x00024b00


	//   ....[72]....
        /*0984*/ 	.word	0x00026860


	//   ....[73]....
        /*0988*/ 	.word	0x00026a40


	//   ....[74]....
        /*098c*/ 	.word	0x00026a70


	//   ....[75]....
        /*0990*/ 	.word	0x00026aa0


	//   ....[76]....
        /*0994*/ 	.word	0x00026ad0


	//   ....[77]....
        /*0998*/ 	.word	0x00026b00


	//   ....[78]....
        /*099c*/ 	.word	0x00026b30


	//   ....[79]....
        /*09a0*/ 	.word	0x00026ca0


	//   ....[80]....
        /*09a4*/ 	.word	0x00026cd0


	//   ....[81]....
        /*09a8*/ 	.word	0x00026d00


	//   ....[82]....
        /*09ac*/ 	.word	0x00026d30


	//   ....[83]....
        /*09b0*/ 	.word	0x00026d60


	//   ....[84]....
        /*09b4*/ 	.word	0x00026d90


	//   ....[85]....
        /*09b8*/ 	.word	0x00026e30


	//   ....[86]....
        /*09bc*/ 	.word	0x00026e90


	//   ....[87]....
        /*09c0*/ 	.word	0x00026f20


	//   ....[88]....
        /*09c4*/ 	.word	0x00027d50


	//   ....[89]....
        /*09c8*/ 	.word	0x00029e40


	//   ....[90]....
        /*09cc*/ 	.word	0x0002d540


	//   ....[91]....
        /*09d0*/ 	.word	0x0002d570


	//   ....[92]....
        /*09d4*/ 	.word	0x0002d5b0


	//   ....[93]....
        /*09d8*/ 	.word	0x0002d5e0


	//   ....[94]....
        /*09dc*/ 	.word	0x0002d610


	//   ....[95]....
        /*09e0*/ 	.word	0x0002d640


	//   ....[96]....
        /*09e4*/ 	.word	0x0002d670


	//   ....[97]....
        /*09e8*/ 	.word	0x0002d6a0


	//   ....[98]....
        /*09ec*/ 	.word	0x0002d820


	//   ....[99]....
        /*09f0*/ 	.word	0x0002d850


	//   ....[100]....
        /*09f4*/ 	.word	0x0002d880


	//   ....[101]....
        /*09f8*/ 	.word	0x0002d8b0


	//   ....[102]....
        /*09fc*/ 	.word	0x0002d8e0


	//   ....[103]....
        /*0a00*/ 	.word	0x0002d910


	//   ....[104]....
        /*0a04*/ 	.word	0x0002d9d0


	//   ....[105]....
        /*0a08*/ 	.word	0x0002d9f0


	//   ....[106]....
        /*0a0c*/ 	.word	0x0002da60


	//   ....[107]....
        /*0a10*/ 	.word	0x0002e100


	//   ....[108]....
        /*0a14*/ 	.word	0x0002e610


	//   ....[109]....
        /*0a18*/ 	.word	0x0002e6b0


	//   ....[110]....
        /*0a1c*/ 	.word	0x0002e750


	//   ....[111]....
        /*0a20*/ 	.word	0x0002e7f0


	//   ....[112]....
        /*0a24*/ 	.word	0x0002e890


	//   ....[113]....
        /*0a28*/ 	.word	0x0002e970


	//   ....[114]....
        /*0a2c*/ 	.word	0x0002ea10


	//   ....[115]....
        /*0a30*/ 	.word	0x0002eab0


	//   ....[116]....
        /*0a34*/ 	.word	0x0002eb50


	//   ....[117]....
        /*0a38*/ 	.word	0x0002ee60


	//   ....[118]....
        /*0a3c*/ 	.word	0x0002ef90


	//   ....[119]....
        /*0a40*/ 	.word	0x0002f0b0


	//   ....[120]....
        /*0a44*/ 	.word	0x0002f1e0


	//   ....[121]....
        /*0a48*/ 	.word	0x0002f280


	//   ....[122]....
        /*0a4c*/ 	.word	0x0002f300


	//   ....[123]....
        /*0a50*/ 	.word	0x0002f360


	//   ....[124]....
        /*0a54*/ 	.word	0x0002f3e0


	//   ....[125]....
        /*0a58*/ 	.word	0x0002f440


	//   ....[126]....
        /*0a5c*/ 	.word	0x0002f4c0


	//   ....[127]....
        /*0a60*/ 	.word	0x0002f520


	//   ....[128]....
        /*0a64*/ 	.word	0x0002f5a0


	//   ....[129]....
        /*0a68*/ 	.word	0x0002f600


	//   ....[130]....
        /*0a6c*/ 	.word	0x0002f680


	//   ....[131]....
        /*0a70*/ 	.word	0x0002f6e0


	//   ....[132]....
        /*0a74*/ 	.word	0x0002f740


	//   ....[133]....
        /*0a78*/ 	.word	0x0002f7a0


	//   ....[134]....
        /*0a7c*/ 	.word	0x0002f800


	//   ....[135]....
        /*0a80*/ 	.word	0x0002f860


	//   ....[136]....
        /*0a84*/ 	.word	0x0002f8c0


	//   ....[137]....
        /*0a88*/ 	.word	0x0002f920


	//   ....[138]....
        /*0a8c*/ 	.word	0x0002f990


	//   ....[139]....
        /*0a90*/ 	.word	0x0002f9f0


	//   ....[140]....
        /*0a94*/ 	.word	0x0002fa80


	//   ....[141]....
        /*0a98*/ 	.word	0x0002fae0


	//   ....[142]....
        /*0a9c*/ 	.word	0x0002fb40


	//   ....[143]....
        /*0aa0*/ 	.word	0x0002fba0


	//   ....[144]....
        /*0aa4*/ 	.word	0x0002fc40


	//   ....[145]....
        /*0aa8*/ 	.word	0x0002fca0


	//   ....[146]....
        /*0aac*/ 	.word	0x0002fd30


	//   ....[147]....
        /*0ab0*/ 	.word	0x0002fd90


	//   ....[148]....
        /*0ab4*/ 	.word	0x0002fe10


	//   ....[149]....
        /*0ab8*/ 	.word	0x0002fe70


	//   ....[150]....
        /*0abc*/ 	.word	0x0002fed0


	//   ....[151]....
        /*0ac0*/ 	.word	0x0002ff30


	//   ....[152]....
        /*0ac4*/ 	.word	0x0002ffb0


	//   ....[153]....
        /*0ac8*/ 	.word	0x00030010


	//   ....[154]....
        /*0acc*/ 	.word	0x00030090


	//   ....[155]....
        /*0ad0*/ 	.word	0x000300f0


	//   ....[156]....
        /*0ad4*/ 	.word	0x00030150


	//   ....[157]....
        /*0ad8*/ 	.word	0x000301b0


	//   ....[158]....
        /*0adc*/ 	.word	0x00030220


	//   ....[159]....
        /*0ae0*/ 	.word	0x00030280


	//   ....[160]....
        /*0ae4*/ 	.word	0x00030300


	//   ....[161]....
        /*0ae8*/ 	.word	0x00030360


	//   ....[162]....
        /*0aec*/ 	.word	0x000303d0


	//   ....[163]....
        /*0af0*/ 	.word	0x00030440


	//   ....[164]....
        /*0af4*/ 	.word	0x000304b0


	//   ....[165]....
        /*0af8*/ 	.word	0x00030640


	//   ....[166]....
        /*0afc*/ 	.word	0x00030920


	//   ....[167]....
        /*0b00*/ 	.word	0x00030d40


	//   ....[168]....
        /*0b04*/ 	.word	0x00030de0


	//   ....[169]....
        /*0b08*/ 	.word	0x00030f00


	//   ....[170]....
        /*0b0c*/ 	.word	0x00030f70


	//   ....[171]....
        /*0b10*/ 	.word	0x00030fe0


	//   ....[172]....
        /*0b14*/ 	.word	0x00031050


	//   ....[173]....
        /*0b18*/ 	.word	0x000310c0


	//   ....[174]....
        /*0b1c*/ 	.word	0x00031140


	//   ....[175]....
        /*0b20*/ 	.word	0x000311d0


	//   ....[176]....
        /*0b24*/ 	.word	0x00031260


	//   ....[177]....
        /*0b28*/ 	.word	0x000312d0


	//   ....[178]....
        /*0b2c*/ 	.word	0x00031340


	//   ....[179]....
        /*0b30*/ 	.word	0x000313b0


	//   ....[180]....
        /*0b34*/ 	.word	0x00031430


	//   ....[181]....
        /*0b38*/ 	.word	0x000314a0


	//   ....[182]....
        /*0b3c*/ 	.word	0x00031540


	//   ....[183]....
        /*0b40*/ 	.word	0x000315d0


	//   ....[184]....
        /*0b44*/ 	.word	0x00031700


	//----- nvinfo : EIATTR_REG_RECONFIG
	.align		4
.L_871:
        /*0b48*/ 	.byte	0x01, 0x54
	.zero		2


	//----- nvinfo : EIATTR_SYSCALL_OFFSETS
	.align		4
        /*0b4c*/ 	.byte	0x04, 0x46
        /*0b4e*/ 	.short	(.L_873 - .L_872)


	//   ....[0]....
.L_872:
        /*0b50*/ 	.word	0x00001ad0


	//   ....[1]....
        /*0b54*/ 	.word	0x00001c20


	//   ....[2]....
        /*0b58*/ 	.word	0x00010a90


	//   ....[3]....
        /*0b5c*/ 	.word	0x00010dc0


	//   ....[4]....
        /*0b60*/ 	.word	0x00029510


	//   ....[5]....
        /*0b64*/ 	.word	0x000296c0


	//   ....[6]....
        /*0b68*/ 	.word	0x00029810


	//   ....[7]....
        /*0b6c*/ 	.word	0x00029940


	//----- nvinfo : EIATTR_MBARRIER_INSTR_OFFSETS
	.align		4
.L_873:
        /*0b70*/ 	.byte	0x04, 0x39
        /*0b72*/ 	.short	(.L_875 - .L_874)


	//   ....[0]....
.L_874:
        /*0b74*/ 	.word	0x00000300
        /*0b78*/ 	.word	0x000000ff
        /*0b7c*/ 	.word	0x00033400
        /*0b80*/ 	.short	0x0100
        /*0b82*/ 	.byte	0x08
	.zero		1


	//   ....[1]....
        /*0b84*/ 	.word	0x00000310
        /*0b88*/ 	.word	0x000000ff
        /*0b8c*/ 	.word	0x00033420
        /*0b90*/ 	.short	0x0100
        /*0b92*/ 	.byte	0x08
	.zero		1


	//   ....[2]....
        /*0b94*/ 	.word	0x00000400
        /*0b98*/ 	.word	0x000000ff
        /*0b9c*/ 	.word	0x00033430
        /*0ba0*/ 	.short	0x0100
        /*0ba2*/ 	.byte	0x08
	.zero		1


	//   ....[3]....
        /*0ba4*/ 	.word	0x00000410
        /*0ba8*/ 	.word	0x000000ff
        /*0bac*/ 	.word	0x00033440
        /*0bb0*/ 	.short	0x0100
        /*0bb2*/ 	.byte	0x08
	.zero		1


	//   ....[4]....
        /*0bb4*/ 	.word	0x00000420
        /*0bb8*/ 	.word	0x000000ff
        /*0bbc*/ 	.word	0x00033438
        /*0bc0*/ 	.short	0x0100
        /*0bc2*/ 	.byte	0x08
	.zero		1


	//   ....[5]....
        /*0bc4*/ 	.word	0x00000430
        /*0bc8*/ 	.word	0x000000ff
        /*0bcc*/ 	.word	0x00033448
        /*0bd0*/ 	.short	0x0100
        /*0bd2*/ 	.byte	0x08
	.zero		1


	//   ....[6]....
        /*0bd4*/ 	.word	0x00000560
        /*0bd8*/ 	.word	0x000000ff
        /*0bdc*/ 	.word	0x00033450
        /*0be0*/ 	.short	0x0100
        /*0be2*/ 	.byte	0x08
	.zero		1


	//   ....[7]....
        /*0be4*/ 	.word	0x00000570
        /*0be8*/ 	.word	0x000000ff
        /*0bec*/ 	.word	0x00033460
        /*0bf0*/ 	.short	0x0100
        /*0bf2*/ 	.byte	0x08
	.zero		1


	//   ....[8]....
        /*0bf4*/ 	.word	0x00000580
        /*0bf8*/ 	.word	0x000000ff
        /*0bfc*/ 	.word	0x00033458
        /*0c00*/ 	.short	0x0100
        /*0c02*/ 	.byte	0x08
	.zero		1


	//   ....[9]....
        /*0c04*/ 	.word	0x00000590
        /*0c08*/ 	.word	0x000000ff
        /*0c0c*/ 	.word	0x00033468
        /*0c10*/ 	.short	0x0100
        /*0c12*/ 	.byte	0x08
	.zero		1


	//   ....[10]....
        /*0c14*/ 	.word	0x00000680
        /*0c18*/ 	.word	0x000000ff
        /*0c1c*/ 	.word	0x00033470
        /*0c20*/ 	.short	0x0100
        /*0c22*/ 	.byte	0x06
	.zero		1


	//   ....[11]....
        /*0c24*/ 	.word	0x00000690
        /*0c28*/ 	.word	0x000000ff
        /*0c2c*/ 	.word	0x00033480
        /*0c30*/ 	.short	0x0100
        /*0c32*/ 	.byte	0x06
	.zero		1


	//   ....[12]....
        /*0c34*/ 	.word	0x000006a0
        /*0c38*/ 	.word	0x000000ff
        /*0c3c*/ 	.word	0x00033478
        /*0c40*/ 	.short	0x0100
        /*0c42*/ 	.byte	0x06
	.zero		1


	//   ....[13]....
        /*0c44*/ 	.word	0x000006b0
        /*0c48*/ 	.word	0x000000ff
        /*0c4c*/ 	.word	0x00033488
        /*0c50*/ 	.short	0x0100
        /*0c52*/ 	.byte	0x06
	.zero		1


	//   ....[14]....
        /*0c54*/ 	.word	0x000007e0
        /*0c58*/ 	.word	0x000000ff
        /*0c5c*/ 	.word	0x00033490
        /*0c60*/ 	.short	0x0100
        /*0c62*/ 	.byte	0x08
	.zero		1


	//   ....[15]....
        /*0c64*/ 	.word	0x000007f0
        /*0c68*/ 	.word	0x000000ff
        /*0c6c*/ 	.word	0x000334a0
        /*0c70*/ 	.short	0x0100
        /*0c72*/ 	.byte	0x08
	.zero		1


	//   ....[16]....
        /*0c74*/ 	.word	0x00000800
        /*0c78*/ 	.word	0x000000ff
        /*0c7c*/ 	.word	0x00033498
        /*0c80*/ 	.short	0x0100
        /*0c82*/ 	.byte	0x08
	.zero		1


	//   ....[17]....
        /*0c84*/ 	.word	0x00000810
        /*0c88*/ 	.word	0x000000ff
        /*0c8c*/ 	.word	0x000334a8
        /*0c90*/ 	.short	0x0100
        /*0c92*/ 	.byte	0x08
	.zero		1


	//   ....[18]....
        /*0c94*/ 	.word	0x00000940
        /*0c98*/ 	.word	0x000000ff
        /*0c9c*/ 	.word	0x000334b0
        /*0ca0*/ 	.short	0x0100
        /*0ca2*/ 	.byte	0x08
	.zero		1


	//   ....[19]....
        /*0ca4*/ 	.word	0x00000950
        /*0ca8*/ 	.word	0x000000ff
        /*0cac*/ 	.word	0x000334c0
        /*0cb0*/ 	.short	0x0100
        /*0cb2*/ 	.byte	0x08
	.zero		1


	//   ....[20]....
        /*0cb4*/ 	.word	0x00000960
        /*0cb8*/ 	.word	0x000000ff
        /*0cbc*/ 	.word	0x000334b8
        /*0cc0*/ 	.short	0x0100
        /*0cc2*/ 	.byte	0x08
	.zero		1


	//   ....[21]....
        /*0cc4*/ 	.word	0x00000970
        /*0cc8*/ 	.word	0x000000ff
        /*0ccc*/ 	.word	0x000334c8
        /*0cd0*/ 	.short	0x0100
        /*0cd2*/ 	.byte	0x08
	.zero		1


	//   ....[22]....
        /*0cd4*/ 	.word	0x00003510
        /*0cd8*/ 	.word	0x0000002a
        /*0cdc*/ 	.word	0x00033490
        /*0ce0*/ 	.short	0x010a
        /*0ce2*/ 	.byte	0x3f
	.zero		1


	//   ....[23]....
        /*0ce4*/ 	.word	0x000095c0
        /*0ce8*/ 	.word	0x0000002a
        /*0cec*/ 	.word	0x00033490
        /*0cf0*/ 	.short	0x010a
        /*0cf2*/ 	.byte	0x3f
	.zero		1


	//   ....[24]....
        /*0cf4*/ 	.word	0x0000f740
        /*0cf8*/ 	.word	0x0000002a
        /*0cfc*/ 	.word	0x00033490
        /*0d00*/ 	.short	0x010a
        /*0d02*/ 	.byte	0x3f
	.zero		1


	//   ....[25]....
        /*0d04*/ 	.word	0x0000fb20
        /*0d08*/ 	.word	0x0000002c
        /*0d0c*/ 	.word	0x00000000
        /*0d10*/ 	.short	0x0101
        /*0d12*/ 	.byte	0x3f
	.zero		1


	//   ....[26]....
        /*0d14*/ 	.word	0x0000fb60
        /*0d18*/ 	.word	0x0000002a
        /*0d1c*/ 	.word	0x000334b0
        /*0d20*/ 	.short	0x010a
        /*0d22*/ 	.byte	0x3f
	.zero		1


	//   ....[27]....
        /*0d24*/ 	.word	0x000100a0
        /*0d28*/ 	.word	0x0000002a
        /*0d2c*/ 	.word	0x00000000
        /*0d30*/ 	.short	0x0101
        /*0d32*/ 	.byte	0x3f
	.zero		1


	//   ....[28]....
        /*0d34*/ 	.word	0x00010b20
        /*0d38*/ 	.word	0x00000010
        /*0d3c*/ 	.word	0x00033400
        /*0d40*/ 	.short	0x010a
        /*0d42*/ 	.byte	0x3f
	.zero		1


	//   ....[29]....
        /*0d44*/ 	.word	0x00010b70
        /*0d48*/ 	.word	0x00000010
        /*0d4c*/ 	.word	0x00033400
        /*0d50*/ 	.short	0x010a
        /*0d52*/ 	.byte	0x3f
	.zero		1


	//   ....[30]....
        /*0d54*/ 	.word	0x00011610
        /*0d58*/ 	.word	0x00000010
        /*0d5c*/ 	.word	0x00033400
        /*0d60*/ 	.short	0x010a
        /*0d62*/ 	.byte	0x3f
	.zero		1


	//   ....[31]....
        /*0d64*/ 	.word	0x00014b90
        /*0d68*/ 	.word	0x00000010
        /*0d6c*/ 	.word	0x00033400
        /*0d70*/ 	.short	0x010a
        /*0d72*/ 	.byte	0x3f
	.zero		1


	//   ....[32]....
        /*0d74*/ 	.word	0x00017ca0
        /*0d78*/ 	.word	0x00000003
        /*0d7c*/ 	.word	0x00033430
        /*0d80*/ 	.short	0x010a
        /*0d82*/ 	.byte	0x3f
	.zero		1


	//   ....[33]....
        /*0d84*/ 	.word	0x00017d20
        /*0d88*/ 	.word	0x00000003
        /*0d8c*/ 	.word	0x00033430
        /*0d90*/ 	.short	0x010a
        /*0d92*/ 	.byte	0x3f
	.zero		1


	//   ....[34]....
        /*0d94*/ 	.word	0x0001a810
        /*0d98*/ 	.word	0x0000003c
        /*0d9c*/ 	.word	0x00000000
        /*0da0*/ 	.short	0x0101
        /*0da2*/ 	.byte	0x3f
	.zero		1


	//   ....[35]....
        /*0da4*/ 	.word	0x0001b990
        /*0da8*/ 	.word	0x0000000d
        /*0dac*/ 	.word	0x00033430
        /*0db0*/ 	.short	0x010a
        /*0db2*/ 	.byte	0x3f
	.zero		1


	//   ....[36]....
        /*0db4*/ 	.word	0x0001b9e0
        /*0db8*/ 	.word	0x0000000d
        /*0dbc*/ 	.word	0x00033430
        /*0dc0*/ 	.short	0x010a
        /*0dc2*/ 	.byte	0x3f
	.zero		1


	//   ....[37]....
        /*0dc4*/ 	.word	0x0001cae0
        /*0dc8*/ 	.word	0x00000008
        /*0dcc*/ 	.word	0x00033450
        /*0dd0*/ 	.short	0x010a
        /*0dd2*/ 	.byte	0x3f
	.zero		1


	//   ....[38]....
        /*0dd4*/ 	.word	0x0001cb20
        /*0dd8*/ 	.word	0x00000008
        /*0ddc*/ 	.word	0x00033450
        /*0de0*/ 	.short	0x010a
        /*0de2*/ 	.byte	0x3f
	.zero		1


	//   ....[39]....
        /*0de4*/ 	.word	0x0001ec30
        /*0de8*/ 	.word	0x00000003
        /*0dec*/ 	.word	0x00000000
        /*0df0*/ 	.short	0x0101
        /*0df2*/ 	.byte	0x3f
	.zero		1


	//   ....[40]....
        /*0df4*/ 	.word	0x0001efb0
        /*0df8*/ 	.word	0x00000008
        /*0dfc*/ 	.word	0x00000000
        /*0e00*/ 	.short	0x0101
        /*0e02*/ 	.byte	0x3f
	.zero		1


	//   ....[41]....
        /*0e04*/ 	.word	0x0001f900
        /*0e08*/ 	.word	0x0000000d
        /*0e0c*/ 	.word	0x00033430
        /*0e10*/ 	.short	0x010a
        /*0e12*/ 	.byte	0x3f
	.zero		1


	//   ....[42]....
        /*0e14*/ 	.word	0x0001f950
        /*0e18*/ 	.word	0x0000000d
        /*0e1c*/ 	.word	0x00033430
        /*0e20*/ 	.short	0x010a
        /*0e22*/ 	.byte	0x3f
	.zero		1


	//   ....[43]....
        /*0e24*/ 	.word	0x00020a50
        /*0e28*/ 	.word	0x00000008
        /*0e2c*/ 	.word	0x00033450
        /*0e30*/ 	.short	0x010a
        /*0e32*/ 	.byte	0x3f
	.zero		1


	//   ....[44]....
        /*0e34*/ 	.word	0x00020a90
        /*0e38*/ 	.word	0x00000008
        /*0e3c*/ 	.word	0x00033450
        /*0e40*/ 	.short	0x010a
        /*0e42*/ 	.byte	0x3f
	.zero		1


	//   ....[45]....
        /*0e44*/ 	.word	0x00022110
        /*0e48*/ 	.word	0x00000004
        /*0e4c*/ 	.word	0x00000000
        /*0e50*/ 	.short	0x0101
        /*0e52*/ 	.byte	0x3f
	.zero		1


	//   ....[46]....
        /*0e54*/ 	.word	0x00022430
        /*0e58*/ 	.word	0x00000008
        /*0e5c*/ 	.word	0x00000000
        /*0e60*/ 	.short	0x0101
        /*0e62*/ 	.byte	0x3f
	.zero		1


	//   ....[47]....
        /*0e64*/ 	.word	0x00022cb0
        /*0e68*/ 	.word	0x00000014
        /*0e6c*/ 	.word	0x00033450
        /*0e70*/ 	.short	0x010a
        /*0e72*/ 	.byte	0x3f
	.zero		1


	//   ....[48]....
        /*0e74*/ 	.word	0x00022d30
        /*0e78*/ 	.word	0x00000014
        /*0e7c*/ 	.word	0x00033450
        /*0e80*/ 	.short	0x010a
        /*0e82*/ 	.byte	0x3f
	.zero		1


	//   ....[49]....
        /*0e84*/ 	.word	0x00023360
        /*0e88*/ 	.word	0x00000002
        /*0e8c*/ 	.word	0x00000000
        /*0e90*/ 	.short	0x0101
        /*0e92*/ 	.byte	0x3f
	.zero		1


	//   ....[50]....
        /*0e94*/ 	.word	0x00025680
        /*0e98*/ 	.word	0x00000000
        /*0e9c*/ 	.word	0x00000000
        /*0ea0*/ 	.short	0x0101
        /*0ea2*/ 	.byte	0x3f
	.zero		1


	//   ....[51]....
        /*0ea4*/ 	.word	0x00027e60
        /*0ea8*/ 	.word	0x0000000b
        /*0eac*/ 	.word	0x00033420
        /*0eb0*/ 	.short	0x010a
        /*0eb2*/ 	.byte	0x3f
	.zero		1


	//   ....[52]....
        /*0eb4*/ 	.word	0x00027f30
        /*0eb8*/ 	.word	0x00000007
        /*0ebc*/ 	.word	0x000334a0
        /*0ec0*/ 	.short	0x010a
        /*0ec2*/ 	.byte	0x3f
	.zero		1


	//   ....[53]....
        /*0ec4*/ 	.word	0x00028370
        /*0ec8*/ 	.word	0x00000007
        /*0ecc*/ 	.word	0x000334c0
        /*0ed0*/ 	.short	0x010a
        /*0ed2*/ 	.byte	0x3f
	.zero		1


	//   ....[54]....
        /*0ed4*/ 	.word	0x00028930
        /*0ed8*/ 	.word	0x00000007
        /*0edc*/ 	.word	0x000334a0
        /*0ee0*/ 	.short	0x010a
        /*0ee2*/ 	.byte	0x3f
	.zero		1


	//   ....[55]....
        /*0ee4*/ 	.word	0x00028d50
        /*0ee8*/ 	.word	0x00000007
        /*0eec*/ 	.word	0x000334c0
        /*0ef0*/ 	.short	0x010a
        /*0ef2*/ 	.byte	0x3f
	.zero		1


	//   ....[56]....
        /*0ef4*/ 	.word	0x0002a0f0
        /*0ef8*/ 	.word	0x00000004
        /*0efc*/ 	.word	0x00033480
        /*0f00*/ 	.short	0x010a
        /*0f02*/ 	.byte	0x3f
	.zero		1


	//   ....[57]....
        /*0f04*/ 	.word	0x0002a370
        /*0f08*/ 	.word	0x00000004
        /*0f0c*/ 	.word	0x00033440
        /*0f10*/ 	.short	0x010a
        /*0f12*/ 	.byte	0x3f
	.zero		1


	//   ....[58]....
        /*0f14*/ 	.word	0x0002a8a0
        /*0f18*/ 	.word	0x00000004
        /*0f1c*/ 	.word	0x00033420
        /*0f20*/ 	.short	0x010a
        /*0f22*/ 	.byte	0x3f
	.zero		1


	//   ....[59]....
        /*0f24*/ 	.word	0x0002abe0
        /*0f28*/ 	.word	0x00000005
        /*0f2c*/ 	.word	0x00033480
        /*0f30*/ 	.short	0x010a
        /*0f32*/ 	.byte	0x3f
	.zero		1


	//   ....[60]....
        /*0f34*/ 	.word	0x0002b050
        /*0f38*/ 	.word	0x00000005
        /*0f3c*/ 	.word	0x00033440
        /*0f40*/ 	.short	0x010a
        /*0f42*/ 	.byte	0x3f
	.zero		1


	//   ....[61]....
        /*0f44*/ 	.word	0x0002b530
        /*0f48*/ 	.word	0x0000000d
        /*0f4c*/ 	.word	0x00033470
        /*0f50*/ 	.short	0x010a
        /*0f52*/ 	.byte	0x3f
	.zero		1


	//   ....[62]....
        /*0f54*/ 	.word	0x0002b5a0
        /*0f58*/ 	.word	0x0000000d
        /*0f5c*/ 	.word	0x00033460
        /*0f60*/ 	.short	0x010a
        /*0f62*/ 	.byte	0x3f
	.zero		1


	//   ....[63]....
        /*0f64*/ 	.word	0x0002c330
        /*0f68*/ 	.word	0x0000000d
        /*0f6c*/ 	.word	0x00033450
        /*0f70*/ 	.short	0x0101
        /*0f72*/ 	.byte	0x3f
	.zero		1


	//   ....[64]....
        /*0f74*/ 	.word	0x0002c3a0
        /*0f78*/ 	.word	0x0000000d
        /*0f7c*/ 	.word	0x00000000
        /*0f80*/ 	.short	0x0101
        /*0f82*/ 	.byte	0x3f
	.zero		1


	//   ....[65]....
        /*0f84*/ 	.word	0x0002c580
        /*0f88*/ 	.word	0x00000000
        /*0f8c*/ 	.word	0x00033470
        /*0f90*/ 	.short	0x010a
        /*0f92*/ 	.byte	0x3f
	.zero		1


	//   ....[66]....
        /*0f94*/ 	.word	0x0002c610
        /*0f98*/ 	.word	0x00000000
        /*0f9c*/ 	.word	0x00033460
        /*0fa0*/ 	.short	0x010a
        /*0fa2*/ 	.byte	0x3f
	.zero		1


	//   ....[67]....
        /*0fa4*/ 	.word	0x0002d2e0
        /*0fa8*/ 	.word	0x00000000
        /*0fac*/ 	.word	0x00033450
        /*0fb0*/ 	.short	0x0101
        /*0fb2*/ 	.byte	0x3f
	.zero		1


	//   ....[68]....
        /*0fb4*/ 	.word	0x0002d330
        /*0fb8*/ 	.word	0x00000002
        /*0fbc*/ 	.word	0x00000000
        /*0fc0*/ 	.short	0x0101
        /*0fc2*/ 	.byte	0x3f
	.zero		1


	//   ....[69]....
        /*0fc4*/ 	.word	0x0002e080
        /*0fc8*/ 	.word	0x00000000
        /*0fcc*/ 	.word	0x00033420
        /*0fd0*/ 	.short	0x010a
        /*0fd2*/ 	.byte	0x3f
	.zero		1


	//   ....[70]....
        /*0fd4*/ 	.word	0x0002e230
        /*0fd8*/ 	.word	0x00000006
        /*0fdc*/ 	.word	0x00000000
        /*0fe0*/ 	.short	0x010a
        /*0fe2*/ 	.byte	0x3f
	.zero		1


	//   ....[71]....
        /*0fe4*/ 	.word	0x0002e2a0
        /*0fe8*/ 	.word	0x00000007
        /*0fec*/ 	.word	0x00000000
        /*0ff0*/ 	.short	0x010a
        /*0ff2*/ 	.byte	0x3f
	.zero		1


	//   ....[72]....
        /*0ff4*/ 	.word	0x0002e300
        /*0ff8*/ 	.word	0x00000004
        /*0ffc*/ 	.word	0x00033460
        /*1000*/ 	.short	0x010a
        /*1002*/ 	.byte	0x3f
	.zero		1


	//   ....[73]....
        /*1004*/ 	.word	0x0002e350
        /*1008*/ 	.word	0x00000003
        /*100c*/ 	.word	0x00033460
        /*1010*/ 	.short	0x010a
        /*1012*/ 	.byte	0x3f
	.zero		1


	//   ....[74]....
        /*1014*/ 	.word	0x0002e390
        /*1018*/ 	.word	0x00000004
        /*101c*/ 	.word	0x00033480
        /*1020*/ 	.short	0x010a
        /*1022*/ 	.byte	0x3f
	.zero		1


	//   ....[75]....
        /*1024*/ 	.word	0x0002e3b0
        /*1028*/ 	.word	0x00000003
        /*102c*/ 	.word	0x00033480
        /*1030*/ 	.short	0x010a
        /*1032*/ 	.byte	0x3f
	.zero		1


	//   ....[76]....
        /*1034*/ 	.word	0x0002e410
        /*1038*/ 	.word	0x0000002a
        /*103c*/ 	.word	0x00033490
        /*1040*/ 	.short	0x010a
        /*1042*/ 	.byte	0x3f
	.zero		1


	//   ....[77]....
        /*1044*/ 	.word	0x0002e460
        /*1048*/ 	.word	0x0000002a
        /*104c*/ 	.word	0x00033490
        /*1050*/ 	.short	0x010a
        /*1052*/ 	.byte	0x3f
	.zero		1


	//   ....[78]....
        /*1054*/ 	.word	0x0002e4b0
        /*1058*/ 	.word	0x0000002a
        /*105c*/ 	.word	0x00033490
        /*1060*/ 	.short	0x010a
        /*1062*/ 	.byte	0x3f
	.zero		1


	//   ....[79]....
        /*1064*/ 	.word	0x0002e500
        /*1068*/ 	.word	0x0000002a
        /*106c*/ 	.word	0x000334b0
        /*1070*/ 	.short	0x010a
        /*1072*/ 	.byte	0x3f
	.zero		1


	//   ....[80]....
        /*1074*/ 	.word	0x0002e8d0
        /*1078*/ 	.word	0x00000010
        /*107c*/ 	.word	0x00033400
        /*1080*/ 	.short	0x010a
        /*1082*/ 	.byte	0x3f
	.zero		1


	//   ....[81]....
        /*1084*/ 	.word	0x0002eb90
        /*1088*/ 	.word	0x00000010
        /*108c*/ 	.word	0x00033400
        /*1090*/ 	.short	0x010a
        /*1092*/ 	.byte	0x3f
	.zero		1


	//   ....[82]....
        /*1094*/ 	.word	0x0002ebe0
        /*1098*/ 	.word	0x00000003
        /*109c*/ 	.word	0x00033430
        /*10a0*/ 	.short	0x010a
        /*10a2*/ 	.byte	0x3f
	.zero		1


	//   ....[83]....
        /*10a4*/ 	.word	0x0002ec30
        /*10a8*/ 	.word	0x0000000d
        /*10ac*/ 	.word	0x00033430
        /*10b0*/ 	.short	0x010a
        /*10b2*/ 	.byte	0x3f
	.zero		1


	//   ....[84]....
        /*10b4*/ 	.word	0x0002ec80
        /*10b8*/ 	.word	0x00000008
        /*10bc*/ 	.word	0x00033450
        /*10c0*/ 	.short	0x010a
        /*10c2*/ 	.byte	0x3f
	.zero		1


	//   ....[85]....
        /*10c4*/ 	.word	0x0002ecd0
        /*10c8*/ 	.word	0x0000000d
        /*10cc*/ 	.word	0x00033430
        /*10d0*/ 	.short	0x010a
        /*10d2*/ 	.byte	0x3f
	.zero		1


	//   ....[86]....
        /*10d4*/ 	.word	0x0002ed20
        /*10d8*/ 	.word	0x00000008
        /*10dc*/ 	.word	0x00033450
        /*10e0*/ 	.short	0x010a
        /*10e2*/ 	.byte	0x3f
	.zero		1


	//   ....[87]....
        /*10e4*/ 	.word	0x0002ed70
        /*10e8*/ 	.word	0x00000014
        /*10ec*/ 	.word	0x00033450
        /*10f0*/ 	.short	0x010a
        /*10f2*/ 	.byte	0x3f
	.zero		1


	//   ....[88]....
        /*10f4*/ 	.word	0x00030700
        /*10f8*/ 	.word	0x0000000b
        /*10fc*/ 	.word	0x00033420
        /*1100*/ 	.short	0x010a
        /*1102*/ 	.byte	0x3f
	.zero		1


	//   ....[89]....
        /*1104*/ 	.word	0x00030750
        /*1108*/ 	.word	0x00000007
        /*110c*/ 	.word	0x000334a0
        /*1110*/ 	.short	0x010a
        /*1112*/ 	.byte	0x3f
	.zero		1


	//   ....[90]....
        /*1114*/ 	.word	0x000307a0
        /*1118*/ 	.word	0x00000007
        /*111c*/ 	.word	0x000334c0
        /*1120*/ 	.short	0x010a
        /*1122*/ 	.byte	0x3f
	.zero		1


	//   ....[91]....
        /*1124*/ 	.word	0x000307f0
        /*1128*/ 	.word	0x00000007
        /*112c*/ 	.word	0x000334a0
        /*1130*/ 	.short	0x010a
        /*1132*/ 	.byte	0x3f
	.zero		1


	//   ....[92]....
        /*1134*/ 	.word	0x00030840
        /*1138*/ 	.word	0x00000007
        /*113c*/ 	.word	0x000334c0
        /*1140*/ 	.short	0x010a
        /*1142*/ 	.byte	0x3f
	.zero		1


	//   ....[93]....
        /*1144*/ 	.word	0x000309e0
        /*1148*/ 	.word	0x00000004
        /*114c*/ 	.word	0x00033480
        /*1150*/ 	.short	0x010a
        /*1152*/ 	.byte	0x3f
	.zero		1


	//   ....[94]....
        /*1154*/ 	.word	0x00030a30
        /*1158*/ 	.word	0x00000004
        /*115c*/ 	.word	0x00033440
        /*1160*/ 	.short	0x010a
        /*1162*/ 	.byte	0x3f
	.zero		1


	//   ....[95]....
        /*1164*/ 	.word	0x00030ab0
        /*1168*/ 	.word	0x00000004
        /*116c*/ 	.word	0x00033420
        /*1170*/ 	.short	0x010a
        /*1172*/ 	.byte	0x3f
	.zero		1


	//   ....[96]....
        /*1174*/ 	.word	0x00030b00
        /*1178*/ 	.word	0x00000005
        /*117c*/ 	.word	0x00033480
        /*1180*/ 	.short	0x010a
        /*1182*/ 	.byte	0x3f
	.zero		1


	//   ....[97]....
        /*1184*/ 	.word	0x00030b50
        /*1188*/ 	.word	0x00000005
        /*118c*/ 	.word	0x00033440
        /*1190*/ 	.short	0x010a
        /*1192*/ 	.byte	0x3f
	.zero		1


	//   ....[98]....
        /*1194*/ 	.word	0x00030ba0
        /*1198*/ 	.word	0x0000000d
        /*119c*/ 	.word	0x00033470
        /*11a0*/ 	.short	0x010a
        /*11a2*/ 	.byte	0x3f
	.zero		1


	//   ....[99]....
        /*11a4*/ 	.word	0x00030bf0
        /*11a8*/ 	.word	0x0000000d
        /*11ac*/ 	.word	0x00033460
        /*11b0*/ 	.short	0x010a
        /*11b2*/ 	.byte	0x3f
	.zero		1


	//   ....[100]....
        /*11b4*/ 	.word	0x00030c40
        /*11b8*/ 	.word	0x00000000
        /*11bc*/ 	.word	0x00033470
        /*11c0*/ 	.short	0x010a
        /*11c2*/ 	.byte	0x3f
	.zero		1


	//   ....[101]....
        /*11c4*/ 	.word	0x00030c90
        /*11c8*/ 	.word	0x00000000
        /*11cc*/ 	.word	0x00033460
        /*11d0*/ 	.short	0x010a
        /*11d2*/ 	.byte	0x3f
	.zero		1


	//   ....[102]....
        /*11d4*/ 	.word	0x00031620
        /*11d8*/ 	.word	0x00000000
        /*11dc*/ 	.word	0x00033420
        /*11e0*/ 	.short	0x010a
        /*11e2*/ 	.byte	0x3f
	.zero		1


	//   ....[103]....
        /*11e4*/ 	.word	0x000317c0
        /*11e8*/ 	.word	0x00000006
        /*11ec*/ 	.word	0x00000000
        /*11f0*/ 	.short	0x010a
        /*11f2*/ 	.byte	0x3f
	.zero		1


	//   ....[104]....
        /*11f4*/ 	.word	0x00031810
        /*11f8*/ 	.word	0x00000007
        /*11fc*/ 	.word	0x00000000
        /*1200*/ 	.short	0x010a
        /*1202*/ 	.byte	0x3f
	.zero		1


	//   ....[105]....
        /*1204*/ 	.word	0x00031860
        /*1208*/ 	.word	0x00000004
        /*120c*/ 	.word	0x00033460
        /*1210*/ 	.short	0x010a
        /*1212*/ 	.byte	0x3f
	.zero		1


	//   ....[106]....
        /*1214*/ 	.word	0x000318b0
        /*1218*/ 	.word	0x00000003
        /*121c*/ 	.word	0x00033460
        /*1220*/ 	.short	0x010a
        /*1222*/ 	.byte	0x3f
	.zero		1


	//   ....[107]....
        /*1224*/ 	.word	0x00031900
        /*1228*/ 	.word	0x00000004
        /*122c*/ 	.word	0x00033480
        /*1230*/ 	.short	0x010a
        /*1232*/ 	.byte	0x3f
	.zero		1


	//----- nvinfo : EIATTR_NUM_MBARRIERS
	.align		4
.L_875:
        /*1234*/ 	.byte	0x03, 0x38
        /*1236*/ 	.short	0x0016


	//----- nvinfo : EIATTR_EXIT_INSTR_OFFSETS
	.align		4
        /*1238*/ 	.byte	0x04, 0x1c
        /*123a*/ 	.short	(.L_877 - .L_876)


	//   ....[0]....
.L_876:
        /*123c*/ 	.word	0x0002e400


	//----- nvinfo : EIATTR_MAX_THREADS
	.align		4
.L_877:
        /*1240*/ 	.byte	0x04, 0x05
        /*1242*/ 	.short	(.L_879 - .L_878)
.L_878:
        /*1244*/ 	.word	0x00000180
        /*1248*/ 	.word	0x00000001
        /*124c*/ 	.word	0x00000001


	//----- nvinfo : EIATTR_CRS_STACK_SIZE
	.align		4
.L_879:
        /*1250*/ 	.byte	0x04, 0x1e
        /*1252*/ 	.short	(.L_881 - .L_880)
.L_880:
        /*1254*/ 	.word	0x00000000


	//----- nvinfo : EIATTR_CBANK_PARAM_SIZE
	.align		4
.L_881:
        /*1258*/ 	.byte	0x03, 0x19
        /*125a*/ 	.short	0x0a70


	//----- nvinfo : EIATTR_PARAM_CBANK
	.align		4
        /*125c*/ 	.byte	0x04, 0x0a
        /*125e*/ 	.short	(.L_883 - .L_882)
	.align		4
.L_882:
        /*1260*/ 	.word	index@(.nv.constant0._ZN7cutlass13device_kernelIN5flash11enable_sm90INS1_16FlashAttnFwdSm90INS1_25CollectiveMainloopFwdSm90ILi2EN4cute5tupleIJNS5_1CILi1EEES8_S8_EEENS6_IJNS7_ILi128EEENS7_ILi160EEENS7_ILi192EEEEEELi192ENS_12float_e4m3_tEfNS_4arch4Sm90ELb1ELb0ELb0ELb1ELb0ELb1ELb0ELb1ELb1ELb0ELb0ELb0EEENS1_21CollectiveEpilogueFwdINS6_IJSA_SC_SB_EEES9_NS_10bfloat16_tESG_Li256ELb1ELb0ELb0ELb1EEENS1_36VarlenDynamicPersistentTileSchedulerILi128ELi160ELi256ELi128ELb0ELb0ELb1ELb1ELb1ELb1EEEEEEEEEvNT_6ParamsE)
        /*1264*/ 	.short	0x0210
        /*1266*/ 	.short	0x0a70


	//----- nvinfo : EIATTR_SW_WAR
	.align		4
.L_883:
        /*1268*/ 	.byte	0x04, 0x36
        /*126a*/ 	.short	(.L_885 - .L_884)
.L_884:
        /*126c*/ 	.word	0x00000008
.L_885:


//--------------------- .nv.info._ZN7cutlass13device_kernelIN5flash11enable_sm90INS1_16FlashAttnFwdSm90INS1_25CollectiveMainloopFwdSm90ILi2EN4cute5tupleIJNS5_1CILi1EEES8_S8_EEENS6_IJNS7_ILi128EEENS7_ILi224EEESA_EEELi128ENS_12float_e4m3_tEfNS_4arch4Sm90ELb0ELb0ELb0ELb0ELb0ELb0ELb0ELb1ELb1ELb0ELb0ELb0EEENS1_21CollectiveEpilogueFwdINS6_IJSA_SA_SB_EEES9_NS_10bfloat16_tESF_Li256ELb0ELb0ELb0ELb1EEENS1_29StaticPersistentTileSchedulerILb0EEEEEEEEEvNT_6ParamsE --------------------------
	.section	.nv.info._ZN7cutlass13device_kernelIN5flash11enable_sm90INS1_16FlashAttnFwdSm90INS1_25CollectiveMainloopFwdSm90ILi2EN4cute5tupleIJNS5_1CILi1EEES8_S8_EEENS6_IJNS7_ILi128EEENS7_ILi224EEESA_EEELi128ENS_12float_e4m3_tEfNS_4arch4Sm90ELb0ELb0ELb0ELb0ELb0ELb0ELb0ELb1ELb1ELb0ELb0ELb0EEENS1_21CollectiveEpilogueFwdINS6_IJSA_SA_SB_EEES9_NS_10bfloat16_tESF_Li256ELb0ELb0ELb0ELb1EEENS1_29StaticPersistentTileSchedulerILb0EEEEEEEEEvNT_6ParamsE,"",@"SHT_CUDA_INFO"
	.sectionflags	@""
	.align	4


	//----- nvinfo : EIATTR_CUDA_API_VERSION
	.align		4
        /*0000*/ 	.byte	0x04, 0x37
        /*0002*/ 	.short	(.L_887 - .L_886)
.L_886:
        /*0004*/ 	.word	0x00000082


	//----- nvinfo : EIATTR_KPARAM_INFO
	.align		4
.L_887:
        /*0008*/ 	.byte	0x04, 0x17
        /*000a*/ 	.short	(.L_889 - .L_888)
.L_888:
        /*000c*/ 	.word	0x00000000
        /*0010*/ 	.short	0x0000
        /*0012*/ 	.short	0x0070
        /*0014*/ 	.byte	0x00, 0xf0, 0x01, 0x2e


	//----- nvinfo : EIATTR_SPARSE_MMA_MASK
	.align		4
.L_889:
        /*0018*/ 	.byte	0x03, 0x50
        /*001a*/ 	.short	0x0000


	//----- nvinfo : EIATTR_MAXREG_COUNT
	.align		4
        /*001c*/ 	.byte	0x03, 0x1b
        /*001e*/ 	.short	0x00a8


	//----- nvinfo : EIATTR_NUM_BARRIERS
	.align		4
        /*0020*/ 	.byte	0x02, 0x4c
        /*0022*/ 	.byte	0x10
	.zero		1


	//----- nvinfo : EIATTR_EXTERNS
	.align		4
        /*0024*/ 	.byte	0x04, 0x0f
        /*0026*/ 	.short	(.L_891 - .L_890)


	//   ....[0]....
	.align		4
.L_890:
        /*0028*/ 	.word	index@(__assertfail)


	//----- nvinfo : EIATTR_ANNOTATIONS
	.align		4
.L_891:
        /*002c*/ 	.byte	0x04, 0x55
        /*002e*/ 	.short	(.L_893 - .L_892)


	//   ....[0]....
.L_892:
        /* <DEDUP_REMOVED lines=26> */


	//----- nvinfo : EIATTR_MERCURY_ISA_VERSION
	.align		4
.L_893:
        /*01b8*/ 	.byte	0x03, 0x5f
        /*01ba*/ 	.short	0x0101


	//----- nvinfo : EIATTR_INT_WARP_WIDE_INSTR_OFFSETS
	.align		4
        /*01bc*/ 	.byte	0x04, 0x31
        /*01be*/ 	.short	(.L_895 - .L_894)


	//   ....[0]....
.L_894:
        /*01c0*/ 	.word	0x00000190


	//   ....[1]....
        /*01c4*/ 	.word	0x000001c0


	//   ....[2]....
        /*01c8*/ 	.word	0x000001d0


	//   ....[3]....
        /*01cc*/ 	.word	0x0000b010


	//----- nvinfo : EIATTR_COOP_GROUP_MASK_REGIDS
	.align		4
.L_895:
        /*01d0*/ 	.byte	0x04, 0x29
        /*01d2*/ 	.short	(.L_897 - .L_896)


	//   ....[0]....
.L_896:
        /*01d4*/ 	.word	0xffffffff


	//   ....[1]....
        /*01d8*/ 	.word	0xffffffff


	//   ....[2]....
        /*01dc*/ 	.word	0xffffffff


	//   ....[3]....
        /*01e0*/ 	.word	0xffffffff


	//   ....[4]....
        /*01e4*/ 	.word	0xffffffff


	//   ....[5]....
        /*01e8*/ 	.word	0xffffffff


	//   ....[6]....
        /*01ec*/ 	.word	0xffffffff


	//   ....[7]....
        /*01f0*/ 	.word	0xffffffff


	//   ....[8]....
        /*01f4*/ 	.word	0xffffffff


	//   ....[9]....
        /*01f8*/ 	.word	0xffffffff


	//   ....[10]....
        /*01fc*/ 	.word	0xffffffff


	//   ....[11]....
        /*0200*/ 	.word	0xffffffff


	//   ....[12]....
        /*0204*/ 	.word	0xffffffff


	//   ....[13]....
        /*0208*/ 	.word	0xffffffff


	//   ....[14]....
        /*020c*/ 	.word	0xffffffff


	//   ....[15]....
        /*0210*/ 	.word	0xffffffff


	//   ....[16]....
        /*0214*/ 	.word	0xffffffff


	//   ....[17]....
        /*0218*/ 	.word	0xffffffff


	//   ....[18]....
        /*021c*/ 	.word	0xffffffff


	//   ....[19]....
        /*0220*/ 	.word	0xffffffff


	//   ....[20]....
        /*0224*/ 	.word	0xffffffff


	//   ....[21]....
        /*0228*/ 	.word	0xffffffff


	//   ....[22]....
        /*022c*/ 	.word	0xffffffff


	//   ....[23]....
        /*0230*/ 	.word	0xffffffff


	//   ....[24]....
        /*0234*/ 	.word	0xffffffff


	//   ....[25]....
        /*0238*/ 	.word	0xffffffff


	//   ....[26]....
        /*023c*/ 	.word	0xffffffff


	//   ....[27]....
        /*0240*/ 	.word	0xffffffff


	//   ....[28]....
        /*0244*/ 	.word	0xffffffff


	//   ....[29]....
        /*0248*/ 	.word	0xffffffff


	//   ....[30]....
        /*024c*/ 	.word	0xffffffff


	//   ....[31]....
        /*0250*/ 	.word	0xffffffff


	//   ....[32]....
        /*0254*/ 	.word	0xffffffff


	//   ....[33]....
        /*0258*/ 	.word	0xffffffff


	//   ....[34]....
        /*025c*/ 	.word	0xffffffff


	//   ....[35]....
        /*0260*/ 	.word	0xffffffff


	//   ....[36]....
        /*0264*/ 	.word	0xffffffff


	//   ....[37]....
        /*0268*/ 	.word	0xffffffff


	//   ....[38]....
        /*026c*/ 	.word	0xffffffff


	//   ....[39]....
        /*0270*/ 	.word	0xffffffff


	//   ....[40]....
        /*0274*/ 	.word	0xffffffff


	//   ....[41]....
        /*0278*/ 	.word	0xffffffff


	//   ....[42]....
        /*027c*/ 	.word	0xffffffff


	//   ....[43]....
        /*0280*/ 	.word	0xffffffff


	//   ....[44]....
        /*0284*/ 	.word	0xffffffff


	//   ....[45]....
        /*0288*/ 	.word	0xffffffff


	//   ....[46]....
        /*028c*/ 	.word	0xffffffff


	//   ....[47]....
        /*0290*/ 	.word	0xffffffff


	//   ....[48]....
        /*0294*/ 	.word	0xffffffff


	//   ....[49]....
        /*0298*/ 	.word	0xffffffff


	//   ....[50]....
        /*029c*/ 	.word	0xffffffff


	//   ....[51]....
        /*02a0*/ 	.word	0xffffffff


	//   ....[52]....
        /*02a4*/ 	.word	0xffffffff


	//   ....[53]....
        /*02a8*/ 	.word	0xffffffff


	//   ....[54]....
        /*02ac*/ 	.word	0xffffffff


	//   ....[55]....
        /*02b0*/ 	.word	0x0500000f


	//----- nvinfo : EIATTR_COOP_GROUP_INSTR_OFFSETS
	.align		4
.L_897:
        /*02b4*/ 	.byte	0x04, 0x28
        /*02b6*/ 	.short	(.L_899 - .L_898)


	//   ....[0]....
.L_898:
        /*02b8*/ 	.word	0x00000070


	//   ....[1]....
        /*02bc*/ 	.word	0x000001a0


	//   ....[2]....
        /*02c0*/ 	.word	0x000001f0


	//   ....[3]....
        /*02c4*/ 	.word	0x000003e0


	//   ....[4]....
        /*02c8*/ 	.word	0x00000540


	//   ....[5]....
        /*02cc*/ 	.word	0x00000660


	//   ....[6]....
        /*02d0*/ 	.word	0x000007c0


	//   ....[7]....
        /*02d4*/ 	.word	0x00000e10


	//   ....[8]....
        /*02d8*/ 	.word	0x00002f60


	//   ....[9]....
        /*02dc*/ 	.word	0x00003060


	//   ....[10]....
        /*02e0*/ 	.word	0x000038a0


	//   ....[11]....
        /*02e4*/ 	.word	0x00003900


	//   ....[12]....
        /*02e8*/ 	.word	0x000068f0


	//   ....[13]....
        /*02ec*/ 	.word	0x00006910


	//   ....[14]....
        /*02f0*/ 	.word	0x00006930


	//   ....[15]....
        /*02f4*/ 	.word	0x00006950


	//   ....[16]....
        /*02f8*/ 	.word	0x00008d80


	//   ....[17]....
        /*02fc*/ 	.word	0x00008d90


	//   ....[18]....
        /*0300*/ 	.word	0x00008e10


	//   ....[19]....
        /*0304*/ 	.word	0x00008e20


	//   ....[20]....
        /*0308*/ 	.word	0x00009d70


	//   ....[21]....
        /*030c*/ 	.word	0x00009d80


	//   ....[22]....
        /*0310*/ 	.word	0x00009d90


	//   ....[23]....
        /*0314*/ 	.word	0x00009da0


	//   ....[24]....
        /*0318*/ 	.word	0x00009db0


	//   ....[25]....
        /*031c*/ 	.word	0x00009dc0


	//   ....[26]....
        /*0320*/ 	.word	0x00009dd0


	//   ....[27]....
        /*0324*/ 	.word	0x00009de0


	//   ....[28]....
        /*0328*/ 	.word	0x00009df0


	//   ....[29]....
        /*032c*/ 	.word	0x00009e00


	//   ....[30]....
        /*0330*/ 	.word	0x00009e30


	//   ....[31]....
        /*0334*/ 	.word	0x00009e40


	//   ....[32]....
        /*0338*/ 	.word	0x00009e50


	//   ....[33]....
        /*033c*/ 	.word	0x00009e60


	//   ....[34]....
        /*0340*/ 	.word	0x00009e70


	//   ....[35]....
        /*0344*/ 	.word	0x00009e90


	//   ....[36]....
        /*0348*/ 	.word	0x00009ed0


	//   ....[37]....
        /*034c*/ 	.word	0x00009ef0


	//   ....[38]....
        /*0350*/ 	.word	0x00009f00


	//   ....[39]....
        /*0354*/ 	.word	0x00009f30


	//   ....[40]....
        /*0358*/ 	.word	0x00009f90


	//   ....[41]....
        /*035c*/ 	.word	0x00009fa0


	//   ....[42]....
        /*0360*/ 	.word	0x00009fd0


	//   ....[43]....
        /*0364*/ 	.word	0x0000a000


	//   ....[44]....
        /*0368*/ 	.word	0x0000a030


	//   ....[45]....
        /*036c*/ 	.word	0x0000a040


	//   ....[46]....
        /*0370*/ 	.word	0x0000a050


	//   ....[47]....
        /*0374*/ 	.word	0x0000a060


	//   ....[48]....
        /*0378*/ 	.word	0x0000a070


	//   ....[49]....
        /*037c*/ 	.word	0x0000a090


	//   ....[50]....
        /*0380*/ 	.word	0x0000a0c0


	//   ....[51]....
        /*0384*/ 	.word	0x0000a0d0


	//   ....[52]....
        /*0388*/ 	.word	0x0000a1d0


	//   ....[53]....
        /*038c*/ 	.word	0x0000b100


	//   ....[54]....
        /*0390*/ 	.word	0x0000d200


	//   ....[55]....
        /*0394*/ 	.word	0x0000d720


	//----- nvinfo : EIATTR_REG_RECONFIG
	.align		4
.L_899:
        /*0398*/ 	.byte	0x01, 0x54
	.zero		2


	//----- nvinfo : EIATTR_SYSCALL_OFFSETS
	.align		4
        /*039c*/ 	.byte	0x04, 0x46
        /*039e*/ 	.short	(.L_901 - .L_900)


	//   ....[0]....
.L_900:
        /*03a0*/ 	.word	0x000014b0


	//   ....[1]....
        /*03a4*/ 	.word	0x0000aad0


	//   ....[2]....
        /*03a8*/ 	.word	0x0000ac10


	//   ....[3]....
        /*03ac*/ 	.word	0x0000ad50


	//   ....[4]....
        /*03b0*/ 	.word	0x0000ae70


	//----- nvinfo : EIATTR_MBARRIER_INSTR_OFFSETS
	.align		4
.L_901:
        /*03b4*/ 	.byte	0x04, 0x39
        /*03b6*/ 	.short	(.L_903 - .L_902)


	//   ....[0]....
.L_902:
        /*03b8*/ 	.word	0x00000290
        /*03bc*/ 	.word	0x000000ff
        /*03c0*/ 	.word	0x0002e800
        /*03c4*/ 	.short	0x0100
        /*03c6*/ 	.byte	0x06
	.zero		1


	//   ....[1]....
        /*03c8*/ 	.word	0x000002a0
        /*03cc*/ 	.word	0x000000ff
        /*03d0*/ 	.word	0x0002e820
        /*03d4*/ 	.short	0x0100
        /*03d6*/ 	.byte	0x06
	.zero		1


	//   ....[2]....
        /*03d8*/ 	.word	0x00000390
        /*03dc*/ 	.word	0x000000ff
        /*03e0*/ 	.word	0x0002e830
        /*03e4*/ 	.short	0x0100
        /*03e6*/ 	.byte	0x08
	.zero		1


	//   ....[3]....
        /*03e8*/ 	.word	0x000003a0
        /*03ec*/ 	.word	0x000000ff
        /*03f0*/ 	.word	0x0002e840
        /*03f4*/ 	.short	0x0100
        /*03f6*/ 	.byte	0x08
	.zero		1


	//   ....[4]....
        /*03f8*/ 	.word	0x000003b0
        /*03fc*/ 	.word	0x000000ff
        /*0400*/ 	.word	0x0002e838
        /*0404*/ 	.short	0x0100
        /*0406*/ 	.byte	0x08
	.zero		1


	//   ....[5]....
        /*0408*/ 	.word	0x000003c0
        /*040c*/ 	.word	0x000000ff
        /*0410*/ 	.word	0x0002e848
        /*0414*/ 	.short	0x0100
        /*0416*/ 	.byte	0x08
	.zero		1


	//   ....[6]....
        /*0418*/ 	.word	0x000004f0
        /*041c*/ 	.word	0x000000ff
        /*0420*/ 	.word	0x0002e850
        /*0424*/ 	.short	0x0100
        /*0426*/ 	.byte	0x08
	.zero		1


	//   ....[7]....
        /*0428*/ 	.word	0x00000500
        /*042c*/ 	.word	0x000000ff
        /*0430*/ 	.word	0x0002e860
        /*0434*/ 	.short	0x0100
        /*0436*/ 	.byte	0x08
	.zero		1


	//   ....[8]....
        /*0438*/ 	.word	0x00000510
        /*043c*/ 	.word	0x000000ff
        /*0440*/ 	.word	0x0002e858
        /*0444*/ 	.short	0x0100
        /*0446*/ 	.byte	0x08
	.zero		1


	//   ....[9]....
        /*0448*/ 	.word	0x00000520
        /*044c*/ 	.word	0x000000ff
        /*0450*/ 	.word	0x0002e868
        /*0454*/ 	.short	0x0100
        /*0456*/ 	.byte	0x08
	.zero		1


	//   ....[10]....
        /*0458*/ 	.word	0x00000610
        /*045c*/ 	.word	0x000000ff
        /*0460*/ 	.word	0x0002e870
        /*0464*/ 	.short	0x0100
        /*0466*/ 	.byte	0x06
	.zero		1


	//   ....[11]....
        /*0468*/ 	.word	0x00000620
        /*046c*/ 	.word	0x000000ff
        /*0470*/ 	.word	0x0002e880
        /*0474*/ 	.short	0x0100
        /*0476*/ 	.byte	0x06
	.zero		1


	//   ....[12]....
        /*0478*/ 	.word	0x00000630
        /*047c*/ 	.word	0x000000ff
        /*0480*/ 	.word	0x0002e878
        /*0484*/ 	.short	0x0100
        /*0486*/ 	.byte	0x06
	.zero		1


	//   ....[13]....
        /*0488*/ 	.word	0x00000640
        /*048c*/ 	.word	0x000000ff
        /*0490*/ 	.word	0x0002e888
        /*0494*/ 	.short	0x0100
        /*0496*/ 	.byte	0x06
	.zero		1


	//   ....[14]....
        /*0498*/ 	.word	0x00000770
        /*049c*/ 	.word	0x000000ff
        /*04a0*/ 	.word	0x0002e890
        /*04a4*/ 	.short	0x0100
        /*04a6*/ 	.byte	0x08
	.zero		1


	//   ....[15]....
        /*04a8*/ 	.word	0x00000780
        /*04ac*/ 	.word	0x000000ff
        /*04b0*/ 	.word	0x0002e8a0
        /*04b4*/ 	.short	0x0100
        /*04b6*/ 	.byte	0x08
	.zero		1


	//   ....[16]....
        /*04b8*/ 	.word	0x00000790
        /*04bc*/ 	.word	0x000000ff
        /*04c0*/ 	.word	0x0002e898
        /*04c4*/ 	.short	0x0100
        /*04c6*/ 	.byte	0x08
	.zero		1


	//   ....[17]....
        /*04c8*/ 	.word	0x000007a0
        /*04cc*/ 	.word	0x000000ff
        /*04d0*/ 	.word	0x0002e8a8
        /*04d4*/ 	.short	0x0100
        /*04d6*/ 	.byte	0x08
	.zero		1


	//   ....[18]....
        /*04d8*/ 	.word	0x000008d0
        /*04dc*/ 	.word	0x000000ff
        /*04e0*/ 	.word	0x0002e8b0
        /*04e4*/ 	.short	0x0100
        /*04e6*/ 	.byte	0x08
	.zero		1


	//   ....[19]....
        /*04e8*/ 	.word	0x000008e0
        /*04ec*/ 	.word	0x000000ff
        /*04f0*/ 	.word	0x0002e8c0
        /*04f4*/ 	.short	0x0100
        /*04f6*/ 	.byte	0x08
	.zero		1


	//   ....[20]....
        /*04f8*/ 	.word	0x000008f0
        /*04fc*/ 	.word	0x000000ff
        /*0500*/ 	.word	0x0002e8b8
        /*0504*/ 	.short	0x0100
        /*0506*/ 	.byte	0x08
	.zero		1


	//   ....[21]....
        /*0508*/ 	.word	0x00000900
        /*050c*/ 	.word	0x000000ff
        /*0510*/ 	.word	0x0002e8c8
        /*0514*/ 	.short	0x0100
        /*0516*/ 	.byte	0x08
	.zero		1


	//   ....[22]....
        /*0518*/ 	.word	0x00001510
        /*051c*/ 	.word	0x000000ff
        /*0520*/ 	.word	0x0002e800
        /*0524*/ 	.short	0x010a
        /*0526*/ 	.byte	0x26
	.zero		1


	//   ....[23]....
        /*0528*/ 	.word	0x00001590
        /*052c*/ 	.word	0x00000004
        /*0530*/ 	.word	0x0002e830
        /*0534*/ 	.short	0x010a
        /*0536*/ 	.byte	0x3f
	.zero		1


	//   ....[24]....
        /*0538*/ 	.word	0x000015d0
        /*053c*/ 	.word	0x00000004
        /*0540*/ 	.word	0x0002e830
        /*0544*/ 	.short	0x010a
        /*0546*/ 	.byte	0x3f
	.zero		1


	//   ....[25]....
        /*0548*/ 	.word	0x000038b0
        /*054c*/ 	.word	0x00000004
        /*0550*/ 	.word	0x00000000
        /*0554*/ 	.short	0x0101
        /*0556*/ 	.byte	0x3f
	.zero		1


	//   ....[26]....
        /*0558*/ 	.word	0x00005450
        /*055c*/ 	.word	0x000000ff
        /*0560*/ 	.word	0x0002e830
        /*0564*/ 	.short	0x010a
        /*0566*/ 	.byte	0x06
	.zero		1


	//   ....[27]....
        /*0568*/ 	.word	0x00005490
        /*056c*/ 	.word	0x000000ff
        /*0570*/ 	.word	0x0002e830
        /*0574*/ 	.short	0x010a
        /*0576*/ 	.byte	0x06
	.zero		1


	//   ....[28]....
        /*0578*/ 	.word	0x00006080
        /*057c*/ 	.word	0x000000ff
        /*0580*/ 	.word	0x0002e850
        /*0584*/ 	.short	0x010a
        /*0586*/ 	.byte	0x06
	.zero		1


	//   ....[29]....
        /*0588*/ 	.word	0x000060c0
        /*058c*/ 	.word	0x000000ff
        /*0590*/ 	.word	0x0002e850
        /*0594*/ 	.short	0x010a
        /*0596*/ 	.byte	0x06
	.zero		1


	//   ....[30]....
        /*0598*/ 	.word	0x00007f60
        /*059c*/ 	.word	0x00000004
        /*05a0*/ 	.word	0x00000000
        /*05a4*/ 	.short	0x0101
        /*05a6*/ 	.byte	0x3f
	.zero		1


	//   ....[31]....
        /*05a8*/ 	.word	0x00008250
        /*05ac*/ 	.word	0x000000ff
        /*05b0*/ 	.word	0x00000000
        /*05b4*/ 	.short	0x0101
        /*05b6*/ 	.byte	0x06
	.zero		1


	//   ....[32]....
        /*05b8*/ 	.word	0x000089d0
        /*05bc*/ 	.word	0x000000ff
        /*05c0*/ 	.word	0x0002e850
        /*05c4*/ 	.short	0x010a
        /*05c6*/ 	.byte	0x04
	.zero		1


	//   ....[33]....
        /*05c8*/ 	.word	0x00008a10
        /*05cc*/ 	.word	0x000000ff
        /*05d0*/ 	.word	0x0002e850
        /*05d4*/ 	.short	0x010a
        /*05d6*/ 	.byte	0x04
	.zero		1


	//   ....[34]....
        /*05d8*/ 	.word	0x00009850
        /*05dc*/ 	.word	0x000000ff
        /*05e0*/ 	.word	0x00000000
        /*05e4*/ 	.short	0x0101
        /*05e6*/ 	.byte	0x04
	.zero		1


	//   ....[35]....
        /*05e8*/ 	.word	0x0000a430
        /*05ec*/ 	.word	0x000000ff
        /*05f0*/ 	.word	0x00000000
        /*05f4*/ 	.short	0x0101
        /*05f6*/ 	.byte	0x06
	.zero		1


	//   ....[36]....
        /*05f8*/ 	.word	0x0000b320
        /*05fc*/ 	.word	0x00000003
        /*0600*/ 	.word	0x0002e880
        /*0604*/ 	.short	0x010a
        /*0606*/ 	.byte	0x3f
	.zero		1


	//   ....[37]....
        /*0608*/ 	.word	0x0000b4e0
        /*060c*/ 	.word	0x00000003
        /*0610*/ 	.word	0x0002e840
        /*0614*/ 	.short	0x010a
        /*0616*/ 	.byte	0x3f
	.zero		1


	//   ....[38]....
        /*0618*/ 	.word	0x0000b7b0
        /*061c*/ 	.word	0x000000ff
        /*0620*/ 	.word	0x0002e820
        /*0624*/ 	.short	0x010a
        /*0626*/ 	.byte	0x28
	.zero		1


	//   ....[39]....
        /*0628*/ 	.word	0x0000ba70
        /*062c*/ 	.word	0x00000005
        /*0630*/ 	.word	0x0002e880
        /*0634*/ 	.short	0x010a
        /*0636*/ 	.byte	0x3f
	.zero		1


	//   ....[40]....
        /*0638*/ 	.word	0x0000bce0
        /*063c*/ 	.word	0x00000005
        /*0640*/ 	.word	0x0002e840
        /*0644*/ 	.short	0x010a
        /*0646*/ 	.byte	0x3f
	.zero		1


	//   ....[41]....
        /*0648*/ 	.word	0x0000bfd0
        /*064c*/ 	.word	0x00000003
        /*0650*/ 	.word	0x0002e870
        /*0654*/ 	.short	0x010a
        /*0656*/ 	.byte	0x3f
	.zero		1


	//   ....[42]....
        /*0658*/ 	.word	0x0000c040
        /*065c*/ 	.word	0x00000003
        /*0660*/ 	.word	0x0002e860
        /*0664*/ 	.short	0x010a
        /*0666*/ 	.byte	0x3f
	.zero		1


	//   ....[43]....
        /*0668*/ 	.word	0x0000c810
        /*066c*/ 	.word	0x00000003
        /*0670*/ 	.word	0x0002e850
        /*0674*/ 	.short	0x0101
        /*0676*/ 	.byte	0x3f
	.zero		1


	//   ....[44]....
        /*0678*/ 	.word	0x0000c850
        /*067c*/ 	.word	0x00000002
        /*0680*/ 	.word	0x00000000
        /*0684*/ 	.short	0x0101
        /*0686*/ 	.byte	0x3f
	.zero		1


	//   ....[45]....
        /*0688*/ 	.word	0x0000c910
        /*068c*/ 	.word	0x00000014
        /*0690*/ 	.word	0x0002e870
        /*0694*/ 	.short	0x010a
        /*0696*/ 	.byte	0x3f
	.zero		1


	//   ....[46]....
        /*0698*/ 	.word	0x0000c9a0
        /*069c*/ 	.word	0x00000014
        /*06a0*/ 	.word	0x0002e860
        /*06a4*/ 	.short	0x010a
        /*06a6*/ 	.byte	0x3f
	.zero		1


	//   ....[47]....
        /*06a8*/ 	.word	0x0000d030
        /*06ac*/ 	.word	0x00000014
        /*06b0*/ 	.word	0x0002e850
        /*06b4*/ 	.short	0x0101
        /*06b6*/ 	.byte	0x3f
	.zero		1


	//   ....[48]....
        /*06b8*/ 	.word	0x0000d0c0
        /*06bc*/ 	.word	0x00000000
        /*06c0*/ 	.word	0x00000000
        /*06c4*/ 	.short	0x0101
        /*06c6*/ 	.byte	0x3f
	.zero		1


	//   ....[49]....
        /*06c8*/ 	.word	0x0000d1b0
        /*06cc*/ 	.word	0x00000009
        /*06d0*/ 	.word	0x0002e820
        /*06d4*/ 	.short	0x010a
        /*06d6*/ 	.byte	0x3f
	.zero		1


	//   ....[50]....
        /*06d8*/ 	.word	0x0000d320
        /*06dc*/ 	.word	0x00000005
        /*06e0*/ 	.word	0x00000000
        /*06e4*/ 	.short	0x010a
        /*06e6*/ 	.byte	0x3f
	.zero		1


	//   ....[51]....
        /*06e8*/ 	.word	0x0000d390
        /*06ec*/ 	.word	0x00000007
        /*06f0*/ 	.word	0x00000000
        /*06f4*/ 	.short	0x010a
        /*06f6*/ 	.byte	0x3f
	.zero		1


	//   ....[52]....
        /*06f8*/ 	.word	0x0000d3f0
        /*06fc*/ 	.word	0x00000005
        /*0700*/ 	.word	0x0002e860
        /*0704*/ 	.short	0x010a
        /*0706*/ 	.byte	0x3f
	.zero		1


	//   ....[53]....
        /*0708*/ 	.word	0x0000d440
        /*070c*/ 	.word	0x00000003
        /*0710*/ 	.word	0x0002e860
        /*0714*/ 	.short	0x010a
        /*0716*/ 	.byte	0x3f
	.zero		1


	//   ....[54]....
        /*0718*/ 	.word	0x0000d480
        /*071c*/ 	.word	0x00000005
        /*0720*/ 	.word	0x0002e880
        /*0724*/ 	.short	0x010a
        /*0726*/ 	.byte	0x3f
	.zero		1


	//   ....[55]....
        /*0728*/ 	.word	0x0000d4a0
        /*072c*/ 	.word	0x00000003
        /*0730*/ 	.word	0x0002e880
        /*0734*/ 	.short	0x010a
        /*0736*/ 	.byte	0x3f
	.zero		1


	//   ....[56]....
        /*0738*/ 	.word	0x0000d510
        /*073c*/ 	.word	0x00000003
        /*0740*/ 	.word	0x0002e800
        /*0744*/ 	.short	0x010a
        /*0746*/ 	.byte	0x3f
	.zero		1


	//   ....[57]....
        /*0748*/ 	.word	0x0000d560
        /*074c*/ 	.word	0x00000004
        /*0750*/ 	.word	0x0002e830
        /*0754*/ 	.short	0x010a
        /*0756*/ 	.byte	0x3f
	.zero		1


	//   ....[58]....
        /*0758*/ 	.word	0x0000d5c0
        /*075c*/ 	.word	0x00000006
        /*0760*/ 	.word	0x0002e830
        /*0764*/ 	.short	0x010a
        /*0766*/ 	.byte	0x3f
	.zero		1


	//   ....[59]....
        /*0768*/ 	.word	0x0000d620
        /*076c*/ 	.word	0x00000006
        /*0770*/ 	.word	0x0002e850
        /*0774*/ 	.short	0x010a
        /*0776*/ 	.byte	0x3f
	.zero		1


	//   ....[60]....
        /*0778*/ 	.word	0x0000d680
        /*077c*/ 	.word	0x00000007
        /*0780*/ 	.word	0x0002e850
        /*0784*/ 	.short	0x010a
        /*0786*/ 	.byte	0x3f
	.zero		1


	//   ....[61]....
        /*0788*/ 	.word	0x0000d7d0
        /*078c*/ 	.word	0x00000003
        /*0790*/ 	.word	0x0002e880
        /*0794*/ 	.short	0x010a
        /*0796*/ 	.byte	0x3f
	.zero		1


	//   ....[62]....
        /*0798*/ 	.word	0x0000d820
        /*079c*/ 	.word	0x00000003
        /*07a0*/ 	.word	0x0002e840
        /*07a4*/ 	.short	0x010a
        /*07a6*/ 	.byte	0x3f
	.zero		1


	//   ....[63]....
        /*07a8*/ 	.word	0x0000d880
        /*07ac*/ 	.word	0x00000003
        /*07b0*/ 	.word	0x0002e820
        /*07b4*/ 	.short	0x010a
        /*07b6*/ 	.byte	0x3f
	.zero		1


	//   ....[64]....
        /*07b8*/ 	.word	0x0000d8d0
        /*07bc*/ 	.word	0x00000005
        /*07c0*/ 	.word	0x0002e880
        /*07c4*/ 	.short	0x010a
        /*07c6*/ 	.byte	0x3f
	.zero		1


	//   ....[65]....
        /*07c8*/ 	.word	0x0000d920
        /*07cc*/ 	.word	0x00000005
        /*07d0*/ 	.word	0x0002e840
        /*07d4*/ 	.short	0x010a
        /*07d6*/ 	.byte	0x3f
	.zero		1


	//   ....[66]....
        /*07d8*/ 	.word	0x0000d980
        /*07dc*/ 	.word	0x00000003
        /*07e0*/ 	.word	0x0002e870
        /*07e4*/ 	.short	0x010a
        /*07e6*/ 	.byte	0x3f
	.zero		1


	//   ....[67]....
        /*07e8*/ 	.word	0x0000d9e0
        /*07ec*/ 	.word	0x00000004
        /*07f0*/ 	.word	0x0002e860
        /*07f4*/ 	.short	0x010a
        /*07f6*/ 	.byte	0x3f
	.zero		1


	//   ....[68]....
        /*07f8*/ 	.word	0x0000da30
        /*07fc*/ 	.word	0x00000014
        /*0800*/ 	.word	0x0002e870
        /*0804*/ 	.short	0x010a
        /*0806*/ 	.byte	0x3f
	.zero		1


	//   ....[69]....
        /*0808*/ 	.word	0x0000da80
        /*080c*/ 	.word	0x00000014
        /*0810*/ 	.word	0x0002e860
        /*0814*/ 	.short	0x010a
        /*0816*/ 	.byte	0x3f
	.zero		1


	//   ....[70]....
        /*0818*/ 	.word	0x0000dad0
        /*081c*/ 	.word	0x00000009
        /*0820*/ 	.word	0x0002e820
        /*0824*/ 	.short	0x010a
        /*0826*/ 	.byte	0x3f
	.zero		1


	//   ....[71]....
        /*0828*/ 	.word	0x0000db20
        /*082c*/ 	.word	0x00000005
        /*0830*/ 	.word	0x00000000
        /*0834*/ 	.short	0x010a
        /*0836*/ 	.byte	0x3f
	.zero		1


	//   ....[72]....
        /*0838*/ 	.word	0x0000db70
        /*083c*/ 	.word	0x00000007
        /*0840*/ 	.word	0x00000000
        /*0844*/ 	.short	0x010a
        /*0846*/ 	.byte	0x3f
	.zero		1


	//   ....[73]....
        /*0848*/ 	.word	0x0000dbc0
        /*084c*/ 	.word	0x00000005
        /*0850*/ 	.word	0x0002e860
        /*0854*/ 	.short	0x010a
        /*0856*/ 	.byte	0x3f
	.zero		1


	//   ....[74]....
        /*0858*/ 	.word	0x0000dc10
        /*085c*/ 	.word	0x00000003
        /*0860*/ 	.word	0x0002e860
        /*0864*/ 	.short	0x010a
        /*0866*/ 	.byte	0x3f
	.zero		1


	//   ....[75]....
        /*0868*/ 	.word	0x0000dc60
        /*086c*/ 	.word	0x00000005
        /*0870*/ 	.word	0x0002e880
        /*0874*/ 	.short	0x010a
        /*0876*/ 	.byte	0x3f
	.zero		1


	//----- nvinfo : EIATTR_NUM_MBARRIERS
	.align		4
.L_903:
        /*0878*/ 	.byte	0x03, 0x38
        /*087a*/ 	.short	0x0016


	//----- nvinfo : EIATTR_EXIT_INSTR_OFFSETS
	.align		4
        /*087c*/ 	.byte	0x04, 0x1c
        /*087e*/ 	.short	(.L_905 - .L_904)


	//   ....[0]....
.L_904:
        /*0880*/ 	.word	0x00000a50


	//   ....[1]....
        /*0884*/ 	.word	0x0000a4e0


	//   ....[2]....
        /*0888*/ 	.word	0x0000d220


	//   ....[3]....
        /*088c*/ 	.word	0x0000d4f0


	//----- nvinfo : EIATTR_MAX_THREADS
	.align		4
.L_905:
        /*0890*/ 	.byte	0x04, 0x05
        /*0892*/ 	.short	(.L_907 - .L_906)
.L_906:
        /*0894*/ 	.word	0x00000180
        /*0898*/ 	.word	0x00000001
        /*089c*/ 	.word	0x00000001


	//----- nvinfo : EIATTR_CRS_STACK_SIZE
	.align		4
.L_907:
        /*08a0*/ 	.byte	0x04, 0x1e
        /*08a2*/ 	.short	(.L_909 - .L_908)
.L_908:
        /*08a4*/ 	.word	0x00000000


	//----- nvinfo : EIATTR_CBANK_PARAM_SIZE
	.align		4
.L_909:
        /*08a8*/ 	.byte	0x03, 0x19
        /*08aa*/ 	.short	0x0bf0


	//----- nvinfo : EIATTR_PARAM_CBANK
	.align		4
        /*08ac*/ 	.byte	0x04, 0x0a
        /*08ae*/ 	.short	(.L_911 - .L_910)
	.align		4
.L_910:
        /*08b0*/ 	.word	index@(.nv.constant0._ZN7cutlass13device_kernelIN5flash11enable_sm90INS1_16FlashAttnFwdSm90INS1_25CollectiveMainloopFwdSm90ILi2EN4cute5tupleIJNS5_1CILi1EEES8_S8_EEENS6_IJNS7_ILi128EEENS7_ILi224EEESA_EEELi128ENS_12float_e4m3_tEfNS_4arch4Sm90ELb0ELb0ELb0ELb0ELb0ELb0ELb0ELb1ELb1ELb0ELb0ELb0EEENS1_21CollectiveEpilogueFwdINS6_IJSA_SA_SB_EEES9_NS_10bfloat16_tESF_Li256ELb0ELb0ELb0ELb1EEENS1_29StaticPersistentTileSchedulerILb0EEEEEEEEEvNT_6ParamsE)
        /*08b4*/ 	.short	0x0210
        /*08b6*/ 	.short	0x0bf0


	//----- nvinfo : EIATTR_SW_WAR
	.align		4
.L_911:
        /*08b8*/ 	.byte	0x04, 0x36
        /*08ba*/ 	.short	(.L_913 - .L_912)
.L_912:
        /*08bc*/ 	.word	0x00000008
.L_913:


//--------------------- .nv.info._ZN7cutlass13device_kernelIN5flash11enable_sm90INS1_16FlashAttnFwdSm90INS1_25CollectiveMainloopFwdSm90ILi2EN4cute5tupleIJNS5_1CILi1EEES8_S8_EEENS6_IJNS7_ILi128EEENS7_ILi224EEESA_EEELi128ENS_12float_e4m3_tEfNS_4arch4Sm90ELb0ELb0ELb0ELb1ELb0ELb0ELb0ELb1ELb1ELb0ELb0ELb0EEENS1_21CollectiveEpilogueFwdINS6_IJSA_SA_SB_EEES9_NS_10bfloat16_tESF_Li256ELb1ELb0ELb0ELb1EEENS1_36VarlenDynamicPersistentTileSchedulerILi128ELi224ELi256ELi128ELb0ELb0ELb1ELb0ELb1ELb1EEEEEEEEEvNT_6ParamsE --------------------------
	.section	.nv.info._ZN7cutlass13device_kernelIN5flash11enable_sm90INS1_16FlashAttnFwdSm90INS1_25CollectiveMainloopFwdSm90ILi2EN4cute5tupleIJNS5_1CILi1EEES8_S8_EEENS6_IJNS7_ILi128EEENS7_ILi224EEESA_EEELi128ENS_12float_e4m3_tEfNS_4arch4Sm90ELb0ELb0ELb0ELb1ELb0ELb0ELb0ELb1ELb1ELb0ELb0ELb0EEENS1_21CollectiveEpilogueFwdINS6_IJSA_SA_SB_EEES9_NS_10bfloat16_tESF_Li256ELb1ELb0ELb0ELb1EEENS1_36VarlenDynamicPersistentTileSchedulerILi128ELi224ELi256ELi128ELb0ELb0ELb1ELb0ELb1ELb1EEEEEEEEEvNT_6ParamsE,"",@"SHT_CUDA_INFO"
	.sectionflags	@""
	.align	4


	//----- nvinfo : EIATTR_CUDA_API_VERSION
	.align		4
        /*0000*/ 	.byte	0x04, 0x37
        /*0002*/ 	.short	(.L_915 - .L_914)
.L_914:
        /*0004*/ 	.word	0x00000082


	//----- nvinfo : EIATTR_KPARAM_INFO
	.align		4
.L_915:
        /*0008*/ 	.byte	0x04, 0x17
        /*000a*/ 	.short	(.L_917 - .L_916)
.L_916:
        /*000c*/ 	.word	0x00000000
        /*0010*/ 	.short	0x0000
        /*0012*/ 	.short	0x0070
        /*0014*/ 	.byte	0x00, 0xf0, 0x01, 0x28


	//----- nvinfo : EIATTR_SPARSE_MMA_MASK
	.align		4
.L_917:
        /*0018*/ 	.byte	0x03, 0x50
        /*001a*/ 	.short	0x0000


	//----- nvinfo : EIATTR_MAXREG_COUNT
	.align		4
        /*001c*/ 	.byte	0x03, 0x1b
        /*001e*/ 	.short	0x00a8


	//----- nvinfo : EIATTR_NUM_BARRIERS
	.align		4
        /*0020*/ 	.byte	0x02, 0x4c
        /*0022*/ 	.byte	0x10
	.zero		1


	//----- nvinfo : EIATTR_EXTERNS
	.align		4
        /*0024*/ 	.byte	0x04, 0x0f
        /*0026*/ 	.short	(.L_919 - .L_918)


	//   ....[0]....
	.align		4
.L_918:
        /*0028*/ 	.word	index@(__assertfail)


	//----- nvinfo : EIATTR_ANNOTATIONS
	.align		4
.L_919:
        /*002c*/ 	.byte	0x04, 0x55
        /*002e*/ 	.short	(.L_921 - .L_920)


	//   ....[0]....
.L_920:
        /* <DEDUP_REMOVED lines=42> */


	//----- nvinfo : EIATTR_MERCURY_ISA_VERSION
	.align		4
.L_921:
        /*02b8*/ 	.byte	0x03, 0x5f
        /*02ba*/ 	.short	0x0101


	//----- nvinfo : EIATTR_UNUSED_LOAD_BYTE_OFFSET
	.align		4
        /*02bc*/ 	.byte	0x04, 0x44
        /*02be*/ 	.short	(.L_923 - .L_922)


	//   ....[0]....
.L_922:
        /*02c0*/ 	.word	0x00000a70
        /*02c4*/ 	.word	0x0000fff0


	//   ....[1]....
        /*02c8*/ 	.word	0x00009b90
        /*02cc*/ 	.word	0x0000fff0


	//----- nvinfo : EIATTR_INT_WARP_WIDE_INSTR_OFFSETS
	.align		4
.L_923:
        /*02d0*/ 	.byte	0x04, 0x31
        /*02d2*/ 	.short	(.L_925 - .L_924)


	//   ....[0]....
.L_924:
        /*02d4*/ 	.word	0x00000160


	//   ....[1]....
        /*02d8*/ 	.word	0x000001a0


	//   ....[2]....
        /*02dc*/ 	.word	0x00000210


	//   ....[3]....
        /*02e0*/ 	.word	0x0000d2a0


	//   ....[4]....
        /*02e4*/ 	.word	0x0000d330


	//   ....[5]....
        /*02e8*/ 	.word	0x0000dab0


	//   ....[6]....
        /*02ec*/ 	.word	0x0000f420


	//   ....[7]....
        /*02f0*/ 	.word	0x0000f4b0


	//----- nvinfo : EIATTR_COOP_GROUP_MASK_REGIDS
	.align		4
.L_925:
        /*02f4*/ 	.byte	0x04, 0x29
        /*02f6*/ 	.short	(.L_927 - .L_926)


	//   ....[0]....
.L_926:
        /*02f8*/ 	.word	0xffffffff


	//   ....[1]....
        /*02fc*/ 	.word	0xffffffff


	//   ....[2]....
        /*0300*/ 	.word	0xffffffff


	//   ....[3]....
        /*0304*/ 	.word	0xffffffff


	//   ....[4]....
        /*0308*/ 	.word	0xffffffff


	//   ....[5]....
        /*030c*/ 	.word	0xffffffff


	//   ....[6]....
        /*0310*/ 	.word	0xffffffff


	//   ....[7]....
        /*0314*/ 	.word	0xffffffff


	//   ....[8]....
        /*0318*/ 	.word	0xffffffff


	//   ....[9]....
        /*031c*/ 	.word	0xffffffff


	//   ....[10]....
        /*0320*/ 	.word	0xffffffff


	//   ....[11]....
        /*0324*/ 	.word	0xffffffff


	//   ....[12]....
        /*0328*/ 	.word	0xffffffff


	//   ....[13]....
        /*032c*/ 	.word	0xffffffff


	//   ....[14]....
        /*0330*/ 	.word	0xffffffff


	//   ....[15]....
        /*0334*/ 	.word	0xffffffff


	//   ....[16]....
        /*0338*/ 	.word	0xffffffff


	//   ....[17]....
        /*033c*/ 	.word	0xffffffff


	//   ....[18]....
        /*0340*/ 	.word	0xffffffff


	//   ....[19]....
        /*0344*/ 	.word	0xffffffff


	//   ....[20]....
        /*0348*/ 	.word	0xffffffff


	//   ....[21]....
        /*034c*/ 	.word	0xffffffff


	//   ....[22]....
        /*0350*/ 	.word	0xffffffff


	//   ....[23]....
        /*0354*/ 	.word	0xffffffff


	//   ....[24]....
        /*0358*/ 	.word	0xffffffff


	//   ....[25]....
        /*035c*/ 	.word	0xffffffff


	//   ....[26]....
        /*0360*/ 	.word	0xffffffff


	//   ....[27]....
        /*0364*/ 	.word	0xffffffff


	//   ....[28]....
        /*0368*/ 	.word	0xffffffff


	//   ....[29]....
        /*036c*/ 	.word	0xffffffff


	//   ....[30]....
        /*0370*/ 	.word	0xffffffff


	//   ....[31]....
        /*0374*/ 	.word	0xffffffff


	//   ....[32]....
        /*0378*/ 	.word	0xffffffff


	//   ....[33]....
        /*037c*/ 	.word	0xffffffff


	//   ....[34]....
        /*0380*/ 	.word	0xffffffff


	//   ....[35]....
        /*0384*/ 	.word	0xffffffff


	//   ....[36]....
        /*0388*/ 	.word	0xffffffff


	//   ....[37]....
        /*038c*/ 	.word	0xffffffff


	//   ....[38]....
        /*0390*/ 	.word	0xffffffff


	//   ....[39]....
        /*0394*/ 	.word	0xffffffff


	//   ....[40]....
        /*0398*/ 	.word	0xffffffff


	//   ....[41]....
        /*039c*/ 	.word	0xffffffff


	//   ....[42]....
        /*03a0*/ 	.word	0xffffffff


	//   ....[43]....
        /*03a4*/ 	.word	0xffffffff


	//   ....[44]....
        /*03a8*/ 	.word	0xffffffff


	//   ....[45]....
        /*03ac*/ 	.word	0xffffffff


	//   ....[46]....
        /*03b0*/ 	.word	0xffffffff


	//   ....[47]....
        /*03b4*/ 	.word	0xffffffff


	//   ....[48]....
        /*03b8*/ 	.word	0xffffffff


	//   ....[49]....
        /*03bc*/ 	.word	0xffffffff


	//   ....[50]....
        /*03c0*/ 	.word	0xffffffff


	//   ....[51]....
        /*03c4*/ 	.word	0xffffffff


	//   ....[52]....
        /*03c8*/ 	.word	0xffffffff


	//   ....[53]....
        /*03cc*/ 	.word	0xffffffff


	//   ....[54]....
        /*03d0*/ 	.word	0xffffffff


	//   ....[55]....
        /*03d4*/ 	.word	0xffffffff


	//   ....[56]....
        /*03d8*/ 	.word	0xffffffff


	//   ....[57]....
        /*03dc*/ 	.word	0xffffffff


	//   ....[58]....
        /*03e0*/ 	.word	0xffffffff


	//   ....[59]....
        /*03e4*/ 	.word	0xffffffff


	//   ....[60]....
        /*03e8*/ 	.word	0xffffffff


	//   ....[61]....
        /*03ec*/ 	.word	0xffffffff


	//   ....[62]....
        /*03f0*/ 	.word	0xffffffff


	//   ....[63]....
        /*03f4*/ 	.word	0xffffffff


	//   ....[64]....
        /*03f8*/ 	.word	0xffffffff


	//   ....[65]....
        /*03fc*/ 	.word	0xffffffff


	//   ....[66]....
        /*0400*/ 	.word	0xffffffff


	//   ....[67]....
        /*0404*/ 	.word	0xffffffff


	//   ....[68]....
        /*0408*/ 	.word	0xffffffff


	//   ....[69]....
        /*040c*/ 	.word	0xffffffff


	//   ....[70]....
        /*0410*/ 	.word	0xffffffff


	//   ....[71]....
        /*0414*/ 	.word	0xffffffff


	//   ....[72]....
        /*0418*/ 	.word	0xffffffff


	//   ....[73]....
        /*041c*/ 	.word	0xffffffff


	//   ....[74]....
        /*0420*/ 	.word	0xffffffff


	//   ....[75]....
        /*0424*/ 	.word	0xffffffff


	//   ....[76]....
        /*0428*/ 	.word	0xffffffff


	//   ....[77]....
        /*042c*/ 	.word	0xffffffff


	//   ....[78]....
        /*0430*/ 	.word	0xffffffff


	//   ....[79]....
        /*0434*/ 	.word	0xffffffff


	//   ....[80]....
        /*0438*/ 	.word	0xffffffff


	//   ....[81]....
        /*043c*/ 	.word	0xffffffff


	//   ....[82]....
        /*0440*/ 	.word	0xffffffff


	//   ....[83]....
        /*0444*/ 	.word	0xffffffff


	//   ....[84]....
        /*0448*/ 	.word	0xffffffff


	//   ....[85]....
        /*044c*/ 	.word	0xffffffff


	//   ....[86]....
        /*0450*/ 	.word	0xffffffff


	//   ....[87]....
        /*0454*/ 	.word	0x0500000f


	//   ....[88]....
        /*0458*/ 	.word	0x0500000f


	//----- nvinfo : EIATTR_COOP_GROUP_INSTR_OFFSETS
	.align		4
.L_927:
        /*045c*/ 	.byte	0x04, 0x28
        /*045e*/ 	.short	(.L_929 - .L_928)


	//   ....[0]....
.L_928:
        /*0460*/ 	.word	0x00000070


	//   ....[1]....
        /*0464*/ 	.word	0x00000170


	//   ....[2]....
        /*0468*/ 	.word	0x000001c0


	//   ....[3]....
        /*046c*/ 	.word	0x000003f0


	//   ....[4]....
        /*0470*/ 	.word	0x00000550


	//   ....[5]....
        /*0474*/ 	.word	0x00000670


	//   ....[6]....
        /*0478*/ 	.word	0x000007d0


	//   ....[7]....
        /*047c*/ 	.word	0x00001720


	//   ....[8]....
        /*0480*/ 	.word	0x00003400


	//   ....[9]....
        /*0484*/ 	.word	0x00003500


	//   ....[10]....
        /*0488*/ 	.word	0x00003d60


	//   ....[11]....
        /*048c*/ 	.word	0x00003e10


	//   ....[12]....
        /*0490*/ 	.word	0x00006e50


	//   ....[13]....
        /*0494*/ 	.word	0x00006e70


	//   ....[14]....
        /*0498*/ 	.word	0x00006e90


	//   ....[15]....
        /*049c*/ 	.word	0x00006ec0


	//   ....[16]....
        /*04a0*/ 	.word	0x000093f0


	//   ....[17]....
        /*04a4*/ 	.word	0x00009450


	//   ....[18]....
        /*04a8*/ 	.word	0x00009470


	//   ....[19]....
        /*04ac*/ 	.word	0x00009490


	//   ....[20]....
        /*04b0*/ 	.word	0x0000a430


	//   ....[21]....
        /*04b4*/ 	.word	0x0000a440


	//   ....[22]....
        /*04b8*/ 	.word	0x0000a450


	//   ....[23]....
        /*04bc*/ 	.word	0x0000a460


	//   ....[24]....
        /*04c0*/ 	.word	0x0000a470


	//   ....[25]....
        /*04c4*/ 	.word	0x0000a480


	//   ....[26]....
        /*04c8*/ 	.word	0x0000a490


	//   ....[27]....
        /*04cc*/ 	.word	0x0000a4a0


	//   ....[28]....
        /*04d0*/ 	.word	0x0000a4d0


	//   ....[29]....
        /*04d4*/ 	.word	0x0000a4e0


	//   ....[30]....
        /*04d8*/ 	.word	0x0000a510


	//   ....[31]....
        /*04dc*/ 	.word	0x0000a520


	//   ....[32]....
        /*04e0*/ 	.word	0x0000a530


	//   ....[33]....
        /*04e4*/ 	.word	0x0000a560


	//   ....[34]....
        /*04e8*/ 	.word	0x0000a590


	//   ....[35]....
        /*04ec*/ 	.word	0x0000a5a0


	//   ....[36]....
        /*04f0*/ 	.word	0x0000a5b0


	//   ....[37]....
        /*04f4*/ 	.word	0x0000a5c0


	//   ....[38]....
        /*04f8*/ 	.word	0x0000a5f0


	//   ....[39]....
        /*04fc*/ 	.word	0x0000a620


	//   ....[40]....
        /*0500*/ 	.word	0x0000a650


	//   ....[41]....
        /*0504*/ 	.word	0x0000a660


	//   ....[42]....
        /*0508*/ 	.word	0x0000a670


	//   ....[43]....
        /*050c*/ 	.word	0x0000a680


	//   ....[44]....
        /*0510*/ 	.word	0x0000a690


	//   ....[45]....
        /*0514*/ 	.word	0x0000a6a0


	//   ....[46]....
        /*0518*/ 	.word	0x0000a6b0


	//   ....[47]....
        /*051c*/ 	.word	0x0000a6c0


	//   ....[48]....
        /*0520*/ 	.word	0x0000a6d0


	//   ....[49]....
        /*0524*/ 	.word	0x0000a6e0


	//   ....[50]....
        /*0528*/ 	.word	0x0000a710


	//   ....[51]....
        /*052c*/ 	.word	0x0000a730


	//   ....[52]....
        /*0530*/ 	.word	0x0000c150


	//   ....[53]....
        /*0534*/ 	.word	0x0000c360


	//   ....[54]....
        /*0538*/ 	.word	0x0000c390


	//   ....[55]....
        /*053c*/ 	.word	0x0000c3c0


	//   ....[56]....
        /*0540*/ 	.word	0x0000c400


	//   ....[57]....
        /*0544*/ 	.word	0x0000c430


	//   ....[58]....
        /*0548*/ 	.word	0x0000c460


	//   ....[59]....
        /*054c*/ 	.word	0x0000c5f0


	//   ....[60]....
        /*0550*/ 	.word	0x0000c620


	//   ....[61]....
        /*0554*/ 	.word	0x0000c650


	//   ....[62]....
        /*0558*/ 	.word	0x0000c680


	//   ....[63]....
        /*055c*/ 	.word	0x0000c6b0


	//   ....[64]....
        /*0560*/ 	.word	0x0000c6f0


	//   ....[65]....
        /*0564*/ 	.word	0x0000c780


	//   ....[66]....
        /*0568*/ 	.word	0x0000c7c0


	//   ....[67]....
        /*056c*/ 	.word	0x0000c850


	//   ....[68]....
        /*0570*/ 	.word	0x0000dba0


	//   ....[69]....
        /*0574*/ 	.word	0x0000ffa0


	//   ....[70]....
        /*0578*/ 	.word	0x0000ffd0


	//   ....[71]....
        /*057c*/ 	.word	0x00010000


	//   ....[72]....
        /*0580*/ 	.word	0x00010030


	//   ....[73]....
        /*0584*/ 	.word	0x00010070


	//   ....[74]....
        /*0588*/ 	.word	0x00010080


	//   ....[75]....
        /*058c*/ 	.word	0x000100b0


	//   ....[76]....
        /*0590*/ 	.word	0x000100c0


	//   ....[77]....
        /*0594*/ 	.word	0x00010200


	//   ....[78]....
        /*0598*/ 	.word	0x00010230


	//   ....[79]....
        /*059c*/ 	.word	0x00010270


	//   ....[80]....
        /*05a0*/ 	.word	0x000102a0


	//   ....[81]....
        /*05a4*/ 	.word	0x000102d0


	//   ....[82]....
        /*05a8*/ 	.word	0x00010300


	//   ....[83]....
        /*05ac*/ 	.word	0x000103b0


	//   ....[84]....
        /*05b0*/ 	.word	0x000103f0


	//   ....[85]....
        /*05b4*/ 	.word	0x00010480


	//   ....[86]....
        /*05b8*/ 	.word	0x000108f0


	//   ....[87]....
        /*05bc*/ 	.word	0x00010e10


	//   ....[88]....
        /*05c0*/ 	.word	0x000112a0


	//----- nvinfo : EIATTR_REG_RECONFIG
	.align		4
.L_929:
        /*05c4*/ 	.byte	0x01, 0x54
	.zero		2


	//----- nvinfo : EIATTR_SYSCALL_OFFSETS
	.align		4
        /*05c8*/ 	.byte	0x04, 0x46
        /*05ca*/ 	.short	(.L_931 - .L_930)


	//   ....[0]....
.L_930:
        /*05cc*/ 	.word	0x00001900


	//   ....[1]....
        /*05d0*/ 	.word	0x0000d4d0


	//   ....[2]....
        /*05d4*/ 	.word	0x0000d650


	//   ....[3]....
        /*05d8*/ 	.word	0x0000d790


	//   ....[4]....
        /*05dc*/ 	.word	0x0000d8b0


	//----- nvinfo : EIATTR_MBARRIER_INSTR_OFFSETS
	.align		4
.L_931:
        /*05e0*/ 	.byte	0x04, 0x39
        /*05e2*/ 	.short	(.L_933 - .L_932)


	//   ....[0]....
.L_932:
        /*05e4*/ 	.word	0x000002a0
        /*05e8*/ 	.word	0x000000ff
        /*05ec*/ 	.word	0x0002e800
        /*05f0*/ 	.short	0x0100
        /*05f2*/ 	.byte	0x08
	.zero		1


	//   ....[1]....
        /*05f4*/ 	.word	0x000002b0
        /*05f8*/ 	.word	0x000000ff
        /*05fc*/ 	.word	0x0002e820
        /*0600*/ 	.short	0x0100
        /*0602*/ 	.byte	0x08
	.zero		1


	//   ....[2]....
        /*0604*/ 	.word	0x000003a0
        /*0608*/ 	.word	0x000000ff
        /*060c*/ 	.word	0x0002e830
        /*0610*/ 	.short	0x0100
        /*0612*/ 	.byte	0x08
	.zero		1


	//   ....[3]....
        /*0614*/ 	.word	0x000003b0
        /*0618*/ 	.word	0x000000ff
        /*061c*/ 	.word	0x0002e840
        /*0620*/ 	.short	0x0100
        /*0622*/ 	.byte	0x08
	.zero		1


	//   ....[4]....
        /*0624*/ 	.word	0x000003c0
        /*0628*/ 	.word	0x000000ff
        /*062c*/ 	.word	0x0002e838
        /*0630*/ 	.short	0x0100
        /*0632*/ 	.byte	0x08
	.zero		1


	//   ....[5]....
        /*0634*/ 	.word	0x000003d0
        /*0638*/ 	.word	0x000000ff
        /*063c*/ 	.word	0x0002e848
        /*0640*/ 	.short	0x0100
        /*0642*/ 	.byte	0x08
	.zero		1


	//   ....[6]....
        /*0644*/ 	.word	0x00000500
        /*0648*/ 	.word	0x000000ff
        /*064c*/ 	.word	0x0002e850
        /*0650*/ 	.short	0x0100
        /*0652*/ 	.byte	0x08
	.zero		1


	//   ....[7]....
        /*0654*/ 	.word	0x00000510
        /*0658*/ 	.word	0x000000ff
        /*065c*/ 	.word	0x0002e860
        /*0660*/ 	.short	0x0100
        /*0662*/ 	.byte	0x08
	.zero		1


	//   ....[8]....
        /*0664*/ 	.word	0x00000520
        /*0668*/ 	.word	0x000000ff
        /*066c*/ 	.word	0x0002e858
        /*0670*/ 	.short	0x0100
        /*0672*/ 	.byte	0x08
	.zero		1


	//   ....[9]....
        /*0674*/ 	.word	0x00000530
        /*0678*/ 	.word	0x000000ff
        /*067c*/ 	.word	0x0002e868
        /*0680*/ 	.short	0x0100
        /*0682*/ 	.byte	0x08
	.zero		1


	//   ....[10]....
        /*0684*/ 	.word	0x00000620
        /*0688*/ 	.word	0x000000ff
        /*068c*/ 	.word	0x0002e870
        /*0690*/ 	.short	0x0100
        /*0692*/ 	.byte	0x06
	.zero		1


	//   ....[11]....
        /*0694*/ 	.word	0x00000630
        /*0698*/ 	.word	0x000000ff
        /*069c*/ 	.word	0x0002e880
        /*06a0*/ 	.short	0x0100
        /*06a2*/ 	.byte	0x06
	.zero		1


	//   ....[12]....
        /*06a4*/ 	.word	0x00000640
        /*06a8*/ 	.word	0x000000ff
        /*06ac*/ 	.word	0x0002e878
        /*06b0*/ 	.short	0x0100
        /*06b2*/ 	.byte	0x06
	.zero		1


	//   ....[13]....
        /*06b4*/ 	.word	0x00000650
        /*06b8*/ 	.word	0x000000ff
        /*06bc*/ 	.word	0x0002e888
        /*06c0*/ 	.short	0x0100
        /*06c2*/ 	.byte	0x06
	.zero		1


	//   ....[14]....
        /*06c4*/ 	.word	0x00000780
        /*06c8*/ 	.word	0x000000ff
        /*06cc*/ 	.word	0x0002e890
        /*06d0*/ 	.short	0x0100
        /*06d2*/ 	.byte	0x08
	.zero		1


	//   ....[15]....
        /*06d4*/ 	.word	0x00000790
        /*06d8*/ 	.word	0x000000ff
        /*06dc*/ 	.word	0x0002e8a0
        /*06e0*/ 	.short	0x0100
        /*06e2*/ 	.byte	0x08
	.zero		1


	//   ....[16]....
        /*06e4*/ 	.word	0x000007a0
        /*06e8*/ 	.word	0x000000ff
        /*06ec*/ 	.word	0x0002e898
        /*06f0*/ 	.short	0x0100
        /*06f2*/ 	.byte	0x08
	.zero		1


	//   ....[17]....
        /*06f4*/ 	.word	0x000007b0
        /*06f8*/ 	.word	0x000000ff
        /*06fc*/ 	.word	0x0002e8a8
        /*0700*/ 	.short	0x0100
        /*0702*/ 	.byte	0x08
	.zero		1


	//   ....[18]....
        /*0704*/ 	.word	0x000008e0
        /*0708*/ 	.word	0x000000ff
        /*070c*/ 	.word	0x0002e8b0
        /*0710*/ 	.short	0x0100
        /*0712*/ 	.byte	0x08
	.zero		1


	//   ....[19]....
        /*0714*/ 	.word	0x000008f0
        /*0718*/ 	.word	0x000000ff
        /*071c*/ 	.word	0x0002e8c0
        /*0720*/ 	.short	0x0100
        /*0722*/ 	.byte	0x08
	.zero		1


	//   ....[20]....
        /*0724*/ 	.word	0x00000900
        /*0728*/ 	.word	0x000000ff
        /*072c*/ 	.word	0x0002e8b8
        /*0730*/ 	.short	0x0100
        /*0732*/ 	.byte	0x08
	.zero		1


	//   ....[21]....
        /*0734*/ 	.word	0x00000910
        /*0738*/ 	.word	0x000000ff
        /*073c*/ 	.word	0x0002e8c8
        /*0740*/ 	.short	0x0100
        /*0742*/ 	.byte	0x08
	.zero		1


	//   ....[22]....
        /*0744*/ 	.word	0x000019b0
        /*0748*/ 	.word	0x00000000
        /*074c*/ 	.word	0x0002e800
        /*0750*/ 	.short	0x010a
        /*0752*/ 	.byte	0x3f
	.zero		1


	//   ....[23]....
        /*0754*/ 	.word	0x00001a40
        /*0758*/ 	.word	0x00000005
        /*075c*/ 	.word	0x0002e830
        /*0760*/ 	.short	0x010a
        /*0762*/ 	.byte	0x3f
	.zero		1


	//   ....[24]....
        /*0764*/ 	.word	0x00001ad0
        /*0768*/ 	.word	0x00000005
        /*076c*/ 	.word	0x0002e830
        /*0770*/ 	.short	0x010a
        /*0772*/ 	.byte	0x3f
	.zero		1


	//   ....[25]....
        /*0774*/ 	.word	0x00004170
        /*0778*/ 	.word	0x0000003b
        /*077c*/ 	.word	0x00000000
        /*0780*/ 	.short	0x0101
        /*0782*/ 	.byte	0x3f
	.zero		1


	//   ....[26]....
        /*0784*/ 	.word	0x00005930
        /*0788*/ 	.word	0x000000ff
        /*078c*/ 	.word	0x0002e830
        /*0790*/ 	.short	0x010a
        /*0792*/ 	.byte	0x06
	.zero		1


	//   ....[27]....
        /*0794*/ 	.word	0x00005970
        /*0798*/ 	.word	0x000000ff
        /*079c*/ 	.word	0x0002e830
        /*07a0*/ 	.short	0x010a
        /*07a2*/ 	.byte	0x06
	.zero		1


	//   ....[28]....
        /*07a4*/ 	.word	0x00006590
        /*07a8*/ 	.word	0x000000ff
        /*07ac*/ 	.word	0x0002e850
        /*07b0*/ 	.short	0x010a
        /*07b2*/ 	.byte	0x06
	.zero		1


	//   ....[29]....
        /*07b4*/ 	.word	0x000065d0
        /*07b8*/ 	.word	0x000000ff
        /*07bc*/ 	.word	0x0002e850
        /*07c0*/ 	.short	0x010a
        /*07c2*/ 	.byte	0x06
	.zero		1


	//   ....[30]....
        /*07c4*/ 	.word	0x000083e0
        /*07c8*/ 	.word	0x00000005
        /*07cc*/ 	.word	0x00000000
        /*07d0*/ 	.short	0x0101
        /*07d2*/ 	.byte	0x3f
	.zero		1


	//   ....[31]....
        /*07d4*/ 	.word	0x00008800
        /*07d8*/ 	.word	0x0000000b
        /*07dc*/ 	.word	0x00000000
        /*07e0*/ 	.short	0x0101
        /*07e2*/ 	.byte	0x3f
	.zero		1


	//   ....[32]....
        /*07e4*/ 	.word	0x00008f50
        /*07e8*/ 	.word	0x00000014
        /*07ec*/ 	.word	0x0002e850
        /*07f0*/ 	.short	0x010a
        /*07f2*/ 	.byte	0x3f
	.zero		1


	//   ....[33]....
        /*07f4*/ 	.word	0x00008fe0
        /*07f8*/ 	.word	0x00000014
        /*07fc*/ 	.word	0x0002e850
        /*0800*/ 	.short	0x010a
        /*0802*/ 	.byte	0x3f
	.zero		1


	//   ....[34]....
        /*0804*/ 	.word	0x00009730
        /*0808*/ 	.word	0x00000005
        /*080c*/ 	.word	0x00000000
        /*0810*/ 	.short	0x0101
        /*0812*/ 	.byte	0x3f
	.zero		1


	//   ....[35]....
        /*0814*/ 	.word	0x0000b100
        /*0818*/ 	.word	0x00000002
        /*081c*/ 	.word	0x00000000
        /*0820*/ 	.short	0x0101
        /*0822*/ 	.byte	0x3f
	.zero		1


	//   ....[36]....
        /*0824*/ 	.word	0x0000dde0
        /*0828*/ 	.word	0x00000004
        /*082c*/ 	.word	0x0002e880
        /*0830*/ 	.short	0x010a
        /*0832*/ 	.byte	0x3f
	.zero		1


	//   ....[37]....
        /*0834*/ 	.word	0x0000dfb0
        /*0838*/ 	.word	0x00000004
        /*083c*/ 	.word	0x0002e840
        /*0840*/ 	.short	0x010a
        /*0842*/ 	.byte	0x3f
	.zero		1


	//   ....[38]....
        /*0844*/ 	.word	0x0000e2d0
        /*0848*/ 	.word	0x000000ff
        /*084c*/ 	.word	0x0002e820
        /*0850*/ 	.short	0x010a
        /*0852*/ 	.byte	0x29
	.zero		1


	//   ....[39]....
        /*0854*/ 	.word	0x0000e5d0
        /*0858*/ 	.word	0x00000004
        /*085c*/ 	.word	0x0002e880
        /*0860*/ 	.short	0x010a
        /*0862*/ 	.byte	0x3f
	.zero		1


	//   ....[40]....
        /*0864*/ 	.word	0x0000e850
        /*0868*/ 	.word	0x00000004
        /*086c*/ 	.word	0x0002e840
        /*0870*/ 	.short	0x010a
        /*0872*/ 	.byte	0x3f
	.zero		1


	//   ....[41]....
        /*0874*/ 	.word	0x0000eb40
        /*0878*/ 	.word	0x00000003
        /*087c*/ 	.word	0x0002e870
        /*0880*/ 	.short	0x010a
        /*0882*/ 	.byte	0x3f
	.zero		1


	//   ....[42]....
        /*0884*/ 	.word	0x0000ebb0
        /*0888*/ 	.word	0x00000003
        /*088c*/ 	.word	0x0002e860
        /*0890*/ 	.short	0x010a
        /*0892*/ 	.byte	0x3f
	.zero		1


	//   ....[43]....
        /*0894*/ 	.word	0x0000f390
        /*0898*/ 	.word	0x00000002
        /*089c*/ 	.word	0x0002e850
        /*08a0*/ 	.short	0x0101
        /*08a2*/ 	.byte	0x3f
	.zero		1


	//   ....[44]....
        /*08a4*/ 	.word	0x0000f3d0
        /*08a8*/ 	.word	0x00000002
        /*08ac*/ 	.word	0x00000000
        /*08b0*/ 	.short	0x0101
        /*08b2*/ 	.byte	0x3f
	.zero		1


	//   ....[45]....
        /*08b4*/ 	.word	0x0000f590
        /*08b8*/ 	.word	0x00000014
        /*08bc*/ 	.word	0x0002e870
        /*08c0*/ 	.short	0x010a
        /*08c2*/ 	.byte	0x3f
	.zero		1


	//   ....[46]....
        /*08c4*/ 	.word	0x0000f620
        /*08c8*/ 	.word	0x00000014
        /*08cc*/ 	.word	0x0002e860
        /*08d0*/ 	.short	0x010a
        /*08d2*/ 	.byte	0x3f
	.zero		1


	//   ....[47]....
        /*08d4*/ 	.word	0x0000fcb0
        /*08d8*/ 	.word	0x00000014
        /*08dc*/ 	.word	0x0002e850
        /*08e0*/ 	.short	0x0101
        /*08e2*/ 	.byte	0x3f
	.zero		1


	//   ....[48]....
        /*08e4*/ 	.word	0x0000fd00
        /*08e8*/ 	.word	0x00000000
        /*08ec*/ 	.word	0x00000000
        /*08f0*/ 	.short	0x0101
        /*08f2*/ 	.byte	0x3f
	.zero		1


	//   ....[49]....
        /*08f4*/ 	.word	0x00010870
        /*08f8*/ 	.word	0x00000000
        /*08fc*/ 	.word	0x0002e820
        /*0900*/ 	.short	0x010a
        /*0902*/ 	.byte	0x3f
	.zero		1


	//   ....[50]....
        /*0904*/ 	.word	0x00010a30
        /*0908*/ 	.word	0x00000006
        /*090c*/ 	.word	0x00000000
        /*0910*/ 	.short	0x010a
        /*0912*/ 	.byte	0x3f
	.zero		1


	//   ....[51]....
        /*0914*/ 	.word	0x00010aa0
        /*0918*/ 	.word	0x00000007
        /*091c*/ 	.word	0x00000000
        /*0920*/ 	.short	0x010a
        /*0922*/ 	.byte	0x3f
	.zero		1


	//   ....[52]....
        /*0924*/ 	.word	0x00010b00
        /*0928*/ 	.word	0x00000004
        /*092c*/ 	.word	0x0002e860
        /*0930*/ 	.short	0x010a
        /*0932*/ 	.byte	0x3f
	.zero		1


	//   ....[53]....
        /*0934*/ 	.word	0x00010b50
        /*0938*/ 	.word	0x00000003
        /*093c*/ 	.word	0x0002e860
        /*0940*/ 	.short	0x010a
        /*0942*/ 	.byte	0x3f
	.zero		1


	//   ....[54]....
        /*0944*/ 	.word	0x00010b90
        /*0948*/ 	.word	0x00000004
        /*094c*/ 	.word	0x0002e880
        /*0950*/ 	.short	0x010a
        /*0952*/ 	.byte	0x3f
	.zero		1


	//   ....[55]....
        /*0954*/ 	.word	0x00010bb0
        /*0958*/ 	.word	0x00000003
        /*095c*/ 	.word	0x0002e880
        /*0960*/ 	.short	0x010a
        /*0962*/ 	.byte	0x3f
	.zero		1


	//   ....[56]....
        /*0964*/ 	.word	0x00010c10
        /*0968*/ 	.word	0x00000000
        /*096c*/ 	.word	0x0002e800
        /*0970*/ 	.short	0x010a
        /*0972*/ 	.byte	0x3f
	.zero		1


	//   ....[57]....
        /*0974*/ 	.word	0x00010c60
        /*0978*/ 	.word	0x00000005
        /*097c*/ 	.word	0x0002e830
        /*0980*/ 	.short	0x010a
        /*0982*/ 	.byte	0x3f
	.zero		1


	//   ....[58]....
        /*0984*/ 	.word	0x00010cc0
        /*0988*/ 	.word	0x00000007
        /*098c*/ 	.word	0x0002e830
        /*0990*/ 	.short	0x010a
        /*0992*/ 	.byte	0x3f
	.zero		1


	//   ....[59]....
        /*0994*/ 	.word	0x00010d20
        /*0998*/ 	.word	0x00000007
        /*099c*/ 	.word	0x0002e850
        /*09a0*/ 	.short	0x010a
        /*09a2*/ 	.byte	0x3f
	.zero		1


	//   ....[60]....
        /*09a4*/ 	.word	0x00010d70
        /*09a8*/ 	.word	0x00000014
        /*09ac*/ 	.word	0x0002e850
        /*09b0*/ 	.short	0x010a
        /*09b2*/ 	.byte	0x3f
	.zero		1


	//   ....[61]....
        /*09b4*/ 	.word	0x00010ec0
        /*09b8*/ 	.word	0x00000004
        /*09bc*/ 	.word	0x0002e880
        /*09c0*/ 	.short	0x010a
        /*09c2*/ 	.byte	0x3f
	.zero		1


	//   ....[62]....
        /*09c4*/ 	.word	0x00010f10
        /*09c8*/ 	.word	0x00000004
        /*09cc*/ 	.word	0x0002e840
        /*09d0*/ 	.short	0x010a
        /*09d2*/ 	.byte	0x3f
	.zero		1


	//   ....[63]....
        /*09d4*/ 	.word	0x00010f70
        /*09d8*/ 	.word	0x00000003
        /*09dc*/ 	.word	0x0002e820
        /*09e0*/ 	.short	0x010a
        /*09e2*/ 	.byte	0x3f
	.zero		1


	//   ....[64]....
        /*09e4*/ 	.word	0x00010fc0
        /*09e8*/ 	.word	0x00000004
        /*09ec*/ 	.word	0x0002e880
        /*09f0*/ 	.short	0x010a
        /*09f2*/ 	.byte	0x3f
	.zero		1


	//   ....[65]....
        /*09f4*/ 	.word	0x00011010
        /*09f8*/ 	.word	0x00000004
        /*09fc*/ 	.word	0x0002e840
        /*0a00*/ 	.short	0x010a
        /*0a02*/ 	.byte	0x3f
	.zero		1


	//   ....[66]....
        /*0a04*/ 	.word	0x00011070
        /*0a08*/ 	.word	0x00000003
        /*0a0c*/ 	.word	0x0002e870
        /*0a10*/ 	.short	0x010a
        /*0a12*/ 	.byte	0x3f
	.zero		1


	//   ....[67]....
        /*0a14*/ 	.word	0x000110d0
        /*0a18*/ 	.word	0x00000004
        /*0a1c*/ 	.word	0x0002e860
        /*0a20*/ 	.short	0x010a
        /*0a22*/ 	.byte	0x3f
	.zero		1


	//   ....[68]....
        /*0a24*/ 	.word	0x00011120
        /*0a28*/ 	.word	0x00000014
        /*0a2c*/ 	.word	0x0002e870
        /*0a30*/ 	.short	0x010a
        /*0a32*/ 	.byte	0x3f
	.zero		1


	//   ....[69]....
        /*0a34*/ 	.word	0x00011170
        /*0a38*/ 	.word	0x00000014
        /*0a3c*/ 	.word	0x0002e860
        /*0a40*/ 	.short	0x010a
        /*0a42*/ 	.byte	0x3f
	.zero		1


	//   ....[70]....
        /*0a44*/ 	.word	0x000111c0
        /*0a48*/ 	.word	0x00000000
        /*0a4c*/ 	.word	0x0002e820
        /*0a50*/ 	.short	0x010a
        /*0a52*/ 	.byte	0x3f
	.zero		1


	//   ....[71]....
        /*0a54*/ 	.word	0x00011360
        /*0a58*/ 	.word	0x00000006
        /*0a5c*/ 	.word	0x00000000
        /*0a60*/ 	.short	0x010a
        /*0a62*/ 	.byte	0x3f
	.zero		1


	//   ....[72]....
        /*0a64*/ 	.word	0x000113b0
        /*0a68*/ 	.word	0x00000007
        /*0a6c*/ 	.word	0x00000000
        /*0a70*/ 	.short	0x010a
        /*0a72*/ 	.byte	0x3f
	.zero		1


	//   ....[73]....
        /*0a74*/ 	.word	0x00011400
        /*0a78*/ 	.word	0x00000004
        /*0a7c*/ 	.word	0x0002e860
        /*0a80*/ 	.short	0x010a
        /*0a82*/ 	.byte	0x3f
	.zero		1


	//   ....[74]....
        /*0a84*/ 	.word	0x00011450
        /*0a88*/ 	.word	0x00000003
        /*0a8c*/ 	.word	0x0002e860
        /*0a90*/ 	.short	0x010a
        /*0a92*/ 	.byte	0x3f
	.zero		1


	//   ....[75]....
        /*0a94*/ 	.word	0x000114a0
        /*0a98*/ 	.word	0x00000004
        /*0a9c*/ 	.word	0x0002e880
        /*0aa0*/ 	.short	0x010a
        /*0aa2*/ 	.byte	0x3f
	.zero		1


	//----- nvinfo : EIATTR_NUM_MBARRIERS
	.align		4
.L_933:
        /*0aa4*/ 	.byte	0x03, 0x38
        /*0aa6*/ 	.short	0x0016


	//----- nvinfo : EIATTR_EXIT_INSTR_OFFSETS
	.align		4
        /*0aa8*/ 	.byte	0x04, 0x1c
        /*0aaa*/ 	.short	(.L_935 - .L_934)


	//   ....[0]....
.L_934:
        /*0aac*/ 	.word	0x00000ab0


	//   ....[1]....
        /*0ab0*/ 	.word	0x0000c100


	//   ....[2]....
        /*0ab4*/ 	.word	0x00010c00


	//----- nvinfo : EIATTR_MAX_THREADS
	.align		4
.L_935:
        /*0ab8*/ 	.byte	0x04, 0x05
        /*0aba*/ 	.short	(.L_937 - .L_936)
.L_936:
        /*0abc*/ 	.word	0x00000180
        /*0ac0*/ 	.word	0x00000001
        /*0ac4*/ 	.word	0x00000001


	//----- nvinfo : EIATTR_CRS_STACK_SIZE
	.align		4
.L_937:
        /*0ac8*/ 	.byte	0x04, 0x1e
        /*0aca*/ 	.short	(.L_939 - .L_938)
.L_938:
        /*0acc*/ 	.word	0x00000000


	//----- nvinfo : EIATTR_CBANK_PARAM_SIZE
	.align		4
.L_939:
        /*0ad0*/ 	.byte	0x03, 0x19
        /*0ad2*/ 	.short	0x0a70


	//----- nvinfo : EIATTR_PARAM_CBANK
	.align		4
        /*0ad4*/ 	.byte	0x04, 0x0a
        /*0ad6*/ 	.short	(.L_941 - .L_940)
	.align		4
.L_940:
        /*0ad8*/ 	.word	index@(.nv.constant0._ZN7cutlass13device_kernelIN5flash11enable_sm90INS1_16FlashAttnFwdSm90INS1_25CollectiveMainloopFwdSm90ILi2EN4cute5tupleIJNS5_1CILi1EEES8_S8_EEENS6_IJNS7_ILi128EEENS7_ILi224EEESA_EEELi128ENS_12float_e4m3_tEfNS_4arch4Sm90ELb0ELb0ELb0ELb1ELb0ELb0ELb0ELb1ELb1ELb0ELb0ELb0EEENS1_21CollectiveEpilogueFwdINS6_IJSA_SA_SB_EEES9_NS_10bfloat16_tESF_Li256ELb1ELb0ELb0ELb1EEENS1_36VarlenDynamicPersistentTileSchedulerILi128ELi224ELi256ELi128ELb0ELb0ELb1ELb0ELb1ELb1EEEEEEEEEvNT_6ParamsE)
        /*0adc*/ 	.short	0x0210
        /*0ade*/ 	.short	0x0a70


	//----- nvinfo : EIATTR_SW_WAR
	.align		4
.L_941:
        /*0ae0*/ 	.byte	0x04, 0x36
        /*0ae2*/ 	.short	(.L_943 - .L_942)
.L_942:
        /*0ae4*/ 	.word	0x00000008
.L_943:


//--------------------- .nv.info._ZN7cutlass13device_kernelIN5flash11enable_sm90INS1_16FlashAttnFwdSm90INS1_25CollectiveMainloopFwdSm90ILi2EN4cute5tupleIJNS5_1CILi1EEES8_S8_EEENS6_IJNS7_ILi128EEENS7_ILi224EEESA_EEELi128ENS_12float_e4m3_tEfNS_4arch4Sm90ELb0ELb0ELb0ELb1ELb0ELb1ELb0ELb1ELb1ELb0ELb0ELb0EEENS1_21CollectiveEpilogueFwdINS6_IJSA_SA_SB_EEES9_NS_10bfloat16_tESF_Li256ELb1ELb0ELb0ELb1EEENS1_36VarlenDynamicPersistentTileSchedulerILi128ELi224ELi256ELi128ELb0ELb0ELb1ELb0ELb1ELb1EEEEEEEEEvNT_6ParamsE --------------------------
	.section	.nv.info._ZN7cutlass13device_kernelIN5flash11enable_sm90INS1_16FlashAttnFwdSm90INS1_25CollectiveMainloopFwdSm90ILi2EN4cute5tupleIJNS5_1CILi1EEES8_S8_EEENS6_IJNS7_ILi128EEENS7_ILi224EEESA_EEELi128ENS_12float_e4m3_tEfNS_4arch4Sm90ELb0ELb0ELb0ELb1ELb0ELb1ELb0ELb1ELb1ELb0ELb0ELb0EEENS1_21CollectiveEpilogueFwdINS6_IJSA_SA_SB_EEES9_NS_10bfloat16_tESF_Li256ELb1ELb0ELb0ELb1EEENS1_36VarlenDynamicPersistentTileSchedulerILi128ELi224ELi256ELi128ELb0ELb0ELb1ELb0ELb1ELb1EEEEEEEEEvNT_6ParamsE,"",@"SHT_CUDA_INFO"
	.sectionflags	@""
	.align	4


	//----- nvinfo : EIATTR_CUDA_API_VERSION
	.align		4
        /*0000*/ 	.byte	0x04, 0x37
        /*0002*/ 	.short	(.L_945 - .L_944)
.L_944:
        /*0004*/ 	.word	0x00000082


	//----- nvinfo : EIATTR_KPARAM_INFO
	.align		4
.L_945:
        /*0008*/ 	.byte	0x04, 0x17
        /*000a*/ 	.short	(.L_947 - .L_946)
.L_946:
        /*000c*/ 	.word	0x00000000
        /*0010*/ 	.short	0x0000
        /*0012*/ 	.short	0x0070
        /*0014*/ 	.byte	0x00, 0xf0, 0x01, 0x28


	//----- nvinfo : EIATTR_SPARSE_MMA_MASK
	.align		4
.L_947:
        /*0018*/ 	.byte	0x03, 0x50
        /*001a*/ 	.short	0x0000


	//----- nvinfo : EIATTR_MAXREG_COUNT
	.align		4
        /*001c*/ 	.byte	0x03, 0x1b
        /*001e*/ 	.short	0x00a8


	//----- nvinfo : EIATTR_NUM_BARRIERS
	.align		4
        /*0020*/ 	.byte	0x02, 0x4c
        /*0022*/ 	.byte	0x10
	.zero		1


	//----- nvinfo : EIATTR_EXTERNS
	.align		4
        /*0024*/ 	.byte	0x04, 0x0f
        /*0026*/ 	.short	(.L_949 - .L_948)


	//   ....[0]....
	.align		4
.L_948:
        /*0028*/ 	.word	index@(__assertfail)


	//----- nvinfo : EIATTR_ANNOTATIONS
	.align		4
.L_949:
        /*002c*/ 	.byte	0x04, 0x55
        /*002e*/ 	.short	(.L_951 - .L_950)


	//   ....[0]....
.L_950:
        /* <DEDUP_REMOVED lines=115> */


	//----- nvinfo : EIATTR_MERCURY_ISA_VERSION
	.align		4
.L_951:
        /*0750*/ 	.byte	0x03, 0x5f
        /*0752*/ 	.short	0x0101


	//----- nvinfo : EIATTR_UNUSED_LOAD_BYTE_OFFSET
	.align		4
        /*0754*/ 	.byte	0x04, 0x44
        /*0756*/ 	.short	(.L_953 - .L_952)


	//   ....[0]....
.L_952:
        /*0758*/ 	.word	0x00000b40
        /*075c*/ 	.word	0x0000fff0


	//   ....[1]....
        /*0760*/ 	.word	0x0001a400
        /*0764*/ 	.word	0x0000fff0


	//----- nvinfo : EIATTR_INT_WARP_WIDE_INSTR_OFFSETS
	.align		4
.L_953:
        /*0768*/ 	.byte	0x04, 0x31
        /*076a*/ 	.short	(.L_955 - .L_954)


	//   ....[0]....
.L_954:
        /*076c*/ 	.word	0x000001c0


	//   ....[1]....
        /*0770*/ 	.word	0x00000200


	//   ....[2]....
        /*0774*/ 	.word	0x00000270


	//   ....[3]....
        /*0778*/ 	.word	0x0001eb20


	//   ....[4]....
        /*077c*/ 	.word	0x0001eb80


	//   ....[5]....
        /*0780*/ 	.word	0x0001f2e0


	//   ....[6]....
        /*0784*/ 	.word	0x0001f320


	//   ....[7]....
        /*0788*/ 	.word	0x00021180


	//   ....[8]....
        /*078c*/ 	.word	0x000211e0


	//----- nvinfo : EIATTR_COOP_GROUP_MASK_REGIDS
	.align		4
.L_955:
        /*0790*/ 	.byte	0x04, 0x29
        /*0792*/ 	.short	(.L_957 - .L_956)


	//   ....[0]....
.L_956:
        /*0794*/ 	.word	0xffffffff


	//   ....[1]....
        /*0798*/ 	.word	0xffffffff


	//   ....[2]....
        /*079c*/ 	.word	0xffffffff


	//   ....[3]....
        /*07a0*/ 	.word	0xffffffff


	//   ....[4]....
        /*07a4*/ 	.word	0xffffffff


	//   ....[5]....
        /*07a8*/ 	.word	0xffffffff


	//   ....[6]....
        /*07ac*/ 	.word	0xffffffff


	//   ....[7]....
        /*07b0*/ 	.word	0xffffffff


	//   ....[8]....
        /*07b4*/ 	.word	0xffffffff


	//   ....[9]....
        /*07b8*/ 	.word	0xffffffff


	//   ....[10]....
        /*07bc*/ 	.word	0xffffffff


	//   ....[11]....
        /*07c0*/ 	.word	0xffffffff


	//   ....[12]....
        /*07c4*/ 	.word	0xffffffff


	//   ....[13]....
        /*07c8*/ 	.word	0xffffffff


	//   ....[14]....
        /*07cc*/ 	.word	0xffffffff


	//   ....[15]....
        /*07d0*/ 	.word	0xffffffff


	//   ....[16]....
        /*07d4*/ 	.word	0xffffffff


	//   ....[17]....
        /*07d8*/ 	.word	0xffffffff


	//   ....[18]....
        /*07dc*/ 	.word	0xffffffff


	//   ....[19]....
        /*07e0*/ 	.word	0xffffffff


	//   ....[20]....
        /*07e4*/ 	.word	0xffffffff


	//   ....[21]....
        /*07e8*/ 	.word	0xffffffff


	//   ....[22]....
        /*07ec*/ 	.word	0xffffffff


	//   ....[23]....
        /*07f0*/ 	.word	0xffffffff


	//   ....[24]....
        /*07f4*/ 	.word	0xffffffff


	//   ....[25]....
        /*07f8*/ 	.word	0xffffffff


	//   ....[26]....
        /*07fc*/ 	.word	0xffffffff


	//   ....[27]....
        /*0800*/ 	.word	0xffffffff


	//   ....[28]....
        /*0804*/ 	.word	0xffffffff


	//   ....[29]....
        /*0808*/ 	.word	0xffffffff


	//   ....[30]....
        /*080c*/ 	.word	0xffffffff


	//   ....[31]....
        /*0810*/ 	.word	0xffffffff


	//   ....[32]....
        /*0814*/ 	.word	0xffffffff


	//   ....[33]....
        /*0818*/ 	.word	0xffffffff


	//   ....[34]....
        /*081c*/ 	.word	0xffffffff


	//   ....[35]....
        /*0820*/ 	.word	0xffffffff


	//   ....[36]....
        /*0824*/ 	.word	0xffffffff


	//   ....[37]....
        /*0828*/ 	.word	0xffffffff


	//   ....[38]....
        /*082c*/ 	.word	0xffffffff


	//   ....[39]....
        /*0830*/ 	.word	0xffffffff


	//   ....[40]....
        /*0834*/ 	.word	0xffffffff


	//   ....[41]....
        /*0838*/ 	.word	0xffffffff


	//   ....[42]....
        /*083c*/ 	.word	0xffffffff


	//   ....[43]....
        /*0840*/ 	.word	0xffffffff


	//   ....[44]....
        /*0844*/ 	.word	0xffffffff


	//   ....[45]....
        /*0848*/ 	.word	0xffffffff


	//   ....[46]....
        /*084c*/ 	.word	0xffffffff


	//   ....[47]....
        /*0850*/ 	.word	0xffffffff


	//   ....[48]....
        /*0854*/ 	.word	0xffffffff


	//   ....[49]....
        /*0858*/ 	.word	0xffffffff


	//   ....[50]....
        /*085c*/ 	.word	0xffffffff


	//   ....[51]....
        /*0860*/ 	.word	0xffffffff


	//   ....[52]....
        /*0864*/ 	.word	0xffffffff


	//   ....[53]....
        /*0868*/ 	.word	0xffffffff


	//   ....[54]....
        /*086c*/ 	.word	0xffffffff


	//   ....[55]....
        /*0870*/ 	.word	0xffffffff


	//   ....[56]....
        /*0874*/ 	.word	0xffffffff


	//   ....[57]....
        /*0878*/ 	.word	0xffffffff


	//   ....[58]....
        /*087c*/ 	.word	0xffffffff


	//   ....[59]....
        /*0880*/ 	.word	0xffffffff


	//   ....[60]....
        /*0884*/ 	.word	0xffffffff


	//   ....[61]....
        /*0888*/ 	.word	0xffffffff


	//   ....[62]....
        /*088c*/ 	.word	0xffffffff


	//   ....[63]....
        /*0890*/ 	.word	0xffffffff


	//   ....[64]....
        /*0894*/ 	.word	0xffffffff


	//   ....[65]....
        /*0898*/ 	.word	0xffffffff


	//   ....[66]....
        /*089c*/ 	.word	0xffffffff


	//   ....[67]....
        /*08a0*/ 	.word	0xffffffff


	//   ....[68]....
        /*08a4*/ 	.word	0xffffffff


	//   ....[69]....
        /*08a8*/ 	.word	0xffffffff


	//   ....[70]....
        /*08ac*/ 	.word	0xffffffff


	//   ....[71]....
        /*08b0*/ 	.word	0xffffffff


	//   ....[72]....
        /*08b4*/ 	.word	0xffffffff


	//   ....[73]....
        /*08b8*/ 	.word	0xffffffff


	//   ....[74]....
        /*08bc*/ 	.word	0xffffffff


	//   ....[75]....
        /*08c0*/ 	.word	0xffffffff


	//   ....[76]....
        /*08c4*/ 	.word	0xffffffff


	//   ....[77]....
        /*08c8*/ 	.word	0xffffffff


	//   ....[78]....
        /*08cc*/ 	.word	0xffffffff


	//   ....[79]....
        /*08d0*/ 	.word	0xffffffff


	//   ....[80]....
        /*08d4*/ 	.word	0xffffffff


	//   ....[81]....
        /*08d8*/ 	.word	0xffffffff


	//   ....[82]....
        /*08dc*/ 	.word	0xffffffff


	//   ....[83]....
        /*08e0*/ 	.word	0xffffffff


	//   ....[84]....
        /*08e4*/ 	.word	0xffffffff


	//   ....[85]....
        /*08e8*/ 	.word	0xffffffff


	//   ....[86]....
        /*08ec*/ 	.word	0xffffffff


	//   ....[87]....
        /*08f0*/ 	.word	0xffffffff


	//   ....[88]....
        /*08f4*/ 	.word	0x0500000f


	//   ....[89]....
        /*08f8*/ 	.word	0x0500000f


	//   ....[90]....
        /*08fc*/ 	.word	0x0500000f


	//   ....[91]....
        /*0900*/ 	.word	0x0500000f


	//   ....[92]....
        /*0904*/ 	.word	0x0500000f


	//   ....[93]....
        /*0908*/ 	.word	0x0500000f


	//   ....[94]....
        /*090c*/ 	.word	0x0500000f


	//   ....[95]....
        /*0910*/ 	.word	0x0500000f


	//   ....[96]....
        /*0914*/ 	.word	0x0500000f


	//   ....[97]....
        /*0918*/ 	.word	0x0500000f


	//   ....[98]....
        /*091c*/ 	.word	0x0500000f


	//   ....[99]....
        /*0920*/ 	.word	0x0500000f


	//   ....[100]....
        /*0924*/ 	.word	0x0500000f


	//   ....[101]....
        /*0928*/ 	.word	0x0500000f


	//   ....[102]....
        /*092c*/ 	.word	0x0500000f


	//   ....[103]....
        /*0930*/ 	.word	0x0500000f


	//   ....[104]....
        /*0934*/ 	.word	0x0500000f


	//   ....[105]....
        /*0938*/ 	.word	0x0500000f


	//   ....[106]....
        /*093c*/ 	.word	0x0500000f


	//   ....[107]....
        /*0940*/ 	.word	0x0500000f


	//   ....[108]....
        /*0944*/ 	.word	0x0500000f


	//   ....[109]....
        /*0948*/ 	.word	0x0500000f


	//   ....[110]....
        /*094c*/ 	.word	0x0500000f


	//   ....[111]....
        /*0950*/ 	.word	0x0500000f


	//   ....[112]....
        /*0954*/ 	.word	0x0500000f


	//   ....[113]....
        /*0958*/ 	.word	0x0500000f


	//   ....[114]....
        /*095c*/ 	.word	0x0500000f


	//   ....[115]....
        /*0960*/ 	.word	0x0500000f


	//   ....[116]....
        /*0964*/ 	.word	0x0500000f


	//   ....[117]....
        /*0968*/ 	.word	0x0500000f


	//   ....[118]....
        /*096c*/ 	.word	0x0500000f


	//   ....[119]....
        /*0970*/ 	.word	0x0500000f


	//   ....[120]....
        /*0974*/ 	.word	0x0500000f


	//   ....[121]....
        /*0978*/ 	.word	0x0500000f


	//   ....[122]....
        /*097c*/ 	.word	0x0500000f


	//   ....[123]....
        /*0980*/ 	.word	0x0500000f


	//   ....[124]....
        /*0984*/ 	.word	0x0500000f


	//   ....[125]....
        /*0988*/ 	.word	0x0500000f


	//   ....[126]....
        /*098c*/ 	.word	0x0500000f


	//   ....[127]....
        /*0990*/ 	.word	0x0500000f


	//   ....[128]....
        /*0994*/ 	.word	0x0500000f


	//   ....[129]....
        /*0998*/ 	.word	0x0500000f


	//   ....[130]....
        /*099c*/ 	.word	0x0500000f


	//   ....[131]....
        /*09a0*/ 	.word	0x0500000f


	//   ....[132]....
        /*09a4*/ 	.word	0x0500000f


	//   ....[133]....
        /*09a8*/ 	.word	0x0500000f


	//   ....[134]....
        /*09ac*/ 	.word	0x0500000f


	//   ....[135]....
        /*09b0*/ 	.word	0x0500000f


	//   ....[136]....
        /*09b4*/ 	.word	0x0500000f


	//   ....[137]....
        /*09b8*/ 	.word	0x0500000f


	//   ....[138]....
        /*09bc*/ 	.word	0x0500000f


	//   ....[139]....
        /*09c0*/ 	.word	0x0500000f


	//   ....[140]....
        /*09c4*/ 	.word	0x0500000f


	//   ....[141]....
        /*09c8*/ 	.word	0x0500000f


	//   ....[142]....
        /*09cc*/ 	.word	0x0500000f


	//   ....[143]....
        /*09d0*/ 	.word	0x0500000f


	//   ....[144]....
        /*09d4*/ 	.word	0x0500000f


	//   ....[145]....
        /*09d8*/ 	.word	0x0500000f


	//   ....[146]....
        /*09dc*/ 	.word	0x0500000f


	//   ....[147]....
        /*09e0*/ 	.word	0x0500000f


	//   ....[148]....
        /*09e4*/ 	.word	0x0500000f


	//----- nvinfo : EIATTR_COOP_GROUP_INSTR_OFFSETS
	.align		4
.L_957:
        /*09e8*/ 	.byte	0x04, 0x28
        /*09ea*/ 	.short	(.L_959 - .L_958)


	//   ....[0]....
.L_958:
        /*09ec*/ 	.word	0x00000070


	//   ....[1]....
        /*09f0*/ 	.word	0x000001d0


	//   ....[2]....
        /*09f4*/ 	.word	0x00000220


	//   ....[3]....
        /*09f8*/ 	.word	0x00000450


	//   ....[4]....
        /*09fc*/ 	.word	0x000005b0


	//   ....[5]....
        /*0a00*/ 	.word	0x000006d0


	//   ....[6]....
        /*0a04*/ 	.word	0x00000830


	//   ....[7]....
        /*0a08*/ 	.word	0x0000cea0


	//   ....[8]....
        /*0a0c*/ 	.word	0x00013210


	//   ....[9]....
        /*0a10*/ 	.word	0x00013310


	//   ....[10]....
        /*0a14*/ 	.word	0x00013bf0


	//   ....[11]....
        /*0a18*/ 	.word	0x00013c70


	//   ....[12]....
        /*0a1c*/ 	.word	0x00017650


	//   ....[13]....
        /*0a20*/ 	.word	0x000176b0


	//   ....[14]....
        /*0a24*/ 	.word	0x000176f0


	//   ....[15]....
        /*0a28*/ 	.word	0x00017710


	//   ....[16]....
        /*0a2c*/ 	.word	0x00019bd0


	//   ....[17]....
        /*0a30*/ 	.word	0x00019be0


	//   ....[18]....
        /*0a34*/ 	.word	0x00019c60


	//   ....[19]....
        /*0a38*/ 	.word	0x00019c70


	//   ....[20]....
        /*0a3c*/ 	.word	0x0001aa50


	//   ....[21]....
        /*0a40*/ 	.word	0x0001aa80


	//   ....[22]....
        /*0a44*/ 	.word	0x0001aab0


	//   ....[23]....
        /*0a48*/ 	.word	0x0001aae0


	//   ....[24]....
        /*0a4c*/ 	.word	0x0001ab10


	//   ....[25]....
        /*0a50*/ 	.word	0x0001ab40


	//   ....[26]....
        /*0a54*/ 	.word	0x0001ab70


	//   ....[27]....
        /*0a58*/ 	.word	0x0001aba0


	//   ....[28]....
        /*0a5c*/ 	.word	0x0001abd0


	//   ....[29]....
        /*0a60*/ 	.word	0x0001ac00


	//   ....[30]....
        /*0a64*/ 	.word	0x0001ac30


	//   ....[31]....
        /*0a68*/ 	.word	0x0001ac60


	//   ....[32]....
        /*0a6c*/ 	.word	0x0001ac90


	//   ....[33]....
        /*0a70*/ 	.word	0x0001acc0


	//   ....[34]....
        /*0a74*/ 	.word	0x0001acf0


	//   ....[35]....
        /*0a78*/ 	.word	0x0001ad20


	//   ....[36]....
        /*0a7c*/ 	.word	0x0001ad50


	//   ....[37]....
        /*0a80*/ 	.word	0x0001ad80


	//   ....[38]....
        /*0a84*/ 	.word	0x0001adb0


	//   ....[39]....
        /*0a88*/ 	.word	0x0001ade0


	//   ....[40]....
        /*0a8c*/ 	.word	0x0001ae10


	//   ....[41]....
        /*0a90*/ 	.word	0x0001ae50


	//   ....[42]....
        /*0a94*/ 	.word	0x0001ae80


	//   ....[43]....
        /*0a98*/ 	.word	0x0001aea0


	//   ....[44]....
        /*0a9c*/ 	.word	0x0001aed0


	//   ....[45]....
        /*0aa0*/ 	.word	0x0001aee0


	//   ....[46]....
        /*0aa4*/ 	.word	0x0001aef0


	//   ....[47]....
        /*0aa8*/ 	.word	0x0001af00


	//   ....[48]....
        /*0aac*/ 	.word	0x0001af10


	//   ....[49]....
        /*0ab0*/ 	.word	0x0001af20


	//   ....[50]....
        /*0ab4*/ 	.word	0x0001af30


	//   ....[51]....
        /*0ab8*/ 	.word	0x0001af60


	//   ....[52]....
        /*0abc*/ 	.word	0x0001ca60


	//   ....[53]....
        /*0ac0*/ 	.word	0x0001cc50


	//   ....[54]....
        /*0ac4*/ 	.word	0x0001cc80


	//   ....[55]....
        /*0ac8*/ 	.word	0x0001ccb0


	//   ....[56]....
        /*0acc*/ 	.word	0x0001cce0


	//   ....[57]....
        /*0ad0*/ 	.word	0x0001cd10


	//   ....[58]....
        /*0ad4*/ 	.word	0x0001cd40


	//   ....[59]....
        /*0ad8*/ 	.word	0x0001ceb0


	//   ....[60]....
        /*0adc*/ 	.word	0x0001cee0


	//   ....[61]....
        /*0ae0*/ 	.word	0x0001cf10


	//   ....[62]....
        /*0ae4*/ 	.word	0x0001cf40


	//   ....[63]....
        /*0ae8*/ 	.word	0x0001cf70


	//   ....[64]....
        /*0aec*/ 	.word	0x0001cfa0


	//   ....[65]....
        /*0af0*/ 	.word	0x0001d040


	//   ....[66]....
        /*0af4*/ 	.word	0x0001d070


	//   ....[67]....
        /*0af8*/ 	.word	0x0001d100


	//   ....[68]....
        /*0afc*/ 	.word	0x0001dd40


	//   ....[69]....
        /*0b00*/ 	.word	0x0001f4d0


	//   ....[70]....
        /*0b04*/ 	.word	0x00022020


	//   ....[71]....
        /*0b08*/ 	.word	0x00022050


	//   ....[72]....
        /*0b0c*/ 	.word	0x00022090


	//   ....[73]....
        /*0b10*/ 	.word	0x000220c0


	//   ....[74]....
        /*0b14*/ 	.word	0x000220f0


	//   ....[75]....
        /*0b18*/ 	.word	0x00022120


	//   ....[76]....
        /*0b1c*/ 	.word	0x00022150


	//   ....[77]....
        /*0b20*/ 	.word	0x00022180


	//   ....[78]....
        /*0b24*/ 	.word	0x00022310


	//   ....[79]....
        /*0b28*/ 	.word	0x00022340


	//   ....[80]....
        /*0b2c*/ 	.word	0x00022370


	//   ....[81]....
        /*0b30*/ 	.word	0x000223a0


	//   ....[82]....
        /*0b34*/ 	.word	0x000223d0


	//   ....[83]....
        /*0b38*/ 	.word	0x00022400


	//   ....[84]....
        /*0b3c*/ 	.word	0x000224d0


	//   ....[85]....
        /*0b40*/ 	.word	0x000224f0


	//   ....[86]....
        /*0b44*/ 	.word	0x00022560


	//   ....[87]....
        /*0b48*/ 	.word	0x000229e0


	//   ....[88]....
        /*0b4c*/ 	.word	0x00022f00


	//   ....[89]....
        /*0b50*/ 	.word	0x00022fb0


	//   ....[90]....
        /*0b54*/ 	.word	0x00023050


	//   ....[91]....
        /*0b58*/ 	.word	0x000230f0


	//   ....[92]....
        /*0b5c*/ 	.word	0x00023190


	//   ....[93]....
        /*0b60*/ 	.word	0x00023280


	//   ....[94]....
        /*0b64*/ 	.word	0x00023320


	//   ....[95]....
        /*0b68*/ 	.word	0x000233c0


	//   ....[96]....
        /*0b6c*/ 	.word	0x00023460


	//   ....[97]....
        /*0b70*/ 	.word	0x00023690


	//   ....[98]....
        /*0b74*/ 	.word	0x000237c0


	//   ....[99]....
        /*0b78*/ 	.word	0x000238e0


	//   ....[100]....
        /*0b7c*/ 	.word	0x00023990


	//   ....[101]....
        /*0b80*/ 	.word	0x000239f0


	//   ....[102]....
        /*0b84*/ 	.word	0x00023a70


	//   ....[103]....
        /*0b88*/ 	.word	0x00023ad0


	//   ....[104]....
        /*0b8c*/ 	.word	0x00023b50


	//   ....[105]....
        /*0b90*/ 	.word	0x00023bb0


	//   ....[106]....
        /*0b94*/ 	.word	0x00023c30


	//   ....[107]....
        /*0b98*/ 	.word	0x00023c90


	//   ....[108]....
        /*0b9c*/ 	.word	0x00023d10


	//   ....[109]....
        /*0ba0*/ 	.word	0x00023d70


	//   ....[110]....
        /*0ba4*/ 	.word	0x00023df0


	//   ....[111]....
        /*0ba8*/ 	.word	0x00023e50


	//   ....[112]....
        /*0bac*/ 	.word	0x00023eb0


	//   ....[113]....
        /*0bb0*/ 	.word	0x00023f10


	//   ....[114]....
        /*0bb4*/ 	.word	0x00023f90


	//   ....[115]....
        /*0bb8*/ 	.word	0x00023ff0


	//   ....[116]....
        /*0bbc*/ 	.word	0x00024070


	//   ....[117]....
        /*0bc0*/ 	.word	0x000240d0


	//   ....[118]....
        /*0bc4*/ 	.word	0x00024140


	//   ....[119]....
        /*0bc8*/ 	.word	0x000241a0


	//   ....[120]....
        /*0bcc*/ 	.word	0x00024220


	//   ....[121]....
        /*0bd0*/ 	.word	0x00024280


	//   ....[122]....
        /*0bd4*/ 	.word	0x00024300


	//   ....[123]....
        /*0bd8*/ 	.word	0x00024360


	//   ....[124]....
        /*0bdc*/ 	.word	0x000243e0


	//   ....[125]....
        /*0be0*/ 	.word	0x00024440


	//   ....[126]....
        /*0be4*/ 	.word	0x000244b0


	//   ....[127]....
        /*0be8*/ 	.word	0x00024510


	//   ....[128]....
        /*0bec*/ 	.word	0x00024570


	//   ....[129]....
        /*0bf0*/ 	.word	0x000246b0


	//   ....[130]....
        /*0bf4*/ 	.word	0x00024990


	//   ....[131]....
        /*0bf8*/ 	.word	0x00024db0


	//   ....[132]....
        /*0bfc*/ 	.word	0x00024e50


	//   ....[133]....
        /*0c00*/ 	.word	0x00024f70


	//   ....[134]....
        /*0c04*/ 	.word	0x00024ff0


	//   ....[135]....
        /*0c08*/ 	.word	0x00025070


	//   ....[136]....
        /*0c0c*/ 	.word	0x000250f0


	//   ....[137]....
        /*0c10*/ 	.word	0x00025170


	//   ....[138]....
        /*0c14*/ 	.word	0x00025200


	//   ....[139]....
        /*0c18*/ 	.word	0x000252a0


	//   ....[140]....
        /*0c1c*/ 	.word	0x00025350


	//   ....[141]....
        /*0c20*/ 	.word	0x000253d0


	//   ....[142]....
        /*0c24*/ 	.word	0x00025450


	//   ....[143]....
        /*0c28*/ 	.word	0x000254d0


	//   ....[144]....
        /*0c2c*/ 	.word	0x00025560


	//   ....[145]....
        /*0c30*/ 	.word	0x000255e0


	//   ....[146]....
        /*0c34*/ 	.word	0x00025680


	//   ....[147]....
        /*0c38*/ 	.word	0x00025710


	//   ....[148]....
        /*0c3c*/ 	.word	0x00025840


	//----- nvinfo : EIATTR_REG_RECONFIG
	.align		4
.L_959:
        /*0c40*/ 	.byte	0x01, 0x54
	.zero		2


	//----- nvinfo : EIATTR_SYSCALL_OFFSETS
	.align		4
        /*0c44*/ 	.byte	0x04, 0x46
        /*0c46*/ 	.short	(.L_961 - .L_960)


	//   ....[0]....
.L_960:
        /*0c48*/ 	.word	0x000019b0


	//   ....[1]....
        /*0c4c*/ 	.word	0x00001b00


	//   ....[2]....
        /*0c50*/ 	.word	0x0000d060


	//   ....[3]....
        /*0c54*/ 	.word	0x0000d4e0


	//   ....[4]....
        /*0c58*/ 	.word	0x0001ed40


	//   ....[5]....
        /*0c5c*/ 	.word	0x0001eef0


	//   ....[6]....
        /*0c60*/ 	.word	0x0001f040


	//   ....[7]....
        /*0c64*/ 	.word	0x0001f170


	//----- nvinfo : EIATTR_MBARRIER_INSTR_OFFSETS
	.align		4
.L_961:
        /*0c68*/ 	.byte	0x04, 0x39
        /*0c6a*/ 	.short	(.L_963 - .L_962)


	//   ....[0]....
.L_962:
        /*0c6c*/ 	.word	0x00000300
        /*0c70*/ 	.word	0x000000ff
        /*0c74*/ 	.word	0x0002e800
        /*0c78*/ 	.short	0x0100
        /*0c7a*/ 	.byte	0x08
	.zero		1


	//   ....[1]....
        /*0c7c*/ 	.word	0x00000310
        /*0c80*/ 	.word	0x000000ff
        /*0c84*/ 	.word	0x0002e820
        /*0c88*/ 	.short	0x0100
        /*0c8a*/ 	.byte	0x08
	.zero		1


	//   ....[2]....
        /*0c8c*/ 	.word	0x00000400
        /*0c90*/ 	.word	0x000000ff
        /*0c94*/ 	.word	0x0002e830
        /*0c98*/ 	.short	0x0100
        /*0c9a*/ 	.byte	0x08
	.zero		1


	//   ....[3]....
        /*0c9c*/ 	.word	0x00000410
        /*0ca0*/ 	.word	0x000000ff
        /*0ca4*/ 	.word	0x0002e840
        /*0ca8*/ 	.short	0x0100
        /*0caa*/ 	.byte	0x08
	.zero		1


	//   ....[4]....
        /*0cac*/ 	.word	0x00000420
        /*0cb0*/ 	.word	0x000000ff
        /*0cb4*/ 	.word	0x0002e838
        /*0cb8*/ 	.short	0x0100
        /*0cba*/ 	.byte	0x08
	.zero		1


	//   ....[5]....
        /*0cbc*/ 	.word	0x00000430
        /*0cc0*/ 	.word	0x000000ff
        /*0cc4*/ 	.word	0x0002e848
        /*0cc8*/ 	.short	0x0100
        /*0cca*/ 	.byte	0x08
	.zero		1


	//   ....[6]....
        /*0ccc*/ 	.word	0x00000560
        /*0cd0*/ 	.word	0x000000ff
        /*0cd4*/ 	.word	0x0002e850
        /*0cd8*/ 	.short	0x0100
        /*0cda*/ 	.byte	0x08
	.zero		1


	//   ....[7]....
        /*0cdc*/ 	.word	0x00000570
        /*0ce0*/ 	.word	0x000000ff
        /*0ce4*/ 	.word	0x0002e860
        /*0ce8*/ 	.short	0x0100
        /*0cea*/ 	.byte	0x08
	.zero		1


	//   ....[8]....
        /*0cec*/ 	.word	0x00000580
        /*0cf0*/ 	.word	0x000000ff
        /*0cf4*/ 	.word	0x0002e858
        /*0cf8*/ 	.short	0x0100
        /*0cfa*/ 	.byte	0x08
	.zero		1


	//   ....[9]....
        /*0cfc*/ 	.word	0x00000590
        /*0d00*/ 	.word	0x000000ff
        /*0d04*/ 	.word	0x0002e868
        /*0d08*/ 	.short	0x0100
        /*0d0a*/ 	.byte	0x08
	.zero		1


	//   ....[10]....
        /*0d0c*/ 	.word	0x00000680
        /*0d10*/ 	.word	0x000000ff
        /*0d14*/ 	.word	0x0002e870
        /*0d18*/ 	.short	0x0100
        /*0d1a*/ 	.byte	0x06
	.zero		1


	//   ....[11]....
        /*0d1c*/ 	.word	0x00000690
        /*0d20*/ 	.word	0x000000ff
        /*0d24*/ 	.word	0x0002e880
        /*0d28*/ 	.short	0x0100
        /*0d2a*/ 	.byte	0x06
	.zero		1


	//   ....[12]....
        /*0d2c*/ 	.word	0x000006a0
        /*0d30*/ 	.word	0x000000ff
        /*0d34*/ 	.word	0x0002e878
        /*0d38*/ 	.short	0x0100
        /*0d3a*/ 	.byte	0x06
	.zero		1


	//   ....[13]....
        /*0d3c*/ 	.word	0x000006b0
        /*0d40*/ 	.word	0x000000ff
        /*0d44*/ 	.word	0x0002e888
        /*0d48*/ 	.short	0x0100
        /*0d4a*/ 	.byte	0x06
	.zero		1


	//   ....[14]....
        /*0d4c*/ 	.word	0x000007e0
        /*0d50*/ 	.word	0x000000ff
        /*0d54*/ 	.word	0x0002e890
        /*0d58*/ 	.short	0x0100
        /*0d5a*/ 	.byte	0x08
	.zero		1


	//   ....[15]....
        /*0d5c*/ 	.word	0x000007f0
        /*0d60*/ 	.word	0x000000ff
        /*0d64*/ 	.word	0x0002e8a0
        /*0d68*/ 	.short	0x0100
        /*0d6a*/ 	.byte	0x08
	.zero		1


	//   ....[16]....
        /*0d6c*/ 	.word	0x00000800
        /*0d70*/ 	.word	0x000000ff
        /*0d74*/ 	.word	0x0002e898
        /*0d78*/ 	.short	0x0100
        /*0d7a*/ 	.byte	0x08
	.zero		1


	//   ....[17]....
        /*0d7c*/ 	.word	0x00000810
        /*0d80*/ 	.word	0x000000ff
        /*0d84*/ 	.word	0x0002e8a8
        /*0d88*/ 	.short	0x0100
        /*0d8a*/ 	.byte	0x08
	.zero		1


	//   ....[18]....
        /*0d8c*/ 	.word	0x00000940
        /*0d90*/ 	.word	0x000000ff
        /*0d94*/ 	.word	0x0002e8b0
        /*0d98*/ 	.short	0x0100
        /*0d9a*/ 	.byte	0x08
	.zero		1


	//   ....[19]....
        /*0d9c*/ 	.word	0x00000950
        /*0da0*/ 	.word	0x000000ff
        /*0da4*/ 	.word	0x0002e8c0
        /*0da8*/ 	.short	0x0100
        /*0daa*/ 	.byte	0x08
	.zero		1


	//   ....[20]....
        /*0dac*/ 	.word	0x00000960
        /*0db0*/ 	.word	0x000000ff
        /*0db4*/ 	.word	0x0002e8b8
        /*0db8*/ 	.short	0x0100
        /*0dba*/ 	.byte	0x08
	.zero		1


	//   ....[21]....
        /*0dbc*/ 	.word	0x00000970
        /*0dc0*/ 	.word	0x000000ff
        /*0dc4*/ 	.word	0x0002e8c8
        /*0dc8*/ 	.short	0x0100
        /*0dca*/ 	.byte	0x08
	.zero		1


	//   ....[22]....
        /*0dcc*/ 	.word	0x00003180
        /*0dd0*/ 	.word	0x0000006f
        /*0dd4*/ 	.word	0x0002e890
        /*0dd8*/ 	.short	0x010a
        /*0dda*/ 	.byte	0x3f
	.zero		1


	//   ....[23]....
        /*0ddc*/ 	.word	0x000075c0
        /*0de0*/ 	.word	0x0000006f
        /*0de4*/ 	.word	0x0002e890
        /*0de8*/ 	.short	0x010a
        /*0dea*/ 	.byte	0x3f
	.zero		1


	//   ....[24]....
        /*0dec*/ 	.word	0x0000b880
        /*0df0*/ 	.word	0x0000006f
        /*0df4*/ 	.word	0x0002e890
        /*0df8*/ 	.short	0x010a
        /*0dfa*/ 	.byte	0x3f
	.zero		1


	//   ....[25]....
        /*0dfc*/ 	.word	0x0000bf90
        /*0e00*/ 	.word	0x00000034
        /*0e04*/ 	.word	0x00000000
        /*0e08*/ 	.short	0x0101
        /*0e0a*/ 	.byte	0x3f
	.zero		1


	//   ....[26]....
        /*0e0c*/ 	.word	0x0000bfd0
        /*0e10*/ 	.word	0x0000006f
        /*0e14*/ 	.word	0x0002e8b0
        /*0e18*/ 	.short	0x010a
        /*0e1a*/ 	.byte	0x3f
	.zero		1


	//   ....[27]....
        /*0e1c*/ 	.word	0x0000c780
        /*0e20*/ 	.word	0x0000006f
        /*0e24*/ 	.word	0x00000000
        /*0e28*/ 	.short	0x0101
        /*0e2a*/ 	.byte	0x3f
	.zero		1


	//   ....[28]....
        /*0e2c*/ 	.word	0x0000d120
        /*0e30*/ 	.word	0x00000010
        /*0e34*/ 	.word	0x0002e800
        /*0e38*/ 	.short	0x010a
        /*0e3a*/ 	.byte	0x3f
	.zero		1


	//   ....[29]....
        /*0e3c*/ 	.word	0x0000d170
        /*0e40*/ 	.word	0x00000010
        /*0e44*/ 	.word	0x0002e800
        /*0e48*/ 	.short	0x010a
        /*0e4a*/ 	.byte	0x3f
	.zero		1


	//   ....[30]....
        /*0e4c*/ 	.word	0x0000daa0
        /*0e50*/ 	.word	0x00000010
        /*0e54*/ 	.word	0x0002e800
        /*0e58*/ 	.short	0x010a
        /*0e5a*/ 	.byte	0x3f
	.zero		1


	//   ....[31]....
        /*0e5c*/ 	.word	0x0000f7a0
        /*0e60*/ 	.word	0x00000010
        /*0e64*/ 	.word	0x0002e800
        /*0e68*/ 	.short	0x010a
        /*0e6a*/ 	.byte	0x3f
	.zero		1


	//   ....[32]....
        /*0e6c*/ 	.word	0x00011310
        /*0e70*/ 	.word	0x00000003
        /*0e74*/ 	.word	0x0002e830
        /*0e78*/ 	.short	0x010a
        /*0e7a*/ 	.byte	0x3f
	.zero		1


	//   ....[33]....
        /*0e7c*/ 	.word	0x000113c0
        /*0e80*/ 	.word	0x00000003
        /*0e84*/ 	.word	0x0002e830
        /*0e88*/ 	.short	0x010a
        /*0e8a*/ 	.byte	0x3f
	.zero		1


	//   ....[34]....
        /*0e8c*/ 	.word	0x00013f00
        /*0e90*/ 	.word	0x0000003d
        /*0e94*/ 	.word	0x00000000
        /*0e98*/ 	.short	0x0101
        /*0e9a*/ 	.byte	0x3f
	.zero		1


	//   ....[35]....
        /*0e9c*/ 	.word	0x00015730
        /*0ea0*/ 	.word	0x0000000d
        /*0ea4*/ 	.word	0x0002e830
        /*0ea8*/ 	.short	0x010a
        /*0eaa*/ 	.byte	0x3f
	.zero		1


	//   ....[36]....
        /*0eac*/ 	.word	0x00015780
        /*0eb0*/ 	.word	0x0000000d
        /*0eb4*/ 	.word	0x0002e830
        /*0eb8*/ 	.short	0x010a
        /*0eba*/ 	.byte	0x3f
	.zero		1


	//   ....[37]....
        /*0ebc*/ 	.word	0x00016cd0
        /*0ec0*/ 	.word	0x0000000c
        /*0ec4*/ 	.word	0x0002e850
        /*0ec8*/ 	.short	0x010a
        /*0eca*/ 	.byte	0x3f
	.zero		1


	//   ....[38]....
        /*0ecc*/ 	.word	0x00016d10
        /*0ed0*/ 	.word	0x0000000c
        /*0ed4*/ 	.word	0x0002e850
        /*0ed8*/ 	.short	0x010a
        /*0eda*/ 	.byte	0x3f
	.zero		1


	//   ....[39]....
        /*0edc*/ 	.word	0x00018df0
        /*0ee0*/ 	.word	0x00000076
        /*0ee4*/ 	.word	0x00000000
        /*0ee8*/ 	.short	0x0101
        /*0eea*/ 	.byte	0x3f
	.zero		1


	//   ....[40]....
        /*0eec*/ 	.word	0x000196c0
        /*0ef0*/ 	.word	0x00000067
        /*0ef4*/ 	.word	0x00000000
        /*0ef8*/ 	.short	0x0101
        /*0efa*/ 	.byte	0x3f
	.zero		1


	//   ....[41]....
        /*0efc*/ 	.word	0x00019750
        /*0f00*/ 	.word	0x0000000c
        /*0f04*/ 	.word	0x0002e850
        /*0f08*/ 	.short	0x010a
        /*0f0a*/ 	.byte	0x3f
	.zero		1


	//   ....[42]....
        /*0f0c*/ 	.word	0x000197d0
        /*0f10*/ 	.word	0x0000000c
        /*0f14*/ 	.word	0x0002e850
        /*0f18*/ 	.short	0x010a
        /*0f1a*/ 	.byte	0x3f
	.zero		1


	//   ....[43]....
        /*0f1c*/ 	.word	0x0001a320
        /*0f20*/ 	.word	0x00000000
        /*0f24*/ 	.word	0x00000000
        /*0f28*/ 	.short	0x0101
        /*0f2a*/ 	.byte	0x3f
	.zero		1


	//   ....[44]....
        /*0f2c*/ 	.word	0x0001ba00
        /*0f30*/ 	.word	0x00000000
        /*0f34*/ 	.word	0x00000000
        /*0f38*/ 	.short	0x0101
        /*0f3a*/ 	.byte	0x3f
	.zero		1


	//   ....[45]....
        /*0f3c*/ 	.word	0x0001de50
        /*0f40*/ 	.word	0x0000000b
        /*0f44*/ 	.word	0x0002e820
        /*0f48*/ 	.short	0x010a
        /*0f4a*/ 	.byte	0x3f
	.zero		1


	//   ....[46]....
        /*0f4c*/ 	.word	0x0001df20
        /*0f50*/ 	.word	0x00000008
        /*0f54*/ 	.word	0x0002e8a0
        /*0f58*/ 	.short	0x010a
        /*0f5a*/ 	.byte	0x3f
	.zero		1


	//   ....[47]....
        /*0f5c*/ 	.word	0x0001e160
        /*0f60*/ 	.word	0x00000008
        /*0f64*/ 	.word	0x0002e8c0
        /*0f68*/ 	.short	0x010a
        /*0f6a*/ 	.byte	0x3f
	.zero		1


	//   ....[48]....
        /*0f6c*/ 	.word	0x0001e540
        /*0f70*/ 	.word	0x00000006
        /*0f74*/ 	.word	0x0002e8a0
        /*0f78*/ 	.short	0x010a
        /*0f7a*/ 	.byte	0x3f
	.zero		1


	//   ....[49]....
        /*0f7c*/ 	.word	0x0001e760
        /*0f80*/ 	.word	0x00000006
        /*0f84*/ 	.word	0x0002e8c0
        /*0f88*/ 	.short	0x010a
        /*0f8a*/ 	.byte	0x3f
	.zero		1


	//   ....[50]....
        /*0f8c*/ 	.word	0x0001f770
        /*0f90*/ 	.word	0x00000004
        /*0f94*/ 	.word	0x0002e880
        /*0f98*/ 	.short	0x010a
        /*0f9a*/ 	.byte	0x3f
	.zero		1


	//   ....[51]....
        /*0f9c*/ 	.word	0x0001f950
        /*0fa0*/ 	.word	0x00000004
        /*0fa4*/ 	.word	0x0002e840
        /*0fa8*/ 	.short	0x010a
        /*0faa*/ 	.byte	0x3f
	.zero		1


	//   ....[52]....
        /*0fac*/ 	.word	0x0001fcd0
        /*0fb0*/ 	.word	0x00000004
        /*0fb4*/ 	.word	0x0002e820
        /*0fb8*/ 	.short	0x010a
        /*0fba*/ 	.byte	0x3f
	.zero		1


	//   ....[53]....
        /*0fbc*/ 	.word	0x00020000
        /*0fc0*/ 	.word	0x00000005
        /*0fc4*/ 	.word	0x0002e880
        /*0fc8*/ 	.short	0x010a
        /*0fca*/ 	.byte	0x3f
	.zero		1


	//   ....[54]....
        /*0fcc*/ 	.word	0x00020280
        /*0fd0*/ 	.word	0x00000005
        /*0fd4*/ 	.word	0x0002e840
        /*0fd8*/ 	.short	0x010a
        /*0fda*/ 	.byte	0x3f
	.zero		1


	//   ....[55]....
        /*0fdc*/ 	.word	0x00020580
        /*0fe0*/ 	.word	0x00000012
        /*0fe4*/ 	.word	0x0002e870
        /*0fe8*/ 	.short	0x010a
        /*0fea*/ 	.byte	0x3f
	.zero		1


	//   ....[56]....
        /*0fec*/ 	.word	0x000205f0
        /*0ff0*/ 	.word	0x00000012
        /*0ff4*/ 	.word	0x0002e860
        /*0ff8*/ 	.short	0x010a
        /*0ffa*/ 	.byte	0x3f
	.zero		1


	//   ....[57]....
        /*0ffc*/ 	.word	0x000210c0
        /*1000*/ 	.word	0x00000012
        /*1004*/ 	.word	0x0002e850
        /*1008*/ 	.short	0x0101
        /*100a*/ 	.byte	0x3f
	.zero		1


	//   ....[58]....
        /*100c*/ 	.word	0x00021130
        /*1010*/ 	.word	0x00000012
        /*1014*/ 	.word	0x00000000
        /*1018*/ 	.short	0x0101
        /*101a*/ 	.byte	0x3f
	.zero		1


	//   ....[59]....
        /*101c*/ 	.word	0x00021330
        /*1020*/ 	.word	0x00000000
        /*1024*/ 	.word	0x0002e870
        /*1028*/ 	.short	0x010a
        /*102a*/ 	.byte	0x3f
	.zero		1


	//   ....[60]....
        /*102c*/ 	.word	0x000213a0
        /*1030*/ 	.word	0x00000000
        /*1034*/ 	.word	0x0002e860
        /*1038*/ 	.short	0x010a
        /*103a*/ 	.byte	0x3f
	.zero		1


	//   ....[61]....
        /*103c*/ 	.word	0x00021dd0
        /*1040*/ 	.word	0x00000000
        /*1044*/ 	.word	0x0002e850
        /*1048*/ 	.short	0x0101
        /*104a*/ 	.byte	0x3f
	.zero		1


	//   ....[62]....
        /*104c*/ 	.word	0x00021e10
        /*1050*/ 	.word	0x00000000
        /*1054*/ 	.word	0x00000000
        /*1058*/ 	.short	0x0101
        /*105a*/ 	.byte	0x3f
	.zero		1


	//   ....[63]....
        /*105c*/ 	.word	0x00022960
        /*1060*/ 	.word	0x00000000
        /*1064*/ 	.word	0x0002e820
        /*1068*/ 	.short	0x010a
        /*106a*/ 	.byte	0x3f
	.zero		1


	//   ....[64]....
        /*106c*/ 	.word	0x00022b30
        /*1070*/ 	.word	0x00000006
        /*1074*/ 	.word	0x00000000
        /*1078*/ 	.short	0x010a
        /*107a*/ 	.byte	0x3f
	.zero		1


	//   ....[65]....
        /*107c*/ 	.word	0x00022ba0
        /*1080*/ 	.word	0x00000007
        /*1084*/ 	.word	0x00000000
        /*1088*/ 	.short	0x010a
        /*108a*/ 	.byte	0x3f
	.zero		1


	//   ....[66]....
        /*108c*/ 	.word	0x00022c00
        /*1090*/ 	.word	0x00000004
        /*1094*/ 	.word	0x0002e860
        /*1098*/ 	.short	0x010a
        /*109a*/ 	.byte	0x3f
	.zero		1


	//   ....[67]....
        /*109c*/ 	.word	0x00022c50
        /*10a0*/ 	.word	0x00000003
        /*10a4*/ 	.word	0x0002e860
        /*10a8*/ 	.short	0x010a
        /*10aa*/ 	.byte	0x3f
	.zero		1


	//   ....[68]....
        /*10ac*/ 	.word	0x00022c90
        /*10b0*/ 	.word	0x00000004
        /*10b4*/ 	.word	0x0002e880
        /*10b8*/ 	.short	0x010a
        /*10ba*/ 	.byte	0x3f
	.zero		1


	//   ....[69]....
        /*10bc*/ 	.word	0x00022cb0
        /*10c0*/ 	.word	0x00000003
        /*10c4*/ 	.word	0x0002e880
        /*10c8*/ 	.short	0x010a
        /*10ca*/ 	.byte	0x3f
	.zero		1


	//   ....[70]....
        /*10cc*/ 	.word	0x00022d10
        /*10d0*/ 	.word	0x0000006f
        /*10d4*/ 	.word	0x0002e890
        /*10d8*/ 	.short	0x010a
        /*10da*/ 	.byte	0x3f
	.zero		1


	//   ....[71]....
        /*10dc*/ 	.word	0x00022d60
        /*10e0*/ 	.word	0x0000006f
        /*10e4*/ 	.word	0x0002e890
        /*10e8*/ 	.short	0x010a
        /*10ea*/ 	.byte	0x3f
	.zero		1


	//   ....[72]....
        /*10ec*/ 	.word	0x00022db0
        /*10f0*/ 	.word	0x0000006f
        /*10f4*/ 	.word	0x0002e890
        /*10f8*/ 	.short	0x010a
        /*10fa*/ 	.byte	0x3f
	.zero		1


	//   ....[73]....
        /*10fc*/ 	.word	0x00022e00
        /*1100*/ 	.word	0x0000006f
        /*1104*/ 	.word	0x0002e8b0
        /*1108*/ 	.short	0x010a
        /*110a*/ 	.byte	0x3f
	.zero		1


	//   ....[74]....
        /*110c*/ 	.word	0x000231d0
        /*1110*/ 	.word	0x00000010
        /*1114*/ 	.word	0x0002e800
        /*1118*/ 	.short	0x010a
        /*111a*/ 	.byte	0x3f
	.zero		1


	//   ....[75]....
        /*111c*/ 	.word	0x000234a0
        /*1120*/ 	.word	0x00000010
        /*1124*/ 	.word	0x0002e800
        /*1128*/ 	.short	0x010a
        /*112a*/ 	.byte	0x3f
	.zero		1


	//   ....[76]....
        /*112c*/ 	.word	0x000234f0
        /*1130*/ 	.word	0x00000003
        /*1134*/ 	.word	0x0002e830
        /*1138*/ 	.short	0x010a
        /*113a*/ 	.byte	0x3f
	.zero		1


	//   ....[77]....
        /*113c*/ 	.word	0x00023540
        /*1140*/ 	.word	0x0000000d
        /*1144*/ 	.word	0x0002e830
        /*1148*/ 	.short	0x010a
        /*114a*/ 	.byte	0x3f
	.zero		1


	//   ....[78]....
        /*114c*/ 	.word	0x00023590
        /*1150*/ 	.word	0x0000000c
        /*1154*/ 	.word	0x0002e850
        /*1158*/ 	.short	0x010a
        /*115a*/ 	.byte	0x3f
	.zero		1


	//   ....[79]....
        /*115c*/ 	.word	0x000235e0
        /*1160*/ 	.word	0x0000000c
        /*1164*/ 	.word	0x0002e850
        /*1168*/ 	.short	0x010a
        /*116a*/ 	.byte	0x3f
	.zero		1


	//   ....[80]....
        /*116c*/ 	.word	0x00024770
        /*1170*/ 	.word	0x0000000b
        /*1174*/ 	.word	0x0002e820
        /*1178*/ 	.short	0x010a
        /*117a*/ 	.byte	0x3f
	.zero		1


	//   ....[81]....
        /*117c*/ 	.word	0x000247c0
        /*1180*/ 	.word	0x00000008
        /*1184*/ 	.word	0x0002e8a0
        /*1188*/ 	.short	0x010a
        /*118a*/ 	.byte	0x3f
	.zero		1


	//   ....[82]....
        /*118c*/ 	.word	0x00024810
        /*1190*/ 	.word	0x00000008
        /*1194*/ 	.word	0x0002e8c0
        /*1198*/ 	.short	0x010a
        /*119a*/ 	.byte	0x3f
	.zero		1


	//   ....[83]....
        /*119c*/ 	.word	0x00024860
        /*11a0*/ 	.word	0x00000006
        /*11a4*/ 	.word	0x0002e8a0
        /*11a8*/ 	.short	0x010a
        /*11aa*/ 	.byte	0x3f
	.zero		1


	//   ....[84]....
        /*11ac*/ 	.word	0x000248b0
        /*11b0*/ 	.word	0x00000006
        /*11b4*/ 	.word	0x0002e8c0
        /*11b8*/ 	.short	0x010a
        /*11ba*/ 	.byte	0x3f
	.zero		1


	//   ....[85]....
        /*11bc*/ 	.word	0x00024a50
        /*11c0*/ 	.word	0x00000004
        /*11c4*/ 	.word	0x0002e880
        /*11c8*/ 	.short	0x010a
        /*11ca*/ 	.byte	0x3f
	.zero		1


	//   ....[86]....
        /*11cc*/ 	.word	0x00024aa0
        /*11d0*/ 	.word	0x00000004
        /*11d4*/ 	.word	0x0002e840
        /*11d8*/ 	.short	0x010a
        /*11da*/ 	.byte	0x3f
	.zero		1


	//   ....[87]....
        /*11dc*/ 	.word	0x00024b20
        /*11e0*/ 	.word	0x00000004
        /*11e4*/ 	.word	0x0002e820
        /*11e8*/ 	.short	0x010a
        /*11ea*/ 	.byte	0x3f
	.zero		1


	//   ....[88]....
        /*11ec*/ 	.word	0x00024b70
        /*11f0*/ 	.word	0x00000005
        /*11f4*/ 	.word	0x0002e880
        /*11f8*/ 	.short	0x010a
        /*11fa*/ 	.byte	0x3f
	.zero		1


	//   ....[89]....
        /*11fc*/ 	.word	0x00024bc0
        /*1200*/ 	.word	0x00000005
        /*1204*/ 	.word	0x0002e840
        /*1208*/ 	.short	0x010a
        /*120a*/ 	.byte	0x3f
	.zero		1


	//   ....[90]....
        /*120c*/ 	.word	0x00024c10
        /*1210*/ 	.word	0x00000012
        /*1214*/ 	.word	0x0002e870
        /*1218*/ 	.short	0x010a
        /*121a*/ 	.byte	0x3f
	.zero		1


	//   ....[91]....
        /*121c*/ 	.word	0x00024c60
        /*1220*/ 	.word	0x00000012
        /*1224*/ 	.word	0x0002e860
        /*1228*/ 	.short	0x010a
        /*122a*/ 	.byte	0x3f
	.zero		1


	//   ....[92]....
        /*122c*/ 	.word	0x00024cb0
        /*1230*/ 	.word	0x00000000
        /*1234*/ 	.word	0x0002e870
        /*1238*/ 	.short	0x010a
        /*123a*/ 	.byte	0x3f
	.zero		1


	//   ....[93]....
        /*123c*/ 	.word	0x00024d00
        /*1240*/ 	.word	0x00000000
        /*1244*/ 	.word	0x0002e860
        /*1248*/ 	.short	0x010a
        /*124a*/ 	.byte	0x3f
	.zero		1


	//   ....[94]....
        /*124c*/ 	.word	0x00025760
        /*1250*/ 	.word	0x00000000
        /*1254*/ 	.word	0x0002e820
        /*1258*/ 	.short	0x010a
        /*125a*/ 	.byte	0x3f
	.zero		1


	//   ....[95]....
        /*125c*/ 	.word	0x00025900
        /*1260*/ 	.word	0x00000006
        /*1264*/ 	.word	0x00000000
        /*1268*/ 	.short	0x010a
        /*126a*/ 	.byte	0x3f
	.zero		1


	//   ....[96]....
        /*126c*/ 	.word	0x00025950
        /*1270*/ 	.word	0x00000007
        /*1274*/ 	.word	0x00000000
        /*1278*/ 	.short	0x010a
        /*127a*/ 	.byte	0x3f
	.zero		1


	//   ....[97]....
        /*127c*/ 	.word	0x000259a0
        /*1280*/ 	.word	0x00000004
        /*1284*/ 	.word	0x0002e860
        /*1288*/ 	.short	0x010a
        /*128a*/ 	.byte	0x3f
	.zero		1


	//   ....[98]....
        /*128c*/ 	.word	0x000259f0
        /*1290*/ 	.word	0x00000003
        /*1294*/ 	.word	0x0002e860
        /*1298*/ 	.short	0x010a
        /*129a*/ 	.byte	0x3f
	.zero		1


	//   ....[99]....
        /*129c*/ 	.word	0x00025a40
        /*12a0*/ 	.word	0x00000004
        /*12a4*/ 	.word	0x0002e880
        /*12a8*/ 	.short	0x010a
        /*12aa*/ 	.byte	0x3f
	.zero		1


	//----- nvinfo : EIATTR_NUM_MBARRIERS
	.align		4
.L_963:
        /*12ac*/ 	.byte	0x03, 0x38
        /*12ae*/ 	.short	0x0016


	//----- nvinfo : EIATTR_EXIT_INSTR_OFFSETS
	.align		4
        /*12b0*/ 	.byte	0x04, 0x1c
        /*12b2*/ 	.short	(.L_965 - .L_964)


	//   ....[0]....
.L_964:
        /*12b4*/ 	.word	0x00022d00


	//----- nvinfo : EIATTR_MAX_THREADS
	.align		4
.L_965:
        /*12b8*/ 	.byte	0x04, 0x05
        /*12ba*/ 	.short	(.L_967 - .L_966)
.L_966:
        /*12bc*/ 	.word	0x00000180
        /*12c0*/ 	.word	0x00000001
        /*12c4*/ 	.word	0x00000001


	//----- nvinfo : EIATTR_CRS_STACK_SIZE
	.align		4
.L_967:
        /*12c8*/ 	.byte	0x04, 0x1e
        /*12ca*/ 	.short	(.L_969 - .L_968)
.L_968:
        /*12cc*/ 	.word	0x00000000


	//----- nvinfo : EIATTR_CBANK_PARAM_SIZE
	.align		4
.L_969:
        /*12d0*/ 	.byte	0x03, 0x19
        /*12d2*/ 	.short	0x0a70


	//----- nvinfo : EIATTR_PARAM_CBANK
	.align		4
        /*12d4*/ 	.byte	0x04, 0x0a
        /*12d6*/ 	.short	(.L_971 - .L_970)
	.align		4
.L_970:
        /*12d8*/ 	.word	index@(.nv.constant0._ZN7cutlass13device_kernelIN5flash11enable_sm90INS1_16FlashAttnFwdSm90INS1_25CollectiveMainloopFwdSm90ILi2EN4cute5tupleIJNS5_1CILi1EEES8_S8_EEENS6_IJNS7_ILi128EEENS7_ILi224EEESA_EEELi128ENS_12float_e4m3_tEfNS_4arch4Sm90ELb0ELb0ELb0ELb1ELb0ELb1ELb0ELb1ELb1ELb0ELb0ELb0EEENS1_21CollectiveEpilogueFwdINS6_IJSA_SA_SB_EEES9_NS_10bfloat16_tESF_Li256ELb1ELb0ELb0ELb1EEENS1_36VarlenDynamicPersistentTileSchedulerILi128ELi224ELi256ELi128ELb0ELb0ELb1ELb0ELb1ELb1EEEEEEEEEvNT_6ParamsE)
        /*12dc*/ 	.short	0x0210
        /*12de*/ 	.short	0x0a70


	//----- nvinfo : EIATTR_SW_WAR
	.align		4
.L_971:
        /*12e0*/ 	.byte	0x04, 0x36
        /*12e2*/ 	.short	(.L_973 - .L_972)
.L_972:
        /*12e4*/ 	.word	0x00000008
.L_973:


//--------------------- .nv.info._ZN7cutlass13device_kernelIN5flash11enable_sm90INS1_16FlashAttnFwdSm90INS1_25CollectiveMainloopFwdSm90ILi2EN4cute5tupleIJNS5_1CILi1EEES8_S8_EEENS6_IJNS7_ILi128EEENS7_ILi224EEESA_EEELi128ENS_12float_e4m3_tEfNS_4arch4Sm90ELb0ELb1ELb0ELb0ELb0ELb0ELb0ELb1ELb1ELb0ELb0ELb0EEENS1_21CollectiveEpilogueFwdINS6_IJSA_SA_SB_EEES9_NS_10bfloat16_tESF_Li256ELb0ELb0ELb0ELb1EEENS1_30DynamicPersistentTileSchedulerILi256ELi128ELb0ELb0ELb1EEEEEEEEEvNT_6ParamsE --------------------------
	.section	.nv.info._ZN7cutlass13device_kernelIN5flash11enable_sm90INS1_16FlashAttnFwdSm90INS1_25CollectiveMainloopFwdSm90ILi2EN4cute5tupleIJNS5_1CILi1EEES8_S8_EEENS6_IJNS7_ILi128EEENS7_ILi224EEESA_EEELi128ENS_12float_e4m3_tEfNS_4arch4Sm90ELb0ELb1ELb0ELb0ELb0ELb0ELb0ELb1ELb1ELb0ELb0ELb0EEENS1_21CollectiveEpilogueFwdINS6_IJSA_SA_SB_EEES9_NS_10bfloat16_tESF_Li256ELb0ELb0ELb0ELb1EEENS1_30DynamicPersistentTileSchedulerILi256ELi128ELb0ELb0ELb1EEEEEEEEEvNT_6ParamsE,"",@"SHT_CUDA_INFO"
	.sectionflags	@""
	.align	4


	//----- nvinfo : EIATTR_CUDA_API_VERSION
	.align		4
        /*0000*/ 	.byte	0x04, 0x37
        /*0002*/ 	.short	(.L_975 - .L_974)
.L_974:
        /*0004*/ 	.word	0x00000082


	//----- nvinfo : EIATTR_KPARAM_INFO
	.align		4
.L_975:
        /*0008*/ 	.byte	0x04, 0x17
        /*000a*/ 	.short	(.L_977 - .L_976)
.L_976:
        /*000c*/ 	.word	0x00000000
        /*0010*/ 	.short	0x0000
        /*0012*/ 	.short	0x0070
        /*0014*/ 	.byte	0x00, 0xf0, 0x01, 0x2e


	//----- nvinfo : EIATTR_SPARSE_MMA_MASK
	.align		4
.L_977:
        /*0018*/ 	.byte	0x03, 0x50
        /*001a*/ 	.short	0x0000


	//----- nvinfo : EIATTR_MAXREG_COUNT
	.align		4
        /*001c*/ 	.byte	0x03, 0x1b
        /*001e*/ 	.short	0x00a8


	//----- nvinfo : EIATTR_NUM_BARRIERS
	.align		4
        /*0020*/ 	.byte	0x02, 0x4c
        /*0022*/ 	.byte	0x10
	.zero		1


	//----- nvinfo : EIATTR_EXTERNS
	.align		4
        /*0024*/ 	.byte	0x04, 0x0f
        /*0026*/ 	.short	(.L_979 - .L_978)


	//   ....[0]....
	.align		4
.L_978:
        /*0028*/ 	.word	index@(__assertfail)


	//----- nvinfo : EIATTR_ANNOTATIONS
	.align		4
.L_979:
        /*002c*/ 	.byte	0x04, 0x55
        /*002e*/ 	.short	(.L_981 - .L_980)


	//   ....[0]....
.L_980:
        /* <DEDUP_REMOVED lines=31> */


	//----- nvinfo : EIATTR_MERCURY_ISA_VERSION
	.align		4
.L_981:
        /*0210*/ 	.byte	0x03, 0x5f
        /*0212*/ 	.short	0x0101


	//----- nvinfo : EIATTR_INT_WARP_WIDE_INSTR_OFFSETS
	.align		4
        /*0214*/ 	.byte	0x04, 0x31
        /*0216*/ 	.short	(.L_983 - .L_982)


	//   ....[0]....
.L_982:
        /*0218*/ 	.word	0x00000180


	//   ....[1]....
        /*021c*/ 	.word	0x000001c0


	//   ....[2]....
        /*0220*/ 	.word	0x00000250


	//   ....[3]....
        /*0224*/ 	.word	0x00019180


	//   ....[4]....
        /*0228*/ 	.word	0x00019210


	//   ....[5]....
        /*022c*/ 	.word	0x00019900


	//   ....[6]....
        /*0230*/ 	.word	0x0001b190


	//   ....[7]....
        /*0234*/ 	.word	0x0001b220


	//----- nvinfo : EIATTR_COOP_GROUP_MASK_REGIDS
	.align		4
.L_983:
        /*0238*/ 	.byte	0x04, 0x29
        /*023a*/ 	.short	(.L_985 - .L_984)


	//   ....[0]....
.L_984:
        /*023c*/ 	.word	0xffffffff


	//   ....[1]....
        /*0240*/ 	.word	0xffffffff


	//   ....[2]....
        /*0244*/ 	.word	0xffffffff


	//   ....[3]....
        /*0248*/ 	.word	0xffffffff


	//   ....[4]....
        /*024c*/ 	.word	0xffffffff


	//   ....[5]....
        /*0250*/ 	.word	0xffffffff


	//   ....[6]....
        /*0254*/ 	.word	0xffffffff


	//   ....[7]....
        /*0258*/ 	.word	0xffffffff


	//   ....[8]....
        /*025c*/ 	.word	0xffffffff


	//   ....[9]....
        /*0260*/ 	.word	0xffffffff


	//   ....[10]....
        /*0264*/ 	.word	0xffffffff


	//   ....[11]....
        /*0268*/ 	.word	0xffffffff


	//   ....[12]....
        /*026c*/ 	.word	0xffffffff


	//   ....[13]....
        /*0270*/ 	.word	0xffffffff


	//   ....[14]....
        /*0274*/ 	.word	0xffffffff


	//   ....[15]....
        /*0278*/ 	.word	0xffffffff


	//   ....[16]....
        /*027c*/ 	.word	0xffffffff


	//   ....[17]....
        /*0280*/ 	.word	0xffffffff


	//   ....[18]....
        /*0284*/ 	.word	0xffffffff


	//   ....[19]....
        /*0288*/ 	.word	0xffffffff


	//   ....[20]....
        /*028c*/ 	.word	0xffffffff


	//   ....[21]....
        /*0290*/ 	.word	0xffffffff


	//   ....[22]....
        /*0294*/ 	.word	0xffffffff


	//   ....[23]....
        /*0298*/ 	.word	0xffffffff


	//   ....[24]....
        /*029c*/ 	.word	0xffffffff


	//   ....[25]....
        /*02a0*/ 	.word	0xffffffff


	//   ....[26]....
        /*02a4*/ 	.word	0xffffffff


	//   ....[27]....
        /*02a8*/ 	.word	0xffffffff


	//   ....[28]....
        /*02ac*/ 	.word	0xffffffff


	//   ....[29]....
        /*02b0*/ 	.word	0xffffffff


	//   ....[30]....
        /*02b4*/ 	.word	0xffffffff


	//   ....[31]....
        /*02b8*/ 	.word	0xffffffff


	//   ....[32]....
        /*02bc*/ 	.word	0xffffffff


	//   ....[33]....
        /*02c0*/ 	.word	0xffffffff


	//   ....[34]....
        /*02c4*/ 	.word	0xffffffff


	//   ....[35]....
        /*02c8*/ 	.word	0xffffffff


	//   ....[36]....
        /*02cc*/ 	.word	0xffffffff


	//   ....[37]....
        /*02d0*/ 	.word	0xffffffff


	//   ....[38]....
        /*02d4*/ 	.word	0xffffffff


	//   ....[39]....
        /*02d8*/ 	.word	0xffffffff


	//   ....[40]....
        /*02dc*/ 	.word	0xffffffff


	//   ....[41]....
        /*02e0*/ 	.word	0xffffffff


	//   ....[42]....
        /*02e4*/ 	.word	0xffffffff


	//   ....[43]....
        /*02e8*/ 	.word	0xffffffff


	//   ....[44]....
        /*02ec*/ 	.word	0xffffffff


	//   ....[45]....
        /*02f0*/ 	.word	0xffffffff


	//   ....[46]....
        /*02f4*/ 	.word	0xffffffff


	//   ....[47]....
        /*02f8*/ 	.word	0xffffffff


	//   ....[48]....
        /*02fc*/ 	.word	0xffffffff


	//   ....[49]....
        /*0300*/ 	.word	0xffffffff


	//   ....[50]....
        /*0304*/ 	.word	0xffffffff


	//   ....[51]....
        /*0308*/ 	.word	0xffffffff


	//   ....[52]....
        /*030c*/ 	.word	0xffffffff


	//   ....[53]....
        /*0310*/ 	.word	0xffffffff


	//   ....[54]....
        /*0314*/ 	.word	0xffffffff


	//   ....[55]....
        /*0318*/ 	.word	0xffffffff


	//   ....[56]....
        /*031c*/ 	.word	0xffffffff


	//   ....[57]....
        /*0320*/ 	.word	0xffffffff


	//   ....[58]....
        /*0324*/ 	.word	0xffffffff


	//   ....[59]....
        /*0328*/ 	.word	0xffffffff


	//   ....[60]....
        /*032c*/ 	.word	0xffffffff


	//   ....[61]....
        /*0330*/ 	.word	0xffffffff


	//   ....[62]....
        /*0334*/ 	.word	0xffffffff


	//   ....[63]....
        /*0338*/ 	.word	0xffffffff


	//   ....[64]....
        /*033c*/ 	.word	0xffffffff


	//   ....[65]....
        /*0340*/ 	.word	0x0500000f


	//   ....[66]....
        /*0344*/ 	.word	0x0500000f


	//----- nvinfo : EIATTR_COOP_GROUP_INSTR_OFFSETS
	.align		4
.L_985:
        /*0348*/ 	.byte	0x04, 0x28
        /*034a*/ 	.short	(.L_987 - .L_986)


	//   ....[0]....
.L_986:
        /*034c*/ 	.word	0x00000060


	//   ....[1]....
        /*0350*/ 	.word	0x00000190


	//   ....[2]....
        /*0354*/ 	.word	0x00000230


	//   ....[3]....
        /*0358*/ 	.word	0x000003c0


	//   ....[4]....
        /*035c*/ 	.word	0x00000520


	//   ....[5]....
        /*0360*/ 	.word	0x00000640


	//   ....[6]....
        /*0364*/ 	.word	0x000007a0


	//   ....[7]....
        /*0368*/ 	.word	0x00001aa0


	//   ....[8]....
        /*036c*/ 	.word	0x000049c0


	//   ....[9]....
        /*0370*/ 	.word	0x00004ac0


	//   ....[10]....
        /*0374*/ 	.word	0x000059e0


	//   ....[11]....
        /*0378*/ 	.word	0x00005a70


	//   ....[12]....
        /*037c*/ 	.word	0x0000aa80


	//   ....[13]....
        /*0380*/ 	.word	0x0000aaa0


	//   ....[14]....
        /*0384*/ 	.word	0x0000b350


	//   ....[15]....
        /*0388*/ 	.word	0x0000b3d0


	//   ....[16]....
        /*038c*/ 	.word	0x0000e4c0


	//   ....[17]....
        /*0390*/ 	.word	0x0000e4d0


	//   ....[18]....
        /*0394*/ 	.word	0x0000e500


	//   ....[19]....
        /*0398*/ 	.word	0x0000e510


	//   ....[20]....
        /*039c*/ 	.word	0x00013710


	//   ....[21]....
        /*03a0*/ 	.word	0x00013820


	//   ....[22]....
        /*03a4*/ 	.word	0x00014870


	//   ....[23]....
        /*03a8*/ 	.word	0x000148d0


	//   ....[24]....
        /*03ac*/ 	.word	0x000165b0


	//   ....[25]....
        /*03b0*/ 	.word	0x000165c0


	//   ....[26]....
        /*03b4*/ 	.word	0x00016640


	//   ....[27]....
        /*03b8*/ 	.word	0x00016650


	//   ....[28]....
        /*03bc*/ 	.word	0x00017670


	//   ....[29]....
        /*03c0*/ 	.word	0x00017680


	//   ....[30]....
        /*03c4*/ 	.word	0x00017690


	//   ....[31]....
        /*03c8*/ 	.word	0x000176a0


	//   ....[32]....
        /*03cc*/ 	.word	0x000176b0


	//   ....[33]....
        /*03d0*/ 	.word	0x000176c0


	//   ....[34]....
        /*03d4*/ 	.word	0x000176d0


	//   ....[35]....
        /*03d8*/ 	.word	0x000176e0


	//   ....[36]....
        /*03dc*/ 	.word	0x00017710


	//   ....[37]....
        /*03e0*/ 	.word	0x00017740


	//   ....[38]....
        /*03e4*/ 	.word	0x00017770


	//   ....[39]....
        /*03e8*/ 	.word	0x00017780


	//   ....[40]....
        /*03ec*/ 	.word	0x000177b0


	//   ....[41]....
        /*03f0*/ 	.word	0x000177c0


	//   ....[42]....
        /*03f4*/ 	.word	0x00017800


	//   ....[43]....
        /*03f8*/ 	.word	0x00017830


	//   ....[44]....
        /*03fc*/ 	.word	0x00017840


	//   ....[45]....
        /*0400*/ 	.word	0x00017850


	//   ....[46]....
        /*0404*/ 	.word	0x000178d0


	//   ....[47]....
        /*0408*/ 	.word	0x000178e0


	//   ....[48]....
        /*040c*/ 	.word	0x000178f0


	//   ....[49]....
        /*0410*/ 	.word	0x00017920


	//   ....[50]....
        /*0414*/ 	.word	0x00017950


	//   ....[51]....
        /*0418*/ 	.word	0x00017960


	//   ....[52]....
        /*041c*/ 	.word	0x00017970


	//   ....[53]....
        /*0420*/ 	.word	0x00017980


	//   ....[54]....
        /*0424*/ 	.word	0x00017990


	//   ....[55]....
        /*0428*/ 	.word	0x000179a0


	//   ....[56]....
        /*042c*/ 	.word	0x000179b0


	//   ....[57]....
        /*0430*/ 	.word	0x000179c0


	//   ....[58]....
        /*0434*/ 	.word	0x000179d0


	//   ....[59]....
        /*0438*/ 	.word	0x000179e0


	//   ....[60]....
        /*043c*/ 	.word	0x00017b80


	//   ....[61]....
        /*0440*/ 	.word	0x000186e0


	//   ....[62]....
        /*0444*/ 	.word	0x000199a0


	//   ....[63]....
        /*0448*/ 	.word	0x0001bc10


	//   ....[64]....
        /*044c*/ 	.word	0x0001bdb0


	//   ....[65]....
        /*0450*/ 	.word	0x0001c470


	//   ....[66]....
        /*0454*/ 	.word	0x0001c8e0


	//----- nvinfo : EIATTR_REG_RECONFIG
	.align		4
.L_987:
        /*0458*/ 	.byte	0x01, 0x54
	.zero		2


	//----- nvinfo : EIATTR_SYSCALL_OFFSETS
	.align		4
        /*045c*/ 	.byte	0x04, 0x46
        /*045e*/ 	.short	(.L_989 - .L_988)


	//   ....[0]....
.L_988:
        /*0460*/ 	.word	0x00001c20


	//   ....[1]....
        /*0464*/ 	.word	0x000193b0


	//   ....[2]....
        /*0468*/ 	.word	0x00019510


	//   ....[3]....
        /*046c*/ 	.word	0x00019650


	//   ....[4]....
        /*0470*/ 	.word	0x00019770


	//----- nvinfo : EIATTR_MBARRIER_INSTR_OFFSETS
	.align		4
.L_989:
        /*0474*/ 	.byte	0x04, 0x39
        /*0476*/ 	.short	(.L_991 - .L_990)


	//   ....[0]....
.L_990:
        /*0478*/ 	.word	0x00000270
        /*047c*/ 	.word	0x000000ff
        /*0480*/ 	.word	0x0002e800
        /*0484*/ 	.short	0x0100
        /*0486*/ 	.byte	0x06
	.zero		1


	//   ....[1]....
        /*0488*/ 	.word	0x00000280
        /*048c*/ 	.word	0x000000ff
        /*0490*/ 	.word	0x0002e820
        /*0494*/ 	.short	0x0100
        /*0496*/ 	.byte	0x06
	.zero		1


	//   ....[2]....
        /*0498*/ 	.word	0x00000370
        /*049c*/ 	.word	0x000000ff
        /*04a0*/ 	.word	0x0002e830
        /*04a4*/ 	.short	0x0100
        /*04a6*/ 	.byte	0x08
	.zero		1


	//   ....[3]....
        /*04a8*/ 	.word	0x00000380
        /*04ac*/ 	.word	0x000000ff
        /*04b0*/ 	.word	0x0002e840
        /*04b4*/ 	.short	0x0100
        /*04b6*/ 	.byte	0x08
	.zero		1


	//   ....[4]....
        /*04b8*/ 	.word	0x00000390
        /*04bc*/ 	.word	0x000000ff
        /*04c0*/ 	.word	0x0002e838
        /*04c4*/ 	.short	0x0100
        /*04c6*/ 	.byte	0x08
	.zero		1


	//   ....[5]....
        /*04c8*/ 	.word	0x000003a0
        /*04cc*/ 	.word	0x000000ff
        /*04d0*/ 	.word	0x0002e848
        /*04d4*/ 	.short	0x0100
        /*04d6*/ 	.byte	0x08
	.zero		1


	//   ....[6]....
        /*04d8*/ 	.word	0x000004d0
        /*04dc*/ 	.word	0x000000ff
        /*04e0*/ 	.word	0x0002e850
        /*04e4*/ 	.short	0x0100
        /*04e6*/ 	.byte	0x08
	.zero		1


	//   ....[7]....
        /*04e8*/ 	.word	0x000004e0
        /*04ec*/ 	.word	0x000000ff
        /*04f0*/ 	.word	0x0002e860
        /*04f4*/ 	.short	0x0100
        /*04f6*/ 	.byte	0x08
	.zero		1


	//   ....[8]....
        /*04f8*/ 	.word	0x000004f0
        /*04fc*/ 	.word	0x000000ff
        /*0500*/ 	.word	0x0002e858
        /*0504*/ 	.short	0x0100
        /*0506*/ 	.byte	0x08
	.zero		1


	//   ....[9]....
        /*0508*/ 	.word	0x00000500
        /*050c*/ 	.word	0x000000ff
        /*0510*/ 	.word	0x0002e868
        /*0514*/ 	.short	0x0100
        /*0516*/ 	.byte	0x08
	.zero		1


	//   ....[10]....
        /*0518*/ 	.word	0x000005f0
        /*051c*/ 	.word	0x000000ff
        /*0520*/ 	.word	0x0002e870
        /*0524*/ 	.short	0x0100
        /*0526*/ 	.byte	0x06
	.zero		1


	//   ....[11]....
        /*0528*/ 	.word	0x00000600
        /*052c*/ 	.word	0x000000ff
        /*0530*/ 	.word	0x0002e880
        /*0534*/ 	.short	0x0100
        /*0536*/ 	.byte	0x06
	.zero		1


	//   ....[12]....
        /*0538*/ 	.word	0x00000610
        /*053c*/ 	.word	0x000000ff
        /*0540*/ 	.word	0x0002e878
        /*0544*/ 	.short	0x0100
        /*0546*/ 	.byte	0x06
	.zero		1


	//   ....[13]....
        /*0548*/ 	.word	0x00000620
        /*054c*/ 	.word	0x000000ff
        /*0550*/ 	.word	0x0002e888
        /*0554*/ 	.short	0x0100
        /*0556*/ 	.byte	0x06
	.zero		1


	//   ....[14]....
        /*0558*/ 	.word	0x00000750
        /*055c*/ 	.word	0x000000ff
        /*0560*/ 	.word	0x0002e890
        /*0564*/ 	.short	0x0100
        /*0566*/ 	.byte	0x08
	.zero		1


	//   ....[15]....
        /*0568*/ 	.word	0x00000760
        /*056c*/ 	.word	0x000000ff
        /*0570*/ 	.word	0x0002e8a0
        /*0574*/ 	.short	0x0100
        /*0576*/ 	.byte	0x08
	.zero		1


	//   ....[16]....
        /*0578*/ 	.word	0x00000770
        /*057c*/ 	.word	0x000000ff
        /*0580*/ 	.word	0x0002e898
        /*0584*/ 	.short	0x0100
        /*0586*/ 	.byte	0x08
	.zero		1


	//   ....[17]....
        /*0588*/ 	.word	0x00000780
        /*058c*/ 	.word	0x000000ff
        /*0590*/ 	.word	0x0002e8a8
        /*0594*/ 	.short	0x0100
        /*0596*/ 	.byte	0x08
	.zero		1


	//   ....[18]....
        /*0598*/ 	.word	0x000008b0
        /*059c*/ 	.word	0x000000ff
        /*05a0*/ 	.word	0x0002e8b0
        /*05a4*/ 	.short	0x0100
        /*05a6*/ 	.byte	0x08
	.zero		1


	//   ....[19]....
        /*05a8*/ 	.word	0x000008c0
        /*05ac*/ 	.word	0x000000ff
        /*05b0*/ 	.word	0x0002e8c0
        /*05b4*/ 	.short	0x0100
        /*05b6*/ 	.byte	0x08
	.zero		1


	//   ....[20]....
        /*05b8*/ 	.word	0x000008d0
        /*05bc*/ 	.word	0x000000ff
        /*05c0*/ 	.word	0x0002e8b8
        /*05c4*/ 	.short	0x0100
        /*05c6*/ 	.byte	0x08
	.zero		1


	//   ....[21]....
        /*05c8*/ 	.word	0x000008e0
        /*05cc*/ 	.word	0x000000ff
        /*05d0*/ 	.word	0x0002e8c8
        /*05d4*/ 	.short	0x0100
        /*05d6*/ 	.byte	0x08
	.zero		1


	//   ....[22]....
        /*05d8*/ 	.word	0x00001c80
        /*05dc*/ 	.word	0x000000ff
        /*05e0*/ 	.word	0x0002e800
        /*05e4*/ 	.short	0x010a
        /*05e6*/ 	.byte	0x25
	.zero		1


	//   ....[23]....
        /*05e8*/ 	.word	0x00001cf0
        /*05ec*/ 	.word	0x00000005
        /*05f0*/ 	.word	0x0002e830
        /*05f4*/ 	.short	0x010a
        /*05f6*/ 	.byte	0x3f
	.zero		1


	//   ....[24]....
        /*05f8*/ 	.word	0x00001d30
        /*05fc*/ 	.word	0x00000005
        /*0600*/ 	.word	0x0002e830
        /*0604*/ 	.short	0x010a
        /*0606*/ 	.byte	0x3f
	.zero		1


	//   ....[25]....
        /*0608*/ 	.word	0x00002a30
        /*060c*/ 	.word	0x00000000
        /*0610*/ 	.word	0x00000000
        /*0614*/ 	.short	0x0101
        /*0616*/ 	.byte	0x3f
	.zero		1


	//   ....[26]....
        /*0618*/ 	.word	0x000071c0
        /*061c*/ 	.word	0x000000ff
        /*0620*/ 	.word	0x0002e830
        /*0624*/ 	.short	0x010a
        /*0626*/ 	.byte	0x06
	.zero		1


	//   ....[27]....
        /*0628*/ 	.word	0x00007200
        /*062c*/ 	.word	0x000000ff
        /*0630*/ 	.word	0x0002e830
        /*0634*/ 	.short	0x010a
        /*0636*/ 	.byte	0x06
	.zero		1


	//   ....[28]....
        /*0638*/ 	.word	0x00007dd0
        /*063c*/ 	.word	0x000000ff
        /*0640*/ 	.word	0x0002e850
        /*0644*/ 	.short	0x010a
        /*0646*/ 	.byte	0x06
	.zero		1


	//   ....[29]....
        /*0648*/ 	.word	0x00007e10
        /*064c*/ 	.word	0x000000ff
        /*0650*/ 	.word	0x0002e850
        /*0654*/ 	.short	0x010a
        /*0656*/ 	.byte	0x06
	.zero		1


	//   ....[30]....
        /*0658*/ 	.word	0x00008180
        /*065c*/ 	.word	0x0000000c
        /*0660*/ 	.word	0x00000000
        /*0664*/ 	.short	0x0101
        /*0666*/ 	.byte	0x3f
	.zero		1


	//   ....[31]....
        /*0668*/ 	.word	0x0000c5b0
        /*066c*/ 	.word	0x000000ff
        /*0670*/ 	.word	0x00000000
        /*0674*/ 	.short	0x0101
        /*0676*/ 	.byte	0x06
	.zero		1


	//   ....[32]....
        /*0678*/ 	.word	0x0000cfd0
        /*067c*/ 	.word	0x000000ff
        /*0680*/ 	.word	0x0002e830
        /*0684*/ 	.short	0x010a
        /*0686*/ 	.byte	0x06
	.zero		1


	//   ....[33]....
        /*0688*/ 	.word	0x0000d010
        /*068c*/ 	.word	0x000000ff
        /*0690*/ 	.word	0x0002e830
        /*0694*/ 	.short	0x010a
        /*0696*/ 	.byte	0x06
	.zero		1


	//   ....[34]....
        /*0698*/ 	.word	0x0000dc40
        /*069c*/ 	.word	0x000000ff
        /*06a0*/ 	.word	0x0002e850
        /*06a4*/ 	.short	0x010a
        /*06a6*/ 	.byte	0x06
	.zero		1


	//   ....[35]....
        /*06a8*/ 	.word	0x0000dc80
        /*06ac*/ 	.word	0x000000ff
        /*06b0*/ 	.word	0x0002e850
        /*06b4*/ 	.short	0x010a
        /*06b6*/ 	.byte	0x06
	.zero		1


	//   ....[36]....
        /*06b8*/ 	.word	0x0000fb30
        /*06bc*/ 	.word	0x00000005
        /*06c0*/ 	.word	0x00000000
        /*06c4*/ 	.short	0x0101
        /*06c6*/ 	.byte	0x3f
	.zero		1


	//   ....[37]....
        /*06c8*/ 	.word	0x0000fe00
        /*06cc*/ 	.word	0x000000ff
        /*06d0*/ 	.word	0x00000000
        /*06d4*/ 	.short	0x0101
        /*06d6*/ 	.byte	0x06
	.zero		1


	//   ....[38]....
        /*06d8*/ 	.word	0x00010680
        /*06dc*/ 	.word	0x000000ff
        /*06e0*/ 	.word	0x0002e830
        /*06e4*/ 	.short	0x010a
        /*06e6*/ 	.byte	0x06
	.zero		1


	//   ....[39]....
        /*06e8*/ 	.word	0x000106c0
        /*06ec*/ 	.word	0x000000ff
        /*06f0*/ 	.word	0x0002e830
        /*06f4*/ 	.short	0x010a
        /*06f6*/ 	.byte	0x06
	.zero		1


	//   ....[40]....
        /*06f8*/ 	.word	0x000112c0
        /*06fc*/ 	.word	0x000000ff
        /*0700*/ 	.word	0x0002e850
        /*0704*/ 	.short	0x010a
        /*0706*/ 	.byte	0x06
	.zero		1


	//   ....[41]....
        /*0708*/ 	.word	0x00011300
        /*070c*/ 	.word	0x000000ff
        /*0710*/ 	.word	0x0002e850
        /*0714*/ 	.short	0x010a
        /*0716*/ 	.byte	0x06
	.zero		1


	//   ....[42]....
        /*0718*/ 	.word	0x00011660
        /*071c*/ 	.word	0x00000000
        /*0720*/ 	.word	0x00000000
        /*0724*/ 	.short	0x0101
        /*0726*/ 	.byte	0x3f
	.zero		1


	//   ....[43]....
        /*0728*/ 	.word	0x00015aa0
        /*072c*/ 	.word	0x000000ff
        /*0730*/ 	.word	0x00000000
        /*0734*/ 	.short	0x0101
        /*0736*/ 	.byte	0x06
	.zero		1


	//   ....[44]....
        /*0738*/ 	.word	0x00016210
        /*073c*/ 	.word	0x000000ff
        /*0740*/ 	.word	0x0002e850
        /*0744*/ 	.short	0x010a
        /*0746*/ 	.byte	0x05
	.zero		1


	//   ....[45]....
        /*0748*/ 	.word	0x00016250
        /*074c*/ 	.word	0x000000ff
        /*0750*/ 	.word	0x0002e850
        /*0754*/ 	.short	0x010a
        /*0756*/ 	.byte	0x05
	.zero		1


	//   ....[46]....
        /*0758*/ 	.word	0x00016910
        /*075c*/ 	.word	0x000000ff
        /*0760*/ 	.word	0x00000000
        /*0764*/ 	.short	0x0101
        /*0766*/ 	.byte	0x04
	.zero		1


	//   ....[47]....
        /*0768*/ 	.word	0x00017d50
        /*076c*/ 	.word	0x000000ff
        /*0770*/ 	.word	0x00000000
        /*0774*/ 	.short	0x0101
        /*0776*/ 	.byte	0x05
	.zero		1


	//   ....[48]....
        /*0778*/ 	.word	0x00019bc0
        /*077c*/ 	.word	0x00000004
        /*0780*/ 	.word	0x0002e880
        /*0784*/ 	.short	0x010a
        /*0786*/ 	.byte	0x3f
	.zero		1


	//   ....[49]....
        /*0788*/ 	.word	0x00019d80
        /*078c*/ 	.word	0x00000004
        /*0790*/ 	.word	0x0002e840
        /*0794*/ 	.short	0x010a
        /*0796*/ 	.byte	0x3f
	.zero		1


	//   ....[50]....
        /*0798*/ 	.word	0x0001a0a0
        /*079c*/ 	.word	0x000000ff
        /*07a0*/ 	.word	0x0002e820
        /*07a4*/ 	.short	0x010a
        /*07a6*/ 	.byte	0x28
	.zero		1


	//   ....[51]....
        /*07a8*/ 	.word	0x0001a370
        /*07ac*/ 	.word	0x00000004
        /*07b0*/ 	.word	0x0002e880
        /*07b4*/ 	.short	0x010a
        /*07b6*/ 	.byte	0x3f
	.zero		1


	//   ....[52]....
        /*07b8*/ 	.word	0x0001a5e0
        /*07bc*/ 	.word	0x00000004
        /*07c0*/ 	.word	0x0002e840
        /*07c4*/ 	.short	0x010a
        /*07c6*/ 	.byte	0x3f
	.zero		1


	//   ....[53]....
        /*07c8*/ 	.word	0x0001a8b0
        /*07cc*/ 	.word	0x00000014
        /*07d0*/ 	.word	0x0002e870
        /*07d4*/ 	.short	0x010a
        /*07d6*/ 	.byte	0x3f
	.zero		1


	//   ....[54]....
        /*07d8*/ 	.word	0x0001a930
        /*07dc*/ 	.word	0x00000014
        /*07e0*/ 	.word	0x0002e860
        /*07e4*/ 	.short	0x010a
        /*07e6*/ 	.byte	0x3f
	.zero		1


	//   ....[55]....
        /*07e8*/ 	.word	0x0001b0a0
        /*07ec*/ 	.word	0x00000014
        /*07f0*/ 	.word	0x0002e850
        /*07f4*/ 	.short	0x0101
        /*07f6*/ 	.byte	0x3f
	.zero		1


	//   ....[56]....
        /*07f8*/ 	.word	0x0001b100
        /*07fc*/ 	.word	0x00000014
        /*0800*/ 	.word	0x00000000
        /*0804*/ 	.short	0x0101
        /*0806*/ 	.byte	0x3f
	.zero		1


	//   ....[57]....
        /*0808*/ 	.word	0x0001b300
        /*080c*/ 	.word	0x00000011
        /*0810*/ 	.word	0x0002e870
        /*0814*/ 	.short	0x010a
        /*0816*/ 	.byte	0x3f
	.zero		1


	//   ....[58]....
        /*0818*/ 	.word	0x0001b370
        /*081c*/ 	.word	0x00000011
        /*0820*/ 	.word	0x0002e860
        /*0824*/ 	.short	0x010a
        /*0826*/ 	.byte	0x3f
	.zero		1


	//   ....[59]....
        /*0828*/ 	.word	0x0001ba20
        /*082c*/ 	.word	0x00000011
        /*0830*/ 	.word	0x0002e850
        /*0834*/ 	.short	0x0101
        /*0836*/ 	.byte	0x3f
	.zero		1


	//   ....[60]....
        /*0838*/ 	.word	0x0001ba60
        /*083c*/ 	.word	0x00000000
        /*0840*/ 	.word	0x00000000
        /*0844*/ 	.short	0x0101
        /*0846*/ 	.byte	0x3f
	.zero		1


	//   ....[61]....
        /*0848*/ 	.word	0x0001bd30
        /*084c*/ 	.word	0x00000000
        /*0850*/ 	.word	0x0002e820
        /*0854*/ 	.short	0x010a
        /*0856*/ 	.byte	0x3f
	.zero		1


	//   ....[62]....
        /*0858*/ 	.word	0x0001bef0
        /*085c*/ 	.word	0x00000006
        /*0860*/ 	.word	0x00000000
        /*0864*/ 	.short	0x010a
        /*0866*/ 	.byte	0x3f
	.zero		1


	//   ....[63]....
        /*0868*/ 	.word	0x0001bf60
        /*086c*/ 	.word	0x00000007
        /*0870*/ 	.word	0x00000000
        /*0874*/ 	.short	0x010a
        /*0876*/ 	.byte	0x3f
	.zero		1


	//   ....[64]....
        /*0878*/ 	.word	0x0001bfc0
        /*087c*/ 	.word	0x00000004
        /*0880*/ 	.word	0x0002e860
        /*0884*/ 	.short	0x010a
        /*0886*/ 	.byte	0x3f
	.zero		1


	//   ....[65]....
        /*0888*/ 	.word	0x0001c010
        /*088c*/ 	.word	0x00000003
        /*0890*/ 	.word	0x0002e860
        /*0894*/ 	.short	0x010a
        /*0896*/ 	.byte	0x3f
	.zero		1


	//   ....[66]....
        /*0898*/ 	.word	0x0001c050
        /*089c*/ 	.word	0x00000004
        /*08a0*/ 	.word	0x0002e880
        /*08a4*/ 	.short	0x010a
        /*08a6*/ 	.byte	0x3f
	.zero		1


	//   ....[67]....
        /*08a8*/ 	.word	0x0001c070
        /*08ac*/ 	.word	0x00000003
        /*08b0*/ 	.word	0x0002e880
        /*08b4*/ 	.short	0x010a
        /*08b6*/ 	.byte	0x3f
	.zero		1


	//   ....[68]....
        /*08b8*/ 	.word	0x0001c0e0
        /*08bc*/ 	.word	0x00000003
        /*08c0*/ 	.word	0x0002e800
        /*08c4*/ 	.short	0x010a
        /*08c6*/ 	.byte	0x3f
	.zero		1


	//   ....[69]....
        /*08c8*/ 	.word	0x0001c130
        /*08cc*/ 	.word	0x00000005
        /*08d0*/ 	.word	0x0002e830
        /*08d4*/ 	.short	0x010a
        /*08d6*/ 	.byte	0x3f
	.zero		1


	//   ....[70]....
        /*08d8*/ 	.word	0x0001c190
        /*08dc*/ 	.word	0x0000000f
        /*08e0*/ 	.word	0x0002e830
        /*08e4*/ 	.short	0x010a
        /*08e6*/ 	.byte	0x3f
	.zero		1


	//   ....[71]....
        /*08e8*/ 	.word	0x0001c1f0
        /*08ec*/ 	.word	0x0000000f
        /*08f0*/ 	.word	0x0002e850
        /*08f4*/ 	.short	0x010a
        /*08f6*/ 	.byte	0x3f
	.zero		1


	//   ....[72]....
        /*08f8*/ 	.word	0x0001c250
        /*08fc*/ 	.word	0x00000003
        /*0900*/ 	.word	0x0002e830
        /*0904*/ 	.short	0x010a
        /*0906*/ 	.byte	0x3f
	.zero		1


	//   ....[73]....
        /*0908*/ 	.word	0x0001c2b0
        /*090c*/ 	.word	0x00000003
        /*0910*/ 	.word	0x0002e850
        /*0914*/ 	.short	0x010a
        /*0916*/ 	.byte	0x3f
	.zero		1


	//   ....[74]....
        /*0918*/ 	.word	0x0001c310
        /*091c*/ 	.word	0x00000003
        /*0920*/ 	.word	0x0002e830
        /*0924*/ 	.short	0x010a
        /*0926*/ 	.byte	0x3f
	.zero		1


	//   ....[75]....
        /*0928*/ 	.word	0x0001c370
        /*092c*/ 	.word	0x00000003
        /*0930*/ 	.word	0x0002e850
        /*0934*/ 	.short	0x010a
        /*0936*/ 	.byte	0x3f
	.zero		1


	//   ....[76]....
        /*0938*/ 	.word	0x0001c3d0
        /*093c*/ 	.word	0x00000007
        /*0940*/ 	.word	0x0002e850
        /*0944*/ 	.short	0x010a
        /*0946*/ 	.byte	0x3f
	.zero		1


	//   ....[77]....
        /*0948*/ 	.word	0x0001c520
        /*094c*/ 	.word	0x00000004
        /*0950*/ 	.word	0x0002e880
        /*0954*/ 	.short	0x010a
        /*0956*/ 	.byte	0x3f
	.zero		1


	//   ....[78]....
        /*0958*/ 	.word	0x0001c570
        /*095c*/ 	.word	0x00000004
        /*0960*/ 	.word	0x0002e840
        /*0964*/ 	.short	0x010a
        /*0966*/ 	.byte	0x3f
	.zero		1


	//   ....[79]....
        /*0968*/ 	.word	0x0001c5d0
        /*096c*/ 	.word	0x00000003
        /*0970*/ 	.word	0x0002e820
        /*0974*/ 	.short	0x010a
        /*0976*/ 	.byte	0x3f
	.zero		1


	//   ....[80]....
        /*0978*/ 	.word	0x0001c620
        /*097c*/ 	.word	0x00000004
        /*0980*/ 	.word	0x0002e880
        /*0984*/ 	.short	0x010a
        /*0986*/ 	.byte	0x3f
	.zero		1


	//   ....[81]....
        /*0988*/ 	.word	0x0001c670
        /*098c*/ 	.word	0x00000004
        /*0990*/ 	.word	0x0002e840
        /*0994*/ 	.short	0x010a
        /*0996*/ 	.byte	0x3f
	.zero		1


	//   ....[82]....
        /*0998*/ 	.word	0x0001c6c0
        /*099c*/ 	.word	0x00000014
        /*09a0*/ 	.word	0x0002e870
        /*09a4*/ 	.short	0x010a
        /*09a6*/ 	.byte	0x3f
	.zero		1


	//   ....[83]....
        /*09a8*/ 	.word	0x0001c710
        /*09ac*/ 	.word	0x00000014
        /*09b0*/ 	.word	0x0002e860
        /*09b4*/ 	.short	0x010a
        /*09b6*/ 	.byte	0x3f
	.zero		1


	//   ....[84]....
        /*09b8*/ 	.word	0x0001c760
        /*09bc*/ 	.word	0x00000011
        /*09c0*/ 	.word	0x0002e870
        /*09c4*/ 	.short	0x010a
        /*09c6*/ 	.byte	0x3f
	.zero		1


	//   ....[85]....
        /*09c8*/ 	.word	0x0001c7b0
        /*09cc*/ 	.word	0x00000011
        /*09d0*/ 	.word	0x0002e860
        /*09d4*/ 	.short	0x010a
        /*09d6*/ 	.byte	0x3f
	.zero		1


	//   ....[86]....
        /*09d8*/ 	.word	0x0001c800
        /*09dc*/ 	.word	0x00000000
        /*09e0*/ 	.word	0x0002e820
        /*09e4*/ 	.short	0x010a
        /*09e6*/ 	.byte	0x3f
	.zero		1


	//   ....[87]....
        /*09e8*/ 	.word	0x0001c9a0
        /*09ec*/ 	.word	0x00000006
        /*09f0*/ 	.word	0x00000000
        /*09f4*/ 	.short	0x010a
        /*09f6*/ 	.byte	0x3f
	.zero		1


	//   ....[88]....
        /*09f8*/ 	.word	0x0001c9f0
        /*09fc*/ 	.word	0x00000007
        /*0a00*/ 	.word	0x00000000
        /*0a04*/ 	.short	0x010a
        /*0a06*/ 	.byte	0x3f
	.zero		1


	//   ....[89]....
        /*0a08*/ 	.word	0x0001ca40
        /*0a0c*/ 	.word	0x00000004
        /*0a10*/ 	.word	0x0002e860
        /*0a14*/ 	.short	0x010a
        /*0a16*/ 	.byte	0x3f
	.zero		1


	//   ....[90]....
        /*0a18*/ 	.word	0x0001ca90
        /*0a1c*/ 	.word	0x00000003
        /*0a20*/ 	.word	0x0002e860
        /*0a24*/ 	.short	0x010a
        /*0a26*/ 	.byte	0x3f
	.zero		1


	//   ....[91]....
        /*0a28*/ 	.word	0x0001cae0
        /*0a2c*/ 	.word	0x00000004
        /*0a30*/ 	.word	0x0002e880
        /*0a34*/ 	.short	0x010a
        /*0a36*/ 	.byte	0x3f
	.zero		1


	//----- nvinfo : EIATTR_NUM_MBARRIERS
	.align		4
.L_991:
        /*0a38*/ 	.byte	0x03, 0x38
        /*0a3a*/ 	.short	0x0016


	//----- nvinfo : EIATTR_EXIT_INSTR_OFFSETS
	.align		4
        /*0a3c*/ 	.byte	0x04, 0x1c
        /*0a3e*/ 	.short	(.L_993 - .L_992)


	//   ....[0]....
.L_992:
        /*0a40*/ 	.word	0x00000a50


	//   ....[1]....
        /*0a44*/ 	.word	0x00018670


	//   ....[2]....
        /*0a48*/ 	.word	0x0001c0c0


	//----- nvinfo : EIATTR_MAX_THREADS
	.align		4
.L_993:
        /*0a4c*/ 	.byte	0x04, 0x05
        /*0a4e*/ 	.short	(.L_995 - .L_994)
.L_994:
        /*0a50*/ 	.word	0x00000180
        /*0a54*/ 	.word	0x00000001
        /*0a58*/ 	.word	0x00000001


	//----- nvinfo : EIATTR_CRS_STACK_SIZE
	.align		4
.L_995:
        /*0a5c*/ 	.byte	0x04, 0x1e
        /*0a5e*/ 	.short	(.L_997 - .L_996)
.L_996:
        /*0a60*/ 	.word	0x00000000


	//----- nvinfo : EIATTR_CBANK_PARAM_SIZE
	.align		4
.L_997:
        /*0a64*/ 	.byte	0x03, 0x19
        /*0a66*/ 	.short	0x0bf0


	//----- nvinfo : EIATTR_PARAM_CBANK
	.align		4
        /*0a68*/ 	.byte	0x04, 0x0a
        /*0a6a*/ 	.short	(.L_999 - .L_998)
	.align		4
.L_998:
        /*0a6c*/ 	.word	index@(.nv.constant0._ZN7cutlass13device_kernelIN5flash11enable_sm90INS1_16FlashAttnFwdSm90INS1_25CollectiveMainloopFwdSm90ILi2EN4cute5tupleIJNS5_1CILi1EEES8_S8_EEENS6_IJNS7_ILi128EEENS7_ILi224EEESA_EEELi128ENS_12float_e4m3_tEfNS_4arch4Sm90ELb0ELb1ELb0ELb0ELb0ELb0ELb0ELb1ELb1ELb0ELb0ELb0EEENS1_21CollectiveEpilogueFwdINS6_IJSA_SA_SB_EEES9_NS_10bfloat16_tESF_Li256ELb0ELb0ELb0ELb1EEENS1_30DynamicPersistentTileSchedulerILi256ELi128ELb0ELb0ELb1EEEEEEEEEvNT_6ParamsE)
        /*0a70*/ 	.short	0x0210
        /*0a72*/ 	.short	0x0bf0


	//----- nvinfo : EIATTR_SW_WAR
	.align		4
.L_999:
        /*0a74*/ 	.byte	0x04, 0x36
        /*0a76*/ 	.short	(.L_1001 - .L_1000)
.L_1000:
        /*0a78*/ 	.word	0x00000008
.L_1001:


//--------------------- .nv.info._ZN7cutlass13device_kernelIN5flash11enable_sm90INS1_16FlashAttnFwdSm90INS1_25CollectiveMainloopFwdSm90ILi2EN4cute5tupleIJNS5_1CILi1EEES8_S8_EEENS6_IJNS7_ILi128EEENS7_ILi224EEESA_EEELi128ENS_12float_e4m3_tEfNS_4arch4Sm90ELb0ELb1ELb0ELb1ELb0ELb0ELb0ELb1ELb1ELb0ELb0ELb0EEENS1_21CollectiveEpilogueFwdINS6_IJSA_SA_SB_EEES9_NS_10bfloat16_tESF_Li256ELb1ELb0ELb0ELb1EEENS1_36VarlenDynamicPersistentTileSchedulerILi128ELi224ELi256ELi128ELb0ELb0ELb1ELb1ELb0ELb1EEEEEEEEEvNT_6ParamsE --------------------------
	.section	.nv.info._ZN7cutlass13device_kernelIN5flash11enable_sm90INS1_16FlashAttnFwdSm90INS1_25CollectiveMainloopFwdSm90ILi2EN4cute5tupleIJNS5_1CILi1EEES8_S8_EEENS6_IJNS7_ILi128EEENS7_ILi224EEESA_EEELi128ENS_12float_e4m3_tEfNS_4arch4Sm90ELb0ELb1ELb0ELb1ELb0ELb0ELb0ELb1ELb1ELb0ELb0ELb0EEENS1_21CollectiveEpilogueFwdINS6_IJSA_SA_SB_EEES9_NS_10bfloat16_tESF_Li256ELb1ELb0ELb0ELb1EEENS1_36VarlenDynamicPersistentTileSchedulerILi128ELi224ELi256ELi128ELb0ELb0ELb1ELb1ELb0ELb1EEEEEEEEEvNT_6ParamsE,"",@"SHT_CUDA_INFO"
	.sectionflags	@""
	.align	4


	//----- nvinfo : EIATTR_CUDA_API_VERSION
	.align		4
        /*0000*/ 	.byte	0x04, 0x37
        /*0002*/ 	.short	(.L_1003 - .L_1002)
.L_1002:
        /*0004*/ 	.word	0x00000082


	//----- nvinfo : EIATTR_KPARAM_INFO
	.align		4
.L_1003:
        /*0008*/ 	.byte	0x04, 0x17
        /*000a*/ 	.short	(.L_1005 - .L_1004)
.L_1004:
        /*000c*/ 	.word	0x00000000
        /*0010*/ 	.short	0x0000
        /*0012*/ 	.short	0x0070
        /*0014*/ 	.byte	0x00, 0xf0, 0x01, 0x28


	//----- nvinfo : EIATTR_SPARSE_MMA_MASK
	.align		4
.L_1005:
        /*0018*/ 	.byte	0x03, 0x50
        /*001a*/ 	.short	0x0000


	//----- nvinfo : EIATTR_MAXREG_COUNT
	.align		4
        /*001c*/ 	.byte	0x03, 0x1b
        /*001e*/ 	.short	0x00a8


	//----- nvinfo : EIATTR_NUM_BARRIERS
	.align		4
        /*0020*/ 	.byte	0x02, 0x4c
        /*0022*/ 	.byte	0x10
	.zero		1


	//----- nvinfo : EIATTR_EXTERNS
	.align		4
        /*0024*/ 	.byte	0x04, 0x0f
        /*0026*/ 	.short	(.L_1007 - .L_1006)


	//   ....[0]....
	.align		4
.L_1006:
        /*0028*/ 	.word	index@(__assertfail)


	//----- nvinfo : EIATTR_ANNOTATIONS
	.align		4
.L_1007:
        /*002c*/ 	.byte	0x04, 0x55
        /*002e*/ 	.short	(.L_1009 - .L_1008)


	//   ....[0]....
.L_1008:
        /* <DEDUP_REMOVED lines=35> */


	//----- nvinfo : EIATTR_MERCURY_ISA_VERSION
	.align		4
.L_1009:
        /*0248*/ 	.byte	0x03, 0x5f
        /*024a*/ 	.short	0x0101


	//----- nvinfo : EIATTR_UNUSED_LOAD_BYTE_OFFSET
	.align		4
        /*024c*/ 	.byte	0x04, 0x44
        /*024e*/ 	.short	(.L_1011 - .L_1010)


	//   ....[0]....
.L_1010:
        /*0250*/ 	.word	0x00000a70
        /*0254*/ 	.word	0x0000fff0


	//   ....[1]....
        /*0258*/ 	.word	0x00016f60
        /*025c*/ 	.word	0x0000fff0


	//----- nvinfo : EIATTR_INT_WARP_WIDE_INSTR_OFFSETS
	.align		4
.L_1011:
        /*0260*/ 	.byte	0x04, 0x31
        /*0262*/ 	.short	(.L_1013 - .L_1012)


	//   ....[0]....
.L_1012:
        /*0264*/ 	.word	0x00000160


	//   ....[1]....
        /*0268*/ 	.word	0x000001a0


	//   ....[2]....
        /*026c*/ 	.word	0x00000210


	//   ....[3]....
        /*0270*/ 	.word	0x0001ace0


	//   ....[4]....
        /*0274*/ 	.word	0x0001ad70


	//   ....[5]....
        /*0278*/ 	.word	0x0001b4c0


	//   ....[6]....
        /*027c*/ 	.word	0x0001cdd0


	//   ....[7]....
        /*0280*/ 	.word	0x0001ce60


	//----- nvinfo : EIATTR_COOP_GROUP_MASK_REGIDS
	.align		4
.L_1013:
        /*0284*/ 	.byte	0x04, 0x29
        /*0286*/ 	.short	(.L_1015 - .L_1014)


	//   ....[0]....
.L_1014:
        /*0288*/ 	.word	0xffffffff


	//   ....[1]....
        /*028c*/ 	.word	0xffffffff


	//   ....[2]....
        /*0290*/ 	.word	0xffffffff


	//   ....[3]....
        /*0294*/ 	.word	0xffffffff


	//   ....[4]....
        /*0298*/ 	.word	0xffffffff


	//   ....[5]....
        /*029c*/ 	.word	0xffffffff


	//   ....[6]....
        /*02a0*/ 	.word	0xffffffff


	//   ....[7]....
        /*02a4*/ 	.word	0xffffffff


	//   ....[8]....
        /*02a8*/ 	.word	0xffffffff


	//   ....[9]....
        /*02ac*/ 	.word	0xffffffff


	//   ....[10]....
        /*02b0*/ 	.word	0xffffffff


	//   ....[11]....
        /*02b4*/ 	.word	0xffffffff


	//   ....[12]....
        /*02b8*/ 	.word	0xffffffff


	//   ....[13]....
        /*02bc*/ 	.word	0xffffffff


	//   ....[14]....
        /*02c0*/ 	.word	0xffffffff


	//   ....[15]....
        /*02c4*/ 	.word	0xffffffff


	//   ....[16]....
        /*02c8*/ 	.word	0xffffffff


	//   ....[17]....
        /*02cc*/ 	.word	0xffffffff


	//   ....[18]....
        /*02d0*/ 	.word	0xffffffff


	//   ....[19]....
        /*02d4*/ 	.word	0xffffffff


	//   ....[20]....
        /*02d8*/ 	.word	0xffffffff


	//   ....[21]....
        /*02dc*/ 	.word	0xffffffff


	//   ....[22]....
        /*02e0*/ 	.word	0xffffffff


	//   ....[23]....
        /*02e4*/ 	.word	0xffffffff


	//   ....[24]....
        /*02e8*/ 	.word	0xffffffff


	//   ....[25]....
        /*02ec*/ 	.word	0xffffffff


	//   ....[26]....
        /*02f0*/ 	.word	0xffffffff


	//   ....[27]....
        /*02f4*/ 	.word	0xffffffff


	//   ....[28]....
        /*02f8*/ 	.word	0xffffffff


	//   ....[29]....
        /*02fc*/ 	.word	0xffffffff


	//   ....[30]....
        /*0300*/ 	.word	0xffffffff


	//   ....[31]....
        /*0304*/ 	.word	0xffffffff


	//   ....[32]....
        /*0308*/ 	.word	0xffffffff


	//   ....[33]....
        /*030c*/ 	.word	0xffffffff


	//   ....[34]....
        /*0310*/ 	.word	0xffffffff


	//   ....[35]....
        /*0314*/ 	.word	0xffffffff


	//   ....[36]....
        /*0318*/ 	.word	0xffffffff


	//   ....[37]....
        /*031c*/ 	.word	0xffffffff


	//   ....[38]....
        /*0320*/ 	.word	0xffffffff


	//   ....[39]....
        /*0324*/ 	.word	0xffffffff


	//   ....[40]....
        /*0328*/ 	.word	0xffffffff


	//   ....[41]....
        /*032c*/ 	.word	0xffffffff


	//   ....[42]....
        /*0330*/ 	.word	0xffffffff


	//   ....[43]....
        /*0334*/ 	.word	0xffffffff


	//   ....[44]....
        /*0338*/ 	.word	0xffffffff


	//   ....[45]....
        /*033c*/ 	.word	0xffffffff


	//   ....[46]....
        /*0340*/ 	.word	0xffffffff


	//   ....[47]....
        /*0344*/ 	.word	0xffffffff


	//   ....[48]....
        /*0348*/ 	.word	0xffffffff


	//   ....[49]....
        /*034c*/ 	.word	0xffffffff


	//   ....[50]....
        /*0350*/ 	.word	0xffffffff


	//   ....[51]....
        /*0354*/ 	.word	0xffffffff


	//   ....[52]....
        /*0358*/ 	.word	0xffffffff


	//   ....[53]....
        /*035c*/ 	.word	0xffffffff


	//   ....[54]....
        /*0360*/ 	.word	0xffffffff


	//   ....[55]....
        /*0364*/ 	.word	0xffffffff


	//   ....[56]....
        /*0368*/ 	.word	0xffffffff


	//   ....[57]....
        /*036c*/ 	.word	0xffffffff


	//   ....[58]....
        /*0370*/ 	.word	0xffffffff


	//   ....[59]....
        /*0374*/ 	.word	0xffffffff


	//   ....[60]....
        /*0378*/ 	.word	0xffffffff


	//   ....[61]....
        /*037c*/ 	.word	0xffffffff


	//   ....[62]....
        /*0380*/ 	.word	0xffffffff


	//   ....[63]....
        /*0384*/ 	.word	0xffffffff


	//   ....[64]....
        /*0388*/ 	.word	0xffffffff


	//   ....[65]....
        /*038c*/ 	.word	0xffffffff


	//   ....[66]....
        /*0390*/ 	.word	0xffffffff


	//   ....[67]....
        /*0394*/ 	.word	0xffffffff


	//   ....[68]....
        /*0398*/ 	.word	0xffffffff


	//   ....[69]....
        /*039c*/ 	.word	0xffffffff


	//   ....[70]....
        /*03a0*/ 	.word	0xffffffff


	//   ....[71]....
        /*03a4*/ 	.word	0xffffffff


	//   ....[72]....
        /*03a8*/ 	.word	0xffffffff


	//   ....[73]....
        /*03ac*/ 	.word	0xffffffff


	//   ....[74]....
        /*03b0*/ 	.word	0xffffffff


	//   ....[75]....
        /*03b4*/ 	.word	0xffffffff


	//   ....[76]....
        /*03b8*/ 	.word	0xffffffff


	//   ....[77]....
        /*03bc*/ 	.word	0xffffffff


	//   ....[78]....
        /*03c0*/ 	.word	0xffffffff


	//   ....[79]....
        /*03c4*/ 	.word	0xffffffff


	//   ....[80]....
        /*03c8*/ 	.word	0xffffffff


	//   ....[81]....
        /*03cc*/ 	.word	0xffffffff


	//   ....[82]....
        /*03d0*/ 	.word	0xffffffff


	//   ....[83]....
        /*03d4*/ 	.word	0xffffffff


	//   ....[84]....
        /*03d8*/ 	.word	0xffffffff


	//   ....[85]....
        /*03dc*/ 	.word	0xffffffff


	//   ....[86]....
        /*03e0*/ 	.word	0xffffffff


	//   ....[87]....
        /*03e4*/ 	.word	0xffffffff


	//   ....[88]....
        /*03e8*/ 	.word	0xffffffff


	//   ....[89]....
        /*03ec*/ 	.word	0xffffffff


	//   ....[90]....
        /*03f0*/ 	.word	0xffffffff


	//   ....[91]....
        /*03f4*/ 	.word	0xffffffff


	//   ....[92]....
        /*03f8*/ 	.word	0xffffffff


	//   ....[93]....
        /*03fc*/ 	.word	0xffffffff


	//   ....[94]....
        /*0400*/ 	.word	0xffffffff


	//   ....[95]....
        /*0404*/ 	.word	0x0500000f


	//   ....[96]....
        /*0408*/ 	.word	0x0500000f


	//----- nvinfo : EIATTR_COOP_GROUP_INSTR_OFFSETS
	.align		4
.L_1015:
        /*040c*/ 	.byte	0x04, 0x28
        /*040e*/ 	.short	(.L_1017 - .L_1016)


	//   ....[0]....
.L_1016:
        /*0410*/ 	.word	0x00000070


	//   ....[1]....
        /*0414*/ 	.word	0x00000170


	//   ....[2]....
        /*0418*/ 	.word	0x000001c0


	//   ....[3]....
        /*041c*/ 	.word	0x000003f0


	//   ....[4]....
        /*0420*/ 	.word	0x00000550


	//   ....[5]....
        /*0424*/ 	.word	0x00000670


	//   ....[6]....
        /*0428*/ 	.word	0x000007d0


	//   ....[7]....
        /*042c*/ 	.word	0x00001c00


	//   ....[8]....
        /*0430*/ 	.word	0x00004970


	//   ....[9]....
        /*0434*/ 	.word	0x00004ea0


	//   ....[10]....
        /*0438*/ 	.word	0x00005b10


	//   ....[11]....
        /*043c*/ 	.word	0x00005b90


	//   ....[12]....
        /*0440*/ 	.word	0x0000a3c0


	//   ....[13]....
        /*0444*/ 	.word	0x0000a4d0


	//   ....[14]....
        /*0448*/ 	.word	0x0000b520


	//   ....[15]....
        /*044c*/ 	.word	0x0000b570


	//   ....[16]....
        /*0450*/ 	.word	0x0000e650


	//   ....[17]....
        /*0454*/ 	.word	0x0000e670


	//   ....[18]....
        /*0458*/ 	.word	0x0000e690


	//   ....[19]....
        /*045c*/ 	.word	0x0000e6c0


	//   ....[20]....
        /*0460*/ 	.word	0x000138f0


	//   ....[21]....
        /*0464*/ 	.word	0x00013a00


	//   ....[22]....
        /*0468*/ 	.word	0x00014a20


	//   ....[23]....
        /*046c*/ 	.word	0x00014aa0


	//   ....[24]....
        /*0470*/ 	.word	0x000167b0


	//   ....[25]....
        /*0474*/ 	.word	0x000167c0


	//   ....[26]....
        /*0478*/ 	.word	0x00016840


	//   ....[27]....
        /*047c*/ 	.word	0x00016850


	//   ....[28]....
        /*0480*/ 	.word	0x00017830


	//   ....[29]....
        /*0484*/ 	.word	0x00017840


	//   ....[30]....
        /*0488*/ 	.word	0x00017850


	//   ....[31]....
        /*048c*/ 	.word	0x00017860


	//   ....[32]....
        /*0490*/ 	.word	0x00017870


	//   ....[33]....
        /*0494*/ 	.word	0x00017880


	//   ....[34]....
        /*0498*/ 	.word	0x00017890


	//   ....[35]....
        /*049c*/ 	.word	0x000178a0


	//   ....[36]....
        /*04a0*/ 	.word	0x000178d0


	//   ....[37]....
        /*04a4*/ 	.word	0x000178e0


	//   ....[38]....
        /*04a8*/ 	.word	0x00017910


	//   ....[39]....
        /*04ac*/ 	.word	0x00017920


	//   ....[40]....
        /*04b0*/ 	.word	0x00017950


	//   ....[41]....
        /*04b4*/ 	.word	0x00017960


	//   ....[42]....
        /*04b8*/ 	.word	0x00017990


	//   ....[43]....
        /*04bc*/ 	.word	0x000179a0


	//   ....[44]....
        /*04c0*/ 	.word	0x000179b0


	//   ....[45]....
        /*04c4*/ 	.word	0x000179e0


	//   ....[46]....
        /*04c8*/ 	.word	0x000179f0


	//   ....[47]....
        /*04cc*/ 	.word	0x00017a10


	//   ....[48]....
        /*04d0*/ 	.word	0x00017a30


	//   ....[49]....
        /*04d4*/ 	.word	0x00017a60


	//   ....[50]....
        /*04d8*/ 	.word	0x00017a90


	//   ....[51]....
        /*04dc*/ 	.word	0x00017aa0


	//   ....[52]....
        /*04e0*/ 	.word	0x00017ad0


	//   ....[53]....
        /*04e4*/ 	.word	0x00017ae0


	//   ....[54]....
        /*04e8*/ 	.word	0x00017b30


	//   ....[55]....
        /*04ec*/ 	.word	0x00017b40


	//   ....[56]....
        /*04f0*/ 	.word	0x00017b50


	//   ....[57]....
        /*04f4*/ 	.word	0x00017b60


	//   ....[58]....
        /*04f8*/ 	.word	0x00017b90


	//   ....[59]....
        /*04fc*/ 	.word	0x00017bb0


	//   ....[60]....
        /*0500*/ 	.word	0x000195c0


	//   ....[61]....
        /*0504*/ 	.word	0x00019790


	//   ....[62]....
        /*0508*/ 	.word	0x000197c0


	//   ....[63]....
        /*050c*/ 	.word	0x000197f0


	//   ....[64]....
        /*0510*/ 	.word	0x00019830


	//   ....[65]....
        /*0514*/ 	.word	0x00019860


	//   ....[66]....
        /*0518*/ 	.word	0x000198a0


	//   ....[67]....
        /*051c*/ 	.word	0x00019a30


	//   ....[68]....
        /*0520*/ 	.word	0x00019a60


	//   ....[69]....
        /*0524*/ 	.word	0x00019a90


	//   ....[70]....
        /*0528*/ 	.word	0x00019ac0


	//   ....[71]....
        /*052c*/ 	.word	0x00019af0


	//   ....[72]....
        /*0530*/ 	.word	0x00019b30


	//   ....[73]....
        /*0534*/ 	.word	0x00019bd0


	//   ....[74]....
        /*0538*/ 	.word	0x00019c60


	//   ....[75]....
        /*053c*/ 	.word	0x00019d10


	//   ....[76]....
        /*0540*/ 	.word	0x0001b5c0


	//   ....[77]....
        /*0544*/ 	.word	0x0001d950


	//   ....[78]....
        /*0548*/ 	.word	0x0001d980


	//   ....[79]....
        /*054c*/ 	.word	0x0001d9b0


	//   ....[80]....
        /*0550*/ 	.word	0x0001d9f0


	//   ....[81]....
        /*0554*/ 	.word	0x0001da20


	//   ....[82]....
        /*0558*/ 	.word	0x0001da30


	//   ....[83]....
        /*055c*/ 	.word	0x0001da60


	//   ....[84]....
        /*0560*/ 	.word	0x0001da70


	//   ....[85]....
        /*0564*/ 	.word	0x0001dbb0


	//   ....[86]....
        /*0568*/ 	.word	0x0001dbe0


	//   ....[87]....
        /*056c*/ 	.word	0x0001dc10


	//   ....[88]....
        /*0570*/ 	.word	0x0001dc40


	//   ....[89]....
        /*0574*/ 	.word	0x0001dc70


	//   ....[90]....
        /*0578*/ 	.word	0x0001dcb0


	//   ....[91]....
        /*057c*/ 	.word	0x0001dd40


	//   ....[92]....
        /*0580*/ 	.word	0x0001ddd0


	//   ....[93]....
        /*0584*/ 	.word	0x0001de40


	//   ....[94]....
        /*0588*/ 	.word	0x0001e4d0


	//   ....[95]....
        /*058c*/ 	.word	0x0001eb90


	//   ....[96]....
        /*0590*/ 	.word	0x0001f000


	//----- nvinfo : EIATTR_REG_RECONFIG
	.align		4
.L_1017:
        /*0594*/ 	.byte	0x01, 0x54
	.zero		2


	//----- nvinfo : EIATTR_SYSCALL_OFFSETS
	.align		4
        /*0598*/ 	.byte	0x04, 0x46
        /*059a*/ 	.short	(.L_1019 - .L_1018)


	//   ....[0]....
.L_1018:
        /*059c*/ 	.word	0x00001d80


	//   ....[1]....
        /*05a0*/ 	.word	0x0001af10


	//   ....[2]....
        /*05a4*/ 	.word	0x0001b070


	//   ....[3]....
        /*05a8*/ 	.word	0x0001b1b0


	//   ....[4]....
        /*05ac*/ 	.word	0x0001b2d0


	//----- nvinfo : EIATTR_MBARRIER_INSTR_OFFSETS
	.align		4
.L_1019:
        /*05b0*/ 	.byte	0x04, 0x39
        /*05b2*/ 	.short	(.L_1021 - .L_1020)


	//   ....[0]....
.L_1020:
        /*05b4*/ 	.word	0x000002a0
        /*05b8*/ 	.word	0x000000ff
        /*05bc*/ 	.word	0x0002e800
        /*05c0*/ 	.short	0x0100
        /*05c2*/ 	.byte	0x08
	.zero		1


	//   ....[1]....
        /*05c4*/ 	.word	0x000002b0
        /*05c8*/ 	.word	0x000000ff
        /*05cc*/ 	.word	0x0002e820
        /*05d0*/ 	.short	0x0100
        /*05d2*/ 	.byte	0x08
	.zero		1


	//   ....[2]....
        /*05d4*/ 	.word	0x000003a0
        /*05d8*/ 	.word	0x000000ff
        /*05dc*/ 	.word	0x0002e830
        /*05e0*/ 	.short	0x0100
        /*05e2*/ 	.byte	0x08
	.zero		1


	//   ....[3]....
        /*05e4*/ 	.word	0x000003b0
        /*05e8*/ 	.word	0x000000ff
        /*05ec*/ 	.word	0x0002e840
        /*05f0*/ 	.short	0x0100
        /*05f2*/ 	.byte	0x08
	.zero		1


	//   ....[4]....
        /*05f4*/ 	.word	0x000003c0
        /*05f8*/ 	.word	0x000000ff
        /*05fc*/ 	.word	0x0002e838
        /*0600*/ 	.short	0x0100
        /*0602*/ 	.byte	0x08
	.zero		1


	//   ....[5]....
        /*0604*/ 	.word	0x000003d0
        /*0608*/ 	.word	0x000000ff
        /*060c*/ 	.word	0x0002e848
        /*0610*/ 	.short	0x0100
        /*0612*/ 	.byte	0x08
	.zero		1


	//   ....[6]....
        /*0614*/ 	.word	0x00000500
        /*0618*/ 	.word	0x000000ff
        /*061c*/ 	.word	0x0002e850
        /*0620*/ 	.short	0x0100
        /*0622*/ 	.byte	0x08
	.zero		1


	//   ....[7]....
        /*0624*/ 	.word	0x00000510
        /*0628*/ 	.word	0x000000ff
        /*062c*/ 	.word	0x0002e860
        /*0630*/ 	.short	0x0100
        /*0632*/ 	.byte	0x08
	.zero		1


	//   ....[8]....
        /*0634*/ 	.word	0x00000520
        /*0638*/ 	.word	0x000000ff
        /*063c*/ 	.word	0x0002e858
        /*0640*/ 	.short	0x0100
        /*0642*/ 	.byte	0x08
	.zero		1


	//   ....[9]....
        /*0644*/ 	.word	0x00000530
        /*0648*/ 	.word	0x000000ff
        /*064c*/ 	.word	0x0002e868
        /*0650*/ 	.short	0x0100
        /*0652*/ 	.byte	0x08
	.zero		1


	//   ....[10]....
        /*0654*/ 	.word	0x00000620
        /*0658*/ 	.word	0x000000ff
        /*065c*/ 	.word	0x0002e870
        /*0660*/ 	.short	0x0100
        /*0662*/ 	.byte	0x06
	.zero		1


	//   ....[11]....
        /*0664*/ 	.word	0x00000630
        /*0668*/ 	.word	0x000000ff
        /*066c*/ 	.word	0x0002e880
        /*0670*/ 	.short	0x0100
        /*0672*/ 	.byte	0x06
	.zero		1


	//   ....[12]....
        /*0674*/ 	.word	0x00000640
        /*0678*/ 	.word	0x000000ff
        /*067c*/ 	.word	0x0002e878
        /*0680*/ 	.short	0x0100
        /*0682*/ 	.byte	0x06
	.zero		1


	//   ....[13]....
        /*0684*/ 	.word	0x00000650
        /*0688*/ 	.word	0x000000ff
        /*068c*/ 	.word	0x0002e888
        /*0690*/ 	.short	0x0100
        /*0692*/ 	.byte	0x06
	.zero		1


	//   ....[14]....
        /*0694*/ 	.word	0x00000780
        /*0698*/ 	.word	0x000000ff
        /*069c*/ 	.word	0x0002e890
        /*06a0*/ 	.short	0x0100
        /*06a2*/ 	.byte	0x08
	.zero		1


	//   ....[15]....
        /*06a4*/ 	.word	0x00000790
        /*06a8*/ 	.word	0x000000ff
        /*06ac*/ 	.word	0x0002e8a0
        /*06b0*/ 	.short	0x0100
        /*06b2*/ 	.byte	0x08
	.zero		1


	//   ....[16]....
        /*06b4*/ 	.word	0x000007a0
        /*06b8*/ 	.word	0x000000ff
        /*06bc*/ 	.word	0x0002e898
        /*06c0*/ 	.short	0x0100
        /*06c2*/ 	.byte	0x08
	.zero		1


	//   ....[17]....
        /*06c4*/ 	.word	0x000007b0
        /*06c8*/ 	.word	0x000000ff
        /*06cc*/ 	.word	0x0002e8a8
        /*06d0*/ 	.short	0x0100
        /*06d2*/ 	.byte	0x08
	.zero		1


	//   ....[18]....
        /*06d4*/ 	.word	0x000008e0
        /*06d8*/ 	.word	0x000000ff
        /*06dc*/ 	.word	0x0002e8b0
        /*06e0*/ 	.short	0x0100
        /*06e2*/ 	.byte	0x08
	.zero		1


	//   ....[19]....
        /*06e4*/ 	.word	0x000008f0
        /*06e8*/ 	.word	0x000000ff
        /*06ec*/ 	.word	0x0002e8c0
        /*06f0*/ 	.short	0x0100
        /*06f2*/ 	.byte	0x08
	.zero		1


	//   ....[20]....
        /*06f4*/ 	.word	0x00000900
        /*06f8*/ 	.word	0x000000ff
        /*06fc*/ 	.word	0x0002e8b8
        /*0700*/ 	.short	0x0100
        /*0702*/ 	.byte	0x08
	.zero		1


	//   ....[21]....
        /*0704*/ 	.word	0x00000910
        /*0708*/ 	.word	0x000000ff
        /*070c*/ 	.word	0x0002e8c8
        /*0710*/ 	.short	0x0100
        /*0712*/ 	.byte	0x08
	.zero		1


	//   ....[22]....
        /*0714*/ 	.word	0x00001e00
        /*0718*/ 	.word	0x000000ff
        /*071c*/ 	.word	0x0002e800
        /*0720*/ 	.short	0x010a
        /*0722*/ 	.byte	0x29
	.zero		1


	//   ....[23]....
        /*0724*/ 	.word	0x00001e80
        /*0728*/ 	.word	0x00000003
        /*072c*/ 	.word	0x0002e830
        /*0730*/ 	.short	0x010a
        /*0732*/ 	.byte	0x3f
	.zero		1


	//   ....[24]....
        /*0734*/ 	.word	0x00001ec0
        /*0738*/ 	.word	0x00000003
        /*073c*/ 	.word	0x0002e830
        /*0740*/ 	.short	0x010a
        /*0742*/ 	.byte	0x3f
	.zero		1


	//   ....[25]....
        /*0744*/ 	.word	0x00002b30
        /*0748*/ 	.word	0x00000003
        /*074c*/ 	.word	0x00000000
        /*0750*/ 	.short	0x0101
        /*0752*/ 	.byte	0x3f
	.zero		1


	//   ....[26]....
        /*0754*/ 	.word	0x00007340
        /*0758*/ 	.word	0x000000ff
        /*075c*/ 	.word	0x0002e830
        /*0760*/ 	.short	0x010a
        /*0762*/ 	.byte	0x06
	.zero		1


	//   ....[27]....
        /*0764*/ 	.word	0x00007380
        /*0768*/ 	.word	0x000000ff
        /*076c*/ 	.word	0x0002e830
        /*0770*/ 	.short	0x010a
        /*0772*/ 	.byte	0x06
	.zero		1


	//   ....[28]....
        /*0774*/ 	.word	0x00007f60
        /*0778*/ 	.word	0x000000ff
        /*077c*/ 	.word	0x0002e850
        /*0780*/ 	.short	0x010a
        /*0782*/ 	.byte	0x06
	.zero		1


	//   ....[29]....
        /*0784*/ 	.word	0x00007fa0
        /*0788*/ 	.word	0x000000ff
        /*078c*/ 	.word	0x0002e850
        /*0790*/ 	.short	0x010a
        /*0792*/ 	.byte	0x06
	.zero		1


	//   ....[30]....
        /*0794*/ 	.word	0x00008320
        /*0798*/ 	.word	0x0000000c
        /*079c*/ 	.word	0x00000000
        /*07a0*/ 	.short	0x0101
        /*07a2*/ 	.byte	0x3f
	.zero		1


	//   ....[31]....
        /*07a4*/ 	.word	0x0000c760
        /*07a8*/ 	.word	0x000000ff
        /*07ac*/ 	.word	0x00000000
        /*07b0*/ 	.short	0x0101
        /*07b2*/ 	.byte	0x06
	.zero		1


	//   ....[32]....
        /*07b4*/ 	.word	0x0000d1c0
        /*07b8*/ 	.word	0x000000ff
        /*07bc*/ 	.word	0x0002e830
        /*07c0*/ 	.short	0x010a
        /*07c2*/ 	.byte	0x06
	.zero		1


	//   ....[33]....
        /*07c4*/ 	.word	0x0000d200
        /*07c8*/ 	.word	0x000000ff
        /*07cc*/ 	.word	0x0002e830
        /*07d0*/ 	.short	0x010a
        /*07d2*/ 	.byte	0x06
	.zero		1


	//   ....[34]....
        /*07d4*/ 	.word	0x0000dde0
        /*07d8*/ 	.word	0x000000ff
        /*07dc*/ 	.word	0x0002e850
        /*07e0*/ 	.short	0x010a
        /*07e2*/ 	.byte	0x06
	.zero		1


	//   ....[35]....
        /*07e4*/ 	.word	0x0000de20
        /*07e8*/ 	.word	0x000000ff
        /*07ec*/ 	.word	0x0002e850
        /*07f0*/ 	.short	0x010a
        /*07f2*/ 	.byte	0x06
	.zero		1


	//   ....[36]....
        /*07f4*/ 	.word	0x0000fcc0
        /*07f8*/ 	.word	0x00000006
        /*07fc*/ 	.word	0x00000000
        /*0800*/ 	.short	0x0101
        /*0802*/ 	.byte	0x3f
	.zero		1


	//   ....[37]....
        /*0804*/ 	.word	0x0000ffd0
        /*0808*/ 	.word	0x000000ff
        /*080c*/ 	.word	0x00000000
        /*0810*/ 	.short	0x0101
        /*0812*/ 	.byte	0x06
	.zero		1


	//   ....[38]....
        /*0814*/ 	.word	0x00010870
        /*0818*/ 	.word	0x000000ff
        /*081c*/ 	.word	0x0002e830
        /*0820*/ 	.short	0x010a
        /*0822*/ 	.byte	0x06
	.zero		1


	//   ....[39]....
        /*0824*/ 	.word	0x000108b0
        /*0828*/ 	.word	0x000000ff
        /*082c*/ 	.word	0x0002e830
        /*0830*/ 	.short	0x010a
        /*0832*/ 	.byte	0x06
	.zero		1


	//   ....[40]....
        /*0834*/ 	.word	0x00011490
        /*0838*/ 	.word	0x000000ff
        /*083c*/ 	.word	0x0002e850
        /*0840*/ 	.short	0x010a
        /*0842*/ 	.byte	0x06
	.zero		1


	//   ....[41]....
        /*0844*/ 	.word	0x000114d0
        /*0848*/ 	.word	0x000000ff
        /*084c*/ 	.word	0x0002e850
        /*0850*/ 	.short	0x010a
        /*0852*/ 	.byte	0x06
	.zero		1


	//   ....[42]....
        /*0854*/ 	.word	0x00011890
        /*0858*/ 	.word	0x00000003
        /*085c*/ 	.word	0x00000000
        /*0860*/ 	.short	0x0101
        /*0862*/ 	.byte	0x3f
	.zero		1


	//   ....[43]....
        /*0864*/ 	.word	0x00015c90
        /*0868*/ 	.word	0x000000ff
        /*086c*/ 	.word	0x00000000
        /*0870*/ 	.short	0x0101
        /*0872*/ 	.byte	0x06
	.zero		1


	//   ....[44]....
        /*0874*/ 	.word	0x00016400
        /*0878*/ 	.word	0x000000ff
        /*087c*/ 	.word	0x0002e850
        /*0880*/ 	.short	0x010a
        /*0882*/ 	.byte	0x04
	.zero		1


	//   ....[45]....
        /*0884*/ 	.word	0x00016440
        /*0888*/ 	.word	0x000000ff
        /*088c*/ 	.word	0x0002e850
        /*0890*/ 	.short	0x010a
        /*0892*/ 	.byte	0x04
	.zero		1


	//   ....[46]....
        /*0894*/ 	.word	0x00016b70
        /*0898*/ 	.word	0x000000ff
        /*089c*/ 	.word	0x00000000
        /*08a0*/ 	.short	0x0101
        /*08a2*/ 	.byte	0x04
	.zero		1


	//   ....[47]....
        /*08a4*/ 	.word	0x00018570
        /*08a8*/ 	.word	0x00000003
        /*08ac*/ 	.word	0x00000000
        /*08b0*/ 	.short	0x0101
        /*08b2*/ 	.byte	0x3f
	.zero		1


	//   ....[48]....
        /*08b4*/ 	.word	0x0001b7f0
        /*08b8*/ 	.word	0x00000004
        /*08bc*/ 	.word	0x0002e880
        /*08c0*/ 	.short	0x010a
        /*08c2*/ 	.byte	0x3f
	.zero		1


	//   ....[49]....
        /*08c4*/ 	.word	0x0001b9c0
        /*08c8*/ 	.word	0x00000004
        /*08cc*/ 	.word	0x0002e840
        /*08d0*/ 	.short	0x010a
        /*08d2*/ 	.byte	0x3f
	.zero		1


	//   ....[50]....
        /*08d4*/ 	.word	0x0001bce0
        /*08d8*/ 	.word	0x000000ff
        /*08dc*/ 	.word	0x0002e820
        /*08e0*/ 	.short	0x010a
        /*08e2*/ 	.byte	0x29
	.zero		1


	//   ....[51]....
        /*08e4*/ 	.word	0x0001bfc0
        /*08e8*/ 	.word	0x00000004
        /*08ec*/ 	.word	0x0002e880
        /*08f0*/ 	.short	0x010a
        /*08f2*/ 	.byte	0x3f
	.zero		1


	//   ....[52]....
        /*08f4*/ 	.word	0x0001c240
        /*08f8*/ 	.word	0x00000004
        /*08fc*/ 	.word	0x0002e840
        /*0900*/ 	.short	0x010a
        /*0902*/ 	.byte	0x3f
	.zero		1


	//   ....[53]....
        /*0904*/ 	.word	0x0001c520
        /*0908*/ 	.word	0x00000014
        /*090c*/ 	.word	0x0002e870
        /*0910*/ 	.short	0x010a
        /*0912*/ 	.byte	0x3f
	.zero		1


	//   ....[54]....
        /*0914*/ 	.word	0x0001c590
        /*0918*/ 	.word	0x00000014
        /*091c*/ 	.word	0x0002e860
        /*0920*/ 	.short	0x010a
        /*0922*/ 	.byte	0x3f
	.zero		1


	//   ....[55]....
        /*0924*/ 	.word	0x0001cd00
        /*0928*/ 	.word	0x00000014
        /*092c*/ 	.word	0x0002e850
        /*0930*/ 	.short	0x0101
        /*0932*/ 	.byte	0x3f
	.zero		1


	//   ....[56]....
        /*0934*/ 	.word	0x0001cd60
        /*0938*/ 	.word	0x00000014
        /*093c*/ 	.word	0x00000000
        /*0940*/ 	.short	0x0101
        /*0942*/ 	.byte	0x3f
	.zero		1


	//   ....[57]....
        /*0944*/ 	.word	0x0001cf40
        /*0948*/ 	.word	0x00000011
        /*094c*/ 	.word	0x0002e870
        /*0950*/ 	.short	0x010a
        /*0952*/ 	.byte	0x3f
	.zero		1


	//   ....[58]....
        /*0954*/ 	.word	0x0001cfd0
        /*0958*/ 	.word	0x00000011
        /*095c*/ 	.word	0x0002e860
        /*0960*/ 	.short	0x010a
        /*0962*/ 	.byte	0x3f
	.zero		1


	//   ....[59]....
        /*0964*/ 	.word	0x0001d680
        /*0968*/ 	.word	0x00000011
        /*096c*/ 	.word	0x0002e850
        /*0970*/ 	.short	0x0101
        /*0972*/ 	.byte	0x3f
	.zero		1


	//   ....[60]....
        /*0974*/ 	.word	0x0001d6c0
        /*0978*/ 	.word	0x00000000
        /*097c*/ 	.word	0x00000000
        /*0980*/ 	.short	0x0101
        /*0982*/ 	.byte	0x3f
	.zero		1


	//   ....[61]....
        /*0984*/ 	.word	0x0001e450
        /*0988*/ 	.word	0x00000000
        /*098c*/ 	.word	0x0002e820
        /*0990*/ 	.short	0x010a
        /*0992*/ 	.byte	0x3f
	.zero		1


	//   ....[62]....
        /*0994*/ 	.word	0x0001e610
        /*0998*/ 	.word	0x00000006
        /*099c*/ 	.word	0x00000000
        /*09a0*/ 	.short	0x010a
        /*09a2*/ 	.byte	0x3f
	.zero		1


	//   ....[63]....
        /*09a4*/ 	.word	0x0001e680
        /*09a8*/ 	.word	0x00000007
        /*09ac*/ 	.word	0x00000000
        /*09b0*/ 	.short	0x010a
        /*09b2*/ 	.byte	0x3f
	.zero		1


	//   ....[64]....
        /*09b4*/ 	.word	0x0001e6e0
        /*09b8*/ 	.word	0x00000004
        /*09bc*/ 	.word	0x0002e860
        /*09c0*/ 	.short	0x010a
        /*09c2*/ 	.byte	0x3f
	.zero		1


	//   ....[65]....
        /*09c4*/ 	.word	0x0001e730
        /*09c8*/ 	.word	0x00000003
        /*09cc*/ 	.word	0x0002e860
        /*09d0*/ 	.short	0x010a
        /*09d2*/ 	.byte	0x3f
	.zero		1


	//   ....[66]....
        /*09d4*/ 	.word	0x0001e770
        /*09d8*/ 	.word	0x00000004
        /*09dc*/ 	.word	0x0002e880
        /*09e0*/ 	.short	0x010a
        /*09e2*/ 	.byte	0x3f
	.zero		1


	//   ....[67]....
        /*09e4*/ 	.word	0x0001e790
        /*09e8*/ 	.word	0x00000003
        /*09ec*/ 	.word	0x0002e880
        /*09f0*/ 	.short	0x010a
        /*09f2*/ 	.byte	0x3f
	.zero		1


	//   ....[68]....
        /*09f4*/ 	.word	0x0001e800
        /*09f8*/ 	.word	0x00000003
        /*09fc*/ 	.word	0x0002e800
        /*0a00*/ 	.short	0x010a
        /*0a02*/ 	.byte	0x3f
	.zero		1


	//   ....[69]....
        /*0a04*/ 	.word	0x0001e850
        /*0a08*/ 	.word	0x00000003
        /*0a0c*/ 	.word	0x0002e830
        /*0a10*/ 	.short	0x010a
        /*0a12*/ 	.byte	0x3f
	.zero		1


	//   ....[70]....
        /*0a14*/ 	.word	0x0001e8b0
        /*0a18*/ 	.word	0x0000000f
        /*0a1c*/ 	.word	0x0002e830
        /*0a20*/ 	.short	0x010a
        /*0a22*/ 	.byte	0x3f
	.zero		1


	//   ....[71]....
        /*0a24*/ 	.word	0x0001e910
        /*0a28*/ 	.word	0x0000000f
        /*0a2c*/ 	.word	0x0002e850
        /*0a30*/ 	.short	0x010a
        /*0a32*/ 	.byte	0x3f
	.zero		1


	//   ....[72]....
        /*0a34*/ 	.word	0x0001e970
        /*0a38*/ 	.word	0x00000003
        /*0a3c*/ 	.word	0x0002e830
        /*0a40*/ 	.short	0x010a
        /*0a42*/ 	.byte	0x3f
	.zero		1


	//   ....[73]....
        /*0a44*/ 	.word	0x0001e9d0
        /*0a48*/ 	.word	0x00000003
        /*0a4c*/ 	.word	0x0002e850
        /*0a50*/ 	.short	0x010a
        /*0a52*/ 	.byte	0x3f
	.zero		1


	//   ....[74]....
        /*0a54*/ 	.word	0x0001ea30
        /*0a58*/ 	.word	0x00000003
        /*0a5c*/ 	.word	0x0002e830
        /*0a60*/ 	.short	0x010a
        /*0a62*/ 	.byte	0x3f
	.zero		1


	//   ....[75]....
        /*0a64*/ 	.word	0x0001ea90
        /*0a68*/ 	.word	0x00000003
        /*0a6c*/ 	.word	0x0002e850
        /*0a70*/ 	.short	0x010a
        /*0a72*/ 	.byte	0x3f
	.zero		1


	//   ....[76]....
        /*0a74*/ 	.word	0x0001eaf0
        /*0a78*/ 	.word	0x00000005
        /*0a7c*/ 	.word	0x0002e850
        /*0a80*/ 	.short	0x010a
        /*0a82*/ 	.byte	0x3f
	.zero		1


	//   ....[77]....
        /*0a84*/ 	.word	0x0001ec40
        /*0a88*/ 	.word	0x00000004
        /*0a8c*/ 	.word	0x0002e880
        /*0a90*/ 	.short	0x010a
        /*0a92*/ 	.byte	0x3f
	.zero		1


	//   ....[78]....
        /*0a94*/ 	.word	0x0001ec90
        /*0a98*/ 	.word	0x00000004
        /*0a9c*/ 	.word	0x0002e840
        /*0aa0*/ 	.short	0x010a
        /*0aa2*/ 	.byte	0x3f
	.zero		1


	//   ....[79]....
        /*0aa4*/ 	.word	0x0001ecf0
        /*0aa8*/ 	.word	0x00000003
        /*0aac*/ 	.word	0x0002e820
        /*0ab0*/ 	.short	0x010a
        /*0ab2*/ 	.byte	0x3f
	.zero		1


	//   ....[80]....
        /*0ab4*/ 	.word	0x0001ed40
        /*0ab8*/ 	.word	0x00000004
        /*0abc*/ 	.word	0x0002e880
        /*0ac0*/ 	.short	0x010a
        /*0ac2*/ 	.byte	0x3f
	.zero		1


	//   ....[81]....
        /*0ac4*/ 	.word	0x0001ed90
        /*0ac8*/ 	.word	0x00000004
        /*0acc*/ 	.word	0x0002e840
        /*0ad0*/ 	.short	0x010a
        /*0ad2*/ 	.byte	0x3f
	.zero		1


	//   ....[82]....
        /*0ad4*/ 	.word	0x0001ede0
        /*0ad8*/ 	.word	0x00000014
        /*0adc*/ 	.word	0x0002e870
        /*0ae0*/ 	.short	0x010a
        /*0ae2*/ 	.byte	0x3f
	.zero		1


	//   ....[83]....
        /*0ae4*/ 	.word	0x0001ee30
        /*0ae8*/ 	.word	0x00000014
        /*0aec*/ 	.word	0x0002e860
        /*0af0*/ 	.short	0x010a
        /*0af2*/ 	.byte	0x3f
	.zero		1


	//   ....[84]....
        /*0af4*/ 	.word	0x0001ee80
        /*0af8*/ 	.word	0x00000011
        /*0afc*/ 	.word	0x0002e870
        /*0b00*/ 	.short	0x010a
        /*0b02*/ 	.byte	0x3f
	.zero		1


	//   ....[85]....
        /*0b04*/ 	.word	0x0001eed0
        /*0b08*/ 	.word	0x00000011
        /*0b0c*/ 	.word	0x0002e860
        /*0b10*/ 	.short	0x010a
        /*0b12*/ 	.byte	0x3f
	.zero		1


	//   ....[86]....
        /*0b14*/ 	.word	0x0001ef20
        /*0b18*/ 	.word	0x00000000
        /*0b1c*/ 	.word	0x0002e820
        /*0b20*/ 	.short	0x010a
        /*0b22*/ 	.byte	0x3f
	.zero		1


	//   ....[87]....
        /*0b24*/ 	.word	0x0001f0c0
        /*0b28*/ 	.word	0x00000006
        /*0b2c*/ 	.word	0x00000000
        /*0b30*/ 	.short	0x010a
        /*0b32*/ 	.byte	0x3f
	.zero		1


	//   ....[88]....
        /*0b34*/ 	.word	0x0001f110
        /*0b38*/ 	.word	0x00000007
        /*0b3c*/ 	.word	0x00000000
        /*0b40*/ 	.short	0x010a
        /*0b42*/ 	.byte	0x3f
	.zero		1


	//   ....[89]....
        /*0b44*/ 	.word	0x0001f160
        /*0b48*/ 	.word	0x00000004
        /*0b4c*/ 	.word	0x0002e860
        /*0b50*/ 	.short	0x010a
        /*0b52*/ 	.byte	0x3f
	.zero		1


	//   ....[90]....
        /*0b54*/ 	.word	0x0001f1b0
        /*0b58*/ 	.word	0x00000003
        /*0b5c*/ 	.word	0x0002e860
        /*0b60*/ 	.short	0x010a
        /*0b62*/ 	.byte	0x3f
	.zero		1


	//   ....[91]....
        /*0b64*/ 	.word	0x0001f200
        /*0b68*/ 	.word	0x00000004
        /*0b6c*/ 	.word	0x0002e880
        /*0b70*/ 	.short	0x010a
        /*0b72*/ 	.byte	0x3f
	.zero		1


	//----- nvinfo : EIATTR_NUM_MBARRIERS
	.align		4
.L_1021:
        /*0b74*/ 	.byte	0x03, 0x38
        /*0b76*/ 	.short	0x0016


	//----- nvinfo : EIATTR_EXIT_INSTR_OFFSETS
	.align		4
        /*0b78*/ 	.byte	0x04, 0x1c
        /*0b7a*/ 	.short	(.L_1023 - .L_1022)


	//   ....[0]....
.L_1022:
        /*0b7c*/ 	.word	0x00000ab0


	//   ....[1]....
        /*0b80*/ 	.word	0x00019560


	//   ....[2]....
        /*0b84*/ 	.word	0x0001e7e0


	//----- nvinfo : EIATTR_MAX_THREADS
	.align		4
.L_1023:
        /*0b88*/ 	.byte	0x04, 0x05
        /*0b8a*/ 	.short	(.L_1025 - .L_1024)
.L_1024:
        /*0b8c*/ 	.word	0x00000180
        /*0b90*/ 	.word	0x00000001
        /*0b94*/ 	.word	0x00000001


	//----- nvinfo : EIATTR_CRS_STACK_SIZE
	.align		4
.L_1025:
        /*0b98*/ 	.byte	0x04, 0x1e
        /*0b9a*/ 	.short	(.L_1027 - .L_1026)
.L_1026:
        /*0b9c*/ 	.word	0x00000000


	//----- nvinfo : EIATTR_CBANK_PARAM_SIZE
	.align		4
.L_1027:
        /*0ba0*/ 	.byte	0x03, 0x19
        /*0ba2*/ 	.short	0x0a70


	//----- nvinfo : EIATTR_PARAM_CBANK
	.align		4
        /*0ba4*/ 	.byte	0x04, 0x0a
        /*0ba6*/ 	.short	(.L_1029 - .L_1028)
	.align		4
.L_1028:
        /*0ba8*/ 	.word	index@(.nv.constant0._ZN7cutlass13device_kernelIN5flash11enable_sm90INS1_16FlashAttnFwdSm90INS1_25CollectiveMainloopFwdSm90ILi2EN4cute5tupleIJNS5_1CILi1EEES8_S8_EEENS6_IJNS7_ILi128EEENS7_ILi224EEESA_EEELi128ENS_12float_e4m3_tEfNS_4arch4Sm90ELb0ELb1ELb0ELb1ELb0ELb0ELb0ELb1ELb1ELb0ELb0ELb0EEENS1_21CollectiveEpilogueFwdINS6_IJSA_SA_SB_EEES9_NS_10bfloat16_tESF_Li256ELb1ELb0ELb0ELb1EEENS1_36VarlenDynamicPersistentTileSchedulerILi128ELi224ELi256ELi128ELb0ELb0ELb1ELb1ELb0ELb1EEEEEEEEEvNT_6ParamsE)
        /*0bac*/ 	.short	0x0210
        /*0bae*/ 	.short	0x0a70


	//----- nvinfo : EIATTR_SW_WAR
	.align		4
.L_1029:
        /*0bb0*/ 	.byte	0x04, 0x36
        /*0bb2*/ 	.short	(.L_1031 - .L_1030)
.L_1030:
        /*0bb4*/ 	.word	0x00000008
.L_1031:


//--------------------- .nv.info._ZN7cutlass13device_kernelIN5flash11enable_sm90INS1_16FlashAttnFwdSm90INS1_25CollectiveMainloopFwdSm90ILi2EN4cute5tupleIJNS5_1CILi1EEES8_S8_EEENS6_IJNS7_ILi128EEENS7_ILi224EEESA_EEELi128ENS_12float_e4m3_tEfNS_4arch4Sm90ELb0ELb1ELb0ELb1ELb0ELb1ELb0ELb1ELb1ELb0ELb0ELb0EEENS1_21CollectiveEpilogueFwdINS6_IJSA_SA_SB_EEES9_NS_10bfloat16_tESF_Li256ELb1ELb0ELb0ELb1EEENS1_36VarlenDynamicPersistentTileSchedulerILi128ELi224ELi256ELi128ELb0ELb0ELb1ELb1ELb0ELb1EEEEEEEEEvNT_6ParamsE --------------------------
	.section	.nv.info._ZN7cutlass13device_kernelIN5flash11enable_sm90INS1_16FlashAttnFwdSm90INS1_25CollectiveMainloopFwdSm90ILi2EN4cute5tupleIJNS5_1CILi1EEES8_S8_EEENS6_IJNS7_ILi128EEENS7_ILi224EEESA_EEELi128ENS_12float_e4m3_tEfNS_4arch4Sm90ELb0ELb1ELb0ELb1ELb0ELb1ELb0ELb1ELb1ELb0ELb0ELb0EEENS1_21CollectiveEpilogueFwdINS6_IJSA_SA_SB_EEES9_NS_10bfloat16_tESF_Li256ELb1ELb0ELb0ELb1EEENS1_36VarlenDynamicPersistentTileSchedulerILi128ELi224ELi256ELi128ELb0ELb0ELb1ELb1ELb0ELb1EEEEEEEEEvNT_6ParamsE,"",@"SHT_CUDA_INFO"
	.sectionflags	@""
	.align	4


	//----- nvinfo : EIATTR_CUDA_API_VERSION
	.align		4
        /*0000*/ 	.byte	0x04, 0x37
        /*0002*/ 	.short	(.L_1033 - .L_1032)
.L_1032:
        /*0004*/ 	.word	0x00000082


	//----- nvinfo : EIATTR_KPARAM_INFO
	.align		4
.L_1033:
        /*0008*/ 	.byte	0x04, 0x17
        /*000a*/ 	.short	(.L_1035 - .L_1034)
.L_1034:
        /*000c*/ 	.word	0x00000000
        /*0010*/ 	.short	0x0000
        /*0012*/ 	.short	0x0070
        /*0014*/ 	.byte	0x00, 0xf0, 0x01, 0x28


	//----- nvinfo : EIATTR_SPARSE_MMA_MASK
	.align		4
.L_1035:
        /*0018*/ 	.byte	0x03, 0x50
        /*001a*/ 	.short	0x0000


	//----- nvinfo : EIATTR_MAXREG_COUNT
	.align		4
        /*001c*/ 	.byte	0x03, 0x1b
        /*001e*/ 	.short	0x00a8


	//----- nvinfo : EIATTR_NUM_BARRIERS
	.align		4
        /*0020*/ 	.byte	0x02, 0x4c
        /*0022*/ 	.byte	0x10
	.zero		1


	//----- nvinfo : EIATTR_EXTERNS
	.align		4
        /*0024*/ 	.byte	0x04, 0x0f
        /*0026*/ 	.short	(.L_1037 - .L_1036)


	//   ....[0]....
	.align		4
.L_1036:
        /*0028*/ 	.word	index@(__assertfail)


	//----- nvinfo : EIATTR_ANNOTATIONS
	.align		4
.L_1037:
        /*002c*/ 	.byte	0x04, 0x55
        /*002e*/ 	.short	(.L_1039 - .L_1038)


	//   ....[0]....
.L_1038:
        /* <DEDUP_REMOVED lines=171> */


	//----- nvinfo : EIATTR_MERCURY_ISA_VERSION
	.align		4
.L_1039:
        /*0ad0*/ 	.byte	0x03, 0x5f
        /*0ad2*/ 	.short	0x0101


	//----- nvinfo : EIATTR_UNUSED_LOAD_BYTE_OFFSET
	.align		4
        /*0ad4*/ 	.byte	0x04, 0x44
        /*0ad6*/ 	.short	(.L_1041 - .L_1040)


	//   ....[0]....
.L_1040:
        /*0ad8*/ 	.word	0x00000b50
        /*0adc*/ 	.word	0x0000fff0


	//   ....[1]....
        /*0ae0*/ 	.word	0x0002a360
        /*0ae4*/ 	.word	0x0000fff0


	//----- nvinfo : EIATTR_INT_WARP_WIDE_INSTR_OFFSETS
	.align		4
.L_1041:
        /*0ae8*/ 	.byte	0x04, 0x31
        /*0aea*/ 	.short	(.L_1043 - .L_1042)


	//   ....[0]....
.L_1042:
        /*0aec*/ 	.word	0x000001c0


	//   ....[1]....
        /*0af0*/ 	.word	0x00000200


	//   ....[2]....
        /*0af4*/ 	.word	0x00000270


	//   ....[3]....
        /*0af8*/ 	.word	0x0002f600


	//   ....[4]....
        /*0afc*/ 	.word	0x0002f670


	//   ....[5]....
        /*0b00*/ 	.word	0x0002fe00


	//   ....[6]....
        /*0b04*/ 	.word	0x0002fe30


	//   ....[7]....
        /*0b08*/ 	.word	0x00031c60


	//   ....[8]....
        /*0b0c*/ 	.word	0x00031cd0


	//----- nvinfo : EIATTR_COOP_GROUP_MASK_REGIDS
	.align		4
.L_1043:
        /*0b10*/ 	.byte	0x04, 0x29
        /*0b12*/ 	.short	(.L_1045 - .L_1044)


	//   ....[0]....
.L_1044:
        /*0b14*/ 	.word	0xffffffff


	//   ....[1]....
        /*0b18*/ 	.word	0xffffffff


	//   ....[2]....
        /*0b1c*/ 	.word	0xffffffff


	//   ....[3]....
        /*0b20*/ 	.word	0xffffffff


	//   ....[4]....
        /*0b24*/ 	.word	0xffffffff


	//   ....[5]....
        /*0b28*/ 	.word	0xffffffff


	//   ....[6]....
        /*0b2c*/ 	.word	0xffffffff


	//   ....[7]....
        /*0b30*/ 	.word	0xffffffff


	//   ....[8]....
        /*0b34*/ 	.word	0xffffffff


	//   ....[9]....
        /*0b38*/ 	.word	0xffffffff


	//   ....[10]....
        /*0b3c*/ 	.word	0xffffffff


	//   ....[11]....
        /*0b40*/ 	.word	0xffffffff


	//   ....[12]....
        /*0b44*/ 	.word	0xffffffff


	//   ....[13]....
        /*0b48*/ 	.word	0xffffffff


	//   ....[14]....
        /*0b4c*/ 	.word	0xffffffff


	//   ....[15]....
        /*0b50*/ 	.word	0xffffffff


	//   ....[16]....
        /*0b54*/ 	.word	0xffffffff


	//   ....[17]....
        /*0b58*/ 	.word	0xffffffff


	//   ....[18]....
        /*0b5c*/ 	.word	0xffffffff


	//   ....[19]....
        /*0b60*/ 	.word	0xffffffff


	//   ....[20]....
        /*0b64*/ 	.word	0xffffffff


	//   ....[21]....
        /*0b68*/ 	.word	0xffffffff


	//   ....[22]....
        /*0b6c*/ 	.word	0xffffffff


	//   ....[23]....
        /*0b70*/ 	.word	0xffffffff


	//   ....[24]....
        /*0b74*/ 	.word	0xffffffff


	//   ....[25]....
        /*0b78*/ 	.word	0xffffffff


	//   ....[26]....
        /*0b7c*/ 	.word	0xffffffff


	//   ....[27]....
        /*0b80*/ 	.word	0xffffffff


	//   ....[28]....
        /*0b84*/ 	.word	0xffffffff


	//   ....[29]....
        /*0b88*/ 	.word	0xffffffff


	//   ....[30]....
        /*0b8c*/ 	.word	0xffffffff


	//   ....[31]....
        /*0b90*/ 	.word	0xffffffff


	//   ....[32]....
        /*0b94*/ 	.word	0xffffffff


	//   ....[33]....
        /*0b98*/ 	.word	0xffffffff


	//   ....[34]....
        /*0b9c*/ 	.word	0xffffffff


	//   ....[35]....
        /*0ba0*/ 	.word	0xffffffff


	//   ....[36]....
        /*0ba4*/ 	.word	0xffffffff


	//   ....[37]....
        /*0ba8*/ 	.word	0xffffffff


	//   ....[38]....
        /*0bac*/ 	.word	0xffffffff


	//   ....[39]....
        /*0bb0*/ 	.word	0xffffffff


	//   ....[40]....
        /*0bb4*/ 	.word	0xffffffff


	//   ....[41]....
        /*0bb8*/ 	.word	0xffffffff


	//   ....[42]....
        /*0bbc*/ 	.word	0xffffffff


	//   ....[43]....
        /*0bc0*/ 	.word	0xffffffff


	//   ....[44]....
        /*0bc4*/ 	.word	0xffffffff


	//   ....[45]....
        /*0bc8*/ 	.word	0xffffffff


	//   ....[46]....
        /*0bcc*/ 	.word	0xffffffff


	//   ....[47]....
        /*0bd0*/ 	.word	0xffffffff


	//   ....[48]....
        /*0bd4*/ 	.word	0xffffffff


	//   ....[49]....
        /*0bd8*/ 	.word	0xffffffff


	//   ....[50]....
        /*0bdc*/ 	.word	0xffffffff


	//   ....[51]....
        /*0be0*/ 	.word	0xffffffff


	//   ....[52]....
        /*0be4*/ 	.word	0xffffffff


	//   ....[53]....
        /*0be8*/ 	.word	0xffffffff


	//   ....[54]....
        /*0bec*/ 	.word	0xffffffff


	//   ....[55]....
        /*0bf0*/ 	.word	0xffffffff


	//   ....[56]....
        /*0bf4*/ 	.word	0xffffffff


	//   ....[57]....
        /*0bf8*/ 	.word	0xffffffff


	//   ....[58]....
        /*0bfc*/ 	.word	0xffffffff


	//   ....[59]....
        /*0c00*/ 	.word	0xffffffff


	//   ....[60]....
        /*0c04*/ 	.word	0xffffffff


	//   ....[61]....
        /*0c08*/ 	.word	0xffffffff


	//   ....[62]....
        /*0c0c*/ 	.word	0xffffffff


	//   ....[63]....
        /*0c10*/ 	.word	0xffffffff


	//   ....[64]....
        /*0c14*/ 	.word	0xffffffff


	//   ....[65]....
        /*0c18*/ 	.word	0xffffffff


	//   ....[66]....
        /*0c1c*/ 	.word	0xffffffff


	//   ....[67]....
        /*0c20*/ 	.word	0xffffffff


	//   ....[68]....
        /*0c24*/ 	.word	0xffffffff


	//   ....[69]....
        /*0c28*/ 	.word	0xffffffff


	//   ....[70]....
        /*0c2c*/ 	.word	0xffffffff


	//   ....[71]....
        /*0c30*/ 	.word	0xffffffff


	//   ....[72]....
        /*0c34*/ 	.word	0xffffffff


	//   ....[73]....
        /*0c38*/ 	.word	0xffffffff


	//   ....[74]....
        /*0c3c*/ 	.word	0xffffffff


	//   ....[75]....
        /*0c40*/ 	.word	0xffffffff


	//   ....[76]....
        /*0c44*/ 	.word	0xffffffff


	//   ....[77]....
        /*0c48*/ 	.word	0xffffffff


	//   ....[78]....
        /*0c4c*/ 	.word	0xffffffff


	//   ....[79]....
        /*0c50*/ 	.word	0xffffffff


	//   ....[80]....
        /*0c54*/ 	.word	0xffffffff


	//   ....[81]....
        /*0c58*/ 	.word	0xffffffff


	//   ....[82]....
        /*0c5c*/ 	.word	0xffffffff


	//   ....[83]....
        /*0c60*/ 	.word	0xffffffff


	//   ....[84]....
        /*0c64*/ 	.word	0xffffffff


	//   ....[85]....
        /*0c68*/ 	.word	0xffffffff


	//   ....[86]....
        /*0c6c*/ 	.word	0xffffffff


	//   ....[87]....
        /*0c70*/ 	.word	0xffffffff


	//   ....[88]....
        /*0c74*/ 	.word	0xffffffff


	//   ....[89]....
        /*0c78*/ 	.word	0xffffffff


	//   ....[90]....
        /*0c7c*/ 	.word	0xffffffff


	//   ....[91]....
        /*0c80*/ 	.word	0xffffffff


	//   ....[92]....
        /*0c84*/ 	.word	0xffffffff


	//   ....[93]....
        /*0c88*/ 	.word	0xffffffff


	//   ....[94]....
        /*0c8c*/ 	.word	0xffffffff


	//   ....[95]....
        /*0c90*/ 	.word	0xffffffff


	//   ....[96]....
        /*0c94*/ 	.word	0x0500000f


	//   ....[97]....
        /*0c98*/ 	.word	0x0500000f


	//   ....[98]....
        /*0c9c*/ 	.word	0x0500000f


	//   ....[99]....
        /*0ca0*/ 	.word	0x0500000f


	//   ....[100]....
        /*0ca4*/ 	.word	0x0500000f


	//   ....[101]....
        /*0ca8*/ 	.word	0x0500000f


	//   ....[102]....
        /*0cac*/ 	.word	0x0500000f


	//   ....[103]....
        /*0cb0*/ 	.word	0x0500000f


	//   ....[104]....
        /*0cb4*/ 	.word	0x0500000f


	//   ....[105]....
        /*0cb8*/ 	.word	0x0500000f


	//   ....[106]....
        /*0cbc*/ 	.word	0x0500000f


	//   ....[107]....
        /*0cc0*/ 	.word	0x0500000f


	//   ....[108]....
        /*0cc4*/ 	.word	0x0500000f


	//   ....[109]....
        /*0cc8*/ 	.word	0x0500000f


	//   ....[110]....
        /*0ccc*/ 	.word	0x0500000f


	//   ....[111]....
        /*0cd0*/ 	.word	0x0500000f


	//   ....[112]....
        /*0cd4*/ 	.word	0x0500000f


	//   ....[113]....
        /*0cd8*/ 	.word	0x0500000f


	//   ....[114]....
        /*0cdc*/ 	.word	0x0500000f


	//   ....[115]....
        /*0ce0*/ 	.word	0x0500000f


	//   ....[116]....
        /*0ce4*/ 	.word	0x0500000f


	//   ....[117]....
        /*0ce8*/ 	.word	0x0500000f


	//   ....[118]....
        /*0cec*/ 	.word	0x0500000f


	//   ....[119]....
        /*0cf0*/ 	.word	0x0500000f


	//   ....[120]....
        /*0cf4*/ 	.word	0x0500000f


	//   ....[121]....
        /*0cf8*/ 	.word	0x0500000f


	//   ....[122]....
        /*0cfc*/ 	.word	0x0500000f


	//   ....[123]....
        /*0d00*/ 	.word	0x0500000f


	//   ....[124]....
        /*0d04*/ 	.word	0x0500000f


	//   ....[125]....
        /*0d08*/ 	.word	0x0500000f


	//   ....[126]....
        /*0d0c*/ 	.word	0x0500000f


	//   ....[127]....
        /*0d10*/ 	.word	0x0500000f


	//   ....[128]....
        /*0d14*/ 	.word	0x0500000f


	//   ....[129]....
        /*0d18*/ 	.word	0x0500000f


	//   ....[130]....
        /*0d1c*/ 	.word	0x0500000f


	//   ....[131]....
        /*0d20*/ 	.word	0x0500000f


	//   ....[132]....
        /*0d24*/ 	.word	0x0500000f


	//   ....[133]....
        /*0d28*/ 	.word	0x0500000f


	//   ....[134]....
        /*0d2c*/ 	.word	0x0500000f


	//   ....[135]....
        /*0d30*/ 	.word	0x0500000f


	//   ....[136]....
        /*0d34*/ 	.word	0x0500000f


	//   ....[137]....
        /*0d38*/ 	.word	0x0500000f


	//   ....[138]....
        /*0d3c*/ 	.word	0x0500000f


	//   ....[139]....
        /*0d40*/ 	.word	0x0500000f


	//   ....[140]....
        /*0d44*/ 	.word	0x0500000f


	//   ....[141]....
        /*0d48*/ 	.word	0x0500000f


	//   ....[142]....
        /*0d4c*/ 	.word	0x0500000f


	//   ....[143]....
        /*0d50*/ 	.word	0x0500000f


	//   ....[144]....
        /*0d54*/ 	.word	0x0500000f


	//   ....[145]....
        /*0d58*/ 	.word	0x0500000f


	//   ....[146]....
        /*0d5c*/ 	.word	0x0500000f


	//   ....[147]....
        /*0d60*/ 	.word	0x0500000f


	//   ....[148]....
        /*0d64*/ 	.word	0x0500000f


	//   ....[149]....
        /*0d68*/ 	.word	0x0500000f


	//   ....[150]....
        /*0d6c*/ 	.word	0x0500000f


	//   ....[151]....
        /*0d70*/ 	.word	0x0500000f


	//   ....[152]....
        /*0d74*/ 	.word	0x0500000f


	//   ....[153]....
        /*0d78*/ 	.word	0x0500000f


	//   ....[154]....
        /*0d7c*/ 	.word	0x0500000f


	//   ....[155]....
        /*0d80*/ 	.word	0x0500000f


	//   ....[156]....
        /*0d84*/ 	.word	0x0500000f


	//   ....[157]....
        /*0d88*/ 	.word	0x0500000f


	//   ....[158]....
        /*0d8c*/ 	.word	0x0500000f


	//   ....[159]....
        /*0d90*/ 	.word	0x0500000f


	//   ....[160]....
        /*0d94*/ 	.word	0x0500000f


	//   ....[161]....
        /*0d98*/ 	.word	0x0500000f


	//   ....[162]....
        /*0d9c*/ 	.word	0x0500000f


	//   ....[163]....
        /*0da0*/ 	.word	0x0500000f


	//   ....[164]....
        /*0da4*/ 	.word	0x0500000f


	//----- nvinfo : EIATTR_COOP_GROUP_INSTR_OFFSETS
	.align		4
.L_1045:
        /*0da8*/ 	.byte	0x04, 0x28
        /*0daa*/ 	.short	(.L_1047 - .L_1046)


	//   ....[0]....
.L_1046:
        /*0dac*/ 	.word	0x00000070


	//   ....[1]....
        /*0db0*/ 	.word	0x000001d0


	//   ....[2]....
        /*0db4*/ 	.word	0x00000220


	//   ....[3]....
        /*0db8*/ 	.word	0x00000450


	//   ....[4]....
        /*0dbc*/ 	.word	0x000005b0


	//   ....[5]....
        /*0dc0*/ 	.word	0x000006d0


	//   ....[6]....
        /*0dc4*/ 	.word	0x00000830


	//   ....[7]....
        /*0dc8*/ 	.word	0x0000d590


	//   ....[8]....
        /*0dcc*/ 	.word	0x00015bf0


	//   ....[9]....
        /*0dd0*/ 	.word	0x000162b0


	//   ....[10]....
        /*0dd4*/ 	.word	0x00016cf0


	//   ....[11]....
        /*0dd8*/ 	.word	0x00016d70


	//   ....[12]....
        /*0ddc*/ 	.word	0x0001c070


	//   ....[13]....
        /*0de0*/ 	.word	0x0001c190


	//   ....[14]....
        /*0de4*/ 	.word	0x0001d1a0


	//   ....[15]....
        /*0de8*/ 	.word	0x0001d200


	//   ....[16]....
        /*0dec*/ 	.word	0x00020c60


	//   ....[17]....
        /*0df0*/ 	.word	0x00020d60


	//   ....[18]....
        /*0df4*/ 	.word	0x00020d80


	//   ....[19]....
        /*0df8*/ 	.word	0x00020df0


	//   ....[20]....
        /*0dfc*/ 	.word	0x00027050


	//   ....[21]....
        /*0e00*/ 	.word	0x000270f0


	//   ....[22]....
        /*0e04*/ 	.word	0x00027b80


	//   ....[23]....
        /*0e08*/ 	.word	0x00027be0


	//   ....[24]....
        /*0e0c*/ 	.word	0x00029ab0


	//   ....[25]....
        /*0e10*/ 	.word	0x00029b10


	//   ....[26]....
        /*0e14*/ 	.word	0x00029b30


	//   ....[27]....
        /*0e18*/ 	.word	0x00029b50


	//   ....[28]....
        /*0e1c*/ 	.word	0x0002aa60


	//   ....[29]....
        /*0e20*/ 	.word	0x0002aa90


	//   ....[30]....
        /*0e24*/ 	.word	0x0002aac0


	//   ....[31]....
        /*0e28*/ 	.word	0x0002aaf0


	//   ....[32]....
        /*0e2c*/ 	.word	0x0002ab20


	//   ....[33]....
        /*0e30*/ 	.word	0x0002ab50


	//   ....[34]....
        /*0e34*/ 	.word	0x0002ab80


	//   ....[35]....
        /*0e38*/ 	.word	0x0002abb0


	//   ....[36]....
        /*0e3c*/ 	.word	0x0002abe0


	//   ....[37]....
        /*0e40*/ 	.word	0x0002ac10


	//   ....[38]....
        /*0e44*/ 	.word	0x0002ac40


	//   ....[39]....
        /*0e48*/ 	.word	0x0002ac70


	//   ....[40]....
        /*0e4c*/ 	.word	0x0002aca0


	//   ....[41]....
        /*0e50*/ 	.word	0x0002acd0


	//   ....[42]....
        /*0e54*/ 	.word	0x0002ad00


	//   ....[43]....
        /*0e58*/ 	.word	0x0002ad30


	//   ....[44]....
        /*0e5c*/ 	.word	0x0002ad60


	//   ....[45]....
        /*0e60*/ 	.word	0x0002ad90


	//   ....[46]....
        /*0e64*/ 	.word	0x0002adc0


	//   ....[47]....
        /*0e68*/ 	.word	0x0002adf0


	//   ....[48]....
        /*0e6c*/ 	.word	0x0002ae20


	//   ....[49]....
        /*0e70*/ 	.word	0x0002ae50


	//   ....[50]....
        /*0e74*/ 	.word	0x0002ae80


	//   ....[51]....
        /*0e78*/ 	.word	0x0002aeb0


	//   ....[52]....
        /*0e7c*/ 	.word	0x0002aee0


	//   ....[53]....
        /*0e80*/ 	.word	0x0002aef0


	//   ....[54]....
        /*0e84*/ 	.word	0x0002af00


	//   ....[55]....
        /*0e88*/ 	.word	0x0002af10


	//   ....[56]....
        /*0e8c*/ 	.word	0x0002af20


	//   ....[57]....
        /*0e90*/ 	.word	0x0002af30


	//   ....[58]....
        /*0e94*/ 	.word	0x0002af40


	//   ....[59]....
        /*0e98*/ 	.word	0x0002af70


	//   ....[60]....
        /*0e9c*/ 	.word	0x0002cb10


	//   ....[61]....
        /*0ea0*/ 	.word	0x0002ccf0


	//   ....[62]....
        /*0ea4*/ 	.word	0x0002cd20


	//   ....[63]....
        /*0ea8*/ 	.word	0x0002cd50


	//   ....[64]....
        /*0eac*/ 	.word	0x0002cd90


	//   ....[65]....
        /*0eb0*/ 	.word	0x0002cdc0


	//   ....[66]....
        /*0eb4*/ 	.word	0x0002cdf0


	//   ....[67]....
        /*0eb8*/ 	.word	0x0002cf80


	//   ....[68]....
        /*0ebc*/ 	.word	0x0002cfb0


	//   ....[69]....
        /*0ec0*/ 	.word	0x0002cfe0


	//   ....[70]....
        /*0ec4*/ 	.word	0x0002d010


	//   ....[71]....
        /*0ec8*/ 	.word	0x0002d040


	//   ....[72]....
        /*0ecc*/ 	.word	0x0002d070


	//   ....[73]....
        /*0ed0*/ 	.word	0x0002d120


	//   ....[74]....
        /*0ed4*/ 	.word	0x0002d160


	//   ....[75]....
        /*0ed8*/ 	.word	0x0002d220


	//   ....[76]....
        /*0edc*/ 	.word	0x0002e4e0


	//   ....[77]....
        /*0ee0*/ 	.word	0x0002ffd0


	//   ....[78]....
        /*0ee4*/ 	.word	0x00032ba0


	//   ....[79]....
        /*0ee8*/ 	.word	0x00032bd0


	//   ....[80]....
        /*0eec*/ 	.word	0x00032c10


	//   ....[81]....
        /*0ef0*/ 	.word	0x00032c40


	//   ....[82]....
        /*0ef4*/ 	.word	0x00032c70


	//   ....[83]....
        /*0ef8*/ 	.word	0x00032ca0


	//   ....[84]....
        /*0efc*/ 	.word	0x00032cd0


	//   ....[85]....
        /*0f00*/ 	.word	0x00032d00


	//   ....[86]....
        /*0f04*/ 	.word	0x00032ec0


	//   ....[87]....
        /*0f08*/ 	.word	0x00032ef0


	//   ....[88]....
        /*0f0c*/ 	.word	0x00032f20


	//   ....[89]....
        /*0f10*/ 	.word	0x00032f50


	//   ....[90]....
        /*0f14*/ 	.word	0x00032f80


	//   ....[91]....
        /*0f18*/ 	.word	0x00032fb0


	//   ....[92]....
        /*0f1c*/ 	.word	0x00033080


	//   ....[93]....
        /*0f20*/ 	.word	0x000330a0


	//   ....[94]....
        /*0f24*/ 	.word	0x00033110


	//   ....[95]....
        /*0f28*/ 	.word	0x000338c0


	//   ....[96]....
        /*0f2c*/ 	.word	0x00033d90


	//   ....[97]....
        /*0f30*/ 	.word	0x00033e40


	//   ....[98]....
        /*0f34*/ 	.word	0x00033ee0


	//   ....[99]....
        /*0f38*/ 	.word	0x00033f80


	//   ....[100]....
        /*0f3c*/ 	.word	0x00034020


	//   ....[101]....
        /*0f40*/ 	.word	0x000340c0


	//   ....[102]....
        /*0f44*/ 	.word	0x00034160


	//   ....[103]....
        /*0f48*/ 	.word	0x00034200


	//   ....[104]....
        /*0f4c*/ 	.word	0x000342a0


	//   ....[105]....
        /*0f50*/ 	.word	0x00034390


	//   ....[106]....
        /*0f54*/ 	.word	0x00034430


	//   ....[107]....
        /*0f58*/ 	.word	0x000344d0


	//   ....[108]....
        /*0f5c*/ 	.word	0x00034570


	//   ....[109]....
        /*0f60*/ 	.word	0x00034610


	//   ....[110]....
        /*0f64*/ 	.word	0x000346b0


	//   ....[111]....
        /*0f68*/ 	.word	0x00034750


	//   ....[112]....
        /*0f6c*/ 	.word	0x000347f0


	//   ....[113]....
        /*0f70*/ 	.word	0x00034b80


	//   ....[114]....
        /*0f74*/ 	.word	0x00034cb0


	//   ....[115]....
        /*0f78*/ 	.word	0x00034de0


	//   ....[116]....
        /*0f7c*/ 	.word	0x00034e60


	//   ....[117]....
        /*0f80*/ 	.word	0x00034ec0


	//   ....[118]....
        /*0f84*/ 	.word	0x00034f40


	//   ....[119]....
        /*0f88*/ 	.word	0x00034fa0


	//   ....[120]....
        /*0f8c*/ 	.word	0x00035020


	//   ....[121]....
        /*0f90*/ 	.word	0x00035080


	//   ....[122]....
        /*0f94*/ 	.word	0x00035100


	//   ....[123]....
        /*0f98*/ 	.word	0x00035160


	//   ....[124]....
        /*0f9c*/ 	.word	0x000351e0


	//   ....[125]....
        /*0fa0*/ 	.word	0x00035240


	//   ....[126]....
        /*0fa4*/ 	.word	0x000352c0


	//   ....[127]....
        /*0fa8*/ 	.word	0x00035320


	//   ....[128]....
        /*0fac*/ 	.word	0x00035380


	//   ....[129]....
        /*0fb0*/ 	.word	0x000353e0


	//   ....[130]....
        /*0fb4*/ 	.word	0x00035460


	//   ....[131]....
        /*0fb8*/ 	.word	0x000354c0


	//   ....[132]....
        /*0fbc*/ 	.word	0x00035550


	//   ....[133]....
        /*0fc0*/ 	.word	0x000355b0


	//   ....[134]....
        /*0fc4*/ 	.word	0x00035620


	//   ....[135]....
        /*0fc8*/ 	.word	0x00035680


	//   ....[136]....
        /*0fcc*/ 	.word	0x00035700


	//   ....[137]....
        /*0fd0*/ 	.word	0x00035760


	//   ....[138]....
        /*0fd4*/ 	.word	0x000357e0


	//   ....[139]....
        /*0fd8*/ 	.word	0x00035840


	//   ....[140]....
        /*0fdc*/ 	.word	0x000358c0


	//   ....[141]....
        /*0fe0*/ 	.word	0x00035920


	//   ....[142]....
        /*0fe4*/ 	.word	0x00035990


	//   ....[143]....
        /*0fe8*/ 	.word	0x000359f0


	//   ....[144]....
        /*0fec*/ 	.word	0x00035a50


	//   ....[145]....
        /*0ff0*/ 	.word	0x00035b80


	//   ....[146]....
        /*0ff4*/ 	.word	0x00035e60


	//   ....[147]....
        /*0ff8*/ 	.word	0x00036290


	//   ....[148]....
        /*0ffc*/ 	.word	0x00036330


	//   ....[149]....
        /*1000*/ 	.word	0x00036470


	//   ....[150]....
        /*1004*/ 	.word	0x000364f0


	//   ....[151]....
        /*1008*/ 	.word	0x00036570


	//   ....[152]....
        /*100c*/ 	.word	0x000365f0


	//   ....[153]....
        /*1010*/ 	.word	0x00036670


	//   ....[154]....
        /*1014*/ 	.word	0x00036700


	//   ....[155]....
        /*1018*/ 	.word	0x000367a0


	//   ....[156]....
        /*101c*/ 	.word	0x00036850


	//   ....[157]....
        /*1020*/ 	.word	0x000368d0


	//   ....[158]....
        /*1024*/ 	.word	0x00036950


	//   ....[159]....
        /*1028*/ 	.word	0x000369d0


	//   ....[160]....
        /*102c*/ 	.word	0x00036a60


	//   ....[161]....
        /*1030*/ 	.word	0x00036ae0


	//   ....[162]....
        /*1034*/ 	.word	0x00036b80


	//   ....[163]....
        /*1038*/ 	.word	0x00036c10


	//   ....[164]....
        /*103c*/ 	.word	0x00036d40


	//----- nvinfo : EIATTR_REG_RECONFIG
	.align		4
.L_1047:
        /*1040*/ 	.byte	0x01, 0x54
	.zero		2


	//----- nvinfo : EIATTR_SYSCALL_OFFSETS
	.align		4
        /*1044*/ 	.byte	0x04, 0x46
        /*1046*/ 	.short	(.L_1049 - .L_1048)


	//   ....[0]....
.L_1048:
        /*1048*/ 	.word	0x00001b50


	//   ....[1]....
        /*104c*/ 	.word	0x00001ca0


	//   ....[2]....
        /*1050*/ 	.word	0x0000d750


	//   ....[3]....
        /*1054*/ 	.word	0x0000dc20


	//   ....[4]....
        /*1058*/ 	.word	0x0002f840


	//   ....[5]....
        /*105c*/ 	.word	0x0002f9b0


	//   ....[6]....
        /*1060*/ 	.word	0x0002fb00


	//   ....[7]....
        /*1064*/ 	.word	0x0002fc30


	//----- nvinfo : EIATTR_MBARRIER_INSTR_OFFSETS
	.align		4
.L_1049:
        /*1068*/ 	.byte	0x04, 0x39
        /*106a*/ 	.short	(.L_1051 - .L_1050)


	//   ....[0]....
.L_1050:
        /*106c*/ 	.word	0x00000300
        /*1070*/ 	.word	0x000000ff
        /*1074*/ 	.word	0x0002e800
        /*1078*/ 	.short	0x0100
        /*107a*/ 	.byte	0x08
	.zero		1


	//   ....[1]....
        /*107c*/ 	.word	0x00000310
        /*1080*/ 	.word	0x000000ff
        /*1084*/ 	.word	0x0002e820
        /*1088*/ 	.short	0x0100
        /*108a*/ 	.byte	0x08
	.zero		1


	//   ....[2]....
        /*108c*/ 	.word	0x00000400
        /*1090*/ 	.word	0x000000ff
        /*1094*/ 	.word	0x0002e830
        /*1098*/ 	.short	0x0100
        /*109a*/ 	.byte	0x08
	.zero		1


	//   ....[3]....
        /*109c*/ 	.word	0x00000410
        /*10a0*/ 	.word	0x000000ff
        /*10a4*/ 	.word	0x0002e840
        /*10a8*/ 	.short	0x0100
        /*10aa*/ 	.byte	0x08
	.zero		1


	//   ....[4]....
        /*10ac*/ 	.word	0x00000420
        /*10b0*/ 	.word	0x000000ff
        /*10b4*/ 	.word	0x0002e838
        /*10b8*/ 	.short	0x0100
        /*10ba*/ 	.byte	0x08
	.zero		1


	//   ....[5]....
        /*10bc*/ 	.word	0x00000430
        /*10c0*/ 	.word	0x000000ff
        /*10c4*/ 	.word	0x0002e848
        /*10c8*/ 	.short	0x0100
        /*10ca*/ 	.byte	0x08
	.zero		1


	//   ....[6]....
        /*10cc*/ 	.word	0x00000560
        /*10d0*/ 	.word	0x000000ff
        /*10d4*/ 	.word	0x0002e850
        /*10d8*/ 	.short	0x0100
        /*10da*/ 	.byte	0x08
	.zero		1


	//   ....[7]....
        /*10dc*/ 	.word	0x00000570
        /*10e0*/ 	.word	0x000000ff
        /*10e4*/ 	.word	0x0002e860
        /*10e8*/ 	.short	0x0100
        /*10ea*/ 	.byte	0x08
	.zero		1


	//   ....[8]....
        /*10ec*/ 	.word	0x00000580
        /*10f0*/ 	.word	0x000000ff
        /*10f4*/ 	.word	0x0002e858
        /*10f8*/ 	.short	0x0100
        /*10fa*/ 	.byte	0x08
	.zero		1


	//   ....[9]....
        /*10fc*/ 	.word	0x00000590
        /*1100*/ 	.word	0x000000ff
        /*1104*/ 	.word	0x0002e868
        /*1108*/ 	.short	0x0100
        /*110a*/ 	.byte	0x08
	.zero		1


	//   ....[10]....
        /*110c*/ 	.word	0x00000680
        /*1110*/ 	.word	0x000000ff
        /*1114*/ 	.word	0x0002e870
        /*1118*/ 	.short	0x0100
        /*111a*/ 	.byte	0x06
	.zero		1


	//   ....[11]....
        /*111c*/ 	.word	0x00000690
        /*1120*/ 	.word	0x000000ff
        /*1124*/ 	.word	0x0002e880
        /*1128*/ 	.short	0x0100
        /*112a*/ 	.byte	0x06
	.zero		1


	//   ....[12]....
        /*112c*/ 	.word	0x000006a0
        /*1130*/ 	.word	0x000000ff
        /*1134*/ 	.word	0x0002e878
        /*1138*/ 	.short	0x0100
        /*113a*/ 	.byte	0x06
	.zero		1


	//   ....[13]....
        /*113c*/ 	.word	0x000006b0
        /*1140*/ 	.word	0x000000ff
        /*1144*/ 	.word	0x0002e888
        /*1148*/ 	.short	0x0100
        /*114a*/ 	.byte	0x06
	.zero		1


	//   ....[14]....
        /*114c*/ 	.word	0x000007e0
        /*1150*/ 	.word	0x000000ff
        /*1154*/ 	.word	0x0002e890
        /*1158*/ 	.short	0x0100
        /*115a*/ 	.byte	0x08
	.zero		1


	//   ....[15]....
        /*115c*/ 	.word	0x000007f0
        /*1160*/ 	.word	0x000000ff
        /*1164*/ 	.word	0x0002e8a0
        /*1168*/ 	.short	0x0100
        /*116a*/ 	.byte	0x08
	.zero		1


	//   ....[16]....
        /*116c*/ 	.word	0x00000800
        /*1170*/ 	.word	0x000000ff
        /*1174*/ 	.word	0x0002e898
        /*1178*/ 	.short	0x0100
        /*117a*/ 	.byte	0x08
	.zero		1


	//   ....[17]....
        /*117c*/ 	.word	0x00000810
        /*1180*/ 	.word	0x000000ff
        /*1184*/ 	.word	0x0002e8a8
        /*1188*/ 	.short	0x0100
        /*118a*/ 	.byte	0x08
	.zero		1


	//   ....[18]....
        /*118c*/ 	.word	0x00000940
        /*1190*/ 	.word	0x000000ff
        /*1194*/ 	.word	0x0002e8b0
        /*1198*/ 	.short	0x0100
        /*119a*/ 	.byte	0x08
	.zero		1


	//   ....[19]....
        /*119c*/ 	.word	0x00000950
        /*11a0*/ 	.word	0x000000ff
        /*11a4*/ 	.word	0x0002e8c0
        /*11a8*/ 	.short	0x0100
        /*11aa*/ 	.byte	0x08
	.zero		1


	//   ....[20]....
        /*11ac*/ 	.word	0x00000960
        /*11b0*/ 	.word	0x000000ff
        /*11b4*/ 	.word	0x0002e8b8
        /*11b8*/ 	.short	0x0100
        /*11ba*/ 	.byte	0x08
	.zero		1


	//   ....[21]....
        /*11bc*/ 	.word	0x00000970
        /*11c0*/ 	.word	0x000000ff
        /*11c4*/ 	.word	0x0002e8c8
        /*11c8*/ 	.short	0x0100
        /*11ca*/ 	.byte	0x08
	.zero		1


	//   ....[22]....
        /*11cc*/ 	.word	0x000032c0
        /*11d0*/ 	.word	0x00000068
        /*11d4*/ 	.word	0x0002e890
        /*11d8*/ 	.short	0x010a
        /*11da*/ 	.byte	0x3f
	.zero		1


	//   ....[23]....
        /*11dc*/ 	.word	0x000077a0
        /*11e0*/ 	.word	0x00000068
        /*11e4*/ 	.word	0x0002e890
        /*11e8*/ 	.short	0x010a
        /*11ea*/ 	.byte	0x3f
	.zero		1


	//   ....[24]....
        /*11ec*/ 	.word	0x0000b990
        /*11f0*/ 	.word	0x00000068
        /*11f4*/ 	.word	0x0002e890
        /*11f8*/ 	.short	0x010a
        /*11fa*/ 	.byte	0x3f
	.zero		1


	//   ....[25]....
        /*11fc*/ 	.word	0x0000c110
        /*1200*/ 	.word	0x0000002c
        /*1204*/ 	.word	0x00000000
        /*1208*/ 	.short	0x0101
        /*120a*/ 	.byte	0x3f
	.zero		1


	//   ....[26]....
        /*120c*/ 	.word	0x0000c150
        /*1210*/ 	.word	0x00000068
        /*1214*/ 	.word	0x0002e8b0
        /*1218*/ 	.short	0x010a
        /*121a*/ 	.byte	0x3f
	.zero		1


	//   ....[27]....
        /*121c*/ 	.word	0x0000ca30
        /*1220*/ 	.word	0x00000068
        /*1224*/ 	.word	0x00000000
        /*1228*/ 	.short	0x0101
        /*122a*/ 	.byte	0x3f
	.zero		1


	//   ....[28]....
        /*122c*/ 	.word	0x0000d810
        /*1230*/ 	.word	0x00000012
        /*1234*/ 	.word	0x0002e800
        /*1238*/ 	.short	0x010a
        /*123a*/ 	.byte	0x3f
	.zero		1


	//   ....[29]....
        /*123c*/ 	.word	0x0000d860
        /*1240*/ 	.word	0x00000012
        /*1244*/ 	.word	0x0002e800
        /*1248*/ 	.short	0x010a
        /*124a*/ 	.byte	0x3f
	.zero		1


	//   ....[30]....
        /*124c*/ 	.word	0x0000e520
        /*1250*/ 	.word	0x00000012
        /*1254*/ 	.word	0x0002e800
        /*1258*/ 	.short	0x010a
        /*125a*/ 	.byte	0x3f
	.zero		1


	//   ....[31]....
        /*125c*/ 	.word	0x000109f0
        /*1260*/ 	.word	0x00000012
        /*1264*/ 	.word	0x0002e800
        /*1268*/ 	.short	0x010a
        /*126a*/ 	.byte	0x3f
	.zero		1


	//   ....[32]....
        /*126c*/ 	.word	0x00012ac0
        /*1270*/ 	.word	0x00000000
        /*1274*/ 	.word	0x0002e830
        /*1278*/ 	.short	0x010a
        /*127a*/ 	.byte	0x3f
	.zero		1


	//   ....[33]....
        /*127c*/ 	.word	0x00012c20
        /*1280*/ 	.word	0x00000000
        /*1284*/ 	.word	0x0002e830
        /*1288*/ 	.short	0x010a
        /*128a*/ 	.byte	0x3f
	.zero		1


	//   ....[34]....
        /*128c*/ 	.word	0x00013dd0
        /*1290*/ 	.word	0x00000000
        /*1294*/ 	.word	0x00000000
        /*1298*/ 	.short	0x0101
        /*129a*/ 	.byte	0x3f
	.zero		1


	//   ....[35]....
        /*129c*/ 	.word	0x00018580
        /*12a0*/ 	.word	0x0000000f
        /*12a4*/ 	.word	0x0002e830
        /*12a8*/ 	.short	0x010a
        /*12aa*/ 	.byte	0x3f
	.zero		1


	//   ....[36]....
        /*12ac*/ 	.word	0x000185d0
        /*12b0*/ 	.word	0x0000000f
        /*12b4*/ 	.word	0x0002e830
        /*12b8*/ 	.short	0x010a
        /*12ba*/ 	.byte	0x3f
	.zero		1


	//   ....[37]....
        /*12bc*/ 	.word	0x00019a60
        /*12c0*/ 	.word	0x0000000f
        /*12c4*/ 	.word	0x0002e850
        /*12c8*/ 	.short	0x010a
        /*12ca*/ 	.byte	0x3f
	.zero		1


	//   ....[38]....
        /*12cc*/ 	.word	0x00019aa0
        /*12d0*/ 	.word	0x0000000f
        /*12d4*/ 	.word	0x0002e850
        /*12d8*/ 	.short	0x010a
        /*12da*/ 	.byte	0x3f
	.zero		1


	//   ....[39]....
        /*12dc*/ 	.word	0x00019f20
        /*12e0*/ 	.word	0x00000014
        /*12e4*/ 	.word	0x00000000
        /*12e8*/ 	.short	0x0101
        /*12ea*/ 	.byte	0x3f
	.zero		1


	//   ....[40]....
        /*12ec*/ 	.word	0x0001eb30
        /*12f0*/ 	.word	0x00000000
        /*12f4*/ 	.word	0x00000000
        /*12f8*/ 	.short	0x0101
        /*12fa*/ 	.byte	0x3f
	.zero		1


	//   ....[41]....
        /*12fc*/ 	.word	0x0001ef30
        /*1300*/ 	.word	0x00000000
        /*1304*/ 	.word	0x0002e830
        /*1308*/ 	.short	0x010a
        /*130a*/ 	.byte	0x3f
	.zero		1


	//   ....[42]....
        /*130c*/ 	.word	0x0001ef80
        /*1310*/ 	.word	0x00000000
        /*1314*/ 	.word	0x0002e830
        /*1318*/ 	.short	0x010a
        /*131a*/ 	.byte	0x3f
	.zero		1


	//   ....[43]....
        /*131c*/ 	.word	0x000203d0
        /*1320*/ 	.word	0x00000003
        /*1324*/ 	.word	0x0002e850
        /*1328*/ 	.short	0x010a
        /*132a*/ 	.byte	0x3f
	.zero		1


	//   ....[44]....
        /*132c*/ 	.word	0x00020410
        /*1330*/ 	.word	0x00000003
        /*1334*/ 	.word	0x0002e850
        /*1338*/ 	.short	0x010a
        /*133a*/ 	.byte	0x3f
	.zero		1


	//   ....[45]....
        /*133c*/ 	.word	0x00022110
        /*1340*/ 	.word	0x00000076
        /*1344*/ 	.word	0x00000000
        /*1348*/ 	.short	0x0101
        /*134a*/ 	.byte	0x3f
	.zero		1


	//   ....[46]....
        /*134c*/ 	.word	0x00022670
        /*1350*/ 	.word	0x00000014
        /*1354*/ 	.word	0x00000000
        /*1358*/ 	.short	0x0101
        /*135a*/ 	.byte	0x3f
	.zero		1


	//   ....[47]....
        /*135c*/ 	.word	0x00022fa0
        /*1360*/ 	.word	0x00000003
        /*1364*/ 	.word	0x0002e830
        /*1368*/ 	.short	0x010a
        /*136a*/ 	.byte	0x3f
	.zero		1


	//   ....[48]....
        /*136c*/ 	.word	0x00022ff0
        /*1370*/ 	.word	0x00000003
        /*1374*/ 	.word	0x0002e830
        /*1378*/ 	.short	0x010a
        /*137a*/ 	.byte	0x3f
	.zero		1


	//   ....[49]....
        /*137c*/ 	.word	0x00024470
        /*1380*/ 	.word	0x00000003
        /*1384*/ 	.word	0x0002e850
        /*1388*/ 	.short	0x010a
        /*138a*/ 	.byte	0x3f
	.zero		1


	//   ....[50]....
        /*138c*/ 	.word	0x000244b0
        /*1390*/ 	.word	0x00000003
        /*1394*/ 	.word	0x0002e850
        /*1398*/ 	.short	0x010a
        /*139a*/ 	.byte	0x3f
	.zero		1


	//   ....[51]....
        /*139c*/ 	.word	0x00024990
        /*13a0*/ 	.word	0x0000000f
        /*13a4*/ 	.word	0x00000000
        /*13a8*/ 	.short	0x0101
        /*13aa*/ 	.byte	0x3f
	.zero		1


	//   ....[52]....
        /*13ac*/ 	.word	0x00028eb0
        /*13b0*/ 	.word	0x0000000d
        /*13b4*/ 	.word	0x00000000
        /*13b8*/ 	.short	0x0101
        /*13ba*/ 	.byte	0x3f
	.zero		1


	//   ....[53]....
        /*13bc*/ 	.word	0x00029600
        /*13c0*/ 	.word	0x0000000d
        /*13c4*/ 	.word	0x0002e850
        /*13c8*/ 	.short	0x010a
        /*13ca*/ 	.byte	0x3f
	.zero		1


	//   ....[54]....
        /*13cc*/ 	.word	0x00029680
        /*13d0*/ 	.word	0x0000000d
        /*13d4*/ 	.word	0x0002e850
        /*13d8*/ 	.short	0x010a
        /*13da*/ 	.byte	0x3f
	.zero		1


	//   ....[55]....
        /*13dc*/ 	.word	0x0002a200
        /*13e0*/ 	.word	0x00000000
        /*13e4*/ 	.word	0x00000000
        /*13e8*/ 	.short	0x0101
        /*13ea*/ 	.byte	0x3f
	.zero		1


	//   ....[56]....
        /*13ec*/ 	.word	0x0002ba60
        /*13f0*/ 	.word	0x00000000
        /*13f4*/ 	.word	0x00000000
        /*13f8*/ 	.short	0x0101
        /*13fa*/ 	.byte	0x3f
	.zero		1


	//   ....[57]....
        /*13fc*/ 	.word	0x0002e5f0
        /*1400*/ 	.word	0x0000000b
        /*1404*/ 	.word	0x0002e820
        /*1408*/ 	.short	0x010a
        /*140a*/ 	.byte	0x3f
	.zero		1


	//   ....[58]....
        /*140c*/ 	.word	0x0002e6c0
        /*1410*/ 	.word	0x00000007
        /*1414*/ 	.word	0x0002e8a0
        /*1418*/ 	.short	0x010a
        /*141a*/ 	.byte	0x3f
	.zero		1


	//   ....[59]....
        /*141c*/ 	.word	0x0002e900
        /*1420*/ 	.word	0x00000007
        /*1424*/ 	.word	0x0002e8c0
        /*1428*/ 	.short	0x010a
        /*142a*/ 	.byte	0x3f
	.zero		1


	//   ....[60]....
        /*142c*/ 	.word	0x0002ecb0
        /*1430*/ 	.word	0x00000005
        /*1434*/ 	.word	0x0002e8a0
        /*1438*/ 	.short	0x010a
        /*143a*/ 	.byte	0x3f
	.zero		1


	//   ....[61]....
        /*143c*/ 	.word	0x0002eee0
        /*1440*/ 	.word	0x00000005
        /*1444*/ 	.word	0x0002e8c0
        /*1448*/ 	.short	0x010a
        /*144a*/ 	.byte	0x3f
	.zero		1


	//   ....[62]....
        /*144c*/ 	.word	0x00030280
        /*1450*/ 	.word	0x00000005
        /*1454*/ 	.word	0x0002e880
        /*1458*/ 	.short	0x010a
        /*145a*/ 	.byte	0x3f
	.zero		1


	//   ....[63]....
        /*145c*/ 	.word	0x00030460
        /*1460*/ 	.word	0x00000005
        /*1464*/ 	.word	0x0002e840
        /*1468*/ 	.short	0x010a
        /*146a*/ 	.byte	0x3f
	.zero		1


	//   ....[64]....
        /*146c*/ 	.word	0x000307f0
        /*1470*/ 	.word	0x00000004
        /*1474*/ 	.word	0x0002e820
        /*1478*/ 	.short	0x010a
        /*147a*/ 	.byte	0x3f
	.zero		1


	//   ....[65]....
        /*147c*/ 	.word	0x00030b40
        /*1480*/ 	.word	0x00000005
        /*1484*/ 	.word	0x0002e880
        /*1488*/ 	.short	0x010a
        /*148a*/ 	.byte	0x3f
	.zero		1


	//   ....[66]....
        /*148c*/ 	.word	0x00030db0
        /*1490*/ 	.word	0x00000005
        /*1494*/ 	.word	0x0002e840
        /*1498*/ 	.short	0x010a
        /*149a*/ 	.byte	0x3f
	.zero		1


	//   ....[67]....
        /*149c*/ 	.word	0x000310b0
        /*14a0*/ 	.word	0x00000014
        /*14a4*/ 	.word	0x0002e870
        /*14a8*/ 	.short	0x010a
        /*14aa*/ 	.byte	0x3f
	.zero		1


	//   ....[68]....
        /*14ac*/ 	.word	0x00031120
        /*14b0*/ 	.word	0x00000014
        /*14b4*/ 	.word	0x0002e860
        /*14b8*/ 	.short	0x010a
        /*14ba*/ 	.byte	0x3f
	.zero		1


	//   ....[69]....
        /*14bc*/ 	.word	0x00031b90
        /*14c0*/ 	.word	0x00000014
        /*14c4*/ 	.word	0x0002e850
        /*14c8*/ 	.short	0x0101
        /*14ca*/ 	.byte	0x3f
	.zero		1


	//   ....[70]....
        /*14cc*/ 	.word	0x00031bf0
        /*14d0*/ 	.word	0x00000014
        /*14d4*/ 	.word	0x00000000
        /*14d8*/ 	.short	0x0101
        /*14da*/ 	.byte	0x3f
	.zero		1


	//   ....[71]....
        /*14dc*/ 	.word	0x00031e30
        /*14e0*/ 	.word	0x00000000
        /*14e4*/ 	.word	0x0002e870
        /*14e8*/ 	.short	0x010a
        /*14ea*/ 	.byte	0x3f
	.zero		1


	//   ....[72]....
        /*14ec*/ 	.word	0x00031ea0
        /*14f0*/ 	.word	0x00000000
        /*14f4*/ 	.word	0x0002e860
        /*14f8*/ 	.short	0x010a
        /*14fa*/ 	.byte	0x3f
	.zero		1


	//   ....[73]....
        /*14fc*/ 	.word	0x00032910
        /*1500*/ 	.word	0x00000000
        /*1504*/ 	.word	0x0002e850
        /*1508*/ 	.short	0x0101
        /*150a*/ 	.byte	0x3f
	.zero		1


	//   ....[74]....
        /*150c*/ 	.word	0x00032950
        /*1510*/ 	.word	0x00000000
        /*1514*/ 	.word	0x00000000
        /*1518*/ 	.short	0x0101
        /*151a*/ 	.byte	0x3f
	.zero		1


	//   ....[75]....
        /*151c*/ 	.word	0x00033840
        /*1520*/ 	.word	0x00000000
        /*1524*/ 	.word	0x0002e820
        /*1528*/ 	.short	0x010a
        /*152a*/ 	.byte	0x3f
	.zero		1


	//   ....[76]....
        /*152c*/ 	.word	0x00033a10
        /*1530*/ 	.word	0x00000006
        /*1534*/ 	.word	0x00000000
        /*1538*/ 	.short	0x010a
        /*153a*/ 	.byte	0x3f
	.zero		1


	//   ....[77]....
        /*153c*/ 	.word	0x00033a80
        /*1540*/ 	.word	0x00000007
        /*1544*/ 	.word	0x00000000
        /*1548*/ 	.short	0x010a
        /*154a*/ 	.byte	0x3f
	.zero		1


	//   ....[78]....
        /*154c*/ 	.word	0x00033ae0
        /*1550*/ 	.word	0x00000004
        /*1554*/ 	.word	0x0002e860
        /*1558*/ 	.short	0x010a
        /*155a*/ 	.byte	0x3f
	.zero		1


	//   ....[79]....
        /*155c*/ 	.word	0x00033b30
        /*1560*/ 	.word	0x00000003
        /*1564*/ 	.word	0x0002e860
        /*1568*/ 	.short	0x010a
        /*156a*/ 	.byte	0x3f
	.zero		1


	//   ....[80]....
        /*156c*/ 	.word	0x00033b70
        /*1570*/ 	.word	0x00000004
        /*1574*/ 	.word	0x0002e880
        /*1578*/ 	.short	0x010a
        /*157a*/ 	.byte	0x3f
	.zero		1


	//   ....[81]....
        /*157c*/ 	.word	0x00033b90
        /*1580*/ 	.word	0x00000003
        /*1584*/ 	.word	0x0002e880
        /*1588*/ 	.short	0x010a
        /*158a*/ 	.byte	0x3f
	.zero		1


	//   ....[82]....
        /*158c*/ 	.word	0x00033bf0
        /*1590*/ 	.word	0x00000068
        /*1594*/ 	.word	0x0002e890
        /*1598*/ 	.short	0x010a
        /*159a*/ 	.byte	0x3f
	.zero		1


	//   ....[83]....
        /*159c*/ 	.word	0x00033c40
        /*15a0*/ 	.word	0x00000068
        /*15a4*/ 	.word	0x0002e890
        /*15a8*/ 	.short	0x010a
        /*15aa*/ 	.byte	0x3f
	.zero		1


	//   ....[84]....
        /*15ac*/ 	.word	0x00033c90
        /*15b0*/ 	.word	0x00000068
        /*15b4*/ 	.word	0x0002e890
        /*15b8*/ 	.short	0x010a
        /*15ba*/ 	.byte	0x3f
	.zero		1


	//   ....[85]....
        /*15bc*/ 	.word	0x00033ce0
        /*15c0*/ 	.word	0x00000068
        /*15c4*/ 	.word	0x0002e8b0
        /*15c8*/ 	.short	0x010a
        /*15ca*/ 	.byte	0x3f
	.zero		1


	//   ....[86]....
        /*15cc*/ 	.word	0x000342e0
        /*15d0*/ 	.word	0x00000012
        /*15d4*/ 	.word	0x0002e800
        /*15d8*/ 	.short	0x010a
        /*15da*/ 	.byte	0x3f
	.zero		1


	//   ....[87]....
        /*15dc*/ 	.word	0x00034830
        /*15e0*/ 	.word	0x00000012
        /*15e4*/ 	.word	0x0002e800
        /*15e8*/ 	.short	0x010a
        /*15ea*/ 	.byte	0x3f
	.zero		1


	//   ....[88]....
        /*15ec*/ 	.word	0x00034880
        /*15f0*/ 	.word	0x00000000
        /*15f4*/ 	.word	0x0002e830
        /*15f8*/ 	.short	0x010a
        /*15fa*/ 	.byte	0x3f
	.zero		1


	//   ....[89]....
        /*15fc*/ 	.word	0x000348d0
        /*1600*/ 	.word	0x0000000f
        /*1604*/ 	.word	0x0002e830
        /*1608*/ 	.short	0x010a
        /*160a*/ 	.byte	0x3f
	.zero		1


	//   ....[90]....
        /*160c*/ 	.word	0x00034920
        /*1610*/ 	.word	0x0000000f
        /*1614*/ 	.word	0x0002e850
        /*1618*/ 	.short	0x010a
        /*161a*/ 	.byte	0x3f
	.zero		1


	//   ....[91]....
        /*161c*/ 	.word	0x00034970
        /*1620*/ 	.word	0x00000000
        /*1624*/ 	.word	0x0002e830
        /*1628*/ 	.short	0x010a
        /*162a*/ 	.byte	0x3f
	.zero		1


	//   ....[92]....
        /*162c*/ 	.word	0x000349c0
        /*1630*/ 	.word	0x00000003
        /*1634*/ 	.word	0x0002e850
        /*1638*/ 	.short	0x010a
        /*163a*/ 	.byte	0x3f
	.zero		1


	//   ....[93]....
        /*163c*/ 	.word	0x00034a10
        /*1640*/ 	.word	0x00000003
        /*1644*/ 	.word	0x0002e830
        /*1648*/ 	.short	0x010a
        /*164a*/ 	.byte	0x3f
	.zero		1


	//   ....[94]....
        /*164c*/ 	.word	0x00034a60
        /*1650*/ 	.word	0x00000003
        /*1654*/ 	.word	0x0002e850
        /*1658*/ 	.short	0x010a
        /*165a*/ 	.byte	0x3f
	.zero		1


	//   ....[95]....
        /*165c*/ 	.word	0x00034ab0
        /*1660*/ 	.word	0x0000000d
        /*1664*/ 	.word	0x0002e850
        /*1668*/ 	.short	0x010a
        /*166a*/ 	.byte	0x3f
	.zero		1


	//   ....[96]....
        /*166c*/ 	.word	0x00035c40
        /*1670*/ 	.word	0x0000000b
        /*1674*/ 	.word	0x0002e820
        /*1678*/ 	.short	0x010a
        /*167a*/ 	.byte	0x3f
	.zero		1


	//   ....[97]....
        /*167c*/ 	.word	0x00035c90
        /*1680*/ 	.word	0x00000007
        /*1684*/ 	.word	0x0002e8a0
        /*1688*/ 	.short	0x010a
        /*168a*/ 	.byte	0x3f
	.zero		1


	//   ....[98]....
        /*168c*/ 	.word	0x00035ce0
        /*1690*/ 	.word	0x00000007
        /*1694*/ 	.word	0x0002e8c0
        /*1698*/ 	.short	0x010a
        /*169a*/ 	.byte	0x3f
	.zero		1


	//   ....[99]....
        /*169c*/ 	.word	0x00035d30
        /*16a0*/ 	.word	0x00000005
        /*16a4*/ 	.word	0x0002e8a0
        /*16a8*/ 	.short	0x010a
        /*16aa*/ 	.byte	0x3f
	.zero		1


	//   ....[100]....
        /*16ac*/ 	.word	0x00035d80
        /*16b0*/ 	.word	0x00000005
        /*16b4*/ 	.word	0x0002e8c0
        /*16b8*/ 	.short	0x010a
        /*16ba*/ 	.byte	0x3f
	.zero		1


	//   ....[101]....
        /*16bc*/ 	.word	0x00035f20
        /*16c0*/ 	.word	0x00000005
        /*16c4*/ 	.word	0x0002e880
        /*16c8*/ 	.short	0x010a
        /*16ca*/ 	.byte	0x3f
	.zero		1


	//   ....[102]....
        /*16cc*/ 	.word	0x00035f70
        /*16d0*/ 	.word	0x00000005
        /*16d4*/ 	.word	0x0002e840
        /*16d8*/ 	.short	0x010a
        /*16da*/ 	.byte	0x3f
	.zero		1


	//   ....[103]....
        /*16dc*/ 	.word	0x00035ff0
        /*16e0*/ 	.word	0x00000004
        /*16e4*/ 	.word	0x0002e820
        /*16e8*/ 	.short	0x010a
        /*16ea*/ 	.byte	0x3f
	.zero		1


	//   ....[104]....
        /*16ec*/ 	.word	0x00036040
        /*16f0*/ 	.word	0x00000005
        /*16f4*/ 	.word	0x0002e880
        /*16f8*/ 	.short	0x010a
        /*16fa*/ 	.byte	0x3f
	.zero		1


	//   ....[105]....
        /*16fc*/ 	.word	0x00036090
        /*1700*/ 	.word	0x00000005
        /*1704*/ 	.word	0x0002e840
        /*1708*/ 	.short	0x010a
        /*170a*/ 	.byte	0x3f
	.zero		1


	//   ....[106]....
        /*170c*/ 	.word	0x000360e0
        /*1710*/ 	.word	0x00000014
        /*1714*/ 	.word	0x0002e870
        /*1718*/ 	.short	0x010a
        /*171a*/ 	.byte	0x3f
	.zero		1


	//   ....[107]....
        /*171c*/ 	.word	0x00036130
        /*1720*/ 	.word	0x00000014
        /*1724*/ 	.word	0x0002e860
        /*1728*/ 	.short	0x010a
        /*172a*/ 	.byte	0x3f
	.zero		1


	//   ....[108]....
        /*172c*/ 	.word	0x00036180
        /*1730*/ 	.word	0x00000000
        /*1734*/ 	.word	0x0002e870
        /*1738*/ 	.short	0x010a
        /*173a*/ 	.byte	0x3f
	.zero		1


	//   ....[109]....
        /*173c*/ 	.word	0x000361d0
        /*1740*/ 	.word	0x00000000
        /*1744*/ 	.word	0x0002e860
        /*1748*/ 	.short	0x010a
        /*174a*/ 	.byte	0x3f
	.zero		1


	//   ....[110]....
        /*174c*/ 	.word	0x00036c60
        /*1750*/ 	.word	0x00000000
        /*1754*/ 	.word	0x0002e820
        /*1758*/ 	.short	0x010a
        /*175a*/ 	.byte	0x3f
	.zero		1


	//   ....[111]....
        /*175c*/ 	.word	0x00036e00
        /*1760*/ 	.word	0x00000006
        /*1764*/ 	.word	0x00000000
        /*1768*/ 	.short	0x010a
        /*176a*/ 	.byte	0x3f
	.zero		1


	//   ....[112]....
        /*176c*/ 	.word	0x00036e50
        /*1770*/ 	.word	0x00000007
        /*1774*/ 	.word	0x00000000
        /*1778*/ 	.short	0x010a
        /*177a*/ 	.byte	0x3f
	.zero		1


	//   ....[113]....
        /*177c*/ 	.word	0x00036ea0
        /*1780*/ 	.word	0x00000004
        /*1784*/ 	.word	0x0002e860
        /*1788*/ 	.short	0x010a
        /*178a*/ 	.byte	0x3f
	.zero		1


	//   ....[114]....
        /*178c*/ 	.word	0x00036ef0
        /*1790*/ 	.word	0x00000003
        /*1794*/ 	.word	0x0002e860
        /*1798*/ 	.short	0x010a
        /*179a*/ 	.byte	0x3f
	.zero		1


	//   ....[115]....
        /*179c*/ 	.word	0x00036f40
        /*17a0*/ 	.word	0x00000004
        /*17a4*/ 	.word	0x0002e880
        /*17a8*/ 	.short	0x010a
        /*17aa*/ 	.byte	0x3f
	.zero		1


	//----- nvinfo : EIATTR_NUM_MBARRIERS
	.align		4
.L_1051:
        /*17ac*/ 	.byte	0x03, 0x38
        /*17ae*/ 	.short	0x0016


	//----- nvinfo : EIATTR_EXIT_INSTR_OFFSETS
	.align		4
        /*17b0*/ 	.byte	0x04, 0x1c
        /*17b2*/ 	.short	(.L_1053 - .L_1052)


	//   ....[0]....
.L_1052:
        /*17b4*/ 	.word	0x00033be0


	//----- nvinfo : EIATTR_MAX_THREADS
	.align		4
.L_1053:
        /*17b8*/ 	.byte	0x04, 0x05
        /*17ba*/ 	.short	(.L_1055 - .L_1054)
.L_1054:
        /*17bc*/ 	.word	0x00000180
        /*17c0*/ 	.word	0x00000001
        /*17c4*/ 	.word	0x00000001


	//----- nvinfo : EIATTR_CRS_STACK_SIZE
	.align		4
.L_1055:
        /*17c8*/ 	.byte	0x04, 0x1e
        /*17ca*/ 	.short	(.L_1057 - .L_1056)
.L_1056:
        /*17cc*/ 	.word	0x00000000


	//----- nvinfo : EIATTR_CBANK_PARAM_SIZE
	.align		4
.L_1057:
        /*17d0*/ 	.byte	0x03, 0x19
        /*17d2*/ 	.short	0x0a70


	//----- nvinfo : EIATTR_PARAM_CBANK
	.align		4
        /*17d4*/ 	.byte	0x04, 0x0a
        /*17d6*/ 	.short	(.L_1059 - .L_1058)
	.align		4
.L_1058:
        /*17d8*/ 	.word	index@(.nv.constant0._ZN7cutlass13device_kernelIN5flash11enable_sm90INS1_16FlashAttnFwdSm90INS1_25CollectiveMainloopFwdSm90ILi2EN4cute5tupleIJNS5_1CILi1EEES8_S8_EEENS6_IJNS7_ILi128EEENS7_ILi224EEESA_EEELi128ENS_12float_e4m3_tEfNS_4arch4Sm90ELb0ELb1ELb0ELb1ELb0ELb1ELb0ELb1ELb1ELb0ELb0ELb0EEENS1_21CollectiveEpilogueFwdINS6_IJSA_SA_SB_EEES9_NS_10bfloat16_tESF_Li256ELb1ELb0ELb0ELb1EEENS1_36VarlenDynamicPersistentTileSchedulerILi128ELi224ELi256ELi128ELb0ELb0ELb1ELb1ELb0ELb1EEEEEEEEEvNT_6ParamsE)
        /*17dc*/ 	.short	0x0210
        /*17de*/ 	.short	0x0a70


	//----- nvinfo : EIATTR_SW_WAR
	.align		4
.L_1059:
        /*17e0*/ 	.byte	0x04, 0x36
        /*17e2*/ 	.short	(.L_1061 - .L_1060)
.L_1060:
        /*17e4*/ 	.word	0x00000008
.L_1061:


//--------------------- .nv.info._ZN7cutlass13device_kernelIN5flash11enable_sm90INS1_16FlashAttnFwdSm90INS1_25CollectiveMainloopFwdSm90ILi2EN4cute5tupleIJNS5_1CILi1EEES8_S8_EEENS6_IJNS7_ILi128EEENS7_ILi224EEESA_EEELi128ENS_12float_e4m3_tEfNS_4arch4Sm90ELb1ELb0ELb0ELb0ELb0ELb0ELb0ELb1ELb1ELb0ELb0ELb0EEENS1_21CollectiveEpilogueFwdINS6_IJSA_SA_SB_EEES9_NS_10bfloat16_tESF_Li256ELb0ELb0ELb0ELb1EEENS1_30DynamicPersistentTileSchedulerILi256ELi128ELb0ELb0ELb1EEEEEEEEEvNT_6ParamsE --------------------------
	.section	.nv.info._ZN7cutlass13device_kernelIN5flash11enable_sm90INS1_16FlashAttnFwdSm90INS1_25CollectiveMainloopFwdSm90ILi2EN4cute5tupleIJNS5_1CILi1EEES8_S8_EEENS6_IJNS7_ILi128EEENS7_ILi224EEESA_EEELi128ENS_12float_e4m3_tEfNS_4arch4Sm90ELb1ELb0ELb0ELb0ELb0ELb0ELb0ELb1ELb1ELb0ELb0ELb0EEENS1_21CollectiveEpilogueFwdINS6_IJSA_SA_SB_EEES9_NS_10bfloat16_tESF_Li256ELb0ELb0ELb0ELb1EEENS1_30DynamicPersistentTileSchedulerILi256ELi128ELb0ELb0ELb1EEEEEEEEEvNT_6ParamsE,"",@"SHT_CUDA_INFO"
	.sectionflags	@""
	.align	4


	//----- nvinfo : EIATTR_CUDA_API_VERSION
	.align		4
        /*0000*/ 	.byte	0x04, 0x37
        /*0002*/ 	.short	(.L_1063 - .L_1062)
.L_1062:
        /*0004*/ 	.word	0x00000082


	//----- nvinfo : EIATTR_KPARAM_INFO
	.align		4
.L_1063:
        /*0008*/ 	.byte	0x04, 0x17
        /*000a*/ 	.short	(.L_1065 - .L_1064)
.L_1064:
        /*000c*/ 	.word	0x00000000
        /*0010*/ 	.short	0x0000
        /*0012*/ 	.short	0x0070
        /*0014*/ 	.byte	0x00, 0xf0, 0x01, 0x2e


	//----- nvinfo : EIATTR_SPARSE_MMA_MASK
	.align		4
.L_1065:
        /*0018*/ 	.byte	0x03, 0x50
        /*001a*/ 	.short	0x0000


	//----- nvinfo : EIATTR_MAXREG_COUNT
	.align		4
        /*001c*/ 	.byte	0x03, 0x1b
        /*001e*/ 	.short	0x00a8


	//----- nvinfo : EIATTR_NUM_BARRIERS
	.align		4
        /*0020*/ 	.byte	0x02, 0x4c
        /*0022*/ 	.byte	0x10
	.zero		1


	//----- nvinfo : EIATTR_EXTERNS
	.align		4
        /*0024*/ 	.byte	0x04, 0x0f
        /*0026*/ 	.short	(.L_1067 - .L_1066)


	//   ....[0]....
	.align		4
.L_1066:
        /*0028*/ 	.word	index@(__assertfail)


	//----- nvinfo : EIATTR_ANNOTATIONS
	.align		4
.L_1067:
        /*002c*/ 	.byte	0x04, 0x55
        /*002e*/ 	.short	(.L_1069 - .L_1068)


	//   ....[0]....
.L_1068:
        /* <DEDUP_REMOVED lines=37> */


	//----- nvinfo : EIATTR_MERCURY_ISA_VERSION
	.align		4
.L_1069:
        /*0270*/ 	.byte	0x03, 0x5f
        /*0272*/ 	.short	0x0101


	//----- nvinfo : EIATTR_INT_WARP_WIDE_INSTR_OFFSETS
	.align		4
        /*0274*/ 	.byte	0x04, 0x31
        /*0276*/ 	.short	(.L_1071 - .L_1070)


	//   ....[0]....
.L_1070:
        /*0278*/ 	.word	0x00000180


	//   ....[1]....
        /*027c*/ 	.word	0x000001c0


	//   ....[2]....
        /*0280*/ 	.word	0x00000250


	//   ....[3]....
        /*0284*/ 	.word	0x00010360


	//   ....[4]....
        /*0288*/ 	.word	0x000103f0


	//   ....[5]....
        /*028c*/ 	.word	0x00010ac0


	//   ....[6]....
        /*0290*/ 	.word	0x000123b0


	//   ....[7]....
        /*0294*/ 	.word	0x00012440


	//----- nvinfo : EIATTR_COOP_GROUP_MASK_REGIDS
	.align		4
.L_1071:
        /*0298*/ 	.byte	0x04, 0x29
        /*029a*/ 	.short	(.L_1073 - .L_1072)


	//   ....[0]....
.L_1072:
        /*029c*/ 	.word	0xffffffff


	//   ....[1]....
        /*02a0*/ 	.word	0xffffffff


	//   ....[2]....
        /*02a4*/ 	.word	0xffffffff


	//   ....[3]....
        /*02a8*/ 	.word	0xffffffff


	//   ....[4]....
        /*02ac*/ 	.word	0xffffffff


	//   ....[5]....
        /*02b0*/ 	.word	0xffffffff


	//   ....[6]....
        /*02b4*/ 	.word	0xffffffff


	//   ....[7]....
        /*02b8*/ 	.word	0xffffffff


	//   ....[8]....
        /*02bc*/ 	.word	0xffffffff


	//   ....[9]....
        /*02c0*/ 	.word	0xffffffff


	//   ....[10]....
        /*02c4*/ 	.word	0xffffffff


	//   ....[11]....
        /*02c8*/ 	.word	0xffffffff


	//   ....[12]....
        /*02cc*/ 	.word	0xffffffff


	//   ....[13]....
        /*02d0*/ 	.word	0xffffffff


	//   ....[14]....
        /*02d4*/ 	.word	0xffffffff


	//   ....[15]....
        /*02d8*/ 	.word	0xffffffff


	//   ....[16]....
        /*02dc*/ 	.word	0xffffffff


	//   ....[17]....
        /*02e0*/ 	.word	0xffffffff


	//   ....[18]....
        /*02e4*/ 	.word	0xffffffff


	//   ....[19]....
        /*02e8*/ 	.word	0xffffffff


	//   ....[20]....
        /*02ec*/ 	.word	0xffffffff


	//   ....[21]....
        /*02f0*/ 	.word	0xffffffff


	//   ....[22]....
        /*02f4*/ 	.word	0xffffffff


	//   ....[23]....
        /*02f8*/ 	.word	0xffffffff


	//   ....[24]....
        /*02fc*/ 	.word	0xffffffff


	//   ....[25]....
        /*0300*/ 	.word	0xffffffff


	//   ....[26]....
        /*0304*/ 	.word	0xffffffff


	//   ....[27]....
        /*0308*/ 	.word	0xffffffff


	//   ....[28]....
        /*030c*/ 	.word	0xffffffff


	//   ....[29]....
        /*0310*/ 	.word	0xffffffff


	//   ....[30]....
        /*0314*/ 	.word	0xffffffff


	//   ....[31]....
        /*0318*/ 	.word	0xffffffff


	//   ....[32]....
        /*031c*/ 	.word	0xffffffff


	//   ....[33]....
        /*0320*/ 	.word	0xffffffff


	//   ....[34]....
        /*0324*/ 	.word	0xffffffff


	//   ....[35]....
        /*0328*/ 	.word	0xffffffff


	//   ....[36]....
        /*032c*/ 	.word	0xffffffff


	//   ....[37]....
        /*0330*/ 	.word	0xffffffff


	//   ....[38]....
        /*0334*/ 	.word	0xffffffff


	//   ....[39]....
        /*0338*/ 	.word	0xffffffff


	//   ....[40]....
        /*033c*/ 	.word	0xffffffff


	//   ....[41]....
        /*0340*/ 	.word	0xffffffff


	//   ....[42]....
        /*0344*/ 	.word	0xffffffff


	//   ....[43]....
        /*0348*/ 	.word	0xffffffff


	//   ....[44]....
        /*034c*/ 	.word	0xffffffff


	//   ....[45]....
        /*0350*/ 	.word	0xffffffff


	//   ....[46]....
        /*0354*/ 	.word	0xffffffff


	//   ....[47]....
        /*0358*/ 	.word	0xffffffff


	//   ....[48]....
        /*035c*/ 	.word	0xffffffff


	//   ....[49]....
        /*0360*/ 	.word	0xffffffff


	//   ....[50]....
        /*0364*/ 	.word	0xffffffff


	//   ....[51]....
        /*0368*/ 	.word	0xffffffff


	//   ....[52]....
        /*036c*/ 	.word	0xffffffff


	//   ....[53]....
        /*0370*/ 	.word	0xffffffff


	//   ....[54]....
        /*0374*/ 	.word	0xffffffff


	//   ....[55]....
        /*0378*/ 	.word	0xffffffff


	//   ....[56]....
        /*037c*/ 	.word	0xffffffff


	//   ....[57]....
        /*0380*/ 	.word	0xffffffff


	//   ....[58]....
        /*0384*/ 	.word	0xffffffff


	//   ....[59]....
        /*0388*/ 	.word	0xffffffff


	//   ....[60]....
        /*038c*/ 	.word	0xffffffff


	//   ....[61]....
        /*0390*/ 	.word	0x0500000f


	//   ....[62]....
        /*0394*/ 	.word	0x0500000f


	//----- nvinfo : EIATTR_COOP_GROUP_INSTR_OFFSETS
	.align		4
.L_1073:
        /*0398*/ 	.byte	0x04, 0x28
        /*039a*/ 	.short	(.L_1075 - .L_1074)


	//   ....[0]....
.L_1074:
        /*039c*/ 	.word	0x00000060


	//   ....[1]....
        /*03a0*/ 	.word	0x00000190


	//   ....[2]....
        /*03a4*/ 	.word	0x00000230


	//   ....[3]....
        /*03a8*/ 	.word	0x000003c0


	//   ....[4]....
        /*03ac*/ 	.word	0x00000520


	//   ....[5]....
        /*03b0*/ 	.word	0x00000640


	//   ....[6]....
        /*03b4*/ 	.word	0x000007a0


	//   ....[7]....
        /*03b8*/ 	.word	0x00001780


	//   ....[8]....
        /*03bc*/ 	.word	0x000031b0


	//   ....[9]....
        /*03c0*/ 	.word	0x000031f0


	//   ....[10]....
        /*03c4*/ 	.word	0x00004240


	//   ....[11]....
        /*03c8*/ 	.word	0x00004330


	//   ....[12]....
        /*03cc*/ 	.word	0x00007700


	//   ....[13]....
        /*03d0*/ 	.word	0x000077c0


	//   ....[14]....
        /*03d4*/ 	.word	0x000087b0


	//   ....[15]....
        /*03d8*/ 	.word	0x00008830


	//   ....[16]....
        /*03dc*/ 	.word	0x0000b720


	//   ....[17]....
        /*03e0*/ 	.word	0x0000b730


	//   ....[18]....
        /*03e4*/ 	.word	0x0000b760


	//   ....[19]....
        /*03e8*/ 	.word	0x0000b770


	//   ....[20]....
        /*03ec*/ 	.word	0x0000db50


	//   ....[21]....
        /*03f0*/ 	.word	0x0000db60


	//   ....[22]....
        /*03f4*/ 	.word	0x0000dbe0


	//   ....[23]....
        /*03f8*/ 	.word	0x0000dbf0


	//   ....[24]....
        /*03fc*/ 	.word	0x0000ebc0


	//   ....[25]....
        /*0400*/ 	.word	0x0000ebd0


	//   ....[26]....
        /*0404*/ 	.word	0x0000ebe0


	//   ....[27]....
        /*0408*/ 	.word	0x0000ebf0


	//   ....[28]....
        /*040c*/ 	.word	0x0000ec00


	//   ....[29]....
        /*0410*/ 	.word	0x0000ec10


	//   ....[30]....
        /*0414*/ 	.word	0x0000ec20


	//   ....[31]....
        /*0418*/ 	.word	0x0000ec30


	//   ....[32]....
        /*041c*/ 	.word	0x0000ec60


	//   ....[33]....
        /*0420*/ 	.word	0x0000ec80


	//   ....[34]....
        /*0424*/ 	.word	0x0000ecb0


	//   ....[35]....
        /*0428*/ 	.word	0x0000ecc0


	//   ....[36]....
        /*042c*/ 	.word	0x0000ecf0


	//   ....[37]....
        /*0430*/ 	.word	0x0000ed10


	//   ....[38]....
        /*0434*/ 	.word	0x0000ed40


	//   ....[39]....
        /*0438*/ 	.word	0x0000ed50


	//   ....[40]....
        /*043c*/ 	.word	0x0000ed80


	//   ....[41]....
        /*0440*/ 	.word	0x0000ed90


	//   ....[42]....
        /*0444*/ 	.word	0x0000eda0


	//   ....[43]....
        /*0448*/ 	.word	0x0000edd0


	//   ....[44]....
        /*044c*/ 	.word	0x0000edf0


	//   ....[45]....
        /*0450*/ 	.word	0x0000ee00


	//   ....[46]....
        /*0454*/ 	.word	0x0000ee10


	//   ....[47]....
        /*0458*/ 	.word	0x0000ee20


	//   ....[48]....
        /*045c*/ 	.word	0x0000ee30


	//   ....[49]....
        /*0460*/ 	.word	0x0000ee40


	//   ....[50]....
        /*0464*/ 	.word	0x0000ee50


	//   ....[51]....
        /*0468*/ 	.word	0x0000ee70


	//   ....[52]....
        /*046c*/ 	.word	0x0000ee90


	//   ....[53]....
        /*0470*/ 	.word	0x0000eea0


	//   ....[54]....
        /*0474*/ 	.word	0x0000eeb0


	//   ....[55]....
        /*0478*/ 	.word	0x0000eee0


	//   ....[56]....
        /*047c*/ 	.word	0x0000f0e0


	//   ....[57]....
        /*0480*/ 	.word	0x0000fb90


	//   ....[58]....
        /*0484*/ 	.word	0x00010b70


	//   ....[59]....
        /*0488*/ 	.word	0x00012e60


	//   ....[60]....
        /*048c*/ 	.word	0x00013000


	//   ....[61]....
        /*0490*/ 	.word	0x00013600


	//   ....[62]....
        /*0494*/ 	.word	0x00013a90


	//----- nvinfo : EIATTR_REG_RECONFIG
	.align		4
.L_1075:
        /*0498*/ 	.byte	0x01, 0x54
	.zero		2


	//----- nvinfo : EIATTR_SYSCALL_OFFSETS
	.align		4
        /*049c*/ 	.byte	0x04, 0x46
        /*049e*/ 	.short	(.L_1077 - .L_1076)


	//   ....[0]....
.L_1076:
        /*04a0*/ 	.word	0x00001930


	//   ....[1]....
        /*04a4*/ 	.word	0x00010590


	//   ....[2]....
        /*04a8*/ 	.word	0x000106d0


	//   ....[3]....
        /*04ac*/ 	.word	0x00010810


	//   ....[4]....
        /*04b0*/ 	.word	0x00010930


	//----- nvinfo : EIATTR_MBARRIER_INSTR_OFFSETS
	.align		4
.L_1077:
        /*04b4*/ 	.byte	0x04, 0x39
        /*04b6*/ 	.short	(.L_1079 - .L_1078)


	//   ....[0]....
.L_1078:
        /*04b8*/ 	.word	0x00000270
        /*04bc*/ 	.word	0x000000ff
        /*04c0*/ 	.word	0x0002e800
        /*04c4*/ 	.short	0x0100
        /*04c6*/ 	.byte	0x06
	.zero		1


	//   ....[1]....
        /*04c8*/ 	.word	0x00000280
        /*04cc*/ 	.word	0x000000ff
        /*04d0*/ 	.word	0x0002e820
        /*04d4*/ 	.short	0x0100
        /*04d6*/ 	.byte	0x06
	.zero		1


	//   ....[2]....
        /*04d8*/ 	.word	0x00000370
        /*04dc*/ 	.word	0x000000ff
        /*04e0*/ 	.word	0x0002e830
        /*04e4*/ 	.short	0x0100
        /*04e6*/ 	.byte	0x08
	.zero		1


	//   ....[3]....
        /*04e8*/ 	.word	0x00000380
        /*04ec*/ 	.word	0x000000ff
        /*04f0*/ 	.word	0x0002e840
        /*04f4*/ 	.short	0x0100
        /*04f6*/ 	.byte	0x08
	.zero		1


	//   ....[4]....
        /*04f8*/ 	.word	0x00000390
        /*04fc*/ 	.word	0x000000ff
        /*0500*/ 	.word	0x0002e838
        /*0504*/ 	.short	0x0100
        /*0506*/ 	.byte	0x08
	.zero		1


	//   ....[5]....
        /*0508*/ 	.word	0x000003a0
        /*050c*/ 	.word	0x000000ff
        /*0510*/ 	.word	0x0002e848
        /*0514*/ 	.short	0x0100
        /*0516*/ 	.byte	0x08
	.zero		1


	//   ....[6]....
        /*0518*/ 	.word	0x000004d0
        /*051c*/ 	.word	0x000000ff
        /*0520*/ 	.word	0x0002e850
        /*0524*/ 	.short	0x0100
        /*0526*/ 	.byte	0x08
	.zero		1


	//   ....[7]....
        /*0528*/ 	.word	0x000004e0
        /*052c*/ 	.word	0x000000ff
        /*0530*/ 	.word	0x0002e860
        /*0534*/ 	.short	0x0100
        /*0536*/ 	.byte	0x08
	.zero		1


	//   ....[8]....
        /*0538*/ 	.word	0x000004f0
        /*053c*/ 	.word	0x000000ff
        /*0540*/ 	.word	0x0002e858
        /*0544*/ 	.short	0x0100
        /*0546*/ 	.byte	0x08
	.zero		1


	//   ....[9]....
        /*0548*/ 	.word	0x00000500
        /*054c*/ 	.word	0x000000ff
        /*0550*/ 	.word	0x0002e868
        /*0554*/ 	.short	0x0100
        /*0556*/ 	.byte	0x08
	.zero		1


	//   ....[10]....
        /*0558*/ 	.word	0x000005f0
        /*055c*/ 	.word	0x000000ff
        /*0560*/ 	.word	0x0002e870
        /*0564*/ 	.short	0x0100
        /*0566*/ 	.byte	0x06
	.zero		1


	//   ....[11]....
        /*0568*/ 	.word	0x00000600
        /*056c*/ 	.word	0x000000ff
        /*0570*/ 	.word	0x0002e880
        /*0574*/ 	.short	0x0100
        /*0576*/ 	.byte	0x06
	.zero		1


	//   ....[12]....
        /*0578*/ 	.word	0x00000610
        /*057c*/ 	.word	0x000000ff
        /*0580*/ 	.word	0x0002e878
        /*0584*/ 	.short	0x0100
        /*0586*/ 	.byte	0x06
	.zero		1


	//   ....[13]....
        /*0588*/ 	.word	0x00000620
        /*058c*/ 	.word	0x000000ff
        /*0590*/ 	.word	0x0002e888
        /*0594*/ 	.short	0x0100
        /*0596*/ 	.byte	0x06
	.zero		1


	//   ....[14]....
        /*0598*/ 	.word	0x00000750
        /*059c*/ 	.word	0x000000ff
        /*05a0*/ 	.word	0x0002e890
        /*05a4*/ 	.short	0x0100
        /*05a6*/ 	.byte	0x08
	.zero		1


	//   ....[15]....
        /*05a8*/ 	.word	0x00000760
        /*05ac*/ 	.word	0x000000ff
        /*05b0*/ 	.word	0x0002e8a0
        /*05b4*/ 	.short	0x0100
        /*05b6*/ 	.byte	0x08
	.zero		1


	//   ....[16]....
        /*05b8*/ 	.word	0x00000770
        /*05bc*/ 	.word	0x000000ff
        /*05c0*/ 	.word	0x0002e898
        /*05c4*/ 	.short	0x0100
        /*05c6*/ 	.byte	0x08
	.zero		1


	//   ....[17]....
        /*05c8*/ 	.word	0x00000780
        /*05cc*/ 	.word	0x000000ff
        /*05d0*/ 	.word	0x0002e8a8
        /*05d4*/ 	.short	0x0100
        /*05d6*/ 	.byte	0x08
	.zero		1


	//   ....[18]....
        /*05d8*/ 	.word	0x000008b0
        /*05dc*/ 	.word	0x000000ff
        /*05e0*/ 	.word	0x0002e8b0
        /*05e4*/ 	.short	0x0100
        /*05e6*/ 	.byte	0x08
	.zero		1


	//   ....[19]....
        /*05e8*/ 	.word	0x000008c0
        /*05ec*/ 	.word	0x000000ff
        /*05f0*/ 	.word	0x0002e8c0
        /*05f4*/ 	.short	0x0100
        /*05f6*/ 	.byte	0x08
	.zero		1


	//   ....[20]....
        /*05f8*/ 	.word	0x000008d0
        /*05fc*/ 	.word	0x000000ff
        /*0600*/ 	.word	0x0002e8b8
        /*0604*/ 	.short	0x0100
        /*0606*/ 	.byte	0x08
	.zero		1


	//   ....[21]....
        /*0608*/ 	.word	0x000008e0
        /*060c*/ 	.word	0x000000ff
        /*0610*/ 	.word	0x0002e8c8
        /*0614*/ 	.short	0x0100
        /*0616*/ 	.byte	0x08
	.zero		1


	//   ....[22]....
        /*0618*/ 	.word	0x00001990
        /*061c*/ 	.word	0x000000ff
        /*0620*/ 	.word	0x0002e800
        /*0624*/ 	.short	0x010a
        /*0626*/ 	.byte	0x25
	.zero		1


	//   ....[23]....
        /*0628*/ 	.word	0x00001a00
        /*062c*/ 	.word	0x00000003
        /*0630*/ 	.word	0x0002e830
        /*0634*/ 	.short	0x010a
        /*0636*/ 	.byte	0x3f
	.zero		1


	//   ....[24]....
        /*0638*/ 	.word	0x00001a40
        /*063c*/ 	.word	0x00000003
        /*0640*/ 	.word	0x0002e830
        /*0644*/ 	.short	0x010a
        /*0646*/ 	.byte	0x3f
	.zero		1


	//   ....[25]....
        /*0648*/ 	.word	0x00003020
        /*064c*/ 	.word	0x00000003
        /*0650*/ 	.word	0x00000000
        /*0654*/ 	.short	0x0101
        /*0656*/ 	.byte	0x3f
	.zero		1


	//   ....[26]....
        /*0658*/ 	.word	0x00005ce0
        /*065c*/ 	.word	0x000000ff
        /*0660*/ 	.word	0x0002e830
        /*0664*/ 	.short	0x010a
        /*0666*/ 	.byte	0x0a
	.zero		1


	//   ....[27]....
        /*0668*/ 	.word	0x00005d20
        /*066c*/ 	.word	0x000000ff
        /*0670*/ 	.word	0x0002e830
        /*0674*/ 	.short	0x010a
        /*0676*/ 	.byte	0x0a
	.zero		1


	//   ....[28]....
        /*0678*/ 	.word	0x00006980
        /*067c*/ 	.word	0x000000ff
        /*0680*/ 	.word	0x0002e850
        /*0684*/ 	.short	0x010a
        /*0686*/ 	.byte	0x0a
	.zero		1


	//   ....[29]....
        /*0688*/ 	.word	0x000069c0
        /*068c*/ 	.word	0x000000ff
        /*0690*/ 	.word	0x0002e850
        /*0694*/ 	.short	0x010a
        /*0696*/ 	.byte	0x0a
	.zero		1


	//   ....[30]....
        /*0698*/ 	.word	0x00009670
        /*069c*/ 	.word	0x00000003
        /*06a0*/ 	.word	0x00000000
        /*06a4*/ 	.short	0x0101
        /*06a6*/ 	.byte	0x3f
	.zero		1


	//   ....[31]....
        /*06a8*/ 	.word	0x00009a40
        /*06ac*/ 	.word	0x000000ff
        /*06b0*/ 	.word	0x00000000
        /*06b4*/ 	.short	0x0101
        /*06b6*/ 	.byte	0x0a
	.zero		1


	//   ....[32]....
        /*06b8*/ 	.word	0x0000a290
        /*06bc*/ 	.word	0x000000ff
        /*06c0*/ 	.word	0x0002e830
        /*06c4*/ 	.short	0x010a
        /*06c6*/ 	.byte	0x06
	.zero		1


	//   ....[33]....
        /*06c8*/ 	.word	0x0000a2d0
        /*06cc*/ 	.word	0x000000ff
        /*06d0*/ 	.word	0x0002e830
        /*06d4*/ 	.short	0x010a
        /*06d6*/ 	.byte	0x06
	.zero		1


	//   ....[34]....
        /*06d8*/ 	.word	0x0000aea0
        /*06dc*/ 	.word	0x000000ff
        /*06e0*/ 	.word	0x0002e850
        /*06e4*/ 	.short	0x010a
        /*06e6*/ 	.byte	0x06
	.zero		1


	//   ....[35]....
        /*06e8*/ 	.word	0x0000aee0
        /*06ec*/ 	.word	0x000000ff
        /*06f0*/ 	.word	0x0002e850
        /*06f4*/ 	.short	0x010a
        /*06f6*/ 	.byte	0x06
	.zero		1


	//   ....[36]....
        /*06f8*/ 	.word	0x0000cd10
        /*06fc*/ 	.word	0x00000003
        /*0700*/ 	.word	0x00000000
        /*0704*/ 	.short	0x0101
        /*0706*/ 	.byte	0x3f
	.zero		1


	//   ....[37]....
        /*0708*/ 	.word	0x0000d040
        /*070c*/ 	.word	0x000000ff
        /*0710*/ 	.word	0x00000000
        /*0714*/ 	.short	0x0101
        /*0716*/ 	.byte	0x06
	.zero		1


	//   ....[38]....
        /*0718*/ 	.word	0x0000d7b0
        /*071c*/ 	.word	0x000000ff
        /*0720*/ 	.word	0x0002e850
        /*0724*/ 	.short	0x010a
        /*0726*/ 	.byte	0x05
	.zero		1


	//   ....[39]....
        /*0728*/ 	.word	0x0000d7f0
        /*072c*/ 	.word	0x000000ff
        /*0730*/ 	.word	0x0002e850
        /*0734*/ 	.short	0x010a
        /*0736*/ 	.byte	0x05
	.zero		1


	//   ....[40]....
        /*0738*/ 	.word	0x0000deb0
        /*073c*/ 	.word	0x000000ff
        /*0740*/ 	.word	0x00000000
        /*0744*/ 	.short	0x0101
        /*0746*/ 	.byte	0x04
	.zero		1


	//   ....[41]....
        /*0748*/ 	.word	0x0000f270
        /*074c*/ 	.word	0x000000ff
        /*0750*/ 	.word	0x00000000
        /*0754*/ 	.short	0x0101
        /*0756*/ 	.byte	0x05
	.zero		1


	//   ....[42]....
        /*0758*/ 	.word	0x00010d90
        /*075c*/ 	.word	0x00000004
        /*0760*/ 	.word	0x0002e880
        /*0764*/ 	.short	0x010a
        /*0766*/ 	.byte	0x3f
	.zero		1


	//   ....[43]....
        /*0768*/ 	.word	0x00010f50
        /*076c*/ 	.word	0x00000004
        /*0770*/ 	.word	0x0002e840
        /*0774*/ 	.short	0x010a
        /*0776*/ 	.byte	0x3f
	.zero		1


	//   ....[44]....
        /*0778*/ 	.word	0x00011270
        /*077c*/ 	.word	0x000000ff
        /*0780*/ 	.word	0x0002e820
        /*0784*/ 	.short	0x010a
        /*0786*/ 	.byte	0x28
	.zero		1


	//   ....[45]....
        /*0788*/ 	.word	0x00011550
        /*078c*/ 	.word	0x00000004
        /*0790*/ 	.word	0x0002e880
        /*0794*/ 	.short	0x010a
        /*0796*/ 	.byte	0x3f
	.zero		1


	//   ....[46]....
        /*0798*/ 	.word	0x000117c0
        /*079c*/ 	.word	0x00000004
        /*07a0*/ 	.word	0x0002e840
        /*07a4*/ 	.short	0x010a
        /*07a6*/ 	.byte	0x3f
	.zero		1


	//   ....[47]....
        /*07a8*/ 	.word	0x00011aa0
        /*07ac*/ 	.word	0x00000004
        /*07b0*/ 	.word	0x0002e870
        /*07b4*/ 	.short	0x010a
        /*07b6*/ 	.byte	0x3f
	.zero		1


	//   ....[48]....
        /*07b8*/ 	.word	0x00011b20
        /*07bc*/ 	.word	0x00000003
        /*07c0*/ 	.word	0x0002e860
        /*07c4*/ 	.short	0x010a
        /*07c6*/ 	.byte	0x3f
	.zero		1


	//   ....[49]....
        /*07c8*/ 	.word	0x00012300
        /*07cc*/ 	.word	0x00000002
        /*07d0*/ 	.word	0x0002e850
        /*07d4*/ 	.short	0x0101
        /*07d6*/ 	.byte	0x3f
	.zero		1


	//   ....[50]....
        /*07d8*/ 	.word	0x00012340
        /*07dc*/ 	.word	0x00000002
        /*07e0*/ 	.word	0x00000000
        /*07e4*/ 	.short	0x0101
        /*07e6*/ 	.byte	0x3f
	.zero		1


	//   ....[51]....
        /*07e8*/ 	.word	0x00012520
        /*07ec*/ 	.word	0x00000014
        /*07f0*/ 	.word	0x0002e870
        /*07f4*/ 	.short	0x010a
        /*07f6*/ 	.byte	0x3f
	.zero		1


	//   ....[52]....
        /*07f8*/ 	.word	0x00012590
        /*07fc*/ 	.word	0x00000014
        /*0800*/ 	.word	0x0002e860
        /*0804*/ 	.short	0x010a
        /*0806*/ 	.byte	0x3f
	.zero		1


	//   ....[53]....
        /*0808*/ 	.word	0x00012c50
        /*080c*/ 	.word	0x00000014
        /*0810*/ 	.word	0x0002e850
        /*0814*/ 	.short	0x0101
        /*0816*/ 	.byte	0x3f
	.zero		1


	//   ....[54]....
        /*0818*/ 	.word	0x00012ca0
        /*081c*/ 	.word	0x00000000
        /*0820*/ 	.word	0x00000000
        /*0824*/ 	.short	0x0101
        /*0826*/ 	.byte	0x3f
	.zero		1


	//   ....[55]....
        /*0828*/ 	.word	0x00012f80
        /*082c*/ 	.word	0x00000000
        /*0830*/ 	.word	0x0002e820
        /*0834*/ 	.short	0x010a
        /*0836*/ 	.byte	0x3f
	.zero		1


	//   ....[56]....
        /*0838*/ 	.word	0x00013140
        /*083c*/ 	.word	0x00000006
        /*0840*/ 	.word	0x00000000
        /*0844*/ 	.short	0x010a
        /*0846*/ 	.byte	0x3f
	.zero		1


	//   ....[57]....
        /*0848*/ 	.word	0x000131b0
        /*084c*/ 	.word	0x00000007
        /*0850*/ 	.word	0x00000000
        /*0854*/ 	.short	0x010a
        /*0856*/ 	.byte	0x3f
	.zero		1


	//   ....[58]....
        /*0858*/ 	.word	0x00013210
        /*085c*/ 	.word	0x00000004
        /*0860*/ 	.word	0x0002e860
        /*0864*/ 	.short	0x010a
        /*0866*/ 	.byte	0x3f
	.zero		1


	//   ....[59]....
        /*0868*/ 	.word	0x00013260
        /*086c*/ 	.word	0x00000003
        /*0870*/ 	.word	0x0002e860
        /*0874*/ 	.short	0x010a
        /*0876*/ 	.byte	0x3f
	.zero		1


	//   ....[60]....
        /*0878*/ 	.word	0x000132a0
        /*087c*/ 	.word	0x00000004
        /*0880*/ 	.word	0x0002e880
        /*0884*/ 	.short	0x010a
        /*0886*/ 	.byte	0x3f
	.zero		1


	//   ....[61]....
        /*0888*/ 	.word	0x000132c0
        /*088c*/ 	.word	0x00000003
        /*0890*/ 	.word	0x0002e880
        /*0894*/ 	.short	0x010a
        /*0896*/ 	.byte	0x3f
	.zero		1


	//   ....[62]....
        /*0898*/ 	.word	0x00013330
        /*089c*/ 	.word	0x00000003
        /*08a0*/ 	.word	0x0002e800
        /*08a4*/ 	.short	0x010a
        /*08a6*/ 	.byte	0x3f
	.zero		1


	//   ....[63]....
        /*08a8*/ 	.word	0x00013380
        /*08ac*/ 	.word	0x00000003
        /*08b0*/ 	.word	0x0002e830
        /*08b4*/ 	.short	0x010a
        /*08b6*/ 	.byte	0x3f
	.zero		1


	//   ....[64]....
        /*08b8*/ 	.word	0x000133e0
        /*08bc*/ 	.word	0x00000009
        /*08c0*/ 	.word	0x0002e830
        /*08c4*/ 	.short	0x010a
        /*08c6*/ 	.byte	0x3f
	.zero		1


	//   ....[65]....
        /*08c8*/ 	.word	0x00013440
        /*08cc*/ 	.word	0x00000009
        /*08d0*/ 	.word	0x0002e850
        /*08d4*/ 	.short	0x010a
        /*08d6*/ 	.byte	0x3f
	.zero		1


	//   ....[66]....
        /*08d8*/ 	.word	0x000134a0
        /*08dc*/ 	.word	0x00000009
        /*08e0*/ 	.word	0x0002e830
        /*08e4*/ 	.short	0x010a
        /*08e6*/ 	.byte	0x3f
	.zero		1


	//   ....[67]....
        /*08e8*/ 	.word	0x00013500
        /*08ec*/ 	.word	0x00000009
        /*08f0*/ 	.word	0x0002e850
        /*08f4*/ 	.short	0x010a
        /*08f6*/ 	.byte	0x3f
	.zero		1


	//   ....[68]....
        /*08f8*/ 	.word	0x00013560
        /*08fc*/ 	.word	0x00000006
        /*0900*/ 	.word	0x0002e850
        /*0904*/ 	.short	0x010a
        /*0906*/ 	.byte	0x3f
	.zero		1


	//   ....[69]....
        /*0908*/ 	.word	0x000136b0
        /*090c*/ 	.word	0x00000004
        /*0910*/ 	.word	0x0002e880
        /*0914*/ 	.short	0x010a
        /*0916*/ 	.byte	0x3f
	.zero		1


	//   ....[70]....
        /*0918*/ 	.word	0x00013700
        /*091c*/ 	.word	0x00000004
        /*0920*/ 	.word	0x0002e840
        /*0924*/ 	.short	0x010a
        /*0926*/ 	.byte	0x3f
	.zero		1


	//   ....[71]....
        /*0928*/ 	.word	0x00013760
        /*092c*/ 	.word	0x00000003
        /*0930*/ 	.word	0x0002e820
        /*0934*/ 	.short	0x010a
        /*0936*/ 	.byte	0x3f
	.zero		1


	//   ....[72]....
        /*0938*/ 	.word	0x000137b0
        /*093c*/ 	.word	0x00000004
        /*0940*/ 	.word	0x0002e880
        /*0944*/ 	.short	0x010a
        /*0946*/ 	.byte	0x3f
	.zero		1


	//   ....[73]....
        /*0948*/ 	.word	0x00013800
        /*094c*/ 	.word	0x00000004
        /*0950*/ 	.word	0x0002e840
        /*0954*/ 	.short	0x010a
        /*0956*/ 	.byte	0x3f
	.zero		1


	//   ....[74]....
        /*0958*/ 	.word	0x00013860
        /*095c*/ 	.word	0x00000003
        /*0960*/ 	.word	0x0002e870
        /*0964*/ 	.short	0x010a
        /*0966*/ 	.byte	0x3f
	.zero		1


	//   ....[75]....
        /*0968*/ 	.word	0x000138c0
        /*096c*/ 	.word	0x00000004
        /*0970*/ 	.word	0x0002e860
        /*0974*/ 	.short	0x010a
        /*0976*/ 	.byte	0x3f
	.zero		1


	//   ....[76]....
        /*0978*/ 	.word	0x00013910
        /*097c*/ 	.word	0x00000014
        /*0980*/ 	.word	0x0002e870
        /*0984*/ 	.short	0x010a
        /*0986*/ 	.byte	0x3f
	.zero		1


	//   ....[77]....
        /*0988*/ 	.word	0x00013960
        /*098c*/ 	.word	0x00000014
        /*0990*/ 	.word	0x0002e860
        /*0994*/ 	.short	0x010a
        /*0996*/ 	.byte	0x3f
	.zero		1


	//   ....[78]....
        /*0998*/ 	.word	0x000139b0
        /*099c*/ 	.word	0x00000000
        /*09a0*/ 	.word	0x0002e820
        /*09a4*/ 	.short	0x010a
        /*09a6*/ 	.byte	0x3f
	.zero		1


	//   ....[79]....
        /*09a8*/ 	.word	0x00013b50
        /*09ac*/ 	.word	0x00000006
        /*09b0*/ 	.word	0x00000000
        /*09b4*/ 	.short	0x010a
        /*09b6*/ 	.byte	0x3f
	.zero		1


	//   ....[80]....
        /*09b8*/ 	.word	0x00013ba0
        /*09bc*/ 	.word	0x00000007
        /*09c0*/ 	.word	0x00000000
        /*09c4*/ 	.short	0x010a
        /*09c6*/ 	.byte	0x3f
	.zero		1


	//   ....[81]....
        /*09c8*/ 	.word	0x00013bf0
        /*09cc*/ 	.word	0x00000004
        /*09d0*/ 	.word	0x0002e860
        /*09d4*/ 	.short	0x010a
        /*09d6*/ 	.byte	0x3f
	.zero		1


	//   ....[82]....
        /*09d8*/ 	.word	0x00013c40
        /*09dc*/ 	.word	0x00000003
        /*09e0*/ 	.word	0x0002e860
        /*09e4*/ 	.short	0x010a
        /*09e6*/ 	.byte	0x3f
	.zero		1


	//   ....[83]....
        /*09e8*/ 	.word	0x00013c90
        /*09ec*/ 	.word	0x00000004
        /*09f0*/ 	.word	0x0002e880
        /*09f4*/ 	.short	0x010a
        /*09f6*/ 	.byte	0x3f
	.zero		1


	//----- nvinfo : EIATTR_NUM_MBARRIERS
	.align		4
.L_1079:
        /*09f8*/ 	.byte	0x03, 0x38
        /*09fa*/ 	.short	0x0016


	//----- nvinfo : EIATTR_EXIT_INSTR_OFFSETS
	.align		4
        /*09fc*/ 	.byte	0x04, 0x1c
        /*09fe*/ 	.short	(.L_1081 - .L_1080)


	//   ....[0]....
.L_1080:
        /*0a00*/ 	.word	0x00000a50


	//   ....[1]....
        /*0a04*/ 	.word	0x0000fb40


	//   ....[2]....
        /*0a08*/ 	.word	0x00013310


	//----- nvinfo : EIATTR_MAX_THREADS
	.align		4
.L_1081:
        /*0a0c*/ 	.byte	0x04, 0x05
        /*0a0e*/ 	.short	(.L_1083 - .L_1082)
.L_1082:
        /*0a10*/ 	.word	0x00000180
        /*0a14*/ 	.word	0x00000001
        /*0a18*/ 	.word	0x00000001


	//----- nvinfo : EIATTR_CRS_STACK_SIZE
	.align		4
.L_1083:
        /*0a1c*/ 	.byte	0x04, 0x1e
        /*0a1e*/ 	.short	(.L_1085 - .L_1084)
.L_1084:
        /*0a20*/ 	.word	0x00000000


	//----- nvinfo : EIATTR_CBANK_PARAM_SIZE
	.align		4
.L_1085:
        /*0a24*/ 	.byte	0x03, 0x19
        /*0a26*/ 	.short	0x0bf0


	//----- nvinfo : EIATTR_PARAM_CBANK
	.align		4
        /*0a28*/ 	.byte	0x04, 0x0a
        /*0a2a*/ 	.short	(.L_1087 - .L_1086)
	.align		4
.L_1086:
        /*0a2c*/ 	.word	index@(.nv.constant0._ZN7cutlass13device_kernelIN5flash11enable_sm90INS1_16FlashAttnFwdSm90INS1_25CollectiveMainloopFwdSm90ILi2EN4cute5tupleIJNS5_1CILi1EEES8_S8_EEENS6_IJNS7_ILi128EEENS7_ILi224EEESA_EEELi128ENS_12float_e4m3_tEfNS_4arch4Sm90ELb1ELb0ELb0ELb0ELb0ELb0ELb0ELb1ELb1ELb0ELb0ELb0EEENS1_21CollectiveEpilogueFwdINS6_IJSA_SA_SB_EEES9_NS_10bfloat16_tESF_Li256ELb0ELb0ELb0ELb1EEENS1_30DynamicPersistentTileSchedulerILi256ELi128ELb0ELb0ELb1EEEEEEEEEvNT_6ParamsE)
        /*0a30*/ 	.short	0x0210
        /*0a32*/ 	.short	0x0bf0


	//----- nvinfo : EIATTR_SW_WAR
	.align		4
.L_1087:
        /*0a34*/ 	.byte	0x04, 0x36
        /*0a36*/ 	.short	(.L_1089 - .L_1088)
.L_1088:
        /*0a38*/ 	.word	0x00000008
.L_1089:


//--------------------- .nv.info._ZN7cutlass13device_kernelIN5flash11enable_sm90INS1_16FlashAttnFwdSm90INS1_25CollectiveMainloopFwdSm90ILi2EN4cute5tupleIJNS5_1CILi1EEES8_S8_EEENS6_IJNS7_ILi128EEENS7_ILi224EEESA_EEELi128ENS_12float_e4m3_tEfNS_4arch4Sm90ELb1ELb0ELb0ELb1ELb0ELb0ELb0ELb1ELb1ELb0ELb0ELb0EEENS1_21CollectiveEpilogueFwdINS6_IJSA_SA_SB_EEES9_NS_10bfloat16_tESF_Li256ELb1ELb0ELb0ELb1EEENS1_36VarlenDynamicPersistentTileSchedulerILi128ELi224ELi256ELi128ELb0ELb0ELb1ELb1ELb1ELb1EEEEEEEEEvNT_6ParamsE --------------------------
	.section	.nv.info._ZN7cutlass13device_kernelIN5flash11enable_sm90INS1_16FlashAttnFwdSm90INS1_25CollectiveMainloopFwdSm90ILi2EN4cute5tupleIJNS5_1CILi1EEES8_S8_EEENS6_IJNS7_ILi128EEENS7_ILi224EEESA_EEELi128ENS_12float_e4m3_tEfNS_4arch4Sm90ELb1ELb0ELb0ELb1ELb0ELb0ELb0ELb1ELb1ELb0ELb0ELb0EEENS1_21CollectiveEpilogueFwdINS6_IJSA_SA_SB_EEES9_NS_10bfloat16_tESF_Li256ELb1ELb0ELb0ELb1EEENS1_36VarlenDynamicPersistentTileSchedulerILi128ELi224ELi256ELi128ELb0ELb0ELb1ELb1ELb1ELb1EEEEEEEEEvNT_6ParamsE,"",@"SHT_CUDA_INFO"
	.sectionflags	@""
	.align	4


	//----- nvinfo : EIATTR_CUDA_API_VERSION
	.align		4
        /*0000*/ 	.byte	0x04, 0x37
        /*0002*/ 	.short	(.L_1091 - .L_1090)
.L_1090:
        /*0004*/ 	.word	0x00000082


	//----- nvinfo : EIATTR_KPARAM_INFO
	.align		4
.L_1091:
        /*0008*/ 	.byte	0x04, 0x17
        /*000a*/ 	.short	(.L_1093 - .L_1092)
.L_1092:
        /*000c*/ 	.word	0x00000000
        /*0010*/ 	.short	0x0000
        /*0012*/ 	.short	0x0070
        /*0014*/ 	.byte	0x00, 0xf0, 0x01, 0x28


	//----- nvinfo : EIATTR_SPARSE_MMA_MASK
	.align		4
.L_1093:
        /*0018*/ 	.byte	0x03, 0x50
        /*001a*/ 	.short	0x0000


	//----- nvinfo : EIATTR_MAXREG_COUNT
	.align		4
        /*001c*/ 	.byte	0x03, 0x1b
        /*001e*/ 	.short	0x00a8


	//----- nvinfo : EIATTR_NUM_BARRIERS
	.align		4
        /*0020*/ 	.byte	0x02, 0x4c
        /*0022*/ 	.byte	0x10
	.zero		1


	//----- nvinfo : EIATTR_EXTERNS
	.align		4
        /*0024*/ 	.byte	0x04, 0x0f
        /*0026*/ 	.short	(.L_1095 - .L_1094)


	//   ....[0]....
	.align		4
.L_1094:
        /*0028*/ 	.word	index@(__assertfail)


	//----- nvinfo : EIATTR_ANNOTATIONS
	.align		4
.L_1095:
        /*002c*/ 	.byte	0x04, 0x55
        /*002e*/ 	.short	(.L_1097 - .L_1096)


	//   ....[0]....
.L_1096:
        /* <DEDUP_REMOVED lines=39> */


	//----- nvinfo : EIATTR_MERCURY_ISA_VERSION
	.align		4
.L_1097:
        /*0290*/ 	.byte	0x03, 0x5f
        /*0292*/ 	.short	0x0101


	//----- nvinfo : EIATTR_UNUSED_LOAD_BYTE_OFFSET
	.align		4
        /*0294*/ 	.byte	0x04, 0x44
        /*0296*/ 	.short	(.L_1099 - .L_1098)


	//   ....[0]....
.L_1098:
        /*0298*/ 	.word	0x00000a70
        /*029c*/ 	.word	0x0000fff0


	//   ....[1]....
        /*02a0*/ 	.word	0x0000e420
        /*02a4*/ 	.word	0x0000fff0


	//----- nvinfo : EIATTR_INT_WARP_WIDE_INSTR_OFFSETS
	.align		4
.L_1099:
        /*02a8*/ 	.byte	0x04, 0x31
        /*02aa*/ 	.short	(.L_1101 - .L_1100)


	//   ....[0]....
.L_1100:
        /*02ac*/ 	.word	0x00000160


	//   ....[1]....
        /*02b0*/ 	.word	0x000001a0


	//   ....[2]....
        /*02b4*/ 	.word	0x00000210


	//   ....[3]....
        /*02b8*/ 	.word	0x00011f30


	//   ....[4]....
        /*02bc*/ 	.word	0x00011fc0


	//   ....[5]....
        /*02c0*/ 	.word	0x00012710


	//   ....[6]....
        /*02c4*/ 	.word	0x00014030


	//   ....[7]....
        /*02c8*/ 	.word	0x000140c0


	//----- nvinfo : EIATTR_COOP_GROUP_MASK_REGIDS
	.align		4
.L_1101:
        /*02cc*/ 	.byte	0x04, 0x29
        /*02ce*/ 	.short	(.L_1103 - .L_1102)


	//   ....[0]....
.L_1102:
        /*02d0*/ 	.word	0xffffffff


	//   ....[1]....
        /*02d4*/ 	.word	0xffffffff


	//   ....[2]....
        /*02d8*/ 	.word	0xffffffff


	//   ....[3]....
        /*02dc*/ 	.word	0xffffffff


	//   ....[4]....
        /*02e0*/ 	.word	0xffffffff


	//   ....[5]....
        /*02e4*/ 	.word	0xffffffff


	//   ....[6]....
        /*02e8*/ 	.word	0xffffffff


	//   ....[7]....
        /*02ec*/ 	.word	0xffffffff


	//   ....[8]....
        /*02f0*/ 	.word	0xffffffff


	//   ....[9]....
        /*02f4*/ 	.word	0xffffffff


	//   ....[10]....
        /*02f8*/ 	.word	0xffffffff


	//   ....[11]....
        /*02fc*/ 	.word	0xffffffff


	//   ....[12]....
        /*0300*/ 	.word	0xffffffff


	//   ....[13]....
        /*0304*/ 	.word	0xffffffff


	//   ....[14]....
        /*0308*/ 	.word	0xffffffff


	//   ....[15]....
        /*030c*/ 	.word	0xffffffff


	//   ....[16]....
        /*0310*/ 	.word	0xffffffff


	//   ....[17]....
        /*0314*/ 	.word	0xffffffff


	//   ....[18]....
        /*0318*/ 	.word	0xffffffff


	//   ....[19]....
        /*031c*/ 	.word	0xffffffff


	//   ....[20]....
        /*0320*/ 	.word	0xffffffff


	//   ....[21]....
        /*0324*/ 	.word	0xffffffff


	//   ....[22]....
        /*0328*/ 	.word	0xffffffff


	//   ....[23]....
        /*032c*/ 	.word	0xffffffff


	//   ....[24]....
        /*0330*/ 	.word	0xffffffff


	//   ....[25]....
        /*0334*/ 	.word	0xffffffff


	//   ....[26]....
        /*0338*/ 	.word	0xffffffff


	//   ....[27]....
        /*033c*/ 	.word	0xffffffff


	//   ....[28]....
        /*0340*/ 	.word	0xffffffff


	//   ....[29]....
        /*0344*/ 	.word	0xffffffff


	//   ....[30]....
        /*0348*/ 	.word	0xffffffff


	//   ....[31]....
        /*034c*/ 	.word	0xffffffff


	//   ....[32]....
        /*0350*/ 	.word	0xffffffff


	//   ....[33]....
        /*0354*/ 	.word	0xffffffff


	//   ....[34]....
        /*0358*/ 	.word	0xffffffff


	//   ....[35]....
        /*035c*/ 	.word	0xffffffff


	//   ....[36]....
        /*0360*/ 	.word	0xffffffff


	//   ....[37]....
        /*0364*/ 	.word	0xffffffff


	//   ....[38]....
        /*0368*/ 	.word	0xffffffff


	//   ....[39]....
        /*036c*/ 	.word	0xffffffff


	//   ....[40]....
        /*0370*/ 	.word	0xffffffff


	//   ....[41]....
        /*0374*/ 	.word	0xffffffff


	//   ....[42]....
        /*0378*/ 	.word	0xffffffff


	//   ....[43]....
        /*037c*/ 	.word	0xffffffff


	//   ....[44]....
        /*0380*/ 	.word	0xffffffff


	//   ....[45]....
        /*0384*/ 	.word	0xffffffff


	//   ....[46]....
        /*0388*/ 	.word	0xffffffff


	//   ....[47]....
        /*038c*/ 	.word	0xffffffff


	//   ....[48]....
        /*0390*/ 	.word	0xffffffff


	//   ....[49]....
        /*0394*/ 	.word	0xffffffff


	//   ....[50]....
        /*0398*/ 	.word	0xffffffff


	//   ....[51]....
        /*039c*/ 	.word	0xffffffff


	//   ....[52]....
        /*03a0*/ 	.word	0xffffffff


	//   ....[53]....
        /*03a4*/ 	.word	0xffffffff


	//   ....[54]....
        /*03a8*/ 	.word	0xffffffff


	//   ....[55]....
        /*03ac*/ 	.word	0xffffffff


	//   ....[56]....
        /*03b0*/ 	.word	0xffffffff


	//   ....[57]....
        /*03b4*/ 	.word	0xffffffff


	//   ....[58]....
        /*03b8*/ 	.word	0xffffffff


	//   ....[59]....
        /*03bc*/ 	.word	0xffffffff


	//   ....[60]....
        /*03c0*/ 	.word	0xffffffff


	//   ....[61]....
        /*03c4*/ 	.word	0xffffffff


	//   ....[62]....
        /*03c8*/ 	.word	0xffffffff


	//   ....[63]....
        /*03cc*/ 	.word	0xffffffff


	//   ....[64]....
        /*03d0*/ 	.word	0xffffffff


	//   ....[65]....
        /*03d4*/ 	.word	0xffffffff


	//   ....[66]....
        /*03d8*/ 	.word	0xffffffff


	//   ....[67]....
        /*03dc*/ 	.word	0xffffffff


	//   ....[68]....
        /*03e0*/ 	.word	0xffffffff


	//   ....[69]....
        /*03e4*/ 	.word	0xffffffff


	//   ....[70]....
        /*03e8*/ 	.word	0xffffffff


	//   ....[71]....
        /*03ec*/ 	.word	0xffffffff


	//   ....[72]....
        /*03f0*/ 	.word	0xffffffff


	//   ....[73]....
        /*03f4*/ 	.word	0xffffffff


	//   ....[74]....
        /*03f8*/ 	.word	0xffffffff


	//   ....[75]....
        /*03fc*/ 	.word	0xffffffff


	//   ....[76]....
        /*0400*/ 	.word	0xffffffff


	//   ....[77]....
        /*0404*/ 	.word	0xffffffff


	//   ....[78]....
        /*0408*/ 	.word	0xffffffff


	//   ....[79]....
        /*040c*/ 	.word	0xffffffff


	//   ....[80]....
        /*0410*/ 	.word	0xffffffff


	//   ....[81]....
        /*0414*/ 	.word	0xffffffff


	//   ....[82]....
        /*0418*/ 	.word	0xffffffff


	//   ....[83]....
        /*041c*/ 	.word	0xffffffff


	//   ....[84]....
        /*0420*/ 	.word	0xffffffff


	//   ....[85]....
        /*0424*/ 	.word	0xffffffff


	//   ....[86]....
        /*0428*/ 	.word	0xffffffff


	//   ....[87]....
        /*042c*/ 	.word	0xffffffff


	//   ....[88]....
        /*0430*/ 	.word	0xffffffff


	//   ....[89]....
        /*0434*/ 	.word	0xffffffff


	//   ....[90]....
        /*0438*/ 	.word	0xffffffff


	//   ....[91]....
        /*043c*/ 	.word	0x0500000f


	//   ....[92]....
        /*0440*/ 	.word	0x0500000f


	//----- nvinfo : EIATTR_COOP_GROUP_INSTR_OFFSETS
	.align		4
.L_1103:
        /*0444*/ 	.byte	0x04, 0x28
        /*0446*/ 	.short	(.L_1105 - .L_1104)


	//   ....[0]....
.L_1104:
        /*0448*/ 	.word	0x00000070


	//   ....[1]....
        /*044c*/ 	.word	0x00000170


	//   ....[2]....
        /*0450*/ 	.word	0x000001c0


	//   ....[3]....
        /*0454*/ 	.word	0x000003f0


	//   ....[4]....
        /*0458*/ 	.word	0x00000550


	//   ....[5]....
        /*045c*/ 	.word	0x00000670


	//   ....[6]....
        /*0460*/ 	.word	0x000007d0


	//   ....[7]....
        /*0464*/ 	.word	0x00001900


	//   ....[8]....
        /*0468*/ 	.word	0x00003390


	//   ....[9]....
        /*046c*/ 	.word	0x00003450


	//   ....[10]....
        /*0470*/ 	.word	0x00004350


	//   ....[11]....
        /*0474*/ 	.word	0x00004430


	//   ....[12]....
        /*0478*/ 	.word	0x00007760


	//   ....[13]....
        /*047c*/ 	.word	0x00007820


	//   ....[14]....
        /*0480*/ 	.word	0x000087e0


	//   ....[15]....
        /*0484*/ 	.word	0x00008840


	//   ....[16]....
        /*0488*/ 	.word	0x0000b800


	//   ....[17]....
        /*048c*/ 	.word	0x0000b820


	//   ....[18]....
        /*0490*/ 	.word	0x0000b840


	//   ....[19]....
        /*0494*/ 	.word	0x0000b860


	//   ....[20]....
        /*0498*/ 	.word	0x0000dc80


	//   ....[21]....
        /*049c*/ 	.word	0x0000dc90


	//   ....[22]....
        /*04a0*/ 	.word	0x0000dd10


	//   ....[23]....
        /*04a4*/ 	.word	0x0000dd20


	//   ....[24]....
        /*04a8*/ 	.word	0x0000ecc0


	//   ....[25]....
        /*04ac*/ 	.word	0x0000ecd0


	//   ....[26]....
        /*04b0*/ 	.word	0x0000ece0


	//   ....[27]....
        /*04b4*/ 	.word	0x0000ecf0


	//   ....[28]....
        /*04b8*/ 	.word	0x0000ed00


	//   ....[29]....
        /*04bc*/ 	.word	0x0000ed10


	//   ....[30]....
        /*04c0*/ 	.word	0x0000ed20


	//   ....[31]....
        /*04c4*/ 	.word	0x0000ed30


	//   ....[32]....
        /*04c8*/ 	.word	0x0000ed60


	//   ....[33]....
        /*04cc*/ 	.word	0x0000ed70


	//   ....[34]....
        /*04d0*/ 	.word	0x0000eda0


	//   ....[35]....
        /*04d4*/ 	.word	0x0000edb0


	//   ....[36]....
        /*04d8*/ 	.word	0x0000ee10


	//   ....[37]....
        /*04dc*/ 	.word	0x0000ee20


	//   ....[38]....
        /*04e0*/ 	.word	0x0000ee30


	//   ....[39]....
        /*04e4*/ 	.word	0x0000ee60


	//   ....[40]....
        /*04e8*/ 	.word	0x0000ee90


	//   ....[41]....
        /*04ec*/ 	.word	0x0000eea0


	//   ....[42]....
        /*04f0*/ 	.word	0x0000eeb0


	//   ....[43]....
        /*04f4*/ 	.word	0x0000eec0


	//   ....[44]....
        /*04f8*/ 	.word	0x0000eef0


	//   ....[45]....
        /*04fc*/ 	.word	0x0000ef00


	//   ....[46]....
        /*0500*/ 	.word	0x0000ef10


	//   ....[47]....
        /*0504*/ 	.word	0x0000ef20


	//   ....[48]....
        /*0508*/ 	.word	0x0000ef30


	//   ....[49]....
        /*050c*/ 	.word	0x0000ef40


	//   ....[50]....
        /*0510*/ 	.word	0x0000ef50


	//   ....[51]....
        /*0514*/ 	.word	0x0000ef60


	//   ....[52]....
        /*0518*/ 	.word	0x0000ef70


	//   ....[53]....
        /*051c*/ 	.word	0x0000ef80


	//   ....[54]....
        /*0520*/ 	.word	0x0000efa0


	//   ....[55]....
        /*0524*/ 	.word	0x0000efd0


	//   ....[56]....
        /*0528*/ 	.word	0x00010a70


	//   ....[57]....
        /*052c*/ 	.word	0x00010c50


	//   ....[58]....
        /*0530*/ 	.word	0x00010c80


	//   ....[59]....
        /*0534*/ 	.word	0x00010cb0


	//   ....[60]....
        /*0538*/ 	.word	0x00010cf0


	//   ....[61]....
        /*053c*/ 	.word	0x00010d20


	//   ....[62]....
        /*0540*/ 	.word	0x00010d60


	//   ....[63]....
        /*0544*/ 	.word	0x00010ef0


	//   ....[64]....
        /*0548*/ 	.word	0x00010f20


	//   ....[65]....
        /*054c*/ 	.word	0x00010f50


	//   ....[66]....
        /*0550*/ 	.word	0x00010f80


	//   ....[67]....
        /*0554*/ 	.word	0x00010fb0


	//   ....[68]....
        /*0558*/ 	.word	0x00010ff0


	//   ....[69]....
        /*055c*/ 	.word	0x00011090


	//   ....[70]....
        /*0560*/ 	.word	0x00011120


	//   ....[71]....
        /*0564*/ 	.word	0x000111d0


	//   ....[72]....
        /*0568*/ 	.word	0x000127e0


	//   ....[73]....
        /*056c*/ 	.word	0x00014be0


	//   ....[74]....
        /*0570*/ 	.word	0x00014c10


	//   ....[75]....
        /*0574*/ 	.word	0x00014c40


	//   ....[76]....
        /*0578*/ 	.word	0x00014c80


	//   ....[77]....
        /*057c*/ 	.word	0x00014cb0


	//   ....[78]....
        /*0580*/ 	.word	0x00014cc0


	//   ....[79]....
        /*0584*/ 	.word	0x00014cf0


	//   ....[80]....
        /*0588*/ 	.word	0x00014d00


	//   ....[81]....
        /*058c*/ 	.word	0x00014e40


	//   ....[82]....
        /*0590*/ 	.word	0x00014e70


	//   ....[83]....
        /*0594*/ 	.word	0x00014ea0


	//   ....[84]....
        /*0598*/ 	.word	0x00014ed0


	//   ....[85]....
        /*059c*/ 	.word	0x00014f00


	//   ....[86]....
        /*05a0*/ 	.word	0x00014f40


	//   ....[87]....
        /*05a4*/ 	.word	0x00014fd0


	//   ....[88]....
        /*05a8*/ 	.word	0x00015060


	//   ....[89]....
        /*05ac*/ 	.word	0x000150d0


	//   ....[90]....
        /*05b0*/ 	.word	0x00015760


	//   ....[91]....
        /*05b4*/ 	.word	0x00015d60


	//   ....[92]....
        /*05b8*/ 	.word	0x000161f0


	//----- nvinfo : EIATTR_REG_RECONFIG
	.align		4
.L_1105:
        /*05bc*/ 	.byte	0x01, 0x54
	.zero		2


	//----- nvinfo : EIATTR_SYSCALL_OFFSETS
	.align		4
        /*05c0*/ 	.byte	0x04, 0x46
        /*05c2*/ 	.short	(.L_1107 - .L_1106)


	//   ....[0]....
.L_1106:
        /*05c4*/ 	.word	0x00001ae0


	//   ....[1]....
        /*05c8*/ 	.word	0x00012160


	//   ....[2]....
        /*05cc*/ 	.word	0x000122a0


	//   ....[3]....
        /*05d0*/ 	.word	0x000123e0


	//   ....[4]....
        /*05d4*/ 	.word	0x00012500


	//----- nvinfo : EIATTR_MBARRIER_INSTR_OFFSETS
	.align		4
.L_1107:
        /*05d8*/ 	.byte	0x04, 0x39
        /*05da*/ 	.short	(.L_1109 - .L_1108)


	//   ....[0]....
.L_1108:
        /*05dc*/ 	.word	0x000002a0
        /*05e0*/ 	.word	0x000000ff
        /*05e4*/ 	.word	0x0002e800
        /*05e8*/ 	.short	0x0100
        /*05ea*/ 	.byte	0x08
	.zero		1


	//   ....[1]....
        /*05ec*/ 	.word	0x000002b0
        /*05f0*/ 	.word	0x000000ff
        /*05f4*/ 	.word	0x0002e820
        /*05f8*/ 	.short	0x0100
        /*05fa*/ 	.byte	0x08
	.zero		1


	//   ....[2]....
        /*05fc*/ 	.word	0x000003a0
        /*0600*/ 	.word	0x000000ff
        /*0604*/ 	.word	0x0002e830
        /*0608*/ 	.short	0x0100
        /*060a*/ 	.byte	0x08
	.zero		1


	//   ....[3]....
        /*060c*/ 	.word	0x000003b0
        /*0610*/ 	.word	0x000000ff
        /*0614*/ 	.word	0x0002e840
        /*0618*/ 	.short	0x0100
        /*061a*/ 	.byte	0x08
	.zero		1


	//   ....[4]....
        /*061c*/ 	.word	0x000003c0
        /*0620*/ 	.word	0x000000ff
        /*0624*/ 	.word	0x0002e838
        /*0628*/ 	.short	0x0100
        /*062a*/ 	.byte	0x08
	.zero		1


	//   ....[5]....
        /*062c*/ 	.word	0x000003d0
        /*0630*/ 	.word	0x000000ff
        /*0634*/ 	.word	0x0002e848
        /*0638*/ 	.short	0x0100
        /*063a*/ 	.byte	0x08
	.zero		1


	//   ....[6]....
        /*063c*/ 	.word	0x00000500
        /*0640*/ 	.word	0x000000ff
        /*0644*/ 	.word	0x0002e850
        /*0648*/ 	.short	0x0100
        /*064a*/ 	.byte	0x08
	.zero		1


	//   ....[7]....
        /*064c*/ 	.word	0x00000510
        /*0650*/ 	.word	0x000000ff
        /*0654*/ 	.word	0x0002e860
        /*0658*/ 	.short	0x0100
        /*065a*/ 	.byte	0x08
	.zero		1


	//   ....[8]....
        /*065c*/ 	.word	0x00000520
        /*0660*/ 	.word	0x000000ff
        /*0664*/ 	.word	0x0002e858
        /*0668*/ 	.short	0x0100
        /*066a*/ 	.byte	0x08
	.zero		1


	//   ....[9]....
        /*066c*/ 	.word	0x00000530
        /*0670*/ 	.word	0x000000ff
        /*0674*/ 	.word	0x0002e868
        /*0678*/ 	.short	0x0100
        /*067a*/ 	.byte	0x08
	.zero		1


	//   ....[10]....
        /*067c*/ 	.word	0x00000620
        /*0680*/ 	.word	0x000000ff
        /*0684*/ 	.word	0x0002e870
        /*0688*/ 	.short	0x0100
        /*068a*/ 	.byte	0x06
	.zero		1


	//   ....[11]....
        /*068c*/ 	.word	0x00000630
        /*0690*/ 	.word	0x000000ff
        /*0694*/ 	.word	0x0002e880
        /*0698*/ 	.short	0x0100
        /*069a*/ 	.byte	0x06
	.zero		1


	//   ....[12]....
        /*069c*/ 	.word	0x00000640
        /*06a0*/ 	.word	0x000000ff
        /*06a4*/ 	.word	0x0002e878
        /*06a8*/ 	.short	0x0100
        /*06aa*/ 	.byte	0x06
	.zero		1


	//   ....[13]....
        /*06ac*/ 	.word	0x00000650
        /*06b0*/ 	.word	0x000000ff
        /*06b4*/ 	.word	0x0002e888
        /*06b8*/ 	.short	0x0100
        /*06ba*/ 	.byte	0x06
	.zero		1


	//   ....[14]....
        /*06bc*/ 	.word	0x00000780
        /*06c0*/ 	.word	0x000000ff
        /*06c4*/ 	.word	0x0002e890
        /*06c8*/ 	.short	0x0100
        /*06ca*/ 	.byte	0x08
	.zero		1


	//   ....[15]....
        /*06cc*/ 	.word	0x00000790
        /*06d0*/ 	.word	0x000000ff
        /*06d4*/ 	.word	0x0002e8a0
        /*06d8*/ 	.short	0x0100
        /*06da*/ 	.byte	0x08
	.zero		1


	//   ....[16]....
        /*06dc*/ 	.word	0x000007a0
        /*06e0*/ 	.word	0x000000ff
        /*06e4*/ 	.word	0x0002e898
        /*06e8*/ 	.short	0x0100
        /*06ea*/ 	.byte	0x08
	.zero		1


	//   ....[17]....
        /*06ec*/ 	.word	0x000007b0
        /*06f0*/ 	.word	0x000000ff
        /*06f4*/ 	.word	0x0002e8a8
        /*06f8*/ 	.short	0x0100
        /*06fa*/ 	.byte	0x08
	.zero		1


	//   ....[18]....
        /*06fc*/ 	.word	0x000008e0
        /*0700*/ 	.word	0x000000ff
        /*0704*/ 	.word	0x0002e8b0
        /*0708*/ 	.short	0x0100
        /*070a*/ 	.byte	0x08
	.zero		1


	//   ....[19]....
        /*070c*/ 	.word	0x000008f0
        /*0710*/ 	.word	0x000000ff
        /*0714*/ 	.word	0x0002e8c0
        /*0718*/ 	.short	0x0100
        /*071a*/ 	.byte	0x08
	.zero		1


	//   ....[20]....
        /*071c*/ 	.word	0x00000900
        /*0720*/ 	.word	0x000000ff
        /*0724*/ 	.word	0x0002e8b8
        /*0728*/ 	.short	0x0100
        /*072a*/ 	.byte	0x08
	.zero		1


	//   ....[21]....
        /*072c*/ 	.word	0x00000910
        /*0730*/ 	.word	0x000000ff
        /*0734*/ 	.word	0x0002e8c8
        /*0738*/ 	.short	0x0100
        /*073a*/ 	.byte	0x08
	.zero		1


	//   ....[22]....
        /*073c*/ 	.word	0x00001b60
        /*0740*/ 	.word	0x000000ff
        /*0744*/ 	.word	0x0002e800
        /*0748*/ 	.short	0x010a
        /*074a*/ 	.byte	0x29
	.zero		1


	//   ....[23]....
        /*074c*/ 	.word	0x00001be0
        /*0750*/ 	.word	0x00000002
        /*0754*/ 	.word	0x0002e830
        /*0758*/ 	.short	0x010a
        /*075a*/ 	.byte	0x3f
	.zero		1


	//   ....[24]....
        /*075c*/ 	.word	0x00001c20
        /*0760*/ 	.word	0x00000002
        /*0764*/ 	.word	0x0002e830
        /*0768*/ 	.short	0x010a
        /*076a*/ 	.byte	0x3f
	.zero		1


	//   ....[25]....
        /*076c*/ 	.word	0x000047b0
        /*0770*/ 	.word	0x00000059
        /*0774*/ 	.word	0x00000000
        /*0778*/ 	.short	0x0101
        /*077a*/ 	.byte	0x3f
	.zero		1


	//   ....[26]....
        /*077c*/ 	.word	0x00005e50
        /*0780*/ 	.word	0x000000ff
        /*0784*/ 	.word	0x0002e830
        /*0788*/ 	.short	0x010a
        /*078a*/ 	.byte	0x06
	.zero		1


	//   ....[27]....
        /*078c*/ 	.word	0x00005e90
        /*0790*/ 	.word	0x000000ff
        /*0794*/ 	.word	0x0002e830
        /*0798*/ 	.short	0x010a
        /*079a*/ 	.byte	0x06
	.zero		1


	//   ....[28]....
        /*079c*/ 	.word	0x00006a80
        /*07a0*/ 	.word	0x000000ff
        /*07a4*/ 	.word	0x0002e850
        /*07a8*/ 	.short	0x010a
        /*07aa*/ 	.byte	0x06
	.zero		1


	//   ....[29]....
        /*07ac*/ 	.word	0x00006ac0
        /*07b0*/ 	.word	0x000000ff
        /*07b4*/ 	.word	0x0002e850
        /*07b8*/ 	.short	0x010a
        /*07ba*/ 	.byte	0x06
	.zero		1


	//   ....[30]....
        /*07bc*/ 	.word	0x00009820
        /*07c0*/ 	.word	0x00000002
        /*07c4*/ 	.word	0x00000000
        /*07c8*/ 	.short	0x0101
        /*07ca*/ 	.byte	0x3f
	.zero		1


	//   ....[31]....
        /*07cc*/ 	.word	0x00009b30
        /*07d0*/ 	.word	0x000000ff
        /*07d4*/ 	.word	0x00000000
        /*07d8*/ 	.short	0x0101
        /*07da*/ 	.byte	0x06
	.zero		1


	//   ....[32]....
        /*07dc*/ 	.word	0x0000a380
        /*07e0*/ 	.word	0x000000ff
        /*07e4*/ 	.word	0x0002e830
        /*07e8*/ 	.short	0x010a
        /*07ea*/ 	.byte	0x06
	.zero		1


	//   ....[33]....
        /*07ec*/ 	.word	0x0000a3c0
        /*07f0*/ 	.word	0x000000ff
        /*07f4*/ 	.word	0x0002e830
        /*07f8*/ 	.short	0x010a
        /*07fa*/ 	.byte	0x06
	.zero		1


	//   ....[34]....
        /*07fc*/ 	.word	0x0000afb0
        /*0800*/ 	.word	0x000000ff
        /*0804*/ 	.word	0x0002e850
        /*0808*/ 	.short	0x010a
        /*080a*/ 	.byte	0x06
	.zero		1


	//   ....[35]....
        /*080c*/ 	.word	0x0000aff0
        /*0810*/ 	.word	0x000000ff
        /*0814*/ 	.word	0x0002e850
        /*0818*/ 	.short	0x010a
        /*081a*/ 	.byte	0x06
	.zero		1


	//   ....[36]....
        /*081c*/ 	.word	0x0000ce50
        /*0820*/ 	.word	0x00000002
        /*0824*/ 	.word	0x00000000
        /*0828*/ 	.short	0x0101
        /*082a*/ 	.byte	0x3f
	.zero		1


	//   ....[37]....
        /*082c*/ 	.word	0x0000d160
        /*0830*/ 	.word	0x000000ff
        /*0834*/ 	.word	0x00000000
        /*0838*/ 	.short	0x0101
        /*083a*/ 	.byte	0x06
	.zero		1


	//   ....[38]....
        /*083c*/ 	.word	0x0000d8e0
        /*0840*/ 	.word	0x000000ff
        /*0844*/ 	.word	0x0002e850
        /*0848*/ 	.short	0x010a
        /*084a*/ 	.byte	0x04
	.zero		1


	//   ....[39]....
        /*084c*/ 	.word	0x0000d920
        /*0850*/ 	.word	0x000000ff
        /*0854*/ 	.word	0x0002e850
        /*0858*/ 	.short	0x010a
        /*085a*/ 	.byte	0x04
	.zero		1


	//   ....[40]....
        /*085c*/ 	.word	0x0000e0d0
        /*0860*/ 	.word	0x000000ff
        /*0864*/ 	.word	0x00000000
        /*0868*/ 	.short	0x0101
        /*086a*/ 	.byte	0x04
	.zero		1


	//   ....[41]....
        /*086c*/ 	.word	0x0000f9f0
        /*0870*/ 	.word	0x00000000
        /*0874*/ 	.word	0x00000000
        /*0878*/ 	.short	0x0101
        /*087a*/ 	.byte	0x3f
	.zero		1


	//   ....[42]....
        /*087c*/ 	.word	0x00012a10
        /*0880*/ 	.word	0x00000004
        /*0884*/ 	.word	0x0002e880
        /*0888*/ 	.short	0x010a
        /*088a*/ 	.byte	0x3f
	.zero		1


	//   ....[43]....
        /*088c*/ 	.word	0x00012be0
        /*0890*/ 	.word	0x00000004
        /*0894*/ 	.word	0x0002e840
        /*0898*/ 	.short	0x010a
        /*089a*/ 	.byte	0x3f
	.zero		1


	//   ....[44]....
        /*089c*/ 	.word	0x00012f00
        /*08a0*/ 	.word	0x000000ff
        /*08a4*/ 	.word	0x0002e820
        /*08a8*/ 	.short	0x010a
        /*08aa*/ 	.byte	0x29
	.zero		1


	//   ....[45]....
        /*08ac*/ 	.word	0x000131e0
        /*08b0*/ 	.word	0x00000004
        /*08b4*/ 	.word	0x0002e880
        /*08b8*/ 	.short	0x010a
        /*08ba*/ 	.byte	0x3f
	.zero		1


	//   ....[46]....
        /*08bc*/ 	.word	0x00013460
        /*08c0*/ 	.word	0x00000004
        /*08c4*/ 	.word	0x0002e840
        /*08c8*/ 	.short	0x010a
        /*08ca*/ 	.byte	0x3f
	.zero		1


	//   ....[47]....
        /*08cc*/ 	.word	0x00013750
        /*08d0*/ 	.word	0x00000003
        /*08d4*/ 	.word	0x0002e870
        /*08d8*/ 	.short	0x010a
        /*08da*/ 	.byte	0x3f
	.zero		1


	//   ....[48]....
        /*08dc*/ 	.word	0x000137c0
        /*08e0*/ 	.word	0x00000003
        /*08e4*/ 	.word	0x0002e860
        /*08e8*/ 	.short	0x010a
        /*08ea*/ 	.byte	0x3f
	.zero		1


	//   ....[49]....
        /*08ec*/ 	.word	0x00013fa0
        /*08f0*/ 	.word	0x00000002
        /*08f4*/ 	.word	0x0002e850
        /*08f8*/ 	.short	0x0101
        /*08fa*/ 	.byte	0x3f
	.zero		1


	//   ....[50]....
        /*08fc*/ 	.word	0x00013fe0
        /*0900*/ 	.word	0x00000002
        /*0904*/ 	.word	0x00000000
        /*0908*/ 	.short	0x0101
        /*090a*/ 	.byte	0x3f
	.zero		1


	//   ....[51]....
        /*090c*/ 	.word	0x000141a0
        /*0910*/ 	.word	0x00000014
        /*0914*/ 	.word	0x0002e870
        /*0918*/ 	.short	0x010a
        /*091a*/ 	.byte	0x3f
	.zero		1


	//   ....[52]....
        /*091c*/ 	.word	0x00014230
        /*0920*/ 	.word	0x00000014
        /*0924*/ 	.word	0x0002e860
        /*0928*/ 	.short	0x010a
        /*092a*/ 	.byte	0x3f
	.zero		1


	//   ....[53]....
        /*092c*/ 	.word	0x000148f0
        /*0930*/ 	.word	0x00000014
        /*0934*/ 	.word	0x0002e850
        /*0938*/ 	.short	0x0101
        /*093a*/ 	.byte	0x3f
	.zero		1


	//   ....[54]....
        /*093c*/ 	.word	0x00014940
        /*0940*/ 	.word	0x00000000
        /*0944*/ 	.word	0x00000000
        /*0948*/ 	.short	0x0101
        /*094a*/ 	.byte	0x3f
	.zero		1


	//   ....[55]....
        /*094c*/ 	.word	0x000156e0
        /*0950*/ 	.word	0x00000000
        /*0954*/ 	.word	0x0002e820
        /*0958*/ 	.short	0x010a
        /*095a*/ 	.byte	0x3f
	.zero		1


	//   ....[56]....
        /*095c*/ 	.word	0x000158a0
        /*0960*/ 	.word	0x00000006
        /*0964*/ 	.word	0x00000000
        /*0968*/ 	.short	0x010a
        /*096a*/ 	.byte	0x3f
	.zero		1


	//   ....[57]....
        /*096c*/ 	.word	0x00015910
        /*0970*/ 	.word	0x00000007
        /*0974*/ 	.word	0x00000000
        /*0978*/ 	.short	0x010a
        /*097a*/ 	.byte	0x3f
	.zero		1


	//   ....[58]....
        /*097c*/ 	.word	0x00015970
        /*0980*/ 	.word	0x00000004
        /*0984*/ 	.word	0x0002e860
        /*0988*/ 	.short	0x010a
        /*098a*/ 	.byte	0x3f
	.zero		1


	//   ....[59]....
        /*098c*/ 	.word	0x000159c0
        /*0990*/ 	.word	0x00000003
        /*0994*/ 	.word	0x0002e860
        /*0998*/ 	.short	0x010a
        /*099a*/ 	.byte	0x3f
	.zero		1


	//   ....[60]....
        /*099c*/ 	.word	0x00015a00
        /*09a0*/ 	.word	0x00000004
        /*09a4*/ 	.word	0x0002e880
        /*09a8*/ 	.short	0x010a
        /*09aa*/ 	.byte	0x3f
	.zero		1


	//   ....[61]....
        /*09ac*/ 	.word	0x00015a20
        /*09b0*/ 	.word	0x00000003
        /*09b4*/ 	.word	0x0002e880
        /*09b8*/ 	.short	0x010a
        /*09ba*/ 	.byte	0x3f
	.zero		1


	//   ....[62]....
        /*09bc*/ 	.word	0x00015a90
        /*09c0*/ 	.word	0x00000003
        /*09c4*/ 	.word	0x0002e800
        /*09c8*/ 	.short	0x010a
        /*09ca*/ 	.byte	0x3f
	.zero		1


	//   ....[63]....
        /*09cc*/ 	.word	0x00015ae0
        /*09d0*/ 	.word	0x00000002
        /*09d4*/ 	.word	0x0002e830
        /*09d8*/ 	.short	0x010a
        /*09da*/ 	.byte	0x3f
	.zero		1


	//   ....[64]....
        /*09dc*/ 	.word	0x00015b40
        /*09e0*/ 	.word	0x00000007
        /*09e4*/ 	.word	0x0002e830
        /*09e8*/ 	.short	0x010a
        /*09ea*/ 	.byte	0x3f
	.zero		1


	//   ....[65]....
        /*09ec*/ 	.word	0x00015ba0
        /*09f0*/ 	.word	0x00000007
        /*09f4*/ 	.word	0x0002e850
        /*09f8*/ 	.short	0x010a
        /*09fa*/ 	.byte	0x3f
	.zero		1


	//   ....[66]....
        /*09fc*/ 	.word	0x00015c00
        /*0a00*/ 	.word	0x00000007
        /*0a04*/ 	.word	0x0002e830
        /*0a08*/ 	.short	0x010a
        /*0a0a*/ 	.byte	0x3f
	.zero		1


	//   ....[67]....
        /*0a0c*/ 	.word	0x00015c60
        /*0a10*/ 	.word	0x00000007
        /*0a14*/ 	.word	0x0002e850
        /*0a18*/ 	.short	0x010a
        /*0a1a*/ 	.byte	0x3f
	.zero		1


	//   ....[68]....
        /*0a1c*/ 	.word	0x00015cc0
        /*0a20*/ 	.word	0x00000005
        /*0a24*/ 	.word	0x0002e850
        /*0a28*/ 	.short	0x010a
        /*0a2a*/ 	.byte	0x3f
	.zero		1


	//   ....[69]....
        /*0a2c*/ 	.word	0x00015e10
        /*0a30*/ 	.word	0x00000004
        /*0a34*/ 	.word	0x0002e880
        /*0a38*/ 	.short	0x010a
        /*0a3a*/ 	.byte	0x3f
	.zero		1


	//   ....[70]....
        /*0a3c*/ 	.word	0x00015e60
        /*0a40*/ 	.word	0x00000004
        /*0a44*/ 	.word	0x0002e840
        /*0a48*/ 	.short	0x010a
        /*0a4a*/ 	.byte	0x3f
	.zero		1


	//   ....[71]....
        /*0a4c*/ 	.word	0x00015ec0
        /*0a50*/ 	.word	0x00000003
        /*0a54*/ 	.word	0x0002e820
        /*0a58*/ 	.short	0x010a
        /*0a5a*/ 	.byte	0x3f
	.zero		1


	//   ....[72]....
        /*0a5c*/ 	.word	0x00015f10
        /*0a60*/ 	.word	0x00000004
        /*0a64*/ 	.word	0x0002e880
        /*0a68*/ 	.short	0x010a
        /*0a6a*/ 	.byte	0x3f
	.zero		1


	//   ....[73]....
        /*0a6c*/ 	.word	0x00015f60
        /*0a70*/ 	.word	0x00000004
        /*0a74*/ 	.word	0x0002e840
        /*0a78*/ 	.short	0x010a
        /*0a7a*/ 	.byte	0x3f
	.zero		1


	//   ....[74]....
        /*0a7c*/ 	.word	0x00015fc0
        /*0a80*/ 	.word	0x00000003
        /*0a84*/ 	.word	0x0002e870
        /*0a88*/ 	.short	0x010a
        /*0a8a*/ 	.byte	0x3f
	.zero		1


	//   ....[75]....
        /*0a8c*/ 	.word	0x00016020
        /*0a90*/ 	.word	0x00000004
        /*0a94*/ 	.word	0x0002e860
        /*0a98*/ 	.short	0x010a
        /*0a9a*/ 	.byte	0x3f
	.zero		1


	//   ....[76]....
        /*0a9c*/ 	.word	0x00016070
        /*0aa0*/ 	.word	0x00000014
        /*0aa4*/ 	.word	0x0002e870
        /*0aa8*/ 	.short	0x010a
        /*0aaa*/ 	.byte	0x3f
	.zero		1


	//   ....[77]....
        /*0aac*/ 	.word	0x000160c0
        /*0ab0*/ 	.word	0x00000014
        /*0ab4*/ 	.word	0x0002e860
        /*0ab8*/ 	.short	0x010a
        /*0aba*/ 	.byte	0x3f
	.zero		1


	//   ....[78]....
        /*0abc*/ 	.word	0x00016110
        /*0ac0*/ 	.word	0x00000000
        /*0ac4*/ 	.word	0x0002e820
        /*0ac8*/ 	.short	0x010a
        /*0aca*/ 	.byte	0x3f
	.zero		1


	//   ....[79]....
        /*0acc*/ 	.word	0x000162b0
        /*0ad0*/ 	.word	0x00000006
        /*0ad4*/ 	.word	0x00000000
        /*0ad8*/ 	.short	0x010a
        /*0ada*/ 	.byte	0x3f
	.zero		1


	//   ....[80]....
        /*0adc*/ 	.word	0x00016300
        /*0ae0*/ 	.word	0x00000007
        /*0ae4*/ 	.word	0x00000000
        /*0ae8*/ 	.short	0x010a
        /*0aea*/ 	.byte	0x3f
	.zero		1


	//   ....[81]....
        /*0aec*/ 	.word	0x00016350
        /*0af0*/ 	.word	0x00000004
        /*0af4*/ 	.word	0x0002e860
        /*0af8*/ 	.short	0x010a
        /*0afa*/ 	.byte	0x3f
	.zero		1


	//   ....[82]....
        /*0afc*/ 	.word	0x000163a0
        /*0b00*/ 	.word	0x00000003
        /*0b04*/ 	.word	0x0002e860
        /*0b08*/ 	.short	0x010a
        /*0b0a*/ 	.byte	0x3f
	.zero		1


	//   ....[83]....
        /*0b0c*/ 	.word	0x000163f0
        /*0b10*/ 	.word	0x00000004
        /*0b14*/ 	.word	0x0002e880
        /*0b18*/ 	.short	0x010a
        /*0b1a*/ 	.byte	0x3f
	.zero		1


	//----- nvinfo : EIATTR_NUM_MBARRIERS
	.align		4
.L_1109:
        /*0b1c*/ 	.byte	0x03, 0x38
        /*0b1e*/ 	.short	0x0016


	//----- nvinfo : EIATTR_EXIT_INSTR_OFFSETS
	.align		4
        /*0b20*/ 	.byte	0x04, 0x1c
        /*0b22*/ 	.short	(.L_1111 - .L_1110)


	//   ....[0]....
.L_1110:
        /*0b24*/ 	.word	0x00000ab0


	//   ....[1]....
        /*0b28*/ 	.word	0x00010a20


	//   ....[2]....
        /*0b2c*/ 	.word	0x00015a70


	//----- nvinfo : EIATTR_MAX_THREADS
	.align		4
.L_1111:
        /*0b30*/ 	.byte	0x04, 0x05
        /*0b32*/ 	.short	(.L_1113 - .L_1112)
.L_1112:
        /*0b34*/ 	.word	0x00000180
        /*0b38*/ 	.word	0x00000001
        /*0b3c*/ 	.word	0x00000001


	//----- nvinfo : EIATTR_CRS_STACK_SIZE
	.align		4
.L_1113:
        /*0b40*/ 	.byte	0x04, 0x1e
        /*0b42*/ 	.short	(.L_1115 - .L_1114)
.L_1114:
        /*0b44*/ 	.word	0x00000000


	//----- nvinfo : EIATTR_CBANK_PARAM_SIZE
	.align		4
.L_1115:
        /*0b48*/ 	.byte	0x03, 0x19
        /*0b4a*/ 	.short	0x0a70


	//----- nvinfo : EIATTR_PARAM_CBANK
	.align		4
        /*0b4c*/ 	.byte	0x04, 0x0a
        /*0b4e*/ 	.short	(.L_1117 - .L_1116)
	.align		4
.L_1116:
        /*0b50*/ 	.word	index@(.nv.constant0._ZN7cutlass13device_kernelIN5flash11enable_sm90INS1_16FlashAttnFwdSm90INS1_25CollectiveMainloopFwdSm90ILi2EN4cute5tupleIJNS5_1CILi1EEES8_S8_EEENS6_IJNS7_ILi128EEENS7_ILi224EEESA_EEELi128ENS_12float_e4m3_tEfNS_4arch4Sm90ELb1ELb0ELb0ELb1ELb0ELb0ELb0ELb1ELb1ELb0ELb0ELb0EEENS1_21CollectiveEpilogueFwdINS6_IJSA_SA_SB_EEES9_NS_10bfloat16_tESF_Li256ELb1ELb0ELb0ELb1EEENS1_36VarlenDynamicPersistentTileSchedulerILi128ELi224ELi256ELi128ELb0ELb0ELb1ELb1ELb1ELb1EEEEEEEEEvNT_6ParamsE)
        /*0b54*/ 	.short	0x0210
        /*0b56*/ 	.short	0x0a70


	//----- nvinfo : EIATTR_SW_WAR
	.align		4
.L_1117:
        /*0b58*/ 	.byte	0x04, 0x36
        /*0b5a*/ 	.short	(.L_1119 - .L_1118)
.L_1118:
        /*0b5c*/ 	.word	0x00000008
.L_1119:


//--------------------- .nv.info._ZN7cutlass13device_kernelIN5flash11enable_sm90INS1_16FlashAttnFwdSm90INS1_25CollectiveMainloopFwdSm90ILi2EN4cute5tupleIJNS5_1CILi1EEES8_S8_EEENS6_IJNS7_ILi128EEENS7_ILi224EEESA_EEELi128ENS_12float_e4m3_tEfNS_4arch4Sm90ELb1ELb0ELb0ELb1ELb0ELb1ELb0ELb1ELb1ELb0ELb0ELb0EEENS1_21CollectiveEpilogueFwdINS6_IJSA_SA_SB_EEES9_NS_10bfloat16_tESF_Li256ELb1ELb0ELb0ELb1EEENS1_36VarlenDynamicPersistentTileSchedulerILi128ELi224ELi256ELi128ELb0ELb0ELb1ELb1ELb1ELb1EEEEEEEEEvNT_6ParamsE --------------------------
	.section	.nv.info._ZN7cutlass13device_kernelIN5flash11enable_sm90INS1_16FlashAttnFwdSm90INS1_25CollectiveMainloopFwdSm90ILi2EN4cute5tupleIJNS5_1CILi1EEES8_S8_EEENS6_IJNS7_ILi128EEENS7_ILi224EEESA_EEELi128ENS_12float_e4m3_tEfNS_4arch4Sm90ELb1ELb0ELb0ELb1ELb0ELb1ELb0ELb1ELb1ELb0ELb0ELb0EEENS1_21CollectiveEpilogueFwdINS6_IJSA_SA_SB_EEES9_NS_10bfloat16_tESF_Li256ELb1ELb0ELb0ELb1EEENS1_36VarlenDynamicPersistentTileSchedulerILi128ELi224ELi256ELi128ELb0ELb0ELb1ELb1ELb1ELb1EEEEEEEEEvNT_6ParamsE,"",@"SHT_CUDA_INFO"
	.sectionflags	@""
	.align	4


	//----- nvinfo : EIATTR_CUDA_API_VERSION
	.align		4
        /*0000*/ 	.byte	0x04, 0x37
        /*0002*/ 	.short	(.L_1121 - .L_1120)
.L_1120:
        /*0004*/ 	.word	0x00000082


	//----- nvinfo : EIATTR_KPARAM_INFO
	.align		4
.L_1121:
        /*0008*/ 	.byte	0x04, 0x17
        /*000a*/ 	.short	(.L_1123 - .L_1122)
.L_1122:
        /*000c*/ 	.word	0x00000000
        /*0010*/ 	.short	0x0000
        /*0012*/ 	.short	0x0070
        /*0014*/ 	.byte	0x00, 0xf0, 0x01, 0x28


	//----- nvinfo : EIATTR_SPARSE_MMA_MASK
	.align		4
.L_1123:
        /*0018*/ 	.byte	0x03, 0x50
        /*001a*/ 	.short	0x0000


	//----- nvinfo : EIATTR_MAXREG_COUNT
	.align		4
        /*001c*/ 	.byte	0x03, 0x1b
        /*001e*/ 	.short	0x00a8


	//----- nvinfo : EIATTR_NUM_BARRIERS
	.align		4
        /*0020*/ 	.byte	0x02, 0x4c
        /*0022*/ 	.byte	0x10
	.zero		1


	//----- nvinfo : EIATTR_EXTERNS
	.align		4
        /*0024*/ 	.byte	0x04, 0x0f
        /*0026*/ 	.short	(.L_1125 - .L_1124)


	//   ....[0]....
	.align		4
.L_1124:
        /*0028*/ 	.word	index@(__assertfail)


	//----- nvinfo : EIATTR_ANNOTATIONS
	.align		4
.L_1125:
        /*002c*/ 	.byte	0x04, 0x55
        /*002e*/ 	.short	(.L_1127 - .L_1126)


	//   ....[0]....
.L_1126:
        /* <DEDUP_REMOVED lines=140> */


	//----- nvinfo : EIATTR_MERCURY_ISA_VERSION
	.align		4
.L_1127:
        /*08e0*/ 	.byte	0x03, 0x5f
        /*08e2*/ 	.short	0x0101


	//----- nvinfo : EIATTR_UNUSED_LOAD_BYTE_OFFSET
	.align		4
        /*08e4*/ 	.byte	0x04, 0x44
        /*08e6*/ 	.short	(.L_1129 - .L_1128)


	//   ....[0]....
.L_1128:
        /*08e8*/ 	.word	0x00000b40
        /*08ec*/ 	.word	0x0000fff0


	//   ....[1]....
        /*08f0*/ 	.word	0x00020b40
        /*08f4*/ 	.word	0x0000fff0


	//----- nvinfo : EIATTR_INT_WARP_WIDE_INSTR_OFFSETS
	.align		4
.L_1129:
        /*08f8*/ 	.byte	0x04, 0x31
        /*08fa*/ 	.short	(.L_1131 - .L_1130)


	//   ....[0]....
.L_1130:
        /*08fc*/ 	.word	0x000001c0


	//   ....[1]....
        /*0900*/ 	.word	0x00000200


	//   ....[2]....
        /*0904*/ 	.word	0x00000270


	//   ....[3]....
        /*0908*/ 	.word	0x000255e0


	//   ....[4]....
        /*090c*/ 	.word	0x00025640


	//   ....[5]....
        /*0910*/ 	.word	0x00025da0


	//   ....[6]....
        /*0914*/ 	.word	0x00025de0


	//   ....[7]....
        /*0918*/ 	.word	0x00027c30


	//   ....[8]....
        /*091c*/ 	.word	0x00027c90


	//----- nvinfo : EIATTR_COOP_GROUP_MASK_REGIDS
	.align		4
.L_1131:
        /*0920*/ 	.byte	0x04, 0x29
        /*0922*/ 	.short	(.L_1133 - .L_1132)


	//   ....[0]....
.L_1132:
        /*0924*/ 	.word	0xffffffff


	//   ....[1]....
        /*0928*/ 	.word	0xffffffff


	//   ....[2]....
        /*092c*/ 	.word	0xffffffff


	//   ....[3]....
        /*0930*/ 	.word	0xffffffff


	//   ....[4]....
        /*0934*/ 	.word	0xffffffff


	//   ....[5]....
        /*0938*/ 	.word	0xffffffff


	//   ....[6]....
        /*093c*/ 	.word	0xffffffff


	//   ....[7]....
        /*0940*/ 	.word	0xffffffff


	//   ....[8]....
        /*0944*/ 	.word	0xffffffff


	//   ....[9]....
        /*0948*/ 	.word	0xffffffff


	//   ....[10]....
        /*094c*/ 	.word	0xffffffff


	//   ....[11]....
        /*0950*/ 	.word	0xffffffff


	//   ....[12]....
        /*0954*/ 	.word	0xffffffff


	//   ....[13]....
        /*0958*/ 	.word	0xffffffff


	//   ....[14]....
        /*095c*/ 	.word	0xffffffff


	//   ....[15]....
        /*0960*/ 	.word	0xffffffff


	//   ....[16]....
        /*0964*/ 	.word	0xffffffff


	//   ....[17]....
        /*0968*/ 	.word	0xffffffff


	//   ....[18]....
        /*096c*/ 	.word	0xffffffff


	//   ....[19]....
        /*0970*/ 	.word	0xffffffff


	//   ....[20]....
        /*0974*/ 	.word	0xffffffff


	//   ....[21]....
        /*0978*/ 	.word	0xffffffff


	//   ....[22]....
        /*097c*/ 	.word	0xffffffff


	//   ....[23]....
        /*0980*/ 	.word	0xffffffff


	//   ....[24]....
        /*0984*/ 	.word	0xffffffff


	//   ....[25]....
        /*0988*/ 	.word	0xffffffff


	//   ....[26]....
        /*098c*/ 	.word	0xffffffff


	//   ....[27]....
        /*0990*/ 	.word	0xffffffff


	//   ....[28]....
        /*0994*/ 	.word	0xffffffff


	//   ....[29]....
        /*0998*/ 	.word	0xffffffff


	//   ....[30]....
        /*099c*/ 	.word	0xffffffff


	//   ....[31]....
        /*09a0*/ 	.word	0xffffffff


	//   ....[32]....
        /*09a4*/ 	.word	0xffffffff


	//   ....[33]....
        /*09a8*/ 	.word	0xffffffff


	//   ....[34]....
        /*09ac*/ 	.word	0xffffffff


	//   ....[35]....
        /*09b0*/ 	.word	0xffffffff


	//   ....[36]....
        /*09b4*/ 	.word	0xffffffff


	//   ....[37]....
        /*09b8*/ 	.word	0xffffffff


	//   ....[38]....
        /*09bc*/ 	.word	0xffffffff


	//   ....[39]....
        /*09c0*/ 	.word	0xffffffff


	//   ....[40]....
        /*09c4*/ 	.word	0xffffffff


	//   ....[41]....
        /*09c8*/ 	.word	0xffffffff


	//   ....[42]....
        /*09cc*/ 	.word	0xffffffff


	//   ....[43]....
        /*09d0*/ 	.word	0xffffffff


	//   ....[44]....
        /*09d4*/ 	.word	0xffffffff


	//   ....[45]....
        /*09d8*/ 	.word	0xffffffff


	//   ....[46]....
        /*09dc*/ 	.word	0xffffffff


	//   ....[47]....
        /*09e0*/ 	.word	0xffffffff


	//   ....[48]....
        /*09e4*/ 	.word	0xffffffff


	//   ....[49]....
        /*09e8*/ 	.word	0xffffffff


	//   ....[50]....
        /*09ec*/ 	.word	0xffffffff


	//   ....[51]....
        /*09f0*/ 	.word	0xffffffff


	//   ....[52]....
        /*09f4*/ 	.word	0xffffffff


	//   ....[53]....
        /*09f8*/ 	.word	0xffffffff


	//   ....[54]....
        /*09fc*/ 	.word	0xffffffff


	//   ....[55]....
        /*0a00*/ 	.word	0xffffffff


	//   ....[56]....
        /*0a04*/ 	.word	0xffffffff


	//   ....[57]....
        /*0a08*/ 	.word	0xffffffff


	//   ....[58]....
        /*0a0c*/ 	.word	0xffffffff


	//   ....[59]....
        /*0a10*/ 	.word	0xffffffff


	//   ....[60]....
        /*0a14*/ 	.word	0xffffffff


	//   ....[61]....
        /*0a18*/ 	.word	0xffffffff


	//   ....[62]....
        /*0a1c*/ 	.word	0xffffffff


	//   ....[63]....
        /*0a20*/ 	.word	0xffffffff


	//   ....[64]....
        /*0a24*/ 	.word	0xffffffff


	//   ....[65]....
        /*0a28*/ 	.word	0xffffffff


	//   ....[66]....
        /*0a2c*/ 	.word	0xffffffff


	//   ....[67]....
        /*0a30*/ 	.word	0xffffffff


	//   ....[68]....
        /*0a34*/ 	.word	0xffffffff


	//   ....[69]....
        /*0a38*/ 	.word	0xffffffff


	//   ....[70]....
        /*0a3c*/ 	.word	0xffffffff


	//   ....[71]....
        /*0a40*/ 	.word	0xffffffff


	//   ....[72]....
        /*0a44*/ 	.word	0xffffffff


	//   ....[73]....
        /*0a48*/ 	.word	0xffffffff


	//   ....[74]....
        /*0a4c*/ 	.word	0xffffffff


	//   ....[75]....
        /*0a50*/ 	.word	0xffffffff


	//   ....[76]....
        /*0a54*/ 	.word	0xffffffff


	//   ....[77]....
        /*0a58*/ 	.word	0xffffffff


	//   ....[78]....
        /*0a5c*/ 	.word	0xffffffff


	//   ....[79]....
        /*0a60*/ 	.word	0xffffffff


	//   ....[80]....
        /*0a64*/ 	.word	0xffffffff


	//   ....[81]....
        /*0a68*/ 	.word	0xffffffff


	//   ....[82]....
        /*0a6c*/ 	.word	0xffffffff


	//   ....[83]....
        /*0a70*/ 	.word	0xffffffff


	//   ....[84]....
        /*0a74*/ 	.word	0xffffffff


	//   ....[85]....
        /*0a78*/ 	.word	0xffffffff


	//   ....[86]....
        /*0a7c*/ 	.word	0xffffffff


	//   ....[87]....
        /*0a80*/ 	.word	0xffffffff


	//   ....[88]....
        /*0a84*/ 	.word	0xffffffff


	//   ....[89]....
        /*0a88*/ 	.word	0xffffffff


	//   ....[90]....
        /*0a8c*/ 	.word	0xffffffff


	//   ....[91]....
        /*0a90*/ 	.word	0xffffffff


	//   ....[92]....
        /*0a94*/ 	.word	0x0500000f


	//   ....[93]....
        /*0a98*/ 	.word	0x0500000f


	//   ....[94]....
        /*0a9c*/ 	.word	0x0500000f


	//   ....[95]....
        /*0aa0*/ 	.word	0x0500000f


	//   ....[96]....
        /*0aa4*/ 	.word	0x0500000f


	//   ....[97]....
        /*0aa8*/ 	.word	0x0500000f


	//   ....[98]....
        /*0aac*/ 	.word	0x0500000f


	//   ....[99]....
        /*0ab0*/ 	.word	0x0500000f


	//   ....[100]....
        /*0ab4*/ 	.word	0x0500000f


	//   ....[101]....
        /*0ab8*/ 	.word	0x0500000f


	//   ....[102]....
        /*0abc*/ 	.word	0x0500000f


	//   ....[103]....
        /*0ac0*/ 	.word	0x0500000f


	//   ....[104]....
        /*0ac4*/ 	.word	0x0500000f


	//   ....[105]....
        /*0ac8*/ 	.word	0x0500000f


	//   ....[106]....
        /*0acc*/ 	.word	0x0500000f


	//   ....[107]....
        /*0ad0*/ 	.word	0x0500000f


	//   ....[108]....
        /*0ad4*/ 	.word	0x0500000f


	//   ....[109]....
        /*0ad8*/ 	.word	0x0500000f


	//   ....[110]....
        /*0adc*/ 	.word	0x0500000f


	//   ....[111]....
        /*0ae0*/ 	.word	0x0500000f


	//   ....[112]....
        /*0ae4*/ 	.word	0x0500000f


	//   ....[113]....
        /*0ae8*/ 	.word	0x0500000f


	//   ....[114]....
        /*0aec*/ 	.word	0x0500000f


	//   ....[115]....
        /*0af0*/ 	.word	0x0500000f


	//   ....[116]....
        /*0af4*/ 	.word	0x0500000f


	//   ....[117]....
        /*0af8*/ 	.word	0x0500000f


	//   ....[118]....
        /*0afc*/ 	.word	0x0500000f


	//   ....[119]....
        /*0b00*/ 	.word	0x0500000f


	//   ....[120]....
        /*0b04*/ 	.word	0x0500000f


	//   ....[121]....
        /*0b08*/ 	.word	0x0500000f


	//   ....[122]....
        /*0b0c*/ 	.word	0x0500000f


	//   ....[123]....
        /*0b10*/ 	.word	0x0500000f


	//   ....[124]....
        /*0b14*/ 	.word	0x0500000f


	//   ....[125]....
        /*0b18*/ 	.word	0x0500000f


	//   ....[126]....
        /*0b1c*/ 	.word	0x0500000f


	//   ....[127]....
        /*0b20*/ 	.word	0x0500000f


	//   ....[128]....
        /*0b24*/ 	.word	0x0500000f


	//   ....[129]....
        /*0b28*/ 	.word	0x0500000f


	//   ....[130]....
        /*0b2c*/ 	.word	0x0500000f


	//   ....[131]....
        /*0b30*/ 	.word	0x0500000f


	//   ....[132]....
        /*0b34*/ 	.word	0x0500000f


	//   ....[133]....
        /*0b38*/ 	.word	0x0500000f


	//   ....[134]....
        /*0b3c*/ 	.word	0x0500000f


	//   ....[135]....
        /*0b40*/ 	.word	0x0500000f


	//   ....[136]....
        /*0b44*/ 	.word	0x0500000f


	//   ....[137]....
        /*0b48*/ 	.word	0x0500000f


	//   ....[138]....
        /*0b4c*/ 	.word	0x0500000f


	//   ....[139]....
        /*0b50*/ 	.word	0x0500000f


	//   ....[140]....
        /*0b54*/ 	.word	0x0500000f


	//   ....[141]....
        /*0b58*/ 	.word	0x0500000f


	//   ....[142]....
        /*0b5c*/ 	.word	0x0500000f


	//   ....[143]....
        /*0b60*/ 	.word	0x0500000f


	//   ....[144]....
        /*0b64*/ 	.word	0x0500000f


	//   ....[145]....
        /*0b68*/ 	.word	0x0500000f


	//   ....[146]....
        /*0b6c*/ 	.word	0x0500000f


	//   ....[147]....
        /*0b70*/ 	.word	0x0500000f


	//   ....[148]....
        /*0b74*/ 	.word	0x0500000f


	//   ....[149]....
        /*0b78*/ 	.word	0x0500000f


	//   ....[150]....
        /*0b7c*/ 	.word	0x0500000f


	//   ....[151]....
        /*0b80*/ 	.word	0x0500000f


	//   ....[152]....
        /*0b84*/ 	.word	0x0500000f


	//   ....[153]....
        /*0b88*/ 	.word	0x0500000f


	//   ....[154]....
        /*0b8c*/ 	.word	0x0500000f


	//   ....[155]....
        /*0b90*/ 	.word	0x0500000f


	//   ....[156]....
        /*0b94*/ 	.word	0x0500000f


	//   ....[157]....
        /*0b98*/ 	.word	0x0500000f


	//   ....[158]....
        /*0b9c*/ 	.word	0x0500000f


	//   ....[159]....
        /*0ba0*/ 	.word	0x0500000f


	//   ....[160]....
        /*0ba4*/ 	.word	0x0500000f


	//----- nvinfo : EIATTR_COOP_GROUP_INSTR_OFFSETS
	.align		4
.L_1133:
        /*0ba8*/ 	.byte	0x04, 0x28
        /*0baa*/ 	.short	(.L_1135 - .L_1134)


	//   ....[0]....
.L_1134:
        /*0bac*/ 	.word	0x00000070


	//   ....[1]....
        /*0bb0*/ 	.word	0x000001d0


	//   ....[2]....
        /*0bb4*/ 	.word	0x00000220


	//   ....[3]....
        /*0bb8*/ 	.word	0x00000450


	//   ....[4]....
        /*0bbc*/ 	.word	0x000005b0


	//   ....[5]....
        /*0bc0*/ 	.word	0x000006d0


	//   ....[6]....
        /*0bc4*/ 	.word	0x00000830


	//   ....[7]....
        /*0bc8*/ 	.word	0x0000d000


	//   ....[8]....
        /*0bcc*/ 	.word	0x00014280


	//   ....[9]....
        /*0bd0*/ 	.word	0x000142a0


	//   ....[10]....
        /*0bd4*/ 	.word	0x00014f80


	//   ....[11]....
        /*0bd8*/ 	.word	0x00014fb0


	//   ....[12]....
        /*0bdc*/ 	.word	0x00019280


	//   ....[13]....
        /*0be0*/ 	.word	0x00019390


	//   ....[14]....
        /*0be4*/ 	.word	0x0001a350


	//   ....[15]....
        /*0be8*/ 	.word	0x0001a3a0


	//   ....[16]....
        /*0bec*/ 	.word	0x0001dd40


	//   ....[17]....
        /*0bf0*/ 	.word	0x0001ddc0


	//   ....[18]....
        /*0bf4*/ 	.word	0x0001de00


	//   ....[19]....
        /*0bf8*/ 	.word	0x0001de70


	//   ....[20]....
        /*0bfc*/ 	.word	0x00020310


	//   ....[21]....
        /*0c00*/ 	.word	0x00020320


	//   ....[22]....
        /*0c04*/ 	.word	0x000203a0


	//   ....[23]....
        /*0c08*/ 	.word	0x000203b0


	//   ....[24]....
        /*0c0c*/ 	.word	0x00021190


	//   ....[25]....
        /*0c10*/ 	.word	0x000211c0


	//   ....[26]....
        /*0c14*/ 	.word	0x000211f0


	//   ....[27]....
        /*0c18*/ 	.word	0x00021220


	//   ....[28]....
        /*0c1c*/ 	.word	0x00021250


	//   ....[29]....
        /*0c20*/ 	.word	0x00021280


	//   ....[30]....
        /*0c24*/ 	.word	0x000212b0


	//   ....[31]....
        /*0c28*/ 	.word	0x000212e0


	//   ....[32]....
        /*0c2c*/ 	.word	0x00021310


	//   ....[33]....
        /*0c30*/ 	.word	0x00021340


	//   ....[34]....
        /*0c34*/ 	.word	0x00021370


	//   ....[35]....
        /*0c38*/ 	.word	0x000213a0


	//   ....[36]....
        /*0c3c*/ 	.word	0x000213d0


	//   ....[37]....
        /*0c40*/ 	.word	0x00021400


	//   ....[38]....
        /*0c44*/ 	.word	0x00021430


	//   ....[39]....
        /*0c48*/ 	.word	0x00021460


	//   ....[40]....
        /*0c4c*/ 	.word	0x00021490


	//   ....[41]....
        /*0c50*/ 	.word	0x000214c0


	//   ....[42]....
        /*0c54*/ 	.word	0x000214f0


	//   ....[43]....
        /*0c58*/ 	.word	0x00021520


	//   ....[44]....
        /*0c5c*/ 	.word	0x00021550


	//   ....[45]....
        /*0c60*/ 	.word	0x00021590


	//   ....[46]....
        /*0c64*/ 	.word	0x000215c0


	//   ....[47]....
        /*0c68*/ 	.word	0x000215e0


	//   ....[48]....
        /*0c6c*/ 	.word	0x00021610


	//   ....[49]....
        /*0c70*/ 	.word	0x00021620


	//   ....[50]....
        /*0c74*/ 	.word	0x00021630


	//   ....[51]....
        /*0c78*/ 	.word	0x00021640


	//   ....[52]....
        /*0c7c*/ 	.word	0x00021650


	//   ....[53]....
        /*0c80*/ 	.word	0x00021660


	//   ....[54]....
        /*0c84*/ 	.word	0x00021670


	//   ....[55]....
        /*0c88*/ 	.word	0x000216a0


	//   ....[56]....
        /*0c8c*/ 	.word	0x000231b0


	//   ....[57]....
        /*0c90*/ 	.word	0x00023390


	//   ....[58]....
        /*0c94*/ 	.word	0x000233c0


	//   ....[59]....
        /*0c98*/ 	.word	0x000233f0


	//   ....[60]....
        /*0c9c*/ 	.word	0x00023420


	//   ....[61]....
        /*0ca0*/ 	.word	0x00023450


	//   ....[62]....
        /*0ca4*/ 	.word	0x00023480


	//   ....[63]....
        /*0ca8*/ 	.word	0x000235f0


	//   ....[64]....
        /*0cac*/ 	.word	0x00023620


	//   ....[65]....
        /*0cb0*/ 	.word	0x00023650


	//   ....[66]....
        /*0cb4*/ 	.word	0x00023680


	//   ....[67]....
        /*0cb8*/ 	.word	0x000236b0


	//   ....[68]....
        /*0cbc*/ 	.word	0x000236e0


	//   ....[69]....
        /*0cc0*/ 	.word	0x00023780


	//   ....[70]....
        /*0cc4*/ 	.word	0x000237e0


	//   ....[71]....
        /*0cc8*/ 	.word	0x00023870


	//   ....[72]....
        /*0ccc*/ 	.word	0x00024800


	//   ....[73]....
        /*0cd0*/ 	.word	0x00025f90


	//   ....[74]....
        /*0cd4*/ 	.word	0x00028ad0


	//   ....[75]....
        /*0cd8*/ 	.word	0x00028b00


	//   ....[76]....
        /*0cdc*/ 	.word	0x00028b40


	//   ....[77]....
        /*0ce0*/ 	.word	0x00028b70


	//   ....[78]....
        /*0ce4*/ 	.word	0x00028ba0


	//   ....[79]....
        /*0ce8*/ 	.word	0x00028bd0


	//   ....[80]....
        /*0cec*/ 	.word	0x00028c00


	//   ....[81]....
        /*0cf0*/ 	.word	0x00028c30


	//   ....[82]....
        /*0cf4*/ 	.word	0x00028dc0


	//   ....[83]....
        /*0cf8*/ 	.word	0x00028df0


	//   ....[84]....
        /*0cfc*/ 	.word	0x00028e20


	//   ....[85]....
        /*0d00*/ 	.word	0x00028e50


	//   ....[86]....
        /*0d04*/ 	.word	0x00028e80


	//   ....[87]....
        /*0d08*/ 	.word	0x00028eb0


	//   ....[88]....
        /*0d0c*/ 	.word	0x00028f80


	//   ....[89]....
        /*0d10*/ 	.word	0x00028fa0


	//   ....[90]....
        /*0d14*/ 	.word	0x00029010


	//   ....[91]....
        /*0d18*/ 	.word	0x000296d0


	//   ....[92]....
        /*0d1c*/ 	.word	0x00029bf0


	//   ....[93]....
        /*0d20*/ 	.word	0x00029ca0


	//   ....[94]....
        /*0d24*/ 	.word	0x00029d40


	//   ....[95]....
        /*0d28*/ 	.word	0x00029de0


	//   ....[96]....
        /*0d2c*/ 	.word	0x00029e80


	//   ....[97]....
        /*0d30*/ 	.word	0x00029f20


	//   ....[98]....
        /*0d34*/ 	.word	0x00029fc0


	//   ....[99]....
        /*0d38*/ 	.word	0x0002a060


	//   ....[100]....
        /*0d3c*/ 	.word	0x0002a100


	//   ....[101]....
        /*0d40*/ 	.word	0x0002a1f0


	//   ....[102]....
        /*0d44*/ 	.word	0x0002a290


	//   ....[103]....
        /*0d48*/ 	.word	0x0002a330


	//   ....[104]....
        /*0d4c*/ 	.word	0x0002a3d0


	//   ....[105]....
        /*0d50*/ 	.word	0x0002a470


	//   ....[106]....
        /*0d54*/ 	.word	0x0002a510


	//   ....[107]....
        /*0d58*/ 	.word	0x0002a5b0


	//   ....[108]....
        /*0d5c*/ 	.word	0x0002a650


	//   ....[109]....
        /*0d60*/ 	.word	0x0002a940


	//   ....[110]....
        /*0d64*/ 	.word	0x0002aa70


	//   ....[111]....
        /*0d68*/ 	.word	0x0002aba0


	//   ....[112]....
        /*0d6c*/ 	.word	0x0002ac20


	//   ....[113]....
        /*0d70*/ 	.word	0x0002ac80


	//   ....[114]....
        /*0d74*/ 	.word	0x0002ad00


	//   ....[115]....
        /*0d78*/ 	.word	0x0002ad60


	//   ....[116]....
        /*0d7c*/ 	.word	0x0002ade0


	//   ....[117]....
        /*0d80*/ 	.word	0x0002ae40


	//   ....[118]....
        /*0d84*/ 	.word	0x0002aec0


	//   ....[119]....
        /*0d88*/ 	.word	0x0002af20


	//   ....[120]....
        /*0d8c*/ 	.word	0x0002afa0


	//   ....[121]....
        /*0d90*/ 	.word	0x0002b000


	//   ....[122]....
        /*0d94*/ 	.word	0x0002b080


	//   ....[123]....
        /*0d98*/ 	.word	0x0002b0e0


	//   ....[124]....
        /*0d9c*/ 	.word	0x0002b140


	//   ....[125]....
        /*0da0*/ 	.word	0x0002b1a0


	//   ....[126]....
        /*0da4*/ 	.word	0x0002b220


	//   ....[127]....
        /*0da8*/ 	.word	0x0002b280


	//   ....[128]....
        /*0dac*/ 	.word	0x0002b300


	//   ....[129]....
        /*0db0*/ 	.word	0x0002b360


	//   ....[130]....
        /*0db4*/ 	.word	0x0002b3d0


	//   ....[131]....
        /*0db8*/ 	.word	0x0002b430


	//   ....[132]....
        /*0dbc*/ 	.word	0x0002b4b0


	//   ....[133]....
        /*0dc0*/ 	.word	0x0002b510


	//   ....[134]....
        /*0dc4*/ 	.word	0x0002b590


	//   ....[135]....
        /*0dc8*/ 	.word	0x0002b5f0


	//   ....[136]....
        /*0dcc*/ 	.word	0x0002b670


	//   ....[137]....
        /*0dd0*/ 	.word	0x0002b6d0


	//   ....[138]....
        /*0dd4*/ 	.word	0x0002b740


	//   ....[139]....
        /*0dd8*/ 	.word	0x0002b7a0


	//   ....[140]....
        /*0ddc*/ 	.word	0x0002b800


	//   ....[141]....
        /*0de0*/ 	.word	0x0002b940


	//   ....[142]....
        /*0de4*/ 	.word	0x0002bc20


	//   ....[143]....
        /*0de8*/ 	.word	0x0002c040


	//   ....[144]....
        /*0dec*/ 	.word	0x0002c0e0


	//   ....[145]....
        /*0df0*/ 	.word	0x0002c200


	//   ....[146]....
        /*0df4*/ 	.word	0x0002c280


	//   ....[147]....
        /*0df8*/ 	.word	0x0002c300


	//   ....[148]....
        /*0dfc*/ 	.word	0x0002c380


	//   ....[149]....
        /*0e00*/ 	.word	0x0002c400


	//   ....[150]....
        /*0e04*/ 	.word	0x0002c490


	//   ....[151]....
        /*0e08*/ 	.word	0x0002c530


	//   ....[152]....
        /*0e0c*/ 	.word	0x0002c5e0


	//   ....[153]....
        /*0e10*/ 	.word	0x0002c660


	//   ....[154]....
        /*0e14*/ 	.word	0x0002c6e0


	//   ....[155]....
        /*0e18*/ 	.word	0x0002c760


	//   ....[156]....
        /*0e1c*/ 	.word	0x0002c7f0


	//   ....[157]....
        /*0e20*/ 	.word	0x0002c870


	//   ....[158]....
        /*0e24*/ 	.word	0x0002c910


	//   ....[159]....
        /*0e28*/ 	.word	0x0002c9a0


	//   ....[160]....
        /*0e2c*/ 	.word	0x0002cad0


	//----- nvinfo : EIATTR_REG_RECONFIG
	.align		4
.L_1135:
        /*0e30*/ 	.byte	0x01, 0x54
	.zero		2


	//----- nvinfo : EIATTR_SYSCALL_OFFSETS
	.align		4
        /*0e34*/ 	.byte	0x04, 0x46
        /*0e36*/ 	.short	(.L_1137 - .L_1136)


	//   ....[0]....
.L_1136:
        /*0e38*/ 	.word	0x00001a50


	//   ....[1]....
        /*0e3c*/ 	.word	0x00001ba0


	//   ....[2]....
        /*0e40*/ 	.word	0x0000d1c0


	//   ....[3]....
        /*0e44*/ 	.word	0x0000d690


	//   ....[4]....
        /*0e48*/ 	.word	0x00025800


	//   ....[5]....
        /*0e4c*/ 	.word	0x000259b0


	//   ....[6]....
        /*0e50*/ 	.word	0x00025b00


	//   ....[7]....
        /*0e54*/ 	.word	0x00025c30


	//----- nvinfo : EIATTR_MBARRIER_INSTR_OFFSETS
	.align		4
.L_1137:
        /*0e58*/ 	.byte	0x04, 0x39
        /*0e5a*/ 	.short	(.L_1139 - .L_1138)


	//   ....[0]....
.L_1138:
        /*0e5c*/ 	.word	0x00000300
        /*0e60*/ 	.word	0x000000ff
        /*0e64*/ 	.word	0x0002e800
        /*0e68*/ 	.short	0x0100
        /*0e6a*/ 	.byte	0x08
	.zero		1


	//   ....[1]....
        /*0e6c*/ 	.word	0x00000310
        /*0e70*/ 	.word	0x000000ff
        /*0e74*/ 	.word	0x0002e820
        /*0e78*/ 	.short	0x0100
        /*0e7a*/ 	.byte	0x08
	.zero		1


	//   ....[2]....
        /*0e7c*/ 	.word	0x00000400
        /*0e80*/ 	.word	0x000000ff
        /*0e84*/ 	.word	0x0002e830
        /*0e88*/ 	.short	0x0100
        /*0e8a*/ 	.byte	0x08
	.zero		1


	//   ....[3]....
        /*0e8c*/ 	.word	0x00000410
        /*0e90*/ 	.word	0x000000ff
        /*0e94*/ 	.word	0x0002e840
        /*0e98*/ 	.short	0x0100
        /*0e9a*/ 	.byte	0x08
	.zero		1


	//   ....[4]....
        /*0e9c*/ 	.word	0x00000420
        /*0ea0*/ 	.word	0x000000ff
        /*0ea4*/ 	.word	0x0002e838
        /*0ea8*/ 	.short	0x0100
        /*0eaa*/ 	.byte	0x08
	.zero		1


	//   ....[5]....
        /*0eac*/ 	.word	0x00000430
        /*0eb0*/ 	.word	0x000000ff
        /*0eb4*/ 	.word	0x0002e848
        /*0eb8*/ 	.short	0x0100
        /*0eba*/ 	.byte	0x08
	.zero		1


	//   ....[6]....
        /*0ebc*/ 	.word	0x00000560
        /*0ec0*/ 	.word	0x000000ff
        /*0ec4*/ 	.word	0x0002e850
        /*0ec8*/ 	.short	0x0100
        /*0eca*/ 	.byte	0x08
	.zero		1


	//   ....[7]....
        /*0ecc*/ 	.word	0x00000570
        /*0ed0*/ 	.word	0x000000ff
        /*0ed4*/ 	.word	0x0002e860
        /*0ed8*/ 	.short	0x0100
        /*0eda*/ 	.byte	0x08
	.zero		1


	//   ....[8]....
        /*0edc*/ 	.word	0x00000580
        /*0ee0*/ 	.word	0x000000ff
        /*0ee4*/ 	.word	0x0002e858
        /*0ee8*/ 	.short	0x0100
        /*0eea*/ 	.byte	0x08
	.zero		1


	//   ....[9]....
        /*0eec*/ 	.word	0x00000590
        /*0ef0*/ 	.word	0x000000ff
        /*0ef4*/ 	.word	0x0002e868
        /*0ef8*/ 	.short	0x0100
        /*0efa*/ 	.byte	0x08
	.zero		1


	//   ....[10]....
        /*0efc*/ 	.word	0x00000680
        /*0f00*/ 	.word	0x000000ff
        /*0f04*/ 	.word	0x0002e870
        /*0f08*/ 	.short	0x0100
        /*0f0a*/ 	.byte	0x06
	.zero		1


	//   ....[11]....
        /*0f0c*/ 	.word	0x00000690
        /*0f10*/ 	.word	0x000000ff
        /*0f14*/ 	.word	0x0002e880
        /*0f18*/ 	.short	0x0100
        /*0f1a*/ 	.byte	0x06
	.zero		1


	//   ....[12]....
        /*0f1c*/ 	.word	0x000006a0
        /*0f20*/ 	.word	0x000000ff
        /*0f24*/ 	.word	0x0002e878
        /*0f28*/ 	.short	0x0100
        /*0f2a*/ 	.byte	0x06
	.zero		1


	//   ....[13]....
        /*0f2c*/ 	.word	0x000006b0
        /*0f30*/ 	.word	0x000000ff
        /*0f34*/ 	.word	0x0002e888
        /*0f38*/ 	.short	0x0100
        /*0f3a*/ 	.byte	0x06
	.zero		1


	//   ....[14]....
        /*0f3c*/ 	.word	0x000007e0
        /*0f40*/ 	.word	0x000000ff
        /*0f44*/ 	.word	0x0002e890
        /*0f48*/ 	.short	0x0100
        /*0f4a*/ 	.byte	0x08
	.zero		1


	//   ....[15]....
        /*0f4c*/ 	.word	0x000007f0
        /*0f50*/ 	.word	0x000000ff
        /*0f54*/ 	.word	0x0002e8a0
        /*0f58*/ 	.short	0x0100
        /*0f5a*/ 	.byte	0x08
	.zero		1


	//   ....[16]....
        /*0f5c*/ 	.word	0x00000800
        /*0f60*/ 	.word	0x000000ff
        /*0f64*/ 	.word	0x0002e898
        /*0f68*/ 	.short	0x0100
        /*0f6a*/ 	.byte	0x08
	.zero		1


	//   ....[17]....
        /*0f6c*/ 	.word	0x00000810
        /*0f70*/ 	.word	0x000000ff
        /*0f74*/ 	.word	0x0002e8a8
        /*0f78*/ 	.short	0x0100
        /*0f7a*/ 	.byte	0x08
	.zero		1


	//   ....[18]....
        /*0f7c*/ 	.word	0x00000940
        /*0f80*/ 	.word	0x000000ff
        /*0f84*/ 	.word	0x0002e8b0
        /*0f88*/ 	.short	0x0100
        /*0f8a*/ 	.byte	0x08
	.zero		1


	//   ....[19]....
        /*0f8c*/ 	.word	0x00000950
        /*0f90*/ 	.word	0x000000ff
        /*0f94*/ 	.word	0x0002e8c0
        /*0f98*/ 	.short	0x0100
        /*0f9a*/ 	.byte	0x08
	.zero		1


	//   ....[20]....
        /*0f9c*/ 	.word	0x00000960
        /*0fa0*/ 	.word	0x000000ff
        /*0fa4*/ 	.word	0x0002e8b8
        /*0fa8*/ 	.short	0x0100
        /*0faa*/ 	.byte	0x08
	.zero		1


	//   ....[21]....
        /*0fac*/ 	.word	0x00000970
        /*0fb0*/ 	.word	0x000000ff
        /*0fb4*/ 	.word	0x0002e8c8
        /*0fb8*/ 	.short	0x0100
        /*0fba*/ 	.byte	0x08
	.zero		1


	//   ....[22]....
        /*0fbc*/ 	.word	0x00003210
        /*0fc0*/ 	.word	0x0000006d
        /*0fc4*/ 	.word	0x0002e890
        /*0fc8*/ 	.short	0x010a
        /*0fca*/ 	.byte	0x3f
	.zero		1


	//   ....[23]....
        /*0fcc*/ 	.word	0x00007670
        /*0fd0*/ 	.word	0x0000006d
        /*0fd4*/ 	.word	0x0002e890
        /*0fd8*/ 	.short	0x010a
        /*0fda*/ 	.byte	0x3f
	.zero		1


	//   ....[24]....
        /*0fdc*/ 	.word	0x0000b940
        /*0fe0*/ 	.word	0x0000006d
        /*0fe4*/ 	.word	0x0002e890
        /*0fe8*/ 	.short	0x010a
        /*0fea*/ 	.byte	0x3f
	.zero		1


	//   ....[25]....
        /*0fec*/ 	.word	0x0000c040
        /*0ff0*/ 	.word	0x00000030
        /*0ff4*/ 	.word	0x00000000
        /*0ff8*/ 	.short	0x0101
        /*0ffa*/ 	.byte	0x3f
	.zero		1


	//   ....[26]....
        /*0ffc*/ 	.word	0x0000c080
        /*1000*/ 	.word	0x0000006d
        /*1004*/ 	.word	0x0002e8b0
        /*1008*/ 	.short	0x010a
        /*100a*/ 	.byte	0x3f
	.zero		1


	//   ....[27]....
        /*100c*/ 	.word	0x0000c840
        /*1010*/ 	.word	0x0000006d
        /*1014*/ 	.word	0x00000000
        /*1018*/ 	.short	0x0101
        /*101a*/ 	.byte	0x3f
	.zero		1


	//   ....[28]....
        /*101c*/ 	.word	0x0000d280
        /*1020*/ 	.word	0x00000010
        /*1024*/ 	.word	0x0002e800
        /*1028*/ 	.short	0x010a
        /*102a*/ 	.byte	0x3f
	.zero		1


	//   ....[29]....
        /*102c*/ 	.word	0x0000d2d0
        /*1030*/ 	.word	0x00000010
        /*1034*/ 	.word	0x0002e800
        /*1038*/ 	.short	0x010a
        /*103a*/ 	.byte	0x3f
	.zero		1


	//   ....[30]....
        /*103c*/ 	.word	0x0000df20
        /*1040*/ 	.word	0x00000010
        /*1044*/ 	.word	0x0002e800
        /*1048*/ 	.short	0x010a
        /*104a*/ 	.byte	0x3f
	.zero		1


	//   ....[31]....
        /*104c*/ 	.word	0x000104f0
        /*1050*/ 	.word	0x00000010
        /*1054*/ 	.word	0x0002e800
        /*1058*/ 	.short	0x010a
        /*105a*/ 	.byte	0x3f
	.zero		1


	//   ....[32]....
        /*105c*/ 	.word	0x00012640
        /*1060*/ 	.word	0x0000000e
        /*1064*/ 	.word	0x0002e830
        /*1068*/ 	.short	0x010a
        /*106a*/ 	.byte	0x3f
	.zero		1


	//   ....[33]....
        /*106c*/ 	.word	0x000126f0
        /*1070*/ 	.word	0x0000000e
        /*1074*/ 	.word	0x0002e830
        /*1078*/ 	.short	0x010a
        /*107a*/ 	.byte	0x3f
	.zero		1


	//   ....[34]....
        /*107c*/ 	.word	0x00015880
        /*1080*/ 	.word	0x00000039
        /*1084*/ 	.word	0x00000000
        /*1088*/ 	.short	0x0101
        /*108a*/ 	.byte	0x3f
	.zero		1


	//   ....[35]....
        /*108c*/ 	.word	0x00016eb0
        /*1090*/ 	.word	0x00000003
        /*1094*/ 	.word	0x0002e830
        /*1098*/ 	.short	0x010a
        /*109a*/ 	.byte	0x3f
	.zero		1


	//   ....[36]....
        /*109c*/ 	.word	0x00016f00
        /*10a0*/ 	.word	0x00000003
        /*10a4*/ 	.word	0x0002e830
        /*10a8*/ 	.short	0x010a
        /*10aa*/ 	.byte	0x3f
	.zero		1


	//   ....[37]....
        /*10ac*/ 	.word	0x00018440
        /*10b0*/ 	.word	0x00000003
        /*10b4*/ 	.word	0x0002e850
        /*10b8*/ 	.short	0x010a
        /*10ba*/ 	.byte	0x3f
	.zero		1


	//   ....[38]....
        /*10bc*/ 	.word	0x00018480
        /*10c0*/ 	.word	0x00000003
        /*10c4*/ 	.word	0x0002e850
        /*10c8*/ 	.short	0x010a
        /*10ca*/ 	.byte	0x3f
	.zero		1


	//   ....[39]....
        /*10cc*/ 	.word	0x0001afe0
        /*10d0*/ 	.word	0x000000c8
        /*10d4*/ 	.word	0x00000000
        /*10d8*/ 	.short	0x0101
        /*10da*/ 	.byte	0x3f
	.zero		1


	//   ....[40]....
        /*10dc*/ 	.word	0x0001bcf0
        /*10e0*/ 	.word	0x00000076
        /*10e4*/ 	.word	0x00000000
        /*10e8*/ 	.short	0x0101
        /*10ea*/ 	.byte	0x3f
	.zero		1


	//   ....[41]....
        /*10ec*/ 	.word	0x0001bea0
        /*10f0*/ 	.word	0x00000003
        /*10f4*/ 	.word	0x0002e830
        /*10f8*/ 	.short	0x010a
        /*10fa*/ 	.byte	0x3f
	.zero		1


	//   ....[42]....
        /*10fc*/ 	.word	0x0001bef0
        /*1100*/ 	.word	0x00000003
        /*1104*/ 	.word	0x0002e830
        /*1108*/ 	.short	0x010a
        /*110a*/ 	.byte	0x3f
	.zero		1


	//   ....[43]....
        /*110c*/ 	.word	0x0001d420
        /*1110*/ 	.word	0x00000003
        /*1114*/ 	.word	0x0002e850
        /*1118*/ 	.short	0x010a
        /*111a*/ 	.byte	0x3f
	.zero		1


	//   ....[44]....
        /*111c*/ 	.word	0x0001d460
        /*1120*/ 	.word	0x00000003
        /*1124*/ 	.word	0x0002e850
        /*1128*/ 	.short	0x010a
        /*112a*/ 	.byte	0x3f
	.zero		1


	//   ....[45]....
        /*112c*/ 	.word	0x0001f150
        /*1130*/ 	.word	0x00000076
        /*1134*/ 	.word	0x00000000
        /*1138*/ 	.short	0x0101
        /*113a*/ 	.byte	0x3f
	.zero		1


	//   ....[46]....
        /*113c*/ 	.word	0x0001fe00
        /*1140*/ 	.word	0x00000066
        /*1144*/ 	.word	0x00000000
        /*1148*/ 	.short	0x0101
        /*114a*/ 	.byte	0x3f
	.zero		1


	//   ....[47]....
        /*114c*/ 	.word	0x0001fe90
        /*1150*/ 	.word	0x0000000d
        /*1154*/ 	.word	0x0002e850
        /*1158*/ 	.short	0x010a
        /*115a*/ 	.byte	0x3f
	.zero		1


	//   ....[48]....
        /*115c*/ 	.word	0x0001ff10
        /*1160*/ 	.word	0x0000000d
        /*1164*/ 	.word	0x0002e850
        /*1168*/ 	.short	0x010a
        /*116a*/ 	.byte	0x3f
	.zero		1


	//   ....[49]....
        /*116c*/ 	.word	0x00020a50
        /*1170*/ 	.word	0x00000000
        /*1174*/ 	.word	0x00000000
        /*1178*/ 	.short	0x0101
        /*117a*/ 	.byte	0x3f
	.zero		1


	//   ....[50]....
        /*117c*/ 	.word	0x00022130
        /*1180*/ 	.word	0x00000000
        /*1184*/ 	.word	0x00000000
        /*1188*/ 	.short	0x0101
        /*118a*/ 	.byte	0x3f
	.zero		1


	//   ....[51]....
        /*118c*/ 	.word	0x00024910
        /*1190*/ 	.word	0x0000000b
        /*1194*/ 	.word	0x0002e820
        /*1198*/ 	.short	0x010a
        /*119a*/ 	.byte	0x3f
	.zero		1


	//   ....[52]....
        /*119c*/ 	.word	0x000249e0
        /*11a0*/ 	.word	0x00000008
        /*11a4*/ 	.word	0x0002e8a0
        /*11a8*/ 	.short	0x010a
        /*11aa*/ 	.byte	0x3f
	.zero		1


	//   ....[53]....
        /*11ac*/ 	.word	0x00024c20
        /*11b0*/ 	.word	0x00000008
        /*11b4*/ 	.word	0x0002e8c0
        /*11b8*/ 	.short	0x010a
        /*11ba*/ 	.byte	0x3f
	.zero		1


	//   ....[54]....
        /*11bc*/ 	.word	0x00025000
        /*11c0*/ 	.word	0x00000006
        /*11c4*/ 	.word	0x0002e8a0
        /*11c8*/ 	.short	0x010a
        /*11ca*/ 	.byte	0x3f
	.zero		1


	//   ....[55]....
        /*11cc*/ 	.word	0x00025220
        /*11d0*/ 	.word	0x00000006
        /*11d4*/ 	.word	0x0002e8c0
        /*11d8*/ 	.short	0x010a
        /*11da*/ 	.byte	0x3f
	.zero		1


	//   ....[56]....
        /*11dc*/ 	.word	0x00026230
        /*11e0*/ 	.word	0x00000004
        /*11e4*/ 	.word	0x0002e880
        /*11e8*/ 	.short	0x010a
        /*11ea*/ 	.byte	0x3f
	.zero		1


	//   ....[57]....
        /*11ec*/ 	.word	0x00026410
        /*11f0*/ 	.word	0x00000004
        /*11f4*/ 	.word	0x0002e840
        /*11f8*/ 	.short	0x010a
        /*11fa*/ 	.byte	0x3f
	.zero		1


	//   ....[58]....
        /*11fc*/ 	.word	0x00026790
        /*1200*/ 	.word	0x00000004
        /*1204*/ 	.word	0x0002e820
        /*1208*/ 	.short	0x010a
        /*120a*/ 	.byte	0x3f
	.zero		1


	//   ....[59]....
        /*120c*/ 	.word	0x00026ac0
        /*1210*/ 	.word	0x00000005
        /*1214*/ 	.word	0x0002e880
        /*1218*/ 	.short	0x010a
        /*121a*/ 	.byte	0x3f
	.zero		1


	//   ....[60]....
        /*121c*/ 	.word	0x00026d30
        /*1220*/ 	.word	0x00000005
        /*1224*/ 	.word	0x0002e840
        /*1228*/ 	.short	0x010a
        /*122a*/ 	.byte	0x3f
	.zero		1


	//   ....[61]....
        /*122c*/ 	.word	0x00027030
        /*1230*/ 	.word	0x00000012
        /*1234*/ 	.word	0x0002e870
        /*1238*/ 	.short	0x010a
        /*123a*/ 	.byte	0x3f
	.zero		1


	//   ....[62]....
        /*123c*/ 	.word	0x000270a0
        /*1240*/ 	.word	0x00000012
        /*1244*/ 	.word	0x0002e860
        /*1248*/ 	.short	0x010a
        /*124a*/ 	.byte	0x3f
	.zero		1


	//   ....[63]....
        /*124c*/ 	.word	0x00027b70
        /*1250*/ 	.word	0x00000012
        /*1254*/ 	.word	0x0002e850
        /*1258*/ 	.short	0x0101
        /*125a*/ 	.byte	0x3f
	.zero		1


	//   ....[64]....
        /*125c*/ 	.word	0x00027be0
        /*1260*/ 	.word	0x00000012
        /*1264*/ 	.word	0x00000000
        /*1268*/ 	.short	0x0101
        /*126a*/ 	.byte	0x3f
	.zero		1


	//   ....[65]....
        /*126c*/ 	.word	0x00027de0
        /*1270*/ 	.word	0x00000000
        /*1274*/ 	.word	0x0002e870
        /*1278*/ 	.short	0x010a
        /*127a*/ 	.byte	0x3f
	.zero		1


	//   ....[66]....
        /*127c*/ 	.word	0x00027e50
        /*1280*/ 	.word	0x00000000
        /*1284*/ 	.word	0x0002e860
        /*1288*/ 	.short	0x010a
        /*128a*/ 	.byte	0x3f
	.zero		1


	//   ....[67]....
        /*128c*/ 	.word	0x00028880
        /*1290*/ 	.word	0x00000000
        /*1294*/ 	.word	0x0002e850
        /*1298*/ 	.short	0x0101
        /*129a*/ 	.byte	0x3f
	.zero		1


	//   ....[68]....
        /*129c*/ 	.word	0x000288c0
        /*12a0*/ 	.word	0x00000000
        /*12a4*/ 	.word	0x00000000
        /*12a8*/ 	.short	0x0101
        /*12aa*/ 	.byte	0x3f
	.zero		1


	//   ....[69]....
        /*12ac*/ 	.word	0x00029650
        /*12b0*/ 	.word	0x00000000
        /*12b4*/ 	.word	0x0002e820
        /*12b8*/ 	.short	0x010a
        /*12ba*/ 	.byte	0x3f
	.zero		1


	//   ....[70]....
        /*12bc*/ 	.word	0x00029820
        /*12c0*/ 	.word	0x00000006
        /*12c4*/ 	.word	0x00000000
        /*12c8*/ 	.short	0x010a
        /*12ca*/ 	.byte	0x3f
	.zero		1


	//   ....[71]....
        /*12cc*/ 	.word	0x00029890
        /*12d0*/ 	.word	0x00000007
        /*12d4*/ 	.word	0x00000000
        /*12d8*/ 	.short	0x010a
        /*12da*/ 	.byte	0x3f
	.zero		1


	//   ....[72]....
        /*12dc*/ 	.word	0x000298f0
        /*12e0*/ 	.word	0x00000004
        /*12e4*/ 	.word	0x0002e860
        /*12e8*/ 	.short	0x010a
        /*12ea*/ 	.byte	0x3f
	.zero		1


	//   ....[73]....
        /*12ec*/ 	.word	0x00029940
        /*12f0*/ 	.word	0x00000003
        /*12f4*/ 	.word	0x0002e860
        /*12f8*/ 	.short	0x010a
        /*12fa*/ 	.byte	0x3f
	.zero		1


	//   ....[74]....
        /*12fc*/ 	.word	0x00029980
        /*1300*/ 	.word	0x00000004
        /*1304*/ 	.word	0x0002e880
        /*1308*/ 	.short	0x010a
        /*130a*/ 	.byte	0x3f
	.zero		1


	//   ....[75]....
        /*130c*/ 	.word	0x000299a0
        /*1310*/ 	.word	0x00000003
        /*1314*/ 	.word	0x0002e880
        /*1318*/ 	.short	0x010a
        /*131a*/ 	.byte	0x3f
	.zero		1


	//   ....[76]....
        /*131c*/ 	.word	0x00029a00
        /*1320*/ 	.word	0x0000006d
        /*1324*/ 	.word	0x0002e890
        /*1328*/ 	.short	0x010a
        /*132a*/ 	.byte	0x3f
	.zero		1


	//   ....[77]....
        /*132c*/ 	.word	0x00029a50
        /*1330*/ 	.word	0x0000006d
        /*1334*/ 	.word	0x0002e890
        /*1338*/ 	.short	0x010a
        /*133a*/ 	.byte	0x3f
	.zero		1


	//   ....[78]....
        /*133c*/ 	.word	0x00029aa0
        /*1340*/ 	.word	0x0000006d
        /*1344*/ 	.word	0x0002e890
        /*1348*/ 	.short	0x010a
        /*134a*/ 	.byte	0x3f
	.zero		1


	//   ....[79]....
        /*134c*/ 	.word	0x00029af0
        /*1350*/ 	.word	0x0000006d
        /*1354*/ 	.word	0x0002e8b0
        /*1358*/ 	.short	0x010a
        /*135a*/ 	.byte	0x3f
	.zero		1


	//   ....[80]....
        /*135c*/ 	.word	0x0002a140
        /*1360*/ 	.word	0x00000010
        /*1364*/ 	.word	0x0002e800
        /*1368*/ 	.short	0x010a
        /*136a*/ 	.byte	0x3f
	.zero		1


	//   ....[81]....
        /*136c*/ 	.word	0x0002a690
        /*1370*/ 	.word	0x00000010
        /*1374*/ 	.word	0x0002e800
        /*1378*/ 	.short	0x010a
        /*137a*/ 	.byte	0x3f
	.zero		1


	//   ....[82]....
        /*137c*/ 	.word	0x0002a6e0
        /*1380*/ 	.word	0x0000000e
        /*1384*/ 	.word	0x0002e830
        /*1388*/ 	.short	0x010a
        /*138a*/ 	.byte	0x3f
	.zero		1


	//   ....[83]....
        /*138c*/ 	.word	0x0002a730
        /*1390*/ 	.word	0x00000003
        /*1394*/ 	.word	0x0002e830
        /*1398*/ 	.short	0x010a
        /*139a*/ 	.byte	0x3f
	.zero		1


	//   ....[84]....
        /*139c*/ 	.word	0x0002a780
        /*13a0*/ 	.word	0x00000003
        /*13a4*/ 	.word	0x0002e850
        /*13a8*/ 	.short	0x010a
        /*13aa*/ 	.byte	0x3f
	.zero		1


	//   ....[85]....
        /*13ac*/ 	.word	0x0002a7d0
        /*13b0*/ 	.word	0x00000003
        /*13b4*/ 	.word	0x0002e830
        /*13b8*/ 	.short	0x010a
        /*13ba*/ 	.byte	0x3f
	.zero		1


	//   ....[86]....
        /*13bc*/ 	.word	0x0002a820
        /*13c0*/ 	.word	0x00000003
        /*13c4*/ 	.word	0x0002e850
        /*13c8*/ 	.short	0x010a
        /*13ca*/ 	.byte	0x3f
	.zero		1


	//   ....[87]....
        /*13cc*/ 	.word	0x0002a870
        /*13d0*/ 	.word	0x0000000d
        /*13d4*/ 	.word	0x0002e850
        /*13d8*/ 	.short	0x010a
        /*13da*/ 	.byte	0x3f
	.zero		1


	//   ....[88]....
        /*13dc*/ 	.word	0x0002ba00
        /*13e0*/ 	.word	0x0000000b
        /*13e4*/ 	.word	0x0002e820
        /*13e8*/ 	.short	0x010a
        /*13ea*/ 	.byte	0x3f
	.zero		1


	//   ....[89]....
        /*13ec*/ 	.word	0x0002ba50
        /*13f0*/ 	.word	0x00000008
        /*13f4*/ 	.word	0x0002e8a0
        /*13f8*/ 	.short	0x010a
        /*13fa*/ 	.byte	0x3f
	.zero		1


	//   ....[90]....
        /*13fc*/ 	.word	0x0002baa0
        /*1400*/ 	.word	0x00000008
        /*1404*/ 	.word	0x0002e8c0
        /*1408*/ 	.short	0x010a
        /*140a*/ 	.byte	0x3f
	.zero		1


	//   ....[91]....
        /*140c*/ 	.word	0x0002baf0
        /*1410*/ 	.word	0x00000006
        /*1414*/ 	.word	0x0002e8a0
        /*1418*/ 	.short	0x010a
        /*141a*/ 	.byte	0x3f
	.zero		1


	//   ....[92]....
        /*141c*/ 	.word	0x0002bb40
        /*1420*/ 	.word	0x00000006
        /*1424*/ 	.word	0x0002e8c0
        /*1428*/ 	.short	0x010a
        /*142a*/ 	.byte	0x3f
	.zero		1


	//   ....[93]....
        /*142c*/ 	.word	0x0002bce0
        /*1430*/ 	.word	0x00000004
        /*1434*/ 	.word	0x0002e880
        /*1438*/ 	.short	0x010a
        /*143a*/ 	.byte	0x3f
	.zero		1


	//   ....[94]....
        /*143c*/ 	.word	0x0002bd30
        /*1440*/ 	.word	0x00000004
        /*1444*/ 	.word	0x0002e840
        /*1448*/ 	.short	0x010a
        /*144a*/ 	.byte	0x3f
	.zero		1


	//   ....[95]....
        /*144c*/ 	.word	0x0002bdb0
        /*1450*/ 	.word	0x00000004
        /*1454*/ 	.word	0x0002e820
        /*1458*/ 	.short	0x010a
        /*145a*/ 	.byte	0x3f
	.zero		1


	//   ....[96]....
        /*145c*/ 	.word	0x0002be00
        /*1460*/ 	.word	0x00000005
        /*1464*/ 	.word	0x0002e880
        /*1468*/ 	.short	0x010a
        /*146a*/ 	.byte	0x3f
	.zero		1


	//   ....[97]....
        /*146c*/ 	.word	0x0002be50
        /*1470*/ 	.word	0x00000005
        /*1474*/ 	.word	0x0002e840
        /*1478*/ 	.short	0x010a
        /*147a*/ 	.byte	0x3f
	.zero		1


	//   ....[98]....
        /*147c*/ 	.word	0x0002bea0
        /*1480*/ 	.word	0x00000012
        /*1484*/ 	.word	0x0002e870
        /*1488*/ 	.short	0x010a
        /*148a*/ 	.byte	0x3f
	.zero		1


	//   ....[99]....
        /*148c*/ 	.word	0x0002bef0
        /*1490*/ 	.word	0x00000012
        /*1494*/ 	.word	0x0002e860
        /*1498*/ 	.short	0x010a
        /*149a*/ 	.byte	0x3f
	.zero		1


	//   ....[100]....
        /*149c*/ 	.word	0x0002bf40
        /*14a0*/ 	.word	0x00000000
        /*14a4*/ 	.word	0x0002e870
        /*14a8*/ 	.short	0x010a
        /*14aa*/ 	.byte	0x3f
	.zero		1


	//   ....[101]....
        /*14ac*/ 	.word	0x0002bf90
        /*14b0*/ 	.word	0x00000000
        /*14b4*/ 	.word	0x0002e860
        /*14b8*/ 	.short	0x010a
        /*14ba*/ 	.byte	0x3f
	.zero		1


	//   ....[102]....
        /*14bc*/ 	.word	0x0002c9f0
        /*14c0*/ 	.word	0x00000000
        /*14c4*/ 	.word	0x0002e820
        /*14c8*/ 	.short	0x010a
        /*14ca*/ 	.byte	0x3f
	.zero		1


	//   ....[103]....
        /*14cc*/ 	.word	0x0002cb90
        /*14d0*/ 	.word	0x00000006
        /*14d4*/ 	.word	0x00000000
        /*14d8*/ 	.short	0x010a
        /*14da*/ 	.byte	0x3f
	.zero		1


	//   ....[104]....
        /*14dc*/ 	.word	0x0002cbe0
        /*14e0*/ 	.word	0x00000007
        /*14e4*/ 	.word	0x00000000
        /*14e8*/ 	.short	0x010a
        /*14ea*/ 	.byte	0x3f
	.zero		1


	//   ....[105]....
        /*14ec*/ 	.word	0x0002cc30
        /*14f0*/ 	.word	0x00000004
        /*14f4*/ 	.word	0x0002e860
        /*14f8*/ 	.short	0x010a
        /*14fa*/ 	.byte	0x3f
	.zero		1


	//   ....[106]....
        /*14fc*/ 	.word	0x0002cc80
        /*1500*/ 	.word	0x00000003
        /*1504*/ 	.word	0x0002e860
        /*1508*/ 	.short	0x010a
        /*150a*/ 	.byte	0x3f
	.zero		1


	//   ....[107]....
        /*150c*/ 	.word	0x0002ccd0
        /*1510*/ 	.word	0x00000004
        /*1514*/ 	.word	0x0002e880
        /*1518*/ 	.short	0x010a
        /*151a*/ 	.byte	0x3f
	.zero		1


	//----- nvinfo : EIATTR_NUM_MBARRIERS
	.align		4
.L_1139:
        /*151c*/ 	.byte	0x03, 0x38
        /*151e*/ 	.short	0x0016


	//----- nvinfo : EIATTR_EXIT_INSTR_OFFSETS
	.align		4
        /*1520*/ 	.byte	0x04, 0x1c
        /*1522*/ 	.short	(.L_1141 - .L_1140)


	//   ....[0]....
.L_1140:
        /*1524*/ 	.word	0x000299f0


	//----- nvinfo : EIATTR_MAX_THREADS
	.align		4
.L_1141:
        /*1528*/ 	.byte	0x04, 0x05
        /*152a*/ 	.short	(.L_1143 - .L_1142)
.L_1142:
        /*152c*/ 	.word	0x00000180
        /*1530*/ 	.word	0x00000001
        /*1534*/ 	.word	0x00000001


	//----- nvinfo : EIATTR_CRS_STACK_SIZE
	.align		4
.L_1143:
        /*1538*/ 	.byte	0x04, 0x1e
        /*153a*/ 	.short	(.L_1145 - .L_1144)
.L_1144:
        /*153c*/ 	.word	0x00000000


	//----- nvinfo : EIATTR_CBANK_PARAM_SIZE
	.align		4
.L_1145:
        /*1540*/ 	.byte	0x03, 0x19
        /*1542*/ 	.short	0x0a70


	//----- nvinfo : EIATTR_PARAM_CBANK
	.align		4
        /*1544*/ 	.byte	0x04, 0x0a
        /*1546*/ 	.short	(.L_1147 - .L_1146)
	.align		4
.L_1146:
        /*1548*/ 	.word	index@(.nv.constant0._ZN7cutlass13device_kernelIN5flash11enable_sm90INS1_16FlashAttnFwdSm90INS1_25CollectiveMainloopFwdSm90ILi2EN4cute5tupleIJNS5_1CILi1EEES8_S8_EEENS6_IJNS7_ILi128EEENS7_ILi224EEESA_EEELi128ENS_12float_e4m3_tEfNS_4arch4Sm90ELb1ELb0ELb0ELb1ELb0ELb1ELb0ELb1ELb1ELb0ELb0ELb0EEENS1_21CollectiveEpilogueFwdINS6_IJSA_SA_SB_EEES9_NS_10bfloat16_tESF_Li256ELb1ELb0ELb0ELb1EEENS1_36VarlenDynamicPersistentTileSchedulerILi128ELi224ELi256ELi128ELb0ELb0ELb1ELb1ELb1ELb1EEEEEEEEEvNT_6ParamsE)
        /*154c*/ 	.short	0x0210
        /*154e*/ 	.short	0x0a70


	//----- nvinfo : EIATTR_SW_WAR
	.align		4
.L_1147:
        /*1550*/ 	.byte	0x04, 0x36
        /*1552*/ 	.short	(.L_1149 - .L_1148)
.L_1148:
        /*1554*/ 	.word	0x00000008
.L_1149:


//--------------------- .nv.info._ZN7cutlass13device_kernelIN5flash11enable_sm90INS1_16FlashAttnFwdSm90INS1_25CollectiveMainloopFwdSm90ILi2EN4cute5tupleIJNS5_1CILi1EEES8_S8_EEENS6_IJNS7_ILi192EEENS7_ILi128EEENS7_ILi96EEEEEELi96ENS_12float_e4m3_tEfNS_4arch4Sm90ELb0ELb0ELb0ELb0ELb0ELb0ELb0ELb1ELb1ELb0ELb0ELb0EEENS1_21CollectiveEpilogueFwdINS6_IJSA_SC_SB_EEES9_NS_10bfloat16_tESG_Li384ELb0ELb0ELb0ELb1EEENS1_29StaticPersistentTileSchedulerILb0EEEEEEEEEvNT_6ParamsE --------------------------
	.section	.nv.info._ZN7cutlass13device_kernelIN5flash11enable_sm90INS1_16FlashAttnFwdSm90INS1_25CollectiveMainloopFwdSm90ILi2EN4cute5tupleIJNS5_1CILi1EEES8_S8_EEENS6_IJNS7_ILi192EEENS7_ILi128EEENS7_ILi96EEEEEELi96ENS_12float_e4m3_tEfNS_4arch4Sm90ELb0ELb0ELb0ELb0ELb0ELb0ELb0ELb1ELb1ELb0ELb0ELb0EEENS1_21CollectiveEpilogueFwdINS6_IJSA_SC_SB_EEES9_NS_10bfloat16_tESG_Li384ELb0ELb0ELb0ELb1EEENS1_29StaticPersistentTileSchedulerILb0EEEEEEEEEvNT_6ParamsE,"",@"SHT_CUDA_INFO"
	.sectionflags	@""
	.align	4


	//----- nvinfo : EIATTR_CUDA_API_VERSION
	.align		4
        /*0000*/ 	.byte	0x04, 0x37
        /*0002*/ 	.short	(.L_1151 - .L_1150)
.L_1150:
        /*0004*/ 	.word	0x00000082


	//----- nvinfo : EIATTR_KPARAM_INFO
	.align		4
.L_1151:
        /*0008*/ 	.byte	0x04, 0x17
        /*000a*/ 	.short	(.L_1153 - .L_1152)
.L_1152:
        /*000c*/ 	.word	0x00000000
        /*0010*/ 	.short	0x0000
        /*0012*/ 	.short	0x0070
        /*0014*/ 	.byte	0x00, 0xf0, 0x01, 0x2e


	//----- nvinfo : EIATTR_SPARSE_MMA_MASK
	.align		4
.L_1153:
        /*0018*/ 	.byte	0x03, 0x50
        /*001a*/ 	.short	0x0000


	//----- nvinfo : EIATTR_MAXREG_COUNT
	.align		4
        /*001c*/ 	.byte	0x03, 0x1b
        /*001e*/ 	.short	0x0080


	//----- nvinfo : EIATTR_NUM_BARRIERS
	.align		4
        /*0020*/ 	.byte	0x02, 0x4c
        /*0022*/ 	.byte	0x09
	.zero		1


	//----- nvinfo : EIATTR_EXTERNS
	.align		4
        /*0024*/ 	.byte	0x04, 0x0f
        /*0026*/ 	.short	(.L_1155 - .L_1154)


	//   ....[0]....
	.align		4
.L_1154:
        /*0028*/ 	.word	index@(__assertfail)


	//----- nvinfo : EIATTR_MERCURY_ISA_VERSION
	.align		4
.L_1155:
        /*002c*/ 	.byte	0x03, 0x5f
        /*002e*/ 	.short	0x0101


	//----- nvinfo : EIATTR_INT_WARP_WIDE_INSTR_OFFSETS
	.align		4
        /*0030*/ 	.byte	0x04, 0x31
        /*0032*/ 	.short	(.L_1157 - .L_1156)


	//   ....[0]....
.L_1156:
        /*0034*/ 	.word	0x00000180


	//   ....[1]....
        /*0038*/ 	.word	0x000001b0


	//   ....[2]....
        /*003c*/ 	.word	0x000001c0


	//   ....[3]....
        /*0040*/ 	.word	0x000073a0


	//----- nvinfo : EIATTR_COOP_GROUP_MASK_REGIDS
	.align		4
.L_1157:
        /*0044*/ 	.byte	0x04, 0x29
        /*0046*/ 	.short	(.L_1159 - .L_1158)


	//   ....[0]....
.L_1158:
        /*0048*/ 	.word	0xffffffff


	//   ....[1]....
        /*004c*/ 	.word	0xffffffff


	//   ....[2]....
        /*0050*/ 	.word	0xffffffff


	//   ....[3]....
        /*0054*/ 	.word	0xffffffff


	//   ....[4]....
        /*0058*/ 	.word	0xffffffff


	//   ....[5]....
        /*005c*/ 	.word	0xffffffff


	//   ....[6]....
        /*0060*/ 	.word	0xffffffff


	//   ....[7]....
        /*0064*/ 	.word	0xffffffff


	//   ....[8]....
        /*0068*/ 	.word	0xffffffff


	//   ....[9]....
        /*006c*/ 	.word	0xffffffff


	//   ....[10]....
        /*0070*/ 	.word	0xffffffff


	//   ....[11]....
        /*0074*/ 	.word	0xffffffff


	//   ....[12]....
        /*0078*/ 	.word	0xffffffff


	//   ....[13]....
        /*007c*/ 	.word	0xffffffff


	//   ....[14]....
        /*0080*/ 	.word	0xffffffff


	//   ....[15]....
        /*0084*/ 	.word	0xffffffff


	//   ....[16]....
        /*0088*/ 	.word	0xffffffff


	//   ....[17]....
        /*008c*/ 	.word	0xffffffff


	//   ....[18]....
        /*0090*/ 	.word	0xffffffff


	//   ....[19]....
        /*0094*/ 	.word	0xffffffff


	//   ....[20]....
        /*0098*/ 	.word	0xffffffff


	//   ....[21]....
        /*009c*/ 	.word	0xffffffff


	//   ....[22]....
        /*00a0*/ 	.word	0xffffffff


	//   ....[23]....
        /*00a4*/ 	.word	0xffffffff


	//   ....[24]....
        /*00a8*/ 	.word	0xffffffff


	//   ....[25]....
        /*00ac*/ 	.word	0xffffffff


	//   ....[26]....
        /*00b0*/ 	.word	0xffffffff


	//   ....[27]....
        /*00b4*/ 	.word	0xffffffff


	//   ....[28]....
        /*00b8*/ 	.word	0xffffffff


	//   ....[29]....
        /*00bc*/ 	.word	0xffffffff


	//   ....[30]....
        /*00c0*/ 	.word	0xffffffff


	//   ....[31]....
        /*00c4*/ 	.word	0xffffffff


	//   ....[32]....
        /*00c8*/ 	.word	0xffffffff


	//   ....[33]....
        /*00cc*/ 	.word	0xffffffff


	//   ....[34]....
        /*00d0*/ 	.word	0xffffffff


	//   ....[35]....
        /*00d4*/ 	.word	0xffffffff


	//   ....[36]....
        /*00d8*/ 	.word	0xffffffff


	//   ....[37]....
        /*00dc*/ 	.word	0xffffffff


	//   ....[38]....
        /*00e0*/ 	.word	0xffffffff


	//   ....[39]....
        /*00e4*/ 	.word	0xffffffff


	//   ....[40]....
        /*00e8*/ 	.word	0xffffffff


	//   ....[41]....
        /*00ec*/ 	.word	0xffffffff


	//   ....[42]....
        /*00f0*/ 	.word	0xffffffff


	//   ....[43]....
        /*00f4*/ 	.word	0xffffffff


	//   ....[44]....
        /*00f8*/ 	.word	0xffffffff


	//   ....[45]....
        /*00fc*/ 	.word	0xffffffff


	//   ....[46]....
        /*0100*/ 	.word	0xffffffff


	//   ....[47]....
        /*0104*/ 	.word	0x0500000f


	//----- nvinfo : EIATTR_COOP_GROUP_INSTR_OFFSETS
	.align		4
.L_1159:
        /*0108*/ 	.byte	0x04, 0x28
        /*010a*/ 	.short	(.L_1161 - .L_1160)


	//   ....[0]....
.L_1160:
        /*010c*/ 	.word	0x00000050


	//   ....[1]....
        /*0110*/ 	.word	0x00000190


	//   ....[2]....
        /*0114*/ 	.word	0x000001e0


	//   ....[3]....
        /*0118*/ 	.word	0x000003d0


	//   ....[4]....
        /*011c*/ 	.word	0x00000530


	//   ....[5]....
        /*0120*/ 	.word	0x00000650


	//   ....[6]....
        /*0124*/ 	.word	0x000007b0


	//   ....[7]....
        /*0128*/ 	.word	0x00000dd0


	//   ....[8]....
        /*012c*/ 	.word	0x00002240


	//   ....[9]....
        /*0130*/ 	.word	0x00002330


	//   ....[10]....
        /*0134*/ 	.word	0x00002880


	//   ....[11]....
        /*0138*/ 	.word	0x000028f0


	//   ....[12]....
        /*013c*/ 	.word	0x00003d20


	//   ....[13]....
        /*0140*/ 	.word	0x00003d50


	//   ....[14]....
        /*0144*/ 	.word	0x00003de0


	//   ....[15]....
        /*0148*/ 	.word	0x00003df0


	//   ....[16]....
        /*014c*/ 	.word	0x000054d0


	//   ....[17]....
        /*0150*/ 	.word	0x000054e0


	//   ....[18]....
        /*0154*/ 	.word	0x00005560


	//   ....[19]....
        /*0158*/ 	.word	0x00005570


	//   ....[20]....
        /*015c*/ 	.word	0x00006220


	//   ....[21]....
        /*0160*/ 	.word	0x00006230


	//   ....[22]....
        /*0164*/ 	.word	0x00006240


	//   ....[23]....
        /*0168*/ 	.word	0x00006250


	//   ....[24]....
        /*016c*/ 	.word	0x00006260


	//   ....[25]....
        /*0170*/ 	.word	0x00006270


	//   ....[26]....
        /*0174*/ 	.word	0x00006280


	//   ....[27]....
        /*0178*/ 	.word	0x00006290


	//   ....[28]....
        /*017c*/ 	.word	0x000062c0


	//   ....[29]....
        /*0180*/ 	.word	0x000062d0


	//   ....[30]....
        /*0184*/ 	.word	0x00006300


	//   ....[31]....
        /*0188*/ 	.word	0x00006310


	//   ....[32]....
        /*018c*/ 	.word	0x00006340


	//   ....[33]....
        /*0190*/ 	.word	0x00006350


	//   ....[34]....
        /*0194*/ 	.word	0x00006380


	//   ....[35]....
        /*0198*/ 	.word	0x00006390


	//   ....[36]....
        /*019c*/ 	.word	0x000063c0


	//   ....[37]....
        /*01a0*/ 	.word	0x000063d0


	//   ....[38]....
        /*01a4*/ 	.word	0x00006400


	//   ....[39]....
        /*01a8*/ 	.word	0x00006410


	//   ....[40]....
        /*01ac*/ 	.word	0x00006420


	//   ....[41]....
        /*01b0*/ 	.word	0x00006430


	//   ....[42]....
        /*01b4*/ 	.word	0x00006460


	//   ....[43]....
        /*01b8*/ 	.word	0x00006490


	//   ....[44]....
        /*01bc*/ 	.word	0x00006640


	//   ....[45]....
        /*01c0*/ 	.word	0x000074e0


	//   ....[46]....
        /*01c4*/ 	.word	0x000093a0


	//   ....[47]....
        /*01c8*/ 	.word	0x00009890


	//----- nvinfo : EIATTR_REG_RECONFIG
	.align		4
.L_1161:
        /*01cc*/ 	.byte	0x01, 0x54
	.zero		2


	//----- nvinfo : EIATTR_SYSCALL_OFFSETS
	.align		4
        /*01d0*/ 	.byte	0x04, 0x46
        /*01d2*/ 	.short	(.L_1163 - .L_1162)


	//   ....[0]....
.L_1162:
        /*01d4*/ 	.word	0x00001450


	//   ....[1]....
        /*01d8*/ 	.word	0x00006e70


	//   ....[2]....
        /*01dc*/ 	.word	0x00006fc0


	//   ....[3]....
        /*01e0*/ 	.word	0x00007100


	//   ....[4]....
        /*01e4*/ 	.word	0x00007220


	//----- nvinfo : EIATTR_MBARRIER_INSTR_OFFSETS
	.align		4
.L_1163:
        /*01e8*/ 	.byte	0x04, 0x39
        /*01ea*/ 	.short	(.L_1165 - .L_1164)


	//   ....[0]....
.L_1164:
        /*01ec*/ 	.word	0x00000280
        /*01f0*/ 	.word	0x000000ff
        /*01f4*/ 	.word	0x00019c00
        /*01f8*/ 	.short	0x0100
        /*01fa*/ 	.byte	0x06
	.zero		1


	//   ....[1]....
        /*01fc*/ 	.word	0x00000290
        /*0200*/ 	.word	0x000000ff
        /*0204*/ 	.word	0x00019c20
        /*0208*/ 	.short	0x0100
        /*020a*/ 	.byte	0x06
	.zero		1


	//   ....[2]....
        /*020c*/ 	.word	0x00000380
        /*0210*/ 	.word	0x000000ff
        /*0214*/ 	.word	0x00019c30
        /*0218*/ 	.short	0x0100
        /*021a*/ 	.byte	0x08
	.zero		1


	//   ....[3]....
        /*021c*/ 	.word	0x00000390
        /*0220*/ 	.word	0x000000ff
        /*0224*/ 	.word	0x00019c40
        /*0228*/ 	.short	0x0100
        /*022a*/ 	.byte	0x08
	.zero		1


	//   ....[4]....
        /*022c*/ 	.word	0x000003a0
        /*0230*/ 	.word	0x000000ff
        /*0234*/ 	.word	0x00019c38
        /*0238*/ 	.short	0x0100
        /*023a*/ 	.byte	0x08
	.zero		1


	//   ....[5]....
        /*023c*/ 	.word	0x000003b0
        /*0240*/ 	.word	0x000000ff
        /*0244*/ 	.word	0x00019c48
        /*0248*/ 	.short	0x0100
        /*024a*/ 	.byte	0x08
	.zero		1


	//   ....[6]....
        /*024c*/ 	.word	0x000004e0
        /*0250*/ 	.word	0x000000ff
        /*0254*/ 	.word	0x00019c50
        /*0258*/ 	.short	0x0100
        /*025a*/ 	.byte	0x08
	.zero		1


	//   ....[7]....
        /*025c*/ 	.word	0x000004f0
        /*0260*/ 	.word	0x000000ff
        /*0264*/ 	.word	0x00019c60
        /*0268*/ 	.short	0x0100
        /*026a*/ 	.byte	0x08
	.zero		1


	//   ....[8]....
        /*026c*/ 	.word	0x00000500
        /*0270*/ 	.word	0x000000ff
        /*0274*/ 	.word	0x00019c58
        /*0278*/ 	.short	0x0100
        /*027a*/ 	.byte	0x08
	.zero		1


	//   ....[9]....
        /*027c*/ 	.word	0x00000510
        /*0280*/ 	.word	0x000000ff
        /*0284*/ 	.word	0x00019c68
        /*0288*/ 	.short	0x0100
        /*028a*/ 	.byte	0x08
	.zero		1


	//   ....[10]....
        /*028c*/ 	.word	0x00000600
        /*0290*/ 	.word	0x000000ff
        /*0294*/ 	.word	0x00019c70
        /*0298*/ 	.short	0x0100
        /*029a*/ 	.byte	0x06
	.zero		1


	//   ....[11]....
        /*029c*/ 	.word	0x00000610
        /*02a0*/ 	.word	0x000000ff
        /*02a4*/ 	.word	0x00019c80
        /*02a8*/ 	.short	0x0100
        /*02aa*/ 	.byte	0x06
	.zero		1


	//   ....[12]....
        /*02ac*/ 	.word	0x00000620
        /*02b0*/ 	.word	0x000000ff
        /*02b4*/ 	.word	0x00019c78
        /*02b8*/ 	.short	0x0100
        /*02ba*/ 	.byte	0x06
	.zero		1


	//   ....[13]....
        /*02bc*/ 	.word	0x00000630
        /*02c0*/ 	.word	0x000000ff
        /*02c4*/ 	.word	0x00019c88
        /*02c8*/ 	.short	0x0100
        /*02ca*/ 	.byte	0x06
	.zero		1


	//   ....[14]....
        /*02cc*/ 	.word	0x00000760
        /*02d0*/ 	.word	0x000000ff
        /*02d4*/ 	.word	0x00019c90
        /*02d8*/ 	.short	0x0100
        /*02da*/ 	.byte	0x08
	.zero		1


	//   ....[15]....
        /*02dc*/ 	.word	0x00000770
        /*02e0*/ 	.word	0x000000ff
        /*02e4*/ 	.word	0x00019ca0
        /*02e8*/ 	.short	0x0100
        /*02ea*/ 	.byte	0x08
	.zero		1


	//   ....[16]....
        /*02ec*/ 	.word	0x00000780
        /*02f0*/ 	.word	0x000000ff
        /*02f4*/ 	.word	0x00019c98
        /*02f8*/ 	.short	0x0100
        /*02fa*/ 	.byte	0x08
	.zero		1


	//   ....[17]....
        /*02fc*/ 	.word	0x00000790
        /*0300*/ 	.word	0x000000ff
        /*0304*/ 	.word	0x00019ca8
        /*0308*/ 	.short	0x0100
        /*030a*/ 	.byte	0x08
	.zero		1


	//   ....[18]....
        /*030c*/ 	.word	0x000008c0
        /*0310*/ 	.word	0x000000ff
        /*0314*/ 	.word	0x00019cb0
        /*0318*/ 	.short	0x0100
        /*031a*/ 	.byte	0x08
	.zero		1


	//   ....[19]....
        /*031c*/ 	.word	0x000008d0
        /*0320*/ 	.word	0x000000ff
        /*0324*/ 	.word	0x00019cc0
        /*0328*/ 	.short	0x0100
        /*032a*/ 	.byte	0x08
	.zero		1


	//   ....[20]....
        /*032c*/ 	.word	0x000008e0
        /*0330*/ 	.word	0x000000ff
        /*0334*/ 	.word	0x00019cb8
        /*0338*/ 	.short	0x0100
        /*033a*/ 	.byte	0x08
	.zero		1


	//   ....[21]....
        /*033c*/ 	.word	0x000008f0
        /*0340*/ 	.word	0x000000ff
        /*0344*/ 	.word	0x00019cc8
        /*0348*/ 	.short	0x0100
        /*034a*/ 	.byte	0x08
	.zero		1


	//   ....[22]....
        /*034c*/ 	.word	0x000014b0
        /*0350*/ 	.word	0x000000ff
        /*0354*/ 	.word	0x00019c00
        /*0358*/ 	.short	0x010a
        /*035a*/ 	.byte	0x30
	.zero		1


	//   ....[23]....
        /*035c*/ 	.word	0x00001530
        /*0360*/ 	.word	0x00000003
        /*0364*/ 	.word	0x00019c30
        /*0368*/ 	.short	0x010a
        /*036a*/ 	.byte	0x3f
	.zero		1


	//   ....[24]....
        /*036c*/ 	.word	0x000015b0
        /*0370*/ 	.word	0x00000003
        /*0374*/ 	.word	0x00019c30
        /*0378*/ 	.short	0x010a
        /*037a*/ 	.byte	0x3f
	.zero		1


	//   ....[25]....
        /*037c*/ 	.word	0x00002d30
        /*0380*/ 	.word	0x0000002c
        /*0384*/ 	.word	0x00000000
        /*0388*/ 	.short	0x0101
        /*038a*/ 	.byte	0x3f
	.zero		1


	//   ....[26]....
        /*038c*/ 	.word	0x000036e0
        /*0390*/ 	.word	0x000000ff
        /*0394*/ 	.word	0x00019c30
        /*0398*/ 	.short	0x010a
        /*039a*/ 	.byte	0x13
	.zero		1


	//   ....[27]....
        /*039c*/ 	.word	0x00003720
        /*03a0*/ 	.word	0x000000ff
        /*03a4*/ 	.word	0x00019c30
        /*03a8*/ 	.short	0x010a
        /*03aa*/ 	.byte	0x13
	.zero		1


	//   ....[28]....
        /*03ac*/ 	.word	0x00003880
        /*03b0*/ 	.word	0x000000ff
        /*03b4*/ 	.word	0x00019c50
        /*03b8*/ 	.short	0x010a
        /*03ba*/ 	.byte	0x0b
	.zero		1


	//   ....[29]....
        /*03bc*/ 	.word	0x00003cb0
        /*03c0*/ 	.word	0x000000ff
        /*03c4*/ 	.word	0x00019c50
        /*03c8*/ 	.short	0x010a
        /*03ca*/ 	.byte	0x0b
	.zero		1


	//   ....[30]....
        /*03cc*/ 	.word	0x00004a50
        /*03d0*/ 	.word	0x00000005
        /*03d4*/ 	.word	0x00000000
        /*03d8*/ 	.short	0x0101
        /*03da*/ 	.byte	0x3f
	.zero		1


	//   ....[31]....
        /*03dc*/ 	.word	0x00004ce0
        /*03e0*/ 	.word	0x000000ff
        /*03e4*/ 	.word	0x00000000
        /*03e8*/ 	.short	0x0101
        /*03ea*/ 	.byte	0x06
	.zero		1


	//   ....[32]....
        /*03ec*/ 	.word	0x00005210
        /*03f0*/ 	.word	0x000000ff
        /*03f4*/ 	.word	0x00019c50
        /*03f8*/ 	.short	0x010a
        /*03fa*/ 	.byte	0x05
	.zero		1


	//   ....[33]....
        /*03fc*/ 	.word	0x00005250
        /*0400*/ 	.word	0x000000ff
        /*0404*/ 	.word	0x00019c50
        /*0408*/ 	.short	0x010a
        /*040a*/ 	.byte	0x05
	.zero		1


	//   ....[34]....
        /*040c*/ 	.word	0x00005dc0
        /*0410*/ 	.word	0x000000ff
        /*0414*/ 	.word	0x00000000
        /*0418*/ 	.short	0x0101
        /*041a*/ 	.byte	0x05
	.zero		1


	//   ....[35]....
        /*041c*/ 	.word	0x00006810
        /*0420*/ 	.word	0x000000ff
        /*0424*/ 	.word	0x00000000
        /*0428*/ 	.short	0x0101
        /*042a*/ 	.byte	0x05
	.zero		1


	//   ....[36]....
        /*042c*/ 	.word	0x00007700
        /*0430*/ 	.word	0x00000007
        /*0434*/ 	.word	0x00019c80
        /*0438*/ 	.short	0x010a
        /*043a*/ 	.byte	0x3f
	.zero		1


	//   ....[37]....
        /*043c*/ 	.word	0x00007910
        /*0440*/ 	.word	0x00000007
        /*0444*/ 	.word	0x00019c40
        /*0448*/ 	.short	0x010a
        /*044a*/ 	.byte	0x3f
	.zero		1


	//   ....[38]....
        /*044c*/ 	.word	0x00007d30
        /*0450*/ 	.word	0x000000ff
        /*0454*/ 	.word	0x00019c20
        /*0458*/ 	.short	0x010a
        /*045a*/ 	.byte	0x28
	.zero		1


	//   ....[39]....
        /*045c*/ 	.word	0x00007fc0
        /*0460*/ 	.word	0x00000007
        /*0464*/ 	.word	0x00019c80
        /*0468*/ 	.short	0x010a
        /*046a*/ 	.byte	0x3f
	.zero		1


	//   ....[40]....
        /*046c*/ 	.word	0x000083c0
        /*0470*/ 	.word	0x00000007
        /*0474*/ 	.word	0x00019c40
        /*0478*/ 	.short	0x010a
        /*047a*/ 	.byte	0x3f
	.zero		1


	//   ....[41]....
        /*047c*/ 	.word	0x00008850
        /*0480*/ 	.word	0x0000000e
        /*0484*/ 	.word	0x00019c70
        /*0488*/ 	.short	0x010a
        /*048a*/ 	.byte	0x3f
	.zero		1


	//   ....[42]....
        /*048c*/ 	.word	0x000088c0
        /*0490*/ 	.word	0x0000000e
        /*0494*/ 	.word	0x00019c60
        /*0498*/ 	.short	0x010a
        /*049a*/ 	.byte	0x3f
	.zero		1


	//   ....[43]....
        /*049c*/ 	.word	0x00008ca0
        /*04a0*/ 	.word	0x0000000e
        /*04a4*/ 	.word	0x00019c50
        /*04a8*/ 	.short	0x0101
        /*04aa*/ 	.byte	0x3f
	.zero		1


	//   ....[44]....
        /*04ac*/ 	.word	0x00008d20
        /*04b0*/ 	.word	0x00000004
        /*04b4*/ 	.word	0x00000000
        /*04b8*/ 	.short	0x0101
        /*04ba*/ 	.byte	0x3f
	.zero		1


	//   ....[45]....
        /*04bc*/ 	.word	0x00008de0
        /*04c0*/ 	.word	0x00000000
        /*04c4*/ 	.word	0x00019c70
        /*04c8*/ 	.short	0x010a
        /*04ca*/ 	.byte	0x3f
	.zero		1


	//   ....[46]....
        /*04cc*/ 	.word	0x00008e50
        /*04d0*/ 	.word	0x00000000
        /*04d4*/ 	.word	0x00019c60
        /*04d8*/ 	.short	0x010a
        /*04da*/ 	.byte	0x3f
	.zero		1


	//   ....[47]....
        /*04dc*/ 	.word	0x00009290
        /*04e0*/ 	.word	0x00000000
        /*04e4*/ 	.word	0x00019c50
        /*04e8*/ 	.short	0x0101
        /*04ea*/ 	.byte	0x3f
	.zero		1


	//   ....[48]....
        /*04ec*/ 	.word	0x000092e0
        /*04f0*/ 	.word	0x00000003
        /*04f4*/ 	.word	0x00000000
        /*04f8*/ 	.short	0x0101
        /*04fa*/ 	.byte	0x3f
	.zero		1


	//   ....[49]....
        /*04fc*/ 	.word	0x00009380
        /*0500*/ 	.word	0x00000006
        /*0504*/ 	.word	0x00019c20
        /*0508*/ 	.short	0x010a
        /*050a*/ 	.byte	0x3f
	.zero		1


	//   ....[50]....
        /*050c*/ 	.word	0x000094a0
        /*0510*/ 	.word	0x00000005
        /*0514*/ 	.word	0x00000000
        /*0518*/ 	.short	0x010a
        /*051a*/ 	.byte	0x3f
	.zero		1


	//   ....[51]....
        /*051c*/ 	.word	0x00009510
        /*0520*/ 	.word	0x00000009
        /*0524*/ 	.word	0x00000000
        /*0528*/ 	.short	0x010a
        /*052a*/ 	.byte	0x3f
	.zero		1


	//   ....[52]....
        /*052c*/ 	.word	0x00009560
        /*0530*/ 	.word	0x00000013
        /*0534*/ 	.word	0x00019c60
        /*0538*/ 	.short	0x010a
        /*053a*/ 	.byte	0x3f
	.zero		1


	//   ....[53]....
        /*053c*/ 	.word	0x000095b0
        /*0540*/ 	.word	0x00000007
        /*0544*/ 	.word	0x00019c60
        /*0548*/ 	.short	0x010a
        /*054a*/ 	.byte	0x3f
	.zero		1


	//   ....[54]....
        /*054c*/ 	.word	0x000095f0
        /*0550*/ 	.word	0x00000013
        /*0554*/ 	.word	0x00019c80
        /*0558*/ 	.short	0x010a
        /*055a*/ 	.byte	0x3f
	.zero		1


	//   ....[55]....
        /*055c*/ 	.word	0x00009610
        /*0560*/ 	.word	0x00000007
        /*0564*/ 	.word	0x00019c80
        /*0568*/ 	.short	0x010a
        /*056a*/ 	.byte	0x3f
	.zero		1


	//   ....[56]....
        /*056c*/ 	.word	0x00009680
        /*0570*/ 	.word	0x00000003
        /*0574*/ 	.word	0x00019c00
        /*0578*/ 	.short	0x010a
        /*057a*/ 	.byte	0x3f
	.zero		1


	//   ....[57]....
        /*057c*/ 	.word	0x000096d0
        /*0580*/ 	.word	0x00000003
        /*0584*/ 	.word	0x00019c30
        /*0588*/ 	.short	0x010a
        /*058a*/ 	.byte	0x3f
	.zero		1


	//   ....[58]....
        /*058c*/ 	.word	0x00009730
        /*0590*/ 	.word	0x00000007
        /*0594*/ 	.word	0x00019c30
        /*0598*/ 	.short	0x010a
        /*059a*/ 	.byte	0x3f
	.zero		1


	//   ....[59]....
        /*059c*/ 	.word	0x00009790
        /*05a0*/ 	.word	0x00000007
        /*05a4*/ 	.word	0x00019c50
        /*05a8*/ 	.short	0x010a
        /*05aa*/ 	.byte	0x3f
	.zero		1


	//   ....[60]....
        /*05ac*/ 	.word	0x000097f0
        /*05b0*/ 	.word	0x00000004
        /*05b4*/ 	.word	0x00019c50
        /*05b8*/ 	.short	0x010a
        /*05ba*/ 	.byte	0x3f
	.zero		1


	//   ....[61]....
        /*05bc*/ 	.word	0x00009940
        /*05c0*/ 	.word	0x00000007
        /*05c4*/ 	.word	0x00019c80
        /*05c8*/ 	.short	0x010a
        /*05ca*/ 	.byte	0x3f
	.zero		1


	//   ....[62]....
        /*05cc*/ 	.word	0x00009990
        /*05d0*/ 	.word	0x00000007
        /*05d4*/ 	.word	0x00019c40
        /*05d8*/ 	.short	0x010a
        /*05da*/ 	.byte	0x3f
	.zero		1


	//   ....[63]....
        /*05dc*/ 	.word	0x000099e0
        /*05e0*/ 	.word	0x0000001c
        /*05e4*/ 	.word	0x00019c20
        /*05e8*/ 	.short	0x010a
        /*05ea*/ 	.byte	0x3f
	.zero		1


	//   ....[64]....
        /*05ec*/ 	.word	0x00009a30
        /*05f0*/ 	.word	0x00000007
        /*05f4*/ 	.word	0x00019c80
        /*05f8*/ 	.short	0x010a
        /*05fa*/ 	.byte	0x3f
	.zero		1


	//   ....[65]....
        /*05fc*/ 	.word	0x00009a80
        /*0600*/ 	.word	0x00000007
        /*0604*/ 	.word	0x00019c40
        /*0608*/ 	.short	0x010a
        /*060a*/ 	.byte	0x3f
	.zero		1


	//   ....[66]....
        /*060c*/ 	.word	0x00009ad0
        /*0610*/ 	.word	0x0000000e
        /*0614*/ 	.word	0x00019c70
        /*0618*/ 	.short	0x010a
        /*061a*/ 	.byte	0x3f
	.zero		1


	//   ....[67]....
        /*061c*/ 	.word	0x00009b20
        /*0620*/ 	.word	0x0000000e
        /*0624*/ 	.word	0x00019c60
        /*0628*/ 	.short	0x010a
        /*062a*/ 	.byte	0x3f
	.zero		1


	//   ....[68]....
        /*062c*/ 	.word	0x00009b70
        /*0630*/ 	.word	0x00000000
        /*0634*/ 	.word	0x00019c70
        /*0638*/ 	.short	0x010a
        /*063a*/ 	.byte	0x3f
	.zero		1


	//   ....[69]....
        /*063c*/ 	.word	0x00009bc0
        /*0640*/ 	.word	0x00000000
        /*0644*/ 	.word	0x00019c60
        /*0648*/ 	.short	0x010a
        /*064a*/ 	.byte	0x3f
	.zero		1


	//   ....[70]....
        /*064c*/ 	.word	0x00009c10
        /*0650*/ 	.word	0x00000006
        /*0654*/ 	.word	0x00019c20
        /*0658*/ 	.short	0x010a
        /*065a*/ 	.byte	0x3f
	.zero		1


	//   ....[71]....
        /*065c*/ 	.word	0x00009c60
        /*0660*/ 	.word	0x00000005
        /*0664*/ 	.word	0x00000000
        /*0668*/ 	.short	0x010a
        /*066a*/ 	.byte	0x3f
	.zero		1


	//   ....[72]....
        /*066c*/ 	.word	0x00009cb0
        /*0670*/ 	.word	0x00000009
        /*0674*/ 	.word	0x00000000
        /*0678*/ 	.short	0x010a
        /*067a*/ 	.byte	0x3f
	.zero		1


	//   ....[73]....
        /*067c*/ 	.word	0x00009d00
        /*0680*/ 	.word	0x00000013
        /*0684*/ 	.word	0x00019c60
        /*0688*/ 	.short	0x010a
        /*068a*/ 	.byte	0x3f
	.zero		1


	//   ....[74]....
        /*068c*/ 	.word	0x00009d50
        /*0690*/ 	.word	0x00000007
        /*0694*/ 	.word	0x00019c60
        /*0698*/ 	.short	0x010a
        /*069a*/ 	.byte	0x3f
	.zero		1


	//   ....[75]....
        /*069c*/ 	.word	0x00009da0
        /*06a0*/ 	.word	0x00000013
        /*06a4*/ 	.word	0x00019c80
        /*06a8*/ 	.short	0x010a
        /*06aa*/ 	.byte	0x3f
	.zero		1


	//----- nvinfo : EIATTR_NUM_MBARRIERS
	.align		4
.L_1165:
        /*06ac*/ 	.byte	0x03, 0x38
        /*06ae*/ 	.short	0x0016


	//----- nvinfo : EIATTR_EXIT_INSTR_OFFSETS
	.align		4
        /*06b0*/ 	.byte	0x04, 0x1c
        /*06b2*/ 	.short	(.L_1167 - .L_1166)


	//   ....[0]....
.L_1166:
        /*06b4*/ 	.word	0x00000a10


	//   ....[1]....
        /*06b8*/ 	.word	0x000068c0


	//   ....[2]....
        /*06bc*/ 	.word	0x000093c0


	//   ....[3]....
        /*06c0*/ 	.word	0x00009660


	//----- nvinfo : EIATTR_MAX_THREADS
	.align		4
.L_1167:
        /*06c4*/ 	.byte	0x04, 0x05
        /*06c6*/ 	.short	(.L_1169 - .L_1168)
.L_1168:
        /*06c8*/ 	.word	0x00000200
        /*06cc*/ 	.word	0x00000001
        /*06d0*/ 	.word	0x00000001


	//----- nvinfo : EIATTR_CRS_STACK_SIZE
	.align		4
.L_1169:
        /*06d4*/ 	.byte	0x04, 0x1e
        /*06d6*/ 	.short	(.L_1171 - .L_1170)
.L_1170:
        /*06d8*/ 	.word	0x00000000


	//----- nvinfo : EIATTR_CBANK_PARAM_SIZE
	.align		4
.L_1171:
        /*06dc*/ 	.byte	0x03, 0x19
        /*06de*/ 	.short	0x0bf0


	//----- nvinfo : EIATTR_PARAM_CBANK
	.align		4
        /*06e0*/ 	.byte	0x04, 0x0a
        /*06e2*/ 	.short	(.L_1173 - .L_1172)
	.align		4
.L_1172:
        /*06e4*/ 	.word	index@(.nv.constant0._ZN7cutlass13device_kernelIN5flash11enable_sm90INS1_16FlashAttnFwdSm90INS1_25CollectiveMainloopFwdSm90ILi2EN4cute5tupleIJNS5_1CILi1EEES8_S8_EEENS6_IJNS7_ILi192EEENS7_ILi128EEENS7_ILi96EEEEEELi96ENS_12float_e4m3_tEfNS_4arch4Sm90ELb0ELb0ELb0ELb0ELb0ELb0ELb0ELb1ELb1ELb0ELb0ELb0EEENS1_21CollectiveEpilogueFwdINS6_IJSA_SC_SB_EEES9_NS_10bfloat16_tESG_Li384ELb0ELb0ELb0ELb1EEENS1_29StaticPersistentTileSchedulerILb0EEEEEEEEEvNT_6ParamsE)
        /*06e8*/ 	.short	0x0210
        /*06ea*/ 	.short	0x0bf0


	//----- nvinfo : EIATTR_SW_WAR
	.align		4
.L_1173:
        /*06ec*/ 	.byte	0x04, 0x36
        /*06ee*/ 	.short	(.L_1175 - .L_1174)
.L_1174:
        /*06f0*/ 	.word	0x00000008
.L_1175:


//--------------------- .nv.info._ZN7cutlass13device_kernelIN5flash11enable_sm90INS1_16FlashAttnFwdSm90INS1_25CollectiveMainloopFwdSm90ILi2EN4cute5tupleIJNS5_1CILi1EEES8_S8_EEENS6_IJNS7_ILi192EEENS7_ILi128EEENS7_ILi96EEEEEELi96ENS_12float_e4m3_tEfNS_4arch4Sm90ELb0ELb0ELb0ELb1ELb0ELb0ELb0ELb1ELb1ELb0ELb0ELb0EEENS1_21CollectiveEpilogueFwdINS6_IJSA_SC_SB_EEES9_NS_10bfloat16_tESG_Li384ELb1ELb0ELb0ELb1EEENS1_36VarlenDynamicPersistentTileSchedulerILi192ELi128ELi384ELi128ELb0ELb0ELb1ELb0ELb1ELb1EEEEEEEEEvNT_6ParamsE --------------------------
	.section	.nv.info._ZN7cutlass13device_kernelIN5flash11enable_sm90INS1_16FlashAttnFwdSm90INS1_25CollectiveMainloopFwdSm90ILi2EN4cute5tupleIJNS5_1CILi1EEES8_S8_EEENS6_IJNS7_ILi192EEENS7_ILi128EEENS7_ILi96EEEEEELi96ENS_12float_e4m3_tEfNS_4arch4Sm90ELb0ELb0ELb0ELb1ELb0ELb0ELb0ELb1ELb1ELb0ELb0ELb0EEENS1_21CollectiveEpilogueFwdINS6_IJSA_SC_SB_EEES9_NS_10bfloat16_tESG_Li384ELb1ELb0ELb0ELb1EEENS1_36VarlenDynamicPersistentTileSchedulerILi192ELi128ELi384ELi128ELb0ELb0ELb1ELb0ELb1ELb1EEEEEEEEEvNT_6ParamsE,"",@"SHT_CUDA_INFO"
	.sectionflags	@""
	.align	4


	//----- nvinfo : EIATTR_CUDA_API_VERSION
	.align		4
        /*0000*/ 	.byte	0x04, 0x37
        /*0002*/ 	.short	(.L_1177 - .L_1176)
.L_1176:
        /*0004*/ 	.word	0x00000082


	//----- nvinfo : EIATTR_KPARAM_INFO
	.align		4
.L_1177:
        /*0008*/ 	.byte	0x04, 0x17
        /*000a*/ 	.short	(.L_1179 - .L_1178)
.L_1178:
        /*000c*/ 	.word	0x00000000
        /*0010*/ 	.short	0x0000
        /*0012*/ 	.short	0x0070
        /*0014*/ 	.byte	0x00, 0xf0, 0x01, 0x28


	//----- nvinfo : EIATTR_SPARSE_MMA_MASK
	.align		4
.L_1179:
        /*0018*/ 	.byte	0x03, 0x50
        /*001a*/ 	.short	0x0000


	//----- nvinfo : EIATTR_MAXREG_COUNT
	.align		4
        /*001c*/ 	.byte	0x03, 0x1b
        /*001e*/ 	.short	0x0080


	//----- nvinfo : EIATTR_NUM_BARRIERS
	.align		4
        /*0020*/ 	.byte	0x02, 0x4c
        /*0022*/ 	.byte	0x09
	.zero		1


	//----- nvinfo : EIATTR_EXTERNS
	.align		4
        /*0024*/ 	.byte	0x04, 0x0f
        /*0026*/ 	.short	(.L_1181 - .L_1180)


	//   ....[0]....
	.align		4
.L_1180:
        /*0028*/ 	.word	index@(__assertfail)


	//----- nvinfo : EIATTR_ANNOTATIONS
	.align		4
.L_1181:
        /*002c*/ 	.byte	0x04, 0x55
        /*002e*/ 	.short	(.L_1183 - .L_1182)


	//   ....[0]....
.L_1182:
        /*0030*/ 	.word	0x00000001
        /*0034*/ 	.byte	0xc0, 0x19, 0x00, 0x00, 0x01, 0x00, 0x00, 0x00, 0x20, 0x1a, 0x00, 0x00, 0x01, 0x00, 0x00, 0x00
        /*0044*/ 	.byte	0x50, 0x7e, 0x00, 0x00, 0x01, 0x00, 0x00, 0x00, 0xc0, 0x7e, 0x00, 0x00, 0x01, 0x00, 0x00, 0x00
        /*0054*/ 	.byte	0xe0, 0x87, 0x00, 0x00, 0x01, 0x00, 0x00, 0x00, 0xb0, 0x88, 0x00, 0x00, 0x01, 0x00, 0x00, 0x00
        /*0064*/ 	.byte	0x00, 0x8e, 0x00, 0x00, 0x01, 0x00, 0x00, 0x00, 0x80, 0x91, 0x00, 0x00, 0x01, 0x00, 0x00, 0x00
        /*0074*/ 	.byte	0xe0, 0x91, 0x00, 0x00, 0x01, 0x00, 0x00, 0x00, 0x70, 0x95, 0x00, 0x00, 0x01, 0x00, 0x00, 0x00
        /*0084*/ 	.byte	0x00, 0xa1, 0x00, 0x00, 0x01, 0x00, 0x00, 0x00, 0x40, 0xa1, 0x00, 0x00, 0x01, 0x00, 0x00, 0x00
        /*0094*/ 	.byte	0xc0, 0xb8, 0x00, 0x00, 0x01, 0x00, 0x00, 0x00, 0x50, 0xc2, 0x00, 0x00


	//----- nvinfo : EIATTR_MERCURY_ISA_VERSION
	.align		4
.L_1183:
        /*00a0*/ 	.byte	0x03, 0x5f
        /*00a2*/ 	.short	0x0101


	//----- nvinfo : EIATTR_UNUSED_LOAD_BYTE_OFFSET
	.align		4
        /*00a4*/ 	.byte	0x04, 0x44
        /*00a6*/ 	.short	(.L_1185 - .L_1184)


	//   ....[0]....
.L_1184:
        /*00a8*/ 	.word	0x00000a30
        /*00ac*/ 	.word	0x0000fff0


	//   ....[1]....
        /*00b0*/ 	.word	0x00006150
        /*00b4*/ 	.word	0x0000fff0


	//----- nvinfo : EIATTR_INT_WARP_WIDE_INSTR_OFFSETS
	.align		4
.L_1185:
        /*00b8*/ 	.byte	0x04, 0x31
        /*00ba*/ 	.short	(.L_1187 - .L_1186)


	//   ....[0]....
.L_1186:
        /*00bc*/ 	.word	0x00000160


	//   ....[1]....
        /*00c0*/ 	.word	0x000001a0


	//   ....[2]....
        /*00c4*/ 	.word	0x00000210


	//   ....[3]....
        /*00c8*/ 	.word	0x000043e0


	//   ....[4]....
        /*00cc*/ 	.word	0x00008f50


	//   ....[5]....
        /*00d0*/ 	.word	0x00008fe0


	//   ....[6]....
        /*00d4*/ 	.word	0x00009710


	//   ....[7]....
        /*00d8*/ 	.word	0x0000b260


	//   ....[8]....
        /*00dc*/ 	.word	0x0000b2f0


	//----- nvinfo : EIATTR_COOP_GROUP_MASK_REGIDS
	.align		4
.L_1187:
        /*00e0*/ 	.byte	0x04, 0x29
        /*00e2*/ 	.short	(.L_1189 - .L_1188)


	//   ....[0]....
.L_1188:
        /*00e4*/ 	.word	0xffffffff


	//   ....[1]....
        /*00e8*/ 	.word	0xffffffff


	//   ....[2]....
        /*00ec*/ 	.word	0xffffffff


	//   ....[3]....
        /*00f0*/ 	.word	0xffffffff


	//   ....[4]....
        /*00f4*/ 	.word	0xffffffff


	//   ....[5]....
        /*00f8*/ 	.word	0xffffffff


	//   ....[6]....
        /*00fc*/ 	.word	0xffffffff


	//   ....[7]....
        /*0100*/ 	.word	0xffffffff


	//   ....[8]....
        /*0104*/ 	.word	0xffffffff


	//   ....[9]....
        /*0108*/ 	.word	0xffffffff


	//   ....[10]....
        /*010c*/ 	.word	0xffffffff


	//   ....[11]....
        /*0110*/ 	.word	0xffffffff


	//   ....[12]....
        /*0114*/ 	.word	0xffffffff


	//   ....[13]....
        /*0118*/ 	.word	0xffffffff


	//   ....[14]....
        /*011c*/ 	.word	0xffffffff


	//   ....[15]....
        /*0120*/ 	.word	0xffffffff


	//   ....[16]....
        /*0124*/ 	.word	0xffffffff


	//   ....[17]....
        /*0128*/ 	.word	0xffffffff


	//   ....[18]....
        /*012c*/ 	.word	0xffffffff


	//   ....[19]....
        /*0130*/ 	.word	0xffffffff


	//   ....[20]....
        /*0134*/ 	.word	0xffffffff


	//   ....[21]....
        /*0138*/ 	.word	0xffffffff


	//   ....[22]....
        /*013c*/ 	.word	0xffffffff


	//   ....[23]....
        /*0140*/ 	.word	0xffffffff


	//   ....[24]....
        /*0144*/ 	.word	0xffffffff


	//   ....[25]....
        /*0148*/ 	.word	0xffffffff


	//   ....[26]....
        /*014c*/ 	.word	0xffffffff


	//   ....[27]....
        /*0150*/ 	.word	0xffffffff


	//   ....[28]....
        /*0154*/ 	.word	0xffffffff


	//   ....[29]....
        /*0158*/ 	.word	0xffffffff


	//   ....[30]....
        /*015c*/ 	.word	0xffffffff


	//   ....[31]....
        /*0160*/ 	.word	0xffffffff


	//   ....[32]....
        /*0164*/ 	.word	0xffffffff


	//   ....[33]....
        /*0168*/ 	.word	0xffffffff


	//   ....[34]....
        /*016c*/ 	.word	0xffffffff


	//   ....[35]....
        /*0170*/ 	.word	0xffffffff


	//   ....[36]....
        /*0174*/ 	.word	0xffffffff


	//   ....[37]....
        /*0178*/ 	.word	0xffffffff


	//   ....[38]....
        /*017c*/ 	.word	0xffffffff


	//   ....[39]....
        /*0180*/ 	.word	0xffffffff


	//   ....[40]....
        /*0184*/ 	.word	0xffffffff


	//   ....[41]....
        /*0188*/ 	.word	0xffffffff


	//   ....[42]....
        /*018c*/ 	.word	0xffffffff


	//   ....[43]....
        /*0190*/ 	.word	0xffffffff


	//   ....[44]....
        /*0194*/ 	.word	0xffffffff


	//   ....[45]....
        /*0198*/ 	.word	0xffffffff


	//   ....[46]....
        /*019c*/ 	.word	0xffffffff


	//   ....[47]....
        /*01a0*/ 	.word	0xffffffff


	//   ....[48]....
        /*01a4*/ 	.word	0xffffffff


	//   ....[49]....
        /*01a8*/ 	.word	0xffffffff


	//   ....[50]....
        /*01ac*/ 	.word	0xffffffff


	//   ....[51]....
        /*01b0*/ 	.word	0xffffffff


	//   ....[52]....
        /*01b4*/ 	.word	0xffffffff


	//   ....[53]....
        /*01b8*/ 	.word	0xffffffff


	//   ....[54]....
        /*01bc*/ 	.word	0xffffffff


	//   ....[55]....
        /*01c0*/ 	.word	0xffffffff


	//   ....[56]....
        /*01c4*/ 	.word	0xffffffff


	//   ....[57]....
        /*01c8*/ 	.word	0xffffffff


	//   ....[58]....
        /*01cc*/ 	.word	0xffffffff


	//   ....[59]....
        /*01d0*/ 	.word	0xffffffff


	//   ....[60]....
        /*01d4*/ 	.word	0xffffffff


	//   ....[61]....
        /*01d8*/ 	.word	0xffffffff


	//   ....[62]....
        /*01dc*/ 	.word	0xffffffff


	//   ....[63]....
        /*01e0*/ 	.word	0xffffffff


	//   ....[64]....
        /*01e4*/ 	.word	0xffffffff


	//   ....[65]....
        /*01e8*/ 	.word	0xffffffff


	//   ....[66]....
        /*01ec*/ 	.word	0xffffffff


	//   ....[67]....
        /*01f0*/ 	.word	0xffffffff


	//   ....[68]....
        /*01f4*/ 	.word	0xffffffff


	//   ....[69]....
        /*01f8*/ 	.word	0xffffffff


	//   ....[70]....
        /*01fc*/ 	.word	0xffffffff


	//   ....[71]....
        /*0200*/ 	.word	0xffffffff


	//   ....[72]....
        /*0204*/ 	.word	0xffffffff


	//   ....[73]....
        /*0208*/ 	.word	0xffffffff


	//   ....[74]....
        /*020c*/ 	.word	0xffffffff


	//   ....[75]....
        /*0210*/ 	.word	0xffffffff


	//   ....[76]....
        /*0214*/ 	.word	0xffffffff


	//   ....[77]....
        /*0218*/ 	.word	0xffffffff


	//   ....[78]....
        /*021c*/ 	.word	0xffffffff


	//   ....[79]....
        /*0220*/ 	.word	0x0500000f


	//   ....[80]....
        /*0224*/ 	.word	0x0500000f


	//----- nvinfo : EIATTR_COOP_GROUP_INSTR_OFFSETS
	.align		4
.L_1189:
        /*0228*/ 	.byte	0x04, 0x28
        /*022a*/ 	.short	(.L_1191 - .L_1190)


	//   ....[0]....
.L_1190:
        /*022c*/ 	.word	0x00000060


	//   ....[1]....
        /*0230*/ 	.word	0x00000170


	//   ....[2]....
        /*0234*/ 	.word	0x000001c0


	//   ....[3]....
        /*0238*/ 	.word	0x000003f0


	//   ....[4]....
        /*023c*/ 	.word	0x00000550


	//   ....[5]....
        /*0240*/ 	.word	0x00000670


	//   ....[6]....
        /*0244*/ 	.word	0x000007d0


	//   ....[7]....
        /*0248*/ 	.word	0x00001660


	//   ....[8]....
        /*024c*/ 	.word	0x000026f0


	//   ....[9]....
        /*0250*/ 	.word	0x000027e0


	//   ....[10]....
        /*0254*/ 	.word	0x00002d30


	//   ....[11]....
        /*0258*/ 	.word	0x00002dc0


	//   ....[12]....
        /*025c*/ 	.word	0x000042c0


	//   ....[13]....
        /*0260*/ 	.word	0x000042d0


	//   ....[14]....
        /*0264*/ 	.word	0x00004370


	//   ....[15]....
        /*0268*/ 	.word	0x00004380


	//   ....[16]....
        /*026c*/ 	.word	0x00005aa0


	//   ....[17]....
        /*0270*/ 	.word	0x00005ac0


	//   ....[18]....
        /*0274*/ 	.word	0x00005b40


	//   ....[19]....
        /*0278*/ 	.word	0x00005b50


	//   ....[20]....
        /*027c*/ 	.word	0x00006810


	//   ....[21]....
        /*0280*/ 	.word	0x00006820


	//   ....[22]....
        /*0284*/ 	.word	0x00006830


	//   ....[23]....
        /*0288*/ 	.word	0x00006840


	//   ....[24]....
        /*028c*/ 	.word	0x00006850


	//   ....[25]....
        /*0290*/ 	.word	0x00006860


	//   ....[26]....
        /*0294*/ 	.word	0x00006870


	//   ....[27]....
        /*0298*/ 	.word	0x00006880


	//   ....[28]....
        /*029c*/ 	.word	0x000068b0


	//   ....[29]....
        /*02a0*/ 	.word	0x000068c0


	//   ....[30]....
        /*02a4*/ 	.word	0x000068f0


	//   ....[31]....
        /*02a8*/ 	.word	0x00006900


	//   ....[32]....
        /*02ac*/ 	.word	0x00006930


	//   ....[33]....
        /*02b0*/ 	.word	0x00006940


	//   ....[34]....
        /*02b4*/ 	.word	0x00006970


	//   ....[35]....
        /*02b8*/ 	.word	0x00006980


	//   ....[36]....
        /*02bc*/ 	.word	0x000069b0


	//   ....[37]....
        /*02c0*/ 	.word	0x000069c0


	//   ....[38]....
        /*02c4*/ 	.word	0x000069d0


	//   ....[39]....
        /*02c8*/ 	.word	0x000069e0


	//   ....[40]....
        /*02cc*/ 	.word	0x00006a50


	//   ....[41]....
        /*02d0*/ 	.word	0x00006a70


	//   ....[42]....
        /*02d4*/ 	.word	0x00006aa0


	//   ....[43]....
        /*02d8*/ 	.word	0x00006ab0


	//   ....[44]....
        /*02dc*/ 	.word	0x00007e80


	//   ....[45]....
        /*02e0*/ 	.word	0x00008070


	//   ....[46]....
        /*02e4*/ 	.word	0x000080a0


	//   ....[47]....
        /*02e8*/ 	.word	0x000080d0


	//   ....[48]....
        /*02ec*/ 	.word	0x00008100


	//   ....[49]....
        /*02f0*/ 	.word	0x00008130


	//   ....[50]....
        /*02f4*/ 	.word	0x00008170


	//   ....[51]....
        /*02f8*/ 	.word	0x000082f0


	//   ....[52]....
        /*02fc*/ 	.word	0x00008320


	//   ....[53]....
        /*0300*/ 	.word	0x00008350


	//   ....[54]....
        /*0304*/ 	.word	0x00008380


	//   ....[55]....
        /*0308*/ 	.word	0x000083b0


	//   ....[56]....
        /*030c*/ 	.word	0x000083f0


	//   ....[57]....
        /*0310*/ 	.word	0x00008470


	//   ....[58]....
        /*0314*/ 	.word	0x000084b0


	//   ....[59]....
        /*0318*/ 	.word	0x00008540


	//   ....[60]....
        /*031c*/ 	.word	0x000098b0


	//   ....[61]....
        /*0320*/ 	.word	0x0000ba80


	//   ....[62]....
        /*0324*/ 	.word	0x0000bab0


	//   ....[63]....
        /*0328*/ 	.word	0x0000bae0


	//   ....[64]....
        /*032c*/ 	.word	0x0000baf0


	//   ....[65]....
        /*0330*/ 	.word	0x0000bb20


	//   ....[66]....
        /*0334*/ 	.word	0x0000bb30


	//   ....[67]....
        /*0338*/ 	.word	0x0000bb60


	//   ....[68]....
        /*033c*/ 	.word	0x0000bba0


	//   ....[69]....
        /*0340*/ 	.word	0x0000bce0


	//   ....[70]....
        /*0344*/ 	.word	0x0000bd10


	//   ....[71]....
        /*0348*/ 	.word	0x0000bd40


	//   ....[72]....
        /*034c*/ 	.word	0x0000bd70


	//   ....[73]....
        /*0350*/ 	.word	0x0000bda0


	//   ....[74]....
        /*0354*/ 	.word	0x0000bde0


	//   ....[75]....
        /*0358*/ 	.word	0x0000be70


	//   ....[76]....
        /*035c*/ 	.word	0x0000beb0


	//   ....[77]....
        /*0360*/ 	.word	0x0000bf40


	//   ....[78]....
        /*0364*/ 	.word	0x0000c370


	//   ....[79]....
        /*0368*/ 	.word	0x0000c860


	//   ....[80]....
        /*036c*/ 	.word	0x0000ccc0


	//----- nvinfo : EIATTR_REG_RECONFIG
	.align		4
.L_1191:
        /*0370*/ 	.byte	0x01, 0x54
	.zero		2


	//----- nvinfo : EIATTR_SYSCALL_OFFSETS
	.align		4
        /*0374*/ 	.byte	0x04, 0x46
        /*0376*/ 	.short	(.L_1193 - .L_1192)


	//   ....[0]....
.L_1192:
        /*0378*/ 	.word	0x00001850


	//   ....[1]....
        /*037c*/ 	.word	0x00009170


	//   ....[2]....
        /*0380*/ 	.word	0x000092f0


	//   ....[3]....
        /*0384*/ 	.word	0x00009430


	//   ....[4]....
        /*0388*/ 	.word	0x00009550


	//----- nvinfo : EIATTR_MBARRIER_INSTR_OFFSETS
	.align		4
.L_1193:
        /*038c*/ 	.byte	0x04, 0x39
        /*038e*/ 	.short	(.L_1195 - .L_1194)


	//   ....[0]....
.L_1194:
        /*0390*/ 	.word	0x000002a0
        /*0394*/ 	.word	0x000000ff
        /*0398*/ 	.word	0x00019c00
        /*039c*/ 	.short	0x0100
        /*039e*/ 	.byte	0x08
	.zero		1


	//   ....[1]....
        /*03a0*/ 	.word	0x000002b0
        /*03a4*/ 	.word	0x000000ff
        /*03a8*/ 	.word	0x00019c20
        /*03ac*/ 	.short	0x0100
        /*03ae*/ 	.byte	0x08
	.zero		1


	//   ....[2]....
        /*03b0*/ 	.word	0x000003a0
        /*03b4*/ 	.word	0x000000ff
        /*03b8*/ 	.word	0x00019c30
        /*03bc*/ 	.short	0x0100
        /*03be*/ 	.byte	0x08
	.zero		1


	//   ....[3]....
        /*03c0*/ 	.word	0x000003b0
        /*03c4*/ 	.word	0x000000ff
        /*03c8*/ 	.word	0x00019c40
        /*03cc*/ 	.short	0x0100
        /*03ce*/ 	.byte	0x08
	.zero		1


	//   ....[4]....
        /*03d0*/ 	.word	0x000003c0
        /*03d4*/ 	.word	0x000000ff
        /*03d8*/ 	.word	0x00019c38
        /*03dc*/ 	.short	0x0100
        /*03de*/ 	.byte	0x08
	.zero		1


	//   ....[5]....
        /*03e0*/ 	.word	0x000003d0
        /*03e4*/ 	.word	0x000000ff
        /*03e8*/ 	.word	0x00019c48
        /*03ec*/ 	.short	0x0100
        /*03ee*/ 	.byte	0x08
	.zero		1


	//   ....[6]....
        /*03f0*/ 	.word	0x00000500
        /*03f4*/ 	.word	0x000000ff
        /*03f8*/ 	.word	0x00019c50
        /*03fc*/ 	.short	0x0100
        /*03fe*/ 	.byte	0x08
	.zero		1


	//   ....[7]....
        /*0400*/ 	.word	0x00000510
        /*0404*/ 	.word	0x000000ff
        /*0408*/ 	.word	0x00019c60
        /*040c*/ 	.short	0x0100
        /*040e*/ 	.byte	0x08
	.zero		1


	//   ....[8]....
        /*0410*/ 	.word	0x00000520
        /*0414*/ 	.word	0x000000ff
        /*0418*/ 	.word	0x00019c58
        /*041c*/ 	.short	0x0100
        /*041e*/ 	.byte	0x08
	.zero		1


	//   ....[9]....
        /*0420*/ 	.word	0x00000530
        /*0424*/ 	.word	0x000000ff
        /*0428*/ 	.word	0x00019c68
        /*042c*/ 	.short	0x0100
        /*042e*/ 	.byte	0x08
	.zero		1


	//   ....[10]....
        /*0430*/ 	.word	0x00000620
        /*0434*/ 	.word	0x000000ff
        /*0438*/ 	.word	0x00019c70
        /*043c*/ 	.short	0x0100
        /*043e*/ 	.byte	0x06
	.zero		1


	//   ....[11]....
        /*0440*/ 	.word	0x00000630
        /*0444*/ 	.word	0x000000ff
        /*0448*/ 	.word	0x00019c80
        /*044c*/ 	.short	0x0100
        /*044e*/ 	.byte	0x06
	.zero		1


	//   ....[12]....
        /*0450*/ 	.word	0x00000640
        /*0454*/ 	.word	0x000000ff
        /*0458*/ 	.word	0x00019c78
        /*045c*/ 	.short	0x0100
        /*045e*/ 	.byte	0x06
	.zero		1


	//   ....[13]....
        /*0460*/ 	.word	0x00000650
        /*0464*/ 	.word	0x000000ff
        /*0468*/ 	.word	0x00019c88
        /*046c*/ 	.short	0x0100
        /*046e*/ 	.byte	0x06
	.zero		1


	//   ....[14]....
        /*0470*/ 	.word	0x00000780
        /*0474*/ 	.word	0x000000ff
        /*0478*/ 	.word	0x00019c90
        /*047c*/ 	.short	0x0100
        /*047e*/ 	.byte	0x08
	.zero		1


	//   ....[15]....
        /*0480*/ 	.word	0x00000790
        /*0484*/ 	.word	0x000000ff
        /*0488*/ 	.word	0x00019ca0
        /*048c*/ 	.short	0x0100
        /*048e*/ 	.byte	0x08
	.zero		1


	//   ....[16]....
        /*0490*/ 	.word	0x000007a0
        /*0494*/ 	.word	0x000000ff
        /*0498*/ 	.word	0x00019c98
        /*049c*/ 	.short	0x0100
        /*049e*/ 	.byte	0x08
	.zero		1


	//   ....[17]....
        /*04a0*/ 	.word	0x000007b0
        /*04a4*/ 	.word	0x000000ff
        /*04a8*/ 	.word	0x00019ca8
        /*04ac*/ 	.short	0x0100
        /*04ae*/ 	.byte	0x08
	.zero		1


	//   ....[18]....
        /*04b0*/ 	.word	0x000008e0
        /*04b4*/ 	.word	0x000000ff
        /*04b8*/ 	.word	0x00019cb0
        /*04bc*/ 	.short	0x0100
        /*04be*/ 	.byte	0x08
	.zero		1


	//   ....[19]....
        /*04c0*/ 	.word	0x000008f0
        /*04c4*/ 	.word	0x000000ff
        /*04c8*/ 	.word	0x00019cc0
        /*04cc*/ 	.short	0x0100
        /*04ce*/ 	.byte	0x08
	.zero		1


	//   ....[20]....
        /*04d0*/ 	.word	0x00000900
        /*04d4*/ 	.word	0x000000ff
        /*04d8*/ 	.word	0x00019cb8
        /*04dc*/ 	.short	0x0100
        /*04de*/ 	.byte	0x08
	.zero		1


	//   ....[21]....
        /*04e0*/ 	.word	0x00000910
        /*04e4*/ 	.word	0x000000ff
        /*04e8*/ 	.word	0x00019cc8
        /*04ec*/ 	.short	0x0100
        /*04ee*/ 	.byte	0x08
	.zero		1


	//   ....[22]....
        /*04f0*/ 	.word	0x00001900
        /*04f4*/ 	.word	0x00000000
        /*04f8*/ 	.word	0x00019c00
        /*04fc*/ 	.short	0x010a
        /*04fe*/ 	.byte	0x3f
	.zero		1


	//   ....[23]....
        /*0500*/ 	.word	0x00001990
        /*0504*/ 	.word	0x00000004
        /*0508*/ 	.word	0x00019c30
        /*050c*/ 	.short	0x010a
        /*050e*/ 	.byte	0x3f
	.zero		1


	//   ....[24]....
        /*0510*/ 	.word	0x00001a40
        /*0514*/ 	.word	0x00000004
        /*0518*/ 	.word	0x00019c30
        /*051c*/ 	.short	0x010a
        /*051e*/ 	.byte	0x3f
	.zero		1


	//   ....[25]....
        /*0520*/ 	.word	0x000030e0
        /*0524*/ 	.word	0x00000032
        /*0528*/ 	.word	0x00000000
        /*052c*/ 	.short	0x0101
        /*052e*/ 	.byte	0x3f
	.zero		1


	//   ....[26]....
        /*0530*/ 	.word	0x00003be0
        /*0534*/ 	.word	0x000000ff
        /*0538*/ 	.word	0x00019c30
        /*053c*/ 	.short	0x010a
        /*053e*/ 	.byte	0x13
	.zero		1


	//   ....[27]....
        /*0540*/ 	.word	0x00003c20
        /*0544*/ 	.word	0x000000ff
        /*0548*/ 	.word	0x00019c30
        /*054c*/ 	.short	0x010a
        /*054e*/ 	.byte	0x13
	.zero		1


	//   ....[28]....
        /*0550*/ 	.word	0x00003d90
        /*0554*/ 	.word	0x000000ff
        /*0558*/ 	.word	0x00019c50
        /*055c*/ 	.short	0x010a
        /*055e*/ 	.byte	0x0e
	.zero		1


	//   ....[29]....
        /*0560*/ 	.word	0x00003dd0
        /*0564*/ 	.word	0x000000ff
        /*0568*/ 	.word	0x00019c50
        /*056c*/ 	.short	0x010a
        /*056e*/ 	.byte	0x0e
	.zero		1


	//   ....[30]....
        /*0570*/ 	.word	0x00004cf0
        /*0574*/ 	.word	0x000000ff
        /*0578*/ 	.word	0x00000000
        /*057c*/ 	.short	0x0101
        /*057e*/ 	.byte	0x06
	.zero		1


	//   ....[31]....
        /*0580*/ 	.word	0x000052a0
        /*0584*/ 	.word	0x000000ff
        /*0588*/ 	.word	0x00000000
        /*058c*/ 	.short	0x0101
        /*058e*/ 	.byte	0x06
	.zero		1


	//   ....[32]....
        /*0590*/ 	.word	0x00005760
        /*0594*/ 	.word	0x0000000e
        /*0598*/ 	.word	0x00019c50
        /*059c*/ 	.short	0x010a
        /*059e*/ 	.byte	0x3f
	.zero		1


	//   ....[33]....
        /*05a0*/ 	.word	0x000057b0
        /*05a4*/ 	.word	0x0000000e
        /*05a8*/ 	.word	0x00019c50
        /*05ac*/ 	.short	0x010a
        /*05ae*/ 	.byte	0x3f
	.zero		1


	//   ....[34]....
        /*05b0*/ 	.word	0x00005df0
        /*05b4*/ 	.word	0x00000003
        /*05b8*/ 	.word	0x00000000
        /*05bc*/ 	.short	0x0101
        /*05be*/ 	.byte	0x3f
	.zero		1


	//   ....[35]....
        /*05c0*/ 	.word	0x000072f0
        /*05c4*/ 	.word	0x00000000
        /*05c8*/ 	.word	0x00000000
        /*05cc*/ 	.short	0x0101
        /*05ce*/ 	.byte	0x3f
	.zero		1


	//   ....[36]....
        /*05d0*/ 	.word	0x00009ac0
        /*05d4*/ 	.word	0x00000005
        /*05d8*/ 	.word	0x00019c80
        /*05dc*/ 	.short	0x010a
        /*05de*/ 	.byte	0x3f
	.zero		1


	//   ....[37]....
        /*05e0*/ 	.word	0x00009cf0
        /*05e4*/ 	.word	0x00000005
        /*05e8*/ 	.word	0x00019c40
        /*05ec*/ 	.short	0x010a
        /*05ee*/ 	.byte	0x3f
	.zero		1


	//   ....[38]....
        /*05f0*/ 	.word	0x0000a180
        /*05f4*/ 	.word	0x000000ff
        /*05f8*/ 	.word	0x00019c20
        /*05fc*/ 	.short	0x010a
        /*05fe*/ 	.byte	0x28
	.zero		1


	//   ....[39]....
        /*0600*/ 	.word	0x0000a470
        /*0604*/ 	.word	0x0000000a
        /*0608*/ 	.word	0x00019c80
        /*060c*/ 	.short	0x010a
        /*060e*/ 	.byte	0x3f
	.zero		1


	//   ....[40]....
        /*0610*/ 	.word	0x0000a890
        /*0614*/ 	.word	0x0000000a
        /*0618*/ 	.word	0x00019c40
        /*061c*/ 	.short	0x010a
        /*061e*/ 	.byte	0x3f
	.zero		1


	//   ....[41]....
        /*0620*/ 	.word	0x0000ad40
        /*0624*/ 	.word	0x0000000c
        /*0628*/ 	.word	0x00019c70
        /*062c*/ 	.short	0x010a
        /*062e*/ 	.byte	0x3f
	.zero		1


	//   ....[42]....
        /*0630*/ 	.word	0x0000adb0
        /*0634*/ 	.word	0x0000000c
        /*0638*/ 	.word	0x00019c60
        /*063c*/ 	.short	0x010a
        /*063e*/ 	.byte	0x3f
	.zero		1


	//   ....[43]....
        /*0640*/ 	.word	0x0000b190
        /*0644*/ 	.word	0x0000000c
        /*0648*/ 	.word	0x00019c50
        /*064c*/ 	.short	0x0101
        /*064e*/ 	.byte	0x3f
	.zero		1


	//   ....[44]....
        /*0650*/ 	.word	0x0000b200
        /*0654*/ 	.word	0x00000003
        /*0658*/ 	.word	0x00000000
        /*065c*/ 	.short	0x0101
        /*065e*/ 	.byte	0x3f
	.zero		1


	//   ....[45]....
        /*0660*/ 	.word	0x0000b3c0
        /*0664*/ 	.word	0x00000002
        /*0668*/ 	.word	0x00019c70
        /*066c*/ 	.short	0x010a
        /*066e*/ 	.byte	0x3f
	.zero		1


	//   ....[46]....
        /*0670*/ 	.word	0x0000b430
        /*0674*/ 	.word	0x00000002
        /*0678*/ 	.word	0x00019c60
        /*067c*/ 	.short	0x010a
        /*067e*/ 	.byte	0x3f
	.zero		1


	//   ....[47]....
        /*0680*/ 	.word	0x0000b810
        /*0684*/ 	.word	0x00000002
        /*0688*/ 	.word	0x00019c50
        /*068c*/ 	.short	0x0101
        /*068e*/ 	.byte	0x3f
	.zero		1


	//   ....[48]....
        /*0690*/ 	.word	0x0000b880
        /*0694*/ 	.word	0x00000000
        /*0698*/ 	.word	0x00000000
        /*069c*/ 	.short	0x0101
        /*069e*/ 	.byte	0x3f
	.zero		1


	//   ....[49]....
        /*06a0*/ 	.word	0x0000c2f0
        /*06a4*/ 	.word	0x00000008
        /*06a8*/ 	.word	0x00019c20
        /*06ac*/ 	.short	0x010a
        /*06ae*/ 	.byte	0x3f
	.zero		1


	//   ....[50]....
        /*06b0*/ 	.word	0x0000c490
        /*06b4*/ 	.word	0x00000006
        /*06b8*/ 	.word	0x00000000
        /*06bc*/ 	.short	0x010a
        /*06be*/ 	.byte	0x3f
	.zero		1


	//   ....[51]....
        /*06c0*/ 	.word	0x0000c500
        /*06c4*/ 	.word	0x00000007
        /*06c8*/ 	.word	0x00000000
        /*06cc*/ 	.short	0x010a
        /*06ce*/ 	.byte	0x3f
	.zero		1


	//   ....[52]....
        /*06d0*/ 	.word	0x0000c550
        /*06d4*/ 	.word	0x00000002
        /*06d8*/ 	.word	0x00019c60
        /*06dc*/ 	.short	0x010a
        /*06de*/ 	.byte	0x3f
	.zero		1


	//   ....[53]....
        /*06e0*/ 	.word	0x0000c5a0
        /*06e4*/ 	.word	0x00000005
        /*06e8*/ 	.word	0x00019c60
        /*06ec*/ 	.short	0x010a
        /*06ee*/ 	.byte	0x3f
	.zero		1


	//   ....[54]....
        /*06f0*/ 	.word	0x0000c5e0
        /*06f4*/ 	.word	0x00000002
        /*06f8*/ 	.word	0x00019c80
        /*06fc*/ 	.short	0x010a
        /*06fe*/ 	.byte	0x3f
	.zero		1


	//   ....[55]....
        /*0700*/ 	.word	0x0000c600
        /*0704*/ 	.word	0x00000005
        /*0708*/ 	.word	0x00019c80
        /*070c*/ 	.short	0x010a
        /*070e*/ 	.byte	0x3f
	.zero		1


	//   ....[56]....
        /*0710*/ 	.word	0x0000c660
        /*0714*/ 	.word	0x00000000
        /*0718*/ 	.word	0x00019c00
        /*071c*/ 	.short	0x010a
        /*071e*/ 	.byte	0x3f
	.zero		1


	//   ....[57]....
        /*0720*/ 	.word	0x0000c6b0
        /*0724*/ 	.word	0x00000004
        /*0728*/ 	.word	0x00019c30
        /*072c*/ 	.short	0x010a
        /*072e*/ 	.byte	0x3f
	.zero		1


	//   ....[58]....
        /*0730*/ 	.word	0x0000c710
        /*0734*/ 	.word	0x00000006
        /*0738*/ 	.word	0x00019c30
        /*073c*/ 	.short	0x010a
        /*073e*/ 	.byte	0x3f
	.zero		1


	//   ....[59]....
        /*0740*/ 	.word	0x0000c770
        /*0744*/ 	.word	0x00000006
        /*0748*/ 	.word	0x00019c50
        /*074c*/ 	.short	0x010a
        /*074e*/ 	.byte	0x3f
	.zero		1


	//   ....[60]....
        /*0750*/ 	.word	0x0000c7c0
        /*0754*/ 	.word	0x0000000e
        /*0758*/ 	.word	0x00019c50
        /*075c*/ 	.short	0x010a
        /*075e*/ 	.byte	0x3f
	.zero		1


	//   ....[61]....
        /*0760*/ 	.word	0x0000c910
        /*0764*/ 	.word	0x00000005
        /*0768*/ 	.word	0x00019c80
        /*076c*/ 	.short	0x010a
        /*076e*/ 	.byte	0x3f
	.zero		1


	//   ....[62]....
        /*0770*/ 	.word	0x0000c960
        /*0774*/ 	.word	0x00000005
        /*0778*/ 	.word	0x00019c40
        /*077c*/ 	.short	0x010a
        /*077e*/ 	.byte	0x3f
	.zero		1


	//   ....[63]....
        /*0780*/ 	.word	0x0000c9b0
        /*0784*/ 	.word	0x0000001a
        /*0788*/ 	.word	0x00019c20
        /*078c*/ 	.short	0x010a
        /*078e*/ 	.byte	0x3f
	.zero		1


	//   ....[64]....
        /*0790*/ 	.word	0x0000ca00
        /*0794*/ 	.word	0x0000000a
        /*0798*/ 	.word	0x00019c80
        /*079c*/ 	.short	0x010a
        /*079e*/ 	.byte	0x3f
	.zero		1


	//   ....[65]....
        /*07a0*/ 	.word	0x0000ca50
        /*07a4*/ 	.word	0x0000000a
        /*07a8*/ 	.word	0x00019c40
        /*07ac*/ 	.short	0x010a
        /*07ae*/ 	.byte	0x3f
	.zero		1


	//   ....[66]....
        /*07b0*/ 	.word	0x0000caa0
        /*07b4*/ 	.word	0x0000000c
        /*07b8*/ 	.word	0x00019c70
        /*07bc*/ 	.short	0x010a
        /*07be*/ 	.byte	0x3f
	.zero		1


	//   ....[67]....
        /*07c0*/ 	.word	0x0000caf0
        /*07c4*/ 	.word	0x0000000c
        /*07c8*/ 	.word	0x00019c60
        /*07cc*/ 	.short	0x010a
        /*07ce*/ 	.byte	0x3f
	.zero		1


	//   ....[68]....
        /*07d0*/ 	.word	0x0000cb40
        /*07d4*/ 	.word	0x00000002
        /*07d8*/ 	.word	0x00019c70
        /*07dc*/ 	.short	0x010a
        /*07de*/ 	.byte	0x3f
	.zero		1


	//   ....[69]....
        /*07e0*/ 	.word	0x0000cb90
        /*07e4*/ 	.word	0x00000002
        /*07e8*/ 	.word	0x00019c60
        /*07ec*/ 	.short	0x010a
        /*07ee*/ 	.byte	0x3f
	.zero		1


	//   ....[70]....
        /*07f0*/ 	.word	0x0000cbe0
        /*07f4*/ 	.word	0x00000008
        /*07f8*/ 	.word	0x00019c20
        /*07fc*/ 	.short	0x010a
        /*07fe*/ 	.byte	0x3f
	.zero		1


	//   ....[71]....
        /*0800*/ 	.word	0x0000cd80
        /*0804*/ 	.word	0x00000006
        /*0808*/ 	.word	0x00000000
        /*080c*/ 	.short	0x010a
        /*080e*/ 	.byte	0x3f
	.zero		1


	//   ....[72]....
        /*0810*/ 	.word	0x0000cdd0
        /*0814*/ 	.word	0x00000007
        /*0818*/ 	.word	0x00000000
        /*081c*/ 	.short	0x010a
        /*081e*/ 	.byte	0x3f
	.zero		1


	//   ....[73]....
        /*0820*/ 	.word	0x0000ce20
        /*0824*/ 	.word	0x00000002
        /*0828*/ 	.word	0x00019c60
        /*082c*/ 	.short	0x010a
        /*082e*/ 	.byte	0x3f
	.zero		1


	//   ....[74]....
        /*0830*/ 	.word	0x0000ce70
        /*0834*/ 	.word	0x00000005
        /*0838*/ 	.word	0x00019c60
        /*083c*/ 	.short	0x010a
        /*083e*/ 	.byte	0x3f
	.zero		1


	//   ....[75]....
        /*0840*/ 	.word	0x0000cec0
        /*0844*/ 	.word	0x00000002
        /*0848*/ 	.word	0x00019c80
        /*084c*/ 	.short	0x010a
        /*084e*/ 	.byte	0x3f
	.zero		1


	//----- nvinfo : EIATTR_NUM_MBARRIERS
	.align		4
.L_1195:
        /*0850*/ 	.byte	0x03, 0x38
        /*0852*/ 	.short	0x0016


	//----- nvinfo : EIATTR_EXIT_INSTR_OFFSETS
	.align		4
        /*0854*/ 	.byte	0x04, 0x1c
        /*0856*/ 	.short	(.L_1197 - .L_1196)


	//   ....[0]....
.L_1196:
        /*0858*/ 	.word	0x00000a70


	//   ....[1]....
        /*085c*/ 	.word	0x00007e20


	//   ....[2]....
        /*0860*/ 	.word	0x0000c650


	//----- nvinfo : EIATTR_MAX_THREADS
	.align		4
.L_1197:
        /*0864*/ 	.byte	0x04, 0x05
        /*0866*/ 	.short	(.L_1199 - .L_1198)
.L_1198:
        /*0868*/ 	.word	0x00000200
        /*086c*/ 	.word	0x00000001
        /*0870*/ 	.word	0x00000001


	//----- nvinfo : EIATTR_CRS_STACK_SIZE
	.align		4
.L_1199:
        /*0874*/ 	.byte	0x04, 0x1e
        /*0876*/ 	.short	(.L_1201 - .L_1200)
.L_1200:
        /*0878*/ 	.word	0x00000000


	//----- nvinfo : EIATTR_CBANK_PARAM_SIZE
	.align		4
.L_1201:
        /*087c*/ 	.byte	0x03, 0x19
        /*087e*/ 	.short	0x0a70


	//----- nvinfo : EIATTR_PARAM_CBANK
	.align		4
        /*0880*/ 	.byte	0x04, 0x0a
        /*0882*/ 	.short	(.L_1203 - .L_1202)
	.align		4
.L_1202:
        /*0884*/ 	.word	index@(.nv.constant0._ZN7cutlass13device_kernelIN5flash11enable_sm90INS1_16FlashAttnFwdSm90INS1_25CollectiveMainloopFwdSm90ILi2EN4cute5tupleIJNS5_1CILi1EEES8_S8_EEENS6_IJNS7_ILi192EEENS7_ILi128EEENS7_ILi96EEEEEELi96ENS_12float_e4m3_tEfNS_4arch4Sm90ELb0ELb0ELb0ELb1ELb0ELb0ELb0ELb1ELb1ELb0ELb0ELb0EEENS1_21CollectiveEpilogueFwdINS6_IJSA_SC_SB_EEES9_NS_10bfloat16_tESG_Li384ELb1ELb0ELb0ELb1EEENS1_36VarlenDynamicPersistentTileSchedulerILi192ELi128ELi384ELi128ELb0ELb0ELb1ELb0ELb1ELb1EEEEEEEEEvNT_6ParamsE)
        /*0888*/ 	.short	0x0210
        /*088a*/ 	.short	0x0a70


	//----- nvinfo : EIATTR_SW_WAR
	.align		4
.L_1203:
        /*088c*/ 	.byte	0x04, 0x36
        /*088e*/ 	.short	(.L_1205 - .L_1204)
.L_1204:
        /*0890*/ 	.word	0x00000008
.L_1205:


//--------------------- .nv.info._ZN7cutlass13device_kernelIN5flash11enable_sm90INS1_16FlashAttnFwdSm90INS1_25CollectiveMainloopFwdSm90ILi2EN4cute5tupleIJNS5_1CILi1EEES8_S8_EEENS6_IJNS7_ILi192EEENS7_ILi128EEENS7_ILi96EEEEEELi96ENS_12float_e4m3_tEfNS_4arch4Sm90ELb0ELb0ELb0ELb1ELb0ELb1ELb0ELb1ELb1ELb0ELb0ELb0EEENS1_21CollectiveEpilogueFwdINS6_IJSA_SC_SB_EEES9_NS_10bfloat16_tESG_Li384ELb1ELb0ELb0ELb1EEENS1_36VarlenDynamicPersistentTileSchedulerILi192ELi128ELi384ELi128ELb0ELb0ELb1ELb0ELb1ELb1EEEEEEEEEvNT_6ParamsE --------------------------
	.section	.nv.info._ZN7cutlass13device_kernelIN5flash11enable_sm90INS1_16FlashAttnFwdSm90INS1_25CollectiveMainloopFwdSm90ILi2EN4cute5tupleIJNS5_1CILi1EEES8_S8_EEENS6_IJNS7_ILi192EEENS7_ILi128EEENS7_ILi96EEEEEELi96ENS_12float_e4m3_tEfNS_4arch4Sm90ELb0ELb0ELb0ELb1ELb0ELb1ELb0ELb1ELb1ELb0ELb0ELb0EEENS1_21CollectiveEpilogueFwdINS6_IJSA_SC_SB_EEES9_NS_10bfloat16_tESG_Li384ELb1ELb0ELb0ELb1EEENS1_36VarlenDynamicPersistentTileSchedulerILi192ELi128ELi384ELi128ELb0ELb0ELb1ELb0ELb1ELb1EEEEEEEEEvNT_6ParamsE,"",@"SHT_CUDA_INFO"
	.sectionflags	@""
	.align	4


	//----- nvinfo : EIATTR_CUDA_API_VERSION
	.align		4
        /*0000*/ 	.byte	0x04, 0x37
        /*0002*/ 	.short	(.L_1207 - .L_1206)
.L_1206:
        /*0004*/ 	.word	0x00000082


	//----- nvinfo : EIATTR_KPARAM_INFO
	.align		4
.L_1207:
        /*0008*/ 	.byte	0x04, 0x17
        /*000a*/ 	.short	(.L_1209 - .L_1208)
.L_1208:
        /*000c*/ 	.word	0x00000000
        /*0010*/ 	.short	0x0000
        /*0012*/ 	.short	0x0070
        /*0014*/ 	.byte	0x00, 0xf0, 0x01, 0x28


	//----- nvinfo : EIATTR_SPARSE_MMA_MASK
	.align		4
.L_1209:
        /*0018*/ 	.byte	0x03, 0x50
        /*001a*/ 	.short	0x0000


	//----- nvinfo : EIATTR_MAXREG_COUNT
	.align		4
        /*001c*/ 	.byte	0x03, 0x1b
        /*001e*/ 	.short	0x0080


	//----- nvinfo : EIATTR_NUM_BARRIERS
	.align		4
        /*0020*/ 	.byte	0x02, 0x4c
        /*0022*/ 	.byte	0x10
	.zero		1


	//----- nvinfo : EIATTR_EXTERNS
	.align		4
        /*0024*/ 	.byte	0x04, 0x0f
        /*0026*/ 	.short	(.L_1211 - .L_1210)


	//   ....[0]....
	.align		4
.L_1210:
        /*0028*/ 	.word	index@(__assertfail)


	//----- nvinfo : EIATTR_ANNOTATIONS
	.align		4
.L_1211:
        /*002c*/ 	.byte	0x04, 0x55
        /*002e*/ 	.short	(.L_1213 - .L_1212)


	//   ....[0]....
.L_1212:
        /* <DEDUP_REMOVED lines=60> */


	//----- nvinfo : EIATTR_MERCURY_ISA_VERSION
	.align		4
.L_1213:
        /*03e0*/ 	.byte	0x03, 0x5f
        /*03e2*/ 	.short	0x0101


	//----- nvinfo : EIATTR_UNUSED_LOAD_BYTE_OFFSET
	.align		4
        /*03e4*/ 	.byte	0x04, 0x44
        /*03e6*/ 	.short	(.L_1215 - .L_1214)


	//   ....[0]....
.L_1214:
        /*03e8*/ 	.word	0x00000ac0
        /*03ec*/ 	.word	0x0000fff0


	//   ....[1]....
        /*03f0*/ 	.word	0x0000f970
        /*03f4*/ 	.word	0x0000fff0


	//----- nvinfo : EIATTR_INT_WARP_WIDE_INSTR_OFFSETS
	.align		4
.L_1215:
        /*03f8*/ 	.byte	0x04, 0x31
        /*03fa*/ 	.short	(.L_1217 - .L_1216)


	//   ....[0]....
.L_1216:
        /*03fc*/ 	.word	0x000001b0


	//   ....[1]....
        /*0400*/ 	.word	0x00000250


	//   ....[2]....
        /*0404*/ 	.word	0x000002c0


	//   ....[3]....
        /*0408*/ 	.word	0x00013dc0


	//   ....[4]....
        /*040c*/ 	.word	0x00013e50


	//   ....[5]....
        /*0410*/ 	.word	0x000144d0


	//   ....[6]....
        /*0414*/ 	.word	0x00014520


	//   ....[7]....
        /*0418*/ 	.word	0x00014650


	//   ....[8]....
        /*041c*/ 	.word	0x00014710


	//   ....[9]....
        /*0420*/ 	.word	0x00016310


	//   ....[10]....
        /*0424*/ 	.word	0x000163a0


	//----- nvinfo : EIATTR_COOP_GROUP_MASK_REGIDS
	.align		4
.L_1217:
        /*0428*/ 	.byte	0x04, 0x29
        /*042a*/ 	.short	(.L_1219 - .L_1218)


	//   ....[0]....
.L_1218:
        /*042c*/ 	.word	0xffffffff


	//   ....[1]....
        /*0430*/ 	.word	0xffffffff


	//   ....[2]....
        /*0434*/ 	.word	0xffffffff


	//   ....[3]....
        /*0438*/ 	.word	0xffffffff


	//   ....[4]....
        /*043c*/ 	.word	0xffffffff


	//   ....[5]....
        /*0440*/ 	.word	0xffffffff


	//   ....[6]....
        /*0444*/ 	.word	0xffffffff


	//   ....[7]....
        /*0448*/ 	.word	0xffffffff


	//   ....[8]....
        /*044c*/ 	.word	0xffffffff


	//   ....[9]....
        /*0450*/ 	.word	0xffffffff


	//   ....[10]....
        /*0454*/ 	.word	0xffffffff


	//   ....[11]....
        /*0458*/ 	.word	0xffffffff


	//   ....[12]....
        /*045c*/ 	.word	0xffffffff


	//   ....[13]....
        /*0460*/ 	.word	0xffffffff


	//   ....[14]....
        /*0464*/ 	.word	0xffffffff


	//   ....[15]....
        /*0468*/ 	.word	0xffffffff


	//   ....[16]....
        /*046c*/ 	.word	0xffffffff


	//   ....[17]....
        /*0470*/ 	.word	0xffffffff


	//   ....[18]....
        /*0474*/ 	.word	0xffffffff


	//   ....[19]....
        /*0478*/ 	.word	0xffffffff


	//   ....[20]....
        /*047c*/ 	.word	0xffffffff


	//   ....[21]....
        /*0480*/ 	.word	0xffffffff


	//   ....[22]....
        /*0484*/ 	.word	0xffffffff


	//   ....[23]....
        /*0488*/ 	.word	0xffffffff


	//   ....[24]....
        /*048c*/ 	.word	0xffffffff


	//   ....[25]....
        /*0490*/ 	.word	0xffffffff


	//   ....[26]....
        /*0494*/ 	.word	0xffffffff


	//   ....[27]....
        /*0498*/ 	.word	0xffffffff


	//   ....[28]....
        /*049c*/ 	.word	0xffffffff


	//   ....[29]....
        /*04a0*/ 	.word	0xffffffff


	//   ....[30]....
        /*04a4*/ 	.word	0xffffffff


	//   ....[31]....
        /*04a8*/ 	.word	0xffffffff


	//   ....[32]....
        /*04ac*/ 	.word	0xffffffff


	//   ....[33]....
        /*04b0*/ 	.word	0xffffffff


	//   ....[34]....
        /*04b4*/ 	.word	0xffffffff


	//   ....[35]....
        /*04b8*/ 	.word	0xffffffff


	//   ....[36]....
        /*04bc*/ 	.word	0xffffffff


	//   ....[37]....
        /*04c0*/ 	.word	0xffffffff


	//   ....[38]....
        /*04c4*/ 	.word	0xffffffff


	//   ....[39]....
        /*04c8*/ 	.word	0xffffffff


	//   ....[40]....
        /*04cc*/ 	.word	0xffffffff


	//   ....[41]....
        /*04d0*/ 	.word	0xffffffff


	//   ....[42]....
        /*04d4*/ 	.word	0xffffffff


	//   ....[43]....
        /*04d8*/ 	.word	0xffffffff


	//   ....[44]....
        /*04dc*/ 	.word	0xffffffff


	//   ....[45]....
        /*04e0*/ 	.word	0xffffffff


	//   ....[46]....
        /*04e4*/ 	.word	0xffffffff


	//   ....[47]....
        /*04e8*/ 	.word	0xffffffff


	//   ....[48]....
        /*04ec*/ 	.word	0xffffffff


	//   ....[49]....
        /*04f0*/ 	.word	0xffffffff


	//   ....[50]....
        /*04f4*/ 	.word	0xffffffff


	//   ....[51]....
        /*04f8*/ 	.word	0xffffffff


	//   ....[52]....
        /*04fc*/ 	.word	0xffffffff


	//   ....[53]....
        /*0500*/ 	.word	0xffffffff


	//   ....[54]....
        /*0504*/ 	.word	0xffffffff


	//   ....[55]....
        /*0508*/ 	.word	0xffffffff


	//   ....[56]....
        /*050c*/ 	.word	0xffffffff


	//   ....[57]....
        /*0510*/ 	.word	0xffffffff


	//   ....[58]....
        /*0514*/ 	.word	0xffffffff


	//   ....[59]....
        /*0518*/ 	.word	0xffffffff


	//   ....[60]....
        /*051c*/ 	.word	0xffffffff


	//   ....[61]....
        /*0520*/ 	.word	0xffffffff


	//   ....[62]....
        /*0524*/ 	.word	0xffffffff


	//   ....[63]....
        /*0528*/ 	.word	0xffffffff


	//   ....[64]....
        /*052c*/ 	.word	0xffffffff


	//   ....[65]....
        /*0530*/ 	.word	0xffffffff


	//   ....[66]....
        /*0534*/ 	.word	0xffffffff


	//   ....[67]....
        /*0538*/ 	.word	0xffffffff


	//   ....[68]....
        /*053c*/ 	.word	0xffffffff


	//   ....[69]....
        /*0540*/ 	.word	0xffffffff


	//   ....[70]....
        /*0544*/ 	.word	0xffffffff


	//   ....[71]....
        /*0548*/ 	.word	0xffffffff


	//   ....[72]....
        /*054c*/ 	.word	0xffffffff


	//   ....[73]....
        /*0550*/ 	.word	0xffffffff


	//   ....[74]....
        /*0554*/ 	.word	0xffffffff


	//   ....[75]....
        /*0558*/ 	.word	0xffffffff


	//   ....[76]....
        /*055c*/ 	.word	0xffffffff


	//   ....[77]....
        /*0560*/ 	.word	0xffffffff


	//   ....[78]....
        /*0564*/ 	.word	0xffffffff


	//   ....[79]....
        /*0568*/ 	.word	0xffffffff


	//   ....[80]....
        /*056c*/ 	.word	0x0500000f


	//   ....[81]....
        /*0570*/ 	.word	0x0500000f


	//   ....[82]....
        /*0574*/ 	.word	0x0500000f


	//   ....[83]....
        /*0578*/ 	.word	0x0500000f


	//   ....[84]....
        /*057c*/ 	.word	0x0500000f


	//   ....[85]....
        /*0580*/ 	.word	0x0500000f


	//   ....[86]....
        /*0584*/ 	.word	0x0500000f


	//   ....[87]....
        /*0588*/ 	.word	0x0500000f


	//   ....[88]....
        /*058c*/ 	.word	0x0500000f


	//   ....[89]....
        /*0590*/ 	.word	0x0500000f


	//   ....[90]....
        /*0594*/ 	.word	0x0500000f


	//   ....[91]....
        /*0598*/ 	.word	0x0500000f


	//   ....[92]....
        /*059c*/ 	.word	0x0500000f


	//   ....[93]....
        /*05a0*/ 	.word	0x0500000f


	//   ....[94]....
        /*05a4*/ 	.word	0x0500000f


	//   ....[95]....
        /*05a8*/ 	.word	0x0500000f


	//   ....[96]....
        /*05ac*/ 	.word	0x0500000f


	//   ....[97]....
        /*05b0*/ 	.word	0x0500000f


	//   ....[98]....
        /*05b4*/ 	.word	0x0500000f


	//   ....[99]....
        /*05b8*/ 	.word	0x0500000f


	//   ....[100]....
        /*05bc*/ 	.word	0x0500000f


	//   ....[101]....
        /*05c0*/ 	.word	0x0500000f


	//   ....[102]....
        /*05c4*/ 	.word	0x0500000f


	//   ....[103]....
        /*05c8*/ 	.word	0x0500000f


	//   ....[104]....
        /*05cc*/ 	.word	0x0500000f


	//   ....[105]....
        /*05d0*/ 	.word	0x0500000f


	//   ....[106]....
        /*05d4*/ 	.word	0x0500000f


	//   ....[107]....
        /*05d8*/ 	.word	0x0500000f


	//----- nvinfo : EIATTR_COOP_GROUP_INSTR_OFFSETS
	.align		4
.L_1219:
        /*05dc*/ 	.byte	0x04, 0x28
        /*05de*/ 	.short	(.L_1221 - .L_1220)


	//   ....[0]....
.L_1220:
        /*05e0*/ 	.word	0x00000060


	//   ....[1]....
        /*05e4*/ 	.word	0x000001c0


	//   ....[2]....
        /*05e8*/ 	.word	0x00000270


	//   ....[3]....
        /*05ec*/ 	.word	0x00000430


	//   ....[4]....
        /*05f0*/ 	.word	0x00000590


	//   ....[5]....
        /*05f4*/ 	.word	0x000006b0


	//   ....[6]....
        /*05f8*/ 	.word	0x00000810


	//   ....[7]....
        /*05fc*/ 	.word	0x00006ba0


	//   ....[8]....
        /*0600*/ 	.word	0x0000bb90


	//   ....[9]....
        /*0604*/ 	.word	0x0000bc90


	//   ....[10]....
        /*0608*/ 	.word	0x0000bfe0


	//   ....[11]....
        /*060c*/ 	.word	0x0000c0e0


	//   ....[12]....
        /*0610*/ 	.word	0x0000d930


	//   ....[13]....
        /*0614*/ 	.word	0x0000dbe0


	//   ....[14]....
        /*0618*/ 	.word	0x0000dc10


	//   ....[15]....
        /*061c*/ 	.word	0x0000dc60


	//   ....[16]....
        /*0620*/ 	.word	0x0000f210


	//   ....[17]....
        /*0624*/ 	.word	0x0000f2c0


	//   ....[18]....
        /*0628*/ 	.word	0x0000f360


	//   ....[19]....
        /*062c*/ 	.word	0x0000f370


	//   ....[20]....
        /*0630*/ 	.word	0x0000fdb0


	//   ....[21]....
        /*0634*/ 	.word	0x0000fde0


	//   ....[22]....
        /*0638*/ 	.word	0x0000fe10


	//   ....[23]....
        /*063c*/ 	.word	0x0000fe40


	//   ....[24]....
        /*0640*/ 	.word	0x0000fe70


	//   ....[25]....
        /*0644*/ 	.word	0x0000fea0


	//   ....[26]....
        /*0648*/ 	.word	0x0000fed0


	//   ....[27]....
        /*064c*/ 	.word	0x0000ff00


	//   ....[28]....
        /*0650*/ 	.word	0x0000ff20


	//   ....[29]....
        /*0654*/ 	.word	0x0000ff40


	//   ....[30]....
        /*0658*/ 	.word	0x0000ff50


	//   ....[31]....
        /*065c*/ 	.word	0x0000ff70


	//   ....[32]....
        /*0660*/ 	.word	0x0000ff80


	//   ....[33]....
        /*0664*/ 	.word	0x0000ff90


	//   ....[34]....
        /*0668*/ 	.word	0x0000ffb0


	//   ....[35]....
        /*066c*/ 	.word	0x0000ffc0


	//   ....[36]....
        /*0670*/ 	.word	0x0000ffe0


	//   ....[37]....
        /*0674*/ 	.word	0x00010000


	//   ....[38]....
        /*0678*/ 	.word	0x00010010


	//   ....[39]....
        /*067c*/ 	.word	0x00010020


	//   ....[40]....
        /*0680*/ 	.word	0x00010030


	//   ....[41]....
        /*0684*/ 	.word	0x00010050


	//   ....[42]....
        /*0688*/ 	.word	0x00010060


	//   ....[43]....
        /*068c*/ 	.word	0x00010070


	//   ....[44]....
        /*0690*/ 	.word	0x00011730


	//   ....[45]....
        /*0694*/ 	.word	0x00011910


	//   ....[46]....
        /*0698*/ 	.word	0x00011940


	//   ....[47]....
        /*069c*/ 	.word	0x00011970


	//   ....[48]....
        /*06a0*/ 	.word	0x000119a0


	//   ....[49]....
        /*06a4*/ 	.word	0x000119d0


	//   ....[50]....
        /*06a8*/ 	.word	0x00011a00


	//   ....[51]....
        /*06ac*/ 	.word	0x00011b70


	//   ....[52]....
        /*06b0*/ 	.word	0x00011ba0


	//   ....[53]....
        /*06b4*/ 	.word	0x00011bd0


	//   ....[54]....
        /*06b8*/ 	.word	0x00011c00


	//   ....[55]....
        /*06bc*/ 	.word	0x00011c30


	//   ....[56]....
        /*06c0*/ 	.word	0x00011c60


	//   ....[57]....
        /*06c4*/ 	.word	0x00011cf0


	//   ....[58]....
        /*06c8*/ 	.word	0x00011d20


	//   ....[59]....
        /*06cc*/ 	.word	0x00011db0


	//   ....[60]....
        /*06d0*/ 	.word	0x00012930


	//   ....[61]....
        /*06d4*/ 	.word	0x00014870


	//   ....[62]....
        /*06d8*/ 	.word	0x00016b50


	//   ....[63]....
        /*06dc*/ 	.word	0x00016b80


	//   ....[64]....
        /*06e0*/ 	.word	0x00016bc0


	//   ....[65]....
        /*06e4*/ 	.word	0x00016bf0


	//   ....[66]....
        /*06e8*/ 	.word	0x00016c20


	//   ....[67]....
        /*06ec*/ 	.word	0x00016c50


	//   ....[68]....
        /*06f0*/ 	.word	0x00016c80


	//   ....[69]....
        /*06f4*/ 	.word	0x00016cb0


	//   ....[70]....
        /*06f8*/ 	.word	0x00016e30


	//   ....[71]....
        /*06fc*/ 	.word	0x00016e60


	//   ....[72]....
        /*0700*/ 	.word	0x00016e90


	//   ....[73]....
        /*0704*/ 	.word	0x00016ec0


	//   ....[74]....
        /*0708*/ 	.word	0x00016ef0


	//   ....[75]....
        /*070c*/ 	.word	0x00016f20


	//   ....[76]....
        /*0710*/ 	.word	0x00016fe0


	//   ....[77]....
        /*0714*/ 	.word	0x00017000


	//   ....[78]....
        /*0718*/ 	.word	0x00017070


	//   ....[79]....
        /*071c*/ 	.word	0x000174e0


	//   ....[80]....
        /*0720*/ 	.word	0x00017960


	//   ....[81]....
        /*0724*/ 	.word	0x00017a00


	//   ....[82]....
        /*0728*/ 	.word	0x00017aa0


	//   ....[83]....
        /*072c*/ 	.word	0x00017b40


	//   ....[84]....
        /*0730*/ 	.word	0x00017c30


	//   ....[85]....
        /*0734*/ 	.word	0x00017cd0


	//   ....[86]....
        /*0738*/ 	.word	0x00017d70


	//   ....[87]....
        /*073c*/ 	.word	0x00017e10


	//   ....[88]....
        /*0740*/ 	.word	0x00018070


	//   ....[89]....
        /*0744*/ 	.word	0x00018350


	//   ....[90]....
        /*0748*/ 	.word	0x00018740


	//   ....[91]....
        /*074c*/ 	.word	0x000187e0


	//   ....[92]....
        /*0750*/ 	.word	0x00018900


	//   ....[93]....
        /*0754*/ 	.word	0x00018970


	//   ....[94]....
        /*0758*/ 	.word	0x000189e0


	//   ....[95]....
        /*075c*/ 	.word	0x00018a50


	//   ....[96]....
        /*0760*/ 	.word	0x00018ac0


	//   ....[97]....
        /*0764*/ 	.word	0x00018b40


	//   ....[98]....
        /*0768*/ 	.word	0x00018bd0


	//   ....[99]....
        /*076c*/ 	.word	0x00018c60


	//   ....[100]....
        /*0770*/ 	.word	0x00018cd0


	//   ....[101]....
        /*0774*/ 	.word	0x00018d40


	//   ....[102]....
        /*0778*/ 	.word	0x00018db0


	//   ....[103]....
        /*077c*/ 	.word	0x00018e30


	//   ....[104]....
        /*0780*/ 	.word	0x00018ea0


	//   ....[105]....
        /*0784*/ 	.word	0x00018f40


	//   ....[106]....
        /*0788*/ 	.word	0x00018fd0


	//   ....[107]....
        /*078c*/ 	.word	0x000190f0


	//----- nvinfo : EIATTR_REG_RECONFIG
	.align		4
.L_1221:
        /*0790*/ 	.byte	0x01, 0x54
	.zero		2


	//----- nvinfo : EIATTR_SYSCALL_OFFSETS
	.align		4
        /*0794*/ 	.byte	0x04, 0x46
        /*0796*/ 	.short	(.L_1223 - .L_1222)


	//   ....[0]....
.L_1222:
        /*0798*/ 	.word	0x00001850


	//   ....[1]....
        /*079c*/ 	.word	0x000019a0


	//   ....[2]....
        /*07a0*/ 	.word	0x00006d10


	//   ....[3]....
        /*07a4*/ 	.word	0x00007170


	//   ....[4]....
        /*07a8*/ 	.word	0x00013fd0


	//   ....[5]....
        /*07ac*/ 	.word	0x00014140


	//   ....[6]....
        /*07b0*/ 	.word	0x00014270


	//   ....[7]....
        /*07b4*/ 	.word	0x000143a0


	//----- nvinfo : EIATTR_MBARRIER_INSTR_OFFSETS
	.align		4
.L_1223:
        /*07b8*/ 	.byte	0x04, 0x39
        /*07ba*/ 	.short	(.L_1225 - .L_1224)


	//   ....[0]....
.L_1224:
        /*07bc*/ 	.word	0x000002e0
        /*07c0*/ 	.word	0x000000ff
        /*07c4*/ 	.word	0x00019c00
        /*07c8*/ 	.short	0x0100
        /*07ca*/ 	.byte	0x08
	.zero		1


	//   ....[1]....
        /*07cc*/ 	.word	0x000002f0
        /*07d0*/ 	.word	0x000000ff
        /*07d4*/ 	.word	0x00019c20
        /*07d8*/ 	.short	0x0100
        /*07da*/ 	.byte	0x08
	.zero		1


	//   ....[2]....
        /*07dc*/ 	.word	0x000003e0
        /*07e0*/ 	.word	0x000000ff
        /*07e4*/ 	.word	0x00019c30
        /*07e8*/ 	.short	0x0100
        /*07ea*/ 	.byte	0x08
	.zero		1


	//   ....[3]....
        /*07ec*/ 	.word	0x000003f0
        /*07f0*/ 	.word	0x000000ff
        /*07f4*/ 	.word	0x00019c40
        /*07f8*/ 	.short	0x0100
        /*07fa*/ 	.byte	0x08
	.zero		1


	//   ....[4]....
        /*07fc*/ 	.word	0x00000400
        /*0800*/ 	.word	0x000000ff
        /*0804*/ 	.word	0x00019c38
        /*0808*/ 	.short	0x0100
        /*080a*/ 	.byte	0x08
	.zero		1


	//   ....[5]....
        /*080c*/ 	.word	0x00000410
        /*0810*/ 	.word	0x000000ff
        /*0814*/ 	.word	0x00019c48
        /*0818*/ 	.short	0x0100
        /*081a*/ 	.byte	0x08
	.zero		1


	//   ....[6]....
        /*081c*/ 	.word	0x00000540
        /*0820*/ 	.word	0x000000ff
        /*0824*/ 	.word	0x00019c50
        /*0828*/ 	.short	0x0100
        /*082a*/ 	.byte	0x08
	.zero		1


	//   ....[7]....
        /*082c*/ 	.word	0x00000550
        /*0830*/ 	.word	0x000000ff
        /*0834*/ 	.word	0x00019c60
        /*0838*/ 	.short	0x0100
        /*083a*/ 	.byte	0x08
	.zero		1


	//   ....[8]....
        /*083c*/ 	.word	0x00000560
        /*0840*/ 	.word	0x000000ff
        /*0844*/ 	.word	0x00019c58
        /*0848*/ 	.short	0x0100
        /*084a*/ 	.byte	0x08
	.zero		1


	//   ....[9]....
        /*084c*/ 	.word	0x00000570
        /*0850*/ 	.word	0x000000ff
        /*0854*/ 	.word	0x00019c68
        /*0858*/ 	.short	0x0100
        /*085a*/ 	.byte	0x08
	.zero		1


	//   ....[10]....
        /*085c*/ 	.word	0x00000660
        /*0860*/ 	.word	0x000000ff
        /*0864*/ 	.word	0x00019c70
        /*0868*/ 	.short	0x0100
        /*086a*/ 	.byte	0x06
	.zero		1


	//   ....[11]....
        /*086c*/ 	.word	0x00000670
        /*0870*/ 	.word	0x000000ff
        /*0874*/ 	.word	0x00019c80
        /*0878*/ 	.short	0x0100
        /*087a*/ 	.byte	0x06
	.zero		1


	//   ....[12]....
        /*087c*/ 	.word	0x00000680
        /*0880*/ 	.word	0x000000ff
        /*0884*/ 	.word	0x00019c78
        /*0888*/ 	.short	0x0100
        /*088a*/ 	.byte	0x06
	.zero		1


	//   ....[13]....
        /*088c*/ 	.word	0x00000690
        /*0890*/ 	.word	0x000000ff
        /*0894*/ 	.word	0x00019c88
        /*0898*/ 	.short	0x0100
        /*089a*/ 	.byte	0x06
	.zero		1


	//   ....[14]....
        /*089c*/ 	.word	0x000007c0
        /*08a0*/ 	.word	0x000000ff
        /*08a4*/ 	.word	0x00019c90
        /*08a8*/ 	.short	0x0100
        /*08aa*/ 	.byte	0x08
	.zero		1


	//   ....[15]....
        /*08ac*/ 	.word	0x000007d0
        /*08b0*/ 	.word	0x000000ff
        /*08b4*/ 	.word	0x00019ca0
        /*08b8*/ 	.short	0x0100
        /*08ba*/ 	.byte	0x08
	.zero		1


	//   ....[16]....
        /*08bc*/ 	.word	0x000007e0
        /*08c0*/ 	.word	0x000000ff
        /*08c4*/ 	.word	0x00019c98
        /*08c8*/ 	.short	0x0100
        /*08ca*/ 	.byte	0x08
	.zero		1


	//   ....[17]....
        /*08cc*/ 	.word	0x000007f0
        /*08d0*/ 	.word	0x000000ff
        /*08d4*/ 	.word	0x00019ca8
        /*08d8*/ 	.short	0x0100
        /*08da*/ 	.byte	0x08
	.zero		1


	//   ....[18]....
        /*08dc*/ 	.word	0x00000920
        /*08e0*/ 	.word	0x000000ff
        /*08e4*/ 	.word	0x00019cb0
        /*08e8*/ 	.short	0x0100
        /*08ea*/ 	.byte	0x08
	.zero		1


	//   ....[19]....
        /*08ec*/ 	.word	0x00000930
        /*08f0*/ 	.word	0x000000ff
        /*08f4*/ 	.word	0x00019cc0
        /*08f8*/ 	.short	0x0100
        /*08fa*/ 	.byte	0x08
	.zero		1


	//   ....[20]....
        /*08fc*/ 	.word	0x00000940
        /*0900*/ 	.word	0x000000ff
        /*0904*/ 	.word	0x00019cb8
        /*0908*/ 	.short	0x0100
        /*090a*/ 	.byte	0x08
	.zero		1


	//   ....[21]....
        /*090c*/ 	.word	0x00000950
        /*0910*/ 	.word	0x000000ff
        /*0914*/ 	.word	0x00019cc8
        /*0918*/ 	.short	0x0100
        /*091a*/ 	.byte	0x08
	.zero		1


	//   ....[22]....
        /*091c*/ 	.word	0x00002710
        /*0920*/ 	.word	0x00000059
        /*0924*/ 	.word	0x00019c90
        /*0928*/ 	.short	0x010a
        /*092a*/ 	.byte	0x3f
	.zero		1


	//   ....[23]....
        /*092c*/ 	.word	0x00003fd0
        /*0930*/ 	.word	0x00000059
        /*0934*/ 	.word	0x00019c90
        /*0938*/ 	.short	0x010a
        /*093a*/ 	.byte	0x3f
	.zero		1


	//   ....[24]....
        /*093c*/ 	.word	0x000060b0
        /*0940*/ 	.word	0x00000059
        /*0944*/ 	.word	0x00019c90
        /*0948*/ 	.short	0x010a
        /*094a*/ 	.byte	0x3f
	.zero		1


	//   ....[25]....
        /*094c*/ 	.word	0x00006280
        /*0950*/ 	.word	0x00000008
        /*0954*/ 	.word	0x00000000
        /*0958*/ 	.short	0x0101
        /*095a*/ 	.byte	0x3f
	.zero		1


	//   ....[26]....
        /*095c*/ 	.word	0x000062c0
        /*0960*/ 	.word	0x00000059
        /*0964*/ 	.word	0x00019cb0
        /*0968*/ 	.short	0x010a
        /*096a*/ 	.byte	0x3f
	.zero		1


	//   ....[27]....
        /*096c*/ 	.word	0x00006530
        /*0970*/ 	.word	0x00000059
        /*0974*/ 	.word	0x00000000
        /*0978*/ 	.short	0x0101
        /*097a*/ 	.byte	0x3f
	.zero		1


	//   ....[28]....
        /*097c*/ 	.word	0x00006db0
        /*0980*/ 	.word	0x00000012
        /*0984*/ 	.word	0x00019c00
        /*0988*/ 	.short	0x010a
        /*098a*/ 	.byte	0x3f
	.zero		1


	//   ....[29]....
        /*098c*/ 	.word	0x00006e00
        /*0990*/ 	.word	0x00000012
        /*0994*/ 	.word	0x00019c00
        /*0998*/ 	.short	0x010a
        /*099a*/ 	.byte	0x3f
	.zero		1


	//   ....[30]....
        /*099c*/ 	.word	0x000074a0
        /*09a0*/ 	.word	0x00000012
        /*09a4*/ 	.word	0x00019c00
        /*09a8*/ 	.short	0x010a
        /*09aa*/ 	.byte	0x3f
	.zero		1


	//   ....[31]....
        /*09ac*/ 	.word	0x00008eb0
        /*09b0*/ 	.word	0x00000012
        /*09b4*/ 	.word	0x00019c00
        /*09b8*/ 	.short	0x010a
        /*09ba*/ 	.byte	0x3f
	.zero		1


	//   ....[32]....
        /*09bc*/ 	.word	0x0000aff0
        /*09c0*/ 	.word	0x00000003
        /*09c4*/ 	.word	0x00019c30
        /*09c8*/ 	.short	0x010a
        /*09ca*/ 	.byte	0x3f
	.zero		1


	//   ....[33]....
        /*09cc*/ 	.word	0x0000b0a0
        /*09d0*/ 	.word	0x00000003
        /*09d4*/ 	.word	0x00019c30
        /*09d8*/ 	.short	0x010a
        /*09da*/ 	.byte	0x3f
	.zero		1


	//   ....[34]....
        /*09dc*/ 	.word	0x0000c120
        /*09e0*/ 	.word	0x00000003
        /*09e4*/ 	.word	0x00000000
        /*09e8*/ 	.short	0x0101
        /*09ea*/ 	.byte	0x3f
	.zero		1


	//   ....[35]....
        /*09ec*/ 	.word	0x0000d2a0
        /*09f0*/ 	.word	0x0000000a
        /*09f4*/ 	.word	0x00019c30
        /*09f8*/ 	.short	0x010a
        /*09fa*/ 	.byte	0x3f
	.zero		1


	//   ....[36]....
        /*09fc*/ 	.word	0x0000d320
        /*0a00*/ 	.word	0x0000000a
        /*0a04*/ 	.word	0x00019c30
        /*0a08*/ 	.short	0x010a
        /*0a0a*/ 	.byte	0x3f
	.zero		1


	//   ....[37]....
        /*0a0c*/ 	.word	0x0000d550
        /*0a10*/ 	.word	0x0000000c
        /*0a14*/ 	.word	0x00019c50
        /*0a18*/ 	.short	0x010a
        /*0a1a*/ 	.byte	0x3f
	.zero		1


	//   ....[38]....
        /*0a1c*/ 	.word	0x0000d5a0
        /*0a20*/ 	.word	0x0000000c
        /*0a24*/ 	.word	0x00019c50
        /*0a28*/ 	.short	0x010a
        /*0a2a*/ 	.byte	0x3f
	.zero		1


	//   ....[39]....
        /*0a2c*/ 	.word	0x0000e340
        /*0a30*/ 	.word	0x0000000a
        /*0a34*/ 	.word	0x00000000
        /*0a38*/ 	.short	0x0101
        /*0a3a*/ 	.byte	0x3f
	.zero		1


	//   ....[40]....
        /*0a3c*/ 	.word	0x0000eee0
        /*0a40*/ 	.word	0x0000000c
        /*0a44*/ 	.word	0x00000000
        /*0a48*/ 	.short	0x0101
        /*0a4a*/ 	.byte	0x3f
	.zero		1


	//   ....[41]....
        /*0a4c*/ 	.word	0x0000ef60
        /*0a50*/ 	.word	0x00000005
        /*0a54*/ 	.word	0x00019c50
        /*0a58*/ 	.short	0x010a
        /*0a5a*/ 	.byte	0x3f
	.zero		1


	//   ....[42]....
        /*0a5c*/ 	.word	0x0000efb0
        /*0a60*/ 	.word	0x00000005
        /*0a64*/ 	.word	0x00019c50
        /*0a68*/ 	.short	0x010a
        /*0a6a*/ 	.byte	0x3f
	.zero		1


	//   ....[43]....
        /*0a6c*/ 	.word	0x0000f8c0
        /*0a70*/ 	.word	0x00000005
        /*0a74*/ 	.word	0x00000000
        /*0a78*/ 	.short	0x0101
        /*0a7a*/ 	.byte	0x3f
	.zero		1


	//   ....[44]....
        /*0a7c*/ 	.word	0x00010b70
        /*0a80*/ 	.word	0x00000014
        /*0a84*/ 	.word	0x00000000
        /*0a88*/ 	.short	0x0101
        /*0a8a*/ 	.byte	0x3f
	.zero		1


	//   ....[45]....
        /*0a8c*/ 	.word	0x00012a40
        /*0a90*/ 	.word	0x0000000b
        /*0a94*/ 	.word	0x00019c20
        /*0a98*/ 	.short	0x010a
        /*0a9a*/ 	.byte	0x3f
	.zero		1


	//   ....[46]....
        /*0a9c*/ 	.word	0x00012ad0
        /*0aa0*/ 	.word	0x00000009
        /*0aa4*/ 	.word	0x00019ca0
        /*0aa8*/ 	.short	0x010a
        /*0aaa*/ 	.byte	0x3f
	.zero		1


	//   ....[47]....
        /*0aac*/ 	.word	0x00012f20
        /*0ab0*/ 	.word	0x00000009
        /*0ab4*/ 	.word	0x00019cc0
        /*0ab8*/ 	.short	0x010a
        /*0aba*/ 	.byte	0x3f
	.zero		1


	//   ....[48]....
        /*0abc*/ 	.word	0x00013430
        /*0ac0*/ 	.word	0x00000009
        /*0ac4*/ 	.word	0x00019ca0
        /*0ac8*/ 	.short	0x010a
        /*0aca*/ 	.byte	0x3f
	.zero		1


	//   ....[49]....
        /*0acc*/ 	.word	0x00013870
        /*0ad0*/ 	.word	0x00000009
        /*0ad4*/ 	.word	0x00019cc0
        /*0ad8*/ 	.short	0x010a
        /*0ada*/ 	.byte	0x3f
	.zero		1


	//   ....[50]....
        /*0adc*/ 	.word	0x00014a80
        /*0ae0*/ 	.word	0x00000005
        /*0ae4*/ 	.word	0x00019c80
        /*0ae8*/ 	.short	0x010a
        /*0aea*/ 	.byte	0x3f
	.zero		1


	//   ....[51]....
        /*0aec*/ 	.word	0x00014cd0
        /*0af0*/ 	.word	0x00000005
        /*0af4*/ 	.word	0x00019c40
        /*0af8*/ 	.short	0x010a
        /*0afa*/ 	.byte	0x3f
	.zero		1


	//   ....[52]....
        /*0afc*/ 	.word	0x000151a0
        /*0b00*/ 	.word	0x0000001c
        /*0b04*/ 	.word	0x00019c20
        /*0b08*/ 	.short	0x010a
        /*0b0a*/ 	.byte	0x3f
	.zero		1


	//   ....[53]....
        /*0b0c*/ 	.word	0x00015460
        /*0b10*/ 	.word	0x00000005
        /*0b14*/ 	.word	0x00019c80
        /*0b18*/ 	.short	0x010a
        /*0b1a*/ 	.byte	0x3f
	.zero		1


	//   ....[54]....
        /*0b1c*/ 	.word	0x000158a0
        /*0b20*/ 	.word	0x00000005
        /*0b24*/ 	.word	0x00019c40
        /*0b28*/ 	.short	0x010a
        /*0b2a*/ 	.byte	0x3f
	.zero		1


	//   ....[55]....
        /*0b2c*/ 	.word	0x00015d40
        /*0b30*/ 	.word	0x0000000d
        /*0b34*/ 	.word	0x00019c70
        /*0b38*/ 	.short	0x010a
        /*0b3a*/ 	.byte	0x3f
	.zero		1


	//   ....[56]....
        /*0b3c*/ 	.word	0x00015dc0
        /*0b40*/ 	.word	0x0000000d
        /*0b44*/ 	.word	0x00019c60
        /*0b48*/ 	.short	0x010a
        /*0b4a*/ 	.byte	0x3f
	.zero		1


	//   ....[57]....
        /*0b4c*/ 	.word	0x00016220
        /*0b50*/ 	.word	0x0000000d
        /*0b54*/ 	.word	0x00019c50
        /*0b58*/ 	.short	0x0101
        /*0b5a*/ 	.byte	0x3f
	.zero		1


	//   ....[58]....
        /*0b5c*/ 	.word	0x000162a0
        /*0b60*/ 	.word	0x0000000d
        /*0b64*/ 	.word	0x00000000
        /*0b68*/ 	.short	0x0101
        /*0b6a*/ 	.byte	0x3f
	.zero		1


	//   ....[59]....
        /*0b6c*/ 	.word	0x00016440
        /*0b70*/ 	.word	0x00000000
        /*0b74*/ 	.word	0x00019c70
        /*0b78*/ 	.short	0x010a
        /*0b7a*/ 	.byte	0x3f
	.zero		1


	//   ....[60]....
        /*0b7c*/ 	.word	0x000164b0
        /*0b80*/ 	.word	0x00000000
        /*0b84*/ 	.word	0x00019c60
        /*0b88*/ 	.short	0x010a
        /*0b8a*/ 	.byte	0x3f
	.zero		1


	//   ....[61]....
        /*0b8c*/ 	.word	0x00016920
        /*0b90*/ 	.word	0x00000000
        /*0b94*/ 	.word	0x00019c50
        /*0b98*/ 	.short	0x0101
        /*0b9a*/ 	.byte	0x3f
	.zero		1


	//   ....[62]....
        /*0b9c*/ 	.word	0x000169b0
        /*0ba0*/ 	.word	0x00000002
        /*0ba4*/ 	.word	0x00000000
        /*0ba8*/ 	.short	0x0101
        /*0baa*/ 	.byte	0x3f
	.zero		1


	//   ....[63]....
        /*0bac*/ 	.word	0x00017460
        /*0bb0*/ 	.word	0x00000007
        /*0bb4*/ 	.word	0x00019c20
        /*0bb8*/ 	.short	0x010a
        /*0bba*/ 	.byte	0x3f
	.zero		1


	//   ....[64]....
        /*0bbc*/ 	.word	0x000175f0
        /*0bc0*/ 	.word	0x00000005
        /*0bc4*/ 	.word	0x00000000
        /*0bc8*/ 	.short	0x010a
        /*0bca*/ 	.byte	0x3f
	.zero		1


	//   ....[65]....
        /*0bcc*/ 	.word	0x00017660
        /*0bd0*/ 	.word	0x00000003
        /*0bd4*/ 	.word	0x00000000
        /*0bd8*/ 	.short	0x010a
        /*0bda*/ 	.byte	0x3f
	.zero		1


	//   ....[66]....
        /*0bdc*/ 	.word	0x000176b0
        /*0be0*/ 	.word	0x00000003
        /*0be4*/ 	.word	0x00019c60
        /*0be8*/ 	.short	0x010a
        /*0bea*/ 	.byte	0x3f
	.zero		1


	//   ....[67]....
        /*0bec*/ 	.word	0x00017700
        /*0bf0*/ 	.word	0x00000005
        /*0bf4*/ 	.word	0x00019c60
        /*0bf8*/ 	.short	0x010a
        /*0bfa*/ 	.byte	0x3f
	.zero		1


	//   ....[68]....
        /*0bfc*/ 	.word	0x00017740
        /*0c00*/ 	.word	0x00000003
        /*0c04*/ 	.word	0x00019c80
        /*0c08*/ 	.short	0x010a
        /*0c0a*/ 	.byte	0x3f
	.zero		1


	//   ....[69]....
        /*0c0c*/ 	.word	0x00017760
        /*0c10*/ 	.word	0x00000005
        /*0c14*/ 	.word	0x00019c80
        /*0c18*/ 	.short	0x010a
        /*0c1a*/ 	.byte	0x3f
	.zero		1


	//   ....[70]....
        /*0c1c*/ 	.word	0x000177c0
        /*0c20*/ 	.word	0x00000059
        /*0c24*/ 	.word	0x00019c90
        /*0c28*/ 	.short	0x010a
        /*0c2a*/ 	.byte	0x3f
	.zero		1


	//   ....[71]....
        /*0c2c*/ 	.word	0x00017810
        /*0c30*/ 	.word	0x00000059
        /*0c34*/ 	.word	0x00019c90
        /*0c38*/ 	.short	0x010a
        /*0c3a*/ 	.byte	0x3f
	.zero		1


	//   ....[72]....
        /*0c3c*/ 	.word	0x00017860
        /*0c40*/ 	.word	0x00000059
        /*0c44*/ 	.word	0x00019c90
        /*0c48*/ 	.short	0x010a
        /*0c4a*/ 	.byte	0x3f
	.zero		1


	//   ....[73]....
        /*0c4c*/ 	.word	0x000178b0
        /*0c50*/ 	.word	0x00000059
        /*0c54*/ 	.word	0x00019cb0
        /*0c58*/ 	.short	0x010a
        /*0c5a*/ 	.byte	0x3f
	.zero		1


	//   ....[74]....
        /*0c5c*/ 	.word	0x00017b80
        /*0c60*/ 	.word	0x00000012
        /*0c64*/ 	.word	0x00019c00
        /*0c68*/ 	.short	0x010a
        /*0c6a*/ 	.byte	0x3f
	.zero		1


	//   ....[75]....
        /*0c6c*/ 	.word	0x00017e50
        /*0c70*/ 	.word	0x00000012
        /*0c74*/ 	.word	0x00019c00
        /*0c78*/ 	.short	0x010a
        /*0c7a*/ 	.byte	0x3f
	.zero		1


	//   ....[76]....
        /*0c7c*/ 	.word	0x00017ea0
        /*0c80*/ 	.word	0x00000003
        /*0c84*/ 	.word	0x00019c30
        /*0c88*/ 	.short	0x010a
        /*0c8a*/ 	.byte	0x3f
	.zero		1


	//   ....[77]....
        /*0c8c*/ 	.word	0x00017ef0
        /*0c90*/ 	.word	0x0000000a
        /*0c94*/ 	.word	0x00019c30
        /*0c98*/ 	.short	0x010a
        /*0c9a*/ 	.byte	0x3f
	.zero		1


	//   ....[78]....
        /*0c9c*/ 	.word	0x00017f40
        /*0ca0*/ 	.word	0x0000000c
        /*0ca4*/ 	.word	0x00019c50
        /*0ca8*/ 	.short	0x010a
        /*0caa*/ 	.byte	0x3f
	.zero		1


	//   ....[79]....
        /*0cac*/ 	.word	0x00017f90
        /*0cb0*/ 	.word	0x00000005
        /*0cb4*/ 	.word	0x00019c50
        /*0cb8*/ 	.short	0x010a
        /*0cba*/ 	.byte	0x3f
	.zero		1


	//   ....[80]....
        /*0cbc*/ 	.word	0x00018130
        /*0cc0*/ 	.word	0x0000000b
        /*0cc4*/ 	.word	0x00019c20
        /*0cc8*/ 	.short	0x010a
        /*0cca*/ 	.byte	0x3f
	.zero		1


	//   ....[81]....
        /*0ccc*/ 	.word	0x00018180
        /*0cd0*/ 	.word	0x00000009
        /*0cd4*/ 	.word	0x00019ca0
        /*0cd8*/ 	.short	0x010a
        /*0cda*/ 	.byte	0x3f
	.zero		1


	//   ....[82]....
        /*0cdc*/ 	.word	0x000181d0
        /*0ce0*/ 	.word	0x00000009
        /*0ce4*/ 	.word	0x00019cc0
        /*0ce8*/ 	.short	0x010a
        /*0cea*/ 	.byte	0x3f
	.zero		1


	//   ....[83]....
        /*0cec*/ 	.word	0x00018220
        /*0cf0*/ 	.word	0x00000009
        /*0cf4*/ 	.word	0x00019ca0
        /*0cf8*/ 	.short	0x010a
        /*0cfa*/ 	.byte	0x3f
	.zero		1


	//   ....[84]....
        /*0cfc*/ 	.word	0x00018270
        /*0d00*/ 	.word	0x00000009
        /*0d04*/ 	.word	0x00019cc0
        /*0d08*/ 	.short	0x010a
        /*0d0a*/ 	.byte	0x3f
	.zero		1


	//   ....[85]....
        /*0d0c*/ 	.word	0x00018410
        /*0d10*/ 	.word	0x00000005
        /*0d14*/ 	.word	0x00019c80
        /*0d18*/ 	.short	0x010a
        /*0d1a*/ 	.byte	0x3f
	.zero		1


	//   ....[86]....
        /*0d1c*/ 	.word	0x00018460
        /*0d20*/ 	.word	0x00000005
        /*0d24*/ 	.word	0x00019c40
        /*0d28*/ 	.short	0x010a
        /*0d2a*/ 	.byte	0x3f
	.zero		1


	//   ....[87]....
        /*0d2c*/ 	.word	0x000184b0
        /*0d30*/ 	.word	0x0000001c
        /*0d34*/ 	.word	0x00019c20
        /*0d38*/ 	.short	0x010a
        /*0d3a*/ 	.byte	0x3f
	.zero		1


	//   ....[88]....
        /*0d3c*/ 	.word	0x00018500
        /*0d40*/ 	.word	0x00000005
        /*0d44*/ 	.word	0x00019c80
        /*0d48*/ 	.short	0x010a
        /*0d4a*/ 	.byte	0x3f
	.zero		1


	//   ....[89]....
        /*0d4c*/ 	.word	0x00018550
        /*0d50*/ 	.word	0x00000005
        /*0d54*/ 	.word	0x00019c40
        /*0d58*/ 	.short	0x010a
        /*0d5a*/ 	.byte	0x3f
	.zero		1


	//   ....[90]....
        /*0d5c*/ 	.word	0x000185a0
        /*0d60*/ 	.word	0x0000000d
        /*0d64*/ 	.word	0x00019c70
        /*0d68*/ 	.short	0x010a
        /*0d6a*/ 	.byte	0x3f
	.zero		1


	//   ....[91]....
        /*0d6c*/ 	.word	0x000185f0
        /*0d70*/ 	.word	0x0000000d
        /*0d74*/ 	.word	0x00019c60
        /*0d78*/ 	.short	0x010a
        /*0d7a*/ 	.byte	0x3f
	.zero		1


	//   ....[92]....
        /*0d7c*/ 	.word	0x00018640
        /*0d80*/ 	.word	0x00000000
        /*0d84*/ 	.word	0x00019c70
        /*0d88*/ 	.short	0x010a
        /*0d8a*/ 	.byte	0x3f
	.zero		1


	//   ....[93]....
        /*0d8c*/ 	.word	0x00018690
        /*0d90*/ 	.word	0x00000000
        /*0d94*/ 	.word	0x00019c60
        /*0d98*/ 	.short	0x010a
        /*0d9a*/ 	.byte	0x3f
	.zero		1


	//   ....[94]....
        /*0d9c*/ 	.word	0x00019010
        /*0da0*/ 	.word	0x00000007
        /*0da4*/ 	.word	0x00019c20
        /*0da8*/ 	.short	0x010a
        /*0daa*/ 	.byte	0x3f
	.zero		1


	//   ....[95]....
        /*0dac*/ 	.word	0x000191b0
        /*0db0*/ 	.word	0x00000005
        /*0db4*/ 	.word	0x00000000
        /*0db8*/ 	.short	0x010a
        /*0dba*/ 	.byte	0x3f
	.zero		1


	//   ....[96]....
        /*0dbc*/ 	.word	0x00019200
        /*0dc0*/ 	.word	0x00000003
        /*0dc4*/ 	.word	0x00000000
        /*0dc8*/ 	.short	0x010a
        /*0dca*/ 	.byte	0x3f
	.zero		1


	//   ....[97]....
        /*0dcc*/ 	.word	0x00019250
        /*0dd0*/ 	.word	0x00000003
        /*0dd4*/ 	.word	0x00019c60
        /*0dd8*/ 	.short	0x010a
        /*0dda*/ 	.byte	0x3f
	.zero		1


	//   ....[98]....
        /*0ddc*/ 	.word	0x000192a0
        /*0de0*/ 	.word	0x00000005
        /*0de4*/ 	.word	0x00019c60
        /*0de8*/ 	.short	0x010a
        /*0dea*/ 	.byte	0x3f
	.zero		1


	//   ....[99]....
        /*0dec*/ 	.word	0x000192f0
        /*0df0*/ 	.word	0x00000003
        /*0df4*/ 	.word	0x00019c80
        /*0df8*/ 	.short	0x010a
        /*0dfa*/ 	.byte	0x3f
	.zero		1


	//----- nvinfo : EIATTR_NUM_MBARRIERS
	.align		4
.L_1225:
        /*0dfc*/ 	.byte	0x03, 0x38
        /*0dfe*/ 	.short	0x0016


	//----- nvinfo : EIATTR_EXIT_INSTR_OFFSETS
	.align		4
        /*0e00*/ 	.byte	0x04, 0x1c
        /*0e02*/ 	.short	(.L_1227 - .L_1226)


	//   ....[0]....
.L_1226:
        /*0e04*/ 	.word	0x000177b0


	//----- nvinfo : EIATTR_MAX_THREADS
	.align		4
.L_1227:
        /*0e08*/ 	.byte	0x04, 0x05
        /*0e0a*/ 	.short	(.L_1229 - .L_1228)
.L_1228:
        /*0e0c*/ 	.word	0x00000200
        /*0e10*/ 	.word	0x00000001
        /*0e14*/ 	.word	0x00000001


	//----- nvinfo : EIATTR_CRS_STACK_SIZE
	.align		4
.L_1229:
        /*0e18*/ 	.byte	0x04, 0x1e
        /*0e1a*/ 	.short	(.L_1231 - .L_1230)
.L_1230:
        /*0e1c*/ 	.word	0x00000000


	//----- nvinfo : EIATTR_CBANK_PARAM_SIZE
	.align		4
.L_1231:
        /*0e20*/ 	.byte	0x03, 0x19
        /*0e22*/ 	.short	0x0a70


	//----- nvinfo : EIATTR_PARAM_CBANK
	.align		4
        /*0e24*/ 	.byte	0x04, 0x0a
        /*0e26*/ 	.short	(.L_1233 - .L_1232)
	.align		4
.L_1232:
        /*0e28*/ 	.word	index@(.nv.constant0._ZN7cutlass13device_kernelIN5flash11enable_sm90INS1_16FlashAttnFwdSm90INS1_25CollectiveMainloopFwdSm90ILi2EN4cute5tupleIJNS5_1CILi1EEES8_S8_EEENS6_IJNS7_ILi192EEENS7_ILi128EEENS7_ILi96EEEEEELi96ENS_12float_e4m3_tEfNS_4arch4Sm90ELb0ELb0ELb0ELb1ELb0ELb1ELb0ELb1ELb1ELb0ELb0ELb0EEENS1_21CollectiveEpilogueFwdINS6_IJSA_SC_SB_EEES9_NS_10bfloat16_tESG_Li384ELb1ELb0ELb0ELb1EEENS1_36VarlenDynamicPersistentTileSchedulerILi192ELi128ELi384ELi128ELb0ELb0ELb1ELb0ELb1ELb1EEEEEEEEEvNT_6ParamsE)
        /*0e2c*/ 	.short	0x0210
        /*0e2e*/ 	.short	0x0a70


	//----- nvinfo : EIATTR_SW_WAR
	.align		4
.L_1233:
        /*0e30*/ 	.byte	0x04, 0x36
        /*0e32*/ 	.short	(.L_1235 - .L_1234)
.L_1234:
        /*0e34*/ 	.word	0x00000008
.L_1235:


//--------------------- .nv.info._ZN7cutlass13device_kernelIN5flash11enable_sm90INS1_16FlashAttnFwdSm90INS1_25CollectiveMainloopFwdSm90ILi2EN4cute5tupleIJNS5_1CILi1EEES8_S8_EEENS6_IJNS7_ILi192EEENS7_ILi128EEENS7_ILi96EEEEEELi96ENS_12float_e4m3_tEfNS_4arch4Sm90ELb0ELb1ELb0ELb0ELb0ELb0ELb0ELb1ELb1ELb0ELb0ELb0EEENS1_21CollectiveEpilogueFwdINS6_IJSA_SC_SB_EEES9_NS_10bfloat16_tESG_Li384ELb0ELb0ELb0ELb1EEENS1_30DynamicPersistentTileSchedulerILi384ELi128ELb0ELb0ELb1EEEEEEEEEvNT_6ParamsE --------------------------
	.section	.nv.info._ZN7cutlass13device_kernelIN5flash11enable_sm90INS1_16FlashAttnFwdSm90INS1_25CollectiveMainloopFwdSm90ILi2EN4cute5tupleIJNS5_1CILi1EEES8_S8_EEENS6_IJNS7_ILi192EEENS7_ILi128EEENS7_ILi96EEEEEELi96ENS_12float_e4m3_tEfNS_4arch4Sm90ELb0ELb1ELb0ELb0ELb0ELb0ELb0ELb1ELb1ELb0ELb0ELb0EEENS1_21CollectiveEpilogueFwdINS6_IJSA_SC_SB_EEES9_NS_10bfloat16_tESG_Li384ELb0ELb0ELb0ELb1EEENS1_30DynamicPersistentTileSchedulerILi384ELi128ELb0ELb0ELb1EEEEEEEEEvNT_6ParamsE,"",@"SHT_CUDA_INFO"
	.sectionflags	@""
	.align	4


	//----- nvinfo : EIATTR_CUDA_API_VERSION
	.align		4
        /*0000*/ 	.byte	0x04, 0x37
        /*0002*/ 	.short	(.L_1237 - .L_1236)
.L_1236:
        /*0004*/ 	.word	0x00000082


	//----- nvinfo : EIATTR_KPARAM_INFO
	.align		4
.L_1237:
        /*0008*/ 	.byte	0x04, 0x17
        /*000a*/ 	.short	(.L_1239 - .L_1238)
.L_1238:
        /*000c*/ 	.word	0x00000000
        /*0010*/ 	.short	0x0000
        /*0012*/ 	.short	0x0070
        /*0014*/ 	.byte	0x00, 0xf0, 0x01, 0x2e


	//----- nvinfo : EIATTR_SPARSE_MMA_MASK
	.align		4
.L_1239:
        /*0018*/ 	.byte	0x03, 0x50
        /*001a*/ 	.short	0x0000


	//----- nvinfo : EIATTR_MAXREG_COUNT
	.align		4
        /*001c*/ 	.byte	0x03, 0x1b
        /*001e*/ 	.short	0x0080


	//----- nvinfo : EIATTR_NUM_BARRIERS
	.align		4
        /*0020*/ 	.byte	0x02, 0x4c
        /*0022*/ 	.byte	0x09
	.zero		1


	//----- nvinfo : EIATTR_EXTERNS
	.align		4
        /*0024*/ 	.byte	0x04, 0x0f
        /*0026*/ 	.short	(.L_1241 - .L_1240)


	//   ....[0]....
	.align		4
.L_1240:
        /*0028*/ 	.word	index@(__assertfail)


	//----- nvinfo : EIATTR_ANNOTATIONS
	.align		4
.L_1241:
        /*002c*/ 	.byte	0x04, 0x55
        /*002e*/ 	.short	(.L_1243 - .L_1242)


	//   ....[0]....
.L_1242:
        /*0030*/ 	.word	0x00000001
        /*0034*/ 	.byte	0x90, 0x0d, 0x00, 0x00, 0x01, 0x00, 0x00, 0x00, 0xc0, 0x1d, 0x00, 0x00, 0x01, 0x00, 0x00, 0x00
        /*0044*/ 	.byte	0x80, 0xce, 0x00, 0x00, 0x01, 0x00, 0x00, 0x00, 0xc0, 0xe1, 0x00, 0x00, 0x01, 0x00, 0x00, 0x00
        /*0054*/ 	.byte	0xe0, 0xe2, 0x00, 0x00, 0x01, 0x00, 0x00, 0x00, 0x10, 0xfd, 0x00, 0x00, 0x01, 0x00, 0x00, 0x00
        /*0064*/ 	.byte	0x50, 0xfd, 0x00, 0x00, 0x01, 0x00, 0x00, 0x00, 0x20, 0x16, 0x01, 0x00


	//----- nvinfo : EIATTR_MERCURY_ISA_VERSION
	.align		4
.L_1243:
        /*0070*/ 	.byte	0x03, 0x5f
        /*0072*/ 	.short	0x0101


	//----- nvinfo : EIATTR_INT_WARP_WIDE_INSTR_OFFSETS
	.align		4
        /*0074*/ 	.byte	0x04, 0x31
        /*0076*/ 	.short	(.L_1245 - .L_1244)


	//   ....[0]....
.L_1244:
        /*0078*/ 	.word	0x00000190


	//   ....[1]....
        /*007c*/ 	.word	0x000001c0


	//   ....[2]....
        /*0080*/ 	.word	0x000001d0


	//   ....[3]....
        /*0084*/ 	.word	0x0000ec30


	//   ....[4]....
        /*0088*/ 	.word	0x0000ecc0


	//   ....[5]....
        /*008c*/ 	.word	0x0000f3c0


	//   ....[6]....
        /*0090*/ 	.word	0x00010e50


	//   ....[7]....
        /*0094*/ 	.word	0x00010ee0


	//----- nvinfo : EIATTR_COOP_GROUP_MASK_REGIDS
	.align		4
.L_1245:
        /*0098*/ 	.byte	0x04, 0x29
        /*009a*/ 	.short	(.L_1247 - .L_1246)


	//   ....[0]....
.L_1246:
        /*009c*/ 	.word	0xffffffff


	//   ....[1]....
        /*00a0*/ 	.word	0xffffffff


	//   ....[2]....
        /*00a4*/ 	.word	0xffffffff


	//   ....[3]....
        /*00a8*/ 	.word	0xffffffff


	//   ....[4]....
        /*00ac*/ 	.word	0xffffffff


	//   ....[5]....
        /*00b0*/ 	.word	0xffffffff


	//   ....[6]....
        /*00b4*/ 	.word	0xffffffff


	//   ....[7]....
        /*00b8*/ 	.word	0xffffffff


	//   ....[8]....
        /*00bc*/ 	.word	0xffffffff


	//   ....[9]....
        /*00c0*/ 	.word	0xffffffff


	//   ....[10]....
        /*00c4*/ 	.word	0xffffffff


	//   ....[11]....
        /*00c8*/ 	.word	0xffffffff


	//   ....[12]....
        /*00cc*/ 	.word	0xffffffff


	//   ....[13]....
        /*00d0*/ 	.word	0xffffffff


	//   ....[14]....
        /*00d4*/ 	.word	0xffffffff


	//   ....[15]....
        /*00d8*/ 	.word	0xffffffff


	//   ....[16]....
        /*00dc*/ 	.word	0xffffffff


	//   ....[17]....
        /*00e0*/ 	.word	0xffffffff


	//   ....[18]....
        /*00e4*/ 	.word	0xffffffff


	//   ....[19]....
        /*00e8*/ 	.word	0xffffffff


	//   ....[20]....
        /*00ec*/ 	.word	0xffffffff


	//   ....[21]....
        /*00f0*/ 	.word	0xffffffff


	//   ....[22]....
        /*00f4*/ 	.word	0xffffffff


	//   ....[23]....
        /*00f8*/ 	.word	0xffffffff


	//   ....[24]....
        /*00fc*/ 	.word	0xffffffff


	//   ....[25]....
        /*0100*/ 	.word	0xffffffff


	//   ....[26]....
        /*0104*/ 	.word	0xffffffff


	//   ....[27]....
        /*0108*/ 	.word	0xffffffff


	//   ....[28]....
        /*010c*/ 	.word	0xffffffff


	//   ....[29]....
        /*0110*/ 	.word	0xffffffff


	//   ....[30]....
        /*0114*/ 	.word	0xffffffff


	//   ....[31]....
        /*0118*/ 	.word	0xffffffff


	//   ....[32]....
        /*011c*/ 	.word	0xffffffff


	//   ....[33]....
        /*0120*/ 	.word	0xffffffff


	//   ....[34]....
        /*0124*/ 	.word	0xffffffff


	//   ....[35]....
        /*0128*/ 	.word	0xffffffff


	//   ....[36]....
        /*012c*/ 	.word	0xffffffff


	//   ....[37]....
        /*0130*/ 	.word	0xffffffff


	//   ....[38]....
        /*0134*/ 	.word	0xffffffff


	//   ....[39]....
        /*0138*/ 	.word	0xffffffff


	//   ....[40]....
        /*013c*/ 	.word	0xffffffff


	//   ....[41]....
        /*0140*/ 	.word	0xffffffff


	//   ....[42]....
        /*0144*/ 	.word	0xffffffff


	//   ....[43]....
        /*0148*/ 	.word	0xffffffff


	//   ....[44]....
        /*014c*/ 	.word	0xffffffff


	//   ....[45]....
        /*0150*/ 	.word	0xffffffff


	//   ....[46]....
        /*0154*/ 	.word	0xffffffff


	//   ....[47]....
        /*0158*/ 	.word	0xffffffff


	//   ....[48]....
        /*015c*/ 	.word	0xffffffff


	//   ....[49]....
        /*0160*/ 	.word	0xffffffff


	//   ....[50]....
        /*0164*/ 	.word	0xffffffff


	//   ....[51]....
        /*0168*/ 	.word	0xffffffff


	//   ....[52]....
        /*016c*/ 	.word	0xffffffff


	//   ....[53]....
        /*0170*/ 	.word	0xffffffff


	//   ....[54]....
        /*0174*/ 	.word	0xffffffff


	//   ....[55]....
        /*0178*/ 	.word	0xffffffff


	//   ....[56]....
        /*017c*/ 	.word	0xffffffff


	//   ....[57]....
        /*0180*/ 	.word	0x0500000f


	//   ....[58]....
        /*0184*/ 	.word	0x0500000f


	//----- nvinfo : EIATTR_COOP_GROUP_INSTR_OFFSETS
	.align		4
.L_1247:
        /*0188*/ 	.byte	0x04, 0x28
        /*018a*/ 	.short	(.L_1249 - .L_1248)


	//   ....[0]....
.L_1248:
        /*018c*/ 	.word	0x00000060


	//   ....[1]....
        /*0190*/ 	.word	0x000001a0


	//   ....[2]....
        /*0194*/ 	.word	0x000001f0


	//   ....[3]....
        /*0198*/ 	.word	0x000003e0


	//   ....[4]....
        /*019c*/ 	.word	0x00000540


	//   ....[5]....
        /*01a0*/ 	.word	0x00000660


	//   ....[6]....
        /*01a4*/ 	.word	0x000007c0


	//   ....[7]....
        /*01a8*/ 	.word	0x00001a70


	//   ....[8]....
        /*01ac*/ 	.word	0x00003490


	//   ....[9]....
        /*01b0*/ 	.word	0x000035a0


	//   ....[10]....
        /*01b4*/ 	.word	0x00003ee0


	//   ....[11]....
        /*01b8*/ 	.word	0x00003f50


	//   ....[12]....
        /*01bc*/ 	.word	0x00006050


	//   ....[13]....
        /*01c0*/ 	.word	0x000060f0


	//   ....[14]....
        /*01c4*/ 	.word	0x000069c0


	//   ....[15]....
        /*01c8*/ 	.word	0x00006a40


	//   ....[16]....
        /*01cc*/ 	.word	0x00008360


	//   ....[17]....
        /*01d0*/ 	.word	0x00008370


	//   ....[18]....
        /*01d4*/ 	.word	0x000083d0


	//   ....[19]....
        /*01d8*/ 	.word	0x000083e0


	//   ....[20]....
        /*01dc*/ 	.word	0x0000aa50


	//   ....[21]....
        /*01e0*/ 	.word	0x0000ab50


	//   ....[22]....
        /*01e4*/ 	.word	0x0000b390


	//   ....[23]....
        /*01e8*/ 	.word	0x0000b440


	//   ....[24]....
        /*01ec*/ 	.word	0x0000c6a0


	//   ....[25]....
        /*01f0*/ 	.word	0x0000c6c0


	//   ....[26]....
        /*01f4*/ 	.word	0x0000c730


	//   ....[27]....
        /*01f8*/ 	.word	0x0000c740


	//   ....[28]....
        /*01fc*/ 	.word	0x0000d450


	//   ....[29]....
        /*0200*/ 	.word	0x0000d480


	//   ....[30]....
        /*0204*/ 	.word	0x0000d4a0


	//   ....[31]....
        /*0208*/ 	.word	0x0000d4b0


	//   ....[32]....
        /*020c*/ 	.word	0x0000d4c0


	//   ....[33]....
        /*0210*/ 	.word	0x0000d4d0


	//   ....[34]....
        /*0214*/ 	.word	0x0000d4e0


	//   ....[35]....
        /*0218*/ 	.word	0x0000d4f0


	//   ....[36]....
        /*021c*/ 	.word	0x0000d500


	//   ....[37]....
        /*0220*/ 	.word	0x0000d510


	//   ....[38]....
        /*0224*/ 	.word	0x0000d530


	//   ....[39]....
        /*0228*/ 	.word	0x0000d540


	//   ....[40]....
        /*022c*/ 	.word	0x0000d560


	//   ....[41]....
        /*0230*/ 	.word	0x0000d570


	//   ....[42]....
        /*0234*/ 	.word	0x0000d580


	//   ....[43]....
        /*0238*/ 	.word	0x0000d590


	//   ....[44]....
        /*023c*/ 	.word	0x0000d5a0


	//   ....[45]....
        /*0240*/ 	.word	0x0000d5b0


	//   ....[46]....
        /*0244*/ 	.word	0x0000d5c0


	//   ....[47]....
        /*0248*/ 	.word	0x0000d5d0


	//   ....[48]....
        /*024c*/ 	.word	0x0000d5e0


	//   ....[49]....
        /*0250*/ 	.word	0x0000d5f0


	//   ....[50]....
        /*0254*/ 	.word	0x0000d600


	//   ....[51]....
        /*0258*/ 	.word	0x0000d610


	//   ....[52]....
        /*025c*/ 	.word	0x0000d900


	//   ....[53]....
        /*0260*/ 	.word	0x0000e1f0


	//   ....[54]....
        /*0264*/ 	.word	0x0000f4c0


	//   ....[55]....
        /*0268*/ 	.word	0x000115b0


	//   ....[56]....
        /*026c*/ 	.word	0x00011740


	//   ....[57]....
        /*0270*/ 	.word	0x00011dd0


	//   ....[58]....
        /*0274*/ 	.word	0x00012230


	//----- nvinfo : EIATTR_REG_RECONFIG
	.align		4
.L_1249:
        /*0278*/ 	.byte	0x01, 0x54
	.zero		2


	//----- nvinfo : EIATTR_SYSCALL_OFFSETS
	.align		4
        /*027c*/ 	.byte	0x04, 0x46
        /*027e*/ 	.short	(.L_1251 - .L_1250)


	//   ....[0]....
.L_1250:
        /*0280*/ 	.word	0x00001c20


	//   ....[1]....
        /*0284*/ 	.word	0x0000ee50


	//   ....[2]....
        /*0288*/ 	.word	0x0000efb0


	//   ....[3]....
        /*028c*/ 	.word	0x0000f0f0


	//   ....[4]....
        /*0290*/ 	.word	0x0000f210


	//----- nvinfo : EIATTR_MBARRIER_INSTR_OFFSETS
	.align		4
.L_1251:
        /*0294*/ 	.byte	0x04, 0x39
        /*0296*/ 	.short	(.L_1253 - .L_1252)


	//   ....[0]....
.L_1252:
        /*0298*/ 	.word	0x00000290
        /*029c*/ 	.word	0x000000ff
        /*02a0*/ 	.word	0x00019c00
        /*02a4*/ 	.short	0x0100
        /*02a6*/ 	.byte	0x06
	.zero		1


	//   ....[1]....
        /*02a8*/ 	.word	0x000002a0
        /*02ac*/ 	.word	0x000000ff
        /*02b0*/ 	.word	0x00019c20
        /*02b4*/ 	.short	0x0100
        /*02b6*/ 	.byte	0x06
	.zero		1


	//   ....[2]....
        /*02b8*/ 	.word	0x00000390
        /*02bc*/ 	.word	0x000000ff
        /*02c0*/ 	.word	0x00019c30
        /*02c4*/ 	.short	0x0100
        /*02c6*/ 	.byte	0x08
	.zero		1


	//   ....[3]....
        /*02c8*/ 	.word	0x000003a0
        /*02cc*/ 	.word	0x000000ff
        /*02d0*/ 	.word	0x00019c40
        /*02d4*/ 	.short	0x0100
        /*02d6*/ 	.byte	0x08
	.zero		1


	//   ....[4]....
        /*02d8*/ 	.word	0x000003b0
        /*02dc*/ 	.word	0x000000ff
        /*02e0*/ 	.word	0x00019c38
        /*02e4*/ 	.short	0x0100
        /*02e6*/ 	.byte	0x08
	.zero		1


	//   ....[5]....
        /*02e8*/ 	.word	0x000003c0
        /*02ec*/ 	.word	0x000000ff
        /*02f0*/ 	.word	0x00019c48
        /*02f4*/ 	.short	0x0100
        /*02f6*/ 	.byte	0x08
	.zero		1


	//   ....[6]....
        /*02f8*/ 	.word	0x000004f0
        /*02fc*/ 	.word	0x000000ff
        /*0300*/ 	.word	0x00019c50
        /*0304*/ 	.short	0x0100
        /*0306*/ 	.byte	0x08
	.zero		1


	//   ....[7]....
        /*0308*/ 	.word	0x00000500
        /*030c*/ 	.word	0x000000ff
        /*0310*/ 	.word	0x00019c60
        /*0314*/ 	.short	0x0100
        /*0316*/ 	.byte	0x08
	.zero		1


	//   ....[8]....
        /*0318*/ 	.word	0x00000510
        /*031c*/ 	.word	0x000000ff
        /*0320*/ 	.word	0x00019c58
        /*0324*/ 	.short	0x0100
        /*0326*/ 	.byte	0x08
	.zero		1


	//   ....[9]....
        /*0328*/ 	.word	0x00000520
        /*032c*/ 	.word	0x000000ff
        /*0330*/ 	.word	0x00019c68
        /*0334*/ 	.short	0x0100
        /*0336*/ 	.byte	0x08
	.zero		1


	//   ....[10]....
        /*0338*/ 	.word	0x00000610
        /*033c*/ 	.word	0x000000ff
        /*0340*/ 	.word	0x00019c70
        /*0344*/ 	.short	0x0100
        /*0346*/ 	.byte	0x06
	.zero		1


	//   ....[11]....
        /*0348*/ 	.word	0x00000620
        /*034c*/ 	.word	0x000000ff
        /*0350*/ 	.word	0x00019c80
        /*0354*/ 	.short	0x0100
        /*0356*/ 	.byte	0x06
	.zero		1


	//   ....[12]....
        /*0358*/ 	.word	0x00000630
        /*035c*/ 	.word	0x000000ff
        /*0360*/ 	.word	0x00019c78
        /*0364*/ 	.short	0x0100
        /*0366*/ 	.byte	0x06
	.zero		1


	//   ....[13]....
        /*0368*/ 	.word	0x00000640
        /*036c*/ 	.word	0x000000ff
        /*0370*/ 	.word	0x00019c88
        /*0374*/ 	.short	0x0100
        /*0376*/ 	.byte	0x06
	.zero		1


	//   ....[14]....
        /*0378*/ 	.word	0x00000770
        /*037c*/ 	.word	0x000000ff
        /*0380*/ 	.word	0x00019c90
        /*0384*/ 	.short	0x0100
        /*0386*/ 	.byte	0x08
	.zero		1


	//   ....[15]....
        /*0388*/ 	.word	0x00000780
        /*038c*/ 	.word	0x000000ff
        /*0390*/ 	.word	0x00019ca0
        /*0394*/ 	.short	0x0100
        /*0396*/ 	.byte	0x08
	.zero		1


	//   ....[16]....
        /*0398*/ 	.word	0x00000790
        /*039c*/ 	.word	0x000000ff
        /*03a0*/ 	.word	0x00019c98
        /*03a4*/ 	.short	0x0100
        /*03a6*/ 	.byte	0x08
	.zero		1


	//   ....[17]....
        /*03a8*/ 	.word	0x000007a0
        /*03ac*/ 	.word	0x000000ff
        /*03b0*/ 	.word	0x00019ca8
        /*03b4*/ 	.short	0x0100
        /*03b6*/ 	.byte	0x08
	.zero		1


	//   ....[18]....
        /*03b8*/ 	.word	0x000008d0
        /*03bc*/ 	.word	0x000000ff
        /*03c0*/ 	.word	0x00019cb0
        /*03c4*/ 	.short	0x0100
        /*03c6*/ 	.byte	0x08
	.zero		1


	//   ....[19]....
        /*03c8*/ 	.word	0x000008e0
        /*03cc*/ 	.word	0x000000ff
        /*03d0*/ 	.word	0x00019cc0
        /*03d4*/ 	.short	0x0100
        /*03d6*/ 	.byte	0x08
	.zero		1


	//   ....[20]....
        /*03d8*/ 	.word	0x000008f0
        /*03dc*/ 	.word	0x000000ff
        /*03e0*/ 	.word	0x00019cb8
        /*03e4*/ 	.short	0x0100
        /*03e6*/ 	.byte	0x08
	.zero		1


	//   ....[21]....
        /*03e8*/ 	.word	0x00000900
        /*03ec*/ 	.word	0x000000ff
        /*03f0*/ 	.word	0x00019cc8
        /*03f4*/ 	.short	0x0100
        /*03f6*/ 	.byte	0x08
	.zero		1


	//   ....[22]....
        /*03f8*/ 	.word	0x00001ca0
        /*03fc*/ 	.word	0x000000ff
        /*0400*/ 	.word	0x00019c00
        /*0404*/ 	.short	0x010a
        /*0406*/ 	.byte	0x2f
	.zero		1


	//   ....[23]....
        /*0408*/ 	.word	0x00001d20
        /*040c*/ 	.word	0x00000005
        /*0410*/ 	.word	0x00019c30
        /*0414*/ 	.short	0x010a
        /*0416*/ 	.byte	0x3f
	.zero		1


	//   ....[24]....
        /*0418*/ 	.word	0x00001d80
        /*041c*/ 	.word	0x00000005
        /*0420*/ 	.word	0x00019c30
        /*0424*/ 	.short	0x010a
        /*0426*/ 	.byte	0x3f
	.zero		1


	//   ....[25]....
        /*0428*/ 	.word	0x00002090
        /*042c*/ 	.word	0x00000000
        /*0430*/ 	.word	0x00000000
        /*0434*/ 	.short	0x0101
        /*0436*/ 	.byte	0x3f
	.zero		1


	//   ....[26]....
        /*0438*/ 	.word	0x00004e80
        /*043c*/ 	.word	0x000000ff
        /*0440*/ 	.word	0x00019c30
        /*0444*/ 	.short	0x010a
        /*0446*/ 	.byte	0x19
	.zero		1


	//   ....[27]....
        /*0448*/ 	.word	0x00004ec0
        /*044c*/ 	.word	0x000000ff
        /*0450*/ 	.word	0x00019c30
        /*0454*/ 	.short	0x010a
        /*0456*/ 	.byte	0x19
	.zero		1


	//   ....[28]....
        /*0458*/ 	.word	0x00005020
        /*045c*/ 	.word	0x000000ff
        /*0460*/ 	.word	0x00019c50
        /*0464*/ 	.short	0x010a
        /*0466*/ 	.byte	0x0b
	.zero		1


	//   ....[29]....
        /*0468*/ 	.word	0x00005060
        /*046c*/ 	.word	0x000000ff
        /*0470*/ 	.word	0x00019c50
        /*0474*/ 	.short	0x010a
        /*0476*/ 	.byte	0x0b
	.zero		1


	//   ....[30]....
        /*0478*/ 	.word	0x000052f0
        /*047c*/ 	.word	0x00000008
        /*0480*/ 	.word	0x00000000
        /*0484*/ 	.short	0x0101
        /*0486*/ 	.byte	0x3f
	.zero		1


	//   ....[31]....
        /*0488*/ 	.word	0x000074b0
        /*048c*/ 	.word	0x000000ff
        /*0490*/ 	.word	0x00000000
        /*0494*/ 	.short	0x0101
        /*0496*/ 	.byte	0x06
	.zero		1


	//   ....[32]....
        /*0498*/ 	.word	0x00007c80
        /*049c*/ 	.word	0x000000ff
        /*04a0*/ 	.word	0x00019c30
        /*04a4*/ 	.short	0x010a
        /*04a6*/ 	.byte	0x14
	.zero		1


	//   ....[33]....
        /*04a8*/ 	.word	0x00007cc0
        /*04ac*/ 	.word	0x000000ff
        /*04b0*/ 	.word	0x00019c30
        /*04b4*/ 	.short	0x010a
        /*04b6*/ 	.byte	0x14
	.zero		1


	//   ....[34]....
        /*04b8*/ 	.word	0x00007e20
        /*04bc*/ 	.word	0x000000ff
        /*04c0*/ 	.word	0x00019c50
        /*04c4*/ 	.short	0x010a
        /*04c6*/ 	.byte	0x0b
	.zero		1


	//   ....[35]....
        /*04c8*/ 	.word	0x00007e60
        /*04cc*/ 	.word	0x000000ff
        /*04d0*/ 	.word	0x00019c50
        /*04d4*/ 	.short	0x010a
        /*04d6*/ 	.byte	0x0b
	.zero		1


	//   ....[36]....
        /*04d8*/ 	.word	0x00008f70
        /*04dc*/ 	.word	0x00000004
        /*04e0*/ 	.word	0x00000000
        /*04e4*/ 	.short	0x0101
        /*04e6*/ 	.byte	0x3f
	.zero		1


	//   ....[37]....
        /*04e8*/ 	.word	0x00009270
        /*04ec*/ 	.word	0x000000ff
        /*04f0*/ 	.word	0x00000000
        /*04f4*/ 	.short	0x0101
        /*04f6*/ 	.byte	0x06
	.zero		1


	//   ....[38]....
        /*04f8*/ 	.word	0x000098a0
        /*04fc*/ 	.word	0x000000ff
        /*0500*/ 	.word	0x00019c30
        /*0504*/ 	.short	0x010a
        /*0506*/ 	.byte	0x18
	.zero		1


	//   ....[39]....
        /*0508*/ 	.word	0x000098e0
        /*050c*/ 	.word	0x000000ff
        /*0510*/ 	.word	0x00019c30
        /*0514*/ 	.short	0x010a
        /*0516*/ 	.byte	0x18
	.zero		1


	//   ....[40]....
        /*0518*/ 	.word	0x00009a40
        /*051c*/ 	.word	0x000000ff
        /*0520*/ 	.word	0x00019c50
        /*0524*/ 	.short	0x010a
        /*0526*/ 	.byte	0x0b
	.zero		1


	//   ....[41]....
        /*0528*/ 	.word	0x00009a80
        /*052c*/ 	.word	0x000000ff
        /*0530*/ 	.word	0x00019c50
        /*0534*/ 	.short	0x010a
        /*0536*/ 	.byte	0x0b
	.zero		1


	//   ....[42]....
        /*0538*/ 	.word	0x00009cf0
        /*053c*/ 	.word	0x00000002
        /*0540*/ 	.word	0x00000000
        /*0544*/ 	.short	0x0101
        /*0546*/ 	.byte	0x3f
	.zero		1


	//   ....[43]....
        /*0548*/ 	.word	0x0000beb0
        /*054c*/ 	.word	0x000000ff
        /*0550*/ 	.word	0x00000000
        /*0554*/ 	.short	0x0101
        /*0556*/ 	.byte	0x06
	.zero		1


	//   ....[44]....
        /*0558*/ 	.word	0x0000c3d0
        /*055c*/ 	.word	0x000000ff
        /*0560*/ 	.word	0x00019c50
        /*0564*/ 	.short	0x010a
        /*0566*/ 	.byte	0x0e
	.zero		1


	//   ....[45]....
        /*0568*/ 	.word	0x0000c410
        /*056c*/ 	.word	0x000000ff
        /*0570*/ 	.word	0x00019c50
        /*0574*/ 	.short	0x010a
        /*0576*/ 	.byte	0x0e
	.zero		1


	//   ....[46]....
        /*0578*/ 	.word	0x0000ca20
        /*057c*/ 	.word	0x000000ff
        /*0580*/ 	.word	0x00000000
        /*0584*/ 	.short	0x0101
        /*0586*/ 	.byte	0x04
	.zero		1


	//   ....[47]....
        /*0588*/ 	.word	0x0000daf0
        /*058c*/ 	.word	0x000000ff
        /*0590*/ 	.word	0x00000000
        /*0594*/ 	.short	0x0101
        /*0596*/ 	.byte	0x05
	.zero		1


	//   ....[48]....
        /*0598*/ 	.word	0x0000f6d0
        /*059c*/ 	.word	0x00000005
        /*05a0*/ 	.word	0x00019c80
        /*05a4*/ 	.short	0x010a
        /*05a6*/ 	.byte	0x3f
	.zero		1


	//   ....[49]....
        /*05a8*/ 	.word	0x0000f900
        /*05ac*/ 	.word	0x00000005
        /*05b0*/ 	.word	0x00019c40
        /*05b4*/ 	.short	0x010a
        /*05b6*/ 	.byte	0x3f
	.zero		1


	//   ....[50]....
        /*05b8*/ 	.word	0x0000fd90
        /*05bc*/ 	.word	0x000000ff
        /*05c0*/ 	.word	0x00019c20
        /*05c4*/ 	.short	0x010a
        /*05c6*/ 	.byte	0x28
	.zero		1


	//   ....[51]....
        /*05c8*/ 	.word	0x00010060
        /*05cc*/ 	.word	0x0000000a
        /*05d0*/ 	.word	0x00019c80
        /*05d4*/ 	.short	0x010a
        /*05d6*/ 	.byte	0x3f
	.zero		1


	//   ....[52]....
        /*05d8*/ 	.word	0x00010480
        /*05dc*/ 	.word	0x0000000a
        /*05e0*/ 	.word	0x00019c40
        /*05e4*/ 	.short	0x010a
        /*05e6*/ 	.byte	0x3f
	.zero		1


	//   ....[53]....
        /*05e8*/ 	.word	0x00010930
        /*05ec*/ 	.word	0x0000000c
        /*05f0*/ 	.word	0x00019c70
        /*05f4*/ 	.short	0x010a
        /*05f6*/ 	.byte	0x3f
	.zero		1


	//   ....[54]....
        /*05f8*/ 	.word	0x000109a0
        /*05fc*/ 	.word	0x0000000c
        /*0600*/ 	.word	0x00019c60
        /*0604*/ 	.short	0x010a
        /*0606*/ 	.byte	0x3f
	.zero		1


	//   ....[55]....
        /*0608*/ 	.word	0x00010d80
        /*060c*/ 	.word	0x0000000c
        /*0610*/ 	.word	0x00019c50
        /*0614*/ 	.short	0x0101
        /*0616*/ 	.byte	0x3f
	.zero		1


	//   ....[56]....
        /*0618*/ 	.word	0x00010df0
        /*061c*/ 	.word	0x00000003
        /*0620*/ 	.word	0x00000000
        /*0624*/ 	.short	0x0101
        /*0626*/ 	.byte	0x3f
	.zero		1


	//   ....[57]....
        /*0628*/ 	.word	0x00010fb0
        /*062c*/ 	.word	0x00000002
        /*0630*/ 	.word	0x00019c70
        /*0634*/ 	.short	0x010a
        /*0636*/ 	.byte	0x3f
	.zero		1


	//   ....[58]....
        /*0638*/ 	.word	0x00011020
        /*063c*/ 	.word	0x00000002
        /*0640*/ 	.word	0x00019c60
        /*0644*/ 	.short	0x010a
        /*0646*/ 	.byte	0x3f
	.zero		1


	//   ....[59]....
        /*0648*/ 	.word	0x00011400
        /*064c*/ 	.word	0x00000002
        /*0650*/ 	.word	0x00019c50
        /*0654*/ 	.short	0x0101
        /*0656*/ 	.byte	0x3f
	.zero		1


	//   ....[60]....
        /*0658*/ 	.word	0x00011490
        /*065c*/ 	.word	0x00000000
        /*0660*/ 	.word	0x00000000
        /*0664*/ 	.short	0x0101
        /*0666*/ 	.byte	0x3f
	.zero		1


	//   ....[61]....
        /*0668*/ 	.word	0x000116c0
        /*066c*/ 	.word	0x00000006
        /*0670*/ 	.word	0x00019c20
        /*0674*/ 	.short	0x010a
        /*0676*/ 	.byte	0x3f
	.zero		1


	//   ....[62]....
        /*0678*/ 	.word	0x00011860
        /*067c*/ 	.word	0x00000005
        /*0680*/ 	.word	0x00000000
        /*0684*/ 	.short	0x010a
        /*0686*/ 	.byte	0x3f
	.zero		1


	//   ....[63]....
        /*0688*/ 	.word	0x000118d0
        /*068c*/ 	.word	0x00000009
        /*0690*/ 	.word	0x00000000
        /*0694*/ 	.short	0x010a
        /*0696*/ 	.byte	0x3f
	.zero		1


	//   ....[64]....
        /*0698*/ 	.word	0x00011920
        /*069c*/ 	.word	0x00000011
        /*06a0*/ 	.word	0x00019c60
        /*06a4*/ 	.short	0x010a
        /*06a6*/ 	.byte	0x3f
	.zero		1


	//   ....[65]....
        /*06a8*/ 	.word	0x00011970
        /*06ac*/ 	.word	0x00000007
        /*06b0*/ 	.word	0x00019c60
        /*06b4*/ 	.short	0x010a
        /*06b6*/ 	.byte	0x3f
	.zero		1


	//   ....[66]....
        /*06b8*/ 	.word	0x000119b0
        /*06bc*/ 	.word	0x00000011
        /*06c0*/ 	.word	0x00019c80
        /*06c4*/ 	.short	0x010a
        /*06c6*/ 	.byte	0x3f
	.zero		1


	//   ....[67]....
        /*06c8*/ 	.word	0x000119d0
        /*06cc*/ 	.word	0x00000007
        /*06d0*/ 	.word	0x00019c80
        /*06d4*/ 	.short	0x010a
        /*06d6*/ 	.byte	0x3f
	.zero		1


	//   ....[68]....
        /*06d8*/ 	.word	0x00011a40
        /*06dc*/ 	.word	0x00000003
        /*06e0*/ 	.word	0x00019c00
        /*06e4*/ 	.short	0x010a
        /*06e6*/ 	.byte	0x3f
	.zero		1


	//   ....[69]....
        /*06e8*/ 	.word	0x00011a90
        /*06ec*/ 	.word	0x00000005
        /*06f0*/ 	.word	0x00019c30
        /*06f4*/ 	.short	0x010a
        /*06f6*/ 	.byte	0x3f
	.zero		1


	//   ....[70]....
        /*06f8*/ 	.word	0x00011af0
        /*06fc*/ 	.word	0x00000009
        /*0700*/ 	.word	0x00019c30
        /*0704*/ 	.short	0x010a
        /*0706*/ 	.byte	0x3f
	.zero		1


	//   ....[71]....
        /*0708*/ 	.word	0x00011b50
        /*070c*/ 	.word	0x00000009
        /*0710*/ 	.word	0x00019c50
        /*0714*/ 	.short	0x010a
        /*0716*/ 	.byte	0x3f
	.zero		1


	//   ....[72]....
        /*0718*/ 	.word	0x00011bb0
        /*071c*/ 	.word	0x0000000d
        /*0720*/ 	.word	0x00019c30
        /*0724*/ 	.short	0x010a
        /*0726*/ 	.byte	0x3f
	.zero		1


	//   ....[73]....
        /*0728*/ 	.word	0x00011c10
        /*072c*/ 	.word	0x0000000d
        /*0730*/ 	.word	0x00019c50
        /*0734*/ 	.short	0x010a
        /*0736*/ 	.byte	0x3f
	.zero		1


	//   ....[74]....
        /*0738*/ 	.word	0x00011c70
        /*073c*/ 	.word	0x0000000b
        /*0740*/ 	.word	0x00019c30
        /*0744*/ 	.short	0x010a
        /*0746*/ 	.byte	0x3f
	.zero		1


	//   ....[75]....
        /*0748*/ 	.word	0x00011cd0
        /*074c*/ 	.word	0x0000000b
        /*0750*/ 	.word	0x00019c50
        /*0754*/ 	.short	0x010a
        /*0756*/ 	.byte	0x3f
	.zero		1


	//   ....[76]....
        /*0758*/ 	.word	0x00011d30
        /*075c*/ 	.word	0x00000006
        /*0760*/ 	.word	0x00019c50
        /*0764*/ 	.short	0x010a
        /*0766*/ 	.byte	0x3f
	.zero		1


	//   ....[77]....
        /*0768*/ 	.word	0x00011e80
        /*076c*/ 	.word	0x00000005
        /*0770*/ 	.word	0x00019c80
        /*0774*/ 	.short	0x010a
        /*0776*/ 	.byte	0x3f
	.zero		1


	//   ....[78]....
        /*0778*/ 	.word	0x00011ed0
        /*077c*/ 	.word	0x00000005
        /*0780*/ 	.word	0x00019c40
        /*0784*/ 	.short	0x010a
        /*0786*/ 	.byte	0x3f
	.zero		1


	//   ....[79]....
        /*0788*/ 	.word	0x00011f20
        /*078c*/ 	.word	0x0000001b
        /*0790*/ 	.word	0x00019c20
        /*0794*/ 	.short	0x010a
        /*0796*/ 	.byte	0x3f
	.zero		1


	//   ....[80]....
        /*0798*/ 	.word	0x00011f70
        /*079c*/ 	.word	0x0000000a
        /*07a0*/ 	.word	0x00019c80
        /*07a4*/ 	.short	0x010a
        /*07a6*/ 	.byte	0x3f
	.zero		1


	//   ....[81]....
        /*07a8*/ 	.word	0x00011fc0
        /*07ac*/ 	.word	0x0000000a
        /*07b0*/ 	.word	0x00019c40
        /*07b4*/ 	.short	0x010a
        /*07b6*/ 	.byte	0x3f
	.zero		1


	//   ....[82]....
        /*07b8*/ 	.word	0x00012010
        /*07bc*/ 	.word	0x0000000c
        /*07c0*/ 	.word	0x00019c70
        /*07c4*/ 	.short	0x010a
        /*07c6*/ 	.byte	0x3f
	.zero		1


	//   ....[83]....
        /*07c8*/ 	.word	0x00012060
        /*07cc*/ 	.word	0x0000000c
        /*07d0*/ 	.word	0x00019c60
        /*07d4*/ 	.short	0x010a
        /*07d6*/ 	.byte	0x3f
	.zero		1


	//   ....[84]....
        /*07d8*/ 	.word	0x000120b0
        /*07dc*/ 	.word	0x00000002
        /*07e0*/ 	.word	0x00019c70
        /*07e4*/ 	.short	0x010a
        /*07e6*/ 	.byte	0x3f
	.zero		1


	//   ....[85]....
        /*07e8*/ 	.word	0x00012100
        /*07ec*/ 	.word	0x00000002
        /*07f0*/ 	.word	0x00019c60
        /*07f4*/ 	.short	0x010a
        /*07f6*/ 	.byte	0x3f
	.zero		1


	//   ....[86]....
        /*07f8*/ 	.word	0x00012150
        /*07fc*/ 	.word	0x00000006
        /*0800*/ 	.word	0x00019c20
        /*0804*/ 	.short	0x010a
        /*0806*/ 	.byte	0x3f
	.zero		1


	//   ....[87]....
        /*0808*/ 	.word	0x000122f0
        /*080c*/ 	.word	0x00000005
        /*0810*/ 	.word	0x00000000
        /*0814*/ 	.short	0x010a
        /*0816*/ 	.byte	0x3f
	.zero		1


	//   ....[88]....
        /*0818*/ 	.word	0x00012340
        /*081c*/ 	.word	0x00000009
        /*0820*/ 	.word	0x00000000
        /*0824*/ 	.short	0x010a
        /*0826*/ 	.byte	0x3f
	.zero		1


	//   ....[89]....
        /*0828*/ 	.word	0x00012390
        /*082c*/ 	.word	0x00000011
        /*0830*/ 	.word	0x00019c60
        /*0834*/ 	.short	0x010a
        /*0836*/ 	.byte	0x3f
	.zero		1


	//   ....[90]....
        /*0838*/ 	.word	0x000123e0
        /*083c*/ 	.word	0x00000007
        /*0840*/ 	.word	0x00019c60
        /*0844*/ 	.short	0x010a
        /*0846*/ 	.byte	0x3f
	.zero		1


	//   ....[91]....
        /*0848*/ 	.word	0x00012430
        /*084c*/ 	.word	0x00000011
        /*0850*/ 	.word	0x00019c80
        /*0854*/ 	.short	0x010a
        /*0856*/ 	.byte	0x3f
	.zero		1


	//----- nvinfo : EIATTR_NUM_MBARRIERS
	.align		4
.L_1253:
        /*0858*/ 	.byte	0x03, 0x38
        /*085a*/ 	.short	0x0016


	//----- nvinfo : EIATTR_EXIT_INSTR_OFFSETS
	.align		4
        /*085c*/ 	.byte	0x04, 0x1c
        /*085e*/ 	.short	(.L_1255 - .L_1254)


	//   ....[0]....
.L_1254:
        /*0860*/ 	.word	0x00000a20


	//   ....[1]....
        /*0864*/ 	.word	0x0000e160


	//   ....[2]....
        /*0868*/ 	.word	0x00011a20


	//----- nvinfo : EIATTR_MAX_THREADS
	.align		4
.L_1255:
        /*086c*/ 	.byte	0x04, 0x05
        /*086e*/ 	.short	(.L_1257 - .L_1256)
.L_1256:
        /*0870*/ 	.word	0x00000200
        /*0874*/ 	.word	0x00000001
        /*0878*/ 	.word	0x00000001


	//----- nvinfo : EIATTR_CRS_STACK_SIZE
	.align		4
.L_1257:
        /*087c*/ 	.byte	0x04, 0x1e
        /*087e*/ 	.short	(.L_1259 - .L_1258)
.L_1258:
        /*0880*/ 	.word	0x00000000


	//----- nvinfo : EIATTR_CBANK_PARAM_SIZE
	.align		4
.L_1259:
        /*0884*/ 	.byte	0x03, 0x19
        /*0886*/ 	.short	0x0bf0


	//----- nvinfo : EIATTR_PARAM_CBANK
	.align		4
        /*0888*/ 	.byte	0x04, 0x0a
        /*088a*/ 	.short	(.L_1261 - .L_1260)
	.align		4
.L_1260:
        /*088c*/ 	.word	index@(.nv.constant0._ZN7cutlass13device_kernelIN5flash11enable_sm90INS1_16FlashAttnFwdSm90INS1_25CollectiveMainloopFwdSm90ILi2EN4cute5tupleIJNS5_1CILi1EEES8_S8_EEENS6_IJNS7_ILi192EEENS7_ILi128EEENS7_ILi96EEEEEELi96ENS_12float_e4m3_tEfNS_4arch4Sm90ELb0ELb1ELb0ELb0ELb0ELb0ELb0ELb1ELb1ELb0ELb0ELb0EEENS1_21CollectiveEpilogueFwdINS6_IJSA_SC_SB_EEES9_NS_10bfloat16_tESG_Li384ELb0ELb0ELb0ELb1EEENS1_30DynamicPersistentTileSchedulerILi384ELi128ELb0ELb0ELb1EEEEEEEEEvNT_6ParamsE)
        /*0890*/ 	.short	0x0210
        /*0892*/ 	.short	0x0bf0


	//----- nvinfo : EIATTR_SW_WAR
	.align		4
.L_1261:
        /*0894*/ 	.byte	0x04, 0x36
        /*0896*/ 	.short	(.L_1263 - .L_1262)
.L_1262:
        /*0898*/ 	.word	0x00000008
.L_1263:


//--------------------- .nv.info._ZN7cutlass13device_kernelIN5flash11enable_sm90INS1_16FlashAttnFwdSm90INS1_25CollectiveMainloopFwdSm90ILi2EN4cute5tupleIJNS5_1CILi1EEES8_S8_EEENS6_IJNS7_ILi192EEENS7_ILi128EEENS7_ILi96EEEEEELi96ENS_12float_e4m3_tEfNS_4arch4Sm90ELb0ELb1ELb0ELb1ELb0ELb0ELb0ELb1ELb1ELb0ELb0ELb0EEENS1_21CollectiveEpilogueFwdINS6_IJSA_SC_SB_EEES9_NS_10bfloat16_tESG_Li384ELb1ELb0ELb0ELb1EEENS1_36VarlenDynamicPersistentTileSchedulerILi192ELi128ELi384ELi128ELb0ELb0ELb1ELb1ELb0ELb1EEEEEEEEEvNT_6ParamsE --------------------------
	.section	.nv.info._ZN7cutlass13device_kernelIN5flash11enable_sm90INS1_16FlashAttnFwdSm90INS1_25CollectiveMainloopFwdSm90ILi2EN4cute5tupleIJNS5_1CILi1EEES8_S8_EEENS6_IJNS7_ILi192EEENS7_ILi128EEENS7_ILi96EEEEEELi96ENS_12float_e4m3_tEfNS_4arch4Sm90ELb0ELb1ELb0ELb1ELb0ELb0ELb0ELb1ELb1ELb0ELb0ELb0EEENS1_21CollectiveEpilogueFwdINS6_IJSA_SC_SB_EEES9_NS_10bfloat16_tESG_Li384ELb1ELb0ELb0ELb1EEENS1_36VarlenDynamicPersistentTileSchedulerILi192ELi128ELi384ELi128ELb0ELb0ELb1ELb1ELb0ELb1EEEEEEEEEvNT_6ParamsE,"",@"SHT_CUDA_INFO"
	.sectionflags	@""
	.align	4


	//----- nvinfo : EIATTR_CUDA_API_VERSION
	.align		4
        /*0000*/ 	.byte	0x04, 0x37
        /*0002*/ 	.short	(.L_1265 - .L_1264)
.L_1264:
        /*0004*/ 	.word	0x00000082


	//----- nvinfo : EIATTR_KPARAM_INFO
	.align		4
.L_1265:
        /*0008*/ 	.byte	0x04, 0x17
        /*000a*/ 	.short	(.L_1267 - .L_1266)
.L_1266:
        /*000c*/ 	.word	0x00000000
        /*0010*/ 	.short	0x0000
        /*0012*/ 	.short	0x0070
        /*0014*/ 	.byte	0x00, 0xf0, 0x01, 0x28


	//----- nvinfo : EIATTR_SPARSE_MMA_MASK
	.align		4
.L_1267:
        /*0018*/ 	.byte	0x03, 0x50
        /*001a*/ 	.short	0x0000


	//----- nvinfo : EIATTR_MAXREG_COUNT
	.align		4
        /*001c*/ 	.byte	0x03, 0x1b
        /*001e*/ 	.short	0x0080


	//----- nvinfo : EIATTR_NUM_BARRIERS
	.align		4
        /*0020*/ 	.byte	0x02, 0x4c
        /*0022*/ 	.byte	0x09
	.zero		1


	//----- nvinfo : EIATTR_EXTERNS
	.align		4
        /*0024*/ 	.byte	0x04, 0x0f
        /*0026*/ 	.short	(.L_1269 - .L_1268)


	//   ....[0]....
	.align		4
.L_1268:
        /*0028*/ 	.word	index@(__assertfail)


	//----- nvinfo : EIATTR_ANNOTATIONS
	.align		4
.L_1269:
        /*002c*/ 	.byte	0x04, 0x55
        /*002e*/ 	.short	(.L_1271 - .L_1270)


	//   ....[0]....
.L_1270:
        /*0030*/ 	.word	0x00000001
        /*0034*/ 	.byte	0x60, 0x0c, 0x00, 0x00, 0x01, 0x00, 0x00, 0x00, 0xd0, 0xcd, 0x00, 0x00, 0x01, 0x00, 0x00, 0x00
        /*0044*/ 	.byte	0x40, 0xf6, 0x00, 0x00, 0x01, 0x00, 0x00, 0x00, 0x10, 0xf7, 0x00, 0x00, 0x01, 0x00, 0x00, 0x00
        /*0054*/ 	.byte	0xf0, 0xfa, 0x00, 0x00, 0x01, 0x00, 0x00, 0x00, 0x00, 0x08, 0x01, 0x00, 0x01, 0x00, 0x00, 0x00
        /*0064*/ 	.byte	0xa0, 0x13, 0x01, 0x00, 0x01, 0x00, 0x00, 0x00, 0xe0, 0x13, 0x01, 0x00, 0x01, 0x00, 0x00, 0x00
        /*0074*/ 	.byte	0xc0, 0x37, 0x01, 0x00


	//----- nvinfo : EIATTR_MERCURY_ISA_VERSION
	.align		4
.L_1271:
        /*0078*/ 	.byte	0x03, 0x5f
        /*007a*/ 	.short	0x0101


	//----- nvinfo : EIATTR_UNUSED_LOAD_BYTE_OFFSET
	.align		4
        /*007c*/ 	.byte	0x04, 0x44
        /*007e*/ 	.short	(.L_1273 - .L_1272)


	//   ....[0]....
.L_1272:
        /*0080*/ 	.word	0x00000a30
        /*0084*/ 	.word	0x0000fff0


	//   ....[1]....
        /*0088*/ 	.word	0x0000cd60
        /*008c*/ 	.word	0x0000fff0


	//----- nvinfo : EIATTR_INT_WARP_WIDE_INSTR_OFFSETS
	.align		4
.L_1273:
        /*0090*/ 	.byte	0x04, 0x31
        /*0092*/ 	.short	(.L_1275 - .L_1274)


	//   ....[0]....
.L_1274:
        /*0094*/ 	.word	0x00000160


	//   ....[1]....
        /*0098*/ 	.word	0x000001a0


	//   ....[2]....
        /*009c*/ 	.word	0x00000210


	//   ....[3]....
        /*00a0*/ 	.word	0x00010200


	//   ....[4]....
        /*00a4*/ 	.word	0x00010290


	//   ....[5]....
        /*00a8*/ 	.word	0x000109b0


	//   ....[6]....
        /*00ac*/ 	.word	0x00012540


	//   ....[7]....
        /*00b0*/ 	.word	0x000125d0


	//----- nvinfo : EIATTR_COOP_GROUP_MASK_REGIDS
	.align		4
.L_1275:
        /*00b4*/ 	.byte	0x04, 0x29
        /*00b6*/ 	.short	(.L_1277 - .L_1276)


	//   ....[0]....
.L_1276:
        /*00b8*/ 	.word	0xffffffff


	//   ....[1]....
        /*00bc*/ 	.word	0xffffffff


	//   ....[2]....
        /*00c0*/ 	.word	0xffffffff


	//   ....[3]....
        /*00c4*/ 	.word	0xffffffff


	//   ....[4]....
        /*00c8*/ 	.word	0xffffffff


	//   ....[5]....
        /*00cc*/ 	.word	0xffffffff


	//   ....[6]....
        /*00d0*/ 	.word	0xffffffff


	//   ....[7]....
        /*00d4*/ 	.word	0xffffffff


	//   ....[8]....
        /*00d8*/ 	.word	0xffffffff


	//   ....[9]....
        /*00dc*/ 	.word	0xffffffff


	//   ....[10]....
        /*00e0*/ 	.word	0xffffffff


	//   ....[11]....
        /*00e4*/ 	.word	0xffffffff


	//   ....[12]....
        /*00e8*/ 	.word	0xffffffff


	//   ....[13]....
        /*00ec*/ 	.word	0xffffffff


	//   ....[14]....
        /*00f0*/ 	.word	0xffffffff


	//   ....[15]....
        /*00f4*/ 	.word	0xffffffff


	//   ....[16]....
        /*00f8*/ 	.word	0xffffffff


	//   ....[17]....
        /*00fc*/ 	.word	0xffffffff


	//   ....[18]....
        /*0100*/ 	.word	0xffffffff


	//   ....[19]....
        /*0104*/ 	.word	0xffffffff


	//   ....[20]....
        /*0108*/ 	.word	0xffffffff


	//   ....[21]....
        /*010c*/ 	.word	0xffffffff


	//   ....[22]....
        /*0110*/ 	.word	0xffffffff


	//   ....[23]....
        /*0114*/ 	.word	0xffffffff


	//   ....[24]....
        /*0118*/ 	.word	0xffffffff


	//   ....[25]....
        /*011c*/ 	.word	0xffffffff


	//   ....[26]....
        /*0120*/ 	.word	0xffffffff


	//   ....[27]....
        /*0124*/ 	.word	0xffffffff


	//   ....[28]....
        /*0128*/ 	.word	0xffffffff


	//   ....[29]....
        /*012c*/ 	.word	0xffffffff


	//   ....[30]....
        /*0130*/ 	.word	0xffffffff


	//   ....[31]....
        /*0134*/ 	.word	0xffffffff


	//   ....[32]....
        /*0138*/ 	.word	0xffffffff


	//   ....[33]....
        /*013c*/ 	.word	0xffffffff


	//   ....[34]....
        /*0140*/ 	.word	0xffffffff


	//   ....[35]....
        /*0144*/ 	.word	0xffffffff


	//   ....[36]....
        /*0148*/ 	.word	0xffffffff


	//   ....[37]....
        /*014c*/ 	.word	0xffffffff


	//   ....[38]....
        /*0150*/ 	.word	0xffffffff


	//   ....[39]....
        /*0154*/ 	.word	0xffffffff


	//   ....[40]....
        /*0158*/ 	.word	0xffffffff


	//   ....[41]....
        /*015c*/ 	.word	0xffffffff


	//   ....[42]....
        /*0160*/ 	.word	0xffffffff


	//   ....[43]....
        /*0164*/ 	.word	0xffffffff


	//   ....[44]....
        /*0168*/ 	.word	0xffffffff


	//   ....[45]....
        /*016c*/ 	.word	0xffffffff


	//   ....[46]....
        /*0170*/ 	.word	0xffffffff


	//   ....[47]....
        /*0174*/ 	.word	0xffffffff


	//   ....[48]....
        /*0178*/ 	.word	0xffffffff


	//   ....[49]....
        /*017c*/ 	.word	0xffffffff


	//   ....[50]....
        /*0180*/ 	.word	0xffffffff


	//   ....[51]....
        /*0184*/ 	.word	0xffffffff


	//   ....[52]....
        /*0188*/ 	.word	0xffffffff


	//   ....[53]....
        /*018c*/ 	.word	0xffffffff


	//   ....[54]....
        /*0190*/ 	.word	0xffffffff


	//   ....[55]....
        /*0194*/ 	.word	0xffffffff


	//   ....[56]....
        /*0198*/ 	.word	0xffffffff


	//   ....[57]....
        /*019c*/ 	.word	0xffffffff


	//   ....[58]....
        /*01a0*/ 	.word	0xffffffff


	//   ....[59]....
        /*01a4*/ 	.word	0xffffffff


	//   ....[60]....
        /*01a8*/ 	.word	0xffffffff


	//   ....[61]....
        /*01ac*/ 	.word	0xffffffff


	//   ....[62]....
        /*01b0*/ 	.word	0xffffffff


	//   ....[63]....
        /*01b4*/ 	.word	0xffffffff


	//   ....[64]....
        /*01b8*/ 	.word	0xffffffff


	//   ....[65]....
        /*01bc*/ 	.word	0xffffffff


	//   ....[66]....
        /*01c0*/ 	.word	0xffffffff


	//   ....[67]....
        /*01c4*/ 	.word	0xffffffff


	//   ....[68]....
        /*01c8*/ 	.word	0xffffffff


	//   ....[69]....
        /*01cc*/ 	.word	0xffffffff


	//   ....[70]....
        /*01d0*/ 	.word	0xffffffff


	//   ....[71]....
        /*01d4*/ 	.word	0xffffffff


	//   ....[72]....
        /*01d8*/ 	.word	0xffffffff


	//   ....[73]....
        /*01dc*/ 	.word	0xffffffff


	//   ....[74]....
        /*01e0*/ 	.word	0xffffffff


	//   ....[75]....
        /*01e4*/ 	.word	0xffffffff


	//   ....[76]....
        /*01e8*/ 	.word	0xffffffff


	//   ....[77]....
        /*01ec*/ 	.word	0xffffffff


	//   ....[78]....
        /*01f0*/ 	.word	0xffffffff


	//   ....[79]....
        /*01f4*/ 	.word	0xffffffff


	//   ....[80]....
        /*01f8*/ 	.word	0xffffffff


	//   ....[81]....
        /*01fc*/ 	.word	0xffffffff


	//   ....[82]....
        /*0200*/ 	.word	0xffffffff


	//   ....[83]....
        /*0204*/ 	.word	0xffffffff


	//   ....[84]....
        /*0208*/ 	.word	0xffffffff


	//   ....[85]....
        /*020c*/ 	.word	0xffffffff


	//   ....[86]....
        /*0210*/ 	.word	0xffffffff


	//   ....[87]....
        /*0214*/ 	.word	0x0500000f


	//   ....[88]....
        /*0218*/ 	.word	0x0500000f


	//----- nvinfo : EIATTR_COOP_GROUP_INSTR_OFFSETS
	.align		4
.L_1277:
        /*021c*/ 	.byte	0x04, 0x28
        /*021e*/ 	.short	(.L_1279 - .L_1278)


	//   ....[0]....
.L_1278:
        /*0220*/ 	.word	0x00000060


	//   ....[1]....
        /*0224*/ 	.word	0x00000170


	//   ....[2]....
        /*0228*/ 	.word	0x000001c0


	//   ....[3]....
        /*022c*/ 	.word	0x000003f0


	//   ....[4]....
        /*0230*/ 	.word	0x00000550


	//   ....[5]....
        /*0234*/ 	.word	0x00000670


	//   ....[6]....
        /*0238*/ 	.word	0x000007d0


	//   ....[7]....
        /*023c*/ 	.word	0x00001ab0


	//   ....[8]....
        /*0240*/ 	.word	0x000034b0


	//   ....[9]....
        /*0244*/ 	.word	0x000035c0


	//   ....[10]....
        /*0248*/ 	.word	0x00003f10


	//   ....[11]....
        /*024c*/ 	.word	0x00003f90


	//   ....[12]....
        /*0250*/ 	.word	0x00006070


	//   ....[13]....
        /*0254*/ 	.word	0x00006110


	//   ....[14]....
        /*0258*/ 	.word	0x00006a40


	//   ....[15]....
        /*025c*/ 	.word	0x00006a90


	//   ....[16]....
        /*0260*/ 	.word	0x00008350


	//   ....[17]....
        /*0264*/ 	.word	0x00008380


	//   ....[18]....
        /*0268*/ 	.word	0x000083e0


	//   ....[19]....
        /*026c*/ 	.word	0x000083f0


	//   ....[20]....
        /*0270*/ 	.word	0x0000aa70


	//   ....[21]....
        /*0274*/ 	.word	0x0000ab20


	//   ....[22]....
        /*0278*/ 	.word	0x0000b3b0


	//   ....[23]....
        /*027c*/ 	.word	0x0000b460


	//   ....[24]....
        /*0280*/ 	.word	0x0000c6c0


	//   ....[25]....
        /*0284*/ 	.word	0x0000c6e0


	//   ....[26]....
        /*0288*/ 	.word	0x0000c750


	//   ....[27]....
        /*028c*/ 	.word	0x0000c760


	//   ....[28]....
        /*0290*/ 	.word	0x0000d390


	//   ....[29]....
        /*0294*/ 	.word	0x0000d3c0


	//   ....[30]....
        /*0298*/ 	.word	0x0000d3f0


	//   ....[31]....
        /*029c*/ 	.word	0x0000d420


	//   ....[32]....
        /*02a0*/ 	.word	0x0000d450


	//   ....[33]....
        /*02a4*/ 	.word	0x0000d470


	//   ....[34]....
        /*02a8*/ 	.word	0x0000d480


	//   ....[35]....
        /*02ac*/ 	.word	0x0000d490


	//   ....[36]....
        /*02b0*/ 	.word	0x0000d4c0


	//   ....[37]....
        /*02b4*/ 	.word	0x0000d4d0


	//   ....[38]....
        /*02b8*/ 	.word	0x0000d4e0


	//   ....[39]....
        /*02bc*/ 	.word	0x0000d510


	//   ....[40]....
        /*02c0*/ 	.word	0x0000d540


	//   ....[41]....
        /*02c4*/ 	.word	0x0000d550


	//   ....[42]....
        /*02c8*/ 	.word	0x0000d570


	//   ....[43]....
        /*02cc*/ 	.word	0x0000d580


	//   ....[44]....
        /*02d0*/ 	.word	0x0000d5b0


	//   ....[45]....
        /*02d4*/ 	.word	0x0000d5d0


	//   ....[46]....
        /*02d8*/ 	.word	0x0000d600


	//   ....[47]....
        /*02dc*/ 	.word	0x0000d610


	//   ....[48]....
        /*02e0*/ 	.word	0x0000d640


	//   ....[49]....
        /*02e4*/ 	.word	0x0000d650


	//   ....[50]....
        /*02e8*/ 	.word	0x0000d660


	//   ....[51]....
        /*02ec*/ 	.word	0x0000d690


	//   ....[52]....
        /*02f0*/ 	.word	0x0000eaa0


	//   ....[53]....
        /*02f4*/ 	.word	0x0000ec70


	//   ....[54]....
        /*02f8*/ 	.word	0x0000eca0


	//   ....[55]....
        /*02fc*/ 	.word	0x0000ecd0


	//   ....[56]....
        /*0300*/ 	.word	0x0000ed00


	//   ....[57]....
        /*0304*/ 	.word	0x0000ed30


	//   ....[58]....
        /*0308*/ 	.word	0x0000ed70


	//   ....[59]....
        /*030c*/ 	.word	0x0000eef0


	//   ....[60]....
        /*0310*/ 	.word	0x0000ef20


	//   ....[61]....
        /*0314*/ 	.word	0x0000ef50


	//   ....[62]....
        /*0318*/ 	.word	0x0000ef80


	//   ....[63]....
        /*031c*/ 	.word	0x0000efb0


	//   ....[64]....
        /*0320*/ 	.word	0x0000eff0


	//   ....[65]....
        /*0324*/ 	.word	0x0000f080


	//   ....[66]....
        /*0328*/ 	.word	0x0000f110


	//   ....[67]....
        /*032c*/ 	.word	0x0000f1c0


	//   ....[68]....
        /*0330*/ 	.word	0x00010b40


	//   ....[69]....
        /*0334*/ 	.word	0x00012d80


	//   ....[70]....
        /*0338*/ 	.word	0x00012db0


	//   ....[71]....
        /*033c*/ 	.word	0x00012de0


	//   ....[72]....
        /*0340*/ 	.word	0x00012e10


	//   ....[73]....
        /*0344*/ 	.word	0x00012e20


	//   ....[74]....
        /*0348*/ 	.word	0x00012e40


	//   ....[75]....
        /*034c*/ 	.word	0x00012e60


	//   ....[76]....
        /*0350*/ 	.word	0x00012ea0


	//   ....[77]....
        /*0354*/ 	.word	0x00012fe0


	//   ....[78]....
        /*0358*/ 	.word	0x00013010


	//   ....[79]....
        /*035c*/ 	.word	0x00013050


	//   ....[80]....
        /*0360*/ 	.word	0x00013080


	//   ....[81]....
        /*0364*/ 	.word	0x000130b0


	//   ....[82]....
        /*0368*/ 	.word	0x000130e0


	//   ....[83]....
        /*036c*/ 	.word	0x00013180


	//   ....[84]....
        /*0370*/ 	.word	0x00013220


	//   ....[85]....
        /*0374*/ 	.word	0x000132d0


	//   ....[86]....
        /*0378*/ 	.word	0x000138e0


	//   ....[87]....
        /*037c*/ 	.word	0x00013f70


	//   ....[88]....
        /*0380*/ 	.word	0x000143e0


	//----- nvinfo : EIATTR_REG_RECONFIG
	.align		4
.L_1279:
        /*0384*/ 	.byte	0x01, 0x54
	.zero		2


	//----- nvinfo : EIATTR_SYSCALL_OFFSETS
	.align		4
        /*0388*/ 	.byte	0x04, 0x46
        /*038a*/ 	.short	(.L_1281 - .L_1280)


	//   ....[0]....
.L_1280:
        /*038c*/ 	.word	0x00001c90


	//   ....[1]....
        /*0390*/ 	.word	0x00010420


	//   ....[2]....
        /*0394*/ 	.word	0x00010580


	//   ....[3]....
        /*0398*/ 	.word	0x000106c0


	//   ....[4]....
        /*039c*/ 	.word	0x000107e0


	//----- nvinfo : EIATTR_MBARRIER_INSTR_OFFSETS
	.align		4
.L_1281:
        /*03a0*/ 	.byte	0x04, 0x39
        /*03a2*/ 	.short	(.L_1283 - .L_1282)


	//   ....[0]....
.L_1282:
        /*03a4*/ 	.word	0x000002a0
        /*03a8*/ 	.word	0x000000ff
        /*03ac*/ 	.word	0x00019c00
        /*03b0*/ 	.short	0x0100
        /*03b2*/ 	.byte	0x08
	.zero		1


	//   ....[1]....
        /*03b4*/ 	.word	0x000002b0
        /*03b8*/ 	.word	0x000000ff
        /*03bc*/ 	.word	0x00019c20
        /*03c0*/ 	.short	0x0100
        /*03c2*/ 	.byte	0x08
	.zero		1


	//   ....[2]....
        /*03c4*/ 	.word	0x000003a0
        /*03c8*/ 	.word	0x000000ff
        /*03cc*/ 	.word	0x00019c30
        /*03d0*/ 	.short	0x0100
        /*03d2*/ 	.byte	0x08
	.zero		1


	//   ....[3]....
        /*03d4*/ 	.word	0x000003b0
        /*03d8*/ 	.word	0x000000ff
        /*03dc*/ 	.word	0x00019c40
        /*03e0*/ 	.short	0x0100
        /*03e2*/ 	.byte	0x08
	.zero		1


	//   ....[4]....
        /*03e4*/ 	.word	0x000003c0
        /*03e8*/ 	.word	0x000000ff
        /*03ec*/ 	.word	0x00019c38
        /*03f0*/ 	.short	0x0100
        /*03f2*/ 	.byte	0x08
	.zero		1


	//   ....[5]....
        /*03f4*/ 	.word	0x000003d0
        /*03f8*/ 	.word	0x000000ff
        /*03fc*/ 	.word	0x00019c48
        /*0400*/ 	.short	0x0100
        /*0402*/ 	.byte	0x08
	.zero		1


	//   ....[6]....
        /*0404*/ 	.word	0x00000500
        /*0408*/ 	.word	0x000000ff
        /*040c*/ 	.word	0x00019c50
        /*0410*/ 	.short	0x0100
        /*0412*/ 	.byte	0x08
	.zero		1


	//   ....[7]....
        /*0414*/ 	.word	0x00000510
        /*0418*/ 	.word	0x000000ff
        /*041c*/ 	.word	0x00019c60
        /*0420*/ 	.short	0x0100
        /*0422*/ 	.byte	0x08
	.zero		1


	//   ....[8]....
        /*0424*/ 	.word	0x00000520
        /*0428*/ 	.word	0x000000ff
        /*042c*/ 	.word	0x00019c58
        /*0430*/ 	.short	0x0100
        /*0432*/ 	.byte	0x08
	.zero		1


	//   ....[9]....
        /*0434*/ 	.word	0x00000530
        /*0438*/ 	.word	0x000000ff
        /*043c*/ 	.word	0x00019c68
        /*0440*/ 	.short	0x0100
        /*0442*/ 	.byte	0x08
	.zero		1


	//   ....[10]....
        /*0444*/ 	.word	0x00000620
        /*0448*/ 	.word	0x000000ff
        /*044c*/ 	.word	0x00019c70
        /*0450*/ 	.short	0x0100
        /*0452*/ 	.byte	0x06
	.zero		1


	//   ....[11]....
        /*0454*/ 	.word	0x00000630
        /*0458*/ 	.word	0x000000ff
        /*045c*/ 	.word	0x00019c80
        /*0460*/ 	.short	0x0100
        /*0462*/ 	.byte	0x06
	.zero		1


	//   ....[12]....
        /*0464*/ 	.word	0x00000640
        /*0468*/ 	.word	0x000000ff
        /*046c*/ 	.word	0x00019c78
        /*0470*/ 	.short	0x0100
        /*0472*/ 	.byte	0x06
	.zero		1


	//   ....[13]....
        /*0474*/ 	.word	0x00000650
        /*0478*/ 	.word	0x000000ff
        /*047c*/ 	.word	0x00019c88
        /*0480*/ 	.short	0x0100
        /*0482*/ 	.byte	0x06
	.zero		1


	//   ....[14]....
        /*0484*/ 	.word	0x00000780
        /*0488*/ 	.word	0x000000ff
        /*048c*/ 	.word	0x00019c90
        /*0490*/ 	.short	0x0100
        /*0492*/ 	.byte	0x08
	.zero		1


	//   ....[15]....
        /*0494*/ 	.word	0x00000790
        /*0498*/ 	.word	0x000000ff
        /*049c*/ 	.word	0x00019ca0
        /*04a0*/ 	.short	0x0100
        /*04a2*/ 	.byte	0x08
	.zero		1


	//   ....[16]....
        /*04a4*/ 	.word	0x000007a0
        /*04a8*/ 	.word	0x000000ff
        /*04ac*/ 	.word	0x00019c98
        /*04b0*/ 	.short	0x0100
        /*04b2*/ 	.byte	0x08
	.zero		1


	//   ....[17]....
        /*04b4*/ 	.word	0x000007b0
        /*04b8*/ 	.word	0x000000ff
        /*04bc*/ 	.word	0x00019ca8
        /*04c0*/ 	.short	0x0100
        /*04c2*/ 	.byte	0x08
	.zero		1


	//   ....[18]....
        /*04c4*/ 	.word	0x000008e0
        /*04c8*/ 	.word	0x000000ff
        /*04cc*/ 	.word	0x00019cb0
        /*04d0*/ 	.short	0x0100
        /*04d2*/ 	.byte	0x08
	.zero		1


	//   ....[19]....
        /*04d4*/ 	.word	0x000008f0
        /*04d8*/ 	.word	0x000000ff
        /*04dc*/ 	.word	0x00019cc0
        /*04e0*/ 	.short	0x0100
        /*04e2*/ 	.byte	0x08
	.zero		1


	//   ....[20]....
        /*04e4*/ 	.word	0x00000900
        /*04e8*/ 	.word	0x000000ff
        /*04ec*/ 	.word	0x00019cb8
        /*04f0*/ 	.short	0x0100
        /*04f2*/ 	.byte	0x08
	.zero		1


	//   ....[21]....
        /*04f4*/ 	.word	0x00000910
        /*04f8*/ 	.word	0x000000ff
        /*04fc*/ 	.word	0x00019cc8
        /*0500*/ 	.short	0x0100
        /*0502*/ 	.byte	0x08
	.zero		1


	//   ....[22]....
        /*0504*/ 	.word	0x00001d10
        /*0508*/ 	.word	0x000000ff
        /*050c*/ 	.word	0x00019c00
        /*0510*/ 	.short	0x010a
        /*0512*/ 	.byte	0x2d
	.zero		1


	//   ....[23]....
        /*0514*/ 	.word	0x00001d90
        /*0518*/ 	.word	0x00000005
        /*051c*/ 	.word	0x00019c30
        /*0520*/ 	.short	0x010a
        /*0522*/ 	.byte	0x3f
	.zero		1


	//   ....[24]....
        /*0524*/ 	.word	0x00001df0
        /*0528*/ 	.word	0x00000005
        /*052c*/ 	.word	0x00019c30
        /*0530*/ 	.short	0x010a
        /*0532*/ 	.byte	0x3f
	.zero		1


	//   ....[25]....
        /*0534*/ 	.word	0x000020d0
        /*0538*/ 	.word	0x00000000
        /*053c*/ 	.word	0x00000000
        /*0540*/ 	.short	0x0101
        /*0542*/ 	.byte	0x3f
	.zero		1


	//   ....[26]....
        /*0544*/ 	.word	0x00004ec0
        /*0548*/ 	.word	0x000000ff
        /*054c*/ 	.word	0x00019c30
        /*0550*/ 	.short	0x010a
        /*0552*/ 	.byte	0x17
	.zero		1


	//   ....[27]....
        /*0554*/ 	.word	0x00004f00
        /*0558*/ 	.word	0x000000ff
        /*055c*/ 	.word	0x00019c30
        /*0560*/ 	.short	0x010a
        /*0562*/ 	.byte	0x17
	.zero		1


	//   ....[28]....
        /*0564*/ 	.word	0x00005060
        /*0568*/ 	.word	0x000000ff
        /*056c*/ 	.word	0x00019c50
        /*0570*/ 	.short	0x010a
        /*0572*/ 	.byte	0x0b
	.zero		1


	//   ....[29]....
        /*0574*/ 	.word	0x000050a0
        /*0578*/ 	.word	0x000000ff
        /*057c*/ 	.word	0x00019c50
        /*0580*/ 	.short	0x010a
        /*0582*/ 	.byte	0x0b
	.zero		1


	//   ....[30]....
        /*0584*/ 	.word	0x00005310
        /*0588*/ 	.word	0x0000000a
        /*058c*/ 	.word	0x00000000
        /*0590*/ 	.short	0x0101
        /*0592*/ 	.byte	0x3f
	.zero		1


	//   ....[31]....
        /*0594*/ 	.word	0x000074d0
        /*0598*/ 	.word	0x000000ff
        /*059c*/ 	.word	0x00000000
        /*05a0*/ 	.short	0x0101
        /*05a2*/ 	.byte	0x06
	.zero		1


	//   ....[32]....
        /*05a4*/ 	.word	0x00007c90
        /*05a8*/ 	.word	0x000000ff
        /*05ac*/ 	.word	0x00019c30
        /*05b0*/ 	.short	0x010a
        /*05b2*/ 	.byte	0x06
	.zero		1


	//   ....[33]....
        /*05b4*/ 	.word	0x00007cd0
        /*05b8*/ 	.word	0x000000ff
        /*05bc*/ 	.word	0x00019c30
        /*05c0*/ 	.short	0x010a
        /*05c2*/ 	.byte	0x06
	.zero		1


	//   ....[34]....
        /*05c4*/ 	.word	0x00007e30
        /*05c8*/ 	.word	0x000000ff
        /*05cc*/ 	.word	0x00019c50
        /*05d0*/ 	.short	0x010a
        /*05d2*/ 	.byte	0x0b
	.zero		1


	//   ....[35]....
        /*05d4*/ 	.word	0x00007e70
        /*05d8*/ 	.word	0x000000ff
        /*05dc*/ 	.word	0x00019c50
        /*05e0*/ 	.short	0x010a
        /*05e2*/ 	.byte	0x0b
	.zero		1


	//   ....[36]....
        /*05e4*/ 	.word	0x00008fe0
        /*05e8*/ 	.word	0x00000004
        /*05ec*/ 	.word	0x00000000
        /*05f0*/ 	.short	0x0101
        /*05f2*/ 	.byte	0x3f
	.zero		1


	//   ....[37]....
        /*05f4*/ 	.word	0x00009290
        /*05f8*/ 	.word	0x000000ff
        /*05fc*/ 	.word	0x00000000
        /*0600*/ 	.short	0x0101
        /*0602*/ 	.byte	0x06
	.zero		1


	//   ....[38]....
        /*0604*/ 	.word	0x000098e0
        /*0608*/ 	.word	0x000000ff
        /*060c*/ 	.word	0x00019c30
        /*0610*/ 	.short	0x010a
        /*0612*/ 	.byte	0x16
	.zero		1


	//   ....[39]....
        /*0614*/ 	.word	0x00009920
        /*0618*/ 	.word	0x000000ff
        /*061c*/ 	.word	0x00019c30
        /*0620*/ 	.short	0x010a
        /*0622*/ 	.byte	0x16
	.zero		1


	//   ....[40]....
        /*0624*/ 	.word	0x00009a80
        /*0628*/ 	.word	0x000000ff
        /*062c*/ 	.word	0x00019c50
        /*0630*/ 	.short	0x010a
        /*0632*/ 	.byte	0x0b
	.zero		1


	//   ....[41]....
        /*0634*/ 	.word	0x00009ac0
        /*0638*/ 	.word	0x000000ff
        /*063c*/ 	.word	0x00019c50
        /*0640*/ 	.short	0x010a
        /*0642*/ 	.byte	0x0b
	.zero		1


	//   ....[42]....
        /*0644*/ 	.word	0x00009d20
        /*0648*/ 	.word	0x00000002
        /*064c*/ 	.word	0x00000000
        /*0650*/ 	.short	0x0101
        /*0652*/ 	.byte	0x3f
	.zero		1


	//   ....[43]....
        /*0654*/ 	.word	0x0000bed0
        /*0658*/ 	.word	0x000000ff
        /*065c*/ 	.word	0x00000000
        /*0660*/ 	.short	0x0101
        /*0662*/ 	.byte	0x06
	.zero		1


	//   ....[44]....
        /*0664*/ 	.word	0x0000c3f0
        /*0668*/ 	.word	0x000000ff
        /*066c*/ 	.word	0x00019c50
        /*0670*/ 	.short	0x010a
        /*0672*/ 	.byte	0x0e
	.zero		1


	//   ....[45]....
        /*0674*/ 	.word	0x0000c430
        /*0678*/ 	.word	0x000000ff
        /*067c*/ 	.word	0x00019c50
        /*0680*/ 	.short	0x010a
        /*0682*/ 	.byte	0x0e
	.zero		1


	//   ....[46]....
        /*0684*/ 	.word	0x0000ca40
        /*0688*/ 	.word	0x000000ff
        /*068c*/ 	.word	0x00000000
        /*0690*/ 	.short	0x0101
        /*0692*/ 	.byte	0x04
	.zero		1


	//   ....[47]....
        /*0694*/ 	.word	0x0000df00
        /*0698*/ 	.word	0x00000000
        /*069c*/ 	.word	0x00000000
        /*06a0*/ 	.short	0x0101
        /*06a2*/ 	.byte	0x3f
	.zero		1


	//   ....[48]....
        /*06a4*/ 	.word	0x00010d50
        /*06a8*/ 	.word	0x00000002
        /*06ac*/ 	.word	0x00019c80
        /*06b0*/ 	.short	0x010a
        /*06b2*/ 	.byte	0x3f
	.zero		1


	//   ....[49]....
        /*06b4*/ 	.word	0x00010f90
        /*06b8*/ 	.word	0x00000002
        /*06bc*/ 	.word	0x00019c40
        /*06c0*/ 	.short	0x010a
        /*06c2*/ 	.byte	0x3f
	.zero		1


	//   ....[50]....
        /*06c4*/ 	.word	0x00011420
        /*06c8*/ 	.word	0x000000ff
        /*06cc*/ 	.word	0x00019c20
        /*06d0*/ 	.short	0x010a
        /*06d2*/ 	.byte	0x28
	.zero		1


	//   ....[51]....
        /*06d4*/ 	.word	0x000116f0
        /*06d8*/ 	.word	0x00000006
        /*06dc*/ 	.word	0x00019c80
        /*06e0*/ 	.short	0x010a
        /*06e2*/ 	.byte	0x3f
	.zero		1


	//   ....[52]....
        /*06e4*/ 	.word	0x00011b20
        /*06e8*/ 	.word	0x00000006
        /*06ec*/ 	.word	0x00019c40
        /*06f0*/ 	.short	0x010a
        /*06f2*/ 	.byte	0x3f
	.zero		1


	//   ....[53]....
        /*06f4*/ 	.word	0x00011fd0
        /*06f8*/ 	.word	0x0000000c
        /*06fc*/ 	.word	0x00019c70
        /*0700*/ 	.short	0x010a
        /*0702*/ 	.byte	0x3f
	.zero		1


	//   ....[54]....
        /*0704*/ 	.word	0x00012040
        /*0708*/ 	.word	0x0000000c
        /*070c*/ 	.word	0x00019c60
        /*0710*/ 	.short	0x010a
        /*0712*/ 	.byte	0x3f
	.zero		1


	//   ....[55]....
        /*0714*/ 	.word	0x00012470
        /*0718*/ 	.word	0x0000000c
        /*071c*/ 	.word	0x00019c50
        /*0720*/ 	.short	0x0101
        /*0722*/ 	.byte	0x3f
	.zero		1


	//   ....[56]....
        /*0724*/ 	.word	0x000124e0
        /*0728*/ 	.word	0x00000003
        /*072c*/ 	.word	0x00000000
        /*0730*/ 	.short	0x0101
        /*0732*/ 	.byte	0x3f
	.zero		1


	//   ....[57]....
        /*0734*/ 	.word	0x000126a0
        /*0738*/ 	.word	0x00000002
        /*073c*/ 	.word	0x00019c70
        /*0740*/ 	.short	0x010a
        /*0742*/ 	.byte	0x3f
	.zero		1


	//   ....[58]....
        /*0744*/ 	.word	0x00012710
        /*0748*/ 	.word	0x00000002
        /*074c*/ 	.word	0x00019c60
        /*0750*/ 	.short	0x010a
        /*0752*/ 	.byte	0x3f
	.zero		1


	//   ....[59]....
        /*0754*/ 	.word	0x00012b20
        /*0758*/ 	.word	0x00000002
        /*075c*/ 	.word	0x00019c50
        /*0760*/ 	.short	0x0101
        /*0762*/ 	.byte	0x3f
	.zero		1


	//   ....[60]....
        /*0764*/ 	.word	0x00012bb0
        /*0768*/ 	.word	0x00000000
        /*076c*/ 	.word	0x00000000
        /*0770*/ 	.short	0x0101
        /*0772*/ 	.byte	0x3f
	.zero		1


	//   ....[61]....
        /*0774*/ 	.word	0x00013860
        /*0778*/ 	.word	0x00000006
        /*077c*/ 	.word	0x00019c20
        /*0780*/ 	.short	0x010a
        /*0782*/ 	.byte	0x3f
	.zero		1


	//   ....[62]....
        /*0784*/ 	.word	0x00013a00
        /*0788*/ 	.word	0x00000005
        /*078c*/ 	.word	0x00000000
        /*0790*/ 	.short	0x010a
        /*0792*/ 	.byte	0x3f
	.zero		1


	//   ....[63]....
        /*0794*/ 	.word	0x00013a70
        /*0798*/ 	.word	0x00000009
        /*079c*/ 	.word	0x00000000
        /*07a0*/ 	.short	0x010a
        /*07a2*/ 	.byte	0x3f
	.zero		1


	//   ....[64]....
        /*07a4*/ 	.word	0x00013ac0
        /*07a8*/ 	.word	0x00000011
        /*07ac*/ 	.word	0x00019c60
        /*07b0*/ 	.short	0x010a
        /*07b2*/ 	.byte	0x3f
	.zero		1


	//   ....[65]....
        /*07b4*/ 	.word	0x00013b10
        /*07b8*/ 	.word	0x00000007
        /*07bc*/ 	.word	0x00019c60
        /*07c0*/ 	.short	0x010a
        /*07c2*/ 	.byte	0x3f
	.zero		1


	//   ....[66]....
        /*07c4*/ 	.word	0x00013b50
        /*07c8*/ 	.word	0x00000011
        /*07cc*/ 	.word	0x00019c80
        /*07d0*/ 	.short	0x010a
        /*07d2*/ 	.byte	0x3f
	.zero		1


	//   ....[67]....
        /*07d4*/ 	.word	0x00013b70
        /*07d8*/ 	.word	0x00000007
        /*07dc*/ 	.word	0x00019c80
        /*07e0*/ 	.short	0x010a
        /*07e2*/ 	.byte	0x3f
	.zero		1


	//   ....[68]....
        /*07e4*/ 	.word	0x00013be0
        /*07e8*/ 	.word	0x00000003
        /*07ec*/ 	.word	0x00019c00
        /*07f0*/ 	.short	0x010a
        /*07f2*/ 	.byte	0x3f
	.zero		1


	//   ....[69]....
        /*07f4*/ 	.word	0x00013c30
        /*07f8*/ 	.word	0x00000005
        /*07fc*/ 	.word	0x00019c30
        /*0800*/ 	.short	0x010a
        /*0802*/ 	.byte	0x3f
	.zero		1


	//   ....[70]....
        /*0804*/ 	.word	0x00013c90
        /*0808*/ 	.word	0x0000000b
        /*080c*/ 	.word	0x00019c30
        /*0810*/ 	.short	0x010a
        /*0812*/ 	.byte	0x3f
	.zero		1


	//   ....[71]....
        /*0814*/ 	.word	0x00013cf0
        /*0818*/ 	.word	0x0000000b
        /*081c*/ 	.word	0x00019c50
        /*0820*/ 	.short	0x010a
        /*0822*/ 	.byte	0x3f
	.zero		1


	//   ....[72]....
        /*0824*/ 	.word	0x00013d50
        /*0828*/ 	.word	0x0000000d
        /*082c*/ 	.word	0x00019c30
        /*0830*/ 	.short	0x010a
        /*0832*/ 	.byte	0x3f
	.zero		1


	//   ....[73]....
        /*0834*/ 	.word	0x00013db0
        /*0838*/ 	.word	0x0000000d
        /*083c*/ 	.word	0x00019c50
        /*0840*/ 	.short	0x010a
        /*0842*/ 	.byte	0x3f
	.zero		1


	//   ....[74]....
        /*0844*/ 	.word	0x00013e10
        /*0848*/ 	.word	0x0000000f
        /*084c*/ 	.word	0x00019c30
        /*0850*/ 	.short	0x010a
        /*0852*/ 	.byte	0x3f
	.zero		1


	//   ....[75]....
        /*0854*/ 	.word	0x00013e70
        /*0858*/ 	.word	0x0000000f
        /*085c*/ 	.word	0x00019c50
        /*0860*/ 	.short	0x010a
        /*0862*/ 	.byte	0x3f
	.zero		1


	//   ....[76]....
        /*0864*/ 	.word	0x00013ed0
        /*0868*/ 	.word	0x00000006
        /*086c*/ 	.word	0x00019c50
        /*0870*/ 	.short	0x010a
        /*0872*/ 	.byte	0x3f
	.zero		1


	//   ....[77]....
        /*0874*/ 	.word	0x00014020
        /*0878*/ 	.word	0x00000002
        /*087c*/ 	.word	0x00019c80
        /*0880*/ 	.short	0x010a
        /*0882*/ 	.byte	0x3f
	.zero		1


	//   ....[78]....
        /*0884*/ 	.word	0x00014070
        /*0888*/ 	.word	0x00000002
        /*088c*/ 	.word	0x00019c40
        /*0890*/ 	.short	0x010a
        /*0892*/ 	.byte	0x3f
	.zero		1


	//   ....[79]....
        /*0894*/ 	.word	0x000140d0
        /*0898*/ 	.word	0x00000003
        /*089c*/ 	.word	0x00019c20
        /*08a0*/ 	.short	0x010a
        /*08a2*/ 	.byte	0x3f
	.zero		1


	//   ....[80]....
        /*08a4*/ 	.word	0x00014120
        /*08a8*/ 	.word	0x00000006
        /*08ac*/ 	.word	0x00019c80
        /*08b0*/ 	.short	0x010a
        /*08b2*/ 	.byte	0x3f
	.zero		1


	//   ....[81]....
        /*08b4*/ 	.word	0x00014170
        /*08b8*/ 	.word	0x00000006
        /*08bc*/ 	.word	0x00019c40
        /*08c0*/ 	.short	0x010a
        /*08c2*/ 	.byte	0x3f
	.zero		1


	//   ....[82]....
        /*08c4*/ 	.word	0x000141c0
        /*08c8*/ 	.word	0x0000000c
        /*08cc*/ 	.word	0x00019c70
        /*08d0*/ 	.short	0x010a
        /*08d2*/ 	.byte	0x3f
	.zero		1


	//   ....[83]....
        /*08d4*/ 	.word	0x00014210
        /*08d8*/ 	.word	0x0000000c
        /*08dc*/ 	.word	0x00019c60
        /*08e0*/ 	.short	0x010a
        /*08e2*/ 	.byte	0x3f
	.zero		1


	//   ....[84]....
        /*08e4*/ 	.word	0x00014260
        /*08e8*/ 	.word	0x00000002
        /*08ec*/ 	.word	0x00019c70
        /*08f0*/ 	.short	0x010a
        /*08f2*/ 	.byte	0x3f
	.zero		1


	//   ....[85]....
        /*08f4*/ 	.word	0x000142b0
        /*08f8*/ 	.word	0x00000002
        /*08fc*/ 	.word	0x00019c60
        /*0900*/ 	.short	0x010a
        /*0902*/ 	.byte	0x3f
	.zero		1


	//   ....[86]....
        /*0904*/ 	.word	0x00014300
        /*0908*/ 	.word	0x00000006
        /*090c*/ 	.word	0x00019c20
        /*0910*/ 	.short	0x010a
        /*0912*/ 	.byte	0x3f
	.zero		1


	//   ....[87]....
        /*0914*/ 	.word	0x000144a0
        /*0918*/ 	.word	0x00000005
        /*091c*/ 	.word	0x00000000
        /*0920*/ 	.short	0x010a
        /*0922*/ 	.byte	0x3f
	.zero		1


	//   ....[88]....
        /*0924*/ 	.word	0x000144f0
        /*0928*/ 	.word	0x00000009
        /*092c*/ 	.word	0x00000000
        /*0930*/ 	.short	0x010a
        /*0932*/ 	.byte	0x3f
	.zero		1


	//   ....[89]....
        /*0934*/ 	.word	0x00014540
        /*0938*/ 	.word	0x00000011
        /*093c*/ 	.word	0x00019c60
        /*0940*/ 	.short	0x010a
        /*0942*/ 	.byte	0x3f
	.zero		1


	//   ....[90]....
        /*0944*/ 	.word	0x00014590
        /*0948*/ 	.word	0x00000007
        /*094c*/ 	.word	0x00019c60
        /*0950*/ 	.short	0x010a
        /*0952*/ 	.byte	0x3f
	.zero		1


	//   ....[91]....
        /*0954*/ 	.word	0x000145e0
        /*0958*/ 	.word	0x00000011
        /*095c*/ 	.word	0x00019c80
        /*0960*/ 	.short	0x010a
        /*0962*/ 	.byte	0x3f
	.zero		1


	//----- nvinfo : EIATTR_NUM_MBARRIERS
	.align		4
.L_1283:
        /*0964*/ 	.byte	0x03, 0x38
        /*0966*/ 	.short	0x0016


	//----- nvinfo : EIATTR_EXIT_INSTR_OFFSETS
	.align		4
        /*0968*/ 	.byte	0x04, 0x1c
        /*096a*/ 	.short	(.L_1285 - .L_1284)


	//   ....[0]....
.L_1284:
        /*096c*/ 	.word	0x00000a70


	//   ....[1]....
        /*0970*/ 	.word	0x0000ea40


	//   ....[2]....
        /*0974*/ 	.word	0x00013bc0


	//----- nvinfo : EIATTR_MAX_THREADS
	.align		4
.L_1285:
        /*0978*/ 	.byte	0x04, 0x05
        /*097a*/ 	.short	(.L_1287 - .L_1286)
.L_1286:
        /*097c*/ 	.word	0x00000200
        /*0980*/ 	.word	0x00000001
        /*0984*/ 	.word	0x00000001


	//----- nvinfo : EIATTR_CRS_STACK_SIZE
	.align		4
.L_1287:
        /*0988*/ 	.byte	0x04, 0x1e
        /*098a*/ 	.short	(.L_1289 - .L_1288)
.L_1288:
        /*098c*/ 	.word	0x00000000


	//----- nvinfo : EIATTR_CBANK_PARAM_SIZE
	.align		4
.L_1289:
        /*0990*/ 	.byte	0x03, 0x19
        /*0992*/ 	.short	0x0a70


	//----- nvinfo : EIATTR_PARAM_CBANK
	.align		4
        /*0994*/ 	.byte	0x04, 0x0a
        /*0996*/ 	.short	(.L_1291 - .L_1290)
	.align		4
.L_1290:
        /*0998*/ 	.word	index@(.nv.constant0._ZN7cutlass13device_kernelIN5flash11enable_sm90INS1_16FlashAttnFwdSm90INS1_25CollectiveMainloopFwdSm90ILi2EN4cute5tupleIJNS5_1CILi1EEES8_S8_EEENS6_IJNS7_ILi192EEENS7_ILi128EEENS7_ILi96EEEEEELi96ENS_12float_e4m3_tEfNS_4arch4Sm90ELb0ELb1ELb0ELb1ELb0ELb0ELb0ELb1ELb1ELb0ELb0ELb0EEENS1_21CollectiveEpilogueFwdINS6_IJSA_SC_SB_EEES9_NS_10bfloat16_tESG_Li384ELb1ELb0ELb0ELb1EEENS1_36VarlenDynamicPersistentTileSchedulerILi192ELi128ELi384ELi128ELb0ELb0ELb1ELb1ELb0ELb1EEEEEEEEEvNT_6ParamsE)
        /*099c*/ 	.short	0x0210
        /*099e*/ 	.short	0x0a70


	//----- nvinfo : EIATTR_SW_WAR
	.align		4
.L_1291:
        /*09a0*/ 	.byte	0x04, 0x36
        /*09a2*/ 	.short	(.L_1293 - .L_1292)
.L_1292:
        /*09a4*/ 	.word	0x00000008
.L_1293:


//--------------------- .nv.info._ZN7cutlass13device_kernelIN5flash11enable_sm90INS1_16FlashAttnFwdSm90INS1_25CollectiveMainloopFwdSm90ILi2EN4cute5tupleIJNS5_1CILi1EEES8_S8_EEENS6_IJNS7_ILi192EEENS7_ILi128EEENS7_ILi96EEEEEELi96ENS_12float_e4m3_tEfNS_4arch4Sm90ELb0ELb1ELb0ELb1ELb0ELb1ELb0ELb1ELb1ELb0ELb0ELb0EEENS1_21CollectiveEpilogueFwdINS6_IJSA_SC_SB_EEES9_NS_10bfloat16_tESG_Li384ELb1ELb0ELb0ELb1EEENS1_36VarlenDynamicPersistentTileSchedulerILi192ELi128ELi384ELi128ELb0ELb0ELb1ELb1ELb0ELb1EEEEEEEEEvNT_6ParamsE --------------------------
	.section	.nv.info._ZN7cutlass13device_kernelIN5flash11enable_sm90INS1_16FlashAttnFwdSm90INS1_25CollectiveMainloopFwdSm90ILi2EN4cute5tupleIJNS5_1CILi1EEES8_S8_EEENS6_IJNS7_ILi192EEENS7_ILi128EEENS7_ILi96EEEEEELi96ENS_12float_e4m3_tEfNS_4arch4Sm90ELb0ELb1ELb0ELb1ELb0ELb1ELb0ELb1ELb1ELb0ELb0ELb0EEENS1_21CollectiveEpilogueFwdINS6_IJSA_SC_SB_EEES9_NS_10bfloat16_tESG_Li384ELb1ELb0ELb0ELb1EEENS1_36VarlenDynamicPersistentTileSchedulerILi192ELi128ELi384ELi128ELb0ELb0ELb1ELb1ELb0ELb1EEEEEEEEEvNT_6ParamsE,"",@"SHT_CUDA_INFO"
	.sectionflags	@""
	.align	4


	//----- nvinfo : EIATTR_CUDA_API_VERSION
	.align		4
        /*0000*/ 	.byte	0x04, 0x37
        /*0002*/ 	.short	(.L_1295 - .L_1294)
.L_1294:
        /*0004*/ 	.word	0x00000082


	//----- nvinfo : EIATTR_KPARAM_INFO
	.align		4
.L_1295:
        /*0008*/ 	.byte	0x04, 0x17
        /*000a*/ 	.short	(.L_1297 - .L_1296)
.L_1296:
        /*000c*/ 	.word	0x00000000
        /*0010*/ 	.short	0x0000
        /*0012*/ 	.short	0x0070
        /*0014*/ 	.byte	0x00, 0xf0, 0x01, 0x28


	//----- nvinfo : EIATTR_SPARSE_MMA_MASK
	.align		4
.L_1297:
        /*0018*/ 	.byte	0x03, 0x50
        /*001a*/ 	.short	0x0000


	//----- nvinfo : EIATTR_MAXREG_COUNT
	.align		4
        /*001c*/ 	.byte	0x03, 0x1b
        /*001e*/ 	.short	0x0080


	//----- nvinfo : EIATTR_NUM_BARRIERS
	.align		4
        /*0020*/ 	.byte	0x02, 0x4c
        /*0022*/ 	.byte	0x10
	.zero		1


	//----- nvinfo : EIATTR_EXTERNS
	.align		4
        /*0024*/ 	.byte	0x04, 0x0f
        /*0026*/ 	.short	(.L_1299 - .L_1298)


	//   ....[0]....
	.align		4
.L_1298:
        /*0028*/ 	.word	index@(__assertfail)


	//----- nvinfo : EIATTR_ANNOTATIONS
	.align		4
.L_1299:
        /*002c*/ 	.byte	0x04, 0x55
        /*002e*/ 	.short	(.L_1301 - .L_1300)


	//   ....[0]....
.L_1300:
        /* <DEDUP_REMOVED lines=78> */


	//----- nvinfo : EIATTR_MERCURY_ISA_VERSION
	.align		4
.L_1301:
        /*04f8*/ 	.byte	0x03, 0x5f
        /*04fa*/ 	.short	0x0101


	//----- nvinfo : EIATTR_UNUSED_LOAD_BYTE_OFFSET
	.align		4
        /*04fc*/ 	.byte	0x04, 0x44
        /*04fe*/ 	.short	(.L_1303 - .L_1302)


	//   ....[0]....
.L_1302:
        /*0500*/ 	.word	0x00000ac0
        /*0504*/ 	.word	0x0000fff0


	//   ....[1]....
        /*0508*/ 	.word	0x00017ce0
        /*050c*/ 	.word	0x0000fff0


	//----- nvinfo : EIATTR_INT_WARP_WIDE_INSTR_OFFSETS
	.align		4
.L_1303:
        /*0510*/ 	.byte	0x04, 0x31
        /*0512*/ 	.short	(.L_1305 - .L_1304)


	//   ....[0]....
.L_1304:
        /*0514*/ 	.word	0x000001b0


	//   ....[1]....
        /*0518*/ 	.word	0x00000250


	//   ....[2]....
        /*051c*/ 	.word	0x000002c0


	//   ....[3]....
        /*0520*/ 	.word	0x0001c9f0


	//   ....[4]....
        /*0524*/ 	.word	0x0001ca80


	//   ....[5]....
        /*0528*/ 	.word	0x0001d080


	//   ....[6]....
        /*052c*/ 	.word	0x0001d0b0


	//   ....[7]....
        /*0530*/ 	.word	0x0001d230


	//   ....[8]....
        /*0534*/ 	.word	0x0001d2f0


	//   ....[9]....
        /*0538*/ 	.word	0x0001ef30


	//   ....[10]....
        /*053c*/ 	.word	0x0001efc0


	//----- nvinfo : EIATTR_COOP_GROUP_MASK_REGIDS
	.align		4
.L_1305:
        /*0540*/ 	.byte	0x04, 0x29
        /*0542*/ 	.short	(.L_1307 - .L_1306)


	//   ....[0]....
.L_1306:
        /*0544*/ 	.word	0xffffffff


	//   ....[1]....
        /*0548*/ 	.word	0xffffffff


	//   ....[2]....
        /*054c*/ 	.word	0xffffffff


	//   ....[3]....
        /*0550*/ 	.word	0xffffffff


	//   ....[4]....
        /*0554*/ 	.word	0xffffffff


	//   ....[5]....
        /*0558*/ 	.word	0xffffffff


	//   ....[6]....
        /*055c*/ 	.word	0xffffffff


	//   ....[7]....
        /*0560*/ 	.word	0xffffffff


	//   ....[8]....
        /*0564*/ 	.word	0xffffffff


	//   ....[9]....
        /*0568*/ 	.word	0xffffffff


	//   ....[10]....
        /*056c*/ 	.word	0xffffffff


	//   ....[11]....
        /*0570*/ 	.word	0xffffffff


	//   ....[12]....
        /*0574*/ 	.word	0xffffffff


	//   ....[13]....
        /*0578*/ 	.word	0xffffffff


	//   ....[14]....
        /*057c*/ 	.word	0xffffffff


	//   ....[15]....
        /*0580*/ 	.word	0xffffffff


	//   ....[16]....
        /*0584*/ 	.word	0xffffffff


	//   ....[17]....
        /*0588*/ 	.word	0xffffffff


	//   ....[18]....
        /*058c*/ 	.word	0xffffffff


	//   ....[19]....
        /*0590*/ 	.word	0xffffffff


	//   ....[20]....
        /*0594*/ 	.word	0xffffffff


	//   ....[21]....
        /*0598*/ 	.word	0xffffffff


	//   ....[22]....
        /*059c*/ 	.word	0xffffffff


	//   ....[23]....
        /*05a0*/ 	.word	0xffffffff


	//   ....[24]....
        /*05a4*/ 	.word	0xffffffff


	//   ....[25]....
        /*05a8*/ 	.word	0xffffffff


	//   ....[26]....
        /*05ac*/ 	.word	0xffffffff


	//   ....[27]....
        /*05b0*/ 	.word	0xffffffff


	//   ....[28]....
        /*05b4*/ 	.word	0xffffffff


	//   ....[29]....
        /*05b8*/ 	.word	0xffffffff


	//   ....[30]....
        /*05bc*/ 	.word	0xffffffff


	//   ....[31]....
        /*05c0*/ 	.word	0xffffffff


	//   ....[32]....
        /*05c4*/ 	.word	0xffffffff


	//   ....[33]....
        /*05c8*/ 	.word	0xffffffff


	//   ....[34]....
        /*05cc*/ 	.word	0xffffffff


	//   ....[35]....
        /*05d0*/ 	.word	0xffffffff


	//   ....[36]....
        /*05d4*/ 	.word	0xffffffff


	//   ....[37]....
        /*05d8*/ 	.word	0xffffffff


	//   ....[38]....
        /*05dc*/ 	.word	0xffffffff


	//   ....[39]....
        /*05e0*/ 	.word	0xffffffff


	//   ....[40]....
        /*05e4*/ 	.word	0xffffffff


	//   ....[41]....
        /*05e8*/ 	.word	0xffffffff


	//   ....[42]....
        /*05ec*/ 	.word	0xffffffff


	//   ....[43]....
        /*05f0*/ 	.word	0xffffffff


	//   ....[44]....
        /*05f4*/ 	.word	0xffffffff


	//   ....[45]....
        /*05f8*/ 	.word	0xffffffff


	//   ....[46]....
        /*05fc*/ 	.word	0xffffffff


	//   ....[47]....
        /*0600*/ 	.word	0xffffffff


	//   ....[48]....
        /*0604*/ 	.word	0xffffffff


	//   ....[49]....
        /*0608*/ 	.word	0xffffffff


	//   ....[50]....
        /*060c*/ 	.word	0xffffffff


	//   ....[51]....
        /*0610*/ 	.word	0xffffffff


	//   ....[52]....
        /*0614*/ 	.word	0xffffffff


	//   ....[53]....
        /*0618*/ 	.word	0xffffffff


	//   ....[54]....
        /*061c*/ 	.word	0xffffffff


	//   ....[55]....
        /*0620*/ 	.word	0xffffffff


	//   ....[56]....
        /*0624*/ 	.word	0xffffffff


	//   ....[57]....
        /*0628*/ 	.word	0xffffffff


	//   ....[58]....
        /*062c*/ 	.word	0xffffffff


	//   ....[59]....
        /*0630*/ 	.word	0xffffffff


	//   ....[60]....
        /*0634*/ 	.word	0xffffffff


	//   ....[61]....
        /*0638*/ 	.word	0xffffffff


	//   ....[62]....
        /*063c*/ 	.word	0xffffffff


	//   ....[63]....
        /*0640*/ 	.word	0xffffffff


	//   ....[64]....
        /*0644*/ 	.word	0xffffffff


	//   ....[65]....
        /*0648*/ 	.word	0xffffffff


	//   ....[66]....
        /*064c*/ 	.word	0xffffffff


	//   ....[67]....
        /*0650*/ 	.word	0xffffffff


	//   ....[68]....
        /*0654*/ 	.word	0xffffffff


	//   ....[69]....
        /*0658*/ 	.word	0xffffffff


	//   ....[70]....
        /*065c*/ 	.word	0xffffffff


	//   ....[71]....
        /*0660*/ 	.word	0xffffffff


	//   ....[72]....
        /*0664*/ 	.word	0xffffffff


	//   ....[73]....
        /*0668*/ 	.word	0xffffffff


	//   ....[74]....
        /*066c*/ 	.word	0xffffffff


	//   ....[75]....
        /*0670*/ 	.word	0xffffffff


	//   ....[76]....
        /*0674*/ 	.word	0xffffffff


	//   ....[77]....
        /*0678*/ 	.word	0xffffffff


	//   ....[78]....
        /*067c*/ 	.word	0xffffffff


	//   ....[79]....
        /*0680*/ 	.word	0xffffffff


	//   ....[80]....
        /*0684*/ 	.word	0xffffffff


	//   ....[81]....
        /*0688*/ 	.word	0xffffffff


	//   ....[82]....
        /*068c*/ 	.word	0xffffffff


	//   ....[83]....
        /*0690*/ 	.word	0xffffffff


	//   ....[84]....
        /*0694*/ 	.word	0xffffffff


	//   ....[85]....
        /*0698*/ 	.word	0xffffffff


	//   ....[86]....
        /*069c*/ 	.word	0xffffffff


	//   ....[87]....
        /*06a0*/ 	.word	0xffffffff


	//   ....[88]....
        /*06a4*/ 	.word	0x0500000f


	//   ....[89]....
        /*06a8*/ 	.word	0x0500000f


	//   ....[90]....
        /*06ac*/ 	.word	0x0500000f


	//   ....[91]....
        /*06b0*/ 	.word	0x0500000f


	//   ....[92]....
        /*06b4*/ 	.word	0x0500000f


	//   ....[93]....
        /*06b8*/ 	.word	0x0500000f


	//   ....[94]....
        /*06bc*/ 	.word	0x0500000f


	//   ....[95]....
        /*06c0*/ 	.word	0x0500000f


	//   ....[96]....
        /*06c4*/ 	.word	0x0500000f


	//   ....[97]....
        /*06c8*/ 	.word	0x0500000f


	//   ....[98]....
        /*06cc*/ 	.word	0x0500000f


	//   ....[99]....
        /*06d0*/ 	.word	0x0500000f


	//   ....[100]....
        /*06d4*/ 	.word	0x0500000f


	//   ....[101]....
        /*06d8*/ 	.word	0x0500000f


	//   ....[102]....
        /*06dc*/ 	.word	0x0500000f


	//   ....[103]....
        /*06e0*/ 	.word	0x0500000f


	//   ....[104]....
        /*06e4*/ 	.word	0x0500000f


	//   ....[105]....
        /*06e8*/ 	.word	0x0500000f


	//   ....[106]....
        /*06ec*/ 	.word	0x0500000f


	//   ....[107]....
        /*06f0*/ 	.word	0x0500000f


	//   ....[108]....
        /*06f4*/ 	.word	0x0500000f


	//   ....[109]....
        /*06f8*/ 	.word	0x0500000f


	//   ....[110]....
        /*06fc*/ 	.word	0x0500000f


	//   ....[111]....
        /*0700*/ 	.word	0x0500000f


	//   ....[112]....
        /*0704*/ 	.word	0x0500000f


	//   ....[113]....
        /*0708*/ 	.word	0x0500000f


	//   ....[114]....
        /*070c*/ 	.word	0x0500000f


	//   ....[115]....
        /*0710*/ 	.word	0x0500000f


	//----- nvinfo : EIATTR_COOP_GROUP_INSTR_OFFSETS
	.align		4
.L_1307:
        /*0714*/ 	.byte	0x04, 0x28
        /*0716*/ 	.short	(.L_1309 - .L_1308)


	//   ....[0]....
.L_1308:
        /*0718*/ 	.word	0x00000060


	//   ....[1]....
        /*071c*/ 	.word	0x000001c0


	//   ....[2]....
        /*0720*/ 	.word	0x00000270


	//   ....[3]....
        /*0724*/ 	.word	0x00000430


	//   ....[4]....
        /*0728*/ 	.word	0x00000590


	//   ....[5]....
        /*072c*/ 	.word	0x000006b0


	//   ....[6]....
        /*0730*/ 	.word	0x00000810


	//   ....[7]....
        /*0734*/ 	.word	0x00007630


	//   ....[8]....
        /*0738*/ 	.word	0x0000da50


	//   ....[9]....
        /*073c*/ 	.word	0x0000db60


	//   ....[10]....
        /*0740*/ 	.word	0x0000e2c0


	//   ....[11]....
        /*0744*/ 	.word	0x0000e400


	//   ....[12]....
        /*0748*/ 	.word	0x00010c40


	//   ....[13]....
        /*074c*/ 	.word	0x00010d40


	//   ....[14]....
        /*0750*/ 	.word	0x00011120


	//   ....[15]....
        /*0754*/ 	.word	0x000112c0


	//   ....[16]....
        /*0758*/ 	.word	0x00012e80


	//   ....[17]....
        /*075c*/ 	.word	0x00012eb0


	//   ....[18]....
        /*0760*/ 	.word	0x00012f00


	//   ....[19]....
        /*0764*/ 	.word	0x00012f60


	//   ....[20]....
        /*0768*/ 	.word	0x00015830


	//   ....[21]....
        /*076c*/ 	.word	0x00015aa0


	//   ....[22]....
        /*0770*/ 	.word	0x00016260


	//   ....[23]....
        /*0774*/ 	.word	0x000162b0


	//   ....[24]....
        /*0778*/ 	.word	0x00017620


	//   ....[25]....
        /*077c*/ 	.word	0x00017630


	//   ....[26]....
        /*0780*/ 	.word	0x000176c0


	//   ....[27]....
        /*0784*/ 	.word	0x000176d0


	//   ....[28]....
        /*0788*/ 	.word	0x00018370


	//   ....[29]....
        /*078c*/ 	.word	0x000183a0


	//   ....[30]....
        /*0790*/ 	.word	0x000183d0


	//   ....[31]....
        /*0794*/ 	.word	0x000183e0


	//   ....[32]....
        /*0798*/ 	.word	0x000183f0


	//   ....[33]....
        /*079c*/ 	.word	0x00018400


	//   ....[34]....
        /*07a0*/ 	.word	0x00018410


	//   ....[35]....
        /*07a4*/ 	.word	0x00018420


	//   ....[36]....
        /*07a8*/ 	.word	0x00018430


	//   ....[37]....
        /*07ac*/ 	.word	0x00018440


	//   ....[38]....
        /*07b0*/ 	.word	0x00018450


	//   ....[39]....
        /*07b4*/ 	.word	0x00018460


	//   ....[40]....
        /*07b8*/ 	.word	0x00018470


	//   ....[41]....
        /*07bc*/ 	.word	0x00018480


	//   ....[42]....
        /*07c0*/ 	.word	0x00018490


	//   ....[43]....
        /*07c4*/ 	.word	0x000184a0


	//   ....[44]....
        /*07c8*/ 	.word	0x000184b0


	//   ....[45]....
        /*07cc*/ 	.word	0x000184c0


	//   ....[46]....
        /*07d0*/ 	.word	0x000184d0


	//   ....[47]....
        /*07d4*/ 	.word	0x000184e0


	//   ....[48]....
        /*07d8*/ 	.word	0x000184f0


	//   ....[49]....
        /*07dc*/ 	.word	0x00018500


	//   ....[50]....
        /*07e0*/ 	.word	0x00018510


	//   ....[51]....
        /*07e4*/ 	.word	0x00018520


	//   ....[52]....
        /*07e8*/ 	.word	0x00019a30


	//   ....[53]....
        /*07ec*/ 	.word	0x00019bf0


	//   ....[54]....
        /*07f0*/ 	.word	0x00019c20


	//   ....[55]....
        /*07f4*/ 	.word	0x00019c50


	//   ....[56]....
        /*07f8*/ 	.word	0x00019c80


	//   ....[57]....
        /*07fc*/ 	.word	0x00019cb0


	//   ....[58]....
        /*0800*/ 	.word	0x00019ce0


	//   ....[59]....
        /*0804*/ 	.word	0x00019e50


	//   ....[60]....
        /*0808*/ 	.word	0x00019e80


	//   ....[61]....
        /*080c*/ 	.word	0x00019eb0


	//   ....[62]....
        /*0810*/ 	.word	0x00019ee0


	//   ....[63]....
        /*0814*/ 	.word	0x00019f10


	//   ....[64]....
        /*0818*/ 	.word	0x00019f40


	//   ....[65]....
        /*081c*/ 	.word	0x00019fe0


	//   ....[66]....
        /*0820*/ 	.word	0x0001a040


	//   ....[67]....
        /*0824*/ 	.word	0x0001a0e0


	//   ....[68]....
        /*0828*/ 	.word	0x0001b200


	//   ....[69]....
        /*082c*/ 	.word	0x0001d450


	//   ....[70]....
        /*0830*/ 	.word	0x0001f760


	//   ....[71]....
        /*0834*/ 	.word	0x0001f790


	//   ....[72]....
        /*0838*/ 	.word	0x0001f7d0


	//   ....[73]....
        /*083c*/ 	.word	0x0001f800


	//   ....[74]....
        /*0840*/ 	.word	0x0001f830


	//   ....[75]....
        /*0844*/ 	.word	0x0001f860


	//   ....[76]....
        /*0848*/ 	.word	0x0001f890


	//   ....[77]....
        /*084c*/ 	.word	0x0001f8c0


	//   ....[78]....
        /*0850*/ 	.word	0x0001fa40


	//   ....[79]....
        /*0854*/ 	.word	0x0001fa70


	//   ....[80]....
        /*0858*/ 	.word	0x0001faa0


	//   ....[81]....
        /*085c*/ 	.word	0x0001fad0


	//   ....[82]....
        /*0860*/ 	.word	0x0001fb00


	//   ....[83]....
        /*0864*/ 	.word	0x0001fb30


	//   ....[84]....
        /*0868*/ 	.word	0x0001fbf0


	//   ....[85]....
        /*086c*/ 	.word	0x0001fc10


	//   ....[86]....
        /*0870*/ 	.word	0x0001fc80


	//   ....[87]....
        /*0874*/ 	.word	0x00020320


	//   ....[88]....
        /*0878*/ 	.word	0x00020790


	//   ....[89]....
        /*087c*/ 	.word	0x00020830


	//   ....[90]....
        /*0880*/ 	.word	0x000208d0


	//   ....[91]....
        /*0884*/ 	.word	0x00020970


	//   ....[92]....
        /*0888*/ 	.word	0x00020a50


	//   ....[93]....
        /*088c*/ 	.word	0x00020af0


	//   ....[94]....
        /*0890*/ 	.word	0x00020b90


	//   ....[95]....
        /*0894*/ 	.word	0x00020c30


	//   ....[96]....
        /*0898*/ 	.word	0x00020fd0


	//   ....[97]....
        /*089c*/ 	.word	0x000212b0


	//   ....[98]....
        /*08a0*/ 	.word	0x000216a0


	//   ....[99]....
        /*08a4*/ 	.word	0x00021740


	//   ....[100]....
        /*08a8*/ 	.word	0x00021860


	//   ....[101]....
        /*08ac*/ 	.word	0x000218d0


	//   ....[102]....
        /*08b0*/ 	.word	0x00021940


	//   ....[103]....
        /*08b4*/ 	.word	0x000219b0


	//   ....[104]....
        /*08b8*/ 	.word	0x00021a20


	//   ....[105]....
        /*08bc*/ 	.word	0x00021aa0


	//   ....[106]....
        /*08c0*/ 	.word	0x00021b30


	//   ....[107]....
        /*08c4*/ 	.word	0x00021bc0


	//   ....[108]....
        /*08c8*/ 	.word	0x00021c30


	//   ....[109]....
        /*08cc*/ 	.word	0x00021ca0


	//   ....[110]....
        /*08d0*/ 	.word	0x00021d10


	//   ....[111]....
        /*08d4*/ 	.word	0x00021d90


	//   ....[112]....
        /*08d8*/ 	.word	0x00021e00


	//   ....[113]....
        /*08dc*/ 	.word	0x00021ea0


	//   ....[114]....
        /*08e0*/ 	.word	0x00021f30


	//   ....[115]....
        /*08e4*/ 	.word	0x00022060


	//----- nvinfo : EIATTR_REG_RECONFIG
	.align		4
.L_1309:
        /*08e8*/ 	.byte	0x01, 0x54
	.zero		2


	//----- nvinfo : EIATTR_SYSCALL_OFFSETS
	.align		4
        /*08ec*/ 	.byte	0x04, 0x46
        /*08ee*/ 	.short	(.L_1311 - .L_1310)


	//   ....[0]....
.L_1310:
        /*08f0*/ 	.word	0x00001b00


	//   ....[1]....
        /*08f4*/ 	.word	0x00001c50


	//   ....[2]....
        /*08f8*/ 	.word	0x000077a0


	//   ....[3]....
        /*08fc*/ 	.word	0x00007b80


	//   ....[4]....
        /*0900*/ 	.word	0x0001cc00


	//   ....[5]....
        /*0904*/ 	.word	0x0001cd50


	//   ....[6]....
        /*0908*/ 	.word	0x0001ce80


	//   ....[7]....
        /*090c*/ 	.word	0x0001cfb0


	//----- nvinfo : EIATTR_MBARRIER_INSTR_OFFSETS
	.align		4
.L_1311:
        /*0910*/ 	.byte	0x04, 0x39
        /*0912*/ 	.short	(.L_1313 - .L_1312)


	//   ....[0]....
.L_1312:
        /*0914*/ 	.word	0x000002e0
        /*0918*/ 	.word	0x000000ff
        /*091c*/ 	.word	0x00019c00
        /*0920*/ 	.short	0x0100
        /*0922*/ 	.byte	0x08
	.zero		1


	//   ....[1]....
        /*0924*/ 	.word	0x000002f0
        /*0928*/ 	.word	0x000000ff
        /*092c*/ 	.word	0x00019c20
        /*0930*/ 	.short	0x0100
        /*0932*/ 	.byte	0x08
	.zero		1


	//   ....[2]....
        /*0934*/ 	.word	0x000003e0
        /*0938*/ 	.word	0x000000ff
        /*093c*/ 	.word	0x00019c30
        /*0940*/ 	.short	0x0100
        /*0942*/ 	.byte	0x08
	.zero		1


	//   ....[3]....
        /*0944*/ 	.word	0x000003f0
        /*0948*/ 	.word	0x000000ff
        /*094c*/ 	.word	0x00019c40
        /*0950*/ 	.short	0x0100
        /*0952*/ 	.byte	0x08
	.zero		1


	//   ....[4]....
        /*0954*/ 	.word	0x00000400
        /*0958*/ 	.word	0x000000ff
        /*095c*/ 	.word	0x00019c38
        /*0960*/ 	.short	0x0100
        /*0962*/ 	.byte	0x08
	.zero		1


	//   ....[5]....
        /*0964*/ 	.word	0x00000410
        /*0968*/ 	.word	0x000000ff
        /*096c*/ 	.word	0x00019c48
        /*0970*/ 	.short	0x0100
        /*0972*/ 	.byte	0x08
	.zero		1


	//   ....[6]....
        /*0974*/ 	.word	0x00000540
        /*0978*/ 	.word	0x000000ff
        /*097c*/ 	.word	0x00019c50
        /*0980*/ 	.short	0x0100
        /*0982*/ 	.byte	0x08
	.zero		1


	//   ....[7]....
        /*0984*/ 	.word	0x00000550
        /*0988*/ 	.word	0x000000ff
        /*098c*/ 	.word	0x00019c60
        /*0990*/ 	.short	0x0100
        /*0992*/ 	.byte	0x08
	.zero		1


	//   ....[8]....
        /*0994*/ 	.word	0x00000560
        /*0998*/ 	.word	0x000000ff
        /*099c*/ 	.word	0x00019c58
        /*09a0*/ 	.short	0x0100
        /*09a2*/ 	.byte	0x08
	.zero		1


	//   ....[9]....
        /*09a4*/ 	.word	0x00000570
        /*09a8*/ 	.word	0x000000ff
        /*09ac*/ 	.word	0x00019c68
        /*09b0*/ 	.short	0x0100
        /*09b2*/ 	.byte	0x08
	.zero		1


	//   ....[10]....
        /*09b4*/ 	.word	0x00000660
        /*09b8*/ 	.word	0x000000ff
        /*09bc*/ 	.word	0x00019c70
        /*09c0*/ 	.short	0x0100
        /*09c2*/ 	.byte	0x06
	.zero		1


	//   ....[11]....
        /*09c4*/ 	.word	0x00000670
        /*09c8*/ 	.word	0x000000ff
        /*09cc*/ 	.word	0x00019c80
        /*09d0*/ 	.short	0x0100
        /*09d2*/ 	.byte	0x06
	.zero		1


	//   ....[12]....
        /*09d4*/ 	.word	0x00000680
        /*09d8*/ 	.word	0x000000ff
        /*09dc*/ 	.word	0x00019c78
        /*09e0*/ 	.short	0x0100
        /*09e2*/ 	.byte	0x06
	.zero		1


	//   ....[13]....
        /*09e4*/ 	.word	0x00000690
        /*09e8*/ 	.word	0x000000ff
        /*09ec*/ 	.word	0x00019c88
        /*09f0*/ 	.short	0x0100
        /*09f2*/ 	.byte	0x06
	.zero		1


	//   ....[14]....
        /*09f4*/ 	.word	0x000007c0
        /*09f8*/ 	.word	0x000000ff
        /*09fc*/ 	.word	0x00019c90
        /*0a00*/ 	.short	0x0100
        /*0a02*/ 	.byte	0x08
	.zero		1


	//   ....[15]....
        /*0a04*/ 	.word	0x000007d0
        /*0a08*/ 	.word	0x000000ff
        /*0a0c*/ 	.word	0x00019ca0
        /*0a10*/ 	.short	0x0100
        /*0a12*/ 	.byte	0x08
	.zero		1


	//   ....[16]....
        /*0a14*/ 	.word	0x000007e0
        /*0a18*/ 	.word	0x000000ff
        /*0a1c*/ 	.word	0x00019c98
        /*0a20*/ 	.short	0x0100
        /*0a22*/ 	.byte	0x08
	.zero		1


	//   ....[17]....
        /*0a24*/ 	.word	0x000007f0
        /*0a28*/ 	.word	0x000000ff
        /*0a2c*/ 	.word	0x00019ca8
        /*0a30*/ 	.short	0x0100
        /*0a32*/ 	.byte	0x08
	.zero		1


	//   ....[18]....
        /*0a34*/ 	.word	0x00000920
        /*0a38*/ 	.word	0x000000ff
        /*0a3c*/ 	.word	0x00019cb0
        /*0a40*/ 	.short	0x0100
        /*0a42*/ 	.byte	0x08
	.zero		1


	//   ....[19]....
        /*0a44*/ 	.word	0x00000930
        /*0a48*/ 	.word	0x000000ff
        /*0a4c*/ 	.word	0x00019cc0
        /*0a50*/ 	.short	0x0100
        /*0a52*/ 	.byte	0x08
	.zero		1


	//   ....[20]....
        /*0a54*/ 	.word	0x00000940
        /*0a58*/ 	.word	0x000000ff
        /*0a5c*/ 	.word	0x00019cb8
        /*0a60*/ 	.short	0x0100
        /*0a62*/ 	.byte	0x08
	.zero		1


	//   ....[21]....
        /*0a64*/ 	.word	0x00000950
        /*0a68*/ 	.word	0x000000ff
        /*0a6c*/ 	.word	0x00019cc8
        /*0a70*/ 	.short	0x0100
        /*0a72*/ 	.byte	0x08
	.zero		1


	//   ....[22]....
        /*0a74*/ 	.word	0x00002b10
        /*0a78*/ 	.word	0x00000056
        /*0a7c*/ 	.word	0x00019c90
        /*0a80*/ 	.short	0x010a
        /*0a82*/ 	.byte	0x3f
	.zero		1


	//   ....[23]....
        /*0a84*/ 	.word	0x00004560
        /*0a88*/ 	.word	0x00000056
        /*0a8c*/ 	.word	0x00019c90
        /*0a90*/ 	.short	0x010a
        /*0a92*/ 	.byte	0x3f
	.zero		1


	//   ....[24]....
        /*0a94*/ 	.word	0x000066e0
        /*0a98*/ 	.word	0x00000056
        /*0a9c*/ 	.word	0x00019c90
        /*0aa0*/ 	.short	0x010a
        /*0aa2*/ 	.byte	0x3f
	.zero		1


	//   ....[25]....
        /*0aa4*/ 	.word	0x00006890
        /*0aa8*/ 	.word	0x00000008
        /*0aac*/ 	.word	0x00000000
        /*0ab0*/ 	.short	0x0101
        /*0ab2*/ 	.byte	0x3f
	.zero		1


	//   ....[26]....
        /*0ab4*/ 	.word	0x000068d0
        /*0ab8*/ 	.word	0x00000056
        /*0abc*/ 	.word	0x00019cb0
        /*0ac0*/ 	.short	0x010a
        /*0ac2*/ 	.byte	0x3f
	.zero		1


	//   ....[27]....
        /*0ac4*/ 	.word	0x00006bc0
        /*0ac8*/ 	.word	0x00000056
        /*0acc*/ 	.word	0x00000000
        /*0ad0*/ 	.short	0x0101
        /*0ad2*/ 	.byte	0x3f
	.zero		1


	//   ....[28]....
        /*0ad4*/ 	.word	0x00007840
        /*0ad8*/ 	.word	0x00000011
        /*0adc*/ 	.word	0x00019c00
        /*0ae0*/ 	.short	0x010a
        /*0ae2*/ 	.byte	0x3f
	.zero		1


	//   ....[29]....
        /*0ae4*/ 	.word	0x00007890
        /*0ae8*/ 	.word	0x00000011
        /*0aec*/ 	.word	0x00019c00
        /*0af0*/ 	.short	0x010a
        /*0af2*/ 	.byte	0x3f
	.zero		1


	//   ....[30]....
        /*0af4*/ 	.word	0x00008270
        /*0af8*/ 	.word	0x00000011
        /*0afc*/ 	.word	0x00019c00
        /*0b00*/ 	.short	0x010a
        /*0b02*/ 	.byte	0x3f
	.zero		1


	//   ....[31]....
        /*0b04*/ 	.word	0x0000a050
        /*0b08*/ 	.word	0x00000011
        /*0b0c*/ 	.word	0x00019c00
        /*0b10*/ 	.short	0x010a
        /*0b12*/ 	.byte	0x3f
	.zero		1


	//   ....[32]....
        /*0b14*/ 	.word	0x0000c220
        /*0b18*/ 	.word	0x00000003
        /*0b1c*/ 	.word	0x00019c30
        /*0b20*/ 	.short	0x010a
        /*0b22*/ 	.byte	0x3f
	.zero		1


	//   ....[33]....
        /*0b24*/ 	.word	0x0000c290
        /*0b28*/ 	.word	0x00000003
        /*0b2c*/ 	.word	0x00019c30
        /*0b30*/ 	.short	0x010a
        /*0b32*/ 	.byte	0x3f
	.zero		1


	//   ....[34]....
        /*0b34*/ 	.word	0x0000c6b0
        /*0b38*/ 	.word	0x00000000
        /*0b3c*/ 	.word	0x00000000
        /*0b40*/ 	.short	0x0101
        /*0b42*/ 	.byte	0x3f
	.zero		1


	//   ....[35]....
        /*0b44*/ 	.word	0x0000f490
        /*0b48*/ 	.word	0x00000007
        /*0b4c*/ 	.word	0x00019c30
        /*0b50*/ 	.short	0x010a
        /*0b52*/ 	.byte	0x3f
	.zero		1


	//   ....[36]....
        /*0b54*/ 	.word	0x0000f510
        /*0b58*/ 	.word	0x00000007
        /*0b5c*/ 	.word	0x00019c30
        /*0b60*/ 	.short	0x010a
        /*0b62*/ 	.byte	0x3f
	.zero		1


	//   ....[37]....
        /*0b64*/ 	.word	0x0000f710
        /*0b68*/ 	.word	0x00000016
        /*0b6c*/ 	.word	0x00019c50
        /*0b70*/ 	.short	0x010a
        /*0b72*/ 	.byte	0x3f
	.zero		1


	//   ....[38]....
        /*0b74*/ 	.word	0x0000f760
        /*0b78*/ 	.word	0x00000016
        /*0b7c*/ 	.word	0x00019c50
        /*0b80*/ 	.short	0x010a
        /*0b82*/ 	.byte	0x3f
	.zero		1


	//   ....[39]....
        /*0b84*/ 	.word	0x0000fa40
        /*0b88*/ 	.word	0x00000007
        /*0b8c*/ 	.word	0x00000000
        /*0b90*/ 	.short	0x0101
        /*0b92*/ 	.byte	0x3f
	.zero		1


	//   ....[40]....
        /*0b94*/ 	.word	0x00011d30
        /*0b98*/ 	.word	0x00000016
        /*0b9c*/ 	.word	0x00000000
        /*0ba0*/ 	.short	0x0101
        /*0ba2*/ 	.byte	0x3f
	.zero		1


	//   ....[41]....
        /*0ba4*/ 	.word	0x00012650
        /*0ba8*/ 	.word	0x00000000
        /*0bac*/ 	.word	0x00019c30
        /*0bb0*/ 	.short	0x010a
        /*0bb2*/ 	.byte	0x3f
	.zero		1


	//   ....[42]....
        /*0bb4*/ 	.word	0x000126d0
        /*0bb8*/ 	.word	0x00000000
        /*0bbc*/ 	.word	0x00019c30
        /*0bc0*/ 	.short	0x010a
        /*0bc2*/ 	.byte	0x3f
	.zero		1


	//   ....[43]....
        /*0bc4*/ 	.word	0x000128d0
        /*0bc8*/ 	.word	0x00000099
        /*0bcc*/ 	.word	0x00019c50
        /*0bd0*/ 	.short	0x010a
        /*0bd2*/ 	.byte	0x3f
	.zero		1


	//   ....[44]....
        /*0bd4*/ 	.word	0x00012920
        /*0bd8*/ 	.word	0x00000099
        /*0bdc*/ 	.word	0x00019c50
        /*0be0*/ 	.short	0x010a
        /*0be2*/ 	.byte	0x3f
	.zero		1


	//   ....[45]....
        /*0be4*/ 	.word	0x00013760
        /*0be8*/ 	.word	0x00000054
        /*0bec*/ 	.word	0x00000000
        /*0bf0*/ 	.short	0x0101
        /*0bf2*/ 	.byte	0x3f
	.zero		1


	//   ....[46]....
        /*0bf4*/ 	.word	0x00014240
        /*0bf8*/ 	.word	0x00000099
        /*0bfc*/ 	.word	0x00000000
        /*0c00*/ 	.short	0x0101
        /*0c02*/ 	.byte	0x3f
	.zero		1


	//   ....[47]....
        /*0c04*/ 	.word	0x00014450
        /*0c08*/ 	.word	0x00000000
        /*0c0c*/ 	.word	0x00019c30
        /*0c10*/ 	.short	0x010a
        /*0c12*/ 	.byte	0x3f
	.zero		1


	//   ....[48]....
        /*0c14*/ 	.word	0x000144d0
        /*0c18*/ 	.word	0x00000000
        /*0c1c*/ 	.word	0x00019c30
        /*0c20*/ 	.short	0x010a
        /*0c22*/ 	.byte	0x3f
	.zero		1


	//   ....[49]....
        /*0c24*/ 	.word	0x000146d0
        /*0c28*/ 	.word	0x0000009b
        /*0c2c*/ 	.word	0x00019c50
        /*0c30*/ 	.short	0x010a
        /*0c32*/ 	.byte	0x3f
	.zero		1


	//   ....[50]....
        /*0c34*/ 	.word	0x00014720
        /*0c38*/ 	.word	0x0000009b
        /*0c3c*/ 	.word	0x00019c50
        /*0c40*/ 	.short	0x010a
        /*0c42*/ 	.byte	0x3f
	.zero		1


	//   ....[51]....
        /*0c44*/ 	.word	0x000149c0
        /*0c48*/ 	.word	0x00000000
        /*0c4c*/ 	.word	0x00000000
        /*0c50*/ 	.short	0x0101
        /*0c52*/ 	.byte	0x3f
	.zero		1


	//   ....[52]....
        /*0c54*/ 	.word	0x00016cf0
        /*0c58*/ 	.word	0x0000009b
        /*0c5c*/ 	.word	0x00000000
        /*0c60*/ 	.short	0x0101
        /*0c62*/ 	.byte	0x3f
	.zero		1


	//   ....[53]....
        /*0c64*/ 	.word	0x000172c0
        /*0c68*/ 	.word	0x00000004
        /*0c6c*/ 	.word	0x00019c50
        /*0c70*/ 	.short	0x010a
        /*0c72*/ 	.byte	0x3f
	.zero		1


	//   ....[54]....
        /*0c74*/ 	.word	0x00017310
        /*0c78*/ 	.word	0x00000004
        /*0c7c*/ 	.word	0x00019c50
        /*0c80*/ 	.short	0x010a
        /*0c82*/ 	.byte	0x3f
	.zero		1


	//   ....[55]....
        /*0c84*/ 	.word	0x00017c20
        /*0c88*/ 	.word	0x00000004
        /*0c8c*/ 	.word	0x00000000
        /*0c90*/ 	.short	0x0101
        /*0c92*/ 	.byte	0x3f
	.zero		1


	//   ....[56]....
        /*0c94*/ 	.word	0x00018eb0
        /*0c98*/ 	.word	0x00000003
        /*0c9c*/ 	.word	0x00000000
        /*0ca0*/ 	.short	0x0101
        /*0ca2*/ 	.byte	0x3f
	.zero		1


	//   ....[57]....
        /*0ca4*/ 	.word	0x0001b310
        /*0ca8*/ 	.word	0x0000000d
        /*0cac*/ 	.word	0x00019c20
        /*0cb0*/ 	.short	0x010a
        /*0cb2*/ 	.byte	0x3f
	.zero		1


	//   ....[58]....
        /*0cb4*/ 	.word	0x0001b3a0
        /*0cb8*/ 	.word	0x0000000b
        /*0cbc*/ 	.word	0x00019ca0
        /*0cc0*/ 	.short	0x010a
        /*0cc2*/ 	.byte	0x3f
	.zero		1


	//   ....[59]....
        /*0cc4*/ 	.word	0x0001b7f0
        /*0cc8*/ 	.word	0x0000000b
        /*0ccc*/ 	.word	0x00019cc0
        /*0cd0*/ 	.short	0x010a
        /*0cd2*/ 	.byte	0x3f
	.zero		1


	//   ....[60]....
        /*0cd4*/ 	.word	0x0001bd10
        /*0cd8*/ 	.word	0x0000000b
        /*0cdc*/ 	.word	0x00019ca0
        /*0ce0*/ 	.short	0x010a
        /*0ce2*/ 	.byte	0x3f
	.zero		1


	//   ....[61]....
        /*0ce4*/ 	.word	0x0001c150
        /*0ce8*/ 	.word	0x0000000b
        /*0cec*/ 	.word	0x00019cc0
        /*0cf0*/ 	.short	0x010a
        /*0cf2*/ 	.byte	0x3f
	.zero		1


	//   ....[62]....
        /*0cf4*/ 	.word	0x0001d670
        /*0cf8*/ 	.word	0x00000006
        /*0cfc*/ 	.word	0x00019c80
        /*0d00*/ 	.short	0x010a
        /*0d02*/ 	.byte	0x3f
	.zero		1


	//   ....[63]....
        /*0d04*/ 	.word	0x0001d8d0
        /*0d08*/ 	.word	0x00000006
        /*0d0c*/ 	.word	0x00019c40
        /*0d10*/ 	.short	0x010a
        /*0d12*/ 	.byte	0x3f
	.zero		1


	//   ....[64]....
        /*0d14*/ 	.word	0x0001dda0
        /*0d18*/ 	.word	0x0000001d
        /*0d1c*/ 	.word	0x00019c20
        /*0d20*/ 	.short	0x010a
        /*0d22*/ 	.byte	0x3f
	.zero		1


	//   ....[65]....
        /*0d24*/ 	.word	0x0001e060
        /*0d28*/ 	.word	0x00000005
        /*0d2c*/ 	.word	0x00019c80
        /*0d30*/ 	.short	0x010a
        /*0d32*/ 	.byte	0x3f
	.zero		1


	//   ....[66]....
        /*0d34*/ 	.word	0x0001e4b0
        /*0d38*/ 	.word	0x00000005
        /*0d3c*/ 	.word	0x00019c40
        /*0d40*/ 	.short	0x010a
        /*0d42*/ 	.byte	0x3f
	.zero		1


	//   ....[67]....
        /*0d44*/ 	.word	0x0001e950
        /*0d48*/ 	.word	0x0000000d
        /*0d4c*/ 	.word	0x00019c70
        /*0d50*/ 	.short	0x010a
        /*0d52*/ 	.byte	0x3f
	.zero		1


	//   ....[68]....
        /*0d54*/ 	.word	0x0001e9d0
        /*0d58*/ 	.word	0x0000000d
        /*0d5c*/ 	.word	0x00019c60
        /*0d60*/ 	.short	0x010a
        /*0d62*/ 	.byte	0x3f
	.zero		1


	//   ....[69]....
        /*0d64*/ 	.word	0x0001ee40
        /*0d68*/ 	.word	0x0000000d
        /*0d6c*/ 	.word	0x00019c50
        /*0d70*/ 	.short	0x0101
        /*0d72*/ 	.byte	0x3f
	.zero		1


	//   ....[70]....
        /*0d74*/ 	.word	0x0001eea0
        /*0d78*/ 	.word	0x0000000d
        /*0d7c*/ 	.word	0x00000000
        /*0d80*/ 	.short	0x0101
        /*0d82*/ 	.byte	0x3f
	.zero		1


	//   ....[71]....
        /*0d84*/ 	.word	0x0001f060
        /*0d88*/ 	.word	0x00000000
        /*0d8c*/ 	.word	0x00019c70
        /*0d90*/ 	.short	0x010a
        /*0d92*/ 	.byte	0x3f
	.zero		1


	//   ....[72]....
        /*0d94*/ 	.word	0x0001f0d0
        /*0d98*/ 	.word	0x00000000
        /*0d9c*/ 	.word	0x00019c60
        /*0da0*/ 	.short	0x010a
        /*0da2*/ 	.byte	0x3f
	.zero		1


	//   ....[73]....
        /*0da4*/ 	.word	0x0001f540
        /*0da8*/ 	.word	0x00000000
        /*0dac*/ 	.word	0x00019c50
        /*0db0*/ 	.short	0x0101
        /*0db2*/ 	.byte	0x3f
	.zero		1


	//   ....[74]....
        /*0db4*/ 	.word	0x0001f5d0
        /*0db8*/ 	.word	0x00000002
        /*0dbc*/ 	.word	0x00000000
        /*0dc0*/ 	.short	0x0101
        /*0dc2*/ 	.byte	0x3f
	.zero		1


	//   ....[75]....
        /*0dc4*/ 	.word	0x000202a0
        /*0dc8*/ 	.word	0x00000006
        /*0dcc*/ 	.word	0x00019c20
        /*0dd0*/ 	.short	0x010a
        /*0dd2*/ 	.byte	0x3f
	.zero		1


	//   ....[76]....
        /*0dd4*/ 	.word	0x00020430
        /*0dd8*/ 	.word	0x00000005
        /*0ddc*/ 	.word	0x00000000
        /*0de0*/ 	.short	0x010a
        /*0de2*/ 	.byte	0x3f
	.zero		1


	//   ....[77]....
        /*0de4*/ 	.word	0x000204a0
        /*0de8*/ 	.word	0x00000009
        /*0dec*/ 	.word	0x00000000
        /*0df0*/ 	.short	0x010a
        /*0df2*/ 	.byte	0x3f
	.zero		1


	//   ....[78]....
        /*0df4*/ 	.word	0x000204f0
        /*0df8*/ 	.word	0x00000011
        /*0dfc*/ 	.word	0x00019c60
        /*0e00*/ 	.short	0x010a
        /*0e02*/ 	.byte	0x3f
	.zero		1


	//   ....[79]....
        /*0e04*/ 	.word	0x00020540
        /*0e08*/ 	.word	0x00000007
        /*0e0c*/ 	.word	0x00019c60
        /*0e10*/ 	.short	0x010a
        /*0e12*/ 	.byte	0x3f
	.zero		1


	//   ....[80]....
        /*0e14*/ 	.word	0x00020580
        /*0e18*/ 	.word	0x00000011
        /*0e1c*/ 	.word	0x00019c80
        /*0e20*/ 	.short	0x010a
        /*0e22*/ 	.byte	0x3f
	.zero		1


	//   ....[81]....
        /*0e24*/ 	.word	0x000205a0
        /*0e28*/ 	.word	0x00000007
        /*0e2c*/ 	.word	0x00019c80
        /*0e30*/ 	.short	0x010a
        /*0e32*/ 	.byte	0x3f
	.zero		1


	//   ....[82]....
        /*0e34*/ 	.word	0x00020600
        /*0e38*/ 	.word	0x00000056
        /*0e3c*/ 	.word	0x00019c90
        /*0e40*/ 	.short	0x010a
        /*0e42*/ 	.byte	0x3f
	.zero		1


	//   ....[83]....
        /*0e44*/ 	.word	0x00020650
        /*0e48*/ 	.word	0x00000056
        /*0e4c*/ 	.word	0x00019c90
        /*0e50*/ 	.short	0x010a
        /*0e52*/ 	.byte	0x3f
	.zero		1


	//   ....[84]....
        /*0e54*/ 	.word	0x000206a0
        /*0e58*/ 	.word	0x00000056
        /*0e5c*/ 	.word	0x00019c90
        /*0e60*/ 	.short	0x010a
        /*0e62*/ 	.byte	0x3f
	.zero		1


	//   ....[85]....
        /*0e64*/ 	.word	0x000206f0
        /*0e68*/ 	.word	0x00000056
        /*0e6c*/ 	.word	0x00019cb0
        /*0e70*/ 	.short	0x010a
        /*0e72*/ 	.byte	0x3f
	.zero		1


	//   ....[86]....
        /*0e74*/ 	.word	0x000209b0
        /*0e78*/ 	.word	0x00000011
        /*0e7c*/ 	.word	0x00019c00
        /*0e80*/ 	.short	0x010a
        /*0e82*/ 	.byte	0x3f
	.zero		1


	//   ....[87]....
        /*0e84*/ 	.word	0x00020c70
        /*0e88*/ 	.word	0x00000011
        /*0e8c*/ 	.word	0x00019c00
        /*0e90*/ 	.short	0x010a
        /*0e92*/ 	.byte	0x3f
	.zero		1


	//   ....[88]....
        /*0e94*/ 	.word	0x00020cc0
        /*0e98*/ 	.word	0x00000003
        /*0e9c*/ 	.word	0x00019c30
        /*0ea0*/ 	.short	0x010a
        /*0ea2*/ 	.byte	0x3f
	.zero		1


	//   ....[89]....
        /*0ea4*/ 	.word	0x00020d10
        /*0ea8*/ 	.word	0x00000007
        /*0eac*/ 	.word	0x00019c30
        /*0eb0*/ 	.short	0x010a
        /*0eb2*/ 	.byte	0x3f
	.zero		1


	//   ....[90]....
        /*0eb4*/ 	.word	0x00020d60
        /*0eb8*/ 	.word	0x00000016
        /*0ebc*/ 	.word	0x00019c50
        /*0ec0*/ 	.short	0x010a
        /*0ec2*/ 	.byte	0x3f
	.zero		1


	//   ....[91]....
        /*0ec4*/ 	.word	0x00020db0
        /*0ec8*/ 	.word	0x00000000
        /*0ecc*/ 	.word	0x00019c30
        /*0ed0*/ 	.short	0x010a
        /*0ed2*/ 	.byte	0x3f
	.zero		1


	//   ....[92]....
        /*0ed4*/ 	.word	0x00020e00
        /*0ed8*/ 	.word	0x00000099
        /*0edc*/ 	.word	0x00019c50
        /*0ee0*/ 	.short	0x010a
        /*0ee2*/ 	.byte	0x3f
	.zero		1


	//   ....[93]....
        /*0ee4*/ 	.word	0x00020e50
        /*0ee8*/ 	.word	0x00000000
        /*0eec*/ 	.word	0x00019c30
        /*0ef0*/ 	.short	0x010a
        /*0ef2*/ 	.byte	0x3f
	.zero		1


	//   ....[94]....
        /*0ef4*/ 	.word	0x00020ea0
        /*0ef8*/ 	.word	0x0000009b
        /*0efc*/ 	.word	0x00019c50
        /*0f00*/ 	.short	0x010a
        /*0f02*/ 	.byte	0x3f
	.zero		1


	//   ....[95]....
        /*0f04*/ 	.word	0x00020ef0
        /*0f08*/ 	.word	0x00000004
        /*0f0c*/ 	.word	0x00019c50
        /*0f10*/ 	.short	0x010a
        /*0f12*/ 	.byte	0x3f
	.zero		1


	//   ....[96]....
        /*0f14*/ 	.word	0x00021090
        /*0f18*/ 	.word	0x0000000d
        /*0f1c*/ 	.word	0x00019c20
        /*0f20*/ 	.short	0x010a
        /*0f22*/ 	.byte	0x3f
	.zero		1


	//   ....[97]....
        /*0f24*/ 	.word	0x000210e0
        /*0f28*/ 	.word	0x0000000b
        /*0f2c*/ 	.word	0x00019ca0
        /*0f30*/ 	.short	0x010a
        /*0f32*/ 	.byte	0x3f
	.zero		1


	//   ....[98]....
        /*0f34*/ 	.word	0x00021130
        /*0f38*/ 	.word	0x0000000b
        /*0f3c*/ 	.word	0x00019cc0
        /*0f40*/ 	.short	0x010a
        /*0f42*/ 	.byte	0x3f
	.zero		1


	//   ....[99]....
        /*0f44*/ 	.word	0x00021180
        /*0f48*/ 	.word	0x0000000b
        /*0f4c*/ 	.word	0x00019ca0
        /*0f50*/ 	.short	0x010a
        /*0f52*/ 	.byte	0x3f
	.zero		1


	//   ....[100]....
        /*0f54*/ 	.word	0x000211d0
        /*0f58*/ 	.word	0x0000000b
        /*0f5c*/ 	.word	0x00019cc0
        /*0f60*/ 	.short	0x010a
        /*0f62*/ 	.byte	0x3f
	.zero		1


	//   ....[101]....
        /*0f64*/ 	.word	0x00021370
        /*0f68*/ 	.word	0x00000006
        /*0f6c*/ 	.word	0x00019c80
        /*0f70*/ 	.short	0x010a
        /*0f72*/ 	.byte	0x3f
	.zero		1


	//   ....[102]....
        /*0f74*/ 	.word	0x000213c0
        /*0f78*/ 	.word	0x00000006
        /*0f7c*/ 	.word	0x00019c40
        /*0f80*/ 	.short	0x010a
        /*0f82*/ 	.byte	0x3f
	.zero		1


	//   ....[103]....
        /*0f84*/ 	.word	0x00021410
        /*0f88*/ 	.word	0x0000001d
        /*0f8c*/ 	.word	0x00019c20
        /*0f90*/ 	.short	0x010a
        /*0f92*/ 	.byte	0x3f
	.zero		1


	//   ....[104]....
        /*0f94*/ 	.word	0x00021460
        /*0f98*/ 	.word	0x00000005
        /*0f9c*/ 	.word	0x00019c80
        /*0fa0*/ 	.short	0x010a
        /*0fa2*/ 	.byte	0x3f
	.zero		1


	//   ....[105]....
        /*0fa4*/ 	.word	0x000214b0
        /*0fa8*/ 	.word	0x00000005
        /*0fac*/ 	.word	0x00019c40
        /*0fb0*/ 	.short	0x010a
        /*0fb2*/ 	.byte	0x3f
	.zero		1


	//   ....[106]....
        /*0fb4*/ 	.word	0x00021500
        /*0fb8*/ 	.word	0x0000000d
        /*0fbc*/ 	.word	0x00019c70
        /*0fc0*/ 	.short	0x010a
        /*0fc2*/ 	.byte	0x3f
	.zero		1


	//   ....[107]....
        /*0fc4*/ 	.word	0x00021550
        /*0fc8*/ 	.word	0x0000000d
        /*0fcc*/ 	.word	0x00019c60
        /*0fd0*/ 	.short	0x010a
        /*0fd2*/ 	.byte	0x3f
	.zero		1


	//   ....[108]....
        /*0fd4*/ 	.word	0x000215a0
        /*0fd8*/ 	.word	0x00000000
        /*0fdc*/ 	.word	0x00019c70
        /*0fe0*/ 	.short	0x010a
        /*0fe2*/ 	.byte	0x3f
	.zero		1


	//   ....[109]....
        /*0fe4*/ 	.word	0x000215f0
        /*0fe8*/ 	.word	0x00000000
        /*0fec*/ 	.word	0x00019c60
        /*0ff0*/ 	.short	0x010a
        /*0ff2*/ 	.byte	0x3f
	.zero		1


	//   ....[110]....
        /*0ff4*/ 	.word	0x00021f80
        /*0ff8*/ 	.word	0x00000006
        /*0ffc*/ 	.word	0x00019c20
        /*1000*/ 	.short	0x010a
        /*1002*/ 	.byte	0x3f
	.zero		1


	//   ....[111]....
        /*1004*/ 	.word	0x00022120
        /*1008*/ 	.word	0x00000005
        /*100c*/ 	.word	0x00000000
        /*1010*/ 	.short	0x010a
        /*1012*/ 	.byte	0x3f
	.zero		1


	//   ....[112]....
        /*1014*/ 	.word	0x00022170
        /*1018*/ 	.word	0x00000009
        /*101c*/ 	.word	0x00000000
        /*1020*/ 	.short	0x010a
        /*1022*/ 	.byte	0x3f
	.zero		1


	//   ....[113]....
        /*1024*/ 	.word	0x000221c0
        /*1028*/ 	.word	0x00000011
        /*102c*/ 	.word	0x00019c60
        /*1030*/ 	.short	0x010a
        /*1032*/ 	.byte	0x3f
	.zero		1


	//   ....[114]....
        /*1034*/ 	.word	0x00022210
        /*1038*/ 	.word	0x00000007
        /*103c*/ 	.word	0x00019c60
        /*1040*/ 	.short	0x010a
        /*1042*/ 	.byte	0x3f
	.zero		1


	//   ....[115]....
        /*1044*/ 	.word	0x00022260
        /*1048*/ 	.word	0x00000011
        /*104c*/ 	.word	0x00019c80
        /*1050*/ 	.short	0x010a
        /*1052*/ 	.byte	0x3f
	.zero		1


	//----- nvinfo : EIATTR_NUM_MBARRIERS
	.align		4
.L_1313:
        /*1054*/ 	.byte	0x03, 0x38
        /*1056*/ 	.short	0x0016


	//----- nvinfo : EIATTR_EXIT_INSTR_OFFSETS
	.align		4
        /*1058*/ 	.byte	0x04, 0x1c
        /*105a*/ 	.short	(.L_1315 - .L_1314)


	//   ....[0]....
.L_1314:
        /*105c*/ 	.word	0x000205f0


	//----- nvinfo : EIATTR_MAX_THREADS
	.align		4
.L_1315:
        /*1060*/ 	.byte	0x04, 0x05
        /*1062*/ 	.short	(.L_1317 - .L_1316)
.L_1316:
        /*1064*/ 	.word	0x00000200
        /*1068*/ 	.word	0x00000001
        /*106c*/ 	.word	0x00000001


	//----- nvinfo : EIATTR_CRS_STACK_SIZE
	.align		4
.L_1317:
        /*1070*/ 	.byte	0x04, 0x1e
        /*1072*/ 	.short	(.L_1319 - .L_1318)
.L_1318:
        /*1074*/ 	.word	0x00000000


	//----- nvinfo : EIATTR_CBANK_PARAM_SIZE
	.align		4
.L_1319:
        /*1078*/ 	.byte	0x03, 0x19
        /*107a*/ 	.short	0x0a70


	//----- nvinfo : EIATTR_PARAM_CBANK
	.align		4
        /*107c*/ 	.byte	0x04, 0x0a
        /*107e*/ 	.short	(.L_1321 - .L_1320)
	.align		4
.L_1320:
        /*1080*/ 	.word	index@(.nv.constant0._ZN7cutlass13device_kernelIN5flash11enable_sm90INS1_16FlashAttnFwdSm90INS1_25CollectiveMainloopFwdSm90ILi2EN4cute5tupleIJNS5_1CILi1EEES8_S8_EEENS6_IJNS7_ILi192EEENS7_ILi128EEENS7_ILi96EEEEEELi96ENS_12float_e4m3_tEfNS_4arch4Sm90ELb0ELb1ELb0ELb1ELb0ELb1ELb0ELb1ELb1ELb0ELb0ELb0EEENS1_21CollectiveEpilogueFwdINS6_IJSA_SC_SB_EEES9_NS_10bfloat16_tESG_Li384ELb1ELb0ELb0ELb1EEENS1_36VarlenDynamicPersistentTileSchedulerILi192ELi128ELi384ELi128ELb0ELb0ELb1ELb1ELb0ELb1EEEEEEEEEvNT_6ParamsE)
        /*1084*/ 	.short	0x0210
        /*1086*/ 	.short	0x0a70


	//----- nvinfo : EIATTR_SW_WAR
	.align		4
.L_1321:
        /*1088*/ 	.byte	0x04, 0x36
        /*108a*/ 	.short	(.L_1323 - .L_1322)
.L_1322:
        /*108c*/ 	.word	0x00000008
.L_1323:


//--------------------- .nv.info._ZN7cutlass13device_kernelIN5flash11enable_sm90INS1_16FlashAttnFwdSm90INS1_25CollectiveMainloopFwdSm90ILi2EN4cute5tupleIJNS5_1CILi1EEES8_S8_EEENS6_IJNS7_ILi192EEENS7_ILi128EEENS7_ILi96EEEEEELi96ENS_12float_e4m3_tEfNS_4arch4Sm90ELb1ELb0ELb0ELb0ELb0ELb0ELb0ELb1ELb1ELb0ELb0ELb0EEENS1_21CollectiveEpilogueFwdINS6_IJSA_SC_SB_EEES9_NS_10bfloat16_tESG_Li384ELb0ELb0ELb0ELb1EEENS1_30DynamicPersistentTileSchedulerILi384ELi128ELb0ELb0ELb1EEEEEEEEEvNT_6ParamsE --------------------------
	.section	.nv.info._ZN7cutlass13device_kernelIN5flash11enable_sm90INS1_16FlashAttnFwdSm90INS1_25CollectiveMainloopFwdSm90ILi2EN4cute5tupleIJNS5_1CILi1EEES8_S8_EEENS6_IJNS7_ILi192EEENS7_ILi128EEENS7_ILi96EEEEEELi96ENS_12float_e4m3_tEfNS_4arch4Sm90ELb1ELb0ELb0ELb0ELb0ELb0ELb0ELb1ELb1ELb0ELb0ELb0EEENS1_21CollectiveEpilogueFwdINS6_IJSA_SC_SB_EEES9_NS_10bfloat16_tESG_Li384ELb0ELb0ELb0ELb1EEENS1_30DynamicPersistentTileSchedulerILi384ELi128ELb0ELb0ELb1EEEEEEEEEvNT_6ParamsE,"",@"SHT_CUDA_INFO"
	.sectionflags	@""
	.align	4


	//----- nvinfo : EIATTR_CUDA_API_VERSION
	.align		4
        /*0000*/ 	.byte	0x04, 0x37
        /*0002*/ 	.short	(.L_1325 - .L_1324)
.L_1324:
        /*0004*/ 	.word	0x00000082


	//----- nvinfo : EIATTR_KPARAM_INFO
	.align		4
.L_1325:
        /*0008*/ 	.byte	0x04, 0x17
        /*000a*/ 	.short	(.L_1327 - .L_1326)
.L_1326:
        /*000c*/ 	.word	0x00000000
        /*0010*/ 	.short	0x0000
        /*0012*/ 	.short	0x0070
        /*0014*/ 	.byte	0x00, 0xf0, 0x01, 0x2e


	//----- nvinfo : EIATTR_SPARSE_MMA_MASK
	.align		4
.L_1327:
        /*0018*/ 	.byte	0x03, 0x50
        /*001a*/ 	.short	0x0000


	//----- nvinfo : EIATTR_MAXREG_COUNT
	.align		4
        /*001c*/ 	.byte	0x03, 0x1b
        /*001e*/ 	.short	0x0080


	//----- nvinfo : EIATTR_NUM_BARRIERS
	.align		4
        /*0020*/ 	.byte	0x02, 0x4c
        /*0022*/ 	.byte	0x09
	.zero		1


	//----- nvinfo : EIATTR_EXTERNS
	.align		4
        /*0024*/ 	.byte	0x04, 0x0f
        /*0026*/ 	.short	(.L_1329 - .L_1328)


	//   ....[0]....
	.align		4
.L_1328:
        /*0028*/ 	.word	index@(__assertfail)


	//----- nvinfo : EIATTR_ANNOTATIONS
	.align		4
.L_1329:
        /*002c*/ 	.byte	0x04, 0x55
        /*002e*/ 	.short	(.L_1331 - .L_1330)


	//   ....[0]....
.L_1330:
        /* <DEDUP_REMOVED lines=8> */


	//----- nvinfo : EIATTR_MERCURY_ISA_VERSION
	.align		4
.L_1331:
        /*00a0*/ 	.byte	0x03, 0x5f
        /*00a2*/ 	.short	0x0101


	//----- nvinfo : EIATTR_INT_WARP_WIDE_INSTR_OFFSETS
	.align		4
        /*00a4*/ 	.byte	0x04, 0x31
        /*00a6*/ 	.short	(.L_1333 - .L_1332)


	//   ....[0]....
.L_1332:
        /*00a8*/ 	.word	0x00000180


	//   ....[1]....
        /*00ac*/ 	.word	0x000001b0


	//   ....[2]....
        /*00b0*/ 	.word	0x00000240


	//   ....[3]....
        /*00b4*/ 	.word	0x0000a220


	//   ....[4]....
        /*00b8*/ 	.word	0x0000a2b0


	//   ....[5]....
        /*00bc*/ 	.word	0x0000a990


	//   ....[6]....
        /*00c0*/ 	.word	0x0000c410


	//   ....[7]....
        /*00c4*/ 	.word	0x0000c4a0


	//----- nvinfo : EIATTR_COOP_GROUP_MASK_REGIDS
	.align		4
.L_1333:
        /*00c8*/ 	.byte	0x04, 0x29
        /*00ca*/ 	.short	(.L_1335 - .L_1334)


	//   ....[0]....
.L_1334:
        /*00cc*/ 	.word	0xffffffff


	//   ....[1]....
        /*00d0*/ 	.word	0xffffffff


	//   ....[2]....
        /*00d4*/ 	.word	0xffffffff


	//   ....[3]....
        /*00d8*/ 	.word	0xffffffff


	//   ....[4]....
        /*00dc*/ 	.word	0xffffffff


	//   ....[5]....
        /*00e0*/ 	.word	0xffffffff


	//   ....[6]....
        /*00e4*/ 	.word	0xffffffff


	//   ....[7]....
        /*00e8*/ 	.word	0xffffffff


	//   ....[8]....
        /*00ec*/ 	.word	0xffffffff


	//   ....[9]....
        /*00f0*/ 	.word	0xffffffff


	//   ....[10]....
        /*00f4*/ 	.word	0xffffffff


	//   ....[11]....
        /*00f8*/ 	.word	0xffffffff


	//   ....[12]....
        /*00fc*/ 	.word	0xffffffff


	//   ....[13]....
        /*0100*/ 	.word	0xffffffff


	//   ....[14]....
        /*0104*/ 	.word	0xffffffff


	//   ....[15]....
        /*0108*/ 	.word	0xffffffff


	//   ....[16]....
        /*010c*/ 	.word	0xffffffff


	//   ....[17]....
        /*0110*/ 	.word	0xffffffff


	//   ....[18]....
        /*0114*/ 	.word	0xffffffff


	//   ....[19]....
        /*0118*/ 	.word	0xffffffff


	//   ....[20]....
        /*011c*/ 	.word	0xffffffff


	//   ....[21]....
        /*0120*/ 	.word	0xffffffff


	//   ....[22]....
        /*0124*/ 	.word	0xffffffff


	//   ....[23]....
        /*0128*/ 	.word	0xffffffff


	//   ....[24]....
        /*012c*/ 	.word	0xffffffff


	//   ....[25]....
        /*0130*/ 	.word	0xffffffff


	//   ....[26]....
        /*0134*/ 	.word	0xffffffff


	//   ....[27]....
        /*0138*/ 	.word	0xffffffff


	//   ....[28]....
        /*013c*/ 	.word	0xffffffff


	//   ....[29]....
        /*0140*/ 	.word	0xffffffff


	//   ....[30]....
        /*0144*/ 	.word	0xffffffff


	//   ....[31]....
        /*0148*/ 	.word	0xffffffff


	//   ....[32]....
        /*014c*/ 	.word	0xffffffff


	//   ....[33]....
        /*0150*/ 	.word	0xffffffff


	//   ....[34]....
        /*0154*/ 	.word	0xffffffff


	//   ....[35]....
        /*0158*/ 	.word	0xffffffff


	//   ....[36]....
        /*015c*/ 	.word	0xffffffff


	//   ....[37]....
        /*0160*/ 	.word	0xffffffff


	//   ....[38]....
        /*0164*/ 	.word	0xffffffff


	//   ....[39]....
        /*0168*/ 	.word	0xffffffff


	//   ....[40]....
        /*016c*/ 	.word	0xffffffff


	//   ....[41]....
        /*0170*/ 	.word	0xffffffff


	//   ....[42]....
        /*0174*/ 	.word	0xffffffff


	//   ....[43]....
        /*0178*/ 	.word	0xffffffff


	//   ....[44]....
        /*017c*/ 	.word	0xffffffff


	//   ....[45]....
        /*0180*/ 	.word	0xffffffff


	//   ....[46]....
        /*0184*/ 	.word	0xffffffff


	//   ....[47]....
        /*0188*/ 	.word	0xffffffff


	//   ....[48]....
        /*018c*/ 	.word	0xffffffff


	//   ....[49]....
        /*0190*/ 	.word	0xffffffff


	//   ....[50]....
        /*0194*/ 	.word	0xffffffff


	//   ....[51]....
        /*0198*/ 	.word	0xffffffff


	//   ....[52]....
        /*019c*/ 	.word	0xffffffff


	//   ....[53]....
        /*01a0*/ 	.word	0x0500000f


	//   ....[54]....
        /*01a4*/ 	.word	0x0500000f


	//----- nvinfo : EIATTR_COOP_GROUP_INSTR_OFFSETS
	.align		4
.L_1335:
        /*01a8*/ 	.byte	0x04, 0x28
        /*01aa*/ 	.short	(.L_1337 - .L_1336)


	//   ....[0]....
.L_1336:
        /*01ac*/ 	.word	0x00000060


	//   ....[1]....
        /*01b0*/ 	.word	0x00000190


	//   ....[2]....
        /*01b4*/ 	.word	0x00000250


	//   ....[3]....
        /*01b8*/ 	.word	0x000003c0


	//   ....[4]....
        /*01bc*/ 	.word	0x00000520


	//   ....[5]....
        /*01c0*/ 	.word	0x00000640


	//   ....[6]....
        /*01c4*/ 	.word	0x000007a0


	//   ....[7]....
        /*01c8*/ 	.word	0x000016f0


	//   ....[8]....
        /*01cc*/ 	.word	0x000024c0


	//   ....[9]....
        /*01d0*/ 	.word	0x00002500


	//   ....[10]....
        /*01d4*/ 	.word	0x00002e50


	//   ....[11]....
        /*01d8*/ 	.word	0x00002ee0


	//   ....[12]....
        /*01dc*/ 	.word	0x00004740


	//   ....[13]....
        /*01e0*/ 	.word	0x00004870


	//   ....[14]....
        /*01e4*/ 	.word	0x00005170


	//   ....[15]....
        /*01e8*/ 	.word	0x000051d0


	//   ....[16]....
        /*01ec*/ 	.word	0x000068a0


	//   ....[17]....
        /*01f0*/ 	.word	0x000068b0


	//   ....[18]....
        /*01f4*/ 	.word	0x00006920


	//   ....[19]....
        /*01f8*/ 	.word	0x00006930


	//   ....[20]....
        /*01fc*/ 	.word	0x00007f70


	//   ....[21]....
        /*0200*/ 	.word	0x00007f90


	//   ....[22]....
        /*0204*/ 	.word	0x00008010


	//   ....[23]....
        /*0208*/ 	.word	0x00008020


	//   ....[24]....
        /*020c*/ 	.word	0x00008df0


	//   ....[25]....
        /*0210*/ 	.word	0x00008e00


	//   ....[26]....
        /*0214*/ 	.word	0x00008e10


	//   ....[27]....
        /*0218*/ 	.word	0x00008e20


	//   ....[28]....
        /*021c*/ 	.word	0x00008e30


	//   ....[29]....
        /*0220*/ 	.word	0x00008e40


	//   ....[30]....
        /*0224*/ 	.word	0x00008e50


	//   ....[31]....
        /*0228*/ 	.word	0x00008e60


	//   ....[32]....
        /*022c*/ 	.word	0x00008e90


	//   ....[33]....
        /*0230*/ 	.word	0x00008ea0


	//   ....[34]....
        /*0234*/ 	.word	0x00008ed0


	//   ....[35]....
        /*0238*/ 	.word	0x00008ee0


	//   ....[36]....
        /*023c*/ 	.word	0x00008f10


	//   ....[37]....
        /*0240*/ 	.word	0x00008f20


	//   ....[38]....
        /*0244*/ 	.word	0x00008f50


	//   ....[39]....
        /*0248*/ 	.word	0x00008f60


	//   ....[40]....
        /*024c*/ 	.word	0x00008f90


	//   ....[41]....
        /*0250*/ 	.word	0x00008fa0


	//   ....[42]....
        /*0254*/ 	.word	0x00008fc0


	//   ....[43]....
        /*0258*/ 	.word	0x00008fe0


	//   ....[44]....
        /*025c*/ 	.word	0x00008ff0


	//   ....[45]....
        /*0260*/ 	.word	0x00009000


	//   ....[46]....
        /*0264*/ 	.word	0x00009030


	//   ....[47]....
        /*0268*/ 	.word	0x00009050


	//   ....[48]....
        /*026c*/ 	.word	0x00009210


	//   ....[49]....
        /*0270*/ 	.word	0x00009ad0


	//   ....[50]....
        /*0274*/ 	.word	0x0000aa90


	//   ....[51]....
        /*0278*/ 	.word	0x0000cb50


	//   ....[52]....
        /*027c*/ 	.word	0x0000cce0


	//   ....[53]....
        /*0280*/ 	.word	0x0000d2b0


	//   ....[54]....
        /*0284*/ 	.word	0x0000d710


	//----- nvinfo : EIATTR_REG_RECONFIG
	.align		4
.L_1337:
        /*0288*/ 	.byte	0x01, 0x54
	.zero		2


	//----- nvinfo : EIATTR_SYSCALL_OFFSETS
	.align		4
        /*028c*/ 	.byte	0x04, 0x46
        /*028e*/ 	.short	(.L_1339 - .L_1338)


	//   ....[0]....
.L_1338:
        /*0290*/ 	.word	0x000018a0


	//   ....[1]....
        /*0294*/ 	.word	0x0000a440


	//   ....[2]....
        /*0298*/ 	.word	0x0000a580


	//   ....[3]....
        /*029c*/ 	.word	0x0000a6c0


	//   ....[4]....
        /*02a0*/ 	.word	0x0000a7e0


	//----- nvinfo : EIATTR_MBARRIER_INSTR_OFFSETS
	.align		4
.L_1339:
        /*02a4*/ 	.byte	0x04, 0x39
        /*02a6*/ 	.short	(.L_1341 - .L_1340)


	//   ....[0]....
.L_1340:
        /*02a8*/ 	.word	0x00000270
        /*02ac*/ 	.word	0x000000ff
        /*02b0*/ 	.word	0x00019c00
        /*02b4*/ 	.short	0x0100
        /*02b6*/ 	.byte	0x06
	.zero		1


	//   ....[1]....
        /*02b8*/ 	.word	0x00000280
        /*02bc*/ 	.word	0x000000ff
        /*02c0*/ 	.word	0x00019c20
        /*02c4*/ 	.short	0x0100
        /*02c6*/ 	.byte	0x06
	.zero		1


	//   ....[2]....
        /*02c8*/ 	.word	0x00000370
        /*02cc*/ 	.word	0x000000ff
        /*02d0*/ 	.word	0x00019c30
        /*02d4*/ 	.short	0x0100
        /*02d6*/ 	.byte	0x08
	.zero		1


	//   ....[3]....
        /*02d8*/ 	.word	0x00000380
        /*02dc*/ 	.word	0x000000ff
        /*02e0*/ 	.word	0x00019c40
        /*02e4*/ 	.short	0x0100
        /*02e6*/ 	.byte	0x08
	.zero		1


	//   ....[4]....
        /*02e8*/ 	.word	0x00000390
        /*02ec*/ 	.word	0x000000ff
        /*02f0*/ 	.word	0x00019c38
        /*02f4*/ 	.short	0x0100
        /*02f6*/ 	.byte	0x08
	.zero		1


	//   ....[5]....
        /*02f8*/ 	.word	0x000003a0
        /*02fc*/ 	.word	0x000000ff
        /*0300*/ 	.word	0x00019c48
        /*0304*/ 	.short	0x0100
        /*0306*/ 	.byte	0x08
	.zero		1


	//   ....[6]....
        /*0308*/ 	.word	0x000004d0
        /*030c*/ 	.word	0x000000ff
        /*0310*/ 	.word	0x00019c50
        /*0314*/ 	.short	0x0100
        /*0316*/ 	.byte	0x08
	.zero		1


	//   ....[7]....
        /*0318*/ 	.word	0x000004e0
        /*031c*/ 	.word	0x000000ff
        /*0320*/ 	.word	0x00019c60
        /*0324*/ 	.short	0x0100
        /*0326*/ 	.byte	0x08
	.zero		1


	//   ....[8]....
        /*0328*/ 	.word	0x000004f0
        /*032c*/ 	.word	0x000000ff
        /*0330*/ 	.word	0x00019c58
        /*0334*/ 	.short	0x0100
        /*0336*/ 	.byte	0x08
	.zero		1


	//   ....[9]....
        /*0338*/ 	.word	0x00000500
        /*033c*/ 	.word	0x000000ff
        /*0340*/ 	.word	0x00019c68
        /*0344*/ 	.short	0x0100
        /*0346*/ 	.byte	0x08
	.zero		1


	//   ....[10]....
        /*0348*/ 	.word	0x000005f0
        /*034c*/ 	.word	0x000000ff
        /*0350*/ 	.word	0x00019c70
        /*0354*/ 	.short	0x0100
        /*0356*/ 	.byte	0x06
	.zero		1


	//   ....[11]....
        /*0358*/ 	.word	0x00000600
        /*035c*/ 	.word	0x000000ff
        /*0360*/ 	.word	0x00019c80
        /*0364*/ 	.short	0x0100
        /*0366*/ 	.byte	0x06
	.zero		1


	//   ....[12]....
        /*0368*/ 	.word	0x00000610
        /*036c*/ 	.word	0x000000ff
        /*0370*/ 	.word	0x00019c78
        /*0374*/ 	.short	0x0100
        /*0376*/ 	.byte	0x06
	.zero		1


	//   ....[13]....
        /*0378*/ 	.word	0x00000620
        /*037c*/ 	.word	0x000000ff
        /*0380*/ 	.word	0x00019c88
        /*0384*/ 	.short	0x0100
        /*0386*/ 	.byte	0x06
	.zero		1


	//   ....[14]....
        /*0388*/ 	.word	0x00000750
        /*038c*/ 	.word	0x000000ff
        /*0390*/ 	.word	0x00019c90
        /*0394*/ 	.short	0x0100
        /*0396*/ 	.byte	0x08
	.zero		1


	//   ....[15]....
        /*0398*/ 	.word	0x00000760
        /*039c*/ 	.word	0x000000ff
        /*03a0*/ 	.word	0x00019ca0
        /*03a4*/ 	.short	0x0100
        /*03a6*/ 	.byte	0x08
	.zero		1


	//   ....[16]....
        /*03a8*/ 	.word	0x00000770
        /*03ac*/ 	.word	0x000000ff
        /*03b0*/ 	.word	0x00019c98
        /*03b4*/ 	.short	0x0100
        /*03b6*/ 	.byte	0x08
	.zero		1


	//   ....[17]....
        /*03b8*/ 	.word	0x00000780
        /*03bc*/ 	.word	0x000000ff
        /*03c0*/ 	.word	0x00019ca8
        /*03c4*/ 	.short	0x0100
        /*03c6*/ 	.byte	0x08
	.zero		1


	//   ....[18]....
        /*03c8*/ 	.word	0x000008b0
        /*03cc*/ 	.word	0x000000ff
        /*03d0*/ 	.word	0x00019cb0
        /*03d4*/ 	.short	0x0100
        /*03d6*/ 	.byte	0x08
	.zero		1


	//   ....[19]....
        /*03d8*/ 	.word	0x000008c0
        /*03dc*/ 	.word	0x000000ff
        /*03e0*/ 	.word	0x00019cc0
        /*03e4*/ 	.short	0x0100
        /*03e6*/ 	.byte	0x08
	.zero		1


	//   ....[20]....
        /*03e8*/ 	.word	0x000008d0
        /*03ec*/ 	.word	0x000000ff
        /*03f0*/ 	.word	0x00019cb8
        /*03f4*/ 	.short	0x0100
        /*03f6*/ 	.byte	0x08
	.zero		1


	//   ....[21]....
        /*03f8*/ 	.word	0x000008e0
        /*03fc*/ 	.word	0x000000ff
        /*0400*/ 	.word	0x00019cc8
        /*0404*/ 	.short	0x0100
        /*0406*/ 	.byte	0x08
	.zero		1


	//   ....[22]....
        /*0408*/ 	.word	0x00001900
        /*040c*/ 	.word	0x000000ff
        /*0410*/ 	.word	0x00019c00
        /*0414*/ 	.short	0x010a
        /*0416*/ 	.byte	0x27
	.zero		1


	//   ....[23]....
        /*0418*/ 	.word	0x00001970
        /*041c*/ 	.word	0x00000004
        /*0420*/ 	.word	0x00019c30
        /*0424*/ 	.short	0x010a
        /*0426*/ 	.byte	0x3f
	.zero		1


	//   ....[24]....
        /*0428*/ 	.word	0x000019e0
        /*042c*/ 	.word	0x00000004
        /*0430*/ 	.word	0x00019c30
        /*0434*/ 	.short	0x010a
        /*0436*/ 	.byte	0x3f
	.zero		1


	//   ....[25]....
        /*0438*/ 	.word	0x00001ec0
        /*043c*/ 	.word	0x00000004
        /*0440*/ 	.word	0x00000000
        /*0444*/ 	.short	0x0101
        /*0446*/ 	.byte	0x3f
	.zero		1


	//   ....[26]....
        /*0448*/ 	.word	0x00003d40
        /*044c*/ 	.word	0x000000ff
        /*0450*/ 	.word	0x00019c30
        /*0454*/ 	.short	0x010a
        /*0456*/ 	.byte	0x16
	.zero		1


	//   ....[27]....
        /*0458*/ 	.word	0x00003d80
        /*045c*/ 	.word	0x000000ff
        /*0460*/ 	.word	0x00019c30
        /*0464*/ 	.short	0x010a
        /*0466*/ 	.byte	0x16
	.zero		1


	//   ....[28]....
        /*0468*/ 	.word	0x00003ed0
        /*046c*/ 	.word	0x000000ff
        /*0470*/ 	.word	0x00019c50
        /*0474*/ 	.short	0x010a
        /*0476*/ 	.byte	0x07
	.zero		1


	//   ....[29]....
        /*0478*/ 	.word	0x00003f10
        /*047c*/ 	.word	0x000000ff
        /*0480*/ 	.word	0x00019c50
        /*0484*/ 	.short	0x010a
        /*0486*/ 	.byte	0x07
	.zero		1


	//   ....[30]....
        /*0488*/ 	.word	0x000059f0
        /*048c*/ 	.word	0x00000004
        /*0490*/ 	.word	0x00000000
        /*0494*/ 	.short	0x0101
        /*0496*/ 	.byte	0x3f
	.zero		1


	//   ....[31]....
        /*0498*/ 	.word	0x00005c30
        /*049c*/ 	.word	0x000000ff
        /*04a0*/ 	.word	0x00000000
        /*04a4*/ 	.short	0x0101
        /*04a6*/ 	.byte	0x06
	.zero		1


	//   ....[32]....
        /*04a8*/ 	.word	0x000061e0
        /*04ac*/ 	.word	0x000000ff
        /*04b0*/ 	.word	0x00019c30
        /*04b4*/ 	.short	0x010a
        /*04b6*/ 	.byte	0x06
	.zero		1


	//   ....[33]....
        /*04b8*/ 	.word	0x00006220
        /*04bc*/ 	.word	0x000000ff
        /*04c0*/ 	.word	0x00019c30
        /*04c4*/ 	.short	0x010a
        /*04c6*/ 	.byte	0x06
	.zero		1


	//   ....[34]....
        /*04c8*/ 	.word	0x00006370
        /*04cc*/ 	.word	0x000000ff
        /*04d0*/ 	.word	0x00019c50
        /*04d4*/ 	.short	0x010a
        /*04d6*/ 	.byte	0x07
	.zero		1


	//   ....[35]....
        /*04d8*/ 	.word	0x000063b0
        /*04dc*/ 	.word	0x000000ff
        /*04e0*/ 	.word	0x00019c50
        /*04e4*/ 	.short	0x010a
        /*04e6*/ 	.byte	0x07
	.zero		1


	//   ....[36]....
        /*04e8*/ 	.word	0x000074f0
        /*04ec*/ 	.word	0x00000004
        /*04f0*/ 	.word	0x00000000
        /*04f4*/ 	.short	0x0101
        /*04f6*/ 	.byte	0x3f
	.zero		1


	//   ....[37]....
        /*04f8*/ 	.word	0x000077c0
        /*04fc*/ 	.word	0x000000ff
        /*0500*/ 	.word	0x00000000
        /*0504*/ 	.short	0x0101
        /*0506*/ 	.byte	0x06
	.zero		1


	//   ....[38]....
        /*0508*/ 	.word	0x00007cd0
        /*050c*/ 	.word	0x000000ff
        /*0510*/ 	.word	0x00019c50
        /*0514*/ 	.short	0x010a
        /*0516*/ 	.byte	0x05
	.zero		1


	//   ....[39]....
        /*0518*/ 	.word	0x00007d60
        /*051c*/ 	.word	0x000000ff
        /*0520*/ 	.word	0x00019c50
        /*0524*/ 	.short	0x010a
        /*0526*/ 	.byte	0x05
	.zero		1


	//   ....[40]....
        /*0528*/ 	.word	0x000082e0
        /*052c*/ 	.word	0x000000ff
        /*0530*/ 	.word	0x00000000
        /*0534*/ 	.short	0x0101
        /*0536*/ 	.byte	0x04
	.zero		1


	//   ....[41]....
        /*0538*/ 	.word	0x000093f0
        /*053c*/ 	.word	0x000000ff
        /*0540*/ 	.word	0x00000000
        /*0544*/ 	.short	0x0101
        /*0546*/ 	.byte	0x05
	.zero		1


	//   ....[42]....
        /*0548*/ 	.word	0x0000ac90
        /*054c*/ 	.word	0x00000005
        /*0550*/ 	.word	0x00019c80
        /*0554*/ 	.short	0x010a
        /*0556*/ 	.byte	0x3f
	.zero		1


	//   ....[43]....
        /*0558*/ 	.word	0x0000aec0
        /*055c*/ 	.word	0x00000005
        /*0560*/ 	.word	0x00019c40
        /*0564*/ 	.short	0x010a
        /*0566*/ 	.byte	0x3f
	.zero		1


	//   ....[44]....
        /*0568*/ 	.word	0x0000b350
        /*056c*/ 	.word	0x000000ff
        /*0570*/ 	.word	0x00019c20
        /*0574*/ 	.short	0x010a
        /*0576*/ 	.byte	0x28
	.zero		1


	//   ....[45]....
        /*0578*/ 	.word	0x0000b610
        /*057c*/ 	.word	0x00000006
        /*0580*/ 	.word	0x00019c80
        /*0584*/ 	.short	0x010a
        /*0586*/ 	.byte	0x3f
	.zero		1


	//   ....[46]....
        /*0588*/ 	.word	0x0000ba30
        /*058c*/ 	.word	0x00000006
        /*0590*/ 	.word	0x00019c40
        /*0594*/ 	.short	0x010a
        /*0596*/ 	.byte	0x3f
	.zero		1


	//   ....[47]....
        /*0598*/ 	.word	0x0000bed0
        /*059c*/ 	.word	0x0000000c
        /*05a0*/ 	.word	0x00019c70
        /*05a4*/ 	.short	0x010a
        /*05a6*/ 	.byte	0x3f
	.zero		1


	//   ....[48]....
        /*05a8*/ 	.word	0x0000bf40
        /*05ac*/ 	.word	0x0000000c
        /*05b0*/ 	.word	0x00019c60
        /*05b4*/ 	.short	0x010a
        /*05b6*/ 	.byte	0x3f
	.zero		1


	//   ....[49]....
        /*05b8*/ 	.word	0x0000c320
        /*05bc*/ 	.word	0x0000000c
        /*05c0*/ 	.word	0x00019c50
        /*05c4*/ 	.short	0x0101
        /*05c6*/ 	.byte	0x3f
	.zero		1


	//   ....[50]....
        /*05c8*/ 	.word	0x0000c390
        /*05cc*/ 	.word	0x00000003
        /*05d0*/ 	.word	0x00000000
        /*05d4*/ 	.short	0x0101
        /*05d6*/ 	.byte	0x3f
	.zero		1


	//   ....[51]....
        /*05d8*/ 	.word	0x0000c540
        /*05dc*/ 	.word	0x00000000
        /*05e0*/ 	.word	0x00019c70
        /*05e4*/ 	.short	0x010a
        /*05e6*/ 	.byte	0x3f
	.zero		1


	//   ....[52]....
        /*05e8*/ 	.word	0x0000c5a0
        /*05ec*/ 	.word	0x00000000
        /*05f0*/ 	.word	0x00019c60
        /*05f4*/ 	.short	0x010a
        /*05f6*/ 	.byte	0x3f
	.zero		1


	//   ....[53]....
        /*05f8*/ 	.word	0x0000c990
        /*05fc*/ 	.word	0x00000000
        /*0600*/ 	.word	0x00019c50
        /*0604*/ 	.short	0x0101
        /*0606*/ 	.byte	0x3f
	.zero		1


	//   ....[54]....
        /*0608*/ 	.word	0x0000ca20
        /*060c*/ 	.word	0x00000002
        /*0610*/ 	.word	0x00000000
        /*0614*/ 	.short	0x0101
        /*0616*/ 	.byte	0x3f
	.zero		1


	//   ....[55]....
        /*0618*/ 	.word	0x0000cc60
        /*061c*/ 	.word	0x00000008
        /*0620*/ 	.word	0x00019c20
        /*0624*/ 	.short	0x010a
        /*0626*/ 	.byte	0x3f
	.zero		1


	//   ....[56]....
        /*0628*/ 	.word	0x0000ce00
        /*062c*/ 	.word	0x00000006
        /*0630*/ 	.word	0x00000000
        /*0634*/ 	.short	0x010a
        /*0636*/ 	.byte	0x3f
	.zero		1


	//   ....[57]....
        /*0638*/ 	.word	0x0000ce70
        /*063c*/ 	.word	0x00000007
        /*0640*/ 	.word	0x00000000
        /*0644*/ 	.short	0x010a
        /*0646*/ 	.byte	0x3f
	.zero		1


	//   ....[58]....
        /*0648*/ 	.word	0x0000cec0
        /*064c*/ 	.word	0x00000002
        /*0650*/ 	.word	0x00019c60
        /*0654*/ 	.short	0x010a
        /*0656*/ 	.byte	0x3f
	.zero		1


	//   ....[59]....
        /*0658*/ 	.word	0x0000cf10
        /*065c*/ 	.word	0x00000005
        /*0660*/ 	.word	0x00019c60
        /*0664*/ 	.short	0x010a
        /*0666*/ 	.byte	0x3f
	.zero		1


	//   ....[60]....
        /*0668*/ 	.word	0x0000cf50
        /*066c*/ 	.word	0x00000002
        /*0670*/ 	.word	0x00019c80
        /*0674*/ 	.short	0x010a
        /*0676*/ 	.byte	0x3f
	.zero		1


	//   ....[61]....
        /*0678*/ 	.word	0x0000cf70
        /*067c*/ 	.word	0x00000005
        /*0680*/ 	.word	0x00019c80
        /*0684*/ 	.short	0x010a
        /*0686*/ 	.byte	0x3f
	.zero		1


	//   ....[62]....
        /*0688*/ 	.word	0x0000cfe0
        /*068c*/ 	.word	0x00000003
        /*0690*/ 	.word	0x00019c00
        /*0694*/ 	.short	0x010a
        /*0696*/ 	.byte	0x3f
	.zero		1


	//   ....[63]....
        /*0698*/ 	.word	0x0000d030
        /*069c*/ 	.word	0x00000004
        /*06a0*/ 	.word	0x00019c30
        /*06a4*/ 	.short	0x010a
        /*06a6*/ 	.byte	0x3f
	.zero		1


	//   ....[64]....
        /*06a8*/ 	.word	0x0000d090
        /*06ac*/ 	.word	0x00000003
        /*06b0*/ 	.word	0x00019c30
        /*06b4*/ 	.short	0x010a
        /*06b6*/ 	.byte	0x3f
	.zero		1


	//   ....[65]....
        /*06b8*/ 	.word	0x0000d0f0
        /*06bc*/ 	.word	0x00000003
        /*06c0*/ 	.word	0x00019c50
        /*06c4*/ 	.short	0x010a
        /*06c6*/ 	.byte	0x3f
	.zero		1


	//   ....[66]....
        /*06c8*/ 	.word	0x0000d150
        /*06cc*/ 	.word	0x00000003
        /*06d0*/ 	.word	0x00019c30
        /*06d4*/ 	.short	0x010a
        /*06d6*/ 	.byte	0x3f
	.zero		1


	//   ....[67]....
        /*06d8*/ 	.word	0x0000d1b0
        /*06dc*/ 	.word	0x00000003
        /*06e0*/ 	.word	0x00019c50
        /*06e4*/ 	.short	0x010a
        /*06e6*/ 	.byte	0x3f
	.zero		1


	//   ....[68]....
        /*06e8*/ 	.word	0x0000d210
        /*06ec*/ 	.word	0x00000007
        /*06f0*/ 	.word	0x00019c50
        /*06f4*/ 	.short	0x010a
        /*06f6*/ 	.byte	0x3f
	.zero		1


	//   ....[69]....
        /*06f8*/ 	.word	0x0000d360
        /*06fc*/ 	.word	0x00000005
        /*0700*/ 	.word	0x00019c80
        /*0704*/ 	.short	0x010a
        /*0706*/ 	.byte	0x3f
	.zero		1


	//   ....[70]....
        /*0708*/ 	.word	0x0000d3b0
        /*070c*/ 	.word	0x00000005
        /*0710*/ 	.word	0x00019c40
        /*0714*/ 	.short	0x010a
        /*0716*/ 	.byte	0x3f
	.zero		1


	//   ....[71]....
        /*0718*/ 	.word	0x0000d400
        /*071c*/ 	.word	0x0000001a
        /*0720*/ 	.word	0x00019c20
        /*0724*/ 	.short	0x010a
        /*0726*/ 	.byte	0x3f
	.zero		1


	//   ....[72]....
        /*0728*/ 	.word	0x0000d450
        /*072c*/ 	.word	0x00000006
        /*0730*/ 	.word	0x00019c80
        /*0734*/ 	.short	0x010a
        /*0736*/ 	.byte	0x3f
	.zero		1


	//   ....[73]....
        /*0738*/ 	.word	0x0000d4a0
        /*073c*/ 	.word	0x00000006
        /*0740*/ 	.word	0x00019c40
        /*0744*/ 	.short	0x010a
        /*0746*/ 	.byte	0x3f
	.zero		1


	//   ....[74]....
        /*0748*/ 	.word	0x0000d4f0
        /*074c*/ 	.word	0x0000000c
        /*0750*/ 	.word	0x00019c70
        /*0754*/ 	.short	0x010a
        /*0756*/ 	.byte	0x3f
	.zero		1


	//   ....[75]....
        /*0758*/ 	.word	0x0000d540
        /*075c*/ 	.word	0x0000000c
        /*0760*/ 	.word	0x00019c60
        /*0764*/ 	.short	0x010a
        /*0766*/ 	.byte	0x3f
	.zero		1


	//   ....[76]....
        /*0768*/ 	.word	0x0000d590
        /*076c*/ 	.word	0x00000000
        /*0770*/ 	.word	0x00019c70
        /*0774*/ 	.short	0x010a
        /*0776*/ 	.byte	0x3f
	.zero		1


	//   ....[77]....
        /*0778*/ 	.word	0x0000d5e0
        /*077c*/ 	.word	0x00000000
        /*0780*/ 	.word	0x00019c60
        /*0784*/ 	.short	0x010a
        /*0786*/ 	.byte	0x3f
	.zero		1


	//   ....[78]....
        /*0788*/ 	.word	0x0000d630
        /*078c*/ 	.word	0x00000008
        /*0790*/ 	.word	0x00019c20
        /*0794*/ 	.short	0x010a
        /*0796*/ 	.byte	0x3f
	.zero		1


	//   ....[79]....
        /*0798*/ 	.word	0x0000d7d0
        /*079c*/ 	.word	0x00000006
        /*07a0*/ 	.word	0x00000000
        /*07a4*/ 	.short	0x010a
        /*07a6*/ 	.byte	0x3f
	.zero		1


	//   ....[80]....
        /*07a8*/ 	.word	0x0000d820
        /*07ac*/ 	.word	0x00000007
        /*07b0*/ 	.word	0x00000000
        /*07b4*/ 	.short	0x010a
        /*07b6*/ 	.byte	0x3f
	.zero		1


	//   ....[81]....
        /*07b8*/ 	.word	0x0000d870
        /*07bc*/ 	.word	0x00000002
        /*07c0*/ 	.word	0x00019c60
        /*07c4*/ 	.short	0x010a
        /*07c6*/ 	.byte	0x3f
	.zero		1


	//   ....[82]....
        /*07c8*/ 	.word	0x0000d8c0
        /*07cc*/ 	.word	0x00000005
        /*07d0*/ 	.word	0x00019c60
        /*07d4*/ 	.short	0x010a
        /*07d6*/ 	.byte	0x3f
	.zero		1


	//   ....[83]....
        /*07d8*/ 	.word	0x0000d910
        /*07dc*/ 	.word	0x00000002
        /*07e0*/ 	.word	0x00019c80
        /*07e4*/ 	.short	0x010a
        /*07e6*/ 	.byte	0x3f
	.zero		1


	//----- nvinfo : EIATTR_NUM_MBARRIERS
	.align		4
.L_1341:
        /*07e8*/ 	.byte	0x03, 0x38
        /*07ea*/ 	.short	0x0016


	//----- nvinfo : EIATTR_EXIT_INSTR_OFFSETS
	.align		4
        /*07ec*/ 	.byte	0x04, 0x1c
        /*07ee*/ 	.short	(.L_1343 - .L_1342)


	//   ....[0]....
.L_1342:
        /*07f0*/ 	.word	0x00000a10


	//   ....[1]....
        /*07f4*/ 	.word	0x00009a60


	//   ....[2]....
        /*07f8*/ 	.word	0x0000cfc0


	//----- nvinfo : EIATTR_MAX_THREADS
	.align		4
.L_1343:
        /*07fc*/ 	.byte	0x04, 0x05
        /*07fe*/ 	.short	(.L_1345 - .L_1344)
.L_1344:
        /*0800*/ 	.word	0x00000200
        /*0804*/ 	.word	0x00000001
        /*0808*/ 	.word	0x00000001


	//----- nvinfo : EIATTR_CRS_STACK_SIZE
	.align		4
.L_1345:
        /*080c*/ 	.byte	0x04, 0x1e
        /*080e*/ 	.short	(.L_1347 - .L_1346)
.L_1346:
        /*0810*/ 	.word	0x00000000


	//----- nvinfo : EIATTR_CBANK_PARAM_SIZE
	.align		4
.L_1347:
        /*0814*/ 	.byte	0x03, 0x19
        /*0816*/ 	.short	0x0bf0


	//----- nvinfo : EIATTR_PARAM_CBANK
	.align		4
        /*0818*/ 	.byte	0x04, 0x0a
        /*081a*/ 	.short	(.L_1349 - .L_1348)
	.align		4
.L_1348:
        /*081c*/ 	.word	index@(.nv.constant0._ZN7cutlass13device_kernelIN5flash11enable_sm90INS1_16FlashAttnFwdSm90INS1_25CollectiveMainloopFwdSm90ILi2EN4cute5tupleIJNS5_1CILi1EEES8_S8_EEENS6_IJNS7_ILi192EEENS7_ILi128EEENS7_ILi96EEEEEELi96ENS_12float_e4m3_tEfNS_4arch4Sm90ELb1ELb0ELb0ELb0ELb0ELb0ELb0ELb1ELb1ELb0ELb0ELb0EEENS1_21CollectiveEpilogueFwdINS6_IJSA_SC_SB_EEES9_NS_10bfloat16_tESG_Li384ELb0ELb0ELb0ELb1EEENS1_30DynamicPersistentTileSchedulerILi384ELi128ELb0ELb0ELb1EEEEEEEEEvNT_6ParamsE)
        /*0820*/ 	.short	0x0210
        /*0822*/ 	.short	0x0bf0


	//----- nvinfo : EIATTR_SW_WAR
	.align		4
.L_1349:
        /*0824*/ 	.byte	0x04, 0x36
        /*0826*/ 	.short	(.L_1351 - .L_1350)
.L_1350:
        /*0828*/ 	.word	0x00000008
.L_1351:


//--------------------- .nv.info._ZN7cutlass13device_kernelIN5flash11enable_sm90INS1_16FlashAttnFwdSm90INS1_25CollectiveMainloopFwdSm90ILi2EN4cute5tupleIJNS5_1CILi1EEES8_S8_EEENS6_IJNS7_ILi192EEENS7_ILi128EEENS7_ILi96EEEEEELi96ENS_12float_e4m3_tEfNS_4arch4Sm90ELb1ELb0ELb0ELb1ELb0ELb0ELb0ELb1ELb1ELb0ELb0ELb0EEENS1_21CollectiveEpilogueFwdINS6_IJSA_SC_SB_EEES9_NS_10bfloat16_tESG_Li384ELb1ELb0ELb0ELb1EEENS1_36VarlenDynamicPersistentTileSchedulerILi192ELi128ELi384ELi128ELb0ELb0ELb1ELb1ELb1ELb1EEEEEEEEEvNT_6ParamsE --------------------------
	.section	.nv.info._ZN7cutlass13device_kernelIN5flash11enable_sm90INS1_16FlashAttnFwdSm90INS1_25CollectiveMainloopFwdSm90ILi2EN4cute5tupleIJNS5_1CILi1EEES8_S8_EEENS6_IJNS7_ILi192EEENS7_ILi128EEENS7_ILi96EEEEEELi96ENS_12float_e4m3_tEfNS_4arch4Sm90ELb1ELb0ELb0ELb1ELb0ELb0ELb0ELb1ELb1ELb0ELb0ELb0EEENS1_21CollectiveEpilogueFwdINS6_IJSA_SC_SB_EEES9_NS_10bfloat16_tESG_Li384ELb1ELb0ELb0ELb1EEENS1_36VarlenDynamicPersistentTileSchedulerILi192ELi128ELi384ELi128ELb0ELb0ELb1ELb1ELb1ELb1EEEEEEEEEvNT_6ParamsE,"",@"SHT_CUDA_INFO"
	.sectionflags	@""
	.align	4


	//----- nvinfo : EIATTR_CUDA_API_VERSION
	.align		4
        /*0000*/ 	.byte	0x04, 0x37
        /*0002*/ 	.short	(.L_1353 - .L_1352)
.L_1352:
        /*0004*/ 	.word	0x00000082


	//----- nvinfo : EIATTR_KPARAM_INFO
	.align		4
.L_1353:
        /*0008*/ 	.byte	0x04, 0x17
        /*000a*/ 	.short	(.L_1355 - .L_1354)
.L_1354:
        /*000c*/ 	.word	0x00000000
        /*0010*/ 	.short	0x0000
        /*0012*/ 	.short	0x0070
        /*0014*/ 	.byte	0x00, 0xf0, 0x01, 0x28


	//----- nvinfo : EIATTR_SPARSE_MMA_MASK
	.align		4
.L_1355:
        /*0018*/ 	.byte	0x03, 0x50
        /*001a*/ 	.short	0x0000


	//----- nvinfo : EIATTR_MAXREG_COUNT
	.align		4
        /*001c*/ 	.byte	0x03, 0x1b
        /*001e*/ 	.short	0x0080


	//----- nvinfo : EIATTR_NUM_BARRIERS
	.align		4
        /*0020*/ 	.byte	0x02, 0x4c
        /*0022*/ 	.byte	0x09
	.zero		1


	//----- nvinfo : EIATTR_EXTERNS
	.align		4
        /*0024*/ 	.byte	0x04, 0x0f
        /*0026*/ 	.short	(.L_1357 - .L_1356)


	//   ....[0]....
	.align		4
.L_1356:
        /*0028*/ 	.word	index@(__assertfail)


	//----- nvinfo : EIATTR_ANNOTATIONS
	.align		4
.L_1357:
        /*002c*/ 	.byte	0x04, 0x55
        /*002e*/ 	.short	(.L_1359 - .L_1358)


	//   ....[0]....
.L_1358:
        /*0030*/ 	.word	0x00000001
        /*0034*/ 	.byte	0x40, 0xa6, 0x00, 0x00, 0x01, 0x00, 0x00, 0x00, 0xc0, 0xb1, 0x00, 0x00, 0x01, 0x00, 0x00, 0x00
        /*0044*/ 	.byte	0x90, 0xb2, 0x00, 0x00, 0x01, 0x00, 0x00, 0x00, 0x00, 0xb7, 0x00, 0x00, 0x01, 0x00, 0x00, 0x00
        /*0054*/ 	.byte	0x10, 0xba, 0x00, 0x00, 0x01, 0x00, 0x00, 0x00, 0x60, 0xc0, 0x00, 0x00, 0x01, 0x00, 0x00, 0x00
        /*0064*/ 	.byte	0xe0, 0xc3, 0x00, 0x00, 0x01, 0x00, 0x00, 0x00, 0xf0, 0xcb, 0x00, 0x00, 0x01, 0x00, 0x00, 0x00
        /*0074*/ 	.byte	0x00, 0xcc, 0x00, 0x00, 0x01, 0x00, 0x00, 0x00, 0x40, 0xcc, 0x00, 0x00, 0x01, 0x00, 0x00, 0x00
        /*0084*/ 	.byte	0xd0, 0xcc, 0x00, 0x00, 0x01, 0x00, 0x00, 0x00, 0xb0, 0xe3, 0x00, 0x00, 0x01, 0x00, 0x00, 0x00
        /*0094*/ 	.byte	0xb0, 0xef, 0x00, 0x00


	//----- nvinfo : EIATTR_MERCURY_ISA_VERSION
	.align		4
.L_1359:
        /*0098*/ 	.byte	0x03, 0x5f
        /*009a*/ 	.short	0x0101


	//----- nvinfo : EIATTR_UNUSED_LOAD_BYTE_OFFSET
	.align		4
        /*009c*/ 	.byte	0x04, 0x44
        /*009e*/ 	.short	(.L_1361 - .L_1360)


	//   ....[0]....
.L_1360:
        /*00a0*/ 	.word	0x00000a30
        /*00a4*/ 	.word	0x0000fff0


	//   ....[1]....
        /*00a8*/ 	.word	0x00008850
        /*00ac*/ 	.word	0x0000fff0


	//----- nvinfo : EIATTR_INT_WARP_WIDE_INSTR_OFFSETS
	.align		4
.L_1361:
        /*00b0*/ 	.byte	0x04, 0x31
        /*00b2*/ 	.short	(.L_1363 - .L_1362)


	//   ....[0]....
.L_1362:
        /*00b4*/ 	.word	0x00000160


	//   ....[1]....
        /*00b8*/ 	.word	0x000001a0


	//   ....[2]....
        /*00bc*/ 	.word	0x00000210


	//   ....[3]....
        /*00c0*/ 	.word	0x0000ba80


	//   ....[4]....
        /*00c4*/ 	.word	0x0000bb10


	//   ....[5]....
        /*00c8*/ 	.word	0x0000c200


	//   ....[6]....
        /*00cc*/ 	.word	0x0000dd50


	//   ....[7]....
        /*00d0*/ 	.word	0x0000dde0


	//----- nvinfo : EIATTR_COOP_GROUP_MASK_REGIDS
	.align		4
.L_1363:
        /*00d4*/ 	.byte	0x04, 0x29
        /*00d6*/ 	.short	(.L_1365 - .L_1364)


	//   ....[0]....
.L_1364:
        /*00d8*/ 	.word	0xffffffff


	//   ....[1]....
        /*00dc*/ 	.word	0xffffffff


	//   ....[2]....
        /*00e0*/ 	.word	0xffffffff


	//   ....[3]....
        /*00e4*/ 	.word	0xffffffff


	//   ....[4]....
        /*00e8*/ 	.word	0xffffffff


	//   ....[5]....
        /*00ec*/ 	.word	0xffffffff


	//   ....[6]....
        /*00f0*/ 	.word	0xffffffff


	//   ....[7]....
        /*00f4*/ 	.word	0xffffffff


	//   ....[8]....
        /*00f8*/ 	.word	0xffffffff


	//   ....[9]....
        /*00fc*/ 	.word	0xffffffff


	//   ....[10]....
        /*0100*/ 	.word	0xffffffff


	//   ....[11]....
        /*0104*/ 	.word	0xffffffff


	//   ....[12]....
        /*0108*/ 	.word	0xffffffff


	//   ....[13]....
        /*010c*/ 	.word	0xffffffff


	//   ....[14]....
        /*0110*/ 	.word	0xffffffff


	//   ....[15]....
        /*0114*/ 	.word	0xffffffff


	//   ....[16]....
        /*0118*/ 	.word	0xffffffff


	//   ....[17]....
        /*011c*/ 	.word	0xffffffff


	//   ....[18]....
        /*0120*/ 	.word	0xffffffff


	//   ....[19]....
        /*0124*/ 	.word	0xffffffff


	//   ....[20]....
        /*0128*/ 	.word	0xffffffff


	//   ....[21]....
        /*012c*/ 	.word	0xffffffff


	//   ....[22]....
        /*0130*/ 	.word	0xffffffff


	//   ....[23]....
        /*0134*/ 	.word	0xffffffff


	//   ....[24]....
        /*0138*/ 	.word	0xffffffff


	//   ....[25]....
        /*013c*/ 	.word	0xffffffff


	//   ....[26]....
        /*0140*/ 	.word	0xffffffff


	//   ....[27]....
        /*0144*/ 	.word	0xffffffff


	//   ....[28]....
        /*0148*/ 	.word	0xffffffff


	//   ....[29]....
        /*014c*/ 	.word	0xffffffff


	//   ....[30]....
        /*0150*/ 	.word	0xffffffff


	//   ....[31]....
        /*0154*/ 	.word	0xffffffff


	//   ....[32]....
        /*0158*/ 	.word	0xffffffff


	//   ....[33]....
        /*015c*/ 	.word	0xffffffff


	//   ....[34]....
        /*0160*/ 	.word	0xffffffff


	//   ....[35]....
        /*0164*/ 	.word	0xffffffff


	//   ....[36]....
        /*0168*/ 	.word	0xffffffff


	//   ....[37]....
        /*016c*/ 	.word	0xffffffff


	//   ....[38]....
        /*0170*/ 	.word	0xffffffff


	//   ....[39]....
        /*0174*/ 	.word	0xffffffff


	//   ....[40]....
        /*0178*/ 	.word	0xffffffff


	//   ....[41]....
        /*017c*/ 	.word	0xffffffff


	//   ....[42]....
        /*0180*/ 	.word	0xffffffff


	//   ....[43]....
        /*0184*/ 	.word	0xffffffff


	//   ....[44]....
        /*0188*/ 	.word	0xffffffff


	//   ....[45]....
        /*018c*/ 	.word	0xffffffff


	//   ....[46]....
        /*0190*/ 	.word	0xffffffff


	//   ....[47]....
        /*0194*/ 	.word	0xffffffff


	//   ....[48]....
        /*0198*/ 	.word	0xffffffff


	//   ....[49]....
        /*019c*/ 	.word	0xffffffff


	//   ....[50]....
        /*01a0*/ 	.word	0xffffffff


	//   ....[51]....
        /*01a4*/ 	.word	0xffffffff


	//   ....[52]....
        /*01a8*/ 	.word	0xffffffff


	//   ....[53]....
        /*01ac*/ 	.word	0xffffffff


	//   ....[54]....
        /*01b0*/ 	.word	0xffffffff


	//   ....[55]....
        /*01b4*/ 	.word	0xffffffff


	//   ....[56]....
        /*01b8*/ 	.word	0xffffffff


	//   ....[57]....
        /*01bc*/ 	.word	0xffffffff


	//   ....[58]....
        /*01c0*/ 	.word	0xffffffff


	//   ....[59]....
        /*01c4*/ 	.word	0xffffffff


	//   ....[60]....
        /*01c8*/ 	.word	0xffffffff


	//   ....[61]....
        /*01cc*/ 	.word	0xffffffff


	//   ....[62]....
        /*01d0*/ 	.word	0xffffffff


	//   ....[63]....
        /*01d4*/ 	.word	0xffffffff


	//   ....[64]....
        /*01d8*/ 	.word	0xffffffff


	//   ....[65]....
        /*01dc*/ 	.word	0xffffffff


	//   ....[66]....
        /*01e0*/ 	.word	0xffffffff


	//   ....[67]....
        /*01e4*/ 	.word	0xffffffff


	//   ....[68]....
        /*01e8*/ 	.word	0xffffffff


	//   ....[69]....
        /*01ec*/ 	.word	0xffffffff


	//   ....[70]....
        /*01f0*/ 	.word	0xffffffff


	//   ....[71]....
        /*01f4*/ 	.word	0xffffffff


	//   ....[72]....
        /*01f8*/ 	.word	0xffffffff


	//   ....[73]....
        /*01fc*/ 	.word	0xffffffff


	//   ....[74]....
        /*0200*/ 	.word	0xffffffff


	//   ....[75]....
        /*0204*/ 	.word	0xffffffff


	//   ....[76]....
        /*0208*/ 	.word	0xffffffff


	//   ....[77]....
        /*020c*/ 	.word	0xffffffff


	//   ....[78]....
        /*0210*/ 	.word	0xffffffff


	//   ....[79]....
        /*0214*/ 	.word	0xffffffff


	//   ....[80]....
        /*0218*/ 	.word	0xffffffff


	//   ....[81]....
        /*021c*/ 	.word	0xffffffff


	//   ....[82]....
        /*0220*/ 	.word	0xffffffff


	//   ....[83]....
        /*0224*/ 	.word	0x0500000f


	//   ....[84]....
        /*0228*/ 	.word	0x0500000f


	//----- nvinfo : EIATTR_COOP_GROUP_INSTR_OFFSETS
	.align		4
.L_1365:
        /*022c*/ 	.byte	0x04, 0x28
        /*022e*/ 	.short	(.L_1367 - .L_1366)


	//   ....[0]....
.L_1366:
        /*0230*/ 	.word	0x00000060


	//   ....[1]....
        /*0234*/ 	.word	0x00000170


	//   ....[2]....
        /*0238*/ 	.word	0x000001c0


	//   ....[3]....
        /*023c*/ 	.word	0x000003f0


	//   ....[4]....
        /*0240*/ 	.word	0x00000550


	//   ....[5]....
        /*0244*/ 	.word	0x00000670


	//   ....[6]....
        /*0248*/ 	.word	0x000007d0


	//   ....[7]....
        /*024c*/ 	.word	0x00001840


	//   ....[8]....
        /*0250*/ 	.word	0x00002750


	//   ....[9]....
        /*0254*/ 	.word	0x00002820


	//   ....[10]....
        /*0258*/ 	.word	0x000030e0


	//   ....[11]....
        /*025c*/ 	.word	0x00003160


	//   ....[12]....
        /*0260*/ 	.word	0x000048d0


	//   ....[13]....
        /*0264*/ 	.word	0x000049d0


	//   ....[14]....
        /*0268*/ 	.word	0x00005270


	//   ....[15]....
        /*026c*/ 	.word	0x00005300


	//   ....[16]....
        /*0270*/ 	.word	0x00006a00


	//   ....[17]....
        /*0274*/ 	.word	0x00006a30


	//   ....[18]....
        /*0278*/ 	.word	0x00006ac0


	//   ....[19]....
        /*027c*/ 	.word	0x00006ad0


	//   ....[20]....
        /*0280*/ 	.word	0x000081b0


	//   ....[21]....
        /*0284*/ 	.word	0x000081d0


	//   ....[22]....
        /*0288*/ 	.word	0x00008240


	//   ....[23]....
        /*028c*/ 	.word	0x00008250


	//   ....[24]....
        /*0290*/ 	.word	0x00008f70


	//   ....[25]....
        /*0294*/ 	.word	0x00008f80


	//   ....[26]....
        /*0298*/ 	.word	0x00008f90


	//   ....[27]....
        /*029c*/ 	.word	0x00008fa0


	//   ....[28]....
        /*02a0*/ 	.word	0x00008fb0


	//   ....[29]....
        /*02a4*/ 	.word	0x00008fc0


	//   ....[30]....
        /*02a8*/ 	.word	0x00008fd0


	//   ....[31]....
        /*02ac*/ 	.word	0x00008fe0


	//   ....[32]....
        /*02b0*/ 	.word	0x00009010


	//   ....[33]....
        /*02b4*/ 	.word	0x00009020


	//   ....[34]....
        /*02b8*/ 	.word	0x00009050


	//   ....[35]....
        /*02bc*/ 	.word	0x00009060


	//   ....[36]....
        /*02c0*/ 	.word	0x00009090


	//   ....[37]....
        /*02c4*/ 	.word	0x000090a0


	//   ....[38]....
        /*02c8*/ 	.word	0x000090d0


	//   ....[39]....
        /*02cc*/ 	.word	0x000090e0


	//   ....[40]....
        /*02d0*/ 	.word	0x000090f0


	//   ....[41]....
        /*02d4*/ 	.word	0x00009110


	//   ....[42]....
        /*02d8*/ 	.word	0x00009120


	//   ....[43]....
        /*02dc*/ 	.word	0x00009150


	//   ....[44]....
        /*02e0*/ 	.word	0x00009180


	//   ....[45]....
        /*02e4*/ 	.word	0x00009190


	//   ....[46]....
        /*02e8*/ 	.word	0x000091a0


	//   ....[47]....
        /*02ec*/ 	.word	0x000091c0


	//   ....[48]....
        /*02f0*/ 	.word	0x0000a610


	//   ....[49]....
        /*02f4*/ 	.word	0x0000a7f0


	//   ....[50]....
        /*02f8*/ 	.word	0x0000a820


	//   ....[51]....
        /*02fc*/ 	.word	0x0000a850


	//   ....[52]....
        /*0300*/ 	.word	0x0000a880


	//   ....[53]....
        /*0304*/ 	.word	0x0000a8b0


	//   ....[54]....
        /*0308*/ 	.word	0x0000a8f0


	//   ....[55]....
        /*030c*/ 	.word	0x0000aa70


	//   ....[56]....
        /*0310*/ 	.word	0x0000aaa0


	//   ....[57]....
        /*0314*/ 	.word	0x0000aad0


	//   ....[58]....
        /*0318*/ 	.word	0x0000ab00


	//   ....[59]....
        /*031c*/ 	.word	0x0000ab30


	//   ....[60]....
        /*0320*/ 	.word	0x0000ab70


	//   ....[61]....
        /*0324*/ 	.word	0x0000ac00


	//   ....[62]....
        /*0328*/ 	.word	0x0000ac90


	//   ....[63]....
        /*032c*/ 	.word	0x0000ad40


	//   ....[64]....
        /*0330*/ 	.word	0x0000c3a0


	//   ....[65]....
        /*0334*/ 	.word	0x0000e570


	//   ....[66]....
        /*0338*/ 	.word	0x0000e5a0


	//   ....[67]....
        /*033c*/ 	.word	0x0000e5d0


	//   ....[68]....
        /*0340*/ 	.word	0x0000e600


	//   ....[69]....
        /*0344*/ 	.word	0x0000e610


	//   ....[70]....
        /*0348*/ 	.word	0x0000e630


	//   ....[71]....
        /*034c*/ 	.word	0x0000e650


	//   ....[72]....
        /*0350*/ 	.word	0x0000e690


	//   ....[73]....
        /*0354*/ 	.word	0x0000e7d0


	//   ....[74]....
        /*0358*/ 	.word	0x0000e800


	//   ....[75]....
        /*035c*/ 	.word	0x0000e840


	//   ....[76]....
        /*0360*/ 	.word	0x0000e870


	//   ....[77]....
        /*0364*/ 	.word	0x0000e8a0


	//   ....[78]....
        /*0368*/ 	.word	0x0000e8d0


	//   ....[79]....
        /*036c*/ 	.word	0x0000e970


	//   ....[80]....
        /*0370*/ 	.word	0x0000ea10


	//   ....[81]....
        /*0374*/ 	.word	0x0000eac0


	//   ....[82]....
        /*0378*/ 	.word	0x0000f0d0


	//   ....[83]....
        /*037c*/ 	.word	0x0000f6a0


	//   ....[84]....
        /*0380*/ 	.word	0x0000fb00


	//----- nvinfo : EIATTR_REG_RECONFIG
	.align		4
.L_1367:
        /*0384*/ 	.byte	0x01, 0x54
	.zero		2


	//----- nvinfo : EIATTR_SYSCALL_OFFSETS
	.align		4
        /*0388*/ 	.byte	0x04, 0x46
        /*038a*/ 	.short	(.L_1369 - .L_1368)


	//   ....[0]....
.L_1368:
        /*038c*/ 	.word	0x00001a20


	//   ....[1]....
        /*0390*/ 	.word	0x0000bca0


	//   ....[2]....
        /*0394*/ 	.word	0x0000bde0


	//   ....[3]....
        /*0398*/ 	.word	0x0000bf20


	//   ....[4]....
        /*039c*/ 	.word	0x0000c040


	//----- nvinfo : EIATTR_MBARRIER_INSTR_OFFSETS
	.align		4
.L_1369:
        /*03a0*/ 	.byte	0x04, 0x39
        /*03a2*/ 	.short	(.L_1371 - .L_1370)


	//   ....[0]....
.L_1370:
        /*03a4*/ 	.word	0x000002a0
        /*03a8*/ 	.word	0x000000ff
        /*03ac*/ 	.word	0x00019c00
        /*03b0*/ 	.short	0x0100
        /*03b2*/ 	.byte	0x08
	.zero		1


	//   ....[1]....
        /*03b4*/ 	.word	0x000002b0
        /*03b8*/ 	.word	0x000000ff
        /*03bc*/ 	.word	0x00019c20
        /*03c0*/ 	.short	0x0100
        /*03c2*/ 	.byte	0x08
	.zero		1


	//   ....[2]....
        /*03c4*/ 	.word	0x000003a0
        /*03c8*/ 	.word	0x000000ff
        /*03cc*/ 	.word	0x00019c30
        /*03d0*/ 	.short	0x0100
        /*03d2*/ 	.byte	0x08
	.zero		1


	//   ....[3]....
        /*03d4*/ 	.word	0x000003b0
        /*03d8*/ 	.word	0x000000ff
        /*03dc*/ 	.word	0x00019c40
        /*03e0*/ 	.short	0x0100
        /*03e2*/ 	.byte	0x08
	.zero		1


	//   ....[4]....
        /*03e4*/ 	.word	0x000003c0
        /*03e8*/ 	.word	0x000000ff
        /*03ec*/ 	.word	0x00019c38
        /*03f0*/ 	.short	0x0100
        /*03f2*/ 	.byte	0x08
	.zero		1


	//   ....[5]....
        /*03f4*/ 	.word	0x000003d0
        /*03f8*/ 	.word	0x000000ff
        /*03fc*/ 	.word	0x00019c48
        /*0400*/ 	.short	0x0100
        /*0402*/ 	.byte	0x08
	.zero		1


	//   ....[6]....
        /*0404*/ 	.word	0x00000500
        /*0408*/ 	.word	0x000000ff
        /*040c*/ 	.word	0x00019c50
        /*0410*/ 	.short	0x0100
        /*0412*/ 	.byte	0x08
	.zero		1


	//   ....[7]....
        /*0414*/ 	.word	0x00000510
        /*0418*/ 	.word	0x000000ff
        /*041c*/ 	.word	0x00019c60
        /*0420*/ 	.short	0x0100
        /*0422*/ 	.byte	0x08
	.zero		1


	//   ....[8]....
        /*0424*/ 	.word	0x00000520
        /*0428*/ 	.word	0x000000ff
        /*042c*/ 	.word	0x00019c58
        /*0430*/ 	.short	0x0100
        /*0432*/ 	.byte	0x08
	.zero		1


	//   ....[9]....
        /*0434*/ 	.word	0x00000530
        /*0438*/ 	.word	0x000000ff
        /*043c*/ 	.word	0x00019c68
        /*0440*/ 	.short	0x0100
        /*0442*/ 	.byte	0x08
	.zero		1


	//   ....[10]....
        /*0444*/ 	.word	0x00000620
        /*0448*/ 	.word	0x000000ff
        /*044c*/ 	.word	0x00019c70
        /*0450*/ 	.short	0x0100
        /*0452*/ 	.byte	0x06
	.zero		1


	//   ....[11]....
        /*0454*/ 	.word	0x00000630
        /*0458*/ 	.word	0x000000ff
        /*045c*/ 	.word	0x00019c80
        /*0460*/ 	.short	0x0100
        /*0462*/ 	.byte	0x06
	.zero		1


	//   ....[12]....
        /*0464*/ 	.word	0x00000640
        /*0468*/ 	.word	0x000000ff
        /*046c*/ 	.word	0x00019c78
        /*0470*/ 	.short	0x0100
        /*0472*/ 	.byte	0x06
	.zero		1


	//   ....[13]....
        /*0474*/ 	.word	0x00000650
        /*0478*/ 	.word	0x000000ff
        /*047c*/ 	.word	0x00019c88
        /*0480*/ 	.short	0x0100
        /*0482*/ 	.byte	0x06
	.zero		1


	//   ....[14]....
        /*0484*/ 	.word	0x00000780
        /*0488*/ 	.word	0x000000ff
        /*048c*/ 	.word	0x00019c90
        /*0490*/ 	.short	0x0100
        /*0492*/ 	.byte	0x08
	.zero		1


	//   ....[15]....
        /*0494*/ 	.word	0x00000790
        /*0498*/ 	.word	0x000000ff
        /*049c*/ 	.word	0x00019ca0
        /*04a0*/ 	.short	0x0100
        /*04a2*/ 	.byte	0x08
	.zero		1


	//   ....[16]....
        /*04a4*/ 	.word	0x000007a0
        /*04a8*/ 	.word	0x000000ff
        /*04ac*/ 	.word	0x00019c98
        /*04b0*/ 	.short	0x0100
        /*04b2*/ 	.byte	0x08
	.zero		1


	//   ....[17]....
        /*04b4*/ 	.word	0x000007b0
        /*04b8*/ 	.word	0x000000ff
        /*04bc*/ 	.word	0x00019ca8
        /*04c0*/ 	.short	0x0100
        /*04c2*/ 	.byte	0x08
	.zero		1


	//   ....[18]....
        /*04c4*/ 	.word	0x000008e0
        /*04c8*/ 	.word	0x000000ff
        /*04cc*/ 	.word	0x00019cb0
        /*04d0*/ 	.short	0x0100
        /*04d2*/ 	.byte	0x08
	.zero		1


	//   ....[19]....
        /*04d4*/ 	.word	0x000008f0
        /*04d8*/ 	.word	0x000000ff
        /*04dc*/ 	.word	0x00019cc0
        /*04e0*/ 	.short	0x0100
        /*04e2*/ 	.byte	0x08
	.zero		1


	//   ....[20]....
        /*04e4*/ 	.word	0x00000900
        /*04e8*/ 	.word	0x000000ff
        /*04ec*/ 	.word	0x00019cb8
        /*04f0*/ 	.short	0x0100
        /*04f2*/ 	.byte	0x08
	.zero		1


	//   ....[21]....
        /*04f4*/ 	.word	0x00000910
        /*04f8*/ 	.word	0x000000ff
        /*04fc*/ 	.word	0x00019cc8
        /*0500*/ 	.short	0x0100
        /*0502*/ 	.byte	0x08
	.zero		1


	//   ....[22]....
        /*0504*/ 	.word	0x00001aa0
        /*0508*/ 	.word	0x000000ff
        /*050c*/ 	.word	0x00019c00
        /*0510*/ 	.short	0x010a
        /*0512*/ 	.byte	0x2c
	.zero		1


	//   ....[23]....
        /*0514*/ 	.word	0x00001b20
        /*0518*/ 	.word	0x00000003
        /*051c*/ 	.word	0x00019c30
        /*0520*/ 	.short	0x010a
        /*0522*/ 	.byte	0x3f
	.zero		1


	//   ....[24]....
        /*0524*/ 	.word	0x00001b90
        /*0528*/ 	.word	0x00000003
        /*052c*/ 	.word	0x00019c30
        /*0530*/ 	.short	0x010a
        /*0532*/ 	.byte	0x3f
	.zero		1


	//   ....[25]....
        /*0534*/ 	.word	0x00003410
        /*0538*/ 	.word	0x00000029
        /*053c*/ 	.word	0x00000000
        /*0540*/ 	.short	0x0101
        /*0542*/ 	.byte	0x3f
	.zero		1


	//   ....[26]....
        /*0544*/ 	.word	0x00003f20
        /*0548*/ 	.word	0x000000ff
        /*054c*/ 	.word	0x00019c30
        /*0550*/ 	.short	0x010a
        /*0552*/ 	.byte	0x15
	.zero		1


	//   ....[27]....
        /*0554*/ 	.word	0x00003f60
        /*0558*/ 	.word	0x000000ff
        /*055c*/ 	.word	0x00019c30
        /*0560*/ 	.short	0x010a
        /*0562*/ 	.byte	0x15
	.zero		1


	//   ....[28]....
        /*0564*/ 	.word	0x000040c0
        /*0568*/ 	.word	0x000000ff
        /*056c*/ 	.word	0x00019c50
        /*0570*/ 	.short	0x010a
        /*0572*/ 	.byte	0x0b
	.zero		1


	//   ....[29]....
        /*0574*/ 	.word	0x00004100
        /*0578*/ 	.word	0x000000ff
        /*057c*/ 	.word	0x00019c50
        /*0580*/ 	.short	0x010a
        /*0582*/ 	.byte	0x0b
	.zero		1


	//   ....[30]....
        /*0584*/ 	.word	0x00005b50
        /*0588*/ 	.word	0x00000003
        /*058c*/ 	.word	0x00000000
        /*0590*/ 	.short	0x0101
        /*0592*/ 	.byte	0x3f
	.zero		1


	//   ....[31]....
        /*0594*/ 	.word	0x00005e10
        /*0598*/ 	.word	0x000000ff
        /*059c*/ 	.word	0x00000000
        /*05a0*/ 	.short	0x0101
        /*05a2*/ 	.byte	0x06
	.zero		1


	//   ....[32]....
        /*05a4*/ 	.word	0x000063c0
        /*05a8*/ 	.word	0x000000ff
        /*05ac*/ 	.word	0x00019c30
        /*05b0*/ 	.short	0x010a
        /*05b2*/ 	.byte	0x06
	.zero		1


	//   ....[33]....
        /*05b4*/ 	.word	0x00006400
        /*05b8*/ 	.word	0x000000ff
        /*05bc*/ 	.word	0x00019c30
        /*05c0*/ 	.short	0x010a
        /*05c2*/ 	.byte	0x06
	.zero		1


	//   ....[34]....
        /*05c4*/ 	.word	0x00006560
        /*05c8*/ 	.word	0x000000ff
        /*05cc*/ 	.word	0x00019c50
        /*05d0*/ 	.short	0x010a
        /*05d2*/ 	.byte	0x0b
	.zero		1


	//   ....[35]....
        /*05d4*/ 	.word	0x00006990
        /*05d8*/ 	.word	0x000000ff
        /*05dc*/ 	.word	0x00019c50
        /*05e0*/ 	.short	0x010a
        /*05e2*/ 	.byte	0x0b
	.zero		1


	//   ....[36]....
        /*05e4*/ 	.word	0x00007710
        /*05e8*/ 	.word	0x00000003
        /*05ec*/ 	.word	0x00000000
        /*05f0*/ 	.short	0x0101
        /*05f2*/ 	.byte	0x3f
	.zero		1


	//   ....[37]....
        /*05f4*/ 	.word	0x000079c0
        /*05f8*/ 	.word	0x000000ff
        /*05fc*/ 	.word	0x00000000
        /*0600*/ 	.short	0x0101
        /*0602*/ 	.byte	0x06
	.zero		1


	//   ....[38]....
        /*0604*/ 	.word	0x00007ef0
        /*0608*/ 	.word	0x000000ff
        /*060c*/ 	.word	0x00019c50
        /*0610*/ 	.short	0x010a
        /*0612*/ 	.byte	0x0e
	.zero		1


	//   ....[39]....
        /*0614*/ 	.word	0x00007f30
        /*0618*/ 	.word	0x000000ff
        /*061c*/ 	.word	0x00019c50
        /*0620*/ 	.short	0x010a
        /*0622*/ 	.byte	0x0e
	.zero		1


	//   ....[40]....
        /*0624*/ 	.word	0x00008530
        /*0628*/ 	.word	0x000000ff
        /*062c*/ 	.word	0x00000000
        /*0630*/ 	.short	0x0101
        /*0632*/ 	.byte	0x04
	.zero		1


	//   ....[41]....
        /*0634*/ 	.word	0x00009a20
        /*0638*/ 	.word	0x00000000
        /*063c*/ 	.word	0x00000000
        /*0640*/ 	.short	0x0101
        /*0642*/ 	.byte	0x3f
	.zero		1


	//   ....[42]....
        /*0644*/ 	.word	0x0000c5b0
        /*0648*/ 	.word	0x00000005
        /*064c*/ 	.word	0x00019c80
        /*0650*/ 	.short	0x010a
        /*0652*/ 	.byte	0x3f
	.zero		1


	//   ....[43]....
        /*0654*/ 	.word	0x0000c7e0
        /*0658*/ 	.word	0x00000005
        /*065c*/ 	.word	0x00019c40
        /*0660*/ 	.short	0x010a
        /*0662*/ 	.byte	0x3f
	.zero		1


	//   ....[44]....
        /*0664*/ 	.word	0x0000cc90
        /*0668*/ 	.word	0x000000ff
        /*066c*/ 	.word	0x00019c20
        /*0670*/ 	.short	0x010a
        /*0672*/ 	.byte	0x28
	.zero		1


	//   ....[45]....
        /*0674*/ 	.word	0x0000cf40
        /*0678*/ 	.word	0x0000000a
        /*067c*/ 	.word	0x00019c80
        /*0680*/ 	.short	0x010a
        /*0682*/ 	.byte	0x3f
	.zero		1


	//   ....[46]....
        /*0684*/ 	.word	0x0000d380
        /*0688*/ 	.word	0x0000000a
        /*068c*/ 	.word	0x00019c40
        /*0690*/ 	.short	0x010a
        /*0692*/ 	.byte	0x3f
	.zero		1


	//   ....[47]....
        /*0694*/ 	.word	0x0000d830
        /*0698*/ 	.word	0x0000000c
        /*069c*/ 	.word	0x00019c70
        /*06a0*/ 	.short	0x010a
        /*06a2*/ 	.byte	0x3f
	.zero		1


	//   ....[48]....
        /*06a4*/ 	.word	0x0000d8a0
        /*06a8*/ 	.word	0x0000000c
        /*06ac*/ 	.word	0x00019c60
        /*06b0*/ 	.short	0x010a
        /*06b2*/ 	.byte	0x3f
	.zero		1


	//   ....[49]....
        /*06b4*/ 	.word	0x0000dc80
        /*06b8*/ 	.word	0x0000000c
        /*06bc*/ 	.word	0x00019c50
        /*06c0*/ 	.short	0x0101
        /*06c2*/ 	.byte	0x3f
	.zero		1


	//   ....[50]....
        /*06c4*/ 	.word	0x0000dcf0
        /*06c8*/ 	.word	0x00000003
        /*06cc*/ 	.word	0x00000000
        /*06d0*/ 	.short	0x0101
        /*06d2*/ 	.byte	0x3f
	.zero		1


	//   ....[51]....
        /*06d4*/ 	.word	0x0000deb0
        /*06d8*/ 	.word	0x00000002
        /*06dc*/ 	.word	0x00019c70
        /*06e0*/ 	.short	0x010a
        /*06e2*/ 	.byte	0x3f
	.zero		1


	//   ....[52]....
        /*06e4*/ 	.word	0x0000df20
        /*06e8*/ 	.word	0x00000002
        /*06ec*/ 	.word	0x00019c60
        /*06f0*/ 	.short	0x010a
        /*06f2*/ 	.byte	0x3f
	.zero		1


	//   ....[53]....
        /*06f4*/ 	.word	0x0000e300
        /*06f8*/ 	.word	0x00000002
        /*06fc*/ 	.word	0x00019c50
        /*0700*/ 	.short	0x0101
        /*0702*/ 	.byte	0x3f
	.zero		1


	//   ....[54]....
        /*0704*/ 	.word	0x0000e370
        /*0708*/ 	.word	0x00000000
        /*070c*/ 	.word	0x00000000
        /*0710*/ 	.short	0x0101
        /*0712*/ 	.byte	0x3f
	.zero		1


	//   ....[55]....
        /*0714*/ 	.word	0x0000f050
        /*0718*/ 	.word	0x00000008
        /*071c*/ 	.word	0x00019c20
        /*0720*/ 	.short	0x010a
        /*0722*/ 	.byte	0x3f
	.zero		1


	//   ....[56]....
        /*0724*/ 	.word	0x0000f1f0
        /*0728*/ 	.word	0x00000006
        /*072c*/ 	.word	0x00000000
        /*0730*/ 	.short	0x010a
        /*0732*/ 	.byte	0x3f
	.zero		1


	//   ....[57]....
        /*0734*/ 	.word	0x0000f260
        /*0738*/ 	.word	0x00000007
        /*073c*/ 	.word	0x00000000
        /*0740*/ 	.short	0x010a
        /*0742*/ 	.byte	0x3f
	.zero		1


	//   ....[58]....
        /*0744*/ 	.word	0x0000f2b0
        /*0748*/ 	.word	0x00000002
        /*074c*/ 	.word	0x00019c60
        /*0750*/ 	.short	0x010a
        /*0752*/ 	.byte	0x3f
	.zero		1


	//   ....[59]....
        /*0754*/ 	.word	0x0000f300
        /*0758*/ 	.word	0x00000005
        /*075c*/ 	.word	0x00019c60
        /*0760*/ 	.short	0x010a
        /*0762*/ 	.byte	0x3f
	.zero		1


	//   ....[60]....
        /*0764*/ 	.word	0x0000f340
        /*0768*/ 	.word	0x00000002
        /*076c*/ 	.word	0x00019c80
        /*0770*/ 	.short	0x010a
        /*0772*/ 	.byte	0x3f
	.zero		1


	//   ....[61]....
        /*0774*/ 	.word	0x0000f360
        /*0778*/ 	.word	0x00000005
        /*077c*/ 	.word	0x00019c80
        /*0780*/ 	.short	0x010a
        /*0782*/ 	.byte	0x3f
	.zero		1


	//   ....[62]....
        /*0784*/ 	.word	0x0000f3d0
        /*0788*/ 	.word	0x00000003
        /*078c*/ 	.word	0x00019c00
        /*0790*/ 	.short	0x010a
        /*0792*/ 	.byte	0x3f
	.zero		1


	//   ....[63]....
        /*0794*/ 	.word	0x0000f420
        /*0798*/ 	.word	0x00000003
        /*079c*/ 	.word	0x00019c30
        /*07a0*/ 	.short	0x010a
        /*07a2*/ 	.byte	0x3f
	.zero		1


	//   ....[64]....
        /*07a4*/ 	.word	0x0000f480
        /*07a8*/ 	.word	0x00000007
        /*07ac*/ 	.word	0x00019c30
        /*07b0*/ 	.short	0x010a
        /*07b2*/ 	.byte	0x3f
	.zero		1


	//   ....[65]....
        /*07b4*/ 	.word	0x0000f4e0
        /*07b8*/ 	.word	0x00000007
        /*07bc*/ 	.word	0x00019c50
        /*07c0*/ 	.short	0x010a
        /*07c2*/ 	.byte	0x3f
	.zero		1


	//   ....[66]....
        /*07c4*/ 	.word	0x0000f540
        /*07c8*/ 	.word	0x00000009
        /*07cc*/ 	.word	0x00019c30
        /*07d0*/ 	.short	0x010a
        /*07d2*/ 	.byte	0x3f
	.zero		1


	//   ....[67]....
        /*07d4*/ 	.word	0x0000f5a0
        /*07d8*/ 	.word	0x00000009
        /*07dc*/ 	.word	0x00019c50
        /*07e0*/ 	.short	0x010a
        /*07e2*/ 	.byte	0x3f
	.zero		1


	//   ....[68]....
        /*07e4*/ 	.word	0x0000f600
        /*07e8*/ 	.word	0x00000006
        /*07ec*/ 	.word	0x00019c50
        /*07f0*/ 	.short	0x010a
        /*07f2*/ 	.byte	0x3f
	.zero		1


	//   ....[69]....
        /*07f4*/ 	.word	0x0000f750
        /*07f8*/ 	.word	0x00000005
        /*07fc*/ 	.word	0x00019c80
        /*0800*/ 	.short	0x010a
        /*0802*/ 	.byte	0x3f
	.zero		1


	//   ....[70]....
        /*0804*/ 	.word	0x0000f7a0
        /*0808*/ 	.word	0x00000005
        /*080c*/ 	.word	0x00019c40
        /*0810*/ 	.short	0x010a
        /*0812*/ 	.byte	0x3f
	.zero		1


	//   ....[71]....
        /*0814*/ 	.word	0x0000f7f0
        /*0818*/ 	.word	0x0000001a
        /*081c*/ 	.word	0x00019c20
        /*0820*/ 	.short	0x010a
        /*0822*/ 	.byte	0x3f
	.zero		1


	//   ....[72]....
        /*0824*/ 	.word	0x0000f840
        /*0828*/ 	.word	0x0000000a
        /*082c*/ 	.word	0x00019c80
        /*0830*/ 	.short	0x010a
        /*0832*/ 	.byte	0x3f
	.zero		1


	//   ....[73]....
        /*0834*/ 	.word	0x0000f890
        /*0838*/ 	.word	0x0000000a
        /*083c*/ 	.word	0x00019c40
        /*0840*/ 	.short	0x010a
        /*0842*/ 	.byte	0x3f
	.zero		1


	//   ....[74]....
        /*0844*/ 	.word	0x0000f8e0
        /*0848*/ 	.word	0x0000000c
        /*084c*/ 	.word	0x00019c70
        /*0850*/ 	.short	0x010a
        /*0852*/ 	.byte	0x3f
	.zero		1


	//   ....[75]....
        /*0854*/ 	.word	0x0000f930
        /*0858*/ 	.word	0x0000000c
        /*085c*/ 	.word	0x00019c60
        /*0860*/ 	.short	0x010a
        /*0862*/ 	.byte	0x3f
	.zero		1


	//   ....[76]....
        /*0864*/ 	.word	0x0000f980
        /*0868*/ 	.word	0x00000002
        /*086c*/ 	.word	0x00019c70
        /*0870*/ 	.short	0x010a
        /*0872*/ 	.byte	0x3f
	.zero		1


	//   ....[77]....
        /*0874*/ 	.word	0x0000f9d0
        /*0878*/ 	.word	0x00000002
        /*087c*/ 	.word	0x00019c60
        /*0880*/ 	.short	0x010a
        /*0882*/ 	.byte	0x3f
	.zero		1


	//   ....[78]....
        /*0884*/ 	.word	0x0000fa20
        /*0888*/ 	.word	0x00000008
        /*088c*/ 	.word	0x00019c20
        /*0890*/ 	.short	0x010a
        /*0892*/ 	.byte	0x3f
	.zero		1


	//   ....[79]....
        /*0894*/ 	.word	0x0000fbc0
        /*0898*/ 	.word	0x00000006
        /*089c*/ 	.word	0x00000000
        /*08a0*/ 	.short	0x010a
        /*08a2*/ 	.byte	0x3f
	.zero		1


	//   ....[80]....
        /*08a4*/ 	.word	0x0000fc10
        /*08a8*/ 	.word	0x00000007
        /*08ac*/ 	.word	0x00000000
        /*08b0*/ 	.short	0x010a
        /*08b2*/ 	.byte	0x3f
	.zero		1


	//   ....[81]....
        /*08b4*/ 	.word	0x0000fc60
        /*08b8*/ 	.word	0x00000002
        /*08bc*/ 	.word	0x00019c60
        /*08c0*/ 	.short	0x010a
        /*08c2*/ 	.byte	0x3f
	.zero		1


	//   ....[82]....
        /*08c4*/ 	.word	0x0000fcb0
        /*08c8*/ 	.word	0x00000005
        /*08cc*/ 	.word	0x00019c60
        /*08d0*/ 	.short	0x010a
        /*08d2*/ 	.byte	0x3f
	.zero		1


	//   ....[83]....
        /*08d4*/ 	.word	0x0000fd00
        /*08d8*/ 	.word	0x00000002
        /*08dc*/ 	.word	0x00019c80
        /*08e0*/ 	.short	0x010a
        /*08e2*/ 	.byte	0x3f
	.zero		1


	//----- nvinfo : EIATTR_NUM_MBARRIERS
	.align		4
.L_1371:
        /*08e4*/ 	.byte	0x03, 0x38
        /*08e6*/ 	.short	0x0016


	//----- nvinfo : EIATTR_EXIT_INSTR_OFFSETS
	.align		4
        /*08e8*/ 	.byte	0x04, 0x1c
        /*08ea*/ 	.short	(.L_1373 - .L_1372)


	//   ....[0]....
.L_1372:
        /*08ec*/ 	.word	0x00000a70


	//   ....[1]....
        /*08f0*/ 	.word	0x0000a5c0


	//   ....[2]....
        /*08f4*/ 	.word	0x0000f3b0


	//----- nvinfo : EIATTR_MAX_THREADS
	.align		4
.L_1373:
        /*08f8*/ 	.byte	0x04, 0x05
        /*08fa*/ 	.short	(.L_1375 - .L_1374)
.L_1374:
        /*08fc*/ 	.word	0x00000200
        /*0900*/ 	.word	0x00000001
        /*0904*/ 	.word	0x00000001


	//----- nvinfo : EIATTR_CRS_STACK_SIZE
	.align		4
.L_1375:
        /*0908*/ 	.byte	0x04, 0x1e
        /*090a*/ 	.short	(.L_1377 - .L_1376)
.L_1376:
        /*090c*/ 	.word	0x00000000


	//----- nvinfo : EIATTR_CBANK_PARAM_SIZE
	.align		4
.L_1377:
        /*0910*/ 	.byte	0x03, 0x19
        /*0912*/ 	.short	0x0a70


	//----- nvinfo : EIATTR_PARAM_CBANK
	.align		4
        /*0914*/ 	.byte	0x04, 0x0a
        /*0916*/ 	.short	(.L_1379 - .L_1378)
	.align		4
.L_1378:
        /*0918*/ 	.word	index@(.nv.constant0._ZN7cutlass13device_kernelIN5flash11enable_sm90INS1_16FlashAttnFwdSm90INS1_25CollectiveMainloopFwdSm90ILi2EN4cute5tupleIJNS5_1CILi1EEES8_S8_EEENS6_IJNS7_ILi192EEENS7_ILi128EEENS7_ILi96EEEEEELi96ENS_12float_e4m3_tEfNS_4arch4Sm90ELb1ELb0ELb0ELb1ELb0ELb0ELb0ELb1ELb1ELb0ELb0ELb0EEENS1_21CollectiveEpilogueFwdINS6_IJSA_SC_SB_EEES9_NS_10bfloat16_tESG_Li384ELb1ELb0ELb0ELb1EEENS1_36VarlenDynamicPersistentTileSchedulerILi192ELi128ELi384ELi128ELb0ELb0ELb1ELb1ELb1ELb1EEEEEEEEEvNT_6ParamsE)
        /*091c*/ 	.short	0x0210
        /*091e*/ 	.short	0x0a70


	//----- nvinfo : EIATTR_SW_WAR
	.align		4
.L_1379:
        /*0920*/ 	.byte	0x04, 0x36
        /*0922*/ 	.short	(.L_1381 - .L_1380)
.L_1380:
        /*0924*/ 	.word	0x00000008
.L_1381:


//--------------------- .nv.info._ZN7cutlass13device_kernelIN5flash11enable_sm90INS1_16FlashAttnFwdSm90INS1_25CollectiveMainloopFwdSm90ILi2EN4cute5tupleIJNS5_1CILi1EEES8_S8_EEENS6_IJNS7_ILi192EEENS7_ILi128EEENS7_ILi96EEEEEELi96ENS_12float_e4m3_tEfNS_4arch4Sm90ELb1ELb0ELb0ELb1ELb0ELb1ELb0ELb1ELb1ELb0ELb0ELb0EEENS1_21CollectiveEpilogueFwdINS6_IJSA_SC_SB_EEES9_NS_10bfloat16_tESG_Li384ELb1ELb0ELb0ELb1EEENS1_36VarlenDynamicPersistentTileSchedulerILi192ELi128ELi384ELi128ELb0ELb0ELb1ELb1ELb1ELb1EEEEEEEEEvNT_6ParamsE --------------------------
	.section	.nv.info._ZN7cutlass13device_kernelIN5flash11enable_sm90INS1_16FlashAttnFwdSm90INS1_25CollectiveMainloopFwdSm90ILi2EN4cute5tupleIJNS5_1CILi1EEES8_S8_EEENS6_IJNS7_ILi192EEENS7_ILi128EEENS7_ILi96EEEEEELi96ENS_12float_e4m3_tEfNS_4arch4Sm90ELb1ELb0ELb0ELb1ELb0ELb1ELb0ELb1ELb1ELb0ELb0ELb0EEENS1_21CollectiveEpilogueFwdINS6_IJSA_SC_SB_EEES9_NS_10bfloat16_tESG_Li384ELb1ELb0ELb0ELb1EEENS1_36VarlenDynamicPersistentTileSchedulerILi192ELi128ELi384ELi128ELb0ELb0ELb1ELb1ELb1ELb1EEEEEEEEEvNT_6ParamsE,"",@"SHT_CUDA_INFO"
	.sectionflags	@""
	.align	4


	//----- nvinfo : EIATTR_CUDA_API_VERSION
	.align		4
        /*0000*/ 	.byte	0x04, 0x37
        /*0002*/ 	.short	(.L_1383 - .L_1382)
.L_1382:
        /*0004*/ 	.word	0x00000082


	//----- nvinfo : EIATTR_KPARAM_INFO
	.align		4
.L_1383:
        /*0008*/ 	.byte	0x04, 0x17
        /*000a*/ 	.short	(.L_1385 - .L_1384)
.L_1384:
        /*000c*/ 	.word	0x00000000
        /*0010*/ 	.short	0x0000
        /*0012*/ 	.short	0x0070
        /*0014*/ 	.byte	0x00, 0xf0, 0x01, 0x28


	//----- nvinfo : EIATTR_SPARSE_MMA_MASK
	.align		4
.L_1385:
        /*0018*/ 	.byte	0x03, 0x50
        /*001a*/ 	.short	0x0000


	//----- nvinfo : EIATTR_MAXREG_COUNT
	.align		4
        /*001c*/ 	.byte	0x03, 0x1b
        /*001e*/ 	.short	0x0080


	//----- nvinfo : EIATTR_NUM_BARRIERS
	.align		4
        /*0020*/ 	.byte	0x02, 0x4c
        /*0022*/ 	.byte	0x10
	.zero		1


	//----- nvinfo : EIATTR_EXTERNS
	.align		4
        /*0024*/ 	.byte	0x04, 0x0f
        /*0026*/ 	.short	(.L_1387 - .L_1386)


	//   ....[0]....
	.align		4
.L_1386:
        /*0028*/ 	.word	index@(__assertfail)


	//----- nvinfo : EIATTR_ANNOTATIONS
	.align		4
.L_1387:
        /*002c*/ 	.byte	0x04, 0x55
        /*002e*/ 	.short	(.L_1389 - .L_1388)


	//   ....[0]....
.L_1388:
        /* <DEDUP_REMOVED lines=62> */


	//----- nvinfo : EIATTR_MERCURY_ISA_VERSION
	.align		4
.L_1389:
        /*03f8*/ 	.byte	0x03, 0x5f
        /*03fa*/ 	.short	0x0101


	//----- nvinfo : EIATTR_UNUSED_LOAD_BYTE_OFFSET
	.align		4
        /*03fc*/ 	.byte	0x04, 0x44
        /*03fe*/ 	.short	(.L_1391 - .L_1390)


	//   ....[0]....
.L_1390:
        /*0400*/ 	.word	0x00000ac0
        /*0404*/ 	.word	0x0000fff0


	//   ....[1]....
        /*0408*/ 	.word	0x00012bd0
        /*040c*/ 	.word	0x0000fff0


	//----- nvinfo : EIATTR_INT_WARP_WIDE_INSTR_OFFSETS
	.align		4
.L_1391:
        /*0410*/ 	.byte	0x04, 0x31
        /*0412*/ 	.short	(.L_1393 - .L_1392)


	//   ....[0]....
.L_1392:
        /*0414*/ 	.word	0x000001b0


	//   ....[1]....
        /*0418*/ 	.word	0x00000250


	//   ....[2]....
        /*041c*/ 	.word	0x000002c0


	//   ....[3]....
        /*0420*/ 	.word	0x00017350


	//   ....[4]....
        /*0424*/ 	.word	0x000173e0


	//   ....[5]....
        /*0428*/ 	.word	0x00017a20


	//   ....[6]....
        /*042c*/ 	.word	0x00017a70


	//   ....[7]....
        /*0430*/ 	.word	0x00017ba0


	//   ....[8]....
        /*0434*/ 	.word	0x00017c60


	//   ....[9]....
        /*0438*/ 	.word	0x00019850


	//   ....[10]....
        /*043c*/ 	.word	0x000198e0


	//----- nvinfo : EIATTR_COOP_GROUP_MASK_REGIDS
	.align		4
.L_1393:
        /*0440*/ 	.byte	0x04, 0x29
        /*0442*/ 	.short	(.L_1395 - .L_1394)


	//   ....[0]....
.L_1394:
        /*0444*/ 	.word	0xffffffff


	//   ....[1]....
        /*0448*/ 	.word	0xffffffff


	//   ....[2]....
        /*044c*/ 	.word	0xffffffff


	//   ....[3]....
        /*0450*/ 	.word	0xffffffff


	//   ....[4]....
        /*0454*/ 	.word	0xffffffff


	//   ....[5]....
        /*0458*/ 	.word	0xffffffff


	//   ....[6]....
        /*045c*/ 	.word	0xffffffff


	//   ....[7]....
        /*0460*/ 	.word	0xffffffff


	//   ....[8]....
        /*0464*/ 	.word	0xffffffff


	//   ....[9]....
        /*0468*/ 	.word	0xffffffff


	//   ....[10]....
        /*046c*/ 	.word	0xffffffff


	//   ....[11]....
        /*0470*/ 	.word	0xffffffff


	//   ....[12]....
        /*0474*/ 	.word	0xffffffff


	//   ....[13]....
        /*0478*/ 	.word	0xffffffff


	//   ....[14]....
        /*047c*/ 	.word	0xffffffff


	//   ....[15]....
        /*0480*/ 	.word	0xffffffff


	//   ....[16]....
        /*0484*/ 	.word	0xffffffff


	//   ....[17]....
        /*0488*/ 	.word	0xffffffff


	//   ....[18]....
        /*048c*/ 	.word	0xffffffff


	//   ....[19]....
        /*0490*/ 	.word	0xffffffff


	//   ....[20]....
        /*0494*/ 	.word	0xffffffff


	//   ....[21]....
        /*0498*/ 	.word	0xffffffff


	//   ....[22]....
        /*049c*/ 	.word	0xffffffff


	//   ....[23]....
        /*04a0*/ 	.word	0xffffffff


	//   ....[24]....
        /*04a4*/ 	.word	0xffffffff


	//   ....[25]....
        /*04a8*/ 	.word	0xffffffff


	//   ....[26]....
        /*04ac*/ 	.word	0xffffffff


	//   ....[27]....
        /*04b0*/ 	.word	0xffffffff


	//   ....[28]....
        /*04b4*/ 	.word	0xffffffff


	//   ....[29]....
        /*04b8*/ 	.word	0xffffffff


	//   ....[30]....
        /*04bc*/ 	.word	0xffffffff


	//   ....[31]....
        /*04c0*/ 	.word	0xffffffff


	//   ....[32]....
        /*04c4*/ 	.word	0xffffffff


	//   ....[33]....
        /*04c8*/ 	.word	0xffffffff


	//   ....[34]....
        /*04cc*/ 	.word	0xffffffff


	//   ....[35]....
        /*04d0*/ 	.word	0xffffffff


	//   ....[36]....
        /*04d4*/ 	.word	0xffffffff


	//   ....[37]....
        /*04d8*/ 	.word	0xffffffff


	//   ....[38]....
        /*04dc*/ 	.word	0xffffffff


	//   ....[39]....
        /*04e0*/ 	.word	0xffffffff


	//   ....[40]....
        /*04e4*/ 	.word	0xffffffff


	//   ....[41]....
        /*04e8*/ 	.word	0xffffffff


	//   ....[42]....
        /*04ec*/ 	.word	0xffffffff


	//   ....[43]....
        /*04f0*/ 	.word	0xffffffff


	//   ....[44]....
        /*04f4*/ 	.word	0xffffffff


	//   ....[45]....
        /*04f8*/ 	.word	0xffffffff


	//   ....[46]....
        /*04fc*/ 	.word	0xffffffff


	//   ....[47]....
        /*0500*/ 	.word	0xffffffff


	//   ....[48]....
        /*0504*/ 	.word	0xffffffff


	//   ....[49]....
        /*0508*/ 	.word	0xffffffff


	//   ....[50]....
        /*050c*/ 	.word	0xffffffff


	//   ....[51]....
        /*0510*/ 	.word	0xffffffff


	//   ....[52]....
        /*0514*/ 	.word	0xffffffff


	//   ....[53]....
        /*0518*/ 	.word	0xffffffff


	//   ....[54]....
        /*051c*/ 	.word	0xffffffff


	//   ....[55]....
        /*0520*/ 	.word	0xffffffff


	//   ....[56]....
        /*0524*/ 	.word	0xffffffff


	//   ....[57]....
        /*0528*/ 	.word	0xffffffff


	//   ....[58]....
        /*052c*/ 	.word	0xffffffff


	//   ....[59]....
        /*0530*/ 	.word	0xffffffff


	//   ....[60]....
        /*0534*/ 	.word	0xffffffff


	//   ....[61]....
        /*0538*/ 	.word	0xffffffff


	//   ....[62]....
        /*053c*/ 	.word	0xffffffff


	//   ....[63]....
        /*0540*/ 	.word	0xffffffff


	//   ....[64]....
        /*0544*/ 	.word	0xffffffff


	//   ....[65]....
        /*0548*/ 	.word	0xffffffff


	//   ....[66]....
        /*054c*/ 	.word	0xffffffff


	//   ....[67]....
        /*0550*/ 	.word	0xffffffff


	//   ....[68]....
        /*0554*/ 	.word	0xffffffff


	//   ....[69]....
        /*0558*/ 	.word	0xffffffff


	//   ....[70]....
        /*055c*/ 	.word	0xffffffff


	//   ....[71]....
        /*0560*/ 	.word	0xffffffff


	//   ....[72]....
        /*0564*/ 	.word	0xffffffff


	//   ....[73]....
        /*0568*/ 	.word	0xffffffff


	//   ....[74]....
        /*056c*/ 	.word	0xffffffff


	//   ....[75]....
        /*0570*/ 	.word	0xffffffff


	//   ....[76]....
        /*0574*/ 	.word	0xffffffff


	//   ....[77]....
        /*0578*/ 	.word	0xffffffff


	//   ....[78]....
        /*057c*/ 	.word	0xffffffff


	//   ....[79]....
        /*0580*/ 	.word	0xffffffff


	//   ....[80]....
        /*0584*/ 	.word	0xffffffff


	//   ....[81]....
        /*0588*/ 	.word	0xffffffff


	//   ....[82]....
        /*058c*/ 	.word	0xffffffff


	//   ....[83]....
        /*0590*/ 	.word	0xffffffff


	//   ....[84]....
        /*0594*/ 	.word	0x0500000f


	//   ....[85]....
        /*0598*/ 	.word	0x0500000f


	//   ....[86]....
        /*059c*/ 	.word	0x0500000f


	//   ....[87]....
        /*05a0*/ 	.word	0x0500000f


	//   ....[88]....
        /*05a4*/ 	.word	0x0500000f


	//   ....[89]....
        /*05a8*/ 	.word	0x0500000f


	//   ....[90]....
        /*05ac*/ 	.word	0x0500000f


	//   ....[91]....
        /*05b0*/ 	.word	0x0500000f


	//   ....[92]....
        /*05b4*/ 	.word	0x0500000f


	//   ....[93]....
        /*05b8*/ 	.word	0x0500000f


	//   ....[94]....
        /*05bc*/ 	.word	0x0500000f


	//   ....[95]....
        /*05c0*/ 	.word	0x0500000f


	//   ....[96]....
        /*05c4*/ 	.word	0x0500000f


	//   ....[97]....
        /*05c8*/ 	.word	0x0500000f


	//   ....[98]....
        /*05cc*/ 	.word	0x0500000f


	//   ....[99]....
        /*05d0*/ 	.word	0x0500000f


	//   ....[100]....
        /*05d4*/ 	.word	0x0500000f


	//   ....[101]....
        /*05d8*/ 	.word	0x0500000f


	//   ....[102]....
        /*05dc*/ 	.word	0x0500000f


	//   ....[103]....
        /*05e0*/ 	.word	0x0500000f


	//   ....[104]....
        /*05e4*/ 	.word	0x0500000f


	//   ....[105]....
        /*05e8*/ 	.word	0x0500000f


	//   ....[106]....
        /*05ec*/ 	.word	0x0500000f


	//   ....[107]....
        /*05f0*/ 	.word	0x0500000f


	//   ....[108]....
        /*05f4*/ 	.word	0x0500000f


	//   ....[109]....
        /*05f8*/ 	.word	0x0500000f


	//   ....[110]....
        /*05fc*/ 	.word	0x0500000f


	//   ....[111]....
        /*0600*/ 	.word	0x0500000f


	//----- nvinfo : EIATTR_COOP_GROUP_INSTR_OFFSETS
	.align		4
.L_1395:
        /*0604*/ 	.byte	0x04, 0x28
        /*0606*/ 	.short	(.L_1397 - .L_1396)


	//   ....[0]....
.L_1396:
        /*0608*/ 	.word	0x00000060


	//   ....[1]....
        /*060c*/ 	.word	0x000001c0


	//   ....[2]....
        /*0610*/ 	.word	0x00000270


	//   ....[3]....
        /*0614*/ 	.word	0x00000430


	//   ....[4]....
        /*0618*/ 	.word	0x00000590


	//   ....[5]....
        /*061c*/ 	.word	0x000006b0


	//   ....[6]....
        /*0620*/ 	.word	0x00000810


	//   ....[7]....
        /*0624*/ 	.word	0x00006ee0


	//   ....[8]....
        /*0628*/ 	.word	0x0000c370


	//   ....[9]....
        /*062c*/ 	.word	0x0000c390


	//   ....[10]....
        /*0630*/ 	.word	0x0000cab0


	//   ....[11]....
        /*0634*/ 	.word	0x0000caf0


	//   ....[12]....
        /*0638*/ 	.word	0x0000ea60


	//   ....[13]....
        /*063c*/ 	.word	0x0000eb70


	//   ....[14]....
        /*0640*/ 	.word	0x0000f340


	//   ....[15]....
        /*0644*/ 	.word	0x0000f3f0


	//   ....[16]....
        /*0648*/ 	.word	0x00010d70


	//   ....[17]....
        /*064c*/ 	.word	0x00010db0


	//   ....[18]....
        /*0650*/ 	.word	0x00010e00


	//   ....[19]....
        /*0654*/ 	.word	0x00010e70


	//   ....[20]....
        /*0658*/ 	.word	0x00012520


	//   ....[21]....
        /*065c*/ 	.word	0x00012530


	//   ....[22]....
        /*0660*/ 	.word	0x000125c0


	//   ....[23]....
        /*0664*/ 	.word	0x000125d0


	//   ....[24]....
        /*0668*/ 	.word	0x00013120


	//   ....[25]....
        /*066c*/ 	.word	0x00013130


	//   ....[26]....
        /*0670*/ 	.word	0x00013140


	//   ....[27]....
        /*0674*/ 	.word	0x00013150


	//   ....[28]....
        /*0678*/ 	.word	0x00013160


	//   ....[29]....
        /*067c*/ 	.word	0x00013170


	//   ....[30]....
        /*0680*/ 	.word	0x00013180


	//   ....[31]....
        /*0684*/ 	.word	0x00013190


	//   ....[32]....
        /*0688*/ 	.word	0x000131a0


	//   ....[33]....
        /*068c*/ 	.word	0x000131b0


	//   ....[34]....
        /*0690*/ 	.word	0x000131c0


	//   ....[35]....
        /*0694*/ 	.word	0x000131d0


	//   ....[36]....
        /*0698*/ 	.word	0x000131f0


	//   ....[37]....
        /*069c*/ 	.word	0x00013210


	//   ....[38]....
        /*06a0*/ 	.word	0x00013230


	//   ....[39]....
        /*06a4*/ 	.word	0x00013250


	//   ....[40]....
        /*06a8*/ 	.word	0x00013260


	//   ....[41]....
        /*06ac*/ 	.word	0x00013270


	//   ....[42]....
        /*06b0*/ 	.word	0x00013280


	//   ....[43]....
        /*06b4*/ 	.word	0x00013290


	//   ....[44]....
        /*06b8*/ 	.word	0x000132a0


	//   ....[45]....
        /*06bc*/ 	.word	0x000132b0


	//   ....[46]....
        /*06c0*/ 	.word	0x000132d0


	//   ....[47]....
        /*06c4*/ 	.word	0x000132e0


	//   ....[48]....
        /*06c8*/ 	.word	0x00014980


	//   ....[49]....
        /*06cc*/ 	.word	0x00014b50


	//   ....[50]....
        /*06d0*/ 	.word	0x00014b80


	//   ....[51]....
        /*06d4*/ 	.word	0x00014bb0


	//   ....[52]....
        /*06d8*/ 	.word	0x00014be0


	//   ....[53]....
        /*06dc*/ 	.word	0x00014c10


	//   ....[54]....
        /*06e0*/ 	.word	0x00014c40


	//   ....[55]....
        /*06e4*/ 	.word	0x00014db0


	//   ....[56]....
        /*06e8*/ 	.word	0x00014de0


	//   ....[57]....
        /*06ec*/ 	.word	0x00014e10


	//   ....[58]....
        /*06f0*/ 	.word	0x00014e40


	//   ....[59]....
        /*06f4*/ 	.word	0x00014e70


	//   ....[60]....
        /*06f8*/ 	.word	0x00014ea0


	//   ....[61]....
        /*06fc*/ 	.word	0x00014f40


	//   ....[62]....
        /*0700*/ 	.word	0x00014fa0


	//   ....[63]....
        /*0704*/ 	.word	0x00015040


	//   ....[64]....
        /*0708*/ 	.word	0x00015ec0


	//   ....[65]....
        /*070c*/ 	.word	0x00017dc0


	//   ....[66]....
        /*0710*/ 	.word	0x0001a090


	//   ....[67]....
        /*0714*/ 	.word	0x0001a0c0


	//   ....[68]....
        /*0718*/ 	.word	0x0001a100


	//   ....[69]....
        /*071c*/ 	.word	0x0001a130


	//   ....[70]....
        /*0720*/ 	.word	0x0001a160


	//   ....[71]....
        /*0724*/ 	.word	0x0001a190


	//   ....[72]....
        /*0728*/ 	.word	0x0001a1c0


	//   ....[73]....
        /*072c*/ 	.word	0x0001a1f0


	//   ....[74]....
        /*0730*/ 	.word	0x0001a370


	//   ....[75]....
        /*0734*/ 	.word	0x0001a3a0


	//   ....[76]....
        /*0738*/ 	.word	0x0001a3d0


	//   ....[77]....
        /*073c*/ 	.word	0x0001a400


	//   ....[78]....
        /*0740*/ 	.word	0x0001a430


	//   ....[79]....
        /*0744*/ 	.word	0x0001a460


	//   ....[80]....
        /*0748*/ 	.word	0x0001a520


	//   ....[81]....
        /*074c*/ 	.word	0x0001a540


	//   ....[82]....
        /*0750*/ 	.word	0x0001a5b0


	//   ....[83]....
        /*0754*/ 	.word	0x0001ac50


	//   ....[84]....
        /*0758*/ 	.word	0x0001b0c0


	//   ....[85]....
        /*075c*/ 	.word	0x0001b160


	//   ....[86]....
        /*0760*/ 	.word	0x0001b200


	//   ....[87]....
        /*0764*/ 	.word	0x0001b2a0


	//   ....[88]....
        /*0768*/ 	.word	0x0001b380


	//   ....[89]....
        /*076c*/ 	.word	0x0001b420


	//   ....[90]....
        /*0770*/ 	.word	0x0001b4c0


	//   ....[91]....
        /*0774*/ 	.word	0x0001b560


	//   ....[92]....
        /*0778*/ 	.word	0x0001b860


	//   ....[93]....
        /*077c*/ 	.word	0x0001bb40


	//   ....[94]....
        /*0780*/ 	.word	0x0001bf30


	//   ....[95]....
        /*0784*/ 	.word	0x0001bfd0


	//   ....[96]....
        /*0788*/ 	.word	0x0001c0f0


	//   ....[97]....
        /*078c*/ 	.word	0x0001c160


	//   ....[98]....
        /*0790*/ 	.word	0x0001c1d0


	//   ....[99]....
        /*0794*/ 	.word	0x0001c240


	//   ....[100]....
        /*0798*/ 	.word	0x0001c2b0


	//   ....[101]....
        /*079c*/ 	.word	0x0001c330


	//   ....[102]....
        /*07a0*/ 	.word	0x0001c3c0


	//   ....[103]....
        /*07a4*/ 	.word	0x0001c450


	//   ....[104]....
        /*07a8*/ 	.word	0x0001c4c0


	//   ....[105]....
        /*07ac*/ 	.word	0x0001c530


	//   ....[106]....
        /*07b0*/ 	.word	0x0001c5a0


	//   ....[107]....
        /*07b4*/ 	.word	0x0001c620


	//   ....[108]....
        /*07b8*/ 	.word	0x0001c690


	//   ....[109]....
        /*07bc*/ 	.word	0x0001c730


	//   ....[110]....
        /*07c0*/ 	.word	0x0001c7c0


	//   ....[111]....
        /*07c4*/ 	.word	0x0001c8f0


	//----- nvinfo : EIATTR_REG_RECONFIG
	.align		4
.L_1397:
        /*07c8*/ 	.byte	0x01, 0x54
	.zero		2


	//----- nvinfo : EIATTR_SYSCALL_OFFSETS
	.align		4
        /*07cc*/ 	.byte	0x04, 0x46
        /*07ce*/ 	.short	(.L_1399 - .L_1398)


	//   ....[0]....
.L_1398:
        /*07d0*/ 	.word	0x000018c0


	//   ....[1]....
        /*07d4*/ 	.word	0x00001a10


	//   ....[2]....
        /*07d8*/ 	.word	0x00007050


	//   ....[3]....
        /*07dc*/ 	.word	0x000073f0


	//   ....[4]....
        /*07e0*/ 	.word	0x00017560


	//   ....[5]....
        /*07e4*/ 	.word	0x00017690


	//   ....[6]....
        /*07e8*/ 	.word	0x000177c0


	//   ....[7]....
        /*07ec*/ 	.word	0x000178f0


	//----- nvinfo : EIATTR_MBARRIER_INSTR_OFFSETS
	.align		4
.L_1399:
        /*07f0*/ 	.byte	0x04, 0x39
        /*07f2*/ 	.short	(.L_1401 - .L_1400)


	//   ....[0]....
.L_1400:
        /*07f4*/ 	.word	0x000002e0
        /*07f8*/ 	.word	0x000000ff
        /*07fc*/ 	.word	0x00019c00
        /*0800*/ 	.short	0x0100
        /*0802*/ 	.byte	0x08
	.zero		1


	//   ....[1]....
        /*0804*/ 	.word	0x000002f0
        /*0808*/ 	.word	0x000000ff
        /*080c*/ 	.word	0x00019c20
        /*0810*/ 	.short	0x0100
        /*0812*/ 	.byte	0x08
	.zero		1


	//   ....[2]....
        /*0814*/ 	.word	0x000003e0
        /*0818*/ 	.word	0x000000ff
        /*081c*/ 	.word	0x00019c30
        /*0820*/ 	.short	0x0100
        /*0822*/ 	.byte	0x08
	.zero		1


	//   ....[3]....
        /*0824*/ 	.word	0x000003f0
        /*0828*/ 	.word	0x000000ff
        /*082c*/ 	.word	0x00019c40
        /*0830*/ 	.short	0x0100
        /*0832*/ 	.byte	0x08
	.zero		1


	//   ....[4]....
        /*0834*/ 	.word	0x00000400
        /*0838*/ 	.word	0x000000ff
        /*083c*/ 	.word	0x00019c38
        /*0840*/ 	.short	0x0100
        /*0842*/ 	.byte	0x08
	.zero		1


	//   ....[5]....
        /*0844*/ 	.word	0x00000410
        /*0848*/ 	.word	0x000000ff
        /*084c*/ 	.word	0x00019c48
        /*0850*/ 	.short	0x0100
        /*0852*/ 	.byte	0x08
	.zero		1


	//   ....[6]....
        /*0854*/ 	.word	0x00000540
        /*0858*/ 	.word	0x000000ff
        /*085c*/ 	.word	0x00019c50
        /*0860*/ 	.short	0x0100
        /*0862*/ 	.byte	0x08
	.zero		1


	//   ....[7]....
        /*0864*/ 	.word	0x00000550
        /*0868*/ 	.word	0x000000ff
        /*086c*/ 	.word	0x00019c60
        /*0870*/ 	.short	0x0100
        /*0872*/ 	.byte	0x08
	.zero		1


	//   ....[8]....
        /*0874*/ 	.word	0x00000560
        /*0878*/ 	.word	0x000000ff
        /*087c*/ 	.word	0x00019c58
        /*0880*/ 	.short	0x0100
        /*0882*/ 	.byte	0x08
	.zero		1


	//   ....[9]....
        /*0884*/ 	.word	0x00000570
        /*0888*/ 	.word	0x000000ff
        /*088c*/ 	.word	0x00019c68
        /*0890*/ 	.short	0x0100
        /*0892*/ 	.byte	0x08
	.zero		1


	//   ....[10]....
        /*0894*/ 	.word	0x00000660
        /*0898*/ 	.word	0x000000ff
        /*089c*/ 	.word	0x00019c70
        /*08a0*/ 	.short	0x0100
        /*08a2*/ 	.byte	0x06
	.zero		1


	//   ....[11]....
        /*08a4*/ 	.word	0x00000670
        /*08a8*/ 	.word	0x000000ff
        /*08ac*/ 	.word	0x00019c80
        /*08b0*/ 	.short	0x0100
        /*08b2*/ 	.byte	0x06
	.zero		1


	//   ....[12]....
        /*08b4*/ 	.word	0x00000680
        /*08b8*/ 	.word	0x000000ff
        /*08bc*/ 	.word	0x00019c78
        /*08c0*/ 	.short	0x0100
        /*08c2*/ 	.byte	0x06
	.zero		1


	//   ....[13]....
        /*08c4*/ 	.word	0x00000690
        /*08c8*/ 	.word	0x000000ff
        /*08cc*/ 	.word	0x00019c88
        /*08d0*/ 	.short	0x0100
        /*08d2*/ 	.byte	0x06
	.zero		1


	//   ....[14]....
        /*08d4*/ 	.word	0x000007c0
        /*08d8*/ 	.word	0x000000ff
        /*08dc*/ 	.word	0x00019c90
        /*08e0*/ 	.short	0x0100
        /*08e2*/ 	.byte	0x08
	.zero		1


	//   ....[15]....
        /*08e4*/ 	.word	0x000007d0
        /*08e8*/ 	.word	0x000000ff
        /*08ec*/ 	.word	0x00019ca0
        /*08f0*/ 	.short	0x0100
        /*08f2*/ 	.byte	0x08
	.zero		1


	//   ....[16]....
        /*08f4*/ 	.word	0x000007e0
        /*08f8*/ 	.word	0x000000ff
        /*08fc*/ 	.word	0x00019c98
        /*0900*/ 	.short	0x0100
        /*0902*/ 	.byte	0x08
	.zero		1


	//   ....[17]....
        /*0904*/ 	.word	0x000007f0
        /*0908*/ 	.word	0x000000ff
        /*090c*/ 	.word	0x00019ca8
        /*0910*/ 	.short	0x0100
        /*0912*/ 	.byte	0x08
	.zero		1


	//   ....[18]....
        /*0914*/ 	.word	0x00000920
        /*0918*/ 	.word	0x000000ff
        /*091c*/ 	.word	0x00019cb0
        /*0920*/ 	.short	0x0100
        /*0922*/ 	.byte	0x08
	.zero		1


	//   ....[19]....
        /*0924*/ 	.word	0x00000930
        /*0928*/ 	.word	0x000000ff
        /*092c*/ 	.word	0x00019cc0
        /*0930*/ 	.short	0x0100
        /*0932*/ 	.byte	0x08
	.zero		1


	//   ....[20]....
        /*0934*/ 	.word	0x00000940
        /*0938*/ 	.word	0x000000ff
        /*093c*/ 	.word	0x00019cb8
        /*0940*/ 	.short	0x0100
        /*0942*/ 	.byte	0x08
	.zero		1


	//   ....[21]....
        /*0944*/ 	.word	0x00000950
        /*0948*/ 	.word	0x000000ff
        /*094c*/ 	.word	0x00019cc8
        /*0950*/ 	.short	0x0100
        /*0952*/ 	.byte	0x08
	.zero		1


	//   ....[22]....
        /*0954*/ 	.word	0x00002870
        /*0958*/ 	.word	0x00000055
        /*095c*/ 	.word	0x00019c90
        /*0960*/ 	.short	0x010a
        /*0962*/ 	.byte	0x3f
	.zero		1


	//   ....[23]....
        /*0964*/ 	.word	0x00004260
        /*0968*/ 	.word	0x00000055
        /*096c*/ 	.word	0x00019c90
        /*0970*/ 	.short	0x010a
        /*0972*/ 	.byte	0x3f
	.zero		1


	//   ....[24]....
        /*0974*/ 	.word	0x00006360
        /*0978*/ 	.word	0x00000055
        /*097c*/ 	.word	0x00019c90
        /*0980*/ 	.short	0x010a
        /*0982*/ 	.byte	0x3f
	.zero		1


	//   ....[25]....
        /*0984*/ 	.word	0x00006530
        /*0988*/ 	.word	0x00000008
        /*098c*/ 	.word	0x00000000
        /*0990*/ 	.short	0x0101
        /*0992*/ 	.byte	0x3f
	.zero		1


	//   ....[26]....
        /*0994*/ 	.word	0x00006570
        /*0998*/ 	.word	0x00000055
        /*099c*/ 	.word	0x00019cb0
        /*09a0*/ 	.short	0x010a
        /*09a2*/ 	.byte	0x3f
	.zero		1


	//   ....[27]....
        /*09a4*/ 	.word	0x000067f0
        /*09a8*/ 	.word	0x00000055
        /*09ac*/ 	.word	0x00000000
        /*09b0*/ 	.short	0x0101
        /*09b2*/ 	.byte	0x3f
	.zero		1


	//   ....[28]....
        /*09b4*/ 	.word	0x000070f0
        /*09b8*/ 	.word	0x00000010
        /*09bc*/ 	.word	0x00019c00
        /*09c0*/ 	.short	0x010a
        /*09c2*/ 	.byte	0x3f
	.zero		1


	//   ....[29]....
        /*09c4*/ 	.word	0x00007140
        /*09c8*/ 	.word	0x00000010
        /*09cc*/ 	.word	0x00019c00
        /*09d0*/ 	.short	0x010a
        /*09d2*/ 	.byte	0x3f
	.zero		1


	//   ....[30]....
        /*09d4*/ 	.word	0x00007ad0
        /*09d8*/ 	.word	0x00000010
        /*09dc*/ 	.word	0x00019c00
        /*09e0*/ 	.short	0x010a
        /*09e2*/ 	.byte	0x3f
	.zero		1


	//   ....[31]....
        /*09e4*/ 	.word	0x00009840
        /*09e8*/ 	.word	0x00000010
        /*09ec*/ 	.word	0x00019c00
        /*09f0*/ 	.short	0x010a
        /*09f2*/ 	.byte	0x3f
	.zero		1


	//   ....[32]....
        /*09f4*/ 	.word	0x0000b9d0
        /*09f8*/ 	.word	0x0000000a
        /*09fc*/ 	.word	0x00019c30
        /*0a00*/ 	.short	0x010a
        /*0a02*/ 	.byte	0x3f
	.zero		1


	//   ....[33]....
        /*0a04*/ 	.word	0x0000ba80
        /*0a08*/ 	.word	0x0000000a
        /*0a0c*/ 	.word	0x00019c30
        /*0a10*/ 	.short	0x010a
        /*0a12*/ 	.byte	0x3f
	.zero		1


	//   ....[34]....
        /*0a14*/ 	.word	0x0000cf50
        /*0a18*/ 	.word	0x0000003d
        /*0a1c*/ 	.word	0x00000000
        /*0a20*/ 	.short	0x0101
        /*0a22*/ 	.byte	0x3f
	.zero		1


	//   ....[35]....
        /*0a24*/ 	.word	0x0000deb0
        /*0a28*/ 	.word	0x00000015
        /*0a2c*/ 	.word	0x00019c30
        /*0a30*/ 	.short	0x010a
        /*0a32*/ 	.byte	0x3f
	.zero		1


	//   ....[36]....
        /*0a34*/ 	.word	0x0000df30
        /*0a38*/ 	.word	0x00000015
        /*0a3c*/ 	.word	0x00019c30
        /*0a40*/ 	.short	0x010a
        /*0a42*/ 	.byte	0x3f
	.zero		1


	//   ....[37]....
        /*0a44*/ 	.word	0x0000e130
        /*0a48*/ 	.word	0x00000098
        /*0a4c*/ 	.word	0x00019c50
        /*0a50*/ 	.short	0x010a
        /*0a52*/ 	.byte	0x3f
	.zero		1


	//   ....[38]....
        /*0a54*/ 	.word	0x0000e180
        /*0a58*/ 	.word	0x00000098
        /*0a5c*/ 	.word	0x00019c50
        /*0a60*/ 	.short	0x010a
        /*0a62*/ 	.byte	0x3f
	.zero		1


	//   ....[39]....
        /*0a64*/ 	.word	0x0000f890
        /*0a68*/ 	.word	0x00000015
        /*0a6c*/ 	.word	0x00000000
        /*0a70*/ 	.short	0x0101
        /*0a72*/ 	.byte	0x3f
	.zero		1


	//   ....[40]....
        /*0a74*/ 	.word	0x0000fe90
        /*0a78*/ 	.word	0x00000098
        /*0a7c*/ 	.word	0x00000000
        /*0a80*/ 	.short	0x0101
        /*0a82*/ 	.byte	0x3f
	.zero		1


	//   ....[41]....
        /*0a84*/ 	.word	0x00010520
        /*0a88*/ 	.word	0x00000000
        /*0a8c*/ 	.word	0x00019c30
        /*0a90*/ 	.short	0x010a
        /*0a92*/ 	.byte	0x3f
	.zero		1


	//   ....[42]....
        /*0a94*/ 	.word	0x000105a0
        /*0a98*/ 	.word	0x00000000
        /*0a9c*/ 	.word	0x00019c30
        /*0aa0*/ 	.short	0x010a
        /*0aa2*/ 	.byte	0x3f
	.zero		1


	//   ....[43]....
        /*0aa4*/ 	.word	0x000107a0
        /*0aa8*/ 	.word	0x00000015
        /*0aac*/ 	.word	0x00019c50
        /*0ab0*/ 	.short	0x010a
        /*0ab2*/ 	.byte	0x3f
	.zero		1


	//   ....[44]....
        /*0ab4*/ 	.word	0x000107f0
        /*0ab8*/ 	.word	0x00000015
        /*0abc*/ 	.word	0x00019c50
        /*0ac0*/ 	.short	0x010a
        /*0ac2*/ 	.byte	0x3f
	.zero		1


	//   ....[45]....
        /*0ac4*/ 	.word	0x00011680
        /*0ac8*/ 	.word	0x00000053
        /*0acc*/ 	.word	0x00000000
        /*0ad0*/ 	.short	0x0101
        /*0ad2*/ 	.byte	0x3f
	.zero		1


	//   ....[46]....
        /*0ad4*/ 	.word	0x00012140
        /*0ad8*/ 	.word	0x00000015
        /*0adc*/ 	.word	0x00000000
        /*0ae0*/ 	.short	0x0101
        /*0ae2*/ 	.byte	0x3f
	.zero		1


	//   ....[47]....
        /*0ae4*/ 	.word	0x000121c0
        /*0ae8*/ 	.word	0x0000000c
        /*0aec*/ 	.word	0x00019c50
        /*0af0*/ 	.short	0x010a
        /*0af2*/ 	.byte	0x3f
	.zero		1


	//   ....[48]....
        /*0af4*/ 	.word	0x00012210
        /*0af8*/ 	.word	0x0000000c
        /*0afc*/ 	.word	0x00019c50
        /*0b00*/ 	.short	0x010a
        /*0b02*/ 	.byte	0x3f
	.zero		1


	//   ....[49]....
        /*0b04*/ 	.word	0x00012b20
        /*0b08*/ 	.word	0x00000000
        /*0b0c*/ 	.word	0x00000000
        /*0b10*/ 	.short	0x0101
        /*0b12*/ 	.byte	0x3f
	.zero		1


	//   ....[50]....
        /*0b14*/ 	.word	0x00013dd0
        /*0b18*/ 	.word	0x00000014
        /*0b1c*/ 	.word	0x00000000
        /*0b20*/ 	.short	0x0101
        /*0b22*/ 	.byte	0x3f
	.zero		1


	//   ....[51]....
        /*0b24*/ 	.word	0x00015fd0
        /*0b28*/ 	.word	0x0000000c
        /*0b2c*/ 	.word	0x00019c20
        /*0b30*/ 	.short	0x010a
        /*0b32*/ 	.byte	0x3f
	.zero		1


	//   ....[52]....
        /*0b34*/ 	.word	0x00016060
        /*0b38*/ 	.word	0x00000009
        /*0b3c*/ 	.word	0x00019ca0
        /*0b40*/ 	.short	0x010a
        /*0b42*/ 	.byte	0x3f
	.zero		1


	//   ....[53]....
        /*0b44*/ 	.word	0x000164b0
        /*0b48*/ 	.word	0x00000009
        /*0b4c*/ 	.word	0x00019cc0
        /*0b50*/ 	.short	0x010a
        /*0b52*/ 	.byte	0x3f
	.zero		1


	//   ....[54]....
        /*0b54*/ 	.word	0x000169c0
        /*0b58*/ 	.word	0x00000009
        /*0b5c*/ 	.word	0x00019ca0
        /*0b60*/ 	.short	0x010a
        /*0b62*/ 	.byte	0x3f
	.zero		1


	//   ....[55]....
        /*0b64*/ 	.word	0x00016e00
        /*0b68*/ 	.word	0x00000009
        /*0b6c*/ 	.word	0x00019cc0
        /*0b70*/ 	.short	0x010a
        /*0b72*/ 	.byte	0x3f
	.zero		1


	//   ....[56]....
        /*0b74*/ 	.word	0x00017fd0
        /*0b78*/ 	.word	0x00000005
        /*0b7c*/ 	.word	0x00019c80
        /*0b80*/ 	.short	0x010a
        /*0b82*/ 	.byte	0x3f
	.zero		1


	//   ....[57]....
        /*0b84*/ 	.word	0x00018220
        /*0b88*/ 	.word	0x00000005
        /*0b8c*/ 	.word	0x00019c40
        /*0b90*/ 	.short	0x010a
        /*0b92*/ 	.byte	0x3f
	.zero		1


	//   ....[58]....
        /*0b94*/ 	.word	0x000186f0
        /*0b98*/ 	.word	0x0000001c
        /*0b9c*/ 	.word	0x00019c20
        /*0ba0*/ 	.short	0x010a
        /*0ba2*/ 	.byte	0x3f
	.zero		1


	//   ....[59]....
        /*0ba4*/ 	.word	0x000189a0
        /*0ba8*/ 	.word	0x00000005
        /*0bac*/ 	.word	0x00019c80
        /*0bb0*/ 	.short	0x010a
        /*0bb2*/ 	.byte	0x3f
	.zero		1


	//   ....[60]....
        /*0bb4*/ 	.word	0x00018de0
        /*0bb8*/ 	.word	0x00000005
        /*0bbc*/ 	.word	0x00019c40
        /*0bc0*/ 	.short	0x010a
        /*0bc2*/ 	.byte	0x3f
	.zero		1


	//   ....[61]....
        /*0bc4*/ 	.word	0x00019280
        /*0bc8*/ 	.word	0x0000000d
        /*0bcc*/ 	.word	0x00019c70
        /*0bd0*/ 	.short	0x010a
        /*0bd2*/ 	.byte	0x3f
	.zero		1


	//   ....[62]....
        /*0bd4*/ 	.word	0x00019300
        /*0bd8*/ 	.word	0x0000000d
        /*0bdc*/ 	.word	0x00019c60
        /*0be0*/ 	.short	0x010a
        /*0be2*/ 	.byte	0x3f
	.zero		1


	//   ....[63]....
        /*0be4*/ 	.word	0x00019760
        /*0be8*/ 	.word	0x0000000d
        /*0bec*/ 	.word	0x00019c50
        /*0bf0*/ 	.short	0x0101
        /*0bf2*/ 	.byte	0x3f
	.zero		1


	//   ....[64]....
        /*0bf4*/ 	.word	0x000197e0
        /*0bf8*/ 	.word	0x0000000d
        /*0bfc*/ 	.word	0x00000000
        /*0c00*/ 	.short	0x0101
        /*0c02*/ 	.byte	0x3f
	.zero		1


	//   ....[65]....
        /*0c04*/ 	.word	0x00019980
        /*0c08*/ 	.word	0x00000000
        /*0c0c*/ 	.word	0x00019c70
        /*0c10*/ 	.short	0x010a
        /*0c12*/ 	.byte	0x3f
	.zero		1


	//   ....[66]....
        /*0c14*/ 	.word	0x000199f0
        /*0c18*/ 	.word	0x00000000
        /*0c1c*/ 	.word	0x00019c60
        /*0c20*/ 	.short	0x010a
        /*0c22*/ 	.byte	0x3f
	.zero		1


	//   ....[67]....
        /*0c24*/ 	.word	0x00019e60
        /*0c28*/ 	.word	0x00000000
        /*0c2c*/ 	.word	0x00019c50
        /*0c30*/ 	.short	0x0101
        /*0c32*/ 	.byte	0x3f
	.zero		1


	//   ....[68]....
        /*0c34*/ 	.word	0x00019ef0
        /*0c38*/ 	.word	0x00000002
        /*0c3c*/ 	.word	0x00000000
        /*0c40*/ 	.short	0x0101
        /*0c42*/ 	.byte	0x3f
	.zero		1


	//   ....[69]....
        /*0c44*/ 	.word	0x0001abd0
        /*0c48*/ 	.word	0x00000007
        /*0c4c*/ 	.word	0x00019c20
        /*0c50*/ 	.short	0x010a
        /*0c52*/ 	.byte	0x3f
	.zero		1


	//   ....[70]....
        /*0c54*/ 	.word	0x0001ad60
        /*0c58*/ 	.word	0x00000005
        /*0c5c*/ 	.word	0x00000000
        /*0c60*/ 	.short	0x010a
        /*0c62*/ 	.byte	0x3f
	.zero		1


	//   ....[71]....
        /*0c64*/ 	.word	0x0001add0
        /*0c68*/ 	.word	0x00000003
        /*0c6c*/ 	.word	0x00000000
        /*0c70*/ 	.short	0x010a
        /*0c72*/ 	.byte	0x3f
	.zero		1


	//   ....[72]....
        /*0c74*/ 	.word	0x0001ae20
        /*0c78*/ 	.word	0x00000003
        /*0c7c*/ 	.word	0x00019c60
        /*0c80*/ 	.short	0x010a
        /*0c82*/ 	.byte	0x3f
	.zero		1


	//   ....[73]....
        /*0c84*/ 	.word	0x0001ae70
        /*0c88*/ 	.word	0x00000005
        /*0c8c*/ 	.word	0x00019c60
        /*0c90*/ 	.short	0x010a
        /*0c92*/ 	.byte	0x3f
	.zero		1


	//   ....[74]....
        /*0c94*/ 	.word	0x0001aeb0
        /*0c98*/ 	.word	0x00000003
        /*0c9c*/ 	.word	0x00019c80
        /*0ca0*/ 	.short	0x010a
        /*0ca2*/ 	.byte	0x3f
	.zero		1


	//   ....[75]....
        /*0ca4*/ 	.word	0x0001aed0
        /*0ca8*/ 	.word	0x00000005
        /*0cac*/ 	.word	0x00019c80
        /*0cb0*/ 	.short	0x010a
        /*0cb2*/ 	.byte	0x3f
	.zero		1


	//   ....[76]....
        /*0cb4*/ 	.word	0x0001af30
        /*0cb8*/ 	.word	0x00000055
        /*0cbc*/ 	.word	0x00019c90
        /*0cc0*/ 	.short	0x010a
        /*0cc2*/ 	.byte	0x3f
	.zero		1


	//   ....[77]....
        /*0cc4*/ 	.word	0x0001af80
        /*0cc8*/ 	.word	0x00000055
        /*0ccc*/ 	.word	0x00019c90
        /*0cd0*/ 	.short	0x010a
        /*0cd2*/ 	.byte	0x3f
	.zero		1


	//   ....[78]....
        /*0cd4*/ 	.word	0x0001afd0
        /*0cd8*/ 	.word	0x00000055
        /*0cdc*/ 	.word	0x00019c90
        /*0ce0*/ 	.short	0x010a
        /*0ce2*/ 	.byte	0x3f
	.zero		1


	//   ....[79]....
        /*0ce4*/ 	.word	0x0001b020
        /*0ce8*/ 	.word	0x00000055
        /*0cec*/ 	.word	0x00019cb0
        /*0cf0*/ 	.short	0x010a
        /*0cf2*/ 	.byte	0x3f
	.zero		1


	//   ....[80]....
        /*0cf4*/ 	.word	0x0001b2e0
        /*0cf8*/ 	.word	0x00000010
        /*0cfc*/ 	.word	0x00019c00
        /*0d00*/ 	.short	0x010a
        /*0d02*/ 	.byte	0x3f
	.zero		1


	//   ....[81]....
        /*0d04*/ 	.word	0x0001b5a0
        /*0d08*/ 	.word	0x00000010
        /*0d0c*/ 	.word	0x00019c00
        /*0d10*/ 	.short	0x010a
        /*0d12*/ 	.byte	0x3f
	.zero		1


	//   ....[82]....
        /*0d14*/ 	.word	0x0001b5f0
        /*0d18*/ 	.word	0x0000000a
        /*0d1c*/ 	.word	0x00019c30
        /*0d20*/ 	.short	0x010a
        /*0d22*/ 	.byte	0x3f
	.zero		1


	//   ....[83]....
        /*0d24*/ 	.word	0x0001b640
        /*0d28*/ 	.word	0x00000015
        /*0d2c*/ 	.word	0x00019c30
        /*0d30*/ 	.short	0x010a
        /*0d32*/ 	.byte	0x3f
	.zero		1


	//   ....[84]....
        /*0d34*/ 	.word	0x0001b690
        /*0d38*/ 	.word	0x00000098
        /*0d3c*/ 	.word	0x00019c50
        /*0d40*/ 	.short	0x010a
        /*0d42*/ 	.byte	0x3f
	.zero		1


	//   ....[85]....
        /*0d44*/ 	.word	0x0001b6e0
        /*0d48*/ 	.word	0x00000000
        /*0d4c*/ 	.word	0x00019c30
        /*0d50*/ 	.short	0x010a
        /*0d52*/ 	.byte	0x3f
	.zero		1


	//   ....[86]....
        /*0d54*/ 	.word	0x0001b730
        /*0d58*/ 	.word	0x00000015
        /*0d5c*/ 	.word	0x00019c50
        /*0d60*/ 	.short	0x010a
        /*0d62*/ 	.byte	0x3f
	.zero		1


	//   ....[87]....
        /*0d64*/ 	.word	0x0001b780
        /*0d68*/ 	.word	0x0000000c
        /*0d6c*/ 	.word	0x00019c50
        /*0d70*/ 	.short	0x010a
        /*0d72*/ 	.byte	0x3f
	.zero		1


	//   ....[88]....
        /*0d74*/ 	.word	0x0001b920
        /*0d78*/ 	.word	0x0000000c
        /*0d7c*/ 	.word	0x00019c20
        /*0d80*/ 	.short	0x010a
        /*0d82*/ 	.byte	0x3f
	.zero		1


	//   ....[89]....
        /*0d84*/ 	.word	0x0001b970
        /*0d88*/ 	.word	0x00000009
        /*0d8c*/ 	.word	0x00019ca0
        /*0d90*/ 	.short	0x010a
        /*0d92*/ 	.byte	0x3f
	.zero		1


	//   ....[90]....
        /*0d94*/ 	.word	0x0001b9c0
        /*0d98*/ 	.word	0x00000009
        /*0d9c*/ 	.word	0x00019cc0
        /*0da0*/ 	.short	0x010a
        /*0da2*/ 	.byte	0x3f
	.zero		1


	//   ....[91]....
        /*0da4*/ 	.word	0x0001ba10
        /*0da8*/ 	.word	0x00000009
        /*0dac*/ 	.word	0x00019ca0
        /*0db0*/ 	.short	0x010a
        /*0db2*/ 	.byte	0x3f
	.zero		1


	//   ....[92]....
        /*0db4*/ 	.word	0x0001ba60
        /*0db8*/ 	.word	0x00000009
        /*0dbc*/ 	.word	0x00019cc0
        /*0dc0*/ 	.short	0x010a
        /*0dc2*/ 	.byte	0x3f
	.zero		1


	//   ....[93]....
        /*0dc4*/ 	.word	0x0001bc00
        /*0dc8*/ 	.word	0x00000005
        /*0dcc*/ 	.word	0x00019c80
        /*0dd0*/ 	.short	0x010a
        /*0dd2*/ 	.byte	0x3f
	.zero		1


	//   ....[94]....
        /*0dd4*/ 	.word	0x0001bc50
        /*0dd8*/ 	.word	0x00000005
        /*0ddc*/ 	.word	0x00019c40
        /*0de0*/ 	.short	0x010a
        /*0de2*/ 	.byte	0x3f
	.zero		1


	//   ....[95]....
        /*0de4*/ 	.word	0x0001bca0
        /*0de8*/ 	.word	0x0000001c
        /*0dec*/ 	.word	0x00019c20
        /*0df0*/ 	.short	0x010a
        /*0df2*/ 	.byte	0x3f
	.zero		1


	//   ....[96]....
        /*0df4*/ 	.word	0x0001bcf0
        /*0df8*/ 	.word	0x00000005
        /*0dfc*/ 	.word	0x00019c80
        /*0e00*/ 	.short	0x010a
        /*0e02*/ 	.byte	0x3f
	.zero		1


	//   ....[97]....
        /*0e04*/ 	.word	0x0001bd40
        /*0e08*/ 	.word	0x00000005
        /*0e0c*/ 	.word	0x00019c40
        /*0e10*/ 	.short	0x010a
        /*0e12*/ 	.byte	0x3f
	.zero		1


	//   ....[98]....
        /*0e14*/ 	.word	0x0001bd90
        /*0e18*/ 	.word	0x0000000d
        /*0e1c*/ 	.word	0x00019c70
        /*0e20*/ 	.short	0x010a
        /*0e22*/ 	.byte	0x3f
	.zero		1


	//   ....[99]....
        /*0e24*/ 	.word	0x0001bde0
        /*0e28*/ 	.word	0x0000000d
        /*0e2c*/ 	.word	0x00019c60
        /*0e30*/ 	.short	0x010a
        /*0e32*/ 	.byte	0x3f
	.zero		1


	//   ....[100]....
        /*0e34*/ 	.word	0x0001be30
        /*0e38*/ 	.word	0x00000000
        /*0e3c*/ 	.word	0x00019c70
        /*0e40*/ 	.short	0x010a
        /*0e42*/ 	.byte	0x3f
	.zero		1


	//   ....[101]....
        /*0e44*/ 	.word	0x0001be80
        /*0e48*/ 	.word	0x00000000
        /*0e4c*/ 	.word	0x00019c60
        /*0e50*/ 	.short	0x010a
        /*0e52*/ 	.byte	0x3f
	.zero		1


	//   ....[102]....
        /*0e54*/ 	.word	0x0001c810
        /*0e58*/ 	.word	0x00000007
        /*0e5c*/ 	.word	0x00019c20
        /*0e60*/ 	.short	0x010a
        /*0e62*/ 	.byte	0x3f
	.zero		1


	//   ....[103]....
        /*0e64*/ 	.word	0x0001c9b0
        /*0e68*/ 	.word	0x00000005
        /*0e6c*/ 	.word	0x00000000
        /*0e70*/ 	.short	0x010a
        /*0e72*/ 	.byte	0x3f
	.zero		1


	//   ....[104]....
        /*0e74*/ 	.word	0x0001ca00
        /*0e78*/ 	.word	0x00000003
        /*0e7c*/ 	.word	0x00000000
        /*0e80*/ 	.short	0x010a
        /*0e82*/ 	.byte	0x3f
	.zero		1


	//   ....[105]....
        /*0e84*/ 	.word	0x0001ca50
        /*0e88*/ 	.word	0x00000003
        /*0e8c*/ 	.word	0x00019c60
        /*0e90*/ 	.short	0x010a
        /*0e92*/ 	.byte	0x3f
	.zero		1


	//   ....[106]....
        /*0e94*/ 	.word	0x0001caa0
        /*0e98*/ 	.word	0x00000005
        /*0e9c*/ 	.word	0x00019c60
        /*0ea0*/ 	.short	0x010a
        /*0ea2*/ 	.byte	0x3f
	.zero		1


	//   ....[107]....
        /*0ea4*/ 	.word	0x0001caf0
        /*0ea8*/ 	.word	0x00000003
        /*0eac*/ 	.word	0x00019c80
        /*0eb0*/ 	.short	0x010a
        /*0eb2*/ 	.byte	0x3f
	.zero		1


	//----- nvinfo : EIATTR_NUM_MBARRIERS
	.align		4
.L_1401:
        /*0eb4*/ 	.byte	0x03, 0x38
        /*0eb6*/ 	.short	0x0016


	//----- nvinfo : EIATTR_EXIT_INSTR_OFFSETS
	.align		4
        /*0eb8*/ 	.byte	0x04, 0x1c
        /*0eba*/ 	.short	(.L_1403 - .L_1402)


	//   ....[0]....
.L_1402:
        /*0ebc*/ 	.word	0x0001af20


	//----- nvinfo : EIATTR_MAX_THREADS
	.align		4
.L_1403:
        /*0ec0*/ 	.byte	0x04, 0x05
        /*0ec2*/ 	.short	(.L_1405 - .L_1404)
.L_1404:
        /*0ec4*/ 	.word	0x00000200
        /*0ec8*/ 	.word	0x00000001
        /*0ecc*/ 	.word	0x00000001


	//----- nvinfo : EIATTR_CRS_STACK_SIZE
	.align		4
.L_1405:
        /*0ed0*/ 	.byte	0x04, 0x1e
        /*0ed2*/ 	.short	(.L_1407 - .L_1406)
.L_1406:
        /*0ed4*/ 	.word	0x00000000


	//----- nvinfo : EIATTR_CBANK_PARAM_SIZE
	.align		4
.L_1407:
        /*0ed8*/ 	.byte	0x03, 0x19
        /*0eda*/ 	.short	0x0a70


	//----- nvinfo : EIATTR_PARAM_CBANK
	.align		4
        /*0edc*/ 	.byte	0x04, 0x0a
        /*0ede*/ 	.short	(.L_1409 - .L_1408)
	.align		4
.L_1408:
        /*0ee0*/ 	.word	index@(.nv.constant0._ZN7cutlass13device_kernelIN5flash11enable_sm90INS1_16FlashAttnFwdSm90INS1_25CollectiveMainloopFwdSm90ILi2EN4cute5tupleIJNS5_1CILi1EEES8_S8_EEENS6_IJNS7_ILi192EEENS7_ILi128EEENS7_ILi96EEEEEELi96ENS_12float_e4m3_tEfNS_4arch4Sm90ELb1ELb0ELb0ELb1ELb0ELb1ELb0ELb1ELb1ELb0ELb0ELb0EEENS1_21CollectiveEpilogueFwdINS6_IJSA_SC_SB_EEES9_NS_10bfloat16_tESG_Li384ELb1ELb0ELb0ELb1EEENS1_36VarlenDynamicPersistentTileSchedulerILi192ELi128ELi384ELi128ELb0ELb0ELb1ELb1ELb1ELb1EEEEEEEEEvNT_6ParamsE)
        /*0ee4*/ 	.short	0x0210
        /*0ee6*/ 	.short	0x0a70


	//----- nvinfo : EIATTR_SW_WAR
	.align		4
.L_1409:
        /*0ee8*/ 	.byte	0x04, 0x36
        /*0eea*/ 	.short	(.L_1411 - .L_1410)
.L_1410:
        /*0eec*/ 	.word	0x00000008
.L_1411:


//--------------------- .nv.info._ZN7cutlass13device_kernelIN5flash11enable_sm90INS1_16FlashAttnFwdSm90INS1_25CollectiveMainloopFwdSm90ILi2EN4cute5tupleIJNS5_1CILi1EEES8_S8_EEENS6_IJNS7_ILi192EEENS7_ILi160EEENS7_ILi64EEEEEELi64ENS_12float_e4m3_tEfNS_4arch4Sm90ELb0ELb0ELb0ELb0ELb0ELb0ELb0ELb1ELb1ELb0ELb0ELb0EEENS1_21CollectiveEpilogueFwdINS6_IJSA_SC_SB_EEES9_NS_10bfloat16_tESG_Li384ELb0ELb0ELb0ELb1EEENS1_29StaticPersistentTileSchedulerILb0EEEEEEEEEvNT_6ParamsE --------------------------
	.section	.nv.info._ZN7cutlass13device_kernelIN5flash11enable_sm90INS1_16FlashAttnFwdSm90INS1_25CollectiveMainloopFwdSm90ILi2EN4cute5tupleIJNS5_1CILi1EEES8_S8_EEENS6_IJNS7_ILi192EEENS7_ILi160EEENS7_ILi64EEEEEELi64ENS_12float_e4m3_tEfNS_4arch4Sm90ELb0ELb0ELb0ELb0ELb0ELb0ELb0ELb1ELb1ELb0ELb0ELb0EEENS1_21CollectiveEpilogueFwdINS6_IJSA_SC_SB_EEES9_NS_10bfloat16_tESG_Li384ELb0ELb0ELb0ELb1EEENS1_29StaticPersistentTileSchedulerILb0EEEEEEEEEvNT_6ParamsE,"",@"SHT_CUDA_INFO"
	.sectionflags	@""
	.align	4


	//----- nvinfo : EIATTR_CUDA_API_VERSION
	.align		4
        /*0000*/ 	.byte	0x04, 0x37
        /*0002*/ 	.short	(.L_1413 - .L_1412)
.L_1412:
        /*0004*/ 	.word	0x00000082


	//----- nvinfo : EIATTR_KPARAM_INFO
	.align		4
.L_1413:
        /*0008*/ 	.byte	0x04, 0x17
        /*000a*/ 	.short	(.L_1415 - .L_1414)
.L_1414:
        /*000c*/ 	.word	0x00000000
        /*0010*/ 	.short	0x0000
        /*0012*/ 	.short	0x0070
        /*0014*/ 	.byte	0x00, 0xf0, 0x01, 0x2e


	//----- nvinfo : EIATTR_SPARSE_MMA_MASK
	.align		4
.L_1415:
        /*0018*/ 	.byte	0x03, 0x50
        /*001a*/ 	.short	0x0000


	//----- nvinfo : EIATTR_MAXREG_COUNT
	.align		4
        /*001c*/ 	.byte	0x03, 0x1b
        /*001e*/ 	.short	0x0080


	//----- nvinfo : EIATTR_NUM_BARRIERS
	.align		4
        /*0020*/ 	.byte	0x02, 0x4c
        /*0022*/ 	.byte	0x09
	.zero		1


	//----- nvinfo : EIATTR_EXTERNS
	.align		4
        /*0024*/ 	.byte	0x04, 0x0f
        /*0026*/ 	.short	(.L_1417 - .L_1416)


	//   ....[0]....
	.align		4
.L_1416:
        /*0028*/ 	.word	index@(__assertfail)


	//----- nvinfo : EIATTR_MERCURY_ISA_VERSION
	.align		4
.L_1417:
        /*002c*/ 	.byte	0x03, 0x5f
        /*002e*/ 	.short	0x0101


	//----- nvinfo : EIATTR_INT_WARP_WIDE_INSTR_OFFSETS
	.align		4
        /*0030*/ 	.byte	0x04, 0x31
        /*0032*/ 	.short	(.L_1419 - .L_1418)


	//   ....[0]....
.L_1418:
        /*0034*/ 	.word	0x00000180


	//   ....[1]....
        /*0038*/ 	.word	0x000001b0


	//   ....[2]....
        /*003c*/ 	.word	0x000001c0


	//   ....[3]....
        /*0040*/ 	.word	0x00007ca0


	//----- nvinfo : EIATTR_COOP_GROUP_MASK_REGIDS
	.align		4
.L_1419:
        /*0044*/ 	.byte	0x04, 0x29
        /*0046*/ 	.short	(.L_1421 - .L_1420)


	//   ....[0]....
.L_1420:
        /*0048*/ 	.word	0xffffffff


	//   ....[1]....
        /*004c*/ 	.word	0xffffffff


	//   ....[2]....
        /*0050*/ 	.word	0xffffffff


	//   ....[3]....
        /*0054*/ 	.word	0xffffffff


	//   ....[4]....
        /*0058*/ 	.word	0xffffffff


	//   ....[5]....
        /*005c*/ 	.word	0xffffffff


	//   ....[6]....
        /*0060*/ 	.word	0xffffffff


	//   ....[7]....
        /*0064*/ 	.word	0xffffffff


	//   ....[8]....
        /*0068*/ 	.word	0xffffffff


	//   ....[9]....
        /*006c*/ 	.word	0xffffffff


	//   ....[10]....
        /*0070*/ 	.word	0xffffffff


	//   ....[11]....
        /*0074*/ 	.word	0xffffffff


	//   ....[12]....
        /*0078*/ 	.word	0xffffffff


	//   ....[13]....
        /*007c*/ 	.word	0xffffffff


	//   ....[14]....
        /*0080*/ 	.word	0xffffffff


	//   ....[15]....
        /*0084*/ 	.word	0xffffffff


	//   ....[16]....
        /*0088*/ 	.word	0xffffffff


	//   ....[17]....
        /*008c*/ 	.word	0xffffffff


	//   ....[18]....
        /*0090*/ 	.word	0xffffffff


	//   ....[19]....
        /*0094*/ 	.word	0xffffffff


	//   ....[20]....
        /*0098*/ 	.word	0xffffffff


	//   ....[21]....
        /*009c*/ 	.word	0xffffffff


	//   ....[22]....
        /*00a0*/ 	.word	0xffffffff


	//   ....[23]....
        /*00a4*/ 	.word	0xffffffff


	//   ....[24]....
        /*00a8*/ 	.word	0xffffffff


	//   ....[25]....
        /*00ac*/ 	.word	0xffffffff


	//   ....[26]....
        /*00b0*/ 	.word	0xffffffff


	//   ....[27]....
        /*00b4*/ 	.word	0xffffffff


	//   ....[28]....
        /*00b8*/ 	.word	0xffffffff


	//   ....[29]....
        /*00bc*/ 	.word	0xffffffff


	//   ....[30]....
        /*00c0*/ 	.word	0xffffffff


	//   ....[31]....
        /*00c4*/ 	.word	0xffffffff


	//   ....[32]....
        /*00c8*/ 	.word	0xffffffff


	//   ....[33]....
        /*00cc*/ 	.word	0xffffffff


	//   ....[34]....
        /*00d0*/ 	.word	0xffffffff


	//   ....[35]....
        /*00d4*/ 	.word	0xffffffff


	//   ....[36]....
        /*00d8*/ 	.word	0xffffffff


	//   ....[37]....
        /*00dc*/ 	.word	0xffffffff


	//   ....[38]....
        /*00e0*/ 	.word	0xffffffff


	//   ....[39]....
        /*00e4*/ 	.word	0x0500000f


	//----- nvinfo : EIATTR_COOP_GROUP_INSTR_OFFSETS
	.align		4
.L_1421:
        /*00e8*/ 	.byte	0x04, 0x28
        /*00ea*/ 	.short	(.L_1423 - .L_1422)


	//   ....[0]....
.L_1422:
        /*00ec*/ 	.word	0x00000050


	//   ....[1]....
        /*00f0*/ 	.word	0x00000190


	//   ....[2]....
        /*00f4*/ 	.word	0x000001e0


	//   ....[3]....
        /*00f8*/ 	.word	0x000003d0


	//   ....[4]....
        /*00fc*/ 	.word	0x00000530


	//   ....[5]....
        /*0100*/ 	.word	0x00000650


	//   ....[6]....
        /*0104*/ 	.word	0x000007b0


	//   ....[7]....
        /*0108*/ 	.word	0x00000dd0


	//   ....[8]....
        /*010c*/ 	.word	0x00002580


	//   ....[9]....
        /*0110*/ 	.word	0x00002680


	//   ....[10]....
        /*0114*/ 	.word	0x00002940


	//   ....[11]....
        /*0118*/ 	.word	0x00002af0


	//   ....[12]....
        /*011c*/ 	.word	0x00004930


	//   ....[13]....
        /*0120*/ 	.word	0x00004940


	//   ....[14]....
        /*0124*/ 	.word	0x00004980


	//   ....[15]....
        /*0128*/ 	.word	0x000049a0


	//   ....[16]....
        /*012c*/ 	.word	0x00006330


	//   ....[17]....
        /*0130*/ 	.word	0x00006340


	//   ....[18]....
        /*0134*/ 	.word	0x000063c0


	//   ....[19]....
        /*0138*/ 	.word	0x000063d0


	//   ....[20]....
        /*013c*/ 	.word	0x00006db0


	//   ....[21]....
        /*0140*/ 	.word	0x00006dc0


	//   ....[22]....
        /*0144*/ 	.word	0x00006dd0


	//   ....[23]....
        /*0148*/ 	.word	0x00006de0


	//   ....[24]....
        /*014c*/ 	.word	0x00006df0


	//   ....[25]....
        /*0150*/ 	.word	0x00006e00


	//   ....[26]....
        /*0154*/ 	.word	0x00006e10


	//   ....[27]....
        /*0158*/ 	.word	0x00006e20


	//   ....[28]....
        /*015c*/ 	.word	0x00006e50


	//   ....[29]....
        /*0160*/ 	.word	0x00006e60


	//   ....[30]....
        /*0164*/ 	.word	0x00006e90


	//   ....[31]....
        /*0168*/ 	.word	0x00006eb0


	//   ....[32]....
        /*016c*/ 	.word	0x00006ee0


	//   ....[33]....
        /*0170*/ 	.word	0x00006f10


	//   ....[34]....
        /*0174*/ 	.word	0x00006f40


	//   ....[35]....
        /*0178*/ 	.word	0x00006f80


	//   ....[36]....
        /*017c*/ 	.word	0x00006fd0


	//   ....[37]....
        /*0180*/ 	.word	0x00007da0


	//   ....[38]....
        /*0184*/ 	.word	0x00009440


	//   ....[39]....
        /*0188*/ 	.word	0x00009930


	//----- nvinfo : EIATTR_REG_RECONFIG
	.align		4
.L_1423:
        /*018c*/ 	.byte	0x01, 0x54
	.zero		2


	//----- nvinfo : EIATTR_SYSCALL_OFFSETS
	.align		4
        /*0190*/ 	.byte	0x04, 0x46
        /*0192*/ 	.short	(.L_1425 - .L_1424)


	//   ....[0]....
.L_1424:
        /*0194*/ 	.word	0x00001490


	//   ....[1]....
        /*0198*/ 	.word	0x000077d0


	//   ....[2]....
        /*019c*/ 	.word	0x00007920


	//   ....[3]....
        /*01a0*/ 	.word	0x00007a60


	//   ....[4]....
        /*01a4*/ 	.word	0x00007b80


	//----- nvinfo : EIATTR_MBARRIER_INSTR_OFFSETS
	.align		4
.L_1425:
        /*01a8*/ 	.byte	0x04, 0x39
        /*01aa*/ 	.short	(.L_1427 - .L_1426)


	//   ....[0]....
.L_1426:
        /*01ac*/ 	.word	0x00000280
        /*01b0*/ 	.word	0x000000ff
        /*01b4*/ 	.word	0x00013200
        /*01b8*/ 	.short	0x0100
        /*01ba*/ 	.byte	0x06
	.zero		1


	//   ....[1]....
        /*01bc*/ 	.word	0x00000290
        /*01c0*/ 	.word	0x000000ff
        /*01c4*/ 	.word	0x00013220
        /*01c8*/ 	.short	0x0100
        /*01ca*/ 	.byte	0x06
	.zero		1


	//   ....[2]....
        /*01cc*/ 	.word	0x00000380
        /*01d0*/ 	.word	0x000000ff
        /*01d4*/ 	.word	0x00013230
        /*01d8*/ 	.short	0x0100
        /*01da*/ 	.byte	0x08
	.zero		1


	//   ....[3]....
        /*01dc*/ 	.word	0x00000390
        /*01e0*/ 	.word	0x000000ff
        /*01e4*/ 	.word	0x00013240
        /*01e8*/ 	.short	0x0100
        /*01ea*/ 	.byte	0x08
	.zero		1


	//   ....[4]....
        /*01ec*/ 	.word	0x000003a0
        /*01f0*/ 	.word	0x000000ff
        /*01f4*/ 	.word	0x00013238
        /*01f8*/ 	.short	0x0100
        /*01fa*/ 	.byte	0x08
	.zero		1


	//   ....[5]....
        /*01fc*/ 	.word	0x000003b0
        /*0200*/ 	.word	0x000000ff
        /*0204*/ 	.word	0x00013248
        /*0208*/ 	.short	0x0100
        /*020a*/ 	.byte	0x08
	.zero		1


	//   ....[6]....
        /*020c*/ 	.word	0x000004e0
        /*0210*/ 	.word	0x000000ff
        /*0214*/ 	.word	0x00013250
        /*0218*/ 	.short	0x0100
        /*021a*/ 	.byte	0x08
	.zero		1


	//   ....[7]....
        /*021c*/ 	.word	0x000004f0
        /*0220*/ 	.word	0x000000ff
        /*0224*/ 	.word	0x00013260
        /*0228*/ 	.short	0x0100
        /*022a*/ 	.byte	0x08
	.zero		1


	//   ....[8]....
        /*022c*/ 	.word	0x00000500
        /*0230*/ 	.word	0x000000ff
        /*0234*/ 	.word	0x00013258
        /*0238*/ 	.short	0x0100
        /*023a*/ 	.byte	0x08
	.zero		1


	//   ....[9]....
        /*023c*/ 	.word	0x00000510
        /*0240*/ 	.word	0x000000ff
        /*0244*/ 	.word	0x00013268
        /*0248*/ 	.short	0x0100
        /*024a*/ 	.byte	0x08
	.zero		1


	//   ....[10]....
        /*024c*/ 	.word	0x00000600
        /*0250*/ 	.word	0x000000ff
        /*0254*/ 	.word	0x00013270
        /*0258*/ 	.short	0x0100
        /*025a*/ 	.byte	0x06
	.zero		1


	//   ....[11]....
        /*025c*/ 	.word	0x00000610
        /*0260*/ 	.word	0x000000ff
        /*0264*/ 	.word	0x00013280
        /*0268*/ 	.short	0x0100
        /*026a*/ 	.byte	0x06
	.zero		1


	//   ....[12]....
        /*026c*/ 	.word	0x00000620
        /*0270*/ 	.word	0x000000ff
        /*0274*/ 	.word	0x00013278
        /*0278*/ 	.short	0x0100
        /*027a*/ 	.byte	0x06
	.zero		1


	//   ....[13]....
        /*027c*/ 	.word	0x00000630
        /*0280*/ 	.word	0x000000ff
        /*0284*/ 	.word	0x00013288
        /*0288*/ 	.short	0x0100
        /*028a*/ 	.byte	0x06
	.zero		1


	//   ....[14]....
        /*028c*/ 	.word	0x00000760
        /*0290*/ 	.word	0x000000ff
        /*0294*/ 	.word	0x00013290
        /*0298*/ 	.short	0x0100
        /*029a*/ 	.byte	0x08
	.zero		1


	//   ....[15]....
        /*029c*/ 	.word	0x00000770
        /*02a0*/ 	.word	0x000000ff
        /*02a4*/ 	.word	0x000132a0
        /*02a8*/ 	.short	0x0100
        /*02aa*/ 	.byte	0x08
	.zero		1


	//   ....[16]....
        /*02ac*/ 	.word	0x00000780
        /*02b0*/ 	.word	0x000000ff
        /*02b4*/ 	.word	0x00013298
        /*02b8*/ 	.short	0x0100
        /*02ba*/ 	.byte	0x08
	.zero		1


	//   ....[17]....
        /*02bc*/ 	.word	0x00000790
        /*02c0*/ 	.word	0x000000ff
        /*02c4*/ 	.word	0x000132a8
        /*02c8*/ 	.short	0x0100
        /*02ca*/ 	.byte	0x08
	.zero		1


	//   ....[18]....
        /*02cc*/ 	.word	0x000008c0
        /*02d0*/ 	.word	0x000000ff
        /*02d4*/ 	.word	0x000132b0
        /*02d8*/ 	.short	0x0100
        /*02da*/ 	.byte	0x08
	.zero		1


	//   ....[19]....
        /*02dc*/ 	.word	0x000008d0
        /*02e0*/ 	.word	0x000000ff
        /*02e4*/ 	.word	0x000132c0
        /*02e8*/ 	.short	0x0100
        /*02ea*/ 	.byte	0x08
	.zero		1


	//   ....[20]....
        /*02ec*/ 	.word	0x000008e0
        /*02f0*/ 	.word	0x000000ff
        /*02f4*/ 	.word	0x000132b8
        /*02f8*/ 	.short	0x0100
        /*02fa*/ 	.byte	0x08
	.zero		1


	//   ....[21]....
        /*02fc*/ 	.word	0x000008f0
        /*0300*/ 	.word	0x000000ff
        /*0304*/ 	.word	0x000132c8
        /*0308*/ 	.short	0x0100
        /*030a*/ 	.byte	0x08
	.zero		1


	//   ....[22]....
        /*030c*/ 	.word	0x000014f0
        /*0310*/ 	.word	0x000000ff
        /*0314*/ 	.word	0x00013200
        /*0318*/ 	.short	0x010a
        /*031a*/ 	.byte	0x28
	.zero		1


	//   ....[23]....
        /*031c*/ 	.word	0x00001570
        /*0320*/ 	.word	0x00000004
        /*0324*/ 	.word	0x00013230
        /*0328*/ 	.short	0x010a
        /*032a*/ 	.byte	0x3f
	.zero		1


	//   ....[24]....
        /*032c*/ 	.word	0x000015b0
        /*0330*/ 	.word	0x00000004
        /*0334*/ 	.word	0x00013230
        /*0338*/ 	.short	0x010a
        /*033a*/ 	.byte	0x3f
	.zero		1


	//   ....[25]....
        /*033c*/ 	.word	0x00002d80
        /*0340*/ 	.word	0x0000003a
        /*0344*/ 	.word	0x00000000
        /*0348*/ 	.short	0x0101
        /*034a*/ 	.byte	0x3f
	.zero		1


	//   ....[26]....
        /*034c*/ 	.word	0x00003e30
        /*0350*/ 	.word	0x000000ff
        /*0354*/ 	.word	0x00013230
        /*0358*/ 	.short	0x010a
        /*035a*/ 	.byte	0x10
	.zero		1


	//   ....[27]....
        /*035c*/ 	.word	0x00003e70
        /*0360*/ 	.word	0x000000ff
        /*0364*/ 	.word	0x00013230
        /*0368*/ 	.short	0x010a
        /*036a*/ 	.byte	0x10
	.zero		1


	//   ....[28]....
        /*036c*/ 	.word	0x000042c0
        /*0370*/ 	.word	0x000000ff
        /*0374*/ 	.word	0x00013250
        /*0378*/ 	.short	0x010a
        /*037a*/ 	.byte	0x09
	.zero		1


	//   ....[29]....
        /*037c*/ 	.word	0x00004300
        /*0380*/ 	.word	0x000000ff
        /*0384*/ 	.word	0x00013250
        /*0388*/ 	.short	0x010a
        /*038a*/ 	.byte	0x09
	.zero		1


	//   ....[30]....
        /*038c*/ 	.word	0x00005880
        /*0390*/ 	.word	0x00000004
        /*0394*/ 	.word	0x00000000
        /*0398*/ 	.short	0x0101
        /*039a*/ 	.byte	0x3f
	.zero		1


	//   ....[31]....
        /*039c*/ 	.word	0x00005b70
        /*03a0*/ 	.word	0x000000ff
        /*03a4*/ 	.word	0x00000000
        /*03a8*/ 	.short	0x0101
        /*03aa*/ 	.byte	0x06
	.zero		1


	//   ....[32]....
        /*03ac*/ 	.word	0x00006020
        /*03b0*/ 	.word	0x000000ff
        /*03b4*/ 	.word	0x00013250
        /*03b8*/ 	.short	0x010a
        /*03ba*/ 	.byte	0x08
	.zero		1


	//   ....[33]....
        /*03bc*/ 	.word	0x00006060
        /*03c0*/ 	.word	0x000000ff
        /*03c4*/ 	.word	0x00013250
        /*03c8*/ 	.short	0x010a
        /*03ca*/ 	.byte	0x08
	.zero		1


	//   ....[34]....
        /*03cc*/ 	.word	0x00006ac0
        /*03d0*/ 	.word	0x000000ff
        /*03d4*/ 	.word	0x00000000
        /*03d8*/ 	.short	0x0101
        /*03da*/ 	.byte	0x08
	.zero		1


	//   ....[35]....
        /*03dc*/ 	.word	0x000071e0
        /*03e0*/ 	.word	0x000000ff
        /*03e4*/ 	.word	0x00000000
        /*03e8*/ 	.short	0x0101
        /*03ea*/ 	.byte	0x06
	.zero		1


	//   ....[36]....
        /*03ec*/ 	.word	0x00007fb0
        /*03f0*/ 	.word	0x0000000b
        /*03f4*/ 	.word	0x00013280
        /*03f8*/ 	.short	0x010a
        /*03fa*/ 	.byte	0x3f
	.zero		1


	//   ....[37]....
        /*03fc*/ 	.word	0x00008140
        /*0400*/ 	.word	0x0000000b
        /*0404*/ 	.word	0x00013240
        /*0408*/ 	.short	0x010a
        /*040a*/ 	.byte	0x3f
	.zero		1


	//   ....[38]....
        /*040c*/ 	.word	0x000083e0
        /*0410*/ 	.word	0x000000ff
        /*0414*/ 	.word	0x00013220
        /*0418*/ 	.short	0x010a
        /*041a*/ 	.byte	0x28
	.zero		1


	//   ....[39]....
        /*041c*/ 	.word	0x00008650
        /*0420*/ 	.word	0x00000008
        /*0424*/ 	.word	0x00013280
        /*0428*/ 	.short	0x010a
        /*042a*/ 	.byte	0x3f
	.zero		1


	//   ....[40]....
        /*042c*/ 	.word	0x00008880
        /*0430*/ 	.word	0x00000008
        /*0434*/ 	.word	0x00013240
        /*0438*/ 	.short	0x010a
        /*043a*/ 	.byte	0x3f
	.zero		1


	//   ....[41]....
        /*043c*/ 	.word	0x00008b30
        /*0440*/ 	.word	0x0000000d
        /*0444*/ 	.word	0x00013270
        /*0448*/ 	.short	0x010a
        /*044a*/ 	.byte	0x3f
	.zero		1


	//   ....[42]....
        /*044c*/ 	.word	0x00008ba0
        /*0450*/ 	.word	0x0000000d
        /*0454*/ 	.word	0x00013260
        /*0458*/ 	.short	0x010a
        /*045a*/ 	.byte	0x3f
	.zero		1


	//   ....[43]....
        /*045c*/ 	.word	0x00008e60
        /*0460*/ 	.word	0x0000000d
        /*0464*/ 	.word	0x00013250
        /*0468*/ 	.short	0x0101
        /*046a*/ 	.byte	0x3f
	.zero		1


	//   ....[44]....
        /*046c*/ 	.word	0x00008ee0
        /*0470*/ 	.word	0x00000004
        /*0474*/ 	.word	0x00000000
        /*0478*/ 	.short	0x0101
        /*047a*/ 	.byte	0x3f
	.zero		1


	//   ....[45]....
        /*047c*/ 	.word	0x00008fa0
        /*0480*/ 	.word	0x00000000
        /*0484*/ 	.word	0x00013270
        /*0488*/ 	.short	0x010a
        /*048a*/ 	.byte	0x3f
	.zero		1


	//   ....[46]....
        /*048c*/ 	.word	0x00009010
        /*0490*/ 	.word	0x00000000
        /*0494*/ 	.word	0x00013260
        /*0498*/ 	.short	0x010a
        /*049a*/ 	.byte	0x3f
	.zero		1


	//   ....[47]....
        /*049c*/ 	.word	0x00009330
        /*04a0*/ 	.word	0x00000000
        /*04a4*/ 	.word	0x00013250
        /*04a8*/ 	.short	0x0101
        /*04aa*/ 	.byte	0x3f
	.zero		1


	//   ....[48]....
        /*04ac*/ 	.word	0x00009380
        /*04b0*/ 	.word	0x00000003
        /*04b4*/ 	.word	0x00000000
        /*04b8*/ 	.short	0x0101
        /*04ba*/ 	.byte	0x3f
	.zero		1


	//   ....[49]....
        /*04bc*/ 	.word	0x00009420
        /*04c0*/ 	.word	0x00000006
        /*04c4*/ 	.word	0x00013220
        /*04c8*/ 	.short	0x010a
        /*04ca*/ 	.byte	0x3f
	.zero		1


	//   ....[50]....
        /*04cc*/ 	.word	0x00009540
        /*04d0*/ 	.word	0x00000005
        /*04d4*/ 	.word	0x00000000
        /*04d8*/ 	.short	0x010a
        /*04da*/ 	.byte	0x3f
	.zero		1


	//   ....[51]....
        /*04dc*/ 	.word	0x000095b0
        /*04e0*/ 	.word	0x00000009
        /*04e4*/ 	.word	0x00000000
        /*04e8*/ 	.short	0x010a
        /*04ea*/ 	.byte	0x3f
	.zero		1


	//   ....[52]....
        /*04ec*/ 	.word	0x00009600
        /*04f0*/ 	.word	0x00000013
        /*04f4*/ 	.word	0x00013260
        /*04f8*/ 	.short	0x010a
        /*04fa*/ 	.byte	0x3f
	.zero		1


	//   ....[53]....
        /*04fc*/ 	.word	0x00009650
        /*0500*/ 	.word	0x00000007
        /*0504*/ 	.word	0x00013260
        /*0508*/ 	.short	0x010a
        /*050a*/ 	.byte	0x3f
	.zero		1


	//   ....[54]....
        /*050c*/ 	.word	0x00009690
        /*0510*/ 	.word	0x00000013
        /*0514*/ 	.word	0x00013280
        /*0518*/ 	.short	0x010a
        /*051a*/ 	.byte	0x3f
	.zero		1


	//   ....[55]....
        /*051c*/ 	.word	0x000096b0
        /*0520*/ 	.word	0x00000007
        /*0524*/ 	.word	0x00013280
        /*0528*/ 	.short	0x010a
        /*052a*/ 	.byte	0x3f
	.zero		1


	//   ....[56]....
        /*052c*/ 	.word	0x00009720
        /*0530*/ 	.word	0x00000003
        /*0534*/ 	.word	0x00013200
        /*0538*/ 	.short	0x010a
        /*053a*/ 	.byte	0x3f
	.zero		1


	//   ....[57]....
        /*053c*/ 	.word	0x00009770
        /*0540*/ 	.word	0x00000004
        /*0544*/ 	.word	0x00013230
        /*0548*/ 	.short	0x010a
        /*054a*/ 	.byte	0x3f
	.zero		1


	//   ....[58]....
        /*054c*/ 	.word	0x000097d0
        /*0550*/ 	.word	0x00000006
        /*0554*/ 	.word	0x00013230
        /*0558*/ 	.short	0x010a
        /*055a*/ 	.byte	0x3f
	.zero		1


	//   ....[59]....
        /*055c*/ 	.word	0x00009830
        /*0560*/ 	.word	0x00000006
        /*0564*/ 	.word	0x00013250
        /*0568*/ 	.short	0x010a
        /*056a*/ 	.byte	0x3f
	.zero		1


	//   ....[60]....
        /*056c*/ 	.word	0x00009890
        /*0570*/ 	.word	0x00000007
        /*0574*/ 	.word	0x00013250
        /*0578*/ 	.short	0x010a
        /*057a*/ 	.byte	0x3f
	.zero		1


	//   ....[61]....
        /*057c*/ 	.word	0x000099e0
        /*0580*/ 	.word	0x0000000b
        /*0584*/ 	.word	0x00013280
        /*0588*/ 	.short	0x010a
        /*058a*/ 	.byte	0x3f
	.zero		1


	//   ....[62]....
        /*058c*/ 	.word	0x00009a30
        /*0590*/ 	.word	0x0000000b
        /*0594*/ 	.word	0x00013240
        /*0598*/ 	.short	0x010a
        /*059a*/ 	.byte	0x3f
	.zero		1


	//   ....[63]....
        /*059c*/ 	.word	0x00009a90
        /*05a0*/ 	.word	0x00000005
        /*05a4*/ 	.word	0x00013220
        /*05a8*/ 	.short	0x010a
        /*05aa*/ 	.byte	0x3f
	.zero		1


	//   ....[64]....
        /*05ac*/ 	.word	0x00009ae0
        /*05b0*/ 	.word	0x00000008
        /*05b4*/ 	.word	0x00013280
        /*05b8*/ 	.short	0x010a
        /*05ba*/ 	.byte	0x3f
	.zero		1


	//   ....[65]....
        /*05bc*/ 	.word	0x00009b30
        /*05c0*/ 	.word	0x00000008
        /*05c4*/ 	.word	0x00013240
        /*05c8*/ 	.short	0x010a
        /*05ca*/ 	.byte	0x3f
	.zero		1


	//   ....[66]....
        /*05cc*/ 	.word	0x00009b80
        /*05d0*/ 	.word	0x0000000d
        /*05d4*/ 	.word	0x00013270
        /*05d8*/ 	.short	0x010a
        /*05da*/ 	.byte	0x3f
	.zero		1


	//   ....[67]....
        /*05dc*/ 	.word	0x00009bd0
        /*05e0*/ 	.word	0x0000000d
        /*05e4*/ 	.word	0x00013260
        /*05e8*/ 	.short	0x010a
        /*05ea*/ 	.byte	0x3f
	.zero		1


	//   ....[68]....
        /*05ec*/ 	.word	0x00009c20
        /*05f0*/ 	.word	0x00000000
        /*05f4*/ 	.word	0x00013270
        /*05f8*/ 	.short	0x010a
        /*05fa*/ 	.byte	0x3f
	.zero		1


	//   ....[69]....
        /*05fc*/ 	.word	0x00009c70
        /*0600*/ 	.word	0x00000000
        /*0604*/ 	.word	0x00013260
        /*0608*/ 	.short	0x010a
        /*060a*/ 	.byte	0x3f
	.zero		1


	//   ....[70]....
        /*060c*/ 	.word	0x00009cc0
        /*0610*/ 	.word	0x00000006
        /*0614*/ 	.word	0x00013220
        /*0618*/ 	.short	0x010a
        /*061a*/ 	.byte	0x3f
	.zero		1


	//   ....[71]....
        /*061c*/ 	.word	0x00009d10
        /*0620*/ 	.word	0x00000005
        /*0624*/ 	.word	0x00000000
        /*0628*/ 	.short	0x010a
        /*062a*/ 	.byte	0x3f
	.zero		1


	//   ....[72]....
        /*062c*/ 	.word	0x00009d60
        /*0630*/ 	.word	0x00000009
        /*0634*/ 	.word	0x00000000
        /*0638*/ 	.short	0x010a
        /*063a*/ 	.byte	0x3f
	.zero		1


	//   ....[73]....
        /*063c*/ 	.word	0x00009db0
        /*0640*/ 	.word	0x00000013
        /*0644*/ 	.word	0x00013260
        /*0648*/ 	.short	0x010a
        /*064a*/ 	.byte	0x3f
	.zero		1


	//   ....[74]....
        /*064c*/ 	.word	0x00009e00
        /*0650*/ 	.word	0x00000007
        /*0654*/ 	.word	0x00013260
        /*0658*/ 	.short	0x010a
        /*065a*/ 	.byte	0x3f
	.zero		1


	//   ....[75]....
        /*065c*/ 	.word	0x00009e50
        /*0660*/ 	.word	0x00000013
        /*0664*/ 	.word	0x00013280
        /*0668*/ 	.short	0x010a
        /*066a*/ 	.byte	0x3f
	.zero		1


	//----- nvinfo : EIATTR_NUM_MBARRIERS
	.align		4
.L_1427:
        /*066c*/ 	.byte	0x03, 0x38
        /*066e*/ 	.short	0x0016


	//----- nvinfo : EIATTR_EXIT_INSTR_OFFSETS
	.align		4
        /*0670*/ 	.byte	0x04, 0x1c
        /*0672*/ 	.short	(.L_1429 - .L_1428)


	//   ....[0]....
.L_1428:
        /*0674*/ 	.word	0x00000a10


	//   ....[1]....
        /*0678*/ 	.word	0x00007290


	//   ....[2]....
        /*067c*/ 	.word	0x00009460


	//   ....[3]....
        /*0680*/ 	.word	0x00009700


	//----- nvinfo : EIATTR_MAX_THREADS
	.align		4
.L_1429:
        /*0684*/ 	.byte	0x04, 0x05
        /*0686*/ 	.short	(.L_1431 - .L_1430)
.L_1430:
        /*0688*/ 	.word	0x00000200
        /*068c*/ 	.word	0x00000001
        /*0690*/ 	.word	0x00000001


	//----- nvinfo : EIATTR_CRS_STACK_SIZE
	.align		4
.L_1431:
        /*0694*/ 	.byte	0x04, 0x1e
        /*0696*/ 	.short	(.L_1433 - .L_1432)
.L_1432:
        /*0698*/ 	.word	0x00000000


	//----- nvinfo : EIATTR_CBANK_PARAM_SIZE
	.align		4
.L_1433:
        /*069c*/ 	.byte	0x03, 0x19
        /*069e*/ 	.short	0x0bf0


	//----- nvinfo : EIATTR_PARAM_CBANK
	.align		4
        /*06a0*/ 	.byte	0x04, 0x0a
        /*06a2*/ 	.short	(.L_1435 - .L_1434)
	.align		4
.L_1434:
        /*06a4*/ 	.word	index@(.nv.constant0._ZN7cutlass13device_kernelIN5flash11enable_sm90INS1_16FlashAttnFwdSm90INS1_25CollectiveMainloopFwdSm90ILi2EN4cute5tupleIJNS5_1CILi1EEES8_S8_EEENS6_IJNS7_ILi192EEENS7_ILi160EEENS7_ILi64EEEEEELi64ENS_12float_e4m3_tEfNS_4arch4Sm90ELb0ELb0ELb0ELb0ELb0ELb0ELb0ELb1ELb1ELb0ELb0ELb0EEENS1_21CollectiveEpilogueFwdINS6_IJSA_SC_SB_EEES9_NS_10bfloat16_tESG_Li384ELb0ELb0ELb0ELb1EEENS1_29StaticPersistentTileSchedulerILb0EEEEEEEEEvNT_6ParamsE)
        /*06a8*/ 	.short	0x0210
        /*06aa*/ 	.short	0x0bf0


	//----- nvinfo : EIATTR_SW_WAR
	.align		4
.L_1435:
        /*06ac*/ 	.byte	0x04, 0x36
        /*06ae*/ 	.short	(.L_1437 - .L_1436)
.L_1436:
        /*06b0*/ 	.word	0x00000008
.L_1437:


//--------------------- .nv.info._ZN7cutlass13device_kernelIN5flash11enable_sm90INS1_16FlashAttnFwdSm90INS1_25CollectiveMainloopFwdSm90ILi2EN4cute5tupleIJNS5_1CILi1EEES8_S8_EEENS6_IJNS7_ILi192EEENS7_ILi160EEENS7_ILi64EEEEEELi64ENS_12float_e4m3_tEfNS_4arch4Sm90ELb0ELb0ELb0ELb1ELb0ELb0ELb0ELb1ELb1ELb0ELb0ELb0EEENS1_21CollectiveEpilogueFwdINS6_IJSA_SC_SB_EEES9_NS_10bfloat16_tESG_Li384ELb1ELb0ELb0ELb1EEENS1_36VarlenDynamicPersistentTileSchedulerILi192ELi160ELi384ELi128ELb0ELb0ELb1ELb0ELb1ELb1EEEEEEEEEvNT_6ParamsE --------------------------
	.section	.nv.info._ZN7cutlass13device_kernelIN5flash11enable_sm90INS1_16FlashAttnFwdSm90INS1_25CollectiveMainloopFwdSm90ILi2EN4cute5tupleIJNS5_1CILi1EEES8_S8_EEENS6_IJNS7_ILi192EEENS7_ILi160EEENS7_ILi64EEEEEELi64ENS_12float_e4m3_tEfNS_4arch4Sm90ELb0ELb0ELb0ELb1ELb0ELb0ELb0ELb1ELb1ELb0ELb0ELb0EEENS1_21CollectiveEpilogueFwdINS6_IJSA_SC_SB_EEES9_NS_10bfloat16_tESG_Li384ELb1ELb0ELb0ELb1EEENS1_36VarlenDynamicPersistentTileSchedulerILi192ELi160ELi384ELi128ELb0ELb0ELb1ELb0ELb1ELb1EEEEEEEEEvNT_6ParamsE,"",@"SHT_CUDA_INFO"
	.sectionflags	@""
	.align	4


	//----- nvinfo : EIATTR_CUDA_API_VERSION
	.align		4
        /*0000*/ 	.byte	0x04, 0x37
        /*0002*/ 	.short	(.L_1439 - .L_1438)
.L_1438:
        /*0004*/ 	.word	0x00000082


	//----- nvinfo : EIATTR_KPARAM_INFO
	.align		4
.L_1439:
        /*0008*/ 	.byte	0x04, 0x17
        /*000a*/ 	.short	(.L_1441 - .L_1440)
.L_1440:
        /*000c*/ 	.word	0x00000000
        /*0010*/ 	.short	0x0000
        /*0012*/ 	.short	0x0070
        /*0014*/ 	.byte	0x00, 0xf0, 0x01, 0x28


	//----- nvinfo : EIATTR_SPARSE_MMA_MASK
	.align		4
.L_1441:
        /*0018*/ 	.byte	0x03, 0x50
        /*001a*/ 	.short	0x0000


	//----- nvinfo : EIATTR_MAXREG_COUNT
	.align		4
        /*001c*/ 	.byte	0x03, 0x1b
        /*001e*/ 	.short	0x0080


	//----- nvinfo : EIATTR_NUM_BARRIERS
	.align		4
        /*0020*/ 	.byte	0x02, 0x4c
        /*0022*/ 	.byte	0x09
	.zero		1


	//----- nvinfo : EIATTR_EXTERNS
	.align		4
        /*0024*/ 	.byte	0x04, 0x0f
        /*0026*/ 	.short	(.L_1443 - .L_1442)


	//   ....[0]....
	.align		4
.L_1442:
        /*0028*/ 	.word	index@(__assertfail)


	//----- nvinfo : EIATTR_ANNOTATIONS
	.align		4
.L_1443:
        /*002c*/ 	.byte	0x04, 0x55
        /*002e*/ 	.short	(.L_1445 - .L_1444)


	//   ....[0]....
.L_1444:
        /*0030*/ 	.word	0x00000001
        /*0034*/ 	.byte	0x70, 0x0c, 0x00, 0x00, 0x01, 0x00, 0x00, 0x00, 0x80, 0x19, 0x00, 0x00, 0x01, 0x00, 0x00, 0x00
        /*0044*/ 	.byte	0x00, 0x1a, 0x00, 0x00, 0x01, 0x00, 0x00, 0x00, 0xa0, 0x6e, 0x00, 0x00, 0x01, 0x00, 0x00, 0x00
        /*0054*/ 	.byte	0x90, 0x8a, 0x00, 0x00, 0x01, 0x00, 0x00, 0x00, 0x00, 0x8b, 0x00, 0x00, 0x01, 0x00, 0x00, 0x00
        /*0064*/ 	.byte	0x50, 0x9d, 0x00, 0x00, 0x01, 0x00, 0x00, 0x00, 0xb0, 0x9d, 0x00, 0x00, 0x01, 0x00, 0x00, 0x00
        /*0074*/ 	.byte	0x50, 0xbb, 0x00, 0x00


	//----- nvinfo : EIATTR_MERCURY_ISA_VERSION
	.align		4
.L_1445:
        /*0078*/ 	.byte	0x03, 0x5f
        /*007a*/ 	.short	0x0101


	//----- nvinfo : EIATTR_UNUSED_LOAD_BYTE_OFFSET
	.align		4
        /*007c*/ 	.byte	0x04, 0x44
        /*007e*/ 	.short	(.L_1447 - .L_1446)


	//   ....[0]....
.L_1446:
        /*0080*/ 	.word	0x00000a30
        /*0084*/ 	.word	0x0000fff0


	//   ....[1]....
        /*0088*/ 	.word	0x00006e40
        /*008c*/ 	.word	0x0000fff0


	//----- nvinfo : EIATTR_INT_WARP_WIDE_INSTR_OFFSETS
	.align		4
.L_1447:
        /*0090*/ 	.byte	0x04, 0x31
        /*0092*/ 	.short	(.L_1449 - .L_1448)


	//   ....[0]....
.L_1448:
        /*0094*/ 	.word	0x00000160


	//   ....[1]....
        /*0098*/ 	.word	0x000001a0


	//   ....[2]....
        /*009c*/ 	.word	0x00000210


	//   ....[3]....
        /*00a0*/ 	.word	0x00009b20


	//   ....[4]....
        /*00a4*/ 	.word	0x00009bb0


	//   ....[5]....
        /*00a8*/ 	.word	0x0000a2b0


	//   ....[6]....
        /*00ac*/ 	.word	0x0000b610


	//   ....[7]....
        /*00b0*/ 	.word	0x0000b6a0


	//----- nvinfo : EIATTR_COOP_GROUP_MASK_REGIDS
	.align		4
.L_1449:
        /*00b4*/ 	.byte	0x04, 0x29
        /*00b6*/ 	.short	(.L_1451 - .L_1450)


	//   ....[0]....
.L_1450:
        /*00b8*/ 	.word	0xffffffff


	//   ....[1]....
        /*00bc*/ 	.word	0xffffffff


	//   ....[2]....
        /*00c0*/ 	.word	0xffffffff


	//   ....[3]....
        /*00c4*/ 	.word	0xffffffff


	//   ....[4]....
        /*00c8*/ 	.word	0xffffffff


	//   ....[5]....
        /*00cc*/ 	.word	0xffffffff


	//   ....[6]....
        /*00d0*/ 	.word	0xffffffff


	//   ....[7]....
        /*00d4*/ 	.word	0xffffffff


	//   ....[8]....
        /*00d8*/ 	.word	0xffffffff


	//   ....[9]....
        /*00dc*/ 	.word	0xffffffff


	//   ....[10]....
        /*00e0*/ 	.word	0xffffffff


	//   ....[11]....
        /*00e4*/ 	.word	0xffffffff


	//   ....[12]....
        /*00e8*/ 	.word	0xffffffff


	//   ....[13]....
        /*00ec*/ 	.word	0xffffffff


	//   ....[14]....
        /*00f0*/ 	.word	0xffffffff


	//   ....[15]....
        /*00f4*/ 	.word	0xffffffff


	//   ....[16]....
        /*00f8*/ 	.word	0xffffffff


	//   ....[17]....
        /*00fc*/ 	.word	0xffffffff


	//   ....[18]....
        /*0100*/ 	.word	0xffffffff


	//   ....[19]....
        /*0104*/ 	.word	0xffffffff


	//   ....[20]....
        /*0108*/ 	.word	0xffffffff


	//   ....[21]....
        /*010c*/ 	.word	0xffffffff


	//   ....[22]....
        /*0110*/ 	.word	0xffffffff


	//   ....[23]....
        /*0114*/ 	.word	0xffffffff


	//   ....[24]....
        /*0118*/ 	.word	0xffffffff


	//   ....[25]....
        /*011c*/ 	.word	0xffffffff


	//   ....[26]....
        /*0120*/ 	.word	0xffffffff


	//   ....[27]....
        /*0124*/ 	.word	0xffffffff


	//   ....[28]....
        /*0128*/ 	.word	0xffffffff


	//   ....[29]....
        /*012c*/ 	.word	0xffffffff


	//   ....[30]....
        /*0130*/ 	.word	0xffffffff


	//   ....[31]....
        /*0134*/ 	.word	0xffffffff


	//   ....[32]....
        /*0138*/ 	.word	0xffffffff


	//   ....[33]....
        /*013c*/ 	.word	0xffffffff


	//   ....[34]....
        /*0140*/ 	.word	0xffffffff


	//   ....[35]....
        /*0144*/ 	.word	0xffffffff


	//   ....[36]....
        /*0148*/ 	.word	0xffffffff


	//   ....[37]....
        /*014c*/ 	.word	0xffffffff


	//   ....[38]....
        /*0150*/ 	.word	0xffffffff


	//   ....[39]....
        /*0154*/ 	.word	0xffffffff


	//   ....[40]....
        /*0158*/ 	.word	0xffffffff


	//   ....[41]....
        /*015c*/ 	.word	0xffffffff


	//   ....[42]....
        /*0160*/ 	.word	0xffffffff


	//   ....[43]....
        /*0164*/ 	.word	0xffffffff


	//   ....[44]....
        /*0168*/ 	.word	0xffffffff


	//   ....[45]....
        /*016c*/ 	.word	0xffffffff


	//   ....[46]....
        /*0170*/ 	.word	0xffffffff


	//   ....[47]....
        /*0174*/ 	.word	0xffffffff


	//   ....[48]....
        /*0178*/ 	.word	0xffffffff


	//   ....[49]....
        /*017c*/ 	.word	0xffffffff


	//   ....[50]....
        /*0180*/ 	.word	0xffffffff


	//   ....[51]....
        /*0184*/ 	.word	0xffffffff


	//   ....[52]....
        /*0188*/ 	.word	0xffffffff


	//   ....[53]....
        /*018c*/ 	.word	0xffffffff


	//   ....[54]....
        /*0190*/ 	.word	0xffffffff


	//   ....[55]....
        /*0194*/ 	.word	0xffffffff


	//   ....[56]....
        /*0198*/ 	.word	0xffffffff


	//   ....[57]....
        /*019c*/ 	.word	0xffffffff


	//   ....[58]....
        /*01a0*/ 	.word	0xffffffff


	//   ....[59]....
        /*01a4*/ 	.word	0xffffffff


	//   ....[60]....
        /*01a8*/ 	.word	0xffffffff


	//   ....[61]....
        /*01ac*/ 	.word	0xffffffff


	//   ....[62]....
        /*01b0*/ 	.word	0xffffffff


	//   ....[63]....
        /*01b4*/ 	.word	0xffffffff


	//   ....[64]....
        /*01b8*/ 	.word	0xffffffff


	//   ....[65]....
        /*01bc*/ 	.word	0xffffffff


	//   ....[66]....
        /*01c0*/ 	.word	0xffffffff


	//   ....[67]....
        /*01c4*/ 	.word	0xffffffff


	//   ....[68]....
        /*01c8*/ 	.word	0xffffffff


	//   ....[69]....
        /*01cc*/ 	.word	0xffffffff


	//   ....[70]....
        /*01d0*/ 	.word	0xffffffff


	//   ....[71]....
        /*01d4*/ 	.word	0x0500000f


	//   ....[72]....
        /*01d8*/ 	.word	0x0500000f


	//----- nvinfo : EIATTR_COOP_GROUP_INSTR_OFFSETS
	.align		4
.L_1451:
        /*01dc*/ 	.byte	0x04, 0x28
        /*01de*/ 	.short	(.L_1453 - .L_1452)


	//   ....[0]....
.L_1452:
        /*01e0*/ 	.word	0x00000060


	//   ....[1]....
        /*01e4*/ 	.word	0x00000170


	//   ....[2]....
        /*01e8*/ 	.word	0x000001c0


	//   ....[3]....
        /*01ec*/ 	.word	0x000003f0


	//   ....[4]....
        /*01f0*/ 	.word	0x00000550


	//   ....[5]....
        /*01f4*/ 	.word	0x00000670


	//   ....[6]....
        /*01f8*/ 	.word	0x000007d0


	//   ....[7]....
        /*01fc*/ 	.word	0x00001600


	//   ....[8]....
        /*0200*/ 	.word	0x00002920


	//   ....[9]....
        /*0204*/ 	.word	0x00002a20


	//   ....[10]....
        /*0208*/ 	.word	0x00002d60


	//   ....[11]....
        /*020c*/ 	.word	0x00002ee0


	//   ....[12]....
        /*0210*/ 	.word	0x00004e00


	//   ....[13]....
        /*0214*/ 	.word	0x00004e10


	//   ....[14]....
        /*0218*/ 	.word	0x00004e40


	//   ....[15]....
        /*021c*/ 	.word	0x00004e50


	//   ....[16]....
        /*0220*/ 	.word	0x00006880


	//   ....[17]....
        /*0224*/ 	.word	0x00006890


	//   ....[18]....
        /*0228*/ 	.word	0x00006930


	//   ....[19]....
        /*022c*/ 	.word	0x00006940


	//   ....[20]....
        /*0230*/ 	.word	0x00007360


	//   ....[21]....
        /*0234*/ 	.word	0x00007370


	//   ....[22]....
        /*0238*/ 	.word	0x00007380


	//   ....[23]....
        /*023c*/ 	.word	0x00007390


	//   ....[24]....
        /*0240*/ 	.word	0x000073a0


	//   ....[25]....
        /*0244*/ 	.word	0x000073b0


	//   ....[26]....
        /*0248*/ 	.word	0x000073d0


	//   ....[27]....
        /*024c*/ 	.word	0x000073e0


	//   ....[28]....
        /*0250*/ 	.word	0x000073f0


	//   ....[29]....
        /*0254*/ 	.word	0x00007420


	//   ....[30]....
        /*0258*/ 	.word	0x00007450


	//   ....[31]....
        /*025c*/ 	.word	0x00007460


	//   ....[32]....
        /*0260*/ 	.word	0x00007470


	//   ....[33]....
        /*0264*/ 	.word	0x00007480


	//   ....[34]....
        /*0268*/ 	.word	0x000074b0


	//   ....[35]....
        /*026c*/ 	.word	0x000074e0


	//   ....[36]....
        /*0270*/ 	.word	0x00008ab0


	//   ....[37]....
        /*0274*/ 	.word	0x00008cb0


	//   ....[38]....
        /*0278*/ 	.word	0x00008ce0


	//   ....[39]....
        /*027c*/ 	.word	0x00008d10


	//   ....[40]....
        /*0280*/ 	.word	0x00008d40


	//   ....[41]....
        /*0284*/ 	.word	0x00008d70


	//   ....[42]....
        /*0288*/ 	.word	0x00008db0


	//   ....[43]....
        /*028c*/ 	.word	0x00008f30


	//   ....[44]....
        /*0290*/ 	.word	0x00008f60


	//   ....[45]....
        /*0294*/ 	.word	0x00008f90


	//   ....[46]....
        /*0298*/ 	.word	0x00008fc0


	//   ....[47]....
        /*029c*/ 	.word	0x00008ff0


	//   ....[48]....
        /*02a0*/ 	.word	0x00009030


	//   ....[49]....
        /*02a4*/ 	.word	0x000090b0


	//   ....[50]....
        /*02a8*/ 	.word	0x000090f0


	//   ....[51]....
        /*02ac*/ 	.word	0x00009180


	//   ....[52]....
        /*02b0*/ 	.word	0x0000a3d0


	//   ....[53]....
        /*02b4*/ 	.word	0x0000bcf0


	//   ....[54]....
        /*02b8*/ 	.word	0x0000bd20


	//   ....[55]....
        /*02bc*/ 	.word	0x0000bd50


	//   ....[56]....
        /*02c0*/ 	.word	0x0000bd60


	//   ....[57]....
        /*02c4*/ 	.word	0x0000bd90


	//   ....[58]....
        /*02c8*/ 	.word	0x0000bda0


	//   ....[59]....
        /*02cc*/ 	.word	0x0000bdd0


	//   ....[60]....
        /*02d0*/ 	.word	0x0000be10


	//   ....[61]....
        /*02d4*/ 	.word	0x0000bf30


	//   ....[62]....
        /*02d8*/ 	.word	0x0000bf60


	//   ....[63]....
        /*02dc*/ 	.word	0x0000bf90


	//   ....[64]....
        /*02e0*/ 	.word	0x0000bfc0


	//   ....[65]....
        /*02e4*/ 	.word	0x0000bff0


	//   ....[66]....
        /*02e8*/ 	.word	0x0000c030


	//   ....[67]....
        /*02ec*/ 	.word	0x0000c0c0


	//   ....[68]....
        /*02f0*/ 	.word	0x0000c100


	//   ....[69]....
        /*02f4*/ 	.word	0x0000c1a0


	//   ....[70]....
        /*02f8*/ 	.word	0x0000c5a0


	//   ....[71]....
        /*02fc*/ 	.word	0x0000ca80


	//   ....[72]....
        /*0300*/ 	.word	0x0000cef0


	//----- nvinfo : EIATTR_REG_RECONFIG
	.align		4
.L_1453:
        /*0304*/ 	.byte	0x01, 0x54
	.zero		2


	//----- nvinfo : EIATTR_SYSCALL_OFFSETS
	.align		4
        /*0308*/ 	.byte	0x04, 0x46
        /*030a*/ 	.short	(.L_1455 - .L_1454)


	//   ....[0]....
.L_1454:
        /*030c*/ 	.word	0x00001810


	//   ....[1]....
        /*0310*/ 	.word	0x00009d40


	//   ....[2]....
        /*0314*/ 	.word	0x00009ec0


	//   ....[3]....
        /*0318*/ 	.word	0x0000a000


	//   ....[4]....
        /*031c*/ 	.word	0x0000a120


	//----- nvinfo : EIATTR_MBARRIER_INSTR_OFFSETS
	.align		4
.L_1455:
        /*0320*/ 	.byte	0x04, 0x39
        /*0322*/ 	.short	(.L_1457 - .L_1456)


	//   ....[0]....
.L_1456:
        /*0324*/ 	.word	0x000002a0
        /*0328*/ 	.word	0x000000ff
        /*032c*/ 	.word	0x00013200
        /*0330*/ 	.short	0x0100
        /*0332*/ 	.byte	0x08
	.zero		1


	//   ....[1]....
        /*0334*/ 	.word	0x000002b0
        /*0338*/ 	.word	0x000000ff
        /*033c*/ 	.word	0x00013220
        /*0340*/ 	.short	0x0100
        /*0342*/ 	.byte	0x08
	.zero		1


	//   ....[2]....
        /*0344*/ 	.word	0x000003a0
        /*0348*/ 	.word	0x000000ff
        /*034c*/ 	.word	0x00013230
        /*0350*/ 	.short	0x0100
        /*0352*/ 	.byte	0x08
	.zero		1


	//   ....[3]....
        /*0354*/ 	.word	0x000003b0
        /*0358*/ 	.word	0x000000ff
        /*035c*/ 	.word	0x00013240
        /*0360*/ 	.short	0x0100
        /*0362*/ 	.byte	0x08
	.zero		1


	//   ....[4]....
        /*0364*/ 	.word	0x000003c0
        /*0368*/ 	.word	0x000000ff
        /*036c*/ 	.word	0x00013238
        /*0370*/ 	.short	0x0100
        /*0372*/ 	.byte	0x08
	.zero		1


	//   ....[5]....
        /*0374*/ 	.word	0x000003d0
        /*0378*/ 	.word	0x000000ff
        /*037c*/ 	.word	0x00013248
        /*0380*/ 	.short	0x0100
        /*0382*/ 	.byte	0x08
	.zero		1


	//   ....[6]....
        /*0384*/ 	.word	0x00000500
        /*0388*/ 	.word	0x000000ff
        /*038c*/ 	.word	0x00013250
        /*0390*/ 	.short	0x0100
        /*0392*/ 	.byte	0x08
	.zero		1


	//   ....[7]....
        /*0394*/ 	.word	0x00000510
        /*0398*/ 	.word	0x000000ff
        /*039c*/ 	.word	0x00013260
        /*03a0*/ 	.short	0x0100
        /*03a2*/ 	.byte	0x08
	.zero		1


	//   ....[8]....
        /*03a4*/ 	.word	0x00000520
        /*03a8*/ 	.word	0x000000ff
        /*03ac*/ 	.word	0x00013258
        /*03b0*/ 	.short	0x0100
        /*03b2*/ 	.byte	0x08
	.zero		1


	//   ....[9]....
        /*03b4*/ 	.word	0x00000530
        /*03b8*/ 	.word	0x000000ff
        /*03bc*/ 	.word	0x00013268
        /*03c0*/ 	.short	0x0100
        /*03c2*/ 	.byte	0x08
	.zero		1


	//   ....[10]....
        /*03c4*/ 	.word	0x00000620
        /*03c8*/ 	.word	0x000000ff
        /*03cc*/ 	.word	0x00013270
        /*03d0*/ 	.short	0x0100
        /*03d2*/ 	.byte	0x06
	.zero		1


	//   ....[11]....
        /*03d4*/ 	.word	0x00000630
        /*03d8*/ 	.word	0x000000ff
        /*03dc*/ 	.word	0x00013280
        /*03e0*/ 	.short	0x0100
        /*03e2*/ 	.byte	0x06
	.zero		1


	//   ....[12]....
        /*03e4*/ 	.word	0x00000640
        /*03e8*/ 	.word	0x000000ff
        /*03ec*/ 	.word	0x00013278
        /*03f0*/ 	.short	0x0100
        /*03f2*/ 	.byte	0x06
	.zero		1


	//   ....[13]....
        /*03f4*/ 	.word	0x00000650
        /*03f8*/ 	.word	0x000000ff
        /*03fc*/ 	.word	0x00013288
        /*0400*/ 	.short	0x0100
        /*0402*/ 	.byte	0x06
	.zero		1


	//   ....[14]....
        /*0404*/ 	.word	0x00000780
        /*0408*/ 	.word	0x000000ff
        /*040c*/ 	.word	0x00013290
        /*0410*/ 	.short	0x0100
        /*0412*/ 	.byte	0x08
	.zero		1


	//   ....[15]....
        /*0414*/ 	.word	0x00000790
        /*0418*/ 	.word	0x000000ff
        /*041c*/ 	.word	0x000132a0
        /*0420*/ 	.short	0x0100
        /*0422*/ 	.byte	0x08
	.zero		1


	//   ....[16]....
        /*0424*/ 	.word	0x000007a0
        /*0428*/ 	.word	0x000000ff
        /*042c*/ 	.word	0x00013298
        /*0430*/ 	.short	0x0100
        /*0432*/ 	.byte	0x08
	.zero		1


	//   ....[17]....
        /*0434*/ 	.word	0x000007b0
        /*0438*/ 	.word	0x000000ff
        /*043c*/ 	.word	0x000132a8
        /*0440*/ 	.short	0x0100
        /*0442*/ 	.byte	0x08
	.zero		1


	//   ....[18]....
        /*0444*/ 	.word	0x000008e0
        /*0448*/ 	.word	0x000000ff
        /*044c*/ 	.word	0x000132b0
        /*0450*/ 	.short	0x0100
        /*0452*/ 	.byte	0x08
	.zero		1


	//   ....[19]....
        /*0454*/ 	.word	0x000008f0
        /*0458*/ 	.word	0x000000ff
        /*045c*/ 	.word	0x000132c0
        /*0460*/ 	.short	0x0100
        /*0462*/ 	.byte	0x08
	.zero		1


	//   ....[20]....
        /*0464*/ 	.word	0x00000900
        /*0468*/ 	.word	0x000000ff
        /*046c*/ 	.word	0x000132b8
        /*0470*/ 	.short	0x0100
        /*0472*/ 	.byte	0x08
	.zero		1


	//   ....[21]....
        /*0474*/ 	.word	0x00000910
        /*0478*/ 	.word	0x000000ff
        /*047c*/ 	.word	0x000132c8
        /*0480*/ 	.short	0x0100
        /*0482*/ 	.byte	0x08
	.zero		1


	//   ....[22]....
        /*0484*/ 	.word	0x000018c0
        /*0488*/ 	.word	0x00000000
        /*048c*/ 	.word	0x00013200
        /*0490*/ 	.short	0x010a
        /*0492*/ 	.byte	0x3f
	.zero		1


	//   ....[23]....
        /*0494*/ 	.word	0x00001950
        /*0498*/ 	.word	0x00000005
        /*049c*/ 	.word	0x00013230
        /*04a0*/ 	.short	0x010a
        /*04a2*/ 	.byte	0x3f
	.zero		1


	//   ....[24]....
        /*04a4*/ 	.word	0x00001a20
        /*04a8*/ 	.word	0x00000005
        /*04ac*/ 	.word	0x00013230
        /*04b0*/ 	.short	0x010a
        /*04b2*/ 	.byte	0x3f
	.zero		1


	//   ....[25]....
        /*04b4*/ 	.word	0x00003340
        /*04b8*/ 	.word	0x0000003a
        /*04bc*/ 	.word	0x00000000
        /*04c0*/ 	.short	0x0101
        /*04c2*/ 	.byte	0x3f
	.zero		1


	//   ....[26]....
        /*04c4*/ 	.word	0x00004290
        /*04c8*/ 	.word	0x00000005
        /*04cc*/ 	.word	0x00013230
        /*04d0*/ 	.short	0x010a
        /*04d2*/ 	.byte	0x3f
	.zero		1


	//   ....[27]....
        /*04d4*/ 	.word	0x000042d0
        /*04d8*/ 	.word	0x00000005
        /*04dc*/ 	.word	0x00013230
        /*04e0*/ 	.short	0x010a
        /*04e2*/ 	.byte	0x3f
	.zero		1


	//   ....[28]....
        /*04e4*/ 	.word	0x00004730
        /*04e8*/ 	.word	0x000000ff
        /*04ec*/ 	.word	0x00013250
        /*04f0*/ 	.short	0x010a
        /*04f2*/ 	.byte	0x09
	.zero		1


	//   ....[29]....
        /*04f4*/ 	.word	0x00004770
        /*04f8*/ 	.word	0x000000ff
        /*04fc*/ 	.word	0x00013250
        /*0500*/ 	.short	0x010a
        /*0502*/ 	.byte	0x09
	.zero		1


	//   ....[30]....
        /*0504*/ 	.word	0x00005d10
        /*0508*/ 	.word	0x00000006
        /*050c*/ 	.word	0x00000000
        /*0510*/ 	.short	0x0101
        /*0512*/ 	.byte	0x3f
	.zero		1


	//   ....[31]....
        /*0514*/ 	.word	0x000060a0
        /*0518*/ 	.word	0x000000ff
        /*051c*/ 	.word	0x00000000
        /*0520*/ 	.short	0x0101
        /*0522*/ 	.byte	0x06
	.zero		1


	//   ....[32]....
        /*0524*/ 	.word	0x000064e0
        /*0528*/ 	.word	0x00000014
        /*052c*/ 	.word	0x00013250
        /*0530*/ 	.short	0x010a
        /*0532*/ 	.byte	0x3f
	.zero		1


	//   ....[33]....
        /*0534*/ 	.word	0x00006530
        /*0538*/ 	.word	0x00000014
        /*053c*/ 	.word	0x00013250
        /*0540*/ 	.short	0x010a
        /*0542*/ 	.byte	0x3f
	.zero		1


	//   ....[34]....
        /*0544*/ 	.word	0x00006be0
        /*0548*/ 	.word	0x00000005
        /*054c*/ 	.word	0x00000000
        /*0550*/ 	.short	0x0101
        /*0552*/ 	.byte	0x3f
	.zero		1


	//   ....[35]....
        /*0554*/ 	.word	0x00007cb0
        /*0558*/ 	.word	0x00000002
        /*055c*/ 	.word	0x00000000
        /*0560*/ 	.short	0x0101
        /*0562*/ 	.byte	0x3f
	.zero		1


	//   ....[36]....
        /*0564*/ 	.word	0x0000a5f0
        /*0568*/ 	.word	0x00000005
        /*056c*/ 	.word	0x00013280
        /*0570*/ 	.short	0x010a
        /*0572*/ 	.byte	0x3f
	.zero		1


	//   ....[37]....
        /*0574*/ 	.word	0x0000a780
        /*0578*/ 	.word	0x00000005
        /*057c*/ 	.word	0x00013240
        /*0580*/ 	.short	0x010a
        /*0582*/ 	.byte	0x3f
	.zero		1


	//   ....[38]....
        /*0584*/ 	.word	0x0000aa50
        /*0588*/ 	.word	0x000000ff
        /*058c*/ 	.word	0x00013220
        /*0590*/ 	.short	0x010a
        /*0592*/ 	.byte	0x29
	.zero		1


	//   ....[39]....
        /*0594*/ 	.word	0x0000ad00
        /*0598*/ 	.word	0x00000009
        /*059c*/ 	.word	0x00013280
        /*05a0*/ 	.short	0x010a
        /*05a2*/ 	.byte	0x3f
	.zero		1


	//   ....[40]....
        /*05a4*/ 	.word	0x0000af60
        /*05a8*/ 	.word	0x00000009
        /*05ac*/ 	.word	0x00013240
        /*05b0*/ 	.short	0x010a
        /*05b2*/ 	.byte	0x3f
	.zero		1


	//   ....[41]....
        /*05b4*/ 	.word	0x0000b210
        /*05b8*/ 	.word	0x0000000c
        /*05bc*/ 	.word	0x00013270
        /*05c0*/ 	.short	0x010a
        /*05c2*/ 	.byte	0x3f
	.zero		1


	//   ....[42]....
        /*05c4*/ 	.word	0x0000b280
        /*05c8*/ 	.word	0x0000000c
        /*05cc*/ 	.word	0x00013260
        /*05d0*/ 	.short	0x010a
        /*05d2*/ 	.byte	0x3f
	.zero		1


	//   ....[43]....
        /*05d4*/ 	.word	0x0000b540
        /*05d8*/ 	.word	0x0000000c
        /*05dc*/ 	.word	0x00013250
        /*05e0*/ 	.short	0x0101
        /*05e2*/ 	.byte	0x3f
	.zero		1


	//   ....[44]....
        /*05e4*/ 	.word	0x0000b5b0
        /*05e8*/ 	.word	0x00000003
        /*05ec*/ 	.word	0x00000000
        /*05f0*/ 	.short	0x0101
        /*05f2*/ 	.byte	0x3f
	.zero		1


	//   ....[45]....
        /*05f4*/ 	.word	0x0000b770
        /*05f8*/ 	.word	0x00000002
        /*05fc*/ 	.word	0x00013270
        /*0600*/ 	.short	0x010a
        /*0602*/ 	.byte	0x3f
	.zero		1


	//   ....[46]....
        /*0604*/ 	.word	0x0000b7e0
        /*0608*/ 	.word	0x00000002
        /*060c*/ 	.word	0x00013260
        /*0610*/ 	.short	0x010a
        /*0612*/ 	.byte	0x3f
	.zero		1


	//   ....[47]....
        /*0614*/ 	.word	0x0000baa0
        /*0618*/ 	.word	0x00000002
        /*061c*/ 	.word	0x00013250
        /*0620*/ 	.short	0x0101
        /*0622*/ 	.byte	0x3f
	.zero		1


	//   ....[48]....
        /*0624*/ 	.word	0x0000bb10
        /*0628*/ 	.word	0x00000000
        /*062c*/ 	.word	0x00000000
        /*0630*/ 	.short	0x0101
        /*0632*/ 	.byte	0x3f
	.zero		1


	//   ....[49]....
        /*0634*/ 	.word	0x0000c520
        /*0638*/ 	.word	0x00000007
        /*063c*/ 	.word	0x00013220
        /*0640*/ 	.short	0x010a
        /*0642*/ 	.byte	0x3f
	.zero		1


	//   ....[50]....
        /*0644*/ 	.word	0x0000c6c0
        /*0648*/ 	.word	0x00000005
        /*064c*/ 	.word	0x00000000
        /*0650*/ 	.short	0x010a
        /*0652*/ 	.byte	0x3f
	.zero		1


	//   ....[51]....
        /*0654*/ 	.word	0x0000c730
        /*0658*/ 	.word	0x00000003
        /*065c*/ 	.word	0x00000000
        /*0660*/ 	.short	0x010a
        /*0662*/ 	.byte	0x3f
	.zero		1


	//   ....[52]....
        /*0664*/ 	.word	0x0000c780
        /*0668*/ 	.word	0x00000003
        /*066c*/ 	.word	0x00013260
        /*0670*/ 	.short	0x010a
        /*0672*/ 	.byte	0x3f
	.zero		1


	//   ....[53]....
        /*0674*/ 	.word	0x0000c7d0
        /*0678*/ 	.word	0x00000005
        /*067c*/ 	.word	0x00013260
        /*0680*/ 	.short	0x010a
        /*0682*/ 	.byte	0x3f
	.zero		1


	//   ....[54]....
        /*0684*/ 	.word	0x0000c810
        /*0688*/ 	.word	0x00000003
        /*068c*/ 	.word	0x00013280
        /*0690*/ 	.short	0x010a
        /*0692*/ 	.byte	0x3f
	.zero		1


	//   ....[55]....
        /*0694*/ 	.word	0x0000c830
        /*0698*/ 	.word	0x00000005
        /*069c*/ 	.word	0x00013280
        /*06a0*/ 	.short	0x010a
        /*06a2*/ 	.byte	0x3f
	.zero		1


	//   ....[56]....
        /*06a4*/ 	.word	0x0000c890
        /*06a8*/ 	.word	0x00000000
        /*06ac*/ 	.word	0x00013200
        /*06b0*/ 	.short	0x010a
        /*06b2*/ 	.byte	0x3f
	.zero		1


	//   ....[57]....
        /*06b4*/ 	.word	0x0000c8e0
        /*06b8*/ 	.word	0x00000005
        /*06bc*/ 	.word	0x00013230
        /*06c0*/ 	.short	0x010a
        /*06c2*/ 	.byte	0x3f
	.zero		1


	//   ....[58]....
        /*06c4*/ 	.word	0x0000c930
        /*06c8*/ 	.word	0x00000005
        /*06cc*/ 	.word	0x00013230
        /*06d0*/ 	.short	0x010a
        /*06d2*/ 	.byte	0x3f
	.zero		1


	//   ....[59]....
        /*06d4*/ 	.word	0x0000c990
        /*06d8*/ 	.word	0x0000000d
        /*06dc*/ 	.word	0x00013250
        /*06e0*/ 	.short	0x010a
        /*06e2*/ 	.byte	0x3f
	.zero		1


	//   ....[60]....
        /*06e4*/ 	.word	0x0000c9e0
        /*06e8*/ 	.word	0x00000014
        /*06ec*/ 	.word	0x00013250
        /*06f0*/ 	.short	0x010a
        /*06f2*/ 	.byte	0x3f
	.zero		1


	//   ....[61]....
        /*06f4*/ 	.word	0x0000cb30
        /*06f8*/ 	.word	0x00000005
        /*06fc*/ 	.word	0x00013280
        /*0700*/ 	.short	0x010a
        /*0702*/ 	.byte	0x3f
	.zero		1


	//   ....[62]....
        /*0704*/ 	.word	0x0000cb80
        /*0708*/ 	.word	0x00000005
        /*070c*/ 	.word	0x00013240
        /*0710*/ 	.short	0x010a
        /*0712*/ 	.byte	0x3f
	.zero		1


	//   ....[63]....
        /*0714*/ 	.word	0x0000cbe0
        /*0718*/ 	.word	0x00000003
        /*071c*/ 	.word	0x00013220
        /*0720*/ 	.short	0x010a
        /*0722*/ 	.byte	0x3f
	.zero		1


	//   ....[64]....
        /*0724*/ 	.word	0x0000cc30
        /*0728*/ 	.word	0x00000009
        /*072c*/ 	.word	0x00013280
        /*0730*/ 	.short	0x010a
        /*0732*/ 	.byte	0x3f
	.zero		1


	//   ....[65]....
        /*0734*/ 	.word	0x0000cc80
        /*0738*/ 	.word	0x00000009
        /*073c*/ 	.word	0x00013240
        /*0740*/ 	.short	0x010a
        /*0742*/ 	.byte	0x3f
	.zero		1


	//   ....[66]....
        /*0744*/ 	.word	0x0000ccd0
        /*0748*/ 	.word	0x0000000c
        /*074c*/ 	.word	0x00013270
        /*0750*/ 	.short	0x010a
        /*0752*/ 	.byte	0x3f
	.zero		1


	//   ....[67]....
        /*0754*/ 	.word	0x0000cd20
        /*0758*/ 	.word	0x0000000c
        /*075c*/ 	.word	0x00013260
        /*0760*/ 	.short	0x010a
        /*0762*/ 	.byte	0x3f
	.zero		1


	//   ....[68]....
        /*0764*/ 	.word	0x0000cd70
        /*0768*/ 	.word	0x00000002
        /*076c*/ 	.word	0x00013270
        /*0770*/ 	.short	0x010a
        /*0772*/ 	.byte	0x3f
	.zero		1


	//   ....[69]....
        /*0774*/ 	.word	0x0000cdc0
        /*0778*/ 	.word	0x00000002
        /*077c*/ 	.word	0x00013260
        /*0780*/ 	.short	0x010a
        /*0782*/ 	.byte	0x3f
	.zero		1


	//   ....[70]....
        /*0784*/ 	.word	0x0000ce10
        /*0788*/ 	.word	0x00000007
        /*078c*/ 	.word	0x00013220
        /*0790*/ 	.short	0x010a
        /*0792*/ 	.byte	0x3f
	.zero		1


	//   ....[71]....
        /*0794*/ 	.word	0x0000cfb0
        /*0798*/ 	.word	0x00000005
        /*079c*/ 	.word	0x00000000
        /*07a0*/ 	.short	0x010a
        /*07a2*/ 	.byte	0x3f
	.zero		1


	//   ....[72]....
        /*07a4*/ 	.word	0x0000d000
        /*07a8*/ 	.word	0x00000003
        /*07ac*/ 	.word	0x00000000
        /*07b0*/ 	.short	0x010a
        /*07b2*/ 	.byte	0x3f
	.zero		1


	//   ....[73]....
        /*07b4*/ 	.word	0x0000d050
        /*07b8*/ 	.word	0x00000003
        /*07bc*/ 	.word	0x00013260
        /*07c0*/ 	.short	0x010a
        /*07c2*/ 	.byte	0x3f
	.zero		1


	//   ....[74]....
        /*07c4*/ 	.word	0x0000d0a0
        /*07c8*/ 	.word	0x00000005
        /*07cc*/ 	.word	0x00013260
        /*07d0*/ 	.short	0x010a
        /*07d2*/ 	.byte	0x3f
	.zero		1


	//   ....[75]....
        /*07d4*/ 	.word	0x0000d0f0
        /*07d8*/ 	.word	0x00000003
        /*07dc*/ 	.word	0x00013280
        /*07e0*/ 	.short	0x010a
        /*07e2*/ 	.byte	0x3f
	.zero		1


	//----- nvinfo : EIATTR_NUM_MBARRIERS
	.align		4
.L_1457:
        /*07e4*/ 	.byte	0x03, 0x38
        /*07e6*/ 	.short	0x0016


	//----- nvinfo : EIATTR_EXIT_INSTR_OFFSETS
	.align		4
        /*07e8*/ 	.byte	0x04, 0x1c
        /*07ea*/ 	.short	(.L_1459 - .L_1458)


	//   ....[0]....
.L_1458:
        /*07ec*/ 	.word	0x00000a70


	//   ....[1]....
        /*07f0*/ 	.word	0x00008a60


	//   ....[2]....
        /*07f4*/ 	.word	0x0000c880


	//----- nvinfo : EIATTR_MAX_THREADS
	.align		4
.L_1459:
        /*07f8*/ 	.byte	0x04, 0x05
        /*07fa*/ 	.short	(.L_1461 - .L_1460)
.L_1460:
        /*07fc*/ 	.word	0x00000200
        /*0800*/ 	.word	0x00000001
        /*0804*/ 	.word	0x00000001


	//----- nvinfo : EIATTR_CRS_STACK_SIZE
	.align		4
.L_1461:
        /*0808*/ 	.byte	0x04, 0x1e
        /*080a*/ 	.short	(.L_1463 - .L_1462)
.L_1462:
        /*080c*/ 	.word	0x00000000


	//----- nvinfo : EIATTR_CBANK_PARAM_SIZE
	.align		4
.L_1463:
        /*0810*/ 	.byte	0x03, 0x19
        /*0812*/ 	.short	0x0a70


	//----- nvinfo : EIATTR_PARAM_CBANK
	.align		4
        /*0814*/ 	.byte	0x04, 0x0a
        /*0816*/ 	.short	(.L_1465 - .L_1464)
	.align		4
.L_1464:
        /*0818*/ 	.word	index@(.nv.constant0._ZN7cutlass13device_kernelIN5flash11enable_sm90INS1_16FlashAttnFwdSm90INS1_25CollectiveMainloopFwdSm90ILi2EN4cute5tupleIJNS5_1CILi1EEES8_S8_EEENS6_IJNS7_ILi192EEENS7_ILi160EEENS7_ILi64EEEEEELi64ENS_12float_e4m3_tEfNS_4arch4Sm90ELb0ELb0ELb0ELb1ELb0ELb0ELb0ELb1ELb1ELb0ELb0ELb0EEENS1_21CollectiveEpilogueFwdINS6_IJSA_SC_SB_EEES9_NS_10bfloat16_tESG_Li384ELb1ELb0ELb0ELb1EEENS1_36VarlenDynamicPersistentTileSchedulerILi192ELi160ELi384ELi128ELb0ELb0ELb1ELb0ELb1ELb1EEEEEEEEEvNT_6ParamsE)
        /*081c*/ 	.short	0x0210
        /*081e*/ 	.short	0x0a70


	//----- nvinfo : EIATTR_SW_WAR
	.align		4
.L_1465:
        /*0820*/ 	.byte	0x04, 0x36
        /*0822*/ 	.short	(.L_1467 - .L_1466)
.L_1466:
        /*0824*/ 	.word	0x00000008
.L_1467:


//--------------------- .nv.info._ZN7cutlass13device_kernelIN5flash11enable_sm90INS1_16FlashAttnFwdSm90INS1_25CollectiveMainloopFwdSm90ILi2EN4cute5tupleIJNS5_1CILi1EEES8_S8_EEENS6_IJNS7_ILi192EEENS7_ILi160EEENS7_ILi64EEEEEELi64ENS_12float_e4m3_tEfNS_4arch4Sm90ELb0ELb0ELb0ELb1ELb0ELb1ELb0ELb1ELb1ELb0ELb0ELb0EEENS1_21CollectiveEpilogueFwdINS6_IJSA_SC_SB_EEES9_NS_10bfloat16_tESG_Li384ELb1ELb0ELb0ELb1EEENS1_36VarlenDynamicPersistentTileSchedulerILi192ELi160ELi384ELi128ELb0ELb0ELb1ELb0ELb1ELb1EEEEEEEEEvNT_6ParamsE --------------------------
	.section	.nv.info._ZN7cutlass13device_kernelIN5flash11enable_sm90INS1_16FlashAttnFwdSm90INS1_25CollectiveMainloopFwdSm90ILi2EN4cute5tupleIJNS5_1CILi1EEES8_S8_EEENS6_IJNS7_ILi192EEENS7_ILi160EEENS7_ILi64EEEEEELi64ENS_12float_e4m3_tEfNS_4arch4Sm90ELb0ELb0ELb0ELb1ELb0ELb1ELb0ELb1ELb1ELb0ELb0ELb0EEENS1_21CollectiveEpilogueFwdINS6_IJSA_SC_SB_EEES9_NS_10bfloat16_tESG_Li384ELb1ELb0ELb0ELb1EEENS1_36VarlenDynamicPersistentTileSchedulerILi192ELi160ELi384ELi128ELb0ELb0ELb1ELb0ELb1ELb1EEEEEEEEEvNT_6ParamsE,"",@"SHT_CUDA_INFO"
	.sectionflags	@""
	.align	4


	//----- nvinfo : EIATTR_CUDA_API_VERSION
	.align		4
        /*0000*/ 	.byte	0x04, 0x37
        /*0002*/ 	.short	(.L_1469 - .L_1468)
.L_1468:
        /*0004*/ 	.word	0x00000082


	//----- nvinfo : EIATTR_KPARAM_INFO
	.align		4
.L_1469:
        /*0008*/ 	.byte	0x04, 0x17
        /*000a*/ 	.short	(.L_1471 - .L_1470)
.L_1470:
        /*000c*/ 	.word	0x00000000
        /*0010*/ 	.short	0x0000
        /*0012*/ 	.short	0x0070
        /*0014*/ 	.byte	0x00, 0xf0, 0x01, 0x28


	//----- nvinfo : EIATTR_SPARSE_MMA_MASK
	.align		4
.L_1471:
        /*0018*/ 	.byte	0x03, 0x50
        /*001a*/ 	.short	0x0000


	//----- nvinfo : EIATTR_MAXREG_COUNT
	.align		4
        /*001c*/ 	.byte	0x03, 0x1b
        /*001e*/ 	.short	0x0080


	//----- nvinfo : EIATTR_NUM_BARRIERS
	.align		4
        /*0020*/ 	.byte	0x02, 0x4c
        /*0022*/ 	.byte	0x10
	.zero		1


	//----- nvinfo : EIATTR_EXTERNS
	.align		4
        /*0024*/ 	.byte	0x04, 0x0f
        /*0026*/ 	.short	(.L_1473 - .L_1472)


	//   ....[0]....
	.align		4
.L_1472:
        /*0028*/ 	.word	index@(__assertfail)


	//----- nvinfo : EIATTR_ANNOTATIONS
	.align		4
.L_1473:
        /*002c*/ 	.byte	0x04, 0x55
        /*002e*/ 	.short	(.L_1475 - .L_1474)


	//   ....[0]....
.L_1474:
        /* <DEDUP_REMOVED lines=53> */


	//----- nvinfo : EIATTR_MERCURY_ISA_VERSION
	.align		4
.L_1475:
        /*0368*/ 	.byte	0x03, 0x5f
        /*036a*/ 	.short	0x0101


	//----- nvinfo : EIATTR_UNUSED_LOAD_BYTE_OFFSET
	.align		4
        /*036c*/ 	.byte	0x04, 0x44
        /*036e*/ 	.short	(.L_1477 - .L_1476)


	//   ....[0]....
.L_1476:
        /*0370*/ 	.word	0x00000ad0
        /*0374*/ 	.word	0x0000fff0


	//   ....[1]....
        /*0378*/ 	.word	0x0000d630
        /*037c*/ 	.word	0x0000fff0


	//----- nvinfo : EIATTR_INT_WARP_WIDE_INSTR_OFFSETS
	.align		4
.L_1477:
        /*0380*/ 	.byte	0x04, 0x31
        /*0382*/ 	.short	(.L_1479 - .L_1478)


	//   ....[0]....
.L_1478:
        /*0384*/ 	.word	0x000001c0


	//   ....[1]....
        /*0388*/ 	.word	0x00000200


	//   ....[2]....
        /*038c*/ 	.word	0x00000270


	//   ....[3]....
        /*0390*/ 	.word	0x00011100


	//   ....[4]....
        /*0394*/ 	.word	0x00011190


	//   ....[5]....
        /*0398*/ 	.word	0x00011820


	//   ....[6]....
        /*039c*/ 	.word	0x00011860


	//   ....[7]....
        /*03a0*/ 	.word	0x00012e40


	//   ....[8]....
        /*03a4*/ 	.word	0x00012ed0


	//----- nvinfo : EIATTR_COOP_GROUP_MASK_REGIDS
	.align		4
.L_1479:
        /*03a8*/ 	.byte	0x04, 0x29
        /*03aa*/ 	.short	(.L_1481 - .L_1480)


	//   ....[0]....
.L_1480:
        /*03ac*/ 	.word	0xffffffff


	//   ....[1]....
        /*03b0*/ 	.word	0xffffffff


	//   ....[2]....
        /*03b4*/ 	.word	0xffffffff


	//   ....[3]....
        /*03b8*/ 	.word	0xffffffff


	//   ....[4]....
        /*03bc*/ 	.word	0xffffffff


	//   ....[5]....
        /*03c0*/ 	.word	0xffffffff


	//   ....[6]....
        /*03c4*/ 	.word	0xffffffff


	//   ....[7]....
        /*03c8*/ 	.word	0xffffffff


	//   ....[8]....
        /*03cc*/ 	.word	0xffffffff


	//   ....[9]....
        /*03d0*/ 	.word	0xffffffff


	//   ....[10]....
        /*03d4*/ 	.word	0xffffffff


	//   ....[11]....
        /*03d8*/ 	.word	0xffffffff


	//   ....[12]....
        /*03dc*/ 	.word	0xffffffff


	//   ....[13]....
        /*03e0*/ 	.word	0xffffffff


	//   ....[14]....
        /*03e4*/ 	.word	0xffffffff


	//   ....[15]....
        /*03e8*/ 	.word	0xffffffff


	//   ....[16]....
        /*03ec*/ 	.word	0xffffffff


	//   ....[17]....
        /*03f0*/ 	.word	0xffffffff


	//   ....[18]....
        /*03f4*/ 	.word	0xffffffff


	//   ....[19]....
        /*03f8*/ 	.word	0xffffffff


	//   ....[20]....
        /*03fc*/ 	.word	0xffffffff


	//   ....[21]....
        /*0400*/ 	.word	0xffffffff


	//   ....[22]....
        /*0404*/ 	.word	0xffffffff


	//   ....[23]....
        /*0408*/ 	.word	0xffffffff


	//   ....[24]....
        /*040c*/ 	.word	0xffffffff


	//   ....[25]....
        /*0410*/ 	.word	0xffffffff


	//   ....[26]....
        /*0414*/ 	.word	0xffffffff


	//   ....[27]....
        /*0418*/ 	.word	0xffffffff


	//   ....[28]....
        /*041c*/ 	.word	0xffffffff


	//   ....[29]....
        /*0420*/ 	.word	0xffffffff


	//   ....[30]....
        /*0424*/ 	.word	0xffffffff


	//   ....[31]....
        /*0428*/ 	.word	0xffffffff


	//   ....[32]....
        /*042c*/ 	.word	0xffffffff


	//   ....[33]....
        /*0430*/ 	.word	0xffffffff


	//   ....[34]....
        /*0434*/ 	.word	0xffffffff


	//   ....[35]....
        /*0438*/ 	.word	0xffffffff


	//   ....[36]....
        /*043c*/ 	.word	0xffffffff


	//   ....[37]....
        /*0440*/ 	.word	0xffffffff


	//   ....[38]....
        /*0444*/ 	.word	0xffffffff


	//   ....[39]....
        /*0448*/ 	.word	0xffffffff


	//   ....[40]....
        /*044c*/ 	.word	0xffffffff


	//   ....[41]....
        /*0450*/ 	.word	0xffffffff


	//   ....[42]....
        /*0454*/ 	.word	0xffffffff


	//   ....[43]....
        /*0458*/ 	.word	0xffffffff


	//   ....[44]....
        /*045c*/ 	.word	0xffffffff


	//   ....[45]....
        /*0460*/ 	.word	0xffffffff


	//   ....[46]....
        /*0464*/ 	.word	0xffffffff


	//   ....[47]....
        /*0468*/ 	.word	0xffffffff


	//   ....[48]....
        /*046c*/ 	.word	0xffffffff


	//   ....[49]....
        /*0470*/ 	.word	0xffffffff


	//   ....[50]....
        /*0474*/ 	.word	0xffffffff


	//   ....[51]....
        /*0478*/ 	.word	0xffffffff


	//   ....[52]....
        /*047c*/ 	.word	0xffffffff


	//   ....[53]....
        /*0480*/ 	.word	0xffffffff


	//   ....[54]....
        /*0484*/ 	.word	0xffffffff


	//   ....[55]....
        /*0488*/ 	.word	0xffffffff


	//   ....[56]....
        /*048c*/ 	.word	0xffffffff


	//   ....[57]....
        /*0490*/ 	.word	0xffffffff


	//   ....[58]....
        /*0494*/ 	.word	0xffffffff


	//   ....[59]....
        /*0498*/ 	.word	0xffffffff


	//   ....[60]....
        /*049c*/ 	.word	0xffffffff


	//   ....[61]....
        /*04a0*/ 	.word	0xffffffff


	//   ....[62]....
        /*04a4*/ 	.word	0xffffffff


	//   ....[63]....
        /*04a8*/ 	.word	0xffffffff


	//   ....[64]....
        /*04ac*/ 	.word	0xffffffff


	//   ....[65]....
        /*04b0*/ 	.word	0xffffffff


	//   ....[66]....
        /*04b4*/ 	.word	0xffffffff


	//   ....[67]....
        /*04b8*/ 	.word	0xffffffff


	//   ....[68]....
        /*04bc*/ 	.word	0xffffffff


	//   ....[69]....
        /*04c0*/ 	.word	0xffffffff


	//   ....[70]....
        /*04c4*/ 	.word	0xffffffff


	//   ....[71]....
        /*04c8*/ 	.word	0xffffffff


	//   ....[72]....
        /*04cc*/ 	.word	0x0500000f


	//   ....[73]....
        /*04d0*/ 	.word	0x0500000f


	//   ....[74]....
        /*04d4*/ 	.word	0x0500000f


	//   ....[75]....
        /*04d8*/ 	.word	0x0500000f


	//   ....[76]....
        /*04dc*/ 	.word	0x0500000f


	//   ....[77]....
        /*04e0*/ 	.word	0x0500000f


	//   ....[78]....
        /*04e4*/ 	.word	0x0500000f


	//   ....[79]....
        /*04e8*/ 	.word	0x0500000f


	//   ....[80]....
        /*04ec*/ 	.word	0x0500000f


	//   ....[81]....
        /*04f0*/ 	.word	0x0500000f


	//   ....[82]....
        /*04f4*/ 	.word	0x0500000f


	//   ....[83]....
        /*04f8*/ 	.word	0x0500000f


	//   ....[84]....
        /*04fc*/ 	.word	0x0500000f


	//   ....[85]....
        /*0500*/ 	.word	0x0500000f


	//   ....[86]....
        /*0504*/ 	.word	0x0500000f


	//   ....[87]....
        /*0508*/ 	.word	0x0500000f


	//   ....[88]....
        /*050c*/ 	.word	0x0500000f


	//   ....[89]....
        /*0510*/ 	.word	0x0500000f


	//   ....[90]....
        /*0514*/ 	.word	0x0500000f


	//   ....[91]....
        /*0518*/ 	.word	0x0500000f


	//   ....[92]....
        /*051c*/ 	.word	0x0500000f


	//   ....[93]....
        /*0520*/ 	.word	0x0500000f


	//   ....[94]....
        /*0524*/ 	.word	0x0500000f


	//   ....[95]....
        /*0528*/ 	.word	0x0500000f


	//   ....[96]....
        /*052c*/ 	.word	0x0500000f


	//   ....[97]....
        /*0530*/ 	.word	0x0500000f


	//   ....[98]....
        /*0534*/ 	.word	0x0500000f


	//   ....[99]....
        /*0538*/ 	.word	0x0500000f


	//----- nvinfo : EIATTR_COOP_GROUP_INSTR_OFFSETS
	.align		4
.L_1481:
        /*053c*/ 	.byte	0x04, 0x28
        /*053e*/ 	.short	(.L_1483 - .L_1482)


	//   ....[0]....
.L_1482:
        /*0540*/ 	.word	0x00000070


	//   ....[1]....
        /*0544*/ 	.word	0x000001d0


	//   ....[2]....
        /*0548*/ 	.word	0x00000220


	//   ....[3]....
        /*054c*/ 	.word	0x00000450


	//   ....[4]....
        /*0550*/ 	.word	0x000005b0


	//   ....[5]....
        /*0554*/ 	.word	0x000006d0


	//   ....[6]....
        /*0558*/ 	.word	0x00000830


	//   ....[7]....
        /*055c*/ 	.word	0x000051b0


	//   ....[8]....
        /*0560*/ 	.word	0x00008de0


	//   ....[9]....
        /*0564*/ 	.word	0x00008ee0


	//   ....[10]....
        /*0568*/ 	.word	0x000095c0


	//   ....[11]....
        /*056c*/ 	.word	0x00009630


	//   ....[12]....
        /*0570*/ 	.word	0x0000b5e0


	//   ....[13]....
        /*0574*/ 	.word	0x0000b610


	//   ....[14]....
        /*0578*/ 	.word	0x0000b660


	//   ....[15]....
        /*057c*/ 	.word	0x0000b670


	//   ....[16]....
        /*0580*/ 	.word	0x0000cf80


	//   ....[17]....
        /*0584*/ 	.word	0x0000d050


	//   ....[18]....
        /*0588*/ 	.word	0x0000d0a0


	//   ....[19]....
        /*058c*/ 	.word	0x0000d150


	//   ....[20]....
        /*0590*/ 	.word	0x0000da90


	//   ....[21]....
        /*0594*/ 	.word	0x0000daa0


	//   ....[22]....
        /*0598*/ 	.word	0x0000dab0


	//   ....[23]....
        /*059c*/ 	.word	0x0000dac0


	//   ....[24]....
        /*05a0*/ 	.word	0x0000dad0


	//   ....[25]....
        /*05a4*/ 	.word	0x0000dae0


	//   ....[26]....
        /*05a8*/ 	.word	0x0000daf0


	//   ....[27]....
        /*05ac*/ 	.word	0x0000db00


	//   ....[28]....
        /*05b0*/ 	.word	0x0000db10


	//   ....[29]....
        /*05b4*/ 	.word	0x0000db20


	//   ....[30]....
        /*05b8*/ 	.word	0x0000db30


	//   ....[31]....
        /*05bc*/ 	.word	0x0000db40


	//   ....[32]....
        /*05c0*/ 	.word	0x0000db50


	//   ....[33]....
        /*05c4*/ 	.word	0x0000db60


	//   ....[34]....
        /*05c8*/ 	.word	0x0000db70


	//   ....[35]....
        /*05cc*/ 	.word	0x0000db80


	//   ....[36]....
        /*05d0*/ 	.word	0x0000f2e0


	//   ....[37]....
        /*05d4*/ 	.word	0x0000f4b0


	//   ....[38]....
        /*05d8*/ 	.word	0x0000f4e0


	//   ....[39]....
        /*05dc*/ 	.word	0x0000f510


	//   ....[40]....
        /*05e0*/ 	.word	0x0000f540


	//   ....[41]....
        /*05e4*/ 	.word	0x0000f570


	//   ....[42]....
        /*05e8*/ 	.word	0x0000f5a0


	//   ....[43]....
        /*05ec*/ 	.word	0x0000f710


	//   ....[44]....
        /*05f0*/ 	.word	0x0000f740


	//   ....[45]....
        /*05f4*/ 	.word	0x0000f770


	//   ....[46]....
        /*05f8*/ 	.word	0x0000f7a0


	//   ....[47]....
        /*05fc*/ 	.word	0x0000f7d0


	//   ....[48]....
        /*0600*/ 	.word	0x0000f800


	//   ....[49]....
        /*0604*/ 	.word	0x0000f890


	//   ....[50]....
        /*0608*/ 	.word	0x0000f8c0


	//   ....[51]....
        /*060c*/ 	.word	0x0000f940


	//   ....[52]....
        /*0610*/ 	.word	0x00010430


	//   ....[53]....
        /*0614*/ 	.word	0x00011a10


	//   ....[54]....
        /*0618*/ 	.word	0x00013660


	//   ....[55]....
        /*061c*/ 	.word	0x000136b0


	//   ....[56]....
        /*0620*/ 	.word	0x000136e0


	//   ....[57]....
        /*0624*/ 	.word	0x000136f0


	//   ....[58]....
        /*0628*/ 	.word	0x00013720


	//   ....[59]....
        /*062c*/ 	.word	0x00013750


	//   ....[60]....
        /*0630*/ 	.word	0x00013780


	//   ....[61]....
        /*0634*/ 	.word	0x000137b0


	//   ....[62]....
        /*0638*/ 	.word	0x00013930


	//   ....[63]....
        /*063c*/ 	.word	0x00013960


	//   ....[64]....
        /*0640*/ 	.word	0x00013990


	//   ....[65]....
        /*0644*/ 	.word	0x000139c0


	//   ....[66]....
        /*0648*/ 	.word	0x000139f0


	//   ....[67]....
        /*064c*/ 	.word	0x00013a20


	//   ....[68]....
        /*0650*/ 	.word	0x00013ae0


	//   ....[69]....
        /*0654*/ 	.word	0x00013b00


	//   ....[70]....
        /*0658*/ 	.word	0x00013b70


	//   ....[71]....
        /*065c*/ 	.word	0x00013fe0


	//   ....[72]....
        /*0660*/ 	.word	0x00014460


	//   ....[73]....
        /*0664*/ 	.word	0x00014500


	//   ....[74]....
        /*0668*/ 	.word	0x000145a0


	//   ....[75]....
        /*066c*/ 	.word	0x00014640


	//   ....[76]....
        /*0670*/ 	.word	0x00014730


	//   ....[77]....
        /*0674*/ 	.word	0x000147d0


	//   ....[78]....
        /*0678*/ 	.word	0x00014870


	//   ....[79]....
        /*067c*/ 	.word	0x00014910


	//   ....[80]....
        /*0680*/ 	.word	0x00014b70


	//   ....[81]....
        /*0684*/ 	.word	0x00014e50


	//   ....[82]....
        /*0688*/ 	.word	0x00015240


	//   ....[83]....
        /*068c*/ 	.word	0x000152e0


	//   ....[84]....
        /*0690*/ 	.word	0x00015400


	//   ....[85]....
        /*0694*/ 	.word	0x00015470


	//   ....[86]....
        /*0698*/ 	.word	0x000154e0


	//   ....[87]....
        /*069c*/ 	.word	0x00015550


	//   ....[88]....
        /*06a0*/ 	.word	0x000155c0


	//   ....[89]....
        /*06a4*/ 	.word	0x00015640


	//   ....[90]....
        /*06a8*/ 	.word	0x000156d0


	//   ....[91]....
        /*06ac*/ 	.word	0x00015760


	//   ....[92]....
        /*06b0*/ 	.word	0x000157d0


	//   ....[93]....
        /*06b4*/ 	.word	0x00015840


	//   ....[94]....
        /*06b8*/ 	.word	0x000158b0


	//   ....[95]....
        /*06bc*/ 	.word	0x00015930


	//   ....[96]....
        /*06c0*/ 	.word	0x000159a0


	//   ....[97]....
        /*06c4*/ 	.word	0x00015a40


	//   ....[98]....
        /*06c8*/ 	.word	0x00015ad0


	//   ....[99]....
        /*06cc*/ 	.word	0x00015bf0


	//----- nvinfo : EIATTR_REG_RECONFIG
	.align		4
.L_1483:
        /*06d0*/ 	.byte	0x01, 0x54
	.zero		2


	//----- nvinfo : EIATTR_SYSCALL_OFFSETS
	.align		4
        /*06d4*/ 	.byte	0x04, 0x46
        /*06d6*/ 	.short	(.L_1485 - .L_1484)


	//   ....[0]....
.L_1484:
        /*06d8*/ 	.word	0x000017f0


	//   ....[1]....
        /*06dc*/ 	.word	0x00001940


	//   ....[2]....
        /*06e0*/ 	.word	0x00005320


	//   ....[3]....
        /*06e4*/ 	.word	0x000057d0


	//   ....[4]....
        /*06e8*/ 	.word	0x00011310


	//   ....[5]....
        /*06ec*/ 	.word	0x00011460


	//   ....[6]....
        /*06f0*/ 	.word	0x00011590


	//   ....[7]....
        /*06f4*/ 	.word	0x000116c0


	//----- nvinfo : EIATTR_MBARRIER_INSTR_OFFSETS
	.align		4
.L_1485:
        /*06f8*/ 	.byte	0x04, 0x39
        /*06fa*/ 	.short	(.L_1487 - .L_1486)


	//   ....[0]....
.L_1486:
        /*06fc*/ 	.word	0x00000300
        /*0700*/ 	.word	0x000000ff
        /*0704*/ 	.word	0x00013200
        /*0708*/ 	.short	0x0100
        /*070a*/ 	.byte	0x08
	.zero		1


	//   ....[1]....
        /*070c*/ 	.word	0x00000310
        /*0710*/ 	.word	0x000000ff
        /*0714*/ 	.word	0x00013220
        /*0718*/ 	.short	0x0100
        /*071a*/ 	.byte	0x08
	.zero		1


	//   ....[2]....
        /*071c*/ 	.word	0x00000400
        /*0720*/ 	.word	0x000000ff
        /*0724*/ 	.word	0x00013230
        /*0728*/ 	.short	0x0100
        /*072a*/ 	.byte	0x08
	.zero		1


	//   ....[3]....
        /*072c*/ 	.word	0x00000410
        /*0730*/ 	.word	0x000000ff
        /*0734*/ 	.word	0x00013240
        /*0738*/ 	.short	0x0100
        /*073a*/ 	.byte	0x08
	.zero		1


	//   ....[4]....
        /*073c*/ 	.word	0x00000420
        /*0740*/ 	.word	0x000000ff
        /*0744*/ 	.word	0x00013238
        /*0748*/ 	.short	0x0100
        /*074a*/ 	.byte	0x08
	.zero		1


	//   ....[5]....
        /*074c*/ 	.word	0x00000430
        /*0750*/ 	.word	0x000000ff
        /*0754*/ 	.word	0x00013248
        /*0758*/ 	.short	0x0100
        /*075a*/ 	.byte	0x08
	.zero		1


	//   ....[6]....
        /*075c*/ 	.word	0x00000560
        /*0760*/ 	.word	0x000000ff
        /*0764*/ 	.word	0x00013250
        /*0768*/ 	.short	0x0100
        /*076a*/ 	.byte	0x08
	.zero		1


	//   ....[7]....
        /*076c*/ 	.word	0x00000570
        /*0770*/ 	.word	0x000000ff
        /*0774*/ 	.word	0x00013260
        /*0778*/ 	.short	0x0100
        /*077a*/ 	.byte	0x08
	.zero		1


	//   ....[8]....
        /*077c*/ 	.word	0x00000580
        /*0780*/ 	.word	0x000000ff
        /*0784*/ 	.word	0x00013258
        /*0788*/ 	.short	0x0100
        /*078a*/ 	.byte	0x08
	.zero		1


	//   ....[9]....
        /*078c*/ 	.word	0x00000590
        /*0790*/ 	.word	0x000000ff
        /*0794*/ 	.word	0x00013268
        /*0798*/ 	.short	0x0100
        /*079a*/ 	.byte	0x08
	.zero		1


	//   ....[10]....
        /*079c*/ 	.word	0x00000680
        /*07a0*/ 	.word	0x000000ff
        /*07a4*/ 	.word	0x00013270
        /*07a8*/ 	.short	0x0100
        /*07aa*/ 	.byte	0x06
	.zero		1


	//   ....[11]....
        /*07ac*/ 	.word	0x00000690
        /*07b0*/ 	.word	0x000000ff
        /*07b4*/ 	.word	0x00013280
        /*07b8*/ 	.short	0x0100
        /*07ba*/ 	.byte	0x06
	.zero		1


	//   ....[12]....
        /*07bc*/ 	.word	0x000006a0
        /*07c0*/ 	.word	0x000000ff
        /*07c4*/ 	.word	0x00013278
        /*07c8*/ 	.short	0x0100
        /*07ca*/ 	.byte	0x06
	.zero		1


	//   ....[13]....
        /*07cc*/ 	.word	0x000006b0
        /*07d0*/ 	.word	0x000000ff
        /*07d4*/ 	.word	0x00013288
        /*07d8*/ 	.short	0x0100
        /*07da*/ 	.byte	0x06
	.zero		1


	//   ....[14]....
        /*07dc*/ 	.word	0x000007e0
        /*07e0*/ 	.word	0x000000ff
        /*07e4*/ 	.word	0x00013290
        /*07e8*/ 	.short	0x0100
        /*07ea*/ 	.byte	0x08
	.zero		1


	//   ....[15]....
        /*07ec*/ 	.word	0x000007f0
        /*07f0*/ 	.word	0x000000ff
        /*07f4*/ 	.word	0x000132a0
        /*07f8*/ 	.short	0x0100
        /*07fa*/ 	.byte	0x08
	.zero		1


	//   ....[16]....
        /*07fc*/ 	.word	0x00000800
        /*0800*/ 	.word	0x000000ff
        /*0804*/ 	.word	0x00013298
        /*0808*/ 	.short	0x0100
        /*080a*/ 	.byte	0x08
	.zero		1


	//   ....[17]....
        /*080c*/ 	.word	0x00000810
        /*0810*/ 	.word	0x000000ff
        /*0814*/ 	.word	0x000132a8
        /*0818*/ 	.short	0x0100
        /*081a*/ 	.byte	0x08
	.zero		1


	//   ....[18]....
        /*081c*/ 	.word	0x00000940
        /*0820*/ 	.word	0x000000ff
        /*0824*/ 	.word	0x000132b0
        /*0828*/ 	.short	0x0100
        /*082a*/ 	.byte	0x08
	.zero		1


	//   ....[19]....
        /*082c*/ 	.word	0x00000950
        /*0830*/ 	.word	0x000000ff
        /*0834*/ 	.word	0x000132c0
        /*0838*/ 	.short	0x0100
        /*083a*/ 	.byte	0x08
	.zero		1


	//   ....[20]....
        /*083c*/ 	.word	0x00000960
        /*0840*/ 	.word	0x000000ff
        /*0844*/ 	.word	0x000132b8
        /*0848*/ 	.short	0x0100
        /*084a*/ 	.byte	0x08
	.zero		1


	//   ....[21]....
        /*084c*/ 	.word	0x00000970
        /*0850*/ 	.word	0x000000ff
        /*0854*/ 	.word	0x000132c8
        /*0858*/ 	.short	0x0100
        /*085a*/ 	.byte	0x08
	.zero		1


	//   ....[22]....
        /*085c*/ 	.word	0x000025a0
        /*0860*/ 	.word	0x0000004e
        /*0864*/ 	.word	0x00013290
        /*0868*/ 	.short	0x010a
        /*086a*/ 	.byte	0x3f
	.zero		1


	//   ....[23]....
        /*086c*/ 	.word	0x000036e0
        /*0870*/ 	.word	0x0000004e
        /*0874*/ 	.word	0x00013290
        /*0878*/ 	.short	0x010a
        /*087a*/ 	.byte	0x3f
	.zero		1


	//   ....[24]....
        /*087c*/ 	.word	0x000047b0
        /*0880*/ 	.word	0x0000004e
        /*0884*/ 	.word	0x00013290
        /*0888*/ 	.short	0x010a
        /*088a*/ 	.byte	0x3f
	.zero		1


	//   ....[25]....
        /*088c*/ 	.word	0x00004940
        /*0890*/ 	.word	0x00000004
        /*0894*/ 	.word	0x00000000
        /*0898*/ 	.short	0x0101
        /*089a*/ 	.byte	0x3f
	.zero		1


	//   ....[26]....
        /*089c*/ 	.word	0x00004980
        /*08a0*/ 	.word	0x0000004e
        /*08a4*/ 	.word	0x000132b0
        /*08a8*/ 	.short	0x010a
        /*08aa*/ 	.byte	0x3f
	.zero		1


	//   ....[27]....
        /*08ac*/ 	.word	0x00004c00
        /*08b0*/ 	.word	0x0000004e
        /*08b4*/ 	.word	0x00000000
        /*08b8*/ 	.short	0x0101
        /*08ba*/ 	.byte	0x3f
	.zero		1


	//   ....[28]....
        /*08bc*/ 	.word	0x000053c0
        /*08c0*/ 	.word	0x00000010
        /*08c4*/ 	.word	0x00013200
        /*08c8*/ 	.short	0x010a
        /*08ca*/ 	.byte	0x3f
	.zero		1


	//   ....[29]....
        /*08cc*/ 	.word	0x00005410
        /*08d0*/ 	.word	0x00000010
        /*08d4*/ 	.word	0x00013200
        /*08d8*/ 	.short	0x010a
        /*08da*/ 	.byte	0x3f
	.zero		1


	//   ....[30]....
        /*08dc*/ 	.word	0x00005a60
        /*08e0*/ 	.word	0x00000010
        /*08e4*/ 	.word	0x00013200
        /*08e8*/ 	.short	0x010a
        /*08ea*/ 	.byte	0x3f
	.zero		1


	//   ....[31]....
        /*08ec*/ 	.word	0x00006c10
        /*08f0*/ 	.word	0x00000010
        /*08f4*/ 	.word	0x00013200
        /*08f8*/ 	.short	0x010a
        /*08fa*/ 	.byte	0x3f
	.zero		1


	//   ....[32]....
        /*08fc*/ 	.word	0x00007d40
        /*0900*/ 	.word	0x00000003
        /*0904*/ 	.word	0x00013230
        /*0908*/ 	.short	0x010a
        /*090a*/ 	.byte	0x3f
	.zero		1


	//   ....[33]....
        /*090c*/ 	.word	0x00007df0
        /*0910*/ 	.word	0x00000003
        /*0914*/ 	.word	0x00013230
        /*0918*/ 	.short	0x010a
        /*091a*/ 	.byte	0x3f
	.zero		1


	//   ....[34]....
        /*091c*/ 	.word	0x00009880
        /*0920*/ 	.word	0x00000047
        /*0924*/ 	.word	0x00000000
        /*0928*/ 	.short	0x0101
        /*092a*/ 	.byte	0x3f
	.zero		1


	//   ....[35]....
        /*092c*/ 	.word	0x0000a820
        /*0930*/ 	.word	0x0000000e
        /*0934*/ 	.word	0x00013230
        /*0938*/ 	.short	0x010a
        /*093a*/ 	.byte	0x3f
	.zero		1


	//   ....[36]....
        /*093c*/ 	.word	0x0000a8b0
        /*0940*/ 	.word	0x0000000e
        /*0944*/ 	.word	0x00013230
        /*0948*/ 	.short	0x010a
        /*094a*/ 	.byte	0x3f
	.zero		1


	//   ....[37]....
        /*094c*/ 	.word	0x0000ae70
        /*0950*/ 	.word	0x0000000f
        /*0954*/ 	.word	0x00013250
        /*0958*/ 	.short	0x010a
        /*095a*/ 	.byte	0x3f
	.zero		1


	//   ....[38]....
        /*095c*/ 	.word	0x0000aec0
        /*0960*/ 	.word	0x0000000f
        /*0964*/ 	.word	0x00013250
        /*0968*/ 	.short	0x010a
        /*096a*/ 	.byte	0x3f
	.zero		1


	//   ....[39]....
        /*096c*/ 	.word	0x0000be70
        /*0970*/ 	.word	0x0000000e
        /*0974*/ 	.word	0x00000000
        /*0978*/ 	.short	0x0101
        /*097a*/ 	.byte	0x3f
	.zero		1


	//   ....[40]....
        /*097c*/ 	.word	0x0000cc00
        /*0980*/ 	.word	0x0000000f
        /*0984*/ 	.word	0x00000000
        /*0988*/ 	.short	0x0101
        /*098a*/ 	.byte	0x3f
	.zero		1


	//   ....[41]....
        /*098c*/ 	.word	0x0000cc90
        /*0990*/ 	.word	0x0000000e
        /*0994*/ 	.word	0x00013250
        /*0998*/ 	.short	0x010a
        /*099a*/ 	.byte	0x3f
	.zero		1


	//   ....[42]....
        /*099c*/ 	.word	0x0000cce0
        /*09a0*/ 	.word	0x0000000e
        /*09a4*/ 	.word	0x00013250
        /*09a8*/ 	.short	0x010a
        /*09aa*/ 	.byte	0x3f
	.zero		1


	//   ....[43]....
        /*09ac*/ 	.word	0x0000d360
        /*09b0*/ 	.word	0x00000000
        /*09b4*/ 	.word	0x00000000
        /*09b8*/ 	.short	0x0101
        /*09ba*/ 	.byte	0x3f
	.zero		1


	//   ....[44]....
        /*09bc*/ 	.word	0x0000e4e0
        /*09c0*/ 	.word	0x00000000
        /*09c4*/ 	.word	0x00000000
        /*09c8*/ 	.short	0x0101
        /*09ca*/ 	.byte	0x3f
	.zero		1


	//   ....[45]....
        /*09cc*/ 	.word	0x00010540
        /*09d0*/ 	.word	0x00000006
        /*09d4*/ 	.word	0x00013220
        /*09d8*/ 	.short	0x010a
        /*09da*/ 	.byte	0x3f
	.zero		1


	//   ....[46]....
        /*09dc*/ 	.word	0x000105f0
        /*09e0*/ 	.word	0x00000007
        /*09e4*/ 	.word	0x000132a0
        /*09e8*/ 	.short	0x010a
        /*09ea*/ 	.byte	0x3f
	.zero		1


	//   ....[47]....
        /*09ec*/ 	.word	0x00010820
        /*09f0*/ 	.word	0x00000007
        /*09f4*/ 	.word	0x000132c0
        /*09f8*/ 	.short	0x010a
        /*09fa*/ 	.byte	0x3f
	.zero		1


	//   ....[48]....
        /*09fc*/ 	.word	0x00010b70
        /*0a00*/ 	.word	0x00000007
        /*0a04*/ 	.word	0x000132a0
        /*0a08*/ 	.short	0x010a
        /*0a0a*/ 	.byte	0x3f
	.zero		1


	//   ....[49]....
        /*0a0c*/ 	.word	0x00010d90
        /*0a10*/ 	.word	0x00000007
        /*0a14*/ 	.word	0x000132c0
        /*0a18*/ 	.short	0x010a
        /*0a1a*/ 	.byte	0x3f
	.zero		1


	//   ....[50]....
        /*0a1c*/ 	.word	0x00011c40
        /*0a20*/ 	.word	0x00000004
        /*0a24*/ 	.word	0x00013280
        /*0a28*/ 	.short	0x010a
        /*0a2a*/ 	.byte	0x3f
	.zero		1


	//   ....[51]....
        /*0a2c*/ 	.word	0x00011de0
        /*0a30*/ 	.word	0x00000004
        /*0a34*/ 	.word	0x00013240
        /*0a38*/ 	.short	0x010a
        /*0a3a*/ 	.byte	0x3f
	.zero		1


	//   ....[52]....
        /*0a3c*/ 	.word	0x00012120
        /*0a40*/ 	.word	0x0000001d
        /*0a44*/ 	.word	0x00013220
        /*0a48*/ 	.short	0x010a
        /*0a4a*/ 	.byte	0x3f
	.zero		1


	//   ....[53]....
        /*0a4c*/ 	.word	0x000123e0
        /*0a50*/ 	.word	0x00000003
        /*0a54*/ 	.word	0x00013280
        /*0a58*/ 	.short	0x010a
        /*0a5a*/ 	.byte	0x3f
	.zero		1


	//   ....[54]....
        /*0a5c*/ 	.word	0x00012610
        /*0a60*/ 	.word	0x00000003
        /*0a64*/ 	.word	0x00013240
        /*0a68*/ 	.short	0x010a
        /*0a6a*/ 	.byte	0x3f
	.zero		1


	//   ....[55]....
        /*0a6c*/ 	.word	0x000128d0
        /*0a70*/ 	.word	0x0000000d
        /*0a74*/ 	.word	0x00013270
        /*0a78*/ 	.short	0x010a
        /*0a7a*/ 	.byte	0x3f
	.zero		1


	//   ....[56]....
        /*0a7c*/ 	.word	0x00012950
        /*0a80*/ 	.word	0x0000000d
        /*0a84*/ 	.word	0x00013260
        /*0a88*/ 	.short	0x010a
        /*0a8a*/ 	.byte	0x3f
	.zero		1


	//   ....[57]....
        /*0a8c*/ 	.word	0x00012d70
        /*0a90*/ 	.word	0x0000000d
        /*0a94*/ 	.word	0x00013250
        /*0a98*/ 	.short	0x0101
        /*0a9a*/ 	.byte	0x3f
	.zero		1


	//   ....[58]....
        /*0a9c*/ 	.word	0x00012df0
        /*0aa0*/ 	.word	0x00000003
        /*0aa4*/ 	.word	0x00000000
        /*0aa8*/ 	.short	0x0101
        /*0aaa*/ 	.byte	0x3f
	.zero		1


	//   ....[59]....
        /*0aac*/ 	.word	0x00012f90
        /*0ab0*/ 	.word	0x00000002
        /*0ab4*/ 	.word	0x00013270
        /*0ab8*/ 	.short	0x010a
        /*0aba*/ 	.byte	0x3f
	.zero		1


	//   ....[60]....
        /*0abc*/ 	.word	0x00013010
        /*0ac0*/ 	.word	0x00000002
        /*0ac4*/ 	.word	0x00013260
        /*0ac8*/ 	.short	0x010a
        /*0aca*/ 	.byte	0x3f
	.zero		1


	//   ....[61]....
        /*0acc*/ 	.word	0x00013430
        /*0ad0*/ 	.word	0x00000002
        /*0ad4*/ 	.word	0x00013250
        /*0ad8*/ 	.short	0x0101
        /*0ada*/ 	.byte	0x3f
	.zero		1


	//   ....[62]....
        /*0adc*/ 	.word	0x000134a0
        /*0ae0*/ 	.word	0x00000000
        /*0ae4*/ 	.word	0x00000000
        /*0ae8*/ 	.short	0x0101
        /*0aea*/ 	.byte	0x3f
	.zero		1


	//   ....[63]....
        /*0aec*/ 	.word	0x00013f60
        /*0af0*/ 	.word	0x00000008
        /*0af4*/ 	.word	0x00013220
        /*0af8*/ 	.short	0x010a
        /*0afa*/ 	.byte	0x3f
	.zero		1


	//   ....[64]....
        /*0afc*/ 	.word	0x000140f0
        /*0b00*/ 	.word	0x00000006
        /*0b04*/ 	.word	0x00000000
        /*0b08*/ 	.short	0x010a
        /*0b0a*/ 	.byte	0x3f
	.zero		1


	//   ....[65]....
        /*0b0c*/ 	.word	0x00014160
        /*0b10*/ 	.word	0x00000007
        /*0b14*/ 	.word	0x00000000
        /*0b18*/ 	.short	0x010a
        /*0b1a*/ 	.byte	0x3f
	.zero		1


	//   ....[66]....
        /*0b1c*/ 	.word	0x000141b0
        /*0b20*/ 	.word	0x00000002
        /*0b24*/ 	.word	0x00013260
        /*0b28*/ 	.short	0x010a
        /*0b2a*/ 	.byte	0x3f
	.zero		1


	//   ....[67]....
        /*0b2c*/ 	.word	0x00014200
        /*0b30*/ 	.word	0x00000005
        /*0b34*/ 	.word	0x00013260
        /*0b38*/ 	.short	0x010a
        /*0b3a*/ 	.byte	0x3f
	.zero		1


	//   ....[68]....
        /*0b3c*/ 	.word	0x00014240
        /*0b40*/ 	.word	0x00000002
        /*0b44*/ 	.word	0x00013280
        /*0b48*/ 	.short	0x010a
        /*0b4a*/ 	.byte	0x3f
	.zero		1


	//   ....[69]....
        /*0b4c*/ 	.word	0x00014260
        /*0b50*/ 	.word	0x00000005
        /*0b54*/ 	.word	0x00013280
        /*0b58*/ 	.short	0x010a
        /*0b5a*/ 	.byte	0x3f
	.zero		1


	//   ....[70]....
        /*0b5c*/ 	.word	0x000142c0
        /*0b60*/ 	.word	0x0000004e
        /*0b64*/ 	.word	0x00013290
        /*0b68*/ 	.short	0x010a
        /*0b6a*/ 	.byte	0x3f
	.zero		1


	//   ....[71]....
        /*0b6c*/ 	.word	0x00014310
        /*0b70*/ 	.word	0x0000004e
        /*0b74*/ 	.word	0x00013290
        /*0b78*/ 	.short	0x010a
        /*0b7a*/ 	.byte	0x3f
	.zero		1


	//   ....[72]....
        /*0b7c*/ 	.word	0x00014360
        /*0b80*/ 	.word	0x0000004e
        /*0b84*/ 	.word	0x00013290
        /*0b88*/ 	.short	0x010a
        /*0b8a*/ 	.byte	0x3f
	.zero		1


	//   ....[73]....
        /*0b8c*/ 	.word	0x000143b0
        /*0b90*/ 	.word	0x0000004e
        /*0b94*/ 	.word	0x000132b0
        /*0b98*/ 	.short	0x010a
        /*0b9a*/ 	.byte	0x3f
	.zero		1


	//   ....[74]....
        /*0b9c*/ 	.word	0x00014680
        /*0ba0*/ 	.word	0x00000010
        /*0ba4*/ 	.word	0x00013200
        /*0ba8*/ 	.short	0x010a
        /*0baa*/ 	.byte	0x3f
	.zero		1


	//   ....[75]....
        /*0bac*/ 	.word	0x00014950
        /*0bb0*/ 	.word	0x00000010
        /*0bb4*/ 	.word	0x00013200
        /*0bb8*/ 	.short	0x010a
        /*0bba*/ 	.byte	0x3f
	.zero		1


	//   ....[76]....
        /*0bbc*/ 	.word	0x000149a0
        /*0bc0*/ 	.word	0x00000003
        /*0bc4*/ 	.word	0x00013230
        /*0bc8*/ 	.short	0x010a
        /*0bca*/ 	.byte	0x3f
	.zero		1


	//   ....[77]....
        /*0bcc*/ 	.word	0x000149f0
        /*0bd0*/ 	.word	0x0000000e
        /*0bd4*/ 	.word	0x00013230
        /*0bd8*/ 	.short	0x010a
        /*0bda*/ 	.byte	0x3f
	.zero		1


	//   ....[78]....
        /*0bdc*/ 	.word	0x00014a40
        /*0be0*/ 	.word	0x0000000f
        /*0be4*/ 	.word	0x00013250
        /*0be8*/ 	.short	0x010a
        /*0bea*/ 	.byte	0x3f
	.zero		1


	//   ....[79]....
        /*0bec*/ 	.word	0x00014a90
        /*0bf0*/ 	.word	0x0000000e
        /*0bf4*/ 	.word	0x00013250
        /*0bf8*/ 	.short	0x010a
        /*0bfa*/ 	.byte	0x3f
	.zero		1


	//   ....[80]....
        /*0bfc*/ 	.word	0x00014c30
        /*0c00*/ 	.word	0x00000006
        /*0c04*/ 	.word	0x00013220
        /*0c08*/ 	.short	0x010a
        /*0c0a*/ 	.byte	0x3f
	.zero		1


	//   ....[81]....
        /*0c0c*/ 	.word	0x00014c80
        /*0c10*/ 	.word	0x00000007
        /*0c14*/ 	.word	0x000132a0
        /*0c18*/ 	.short	0x010a
        /*0c1a*/ 	.byte	0x3f
	.zero		1


	//   ....[82]....
        /*0c1c*/ 	.word	0x00014cd0
        /*0c20*/ 	.word	0x00000007
        /*0c24*/ 	.word	0x000132c0
        /*0c28*/ 	.short	0x010a
        /*0c2a*/ 	.byte	0x3f
	.zero		1


	//   ....[83]....
        /*0c2c*/ 	.word	0x00014d20
        /*0c30*/ 	.word	0x00000007
        /*0c34*/ 	.word	0x000132a0
        /*0c38*/ 	.short	0x010a
        /*0c3a*/ 	.byte	0x3f
	.zero		1


	//   ....[84]....
        /*0c3c*/ 	.word	0x00014d70
        /*0c40*/ 	.word	0x00000007
        /*0c44*/ 	.word	0x000132c0
        /*0c48*/ 	.short	0x010a
        /*0c4a*/ 	.byte	0x3f
	.zero		1


	//   ....[85]....
        /*0c4c*/ 	.word	0x00014f10
        /*0c50*/ 	.word	0x00000004
        /*0c54*/ 	.word	0x00013280
        /*0c58*/ 	.short	0x010a
        /*0c5a*/ 	.byte	0x3f
	.zero		1


	//   ....[86]....
        /*0c5c*/ 	.word	0x00014f60
        /*0c60*/ 	.word	0x00000004
        /*0c64*/ 	.word	0x00013240
        /*0c68*/ 	.short	0x010a
        /*0c6a*/ 	.byte	0x3f
	.zero		1


	//   ....[87]....
        /*0c6c*/ 	.word	0x00014fb0
        /*0c70*/ 	.word	0x0000001d
        /*0c74*/ 	.word	0x00013220
        /*0c78*/ 	.short	0x010a
        /*0c7a*/ 	.byte	0x3f
	.zero		1


	//   ....[88]....
        /*0c7c*/ 	.word	0x00015000
        /*0c80*/ 	.word	0x00000003
        /*0c84*/ 	.word	0x00013280
        /*0c88*/ 	.short	0x010a
        /*0c8a*/ 	.byte	0x3f
	.zero		1


	//   ....[89]....
        /*0c8c*/ 	.word	0x00015050
        /*0c90*/ 	.word	0x00000003
        /*0c94*/ 	.word	0x00013240
        /*0c98*/ 	.short	0x010a
        /*0c9a*/ 	.byte	0x3f
	.zero		1


	//   ....[90]....
        /*0c9c*/ 	.word	0x000150a0
        /*0ca0*/ 	.word	0x0000000d
        /*0ca4*/ 	.word	0x00013270
        /*0ca8*/ 	.short	0x010a
        /*0caa*/ 	.byte	0x3f
	.zero		1


	//   ....[91]....
        /*0cac*/ 	.word	0x000150f0
        /*0cb0*/ 	.word	0x0000000d
        /*0cb4*/ 	.word	0x00013260
        /*0cb8*/ 	.short	0x010a
        /*0cba*/ 	.byte	0x3f
	.zero		1


	//   ....[92]....
        /*0cbc*/ 	.word	0x00015140
        /*0cc0*/ 	.word	0x00000002
        /*0cc4*/ 	.word	0x00013270
        /*0cc8*/ 	.short	0x010a
        /*0cca*/ 	.byte	0x3f
	.zero		1


	//   ....[93]....
        /*0ccc*/ 	.word	0x00015190
        /*0cd0*/ 	.word	0x00000002
        /*0cd4*/ 	.word	0x00013260
        /*0cd8*/ 	.short	0x010a
        /*0cda*/ 	.byte	0x3f
	.zero		1


	//   ....[94]....
        /*0cdc*/ 	.word	0x00015b10
        /*0ce0*/ 	.word	0x00000008
        /*0ce4*/ 	.word	0x00013220
        /*0ce8*/ 	.short	0x010a
        /*0cea*/ 	.byte	0x3f
	.zero		1


	//   ....[95]....
        /*0cec*/ 	.word	0x00015cb0
        /*0cf0*/ 	.word	0x00000006
        /*0cf4*/ 	.word	0x00000000
        /*0cf8*/ 	.short	0x010a
        /*0cfa*/ 	.byte	0x3f
	.zero		1


	//   ....[96]....
        /*0cfc*/ 	.word	0x00015d00
        /*0d00*/ 	.word	0x00000007
        /*0d04*/ 	.word	0x00000000
        /*0d08*/ 	.short	0x010a
        /*0d0a*/ 	.byte	0x3f
	.zero		1


	//   ....[97]....
        /*0d0c*/ 	.word	0x00015d50
        /*0d10*/ 	.word	0x00000002
        /*0d14*/ 	.word	0x00013260
        /*0d18*/ 	.short	0x010a
        /*0d1a*/ 	.byte	0x3f
	.zero		1


	//   ....[98]....
        /*0d1c*/ 	.word	0x00015da0
        /*0d20*/ 	.word	0x00000005
        /*0d24*/ 	.word	0x00013260
        /*0d28*/ 	.short	0x010a
        /*0d2a*/ 	.byte	0x3f
	.zero		1


	//   ....[99]....
        /*0d2c*/ 	.word	0x00015df0
        /*0d30*/ 	.word	0x00000002
        /*0d34*/ 	.word	0x00013280
        /*0d38*/ 	.short	0x010a
        /*0d3a*/ 	.byte	0x3f
	.zero		1


	//----- nvinfo : EIATTR_NUM_MBARRIERS
	.align		4
.L_1487:
        /*0d3c*/ 	.byte	0x03, 0x38
        /*0d3e*/ 	.short	0x0016


	//----- nvinfo : EIATTR_EXIT_INSTR_OFFSETS
	.align		4
        /*0d40*/ 	.byte	0x04, 0x1c
        /*0d42*/ 	.short	(.L_1489 - .L_1488)


	//   ....[0]....
.L_1488:
        /*0d44*/ 	.word	0x000142b0


	//----- nvinfo : EIATTR_MAX_THREADS
	.align		4
.L_1489:
        /*0d48*/ 	.byte	0x04, 0x05
        /*0d4a*/ 	.short	(.L_1491 - .L_1490)
.L_1490:
        /*0d4c*/ 	.word	0x00000200
        /*0d50*/ 	.word	0x00000001
        /*0d54*/ 	.word	0x00000001


	//----- nvinfo : EIATTR_CRS_STACK_SIZE
	.align		4
.L_1491:
        /*0d58*/ 	.byte	0x04, 0x1e
        /*0d5a*/ 	.short	(.L_1493 - .L_1492)
.L_1492:
        /*0d5c*/ 	.word	0x00000000


	//----- nvinfo : EIATTR_CBANK_PARAM_SIZE
	.align		4
.L_1493:
        /*0d60*/ 	.byte	0x03, 0x19
        /*0d62*/ 	.short	0x0a70


	//----- nvinfo : EIATTR_PARAM_CBANK
	.align		4
        /*0d64*/ 	.byte	0x04, 0x0a
        /*0d66*/ 	.short	(.L_1495 - .L_1494)
	.align		4
.L_1494:
        /*0d68*/ 	.word	index@(.nv.constant0._ZN7cutlass13device_kernelIN5flash11enable_sm90INS1_16FlashAttnFwdSm90INS1_25CollectiveMainloopFwdSm90ILi2EN4cute5tupleIJNS5_1CILi1EEES8_S8_EEENS6_IJNS7_ILi192EEENS7_ILi160EEENS7_ILi64EEEEEELi64ENS_12float_e4m3_tEfNS_4arch4Sm90ELb0ELb0ELb0ELb1ELb0ELb1ELb0ELb1ELb1ELb0ELb0ELb0EEENS1_21CollectiveEpilogueFwdINS6_IJSA_SC_SB_EEES9_NS_10bfloat16_tESG_Li384ELb1ELb0ELb0ELb1EEENS1_36VarlenDynamicPersistentTileSchedulerILi192ELi160ELi384ELi128ELb0ELb0ELb1ELb0ELb1ELb1EEEEEEEEEvNT_6ParamsE)
        /*0d6c*/ 	.short	0x0210
        /*0d6e*/ 	.short	0x0a70


	//----- nvinfo : EIATTR_SW_WAR
	.align		4
.L_1495:
        /*0d70*/ 	.byte	0x04, 0x36
        /*0d72*/ 	.short	(.L_1497 - .L_1496)
.L_1496:
        /*0d74*/ 	.word	0x00000008
.L_1497:


//--------------------- .nv.info._ZN7cutlass13device_kernelIN5flash11enable_sm90INS1_16FlashAttnFwdSm90INS1_25CollectiveMainloopFwdSm90ILi2EN4cute5tupleIJNS5_1CILi1EEES8_S8_EEENS6_IJNS7_ILi192EEENS7_ILi160EEENS7_ILi64EEEEEELi64ENS_12float_e4m3_tEfNS_4arch4Sm90ELb0ELb1ELb0ELb0ELb0ELb0ELb0ELb1ELb1ELb0ELb0ELb0EEENS1_21CollectiveEpilogueFwdINS6_IJSA_SC_SB_EEES9_NS_10bfloat16_tESG_Li384ELb0ELb0ELb0ELb1EEENS1_30DynamicPersistentTileSchedulerILi384ELi128ELb0ELb0ELb1EEEEEEEEEvNT_6ParamsE --------------------------
	.section	.nv.info._ZN7cutlass13device_kernelIN5flash11enable_sm90INS1_16FlashAttnFwdSm90INS1_25CollectiveMainloopFwdSm90ILi2EN4cute5tupleIJNS5_1CILi1EEES8_S8_EEENS6_IJNS7_ILi192EEENS7_ILi160EEENS7_ILi64EEEEEELi64ENS_12float_e4m3_tEfNS_4arch4Sm90ELb0ELb1ELb0ELb0ELb0ELb0ELb0ELb1ELb1ELb0ELb0ELb0EEENS1_21CollectiveEpilogueFwdINS6_IJSA_SC_SB_EEES9_NS_10bfloat16_tESG_Li384ELb0ELb0ELb0ELb1EEENS1_30DynamicPersistentTileSchedulerILi384ELi128ELb0ELb0ELb1EEEEEEEEEvNT_6ParamsE,"",@"SHT_CUDA_INFO"
	.sectionflags	@""
	.align	4


	//----- nvinfo : EIATTR_CUDA_API_VERSION
	.align		4
        /*0000*/ 	.byte	0x04, 0x37
        /*0002*/ 	.short	(.L_1499 - .L_1498)
.L_1498:
        /*0004*/ 	.word	0x00000082


	//----- nvinfo : EIATTR_KPARAM_INFO
	.align		4
.L_1499:
        /*0008*/ 	.byte	0x04, 0x17
        /*000a*/ 	.short	(.L_1501 - .L_1500)
.L_1500:
        /*000c*/ 	.word	0x00000000
        /*0010*/ 	.short	0x0000
        /*0012*/ 	.short	0x0070
        /*0014*/ 	.byte	0x00, 0xf0, 0x01, 0x2e


	//----- nvinfo : EIATTR_SPARSE_MMA_MASK
	.align		4
.L_1501:
        /*0018*/ 	.byte	0x03, 0x50
        /*001a*/ 	.short	0x0000


	//----- nvinfo : EIATTR_MAXREG_COUNT
	.align		4
        /*001c*/ 	.byte	0x03, 0x1b
        /*001e*/ 	.short	0x0080


	//----- nvinfo : EIATTR_NUM_BARRIERS
	.align		4
        /*0020*/ 	.byte	0x02, 0x4c
        /*0022*/ 	.byte	0x09
	.zero		1


	//----- nvinfo : EIATTR_EXTERNS
	.align		4
        /*0024*/ 	.byte	0x04, 0x0f
        /*0026*/ 	.short	(.L_1503 - .L_1502)


	//   ....[0]....
	.align		4
.L_1502:
        /*0028*/ 	.word	index@(__assertfail)


	//----- nvinfo : EIATTR_MERCURY_ISA_VERSION
	.align		4
.L_1503:
        /*002c*/ 	.byte	0x03, 0x5f
        /*002e*/ 	.short	0x0101


	//----- nvinfo : EIATTR_INT_WARP_WIDE_INSTR_OFFSETS
	.align		4
        /*0030*/ 	.byte	0x04, 0x31
        /*0032*/ 	.short	(.L_1505 - .L_1504)


	//   ....[0]....
.L_1504:
        /*0034*/ 	.word	0x00000180


	//   ....[1]....
        /*0038*/ 	.word	0x000001b0


	//   ....[2]....
        /*003c*/ 	.word	0x000001c0


	//   ....[3]....
        /*0040*/ 	.word	0x00012030


	//   ....[4]....
        /*0044*/ 	.word	0x000120c0


	//   ....[5]....
        /*0048*/ 	.word	0x00012710


	//   ....[6]....
        /*004c*/ 	.word	0x000139b0


	//   ....[7]....
        /*0050*/ 	.word	0x00013a40


	//----- nvinfo : EIATTR_COOP_GROUP_MASK_REGIDS
	.align		4
.L_1505:
        /*0054*/ 	.byte	0x04, 0x29
        /*0056*/ 	.short	(.L_1507 - .L_1506)


	//   ....[0]....
.L_1506:
        /*0058*/ 	.word	0xffffffff


	//   ....[1]....
        /*005c*/ 	.word	0xffffffff


	//   ....[2]....
        /*0060*/ 	.word	0xffffffff


	//   ....[3]....
        /*0064*/ 	.word	0xffffffff


	//   ....[4]....
        /*0068*/ 	.word	0xffffffff


	//   ....[5]....
        /*006c*/ 	.word	0xffffffff


	//   ....[6]....
        /*0070*/ 	.word	0xffffffff


	//   ....[7]....
        /*0074*/ 	.word	0xffffffff


	//   ....[8]....
        /*0078*/ 	.word	0xffffffff


	//   ....[9]....
        /*007c*/ 	.word	0xffffffff


	//   ....[10]....
        /*0080*/ 	.word	0xffffffff


	//   ....[11]....
        /*0084*/ 	.word	0xffffffff


	//   ....[12]....
        /*0088*/ 	.word	0xffffffff


	//   ....[13]....
        /*008c*/ 	.word	0xffffffff


	//   ....[14]....
        /*0090*/ 	.word	0xffffffff


	//   ....[15]....
        /*0094*/ 	.word	0xffffffff


	//   ....[16]....
        /*0098*/ 	.word	0xffffffff


	//   ....[17]....
        /*009c*/ 	.word	0xffffffff


	//   ....[18]....
        /*00a0*/ 	.word	0xffffffff


	//   ....[19]....
        /*00a4*/ 	.word	0xffffffff


	//   ....[20]....
        /*00a8*/ 	.word	0xffffffff


	//   ....[21]....
        /*00ac*/ 	.word	0xffffffff


	//   ....[22]....
        /*00b0*/ 	.word	0xffffffff


	//   ....[23]....
        /*00b4*/ 	.word	0xffffffff


	//   ....[24]....
        /*00b8*/ 	.word	0xffffffff


	//   ....[25]....
        /*00bc*/ 	.word	0xffffffff


	//   ....[26]....
        /*00c0*/ 	.word	0xffffffff


	//   ....[27]....
        /*00c4*/ 	.word	0xffffffff


	//   ....[28]....
        /*00c8*/ 	.word	0xffffffff


	//   ....[29]....
        /*00cc*/ 	.word	0xffffffff


	//   ....[30]....
        /*00d0*/ 	.word	0xffffffff


	//   ....[31]....
        /*00d4*/ 	.word	0xffffffff


	//   ....[32]....
        /*00d8*/ 	.word	0xffffffff


	//   ....[33]....
        /*00dc*/ 	.word	0xffffffff


	//   ....[34]....
        /*00e0*/ 	.word	0xffffffff


	//   ....[35]....
        /*00e4*/ 	.word	0xffffffff


	//   ....[36]....
        /*00e8*/ 	.word	0xffffffff


	//   ....[37]....
        /*00ec*/ 	.word	0xffffffff


	//   ....[38]....
        /*00f0*/ 	.word	0xffffffff


	//   ....[39]....
        /*00f4*/ 	.word	0xffffffff


	//   ....[40]....
        /*00f8*/ 	.word	0xffffffff


	//   ....[41]....
        /*00fc*/ 	.word	0xffffffff


	//   ....[42]....
        /*0100*/ 	.word	0xffffffff


	//   ....[43]....
        /*0104*/ 	.word	0xffffffff


	//   ....[44]....
        /*0108*/ 	.word	0xffffffff


	//   ....[45]....
        /*010c*/ 	.word	0xffffffff


	//   ....[46]....
        /*0110*/ 	.word	0xffffffff


	//   ....[47]....
        /*0114*/ 	.word	0xffffffff


	//   ....[48]....
        /*0118*/ 	.word	0xffffffff


	//   ....[49]....
        /*011c*/ 	.word	0x0500000f


	//   ....[50]....
        /*0120*/ 	.word	0x0500000f


	//----- nvinfo : EIATTR_COOP_GROUP_INSTR_OFFSETS
	.align		4
.L_1507:
        /*0124*/ 	.byte	0x04, 0x28
        /*0126*/ 	.short	(.L_1509 - .L_1508)


	//   ....[0]....
.L_1508:
        /*0128*/ 	.word	0x00000050


	//   ....[1]....
        /*012c*/ 	.word	0x00000190


	//   ....[2]....
        /*0130*/ 	.word	0x000001e0


	//   ....[3]....
        /*0134*/ 	.word	0x000003d0


	//   ....[4]....
        /*0138*/ 	.word	0x00000530


	//   ....[5]....
        /*013c*/ 	.word	0x00000650


	//   ....[6]....
        /*0140*/ 	.word	0x000007b0


	//   ....[7]....
        /*0144*/ 	.word	0x000019a0


	//   ....[8]....
        /*0148*/ 	.word	0x00003b60


	//   ....[9]....
        /*014c*/ 	.word	0x00003c70


	//   ....[10]....
        /*0150*/ 	.word	0x00004780


	//   ....[11]....
        /*0154*/ 	.word	0x00004800


	//   ....[12]....
        /*0158*/ 	.word	0x000078e0


	//   ....[13]....
        /*015c*/ 	.word	0x000079f0


	//   ....[14]....
        /*0160*/ 	.word	0x00008530


	//   ....[15]....
        /*0164*/ 	.word	0x000085a0


	//   ....[16]....
        /*0168*/ 	.word	0x0000a530


	//   ....[17]....
        /*016c*/ 	.word	0x0000a540


	//   ....[18]....
        /*0170*/ 	.word	0x0000a5a0


	//   ....[19]....
        /*0174*/ 	.word	0x0000a5c0


	//   ....[20]....
        /*0178*/ 	.word	0x0000dcb0


	//   ....[21]....
        /*017c*/ 	.word	0x0000ddc0


	//   ....[22]....
        /*0180*/ 	.word	0x0000e900


	//   ....[23]....
        /*0184*/ 	.word	0x0000e970


	//   ....[24]....
        /*0188*/ 	.word	0x0000fe70


	//   ....[25]....
        /*018c*/ 	.word	0x0000fe80


	//   ....[26]....
        /*0190*/ 	.word	0x0000ff00


	//   ....[27]....
        /*0194*/ 	.word	0x0000ff10


	//   ....[28]....
        /*0198*/ 	.word	0x000109c0


	//   ....[29]....
        /*019c*/ 	.word	0x000109d0


	//   ....[30]....
        /*01a0*/ 	.word	0x000109e0


	//   ....[31]....
        /*01a4*/ 	.word	0x000109f0


	//   ....[32]....
        /*01a8*/ 	.word	0x00010a00


	//   ....[33]....
        /*01ac*/ 	.word	0x00010a10


	//   ....[34]....
        /*01b0*/ 	.word	0x00010a30


	//   ....[35]....
        /*01b4*/ 	.word	0x00010a50


	//   ....[36]....
        /*01b8*/ 	.word	0x00010a80


	//   ....[37]....
        /*01bc*/ 	.word	0x00010aa0


	//   ....[38]....
        /*01c0*/ 	.word	0x00010ad0


	//   ....[39]....
        /*01c4*/ 	.word	0x00010b00


	//   ....[40]....
        /*01c8*/ 	.word	0x00010b30


	//   ....[41]....
        /*01cc*/ 	.word	0x00010b60


	//   ....[42]....
        /*01d0*/ 	.word	0x00010b80


	//   ....[43]....
        /*01d4*/ 	.word	0x00010b90


	//   ....[44]....
        /*01d8*/ 	.word	0x00010cd0


	//   ....[45]....
        /*01dc*/ 	.word	0x00011670


	//   ....[46]....
        /*01e0*/ 	.word	0x000127e0


	//   ....[47]....
        /*01e4*/ 	.word	0x00013fd0


	//   ....[48]....
        /*01e8*/ 	.word	0x00014120


	//   ....[49]....
        /*01ec*/ 	.word	0x000147b0


	//   ....[50]....
        /*01f0*/ 	.word	0x00014bf0


	//----- nvinfo : EIATTR_REG_RECONFIG
	.align		4
.L_1509:
        /*01f4*/ 	.byte	0x01, 0x54
	.zero		2


	//----- nvinfo : EIATTR_SYSCALL_OFFSETS
	.align		4
        /*01f8*/ 	.byte	0x04, 0x46
        /*01fa*/ 	.short	(.L_1511 - .L_1510)


	//   ....[0]....
.L_1510:
        /*01fc*/ 	.word	0x00001b50


	//   ....[1]....
        /*0200*/ 	.word	0x00012250


	//   ....[2]....
        /*0204*/ 	.word	0x000123b0


	//   ....[3]....
        /*0208*/ 	.word	0x000124f0


	//   ....[4]....
        /*020c*/ 	.word	0x00012610


	//----- nvinfo : EIATTR_MBARRIER_INSTR_OFFSETS
	.align		4
.L_1511:
        /*0210*/ 	.byte	0x04, 0x39
        /*0212*/ 	.short	(.L_1513 - .L_1512)


	//   ....[0]....
.L_1512:
        /*0214*/ 	.word	0x00000280
        /*0218*/ 	.word	0x000000ff
        /*021c*/ 	.word	0x00013200
        /*0220*/ 	.short	0x0100
        /*0222*/ 	.byte	0x06
	.zero		1


	//   ....[1]....
        /*0224*/ 	.word	0x00000290
        /*0228*/ 	.word	0x000000ff
        /*022c*/ 	.word	0x00013220
        /*0230*/ 	.short	0x0100
        /*0232*/ 	.byte	0x06
	.zero		1


	//   ....[2]....
        /*0234*/ 	.word	0x00000380
        /*0238*/ 	.word	0x000000ff
        /*023c*/ 	.word	0x00013230
        /*0240*/ 	.short	0x0100
        /*0242*/ 	.byte	0x08
	.zero		1


	//   ....[3]....
        /*0244*/ 	.word	0x00000390
        /*0248*/ 	.word	0x000000ff
        /*024c*/ 	.word	0x00013240
        /*0250*/ 	.short	0x0100
        /*0252*/ 	.byte	0x08
	.zero		1


	//   ....[4]....
        /*0254*/ 	.word	0x000003a0
        /*0258*/ 	.word	0x000000ff
        /*025c*/ 	.word	0x00013238
        /*0260*/ 	.short	0x0100
        /*0262*/ 	.byte	0x08
	.zero		1


	//   ....[5]....
        /*0264*/ 	.word	0x000003b0
        /*0268*/ 	.word	0x000000ff
        /*026c*/ 	.word	0x00013248
        /*0270*/ 	.short	0x0100
        /*0272*/ 	.byte	0x08
	.zero		1


	//   ....[6]....
        /*0274*/ 	.word	0x000004e0
        /*0278*/ 	.word	0x000000ff
        /*027c*/ 	.word	0x00013250
        /*0280*/ 	.short	0x0100
        /*0282*/ 	.byte	0x08
	.zero		1


	//   ....[7]....
        /*0284*/ 	.word	0x000004f0
        /*0288*/ 	.word	0x000000ff
        /*028c*/ 	.word	0x00013260
        /*0290*/ 	.short	0x0100
        /*0292*/ 	.byte	0x08
	.zero		1


	//   ....[8]....
        /*0294*/ 	.word	0x00000500
        /*0298*/ 	.word	0x000000ff
        /*029c*/ 	.word	0x00013258
        /*02a0*/ 	.short	0x0100
        /*02a2*/ 	.byte	0x08
	.zero		1


	//   ....[9]....
        /*02a4*/ 	.word	0x00000510
        /*02a8*/ 	.word	0x000000ff
        /*02ac*/ 	.word	0x00013268
        /*02b0*/ 	.short	0x0100
        /*02b2*/ 	.byte	0x08
	.zero		1


	//   ....[10]....
        /*02b4*/ 	.word	0x00000600
        /*02b8*/ 	.word	0x000000ff
        /*02bc*/ 	.word	0x00013270
        /*02c0*/ 	.short	0x0100
        /*02c2*/ 	.byte	0x06
	.zero		1


	//   ....[11]....
        /*02c4*/ 	.word	0x00000610
        /*02c8*/ 	.word	0x000000ff
        /*02cc*/ 	.word	0x00013280
        /*02d0*/ 	.short	0x0100
        /*02d2*/ 	.byte	0x06
	.zero		1


	//   ....[12]....
        /*02d4*/ 	.word	0x00000620
        /*02d8*/ 	.word	0x000000ff
        /*02dc*/ 	.word	0x00013278
        /*02e0*/ 	.short	0x0100
        /*02e2*/ 	.byte	0x06
	.zero		1


	//   ....[13]....
        /*02e4*/ 	.word	0x00000630
        /*02e8*/ 	.word	0x000000ff
        /*02ec*/ 	.word	0x00013288
        /*02f0*/ 	.short	0x0100
        /*02f2*/ 	.byte	0x06
	.zero		1


	//   ....[14]....
        /*02f4*/ 	.word	0x00000760
        /*02f8*/ 	.word	0x000000ff
        /*02fc*/ 	.word	0x00013290
        /*0300*/ 	.short	0x0100
        /*0302*/ 	.byte	0x08
	.zero		1


	//   ....[15]....
        /*0304*/ 	.word	0x00000770
        /*0308*/ 	.word	0x000000ff
        /*030c*/ 	.word	0x000132a0
        /*0310*/ 	.short	0x0100
        /*0312*/ 	.byte	0x08
	.zero		1


	//   ....[16]....
        /*0314*/ 	.word	0x00000780
        /*0318*/ 	.word	0x000000ff
        /*031c*/ 	.word	0x00013298
        /*0320*/ 	.short	0x0100
        /*0322*/ 	.byte	0x08
	.zero		1


	//   ....[17]....
        /*0324*/ 	.word	0x00000790
        /*0328*/ 	.word	0x000000ff
        /*032c*/ 	.word	0x000132a8
        /*0330*/ 	.short	0x0100
        /*0332*/ 	.byte	0x08
	.zero		1


	//   ....[18]....
        /*0334*/ 	.word	0x000008c0
        /*0338*/ 	.word	0x000000ff
        /*033c*/ 	.word	0x000132b0
        /*0340*/ 	.short	0x0100
        /*0342*/ 	.byte	0x08
	.zero		1


	//   ....[19]....
        /*0344*/ 	.word	0x000008d0
        /*0348*/ 	.word	0x000000ff
        /*034c*/ 	.word	0x000132c0
        /*0350*/ 	.short	0x0100
        /*0352*/ 	.byte	0x08
	.zero		1


	//   ....[20]....
        /*0354*/ 	.word	0x000008e0
        /*0358*/ 	.word	0x000000ff
        /*035c*/ 	.word	0x000132b8
        /*0360*/ 	.short	0x0100
        /*0362*/ 	.byte	0x08
	.zero		1


	//   ....[21]....
        /*0364*/ 	.word	0x000008f0
        /*0368*/ 	.word	0x000000ff
        /*036c*/ 	.word	0x000132c8
        /*0370*/ 	.short	0x0100
        /*0372*/ 	.byte	0x08
	.zero		1


	//   ....[22]....
        /*0374*/ 	.word	0x00001bd0
        /*0378*/ 	.word	0x000000ff
        /*037c*/ 	.word	0x00013200
        /*0380*/ 	.short	0x010a
        /*0382*/ 	.byte	0x28
	.zero		1


	//   ....[23]....
        /*0384*/ 	.word	0x00001c50
        /*0388*/ 	.word	0x00000005
        /*038c*/ 	.word	0x00013230
        /*0390*/ 	.short	0x010a
        /*0392*/ 	.byte	0x3f
	.zero		1


	//   ....[24]....
        /*0394*/ 	.word	0x00001c90
        /*0398*/ 	.word	0x00000005
        /*039c*/ 	.word	0x00013230
        /*03a0*/ 	.short	0x010a
        /*03a2*/ 	.byte	0x3f
	.zero		1


	//   ....[25]....
        /*03a4*/ 	.word	0x00002280
        /*03a8*/ 	.word	0x00000000
        /*03ac*/ 	.word	0x00000000
        /*03b0*/ 	.short	0x0101
        /*03b2*/ 	.byte	0x3f
	.zero		1


	//   ....[26]....
        /*03b4*/ 	.word	0x00005940
        /*03b8*/ 	.word	0x000000ff
        /*03bc*/ 	.word	0x00013230
        /*03c0*/ 	.short	0x010a
        /*03c2*/ 	.byte	0x18
	.zero		1


	//   ....[27]....
        /*03c4*/ 	.word	0x00005980
        /*03c8*/ 	.word	0x000000ff
        /*03cc*/ 	.word	0x00013230
        /*03d0*/ 	.short	0x010a
        /*03d2*/ 	.byte	0x18
	.zero		1


	//   ....[28]....
        /*03d4*/ 	.word	0x00005dd0
        /*03d8*/ 	.word	0x000000ff
        /*03dc*/ 	.word	0x00013250
        /*03e0*/ 	.short	0x010a
        /*03e2*/ 	.byte	0x0b
	.zero		1


	//   ....[29]....
        /*03e4*/ 	.word	0x00005e10
        /*03e8*/ 	.word	0x000000ff
        /*03ec*/ 	.word	0x00013250
        /*03f0*/ 	.short	0x010a
        /*03f2*/ 	.byte	0x0b
	.zero		1


	//   ....[30]....
        /*03f4*/ 	.word	0x00006090
        /*03f8*/ 	.word	0x0000000b
        /*03fc*/ 	.word	0x00000000
        /*0400*/ 	.short	0x0101
        /*0402*/ 	.byte	0x3f
	.zero		1


	//   ....[31]....
        /*0404*/ 	.word	0x000092c0
        /*0408*/ 	.word	0x000000ff
        /*040c*/ 	.word	0x00000000
        /*0410*/ 	.short	0x0101
        /*0412*/ 	.byte	0x06
	.zero		1


	//   ....[32]....
        /*0414*/ 	.word	0x00009a20
        /*0418*/ 	.word	0x000000ff
        /*041c*/ 	.word	0x00013230
        /*0420*/ 	.short	0x010a
        /*0422*/ 	.byte	0x06
	.zero		1


	//   ....[33]....
        /*0424*/ 	.word	0x00009a60
        /*0428*/ 	.word	0x000000ff
        /*042c*/ 	.word	0x00013230
        /*0430*/ 	.short	0x010a
        /*0432*/ 	.byte	0x06
	.zero		1


	//   ....[34]....
        /*0434*/ 	.word	0x00009eb0
        /*0438*/ 	.word	0x000000ff
        /*043c*/ 	.word	0x00013250
        /*0440*/ 	.short	0x010a
        /*0442*/ 	.byte	0x0b
	.zero		1


	//   ....[35]....
        /*0444*/ 	.word	0x00009ef0
        /*0448*/ 	.word	0x000000ff
        /*044c*/ 	.word	0x00013250
        /*0450*/ 	.short	0x010a
        /*0452*/ 	.byte	0x0b
	.zero		1


	//   ....[36]....
        /*0454*/ 	.word	0x0000b470
        /*0458*/ 	.word	0x00000005
        /*045c*/ 	.word	0x00000000
        /*0460*/ 	.short	0x0101
        /*0462*/ 	.byte	0x3f
	.zero		1


	//   ....[37]....
        /*0464*/ 	.word	0x0000b780
        /*0468*/ 	.word	0x000000ff
        /*046c*/ 	.word	0x00000000
        /*0470*/ 	.short	0x0101
        /*0472*/ 	.byte	0x06
	.zero		1


	//   ....[38]....
        /*0474*/ 	.word	0x0000bd20
        /*0478*/ 	.word	0x000000ff
        /*047c*/ 	.word	0x00013230
        /*0480*/ 	.short	0x010a
        /*0482*/ 	.byte	0x18
	.zero		1


	//   ....[39]....
        /*0484*/ 	.word	0x0000bd60
        /*0488*/ 	.word	0x000000ff
        /*048c*/ 	.word	0x00013230
        /*0490*/ 	.short	0x010a
        /*0492*/ 	.byte	0x18
	.zero		1


	//   ....[40]....
        /*0494*/ 	.word	0x0000c1b0
        /*0498*/ 	.word	0x000000ff
        /*049c*/ 	.word	0x00013250
        /*04a0*/ 	.short	0x010a
        /*04a2*/ 	.byte	0x0b
	.zero		1


	//   ....[41]....
        /*04a4*/ 	.word	0x0000c1f0
        /*04a8*/ 	.word	0x000000ff
        /*04ac*/ 	.word	0x00013250
        /*04b0*/ 	.short	0x010a
        /*04b2*/ 	.byte	0x0b
	.zero		1


	//   ....[42]....
        /*04b4*/ 	.word	0x0000c470
        /*04b8*/ 	.word	0x00000000
        /*04bc*/ 	.word	0x00000000
        /*04c0*/ 	.short	0x0101
        /*04c2*/ 	.byte	0x3f
	.zero		1


	//   ....[43]....
        /*04c4*/ 	.word	0x0000f6a0
        /*04c8*/ 	.word	0x000000ff
        /*04cc*/ 	.word	0x00000000
        /*04d0*/ 	.short	0x0101
        /*04d2*/ 	.byte	0x06
	.zero		1


	//   ....[44]....
        /*04d4*/ 	.word	0x0000fb40
        /*04d8*/ 	.word	0x000000ff
        /*04dc*/ 	.word	0x00013250
        /*04e0*/ 	.short	0x010a
        /*04e2*/ 	.byte	0x0e
	.zero		1


	//   ....[45]....
        /*04e4*/ 	.word	0x0000fb80
        /*04e8*/ 	.word	0x000000ff
        /*04ec*/ 	.word	0x00013250
        /*04f0*/ 	.short	0x010a
        /*04f2*/ 	.byte	0x0e
	.zero		1


	//   ....[46]....
        /*04f4*/ 	.word	0x000101f0
        /*04f8*/ 	.word	0x000000ff
        /*04fc*/ 	.word	0x00000000
        /*0500*/ 	.short	0x0101
        /*0502*/ 	.byte	0x04
	.zero		1


	//   ....[47]....
        /*0504*/ 	.word	0x00010e10
        /*0508*/ 	.word	0x000000ff
        /*050c*/ 	.word	0x00000000
        /*0510*/ 	.short	0x0101
        /*0512*/ 	.byte	0x05
	.zero		1


	//   ....[48]....
        /*0514*/ 	.word	0x000129f0
        /*0518*/ 	.word	0x00000005
        /*051c*/ 	.word	0x00013280
        /*0520*/ 	.short	0x010a
        /*0522*/ 	.byte	0x3f
	.zero		1


	//   ....[49]....
        /*0524*/ 	.word	0x00012b70
        /*0528*/ 	.word	0x00000005
        /*052c*/ 	.word	0x00013240
        /*0530*/ 	.short	0x010a
        /*0532*/ 	.byte	0x3f
	.zero		1


	//   ....[50]....
        /*0534*/ 	.word	0x00012e40
        /*0538*/ 	.word	0x000000ff
        /*053c*/ 	.word	0x00013220
        /*0540*/ 	.short	0x010a
        /*0542*/ 	.byte	0x28
	.zero		1


	//   ....[51]....
        /*0544*/ 	.word	0x000130d0
        /*0548*/ 	.word	0x00000009
        /*054c*/ 	.word	0x00013280
        /*0550*/ 	.short	0x010a
        /*0552*/ 	.byte	0x3f
	.zero		1


	//   ....[52]....
        /*0554*/ 	.word	0x00013300
        /*0558*/ 	.word	0x00000009
        /*055c*/ 	.word	0x00013240
        /*0560*/ 	.short	0x010a
        /*0562*/ 	.byte	0x3f
	.zero		1


	//   ....[53]....
        /*0564*/ 	.word	0x000135b0
        /*0568*/ 	.word	0x0000000c
        /*056c*/ 	.word	0x00013270
        /*0570*/ 	.short	0x010a
        /*0572*/ 	.byte	0x3f
	.zero		1


	//   ....[54]....
        /*0574*/ 	.word	0x00013620
        /*0578*/ 	.word	0x0000000c
        /*057c*/ 	.word	0x00013260
        /*0580*/ 	.short	0x010a
        /*0582*/ 	.byte	0x3f
	.zero		1


	//   ....[55]....
        /*0584*/ 	.word	0x000138e0
        /*0588*/ 	.word	0x0000000c
        /*058c*/ 	.word	0x00013250
        /*0590*/ 	.short	0x0101
        /*0592*/ 	.byte	0x3f
	.zero		1


	//   ....[56]....
        /*0594*/ 	.word	0x00013950
        /*0598*/ 	.word	0x00000003
        /*059c*/ 	.word	0x00000000
        /*05a0*/ 	.short	0x0101
        /*05a2*/ 	.byte	0x3f
	.zero		1


	//   ....[57]....
        /*05a4*/ 	.word	0x00013b10
        /*05a8*/ 	.word	0x00000002
        /*05ac*/ 	.word	0x00013270
        /*05b0*/ 	.short	0x010a
        /*05b2*/ 	.byte	0x3f
	.zero		1


	//   ....[58]....
        /*05b4*/ 	.word	0x00013b80
        /*05b8*/ 	.word	0x00000002
        /*05bc*/ 	.word	0x00013260
        /*05c0*/ 	.short	0x010a
        /*05c2*/ 	.byte	0x3f
	.zero		1


	//   ....[59]....
        /*05c4*/ 	.word	0x00013e40
        /*05c8*/ 	.word	0x00000002
        /*05cc*/ 	.word	0x00013250
        /*05d0*/ 	.short	0x0101
        /*05d2*/ 	.byte	0x3f
	.zero		1


	//   ....[60]....
        /*05d4*/ 	.word	0x00013ed0
        /*05d8*/ 	.word	0x00000000
        /*05dc*/ 	.word	0x00000000
        /*05e0*/ 	.short	0x0101
        /*05e2*/ 	.byte	0x3f
	.zero		1


	//   ....[61]....
        /*05e4*/ 	.word	0x000140d0
        /*05e8*/ 	.word	0x00000006
        /*05ec*/ 	.word	0x00013220
        /*05f0*/ 	.short	0x010a
        /*05f2*/ 	.byte	0x3f
	.zero		1


	//   ....[62]....
        /*05f4*/ 	.word	0x00014240
        /*05f8*/ 	.word	0x00000005
        /*05fc*/ 	.word	0x00000000
        /*0600*/ 	.short	0x010a
        /*0602*/ 	.byte	0x3f
	.zero		1


	//   ....[63]....
        /*0604*/ 	.word	0x000142b0
        /*0608*/ 	.word	0x00000009
        /*060c*/ 	.word	0x00000000
        /*0610*/ 	.short	0x010a
        /*0612*/ 	.byte	0x3f
	.zero		1


	//   ....[64]....
        /*0614*/ 	.word	0x00014300
        /*0618*/ 	.word	0x00000011
        /*061c*/ 	.word	0x00013260
        /*0620*/ 	.short	0x010a
        /*0622*/ 	.byte	0x3f
	.zero		1


	//   ....[65]....
        /*0624*/ 	.word	0x00014350
        /*0628*/ 	.word	0x00000007
        /*062c*/ 	.word	0x00013260
        /*0630*/ 	.short	0x010a
        /*0632*/ 	.byte	0x3f
	.zero		1


	//   ....[66]....
        /*0634*/ 	.word	0x00014390
        /*0638*/ 	.word	0x00000011
        /*063c*/ 	.word	0x00013280
        /*0640*/ 	.short	0x010a
        /*0642*/ 	.byte	0x3f
	.zero		1


	//   ....[67]....
        /*0644*/ 	.word	0x000143b0
        /*0648*/ 	.word	0x00000007
        /*064c*/ 	.word	0x00013280
        /*0650*/ 	.short	0x010a
        /*0652*/ 	.byte	0x3f
	.zero		1


	//   ....[68]....
        /*0654*/ 	.word	0x00014420
        /*0658*/ 	.word	0x00000003
        /*065c*/ 	.word	0x00013200
        /*0660*/ 	.short	0x010a
        /*0662*/ 	.byte	0x3f
	.zero		1


	//   ....[69]....
        /*0664*/ 	.word	0x00014470
        /*0668*/ 	.word	0x00000005
        /*066c*/ 	.word	0x00013230
        /*0670*/ 	.short	0x010a
        /*0672*/ 	.byte	0x3f
	.zero		1


	//   ....[70]....
        /*0674*/ 	.word	0x000144d0
        /*0678*/ 	.word	0x0000000c
        /*067c*/ 	.word	0x00013230
        /*0680*/ 	.short	0x010a
        /*0682*/ 	.byte	0x3f
	.zero		1


	//   ....[71]....
        /*0684*/ 	.word	0x00014530
        /*0688*/ 	.word	0x0000000c
        /*068c*/ 	.word	0x00013250
        /*0690*/ 	.short	0x010a
        /*0692*/ 	.byte	0x3f
	.zero		1


	//   ....[72]....
        /*0694*/ 	.word	0x00014590
        /*0698*/ 	.word	0x00000003
        /*069c*/ 	.word	0x00013230
        /*06a0*/ 	.short	0x010a
        /*06a2*/ 	.byte	0x3f
	.zero		1


	//   ....[73]....
        /*06a4*/ 	.word	0x000145f0
        /*06a8*/ 	.word	0x00000003
        /*06ac*/ 	.word	0x00013250
        /*06b0*/ 	.short	0x010a
        /*06b2*/ 	.byte	0x3f
	.zero		1


	//   ....[74]....
        /*06b4*/ 	.word	0x00014650
        /*06b8*/ 	.word	0x00000003
        /*06bc*/ 	.word	0x00013230
        /*06c0*/ 	.short	0x010a
        /*06c2*/ 	.byte	0x3f
	.zero		1


	//   ....[75]....
        /*06c4*/ 	.word	0x000146b0
        /*06c8*/ 	.word	0x00000003
        /*06cc*/ 	.word	0x00013250
        /*06d0*/ 	.short	0x010a
        /*06d2*/ 	.byte	0x3f
	.zero		1


	//   ....[76]....
        /*06d4*/ 	.word	0x00014710
        /*06d8*/ 	.word	0x00000007
        /*06dc*/ 	.word	0x00013250
        /*06e0*/ 	.short	0x010a
        /*06e2*/ 	.byte	0x3f
	.zero		1


	//   ....[77]....
        /*06e4*/ 	.word	0x00014860
        /*06e8*/ 	.word	0x00000005
        /*06ec*/ 	.word	0x00013280
        /*06f0*/ 	.short	0x010a
        /*06f2*/ 	.byte	0x3f
	.zero		1


	//   ....[78]....
        /*06f4*/ 	.word	0x000148b0
        /*06f8*/ 	.word	0x00000005
        /*06fc*/ 	.word	0x00013240
        /*0700*/ 	.short	0x010a
        /*0702*/ 	.byte	0x3f
	.zero		1


	//   ....[79]....
        /*0704*/ 	.word	0x00014910
        /*0708*/ 	.word	0x00000003
        /*070c*/ 	.word	0x00013220
        /*0710*/ 	.short	0x010a
        /*0712*/ 	.byte	0x3f
	.zero		1


	//   ....[80]....
        /*0714*/ 	.word	0x00014960
        /*0718*/ 	.word	0x00000009
        /*071c*/ 	.word	0x00013280
        /*0720*/ 	.short	0x010a
        /*0722*/ 	.byte	0x3f
	.zero		1


	//   ....[81]....
        /*0724*/ 	.word	0x000149b0
        /*0728*/ 	.word	0x00000009
        /*072c*/ 	.word	0x00013240
        /*0730*/ 	.short	0x010a
        /*0732*/ 	.byte	0x3f
	.zero		1


	//   ....[82]....
        /*0734*/ 	.word	0x00014a00
        /*0738*/ 	.word	0x0000000c
        /*073c*/ 	.word	0x00013270
        /*0740*/ 	.short	0x010a
        /*0742*/ 	.byte	0x3f
	.zero		1


	//   ....[83]....
        /*0744*/ 	.word	0x00014a50
        /*0748*/ 	.word	0x0000000c
        /*074c*/ 	.word	0x00013260
        /*0750*/ 	.short	0x010a
        /*0752*/ 	.byte	0x3f
	.zero		1


	//   ....[84]....
        /*0754*/ 	.word	0x00014aa0
        /*0758*/ 	.word	0x00000002
        /*075c*/ 	.word	0x00013270
        /*0760*/ 	.short	0x010a
        /*0762*/ 	.byte	0x3f
	.zero		1


	//   ....[85]....
        /*0764*/ 	.word	0x00014af0
        /*0768*/ 	.word	0x00000002
        /*076c*/ 	.word	0x00013260
        /*0770*/ 	.short	0x010a
        /*0772*/ 	.byte	0x3f
	.zero		1


	//   ....[86]....
        /*0774*/ 	.word	0x00014b40
        /*0778*/ 	.word	0x00000006
        /*077c*/ 	.word	0x00013220
        /*0780*/ 	.short	0x010a
        /*0782*/ 	.byte	0x3f
	.zero		1


	//   ....[87]....
        /*0784*/ 	.word	0x00014cb0
        /*0788*/ 	.word	0x00000005
        /*078c*/ 	.word	0x00000000
        /*0790*/ 	.short	0x010a
        /*0792*/ 	.byte	0x3f
	.zero		1


	//   ....[88]....
        /*0794*/ 	.word	0x00014d00
        /*0798*/ 	.word	0x00000009
        /*079c*/ 	.word	0x00000000
        /*07a0*/ 	.short	0x010a
        /*07a2*/ 	.byte	0x3f
	.zero		1


	//   ....[89]....
        /*07a4*/ 	.word	0x00014d50
        /*07a8*/ 	.word	0x00000011
        /*07ac*/ 	.word	0x00013260
        /*07b0*/ 	.short	0x010a
        /*07b2*/ 	.byte	0x3f
	.zero		1


	//   ....[90]....
        /*07b4*/ 	.word	0x00014da0
        /*07b8*/ 	.word	0x00000007
        /*07bc*/ 	.word	0x00013260
        /*07c0*/ 	.short	0x010a
        /*07c2*/ 	.byte	0x3f
	.zero		1


	//   ....[91]....
        /*07c4*/ 	.word	0x00014df0
        /*07c8*/ 	.word	0x00000011
        /*07cc*/ 	.word	0x00013280
        /*07d0*/ 	.short	0x010a
        /*07d2*/ 	.byte	0x3f
	.zero		1


	//----- nvinfo : EIATTR_NUM_MBARRIERS
	.align		4
.L_1513:
        /*07d4*/ 	.byte	0x03, 0x38
        /*07d6*/ 	.short	0x0016


	//----- nvinfo : EIATTR_EXIT_INSTR_OFFSETS
	.align		4
        /*07d8*/ 	.byte	0x04, 0x1c
        /*07da*/ 	.short	(.L_1515 - .L_1514)


	//   ....[0]....
.L_1514:
        /*07dc*/ 	.word	0x00000a20


	//   ....[1]....
        /*07e0*/ 	.word	0x00011600


	//   ....[2]....
        /*07e4*/ 	.word	0x00014400


	//----- nvinfo : EIATTR_MAX_THREADS
	.align		4
.L_1515:
        /*07e8*/ 	.byte	0x04, 0x05
        /*07ea*/ 	.short	(.L_1517 - .L_1516)
.L_1516:
        /*07ec*/ 	.word	0x00000200
        /*07f0*/ 	.word	0x00000001
        /*07f4*/ 	.word	0x00000001


	//----- nvinfo : EIATTR_CRS_STACK_SIZE
	.align		4
.L_1517:
        /*07f8*/ 	.byte	0x04, 0x1e
        /*07fa*/ 	.short	(.L_1519 - .L_1518)
.L_1518:
        /*07fc*/ 	.word	0x00000000


	//----- nvinfo : EIATTR_CBANK_PARAM_SIZE
	.align		4
.L_1519:
        /*0800*/ 	.byte	0x03, 0x19
        /*0802*/ 	.short	0x0bf0


	//----- nvinfo : EIATTR_PARAM_CBANK
	.align		4
        /*0804*/ 	.byte	0x04, 0x0a
        /*0806*/ 	.short	(.L_1521 - .L_1520)
	.align		4
.L_1520:
        /*0808*/ 	.word	index@(.nv.constant0._ZN7cutlass13device_kernelIN5flash11enable_sm90INS1_16FlashAttnFwdSm90INS1_25CollectiveMainloopFwdSm90ILi2EN4cute5tupleIJNS5_1CILi1EEES8_S8_EEENS6_IJNS7_ILi192EEENS7_ILi160EEENS7_ILi64EEEEEELi64ENS_12float_e4m3_tEfNS_4arch4Sm90ELb0ELb1ELb0ELb0ELb0ELb0ELb0ELb1ELb1ELb0ELb0ELb0EEENS1_21CollectiveEpilogueFwdINS6_IJSA_SC_SB_EEES9_NS_10bfloat16_tESG_Li384ELb0ELb0ELb0ELb1EEENS1_30DynamicPersistentTileSchedulerILi384ELi128ELb0ELb0ELb1EEEEEEEEEvNT_6ParamsE)
        /*080c*/ 	.short	0x0210
        /*080e*/ 	.short	0x0bf0


	//----- nvinfo : EIATTR_SW_WAR
	.align		4
.L_1521:
        /*0810*/ 	.byte	0x04, 0x36
        /*0812*/ 	.short	(.L_1523 - .L_1522)
.L_1522:
        /*0814*/ 	.word	0x00000008
.L_1523:


//--------------------- .nv.info._ZN7cutlass13device_kernelIN5flash11enable_sm90INS1_16FlashAttnFwdSm90INS1_25CollectiveMainloopFwdSm90ILi2EN4cute5tupleIJNS5_1CILi1EEES8_S8_EEENS6_IJNS7_ILi192EEENS7_ILi160EEENS7_ILi64EEEEEELi64ENS_12float_e4m3_tEfNS_4arch4Sm90ELb0ELb1ELb0ELb1ELb0ELb0ELb0ELb1ELb1ELb0ELb0ELb0EEENS1_21CollectiveEpilogueFwdINS6_IJSA_SC_SB_EEES9_NS_10bfloat16_tESG_Li384ELb1ELb0ELb0ELb1EEENS1_36VarlenDynamicPersistentTileSchedulerILi192ELi160ELi384ELi128ELb0ELb0ELb1ELb1ELb0ELb1EEEEEEEEEvNT_6ParamsE --------------------------
	.section	.nv.info._ZN7cutlass13device_kernelIN5flash11enable_sm90INS1_16FlashAttnFwdSm90INS1_25CollectiveMainloopFwdSm90ILi2EN4cute5tupleIJNS5_1CILi1EEES8_S8_EEENS6_IJNS7_ILi192EEENS7_ILi160EEENS7_ILi64EEEEEELi64ENS_12float_e4m3_tEfNS_4arch4Sm90ELb0ELb1ELb0ELb1ELb0ELb0ELb0ELb1ELb1ELb0ELb0ELb0EEENS1_21CollectiveEpilogueFwdINS6_IJSA_SC_SB_EEES9_NS_10bfloat16_tESG_Li384ELb1ELb0ELb0ELb1EEENS1_36VarlenDynamicPersistentTileSchedulerILi192ELi160ELi384ELi128ELb0ELb0ELb1ELb1ELb0ELb1EEEEEEEEEvNT_6ParamsE,"",@"SHT_CUDA_INFO"
	.sectionflags	@""
	.align	4


	//----- nvinfo : EIATTR_CUDA_API_VERSION
	.align		4
        /*0000*/ 	.byte	0x04, 0x37
        /*0002*/ 	.short	(.L_1525 - .L_1524)
.L_1524:
        /*0004*/ 	.word	0x00000082


	//----- nvinfo : EIATTR_KPARAM_INFO
	.align		4
.L_1525:
        /*0008*/ 	.byte	0x04, 0x17
        /*000a*/ 	.short	(.L_1527 - .L_1526)
.L_1526:
        /*000c*/ 	.word	0x00000000
        /*0010*/ 	.short	0x0000
        /*0012*/ 	.short	0x0070
        /*0014*/ 	.byte	0x00, 0xf0, 0x01, 0x28


	//----- nvinfo : EIATTR_SPARSE_MMA_MASK
	.align		4
.L_1527:
        /*0018*/ 	.byte	0x03, 0x50
        /*001a*/ 	.short	0x0000


	//----- nvinfo : EIATTR_MAXREG_COUNT
	.align		4
        /*001c*/ 	.byte	0x03, 0x1b
        /*001e*/ 	.short	0x0080


	//----- nvinfo : EIATTR_NUM_BARRIERS
	.align		4
        /*0020*/ 	.byte	0x02, 0x4c
        /*0022*/ 	.byte	0x09
	.zero		1


	//----- nvinfo : EIATTR_EXTERNS
	.align		4
        /*0024*/ 	.byte	0x04, 0x0f
        /*0026*/ 	.short	(.L_1529 - .L_1528)


	//   ....[0]....
	.align		4
.L_1528:
        /*0028*/ 	.word	index@(__assertfail)


	//----- nvinfo : EIATTR_ANNOTATIONS
	.align		4
.L_1529:
        /*002c*/ 	.byte	0x04, 0x55
        /*002e*/ 	.short	(.L_1531 - .L_1530)


	//   ....[0]....
.L_1530:
        /*0030*/ 	.word	0x00000001
        /*0034*/ 	.byte	0x40, 0x2d, 0x01, 0x00, 0x01, 0x00, 0x00, 0x00, 0x10, 0x2e, 0x01, 0x00, 0x01, 0x00, 0x00, 0x00
        /*0044*/ 	.byte	0xd0, 0x46, 0x01, 0x00, 0x01, 0x00, 0x00, 0x00, 0x10, 0x47, 0x01, 0x00, 0x01, 0x00, 0x00, 0x00
        /*0054*/ 	.byte	0x60, 0x64, 0x01, 0x00


	//----- nvinfo : EIATTR_MERCURY_ISA_VERSION
	.align		4
.L_1531:
        /*0058*/ 	.byte	0x03, 0x5f
        /*005a*/ 	.short	0x0101


	//----- nvinfo : EIATTR_UNUSED_LOAD_BYTE_OFFSET
	.align		4
        /*005c*/ 	.byte	0x04, 0x44
        /*005e*/ 	.short	(.L_1533 - .L_1532)


	//   ....[0]....
.L_1532:
        /*0060*/ 	.word	0x00000a30
        /*0064*/ 	.word	0x0000fff0


	//   ....[1]....
        /*0068*/ 	.word	0x000104c0
        /*006c*/ 	.word	0x0000fff0


	//----- nvinfo : EIATTR_INT_WARP_WIDE_INSTR_OFFSETS
	.align		4
.L_1533:
        /*0070*/ 	.byte	0x04, 0x31
        /*0072*/ 	.short	(.L_1535 - .L_1534)


	//   ....[0]....
.L_1534:
        /*0074*/ 	.word	0x00000160


	//   ....[1]....
        /*0078*/ 	.word	0x000001a0


	//   ....[2]....
        /*007c*/ 	.word	0x00000210


	//   ....[3]....
        /*0080*/ 	.word	0x00013800


	//   ....[4]....
        /*0084*/ 	.word	0x00013890


	//   ....[5]....
        /*0088*/ 	.word	0x00013f80


	//   ....[6]....
        /*008c*/ 	.word	0x00015320


	//   ....[7]....
        /*0090*/ 	.word	0x000153b0


	//----- nvinfo : EIATTR_COOP_GROUP_MASK_REGIDS
	.align		4
.L_1535:
        /*0094*/ 	.byte	0x04, 0x29
        /*0096*/ 	.short	(.L_1537 - .L_1536)


	//   ....[0]....
.L_1536:
        /*0098*/ 	.word	0xffffffff


	//   ....[1]....
        /*009c*/ 	.word	0xffffffff


	//   ....[2]....
        /*00a0*/ 	.word	0xffffffff


	//   ....[3]....
        /*00a4*/ 	.word	0xffffffff


	//   ....[4]....
        /*00a8*/ 	.word	0xffffffff


	//   ....[5]....
        /*00ac*/ 	.word	0xffffffff


	//   ....[6]....
        /*00b0*/ 	.word	0xffffffff


	//   ....[7]....
        /*00b4*/ 	.word	0xffffffff


	//   ....[8]....
        /*00b8*/ 	.word	0xffffffff


	//   ....[9]....
        /*00bc*/ 	.word	0xffffffff


	//   ....[10]....
        /*00c0*/ 	.word	0xffffffff


	//   ....[11]....
        /*00c4*/ 	.word	0xffffffff


	//   ....[12]....
        /*00c8*/ 	.word	0xffffffff


	//   ....[13]....
        /*00cc*/ 	.word	0xffffffff


	//   ....[14]....
        /*00d0*/ 	.word	0xffffffff


	//   ....[15]....
        /*00d4*/ 	.word	0xffffffff


	//   ....[16]....
        /*00d8*/ 	.word	0xffffffff


	//   ....[17]....
        /*00dc*/ 	.word	0xffffffff


	//   ....[18]....
        /*00e0*/ 	.word	0xffffffff


	//   ....[19]....
        /*00e4*/ 	.word	0xffffffff


	//   ....[20]....
        /*00e8*/ 	.word	0xffffffff


	//   ....[21]....
        /*00ec*/ 	.word	0xffffffff


	//   ....[22]....
        /*00f0*/ 	.word	0xffffffff


	//   ....[23]....
        /*00f4*/ 	.word	0xffffffff


	//   ....[24]....
        /*00f8*/ 	.word	0xffffffff


	//   ....[25]....
        /*00fc*/ 	.word	0xffffffff


	//   ....[26]....
        /*0100*/ 	.word	0xffffffff


	//   ....[27]....
        /*0104*/ 	.word	0xffffffff


	//   ....[28]....
        /*0108*/ 	.word	0xffffffff


	//   ....[29]....
        /*010c*/ 	.word	0xffffffff


	//   ....[30]....
        /*0110*/ 	.word	0xffffffff


	//   ....[31]....
        /*0114*/ 	.word	0xffffffff


	//   ....[32]....
        /*0118*/ 	.word	0xffffffff


	//   ....[33]....
        /*011c*/ 	.word	0xffffffff


	//   ....[34]....
        /*0120*/ 	.word	0xffffffff


	//   ....[35]....
        /*0124*/ 	.word	0xffffffff


	//   ....[36]....
        /*0128*/ 	.word	0xffffffff


	//   ....[37]....
        /*012c*/ 	.word	0xffffffff


	//   ....[38]....
        /*0130*/ 	.word	0xffffffff


	//   ....[39]....
        /*0134*/ 	.word	0xffffffff


	//   ....[40]....
        /*0138*/ 	.word	0xffffffff


	//   ....[41]....
        /*013c*/ 	.word	0xffffffff


	//   ....[42]....
        /*0140*/ 	.word	0xffffffff


	//   ....[43]....
        /*0144*/ 	.word	0xffffffff


	//   ....[44]....
        /*0148*/ 	.word	0xffffffff


	//   ....[45]....
        /*014c*/ 	.word	0xffffffff


	//   ....[46]....
        /*0150*/ 	.word	0xffffffff


	//   ....[47]....
        /*0154*/ 	.word	0xffffffff


	//   ....[48]....
        /*0158*/ 	.word	0xffffffff


	//   ....[49]....
        /*015c*/ 	.word	0xffffffff


	//   ....[50]....
        /*0160*/ 	.word	0xffffffff


	//   ....[51]....
        /*0164*/ 	.word	0xffffffff


	//   ....[52]....
        /*0168*/ 	.word	0xffffffff


	//   ....[53]....
        /*016c*/ 	.word	0xffffffff


	//   ....[54]....
        /*0170*/ 	.word	0xffffffff


	//   ....[55]....
        /*0174*/ 	.word	0xffffffff


	//   ....[56]....
        /*0178*/ 	.word	0xffffffff


	//   ....[57]....
        /*017c*/ 	.word	0xffffffff


	//   ....[58]....
        /*0180*/ 	.word	0xffffffff


	//   ....[59]....
        /*0184*/ 	.word	0xffffffff


	//   ....[60]....
        /*0188*/ 	.word	0xffffffff


	//   ....[61]....
        /*018c*/ 	.word	0xffffffff


	//   ....[62]....
        /*0190*/ 	.word	0xffffffff


	//   ....[63]....
        /*0194*/ 	.word	0xffffffff


	//   ....[64]....
        /*0198*/ 	.word	0xffffffff


	//   ....[65]....
        /*019c*/ 	.word	0xffffffff


	//   ....[66]....
        /*01a0*/ 	.word	0xffffffff


	//   ....[67]....
        /*01a4*/ 	.word	0xffffffff


	//   ....[68]....
        /*01a8*/ 	.word	0xffffffff


	//   ....[69]....
        /*01ac*/ 	.word	0xffffffff


	//   ....[70]....
        /*01b0*/ 	.word	0xffffffff


	//   ....[71]....
        /*01b4*/ 	.word	0xffffffff


	//   ....[72]....
        /*01b8*/ 	.word	0xffffffff


	//   ....[73]....
        /*01bc*/ 	.word	0xffffffff


	//   ....[74]....
        /*01c0*/ 	.word	0xffffffff


	//   ....[75]....
        /*01c4*/ 	.word	0xffffffff


	//   ....[76]....
        /*01c8*/ 	.word	0xffffffff


	//   ....[77]....
        /*01cc*/ 	.word	0xffffffff


	//   ....[78]....
        /*01d0*/ 	.word	0xffffffff


	//   ....[79]....
        /*01d4*/ 	.word	0x0500000f


	//   ....[80]....
        /*01d8*/ 	.word	0x0500000f


	//----- nvinfo : EIATTR_COOP_GROUP_INSTR_OFFSETS
	.align		4
.L_1537:
        /*01dc*/ 	.byte	0x04, 0x28
        /*01de*/ 	.short	(.L_1539 - .L_1538)


	//   ....[0]....
.L_1538:
        /*01e0*/ 	.word	0x00000060


	//   ....[1]....
        /*01e4*/ 	.word	0x00000170


	//   ....[2]....
        /*01e8*/ 	.word	0x000001c0


	//   ....[3]....
        /*01ec*/ 	.word	0x000003f0


	//   ....[4]....
        /*01f0*/ 	.word	0x00000550


	//   ....[5]....
        /*01f4*/ 	.word	0x00000670


	//   ....[6]....
        /*01f8*/ 	.word	0x000007d0


	//   ....[7]....
        /*01fc*/ 	.word	0x00001a60


	//   ....[8]....
        /*0200*/ 	.word	0x00003be0


	//   ....[9]....
        /*0204*/ 	.word	0x00003cf0


	//   ....[10]....
        /*0208*/ 	.word	0x00004800


	//   ....[11]....
        /*020c*/ 	.word	0x00004880


	//   ....[12]....
        /*0210*/ 	.word	0x00007960


	//   ....[13]....
        /*0214*/ 	.word	0x00007a70


	//   ....[14]....
        /*0218*/ 	.word	0x000085e0


	//   ....[15]....
        /*021c*/ 	.word	0x00008630


	//   ....[16]....
        /*0220*/ 	.word	0x0000a5c0


	//   ....[17]....
        /*0224*/ 	.word	0x0000a5d0


	//   ....[18]....
        /*0228*/ 	.word	0x0000a610


	//   ....[19]....
        /*022c*/ 	.word	0x0000a640


	//   ....[20]....
        /*0230*/ 	.word	0x0000dd50


	//   ....[21]....
        /*0234*/ 	.word	0x0000de70


	//   ....[22]....
        /*0238*/ 	.word	0x0000e990


	//   ....[23]....
        /*023c*/ 	.word	0x0000ea30


	//   ....[24]....
        /*0240*/ 	.word	0x0000ff10


	//   ....[25]....
        /*0244*/ 	.word	0x0000ff20


	//   ....[26]....
        /*0248*/ 	.word	0x0000ffa0


	//   ....[27]....
        /*024c*/ 	.word	0x0000ffb0


	//   ....[28]....
        /*0250*/ 	.word	0x00010a80


	//   ....[29]....
        /*0254*/ 	.word	0x00010a90


	//   ....[30]....
        /*0258*/ 	.word	0x00010aa0


	//   ....[31]....
        /*025c*/ 	.word	0x00010ab0


	//   ....[32]....
        /*0260*/ 	.word	0x00010ac0


	//   ....[33]....
        /*0264*/ 	.word	0x00010ad0


	//   ....[34]....
        /*0268*/ 	.word	0x00010ae0


	//   ....[35]....
        /*026c*/ 	.word	0x00010af0


	//   ....[36]....
        /*0270*/ 	.word	0x00010b10


	//   ....[37]....
        /*0274*/ 	.word	0x00010b20


	//   ....[38]....
        /*0278*/ 	.word	0x00010b50


	//   ....[39]....
        /*027c*/ 	.word	0x00010b60


	//   ....[40]....
        /*0280*/ 	.word	0x00010b80


	//   ....[41]....
        /*0284*/ 	.word	0x00010bb0


	//   ....[42]....
        /*0288*/ 	.word	0x00010be0


	//   ....[43]....
        /*028c*/ 	.word	0x00010bf0


	//   ....[44]....
        /*0290*/ 	.word	0x00012180


	//   ....[45]....
        /*0294*/ 	.word	0x00012360


	//   ....[46]....
        /*0298*/ 	.word	0x00012390


	//   ....[47]....
        /*029c*/ 	.word	0x000123c0


	//   ....[48]....
        /*02a0*/ 	.word	0x000123f0


	//   ....[49]....
        /*02a4*/ 	.word	0x00012420


	//   ....[50]....
        /*02a8*/ 	.word	0x00012460


	//   ....[51]....
        /*02ac*/ 	.word	0x000125e0


	//   ....[52]....
        /*02b0*/ 	.word	0x00012610


	//   ....[53]....
        /*02b4*/ 	.word	0x00012640


	//   ....[54]....
        /*02b8*/ 	.word	0x00012670


	//   ....[55]....
        /*02bc*/ 	.word	0x000126a0


	//   ....[56]....
        /*02c0*/ 	.word	0x000126e0


	//   ....[57]....
        /*02c4*/ 	.word	0x00012770


	//   ....[58]....
        /*02c8*/ 	.word	0x00012800


	//   ....[59]....
        /*02cc*/ 	.word	0x000128b0


	//   ....[60]....
        /*02d0*/ 	.word	0x00014090


	//   ....[61]....
        /*02d4*/ 	.word	0x00015a10


	//   ....[62]....
        /*02d8*/ 	.word	0x00015a40


	//   ....[63]....
        /*02dc*/ 	.word	0x00015a70


	//   ....[64]....
        /*02e0*/ 	.word	0x00015ab0


	//   ....[65]....
        /*02e4*/ 	.word	0x00015ac0


	//   ....[66]....
        /*02e8*/ 	.word	0x00015af0


	//   ....[67]....
        /*02ec*/ 	.word	0x00015b20


	//   ....[68]....
        /*02f0*/ 	.word	0x00015b30


	//   ....[69]....
        /*02f4*/ 	.word	0x00015c70


	//   ....[70]....
        /*02f8*/ 	.word	0x00015ca0


	//   ....[71]....
        /*02fc*/ 	.word	0x00015cd0


	//   ....[72]....
        /*0300*/ 	.word	0x00015d00


	//   ....[73]....
        /*0304*/ 	.word	0x00015d30


	//   ....[74]....
        /*0308*/ 	.word	0x00015d70


	//   ....[75]....
        /*030c*/ 	.word	0x00015e20


	//   ....[76]....
        /*0310*/ 	.word	0x00015ec0


	//   ....[77]....
        /*0314*/ 	.word	0x00015f70


	//   ....[78]....
        /*0318*/ 	.word	0x00016580


	//   ....[79]....
        /*031c*/ 	.word	0x00016c10


	//   ....[80]....
        /*0320*/ 	.word	0x00017080


	//----- nvinfo : EIATTR_REG_RECONFIG
	.align		4
.L_1539:
        /*0324*/ 	.byte	0x01, 0x54
	.zero		2


	//----- nvinfo : EIATTR_SYSCALL_OFFSETS
	.align		4
        /*0328*/ 	.byte	0x04, 0x46
        /*032a*/ 	.short	(.L_1541 - .L_1540)


	//   ....[0]....
.L_1540:
        /*032c*/ 	.word	0x00001c10


	//   ....[1]....
        /*0330*/ 	.word	0x00013a20


	//   ....[2]....
        /*0334*/ 	.word	0x00013b80


	//   ....[3]....
        /*0338*/ 	.word	0x00013cc0


	//   ....[4]....
        /*033c*/ 	.word	0x00013de0


	//----- nvinfo : EIATTR_MBARRIER_INSTR_OFFSETS
	.align		4
.L_1541:
        /*0340*/ 	.byte	0x04, 0x39
        /*0342*/ 	.short	(.L_1543 - .L_1542)


	//   ....[0]....
.L_1542:
        /*0344*/ 	.word	0x000002a0
        /*0348*/ 	.word	0x000000ff
        /*034c*/ 	.word	0x00013200
        /*0350*/ 	.short	0x0100
        /*0352*/ 	.byte	0x08
	.zero		1


	//   ....[1]....
        /*0354*/ 	.word	0x000002b0
        /*0358*/ 	.word	0x000000ff
        /*035c*/ 	.word	0x00013220
        /*0360*/ 	.short	0x0100
        /*0362*/ 	.byte	0x08
	.zero		1


	//   ....[2]....
        /*0364*/ 	.word	0x000003a0
        /*0368*/ 	.word	0x000000ff
        /*036c*/ 	.word	0x00013230
        /*0370*/ 	.short	0x0100
        /*0372*/ 	.byte	0x08
	.zero		1


	//   ....[3]....
        /*0374*/ 	.word	0x000003b0
        /*0378*/ 	.word	0x000000ff
        /*037c*/ 	.word	0x00013240
        /*0380*/ 	.short	0x0100
        /*0382*/ 	.byte	0x08
	.zero		1


	//   ....[4]....
        /*0384*/ 	.word	0x000003c0
        /*0388*/ 	.word	0x000000ff
        /*038c*/ 	.word	0x00013238
        /*0390*/ 	.short	0x0100
        /*0392*/ 	.byte	0x08
	.zero		1


	//   ....[5]....
        /*0394*/ 	.word	0x000003d0
        /*0398*/ 	.word	0x000000ff
        /*039c*/ 	.word	0x00013248
        /*03a0*/ 	.short	0x0100
        /*03a2*/ 	.byte	0x08
	.zero		1


	//   ....[6]....
        /*03a4*/ 	.word	0x00000500
        /*03a8*/ 	.word	0x000000ff
        /*03ac*/ 	.word	0x00013250
        /*03b0*/ 	.short	0x0100
        /*03b2*/ 	.byte	0x08
	.zero		1


	//   ....[7]....
        /*03b4*/ 	.word	0x00000510
        /*03b8*/ 	.word	0x000000ff
        /*03bc*/ 	.word	0x00013260
        /*03c0*/ 	.short	0x0100
        /*03c2*/ 	.byte	0x08
	.zero		1


	//   ....[8]....
        /*03c4*/ 	.word	0x00000520
        /*03c8*/ 	.word	0x000000ff
        /*03cc*/ 	.word	0x00013258
        /*03d0*/ 	.short	0x0100
        /*03d2*/ 	.byte	0x08
	.zero		1


	//   ....[9]....
        /*03d4*/ 	.word	0x00000530
        /*03d8*/ 	.word	0x000000ff
        /*03dc*/ 	.word	0x00013268
        /*03e0*/ 	.short	0x0100
        /*03e2*/ 	.byte	0x08
	.zero		1


	//   ....[10]....
        /*03e4*/ 	.word	0x00000620
        /*03e8*/ 	.word	0x000000ff
        /*03ec*/ 	.word	0x00013270
        /*03f0*/ 	.short	0x0100
        /*03f2*/ 	.byte	0x06
	.zero		1


	//   ....[11]....
        /*03f4*/ 	.word	0x00000630
        /*03f8*/ 	.word	0x000000ff
        /*03fc*/ 	.word	0x00013280
        /*0400*/ 	.short	0x0100
        /*0402*/ 	.byte	0x06
	.zero		1


	//   ....[12]....
        /*0404*/ 	.word	0x00000640
        /*0408*/ 	.word	0x000000ff
        /*040c*/ 	.word	0x00013278
        /*0410*/ 	.short	0x0100
        /*0412*/ 	.byte	0x06
	.zero		1


	//   ....[13]....
        /*0414*/ 	.word	0x00000650
        /*0418*/ 	.word	0x000000ff
        /*041c*/ 	.word	0x00013288
        /*0420*/ 	.short	0x0100
        /*0422*/ 	.byte	0x06
	.zero		1


	//   ....[14]....
        /*0424*/ 	.word	0x00000780
        /*0428*/ 	.word	0x000000ff
        /*042c*/ 	.word	0x00013290
        /*0430*/ 	.short	0x0100
        /*0432*/ 	.byte	0x08
	.zero		1


	//   ....[15]....
        /*0434*/ 	.word	0x00000790
        /*0438*/ 	.word	0x000000ff
        /*043c*/ 	.word	0x000132a0
        /*0440*/ 	.short	0x0100
        /*0442*/ 	.byte	0x08
	.zero		1


	//   ....[16]....
        /*0444*/ 	.word	0x000007a0
        /*0448*/ 	.word	0x000000ff
        /*044c*/ 	.word	0x00013298
        /*0450*/ 	.short	0x0100
        /*0452*/ 	.byte	0x08
	.zero		1


	//   ....[17]....
        /*0454*/ 	.word	0x000007b0
        /*0458*/ 	.word	0x000000ff
        /*045c*/ 	.word	0x000132a8
        /*0460*/ 	.short	0x0100
        /*0462*/ 	.byte	0x08
	.zero		1


	//   ....[18]....
        /*0464*/ 	.word	0x000008e0
        /*0468*/ 	.word	0x000000ff
        /*046c*/ 	.word	0x000132b0
        /*0470*/ 	.short	0x0100
        /*0472*/ 	.byte	0x08
	.zero		1


	//   ....[19]....
        /*0474*/ 	.word	0x000008f0
        /*0478*/ 	.word	0x000000ff
        /*047c*/ 	.word	0x000132c0
        /*0480*/ 	.short	0x0100
        /*0482*/ 	.byte	0x08
	.zero		1


	//   ....[20]....
        /*0484*/ 	.word	0x00000900
        /*0488*/ 	.word	0x000000ff
        /*048c*/ 	.word	0x000132b8
        /*0490*/ 	.short	0x0100
        /*0492*/ 	.byte	0x08
	.zero		1


	//   ....[21]....
        /*0494*/ 	.word	0x00000910
        /*0498*/ 	.word	0x000000ff
        /*049c*/ 	.word	0x000132c8
        /*04a0*/ 	.short	0x0100
        /*04a2*/ 	.byte	0x08
	.zero		1


	//   ....[22]....
        /*04a4*/ 	.word	0x00001c90
        /*04a8*/ 	.word	0x000000ff
        /*04ac*/ 	.word	0x00013200
        /*04b0*/ 	.short	0x010a
        /*04b2*/ 	.byte	0x2d
	.zero		1


	//   ....[23]....
        /*04b4*/ 	.word	0x00001d10
        /*04b8*/ 	.word	0x00000003
        /*04bc*/ 	.word	0x00013230
        /*04c0*/ 	.short	0x010a
        /*04c2*/ 	.byte	0x3f
	.zero		1


	//   ....[24]....
        /*04c4*/ 	.word	0x00001d50
        /*04c8*/ 	.word	0x00000003
        /*04cc*/ 	.word	0x00013230
        /*04d0*/ 	.short	0x010a
        /*04d2*/ 	.byte	0x3f
	.zero		1


	//   ....[25]....
        /*04d4*/ 	.word	0x000022e0
        /*04d8*/ 	.word	0x00000000
        /*04dc*/ 	.word	0x00000000
        /*04e0*/ 	.short	0x0101
        /*04e2*/ 	.byte	0x3f
	.zero		1


	//   ....[26]....
        /*04e4*/ 	.word	0x000059e0
        /*04e8*/ 	.word	0x000000ff
        /*04ec*/ 	.word	0x00013230
        /*04f0*/ 	.short	0x010a
        /*04f2*/ 	.byte	0x17
	.zero		1


	//   ....[27]....
        /*04f4*/ 	.word	0x00005a20
        /*04f8*/ 	.word	0x000000ff
        /*04fc*/ 	.word	0x00013230
        /*0500*/ 	.short	0x010a
        /*0502*/ 	.byte	0x17
	.zero		1


	//   ....[28]....
        /*0504*/ 	.word	0x00005e70
        /*0508*/ 	.word	0x000000ff
        /*050c*/ 	.word	0x00013250
        /*0510*/ 	.short	0x010a
        /*0512*/ 	.byte	0x0b
	.zero		1


	//   ....[29]....
        /*0514*/ 	.word	0x00005eb0
        /*0518*/ 	.word	0x000000ff
        /*051c*/ 	.word	0x00013250
        /*0520*/ 	.short	0x010a
        /*0522*/ 	.byte	0x0b
	.zero		1


	//   ....[30]....
        /*0524*/ 	.word	0x00006120
        /*0528*/ 	.word	0x0000000e
        /*052c*/ 	.word	0x00000000
        /*0530*/ 	.short	0x0101
        /*0532*/ 	.byte	0x3f
	.zero		1


	//   ....[31]....
        /*0534*/ 	.word	0x00009340
        /*0538*/ 	.word	0x000000ff
        /*053c*/ 	.word	0x00000000
        /*0540*/ 	.short	0x0101
        /*0542*/ 	.byte	0x06
	.zero		1


	//   ....[32]....
        /*0544*/ 	.word	0x00009ab0
        /*0548*/ 	.word	0x000000ff
        /*054c*/ 	.word	0x00013230
        /*0550*/ 	.short	0x010a
        /*0552*/ 	.byte	0x06
	.zero		1


	//   ....[33]....
        /*0554*/ 	.word	0x00009af0
        /*0558*/ 	.word	0x000000ff
        /*055c*/ 	.word	0x00013230
        /*0560*/ 	.short	0x010a
        /*0562*/ 	.byte	0x06
	.zero		1


	//   ....[34]....
        /*0564*/ 	.word	0x00009f40
        /*0568*/ 	.word	0x000000ff
        /*056c*/ 	.word	0x00013250
        /*0570*/ 	.short	0x010a
        /*0572*/ 	.byte	0x0b
	.zero		1


	//   ....[35]....
        /*0574*/ 	.word	0x00009f80
        /*0578*/ 	.word	0x000000ff
        /*057c*/ 	.word	0x00013250
        /*0580*/ 	.short	0x010a
        /*0582*/ 	.byte	0x0b
	.zero		1


	//   ....[36]....
        /*0584*/ 	.word	0x0000b500
        /*0588*/ 	.word	0x00000005
        /*058c*/ 	.word	0x00000000
        /*0590*/ 	.short	0x0101
        /*0592*/ 	.byte	0x3f
	.zero		1


	//   ....[37]....
        /*0594*/ 	.word	0x0000b810
        /*0598*/ 	.word	0x000000ff
        /*059c*/ 	.word	0x00000000
        /*05a0*/ 	.short	0x0101
        /*05a2*/ 	.byte	0x06
	.zero		1


	//   ....[38]....
        /*05a4*/ 	.word	0x0000bde0
        /*05a8*/ 	.word	0x000000ff
        /*05ac*/ 	.word	0x00013230
        /*05b0*/ 	.short	0x010a
        /*05b2*/ 	.byte	0x17
	.zero		1


	//   ....[39]....
        /*05b4*/ 	.word	0x0000be20
        /*05b8*/ 	.word	0x000000ff
        /*05bc*/ 	.word	0x00013230
        /*05c0*/ 	.short	0x010a
        /*05c2*/ 	.byte	0x17
	.zero		1


	//   ....[40]....
        /*05c4*/ 	.word	0x0000c270
        /*05c8*/ 	.word	0x000000ff
        /*05cc*/ 	.word	0x00013250
        /*05d0*/ 	.short	0x010a
        /*05d2*/ 	.byte	0x0b
	.zero		1


	//   ....[41]....
        /*05d4*/ 	.word	0x0000c2b0
        /*05d8*/ 	.word	0x000000ff
        /*05dc*/ 	.word	0x00013250
        /*05e0*/ 	.short	0x010a
        /*05e2*/ 	.byte	0x0b
	.zero		1


	//   ....[42]....
        /*05e4*/ 	.word	0x0000c520
        /*05e8*/ 	.word	0x00000000
        /*05ec*/ 	.word	0x00000000
        /*05f0*/ 	.short	0x0101
        /*05f2*/ 	.byte	0x3f
	.zero		1


	//   ....[43]....
        /*05f4*/ 	.word	0x0000f740
        /*05f8*/ 	.word	0x000000ff
        /*05fc*/ 	.word	0x00000000
        /*0600*/ 	.short	0x0101
        /*0602*/ 	.byte	0x06
	.zero		1


	//   ....[44]....
        /*0604*/ 	.word	0x0000fbe0
        /*0608*/ 	.word	0x000000ff
        /*060c*/ 	.word	0x00013250
        /*0610*/ 	.short	0x010a
        /*0612*/ 	.byte	0x0e
	.zero		1


	//   ....[45]....
        /*0614*/ 	.word	0x0000fc20
        /*0618*/ 	.word	0x000000ff
        /*061c*/ 	.word	0x00013250
        /*0620*/ 	.short	0x010a
        /*0622*/ 	.byte	0x0e
	.zero		1


	//   ....[46]....
        /*0624*/ 	.word	0x00010290
        /*0628*/ 	.word	0x000000ff
        /*062c*/ 	.word	0x00000000
        /*0630*/ 	.short	0x0101
        /*0632*/ 	.byte	0x04
	.zero		1


	//   ....[47]....
        /*0634*/ 	.word	0x000113a0
        /*0638*/ 	.word	0x00000003
        /*063c*/ 	.word	0x00000000
        /*0640*/ 	.short	0x0101
        /*0642*/ 	.byte	0x3f
	.zero		1


	//   ....[48]....
        /*0644*/ 	.word	0x000142a0
        /*0648*/ 	.word	0x00000005
        /*064c*/ 	.word	0x00013280
        /*0650*/ 	.short	0x010a
        /*0652*/ 	.byte	0x3f
	.zero		1


	//   ....[49]....
        /*0654*/ 	.word	0x00014440
        /*0658*/ 	.word	0x00000005
        /*065c*/ 	.word	0x00013240
        /*0660*/ 	.short	0x010a
        /*0662*/ 	.byte	0x3f
	.zero		1


	//   ....[50]....
        /*0664*/ 	.word	0x00014760
        /*0668*/ 	.word	0x000000ff
        /*066c*/ 	.word	0x00013220
        /*0670*/ 	.short	0x010a
        /*0672*/ 	.byte	0x29
	.zero		1


	//   ....[51]....
        /*0674*/ 	.word	0x00014a20
        /*0678*/ 	.word	0x00000006
        /*067c*/ 	.word	0x00013280
        /*0680*/ 	.short	0x010a
        /*0682*/ 	.byte	0x3f
	.zero		1


	//   ....[52]....
        /*0684*/ 	.word	0x00014c50
        /*0688*/ 	.word	0x00000006
        /*068c*/ 	.word	0x00013240
        /*0690*/ 	.short	0x010a
        /*0692*/ 	.byte	0x3f
	.zero		1


	//   ....[53]....
        /*0694*/ 	.word	0x00014f20
        /*0698*/ 	.word	0x0000000c
        /*069c*/ 	.word	0x00013270
        /*06a0*/ 	.short	0x010a
        /*06a2*/ 	.byte	0x3f
	.zero		1


	//   ....[54]....
        /*06a4*/ 	.word	0x00014f90
        /*06a8*/ 	.word	0x0000000c
        /*06ac*/ 	.word	0x00013260
        /*06b0*/ 	.short	0x010a
        /*06b2*/ 	.byte	0x3f
	.zero		1


	//   ....[55]....
        /*06b4*/ 	.word	0x00015250
        /*06b8*/ 	.word	0x0000000c
        /*06bc*/ 	.word	0x00013250
        /*06c0*/ 	.short	0x0101
        /*06c2*/ 	.byte	0x3f
	.zero		1


	//   ....[56]....
        /*06c4*/ 	.word	0x000152c0
        /*06c8*/ 	.word	0x00000003
        /*06cc*/ 	.word	0x00000000
        /*06d0*/ 	.short	0x0101
        /*06d2*/ 	.byte	0x3f
	.zero		1


	//   ....[57]....
        /*06d4*/ 	.word	0x00015480
        /*06d8*/ 	.word	0x00000002
        /*06dc*/ 	.word	0x00013270
        /*06e0*/ 	.short	0x010a
        /*06e2*/ 	.byte	0x3f
	.zero		1


	//   ....[58]....
        /*06e4*/ 	.word	0x000154f0
        /*06e8*/ 	.word	0x00000002
        /*06ec*/ 	.word	0x00013260
        /*06f0*/ 	.short	0x010a
        /*06f2*/ 	.byte	0x3f
	.zero		1


	//   ....[59]....
        /*06f4*/ 	.word	0x000157b0
        /*06f8*/ 	.word	0x00000002
        /*06fc*/ 	.word	0x00013250
        /*0700*/ 	.short	0x0101
        /*0702*/ 	.byte	0x3f
	.zero		1


	//   ....[60]....
        /*0704*/ 	.word	0x00015840
        /*0708*/ 	.word	0x00000000
        /*070c*/ 	.word	0x00000000
        /*0710*/ 	.short	0x0101
        /*0712*/ 	.byte	0x3f
	.zero		1


	//   ....[61]....
        /*0714*/ 	.word	0x00016500
        /*0718*/ 	.word	0x00000006
        /*071c*/ 	.word	0x00013220
        /*0720*/ 	.short	0x010a
        /*0722*/ 	.byte	0x3f
	.zero		1


	//   ....[62]....
        /*0724*/ 	.word	0x000166a0
        /*0728*/ 	.word	0x00000005
        /*072c*/ 	.word	0x00000000
        /*0730*/ 	.short	0x010a
        /*0732*/ 	.byte	0x3f
	.zero		1


	//   ....[63]....
        /*0734*/ 	.word	0x00016710
        /*0738*/ 	.word	0x00000009
        /*073c*/ 	.word	0x00000000
        /*0740*/ 	.short	0x010a
        /*0742*/ 	.byte	0x3f
	.zero		1


	//   ....[64]....
        /*0744*/ 	.word	0x00016760
        /*0748*/ 	.word	0x00000011
        /*074c*/ 	.word	0x00013260
        /*0750*/ 	.short	0x010a
        /*0752*/ 	.byte	0x3f
	.zero		1


	//   ....[65]....
        /*0754*/ 	.word	0x000167b0
        /*0758*/ 	.word	0x00000007
        /*075c*/ 	.word	0x00013260
        /*0760*/ 	.short	0x010a
        /*0762*/ 	.byte	0x3f
	.zero		1


	//   ....[66]....
        /*0764*/ 	.word	0x000167f0
        /*0768*/ 	.word	0x00000011
        /*076c*/ 	.word	0x00013280
        /*0770*/ 	.short	0x010a
        /*0772*/ 	.byte	0x3f
	.zero		1


	//   ....[67]....
        /*0774*/ 	.word	0x00016810
        /*0778*/ 	.word	0x00000007
        /*077c*/ 	.word	0x00013280
        /*0780*/ 	.short	0x010a
        /*0782*/ 	.byte	0x3f
	.zero		1


	//   ....[68]....
        /*0784*/ 	.word	0x00016880
        /*0788*/ 	.word	0x00000003
        /*078c*/ 	.word	0x00013200
        /*0790*/ 	.short	0x010a
        /*0792*/ 	.byte	0x3f
	.zero		1


	//   ....[69]....
        /*0794*/ 	.word	0x000168d0
        /*0798*/ 	.word	0x00000003
        /*079c*/ 	.word	0x00013230
        /*07a0*/ 	.short	0x010a
        /*07a2*/ 	.byte	0x3f
	.zero		1


	//   ....[70]....
        /*07a4*/ 	.word	0x00016930
        /*07a8*/ 	.word	0x0000000f
        /*07ac*/ 	.word	0x00013230
        /*07b0*/ 	.short	0x010a
        /*07b2*/ 	.byte	0x3f
	.zero		1


	//   ....[71]....
        /*07b4*/ 	.word	0x00016990
        /*07b8*/ 	.word	0x0000000f
        /*07bc*/ 	.word	0x00013250
        /*07c0*/ 	.short	0x010a
        /*07c2*/ 	.byte	0x3f
	.zero		1


	//   ....[72]....
        /*07c4*/ 	.word	0x000169f0
        /*07c8*/ 	.word	0x00000003
        /*07cc*/ 	.word	0x00013230
        /*07d0*/ 	.short	0x010a
        /*07d2*/ 	.byte	0x3f
	.zero		1


	//   ....[73]....
        /*07d4*/ 	.word	0x00016a50
        /*07d8*/ 	.word	0x00000003
        /*07dc*/ 	.word	0x00013250
        /*07e0*/ 	.short	0x010a
        /*07e2*/ 	.byte	0x3f
	.zero		1


	//   ....[74]....
        /*07e4*/ 	.word	0x00016ab0
        /*07e8*/ 	.word	0x00000003
        /*07ec*/ 	.word	0x00013230
        /*07f0*/ 	.short	0x010a
        /*07f2*/ 	.byte	0x3f
	.zero		1


	//   ....[75]....
        /*07f4*/ 	.word	0x00016b10
        /*07f8*/ 	.word	0x00000003
        /*07fc*/ 	.word	0x00013250
        /*0800*/ 	.short	0x010a
        /*0802*/ 	.byte	0x3f
	.zero		1


	//   ....[76]....
        /*0804*/ 	.word	0x00016b70
        /*0808*/ 	.word	0x00000007
        /*080c*/ 	.word	0x00013250
        /*0810*/ 	.short	0x010a
        /*0812*/ 	.byte	0x3f
	.zero		1


	//   ....[77]....
        /*0814*/ 	.word	0x00016cc0
        /*0818*/ 	.word	0x00000005
        /*081c*/ 	.word	0x00013280
        /*0820*/ 	.short	0x010a
        /*0822*/ 	.byte	0x3f
	.zero		1


	//   ....[78]....
        /*0824*/ 	.word	0x00016d10
        /*0828*/ 	.word	0x00000005
        /*082c*/ 	.word	0x00013240
        /*0830*/ 	.short	0x010a
        /*0832*/ 	.byte	0x3f
	.zero		1


	//   ....[79]....
        /*0834*/ 	.word	0x00016d70
        /*0838*/ 	.word	0x00000004
        /*083c*/ 	.word	0x00013220
        /*0840*/ 	.short	0x010a
        /*0842*/ 	.byte	0x3f
	.zero		1


	//   ....[80]....
        /*0844*/ 	.word	0x00016dc0
        /*0848*/ 	.word	0x00000006
        /*084c*/ 	.word	0x00013280
        /*0850*/ 	.short	0x010a
        /*0852*/ 	.byte	0x3f
	.zero		1


	//   ....[81]....
        /*0854*/ 	.word	0x00016e10
        /*0858*/ 	.word	0x00000006
        /*085c*/ 	.word	0x00013240
        /*0860*/ 	.short	0x010a
        /*0862*/ 	.byte	0x3f
	.zero		1


	//   ....[82]....
        /*0864*/ 	.word	0x00016e60
        /*0868*/ 	.word	0x0000000c
        /*086c*/ 	.word	0x00013270
        /*0870*/ 	.short	0x010a
        /*0872*/ 	.byte	0x3f
	.zero		1


	//   ....[83]....
        /*0874*/ 	.word	0x00016eb0
        /*0878*/ 	.word	0x0000000c
        /*087c*/ 	.word	0x00013260
        /*0880*/ 	.short	0x010a
        /*0882*/ 	.byte	0x3f
	.zero		1


	//   ....[84]....
        /*0884*/ 	.word	0x00016f00
        /*0888*/ 	.word	0x00000002
        /*088c*/ 	.word	0x00013270
        /*0890*/ 	.short	0x010a
        /*0892*/ 	.byte	0x3f
	.zero		1


	//   ....[85]....
        /*0894*/ 	.word	0x00016f50
        /*0898*/ 	.word	0x00000002
        /*089c*/ 	.word	0x00013260
        /*08a0*/ 	.short	0x010a
        /*08a2*/ 	.byte	0x3f
	.zero		1


	//   ....[86]....
        /*08a4*/ 	.word	0x00016fa0
        /*08a8*/ 	.word	0x00000006
        /*08ac*/ 	.word	0x00013220
        /*08b0*/ 	.short	0x010a
        /*08b2*/ 	.byte	0x3f
	.zero		1


	//   ....[87]....
        /*08b4*/ 	.word	0x00017140
        /*08b8*/ 	.word	0x00000005
        /*08bc*/ 	.word	0x00000000
        /*08c0*/ 	.short	0x010a
        /*08c2*/ 	.byte	0x3f
	.zero		1


	//   ....[88]....
        /*08c4*/ 	.word	0x00017190
        /*08c8*/ 	.word	0x00000009
        /*08cc*/ 	.word	0x00000000
        /*08d0*/ 	.short	0x010a
        /*08d2*/ 	.byte	0x3f
	.zero		1


	//   ....[89]....
        /*08d4*/ 	.word	0x000171e0
        /*08d8*/ 	.word	0x00000011
        /*08dc*/ 	.word	0x00013260
        /*08e0*/ 	.short	0x010a
        /*08e2*/ 	.byte	0x3f
	.zero		1


	//   ....[90]....
        /*08e4*/ 	.word	0x00017230
        /*08e8*/ 	.word	0x00000007
        /*08ec*/ 	.word	0x00013260
        /*08f0*/ 	.short	0x010a
        /*08f2*/ 	.byte	0x3f
	.zero		1


	//   ....[91]....
        /*08f4*/ 	.word	0x00017280
        /*08f8*/ 	.word	0x00000011
        /*08fc*/ 	.word	0x00013280
        /*0900*/ 	.short	0x010a
        /*0902*/ 	.byte	0x3f
	.zero		1


	//----- nvinfo : EIATTR_NUM_MBARRIERS
	.align		4
.L_1543:
        /*0904*/ 	.byte	0x03, 0x38
        /*0906*/ 	.short	0x0016


	//----- nvinfo : EIATTR_EXIT_INSTR_OFFSETS
	.align		4
        /*0908*/ 	.byte	0x04, 0x1c
        /*090a*/ 	.short	(.L_1545 - .L_1544)


	//   ....[0]....
.L_1544:
        /*090c*/ 	.word	0x00000a70


	//   ....[1]....
        /*0910*/ 	.word	0x00012130


	//   ....[2]....
        /*0914*/ 	.word	0x00016860


	//----- nvinfo : EIATTR_MAX_THREADS
	.align		4
.L_1545:
        /*0918*/ 	.byte	0x04, 0x05
        /*091a*/ 	.short	(.L_1547 - .L_1546)
.L_1546:
        /*091c*/ 	.word	0x00000200
        /*0920*/ 	.word	0x00000001
        /*0924*/ 	.word	0x00000001


	//----- nvinfo : EIATTR_CRS_STACK_SIZE
	.align		4
.L_1547:
        /*0928*/ 	.byte	0x04, 0x1e
        /*092a*/ 	.short	(.L_1549 - .L_1548)
.L_1548:
        /*092c*/ 	.word	0x00000000


	//----- nvinfo : EIATTR_CBANK_PARAM_SIZE
	.align		4
.L_1549:
        /*0930*/ 	.byte	0x03, 0x19
        /*0932*/ 	.short	0x0a70


	//----- nvinfo : EIATTR_PARAM_CBANK
	.align		4
        /*0934*/ 	.byte	0x04, 0x0a
        /*0936*/ 	.short	(.L_1551 - .L_1550)
	.align		4
.L_1550:
        /*0938*/ 	.word	index@(.nv.constant0._ZN7cutlass13device_kernelIN5flash11enable_sm90INS1_16FlashAttnFwdSm90INS1_25CollectiveMainloopFwdSm90ILi2EN4cute5tupleIJNS5_1CILi1EEES8_S8_EEENS6_IJNS7_ILi192EEENS7_ILi160EEENS7_ILi64EEEEEELi64ENS_12float_e4m3_tEfNS_4arch4Sm90ELb0ELb1ELb0ELb1ELb0ELb0ELb0ELb1ELb1ELb0ELb0ELb0EEENS1_21CollectiveEpilogueFwdINS6_IJSA_SC_SB_EEES9_NS_10bfloat16_tESG_Li384ELb1ELb0ELb0ELb1EEENS1_36VarlenDynamicPersistentTileSchedulerILi192ELi160ELi384ELi128ELb0ELb0ELb1ELb1ELb0ELb1EEEEEEEEEvNT_6ParamsE)
        /*093c*/ 	.short	0x0210
        /*093e*/ 	.short	0x0a70


	//----- nvinfo : EIATTR_SW_WAR
	.align		4
.L_1551:
        /*0940*/ 	.byte	0x04, 0x36
        /*0942*/ 	.short	(.L_1553 - .L_1552)
.L_1552:
        /*0944*/ 	.word	0x00000008
.L_1553:


//--------------------- .nv.info._ZN7cutlass13device_kernelIN5flash11enable_sm90INS1_16FlashAttnFwdSm90INS1_25CollectiveMainloopFwdSm90ILi2EN4cute5tupleIJNS5_1CILi1EEES8_S8_EEENS6_IJNS7_ILi192EEENS7_ILi160EEENS7_ILi64EEEEEELi64ENS_12float_e4m3_tEfNS_4arch4Sm90ELb0ELb1ELb0ELb1ELb0ELb1ELb0ELb1ELb1ELb0ELb0ELb0EEENS1_21CollectiveEpilogueFwdINS6_IJSA_SC_SB_EEES9_NS_10bfloat16_tESG_Li384ELb1ELb0ELb0ELb1EEENS1_36VarlenDynamicPersistentTileSchedulerILi192ELi160ELi384ELi128ELb0ELb0ELb1ELb1ELb0ELb1EEEEEEEEEvNT_6ParamsE --------------------------
	.section	.nv.info._ZN7cutlass13device_kernelIN5flash11enable_sm90INS1_16FlashAttnFwdSm90INS1_25CollectiveMainloopFwdSm90ILi2EN4cute5tupleIJNS5_1CILi1EEES8_S8_EEENS6_IJNS7_ILi192EEENS7_ILi160EEENS7_ILi64EEEEEELi64ENS_12float_e4m3_tEfNS_4arch4Sm90ELb0ELb1ELb0ELb1ELb0ELb1ELb0ELb1ELb1ELb0ELb0ELb0EEENS1_21CollectiveEpilogueFwdINS6_IJSA_SC_SB_EEES9_NS_10bfloat16_tESG_Li384ELb1ELb0ELb0ELb1EEENS1_36VarlenDynamicPersistentTileSchedulerILi192ELi160ELi384ELi128ELb0ELb0ELb1ELb1ELb0ELb1EEEEEEEEEvNT_6ParamsE,"",@"SHT_CUDA_INFO"
	.sectionflags	@""
	.align	4


	//----- nvinfo : EIATTR_CUDA_API_VERSION
	.align		4
        /*0000*/ 	.byte	0x04, 0x37
        /*0002*/ 	.short	(.L_1555 - .L_1554)
.L_1554:
        /*0004*/ 	.word	0x00000082


	//----- nvinfo : EIATTR_KPARAM_INFO
	.align		4
.L_1555:
        /*0008*/ 	.byte	0x04, 0x17
        /*000a*/ 	.short	(.L_1557 - .L_1556)
.L_1556:
        /*000c*/ 	.word	0x00000000
        /*0010*/ 	.short	0x0000
        /*0012*/ 	.short	0x0070
        /*0014*/ 	.byte	0x00, 0xf0, 0x01, 0x28


	//----- nvinfo : EIATTR_SPARSE_MMA_MASK
	.align		4
.L_1557:
        /*0018*/ 	.byte	0x03, 0x50
        /*001a*/ 	.short	0x0000


	//----- nvinfo : EIATTR_MAXREG_COUNT
	.align		4
        /*001c*/ 	.byte	0x03, 0x1b
        /*001e*/ 	.short	0x0080


	//----- nvinfo : EIATTR_NUM_BARRIERS
	.align		4
        /*0020*/ 	.byte	0x02, 0x4c
        /*0022*/ 	.byte	0x10
	.zero		1


	//----- nvinfo : EIATTR_EXTERNS
	.align		4
        /*0024*/ 	.byte	0x04, 0x0f
        /*0026*/ 	.short	(.L_1559 - .L_1558)


	//   ....[0]....
	.align		4
.L_1558:
        /*0028*/ 	.word	index@(__assertfail)


	//----- nvinfo : EIATTR_ANNOTATIONS
	.align		4
.L_1559:
        /*002c*/ 	.byte	0x04, 0x55
        /*002e*/ 	.short	(.L_1561 - .L_1560)


	//   ....[0]....
.L_1560:
        /* <DEDUP_REMOVED lines=84> */


	//----- nvinfo : EIATTR_MERCURY_ISA_VERSION
	.align		4
.L_1561:
        /*0558*/ 	.byte	0x03, 0x5f
        /*055a*/ 	.short	0x0101


	//----- nvinfo : EIATTR_UNUSED_LOAD_BYTE_OFFSET
	.align		4
        /*055c*/ 	.byte	0x04, 0x44
        /*055e*/ 	.short	(.L_1563 - .L_1562)


	//   ....[0]....
.L_1562:
        /*0560*/ 	.word	0x00000ac0
        /*0564*/ 	.word	0x0000fff0


	//   ....[1]....
        /*0568*/ 	.word	0x00018310
        /*056c*/ 	.word	0x0000fff0


	//----- nvinfo : EIATTR_INT_WARP_WIDE_INSTR_OFFSETS
	.align		4
.L_1563:
        /*0570*/ 	.byte	0x04, 0x31
        /*0572*/ 	.short	(.L_1565 - .L_1564)


	//   ....[0]....
.L_1564:
        /*0574*/ 	.word	0x000001b0


	//   ....[1]....
        /*0578*/ 	.word	0x000001f0


	//   ....[2]....
        /*057c*/ 	.word	0x000002b0


	//   ....[3]....
        /*0580*/ 	.word	0x0001c760


	//   ....[4]....
        /*0584*/ 	.word	0x0001c7f0


	//   ....[5]....
        /*0588*/ 	.word	0x0001ceb0


	//   ....[6]....
        /*058c*/ 	.word	0x0001cee0


	//   ....[7]....
        /*0590*/ 	.word	0x0001e4a0


	//   ....[8]....
        /*0594*/ 	.word	0x0001e530


	//----- nvinfo : EIATTR_COOP_GROUP_MASK_REGIDS
	.align		4
.L_1565:
        /*0598*/ 	.byte	0x04, 0x29
        /*059a*/ 	.short	(.L_1567 - .L_1566)


	//   ....[0]....
.L_1566:
        /*059c*/ 	.word	0xffffffff


	//   ....[1]....
        /*05a0*/ 	.word	0xffffffff


	//   ....[2]....
        /*05a4*/ 	.word	0xffffffff


	//   ....[3]....
        /*05a8*/ 	.word	0xffffffff


	//   ....[4]....
        /*05ac*/ 	.word	0xffffffff


	//   ....[5]....
        /*05b0*/ 	.word	0xffffffff


	//   ....[6]....
        /*05b4*/ 	.word	0xffffffff


	//   ....[7]....
        /*05b8*/ 	.word	0xffffffff


	//   ....[8]....
        /*05bc*/ 	.word	0xffffffff


	//   ....[9]....
        /*05c0*/ 	.word	0xffffffff


	//   ....[10]....
        /*05c4*/ 	.word	0xffffffff


	//   ....[11]....
        /*05c8*/ 	.word	0xffffffff


	//   ....[12]....
        /*05cc*/ 	.word	0xffffffff


	//   ....[13]....
        /*05d0*/ 	.word	0xffffffff


	//   ....[14]....
        /*05d4*/ 	.word	0xffffffff


	//   ....[15]....
        /*05d8*/ 	.word	0xffffffff


	//   ....[16]....
        /*05dc*/ 	.word	0xffffffff


	//   ....[17]....
        /*05e0*/ 	.word	0xffffffff


	//   ....[18]....
        /*05e4*/ 	.word	0xffffffff


	//   ....[19]....
        /*05e8*/ 	.word	0xffffffff


	//   ....[20]....
        /*05ec*/ 	.word	0xffffffff


	//   ....[21]....
        /*05f0*/ 	.word	0xffffffff


	//   ....[22]....
        /*05f4*/ 	.word	0xffffffff


	//   ....[23]....
        /*05f8*/ 	.word	0xffffffff


	//   ....[24]....
        /*05fc*/ 	.word	0xffffffff


	//   ....[25]....
        /*0600*/ 	.word	0xffffffff


	//   ....[26]....
        /*0604*/ 	.word	0xffffffff


	//   ....[27]....
        /*0608*/ 	.word	0xffffffff


	//   ....[28]....
        /*060c*/ 	.word	0xffffffff


	//   ....[29]....
        /*0610*/ 	.word	0xffffffff


	//   ....[30]....
        /*0614*/ 	.word	0xffffffff


	//   ....[31]....
        /*0618*/ 	.word	0xffffffff


	//   ....[32]....
        /*061c*/ 	.word	0xffffffff


	//   ....[33]....
        /*0620*/ 	.word	0xffffffff


	//   ....[34]....
        /*0624*/ 	.word	0xffffffff


	//   ....[35]....
        /*0628*/ 	.word	0xffffffff


	//   ....[36]....
        /*062c*/ 	.word	0xffffffff


	//   ....[37]....
        /*0630*/ 	.word	0xffffffff


	//   ....[38]....
        /*0634*/ 	.word	0xffffffff


	//   ....[39]....
        /*0638*/ 	.word	0xffffffff


	//   ....[40]....
        /*063c*/ 	.word	0xffffffff


	//   ....[41]....
        /*0640*/ 	.word	0xffffffff


	//   ....[42]....
        /*0644*/ 	.word	0xffffffff


	//   ....[43]....
        /*0648*/ 	.word	0xffffffff


	//   ....[44]....
        /*064c*/ 	.word	0xffffffff


	//   ....[45]....
        /*0650*/ 	.word	0xffffffff


	//   ....[46]....
        /*0654*/ 	.word	0xffffffff


	//   ....[47]....
        /*0658*/ 	.word	0xffffffff


	//   ....[48]....
        /*065c*/ 	.word	0xffffffff


	//   ....[49]....
        /*0660*/ 	.word	0xffffffff


	//   ....[50]....
        /*0664*/ 	.word	0xffffffff


	//   ....[51]....
        /*0668*/ 	.word	0xffffffff


	//   ....[52]....
        /*066c*/ 	.word	0xffffffff


	//   ....[53]....
        /*0670*/ 	.word	0xffffffff


	//   ....[54]....
        /*0674*/ 	.word	0xffffffff


	//   ....[55]....
        /*0678*/ 	.word	0xffffffff


	//   ....[56]....
        /*067c*/ 	.word	0xffffffff


	//   ....[57]....
        /*0680*/ 	.word	0xffffffff


	//   ....[58]....
        /*0684*/ 	.word	0xffffffff


	//   ....[59]....
        /*0688*/ 	.word	0xffffffff


	//   ....[60]....
        /*068c*/ 	.word	0xffffffff


	//   ....[61]....
        /*0690*/ 	.word	0xffffffff


	//   ....[62]....
        /*0694*/ 	.word	0xffffffff


	//   ....[63]....
        /*0698*/ 	.word	0xffffffff


	//   ....[64]....
        /*069c*/ 	.word	0xffffffff


	//   ....[65]....
        /*06a0*/ 	.word	0xffffffff


	//   ....[66]....
        /*06a4*/ 	.word	0xffffffff


	//   ....[67]....
        /*06a8*/ 	.word	0xffffffff


	//   ....[68]....
        /*06ac*/ 	.word	0xffffffff


	//   ....[69]....
        /*06b0*/ 	.word	0xffffffff


	//   ....[70]....
        /*06b4*/ 	.word	0xffffffff


	//   ....[71]....
        /*06b8*/ 	.word	0xffffffff


	//   ....[72]....
        /*06bc*/ 	.word	0xffffffff


	//   ....[73]....
        /*06c0*/ 	.word	0xffffffff


	//   ....[74]....
        /*06c4*/ 	.word	0xffffffff


	//   ....[75]....
        /*06c8*/ 	.word	0xffffffff


	//   ....[76]....
        /*06cc*/ 	.word	0xffffffff


	//   ....[77]....
        /*06d0*/ 	.word	0xffffffff


	//   ....[78]....
        /*06d4*/ 	.word	0xffffffff


	//   ....[79]....
        /*06d8*/ 	.word	0xffffffff


	//   ....[80]....
        /*06dc*/ 	.word	0x0500000f


	//   ....[81]....
        /*06e0*/ 	.word	0x0500000f


	//   ....[82]....
        /*06e4*/ 	.word	0x0500000f


	//   ....[83]....
        /*06e8*/ 	.word	0x0500000f


	//   ....[84]....
        /*06ec*/ 	.word	0x0500000f


	//   ....[85]....
        /*06f0*/ 	.word	0x0500000f


	//   ....[86]....
        /*06f4*/ 	.word	0x0500000f


	//   ....[87]....
        /*06f8*/ 	.word	0x0500000f


	//   ....[88]....
        /*06fc*/ 	.word	0x0500000f


	//   ....[89]....
        /*0700*/ 	.word	0x0500000f


	//   ....[90]....
        /*0704*/ 	.word	0x0500000f


	//   ....[91]....
        /*0708*/ 	.word	0x0500000f


	//   ....[92]....
        /*070c*/ 	.word	0x0500000f


	//   ....[93]....
        /*0710*/ 	.word	0x0500000f


	//   ....[94]....
        /*0714*/ 	.word	0x0500000f


	//   ....[95]....
        /*0718*/ 	.word	0x0500000f


	//   ....[96]....
        /*071c*/ 	.word	0x0500000f


	//   ....[97]....
        /*0720*/ 	.word	0x0500000f


	//   ....[98]....
        /*0724*/ 	.word	0x0500000f


	//   ....[99]....
        /*0728*/ 	.word	0x0500000f


	//   ....[100]....
        /*072c*/ 	.word	0x0500000f


	//   ....[101]....
        /*0730*/ 	.word	0x0500000f


	//   ....[102]....
        /*0734*/ 	.word	0x0500000f


	//   ....[103]....
        /*0738*/ 	.word	0x0500000f


	//   ....[104]....
        /*073c*/ 	.word	0x0500000f


	//   ....[105]....
        /*0740*/ 	.word	0x0500000f


	//   ....[106]....
        /*0744*/ 	.word	0x0500000f


	//   ....[107]....
        /*0748*/ 	.word	0x0500000f


	//----- nvinfo : EIATTR_COOP_GROUP_INSTR_OFFSETS
	.align		4
.L_1567:
        /*074c*/ 	.byte	0x04, 0x28
        /*074e*/ 	.short	(.L_1569 - .L_1568)


	//   ....[0]....
.L_1568:
        /*0750*/ 	.word	0x00000060


	//   ....[1]....
        /*0754*/ 	.word	0x000001c0


	//   ....[2]....
        /*0758*/ 	.word	0x000002c0


	//   ....[3]....
        /*075c*/ 	.word	0x00000430


	//   ....[4]....
        /*0760*/ 	.word	0x00000590


	//   ....[5]....
        /*0764*/ 	.word	0x000006b0


	//   ....[6]....
        /*0768*/ 	.word	0x00000810


	//   ....[7]....
        /*076c*/ 	.word	0x000059e0


	//   ....[8]....
        /*0770*/ 	.word	0x0000aca0


	//   ....[9]....
        /*0774*/ 	.word	0x0000adb0


	//   ....[10]....
        /*0778*/ 	.word	0x0000b890


	//   ....[11]....
        /*077c*/ 	.word	0x0000b920


	//   ....[12]....
        /*0780*/ 	.word	0x0000f110


	//   ....[13]....
        /*0784*/ 	.word	0x0000f360


	//   ....[14]....
        /*0788*/ 	.word	0x0000fa10


	//   ....[15]....
        /*078c*/ 	.word	0x0000fb30


	//   ....[16]....
        /*0790*/ 	.word	0x00011df0


	//   ....[17]....
        /*0794*/ 	.word	0x00011e20


	//   ....[18]....
        /*0798*/ 	.word	0x00011e80


	//   ....[19]....
        /*079c*/ 	.word	0x00011eb0


	//   ....[20]....
        /*07a0*/ 	.word	0x00015c80


	//   ....[21]....
        /*07a4*/ 	.word	0x00015d90


	//   ....[22]....
        /*07a8*/ 	.word	0x00016670


	//   ....[23]....
        /*07ac*/ 	.word	0x000167f0


	//   ....[24]....
        /*07b0*/ 	.word	0x00017c70


	//   ....[25]....
        /*07b4*/ 	.word	0x00017ca0


	//   ....[26]....
        /*07b8*/ 	.word	0x00017da0


	//   ....[27]....
        /*07bc*/ 	.word	0x00017e60


	//   ....[28]....
        /*07c0*/ 	.word	0x00018910


	//   ....[29]....
        /*07c4*/ 	.word	0x00018920


	//   ....[30]....
        /*07c8*/ 	.word	0x00018930


	//   ....[31]....
        /*07cc*/ 	.word	0x00018940


	//   ....[32]....
        /*07d0*/ 	.word	0x00018950


	//   ....[33]....
        /*07d4*/ 	.word	0x00018960


	//   ....[34]....
        /*07d8*/ 	.word	0x00018970


	//   ....[35]....
        /*07dc*/ 	.word	0x00018990


	//   ....[36]....
        /*07e0*/ 	.word	0x000189c0


	//   ....[37]....
        /*07e4*/ 	.word	0x000189d0


	//   ....[38]....
        /*07e8*/ 	.word	0x00018a00


	//   ....[39]....
        /*07ec*/ 	.word	0x00018a10


	//   ....[40]....
        /*07f0*/ 	.word	0x00018a30


	//   ....[41]....
        /*07f4*/ 	.word	0x00018a50


	//   ....[42]....
        /*07f8*/ 	.word	0x00018a60


	//   ....[43]....
        /*07fc*/ 	.word	0x00018a70


	//   ....[44]....
        /*0800*/ 	.word	0x00019ff0


	//   ....[45]....
        /*0804*/ 	.word	0x0001a1c0


	//   ....[46]....
        /*0808*/ 	.word	0x0001a1f0


	//   ....[47]....
        /*080c*/ 	.word	0x0001a220


	//   ....[48]....
        /*0810*/ 	.word	0x0001a250


	//   ....[49]....
        /*0814*/ 	.word	0x0001a280


	//   ....[50]....
        /*0818*/ 	.word	0x0001a2b0


	//   ....[51]....
        /*081c*/ 	.word	0x0001a420


	//   ....[52]....
        /*0820*/ 	.word	0x0001a450


	//   ....[53]....
        /*0824*/ 	.word	0x0001a480


	//   ....[54]....
        /*0828*/ 	.word	0x0001a4b0


	//   ....[55]....
        /*082c*/ 	.word	0x0001a4e0


	//   ....[56]....
        /*0830*/ 	.word	0x0001a510


	//   ....[57]....
        /*0834*/ 	.word	0x0001a5c0


	//   ....[58]....
        /*0838*/ 	.word	0x0001a620


	//   ....[59]....
        /*083c*/ 	.word	0x0001a6c0


	//   ....[60]....
        /*0840*/ 	.word	0x0001b750


	//   ....[61]....
        /*0844*/ 	.word	0x0001d040


	//   ....[62]....
        /*0848*/ 	.word	0x0001eca0


	//   ....[63]....
        /*084c*/ 	.word	0x0001ecf0


	//   ....[64]....
        /*0850*/ 	.word	0x0001ed20


	//   ....[65]....
        /*0854*/ 	.word	0x0001ed50


	//   ....[66]....
        /*0858*/ 	.word	0x0001ed60


	//   ....[67]....
        /*085c*/ 	.word	0x0001ed90


	//   ....[68]....
        /*0860*/ 	.word	0x0001edc0


	//   ....[69]....
        /*0864*/ 	.word	0x0001edf0


	//   ....[70]....
        /*0868*/ 	.word	0x0001ef70


	//   ....[71]....
        /*086c*/ 	.word	0x0001efa0


	//   ....[72]....
        /*0870*/ 	.word	0x0001efd0


	//   ....[73]....
        /*0874*/ 	.word	0x0001f000


	//   ....[74]....
        /*0878*/ 	.word	0x0001f030


	//   ....[75]....
        /*087c*/ 	.word	0x0001f060


	//   ....[76]....
        /*0880*/ 	.word	0x0001f120


	//   ....[77]....
        /*0884*/ 	.word	0x0001f140


	//   ....[78]....
        /*0888*/ 	.word	0x0001f1b0


	//   ....[79]....
        /*088c*/ 	.word	0x0001f850


	//   ....[80]....
        /*0890*/ 	.word	0x0001fcc0


	//   ....[81]....
        /*0894*/ 	.word	0x0001fd60


	//   ....[82]....
        /*0898*/ 	.word	0x0001fe00


	//   ....[83]....
        /*089c*/ 	.word	0x0001fea0


	//   ....[84]....
        /*08a0*/ 	.word	0x0001ff80


	//   ....[85]....
        /*08a4*/ 	.word	0x00020020


	//   ....[86]....
        /*08a8*/ 	.word	0x000200c0


	//   ....[87]....
        /*08ac*/ 	.word	0x00020160


	//   ....[88]....
        /*08b0*/ 	.word	0x00020500


	//   ....[89]....
        /*08b4*/ 	.word	0x000207e0


	//   ....[90]....
        /*08b8*/ 	.word	0x00020bd0


	//   ....[91]....
        /*08bc*/ 	.word	0x00020c70


	//   ....[92]....
        /*08c0*/ 	.word	0x00020d90


	//   ....[93]....
        /*08c4*/ 	.word	0x00020e00


	//   ....[94]....
        /*08c8*/ 	.word	0x00020e70


	//   ....[95]....
        /*08cc*/ 	.word	0x00020ee0


	//   ....[96]....
        /*08d0*/ 	.word	0x00020f50


	//   ....[97]....
        /*08d4*/ 	.word	0x00020fd0


	//   ....[98]....
        /*08d8*/ 	.word	0x00021060


	//   ....[99]....
        /*08dc*/ 	.word	0x000210f0


	//   ....[100]....
        /*08e0*/ 	.word	0x00021160


	//   ....[101]....
        /*08e4*/ 	.word	0x000211d0


	//   ....[102]....
        /*08e8*/ 	.word	0x00021240


	//   ....[103]....
        /*08ec*/ 	.word	0x000212c0


	//   ....[104]....
        /*08f0*/ 	.word	0x00021330


	//   ....[105]....
        /*08f4*/ 	.word	0x000213d0


	//   ....[106]....
        /*08f8*/ 	.word	0x00021460


	//   ....[107]....
        /*08fc*/ 	.word	0x00021580


	//----- nvinfo : EIATTR_REG_RECONFIG
	.align		4
.L_1569:
        /*0900*/ 	.byte	0x01, 0x54
	.zero		2


	//----- nvinfo : EIATTR_SYSCALL_OFFSETS
	.align		4
        /*0904*/ 	.byte	0x04, 0x46
        /*0906*/ 	.short	(.L_1571 - .L_1570)


	//   ....[0]....
.L_1570:
        /*0908*/ 	.word	0x00001a10


	//   ....[1]....
        /*090c*/ 	.word	0x00001b60


	//   ....[2]....
        /*0910*/ 	.word	0x00005b50


	//   ....[3]....
        /*0914*/ 	.word	0x00005ec0


	//   ....[4]....
        /*0918*/ 	.word	0x0001c970


	//   ....[5]....
        /*091c*/ 	.word	0x0001cac0


	//   ....[6]....
        /*0920*/ 	.word	0x0001cbf0


	//   ....[7]....
        /*0924*/ 	.word	0x0001cd20


	//----- nvinfo : EIATTR_MBARRIER_INSTR_OFFSETS
	.align		4
.L_1571:
        /*0928*/ 	.byte	0x04, 0x39
        /*092a*/ 	.short	(.L_1573 - .L_1572)


	//   ....[0]....
.L_1572:
        /*092c*/ 	.word	0x000002e0
        /*0930*/ 	.word	0x000000ff
        /*0934*/ 	.word	0x00013200
        /*0938*/ 	.short	0x0100
        /*093a*/ 	.byte	0x08
	.zero		1


	//   ....[1]....
        /*093c*/ 	.word	0x000002f0
        /*0940*/ 	.word	0x000000ff
        /*0944*/ 	.word	0x00013220
        /*0948*/ 	.short	0x0100
        /*094a*/ 	.byte	0x08
	.zero		1


	//   ....[2]....
        /*094c*/ 	.word	0x000003e0
        /*0950*/ 	.word	0x000000ff
        /*0954*/ 	.word	0x00013230
        /*0958*/ 	.short	0x0100
        /*095a*/ 	.byte	0x08
	.zero		1


	//   ....[3]....
        /*095c*/ 	.word	0x000003f0
        /*0960*/ 	.word	0x000000ff
        /*0964*/ 	.word	0x00013240
        /*0968*/ 	.short	0x0100
        /*096a*/ 	.byte	0x08
	.zero		1


	//   ....[4]....
        /*096c*/ 	.word	0x00000400
        /*0970*/ 	.word	0x000000ff
        /*0974*/ 	.word	0x00013238
        /*0978*/ 	.short	0x0100
        /*097a*/ 	.byte	0x08
	.zero		1


	//   ....[5]....
        /*097c*/ 	.word	0x00000410
        /*0980*/ 	.word	0x000000ff
        /*0984*/ 	.word	0x00013248
        /*0988*/ 	.short	0x0100
        /*098a*/ 	.byte	0x08
	.zero		1


	//   ....[6]....
        /*098c*/ 	.word	0x00000540
        /*0990*/ 	.word	0x000000ff
        /*0994*/ 	.word	0x00013250
        /*0998*/ 	.short	0x0100
        /*099a*/ 	.byte	0x08
	.zero		1


	//   ....[7]....
        /*099c*/ 	.word	0x00000550
        /*09a0*/ 	.word	0x000000ff
        /*09a4*/ 	.word	0x00013260
        /*09a8*/ 	.short	0x0100
        /*09aa*/ 	.byte	0x08
	.zero		1


	//   ....[8]....
        /*09ac*/ 	.word	0x00000560
        /*09b0*/ 	.word	0x000000ff
        /*09b4*/ 	.word	0x00013258
        /*09b8*/ 	.short	0x0100
        /*09ba*/ 	.byte	0x08
	.zero		1


	//   ....[9]....
        /*09bc*/ 	.word	0x00000570
        /*09c0*/ 	.word	0x000000ff
        /*09c4*/ 	.word	0x00013268
        /*09c8*/ 	.short	0x0100
        /*09ca*/ 	.byte	0x08
	.zero		1


	//   ....[10]....
        /*09cc*/ 	.word	0x00000660
        /*09d0*/ 	.word	0x000000ff
        /*09d4*/ 	.word	0x00013270
        /*09d8*/ 	.short	0x0100
        /*09da*/ 	.byte	0x06
	.zero		1


	//   ....[11]....
        /*09dc*/ 	.word	0x00000670
        /*09e0*/ 	.word	0x000000ff
        /*09e4*/ 	.word	0x00013280
        /*09e8*/ 	.short	0x0100
        /*09ea*/ 	.byte	0x06
	.zero		1


	//   ....[12]....
        /*09ec*/ 	.word	0x00000680
        /*09f0*/ 	.word	0x000000ff
        /*09f4*/ 	.word	0x00013278
        /*09f8*/ 	.short	0x0100
        /*09fa*/ 	.byte	0x06
	.zero		1


	//   ....[13]....
        /*09fc*/ 	.word	0x00000690
        /*0a00*/ 	.word	0x000000ff
        /*0a04*/ 	.word	0x00013288
        /*0a08*/ 	.short	0x0100
        /*0a0a*/ 	.byte	0x06
	.zero		1


	//   ....[14]....
        /*0a0c*/ 	.word	0x000007c0
        /*0a10*/ 	.word	0x000000ff
        /*0a14*/ 	.word	0x00013290
        /*0a18*/ 	.short	0x0100
        /*0a1a*/ 	.byte	0x08
	.zero		1


	//   ....[15]....
        /*0a1c*/ 	.word	0x000007d0
        /*0a20*/ 	.word	0x000000ff
        /*0a24*/ 	.word	0x000132a0
        /*0a28*/ 	.short	0x0100
        /*0a2a*/ 	.byte	0x08
	.zero		1


	//   ....[16]....
        /*0a2c*/ 	.word	0x000007e0
        /*0a30*/ 	.word	0x000000ff
        /*0a34*/ 	.word	0x00013298
        /*0a38*/ 	.short	0x0100
        /*0a3a*/ 	.byte	0x08
	.zero		1


	//   ....[17]....
        /*0a3c*/ 	.word	0x000007f0
        /*0a40*/ 	.word	0x000000ff
        /*0a44*/ 	.word	0x000132a8
        /*0a48*/ 	.short	0x0100
        /*0a4a*/ 	.byte	0x08
	.zero		1


	//   ....[18]....
        /*0a4c*/ 	.word	0x00000920
        /*0a50*/ 	.word	0x000000ff
        /*0a54*/ 	.word	0x000132b0
        /*0a58*/ 	.short	0x0100
        /*0a5a*/ 	.byte	0x08
	.zero		1


	//   ....[19]....
        /*0a5c*/ 	.word	0x00000930
        /*0a60*/ 	.word	0x000000ff
        /*0a64*/ 	.word	0x000132c0
        /*0a68*/ 	.short	0x0100
        /*0a6a*/ 	.byte	0x08
	.zero		1


	//   ....[20]....
        /*0a6c*/ 	.word	0x00000940
        /*0a70*/ 	.word	0x000000ff
        /*0a74*/ 	.word	0x000132b8
        /*0a78*/ 	.short	0x0100
        /*0a7a*/ 	.byte	0x08
	.zero		1


	//   ....[21]....
        /*0a7c*/ 	.word	0x00000950
        /*0a80*/ 	.word	0x000000ff
        /*0a84*/ 	.word	0x000132c8
        /*0a88*/ 	.short	0x0100
        /*0a8a*/ 	.byte	0x08
	.zero		1


	//   ....[22]....
        /*0a8c*/ 	.word	0x000028c0
        /*0a90*/ 	.word	0x00000048
        /*0a94*/ 	.word	0x00013290
        /*0a98*/ 	.short	0x010a
        /*0a9a*/ 	.byte	0x3f
	.zero		1


	//   ....[23]....
        /*0a9c*/ 	.word	0x00003a60
        /*0aa0*/ 	.word	0x00000048
        /*0aa4*/ 	.word	0x00013290
        /*0aa8*/ 	.short	0x010a
        /*0aaa*/ 	.byte	0x3f
	.zero		1


	//   ....[24]....
        /*0aac*/ 	.word	0x00004b80
        /*0ab0*/ 	.word	0x00000048
        /*0ab4*/ 	.word	0x00013290
        /*0ab8*/ 	.short	0x010a
        /*0aba*/ 	.byte	0x3f
	.zero		1


	//   ....[25]....
        /*0abc*/ 	.word	0x00004d60
        /*0ac0*/ 	.word	0x00000004
        /*0ac4*/ 	.word	0x00000000
        /*0ac8*/ 	.short	0x0101
        /*0aca*/ 	.byte	0x3f
	.zero		1


	//   ....[26]....
        /*0acc*/ 	.word	0x00004da0
        /*0ad0*/ 	.word	0x00000048
        /*0ad4*/ 	.word	0x000132b0
        /*0ad8*/ 	.short	0x010a
        /*0ada*/ 	.byte	0x3f
	.zero		1


	//   ....[27]....
        /*0adc*/ 	.word	0x00005020
        /*0ae0*/ 	.word	0x00000048
        /*0ae4*/ 	.word	0x00000000
        /*0ae8*/ 	.short	0x0101
        /*0aea*/ 	.byte	0x3f
	.zero		1


	//   ....[28]....
        /*0aec*/ 	.word	0x00005bf0
        /*0af0*/ 	.word	0x00000012
        /*0af4*/ 	.word	0x00013200
        /*0af8*/ 	.short	0x010a
        /*0afa*/ 	.byte	0x3f
	.zero		1


	//   ....[29]....
        /*0afc*/ 	.word	0x00005c40
        /*0b00*/ 	.word	0x00000012
        /*0b04*/ 	.word	0x00013200
        /*0b08*/ 	.short	0x010a
        /*0b0a*/ 	.byte	0x3f
	.zero		1


	//   ....[30]....
        /*0b0c*/ 	.word	0x00006540
        /*0b10*/ 	.word	0x00000012
        /*0b14*/ 	.word	0x00013200
        /*0b18*/ 	.short	0x010a
        /*0b1a*/ 	.byte	0x3f
	.zero		1


	//   ....[31]....
        /*0b1c*/ 	.word	0x00007a80
        /*0b20*/ 	.word	0x00000012
        /*0b24*/ 	.word	0x00013200
        /*0b28*/ 	.short	0x010a
        /*0b2a*/ 	.byte	0x3f
	.zero		1


	//   ....[32]....
        /*0b2c*/ 	.word	0x00008ba0
        /*0b30*/ 	.word	0x0000000c
        /*0b34*/ 	.word	0x00013230
        /*0b38*/ 	.short	0x010a
        /*0b3a*/ 	.byte	0x3f
	.zero		1


	//   ....[33]....
        /*0b3c*/ 	.word	0x00008c60
        /*0b40*/ 	.word	0x0000000c
        /*0b44*/ 	.word	0x00013230
        /*0b48*/ 	.short	0x010a
        /*0b4a*/ 	.byte	0x3f
	.zero		1


	//   ....[34]....
        /*0b4c*/ 	.word	0x000093c0
        /*0b50*/ 	.word	0x00000000
        /*0b54*/ 	.word	0x00000000
        /*0b58*/ 	.short	0x0101
        /*0b5a*/ 	.byte	0x3f
	.zero		1


	//   ....[35]....
        /*0b5c*/ 	.word	0x0000cb10
        /*0b60*/ 	.word	0x00000009
        /*0b64*/ 	.word	0x00013230
        /*0b68*/ 	.short	0x010a
        /*0b6a*/ 	.byte	0x3f
	.zero		1


	//   ....[36]....
        /*0b6c*/ 	.word	0x0000cba0
        /*0b70*/ 	.word	0x00000009
        /*0b74*/ 	.word	0x00013230
        /*0b78*/ 	.short	0x010a
        /*0b7a*/ 	.byte	0x3f
	.zero		1


	//   ....[37]....
        /*0b7c*/ 	.word	0x0000d160
        /*0b80*/ 	.word	0x00000014
        /*0b84*/ 	.word	0x00013250
        /*0b88*/ 	.short	0x010a
        /*0b8a*/ 	.byte	0x3f
	.zero		1


	//   ....[38]....
        /*0b8c*/ 	.word	0x0000d1b0
        /*0b90*/ 	.word	0x00000014
        /*0b94*/ 	.word	0x00013250
        /*0b98*/ 	.short	0x010a
        /*0b9a*/ 	.byte	0x3f
	.zero		1


	//   ....[39]....
        /*0b9c*/ 	.word	0x0000d540
        /*0ba0*/ 	.word	0x00000009
        /*0ba4*/ 	.word	0x00000000
        /*0ba8*/ 	.short	0x0101
        /*0baa*/ 	.byte	0x3f
	.zero		1


	//   ....[40]....
        /*0bac*/ 	.word	0x00010820
        /*0bb0*/ 	.word	0x00000014
        /*0bb4*/ 	.word	0x00000000
        /*0bb8*/ 	.short	0x0101
        /*0bba*/ 	.byte	0x3f
	.zero		1


	//   ....[41]....
        /*0bbc*/ 	.word	0x000110c0
        /*0bc0*/ 	.word	0x00000000
        /*0bc4*/ 	.word	0x00013230
        /*0bc8*/ 	.short	0x010a
        /*0bca*/ 	.byte	0x3f
	.zero		1


	//   ....[42]....
        /*0bcc*/ 	.word	0x00011150
        /*0bd0*/ 	.word	0x00000000
        /*0bd4*/ 	.word	0x00013230
        /*0bd8*/ 	.short	0x010a
        /*0bda*/ 	.byte	0x3f
	.zero		1


	//   ....[43]....
        /*0bdc*/ 	.word	0x00011710
        /*0be0*/ 	.word	0x0000000f
        /*0be4*/ 	.word	0x00013250
        /*0be8*/ 	.short	0x010a
        /*0bea*/ 	.byte	0x3f
	.zero		1


	//   ....[44]....
        /*0bec*/ 	.word	0x00011760
        /*0bf0*/ 	.word	0x0000000f
        /*0bf4*/ 	.word	0x00013250
        /*0bf8*/ 	.short	0x010a
        /*0bfa*/ 	.byte	0x3f
	.zero		1


	//   ....[45]....
        /*0bfc*/ 	.word	0x00012b80
        /*0c00*/ 	.word	0x00000067
        /*0c04*/ 	.word	0x00000000
        /*0c08*/ 	.short	0x0101
        /*0c0a*/ 	.byte	0x3f
	.zero		1


	//   ....[46]....
        /*0c0c*/ 	.word	0x000134c0
        /*0c10*/ 	.word	0x0000000f
        /*0c14*/ 	.word	0x00000000
        /*0c18*/ 	.short	0x0101
        /*0c1a*/ 	.byte	0x3f
	.zero		1


	//   ....[47]....
        /*0c1c*/ 	.word	0x00013710
        /*0c20*/ 	.word	0x00000000
        /*0c24*/ 	.word	0x00013230
        /*0c28*/ 	.short	0x010a
        /*0c2a*/ 	.byte	0x3f
	.zero		1


	//   ....[48]....
        /*0c2c*/ 	.word	0x000137a0
        /*0c30*/ 	.word	0x00000000
        /*0c34*/ 	.word	0x00013230
        /*0c38*/ 	.short	0x010a
        /*0c3a*/ 	.byte	0x3f
	.zero		1


	//   ....[49]....
        /*0c3c*/ 	.word	0x00013d60
        /*0c40*/ 	.word	0x0000000f
        /*0c44*/ 	.word	0x00013250
        /*0c48*/ 	.short	0x010a
        /*0c4a*/ 	.byte	0x3f
	.zero		1


	//   ....[50]....
        /*0c4c*/ 	.word	0x00013db0
        /*0c50*/ 	.word	0x0000000f
        /*0c54*/ 	.word	0x00013250
        /*0c58*/ 	.short	0x010a
        /*0c5a*/ 	.byte	0x3f
	.zero		1


	//   ....[51]....
        /*0c5c*/ 	.word	0x00014100
        /*0c60*/ 	.word	0x00000000
        /*0c64*/ 	.word	0x00000000
        /*0c68*/ 	.short	0x0101
        /*0c6a*/ 	.byte	0x3f
	.zero		1


	//   ....[52]....
        /*0c6c*/ 	.word	0x00017410
        /*0c70*/ 	.word	0x0000000f
        /*0c74*/ 	.word	0x00000000
        /*0c78*/ 	.short	0x0101
        /*0c7a*/ 	.byte	0x3f
	.zero		1


	//   ....[53]....
        /*0c7c*/ 	.word	0x00017960
        /*0c80*/ 	.word	0x0000000d
        /*0c84*/ 	.word	0x00013250
        /*0c88*/ 	.short	0x010a
        /*0c8a*/ 	.byte	0x3f
	.zero		1


	//   ....[54]....
        /*0c8c*/ 	.word	0x000179b0
        /*0c90*/ 	.word	0x0000000d
        /*0c94*/ 	.word	0x00013250
        /*0c98*/ 	.short	0x010a
        /*0c9a*/ 	.byte	0x3f
	.zero		1


	//   ....[55]....
        /*0c9c*/ 	.word	0x00018250
        /*0ca0*/ 	.word	0x00000000
        /*0ca4*/ 	.word	0x00000000
        /*0ca8*/ 	.short	0x0101
        /*0caa*/ 	.byte	0x3f
	.zero		1


	//   ....[56]....
        /*0cac*/ 	.word	0x00019260
        /*0cb0*/ 	.word	0x00000000
        /*0cb4*/ 	.word	0x00000000
        /*0cb8*/ 	.short	0x0101
        /*0cba*/ 	.byte	0x3f
	.zero		1


	//   ....[57]....
        /*0cbc*/ 	.word	0x0001b860
        /*0cc0*/ 	.word	0x00000008
        /*0cc4*/ 	.word	0x00013220
        /*0cc8*/ 	.short	0x010a
        /*0cca*/ 	.byte	0x3f
	.zero		1


	//   ....[58]....
        /*0ccc*/ 	.word	0x0001b910
        /*0cd0*/ 	.word	0x00000009
        /*0cd4*/ 	.word	0x000132a0
        /*0cd8*/ 	.short	0x010a
        /*0cda*/ 	.byte	0x3f
	.zero		1


	//   ....[59]....
        /*0cdc*/ 	.word	0x0001bb40
        /*0ce0*/ 	.word	0x00000009
        /*0ce4*/ 	.word	0x000132c0
        /*0ce8*/ 	.short	0x010a
        /*0cea*/ 	.byte	0x3f
	.zero		1


	//   ....[60]....
        /*0cec*/ 	.word	0x0001be90
        /*0cf0*/ 	.word	0x00000009
        /*0cf4*/ 	.word	0x000132a0
        /*0cf8*/ 	.short	0x010a
        /*0cfa*/ 	.byte	0x3f
	.zero		1


	//   ....[61]....
        /*0cfc*/ 	.word	0x0001c0b0
        /*0d00*/ 	.word	0x00000009
        /*0d04*/ 	.word	0x000132c0
        /*0d08*/ 	.short	0x010a
        /*0d0a*/ 	.byte	0x3f
	.zero		1


	//   ....[62]....
        /*0d0c*/ 	.word	0x0001d250
        /*0d10*/ 	.word	0x00000005
        /*0d14*/ 	.word	0x00013280
        /*0d18*/ 	.short	0x010a
        /*0d1a*/ 	.byte	0x3f
	.zero		1


	//   ....[63]....
        /*0d1c*/ 	.word	0x0001d410
        /*0d20*/ 	.word	0x00000005
        /*0d24*/ 	.word	0x00013240
        /*0d28*/ 	.short	0x010a
        /*0d2a*/ 	.byte	0x3f
	.zero		1


	//   ....[64]....
        /*0d2c*/ 	.word	0x0001d770
        /*0d30*/ 	.word	0x0000001d
        /*0d34*/ 	.word	0x00013220
        /*0d38*/ 	.short	0x010a
        /*0d3a*/ 	.byte	0x3f
	.zero		1


	//   ....[65]....
        /*0d3c*/ 	.word	0x0001d9f0
        /*0d40*/ 	.word	0x00000005
        /*0d44*/ 	.word	0x00013280
        /*0d48*/ 	.short	0x010a
        /*0d4a*/ 	.byte	0x3f
	.zero		1


	//   ....[66]....
        /*0d4c*/ 	.word	0x0001dc40
        /*0d50*/ 	.word	0x00000005
        /*0d54*/ 	.word	0x00013240
        /*0d58*/ 	.short	0x010a
        /*0d5a*/ 	.byte	0x3f
	.zero		1


	//   ....[67]....
        /*0d5c*/ 	.word	0x0001df00
        /*0d60*/ 	.word	0x0000000d
        /*0d64*/ 	.word	0x00013270
        /*0d68*/ 	.short	0x010a
        /*0d6a*/ 	.byte	0x3f
	.zero		1


	//   ....[68]....
        /*0d6c*/ 	.word	0x0001df80
        /*0d70*/ 	.word	0x0000000d
        /*0d74*/ 	.word	0x00013260
        /*0d78*/ 	.short	0x010a
        /*0d7a*/ 	.byte	0x3f
	.zero		1


	//   ....[69]....
        /*0d7c*/ 	.word	0x0001e3b0
        /*0d80*/ 	.word	0x0000000d
        /*0d84*/ 	.word	0x00013250
        /*0d88*/ 	.short	0x0101
        /*0d8a*/ 	.byte	0x3f
	.zero		1


	//   ....[70]....
        /*0d8c*/ 	.word	0x0001e410
        /*0d90*/ 	.word	0x00000003
        /*0d94*/ 	.word	0x00000000
        /*0d98*/ 	.short	0x0101
        /*0d9a*/ 	.byte	0x3f
	.zero		1


	//   ....[71]....
        /*0d9c*/ 	.word	0x0001e5d0
        /*0da0*/ 	.word	0x00000000
        /*0da4*/ 	.word	0x00013270
        /*0da8*/ 	.short	0x010a
        /*0daa*/ 	.byte	0x3f
	.zero		1


	//   ....[72]....
        /*0dac*/ 	.word	0x0001e640
        /*0db0*/ 	.word	0x00000000
        /*0db4*/ 	.word	0x00013260
        /*0db8*/ 	.short	0x010a
        /*0dba*/ 	.byte	0x3f
	.zero		1


	//   ....[73]....
        /*0dbc*/ 	.word	0x0001ea70
        /*0dc0*/ 	.word	0x00000000
        /*0dc4*/ 	.word	0x00013250
        /*0dc8*/ 	.short	0x0101
        /*0dca*/ 	.byte	0x3f
	.zero		1


	//   ....[74]....
        /*0dcc*/ 	.word	0x0001eb00
        /*0dd0*/ 	.word	0x00000002
        /*0dd4*/ 	.word	0x00000000
        /*0dd8*/ 	.short	0x0101
        /*0dda*/ 	.byte	0x3f
	.zero		1


	//   ....[75]....
        /*0ddc*/ 	.word	0x0001f7d0
        /*0de0*/ 	.word	0x00000008
        /*0de4*/ 	.word	0x00013220
        /*0de8*/ 	.short	0x010a
        /*0dea*/ 	.byte	0x3f
	.zero		1


	//   ....[76]....
        /*0dec*/ 	.word	0x0001f960
        /*0df0*/ 	.word	0x00000006
        /*0df4*/ 	.word	0x00000000
        /*0df8*/ 	.short	0x010a
        /*0dfa*/ 	.byte	0x3f
	.zero		1


	//   ....[77]....
        /*0dfc*/ 	.word	0x0001f9d0
        /*0e00*/ 	.word	0x00000007
        /*0e04*/ 	.word	0x00000000
        /*0e08*/ 	.short	0x010a
        /*0e0a*/ 	.byte	0x3f
	.zero		1


	//   ....[78]....
        /*0e0c*/ 	.word	0x0001fa20
        /*0e10*/ 	.word	0x00000002
        /*0e14*/ 	.word	0x00013260
        /*0e18*/ 	.short	0x010a
        /*0e1a*/ 	.byte	0x3f
	.zero		1


	//   ....[79]....
        /*0e1c*/ 	.word	0x0001fa70
        /*0e20*/ 	.word	0x00000005
        /*0e24*/ 	.word	0x00013260
        /*0e28*/ 	.short	0x010a
        /*0e2a*/ 	.byte	0x3f
	.zero		1


	//   ....[80]....
        /*0e2c*/ 	.word	0x0001fab0
        /*0e30*/ 	.word	0x00000002
        /*0e34*/ 	.word	0x00013280
        /*0e38*/ 	.short	0x010a
        /*0e3a*/ 	.byte	0x3f
	.zero		1


	//   ....[81]....
        /*0e3c*/ 	.word	0x0001fad0
        /*0e40*/ 	.word	0x00000005
        /*0e44*/ 	.word	0x00013280
        /*0e48*/ 	.short	0x010a
        /*0e4a*/ 	.byte	0x3f
	.zero		1


	//   ....[82]....
        /*0e4c*/ 	.word	0x0001fb30
        /*0e50*/ 	.word	0x00000048
        /*0e54*/ 	.word	0x00013290
        /*0e58*/ 	.short	0x010a
        /*0e5a*/ 	.byte	0x3f
	.zero		1


	//   ....[83]....
        /*0e5c*/ 	.word	0x0001fb80
        /*0e60*/ 	.word	0x00000048
        /*0e64*/ 	.word	0x00013290
        /*0e68*/ 	.short	0x010a
        /*0e6a*/ 	.byte	0x3f
	.zero		1


	//   ....[84]....
        /*0e6c*/ 	.word	0x0001fbd0
        /*0e70*/ 	.word	0x00000048
        /*0e74*/ 	.word	0x00013290
        /*0e78*/ 	.short	0x010a
        /*0e7a*/ 	.byte	0x3f
	.zero		1


	//   ....[85]....
        /*0e7c*/ 	.word	0x0001fc20
        /*0e80*/ 	.word	0x00000048
        /*0e84*/ 	.word	0x000132b0
        /*0e88*/ 	.short	0x010a
        /*0e8a*/ 	.byte	0x3f
	.zero		1


	//   ....[86]....
        /*0e8c*/ 	.word	0x0001fee0
        /*0e90*/ 	.word	0x00000012
        /*0e94*/ 	.word	0x00013200
        /*0e98*/ 	.short	0x010a
        /*0e9a*/ 	.byte	0x3f
	.zero		1


	//   ....[87]....
        /*0e9c*/ 	.word	0x000201a0
        /*0ea0*/ 	.word	0x00000012
        /*0ea4*/ 	.word	0x00013200
        /*0ea8*/ 	.short	0x010a
        /*0eaa*/ 	.byte	0x3f
	.zero		1


	//   ....[88]....
        /*0eac*/ 	.word	0x000201f0
        /*0eb0*/ 	.word	0x0000000c
        /*0eb4*/ 	.word	0x00013230
        /*0eb8*/ 	.short	0x010a
        /*0eba*/ 	.byte	0x3f
	.zero		1


	//   ....[89]....
        /*0ebc*/ 	.word	0x00020240
        /*0ec0*/ 	.word	0x00000009
        /*0ec4*/ 	.word	0x00013230
        /*0ec8*/ 	.short	0x010a
        /*0eca*/ 	.byte	0x3f
	.zero		1


	//   ....[90]....
        /*0ecc*/ 	.word	0x00020290
        /*0ed0*/ 	.word	0x00000014
        /*0ed4*/ 	.word	0x00013250
        /*0ed8*/ 	.short	0x010a
        /*0eda*/ 	.byte	0x3f
	.zero		1


	//   ....[91]....
        /*0edc*/ 	.word	0x000202e0
        /*0ee0*/ 	.word	0x00000000
        /*0ee4*/ 	.word	0x00013230
        /*0ee8*/ 	.short	0x010a
        /*0eea*/ 	.byte	0x3f
	.zero		1


	//   ....[92]....
        /*0eec*/ 	.word	0x00020330
        /*0ef0*/ 	.word	0x0000000f
        /*0ef4*/ 	.word	0x00013250
        /*0ef8*/ 	.short	0x010a
        /*0efa*/ 	.byte	0x3f
	.zero		1


	//   ....[93]....
        /*0efc*/ 	.word	0x00020380
        /*0f00*/ 	.word	0x00000000
        /*0f04*/ 	.word	0x00013230
        /*0f08*/ 	.short	0x010a
        /*0f0a*/ 	.byte	0x3f
	.zero		1


	//   ....[94]....
        /*0f0c*/ 	.word	0x000203d0
        /*0f10*/ 	.word	0x0000000f
        /*0f14*/ 	.word	0x00013250
        /*0f18*/ 	.short	0x010a
        /*0f1a*/ 	.byte	0x3f
	.zero		1


	//   ....[95]....
        /*0f1c*/ 	.word	0x00020420
        /*0f20*/ 	.word	0x0000000d
        /*0f24*/ 	.word	0x00013250
        /*0f28*/ 	.short	0x010a
        /*0f2a*/ 	.byte	0x3f
	.zero		1


	//   ....[96]....
        /*0f2c*/ 	.word	0x000205c0
        /*0f30*/ 	.word	0x00000008
        /*0f34*/ 	.word	0x00013220
        /*0f38*/ 	.short	0x010a
        /*0f3a*/ 	.byte	0x3f
	.zero		1


	//   ....[97]....
        /*0f3c*/ 	.word	0x00020610
        /*0f40*/ 	.word	0x00000009
        /*0f44*/ 	.word	0x000132a0
        /*0f48*/ 	.short	0x010a
        /*0f4a*/ 	.byte	0x3f
	.zero		1


	//   ....[98]....
        /*0f4c*/ 	.word	0x00020660
        /*0f50*/ 	.word	0x00000009
        /*0f54*/ 	.word	0x000132c0
        /*0f58*/ 	.short	0x010a
        /*0f5a*/ 	.byte	0x3f
	.zero		1


	//   ....[99]....
        /*0f5c*/ 	.word	0x000206b0
        /*0f60*/ 	.word	0x00000009
        /*0f64*/ 	.word	0x000132a0
        /*0f68*/ 	.short	0x010a
        /*0f6a*/ 	.byte	0x3f
	.zero		1


	//   ....[100]....
        /*0f6c*/ 	.word	0x00020700
        /*0f70*/ 	.word	0x00000009
        /*0f74*/ 	.word	0x000132c0
        /*0f78*/ 	.short	0x010a
        /*0f7a*/ 	.byte	0x3f
	.zero		1


	//   ....[101]....
        /*0f7c*/ 	.word	0x000208a0
        /*0f80*/ 	.word	0x00000005
        /*0f84*/ 	.word	0x00013280
        /*0f88*/ 	.short	0x010a
        /*0f8a*/ 	.byte	0x3f
	.zero		1


	//   ....[102]....
        /*0f8c*/ 	.word	0x000208f0
        /*0f90*/ 	.word	0x00000005
        /*0f94*/ 	.word	0x00013240
        /*0f98*/ 	.short	0x010a
        /*0f9a*/ 	.byte	0x3f
	.zero		1


	//   ....[103]....
        /*0f9c*/ 	.word	0x00020940
        /*0fa0*/ 	.word	0x0000001d
        /*0fa4*/ 	.word	0x00013220
        /*0fa8*/ 	.short	0x010a
        /*0faa*/ 	.byte	0x3f
	.zero		1


	//   ....[104]....
        /*0fac*/ 	.word	0x00020990
        /*0fb0*/ 	.word	0x00000005
        /*0fb4*/ 	.word	0x00013280
        /*0fb8*/ 	.short	0x010a
        /*0fba*/ 	.byte	0x3f
	.zero		1


	//   ....[105]....
        /*0fbc*/ 	.word	0x000209e0
        /*0fc0*/ 	.word	0x00000005
        /*0fc4*/ 	.word	0x00013240
        /*0fc8*/ 	.short	0x010a
        /*0fca*/ 	.byte	0x3f
	.zero		1


	//   ....[106]....
        /*0fcc*/ 	.word	0x00020a30
        /*0fd0*/ 	.word	0x0000000d
        /*0fd4*/ 	.word	0x00013270
        /*0fd8*/ 	.short	0x010a
        /*0fda*/ 	.byte	0x3f
	.zero		1


	//   ....[107]....
        /*0fdc*/ 	.word	0x00020a80
        /*0fe0*/ 	.word	0x0000000d
        /*0fe4*/ 	.word	0x00013260
        /*0fe8*/ 	.short	0x010a
        /*0fea*/ 	.byte	0x3f
	.zero		1


	//   ....[108]....
        /*0fec*/ 	.word	0x00020ad0
        /*0ff0*/ 	.word	0x00000000
        /*0ff4*/ 	.word	0x00013270
        /*0ff8*/ 	.short	0x010a
        /*0ffa*/ 	.byte	0x3f
	.zero		1


	//   ....[109]....
        /*0ffc*/ 	.word	0x00020b20
        /*1000*/ 	.word	0x00000000
        /*1004*/ 	.word	0x00013260
        /*1008*/ 	.short	0x010a
        /*100a*/ 	.byte	0x3f
	.zero		1


	//   ....[110]....
        /*100c*/ 	.word	0x000214a0
        /*1010*/ 	.word	0x00000008
        /*1014*/ 	.word	0x00013220
        /*1018*/ 	.short	0x010a
        /*101a*/ 	.byte	0x3f
	.zero		1


	//   ....[111]....
        /*101c*/ 	.word	0x00021640
        /*1020*/ 	.word	0x00000006
        /*1024*/ 	.word	0x00000000
        /*1028*/ 	.short	0x010a
        /*102a*/ 	.byte	0x3f
	.zero		1


	//   ....[112]....
        /*102c*/ 	.word	0x00021690
        /*1030*/ 	.word	0x00000007
        /*1034*/ 	.word	0x00000000
        /*1038*/ 	.short	0x010a
        /*103a*/ 	.byte	0x3f
	.zero		1


	//   ....[113]....
        /*103c*/ 	.word	0x000216e0
        /*1040*/ 	.word	0x00000002
        /*1044*/ 	.word	0x00013260
        /*1048*/ 	.short	0x010a
        /*104a*/ 	.byte	0x3f
	.zero		1


	//   ....[114]....
        /*104c*/ 	.word	0x00021730
        /*1050*/ 	.word	0x00000005
        /*1054*/ 	.word	0x00013260
        /*1058*/ 	.short	0x010a
        /*105a*/ 	.byte	0x3f
	.zero		1


	//   ....[115]....
        /*105c*/ 	.word	0x00021780
        /*1060*/ 	.word	0x00000002
        /*1064*/ 	.word	0x00013280
        /*1068*/ 	.short	0x010a
        /*106a*/ 	.byte	0x3f
	.zero		1


	//----- nvinfo : EIATTR_NUM_MBARRIERS
	.align		4
.L_1573:
        /*106c*/ 	.byte	0x03, 0x38
        /*106e*/ 	.short	0x0016


	//----- nvinfo : EIATTR_EXIT_INSTR_OFFSETS
	.align		4
        /*1070*/ 	.byte	0x04, 0x1c
        /*1072*/ 	.short	(.L_1575 - .L_1574)


	//   ....[0]....
.L_1574:
        /*1074*/ 	.word	0x0001fb20


	//----- nvinfo : EIATTR_MAX_THREADS
	.align		4
.L_1575:
        /*1078*/ 	.byte	0x04, 0x05
        /*107a*/ 	.short	(.L_1577 - .L_1576)
.L_1576:
        /*107c*/ 	.word	0x00000200
        /*1080*/ 	.word	0x00000001
        /*1084*/ 	.word	0x00000001


	//----- nvinfo : EIATTR_CRS_STACK_SIZE
	.align		4
.L_1577:
        /*1088*/ 	.byte	0x04, 0x1e
        /*108a*/ 	.short	(.L_1579 - .L_1578)
.L_1578:
        /*108c*/ 	.word	0x00000000


	//----- nvinfo : EIATTR_CBANK_PARAM_SIZE
	.align		4
.L_1579:
        /*1090*/ 	.byte	0x03, 0x19
        /*1092*/ 	.short	0x0a70


	//----- nvinfo : EIATTR_PARAM_CBANK
	.align		4
        /*1094*/ 	.byte	0x04, 0x0a
        /*1096*/ 	.short	(.L_1581 - .L_1580)
	.align		4
.L_1580:
        /*1098*/ 	.word	index@(.nv.constant0._ZN7cutlass13device_kernelIN5flash11enable_sm90INS1_16FlashAttnFwdSm90INS1_25CollectiveMainloopFwdSm90ILi2EN4cute5tupleIJNS5_1CILi1EEES8_S8_EEENS6_IJNS7_ILi192EEENS7_ILi160EEENS7_ILi64EEEEEELi64ENS_12float_e4m3_tEfNS_4arch4Sm90ELb0ELb1ELb0ELb1ELb0ELb1ELb0ELb1ELb1ELb0ELb0ELb0EEENS1_21CollectiveEpilogueFwdINS6_IJSA_SC_SB_EEES9_NS_10bfloat16_tESG_Li384ELb1ELb0ELb0ELb1EEENS1_36VarlenDynamicPersistentTileSchedulerILi192ELi160ELi384ELi128ELb0ELb0ELb1ELb1ELb0ELb1EEEEEEEEEvNT_6ParamsE)
        /*109c*/ 	.short	0x0210
        /*109e*/ 	.short	0x0a70


	//----- nvinfo : EIATTR_SW_WAR
	.align		4
.L_1581:
        /*10a0*/ 	.byte	0x04, 0x36
        /*10a2*/ 	.short	(.L_1583 - .L_1582)
.L_1582:
        /*10a4*/ 	.word	0x00000008
.L_1583:


//--------------------- .nv.info._ZN7cutlass13device_kernelIN5flash11enable_sm90INS1_16FlashAttnFwdSm90INS1_25CollectiveMainloopFwdSm90ILi2EN4cute5tupleIJNS5_1CILi1EEES8_S8_EEENS6_IJNS7_ILi192EEENS7_ILi160EEENS7_ILi64EEEEEELi64ENS_12float_e4m3_tEfNS_4arch4Sm90ELb1ELb0ELb0ELb0ELb0ELb0ELb0ELb1ELb1ELb0ELb0ELb0EEENS1_21CollectiveEpilogueFwdINS6_IJSA_SC_SB_EEES9_NS_10bfloat16_tESG_Li384ELb0ELb0ELb0ELb1EEENS1_30DynamicPersistentTileSchedulerILi384ELi128ELb0ELb0ELb1EEEEEEEEEvNT_6ParamsE --------------------------
	.section	.nv.info._ZN7cutlass13device_kernelIN5flash11enable_sm90INS1_16FlashAttnFwdSm90INS1_25CollectiveMainloopFwdSm90ILi2EN4cute5tupleIJNS5_1CILi1EEES8_S8_EEENS6_IJNS7_ILi192EEENS7_ILi160EEENS7_ILi64EEEEEELi64ENS_12float_e4m3_tEfNS_4arch4Sm90ELb1ELb0ELb0ELb0ELb0ELb0ELb0ELb1ELb1ELb0ELb0ELb0EEENS1_21CollectiveEpilogueFwdINS6_IJSA_SC_SB_EEES9_NS_10bfloat16_tESG_Li384ELb0ELb0ELb0ELb1EEENS1_30DynamicPersistentTileSchedulerILi384ELi128ELb0ELb0ELb1EEEEEEEEEvNT_6ParamsE,"",@"SHT_CUDA_INFO"
	.sectionflags	@""
	.align	4


	//----- nvinfo : EIATTR_CUDA_API_VERSION
	.align		4
        /*0000*/ 	.byte	0x04, 0x37
        /*0002*/ 	.short	(.L_1585 - .L_1584)
.L_1584:
        /*0004*/ 	.word	0x00000082


	//----- nvinfo : EIATTR_KPARAM_INFO
	.align		4
.L_1585:
        /*0008*/ 	.byte	0x04, 0x17
        /*000a*/ 	.short	(.L_1587 - .L_1586)
.L_1586:
        /*000c*/ 	.word	0x00000000
        /*0010*/ 	.short	0x0000
        /*0012*/ 	.short	0x0070
        /*0014*/ 	.byte	0x00, 0xf0, 0x01, 0x2e


	//----- nvinfo : EIATTR_SPARSE_MMA_MASK
	.align		4
.L_1587:
        /*0018*/ 	.byte	0x03, 0x50
        /*001a*/ 	.short	0x0000


	//----- nvinfo : EIATTR_MAXREG_COUNT
	.align		4
        /*001c*/ 	.byte	0x03, 0x1b
        /*001e*/ 	.short	0x0080


	//----- nvinfo : EIATTR_NUM_BARRIERS
	.align		4
        /*0020*/ 	.byte	0x02, 0x4c
        /*0022*/ 	.byte	0x09
	.zero		1


	//----- nvinfo : EIATTR_EXTERNS
	.align		4
        /*0024*/ 	.byte	0x04, 0x0f
        /*0026*/ 	.short	(.L_1589 - .L_1588)


	//   ....[0]....
	.align		4
.L_1588:
        /*0028*/ 	.word	index@(__assertfail)


	//----- nvinfo : EIATTR_ANNOTATIONS
	.align		4
.L_1589:
        /*002c*/ 	.byte	0x04, 0x55
        /*002e*/ 	.short	(.L_1591 - .L_1590)


	//   ....[0]....
.L_1590:
        /*0030*/ 	.word	0x00000001
        /*0034*/ 	.byte	0x50, 0x0a, 0x00, 0x00, 0x01, 0x00, 0x00, 0x00, 0x90, 0x0d, 0x00, 0x00, 0x01, 0x00, 0x00, 0x00
        /*0044*/ 	.byte	0x60, 0x15, 0x00, 0x00, 0x01, 0x00, 0x00, 0x00, 0x40, 0x18, 0x00, 0x00, 0x01, 0x00, 0x00, 0x00
        /*0054*/ 	.byte	0x70, 0x94, 0x00, 0x00, 0x01, 0x00, 0x00, 0x00, 0x60, 0x99, 0x00, 0x00, 0x01, 0x00, 0x00, 0x00
        /*0064*/ 	.byte	0x10, 0x9c, 0x00, 0x00, 0x01, 0x00, 0x00, 0x00, 0xf0, 0xa8, 0x00, 0x00, 0x01, 0x00, 0x00, 0x00
        /*0074*/ 	.byte	0x10, 0xaf, 0x00, 0x00, 0x01, 0x00, 0x00, 0x00, 0x50, 0xd4, 0x00, 0x00


	//----- nvinfo : EIATTR_MERCURY_ISA_VERSION
	.align		4
.L_1591:
        /*0080*/ 	.byte	0x03, 0x5f
        /*0082*/ 	.short	0x0101


	//----- nvinfo : EIATTR_INT_WARP_WIDE_INSTR_OFFSETS
	.align		4
        /*0084*/ 	.byte	0x04, 0x31
        /*0086*/ 	.short	(.L_1593 - .L_1592)


	//   ....[0]....
.L_1592:
        /*0088*/ 	.word	0x00000180


	//   ....[1]....
        /*008c*/ 	.word	0x000001b0


	//   ....[2]....
        /*0090*/ 	.word	0x00000240


	//   ....[3]....
        /*0094*/ 	.word	0x0000b590


	//   ....[4]....
        /*0098*/ 	.word	0x0000b620


	//   ....[5]....
        /*009c*/ 	.word	0x0000bc90


	//   ....[6]....
        /*00a0*/ 	.word	0x0000cf40


	//   ....[7]....
        /*00a4*/ 	.word	0x0000cfd0


	//----- nvinfo : EIATTR_COOP_GROUP_MASK_REGIDS
	.align		4
.L_1593:
        /*00a8*/ 	.byte	0x04, 0x29
        /*00aa*/ 	.short	(.L_1595 - .L_1594)


	//   ....[0]....
.L_1594:
        /*00ac*/ 	.word	0xffffffff


	//   ....[1]....
        /*00b0*/ 	.word	0xffffffff


	//   ....[2]....
        /*00b4*/ 	.word	0xffffffff


	//   ....[3]....
        /*00b8*/ 	.word	0xffffffff


	//   ....[4]....
        /*00bc*/ 	.word	0xffffffff


	//   ....[5]....
        /*00c0*/ 	.word	0xffffffff


	//   ....[6]....
        /*00c4*/ 	.word	0xffffffff


	//   ....[7]....
        /*00c8*/ 	.word	0xffffffff


	//   ....[8]....
        /*00cc*/ 	.word	0xffffffff


	//   ....[9]....
        /*00d0*/ 	.word	0xffffffff


	//   ....[10]....
        /*00d4*/ 	.word	0xffffffff


	//   ....[11]....
        /*00d8*/ 	.word	0xffffffff


	//   ....[12]....
        /*00dc*/ 	.word	0xffffffff


	//   ....[13]....
        /*00e0*/ 	.word	0xffffffff


	//   ....[14]....
        /*00e4*/ 	.word	0xffffffff


	//   ....[15]....
        /*00e8*/ 	.word	0xffffffff


	//   ....[16]....
        /*00ec*/ 	.word	0xffffffff


	//   ....[17]....
        /*00f0*/ 	.word	0xffffffff


	//   ....[18]....
        /*00f4*/ 	.word	0xffffffff


	//   ....[19]....
        /*00f8*/ 	.word	0xffffffff


	//   ....[20]....
        /*00fc*/ 	.word	0xffffffff


	//   ....[21]....
        /*0100*/ 	.word	0xffffffff


	//   ....[22]....
        /*0104*/ 	.word	0xffffffff


	//   ....[23]....
        /*0108*/ 	.word	0xffffffff


	//   ....[24]....
        /*010c*/ 	.word	0xffffffff


	//   ....[25]....
        /*0110*/ 	.word	0xffffffff


	//   ....[26]....
        /*0114*/ 	.word	0xffffffff


	//   ....[27]....
        /*0118*/ 	.word	0xffffffff


	//   ....[28]....
        /*011c*/ 	.word	0xffffffff


	//   ....[29]....
        /*0120*/ 	.word	0xffffffff


	//   ....[30]....
        /*0124*/ 	.word	0xffffffff


	//   ....[31]....
        /*0128*/ 	.word	0xffffffff


	//   ....[32]....
        /*012c*/ 	.word	0xffffffff


	//   ....[33]....
        /*0130*/ 	.word	0xffffffff


	//   ....[34]....
        /*0134*/ 	.word	0xffffffff


	//   ....[35]....
        /*0138*/ 	.word	0xffffffff


	//   ....[36]....
        /*013c*/ 	.word	0xffffffff


	//   ....[37]....
        /*0140*/ 	.word	0xffffffff


	//   ....[38]....
        /*0144*/ 	.word	0xffffffff


	//   ....[39]....
        /*0148*/ 	.word	0xffffffff


	//   ....[40]....
        /*014c*/ 	.word	0xffffffff


	//   ....[41]....
        /*0150*/ 	.word	0xffffffff


	//   ....[42]....
        /*0154*/ 	.word	0xffffffff


	//   ....[43]....
        /*0158*/ 	.word	0xffffffff


	//   ....[44]....
        /*015c*/ 	.word	0xffffffff


	//   ....[45]....
        /*0160*/ 	.word	0x0500000f


	//   ....[46]....
        /*0164*/ 	.word	0x0500000f


	//----- nvinfo : EIATTR_COOP_GROUP_INSTR_OFFSETS
	.align		4
.L_1595:
        /*0168*/ 	.byte	0x04, 0x28
        /*016a*/ 	.short	(.L_1597 - .L_1596)


	//   ....[0]....
.L_1596:
        /*016c*/ 	.word	0x00000060


	//   ....[1]....
        /*0170*/ 	.word	0x00000190


	//   ....[2]....
        /*0174*/ 	.word	0x00000250


	//   ....[3]....
        /*0178*/ 	.word	0x000003c0


	//   ....[4]....
        /*017c*/ 	.word	0x00000520


	//   ....[5]....
        /*0180*/ 	.word	0x00000640


	//   ....[6]....
        /*0184*/ 	.word	0x000007a0


	//   ....[7]....
        /*0188*/ 	.word	0x00001680


	//   ....[8]....
        /*018c*/ 	.word	0x00002600


	//   ....[9]....
        /*0190*/ 	.word	0x00002620


	//   ....[10]....
        /*0194*/ 	.word	0x00003250


	//   ....[11]....
        /*0198*/ 	.word	0x000032f0


	//   ....[12]....
        /*019c*/ 	.word	0x000053a0


	//   ....[13]....
        /*01a0*/ 	.word	0x00005440


	//   ....[14]....
        /*01a4*/ 	.word	0x00005f60


	//   ....[15]....
        /*01a8*/ 	.word	0x00005fc0


	//   ....[16]....
        /*01ac*/ 	.word	0x00007ce0


	//   ....[17]....
        /*01b0*/ 	.word	0x00007cf0


	//   ....[18]....
        /*01b4*/ 	.word	0x00007d30


	//   ....[19]....
        /*01b8*/ 	.word	0x00007d60


	//   ....[20]....
        /*01bc*/ 	.word	0x000096e0


	//   ....[21]....
        /*01c0*/ 	.word	0x00009720


	//   ....[22]....
        /*01c4*/ 	.word	0x00009770


	//   ....[23]....
        /*01c8*/ 	.word	0x000097a0


	//   ....[24]....
        /*01cc*/ 	.word	0x0000a290


	//   ....[25]....
        /*01d0*/ 	.word	0x0000a2a0


	//   ....[26]....
        /*01d4*/ 	.word	0x0000a2b0


	//   ....[27]....
        /*01d8*/ 	.word	0x0000a2c0


	//   ....[28]....
        /*01dc*/ 	.word	0x0000a2d0


	//   ....[29]....
        /*01e0*/ 	.word	0x0000a2e0


	//   ....[30]....
        /*01e4*/ 	.word	0x0000a2f0


	//   ....[31]....
        /*01e8*/ 	.word	0x0000a300


	//   ....[32]....
        /*01ec*/ 	.word	0x0000a330


	//   ....[33]....
        /*01f0*/ 	.word	0x0000a360


	//   ....[34]....
        /*01f4*/ 	.word	0x0000a390


	//   ....[35]....
        /*01f8*/ 	.word	0x0000a3c0


	//   ....[36]....
        /*01fc*/ 	.word	0x0000a3f0


	//   ....[37]....
        /*0200*/ 	.word	0x0000a400


	//   ....[38]....
        /*0204*/ 	.word	0x0000a410


	//   ....[39]....
        /*0208*/ 	.word	0x0000a430


	//   ....[40]....
        /*020c*/ 	.word	0x0000a500


	//   ....[41]....
        /*0210*/ 	.word	0x0000aec0


	//   ....[42]....
        /*0214*/ 	.word	0x0000bd60


	//   ....[43]....
        /*0218*/ 	.word	0x0000d560


	//   ....[44]....
        /*021c*/ 	.word	0x0000d6e0


	//   ....[45]....
        /*0220*/ 	.word	0x0000dca0


	//   ....[46]....
        /*0224*/ 	.word	0x0000e110


	//----- nvinfo : EIATTR_REG_RECONFIG
	.align		4
.L_1597:
        /*0228*/ 	.byte	0x01, 0x54
	.zero		2


	//----- nvinfo : EIATTR_SYSCALL_OFFSETS
	.align		4
        /*022c*/ 	.byte	0x04, 0x46
        /*022e*/ 	.short	(.L_1599 - .L_1598)


	//   ....[0]....
.L_1598:
        /*0230*/ 	.word	0x00001830


	//   ....[1]....
        /*0234*/ 	.word	0x0000b7b0


	//   ....[2]....
        /*0238*/ 	.word	0x0000b8f0


	//   ....[3]....
        /*023c*/ 	.word	0x0000ba30


	//   ....[4]....
        /*0240*/ 	.word	0x0000bb50


	//----- nvinfo : EIATTR_MBARRIER_INSTR_OFFSETS
	.align		4
.L_1599:
        /*0244*/ 	.byte	0x04, 0x39
        /*0246*/ 	.short	(.L_1601 - .L_1600)


	//   ....[0]....
.L_1600:
        /*0248*/ 	.word	0x00000270
        /*024c*/ 	.word	0x000000ff
        /*0250*/ 	.word	0x00013200
        /*0254*/ 	.short	0x0100
        /*0256*/ 	.byte	0x06
	.zero		1


	//   ....[1]....
        /*0258*/ 	.word	0x00000280
        /*025c*/ 	.word	0x000000ff
        /*0260*/ 	.word	0x00013220
        /*0264*/ 	.short	0x0100
        /*0266*/ 	.byte	0x06
	.zero		1


	//   ....[2]....
        /*0268*/ 	.word	0x00000370
        /*026c*/ 	.word	0x000000ff
        /*0270*/ 	.word	0x00013230
        /*0274*/ 	.short	0x0100
        /*0276*/ 	.byte	0x08
	.zero		1


	//   ....[3]....
        /*0278*/ 	.word	0x00000380
        /*027c*/ 	.word	0x000000ff
        /*0280*/ 	.word	0x00013240
        /*0284*/ 	.short	0x0100
        /*0286*/ 	.byte	0x08
	.zero		1


	//   ....[4]....
        /*0288*/ 	.word	0x00000390
        /*028c*/ 	.word	0x000000ff
        /*0290*/ 	.word	0x00013238
        /*0294*/ 	.short	0x0100
        /*0296*/ 	.byte	0x08
	.zero		1


	//   ....[5]....
        /*0298*/ 	.word	0x000003a0
        /*029c*/ 	.word	0x000000ff
        /*02a0*/ 	.word	0x00013248
        /*02a4*/ 	.short	0x0100
        /*02a6*/ 	.byte	0x08
	.zero		1


	//   ....[6]....
        /*02a8*/ 	.word	0x000004d0
        /*02ac*/ 	.word	0x000000ff
        /*02b0*/ 	.word	0x00013250
        /*02b4*/ 	.short	0x0100
        /*02b6*/ 	.byte	0x08
	.zero		1


	//   ....[7]....
        /*02b8*/ 	.word	0x000004e0
        /*02bc*/ 	.word	0x000000ff
        /*02c0*/ 	.word	0x00013260
        /*02c4*/ 	.short	0x0100
        /*02c6*/ 	.byte	0x08
	.zero		1


	//   ....[8]....
        /*02c8*/ 	.word	0x000004f0
        /*02cc*/ 	.word	0x000000ff
        /*02d0*/ 	.word	0x00013258
        /*02d4*/ 	.short	0x0100
        /*02d6*/ 	.byte	0x08
	.zero		1


	//   ....[9]....
        /*02d8*/ 	.word	0x00000500
        /*02dc*/ 	.word	0x000000ff
        /*02e0*/ 	.word	0x00013268
        /*02e4*/ 	.short	0x0100
        /*02e6*/ 	.byte	0x08
	.zero		1


	//   ....[10]....
        /*02e8*/ 	.word	0x000005f0
        /*02ec*/ 	.word	0x000000ff
        /*02f0*/ 	.word	0x00013270
        /*02f4*/ 	.short	0x0100
        /*02f6*/ 	.byte	0x06
	.zero		1


	//   ....[11]....
        /*02f8*/ 	.word	0x00000600
        /*02fc*/ 	.word	0x000000ff
        /*0300*/ 	.word	0x00013280
        /*0304*/ 	.short	0x0100
        /*0306*/ 	.byte	0x06
	.zero		1


	//   ....[12]....
        /*0308*/ 	.word	0x00000610
        /*030c*/ 	.word	0x000000ff
        /*0310*/ 	.word	0x00013278
        /*0314*/ 	.short	0x0100
        /*0316*/ 	.byte	0x06
	.zero		1


	//   ....[13]....
        /*0318*/ 	.word	0x00000620
        /*031c*/ 	.word	0x000000ff
        /*0320*/ 	.word	0x00013288
        /*0324*/ 	.short	0x0100
        /*0326*/ 	.byte	0x06
	.zero		1


	//   ....[14]....
        /*0328*/ 	.word	0x00000750
        /*032c*/ 	.word	0x000000ff
        /*0330*/ 	.word	0x00013290
        /*0334*/ 	.short	0x0100
        /*0336*/ 	.byte	0x08
	.zero		1


	//   ....[15]....
        /*0338*/ 	.word	0x00000760
        /*033c*/ 	.word	0x000000ff
        /*0340*/ 	.word	0x000132a0
        /*0344*/ 	.short	0x0100
        /*0346*/ 	.byte	0x08
	.zero		1


	//   ....[16]....
        /*0348*/ 	.word	0x00000770
        /*034c*/ 	.word	0x000000ff
        /*0350*/ 	.word	0x00013298
        /*0354*/ 	.short	0x0100
        /*0356*/ 	.byte	0x08
	.zero		1


	//   ....[17]....
        /*0358*/ 	.word	0x00000780
        /*035c*/ 	.word	0x000000ff
        /*0360*/ 	.word	0x000132a8
        /*0364*/ 	.short	0x0100
        /*0366*/ 	.byte	0x08
	.zero		1


	//   ....[18]....
        /*0368*/ 	.word	0x000008b0
        /*036c*/ 	.word	0x000000ff
        /*0370*/ 	.word	0x000132b0
        /*0374*/ 	.short	0x0100
        /*0376*/ 	.byte	0x08
	.zero		1


	//   ....[19]....
        /*0378*/ 	.word	0x000008c0
        /*037c*/ 	.word	0x000000ff
        /*0380*/ 	.word	0x000132c0
        /*0384*/ 	.short	0x0100
        /*0386*/ 	.byte	0x08
	.zero		1


	//   ....[20]....
        /*0388*/ 	.word	0x000008d0
        /*038c*/ 	.word	0x000000ff
        /*0390*/ 	.word	0x000132b8
        /*0394*/ 	.short	0x0100
        /*0396*/ 	.byte	0x08
	.zero		1


	//   ....[21]....
        /*0398*/ 	.word	0x000008e0
        /*039c*/ 	.word	0x000000ff
        /*03a0*/ 	.word	0x000132c8
        /*03a4*/ 	.short	0x0100
        /*03a6*/ 	.byte	0x08
	.zero		1


	//   ....[22]....
        /*03a8*/ 	.word	0x000018a0
        /*03ac*/ 	.word	0x000000ff
        /*03b0*/ 	.word	0x00013200
        /*03b4*/ 	.short	0x010a
        /*03b6*/ 	.byte	0x28
	.zero		1


	//   ....[23]....
        /*03b8*/ 	.word	0x00001910
        /*03bc*/ 	.word	0x00000004
        /*03c0*/ 	.word	0x00013230
        /*03c4*/ 	.short	0x010a
        /*03c6*/ 	.byte	0x3f
	.zero		1


	//   ....[24]....
        /*03c8*/ 	.word	0x00001950
        /*03cc*/ 	.word	0x00000004
        /*03d0*/ 	.word	0x00013230
        /*03d4*/ 	.short	0x010a
        /*03d6*/ 	.byte	0x3f
	.zero		1


	//   ....[25]....
        /*03d8*/ 	.word	0x000024a0
        /*03dc*/ 	.word	0x00000004
        /*03e0*/ 	.word	0x00000000
        /*03e4*/ 	.short	0x0101
        /*03e6*/ 	.byte	0x3f
	.zero		1


	//   ....[26]....
        /*03e8*/ 	.word	0x00004450
        /*03ec*/ 	.word	0x000000ff
        /*03f0*/ 	.word	0x00013230
        /*03f4*/ 	.short	0x010a
        /*03f6*/ 	.byte	0x07
	.zero		1


	//   ....[27]....
        /*03f8*/ 	.word	0x00004490
        /*03fc*/ 	.word	0x000000ff
        /*0400*/ 	.word	0x00013230
        /*0404*/ 	.short	0x010a
        /*0406*/ 	.byte	0x07
	.zero		1


	//   ....[28]....
        /*0408*/ 	.word	0x000048d0
        /*040c*/ 	.word	0x000000ff
        /*0410*/ 	.word	0x00013250
        /*0414*/ 	.short	0x010a
        /*0416*/ 	.byte	0x0b
	.zero		1


	//   ....[29]....
        /*0418*/ 	.word	0x00004910
        /*041c*/ 	.word	0x000000ff
        /*0420*/ 	.word	0x00013250
        /*0424*/ 	.short	0x010a
        /*0426*/ 	.byte	0x0b
	.zero		1


	//   ....[30]....
        /*0428*/ 	.word	0x00006960
        /*042c*/ 	.word	0x00000004
        /*0430*/ 	.word	0x00000000
        /*0434*/ 	.short	0x0101
        /*0436*/ 	.byte	0x3f
	.zero		1


	//   ....[31]....
        /*0438*/ 	.word	0x00006ca0
        /*043c*/ 	.word	0x000000ff
        /*0440*/ 	.word	0x00000000
        /*0444*/ 	.short	0x0101
        /*0446*/ 	.byte	0x04
	.zero		1


	//   ....[32]....
        /*0448*/ 	.word	0x000071f0
        /*044c*/ 	.word	0x000000ff
        /*0450*/ 	.word	0x00013230
        /*0454*/ 	.short	0x010a
        /*0456*/ 	.byte	0x05
	.zero		1


	//   ....[33]....
        /*0458*/ 	.word	0x00007230
        /*045c*/ 	.word	0x000000ff
        /*0460*/ 	.word	0x00013230
        /*0464*/ 	.short	0x010a
        /*0466*/ 	.byte	0x05
	.zero		1


	//   ....[34]....
        /*0468*/ 	.word	0x00007680
        /*046c*/ 	.word	0x000000ff
        /*0470*/ 	.word	0x00013250
        /*0474*/ 	.short	0x010a
        /*0476*/ 	.byte	0x05
	.zero		1


	//   ....[35]....
        /*0478*/ 	.word	0x000076c0
        /*047c*/ 	.word	0x000000ff
        /*0480*/ 	.word	0x00013250
        /*0484*/ 	.short	0x010a
        /*0486*/ 	.byte	0x05
	.zero		1


	//   ....[36]....
        /*0488*/ 	.word	0x00008c50
        /*048c*/ 	.word	0x00000004
        /*0490*/ 	.word	0x00000000
        /*0494*/ 	.short	0x0101
        /*0496*/ 	.byte	0x3f
	.zero		1


	//   ....[37]....
        /*0498*/ 	.word	0x00008f20
        /*049c*/ 	.word	0x000000ff
        /*04a0*/ 	.word	0x00000000
        /*04a4*/ 	.short	0x0101
        /*04a6*/ 	.byte	0x04
	.zero		1


	//   ....[38]....
        /*04a8*/ 	.word	0x000093c0
        /*04ac*/ 	.word	0x000000ff
        /*04b0*/ 	.word	0x00013250
        /*04b4*/ 	.short	0x010a
        /*04b6*/ 	.byte	0x05
	.zero		1


	//   ....[39]....
        /*04b8*/ 	.word	0x00009450
        /*04bc*/ 	.word	0x000000ff
        /*04c0*/ 	.word	0x00013250
        /*04c4*/ 	.short	0x010a
        /*04c6*/ 	.byte	0x05
	.zero		1


	//   ....[40]....
        /*04c8*/ 	.word	0x00009a40
        /*04cc*/ 	.word	0x000000ff
        /*04d0*/ 	.word	0x00000000
        /*04d4*/ 	.short	0x0101
        /*04d6*/ 	.byte	0x04
	.zero		1


	//   ....[41]....
        /*04d8*/ 	.word	0x0000a690
        /*04dc*/ 	.word	0x000000ff
        /*04e0*/ 	.word	0x00000000
        /*04e4*/ 	.short	0x0101
        /*04e6*/ 	.byte	0x05
	.zero		1


	//   ....[42]....
        /*04e8*/ 	.word	0x0000bf70
        /*04ec*/ 	.word	0x00000006
        /*04f0*/ 	.word	0x00013280
        /*04f4*/ 	.short	0x010a
        /*04f6*/ 	.byte	0x3f
	.zero		1


	//   ....[43]....
        /*04f8*/ 	.word	0x0000c0f0
        /*04fc*/ 	.word	0x00000006
        /*0500*/ 	.word	0x00013240
        /*0504*/ 	.short	0x010a
        /*0506*/ 	.byte	0x3f
	.zero		1


	//   ....[44]....
        /*0508*/ 	.word	0x0000c3c0
        /*050c*/ 	.word	0x000000ff
        /*0510*/ 	.word	0x00013220
        /*0514*/ 	.short	0x010a
        /*0516*/ 	.byte	0x28
	.zero		1


	//   ....[45]....
        /*0518*/ 	.word	0x0000c690
        /*051c*/ 	.word	0x00000003
        /*0520*/ 	.word	0x00013280
        /*0524*/ 	.short	0x010a
        /*0526*/ 	.byte	0x3f
	.zero		1


	//   ....[46]....
        /*0528*/ 	.word	0x0000c8a0
        /*052c*/ 	.word	0x00000003
        /*0530*/ 	.word	0x00013240
        /*0534*/ 	.short	0x010a
        /*0536*/ 	.byte	0x3f
	.zero		1


	//   ....[47]....
        /*0538*/ 	.word	0x0000cb30
        /*053c*/ 	.word	0x0000000c
        /*0540*/ 	.word	0x00013270
        /*0544*/ 	.short	0x010a
        /*0546*/ 	.byte	0x3f
	.zero		1


	//   ....[48]....
        /*0548*/ 	.word	0x0000cba0
        /*054c*/ 	.word	0x0000000c
        /*0550*/ 	.word	0x00013260
        /*0554*/ 	.short	0x010a
        /*0556*/ 	.byte	0x3f
	.zero		1


	//   ....[49]....
        /*0558*/ 	.word	0x0000ce60
        /*055c*/ 	.word	0x0000000c
        /*0560*/ 	.word	0x00013250
        /*0564*/ 	.short	0x0101
        /*0566*/ 	.byte	0x3f
	.zero		1


	//   ....[50]....
        /*0568*/ 	.word	0x0000cee0
        /*056c*/ 	.word	0x00000003
        /*0570*/ 	.word	0x00000000
        /*0574*/ 	.short	0x0101
        /*0576*/ 	.byte	0x3f
	.zero		1


	//   ....[51]....
        /*0578*/ 	.word	0x0000d070
        /*057c*/ 	.word	0x00000002
        /*0580*/ 	.word	0x00013270
        /*0584*/ 	.short	0x010a
        /*0586*/ 	.byte	0x3f
	.zero		1


	//   ....[52]....
        /*0588*/ 	.word	0x0000d0e0
        /*058c*/ 	.word	0x00000002
        /*0590*/ 	.word	0x00013260
        /*0594*/ 	.short	0x010a
        /*0596*/ 	.byte	0x3f
	.zero		1


	//   ....[53]....
        /*0598*/ 	.word	0x0000d3a0
        /*059c*/ 	.word	0x00000002
        /*05a0*/ 	.word	0x00013250
        /*05a4*/ 	.short	0x0101
        /*05a6*/ 	.byte	0x3f
	.zero		1


	//   ....[54]....
        /*05a8*/ 	.word	0x0000d410
        /*05ac*/ 	.word	0x00000000
        /*05b0*/ 	.word	0x00000000
        /*05b4*/ 	.short	0x0101
        /*05b6*/ 	.byte	0x3f
	.zero		1


	//   ....[55]....
        /*05b8*/ 	.word	0x0000d660
        /*05bc*/ 	.word	0x00000007
        /*05c0*/ 	.word	0x00013220
        /*05c4*/ 	.short	0x010a
        /*05c6*/ 	.byte	0x3f
	.zero		1


	//   ....[56]....
        /*05c8*/ 	.word	0x0000d7f0
        /*05cc*/ 	.word	0x00000005
        /*05d0*/ 	.word	0x00000000
        /*05d4*/ 	.short	0x010a
        /*05d6*/ 	.byte	0x3f
	.zero		1


	//   ....[57]....
        /*05d8*/ 	.word	0x0000d860
        /*05dc*/ 	.word	0x00000003
        /*05e0*/ 	.word	0x00000000
        /*05e4*/ 	.short	0x010a
        /*05e6*/ 	.byte	0x3f
	.zero		1


	//   ....[58]....
        /*05e8*/ 	.word	0x0000d8b0
        /*05ec*/ 	.word	0x00000003
        /*05f0*/ 	.word	0x00013260
        /*05f4*/ 	.short	0x010a
        /*05f6*/ 	.byte	0x3f
	.zero		1


	//   ....[59]....
        /*05f8*/ 	.word	0x0000d900
        /*05fc*/ 	.word	0x00000005
        /*0600*/ 	.word	0x00013260
        /*0604*/ 	.short	0x010a
        /*0606*/ 	.byte	0x3f
	.zero		1


	//   ....[60]....
        /*0608*/ 	.word	0x0000d940
        /*060c*/ 	.word	0x00000003
        /*0610*/ 	.word	0x00013280
        /*0614*/ 	.short	0x010a
        /*0616*/ 	.byte	0x3f
	.zero		1


	//   ....[61]....
        /*0618*/ 	.word	0x0000d960
        /*061c*/ 	.word	0x00000005
        /*0620*/ 	.word	0x00013280
        /*0624*/ 	.short	0x010a
        /*0626*/ 	.byte	0x3f
	.zero		1


	//   ....[62]....
        /*0628*/ 	.word	0x0000d9d0
        /*062c*/ 	.word	0x00000003
        /*0630*/ 	.word	0x00013200
        /*0634*/ 	.short	0x010a
        /*0636*/ 	.byte	0x3f
	.zero		1


	//   ....[63]....
        /*0638*/ 	.word	0x0000da20
        /*063c*/ 	.word	0x00000004
        /*0640*/ 	.word	0x00013230
        /*0644*/ 	.short	0x010a
        /*0646*/ 	.byte	0x3f
	.zero		1


	//   ....[64]....
        /*0648*/ 	.word	0x0000da80
        /*064c*/ 	.word	0x00000003
        /*0650*/ 	.word	0x00013230
        /*0654*/ 	.short	0x010a
        /*0656*/ 	.byte	0x3f
	.zero		1


	//   ....[65]....
        /*0658*/ 	.word	0x0000dae0
        /*065c*/ 	.word	0x00000003
        /*0660*/ 	.word	0x00013250
        /*0664*/ 	.short	0x010a
        /*0666*/ 	.byte	0x3f
	.zero		1


	//   ....[66]....
        /*0668*/ 	.word	0x0000db40
        /*066c*/ 	.word	0x00000003
        /*0670*/ 	.word	0x00013230
        /*0674*/ 	.short	0x010a
        /*0676*/ 	.byte	0x3f
	.zero		1


	//   ....[67]....
        /*0678*/ 	.word	0x0000dba0
        /*067c*/ 	.word	0x00000003
        /*0680*/ 	.word	0x00013250
        /*0684*/ 	.short	0x010a
        /*0686*/ 	.byte	0x3f
	.zero		1


	//   ....[68]....
        /*0688*/ 	.word	0x0000dc00
        /*068c*/ 	.word	0x00000007
        /*0690*/ 	.word	0x00013250
        /*0694*/ 	.short	0x010a
        /*0696*/ 	.byte	0x3f
	.zero		1


	//   ....[69]....
        /*0698*/ 	.word	0x0000dd50
        /*069c*/ 	.word	0x00000006
        /*06a0*/ 	.word	0x00013280
        /*06a4*/ 	.short	0x010a
        /*06a6*/ 	.byte	0x3f
	.zero		1


	//   ....[70]....
        /*06a8*/ 	.word	0x0000dda0
        /*06ac*/ 	.word	0x00000006
        /*06b0*/ 	.word	0x00013240
        /*06b4*/ 	.short	0x010a
        /*06b6*/ 	.byte	0x3f
	.zero		1


	//   ....[71]....
        /*06b8*/ 	.word	0x0000de00
        /*06bc*/ 	.word	0x00000003
        /*06c0*/ 	.word	0x00013220
        /*06c4*/ 	.short	0x010a
        /*06c6*/ 	.byte	0x3f
	.zero		1


	//   ....[72]....
        /*06c8*/ 	.word	0x0000de50
        /*06cc*/ 	.word	0x00000003
        /*06d0*/ 	.word	0x00013280
        /*06d4*/ 	.short	0x010a
        /*06d6*/ 	.byte	0x3f
	.zero		1


	//   ....[73]....
        /*06d8*/ 	.word	0x0000dea0
        /*06dc*/ 	.word	0x00000003
        /*06e0*/ 	.word	0x00013240
        /*06e4*/ 	.short	0x010a
        /*06e6*/ 	.byte	0x3f
	.zero		1


	//   ....[74]....
        /*06e8*/ 	.word	0x0000def0
        /*06ec*/ 	.word	0x0000000c
        /*06f0*/ 	.word	0x00013270
        /*06f4*/ 	.short	0x010a
        /*06f6*/ 	.byte	0x3f
	.zero		1


	//   ....[75]....
        /*06f8*/ 	.word	0x0000df40
        /*06fc*/ 	.word	0x0000000c
        /*0700*/ 	.word	0x00013260
        /*0704*/ 	.short	0x010a
        /*0706*/ 	.byte	0x3f
	.zero		1


	//   ....[76]....
        /*0708*/ 	.word	0x0000df90
        /*070c*/ 	.word	0x00000002
        /*0710*/ 	.word	0x00013270
        /*0714*/ 	.short	0x010a
        /*0716*/ 	.byte	0x3f
	.zero		1


	//   ....[77]....
        /*0718*/ 	.word	0x0000dfe0
        /*071c*/ 	.word	0x00000002
        /*0720*/ 	.word	0x00013260
        /*0724*/ 	.short	0x010a
        /*0726*/ 	.byte	0x3f
	.zero		1


	//   ....[78]....
        /*0728*/ 	.word	0x0000e030
        /*072c*/ 	.word	0x00000007
        /*0730*/ 	.word	0x00013220
        /*0734*/ 	.short	0x010a
        /*0736*/ 	.byte	0x3f
	.zero		1


	//   ....[79]....
        /*0738*/ 	.word	0x0000e1d0
        /*073c*/ 	.word	0x00000005
        /*0740*/ 	.word	0x00000000
        /*0744*/ 	.short	0x010a
        /*0746*/ 	.byte	0x3f
	.zero		1


	//   ....[80]....
        /*0748*/ 	.word	0x0000e220
        /*074c*/ 	.word	0x00000003
        /*0750*/ 	.word	0x00000000
        /*0754*/ 	.short	0x010a
        /*0756*/ 	.byte	0x3f
	.zero		1


	//   ....[81]....
        /*0758*/ 	.word	0x0000e270
        /*075c*/ 	.word	0x00000003
        /*0760*/ 	.word	0x00013260
        /*0764*/ 	.short	0x010a
        /*0766*/ 	.byte	0x3f
	.zero		1


	//   ....[82]....
        /*0768*/ 	.word	0x0000e2c0
        /*076c*/ 	.word	0x00000005
        /*0770*/ 	.word	0x00013260
        /*0774*/ 	.short	0x010a
        /*0776*/ 	.byte	0x3f
	.zero		1


	//   ....[83]....
        /*0778*/ 	.word	0x0000e310
        /*077c*/ 	.word	0x00000003
        /*0780*/ 	.word	0x00013280
        /*0784*/ 	.short	0x010a
        /*0786*/ 	.byte	0x3f
	.zero		1


	//----- nvinfo : EIATTR_NUM_MBARRIERS
	.align		4
.L_1601:
        /*0788*/ 	.byte	0x03, 0x38
        /*078a*/ 	.short	0x0016


	//----- nvinfo : EIATTR_EXIT_INSTR_OFFSETS
	.align		4
        /*078c*/ 	.byte	0x04, 0x1c
        /*078e*/ 	.short	(.L_1603 - .L_1602)


	//   ....[0]....
.L_1602:
        /*0790*/ 	.word	0x00000a00


	//   ....[1]....
        /*0794*/ 	.word	0x0000ae50


	//   ....[2]....
        /*0798*/ 	.word	0x0000d9b0


	//----- nvinfo : EIATTR_MAX_THREADS
	.align		4
.L_1603:
        /*079c*/ 	.byte	0x04, 0x05
        /*079e*/ 	.short	(.L_1605 - .L_1604)
.L_1604:
        /*07a0*/ 	.word	0x00000200
        /*07a4*/ 	.word	0x00000001
        /*07a8*/ 	.word	0x00000001


	//----- nvinfo : EIATTR_CRS_STACK_SIZE
	.align		4
.L_1605:
        /*07ac*/ 	.byte	0x04, 0x1e
        /*07ae*/ 	.short	(.L_1607 - .L_1606)
.L_1606:
        /*07b0*/ 	.word	0x00000000


	//----- nvinfo : EIATTR_CBANK_PARAM_SIZE
	.align		4
.L_1607:
        /*07b4*/ 	.byte	0x03, 0x19
        /*07b6*/ 	.short	0x0bf0


	//----- nvinfo : EIATTR_PARAM_CBANK
	.align		4
        /*07b8*/ 	.byte	0x04, 0x0a
        /*07ba*/ 	.short	(.L_1609 - .L_1608)
	.align		4
.L_1608:
        /*07bc*/ 	.word	index@(.nv.constant0._ZN7cutlass13device_kernelIN5flash11enable_sm90INS1_16FlashAttnFwdSm90INS1_25CollectiveMainloopFwdSm90ILi2EN4cute5tupleIJNS5_1CILi1EEES8_S8_EEENS6_IJNS7_ILi192EEENS7_ILi160EEENS7_ILi64EEEEEELi64ENS_12float_e4m3_tEfNS_4arch4Sm90ELb1ELb0ELb0ELb0ELb0ELb0ELb0ELb1ELb1ELb0ELb0ELb0EEENS1_21CollectiveEpilogueFwdINS6_IJSA_SC_SB_EEES9_NS_10bfloat16_tESG_Li384ELb0ELb0ELb0ELb1EEENS1_30DynamicPersistentTileSchedulerILi384ELi128ELb0ELb0ELb1EEEEEEEEEvNT_6ParamsE)
        /*07c0*/ 	.short	0x0210
        /*07c2*/ 	.short	0x0bf0


	//----- nvinfo : EIATTR_SW_WAR
	.align		4
.L_1609:
        /*07c4*/ 	.byte	0x04, 0x36
        /*07c6*/ 	.short	(.L_1611 - .L_1610)
.L_1610:
        /*07c8*/ 	.word	0x00000008
.L_1611:


//--------------------- .nv.info._ZN7cutlass13device_kernelIN5flash11enable_sm90INS1_16FlashAttnFwdSm90INS1_25CollectiveMainloopFwdSm90ILi2EN4cute5tupleIJNS5_1CILi1EEES8_S8_EEENS6_IJNS7_ILi192EEENS7_ILi160EEENS7_ILi64EEEEEELi64ENS_12float_e4m3_tEfNS_4arch4Sm90ELb1ELb0ELb0ELb1ELb0ELb0ELb0ELb1ELb1ELb0ELb0ELb0EEENS1_21CollectiveEpilogueFwdINS6_IJSA_SC_SB_EEES9_NS_10bfloat16_tESG_Li384ELb1ELb0ELb0ELb1EEENS1_36VarlenDynamicPersistentTileSchedulerILi192ELi160ELi384ELi128ELb0ELb0ELb1ELb1ELb1ELb1EEEEEEEEEvNT_6ParamsE --------------------------
	.section	.nv.info._ZN7cutlass13device_kernelIN5flash11enable_sm90INS1_16FlashAttnFwdSm90INS1_25CollectiveMainloopFwdSm90ILi2EN4cute5tupleIJNS5_1CILi1EEES8_S8_EEENS6_IJNS7_ILi192EEENS7_ILi160EEENS7_ILi64EEEEEELi64ENS_12float_e4m3_tEfNS_4arch4Sm90ELb1ELb0ELb0ELb1ELb0ELb0ELb0ELb1ELb1ELb0ELb0ELb0EEENS1_21CollectiveEpilogueFwdINS6_IJSA_SC_SB_EEES9_NS_10bfloat16_tESG_Li384ELb1ELb0ELb0ELb1EEENS1_36VarlenDynamicPersistentTileSchedulerILi192ELi160ELi384ELi128ELb0ELb0ELb1ELb1ELb1ELb1EEEEEEEEEvNT_6ParamsE,"",@"SHT_CUDA_INFO"
	.sectionflags	@""
	.align	4


	//----- nvinfo : EIATTR_CUDA_API_VERSION
	.align		4
        /*0000*/ 	.byte	0x04, 0x37
        /*0002*/ 	.short	(.L_1613 - .L_1612)
.L_1612:
        /*0004*/ 	.word	0x00000082


	//----- nvinfo : EIATTR_KPARAM_INFO
	.align		4
.L_1613:
        /*0008*/ 	.byte	0x04, 0x17
        /*000a*/ 	.short	(.L_1615 - .L_1614)
.L_1614:
        /*000c*/ 	.word	0x00000000
        /*0010*/ 	.short	0x0000
        /*0012*/ 	.short	0x0070
        /*0014*/ 	.byte	0x00, 0xf0, 0x01, 0x28


	//----- nvinfo : EIATTR_SPARSE_MMA_MASK
	.align		4
.L_1615:
        /*0018*/ 	.byte	0x03, 0x50
        /*001a*/ 	.short	0x0000


	//----- nvinfo : EIATTR_MAXREG_COUNT
	.align		4
        /*001c*/ 	.byte	0x03, 0x1b
        /*001e*/ 	.short	0x0080


	//----- nvinfo : EIATTR_NUM_BARRIERS
	.align		4
        /*0020*/ 	.byte	0x02, 0x4c
        /*0022*/ 	.byte	0x09
	.zero		1


	//----- nvinfo : EIATTR_EXTERNS
	.align		4
        /*0024*/ 	.byte	0x04, 0x0f
        /*0026*/ 	.short	(.L_1617 - .L_1616)


	//   ....[0]....
	.align		4
.L_1616:
        /*0028*/ 	.word	index@(__assertfail)


	//----- nvinfo : EIATTR_ANNOTATIONS
	.align		4
.L_1617:
        /*002c*/ 	.byte	0x04, 0x55
        /*002e*/ 	.short	(.L_1619 - .L_1618)


	//   ....[0]....
.L_1618:
        /*0030*/ 	.word	0x00000001
        /*0034*/ 	.byte	0x50, 0xbb, 0x00, 0x00, 0x01, 0x00, 0x00, 0x00, 0x00, 0xef, 0x00, 0x00


	//----- nvinfo : EIATTR_MERCURY_ISA_VERSION
	.align		4
.L_1619:
        /*0040*/ 	.byte	0x03, 0x5f
        /*0042*/ 	.short	0x0101


	//----- nvinfo : EIATTR_UNUSED_LOAD_BYTE_OFFSET
	.align		4
        /*0044*/ 	.byte	0x04, 0x44
        /*0046*/ 	.short	(.L_1621 - .L_1620)


	//   ....[0]....
.L_1620:
        /*0048*/ 	.word	0x00000a30
        /*004c*/ 	.word	0x0000fff0


	//   ....[1]....
        /*0050*/ 	.word	0x00009e30
        /*0054*/ 	.word	0x0000fff0


	//----- nvinfo : EIATTR_INT_WARP_WIDE_INSTR_OFFSETS
	.align		4
.L_1621:
        /*0058*/ 	.byte	0x04, 0x31
        /*005a*/ 	.short	(.L_1623 - .L_1622)


	//   ....[0]....
.L_1622:
        /*005c*/ 	.word	0x00000160


	//   ....[1]....
        /*0060*/ 	.word	0x000001a0


	//   ....[2]....
        /*0064*/ 	.word	0x00000210


	//   ....[3]....
        /*0068*/ 	.word	0x0000cee0


	//   ....[4]....
        /*006c*/ 	.word	0x0000cf70


	//   ....[5]....
        /*0070*/ 	.word	0x0000d670


	//   ....[6]....
        /*0074*/ 	.word	0x0000e9c0


	//   ....[7]....
        /*0078*/ 	.word	0x0000ea50


	//----- nvinfo : EIATTR_COOP_GROUP_MASK_REGIDS
	.align		4
.L_1623:
        /*007c*/ 	.byte	0x04, 0x29
        /*007e*/ 	.short	(.L_1625 - .L_1624)


	//   ....[0]....
.L_1624:
        /*0080*/ 	.word	0xffffffff


	//   ....[1]....
        /*0084*/ 	.word	0xffffffff


	//   ....[2]....
        /*0088*/ 	.word	0xffffffff


	//   ....[3]....
        /*008c*/ 	.word	0xffffffff


	//   ....[4]....
        /*0090*/ 	.word	0xffffffff


	//   ....[5]....
        /*0094*/ 	.word	0xffffffff


	//   ....[6]....
        /*0098*/ 	.word	0xffffffff


	//   ....[7]....
        /*009c*/ 	.word	0xffffffff


	//   ....[8]....
        /*00a0*/ 	.word	0xffffffff


	//   ....[9]....
        /*00a4*/ 	.word	0xffffffff


	//   ....[10]....
        /*00a8*/ 	.word	0xffffffff


	//   ....[11]....
        /*00ac*/ 	.word	0xffffffff


	//   ....[12]....
        /*00b0*/ 	.word	0xffffffff


	//   ....[13]....
        /*00b4*/ 	.word	0xffffffff


	//   ....[14]....
        /*00b8*/ 	.word	0xffffffff


	//   ....[15]....
        /*00bc*/ 	.word	0xffffffff


	//   ....[16]....
        /*00c0*/ 	.word	0xffffffff


	//   ....[17]....
        /*00c4*/ 	.word	0xffffffff


	//   ....[18]....
        /*00c8*/ 	.word	0xffffffff


	//   ....[19]....
        /*00cc*/ 	.word	0xffffffff


	//   ....[20]....
        /*00d0*/ 	.word	0xffffffff


	//   ....[21]....
        /*00d4*/ 	.word	0xffffffff


	//   ....[22]....
        /*00d8*/ 	.word	0xffffffff


	//   ....[23]....
        /*00dc*/ 	.word	0xffffffff


	//   ....[24]....
        /*00e0*/ 	.word	0xffffffff


	//   ....[25]....
        /*00e4*/ 	.word	0xffffffff


	//   ....[26]....
        /*00e8*/ 	.word	0xffffffff


	//   ....[27]....
        /*00ec*/ 	.word	0xffffffff


	//   ....[28]....
        /*00f0*/ 	.word	0xffffffff


	//   ....[29]....
        /*00f4*/ 	.word	0xffffffff


	//   ....[30]....
        /*00f8*/ 	.word	0xffffffff


	//   ....[31]....
        /*00fc*/ 	.word	0xffffffff


	//   ....[32]....
        /*0100*/ 	.word	0xffffffff


	//   ....[33]....
        /*0104*/ 	.word	0xffffffff


	//   ....[34]....
        /*0108*/ 	.word	0xffffffff


	//   ....[35]....
        /*010c*/ 	.word	0xffffffff


	//   ....[36]....
        /*0110*/ 	.word	0xffffffff


	//   ....[37]....
        /*0114*/ 	.word	0xffffffff


	//   ....[38]....
        /*0118*/ 	.word	0xffffffff


	//   ....[39]....
        /*011c*/ 	.word	0xffffffff


	//   ....[40]....
        /*0120*/ 	.word	0xffffffff


	//   ....[41]....
        /*0124*/ 	.word	0xffffffff


	//   ....[42]....
        /*0128*/ 	.word	0xffffffff


	//   ....[43]....
        /*012c*/ 	.word	0xffffffff


	//   ....[44]....
        /*0130*/ 	.word	0xffffffff


	//   ....[45]....
        /*0134*/ 	.word	0xffffffff


	//   ....[46]....
        /*0138*/ 	.word	0xffffffff


	//   ....[47]....
        /*013c*/ 	.word	0xffffffff


	//   ....[48]....
        /*0140*/ 	.word	0xffffffff


	//   ....[49]....
        /*0144*/ 	.word	0xffffffff


	//   ....[50]....
        /*0148*/ 	.word	0xffffffff


	//   ....[51]....
        /*014c*/ 	.word	0xffffffff


	//   ....[52]....
        /*0150*/ 	.word	0xffffffff


	//   ....[53]....
        /*0154*/ 	.word	0xffffffff


	//   ....[54]....
        /*0158*/ 	.word	0xffffffff


	//   ....[55]....
        /*015c*/ 	.word	0xffffffff


	//   ....[56]....
        /*0160*/ 	.word	0xffffffff


	//   ....[57]....
        /*0164*/ 	.word	0xffffffff


	//   ....[58]....
        /*0168*/ 	.word	0xffffffff


	//   ....[59]....
        /*016c*/ 	.word	0xffffffff


	//   ....[60]....
        /*0170*/ 	.word	0xffffffff


	//   ....[61]....
        /*0174*/ 	.word	0xffffffff


	//   ....[62]....
        /*0178*/ 	.word	0xffffffff


	//   ....[63]....
        /*017c*/ 	.word	0xffffffff


	//   ....[64]....
        /*0180*/ 	.word	0xffffffff


	//   ....[65]....
        /*0184*/ 	.word	0xffffffff


	//   ....[66]....
        /*0188*/ 	.word	0xffffffff


	//   ....[67]....
        /*018c*/ 	.word	0xffffffff


	//   ....[68]....
        /*0190*/ 	.word	0xffffffff


	//   ....[69]....
        /*0194*/ 	.word	0xffffffff


	//   ....[70]....
        /*0198*/ 	.word	0xffffffff


	//   ....[71]....
        /*019c*/ 	.word	0xffffffff


	//   ....[72]....
        /*01a0*/ 	.word	0xffffffff


	//   ....[73]....
        /*01a4*/ 	.word	0xffffffff


	//   ....[74]....
        /*01a8*/ 	.word	0xffffffff


	//   ....[75]....
        /*01ac*/ 	.word	0x0500000f


	//   ....[76]....
        /*01b0*/ 	.word	0x0500000f


	//----- nvinfo : EIATTR_COOP_GROUP_INSTR_OFFSETS
	.align		4
.L_1625:
        /*01b4*/ 	.byte	0x04, 0x28
        /*01b6*/ 	.short	(.L_1627 - .L_1626)


	//   ....[0]....
.L_1626:
        /*01b8*/ 	.word	0x00000060


	//   ....[1]....
        /*01bc*/ 	.word	0x00000170


	//   ....[2]....
        /*01c0*/ 	.word	0x000001c0


	//   ....[3]....
        /*01c4*/ 	.word	0x000003f0


	//   ....[4]....
        /*01c8*/ 	.word	0x00000550


	//   ....[5]....
        /*01cc*/ 	.word	0x00000670


	//   ....[6]....
        /*01d0*/ 	.word	0x000007d0


	//   ....[7]....
        /*01d4*/ 	.word	0x000017b0


	//   ....[8]....
        /*01d8*/ 	.word	0x00002870


	//   ....[9]....
        /*01dc*/ 	.word	0x00002930


	//   ....[10]....
        /*01e0*/ 	.word	0x000033b0


	//   ....[11]....
        /*01e4*/ 	.word	0x00003430


	//   ....[12]....
        /*01e8*/ 	.word	0x00005480


	//   ....[13]....
        /*01ec*/ 	.word	0x000055a0


	//   ....[14]....
        /*01f0*/ 	.word	0x000060a0


	//   ....[15]....
        /*01f4*/ 	.word	0x00006100


	//   ....[16]....
        /*01f8*/ 	.word	0x00007e60


	//   ....[17]....
        /*01fc*/ 	.word	0x00007e70


	//   ....[18]....
        /*0200*/ 	.word	0x00007ea0


	//   ....[19]....
        /*0204*/ 	.word	0x00007ed0


	//   ....[20]....
        /*0208*/ 	.word	0x00009890


	//   ....[21]....
        /*020c*/ 	.word	0x000098a0


	//   ....[22]....
        /*0210*/ 	.word	0x00009920


	//   ....[23]....
        /*0214*/ 	.word	0x00009930


	//   ....[24]....
        /*0218*/ 	.word	0x0000a380


	//   ....[25]....
        /*021c*/ 	.word	0x0000a390


	//   ....[26]....
        /*0220*/ 	.word	0x0000a3a0


	//   ....[27]....
        /*0224*/ 	.word	0x0000a3b0


	//   ....[28]....
        /*0228*/ 	.word	0x0000a3c0


	//   ....[29]....
        /*022c*/ 	.word	0x0000a3d0


	//   ....[30]....
        /*0230*/ 	.word	0x0000a3e0


	//   ....[31]....
        /*0234*/ 	.word	0x0000a3f0


	//   ....[32]....
        /*0238*/ 	.word	0x0000a420


	//   ....[33]....
        /*023c*/ 	.word	0x0000a430


	//   ....[34]....
        /*0240*/ 	.word	0x0000a460


	//   ....[35]....
        /*0244*/ 	.word	0x0000a490


	//   ....[36]....
        /*0248*/ 	.word	0x0000a4d0


	//   ....[37]....
        /*024c*/ 	.word	0x0000a4f0


	//   ....[38]....
        /*0250*/ 	.word	0x0000a520


	//   ....[39]....
        /*0254*/ 	.word	0x0000a530


	//   ....[40]....
        /*0258*/ 	.word	0x0000bb10


	//   ....[41]....
        /*025c*/ 	.word	0x0000bd00


	//   ....[42]....
        /*0260*/ 	.word	0x0000bd30


	//   ....[43]....
        /*0264*/ 	.word	0x0000bd60


	//   ....[44]....
        /*0268*/ 	.word	0x0000bd90


	//   ....[45]....
        /*026c*/ 	.word	0x0000bdc0


	//   ....[46]....
        /*0270*/ 	.word	0x0000be00


	//   ....[47]....
        /*0274*/ 	.word	0x0000bf80


	//   ....[48]....
        /*0278*/ 	.word	0x0000bfb0


	//   ....[49]....
        /*027c*/ 	.word	0x0000bfe0


	//   ....[50]....
        /*0280*/ 	.word	0x0000c010


	//   ....[51]....
        /*0284*/ 	.word	0x0000c040


	//   ....[52]....
        /*0288*/ 	.word	0x0000c080


	//   ....[53]....
        /*028c*/ 	.word	0x0000c110


	//   ....[54]....
        /*0290*/ 	.word	0x0000c1a0


	//   ....[55]....
        /*0294*/ 	.word	0x0000c250


	//   ....[56]....
        /*0298*/ 	.word	0x0000d750


	//   ....[57]....
        /*029c*/ 	.word	0x0000f0c0


	//   ....[58]....
        /*02a0*/ 	.word	0x0000f0f0


	//   ....[59]....
        /*02a4*/ 	.word	0x0000f120


	//   ....[60]....
        /*02a8*/ 	.word	0x0000f160


	//   ....[61]....
        /*02ac*/ 	.word	0x0000f170


	//   ....[62]....
        /*02b0*/ 	.word	0x0000f1a0


	//   ....[63]....
        /*02b4*/ 	.word	0x0000f1d0


	//   ....[64]....
        /*02b8*/ 	.word	0x0000f1e0


	//   ....[65]....
        /*02bc*/ 	.word	0x0000f320


	//   ....[66]....
        /*02c0*/ 	.word	0x0000f350


	//   ....[67]....
        /*02c4*/ 	.word	0x0000f380


	//   ....[68]....
        /*02c8*/ 	.word	0x0000f3b0


	//   ....[69]....
        /*02cc*/ 	.word	0x0000f3e0


	//   ....[70]....
        /*02d0*/ 	.word	0x0000f420


	//   ....[71]....
        /*02d4*/ 	.word	0x0000f4d0


	//   ....[72]....
        /*02d8*/ 	.word	0x0000f570


	//   ....[73]....
        /*02dc*/ 	.word	0x0000f620


	//   ....[74]....
        /*02e0*/ 	.word	0x0000fc20


	//   ....[75]....
        /*02e4*/ 	.word	0x000101f0


	//   ....[76]....
        /*02e8*/ 	.word	0x00010660


	//----- nvinfo : EIATTR_REG_RECONFIG
	.align		4
.L_1627:
        /*02ec*/ 	.byte	0x01, 0x54
	.zero		2


	//----- nvinfo : EIATTR_SYSCALL_OFFSETS
	.align		4
        /*02f0*/ 	.byte	0x04, 0x46
        /*02f2*/ 	.short	(.L_1629 - .L_1628)


	//   ....[0]....
.L_1628:
        /*02f4*/ 	.word	0x00001990


	//   ....[1]....
        /*02f8*/ 	.word	0x0000d100


	//   ....[2]....
        /*02fc*/ 	.word	0x0000d240


	//   ....[3]....
        /*0300*/ 	.word	0x0000d380


	//   ....[4]....
        /*0304*/ 	.word	0x0000d4a0


	//----- nvinfo : EIATTR_MBARRIER_INSTR_OFFSETS
	.align		4
.L_1629:
        /*0308*/ 	.byte	0x04, 0x39
        /*030a*/ 	.short	(.L_1631 - .L_1630)


	//   ....[0]....
.L_1630:
        /*030c*/ 	.word	0x000002a0
        /*0310*/ 	.word	0x000000ff
        /*0314*/ 	.word	0x00013200
        /*0318*/ 	.short	0x0100
        /*031a*/ 	.byte	0x08
	.zero		1


	//   ....[1]....
        /*031c*/ 	.word	0x000002b0
        /*0320*/ 	.word	0x000000ff
        /*0324*/ 	.word	0x00013220
        /*0328*/ 	.short	0x0100
        /*032a*/ 	.byte	0x08
	.zero		1


	//   ....[2]....
        /*032c*/ 	.word	0x000003a0
        /*0330*/ 	.word	0x000000ff
        /*0334*/ 	.word	0x00013230
        /*0338*/ 	.short	0x0100
        /*033a*/ 	.byte	0x08
	.zero		1


	//   ....[3]....
        /*033c*/ 	.word	0x000003b0
        /*0340*/ 	.word	0x000000ff
        /*0344*/ 	.word	0x00013240
        /*0348*/ 	.short	0x0100
        /*034a*/ 	.byte	0x08
	.zero		1


	//   ....[4]....
        /*034c*/ 	.word	0x000003c0
        /*0350*/ 	.word	0x000000ff
        /*0354*/ 	.word	0x00013238
        /*0358*/ 	.short	0x0100
        /*035a*/ 	.byte	0x08
	.zero		1


	//   ....[5]....
        /*035c*/ 	.word	0x000003d0
        /*0360*/ 	.word	0x000000ff
        /*0364*/ 	.word	0x00013248
        /*0368*/ 	.short	0x0100
        /*036a*/ 	.byte	0x08
	.zero		1


	//   ....[6]....
        /*036c*/ 	.word	0x00000500
        /*0370*/ 	.word	0x000000ff
        /*0374*/ 	.word	0x00013250
        /*0378*/ 	.short	0x0100
        /*037a*/ 	.byte	0x08
	.zero		1


	//   ....[7]....
        /*037c*/ 	.word	0x00000510
        /*0380*/ 	.word	0x000000ff
        /*0384*/ 	.word	0x00013260
        /*0388*/ 	.short	0x0100
        /*038a*/ 	.byte	0x08
	.zero		1


	//   ....[8]....
        /*038c*/ 	.word	0x00000520
        /*0390*/ 	.word	0x000000ff
        /*0394*/ 	.word	0x00013258
        /*0398*/ 	.short	0x0100
        /*039a*/ 	.byte	0x08
	.zero		1


	//   ....[9]....
        /*039c*/ 	.word	0x00000530
        /*03a0*/ 	.word	0x000000ff
        /*03a4*/ 	.word	0x00013268
        /*03a8*/ 	.short	0x0100
        /*03aa*/ 	.byte	0x08
	.zero		1


	//   ....[10]....
        /*03ac*/ 	.word	0x00000620
        /*03b0*/ 	.word	0x000000ff
        /*03b4*/ 	.word	0x00013270
        /*03b8*/ 	.short	0x0100
        /*03ba*/ 	.byte	0x06
	.zero		1


	//   ....[11]....
        /*03bc*/ 	.word	0x00000630
        /*03c0*/ 	.word	0x000000ff
        /*03c4*/ 	.word	0x00013280
        /*03c8*/ 	.short	0x0100
        /*03ca*/ 	.byte	0x06
	.zero		1


	//   ....[12]....
        /*03cc*/ 	.word	0x00000640
        /*03d0*/ 	.word	0x000000ff
        /*03d4*/ 	.word	0x00013278
        /*03d8*/ 	.short	0x0100
        /*03da*/ 	.byte	0x06
	.zero		1


	//   ....[13]....
        /*03dc*/ 	.word	0x00000650
        /*03e0*/ 	.word	0x000000ff
        /*03e4*/ 	.word	0x00013288
        /*03e8*/ 	.short	0x0100
        /*03ea*/ 	.byte	0x06
	.zero		1


	//   ....[14]....
        /*03ec*/ 	.word	0x00000780
        /*03f0*/ 	.word	0x000000ff
        /*03f4*/ 	.word	0x00013290
        /*03f8*/ 	.short	0x0100
        /*03fa*/ 	.byte	0x08
	.zero		1


	//   ....[15]....
        /*03fc*/ 	.word	0x00000790
        /*0400*/ 	.word	0x000000ff
        /*0404*/ 	.word	0x000132a0
        /*0408*/ 	.short	0x0100
        /*040a*/ 	.byte	0x08
	.zero		1


	//   ....[16]....
        /*040c*/ 	.word	0x000007a0
        /*0410*/ 	.word	0x000000ff
        /*0414*/ 	.word	0x00013298
        /*0418*/ 	.short	0x0100
        /*041a*/ 	.byte	0x08
	.zero		1


	//   ....[17]....
        /*041c*/ 	.word	0x000007b0
        /*0420*/ 	.word	0x000000ff
        /*0424*/ 	.word	0x000132a8
        /*0428*/ 	.short	0x0100
        /*042a*/ 	.byte	0x08
	.zero		1


	//   ....[18]....
        /*042c*/ 	.word	0x000008e0
        /*0430*/ 	.word	0x000000ff
        /*0434*/ 	.word	0x000132b0
        /*0438*/ 	.short	0x0100
        /*043a*/ 	.byte	0x08
	.zero		1


	//   ....[19]....
        /*043c*/ 	.word	0x000008f0
        /*0440*/ 	.word	0x000000ff
        /*0444*/ 	.word	0x000132c0
        /*0448*/ 	.short	0x0100
        /*044a*/ 	.byte	0x08
	.zero		1


	//   ....[20]....
        /*044c*/ 	.word	0x00000900
        /*0450*/ 	.word	0x000000ff
        /*0454*/ 	.word	0x000132b8
        /*0458*/ 	.short	0x0100
        /*045a*/ 	.byte	0x08
	.zero		1


	//   ....[21]....
        /*045c*/ 	.word	0x00000910
        /*0460*/ 	.word	0x000000ff
        /*0464*/ 	.word	0x000132c8
        /*0468*/ 	.short	0x0100
        /*046a*/ 	.byte	0x08
	.zero		1


	//   ....[22]....
        /*046c*/ 	.word	0x00001a10
        /*0470*/ 	.word	0x000000ff
        /*0474*/ 	.word	0x00013200
        /*0478*/ 	.short	0x010a
        /*047a*/ 	.byte	0x2d
	.zero		1


	//   ....[23]....
        /*047c*/ 	.word	0x00001a90
        /*0480*/ 	.word	0x00000003
        /*0484*/ 	.word	0x00013230
        /*0488*/ 	.short	0x010a
        /*048a*/ 	.byte	0x3f
	.zero		1


	//   ....[24]....
        /*048c*/ 	.word	0x00001ad0
        /*0490*/ 	.word	0x00000003
        /*0494*/ 	.word	0x00013230
        /*0498*/ 	.short	0x010a
        /*049a*/ 	.byte	0x3f
	.zero		1


	//   ....[25]....
        /*049c*/ 	.word	0x00003760
        /*04a0*/ 	.word	0x00000038
        /*04a4*/ 	.word	0x00000000
        /*04a8*/ 	.short	0x0101
        /*04aa*/ 	.byte	0x3f
	.zero		1


	//   ....[26]....
        /*04ac*/ 	.word	0x00004610
        /*04b0*/ 	.word	0x000000ff
        /*04b4*/ 	.word	0x00013230
        /*04b8*/ 	.short	0x010a
        /*04ba*/ 	.byte	0x14
	.zero		1


	//   ....[27]....
        /*04bc*/ 	.word	0x00004650
        /*04c0*/ 	.word	0x000000ff
        /*04c4*/ 	.word	0x00013230
        /*04c8*/ 	.short	0x010a
        /*04ca*/ 	.byte	0x14
	.zero		1


	//   ....[28]....
        /*04cc*/ 	.word	0x00004aa0
        /*04d0*/ 	.word	0x000000ff
        /*04d4*/ 	.word	0x00013250
        /*04d8*/ 	.short	0x010a
        /*04da*/ 	.byte	0x0b
	.zero		1


	//   ....[29]....
        /*04dc*/ 	.word	0x00004ae0
        /*04e0*/ 	.word	0x000000ff
        /*04e4*/ 	.word	0x00013250
        /*04e8*/ 	.short	0x010a
        /*04ea*/ 	.byte	0x0b
	.zero		1


	//   ....[30]....
        /*04ec*/ 	.word	0x00006b90
        /*04f0*/ 	.word	0x00000003
        /*04f4*/ 	.word	0x00000000
        /*04f8*/ 	.short	0x0101
        /*04fa*/ 	.byte	0x3f
	.zero		1


	//   ....[31]....
        /*04fc*/ 	.word	0x00006e40
        /*0500*/ 	.word	0x000000ff
        /*0504*/ 	.word	0x00000000
        /*0508*/ 	.short	0x0101
        /*050a*/ 	.byte	0x06
	.zero		1


	//   ....[32]....
        /*050c*/ 	.word	0x00007370
        /*0510*/ 	.word	0x000000ff
        /*0514*/ 	.word	0x00013230
        /*0518*/ 	.short	0x010a
        /*051a*/ 	.byte	0x06
	.zero		1


	//   ....[33]....
        /*051c*/ 	.word	0x000073b0
        /*0520*/ 	.word	0x000000ff
        /*0524*/ 	.word	0x00013230
        /*0528*/ 	.short	0x010a
        /*052a*/ 	.byte	0x06
	.zero		1


	//   ....[34]....
        /*052c*/ 	.word	0x00007800
        /*0530*/ 	.word	0x000000ff
        /*0534*/ 	.word	0x00013250
        /*0538*/ 	.short	0x010a
        /*053a*/ 	.byte	0x0b
	.zero		1


	//   ....[35]....
        /*053c*/ 	.word	0x00007840
        /*0540*/ 	.word	0x000000ff
        /*0544*/ 	.word	0x00013250
        /*0548*/ 	.short	0x010a
        /*054a*/ 	.byte	0x0b
	.zero		1


	//   ....[36]....
        /*054c*/ 	.word	0x00008da0
        /*0550*/ 	.word	0x00000003
        /*0554*/ 	.word	0x00000000
        /*0558*/ 	.short	0x0101
        /*055a*/ 	.byte	0x3f
	.zero		1


	//   ....[37]....
        /*055c*/ 	.word	0x000090b0
        /*0560*/ 	.word	0x000000ff
        /*0564*/ 	.word	0x00000000
        /*0568*/ 	.short	0x0101
        /*056a*/ 	.byte	0x06
	.zero		1


	//   ....[38]....
        /*056c*/ 	.word	0x00009560
        /*0570*/ 	.word	0x000000ff
        /*0574*/ 	.word	0x00013250
        /*0578*/ 	.short	0x010a
        /*057a*/ 	.byte	0x0e
	.zero		1


	//   ....[39]....
        /*057c*/ 	.word	0x000095a0
        /*0580*/ 	.word	0x000000ff
        /*0584*/ 	.word	0x00013250
        /*0588*/ 	.short	0x010a
        /*058a*/ 	.byte	0x0e
	.zero		1


	//   ....[40]....
        /*058c*/ 	.word	0x00009c10
        /*0590*/ 	.word	0x000000ff
        /*0594*/ 	.word	0x00000000
        /*0598*/ 	.short	0x0101
        /*059a*/ 	.byte	0x04
	.zero		1


	//   ....[41]....
        /*059c*/ 	.word	0x0000acc0
        /*05a0*/ 	.word	0x00000000
        /*05a4*/ 	.word	0x00000000
        /*05a8*/ 	.short	0x0101
        /*05aa*/ 	.byte	0x3f
	.zero		1


	//   ....[42]....
        /*05ac*/ 	.word	0x0000d960
        /*05b0*/ 	.word	0x00000005
        /*05b4*/ 	.word	0x00013280
        /*05b8*/ 	.short	0x010a
        /*05ba*/ 	.byte	0x3f
	.zero		1


	//   ....[43]....
        /*05bc*/ 	.word	0x0000db00
        /*05c0*/ 	.word	0x00000005
        /*05c4*/ 	.word	0x00013240
        /*05c8*/ 	.short	0x010a
        /*05ca*/ 	.byte	0x3f
	.zero		1


	//   ....[44]....
        /*05cc*/ 	.word	0x0000de00
        /*05d0*/ 	.word	0x000000ff
        /*05d4*/ 	.word	0x00013220
        /*05d8*/ 	.short	0x010a
        /*05da*/ 	.byte	0x29
	.zero		1


	//   ....[45]....
        /*05dc*/ 	.word	0x0000e080
        /*05e0*/ 	.word	0x00000009
        /*05e4*/ 	.word	0x00013280
        /*05e8*/ 	.short	0x010a
        /*05ea*/ 	.byte	0x3f
	.zero		1


	//   ....[46]....
        /*05ec*/ 	.word	0x0000e2f0
        /*05f0*/ 	.word	0x00000009
        /*05f4*/ 	.word	0x00013240
        /*05f8*/ 	.short	0x010a
        /*05fa*/ 	.byte	0x3f
	.zero		1


	//   ....[47]....
        /*05fc*/ 	.word	0x0000e5c0
        /*0600*/ 	.word	0x0000000c
        /*0604*/ 	.word	0x00013270
        /*0608*/ 	.short	0x010a
        /*060a*/ 	.byte	0x3f
	.zero		1


	//   ....[48]....
        /*060c*/ 	.word	0x0000e630
        /*0610*/ 	.word	0x0000000c
        /*0614*/ 	.word	0x00013260
        /*0618*/ 	.short	0x010a
        /*061a*/ 	.byte	0x3f
	.zero		1


	//   ....[49]....
        /*061c*/ 	.word	0x0000e8f0
        /*0620*/ 	.word	0x0000000c
        /*0624*/ 	.word	0x00013250
        /*0628*/ 	.short	0x0101
        /*062a*/ 	.byte	0x3f
	.zero		1


	//   ....[50]....
        /*062c*/ 	.word	0x0000e960
        /*0630*/ 	.word	0x00000003
        /*0634*/ 	.word	0x00000000
        /*0638*/ 	.short	0x0101
        /*063a*/ 	.byte	0x3f
	.zero		1


	//   ....[51]....
        /*063c*/ 	.word	0x0000eb20
        /*0640*/ 	.word	0x00000002
        /*0644*/ 	.word	0x00013270
        /*0648*/ 	.short	0x010a
        /*064a*/ 	.byte	0x3f
	.zero		1


	//   ....[52]....
        /*064c*/ 	.word	0x0000eb90
        /*0650*/ 	.word	0x00000002
        /*0654*/ 	.word	0x00013260
        /*0658*/ 	.short	0x010a
        /*065a*/ 	.byte	0x3f
	.zero		1


	//   ....[53]....
        /*065c*/ 	.word	0x0000ee50
        /*0660*/ 	.word	0x00000002
        /*0664*/ 	.word	0x00013250
        /*0668*/ 	.short	0x0101
        /*066a*/ 	.byte	0x3f
	.zero		1


	//   ....[54]....
        /*066c*/ 	.word	0x0000eec0
        /*0670*/ 	.word	0x00000000
        /*0674*/ 	.word	0x00000000
        /*0678*/ 	.short	0x0101
        /*067a*/ 	.byte	0x3f
	.zero		1


	//   ....[55]....
        /*067c*/ 	.word	0x0000fba0
        /*0680*/ 	.word	0x00000007
        /*0684*/ 	.word	0x00013220
        /*0688*/ 	.short	0x010a
        /*068a*/ 	.byte	0x3f
	.zero		1


	//   ....[56]....
        /*068c*/ 	.word	0x0000fd40
        /*0690*/ 	.word	0x00000005
        /*0694*/ 	.word	0x00000000
        /*0698*/ 	.short	0x010a
        /*069a*/ 	.byte	0x3f
	.zero		1


	//   ....[57]....
        /*069c*/ 	.word	0x0000fdb0
        /*06a0*/ 	.word	0x00000003
        /*06a4*/ 	.word	0x00000000
        /*06a8*/ 	.short	0x010a
        /*06aa*/ 	.byte	0x3f
	.zero		1


	//   ....[58]....
        /*06ac*/ 	.word	0x0000fe00
        /*06b0*/ 	.word	0x00000003
        /*06b4*/ 	.word	0x00013260
        /*06b8*/ 	.short	0x010a
        /*06ba*/ 	.byte	0x3f
	.zero		1


	//   ....[59]....
        /*06bc*/ 	.word	0x0000fe50
        /*06c0*/ 	.word	0x00000005
        /*06c4*/ 	.word	0x00013260
        /*06c8*/ 	.short	0x010a
        /*06ca*/ 	.byte	0x3f
	.zero		1


	//   ....[60]....
        /*06cc*/ 	.word	0x0000fe90
        /*06d0*/ 	.word	0x00000003
        /*06d4*/ 	.word	0x00013280
        /*06d8*/ 	.short	0x010a
        /*06da*/ 	.byte	0x3f
	.zero		1


	//   ....[61]....
        /*06dc*/ 	.word	0x0000feb0
        /*06e0*/ 	.word	0x00000005
        /*06e4*/ 	.word	0x00013280
        /*06e8*/ 	.short	0x010a
        /*06ea*/ 	.byte	0x3f
	.zero		1


	//   ....[62]....
        /*06ec*/ 	.word	0x0000ff20
        /*06f0*/ 	.word	0x00000003
        /*06f4*/ 	.word	0x00013200
        /*06f8*/ 	.short	0x010a
        /*06fa*/ 	.byte	0x3f
	.zero		1


	//   ....[63]....
        /*06fc*/ 	.word	0x0000ff70
        /*0700*/ 	.word	0x00000003
        /*0704*/ 	.word	0x00013230
        /*0708*/ 	.short	0x010a
        /*070a*/ 	.byte	0x3f
	.zero		1


	//   ....[64]....
        /*070c*/ 	.word	0x0000ffd0
        /*0710*/ 	.word	0x00000009
        /*0714*/ 	.word	0x00013230
        /*0718*/ 	.short	0x010a
        /*071a*/ 	.byte	0x3f
	.zero		1


	//   ....[65]....
        /*071c*/ 	.word	0x00010030
        /*0720*/ 	.word	0x00000009
        /*0724*/ 	.word	0x00013250
        /*0728*/ 	.short	0x010a
        /*072a*/ 	.byte	0x3f
	.zero		1


	//   ....[66]....
        /*072c*/ 	.word	0x00010090
        /*0730*/ 	.word	0x0000000b
        /*0734*/ 	.word	0x00013230
        /*0738*/ 	.short	0x010a
        /*073a*/ 	.byte	0x3f
	.zero		1


	//   ....[67]....
        /*073c*/ 	.word	0x000100f0
        /*0740*/ 	.word	0x0000000b
        /*0744*/ 	.word	0x00013250
        /*0748*/ 	.short	0x010a
        /*074a*/ 	.byte	0x3f
	.zero		1


	//   ....[68]....
        /*074c*/ 	.word	0x00010150
        /*0750*/ 	.word	0x00000006
        /*0754*/ 	.word	0x00013250
        /*0758*/ 	.short	0x010a
        /*075a*/ 	.byte	0x3f
	.zero		1


	//   ....[69]....
        /*075c*/ 	.word	0x000102a0
        /*0760*/ 	.word	0x00000005
        /*0764*/ 	.word	0x00013280
        /*0768*/ 	.short	0x010a
        /*076a*/ 	.byte	0x3f
	.zero		1


	//   ....[70]....
        /*076c*/ 	.word	0x000102f0
        /*0770*/ 	.word	0x00000005
        /*0774*/ 	.word	0x00013240
        /*0778*/ 	.short	0x010a
        /*077a*/ 	.byte	0x3f
	.zero		1


	//   ....[71]....
        /*077c*/ 	.word	0x00010350
        /*0780*/ 	.word	0x00000003
        /*0784*/ 	.word	0x00013220
        /*0788*/ 	.short	0x010a
        /*078a*/ 	.byte	0x3f
	.zero		1


	//   ....[72]....
        /*078c*/ 	.word	0x000103a0
        /*0790*/ 	.word	0x00000009
        /*0794*/ 	.word	0x00013280
        /*0798*/ 	.short	0x010a
        /*079a*/ 	.byte	0x3f
	.zero		1


	//   ....[73]....
        /*079c*/ 	.word	0x000103f0
        /*07a0*/ 	.word	0x00000009
        /*07a4*/ 	.word	0x00013240
        /*07a8*/ 	.short	0x010a
        /*07aa*/ 	.byte	0x3f
	.zero		1


	//   ....[74]....
        /*07ac*/ 	.word	0x00010440
        /*07b0*/ 	.word	0x0000000c
        /*07b4*/ 	.word	0x00013270
        /*07b8*/ 	.short	0x010a
        /*07ba*/ 	.byte	0x3f
	.zero		1


	//   ....[75]....
        /*07bc*/ 	.word	0x00010490
        /*07c0*/ 	.word	0x0000000c
        /*07c4*/ 	.word	0x00013260
        /*07c8*/ 	.short	0x010a
        /*07ca*/ 	.byte	0x3f
	.zero		1


	//   ....[76]....
        /*07cc*/ 	.word	0x000104e0
        /*07d0*/ 	.word	0x00000002
        /*07d4*/ 	.word	0x00013270
        /*07d8*/ 	.short	0x010a
        /*07da*/ 	.byte	0x3f
	.zero		1


	//   ....[77]....
        /*07dc*/ 	.word	0x00010530
        /*07e0*/ 	.word	0x00000002
        /*07e4*/ 	.word	0x00013260
        /*07e8*/ 	.short	0x010a
        /*07ea*/ 	.byte	0x3f
	.zero		1


	//   ....[78]....
        /*07ec*/ 	.word	0x00010580
        /*07f0*/ 	.word	0x00000007
        /*07f4*/ 	.word	0x00013220
        /*07f8*/ 	.short	0x010a
        /*07fa*/ 	.byte	0x3f
	.zero		1


	//   ....[79]....
        /*07fc*/ 	.word	0x00010720
        /*0800*/ 	.word	0x00000005
        /*0804*/ 	.word	0x00000000
        /*0808*/ 	.short	0x010a
        /*080a*/ 	.byte	0x3f
	.zero		1


	//   ....[80]....
        /*080c*/ 	.word	0x00010770
        /*0810*/ 	.word	0x00000003
        /*0814*/ 	.word	0x00000000
        /*0818*/ 	.short	0x010a
        /*081a*/ 	.byte	0x3f
	.zero		1


	//   ....[81]....
        /*081c*/ 	.word	0x000107c0
        /*0820*/ 	.word	0x00000003
        /*0824*/ 	.word	0x00013260
        /*0828*/ 	.short	0x010a
        /*082a*/ 	.byte	0x3f
	.zero		1


	//   ....[82]....
        /*082c*/ 	.word	0x00010810
        /*0830*/ 	.word	0x00000005
        /*0834*/ 	.word	0x00013260
        /*0838*/ 	.short	0x010a
        /*083a*/ 	.byte	0x3f
	.zero		1


	//   ....[83]....
        /*083c*/ 	.word	0x00010860
        /*0840*/ 	.word	0x00000003
        /*0844*/ 	.word	0x00013280
        /*0848*/ 	.short	0x010a
        /*084a*/ 	.byte	0x3f
	.zero		1


	//----- nvinfo : EIATTR_NUM_MBARRIERS
	.align		4
.L_1631:
        /*084c*/ 	.byte	0x03, 0x38
        /*084e*/ 	.short	0x0016


	//----- nvinfo : EIATTR_EXIT_INSTR_OFFSETS
	.align		4
        /*0850*/ 	.byte	0x04, 0x1c
        /*0852*/ 	.short	(.L_1633 - .L_1632)


	//   ....[0]....
.L_1632:
        /*0854*/ 	.word	0x00000a70


	//   ....[1]....
        /*0858*/ 	.word	0x0000bad0


	//   ....[2]....
        /*085c*/ 	.word	0x0000ff00


	//----- nvinfo : EIATTR_MAX_THREADS
	.align		4
.L_1633:
        /*0860*/ 	.byte	0x04, 0x05
        /*0862*/ 	.short	(.L_1635 - .L_1634)
.L_1634:
        /*0864*/ 	.word	0x00000200
        /*0868*/ 	.word	0x00000001
        /*086c*/ 	.word	0x00000001


	//----- nvinfo : EIATTR_CRS_STACK_SIZE
	.align		4
.L_1635:
        /*0870*/ 	.byte	0x04, 0x1e
        /*0872*/ 	.short	(.L_1637 - .L_1636)
.L_1636:
        /*0874*/ 	.word	0x00000000


	//----- nvinfo : EIATTR_CBANK_PARAM_SIZE
	.align		4
.L_1637:
        /*0878*/ 	.byte	0x03, 0x19
        /*087a*/ 	.short	0x0a70


	//----- nvinfo : EIATTR_PARAM_CBANK
	.align		4
        /*087c*/ 	.byte	0x04, 0x0a
        /*087e*/ 	.short	(.L_1639 - .L_1638)
	.align		4
.L_1638:
        /*0880*/ 	.word	index@(.nv.constant0._ZN7cutlass13device_kernelIN5flash11enable_sm90INS1_16FlashAttnFwdSm90INS1_25CollectiveMainloopFwdSm90ILi2EN4cute5tupleIJNS5_1CILi1EEES8_S8_EEENS6_IJNS7_ILi192EEENS7_ILi160EEENS7_ILi64EEEEEELi64ENS_12float_e4m3_tEfNS_4arch4Sm90ELb1ELb0ELb0ELb1ELb0ELb0ELb0ELb1ELb1ELb0ELb0ELb0EEENS1_21CollectiveEpilogueFwdINS6_IJSA_SC_SB_EEES9_NS_10bfloat16_tESG_Li384ELb1ELb0ELb0ELb1EEENS1_36VarlenDynamicPersistentTileSchedulerILi192ELi160ELi384ELi128ELb0ELb0ELb1ELb1ELb1ELb1EEEEEEEEEvNT_6ParamsE)
        /*0884*/ 	.short	0x0210
        /*0886*/ 	.short	0x0a70


	//----- nvinfo : EIATTR_SW_WAR
	.align		4
.L_1639:
        /*0888*/ 	.byte	0x04, 0x36
        /*088a*/ 	.short	(.L_1641 - .L_1640)
.L_1640:
        /*088c*/ 	.word	0x00000008
.L_1641:


//--------------------- .nv.info._ZN7cutlass13device_kernelIN5flash11enable_sm90INS1_16FlashAttnFwdSm90INS1_25CollectiveMainloopFwdSm90ILi2EN4cute5tupleIJNS5_1CILi1EEES8_S8_EEENS6_IJNS7_ILi192EEENS7_ILi160EEENS7_ILi64EEEEEELi64ENS_12float_e4m3_tEfNS_4arch4Sm90ELb1ELb0ELb0ELb1ELb0ELb1ELb0ELb1ELb1ELb0ELb0ELb0EEENS1_21CollectiveEpilogueFwdINS6_IJSA_SC_SB_EEES9_NS_10bfloat16_tESG_Li384ELb1ELb0ELb0ELb1EEENS1_36VarlenDynamicPersistentTileSchedulerILi192ELi160ELi384ELi128ELb0ELb0ELb1ELb1ELb1ELb1EEEEEEEEEvNT_6ParamsE --------------------------
	.section	.nv.info._ZN7cutlass13device_kernelIN5flash11enable_sm90INS1_16FlashAttnFwdSm90INS1_25CollectiveMainloopFwdSm90ILi2EN4cute5tupleIJNS5_1CILi1EEES8_S8_EEENS6_IJNS7_ILi192EEENS7_ILi160EEENS7_ILi64EEEEEELi64ENS_12float_e4m3_tEfNS_4arch4Sm90ELb1ELb0ELb0ELb1ELb0ELb1ELb0ELb1ELb1ELb0ELb0ELb0EEENS1_21CollectiveEpilogueFwdINS6_IJSA_SC_SB_EEES9_NS_10bfloat16_tESG_Li384ELb1ELb0ELb0ELb1EEENS1_36VarlenDynamicPersistentTileSchedulerILi192ELi160ELi384ELi128ELb0ELb0ELb1ELb1ELb1ELb1EEEEEEEEEvNT_6ParamsE,"",@"SHT_CUDA_INFO"
	.sectionflags	@""
	.align	4


	//----- nvinfo : EIATTR_CUDA_API_VERSION
	.align		4
        /*0000*/ 	.byte	0x04, 0x37
        /*0002*/ 	.short	(.L_1643 - .L_1642)
.L_1642:
        /*0004*/ 	.word	0x00000082


	//----- nvinfo : EIATTR_KPARAM_INFO
	.align		4
.L_1643:
        /*0008*/ 	.byte	0x04, 0x17
        /*000a*/ 	.short	(.L_1645 - .L_1644)
.L_1644:
        /*000c*/ 	.word	0x00000000
        /*0010*/ 	.short	0x0000
        /*0012*/ 	.short	0x0070
        /*0014*/ 	.byte	0x00, 0xf0, 0x01, 0x28


	//----- nvinfo : EIATTR_SPARSE_MMA_MASK
	.align		4
.L_1645:
        /*0018*/ 	.byte	0x03, 0x50
        /*001a*/ 	.short	0x0000


	//----- nvinfo : EIATTR_MAXREG_COUNT
	.align		4
        /*001c*/ 	.byte	0x03, 0x1b
        /*001e*/ 	.short	0x0080


	//----- nvinfo : EIATTR_NUM_BARRIERS
	.align		4
        /*0020*/ 	.byte	0x02, 0x4c
        /*0022*/ 	.byte	0x10
	.zero		1


	//----- nvinfo : EIATTR_EXTERNS
	.align		4
        /*0024*/ 	.byte	0x04, 0x0f
        /*0026*/ 	.short	(.L_1647 - .L_1646)


	//   ....[0]....
	.align		4
.L_1646:
        /*0028*/ 	.word	index@(__assertfail)


	//----- nvinfo : EIATTR_ANNOTATIONS
	.align		4
.L_1647:
        /*002c*/ 	.byte	0x04, 0x55
        /*002e*/ 	.short	(.L_1649 - .L_1648)


	//   ....[0]....
.L_1648:
        /* <DEDUP_REMOVED lines=80> */


	//----- nvinfo : EIATTR_MERCURY_ISA_VERSION
	.align		4
.L_1649:
        /*0520*/ 	.byte	0x03, 0x5f
        /*0522*/ 	.short	0x0101


	//----- nvinfo : EIATTR_UNUSED_LOAD_BYTE_OFFSET
	.align		4
        /*0524*/ 	.byte	0x04, 0x44
        /*0526*/ 	.short	(.L_1651 - .L_1650)


	//   ....[0]....
.L_1650:
        /*0528*/ 	.word	0x00000ac0
        /*052c*/ 	.word	0x0000fff0


	//   ....[1]....
        /*0530*/ 	.word	0x000110f0
        /*0534*/ 	.word	0x0000fff0


	//----- nvinfo : EIATTR_INT_WARP_WIDE_INSTR_OFFSETS
	.align		4
.L_1651:
        /*0538*/ 	.byte	0x04, 0x31
        /*053a*/ 	.short	(.L_1653 - .L_1652)


	//   ....[0]....
.L_1652:
        /*053c*/ 	.word	0x000001b0


	//   ....[1]....
        /*0540*/ 	.word	0x00000250


	//   ....[2]....
        /*0544*/ 	.word	0x000002c0


	//   ....[3]....
        /*0548*/ 	.word	0x00014f80


	//   ....[4]....
        /*054c*/ 	.word	0x00015010


	//   ....[5]....
        /*0550*/ 	.word	0x000156c0


	//   ....[6]....
        /*0554*/ 	.word	0x00015700


	//   ....[7]....
        /*0558*/ 	.word	0x00016ce0


	//   ....[8]....
        /*055c*/ 	.word	0x00016d70


	//----- nvinfo : EIATTR_COOP_GROUP_MASK_REGIDS
	.align		4
.L_1653:
        /*0560*/ 	.byte	0x04, 0x29
        /*0562*/ 	.short	(.L_1655 - .L_1654)


	//   ....[0]....
.L_1654:
        /*0564*/ 	.word	0xffffffff


	//   ....[1]....
        /*0568*/ 	.word	0xffffffff


	//   ....[2]....
        /*056c*/ 	.word	0xffffffff


	//   ....[3]....
        /*0570*/ 	.word	0xffffffff


	//   ....[4]....
        /*0574*/ 	.word	0xffffffff


	//   ....[5]....
        /*0578*/ 	.word	0xffffffff


	//   ....[6]....
        /*057c*/ 	.word	0xffffffff


	//   ....[7]....
        /*0580*/ 	.word	0xffffffff


	//   ....[8]....
        /*0584*/ 	.word	0xffffffff


	//   ....[9]....
        /*0588*/ 	.word	0xffffffff


	//   ....[10]....
        /*058c*/ 	.word	0xffffffff


	//   ....[11]....
        /*0590*/ 	.word	0xffffffff


	//   ....[12]....
        /*0594*/ 	.word	0xffffffff


	//   ....[13]....
        /*0598*/ 	.word	0xffffffff


	//   ....[14]....
        /*059c*/ 	.word	0xffffffff


	//   ....[15]....
        /*05a0*/ 	.word	0xffffffff


	//   ....[16]....
        /*05a4*/ 	.word	0xffffffff


	//   ....[17]....
        /*05a8*/ 	.word	0xffffffff


	//   ....[18]....
        /*05ac*/ 	.word	0xffffffff


	//   ....[19]....
        /*05b0*/ 	.word	0xffffffff


	//   ....[20]....
        /*05b4*/ 	.word	0xffffffff


	//   ....[21]....
        /*05b8*/ 	.word	0xffffffff


	//   ....[22]....
        /*05bc*/ 	.word	0xffffffff


	//   ....[23]....
        /*05c0*/ 	.word	0xffffffff


	//   ....[24]....
        /*05c4*/ 	.word	0xffffffff


	//   ....[25]....
        /*05c8*/ 	.word	0xffffffff


	//   ....[26]....
        /*05cc*/ 	.word	0xffffffff


	//   ....[27]....
        /*05d0*/ 	.word	0xffffffff


	//   ....[28]....
        /*05d4*/ 	.word	0xffffffff


	//   ....[29]....
        /*05d8*/ 	.word	0xffffffff


	//   ....[30]....
        /*05dc*/ 	.word	0xffffffff


	//   ....[31]....
        /*05e0*/ 	.word	0xffffffff


	//   ....[32]....
        /*05e4*/ 	.word	0xffffffff


	//   ....[33]....
        /*05e8*/ 	.word	0xffffffff


	//   ....[34]....
        /*05ec*/ 	.word	0xffffffff


	//   ....[35]....
        /*05f0*/ 	.word	0xffffffff


	//   ....[36]....
        /*05f4*/ 	.word	0xffffffff


	//   ....[37]....
        /*05f8*/ 	.word	0xffffffff


	//   ....[38]....
        /*05fc*/ 	.word	0xffffffff


	//   ....[39]....
        /*0600*/ 	.word	0xffffffff


	//   ....[40]....
        /*0604*/ 	.word	0xffffffff


	//   ....[41]....
        /*0608*/ 	.word	0xffffffff


	//   ....[42]....
        /*060c*/ 	.word	0xffffffff


	//   ....[43]....
        /*0610*/ 	.word	0xffffffff


	//   ....[44]....
        /*0614*/ 	.word	0xffffffff


	//   ....[45]....
        /*0618*/ 	.word	0xffffffff


	//   ....[46]....
        /*061c*/ 	.word	0xffffffff


	//   ....[47]....
        /*0620*/ 	.word	0xffffffff


	//   ....[48]....
        /*0624*/ 	.word	0xffffffff


	//   ....[49]....
        /*0628*/ 	.word	0xffffffff


	//   ....[50]....
        /*062c*/ 	.word	0xffffffff


	//   ....[51]....
        /*0630*/ 	.word	0xffffffff


	//   ....[52]....
        /*0634*/ 	.word	0xffffffff


	//   ....[53]....
        /*0638*/ 	.word	0xffffffff


	//   ....[54]....
        /*063c*/ 	.word	0xffffffff


	//   ....[55]....
        /*0640*/ 	.word	0xffffffff


	//   ....[56]....
        /*0644*/ 	.word	0xffffffff


	//   ....[57]....
        /*0648*/ 	.word	0xffffffff


	//   ....[58]....
        /*064c*/ 	.word	0xffffffff


	//   ....[59]....
        /*0650*/ 	.word	0xffffffff


	//   ....[60]....
        /*0654*/ 	.word	0xffffffff


	//   ....[61]....
        /*0658*/ 	.word	0xffffffff


	//   ....[62]....
        /*065c*/ 	.word	0xffffffff


	//   ....[63]....
        /*0660*/ 	.word	0xffffffff


	//   ....[64]....
        /*0664*/ 	.word	0xffffffff


	//   ....[65]....
        /*0668*/ 	.word	0xffffffff


	//   ....[66]....
        /*066c*/ 	.word	0xffffffff


	//   ....[67]....
        /*0670*/ 	.word	0xffffffff


	//   ....[68]....
        /*0674*/ 	.word	0xffffffff


	//   ....[69]....
        /*0678*/ 	.word	0xffffffff


	//   ....[70]....
        /*067c*/ 	.word	0xffffffff


	//   ....[71]....
        /*0680*/ 	.word	0xffffffff


	//   ....[72]....
        /*0684*/ 	.word	0xffffffff


	//   ....[73]....
        /*0688*/ 	.word	0xffffffff


	//   ....[74]....
        /*068c*/ 	.word	0xffffffff


	//   ....[75]....
        /*0690*/ 	.word	0xffffffff


	//   ....[76]....
        /*0694*/ 	.word	0x0500000f


	//   ....[77]....
        /*0698*/ 	.word	0x0500000f


	//   ....[78]....
        /*069c*/ 	.word	0x0500000f


	//   ....[79]....
        /*06a0*/ 	.word	0x0500000f


	//   ....[80]....
        /*06a4*/ 	.word	0x0500000f


	//   ....[81]....
        /*06a8*/ 	.word	0x0500000f


	//   ....[82]....
        /*06ac*/ 	.word	0x0500000f


	//   ....[83]....
        /*06b0*/ 	.word	0x0500000f


	//   ....[84]....
        /*06b4*/ 	.word	0x0500000f


	//   ....[85]....
        /*06b8*/ 	.word	0x0500000f


	//   ....[86]....
        /*06bc*/ 	.word	0x0500000f


	//   ....[87]....
        /*06c0*/ 	.word	0x0500000f


	//   ....[88]....
        /*06c4*/ 	.word	0x0500000f


	//   ....[89]....
        /*06c8*/ 	.word	0x0500000f


	//   ....[90]....
        /*06cc*/ 	.word	0x0500000f


	//   ....[91]....
        /*06d0*/ 	.word	0x0500000f


	//   ....[92]....
        /*06d4*/ 	.word	0x0500000f


	//   ....[93]....
        /*06d8*/ 	.word	0x0500000f


	//   ....[94]....
        /*06dc*/ 	.word	0x0500000f


	//   ....[95]....
        /*06e0*/ 	.word	0x0500000f


	//   ....[96]....
        /*06e4*/ 	.word	0x0500000f


	//   ....[97]....
        /*06e8*/ 	.word	0x0500000f


	//   ....[98]....
        /*06ec*/ 	.word	0x0500000f


	//   ....[99]....
        /*06f0*/ 	.word	0x0500000f


	//   ....[100]....
        /*06f4*/ 	.word	0x0500000f


	//   ....[101]....
        /*06f8*/ 	.word	0x0500000f


	//   ....[102]....
        /*06fc*/ 	.word	0x0500000f


	//   ....[103]....
        /*0700*/ 	.word	0x0500000f


	//----- nvinfo : EIATTR_COOP_GROUP_INSTR_OFFSETS
	.align		4
.L_1655:
        /*0704*/ 	.byte	0x04, 0x28
        /*0706*/ 	.short	(.L_1657 - .L_1656)


	//   ....[0]....
.L_1656:
        /*0708*/ 	.word	0x00000060


	//   ....[1]....
        /*070c*/ 	.word	0x000001c0


	//   ....[2]....
        /*0710*/ 	.word	0x00000270


	//   ....[3]....
        /*0714*/ 	.word	0x00000430


	//   ....[4]....
        /*0718*/ 	.word	0x00000590


	//   ....[5]....
        /*071c*/ 	.word	0x000006b0


	//   ....[6]....
        /*0720*/ 	.word	0x00000810


	//   ....[7]....
        /*0724*/ 	.word	0x00005430


	//   ....[8]....
        /*0728*/ 	.word	0x00009400


	//   ....[9]....
        /*072c*/ 	.word	0x00009420


	//   ....[10]....
        /*0730*/ 	.word	0x00009d40


	//   ....[11]....
        /*0734*/ 	.word	0x00009d70


	//   ....[12]....
        /*0738*/ 	.word	0x0000c440


	//   ....[13]....
        /*073c*/ 	.word	0x0000c540


	//   ....[14]....
        /*0740*/ 	.word	0x0000cfc0


	//   ....[15]....
        /*0744*/ 	.word	0x0000d010


	//   ....[16]....
        /*0748*/ 	.word	0x0000f030


	//   ....[17]....
        /*074c*/ 	.word	0x0000f070


	//   ....[18]....
        /*0750*/ 	.word	0x0000f100


	//   ....[19]....
        /*0754*/ 	.word	0x0000f140


	//   ....[20]....
        /*0758*/ 	.word	0x00010a80


	//   ....[21]....
        /*075c*/ 	.word	0x00010b70


	//   ....[22]....
        /*0760*/ 	.word	0x00010b90


	//   ....[23]....
        /*0764*/ 	.word	0x00010c50


	//   ....[24]....
        /*0768*/ 	.word	0x00011570


	//   ....[25]....
        /*076c*/ 	.word	0x00011580


	//   ....[26]....
        /*0770*/ 	.word	0x00011590


	//   ....[27]....
        /*0774*/ 	.word	0x000115a0


	//   ....[28]....
        /*0778*/ 	.word	0x000115b0


	//   ....[29]....
        /*077c*/ 	.word	0x000115c0


	//   ....[30]....
        /*0780*/ 	.word	0x000115d0


	//   ....[31]....
        /*0784*/ 	.word	0x000115e0


	//   ....[32]....
        /*0788*/ 	.word	0x000115f0


	//   ....[33]....
        /*078c*/ 	.word	0x00011600


	//   ....[34]....
        /*0790*/ 	.word	0x00011610


	//   ....[35]....
        /*0794*/ 	.word	0x00011620


	//   ....[36]....
        /*0798*/ 	.word	0x00011630


	//   ....[37]....
        /*079c*/ 	.word	0x00011640


	//   ....[38]....
        /*07a0*/ 	.word	0x00011650


	//   ....[39]....
        /*07a4*/ 	.word	0x00011660


	//   ....[40]....
        /*07a8*/ 	.word	0x00012dd0


	//   ....[41]....
        /*07ac*/ 	.word	0x00012fc0


	//   ....[42]....
        /*07b0*/ 	.word	0x00012ff0


	//   ....[43]....
        /*07b4*/ 	.word	0x00013020


	//   ....[44]....
        /*07b8*/ 	.word	0x00013050


	//   ....[45]....
        /*07bc*/ 	.word	0x00013080


	//   ....[46]....
        /*07c0*/ 	.word	0x000130b0


	//   ....[47]....
        /*07c4*/ 	.word	0x00013220


	//   ....[48]....
        /*07c8*/ 	.word	0x00013250


	//   ....[49]....
        /*07cc*/ 	.word	0x00013280


	//   ....[50]....
        /*07d0*/ 	.word	0x000132b0


	//   ....[51]....
        /*07d4*/ 	.word	0x000132e0


	//   ....[52]....
        /*07d8*/ 	.word	0x00013310


	//   ....[53]....
        /*07dc*/ 	.word	0x000133c0


	//   ....[54]....
        /*07e0*/ 	.word	0x00013420


	//   ....[55]....
        /*07e4*/ 	.word	0x000134c0


	//   ....[56]....
        /*07e8*/ 	.word	0x000142b0


	//   ....[57]....
        /*07ec*/ 	.word	0x000158b0


	//   ....[58]....
        /*07f0*/ 	.word	0x000174f0


	//   ....[59]....
        /*07f4*/ 	.word	0x00017540


	//   ....[60]....
        /*07f8*/ 	.word	0x00017570


	//   ....[61]....
        /*07fc*/ 	.word	0x000175a0


	//   ....[62]....
        /*0800*/ 	.word	0x000175b0


	//   ....[63]....
        /*0804*/ 	.word	0x000175e0


	//   ....[64]....
        /*0808*/ 	.word	0x00017610


	//   ....[65]....
        /*080c*/ 	.word	0x00017640


	//   ....[66]....
        /*0810*/ 	.word	0x000177c0


	//   ....[67]....
        /*0814*/ 	.word	0x000177f0


	//   ....[68]....
        /*0818*/ 	.word	0x00017820


	//   ....[69]....
        /*081c*/ 	.word	0x00017850


	//   ....[70]....
        /*0820*/ 	.word	0x00017880


	//   ....[71]....
        /*0824*/ 	.word	0x000178b0


	//   ....[72]....
        /*0828*/ 	.word	0x00017970


	//   ....[73]....
        /*082c*/ 	.word	0x00017990


	//   ....[74]....
        /*0830*/ 	.word	0x00017a00


	//   ....[75]....
        /*0834*/ 	.word	0x000180a0


	//   ....[76]....
        /*0838*/ 	.word	0x00018510


	//   ....[77]....
        /*083c*/ 	.word	0x000185b0


	//   ....[78]....
        /*0840*/ 	.word	0x00018650


	//   ....[79]....
        /*0844*/ 	.word	0x000186f0


	//   ....[80]....
        /*0848*/ 	.word	0x000187d0


	//   ....[81]....
        /*084c*/ 	.word	0x00018870


	//   ....[82]....
        /*0850*/ 	.word	0x00018910


	//   ....[83]....
        /*0854*/ 	.word	0x000189b0


	//   ....[84]....
        /*0858*/ 	.word	0x00018cb0


	//   ....[85]....
        /*085c*/ 	.word	0x00018f90


	//   ....[86]....
        /*0860*/ 	.word	0x00019380


	//   ....[87]....
        /*0864*/ 	.word	0x00019420


	//   ....[88]....
        /*0868*/ 	.word	0x00019540


	//   ....[89]....
        /*086c*/ 	.word	0x000195b0


	//   ....[90]....
        /*0870*/ 	.word	0x00019620


	//   ....[91]....
        /*0874*/ 	.word	0x00019690


	//   ....[92]....
        /*0878*/ 	.word	0x00019700


	//   ....[93]....
        /*087c*/ 	.word	0x00019780


	//   ....[94]....
        /*0880*/ 	.word	0x00019810


	//   ....[95]....
        /*0884*/ 	.word	0x000198a0


	//   ....[96]....
        /*0888*/ 	.word	0x00019910


	//   ....[97]....
        /*088c*/ 	.word	0x00019980


	//   ....[98]....
        /*0890*/ 	.word	0x000199f0


	//   ....[99]....
        /*0894*/ 	.word	0x00019a70


	//   ....[100]....
        /*0898*/ 	.word	0x00019ae0


	//   ....[101]....
        /*089c*/ 	.word	0x00019b80


	//   ....[102]....
        /*08a0*/ 	.word	0x00019c10


	//   ....[103]....
        /*08a4*/ 	.word	0x00019d30


	//----- nvinfo : EIATTR_REG_RECONFIG
	.align		4
.L_1657:
        /*08a8*/ 	.byte	0x01, 0x54
	.zero		2


	//----- nvinfo : EIATTR_SYSCALL_OFFSETS
	.align		4
        /*08ac*/ 	.byte	0x04, 0x46
        /*08ae*/ 	.short	(.L_1659 - .L_1658)


	//   ....[0]....
.L_1658:
        /*08b0*/ 	.word	0x000018f0


	//   ....[1]....
        /*08b4*/ 	.word	0x00001a40


	//   ....[2]....
        /*08b8*/ 	.word	0x000055a0


	//   ....[3]....
        /*08bc*/ 	.word	0x00005930


	//   ....[4]....
        /*08c0*/ 	.word	0x00015190


	//   ....[5]....
        /*08c4*/ 	.word	0x00015300


	//   ....[6]....
        /*08c8*/ 	.word	0x00015430


	//   ....[7]....
        /*08cc*/ 	.word	0x00015560


	//----- nvinfo : EIATTR_MBARRIER_INSTR_OFFSETS
	.align		4
.L_1659:
        /*08d0*/ 	.byte	0x04, 0x39
        /*08d2*/ 	.short	(.L_1661 - .L_1660)


	//   ....[0]....
.L_1660:
        /*08d4*/ 	.word	0x000002e0
        /*08d8*/ 	.word	0x000000ff
        /*08dc*/ 	.word	0x00013200
        /*08e0*/ 	.short	0x0100
        /*08e2*/ 	.byte	0x08
	.zero		1


	//   ....[1]....
        /*08e4*/ 	.word	0x000002f0
        /*08e8*/ 	.word	0x000000ff
        /*08ec*/ 	.word	0x00013220
        /*08f0*/ 	.short	0x0100
        /*08f2*/ 	.byte	0x08
	.zero		1


	//   ....[2]....
        /*08f4*/ 	.word	0x000003e0
        /*08f8*/ 	.word	0x000000ff
        /*08fc*/ 	.word	0x00013230
        /*0900*/ 	.short	0x0100
        /*0902*/ 	.byte	0x08
	.zero		1


	//   ....[3]....
        /*0904*/ 	.word	0x000003f0
        /*0908*/ 	.word	0x000000ff
        /*090c*/ 	.word	0x00013240
        /*0910*/ 	.short	0x0100
        /*0912*/ 	.byte	0x08
	.zero		1


	//   ....[4]....
        /*0914*/ 	.word	0x00000400
        /*0918*/ 	.word	0x000000ff
        /*091c*/ 	.word	0x00013238
        /*0920*/ 	.short	0x0100
        /*0922*/ 	.byte	0x08
	.zero		1


	//   ....[5]....
        /*0924*/ 	.word	0x00000410
        /*0928*/ 	.word	0x000000ff
        /*092c*/ 	.word	0x00013248
        /*0930*/ 	.short	0x0100
        /*0932*/ 	.byte	0x08
	.zero		1


	//   ....[6]....
        /*0934*/ 	.word	0x00000540
        /*0938*/ 	.word	0x000000ff
        /*093c*/ 	.word	0x00013250
        /*0940*/ 	.short	0x0100
        /*0942*/ 	.byte	0x08
	.zero		1


	//   ....[7]....
        /*0944*/ 	.word	0x00000550
        /*0948*/ 	.word	0x000000ff
        /*094c*/ 	.word	0x00013260
        /*0950*/ 	.short	0x0100
        /*0952*/ 	.byte	0x08
	.zero		1


	//   ....[8]....
        /*0954*/ 	.word	0x00000560
        /*0958*/ 	.word	0x000000ff
        /*095c*/ 	.word	0x00013258
        /*0960*/ 	.short	0x0100
        /*0962*/ 	.byte	0x08
	.zero		1


	//   ....[9]....
        /*0964*/ 	.word	0x00000570
        /*0968*/ 	.word	0x000000ff
        /*096c*/ 	.word	0x00013268
        /*0970*/ 	.short	0x0100
        /*0972*/ 	.byte	0x08
	.zero		1


	//   ....[10]....
        /*0974*/ 	.word	0x00000660
        /*0978*/ 	.word	0x000000ff
        /*097c*/ 	.word	0x00013270
        /*0980*/ 	.short	0x0100
        /*0982*/ 	.byte	0x06
	.zero		1


	//   ....[11]....
        /*0984*/ 	.word	0x00000670
        /*0988*/ 	.word	0x000000ff
        /*098c*/ 	.word	0x00013280
        /*0990*/ 	.short	0x0100
        /*0992*/ 	.byte	0x06
	.zero		1


	//   ....[12]....
        /*0994*/ 	.word	0x00000680
        /*0998*/ 	.word	0x000000ff
        /*099c*/ 	.word	0x00013278
        /*09a0*/ 	.short	0x0100
        /*09a2*/ 	.byte	0x06
	.zero		1


	//   ....[13]....
        /*09a4*/ 	.word	0x00000690
        /*09a8*/ 	.word	0x000000ff
        /*09ac*/ 	.word	0x00013288
        /*09b0*/ 	.short	0x0100
        /*09b2*/ 	.byte	0x06
	.zero		1


	//   ....[14]....
        /*09b4*/ 	.word	0x000007c0
        /*09b8*/ 	.word	0x000000ff
        /*09bc*/ 	.word	0x00013290
        /*09c0*/ 	.short	0x0100
        /*09c2*/ 	.byte	0x08
	.zero		1


	//   ....[15]....
        /*09c4*/ 	.word	0x000007d0
        /*09c8*/ 	.word	0x000000ff
        /*09cc*/ 	.word	0x000132a0
        /*09d0*/ 	.short	0x0100
        /*09d2*/ 	.byte	0x08
	.zero		1


	//   ....[16]....
        /*09d4*/ 	.word	0x000007e0
        /*09d8*/ 	.word	0x000000ff
        /*09dc*/ 	.word	0x00013298
        /*09e0*/ 	.short	0x0100
        /*09e2*/ 	.byte	0x08
	.zero		1


	//   ....[17]....
        /*09e4*/ 	.word	0x000007f0
        /*09e8*/ 	.word	0x000000ff
        /*09ec*/ 	.word	0x000132a8
        /*09f0*/ 	.short	0x0100
        /*09f2*/ 	.byte	0x08
	.zero		1


	//   ....[18]....
        /*09f4*/ 	.word	0x00000920
        /*09f8*/ 	.word	0x000000ff
        /*09fc*/ 	.word	0x000132b0
        /*0a00*/ 	.short	0x0100
        /*0a02*/ 	.byte	0x08
	.zero		1


	//   ....[19]....
        /*0a04*/ 	.word	0x00000930
        /*0a08*/ 	.word	0x000000ff
        /*0a0c*/ 	.word	0x000132c0
        /*0a10*/ 	.short	0x0100
        /*0a12*/ 	.byte	0x08
	.zero		1


	//   ....[20]....
        /*0a14*/ 	.word	0x00000940
        /*0a18*/ 	.word	0x000000ff
        /*0a1c*/ 	.word	0x000132b8
        /*0a20*/ 	.short	0x0100
        /*0a22*/ 	.byte	0x08
	.zero		1


	//   ....[21]....
        /*0a24*/ 	.word	0x00000950
        /*0a28*/ 	.word	0x000000ff
        /*0a2c*/ 	.word	0x000132c8
        /*0a30*/ 	.short	0x0100
        /*0a32*/ 	.byte	0x08
	.zero		1


	//   ....[22]....
        /*0a34*/ 	.word	0x00002700
        /*0a38*/ 	.word	0x0000004b
        /*0a3c*/ 	.word	0x00013290
        /*0a40*/ 	.short	0x010a
        /*0a42*/ 	.byte	0x3f
	.zero		1


	//   ....[23]....
        /*0a44*/ 	.word	0x00003870
        /*0a48*/ 	.word	0x0000004b
        /*0a4c*/ 	.word	0x00013290
        /*0a50*/ 	.short	0x010a
        /*0a52*/ 	.byte	0x3f
	.zero		1


	//   ....[24]....
        /*0a54*/ 	.word	0x00004960
        /*0a58*/ 	.word	0x0000004b
        /*0a5c*/ 	.word	0x00013290
        /*0a60*/ 	.short	0x010a
        /*0a62*/ 	.byte	0x3f
	.zero		1


	//   ....[25]....
        /*0a64*/ 	.word	0x00004af0
        /*0a68*/ 	.word	0x00000004
        /*0a6c*/ 	.word	0x00000000
        /*0a70*/ 	.short	0x0101
        /*0a72*/ 	.byte	0x3f
	.zero		1


	//   ....[26]....
        /*0a74*/ 	.word	0x00004b30
        /*0a78*/ 	.word	0x0000004b
        /*0a7c*/ 	.word	0x000132b0
        /*0a80*/ 	.short	0x010a
        /*0a82*/ 	.byte	0x3f
	.zero		1


	//   ....[27]....
        /*0a84*/ 	.word	0x00004da0
        /*0a88*/ 	.word	0x0000004b
        /*0a8c*/ 	.word	0x00000000
        /*0a90*/ 	.short	0x0101
        /*0a92*/ 	.byte	0x3f
	.zero		1


	//   ....[28]....
        /*0a94*/ 	.word	0x00005640
        /*0a98*/ 	.word	0x00000010
        /*0a9c*/ 	.word	0x00013200
        /*0aa0*/ 	.short	0x010a
        /*0aa2*/ 	.byte	0x3f
	.zero		1


	//   ....[29]....
        /*0aa4*/ 	.word	0x00005690
        /*0aa8*/ 	.word	0x00000010
        /*0aac*/ 	.word	0x00013200
        /*0ab0*/ 	.short	0x010a
        /*0ab2*/ 	.byte	0x3f
	.zero		1


	//   ....[30]....
        /*0ab4*/ 	.word	0x00005f50
        /*0ab8*/ 	.word	0x00000010
        /*0abc*/ 	.word	0x00013200
        /*0ac0*/ 	.short	0x010a
        /*0ac2*/ 	.byte	0x3f
	.zero		1


	//   ....[31]....
        /*0ac4*/ 	.word	0x000073f0
        /*0ac8*/ 	.word	0x00000010
        /*0acc*/ 	.word	0x00013200
        /*0ad0*/ 	.short	0x010a
        /*0ad2*/ 	.byte	0x3f
	.zero		1


	//   ....[32]....
        /*0ad4*/ 	.word	0x00008510
        /*0ad8*/ 	.word	0x0000000c
        /*0adc*/ 	.word	0x00013230
        /*0ae0*/ 	.short	0x010a
        /*0ae2*/ 	.byte	0x3f
	.zero		1


	//   ....[33]....
        /*0ae4*/ 	.word	0x000085c0
        /*0ae8*/ 	.word	0x0000000c
        /*0aec*/ 	.word	0x00013230
        /*0af0*/ 	.short	0x010a
        /*0af2*/ 	.byte	0x3f
	.zero		1


	//   ....[34]....
        /*0af4*/ 	.word	0x0000a110
        /*0af8*/ 	.word	0x00000045
        /*0afc*/ 	.word	0x00000000
        /*0b00*/ 	.short	0x0101
        /*0b02*/ 	.byte	0x3f
	.zero		1


	//   ....[35]....
        /*0b04*/ 	.word	0x0000b2c0
        /*0b08*/ 	.word	0x0000000d
        /*0b0c*/ 	.word	0x00013230
        /*0b10*/ 	.short	0x010a
        /*0b12*/ 	.byte	0x3f
	.zero		1


	//   ....[36]....
        /*0b14*/ 	.word	0x0000b350
        /*0b18*/ 	.word	0x0000000d
        /*0b1c*/ 	.word	0x00013230
        /*0b20*/ 	.short	0x010a
        /*0b22*/ 	.byte	0x3f
	.zero		1


	//   ....[37]....
        /*0b24*/ 	.word	0x0000b910
        /*0b28*/ 	.word	0x00000014
        /*0b2c*/ 	.word	0x00013250
        /*0b30*/ 	.short	0x010a
        /*0b32*/ 	.byte	0x3f
	.zero		1


	//   ....[38]....
        /*0b34*/ 	.word	0x0000b960
        /*0b38*/ 	.word	0x00000014
        /*0b3c*/ 	.word	0x00013250
        /*0b40*/ 	.short	0x010a
        /*0b42*/ 	.byte	0x3f
	.zero		1


	//   ....[39]....
        /*0b44*/ 	.word	0x0000d790
        /*0b48*/ 	.word	0x0000000d
        /*0b4c*/ 	.word	0x00000000
        /*0b50*/ 	.short	0x0101
        /*0b52*/ 	.byte	0x3f
	.zero		1


	//   ....[40]....
        /*0b54*/ 	.word	0x0000dcf0
        /*0b58*/ 	.word	0x00000014
        /*0b5c*/ 	.word	0x00000000
        /*0b60*/ 	.short	0x0101
        /*0b62*/ 	.byte	0x3f
	.zero		1


	//   ....[41]....
        /*0b64*/ 	.word	0x0000e310
        /*0b68*/ 	.word	0x00000003
        /*0b6c*/ 	.word	0x00013230
        /*0b70*/ 	.short	0x010a
        /*0b72*/ 	.byte	0x3f
	.zero		1


	//   ....[42]....
        /*0b74*/ 	.word	0x0000e3a0
        /*0b78*/ 	.word	0x00000003
        /*0b7c*/ 	.word	0x00013230
        /*0b80*/ 	.short	0x010a
        /*0b82*/ 	.byte	0x3f
	.zero		1


	//   ....[43]....
        /*0b84*/ 	.word	0x0000e960
        /*0b88*/ 	.word	0x0000000d
        /*0b8c*/ 	.word	0x00013250
        /*0b90*/ 	.short	0x010a
        /*0b92*/ 	.byte	0x3f
	.zero		1


	//   ....[44]....
        /*0b94*/ 	.word	0x0000e9b0
        /*0b98*/ 	.word	0x0000000d
        /*0b9c*/ 	.word	0x00013250
        /*0ba0*/ 	.short	0x010a
        /*0ba2*/ 	.byte	0x3f
	.zero		1


	//   ....[45]....
        /*0ba4*/ 	.word	0x0000fa70
        /*0ba8*/ 	.word	0x00000014
        /*0bac*/ 	.word	0x00000000
        /*0bb0*/ 	.short	0x0101
        /*0bb2*/ 	.byte	0x3f
	.zero		1


	//   ....[46]....
        /*0bb4*/ 	.word	0x000106f0
        /*0bb8*/ 	.word	0x0000000d
        /*0bbc*/ 	.word	0x00000000
        /*0bc0*/ 	.short	0x0101
        /*0bc2*/ 	.byte	0x3f
	.zero		1


	//   ....[47]....
        /*0bc4*/ 	.word	0x00010770
        /*0bc8*/ 	.word	0x0000000d
        /*0bcc*/ 	.word	0x00013250
        /*0bd0*/ 	.short	0x010a
        /*0bd2*/ 	.byte	0x3f
	.zero		1


	//   ....[48]....
        /*0bd4*/ 	.word	0x000107c0
        /*0bd8*/ 	.word	0x0000000d
        /*0bdc*/ 	.word	0x00013250
        /*0be0*/ 	.short	0x010a
        /*0be2*/ 	.byte	0x3f
	.zero		1


	//   ....[49]....
        /*0be4*/ 	.word	0x00011040
        /*0be8*/ 	.word	0x00000000
        /*0bec*/ 	.word	0x00000000
        /*0bf0*/ 	.short	0x0101
        /*0bf2*/ 	.byte	0x3f
	.zero		1


	//   ....[50]....
        /*0bf4*/ 	.word	0x00011fc0
        /*0bf8*/ 	.word	0x00000000
        /*0bfc*/ 	.word	0x00000000
        /*0c00*/ 	.short	0x0101
        /*0c02*/ 	.byte	0x3f
	.zero		1


	//   ....[51]....
        /*0c04*/ 	.word	0x000143c0
        /*0c08*/ 	.word	0x00000005
        /*0c0c*/ 	.word	0x00013220
        /*0c10*/ 	.short	0x010a
        /*0c12*/ 	.byte	0x3f
	.zero		1


	//   ....[52]....
        /*0c14*/ 	.word	0x00014470
        /*0c18*/ 	.word	0x00000008
        /*0c1c*/ 	.word	0x000132a0
        /*0c20*/ 	.short	0x010a
        /*0c22*/ 	.byte	0x3f
	.zero		1


	//   ....[53]....
        /*0c24*/ 	.word	0x000146a0
        /*0c28*/ 	.word	0x00000008
        /*0c2c*/ 	.word	0x000132c0
        /*0c30*/ 	.short	0x010a
        /*0c32*/ 	.byte	0x3f
	.zero		1


	//   ....[54]....
        /*0c34*/ 	.word	0x000149f0
        /*0c38*/ 	.word	0x00000007
        /*0c3c*/ 	.word	0x000132a0
        /*0c40*/ 	.short	0x010a
        /*0c42*/ 	.byte	0x3f
	.zero		1


	//   ....[55]....
        /*0c44*/ 	.word	0x00014c10
        /*0c48*/ 	.word	0x00000007
        /*0c4c*/ 	.word	0x000132c0
        /*0c50*/ 	.short	0x010a
        /*0c52*/ 	.byte	0x3f
	.zero		1


	//   ....[56]....
        /*0c54*/ 	.word	0x00015ac0
        /*0c58*/ 	.word	0x00000005
        /*0c5c*/ 	.word	0x00013280
        /*0c60*/ 	.short	0x010a
        /*0c62*/ 	.byte	0x3f
	.zero		1


	//   ....[57]....
        /*0c64*/ 	.word	0x00015c70
        /*0c68*/ 	.word	0x00000005
        /*0c6c*/ 	.word	0x00013240
        /*0c70*/ 	.short	0x010a
        /*0c72*/ 	.byte	0x3f
	.zero		1


	//   ....[58]....
        /*0c74*/ 	.word	0x00015fb0
        /*0c78*/ 	.word	0x0000001c
        /*0c7c*/ 	.word	0x00013220
        /*0c80*/ 	.short	0x010a
        /*0c82*/ 	.byte	0x3f
	.zero		1


	//   ....[59]....
        /*0c84*/ 	.word	0x00016250
        /*0c88*/ 	.word	0x00000005
        /*0c8c*/ 	.word	0x00013280
        /*0c90*/ 	.short	0x010a
        /*0c92*/ 	.byte	0x3f
	.zero		1


	//   ....[60]....
        /*0c94*/ 	.word	0x00016490
        /*0c98*/ 	.word	0x00000005
        /*0c9c*/ 	.word	0x00013240
        /*0ca0*/ 	.short	0x010a
        /*0ca2*/ 	.byte	0x3f
	.zero		1


	//   ....[61]....
        /*0ca4*/ 	.word	0x00016750
        /*0ca8*/ 	.word	0x0000000d
        /*0cac*/ 	.word	0x00013270
        /*0cb0*/ 	.short	0x010a
        /*0cb2*/ 	.byte	0x3f
	.zero		1


	//   ....[62]....
        /*0cb4*/ 	.word	0x000167d0
        /*0cb8*/ 	.word	0x0000000d
        /*0cbc*/ 	.word	0x00013260
        /*0cc0*/ 	.short	0x010a
        /*0cc2*/ 	.byte	0x3f
	.zero		1


	//   ....[63]....
        /*0cc4*/ 	.word	0x00016bf0
        /*0cc8*/ 	.word	0x0000000d
        /*0ccc*/ 	.word	0x00013250
        /*0cd0*/ 	.short	0x0101
        /*0cd2*/ 	.byte	0x3f
	.zero		1


	//   ....[64]....
        /*0cd4*/ 	.word	0x00016c70
        /*0cd8*/ 	.word	0x00000003
        /*0cdc*/ 	.word	0x00000000
        /*0ce0*/ 	.short	0x0101
        /*0ce2*/ 	.byte	0x3f
	.zero		1


	//   ....[65]....
        /*0ce4*/ 	.word	0x00016e10
        /*0ce8*/ 	.word	0x00000000
        /*0cec*/ 	.word	0x00013270
        /*0cf0*/ 	.short	0x010a
        /*0cf2*/ 	.byte	0x3f
	.zero		1


	//   ....[66]....
        /*0cf4*/ 	.word	0x00016e80
        /*0cf8*/ 	.word	0x00000000
        /*0cfc*/ 	.word	0x00013260
        /*0d00*/ 	.short	0x010a
        /*0d02*/ 	.byte	0x3f
	.zero		1


	//   ....[67]....
        /*0d04*/ 	.word	0x000172b0
        /*0d08*/ 	.word	0x00000000
        /*0d0c*/ 	.word	0x00013250
        /*0d10*/ 	.short	0x0101
        /*0d12*/ 	.byte	0x3f
	.zero		1


	//   ....[68]....
        /*0d14*/ 	.word	0x00017340
        /*0d18*/ 	.word	0x00000002
        /*0d1c*/ 	.word	0x00000000
        /*0d20*/ 	.short	0x0101
        /*0d22*/ 	.byte	0x3f
	.zero		1


	//   ....[69]....
        /*0d24*/ 	.word	0x00018020
        /*0d28*/ 	.word	0x00000009
        /*0d2c*/ 	.word	0x00013220
        /*0d30*/ 	.short	0x010a
        /*0d32*/ 	.byte	0x3f
	.zero		1


	//   ....[70]....
        /*0d34*/ 	.word	0x000181b0
        /*0d38*/ 	.word	0x00000007
        /*0d3c*/ 	.word	0x00000000
        /*0d40*/ 	.short	0x010a
        /*0d42*/ 	.byte	0x3f
	.zero		1


	//   ....[71]....
        /*0d44*/ 	.word	0x00018220
        /*0d48*/ 	.word	0x00000003
        /*0d4c*/ 	.word	0x00000000
        /*0d50*/ 	.short	0x010a
        /*0d52*/ 	.byte	0x3f
	.zero		1


	//   ....[72]....
        /*0d54*/ 	.word	0x00018270
        /*0d58*/ 	.word	0x00000003
        /*0d5c*/ 	.word	0x00013260
        /*0d60*/ 	.short	0x010a
        /*0d62*/ 	.byte	0x3f
	.zero		1


	//   ....[73]....
        /*0d64*/ 	.word	0x000182c0
        /*0d68*/ 	.word	0x00000005
        /*0d6c*/ 	.word	0x00013260
        /*0d70*/ 	.short	0x010a
        /*0d72*/ 	.byte	0x3f
	.zero		1


	//   ....[74]....
        /*0d74*/ 	.word	0x00018300
        /*0d78*/ 	.word	0x00000003
        /*0d7c*/ 	.word	0x00013280
        /*0d80*/ 	.short	0x010a
        /*0d82*/ 	.byte	0x3f
	.zero		1


	//   ....[75]....
        /*0d84*/ 	.word	0x00018320
        /*0d88*/ 	.word	0x00000005
        /*0d8c*/ 	.word	0x00013280
        /*0d90*/ 	.short	0x010a
        /*0d92*/ 	.byte	0x3f
	.zero		1


	//   ....[76]....
        /*0d94*/ 	.word	0x00018380
        /*0d98*/ 	.word	0x0000004b
        /*0d9c*/ 	.word	0x00013290
        /*0da0*/ 	.short	0x010a
        /*0da2*/ 	.byte	0x3f
	.zero		1


	//   ....[77]....
        /*0da4*/ 	.word	0x000183d0
        /*0da8*/ 	.word	0x0000004b
        /*0dac*/ 	.word	0x00013290
        /*0db0*/ 	.short	0x010a
        /*0db2*/ 	.byte	0x3f
	.zero		1


	//   ....[78]....
        /*0db4*/ 	.word	0x00018420
        /*0db8*/ 	.word	0x0000004b
        /*0dbc*/ 	.word	0x00013290
        /*0dc0*/ 	.short	0x010a
        /*0dc2*/ 	.byte	0x3f
	.zero		1


	//   ....[79]....
        /*0dc4*/ 	.word	0x00018470
        /*0dc8*/ 	.word	0x0000004b
        /*0dcc*/ 	.word	0x000132b0
        /*0dd0*/ 	.short	0x010a
        /*0dd2*/ 	.byte	0x3f
	.zero		1


	//   ....[80]....
        /*0dd4*/ 	.word	0x00018730
        /*0dd8*/ 	.word	0x00000010
        /*0ddc*/ 	.word	0x00013200
        /*0de0*/ 	.short	0x010a
        /*0de2*/ 	.byte	0x3f
	.zero		1


	//   ....[81]....
        /*0de4*/ 	.word	0x000189f0
        /*0de8*/ 	.word	0x00000010
        /*0dec*/ 	.word	0x00013200
        /*0df0*/ 	.short	0x010a
        /*0df2*/ 	.byte	0x3f
	.zero		1


	//   ....[82]....
        /*0df4*/ 	.word	0x00018a40
        /*0df8*/ 	.word	0x0000000c
        /*0dfc*/ 	.word	0x00013230
        /*0e00*/ 	.short	0x010a
        /*0e02*/ 	.byte	0x3f
	.zero		1


	//   ....[83]....
        /*0e04*/ 	.word	0x00018a90
        /*0e08*/ 	.word	0x0000000d
        /*0e0c*/ 	.word	0x00013230
        /*0e10*/ 	.short	0x010a
        /*0e12*/ 	.byte	0x3f
	.zero		1


	//   ....[84]....
        /*0e14*/ 	.word	0x00018ae0
        /*0e18*/ 	.word	0x00000014
        /*0e1c*/ 	.word	0x00013250
        /*0e20*/ 	.short	0x010a
        /*0e22*/ 	.byte	0x3f
	.zero		1


	//   ....[85]....
        /*0e24*/ 	.word	0x00018b30
        /*0e28*/ 	.word	0x00000003
        /*0e2c*/ 	.word	0x00013230
        /*0e30*/ 	.short	0x010a
        /*0e32*/ 	.byte	0x3f
	.zero		1


	//   ....[86]....
        /*0e34*/ 	.word	0x00018b80
        /*0e38*/ 	.word	0x0000000d
        /*0e3c*/ 	.word	0x00013250
        /*0e40*/ 	.short	0x010a
        /*0e42*/ 	.byte	0x3f
	.zero		1


	//   ....[87]....
        /*0e44*/ 	.word	0x00018bd0
        /*0e48*/ 	.word	0x0000000d
        /*0e4c*/ 	.word	0x00013250
        /*0e50*/ 	.short	0x010a
        /*0e52*/ 	.byte	0x3f
	.zero		1


	//   ....[88]....
        /*0e54*/ 	.word	0x00018d70
        /*0e58*/ 	.word	0x00000005
        /*0e5c*/ 	.word	0x00013220
        /*0e60*/ 	.short	0x010a
        /*0e62*/ 	.byte	0x3f
	.zero		1


	//   ....[89]....
        /*0e64*/ 	.word	0x00018dc0
        /*0e68*/ 	.word	0x00000008
        /*0e6c*/ 	.word	0x000132a0
        /*0e70*/ 	.short	0x010a
        /*0e72*/ 	.byte	0x3f
	.zero		1


	//   ....[90]....
        /*0e74*/ 	.word	0x00018e10
        /*0e78*/ 	.word	0x00000008
        /*0e7c*/ 	.word	0x000132c0
        /*0e80*/ 	.short	0x010a
        /*0e82*/ 	.byte	0x3f
	.zero		1


	//   ....[91]....
        /*0e84*/ 	.word	0x00018e60
        /*0e88*/ 	.word	0x00000007
        /*0e8c*/ 	.word	0x000132a0
        /*0e90*/ 	.short	0x010a
        /*0e92*/ 	.byte	0x3f
	.zero		1


	//   ....[92]....
        /*0e94*/ 	.word	0x00018eb0
        /*0e98*/ 	.word	0x00000007
        /*0e9c*/ 	.word	0x000132c0
        /*0ea0*/ 	.short	0x010a
        /*0ea2*/ 	.byte	0x3f
	.zero		1


	//   ....[93]....
        /*0ea4*/ 	.word	0x00019050
        /*0ea8*/ 	.word	0x00000005
        /*0eac*/ 	.word	0x00013280
        /*0eb0*/ 	.short	0x010a
        /*0eb2*/ 	.byte	0x3f
	.zero		1


	//   ....[94]....
        /*0eb4*/ 	.word	0x000190a0
        /*0eb8*/ 	.word	0x00000005
        /*0ebc*/ 	.word	0x00013240
        /*0ec0*/ 	.short	0x010a
        /*0ec2*/ 	.byte	0x3f
	.zero		1


	//   ....[95]....
        /*0ec4*/ 	.word	0x000190f0
        /*0ec8*/ 	.word	0x0000001c
        /*0ecc*/ 	.word	0x00013220
        /*0ed0*/ 	.short	0x010a
        /*0ed2*/ 	.byte	0x3f
	.zero		1


	//   ....[96]....
        /*0ed4*/ 	.word	0x00019140
        /*0ed8*/ 	.word	0x00000005
        /*0edc*/ 	.word	0x00013280
        /*0ee0*/ 	.short	0x010a
        /*0ee2*/ 	.byte	0x3f
	.zero		1


	//   ....[97]....
        /*0ee4*/ 	.word	0x00019190
        /*0ee8*/ 	.word	0x00000005
        /*0eec*/ 	.word	0x00013240
        /*0ef0*/ 	.short	0x010a
        /*0ef2*/ 	.byte	0x3f
	.zero		1


	//   ....[98]....
        /*0ef4*/ 	.word	0x000191e0
        /*0ef8*/ 	.word	0x0000000d
        /*0efc*/ 	.word	0x00013270
        /*0f00*/ 	.short	0x010a
        /*0f02*/ 	.byte	0x3f
	.zero		1


	//   ....[99]....
        /*0f04*/ 	.word	0x00019230
        /*0f08*/ 	.word	0x0000000d
        /*0f0c*/ 	.word	0x00013260
        /*0f10*/ 	.short	0x010a
        /*0f12*/ 	.byte	0x3f
	.zero		1


	//   ....[100]....
        /*0f14*/ 	.word	0x00019280
        /*0f18*/ 	.word	0x00000000
        /*0f1c*/ 	.word	0x00013270
        /*0f20*/ 	.short	0x010a
        /*0f22*/ 	.byte	0x3f
	.zero		1


	//   ....[101]....
        /*0f24*/ 	.word	0x000192d0
        /*0f28*/ 	.word	0x00000000
        /*0f2c*/ 	.word	0x00013260
        /*0f30*/ 	.short	0x010a
        /*0f32*/ 	.byte	0x3f
	.zero		1


	//   ....[102]....
        /*0f34*/ 	.word	0x00019c50
        /*0f38*/ 	.word	0x00000009
        /*0f3c*/ 	.word	0x00013220
        /*0f40*/ 	.short	0x010a
        /*0f42*/ 	.byte	0x3f
	.zero		1


	//   ....[103]....
        /*0f44*/ 	.word	0x00019df0
        /*0f48*/ 	.word	0x00000007
        /*0f4c*/ 	.word	0x00000000
        /*0f50*/ 	.short	0x010a
        /*0f52*/ 	.byte	0x3f
	.zero		1


	//   ....[104]....
        /*0f54*/ 	.word	0x00019e40
        /*0f58*/ 	.word	0x00000003
        /*0f5c*/ 	.word	0x00000000
        /*0f60*/ 	.short	0x010a
        /*0f62*/ 	.byte	0x3f
	.zero		1


	//   ....[105]....
        /*0f64*/ 	.word	0x00019e90
        /*0f68*/ 	.word	0x00000003
        /*0f6c*/ 	.word	0x00013260
        /*0f70*/ 	.short	0x010a
        /*0f72*/ 	.byte	0x3f
	.zero		1


	//   ....[106]....
        /*0f74*/ 	.word	0x00019ee0
        /*0f78*/ 	.word	0x00000005
        /*0f7c*/ 	.word	0x00013260
        /*0f80*/ 	.short	0x010a
        /*0f82*/ 	.byte	0x3f
	.zero		1


	//   ....[107]....
        /*0f84*/ 	.word	0x00019f30
        /*0f88*/ 	.word	0x00000003
        /*0f8c*/ 	.word	0x00013280
        /*0f90*/ 	.short	0x010a
        /*0f92*/ 	.byte	0x3f
	.zero		1


	//----- nvinfo : EIATTR_NUM_MBARRIERS
	.align		4
.L_1661:
        /*0f94*/ 	.byte	0x03, 0x38
        /*0f96*/ 	.short	0x0016


	//----- nvinfo : EIATTR_EXIT_INSTR_OFFSETS
	.align		4
        /*0f98*/ 	.byte	0x04, 0x1c
        /*0f9a*/ 	.short	(.L_1663 - .L_1662)


	//   ....[0]....
.L_1662:
        /*0f9c*/ 	.word	0x00018370


	//----- nvinfo : EIATTR_MAX_THREADS
	.align		4
.L_1663:
        /*0fa0*/ 	.byte	0x04, 0x05
        /*0fa2*/ 	.short	(.L_1665 - .L_1664)
.L_1664:
        /*0fa4*/ 	.word	0x00000200
        /*0fa8*/ 	.word	0x00000001
        /*0fac*/ 	.word	0x00000001


	//----- nvinfo : EIATTR_CRS_STACK_SIZE
	.align		4
.L_1665:
        /*0fb0*/ 	.byte	0x04, 0x1e
        /*0fb2*/ 	.short	(.L_1667 - .L_1666)
.L_1666:
        /*0fb4*/ 	.word	0x00000000


	//----- nvinfo : EIATTR_CBANK_PARAM_SIZE
	.align		4
.L_1667:
        /*0fb8*/ 	.byte	0x03, 0x19
        /*0fba*/ 	.short	0x0a70


	//----- nvinfo : EIATTR_PARAM_CBANK
	.align		4
        /*0fbc*/ 	.byte	0x04, 0x0a
        /*0fbe*/ 	.short	(.L_1669 - .L_1668)
	.align		4
.L_1668:
        /*0fc0*/ 	.word	index@(.nv.constant0._ZN7cutlass13device_kernelIN5flash11enable_sm90INS1_16FlashAttnFwdSm90INS1_25CollectiveMainloopFwdSm90ILi2EN4cute5tupleIJNS5_1CILi1EEES8_S8_EEENS6_IJNS7_ILi192EEENS7_ILi160EEENS7_ILi64EEEEEELi64ENS_12float_e4m3_tEfNS_4arch4Sm90ELb1ELb0ELb0ELb1ELb0ELb1ELb0ELb1ELb1ELb0ELb0ELb0EEENS1_21CollectiveEpilogueFwdINS6_IJSA_SC_SB_EEES9_NS_10bfloat16_tESG_Li384ELb1ELb0ELb0ELb1EEENS1_36VarlenDynamicPersistentTileSchedulerILi192ELi160ELi384ELi128ELb0ELb0ELb1ELb1ELb1ELb1EEEEEEEEEvNT_6ParamsE)
        /*0fc4*/ 	.short	0x0210
        /*0fc6*/ 	.short	0x0a70


	//----- nvinfo : EIATTR_SW_WAR
	.align		4
.L_1669:
        /*0fc8*/ 	.byte	0x04, 0x36
        /*0fca*/ 	.short	(.L_1671 - .L_1670)
.L_1670:
        /*0fcc*/ 	.word	0x00000008
.L_1671:


//--------------------- .nv.callgraph             --------------------------
	.section	.nv.callgraph,"",@"SHT_CUDA_CALLGRAPH"
	.align	4
	.sectionentsize	8
	.align		4
        /*0000*/ 	.word	0x00000000
	.align		4
        /*0004*/ 	.word	0xffffffff
	.align		4
        /*0008*/ 	.word	index@(_ZN7cutlass13device_kernelIN5flash11enable_sm90INS1_16FlashAttnFwdSm90INS1_25CollectiveMainloopFwdSm90ILi2EN4cute5tupleIJNS5_1CILi1EEES8_S8_EEENS6_IJNS7_ILi128EEESA_NS7_ILi256EEEEEELi256ENS_12float_e4m3_tEfNS_4arch4Sm90ELb0ELb0ELb0ELb0ELb0ELb0ELb0ELb1ELb1ELb0ELb0ELb0EEENS1_21CollectiveEpilogueFwdINS6_IJSA_SB_SA_EEES9_NS_10bfloat16_tESF_Li256ELb0ELb0ELb0ELb1EEENS1_29StaticPersistentTileSchedulerILb0EEEEEEEEEvNT_6ParamsE)
	.align		4
        /*000c*/ 	.word	index@(__assertfail)
	.align		4
        /*0010*/ 	.word	index@(_ZN7cutlass13device_kernelIN5flash11enable_sm90INS1_16FlashAttnFwdSm90INS1_25CollectiveMainloopFwdSm90ILi2EN4cute5tupleIJNS5_1CILi1EEES8_S8_EEENS6_IJNS7_ILi128EEESA_NS7_ILi256EEEEEELi256ENS_12float_e4m3_tEfNS_4arch4Sm90ELb0ELb0ELb0ELb1ELb0ELb0ELb0ELb1ELb1ELb0ELb0ELb0EEENS1_21CollectiveEpilogueFwdINS6_IJSA_SB_SA_EEES9_NS_10bfloat16_tESF_Li256ELb1ELb0ELb0ELb1EEENS1_36VarlenDynamicPersistentTileSchedulerILi128ELi128ELi256ELi128ELb0ELb0ELb1ELb0ELb1ELb1EEEEEEEEEvNT_6ParamsE)
	.align		4
        /*0014*/ 	.word	index@(__assertfail)
	.align		4
        /*0018*/ 	.word	index@(_ZN7cutlass13device_kernelIN5flash11enable_sm90INS1_16FlashAttnFwdSm90INS1_25CollectiveMainloopFwdSm90ILi2EN4cute5tupleIJNS5_1CILi1EEES8_S8_EEENS6_IJNS7_ILi128EEESA_NS7_ILi256EEEEEELi256ENS_12float_e4m3_tEfNS_4arch4Sm90ELb0ELb0ELb0ELb1ELb0ELb1ELb0ELb1ELb1ELb0ELb0ELb0EEENS1_21CollectiveEpilogueFwdINS6_IJSA_SB_SA_EEES9_NS_10bfloat16_tESF_Li256ELb1ELb0ELb0ELb1EEENS1_36VarlenDynamicPersistentTileSchedulerILi128ELi128ELi256ELi128ELb0ELb0ELb1ELb0ELb1ELb1EEEEEEEEEvNT_6ParamsE)
	.align		4
        /*001c*/ 	.word	index@(__assertfail)
	.align		4
        /*0020*/ 	.word	index@(_ZN7cutlass13device_kernelIN5flash11enable_sm90INS1_16FlashAttnFwdSm90INS1_25CollectiveMainloopFwdSm90ILi2EN4cute5tupleIJNS5_1CILi1EEES8_S8_EEENS6_IJNS7_ILi128EEENS7_ILi64EEENS7_ILi256EEEEEELi256ENS_12float_e4m3_tEfNS_4arch4Sm90ELb0ELb1ELb0ELb0ELb0ELb0ELb0ELb1ELb1ELb0ELb0ELb0EEENS1_21CollectiveEpilogueFwdINS6_IJSA_SC_SB_EEES9_NS_10bfloat16_tESG_Li256ELb0ELb0ELb0ELb1EEENS1_30DynamicPersistentTileSchedulerILi256ELi128ELb0ELb0ELb1EEEEEEEEEvNT_6ParamsE)
	.align		4
        /*0024*/ 	.word	index@(__assertfail)
	.align		4
        /*0028*/ 	.word	index@(_ZN7cutlass13device_kernelIN5flash11enable_sm90INS1_16FlashAttnFwdSm90INS1_25CollectiveMainloopFwdSm90ILi2EN4cute5tupleIJNS5_1CILi1EEES8_S8_EEENS6_IJNS7_ILi128EEENS7_ILi64EEENS7_ILi256EEEEEELi256ENS_12float_e4m3_tEfNS_4arch4Sm90ELb0ELb1ELb0ELb1ELb0ELb0ELb0ELb1ELb1ELb0ELb0ELb0EEENS1_21CollectiveEpilogueFwdINS6_IJSA_SC_SB_EEES9_NS_10bfloat16_tESG_Li256ELb1ELb0ELb0ELb1EEENS1_36VarlenDynamicPersistentTileSchedulerILi128ELi64ELi256ELi128ELb0ELb0ELb1ELb1ELb0ELb1EEEEEEEEEvNT_6ParamsE)
	.align		4
        /*002c*/ 	.word	index@(__assertfail)
	.align		4
        /*0030*/ 	.word	index@(_ZN7cutlass13device_kernelIN5flash11enable_sm90INS1_16FlashAttnFwdSm90INS1_25CollectiveMainloopFwdSm90ILi2EN4cute5tupleIJNS5_1CILi1EEES8_S8_EEENS6_IJNS7_ILi128EEENS7_ILi64EEENS7_ILi256EEEEEELi256ENS_12float_e4m3_tEfNS_4arch4Sm90ELb0ELb1ELb0ELb1ELb0ELb1ELb0ELb1ELb1ELb0ELb0ELb0EEENS1_21CollectiveEpilogueFwdINS6_IJSA_SC_SB_EEES9_NS_10bfloat16_tESG_Li256ELb1ELb0ELb0ELb1EEENS1_36VarlenDynamicPersistentTileSchedulerILi128ELi64ELi256ELi128ELb0ELb0ELb1ELb1ELb0ELb1EEEEEEEEEvNT_6ParamsE)
	.align		4
        /*0034*/ 	.word	index@(__assertfail)
	.align		4
        /*0038*/ 	.word	index@(_ZN7cutlass13device_kernelIN5flash11enable_sm90INS1_16FlashAttnFwdSm90INS1_25CollectiveMainloopFwdSm90ILi2EN4cute5tupleIJNS5_1CILi1EEES8_S8_EEENS6_IJNS7_ILi128EEESA_NS7_ILi256EEEEEELi256ENS_12float_e4m3_tEfNS_4arch4Sm90ELb1ELb0ELb0ELb0ELb0ELb0ELb0ELb1ELb1ELb0ELb0ELb0EEENS1_21CollectiveEpilogueFwdINS6_IJSA_SB_SA_EEES9_NS_10bfloat16_tESF_Li256ELb0ELb0ELb0ELb1EEENS1_30DynamicPersistentTileSchedulerILi256ELi128ELb0ELb0ELb1EEEEEEEEEvNT_6ParamsE)
	.align		4
        /*003c*/ 	.word	index@(__assertfail)
	.align		4
        /*0040*/ 	.word	index@(_ZN7cutlass13device_kernelIN5flash11enable_sm90INS1_16FlashAttnFwdSm90INS1_25CollectiveMainloopFwdSm90ILi2EN4cute5tupleIJNS5_1CILi1EEES8_S8_EEENS6_IJNS7_ILi128EEESA_NS7_ILi256EEEEEELi256ENS_12float_e4m3_tEfNS_4arch4Sm90ELb1ELb0ELb0ELb1ELb0ELb0ELb0ELb1ELb1ELb0ELb0ELb0EEENS1_21CollectiveEpilogueFwdINS6_IJSA_SB_SA_EEES9_NS_10bfloat16_tESF_Li256ELb1ELb0ELb0ELb1EEENS1_36VarlenDynamicPersistentTileSchedulerILi128ELi128ELi256ELi128ELb0ELb0ELb1ELb1ELb1ELb1EEEEEEEEEvNT_6ParamsE)
	.align		4
        /*0044*/ 	.word	index@(__assertfail)
	.align		4
        /*0048*/ 	.word	index@(_ZN7cutlass13device_kernelIN5flash11enable_sm90INS1_16FlashAttnFwdSm90INS1_25CollectiveMainloopFwdSm90ILi2EN4cute5tupleIJNS5_1CILi1EEES8_S8_EEENS6_IJNS7_ILi128EEESA_NS7_ILi256EEEEEELi256ENS_12float_e4m3_tEfNS_4arch4Sm90ELb1ELb0ELb0ELb1ELb0ELb1ELb0ELb1ELb1ELb0ELb0ELb0EEENS1_21CollectiveEpilogueFwdINS6_IJSA_SB_SA_EEES9_NS_10bfloat16_tESF_Li256ELb1ELb0ELb0ELb1EEENS1_36VarlenDynamicPersistentTileSchedulerILi128ELi128ELi256ELi128ELb0ELb0ELb1ELb1ELb1ELb1EEEEEEEEEvNT_6ParamsE)
	.align		4
        /*004c*/ 	.word	index@(__assertfail)
	.align		4
        /*0050*/ 	.word	index@(_ZN7cutlass13device_kernelIN5flash11enable_sm90INS1_16FlashAttnFwdSm90INS1_25CollectiveMainloopFwdSm90ILi2EN4cute5tupleIJNS5_1CILi1EEES8_S8_EEENS6_IJNS7_ILi128EEENS7_ILi160EEENS7_ILi192EEEEEELi192ENS_12float_e4m3_tEfNS_4arch4Sm90ELb0ELb0ELb0ELb0ELb0ELb0ELb0ELb1ELb1ELb0ELb0ELb0EEENS1_21CollectiveEpilogueFwdINS6_IJSA_SC_SB_EEES9_NS_10bfloat16_tESG_Li256ELb0ELb0ELb0ELb1EEENS1_29StaticPersistentTileSchedulerILb0EEEEEEEEEvNT_6ParamsE)
	.align		4
        /*0054*/ 	.word	index@(__assertfail)
	.align		4
        /*0058*/ 	.word	index@(_ZN7cutlass13device_kernelIN5flash11enable_sm90INS1_16FlashAttnFwdSm90INS1_25CollectiveMainloopFwdSm90ILi2EN4cute5tupleIJNS5_1CILi2EEENS7_ILi1EEES9_EEENS6_IJNS7_ILi128EEENS7_ILi160EEENS7_ILi192EEEEEELi192ENS_12float_e4m3_tEfNS_4arch4Sm90ELb0ELb0ELb0ELb0ELb0ELb0ELb0ELb1ELb1ELb0ELb0ELb0EEENS1_21CollectiveEpilogueFwdINS6_IJSB_SD_SC_EEESA_NS_10bfloat16_tESH_Li256ELb0ELb0ELb0ELb1EEENS1_29StaticPersistentTileSchedulerILb0EEEEEEEEEvNT_6ParamsE)
	.align		4
        /*005c*/ 	.word	index@(__assertfail)
	.align		4
        /*0060*/ 	.word	index@(_ZN7cutlass13device_kernelIN5flash11enable_sm90INS1_16FlashAttnFwdSm90INS1_25CollectiveMainloopFwdSm90ILi2EN4cute5tupleIJNS5_1CILi1EEES8_S8_EEENS6_IJNS7_ILi128EEENS7_ILi160EEENS7_ILi192EEEEEELi192ENS_12float_e4m3_tEfNS_4arch4Sm90ELb0ELb0ELb0ELb1ELb0ELb0ELb0ELb1ELb1ELb0ELb0ELb0EEENS1_21CollectiveEpilogueFwdINS6_IJSA_SC_SB_EEES9_NS_10bfloat16_tESG_Li256ELb1ELb0ELb0ELb1EEENS1_36VarlenDynamicPersistentTileSchedulerILi128ELi160ELi256ELi128ELb0ELb0ELb1ELb0ELb1ELb1EEEEEEEEEvNT_6ParamsE)
	.align		4
        /*0064*/ 	.word	index@(__assertfail)
	.align		4
        /*0068*/ 	.word	index@(_ZN7cutlass13device_kernelIN5flash11enable_sm90INS1_16FlashAttnFwdSm90INS1_25CollectiveMainloopFwdSm90ILi2EN4cute5tupleIJNS5_1CILi1EEES8_S8_EEENS6_IJNS7_ILi128EEENS7_ILi160EEENS7_ILi192EEEEEELi192ENS_12float_e4m3_tEfNS_4arch4Sm90ELb0ELb0ELb0ELb1ELb0ELb1ELb0ELb1ELb1ELb0ELb0ELb0EEENS1_21CollectiveEpilogueFwdINS6_IJSA_SC_SB_EEES9_NS_10bfloat16_tESG_Li256ELb1ELb0ELb0ELb1EEENS1_36VarlenDynamicPersistentTileSchedulerILi128ELi160ELi256ELi128ELb0ELb0ELb1ELb0ELb1ELb1EEEEEEEEEvNT_6ParamsE)
	.align		4
        /*006c*/ 	.word	index@(__assertfail)
	.align		4
        /*0070*/ 	.word	index@(_ZN7cutlass13device_kernelIN5flash11enable_sm90INS1_16FlashAttnFwdSm90INS1_25CollectiveMainloopFwdSm90ILi2EN4cute5tupleIJNS5_1CILi1EEES8_S8_EEENS6_IJNS7_ILi128EEENS7_ILi160EEENS7_ILi192EEEEEELi192ENS_12float_e4m3_tEfNS_4arch4Sm90ELb0ELb1ELb0ELb0ELb0ELb0ELb0ELb1ELb1ELb0ELb0ELb0EEENS1_21CollectiveEpilogueFwdINS6_IJSA_SC_SB_EEES9_NS_10bfloat16_tESG_Li256ELb0ELb0ELb0ELb1EEENS1_30DynamicPersistentTileSchedulerILi256ELi128ELb0ELb0ELb1EEEEEEEEEvNT_6ParamsE)
	.align		4
        /*0074*/ 	.word	index@(__assertfail)
	.align		4
        /*0078*/ 	.word	index@(_ZN7cutlass13device_kernelIN5flash11enable_sm90INS1_16FlashAttnFwdSm90INS1_25CollectiveMainloopFwdSm90ILi2EN4cute5tupleIJNS5_1CILi1EEES8_S8_EEENS6_IJNS7_ILi128EEENS7_ILi160EEENS7_ILi192EEEEEELi192ENS_12float_e4m3_tEfNS_4arch4Sm90ELb0ELb1ELb0ELb1ELb0ELb0ELb0ELb1ELb1ELb0ELb0ELb0EEENS1_21CollectiveEpilogueFwdINS6_IJSA_SC_SB_EEES9_NS_10bfloat16_tESG_Li256ELb1ELb0ELb0ELb1EEENS1_36VarlenDynamicPersistentTileSchedulerILi128ELi160ELi256ELi128ELb0ELb0ELb1ELb1ELb0ELb1EEEEEEEEEvNT_6ParamsE)
	.align		4
        /*007c*/ 	.word	index@(__assertfail)
	.align		4
        /*0080*/ 	.word	index@(_ZN7cutlass13device_kernelIN5flash11enable_sm90INS1_16FlashAttnFwdSm90INS1_25CollectiveMainloopFwdSm90ILi2EN4cute5tupleIJNS5_1CILi1EEES8_S8_EEENS6_IJNS7_ILi128EEENS7_ILi160EEENS7_ILi192EEEEEELi192ENS_12float_e4m3_tEfNS_4arch4Sm90ELb0ELb1ELb0ELb1ELb0ELb1ELb0ELb1ELb1ELb0ELb0ELb0EEENS1_21CollectiveEpilogueFwdINS6_IJSA_SC_SB_EEES9_NS_10bfloat16_tESG_Li256ELb1ELb0ELb0ELb1EEENS1_36VarlenDynamicPersistentTileSchedulerILi128ELi160ELi256ELi128ELb0ELb0ELb1ELb1ELb0ELb1EEEEEEEEEvNT_6ParamsE)
	.align		4
        /*0084*/ 	.word	index@(__assertfail)
	.align		4
        /*0088*/ 	.word	index@(_ZN7cutlass13device_kernelIN5flash11enable_sm90INS1_16FlashAttnFwdSm90INS1_25CollectiveMainloopFwdSm90ILi2EN4cute5tupleIJNS5_1CILi1EEES8_S8_EEENS6_IJNS7_ILi128EEENS7_ILi160EEENS7_ILi192EEEEEELi192ENS_12float_e4m3_tEfNS_4arch4Sm90ELb1ELb0ELb0ELb0ELb0ELb0ELb0ELb1ELb1ELb0ELb0ELb0EEENS1_21CollectiveEpilogueFwdINS6_IJSA_SC_SB_EEES9_NS_10bfloat16_tESG_Li256ELb0ELb0ELb0ELb1EEENS1_30DynamicPersistentTileSchedulerILi256ELi128ELb0ELb0ELb1EEEEEEEEEvNT_6ParamsE)
	.align		4
        /*008c*/ 	.word	index@(__assertfail)
	.align		4
        /*0090*/ 	.word	index@(_ZN7cutlass13device_kernelIN5flash11enable_sm90INS1_16FlashAttnFwdSm90INS1_25CollectiveMainloopFwdSm90ILi2EN4cute5tupleIJNS5_1CILi1EEES8_S8_EEENS6_IJNS7_ILi128EEENS7_ILi160EEENS7_ILi192EEEEEELi192ENS_12float_e4m3_tEfNS_4arch4Sm90ELb1ELb0ELb0ELb1ELb0ELb0ELb0ELb1ELb1ELb0ELb0ELb0EEENS1_21CollectiveEpilogueFwdINS6_IJSA_SC_SB_EEES9_NS_10bfloat16_tESG_Li256ELb1ELb0ELb0ELb1EEENS1_36VarlenDynamicPersistentTileSchedulerILi128ELi160ELi256ELi128ELb0ELb0ELb1ELb1ELb1ELb1EEEEEEEEEvNT_6ParamsE)
	.align		4
        /*0094*/ 	.word	index@(__assertfail)
	.align		4
        /*0098*/ 	.word	index@(_ZN7cutlass13device_kernelIN5flash11enable_sm90INS1_16FlashAttnFwdSm90INS1_25CollectiveMainloopFwdSm90ILi2EN4cute5tupleIJNS5_1CILi1EEES8_S8_EEENS6_IJNS7_ILi128EEENS7_ILi160EEENS7_ILi192EEEEEELi192ENS_12float_e4m3_tEfNS_4arch4Sm90ELb1ELb0ELb0ELb1ELb0ELb1ELb0ELb1ELb1ELb0ELb0ELb0EEENS1_21CollectiveEpilogueFwdINS6_IJSA_SC_SB_EEES9_NS_10bfloat16_tESG_Li256ELb1ELb0ELb0ELb1EEENS1_36VarlenDynamicPersistentTileSchedulerILi128ELi160ELi256ELi128ELb0ELb0ELb1ELb1ELb1ELb1EEEEEEEEEvNT_6ParamsE)
	.align		4
        /*009c*/ 	.word	index@(__assertfail)
	.align		4
        /*00a0*/ 	.word	index@(_ZN7cutlass13device_kernelIN5flash11enable_sm90INS1_16FlashAttnFwdSm90INS1_25CollectiveMainloopFwdSm90ILi2EN4cute5tupleIJNS5_1CILi1EEES8_S8_EEENS6_IJNS7_ILi128EEENS7_ILi224EEESA_EEELi128ENS_12float_e4m3_tEfNS_4arch4Sm90ELb0ELb0ELb0ELb0ELb0ELb0ELb0ELb1ELb1ELb0ELb0ELb0EEENS1_21CollectiveEpilogueFwdINS6_IJSA_SA_SB_EEES9_NS_10bfloat16_tESF_Li256ELb0ELb0ELb0ELb1EEENS1_29StaticPersistentTileSchedulerILb0EEEEEEEEEvNT_6ParamsE)
	.align		4
        /*00a4*/ 	.word	index@(__assertfail)
	.align		4
        /*00a8*/ 	.word	index@(_ZN7cutlass13device_kernelIN5flash11enable_sm90INS1_16FlashAttnFwdSm90INS1_25CollectiveMainloopFwdSm90ILi2EN4cute5tupleIJNS5_1CILi1EEES8_S8_EEENS6_IJNS7_ILi128EEENS7_ILi224EEESA_EEELi128ENS_12float_e4m3_tEfNS_4arch4Sm90ELb0ELb0ELb0ELb1ELb0ELb0ELb0ELb1ELb1ELb0ELb0ELb0EEENS1_21CollectiveEpilogueFwdINS6_IJSA_SA_SB_EEES9_NS_10bfloat16_tESF_Li256ELb1ELb0ELb0ELb1EEENS1_36VarlenDynamicPersistentTileSchedulerILi128ELi224ELi256ELi128ELb0ELb0ELb1ELb0ELb1ELb1EEEEEEEEEvNT_6ParamsE)
	.align		4
        /*00ac*/ 	.word	index@(__assertfail)
	.align		4
        /*00b0*/ 	.word	index@(_ZN7cutlass13device_kernelIN5flash11enable_sm90INS1_16FlashAttnFwdSm90INS1_25CollectiveMainloopFwdSm90ILi2EN4cute5tupleIJNS5_1CILi1EEES8_S8_EEENS6_IJNS7_ILi128EEENS7_ILi224EEESA_EEELi128ENS_12float_e4m3_tEfNS_4arch4Sm90ELb0ELb0ELb0ELb1ELb0ELb1ELb0ELb1ELb1ELb0ELb0ELb0EEENS1_21CollectiveEpilogueFwdINS6_IJSA_SA_SB_EEES9_NS_10bfloat16_tESF_Li256ELb1ELb0ELb0ELb1EEENS1_36VarlenDynamicPersistentTileSchedulerILi128ELi224ELi256ELi128ELb0ELb0ELb1ELb0ELb1ELb1EEEEEEEEEvNT_6ParamsE)
	.align		4
        /*00b4*/ 	.word	index@(__assertfail)
	.align		4
        /*00b8*/ 	.word	index@(_ZN7cutlass13device_kernelIN5flash11enable_sm90INS1_16FlashAttnFwdSm90INS1_25CollectiveMainloopFwdSm90ILi2EN4cute5tupleIJNS5_1CILi1EEES8_S8_EEENS6_IJNS7_ILi128EEENS7_ILi224EEESA_EEELi128ENS_12float_e4m3_tEfNS_4arch4Sm90ELb0ELb1ELb0ELb0ELb0ELb0ELb0ELb1ELb1ELb0ELb0ELb0EEENS1_21CollectiveEpilogueFwdINS6_IJSA_SA_SB_EEES9_NS_10bfloat16_tESF_Li256ELb0ELb0ELb0ELb1EEENS1_30DynamicPersistentTileSchedulerILi256ELi128ELb0ELb0ELb1EEEEEEEEEvNT_6ParamsE)
	.align		4
        /*00bc*/ 	.word	index@(__assertfail)
	.align		4
        /*00c0*/ 	.word	index@(_ZN7cutlass13device_kernelIN5flash11enable_sm90INS1_16FlashAttnFwdSm90INS1_25CollectiveMainloopFwdSm90ILi2EN4cute5tupleIJNS5_1CILi1EEES8_S8_EEENS6_IJNS7_ILi128EEENS7_ILi224EEESA_EEELi128ENS_12float_e4m3_tEfNS_4arch4Sm90ELb0ELb1ELb0ELb1ELb0ELb0ELb0ELb1ELb1ELb0ELb0ELb0EEENS1_21CollectiveEpilogueFwdINS6_IJSA_SA_SB_EEES9_NS_10bfloat16_tESF_Li256ELb1ELb0ELb0ELb1EEENS1_36VarlenDynamicPersistentTileSchedulerILi128ELi224ELi256ELi128ELb0ELb0ELb1ELb1ELb0ELb1EEEEEEEEEvNT_6ParamsE)
	.align		4
        /*00c4*/ 	.word	index@(__assertfail)
	.align		4
        /*00c8*/ 	.word	index@(_ZN7cutlass13device_kernelIN5flash11enable_sm90INS1_16FlashAttnFwdSm90INS1_25CollectiveMainloopFwdSm90ILi2EN4cute5tupleIJNS5_1CILi1EEES8_S8_EEENS6_IJNS7_ILi128EEENS7_ILi224EEESA_EEELi128ENS_12float_e4m3_tEfNS_4arch4Sm90ELb0ELb1ELb0ELb1ELb0ELb1ELb0ELb1ELb1ELb0ELb0ELb0EEENS1_21CollectiveEpilogueFwdINS6_IJSA_SA_SB_EEES9_NS_10bfloat16_tESF_Li256ELb1ELb0ELb0ELb1EEENS1_36VarlenDynamicPersistentTileSchedulerILi128ELi224ELi256ELi128ELb0ELb0ELb1ELb1ELb0ELb1EEEEEEEEEvNT_6ParamsE)
	.align		4
        /*00cc*/ 	.word	index@(__assertfail)
	.align		4
        /*00d0*/ 	.word	index@(_ZN7cutlass13device_kernelIN5flash11enable_sm90INS1_16FlashAttnFwdSm90INS1_25CollectiveMainloopFwdSm90ILi2EN4cute5tupleIJNS5_1CILi1EEES8_S8_EEENS6_IJNS7_ILi128EEENS7_ILi224EEESA_EEELi128ENS_12float_e4m3_tEfNS_4arch4Sm90ELb1ELb0ELb0ELb0ELb0ELb0ELb0ELb1ELb1ELb0ELb0ELb0EEENS1_21CollectiveEpilogueFwdINS6_IJSA_SA_SB_EEES9_NS_10bfloat16_tESF_Li256ELb0ELb0ELb0ELb1EEENS1_30DynamicPersistentTileSchedulerILi256ELi128ELb0ELb0ELb1EEEEEEEEEvNT_6ParamsE)
	.align		4
        /*00d4*/ 	.word	index@(__assertfail)
	.align		4
        /*00d8*/ 	.word	index@(_ZN7cutlass13device_kernelIN5flash11enable_sm90INS1_16FlashAttnFwdSm90INS1_25CollectiveMainloopFwdSm90ILi2EN4cute5tupleIJNS5_1CILi1EEES8_S8_EEENS6_IJNS7_ILi128EEENS7_ILi224EEESA_EEELi128ENS_12float_e4m3_tEfNS_4arch4Sm90ELb1ELb0ELb0ELb1ELb0ELb0ELb0ELb1ELb1ELb0ELb0ELb0EEENS1_21CollectiveEpilogueFwdINS6_IJSA_SA_SB_EEES9_NS_10bfloat16_tESF_Li256ELb1ELb0ELb0ELb1EEENS1_36VarlenDynamicPersistentTileSchedulerILi128ELi224ELi256ELi128ELb0ELb0ELb1ELb1ELb1ELb1EEEEEEEEEvNT_6ParamsE)
	.align		4
        /*00dc*/ 	.word	index@(__assertfail)
	.align		4
        /*00e0*/ 	.word	index@(_ZN7cutlass13device_kernelIN5flash11enable_sm90INS1_16FlashAttnFwdSm90INS1_25CollectiveMainloopFwdSm90ILi2EN4cute5tupleIJNS5_1CILi1EEES8_S8_EEENS6_IJNS7_ILi128EEENS7_ILi224EEESA_EEELi128ENS_12float_e4m3_tEfNS_4arch4Sm90ELb1ELb0ELb0ELb1ELb0ELb1ELb0ELb1ELb1ELb0ELb0ELb0EEENS1_21CollectiveEpilogueFwdINS6_IJSA_SA_SB_EEES9_NS_10bfloat16_tESF_Li256ELb1ELb0ELb0ELb1EEENS1_36VarlenDynamicPersistentTileSchedulerILi128ELi224ELi256ELi128ELb0ELb0ELb1ELb1ELb1ELb1EEEEEEEEEvNT_6ParamsE)
	.align		4
        /*00e4*/ 	.word	index@(__assertfail)
	.align		4
        /*00e8*/ 	.word	index@(_ZN7cutlass13device_kernelIN5flash11enable_sm90INS1_16FlashAttnFwdSm90INS1_25CollectiveMainloopFwdSm90ILi2EN4cute5tupleIJNS5_1CILi1EEES8_S8_EEENS6_IJNS7_ILi192EEENS7_ILi128EEENS7_ILi96EEEEEELi96ENS_12float_e4m3_tEfNS_4arch4Sm90ELb0ELb0ELb0ELb0ELb0ELb0ELb0ELb1ELb1ELb0ELb0ELb0EEENS1_21CollectiveEpilogueFwdINS6_IJSA_SC_SB_EEES9_NS_10bfloat16_tESG_Li384ELb0ELb0ELb0ELb1EEENS1_29StaticPersistentTileSchedulerILb0EEEEEEEEEvNT_6ParamsE)
	.align		4
        /*00ec*/ 	.word	index@(__assertfail)
	.align		4
        /*00f0*/ 	.word	index@(_ZN7cutlass13device_kernelIN5flash11enable_sm90INS1_16FlashAttnFwdSm90INS1_25CollectiveMainloopFwdSm90ILi2EN4cute5tupleIJNS5_1CILi1EEES8_S8_EEENS6_IJNS7_ILi192EEENS7_ILi128EEENS7_ILi96EEEEEELi96ENS_12float_e4m3_tEfNS_4arch4Sm90ELb0ELb0ELb0ELb1ELb0ELb0ELb0ELb1ELb1ELb0ELb0ELb0EEENS1_21CollectiveEpilogueFwdINS6_IJSA_SC_SB_EEES9_NS_10bfloat16_tESG_Li384ELb1ELb0ELb0ELb1EEENS1_36VarlenDynamicPersistentTileSchedulerILi192ELi128ELi384ELi128ELb0ELb0ELb1ELb0ELb1ELb1EEEEEEEEEvNT_6ParamsE)
	.align		4
        /*00f4*/ 	.word	index@(__assertfail)
	.align		4
        /*00f8*/ 	.word	index@(_ZN7cutlass13device_kernelIN5flash11enable_sm90INS1_16FlashAttnFwdSm90INS1_25CollectiveMainloopFwdSm90ILi2EN4cute5tupleIJNS5_1CILi1EEES8_S8_EEENS6_IJNS7_ILi192EEENS7_ILi128EEENS7_ILi96EEEEEELi96ENS_12float_e4m3_tEfNS_4arch4Sm90ELb0ELb0ELb0ELb1ELb0ELb1ELb0ELb1ELb1ELb0ELb0ELb0EEENS1_21CollectiveEpilogueFwdINS6_IJSA_SC_SB_EEES9_NS_10bfloat16_tESG_Li384ELb1ELb0ELb0ELb1EEENS1_36VarlenDynamicPersistentTileSchedulerILi192ELi128ELi384ELi128ELb0ELb0ELb1ELb0ELb1ELb1EEEEEEEEEvNT_6ParamsE)
	.align		4
        /*00fc*/ 	.word	index@(__assertfail)
	.align		4
        /*0100*/ 	.word	index@(_ZN7cutlass13device_kernelIN5flash11enable_sm90INS1_16FlashAttnFwdSm90INS1_25CollectiveMainloopFwdSm90ILi2EN4cute5tupleIJNS5_1CILi1EEES8_S8_EEENS6_IJNS7_ILi192EEENS7_ILi128EEENS7_ILi96EEEEEELi96ENS_12float_e4m3_tEfNS_4arch4Sm90ELb0ELb1ELb0ELb0ELb0ELb0ELb0ELb1ELb1ELb0ELb0ELb0EEENS1_21CollectiveEpilogueFwdINS6_IJSA_SC_SB_EEES9_NS_10bfloat16_tESG_Li384ELb0ELb0ELb0ELb1EEENS1_30DynamicPersistentTileSchedulerILi384ELi128ELb0ELb0ELb1EEEEEEEEEvNT_6ParamsE)
	.align		4
        /*0104*/ 	.word	index@(__assertfail)
	.align		4
        /*0108*/ 	.word	index@(_ZN7cutlass13device_kernelIN5flash11enable_sm90INS1_16FlashAttnFwdSm90INS1_25CollectiveMainloopFwdSm90ILi2EN4cute5tupleIJNS5_1CILi1EEES8_S8_EEENS6_IJNS7_ILi192EEENS7_ILi128EEENS7_ILi96EEEEEELi96ENS_12float_e4m3_tEfNS_4arch4Sm90ELb0ELb1ELb0ELb1ELb0ELb0ELb0ELb1ELb1ELb0ELb0ELb0EEENS1_21CollectiveEpilogueFwdINS6_IJSA_SC_SB_EEES9_NS_10bfloat16_tESG_Li384ELb1ELb0ELb0ELb1EEENS1_36VarlenDynamicPersistentTileSchedulerILi192ELi128ELi384ELi128ELb0ELb0ELb1ELb1ELb0ELb1EEEEEEEEEvNT_6ParamsE)
	.align		4
        /*010c*/ 	.word	index@(__assertfail)
	.align		4
        /*0110*/ 	.word	index@(_ZN7cutlass13device_kernelIN5flash11enable_sm90INS1_16FlashAttnFwdSm90INS1_25CollectiveMainloopFwdSm90ILi2EN4cute5tupleIJNS5_1CILi1EEES8_S8_EEENS6_IJNS7_ILi192EEENS7_ILi128EEENS7_ILi96EEEEEELi96ENS_12float_e4m3_tEfNS_4arch4Sm90ELb0ELb1ELb0ELb1ELb0ELb1ELb0ELb1ELb1ELb0ELb0ELb0EEENS1_21CollectiveEpilogueFwdINS6_IJSA_SC_SB_EEES9_NS_10bfloat16_tESG_Li384ELb1ELb0ELb0ELb1EEENS1_36VarlenDynamicPersistentTileSchedulerILi192ELi128ELi384ELi128ELb0ELb0ELb1ELb1ELb0ELb1EEEEEEEEEvNT_6ParamsE)
	.align		4
        /*0114*/ 	.word	index@(__assertfail)
	.align		4
        /*0118*/ 	.word	index@(_ZN7cutlass13device_kernelIN5flash11enable_sm90INS1_16FlashAttnFwdSm90INS1_25CollectiveMainloopFwdSm90ILi2EN4cute5tupleIJNS5_1CILi1EEES8_S8_EEENS6_IJNS7_ILi192EEENS7_ILi128EEENS7_ILi96EEEEEELi96ENS_12float_e4m3_tEfNS_4arch4Sm90ELb1ELb0ELb0ELb0ELb0ELb0ELb0ELb1ELb1ELb0ELb0ELb0EEENS1_21CollectiveEpilogueFwdINS6_IJSA_SC_SB_EEES9_NS_10bfloat16_tESG_Li384ELb0ELb0ELb0ELb1EEENS1_30DynamicPersistentTileSchedulerILi384ELi128ELb0ELb0ELb1EEEEEEEEEvNT_6ParamsE)
	.align		4
        /*011c*/ 	.word	index@(__assertfail)
	.align		4
        /*0120*/ 	.word	index@(_ZN7cutlass13device_kernelIN5flash11enable_sm90INS1_16FlashAttnFwdSm90INS1_25CollectiveMainloopFwdSm90ILi2EN4cute5tupleIJNS5_1CILi1EEES8_S8_EEENS6_IJNS7_ILi192EEENS7_ILi128EEENS7_ILi96EEEEEELi96ENS_12float_e4m3_tEfNS_4arch4Sm90ELb1ELb0ELb0ELb1ELb0ELb0ELb0ELb1ELb1ELb0ELb0ELb0EEENS1_21CollectiveEpilogueFwdINS6_IJSA_SC_SB_EEES9_NS_10bfloat16_tESG_Li384ELb1ELb0ELb0ELb1EEENS1_36VarlenDynamicPersistentTileSchedulerILi192ELi128ELi384ELi128ELb0ELb0ELb1ELb1ELb1ELb1EEEEEEEEEvNT_6ParamsE)
	.align		4
        /*0124*/ 	.word	index@(__assertfail)
	.align		4
        /*0128*/ 	.word	index@(_ZN7cutlass13device_kernelIN5flash11enable_sm90INS1_16FlashAttnFwdSm90INS1_25CollectiveMainloopFwdSm90ILi2EN4cute5tupleIJNS5_1CILi1EEES8_S8_EEENS6_IJNS7_ILi192EEENS7_ILi128EEENS7_ILi96EEEEEELi96ENS_12float_e4m3_tEfNS_4arch4Sm90ELb1ELb0ELb0ELb1ELb0ELb1ELb0ELb1ELb1ELb0ELb0ELb0EEENS1_21CollectiveEpilogueFwdINS6_IJSA_SC_SB_EEES9_NS_10bfloat16_tESG_Li384ELb1ELb0ELb0ELb1EEENS1_36VarlenDynamicPersistentTileSchedulerILi192ELi128ELi384ELi128ELb0ELb0ELb1ELb1ELb1ELb1EEEEEEEEEvNT_6ParamsE)
	.align		4
        /*012c*/ 	.word	index@(__assertfail)
	.align		4
        /*0130*/ 	.word	index@(_ZN7cutlass13device_kernelIN5flash11enable_sm90INS1_16FlashAttnFwdSm90INS1_25CollectiveMainloopFwdSm90ILi2EN4cute5tupleIJNS5_1CILi1EEES8_S8_EEENS6_IJNS7_ILi192EEENS7_ILi160EEENS7_ILi64EEEEEELi64ENS_12float_e4m3_tEfNS_4arch4Sm90ELb0ELb0ELb0ELb0ELb0ELb0ELb0ELb1ELb1ELb0ELb0ELb0EEENS1_21CollectiveEpilogueFwdINS6_IJSA_SC_SB_EEES9_NS_10bfloat16_tESG_Li384ELb0ELb0ELb0ELb1EEENS1_29StaticPersistentTileSchedulerILb0EEEEEEEEEvNT_6ParamsE)
	.align		4
        /*0134*/ 	.word	index@(__assertfail)
	.align		4
        /*0138*/ 	.word	index@(_ZN7cutlass13device_kernelIN5flash11enable_sm90INS1_16FlashAttnFwdSm90INS1_25CollectiveMainloopFwdSm90ILi2EN4cute5tupleIJNS5_1CILi1EEES8_S8_EEENS6_IJNS7_ILi192EEENS7_ILi160EEENS7_ILi64EEEEEELi64ENS_12float_e4m3_tEfNS_4arch4Sm90ELb0ELb0ELb0ELb1ELb0ELb0ELb0ELb1ELb1ELb0ELb0ELb0EEENS1_21CollectiveEpilogueFwdINS6_IJSA_SC_SB_EEES9_NS_10bfloat16_tESG_Li384ELb1ELb0ELb0ELb1EEENS1_36VarlenDynamicPersistentTileSchedulerILi192ELi160ELi384ELi128ELb0ELb0ELb1ELb0ELb1ELb1EEEEEEEEEvNT_6ParamsE)
	.align		4
        /*013c*/ 	.word	index@(__assertfail)
	.align		4
        /*0140*/ 	.word	index@(_ZN7cutlass13device_kernelIN5flash11enable_sm90INS1_16FlashAttnFwdSm90INS1_25CollectiveMainloopFwdSm90ILi2EN4cute5tupleIJNS5_1CILi1EEES8_S8_EEENS6_IJNS7_ILi192EEENS7_ILi160EEENS7_ILi64EEEEEELi64ENS_12float_e4m3_tEfNS_4arch4Sm90ELb0ELb0ELb0ELb1ELb0ELb1ELb0ELb1ELb1ELb0ELb0ELb0EEENS1_21CollectiveEpilogueFwdINS6_IJSA_SC_SB_EEES9_NS_10bfloat16_tESG_Li384ELb1ELb0ELb0ELb1EEENS1_36VarlenDynamicPersistentTileSchedulerILi192ELi160ELi384ELi128ELb0ELb0ELb1ELb0ELb1ELb1EEEEEEEEEvNT_6ParamsE)
	.align		4
        /*0144*/ 	.word	index@(__assertfail)
	.align		4
        /*0148*/ 	.word	index@(_ZN7cutlass13device_kernelIN5flash11enable_sm90INS1_16FlashAttnFwdSm90INS1_25CollectiveMainloopFwdSm90ILi2EN4cute5tupleIJNS5_1CILi1EEES8_S8_EEENS6_IJNS7_ILi192EEENS7_ILi160EEENS7_ILi64EEEEEELi64ENS_12float_e4m3_tEfNS_4arch4Sm90ELb0ELb1ELb0ELb0ELb0ELb0ELb0ELb1ELb1ELb0ELb0ELb0EEENS1_21CollectiveEpilogueFwdINS6_IJSA_SC_SB_EEES9_NS_10bfloat16_tESG_Li384ELb0ELb0ELb0ELb1EEENS1_30DynamicPersistentTileSchedulerILi384ELi128ELb0ELb0ELb1EEEEEEEEEvNT_6ParamsE)
	.align		4
        /*014c*/ 	.word	index@(__assertfail)
	.align		4
        /*0150*/ 	.word	index@(_ZN7cutlass13device_kernelIN5flash11enable_sm90INS1_16FlashAttnFwdSm90INS1_25CollectiveMainloopFwdSm90ILi2EN4cute5tupleIJNS5_1CILi1EEES8_S8_EEENS6_IJNS7_ILi192EEENS7_ILi160EEENS7_ILi64EEEEEELi64ENS_12float_e4m3_tEfNS_4arch4Sm90ELb0ELb1ELb0ELb1ELb0ELb0ELb0ELb1ELb1ELb0ELb0ELb0EEENS1_21CollectiveEpilogueFwdINS6_IJSA_SC_SB_EEES9_NS_10bfloat16_tESG_Li384ELb1ELb0ELb0ELb1EEENS1_36VarlenDynamicPersistentTileSchedulerILi192ELi160ELi384ELi128ELb0ELb0ELb1ELb1ELb0ELb1EEEEEEEEEvNT_6ParamsE)
	.align		4
        /*0154*/ 	.word	index@(__assertfail)
	.align		4
        /*0158*/ 	.word	index@(_ZN7cutlass13device_kernelIN5flash11enable_sm90INS1_16FlashAttnFwdSm90INS1_25CollectiveMainloopFwdSm90ILi2EN4cute5tupleIJNS5_1CILi1EEES8_S8_EEENS6_IJNS7_ILi192EEENS7_ILi160EEENS7_ILi64EEEEEELi64ENS_12float_e4m3_tEfNS_4arch4Sm90ELb0ELb1ELb0ELb1ELb0ELb1ELb0ELb1ELb1ELb0ELb0ELb0EEENS1_21CollectiveEpilogueFwdINS6_IJSA_SC_SB_EEES9_NS_10bfloat16_tESG_Li384ELb1ELb0ELb0ELb1EEENS1_36VarlenDynamicPersistentTileSchedulerILi192ELi160ELi384ELi128ELb0ELb0ELb1ELb1ELb0ELb1EEEEEEEEEvNT_6ParamsE)
	.align		4
        /*015c*/ 	.word	index@(__assertfail)
	.align		4
        /*0160*/ 	.word	index@(_ZN7cutlass13device_kernelIN5flash11enable_sm90INS1_16FlashAttnFwdSm90INS1_25CollectiveMainloopFwdSm90ILi2EN4cute5tupleIJNS5_1CILi1EEES8_S8_EEENS6_IJNS7_ILi192EEENS7_ILi160EEENS7_ILi64EEEEEELi64ENS_12float_e4m3_tEfNS_4arch4Sm90ELb1ELb0ELb0ELb0ELb0ELb0ELb0ELb1ELb1ELb0ELb0ELb0EEENS1_21CollectiveEpilogueFwdINS6_IJSA_SC_SB_EEES9_NS_10bfloat16_tESG_Li384ELb0ELb0ELb0ELb1EEENS1_30DynamicPersistentTileSchedulerILi384ELi128ELb0ELb0ELb1EEEEEEEEEvNT_6ParamsE)
	.align		4
        /*0164*/ 	.word	index@(__assertfail)
	.align		4
        /*0168*/ 	.word	index@(_ZN7cutlass13device_kernelIN5flash11enable_sm90INS1_16FlashAttnFwdSm90INS1_25CollectiveMainloopFwdSm90ILi2EN4cute5tupleIJNS5_1CILi1EEES8_S8_EEENS6_IJNS7_ILi192EEENS7_ILi160EEENS7_ILi64EEEEEELi64ENS_12float_e4m3_tEfNS_4arch4Sm90ELb1ELb0ELb0ELb1ELb0ELb0ELb0ELb1ELb1ELb0ELb0ELb0EEENS1_21CollectiveEpilogueFwdINS6_IJSA_SC_SB_EEES9_NS_10bfloat16_tESG_Li384ELb1ELb0ELb0ELb1EEENS1_36VarlenDynamicPersistentTileSchedulerILi192ELi160ELi384ELi128ELb0ELb0ELb1ELb1ELb1ELb1EEEEEEEEEvNT_6ParamsE)
	.align		4
        /*016c*/ 	.word	index@(__assertfail)
	.align		4
        /*0170*/ 	.word	index@(_ZN7cutlass13device_kernelIN5flash11enable_sm90INS1_16FlashAttnFwdSm90INS1_25CollectiveMainloopFwdSm90ILi2EN4cute5tupleIJNS5_1CILi1EEES8_S8_EEENS6_IJNS7_ILi192EEENS7_ILi160EEENS7_ILi64EEEEEELi64ENS_12float_e4m3_tEfNS_4arch4Sm90ELb1ELb0ELb0ELb1ELb0ELb1ELb0ELb1ELb1ELb0ELb0ELb0EEENS1_21CollectiveEpilogueFwdINS6_IJSA_SC_SB_EEES9_NS_10bfloat16_tESG_Li384ELb1ELb0ELb0ELb1EEENS1_36VarlenDynamicPersistentTileSchedulerILi192ELi160ELi384ELi128ELb0ELb0ELb1ELb1ELb1ELb1EEEEEEEEEvNT_6ParamsE)
	.align		4
        /*0174*/ 	.word	index@(__assertfail)
	.align		4
        /*0178*/ 	.word	0x00000000
	.align		4
        /*017c*/ 	.word	0xfffffffe
	.align		4
        /*0180*/ 	.word	0x00000000
	.align		4
        /*0184*/ 	.word	0xfffffffd
	.align		4
        /*0188*/ 	.word	0x00000000
	.align		4
        /*018c*/ 	.word	0xfffffffc


//--------------------- .nv.constant4             --------------------------
	.section	.nv.constant4,"a",@progbits
	.align	8
	.align		8
.nv.constant4:
        /*0000*/ 	.dword	__assertfail
	.align		8
        /*0008*/ 	.dword	__unnamed_1
	.align		8
        /*0010*/ 	.dword	__unnamed_2
	.align		8
        /*0018*/ 	.dword	__unnamed_3
	.align		8
        /*0020*/ 	.dword	__unnamed_4
	.align		8
        /*0028*/ 	.dword	__unnamed_5
	.align		8
        /*0030*/ 	.dword	__unnamed_6
	.align		8
        /*0038*/ 	.dword	_ZZN5flash28permute_output_fp8_VcolmajorIN4cute6TensorINS1_11ArrayEngineIN7cutlass10bfloat16_tELm32EEENS1_6LayoutINS1_5tupleIJNS8_IJNS1_1CILi2EEESA_NS9_ILi8EEEEEENS9_ILi1EEESD_EEENS8_IJNS8_IJSD_SA_NS9_ILi4EEEEEENS9_ILi0EEESH_EEEEEEEEEvRT_E9upper_map
	.align		8
        /*0040*/ 	.dword	__unnamed_7
	.align		8
        /*0048*/ 	.dword	__unnamed_8
	.align		8
        /*0050*/ 	.dword	__unnamed_9
	.align		8
        /*0058*/ 	.dword	__unnamed_10
	.align		8
        /*0060*/ 	.dword	__unnamed_11
	.align		8
        /*0068*/ 	.dword	__unnamed_12
	.align		8
        /*0070*/ 	.dword	_ZZN5flash28permute_output_fp8_VcolmajorIN4cute6TensorINS1_11ArrayEngineIN7cutlass10bfloat16_tELm48EEENS1_6LayoutINS1_5tupleIJNS8_IJNS1_1CILi2EEESA_NS9_ILi12EEEEEENS9_ILi1EEESD_EEENS8_IJNS8_IJSD_SA_NS9_ILi4EEEEEENS9_ILi0EEESH_EEEEEEEEEvRT_E9upper_map
	.align		8
        /*0078*/ 	.dword	__unnamed_13
	.align		8
        /*0080*/ 	.dword	__unnamed_14
	.align		8
        /*0088*/ 	.dword	__unnamed_15
	.align		8
        /*0090*/ 	.dword	__unnamed_16
	.align		8
        /*0098*/ 	.dword	__unnamed_17
	.align		8
        /*00a0*/ 	.dword	__unnamed_18
	.align		8
        /*00a8*/ 	.dword	_ZZN5flash28permute_output_fp8_VcolmajorIN4cute6TensorINS1_11ArrayEngineIN7cutlass10bfloat16_tELm64EEENS1_6LayoutINS1_5tupleIJNS8_IJNS1_1CILi2EEESA_NS9_ILi16EEEEEENS9_ILi1EEESD_EEENS8_IJNS8_IJSD_SA_NS9_ILi4EEEEEENS9_ILi0EEESH_EEEEEEEEEvRT_E9upper_map
	.align		8
        /*00b0*/ 	.dword	__unnamed_19
	.align		8
        /*00b8*/ 	.dword	__unnamed_20
	.align		8
        /*00c0*/ 	.dword	__unnamed_21
	.align		8
        /*00c8*/ 	.dword	__unnamed_22
	.align		8
        /*00d0*/ 	.dword	__unnamed_23
	.align		8
        /*00d8*/ 	.dword	__unnamed_24
	.align		8
        /*00e0*/ 	.dword	_ZZN5flash28permute_output_fp8_VcolmajorIN4cute6TensorINS1_11ArrayEngineIN7cutlass10bfloat16_tELm96EEENS1_6LayoutINS1_5tupleIJNS8_IJNS1_1CILi2EEESA_NS9_ILi24EEEEEENS9_ILi1EEESD_EEENS8_IJNS8_IJSD_SA_NS9_ILi4EEEEEENS9_ILi0EEESH_EEEEEEEEEvRT_E9upper_map
	.align		8
        /*00e8*/ 	.dword	__unnamed_25
	.align		8
        /*00f0*/ 	.dword	__unnamed_26
	.align		8
        /*00f8*/ 	.dword	__unnamed_27
	.align		8
        /*0100*/ 	.dword	__unnamed_28
	.align		8
        /*0108*/ 	.dword	__unnamed_29
	.align		8
        /*0110*/ 	.dword	_ZZN5flash28permute_output_fp8_VcolmajorIN4cute6TensorINS1_11ArrayEngineIN7cutlass10bfloat16_tELm128EEENS1_6LayoutINS1_5tupleIJNS8_IJNS1_1CILi2EEESA_NS9_ILi32EEEEEENS9_ILi1EEESD_EEENS8_IJNS8_IJSD_SA_NS9_ILi4EEEEEENS9_ILi0EEESH_EEEEEEEEEvRT_E9upper_map
	.align		8
        /*0118*/ 	.dword	__unnamed_30
	.align		8
        /*0120*/ 	.dword	__unnamed_31
	.align		8
        /*0128*/ 	.dword	__unnamed_32
	.align		8
        /*0130*/ 	.dword	__unnamed_33
	.align		8
        /*0138*/ 	.dword	__unnamed_34
	.align		8
        /*0140*/ 	.dword	_ZN66_INTERNAL_5675badc_30_flash_fwd_hdimall_e4m3_sm90_cu_9949e2e8_53974cuda3std3__45__cpo5beginE
	.align		8
        /*0148*/ 	.dword	_ZN66_INTERNAL_5675badc_30_flash_fwd_hdimall_e4m3_sm90_cu_9949e2e8_53974cuda3std3__45__cpo3endE
	.align		8
        /*0150*/ 	.dword	_ZN66_INTERNAL_5675badc_30_flash_fwd_hdimall_e4m3_sm90_cu_9949e2e8_53974cuda3std3__45__cpo6cbeginE
	.align		8
        /*0158*/ 	.dword	_ZN66_INTERNAL_5675badc_30_flash_fwd_hdimall_e4m3_sm90_cu_9949e2e8_53974cuda3std3__45__cpo4cendE
	.align		8
        /*0160*/ 	.dword	_ZN66_INTERNAL_5675badc_30_flash_fwd_hdimall_e4m3_sm90_cu_9949e2e8_53974cuda3std3__468_GLOBAL__N__5675badc_30_flash_fwd_hdimall_e4m3_sm90_cu_9949e2e8_53976ignoreE
	.align		8
        /*0168*/ 	.dword	_ZN66_INTERNAL_5675badc_30_flash_fwd_hdimall_e4m3_sm90_cu_9949e2e8_53974cuda3std3__419piecewise_constructE
	.align		8
        /*0170*/ 	.dword	_ZN66_INTERNAL_5675badc_30_flash_fwd_hdimall_e4m3_sm90_cu_9949e2e8_53974cuda3std3__48in_placeE
	.align		8
        /*0178*/ 	.dword	_ZN66_INTERNAL_5675badc_30_flash_fwd_hdimall_e4m3_sm90_cu_9949e2e8_53974cuda3std6ranges3__45__cpo4swapE
	.align		8
        /*0180*/ 	.dword	_ZN66_INTERNAL_5675badc_30_flash_fwd_hdimall_e4m3_sm90_cu_9949e2e8_53974cuda3std6ranges3__45__cpo9iter_moveE
	.align		8
        /*0188*/ 	.dword	_ZN66_INTERNAL_5675badc_30_flash_fwd_hdimall_e4m3_sm90_cu_9949e2e8_53974cute7productE
	.align		8
        /*0190*/ 	.dword	_ZN66_INTERNAL_5675badc_30_flash_fwd_hdimall_e4m3_sm90_cu_9949e2e8_53974cute1_E
	.align		8
        /*0198*/ 	.dword	$str$25
	.align		8
        /*01a0*/ 	.dword	$str$26


//--------------------- .text._ZN7cutlass13device_kernelIN5flash11enable_sm90INS1_16FlashAttnFwdSm90INS1_25CollectiveMainloopFwdSm90ILi2EN4cute5tupleIJNS5_1CILi1EEES8_S8_EEENS6_IJNS7_ILi128EEESA_NS7_ILi256EEEEEELi256ENS_12float_e4m3_tEfNS_4arch4Sm90ELb0ELb0ELb0ELb0ELb0ELb0ELb0ELb1ELb1ELb0ELb0ELb0EEENS1_21CollectiveEpilogueFwdINS6_IJSA_SB_SA_EEES9_NS_10bfloat16_tESF_Li256ELb0ELb0ELb0ELb1EEENS1_29StaticPersistentTileSchedulerILb0EEEEEEEEEvNT_6ParamsE --------------------------
	.section	.text._ZN7cutlass13device_kernelIN5flash11enable_sm90INS1_16FlashAttnFwdSm90INS1_25CollectiveMainloopFwdSm90ILi2EN4cute5tupleIJNS5_1CILi1EEES8_S8_EEENS6_IJNS7_ILi128EEESA_NS7_ILi256EEEEEELi256ENS_12float_e4m3_tEfNS_4arch4Sm90ELb0ELb0ELb0ELb0ELb0ELb0ELb0ELb1ELb1ELb0ELb0ELb0EEENS1_21CollectiveEpilogueFwdINS6_IJSA_SB_SA_EEES9_NS_10bfloat16_tESF_Li256ELb0ELb0ELb0ELb1EEENS1_29StaticPersistentTileSchedulerILb0EEEEEEEEEvNT_6ParamsE,"ax",@progbits
	.align	128
.text._ZN7cutlass13device_kernelIN5flash11enable_sm90INS1_16FlashAttnFwdSm90INS1_25CollectiveMainloopFwdSm90ILi2EN4cute5tupleIJNS5_1CILi1EEES8_S8_EEENS6_IJNS7_ILi128EEESA_NS7_ILi256EEEEEELi256ENS_12float_e4m3_tEfNS_4arch4Sm90ELb0ELb0ELb0ELb0ELb0ELb0ELb0ELb1ELb1ELb0ELb0ELb0EEENS1_21CollectiveEpilogueFwdINS6_IJSA_SB_SA_EEES9_NS_10bfloat16_tESF_Li256ELb0ELb0ELb0ELb1EEENS1_29StaticPersistentTileSchedulerILb0EEEEEEEEEvNT_6ParamsE:
        .type           _ZN7cutlass13device_kernelIN5flash11enable_sm90INS1_16FlashAttnFwdSm90INS1_25CollectiveMainloopFwdSm90ILi2EN4cute5tupleIJNS5_1CILi1EEES8_S8_EEENS6_IJNS7_ILi128EEESA_NS7_ILi256EEEEEELi256ENS_12float_e4m3_tEfNS_4arch4Sm90ELb0ELb0ELb0ELb0ELb0ELb0ELb0ELb1ELb1ELb0ELb0ELb0EEENS1_21CollectiveEpilogueFwdINS6_IJSA_SB_SA_EEES9_NS_10bfloat16_tESF_Li256ELb0ELb0ELb0ELb1EEENS1_29StaticPersistentTileSchedulerILb0EEEEEEEEEvNT_6ParamsE,@function
        .size           _ZN7cutlass13device_kernelIN5flash11enable_sm90INS1_16FlashAttnFwdSm90INS1_25CollectiveMainloopFwdSm90ILi2EN4cute5tupleIJNS5_1CILi1EEES8_S8_EEENS6_IJNS7_ILi128EEESA_NS7_ILi256EEEEEELi256ENS_12float_e4m3_tEfNS_4arch4Sm90ELb0ELb0ELb0ELb0ELb0ELb0ELb0ELb1ELb1ELb0ELb0ELb0EEENS1_21CollectiveEpilogueFwdINS6_IJSA_SB_SA_EEES9_NS_10bfloat16_tESF_Li256ELb0ELb0ELb0ELb1EEENS1_29StaticPersistentTileSchedulerILb0EEEEEEEEEvNT_6ParamsE,(.L_x_12350 - _ZN7cutlass13device_kernelIN5flash11enable_sm90INS1_16FlashAttnFwdSm90INS1_25CollectiveMainloopFwdSm90ILi2EN4cute5tupleIJNS5_1CILi1EEES8_S8_EEENS6_IJNS7_ILi128EEESA_NS7_ILi256EEEEEELi256ENS_12float_e4m3_tEfNS_4arch4Sm90ELb0ELb0ELb0ELb0ELb0ELb0ELb0ELb1ELb1ELb0ELb0ELb0EEENS1_21CollectiveEpilogueFwdINS6_IJSA_SB_SA_EEES9_NS_10bfloat16_tESF_Li256ELb0ELb0ELb0ELb1EEENS1_29StaticPersistentTileSchedulerILb0EEEEEEEEEvNT_6ParamsE)
        .other          _ZN7cutlass13device_kernelIN5flash11enable_sm90INS1_16FlashAttnFwdSm90INS1_25CollectiveMainloopFwdSm90ILi2EN4cute5tupleIJNS5_1CILi1EEES8_S8_EEENS6_IJNS7_ILi128EEESA_NS7_ILi256EEEEEELi256ENS_12float_e4m3_tEfNS_4arch4Sm90ELb0ELb0ELb0ELb0ELb0ELb0ELb0ELb1ELb1ELb0ELb0ELb0EEENS1_21CollectiveEpilogueFwdINS6_IJSA_SB_SA_EEES9_NS_10bfloat16_tESF_Li256ELb0ELb0ELb0ELb1EEENS1_29StaticPersistentTileSchedulerILb0EEEEEEEEEvNT_6ParamsE,@"STO_CUDA_ENTRY STV_DEFAULT"
_ZN7cutlass13device_kernelIN5flash11enable_sm90INS1_16FlashAttnFwdSm90INS1_25CollectiveMainloopFwdSm90ILi2EN4cute5tupleIJNS5_1CILi1EEES8_S8_EEENS6_IJNS7_ILi128EEESA_NS7_ILi256EEEEEELi256ENS_12float_e4m3_tEfNS_4arch4Sm90ELb0ELb0ELb0ELb0ELb0ELb0ELb0ELb1ELb1ELb0ELb0ELb0EEENS1_21CollectiveEpilogueFwdINS6_IJSA_SB_SA_EEES9_NS_10bfloat16_tESF_Li256ELb0ELb0ELb0ELb1EEENS1_29StaticPersistentTileSchedulerILb0EEEEEEEEEvNT_6ParamsE:
[----:B------:R-:W1:Y:S02]  /*0000*/  LDC R1, c[0x0][0x28] ;  /* 0x00000a00ff017b82 */ /* 0x000e640000000800 */
[----:B-1----:R-:W-:Y:S01]  /*0010*/  VIADD R1, R1, 0xffffffd0 ;  /* 0xffffffd001017836 */ /* 0x002fe20000000000 */
[----:B------:R-:W1:Y:S01]  /*0020*/  S2R R3, SR_TID.X ;  /* 0x0000000000037919 */ /* 0x000e620000002100 */
[----:B------:R-:W-:Y:S01]  /*0030*/  ELECT P0, URZ, PT ;  /* 0x00000000003f782f */ /* 0x000fe20003800000 */
[----:B------:R-:W-:Y:S01]  /*0040*/  BSSY B0, `(.L_x_0) ;  /* 0x0000014000007945 */ /* 0x000fe20003800000 */
[--C-:B-1----:R-:W-:Y:S02]  /*0050*/  SHF.R.U32.HI R0, RZ, 0x5, R3.reuse ;  /* 0x00000005ff007819 */ /* 0x102fe40000011603 */
[----:B------:R-:W-:-:S03]  /*0060*/  SHF.R.U32.HI R18, RZ, 0x7, R3 ;  /* 0x00000007ff127819 */ /* 0x000fc60000011603 */
[----:B------:R-:W1:Y:S02]  /*0070*/  SHFL.IDX PT, R2, R0, RZ, 0x1f ;  /* 0x00001fff00027589 */ /* 0x000e6400000e0000 */
[----:B-1----:R-:W-:-:S13]  /*0080*/  ISETP.EQ.AND P0, PT, R2, RZ, P0 ;  /* 0x000000ff0200720c */ /* 0x002fda0000702270 */
[----:B------:R-:W-:Y:S05]  /*0090*/  @!P0 BRA `(.L_x_1) ;  /* 0x0000000000388947 */ /* 0x000fea0003800000 */
[----:B------:R-:W-:Y:S02]  /*00a0*/  ULDC.64 UR4, c[0x0][0x198] ;  /* 0x0000660000047ab9 */ /* 0x000fe40000000a00 */
[----:B------:R-:W-:Y:S02]  /*00b0*/  UIADD3 UR6, UP0, UR4, 0x270, URZ ;  /* 0x0000027004067890 */ /* 0x000fe4000ff1e03f */
[----:B------:R-:W-:Y:S02]  /*00c0*/  UIADD3 UR8, UP1, UR4, 0x370, URZ ;  /* 0x0000037004087890 */ /* 0x000fe4000ff3e03f */
[----:B------:R-:W-:Y:S02]  /*00d0*/  UIADD3 UR10, UP2, UR4, 0x470, URZ ;  /* 0x00000470040a7890 */ /* 0x000fe4000ff5e03f */
[----:B------:R-:W-:Y:S02]  /*00e0*/  UIADD3 UR4, UP3, UR4, 0x9f0, URZ ;  /* 0x000009f004047890 */ /* 0x000fe4000ff7e03f */
[----:B------:R-:W-:-:S02]  /*00f0*/  UIADD3.X UR7, URZ, UR5, URZ, UP0, !UPT ;  /* 0x000000053f077290 */ /* 0x000fc400087fe43f */
[----:B------:R-:W-:Y:S02]  /*0100*/  UIADD3.X UR9, URZ, UR5, URZ, UP1, !UPT ;  /* 0x000000053f097290 */ /* 0x000fe40008ffe43f */
[----:B------:R-:W-:Y:S02]  /*0110*/  UIADD3.X UR11, URZ, UR5, URZ, UP2, !UPT ;  /* 0x000000053f0b7290 */ /* 0x000fe400097fe43f */
[----:B------:R-:W-:-:S03]  /*0120*/  UIADD3.X UR5, URZ, UR5, URZ, UP3, !UPT ;  /* 0x000000053f057290 */ /* 0x000fc60009ffe43f */
[----:B------:R1:W-:Y:S02]  /*0130*/  UTMACCTL.PF [UR6] ;  /* 0x00000000060079b9 */ /* 0x0003e40008040000 */
[----:B------:R1:W-:Y:S02]  /*0140*/  UTMACCTL.PF [UR8] ;  /* 0x00000000080079b9 */ /* 0x0003e40008040000 */
[----:B------:R1:W-:Y:S02]  /*0150*/  UTMACCTL.PF [UR10] ;  /* 0x000000000a0079b9 */ /* 0x0003e40008040000 */
[----:B------:R1:W-:Y:S02]  /*0160*/  UTMACCTL.PF [UR4] ;  /* 0x00000000040079b9 */ /* 0x0003e40008040000 */
[----:B-1----:R-:W-:Y:S01]  /*0170*/  NOP ;  /* 0x0000000000007918 */ /* 0x002fe20000000000 */
.L_x_1:
[----:B------:R-:W-:Y:S05]  /*0180*/  BSYNC B0 ;  /* 0x0000000000007941 */ /* 0x000fea0003800000 */
.L_x_0:
[----:B------:R-:W-:Y:S01]  /*0190*/  VOTEU.ANY UP0, P0 ;  /* 0x00000000003f7886 */ /* 0x000fe20000000100 */
[----:B------:R-:W1:Y:S01]  /*01a0*/  SHFL.IDX PT, R3, R18, RZ, 0x1f ;  /* 0x00001fff12037589 */ /* 0x000e6200000e0000 */
[----:B------:R-:W-:Y:S01]  /*01b0*/  UMOV UR4, 0x1 ;  /* 0x0000000100047882 */ /* 0x000fe20000000000 */
[----:B------:R-:W-:Y:S01]  /*01c0*/  VOTEU.ANY UP1, P0 ;  /* 0x00000000003f7886 */ /* 0x000fe20000020100 */
[----:B------:R-:W-:Y:S01]  /*01d0*/  VOTEU.ANY UP2, P0 ;  /* 0x00000000003f7886 */ /* 0x000fe20000040100 */
[----:B------:R-:W2:Y:S01]  /*01e0*/  @UP0 S2UR UR7, SR_CgaCtaId ;  /* 0x00000000000709c3 */ /* 0x000ea20000008800 */
[----:B------:R-:W3:Y:S01]  /*01f0*/  SHFL.IDX PT, R2, R0, RZ, 0x1f ;  /* 0x00001fff00027589 */ /* 0x000ee200000e0000 */
[----:B------:R-:W-:Y:S01]  /*0200*/  @UP0 UMOV UR6, 0x400 ;  /* 0x0000040000060882 */ /* 0x000fe20000000000 */
[----:B------:R-:W-:-:S04]  /*0210*/  @UP0 UIADD3 UR4, -UR4, 0x100000, URZ ;  /* 0x0010000004040890 */ /* 0x000fc8000fffe13f */
[----:B------:R-:W-:Y:S02]  /*0220*/  @UP0 USHF.L.U32 UR5, UR4, 0xb, URZ ;  /* 0x0000000b04050899 */ /* 0x000fe4000800063f */
[----:B------:R-:W-:Y:S01]  /*0230*/  @UP0 USHF.L.U32 UR4, UR4, 0x1, URZ ;  /* 0x0000000104040899 */ /* 0x000fe2000800063f */
[----:B-1----:R-:W-:Y:S01]  /*0240*/  R2UR UR8, R3 ;  /* 0x00000000030872ca */ /* 0x002fe200000e0000 */
[----:B--2---:R-:W-:Y:S01]  /*0250*/  @UP0 ULEA UR6, UR7, UR6, 0x18 ;  /* 0x0000000607060291 */ /* 0x004fe2000f8ec03f */
[----:B---3--:R-:W-:-:S11]  /*0260*/  ISETP.NE.AND P1, PT, R2, RZ, PT ;  /* 0x000000ff0200720c */ /* 0x008fd60003f25270 */
[----:B------:R-:W-:Y:S01]  /*0270*/  UISETP.NE.AND UP0, UPT, UR8, URZ, UPT ;  /* 0x0000003f0800728c */ /* 0x000fe2000bf05270 */
[----:B------:R-:W1:Y:S02]  /*0280*/  FENCE.VIEW.ASYNC.S ;  /* 0x00000000000073c6 */ /* 0x000e640000000000 */
[----:B-1----:R1:W2:Y:S01]  /*0290*/  @UP1 SYNCS.EXCH.64 URZ, [UR6+0x38800], UR4 ;  /* 0x03880004063f15b2 */ /* 0x0022a20008000100 */
[----:B------:R1:W3:Y:S01]  /*02a0*/  @UP2 SYNCS.EXCH.64 URZ, [UR6+0x38820], UR4 ;  /* 0x03882004063f25b2 */ /* 0x0002e20008000100 */
[----:B------:R-:W-:Y:S06]  /*02b0*/  @P1 BRA `(.L_x_2) ;  /* 0x0000000000481947 */ /* 0x000fec0003800000 */
[----:B-1----:R-:W1:Y:S01]  /*02c0*/  S2UR UR5, SR_CgaCtaId ;  /* 0x00000000000579c3 */ /* 0x002e620000008800 */
[----:B------:R-:W-:Y:S01]  /*02d0*/  UMOV UR4, 0x400 ;  /* 0x0000040000047882 */ /* 0x000fe20000000000 */
[----:B------:R-:W-:Y:S01]  /*02e0*/  UMOV UR6, 0x1 ;  /* 0x0000000100067882 */ /* 0x000fe20000000000 */
[----:B------:R-:W-:Y:S01]  /*02f0*/  UMOV UR9, 0x2 ;  /* 0x0000000200097882 */ /* 0x000fe20000000000 */
[----:B------:R-:W-:-:S04]  /*0300*/  UIADD3 UR6, -UR6, 0x100000, URZ ;  /* 0x0010000006067890 */ /* 0x000fc8000fffe13f */
[----:B------:R-:W-:Y:S02]  /*0310*/  USHF.L.U32 UR7, UR6, 0xb, URZ ;  /* 0x0000000b06077899 */ /* 0x000fe4000800063f */
[----:B------:R-:W-:Y:S01]  /*0320*/  USHF.L.U32 UR6, UR6, 0x1, URZ ;  /* 0x0000000106067899 */ /* 0x000fe2000800063f */
[----:B------:R-:W-:Y:S01]  /*0330*/  ELECT P0, URZ, PT ;  /* 0x00000000003f782f */ /* 0x000fe20003800000 */
[----:B-1----:R-:W-:Y:S02]  /*0340*/  ULEA UR8, UR5, UR4, 0x18 ;  /* 0x0000000405087291 */ /* 0x002fe4000f8ec03f */
[----:B------:R-:W-:-:S04]  /*0350*/  UIADD3 UR4, -UR9, 0x100000, URZ ;  /* 0x0010000009047890 */ /* 0x000fc8000fffe13f */
[----:B------:R-:W-:Y:S02]  /*0360*/  USHF.L.U32 UR5, UR4, 0xb, URZ ;  /* 0x0000000b04057899 */ /* 0x000fe4000800063f */
[----:B------:R-:W-:Y:S01]  /*0370*/  USHF.L.U32 UR4, UR4, 0x1, URZ ;  /* 0x0000000104047899 */ /* 0x000fe2000800063f */
[----:B------:R-:W1:Y:S03]  /*0380*/  FENCE.VIEW.ASYNC.S ;  /* 0x00000000000073c6 */ /* 0x000e660000000000 */
[----:B-1----:R4:W1:Y:S08]  /*0390*/  SYNCS.EXCH.64 URZ, [UR8+0x38830], UR6 ;  /* 0x03883006083f75b2 */ /* 0x0028700008000100 */
[----:B------:R4:W1:Y:S01]  /*03a0*/  SYNCS.EXCH.64 URZ, [UR8+0x38840], UR4 ;  /* 0x03884004083f75b2 */ /* 0x0008620008000100 */
[----:B------:R4:W1:Y:S01]  /*03b0*/  SYNCS.EXCH.64 URZ, [UR8+0x38838], UR6 ;  /* 0x03883806083f75b2 */ /* 0x0008620008000100 */
[----:B------:R4:W1:Y:S02]  /*03c0*/  SYNCS.EXCH.64 URZ, [UR8+0x38848], UR4 ;  /* 0x03884804083f75b2 */ /* 0x0008640008000100 */
[----:B----4-:R-:W-:Y:S01]  /*03d0*/  NOP ;  /* 0x0000000000007918 */ /* 0x010fe20000000000 */
.L_x_2:
[----:B------:R-:W4:Y:S01]  /*03e0*/  SHFL.IDX PT, R2, R0, RZ, 0x1f ;  /* 0x00001fff00027589 */ /* 0x000f2200000e0000 */
[----:B------:R-:W-:Y:S01]  /*03f0*/  NOP ;  /* 0x0000000000007918 */ /* 0x000fe20000000000 */
[----:B----4-:R-:W-:-:S13]  /*0400*/  ISETP.NE.AND P0, PT, R2, RZ, PT ;  /* 0x000000ff0200720c */ /* 0x010fda0003f05270 */
[----:B------:R-:W-:Y:S05]  /*0410*/  @P0 BRA `(.L_x_3) ;  /* 0x0000000000480947 */ /* 0x000fea0003800000 */
[----:B-1----:R-:W1:Y:S01]  /*0420*/  S2UR UR5, SR_CgaCtaId ;  /* 0x00000000000579c3 */ /* 0x002e620000008800 */
[----:B------:R-:W-:Y:S01]  /*0430*/  UMOV UR4, 0x400 ;  /* 0x0000040000047882 */ /* 0x000fe20000000000 */
[----:B------:R-:W-:Y:S01]  /*0440*/  UMOV UR6, 0x80 ;  /* 0x0000008000067882 */ /* 0x000fe20000000000 */
[----:B------:R-:W-:Y:S01]  /*0450*/  UMOV UR7, 0x100 ;  /* 0x0000010000077882 */ /* 0x000fe20000000000 */
[----:B------:R-:W-:Y:S01]  /*0460*/  ELECT P0, URZ, PT ;  /* 0x00000000003f782f */ /* 0x000fe20003800000 */
[----:B-1----:R-:W-:Y:S02]  /*0470*/  ULEA UR8, UR5, UR4, 0x18 ;  /* 0x0000000405087291 */ /* 0x002fe4000f8ec03f */
[----:B------:R-:W-:-:S04]  /*0480*/  UIADD3 UR4, -UR6, 0x100000, URZ ;  /* 0x0010000006047890 */ /* 0x000fc8000fffe13f */
[----:B------:R-:W-:Y:S02]  /*0490*/  USHF.L.U32 UR5, UR4, 0xb, URZ ;  /* 0x0000000b04057899 */ /* 0x000fe4000800063f */
[----:B------:R-:W-:Y:S02]  /*04a0*/  USHF.L.U32 UR4, UR4, 0x1, URZ ;  /* 0x0000000104047899 */ /* 0x000fe4000800063f */
        /* <DEDUP_REMOVED lines=9> */
.L_x_3:
[----:B------:R-:W4:Y:S01]  /*0540*/  SHFL.IDX PT, R2, R0, RZ, 0x1f ;  /* 0x00001fff00027589 */ /* 0x000f2200000e0000 */
[----:B------:R-:W-:Y:S01]  /*0550*/  NOP ;  /* 0x0000000000007918 */ /* 0x000fe20000000000 */
[----:B----4-:R-:W-:-:S13]  /*0560*/  ISETP.NE.AND P0, PT, R2, RZ, PT ;  /* 0x000000ff0200720c */ /* 0x010fda0003f05270 */
[----:B------:R-:W-:Y:S05]  /*0570*/  @P0 BRA `(.L_x_4) ;  /* 0x0000000000380947 */ /* 0x000fea0003800000 */
[----:B-1----:R-:W1:Y:S01]  /*0580*/  S2UR UR5, SR_CgaCtaId ;  /* 0x00000000000579c3 */ /* 0x002e620000008800 */
[----:B------:R-:W-:Y:S01]  /*0590*/  UMOV UR4, 0x400 ;  /* 0x0000040000047882 */ /* 0x000fe20000000000 */
[----:B------:R-:W-:Y:S01]  /*05a0*/  UMOV UR7, 0x1 ;  /* 0x0000000100077882 */ /* 0x000fe20000000000 */
[----:B------:R-:W-:Y:S01]  /*05b0*/  ELECT P0, URZ, PT ;  /* 0x00000000003f782f */ /* 0x000fe20003800000 */
[----:B-1----:R-:W-:Y:S02]  /*05c0*/  ULEA UR6, UR5, UR4, 0x18 ;  /* 0x0000000405067291 */ /* 0x002fe4000f8ec03f */
[----:B------:R-:W-:-:S04]  /*05d0*/  UIADD3 UR4, -UR7, 0x100000, URZ ;  /* 0x0010000007047890 */ /* 0x000fc8000fffe13f */
[----:B------:R-:W-:Y:S02]  /*05e0*/  USHF.L.U32 UR5, UR4, 0xb, URZ ;  /* 0x0000000b04057899 */ /* 0x000fe4000800063f */
[----:B------:R-:W-:Y:S01]  /*05f0*/  USHF.L.U32 UR4, UR4, 0x1, URZ ;  /* 0x0000000104047899 */ /* 0x000fe2000800063f */
[----:B------:R-:W1:Y:S11]  /*0600*/  FENCE.VIEW.ASYNC.S ;  /* 0x00000000000073c6 */ /* 0x000e760000000000 */
[----:B-1----:R4:W1:Y:S01]  /*0610*/  SYNCS.EXCH.64 URZ, [UR6+0x38870], UR4 ;  /* 0x03887004063f75b2 */ /* 0x0028620008000100 */
[----:B------:R4:W1:Y:S01]  /*0620*/  SYNCS.EXCH.64 URZ, [UR6+0x38880], UR4 ;  /* 0x03888004063f75b2 */ /* 0x0008620008000100 */
[----:B------:R4:W1:Y:S01]  /*0630*/  SYNCS.EXCH.64 URZ, [UR6+0x38878], UR4 ;  /* 0x03887804063f75b2 */ /* 0x0008620008000100 */
[----:B------:R4:W1:Y:S02]  /*0640*/  SYNCS.EXCH.64 URZ, [UR6+0x38888], UR4 ;  /* 0x03888804063f75b2 */ /* 0x0008640008000100 */
[----:B----4-:R-:W-:Y:S01]  /*0650*/  NOP ;  /* 0x0000000000007918 */ /* 0x010fe20000000000 */
.L_x_4:
        /* <DEDUP_REMOVED lines=22> */
.L_x_5:
        /* <DEDUP_REMOVED lines=22> */
.L_x_6:
[----:B------:R-:W-:Y:S01]  /*0920*/  PLOP3.LUT P0, PT, PT, PT, UP0, 0x80, 0x0 ;  /* 0x000000000000781c */ /* 0x000fe20003f0f008 */
[----:B------:R-:W-:Y:S01]  /*0930*/  UMOV UR46, 0x1 ;  /* 0x00000001002e7882 */ /* 0x000fe20000000000 */
[----:B------:R-:W-:Y:S01]  /*0940*/  NOP ;  /* 0x0000000000007918 */ /* 0x000fe20000000000 */
[----:B------:R-:W-:Y:S01]  /*0950*/  USEL UR46, UR46, 0x2, !UP0 ;  /* 0x000000022e2e7887 */ /* 0x000fe2000c000000 */
[----:B------:R-:W-:Y:S01]  /*0960*/  ULDC.64 UR50, c[0x0][0x208] ;  /* 0x0000820000327ab9 */ /* 0x000fe20000000a00 */
[----:B-123--:R-:W-:Y:S08]  /*0970*/  BAR.SYNC.DEFER_BLOCKING 0x0 ;  /* 0x0000000000007b1d */ /* 0x00eff00000010000 */
[----:B------:R-:W-:Y:S05]  /*0980*/  @!P0 BRA `(.L_x_7) ;  /* 0x00000084000c8947 */ /* 0x000fea0003800000 */
.L_x_8:
[----:B------:R-:W-:-:S08]  /*0990*/  NOP ;  /* 0x0000000000007918 */ /* 0x000fd00000000000 */
[----:B------:R-:W1:Y:S02]  /*09a0*/  USETMAXREG.TRY_ALLOC.CTAPOOL UP0, 0xf0 ;  /* 0x000000f0000079c8 */ /* 0x000e640008000600 */
[----:B-1----:R-:W-:-:S13]  /*09b0*/  PLOP3.LUT P0, PT, PT, PT, UP0, 0x80, 0x0 ;  /* 0x000000000000781c */ /* 0x002fda0003f0f008 */
[----:B------:R-:W-:Y:S05]  /*09c0*/  @!P0 BRA `(.L_x_8) ;  /* 0xfffffffc00f08947 */ /* 0x000fea000383ffff */
[----:B------:R-:W1:Y:S01]  /*09d0*/  S2R R2, SR_TID.X ;  /* 0x0000000000027919 */ /* 0x000e620000002100 */
[----:B------:R-:W2:Y:S08]  /*09e0*/  S2UR UR48, SR_CTAID.X ;  /* 0x00000000003079c3 */ /* 0x000eb00000002500 */
[----:B------:R-:W-:Y:S06]  /*09f0*/  BAR.ARV 0x8, 0x120 ;  /* 0x0204800000007b1d */ /* 0x000fec0000002000 */
[----:B-1----:R-:W-:-:S04]  /*0a00*/  LOP3.LUT R0, R2, 0xffffff80, RZ, 0xc0, !PT ;  /* 0xffffff8002007812 */ /* 0x002fc800078ec0ff */
[----:B------:R-:W-:Y:S02]  /*0a10*/  ISETP.NE.AND P0, PT, R0, 0x80, PT ;  /* 0x000000800000780c */ /* 0x000fe40003f05270 */
[----:B------:R-:W2:Y:S11]  /*0a20*/  LDC R0, c[0x0][0xda4] ;  /* 0x00036900ff007b82 */ /* 0x000eb60000000800 */
[----:B------:R-:W-:Y:S06]  /*0a30*/  @!P0 BAR.ARV 0x9, 0x100 ;  /* 0x0244000000008b1d */ /* 0x000fec0000002000 */
[----:B--2---:R-:W-:-:S13]  /*0a40*/  ISETP.LE.AND P0, PT, R0, UR48, PT ;  /* 0x0000003000007c0c */ /* 0x004fda000bf03270 */
[----:B------:R-:W-:Y:S05]  /*0a50*/  @P0 EXIT ;  /* 0x000000000000094d */ /* 0x000fea0003800000 */
[----:B------:R-:W-:Y:S01]  /*0a60*/  VIADD R0, R2, 0xffffff80 ;  /* 0xffffff8002007836 */ /* 0x000fe20000000000 */
[----:B------:R-:W1:Y:S01]  /*0a70*/  S2UR UR37, SR_CgaCtaId ;  /* 0x00000000002579c3 */ /* 0x000e620000008800 */
[----:B------:R-:W-:Y:S01]  /*0a80*/  UMOV UR38, 0x400 ;  /* 0x0000040000267882 */ /* 0x000fe20000000000 */
[----:B------:R-:W-:Y:S01]  /*0a90*/  IMAD.MOV.U32 R232, RZ, RZ, -0x2 ;  /* 0xfffffffeffe87424 */ /* 0x000fe200078e00ff */
[----:B------:R-:W-:Y:S01]  /*0aa0*/  ULOP3.LUT UR47, UR46, 0x1, URZ, 0xfc, !UPT ;  /* 0x000000012e2f7892 */ /* 0x000fe2000f8efc3f */
[----:B------:R-:W-:Y:S01]  /*0ab0*/  SHF.R.S32.HI R3, RZ, 0x1f, R0 ;  /* 0x0000001fff037819 */ /* 0x000fe20000011400 */
[----:B------:R-:W-:Y:S01]  /*0ac0*/  ULDC.64 UR54, c[0x0][0x198] ;  /* 0x0000660000367ab9 */ /* 0x000fe20000000a00 */
[----:B------:R-:W-:Y:S01]  /*0ad0*/  UMOV UR39, URZ ;  /* 0x0000003f00277c82 */ /* 0x000fe20008000000 */
[----:B------:R-:W-:Y:S01]  /*0ae0*/  UMOV UR36, URZ ;  /* 0x0000003f00247c82 */ /* 0x000fe20008000000 */
[CC--:B------:R-:W-:Y:S01]  /*0af0*/  LEA.HI R4, R3.reuse, R0.reuse, RZ, 0x7 ;  /* 0x0000000003047211 */ /* 0x0c0fe200078f38ff */
[----:B------:R-:W2:Y:S01]  /*0b00*/  S2UR UR6, SR_SWINHI ;  /* 0x00000000000679c3 */ /* 0x000ea20000002f00 */
[----:B------:R-:W-:Y:S01]  /*0b10*/  LEA.HI R7, R3, R0, RZ, 0x4 ;  /* 0x0000000003077211 */ /* 0x000fe200078f20ff */
[----:B------:R-:W-:Y:S01]  /*0b20*/  UMOV UR52, URZ ;  /* 0x0000003f00347c82 */ /* 0x000fe20008000000 */
[----:B------:R-:W-:-:S02]  /*0b30*/  LOP3.LUT R5, R4, 0xffffff80, RZ, 0xc0, !PT ;  /* 0xffffff8004057812 */ /* 0x000fc400078ec0ff */
[----:B------:R-:W-:Y:S02]  /*0b40*/  SHF.R.S32.HI R8, RZ, 0x4, R7 ;  /* 0x00000004ff087819 */ /* 0x000fe40000011407 */
[----:B------:R-:W-:Y:S01]  /*0b50*/  LEA.HI R22, R3, R0, RZ, 0x5 ;  /* 0x0000000003167211 */ /* 0x000fe200078f28ff */
[C---:B------:R-:W-:Y:S01]  /*0b60*/  IMAD.IADD R2, R0.reuse, 0x1, -R5 ;  /* 0x0000000100027824 */ /* 0x040fe200078e0a05 */
[C---:B------:R-:W-:Y:S02]  /*0b70*/  LEA.HI R3, R7.reuse, R8, RZ, 0x1 ;  /* 0x0000000807037211 */ /* 0x040fe400078f08ff */
[----:B------:R-:W-:Y:S02]  /*0b80*/  LOP3.LUT R7, R7, 0x3fffff0, RZ, 0xc0, !PT ;  /* 0x03fffff007077812 */ /* 0x000fe400078ec0ff */
[----:B------:R-:W-:Y:S02]  /*0b90*/  SHF.R.S32.HI R5, RZ, 0x1f, R2 ;  /* 0x0000001fff057819 */ /* 0x000fe40000011402 */
[----:B------:R-:W-:Y:S01]  /*0ba0*/  LOP3.LUT R3, R3, 0x1ffffffe, RZ, 0xc0, !PT ;  /* 0x1ffffffe03037812 */ /* 0x000fe200078ec0ff */
[----:B------:R-:W-:Y:S01]  /*0bb0*/  IMAD.IADD R7, R0, 0x1, -R7 ;  /* 0x0000000100077824 */ /* 0x000fe200078e0a07 */
[----:B------:R-:W-:Y:S01]  /*0bc0*/  LEA.HI R6, R5, R2, RZ, 0x2 ;  /* 0x0000000205067211 */ /* 0x000fe200078f10ff */
[----:B-1----:R-:W-:Y:S01]  /*0bd0*/  ULEA UR38, UR37, UR38, 0x18 ;  /* 0x0000002625267291 */ /* 0x002fe2000f8ec03f */
[----:B------:R-:W-:Y:S01]  /*0be0*/  SHF.R.S32.HI R22, RZ, 0x5, R22 ;  /* 0x00000005ff167819 */ /* 0x000fe20000011416 */
[----:B------:R-:W-:Y:S01]  /*0bf0*/  IMAD.IADD R3, R8, 0x1, -R3 ;  /* 0x0000000108037824 */ /* 0x000fe200078e0a03 */
[----:B------:R-:W-:-:S02]  /*0c00*/  SHF.R.S32.HI R9, RZ, 0x2, R6 ;  /* 0x00000002ff097819 */ /* 0x000fc40000011406 */
[----:B------:R-:W-:Y:S01]  /*0c10*/  SHF.R.S32.HI R10, RZ, 0x1f, R6 ;  /* 0x0000001fff0a7819 */ /* 0x000fe20000011406 */
[----:B------:R-:W-:Y:S01]  /*0c20*/  IMAD R0, R22, 0x10, R7 ;  /* 0x0000001016007824 */ /* 0x000fe200078e0207 */
[----:B------:R-:W-:Y:S01]  /*0c30*/  SHF.R.S32.HI R19, RZ, 0x7, R4 ;  /* 0x00000007ff137819 */ /* 0x000fe20000011404 */
[----:B------:R-:W-:Y:S01]  /*0c40*/  UMOV UR4, UR38 ;  /* 0x0000002600047c82 */ /* 0x000fe20008000000 */
[----:B--2---:R-:W-:Y:S01]  /*0c50*/  UMOV UR5, UR6 ;  /* 0x0000000600057c82 */ /* 0x004fe20008000000 */
[----:B------:R-:W-:Y:S01]  /*0c60*/  LEA.HI R10, R10, R9, RZ, 0x3 ;  /* 0x000000090a0a7211 */ /* 0x000fe200078f18ff */
[----:B------:R-:W-:Y:S01]  /*0c70*/  IMAD R7, R0, 0x8, R3 ;  /* 0x0000000800077824 */ /* 0x000fe200078e0203 */
[----:B------:R-:W-:Y:S01]  /*0c80*/  LEA.HI R4, R4, R19, RZ, 0x1 ;  /* 0x0000001304047211 */ /* 0x000fe200078f08ff */
[----:B------:R-:W-:Y:S01]  /*0c90*/  IMAD.U32 R16, RZ, RZ, UR4 ;  /* 0x00000004ff107e24 */ /* 0x000fe2000f8e00ff */
[----:B------:R-:W-:Y:S01]  /*0ca0*/  LOP3.LUT R10, R10, 0xfffffff8, RZ, 0xc0, !PT ;  /* 0xfffffff80a0a7812 */ /* 0x000fe200078ec0ff */
[----:B------:R-:W-:Y:S01]  /*0cb0*/  IMAD.U32 R17, RZ, RZ, UR5 ;  /* 0x00000005ff117e24 */ /* 0x000fe2000f8e00ff */
[----:B------:R-:W-:-:S02]  /*0cc0*/  LEA.HI R5, R5, R2, RZ, 0x5 ;  /* 0x0000000205057211 */ /* 0x000fc400078f28ff */
[----:B------:R-:W-:Y:S01]  /*0cd0*/  LOP3.LUT R3, R6, 0x7ffffffc, RZ, 0xc0, !PT ;  /* 0x7ffffffc06037812 */ /* 0x000fe200078ec0ff */
[----:B------:R-:W-:Y:S01]  /*0ce0*/  IMAD.IADD R9, R9, 0x1, -R10 ;  /* 0x0000000109097824 */ /* 0x000fe200078e0a0a */
[----:B------:R-:W-:Y:S02]  /*0cf0*/  LOP3.LUT R4, R4, 0x3fffffe, RZ, 0xc0, !PT ;  /* 0x03fffffe04047812 */ /* 0x000fe400078ec0ff */
[----:B------:R-:W-:Y:S01]  /*0d00*/  SHF.R.S32.HI R0, RZ, 0x5, R5 ;  /* 0x00000005ff007819 */ /* 0x000fe20000011405 */
[----:B------:R-:W-:Y:S02]  /*0d10*/  IMAD.IADD R3, R2, 0x1, -R3 ;  /* 0x0000000102037824 */ /* 0x000fe400078e0a03 */
[----:B------:R-:W-:Y:S02]  /*0d20*/  IMAD.SHL.U32 R5, R7, 0x8, RZ ;  /* 0x0000000807057824 */ /* 0x000fe400078e00ff */
[----:B------:R-:W-:Y:S02]  /*0d30*/  IMAD R9, R0, 0x10, R9 ;  /* 0x0000001000097824 */ /* 0x000fe400078e0209 */
[----:B------:R-:W-:-:S02]  /*0d40*/  IMAD.IADD R4, R19, 0x1, -R4 ;  /* 0x0000000113047824 */ /* 0x000fc400078e0a04 */
[----:B------:R-:W-:Y:S02]  /*0d50*/  IMAD R232, R3, R232, 0x80 ;  /* 0x0000008003e87424 */ /* 0x000fe400078e02e8 */
[----:B------:R-:W-:-:S04]  /*0d60*/  IMAD.WIDE R16, R5, 0x2, R16 ;  /* 0x0000000205107825 */ /* 0x000fc800078e0210 */
[----:B------:R-:W-:-:S07]  /*0d70*/  IMAD R23, R4, 0x40, R9 ;  /* 0x0000004004177824 */ /* 0x000fce00078e0209 */
.L_x_33:
[----:B------:R-:W-:Y:S01]  /*0d80*/  ULDC UR4, c[0x0][0xda8] ;  /* 0x00036a0000047ab9 */ /* 0x000fe20000000800 */
[----:B------:R-:W-:Y:S01]  /*0d90*/  ULDC UR43, c[0x0][0xdb4] ;  /* 0x00036d00002b7ab9 */ /* 0x000fe20000000800 */
[----:B------:R-:W-:Y:S01]  /*0da0*/  UISETP.NE.AND UP1, UPT, UR4, 0x1, UPT ;  /* 0x000000010400788c */ /* 0x000fe2000bf25270 */
[----:B------:R-:W-:Y:S01]  /*0db0*/  IMAD.MOV.U32 R3, RZ, RZ, 0x3f800000 ;  /* 0x3f800000ff037424 */ /* 0x000fe200078e00ff */
[----:B------:R-:W-:Y:S01]  /*0dc0*/  UISETP.NE.AND UP2, UPT, UR43, 0x1, UPT ;  /* 0x000000012b00788c */ /* 0x000fe2000bf45270 */
[----:B------:R-:W-:Y:S01]  /*0dd0*/  IMAD.MOV.U32 R0, RZ, RZ, 0x3f800000 ;  /* 0x3f800000ff007424 */ /* 0x000fe200078e00ff */
[----:B------:R-:W-:Y:S01]  /*0de0*/  ULDC.64 UR4, c[0x0][0x990] ;  /* 0x0002640000047ab9 */ /* 0x000fe20000000a00 */
[----:B------:R-:W-:Y:S01]  /*0df0*/  UMOV UR45, UR48 ;  /* 0x00000030002d7c82 */ /* 0x000fe20008000000 */
[----:B------:R-:W-:Y:S01]  /*0e00*/  UISETP.NE.U32.AND UP0, UPT, UR4, URZ, UPT ;  /* 0x0000003f0400728c */ /* 0x000fe2000bf05070 */
[----:B------:R-:W1:Y:S01]  /*0e10*/  SHFL.IDX PT, R8, R19, RZ, 0x1f ;  /* 0x00001fff13087589 */ /* 0x000e6200000e0000 */
[----:B------:R-:W-:-:S02]  /*0e20*/  ULDC UR56, c[0x0][0x404] ;  /* 0x0001010000387ab9 */ /* 0x000fc40000000800 */
[----:B------:R-:W-:Y:S01]  /*0e30*/  UISETP.NE.AND.EX UP0, UPT, UR5, URZ, UPT, UP0 ;  /* 0x0000003f0500728c */ /* 0x000fe2000bf05300 */
[----:B------:R-:W-:Y:S01]  /*0e40*/  @UP1 ULDC UR6, c[0x0][0xdac] ;  /* 0x00036b0000061ab9 */ /* 0x000fe20000000800 */
[----:B------:R-:W-:Y:S01]  /*0e50*/  @UP1 ULDC UR8, c[0x0][0xdb0] ;  /* 0x00036c0000081ab9 */ /* 0x000fe20000000800 */
[----:B------:R-:W-:Y:S01]  /*0e60*/  UIMAD.WIDE.U32 UR6, UR48, UR6, URZ ;  /* 0x00000006300672a5 */ /* 0x000fe2000f8e003f */
[----:B------:R-:W-:Y:S02]  /*0e70*/  @UP2 ULDC.64 UR10, c[0x0][0xdb8] ;  /* 0x00036e00000a2ab9 */ /* 0x000fe40000000a00 */
[----:B------:R-:W-:Y:S01]  /*0e80*/  PLOP3.LUT P0, PT, PT, PT, UP0, 0x80, 0x0 ;  /* 0x000000000000781c */ /* 0x000fe20003f0f008 */
[----:B------:R-:W-:-:S03]  /*0e90*/  @UP1 USHF.R.U32.HI UR45, URZ, UR8, UR7 ;  /* 0x000000083f2d1299 */ /* 0x000fc60008011607 */
[----:B------:R-:W-:Y:S01]  /*0ea0*/  ULDC.64 UR6, c[0x0][0x998] ;  /* 0x0002660000067ab9 */ /* 0x000fe20000000a00 */
[----:B------:R-:W-:Y:S02]  /*0eb0*/  UIMAD.WIDE.U32 UR8, UR45, UR10, URZ ;  /* 0x0000000a2d0872a5 */ /* 0x000fe4000f8e003f */
[----:B------:R-:W-:Y:S01]  /*0ec0*/  UISETP.NE.U32.AND UP1, UPT, UR6, URZ, UPT ;  /* 0x0000003f0600728c */ /* 0x000fe2000bf25070 */
[----:B------:R-:W-:Y:S01]  /*0ed0*/  ULDC UR10, c[0x0][0x428] ;  /* 0x00010a00000a7ab9 */ /* 0x000fe20000000800 */
[----:B------:R-:W-:Y:S02]  /*0ee0*/  UMOV UR44, UR45 ;  /* 0x0000002d002c7c82 */ /* 0x000fe40008000000 */
[----:B------:R-:W-:Y:S02]  /*0ef0*/  UISETP.NE.AND.EX UP1, UPT, UR7, URZ, UPT, UP1 ;  /* 0x0000003f0700728c */ /* 0x000fe4000bf25310 */
[----:B------:R-:W-:Y:S02]  /*0f00*/  @UP2 USHF.R.U32.HI UR44, URZ, UR11, UR9 ;  /* 0x0000000b3f2c2299 */ /* 0x000fe40008011609 */
[----:B------:R-:W-:-:S02]  /*0f10*/  UISETP.NE.AND UP2, UPT, UR10, 0x1, UPT ;  /* 0x000000010a00788c */ /* 0x000fc4000bf45270 */
[----:B------:R-:W-:Y:S01]  /*0f20*/  @UP0 USHF.R.S32.HI UR8, URZ, 0x1f, UR44 ;  /* 0x0000001f3f080899 */ /* 0x000fe2000801142c */
[----:B------:R-:W-:Y:S01]  /*0f30*/  PLOP3.LUT P1, PT, PT, PT, UP1, 0x80, 0x0 ;  /* 0x000000000000781c */ /* 0x000fe20003f2f018 */
[----:B------:R-:W-:Y:S01]  /*0f40*/  @UP0 ULDC.64 UR14, c[0x0][0x9a8] ;  /* 0x00026a00000e0ab9 */ /* 0x000fe20000000a00 */
[----:B------:R-:W-:Y:S02]  /*0f50*/  UIADD3 UR11, -UR44, URZ, URZ ;  /* 0x0000003f2c0b7290 */ /* 0x000fe4000fffe13f */
[----:B------:R-:W-:Y:S02]  /*0f60*/  @UP0 UIMAD UR10, UR8, UR14, URZ ;  /* 0x0000000e080a02a4 */ /* 0x000fe4000f8e023f */
[----:B------:R-:W-:Y:S02]  /*0f70*/  @UP0 UIMAD.WIDE.U32 UR8, UR44, UR14, URZ ;  /* 0x0000000e2c0802a5 */ /* 0x000fe4000f8e003f */
[----:B------:R-:W-:Y:S02]  /*0f80*/  UIMAD UR43, UR43, UR11, UR45 ;  /* 0x0000000b2b2b72a4 */ /* 0x000fe4000f8e022d */
[----:B------:R-:W-:Y:S01]  /*0f90*/  @UP1 USHF.R.S32.HI UR14, URZ, 0x1f, UR44 ;  /* 0x0000001f3f0e1899 */ /* 0x000fe2000801142c */
[----:B------:R-:W-:Y:S01]  /*0fa0*/  @UP1 ULDC.64 UR16, c[0x0][0x9b8] ;  /* 0x00026e0000101ab9 */ /* 0x000fe20000000a00 */
[----:B------:R-:W-:Y:S01]  /*0fb0*/  @UP0 UIMAD UR15, UR44, UR15, UR10 ;  /* 0x0000000f2c0f02a4 */ /* 0x000fe2000f8e020a */
[----:B------:R-:W-:Y:S01]  /*0fc0*/  @UP2 ULDC UR12, c[0x0][0x42c] ;  /* 0x00010b00000c2ab9 */ /* 0x000fe20000000800 */
[----:B------:R-:W-:-:S02]  /*0fd0*/  @UP1 UIMAD.WIDE.U32 UR10, UR44, UR16, URZ ;  /* 0x000000102c0a12a5 */ /* 0x000fc4000f8e003f */
[----:B------:R-:W-:Y:S02]  /*0fe0*/  UIMAD.WIDE.U32 UR12, UR43, UR12, URZ ;  /* 0x0000000c2b0c72a5 */ /* 0x000fe4000f8e003f */
[----:B------:R-:W-:Y:S01]  /*0ff0*/  @UP1 UIMAD UR16, UR14, UR16, URZ ;  /* 0x000000100e1012a4 */ /* 0x000fe2000f8e023f */
[----:B------:R-:W-:Y:S02]  /*1000*/  @UP2 ULDC UR18, c[0x0][0x430] ;  /* 0x00010c0000122ab9 */ /* 0x000fe40000000800 */
[----:B------:R-:W-:Y:S01]  /*1010*/  UMOV UR14, UR43 ;  /* 0x0000002b000e7c82 */ /* 0x000fe20008000000 */
[----:B------:R-:W-:Y:S02]  /*1020*/  @UP2 USHF.R.U32.HI UR14, URZ, UR18, UR13 ;  /* 0x000000123f0e2299 */ /* 0x000fe4000801160d */
[----:B------:R-:W-:Y:S02]  /*1030*/  @UP1 UIMAD UR16, UR44, UR17, UR16 ;  /* 0x000000112c1012a4 */ /* 0x000fe4000f8e0210 */
[----:B------:R-:W-:-:S02]  /*1040*/  @UP0 USHF.R.S32.HI UR12, URZ, 0x1f, UR14 ;  /* 0x0000001f3f0c0899 */ /* 0x000fc4000801140e */
[----:B------:R-:W-:Y:S01]  /*1050*/  @UP1 USHF.R.S32.HI UR13, URZ, 0x1f, UR14 ;  /* 0x0000001f3f0d1899 */ /* 0x000fe2000801140e */
[----:B------:R-:W-:Y:S01]  /*1060*/  @UP0 ULDC.64 UR18, c[0x0][0x9b0] ;  /* 0x00026c0000120ab9 */ /* 0x000fe20000000a00 */
[----:B------:R-:W-:Y:S02]  /*1070*/  @UP1 UIADD3 UR11, UR11, UR16, URZ ;  /* 0x000000100b0b1290 */ /* 0x000fe4000fffe03f */
[----:B------:R-:W-:Y:S01]  /*1080*/  @UP0 UIADD3 UR9, UR9, UR15, URZ ;  /* 0x0000000f09090290 */ /* 0x000fe2000fffe03f */
[----:B------:R-:W-:Y:S01]  /*1090*/  @UP1 ULDC.64 UR16, c[0x0][0x9c0] ;  /* 0x0002700000101ab9 */ /* 0x000fe20000000a00 */
[----:B------:R-:W-:Y:S02]  /*10a0*/  @UP0 UIMAD UR12, UR12, UR18, URZ ;  /* 0x000000120c0c02a4 */ /* 0x000fe4000f8e023f */
[----:B------:R-:W-:Y:S02]  /*10b0*/  @UP1 UIMAD UR13, UR13, UR16, URZ ;  /* 0x000000100d0d12a4 */ /* 0x000fe4000f8e023f */
[----:B------:R-:W-:-:S02]  /*10c0*/  @UP0 UIMAD.WIDE.U32 UR8, UR14, UR18, UR8 ;  /* 0x000000120e0802a5 */ /* 0x000fc4000f8e0008 */
[----:B------:R-:W-:Y:S02]  /*10d0*/  @UP0 UIMAD UR12, UR14, UR19, UR12 ;  /* 0x000000130e0c02a4 */ /* 0x000fe4000f8e020c */
[----:B------:R-:W-:Y:S02]  /*10e0*/  @UP1 UIMAD.WIDE.U32 UR10, UR14, UR16, UR10 ;  /* 0x000000100e0a12a5 */ /* 0x000fe4000f8e000a */
[----:B------:R-:W-:Y:S02]  /*10f0*/  @UP1 UIMAD UR13, UR14, UR17, UR13 ;  /* 0x000000110e0d12a4 */ /* 0x000fe4000f8e020d */
[----:B------:R-:W-:Y:S02]  /*1100*/  @UP0 UIADD3 UR12, UR9, UR12, URZ ;  /* 0x0000000c090c0290 */ /* 0x000fe4000fffe03f */
[----:B------:R-:W-:Y:S02]  /*1110*/  @UP0 ULEA UR4, UP3, UR8, UR4, 0x2 ;  /* 0x0000000408040291 */ /* 0x000fe4000f86103f */
[----:B------:R-:W-:-:S02]  /*1120*/  @UP1 ULEA UR6, UP4, UR10, UR6, 0x2 ;  /* 0x000000060a061291 */ /* 0x000fc4000f88103f */
[----:B------:R-:W-:Y:S02]  /*1130*/  @UP1 UIADD3 UR9, UR11, UR13, URZ ;  /* 0x0000000d0b091290 */ /* 0x000fe4000fffe03f */
[----:B------:R-:W-:Y:S01]  /*1140*/  @UP0 ULEA.HI.X UR5, UR8, UR5, UR12, 0x2, UP3 ;  /* 0x0000000508050291 */ /* 0x000fe200098f140c */
[----:B------:R-:W-:Y:S01]  /*1150*/  IMAD.U32 R4, RZ, RZ, UR4 ;  /* 0x00000004ff047e24 */ /* 0x000fe2000f8e00ff */
[----:B------:R-:W-:Y:S01]  /*1160*/  @UP1 ULEA.HI.X UR7, UR10, UR7, UR9, 0x2, UP4 ;  /* 0x000000070a071291 */ /* 0x000fe2000a0f1409 */
[----:B------:R-:W-:Y:S01]  /*1170*/  IMAD.U32 R6, RZ, RZ, UR6 ;  /* 0x00000006ff067e24 */ /* 0x000fe2000f8e00ff */
[----:B-1----:R-:W-:Y:S01]  /*1180*/  R2UR UR41, R8 ;  /* 0x00000000082972ca */ /* 0x002fe200000e0000 */
[----:B------:R-:W-:Y:S01]  /*1190*/  ULDC UR6, c[0x0][0x2e0] ;  /* 0x0000b80000067ab9 */ /* 0x000fe20000000800 */
[----:B------:R-:W-:Y:S01]  /*11a0*/  IMAD.U32 R5, RZ, RZ, UR5 ;  /* 0x00000005ff057e24 */ /* 0x000fe2000f8e00ff */
[----:B------:R-:W-:Y:S01]  /*11b0*/  ULDC.64 UR4, c[0x0][0x3f8] ;  /* 0x0000fe0000047ab9 */ /* 0x000fe20000000a00 */
[----:B------:R-:W-:Y:S01]  /*11c0*/  IMAD.U32 R7, RZ, RZ, UR7 ;  /* 0x00000007ff077e24 */ /* 0x000fe2000f8e00ff */
[----:B------:R-:W-:Y:S01]  /*11d0*/  ULDC UR8, c[0x0][0x988] ;  /* 0x0002620000087ab9 */ /* 0x000fe20000000800 */
[----:B------:R-:W-:Y:S01]  /*11e0*/  @UP2 ULDC UR9, c[0x0][0x430] ;  /* 0x00010c0000092ab9 */ /* 0x000fe20000000800 */
[----:B------:R-:W2:Y:S01]  /*11f0*/  @P0 LDG.E R3, desc[UR50][R4.64] ;  /* 0x0000003204030981 */ /* 0x000ea2000c1e1900 */
[----:B------:R-:W-:Y:S01]  /*1200*/  UISETP.NE.U32.AND UP0, UPT, UR4, URZ, UPT ;  /* 0x0000003f0400728c */ /* 0x000fe2000bf05070 */
[----:B------:R-:W-:-:S02]  /*1210*/  @UP2 ULDC UR7, c[0x0][0x42c] ;  /* 0x00010b0000072ab9 */ /* 0x000fc40000000800 */
[----:B------:R-:W2:Y:S01]  /*1220*/  @P1 LDG.E R0, desc[UR50][R6.64] ;  /* 0x0000003206001981 */ /* 0x000ea2000c1e1900 */
[----:B------:R-:W-:Y:S02]  /*1230*/  UISETP.NE.AND.EX UP0, UPT, UR5, URZ, UPT, UP0 ;  /* 0x0000003f0500728c */ /* 0x000fe4000bf05300 */
[----:B------:R-:W-:Y:S02]  /*1240*/  UIADD3 UR5, UR38, 0x20400, URZ ;  /* 0x0002040026057890 */ /* 0x000fe4000fffe03f */
[----:B------:R-:W-:Y:S02]  /*1250*/  ULEA.HI UR4, UR41, UR41, URZ, 0x1 ;  /* 0x0000002929047291 */ /* 0x000fe4000f8f083f */
[----:B------:R-:W-:Y:S02]  /*1260*/  USEL UR56, UR56, 0x1, UP0 ;  /* 0x0000000138387887 */ /* 0x000fe40008000000 */
[----:B------:R-:W-:Y:S02]  /*1270*/  ULOP3.LUT UP1, URZ, UR5, 0x3ff, URZ, 0xc0, !UPT ;  /* 0x000003ff053f7892 */ /* 0x000fe4000f82c03f */
[----:B------:R-:W-:-:S02]  /*1280*/  ULOP3.LUT UR4, UR4, 0x1e, URZ, 0xc0, !UPT ;  /* 0x0000001e04047892 */ /* 0x000fc4000f8ec03f */
[----:B------:R-:W-:Y:S02]  /*1290*/  UIMAD UR56, UR56, UR6, URZ ;  /* 0x00000006383872a4 */ /* 0x000fe4000f8e023f */
[----:B------:R-:W-:Y:S01]  /*12a0*/  UIADD3 UR4, UR41, -UR4, URZ ;  /* 0x8000000429047290 */ /* 0x000fe2000fffe03f */
[----:B------:R-:W-:Y:S01]  /*12b0*/  PLOP3.LUT P0, PT, PT, PT, UP1, 0x80, 0x0 ;  /* 0x000000000000781c */ /* 0x000fe20003f0f018 */
[----:B------:R-:W-:Y:S02]  /*12c0*/  UIADD3 UR6, UR56, 0x7f, URZ ;  /* 0x0000007f38067890 */ /* 0x000fe4000fffe03f */
[----:B------:R-:W-:Y:S02]  /*12d0*/  ULEA UR4, UR4, UR5, 0xd ;  /* 0x0000000504047291 */ /* 0x000fe4000f8e683f */
[----:B------:R-:W-:Y:S02]  /*12e0*/  USHF.R.S32.HI UR5, URZ, 0x1f, UR6 ;  /* 0x0000001f3f057899 */ /* 0x000fe40008011406 */
[----:B------:R-:W-:-:S02]  /*12f0*/  USHF.R.U32.HI UR57, URZ, 0x4, UR4 ;  /* 0x000000043f397899 */ /* 0x000fc40008011604 */
[----:B------:R-:W-:Y:S02]  /*1300*/  ULEA.HI UR53, UR5, UR6, URZ, 0x7 ;  /* 0x0000000605357291 */ /* 0x000fe4000f8f383f */
[----:B------:R-:W-:Y:S02]  /*1310*/  UIMAD.WIDE.U32 UR4, UR43, UR7, URZ ;  /* 0x000000072b0472a5 */ /* 0x000fe4000f8e003f */
[----:B------:R-:W-:Y:S01]  /*1320*/  UMOV UR42, UR43 ;  /* 0x0000002b002a7c82 */ /* 0x000fe20008000000 */
[----:B------:R-:W-:Y:S02]  /*1330*/  ULOP3.LUT UR57, UR57, 0x3fff, URZ, 0xc0, !UPT ;  /* 0x00003fff39397892 */ /* 0x000fe4000f8ec03f */
[----:B------:R-:W-:Y:S02]  /*1340*/  USHF.R.S32.HI UR53, URZ, 0x7, UR53 ;  /* 0x000000073f357899 */ /* 0x000fe40008011435 */
[----:B------:R-:W-:Y:S01]  /*1350*/  @UP2 USHF.R.U32.HI UR42, URZ, UR9, UR5 ;  /* 0x000000093f2a2299 */ /* 0x000fe20008011605 */
[----:B--2---:R-:W-:-:S04]  /*1360*/  FMUL.FTZ R0, R3, R0 ;  /* 0x0000000003007220 */ /* 0x004fc80000410000 */
[----:B------:R-:W-:-:S05]  /*1370*/  FMUL.FTZ R0, R0, UR8 ;  /* 0x0000000800007c20 */ /* 0x000fca0008410000 */
[----:B------:R-:W-:Y:S01]  /*1380*/  R2UR UR40, R0 ;  /* 0x00000000002872ca */ /* 0x000fe200000e0000 */
[----:B------:R-:W-:-:S14]  /*1390*/  @!P0 BRA `(.L_x_9) ;  /* 0x0000000000408947 */ /* 0x000fdc0003800000 */
[----:B------:R-:W-:Y:S01]  /*13a0*/  MOV R0, 0x0 ;  /* 0x0000000000007802 */ /* 0x000fe20000000f00 */
[----:B------:R-:W-:Y:S01]  /*13b0*/  ULDC.64 UR4, c[0x4][0x198] ;  /* 0x0100660000047ab9 */ /* 0x000fe20000000a00 */
[----:B------:R-:W-:Y:S01]  /*13c0*/  ULDC.64 UR6, c[0x4][0xa0] ;  /* 0x0100280000067ab9 */ /* 0x000fe20000000a00 */
[----:B------:R-:W-:Y:S01]  /*13d0*/  IMAD.U32 R4, RZ, RZ, UR4 ;  /* 0x00000004ff047e24 */ /* 0x000fe2000f8e00ff */
[----:B------:R1:W2:Y:S01]  /*13e0*/  LDC.64 R14, c[0x4][R0] ;  /* 0x01000000000e7b82 */ /* 0x0002a20000000a00 */
[----:B------:R-:W-:Y:S01]  /*13f0*/  IMAD.U32 R5, RZ, RZ, UR5 ;  /* 0x00000005ff057e24 */ /* 0x000fe2000f8e00ff */
[----:B------:R-:W-:Y:S01]  /*1400*/  ULDC.64 UR4, c[0x4][0x1a0] ;  /* 0x0100680000047ab9 */ /* 0x000fe20000000a00 */
[----:B------:R-:W-:Y:S02]  /*1410*/  IMAD.U32 R10, RZ, RZ, UR6 ;  /* 0x00000006ff0a7e24 */ /* 0x000fe4000f8e00ff */
[----:B------:R-:W-:Y:S02]  /*1420*/  IMAD.U32 R6, RZ, RZ, UR4 ;  /* 0x00000004ff067e24 */ /* 0x000fe4000f8e00ff */
[----:B------:R-:W-:-:S02]  /*1430*/  IMAD.U32 R7, RZ, RZ, UR5 ;  /* 0x00000005ff077e24 */ /* 0x000fc4000f8e00ff */
[----:B------:R-:W-:Y:S02]  /*1440*/  IMAD.U32 R11, RZ, RZ, UR7 ;  /* 0x00000007ff0b7e24 */ /* 0x000fe4000f8e00ff */
[----:B------:R-:W-:Y:S02]  /*1450*/  IMAD.MOV.U32 R8, RZ, RZ, 0x70 ;  /* 0x00000070ff087424 */ /* 0x000fe400078e00ff */
[----:B------:R-:W-:Y:S02]  /*1460*/  IMAD.MOV.U32 R12, RZ, RZ, 0x1 ;  /* 0x00000001ff0c7424 */ /* 0x000fe400078e00ff */
[----:B-1----:R-:W-:-:S07]  /*1470*/  IMAD.MOV.U32 R13, RZ, RZ, RZ ;  /* 0x000000ffff0d7224 */ /* 0x002fce00078e00ff */
[----:B------:R-:W-:-:S07]  /*1480*/  LEPC R20, `(.L_x_9) ;  /* 0x000000001014794e */ /* 0x000fce0000000000 */
[----:B--2---:R-:W-:Y:S05]  /*1490*/  CALL.ABS.NOINC R14 ;  /* 0x000000000e007343 */ /* 0x004fea0003c00000 */
.L_x_9:
[----:B------:R-:W-:Y:S01]  /*14a0*/  ULOP3.LUT UR4, UR39, 0x1, URZ, 0xc0, !UPT ;  /* 0x0000000127047892 */ /* 0x000fe2000f8ec03f */
[----:B------:R-:W-:-:S05]  /*14b0*/  IMAD.U32 R3, RZ, RZ, UR47 ;  /* 0x0000002fff037e24 */ /* 0x000fca000f8e00ff */
[----:B------:R-:W-:Y:S01]  /*14c0*/  IMAD.U32 R0, RZ, RZ, UR4 ;  /* 0x00000004ff007e24 */ /* 0x000fe2000f8e00ff */
[----:B------:R-:W-:-:S04]  /*14d0*/  ISETP.NE.AND P0, PT, R3, 0x3, PT ;  /* 0x000000030300780c */ /* 0x000fc80003f05270 */
[----:B------:R-:W-:-:S04]  /*14e0*/  SHF.L.U32 R0, R0, 0x1f, RZ ;  /* 0x0000001f00007819 */ /* 0x000fc800000006ff */
[----:B------:R-:W1:Y:S02]  /*14f0*/  SYNCS.PHASECHK.TRANS64.TRYWAIT P1, [UR38+0x38800], R0 ;  /* 0x03880000ff0075a7 */ /* 0x000e640008020166 */
[----:B-1----:R-:W-:Y:S05]  /*1500*/  @!P1 BRA `(.L_x_10) ;  /* 0x000000b000609947 */ /* 0x002fea0003800000 */
.L_x_92:
[----:B------:R-:W-:Y:S05]  /*1510*/  @!P0 BRA `(.L_x_11) ;  /* 0x0000000000048947 */ /* 0x000fea0003800000 */
[----:B------:R-:W-:Y:S01]  /*1520*/  BPT.TRAP 0x1 ;  /* 0x000000040000795c */ /* 0x000fe20000300000 */
.L_x_11:
[----:B-1----:R-:W-:Y:S02]  /*1530*/  IMAD.U32 R3, RZ, RZ, UR52 ;  /* 0x00000034ff037e24 */ /* 0x002fe4000f8e00ff */
[----:B------:R-:W-:-:S03]  /*1540*/  IMAD.U32 R0, RZ, RZ, UR36 ;  /* 0x00000024ff007e24 */ /* 0x000fc6000f8e00ff */
[----:B------:R-:W-:Y:S02]  /*1550*/  LEA R3, R3, UR38, 0x3 ;  /* 0x0000002603037c11 */ /* 0x000fe4000f8e18ff */
[----:B------:R-:W-:-:S04]  /*1560*/  SHF.L.U32 R0, R0, 0x1f, RZ ;  /* 0x0000001f00007819 */ /* 0x000fc800000006ff */
[----:B------:R1:W2:Y:S01]  /*1570*/  SYNCS.PHASECHK.TRANS64.TRYWAIT P1, [R3+URZ+0x38830], R0 ;  /* 0x03883000030075a7 */ /* 0x0002a2000802017f */
[----:B------:R-:W-:Y:S05]  /*1580*/  @!P0 BRA `(.L_x_12) ;  /* 0x0000000000048947 */ /* 0x000fea0003800000 */
[----:B------:R-:W-:Y:S01]  /*1590*/  BPT.TRAP 0x1 ;  /* 0x000000040000795c */ /* 0x000fe20000300000 */
.L_x_12:
[----:B------:R-:W3:Y:S01]  /*15a0*/  S2R R4, SR_TID.X ;  /* 0x0000000000047919 */ /* 0x000ee20000002100 */
[----:B------:R-:W-:Y:S01]  /*15b0*/  IMAD.MOV.U32 R151, RZ, RZ, RZ ;  /* 0x000000ffff977224 */ /* 0x000fe200078e00ff */
[----:B---3--:R-:W-:Y:S01]  /*15c0*/  LOP3.LUT P2, RZ, R4, 0x7f, RZ, 0xc0, !PT ;  /* 0x0000007f04ff7812 */ /* 0x008fe2000784c0ff */
[----:B--2---:R-:W-:-:S12]  /*15d0*/  @P1 BRA `(.L_x_13) ;  /* 0x0000000000081947 */ /* 0x004fd80003800000 */
[----:B------:R-:W2:Y:S02]  /*15e0*/  SYNCS.PHASECHK.TRANS64.TRYWAIT P1, [R3+URZ+0x38830], R0 ;  /* 0x03883000030075a7 */ /* 0x000ea4000802017f */
[----:B--2---:R-:W-:Y:S05]  /*15f0*/  @!P1 BRA `(.L_x_14) ;  /* 0x000000b0003c9947 */ /* 0x004fea0003800000 */
.L_x_13:
[----:B------:R-:W-:Y:S05]  /*1600*/  WARPSYNC.ALL ;  /* 0x0000000000007948 */ /* 0x000fea0003800000 */
[----:B------:R-:W-:Y:S01]  /*1610*/  UIADD3 UR4, UR38, 0x28400, URZ ;  /* 0x0002840026047890 */ /* 0x000fe2000fffe03f */
[----:B------:R-:W-:Y:S01]  /*1620*/  WARPGROUP.ARRIVE ;  /* 0x00000000000079c5 */ /* 0x000fe20000000000 */
[----:B------:R-:W-:Y:S01]  /*1630*/  ULOP3.LUT UR32, UR57, 0x10000, URZ, 0xfc, !UPT ;  /* 0x0001000039207892 */ /* 0x000fe2000f8efc3f */
[----:B-12---:R-:W-:Y:S01]  /*1640*/  VIADD R0, R232, UR56 ;  /* 0x00000038e8007c36 */ /* 0x006fe20008000000 */
[----:B------:R-:W-:Y:S01]  /*1650*/  USHF.R.U32.HI UR4, URZ, 0x4, UR4 ;  /* 0x000000043f047899 */ /* 0x000fe20008011604 */
[----:B------:R-:W-:Y:S01]  /*1660*/  IMAD.U32 R5, RZ, RZ, UR53 ;  /* 0x00000035ff057e24 */ /* 0x000fe2000f8e00ff */
[----:B------:R-:W-:Y:S01]  /*1670*/  UMOV UR33, 0x40000040 ;  /* 0x4000004000217882 */ /* 0x000fe20000000000 */
[----:B------:R-:W-:Y:S01]  /*1680*/  UMOV UR35, 0x40000040 ;  /* 0x4000004000237882 */ /* 0x000fe20000000000 */
[----:B------:R-:W-:Y:S01]  /*1690*/  ULOP3.LUT UR4, UR4, 0x3fff, URZ, 0xc0, !UPT ;  /* 0x00003fff04047892 */ /* 0x000fe2000f8ec03f */
[----:B------:R-:W-:Y:S01]  /*16a0*/  IMAD R4, R5, -0x80, R0 ;  /* 0xffffff8005047824 */ /* 0x000fe200078e0200 */
[----:B------:R-:W-:Y:S01]  /*16b0*/  UMOV UR5, 0x40000040 ;  /* 0x4000004000057882 */ /* 0x000fe20000000000 */
[----:B------:R-:W-:Y:S01]  /*16c0*/  UMOV UR7, 0x40000040 ;  /* 0x4000004000077882 */ /* 0x000fe20000000000 */
[----:B------:R-:W-:Y:S01]  /*16d0*/  ULOP3.LUT UR49, UR4, 0x10000, URZ, 0xfc, !UPT ;  /* 0x0001000004317892 */ /* 0x000fe2000f8efc3f */
[----:B------:R-:W-:Y:S01]  /*16e0*/  P2R R11, PR, RZ, 0x1 ;  /* 0x00000001ff0b7803 */ /* 0x000fe20000000000 */
[----:B------:R-:W-:Y:S01]  /*16f0*/  UIADD3 UR4, UR32, 0x2, URZ ;  /* 0x0000000220047890 */ /* 0x000fe2000fffe03f */
[C---:B------:R-:W-:Y:S01]  /*1700*/  ISETP.GT.AND P3, PT, R4.reuse, RZ, PT ;  /* 0x000000ff0400720c */ /* 0x040fe20003f64270 */
[----:B------:R-:W-:Y:S01]  /*1710*/  ULEA UR34, UR52, UR49, 0xb ;  /* 0x0000003134227291 */ /* 0x000fe2000f8e583f */
[C---:B------:R-:W-:Y:S01]  /*1720*/  ISETP.GT.AND P1, PT, R4.reuse, 0x1, PT ;  /* 0x000000010400780c */ /* 0x040fe20003f24270 */
[----:B------:R-:W-:Y:S01]  /*1730*/  UIADD3 UR8, UR32, 0x4, URZ ;  /* 0x0000000420087890 */ /* 0x000fe2000fffe03f */
[C---:B------:R-:W-:Y:S01]  /*1740*/  ISETP.GT.AND P2, PT, R4.reuse, 0x8, PT ;  /* 0x000000080400780c */ /* 0x040fe20003f44270 */
[----:B------:R-:W-:Y:S01]  /*1750*/  UIADD3 UR6, UR34, 0x2, URZ ;  /* 0x0000000222067890 */ /* 0x000fe2000fffe03f */
[C---:B------:R-:W-:Y:S01]  /*1760*/  ISETP.GT.AND P5, PT, R4.reuse, 0x9, PT ;  /* 0x000000090400780c */ /* 0x040fe20003fa4270 */
[----:B------:R-:W-:Y:S01]  /*1770*/  UIADD3 UR10, UR34, 0x4, URZ ;  /* 0x00000004220a7890 */ /* 0x000fe2000fffe03f */
[C---:B------:R-:W-:Y:S01]  /*1780*/  ISETP.GT.AND P4, PT, R4.reuse, 0x10, PT ;  /* 0x000000100400780c */ /* 0x040fe20003f84270 */
[----:B------:R-:W-:Y:S01]  /*1790*/  UMOV UR9, 0x40000040 ;  /* 0x4000004000097882 */ /* 0x000fe20000000000 */
[----:B------:R-:W-:Y:S01]  /*17a0*/  QGMMA.64x128x32.F32.E4M3.E4M3 R24, gdesc[UR32], RZ, !UPT, gsb0 ;  /* 0x01e00000201879f3 */ /* 0x000fe2000c0008ff */
[----:B------:R-:W-:Y:S01]  /*17b0*/  UMOV UR11, 0x40000040 ;  /* 0x40000040000b7882 */ /* 0x000fe20000000000 */
[----:B------:R-:W-:Y:S01]  /*17c0*/  UIADD3 UR12, UR32, 0x6, URZ ;  /* 0x00000006200c7890 */ /* 0x000fe2000fffe03f */
[C---:B------:R-:W-:Y:S01]  /*17d0*/  ISETP.GT.AND P0, PT, R4.reuse, 0x59, PT ;  /* 0x000000590400780c */ /* 0x040fe20003f04270 */
[----:B------:R-:W-:Y:S01]  /*17e0*/  UIADD3 UR14, UR34, 0x6, URZ ;  /* 0x00000006220e7890 */ /* 0x000fe2000fffe03f */
[----:B------:R-:W-:Y:S01]  /*17f0*/  ISETP.GT.AND P6, PT, R4, 0x60, PT ;  /* 0x000000600400780c */ /* 0x000fe20003fc4270 */
[----:B------:R-:W-:Y:S01]  /*1800*/  UMOV UR13, 0x40000040 ;  /* 0x40000040000d7882 */ /* 0x000fe20000000000 */
[----:B------:R-:W-:Y:S01]  /*1810*/  UMOV UR15, 0x40000040 ;  /* 0x40000040000f7882 */ /* 0x000fe20000000000 */
[----:B------:R-:W-:Y:S01]  /*1820*/  UIADD3 UR16, UR32, 0x400, URZ ;  /* 0x0000040020107890 */ /* 0x000fe2000fffe03f */
[----:B------:R-:W1:Y:S01]  /*1830*/  S2R R89, SR_TID.X ;  /* 0x0000000000597919 */ /* 0x000e620000002100 */
[----:B------:R-:W-:Y:S01]  /*1840*/  UIADD3 UR18, UR34, 0x400, URZ ;  /* 0x0000040022127890 */ /* 0x000fe2000fffe03f */
[--C-:B------:R-:W-:Y:S01]  /*1850*/  IMAD.MOV.U32 R150, RZ, RZ, R151.reuse ;  /* 0x000000ffff967224 */ /* 0x100fe200078e0097 */
[----:B------:R-:W-:Y:S01]  /*1860*/  UMOV UR17, 0x40000040 ;  /* 0x4000004000117882 */ /* 0x000fe20000000000 */
[----:B------:R-:W-:Y:S01]  /*1870*/  UMOV UR19, 0x40000040 ;  /* 0x4000004000137882 */ /* 0x000fe20000000000 */
[----:B------:R-:W-:Y:S01]  /*1880*/  UIADD3 UR20, UR32, 0x402, URZ ;  /* 0x0000040220147890 */ /* 0x000fe2000fffe03f */
[--C-:B------:R-:W-:Y:S01]  /*1890*/  IMAD.MOV.U32 R149, RZ, RZ, R151.reuse ;  /* 0x000000ffff957224 */ /* 0x100fe200078e0097 */
        /* <DEDUP_REMOVED lines=16> */
[----:B------:R-:W-:Y:S01]  /*19a0*/  UISETP.GE.AND UP0, UPT, UR56, 0x81, UPT ;  /* 0x000000813800788c */ /* 0x000fe2000bf06270 */
[----:B------:R-:W-:-:S02]  /*19b0*/  IMAD.MOV.U32 R143, RZ, RZ, R151 ;  /* 0x000000ffff8f7224 */ /* 0x000fc400078e0097 */
[--C-:B------:R-:W-:Y:S02]  /*19c0*/  IMAD.MOV.U32 R142, RZ, RZ, R151.reuse ;  /* 0x000000ffff8e7224 */ /* 0x100fe400078e0097 */
[--C-:B------:R-:W-:Y:S02]  /*19d0*/  IMAD.MOV.U32 R141, RZ, RZ, R151.reuse ;  /* 0x000000ffff8d7224 */ /* 0x100fe400078e0097 */
[--C-:B------:R-:W-:Y:S02]  /*19e0*/  IMAD.MOV.U32 R140, RZ, RZ, R151.reuse ;  /* 0x000000ffff8c7224 */ /* 0x100fe400078e0097 */
[--C-:B------:R-:W-:Y:S02]  /*19f0*/  IMAD.MOV.U32 R139, RZ, RZ, R151.reuse ;  /* 0x000000ffff8b7224 */ /* 0x100fe400078e0097 */
[--C-:B------:R-:W-:Y:S02]  /*1a00*/  IMAD.MOV.U32 R138, RZ, RZ, R151.reuse ;  /* 0x000000ffff8a7224 */ /* 0x100fe400078e0097 */
        /* <DEDUP_REMOVED lines=44> */
[--C-:B------:R-:W-:Y:S01]  /*1cd0*/  IMAD.MOV.U32 R93, RZ, RZ, R151.reuse ;  /* 0x000000ffff5d7224 */ /* 0x100fe200078e0097 */
[----:B------:R-:W-:Y:S02]  /*1ce0*/  WARPGROUP.DEPBAR.LE gsb0, 0x0 ;  /* 0x00008000000079c5 */ /* 0x000fe40000010000 */
[----:B------:R-:W-:Y:S01]  /*1cf0*/  WARPGROUP.ARRIVE ;  /* 0x00000000000079c5 */ /* 0x000fe20000000000 */
[--C-:B------:R-:W-:Y:S02]  /*1d00*/  IMAD.MOV.U32 R92, RZ, RZ, R151.reuse ;  /* 0x000000ffff5c7224 */ /* 0x100fe400078e0097 */
[--C-:B------:R-:W-:Y:S02]  /*1d10*/  IMAD.MOV.U32 R91, RZ, RZ, R151.reuse ;  /* 0x000000ffff5b7224 */ /* 0x100fe400078e0097 */
[----:B------:R-:W-:Y:S01]  /*1d20*/  IMAD.MOV.U32 R90, RZ, RZ, R151 ;  /* 0x000000ffff5a7224 */ /* 0x000fe200078e0097 */
[----:B------:R-:W-:Y:S03]  /*1d30*/  QGMMA.64x128x32.F32.E4M3.E4M3 R24, gdesc[UR4], R24, gsb0 ;  /* 0x01e00000041879f3 */ /* 0x000fe60008000818 */
[----:B------:R-:W-:-:S02]  /*1d40*/  WARPGROUP.DEPBAR.LE gsb0, 0x0 ;  /* 0x00008000000079c5 */ /* 0x000fc40000010000 */
[----:B------:R-:W-:-:S07]  /*1d50*/  WARPGROUP.ARRIVE ;  /* 0x00000000000079c5 */ /* 0x000fce0000000000 */
[----:B------:R-:W-:Y:S03]  /*1d60*/  QGMMA.64x128x32.F32.E4M3.E4M3 R24, gdesc[UR8], R24, gsb0 ;  /* 0x01e00000081879f3 */ /* 0x000fe60008000818 */
[----:B------:R-:W-:Y:S02]  /*1d70*/  WARPGROUP.DEPBAR.LE gsb0, 0x0 ;  /* 0x00008000000079c5 */ /* 0x000fe40000010000 */
        /* <DEDUP_REMOVED lines=15> */
[----:B------:R-:W-:Y:S02]  /*1e70*/  FSEL R24, R24, -INF , P3 ;  /* 0xff80000018187808 */ /* 0x000fe40001800000 */
[----:B------:R-:W-:Y:S02]  /*1e80*/  FSEL R25, R25, -INF , P1 ;  /* 0xff80000019197808 */ /* 0x000fe40000800000 */
[----:B------:R-:W-:Y:S02]  /*1e90*/  FSEL R28, R28, -INF , P2 ;  /* 0xff8000001c1c7808 */ /* 0x000fe40001000000 */
[----:B------:R-:W-:-:S02]  /*1ea0*/  FMNMX.FTZ R5, R24, R25, !PT ;  /* 0x0000001918057209 */ /* 0x000fc40007810000 */
[----:B------:R-:W-:Y:S02]  /*1eb0*/  FSEL R29, R29, -INF , P5 ;  /* 0xff8000001d1d7808 */ /* 0x000fe40002800000 */
[----:B------:R-:W-:Y:S02]  /*1ec0*/  FMNMX.FTZ R0, R28, R5, !PT ;  /* 0x000000051c007209 */ /* 0x000fe40007810000 */
[----:B------:R-:W-:Y:S02]  /*1ed0*/  FSEL R26, R26, -INF , P3 ;  /* 0xff8000001a1a7808 */ /* 0x000fe40001800000 */
[----:B------:R-:W-:Y:S02]  /*1ee0*/  ISETP.GT.AND P3, PT, R4, 0x11, PT ;  /* 0x000000110400780c */ /* 0x000fe40003f64270 */
[----:B------:R-:W-:Y:S02]  /*1ef0*/  FSEL R32, R32, -INF , P4 ;  /* 0xff80000020207808 */ /* 0x000fe40002000000 */
[----:B------:R-:W-:-:S02]  /*1f00*/  FMNMX.FTZ R5, R29, R0, !PT ;  /* 0x000000001d057209 */ /* 0x000fc40007810000 */
[----:B------:R-:W-:Y:S02]  /*1f10*/  FSEL R27, R27, -INF , P1 ;  /* 0xff8000001b1b7808 */ /* 0x000fe40000800000 */
[----:B------:R-:W-:Y:S02]  /*1f20*/  ISETP.GT.AND P1, PT, R4, 0x18, PT ;  /* 0x000000180400780c */ /* 0x000fe40003f24270 */
[----:B------:R-:W-:Y:S02]  /*1f30*/  FSEL R33, R33, -INF , P3 ;  /* 0xff80000021217808 */ /* 0x000fe40001800000 */
[----:B------:R-:W-:Y:S02]  /*1f40*/  FMNMX.FTZ R0, R32, R5, !PT ;  /* 0x0000000520007209 */ /* 0x000fe40007810000 */
[----:B------:R-:W-:Y:S02]  /*1f50*/  FSEL R30, R30, -INF , P2 ;  /* 0xff8000001e1e7808 */ /* 0x000fe40001000000 */
[----:B------:R-:W-:-:S02]  /*1f60*/  ISETP.GT.AND P2, PT, R4, 0x19, PT ;  /* 0x000000190400780c */ /* 0x000fc40003f44270 */
        /* <DEDUP_REMOVED lines=63> */
[----:B------:R-:W-:Y:S02]  /*2360*/  FMNMX.FTZ R5, R65, R0, !PT ;  /* 0x0000000041057209 */ /* 0x000fe40007810000 */
[----:B------:R-:W-:Y:S02]  /*2370*/  FSEL R69, R69, -INF , P0 ;  /* 0xff80000045457808 */ /* 0x000fe40000000000 */
[----:B------:R-:W-:-:S02]  /*2380*/  FMNMX.FTZ R0, R68, R5, !PT ;  /* 0x0000000544007209 */ /* 0x000fc40007810000 */
[----:B------:R-:W-:Y:S02]  /*2390*/  ISETP.GT.AND P0, PT, R4, 0x61, PT ;  /* 0x000000610400780c */ /* 0x000fe40003f04270 */
[----:B------:R-:W-:Y:S02]  /*23a0*/  FSEL R72, R72, -INF , P6 ;  /* 0xff80000048487808 */ /* 0x000fe40003000000 */
[----:B------:R-:W-:Y:S02]  /*23b0*/  FMNMX.FTZ R5, R69, R0, !PT ;  /* 0x0000000045057209 */ /* 0x000fe40007810000 */
[----:B------:R-:W-:Y:S02]  /*23c0*/  FSEL R67, R67, -INF , P1 ;  /* 0xff80000043437808 */ /* 0x000fe40000800000 */
[----:B------:R-:W-:Y:S02]  /*23d0*/  ISETP.GT.AND P1, PT, R4, 0x68, PT ;  /* 0x000000680400780c */ /* 0x000fe40003f24270 */
[----:B------:R-:W-:-:S02]  /*23e0*/  FSEL R73, R73, -INF , P0 ;  /* 0xff80000049497808 */ /* 0x000fc40000000000 */
[----:B------:R-:W-:Y:S02]  /*23f0*/  FMNMX.FTZ R0, R72, R5, !PT ;  /* 0x0000000548007209 */ /* 0x000fe40007810000 */
[----:B------:R-:W-:Y:S02]  /*2400*/  FSEL R70, R70, -INF , P2 ;  /* 0xff80000046467808 */ /* 0x000fe40001000000 */
[----:B------:R-:W-:Y:S02]  /*2410*/  ISETP.GT.AND P2, PT, R4, 0x69, PT ;  /* 0x000000690400780c */ /* 0x000fe40003f44270 */
[----:B------:R-:W-:Y:S02]  /*2420*/  FSEL R76, R76, -INF , P1 ;  /* 0xff8000004c4c7808 */ /* 0x000fe40000800000 */
[----:B------:R-:W-:Y:S02]  /*2430*/  FMNMX.FTZ R5, R73, R0, !PT ;  /* 0x0000000049057209 */ /* 0x000fe40007810000 */
[----:B------:R-:W-:-:S02]  /*2440*/  FSEL R66, R66, -INF , P3 ;  /* 0xff80000042427808 */ /* 0x000fc40001800000 */
[----:B------:R-:W-:Y:S02]  /*2450*/  FSEL R77, R77, -INF , P2 ;  /* 0xff8000004d4d7808 */ /* 0x000fe40001000000 */
[----:B------:R-:W-:Y:S02]  /*2460*/  FMNMX.FTZ R0, R76, R5, !PT ;  /* 0x000000054c007209 */ /* 0x000fe40007810000 */
[----:B------:R-:W-:Y:S02]  /*2470*/  ISETP.GT.AND P3, PT, R4, 0x70, PT ;  /* 0x000000700400780c */ /* 0x000fe40003f64270 */
[----:B------:R-:W-:Y:S02]  /*2480*/  FSEL R63, R63, -INF , P4 ;  /* 0xff8000003f3f7808 */ /* 0x000fe40002000000 */
[----:B------:R-:W-:Y:S02]  /*2490*/  FSEL R80, R80, -INF , P3 ;  /* 0xff80000050507808 */ /* 0x000fe40001800000 */
[----:B------:R-:W-:-:S02]  /*24a0*/  FMNMX.FTZ R5, R77, R0, !PT ;  /* 0x000000004d057209 */ /* 0x000fc40007810000 */
[----:B------:R-:W-:Y:S02]  /*24b0*/  ISETP.GT.AND P4, PT, R4, 0x71, PT ;  /* 0x000000710400780c */ /* 0x000fe40003f84270 */
[----:B------:R-:W-:Y:S02]  /*24c0*/  FSEL R62, R62, -INF , P5 ;  /* 0xff8000003e3e7808 */ /* 0x000fe40002800000 */
[----:B------:R-:W-:Y:S02]  /*24d0*/  FSEL R81, R81, -INF , P4 ;  /* 0xff80000051517808 */ /* 0x000fe40002000000 */
[----:B------:R-:W-:Y:S02]  /*24e0*/  FMNMX.FTZ R0, R80, R5, !PT ;  /* 0x0000000550007209 */ /* 0x000fe40007810000 */
[----:B------:R-:W-:Y:S02]  /*24f0*/  ISETP.GT.AND P5, PT, R4, 0x78, PT ;  /* 0x000000780400780c */ /* 0x000fe40003fa4270 */
[----:B------:R-:W-:-:S02]  /*2500*/  FMNMX.FTZ R5, R81, R0, !PT ;  /* 0x0000000051057209 */ /* 0x000fc40007810000 */
[----:B------:R-:W-:Y:S02]  /*2510*/  FSEL R84, R84, -INF , P5 ;  /* 0xff80000054547808 */ /* 0x000fe40002800000 */
[----:B------:R-:W-:Y:S02]  /*2520*/  ISETP.GT.AND P6, PT, R4, 0x79, PT ;  /* 0x000000790400780c */ /* 0x000fe40003fc4270 */
[----:B------:R-:W-:Y:S02]  /*2530*/  FMNMX.FTZ R0, R84, R5, !PT ;  /* 0x0000000554007209 */ /* 0x000fe40007810000 */
[----:B------:R-:W-:Y:S02]  /*2540*/  FSEL R85, R85, -INF , P6 ;  /* 0xff80000055557808 */ /* 0x000fe40003000000 */
[----:B------:R-:W-:Y:S02]  /*2550*/  P2R R8, PR, RZ, 0x4 ;  /* 0x00000004ff087803 */ /* 0x000fe40000000000 */
[----:B------:R-:W-:-:S02]  /*2560*/  FMNMX.FTZ R5, R85, R0, !PT ;  /* 0x0000000055057209 */ /* 0x000fc40007810000 */
[----:B------:R-:W-:Y:S02]  /*2570*/  P2R R10, PR, RZ, 0x1 ;  /* 0x00000001ff0a7803 */ /* 0x000fe40000000000 */
[----:B------:R-:W-:Y:S01]  /*2580*/  ISETP.GT.AND P0, PT, R4, 0x60, PT ;  /* 0x000000600400780c */ /* 0x000fe20003f04270 */
[----:B------:R-:W2:Y:S01]  /*2590*/  SHFL.BFLY PT, R0, R5, 0x2, 0x1f ;  /* 0x0c401f0005007f89 */ /* 0x000ea200000e0000 */
[----:B------:R-:W-:Y:S02]  /*25a0*/  P2R R9, PR, RZ, 0x2 ;  /* 0x00000002ff097803 */ /* 0x000fe40000000000 */
[----:B------:R-:W-:Y:S02]  /*25b0*/  FSEL R74, R74, -INF , P0 ;  /* 0xff8000004a4a7808 */ /* 0x000fe40000000000 */
[----:B------:R-:W-:Y:S02]  /*25c0*/  ISETP.NE.AND P0, PT, R10, RZ, PT ;  /* 0x000000ff0a00720c */ /* 0x000fe40003f05270 */
[----:B------:R-:W-:-:S02]  /*25d0*/  ISETP.GT.AND P1, PT, R4, 0x59, PT ;  /* 0x000000590400780c */ /* 0x000fc40003f24270 */
[----:B------:R-:W-:Y:S02]  /*25e0*/  FSEL R75, R75, -INF , P0 ;  /* 0xff8000004b4b7808 */ /* 0x000fe40000000000 */
[----:B------:R-:W-:Y:S02]  /*25f0*/  FSEL R71, R71, -INF , P1 ;  /* 0xff80000047477808 */ /* 0x000fe40000800000 */
[----:B------:R-:W-:Y:S02]  /*2600*/  ISETP.NE.AND P1, PT, R9, RZ, PT ;  /* 0x000000ff0900720c */ /* 0x000fe40003f25270 */
[----:B------:R-:W-:Y:S02]  /*2610*/  FSEL R82, R82, -INF , P3 ;  /* 0xff80000052527808 */ /* 0x000fe40001800000 */
[----:B------:R-:W-:Y:S02]  /*2620*/  FSEL R78, R78, -INF , P1 ;  /* 0xff8000004e4e7808 */ /* 0x000fe40000800000 */
[----:B------:R-:W-:-:S02]  /*2630*/  FSEL R83, R83, -INF , P4 ;  /* 0xff80000053537808 */ /* 0x000fc40002000000 */
[----:B------:R-:W-:Y:S02]  /*2640*/  FSEL R86, R86, -INF , P5 ;  /* 0xff80000056567808 */ /* 0x000fe40002800000 */
[----:B------:R-:W-:Y:S02]  /*2650*/  FSEL R87, R87, -INF , P6 ;  /* 0xff80000057577808 */ /* 0x000fe40003000000 */
[----:B--2---:R-:W-:Y:S02]  /*2660*/  FMNMX.FTZ R6, R5, R0, !PT ;  /* 0x0000000005067209 */ /* 0x004fe40007810000 */
[----:B------:R-:W-:Y:S02]  /*2670*/  FMNMX.FTZ R5, R26, R27, !PT ;  /* 0x0000001b1a057209 */ /* 0x000fe40007810000 */
[----:B------:R-:W-:Y:S01]  /*2680*/  ISETP.NE.AND P0, PT, R11, RZ, PT ;  /* 0x000000ff0b00720c */ /* 0x000fe20003f05270 */
[----:B------:R-:W2:Y:S02]  /*2690*/  SHFL.BFLY PT, R7, R6, 0x1, 0x1f ;  /* 0x0c201f0006077f89 */ /* 0x000ea400000e0000 */
[----:B--2---:R-:W-:Y:S01]  /*26a0*/  FMNMX.FTZ R0, R6, R7, !PT ;  /* 0x0000000706007209 */ /* 0x004fe20007810000 */
[----:B------:R-:W-:-:S03]  /*26b0*/  IMAD.U32 R7, RZ, RZ, UR40 ;  /* 0x00000028ff077e24 */ /* 0x000fc6000f8e00ff */
[C---:B------:R-:W-:Y:S01]  /*26c0*/  FSETP.NEU.FTZ.AND P2, PT, R0.reuse, -INF , PT ;  /* 0xff8000000000780b */ /* 0x040fe20003f5d000 */
[----:B------:R-:W-:-:S05]  /*26d0*/  FFMA.FTZ R7, R0, R7, -8 ;  /* 0xc100000000077423 */ /* 0x000fca0000010007 */
[----:B------:R-:W-:Y:S02]  /*26e0*/  FSEL R88, R7, RZ, P2 ;  /* 0x000000ff07587208 */ /* 0x000fe40001000000 */
[----:B------:R-:W-:Y:S02]  /*26f0*/  ISETP.NE.AND P2, PT, R8, RZ, PT ;  /* 0x000000ff0800720c */ /* 0x000fe40003f45270 */
[----:B------:R-:W-:Y:S01]  /*2700*/  FMNMX.FTZ R8, R30, R5, !PT ;  /* 0x000000051e087209 */ /* 0x000fe20007810000 */
[----:B------:R-:W-:-:S01]  /*2710*/  FFMA.FTZ R4, R24, UR40, -R88 ;  /* 0x0000002818047c23 */ /* 0x000fc20008010858 */
[----:B------:R-:W-:Y:S01]  /*2720*/  FSEL R79, R79, -INF , P2 ;  /* 0xff8000004f4f7808 */ /* 0x000fe20001000000 */
[----:B------:R-:W-:-:S01]  /*2730*/  FFMA.FTZ R7, R25, UR40, -R88 ;  /* 0x0000002819077c23 */ /* 0x000fc20008010858 */
[----:B------:R-:W-:Y:S01]  /*2740*/  FMNMX.FTZ R5, R31, R8, !PT ;  /* 0x000000081f057209 */ /* 0x000fe20007810000 */
[----:B------:R-:W-:-:S01]  /*2750*/  FFMA.FTZ R6, R28, UR40, -R88 ;  /* 0x000000281c067c23 */ /* 0x000fc20008010858 */
[--C-:B------:R-:W-:Y:S01]  /*2760*/  FFMA.FTZ R9, R29, UR40, -R88.reuse ;  /* 0x000000281d097c23 */ /* 0x100fe20008010858 */
[----:B------:R-:W-:Y:S01]  /*2770*/  MUFU.EX2 R4, R4 ;  /* 0x0000000400047308 */ /* 0x000fe20000000800 */
[----:B------:R-:W-:Y:S01]  /*2780*/  FMNMX.FTZ R10, R34, R5, !PT ;  /* 0x00000005220a7209 */ /* 0x000fe20007810000 */
[--C-:B------:R-:W-:Y:S01]  /*2790*/  FFMA.FTZ R8, R32, UR40, -R88.reuse ;  /* 0x0000002820087c23 */ /* 0x100fe20008010858 */
[----:B------:R-:W-:-:S01]  /*27a0*/  FFMA.FTZ R11, R33, UR40, -R88 ;  /* 0x00000028210b7c23 */ /* 0x000fc20008010858 */
[----:B-1----:R-:W-:Y:S01]  /*27b0*/  LOP3.LUT P2, RZ, R89, 0x7f, RZ, 0xc0, !PT ;  /* 0x0000007f59ff7812 */ /* 0x002fe2000784c0ff */
[----:B------:R-:W-:-:S01]  /*27c0*/  FFMA.FTZ R13, R37, UR40, -R88 ;  /* 0x00000028250d7c23 */ /* 0x000fc20008010858 */
[----:B------:R-:W-:Y:S01]  /*27d0*/  FMNMX.FTZ R5, R35, R10, !PT ;  /* 0x0000000a23057209 */ /* 0x000fe20007810000 */
[----:B------:R-:W-:-:S01]  /*27e0*/  FFMA.FTZ R15, R41, UR40, -R88 ;  /* 0x00000028290f7c23 */ /* 0x000fc20008010858 */
[----:B------:R-:W1:Y:S01]  /*27f0*/  MUFU.EX2 R7, R7 ;  /* 0x0000000700077308 */ /* 0x000e620000000800 */
[----:B------:R-:W-:-:S01]  /*2800*/  FFMA.FTZ R44, R44, UR40, -R88 ;  /* 0x000000282c2c7c23 */ /* 0x000fc20008010858 */
[----:B------:R-:W-:Y:S01]  /*2810*/  FMNMX.FTZ R10, R38, R5, !PT ;  /* 0x00000005260a7209 */ /* 0x000fe20007810000 */
[----:B------:R-:W-:-:S01]  /*2820*/  FFMA.FTZ R45, R45, UR40, -R88 ;  /* 0x000000282d2d7c23 */ /* 0x000fc20008010858 */
[--C-:B------:R-:W-:Y:S01]  /*2830*/  FFMA.FTZ R21, R49, UR40, -R88.reuse ;  /* 0x0000002831157c23 */ /* 0x100fe20008010858 */
[----:B------:R-:W-:-:S01]  /*2840*/  FFMA.FTZ R52, R52, UR40, -R88 ;  /* 0x0000002834347c23 */ /* 0x000fc20008010858 */
[----:B------:R-:W-:Y:S01]  /*2850*/  FMNMX.FTZ R5, R39, R10, !PT ;  /* 0x0000000a27057209 */ /* 0x000fe20007810000 */
[----:B------:R-:W-:-:S01]  /*2860*/  FFMA.FTZ R10, R36, UR40, -R88 ;  /* 0x00000028240a7c23 */ /* 0x000fc20008010858 */
[----:B------:R-:W-:Y:S01]  /*2870*/  MUFU.EX2 R6, R6 ;  /* 0x0000000600067308 */ /* 0x000fe20000000800 */
[----:B------:R-:W-:Y:S01]  /*2880*/  @!P2 VIADD R3, R3, 0x38840 ;  /* 0x000388400303a836 */ /* 0x000fe20000000000 */
[----:B------:R-:W-:Y:S01]  /*2890*/  FMNMX.FTZ R12, R42, R5, !PT ;  /* 0x000000052a0c7209 */ /* 0x000fe20007810000 */
[----:B------:R-:W-:-:S01]  /*28a0*/  FFMA.FTZ R53, R53, UR40, -R88 ;  /* 0x0000002835357c23 */ /* 0x000fc20008010858 */
[--C-:B------:R-:W-:Y:S01]  /*28b0*/  FFMA.FTZ R57, R57, UR40, -R88.reuse ;  /* 0x0000002839397c23 */ /* 0x100fe20008010858 */
[----:B------:R-:W-:-:S01]  /*28c0*/  FFMA.FTZ R60, R60, UR40, -R88 ;  /* 0x000000283c3c7c23 */ /* 0x000fc20008010858 */
[----:B------:R-:W-:Y:S01]  /*28d0*/  FMNMX.FTZ R5, R43, R12, !PT ;  /* 0x0000000c2b057209 */ /* 0x000fe20007810000 */
[----:B------:R-:W-:-:S01]  /*28e0*/  FFMA.FTZ R61, R61, UR40, -R88 ;  /* 0x000000283d3d7c23 */ /* 0x000fc20008010858 */
[----:B------:R-:W2:Y:S01]  /*28f0*/  MUFU.EX2 R9, R9 ;  /* 0x0000000900097308 */ /* 0x000ea20000000800 */
[----:B-1----:R-:W-:-:S01]  /*2900*/  FADD.FTZ R29, R4, R7 ;  /* 0x00000007041d7221 */ /* 0x002fc20000010000 */
[----:B------:R-:W-:Y:S01]  /*2910*/  FMNMX.FTZ R12, R46, R5, !PT ;  /* 0x000000052e0c7209 */ /* 0x000fe20007810000 */
[----:B------:R-:W-:-:S01]  /*2920*/  FFMA.FTZ R64, R64, UR40, -R88 ;  /* 0x0000002840407c23 */ /* 0x000fc20008010858 */
[----:B------:R-:W-:Y:S01]  /*2930*/  @!P2 PRMT R3, RZ, 0x654, R3 ;  /* 0x00000654ff03a816 */ /* 0x000fe20000000003 */
[----:B------:R-:W-:-:S01]  /*2940*/  FFMA.FTZ R65, R65, UR40, -R88 ;  /* 0x0000002841417c23 */ /* 0x000fc20008010858 */
[----:B------:R-:W-:Y:S01]  /*2950*/  FMNMX.FTZ R5, R47, R12, !PT ;  /* 0x0000000c2f057209 */ /* 0x000fe20007810000 */
[----:B------:R-:W-:-:S01]  /*2960*/  FFMA.FTZ R12, R40, UR40, -R88 ;  /* 0x00000028280c7c23 */ /* 0x000fc20008010858 */
[----:B------:R-:W-:Y:S01]  /*2970*/  MUFU.EX2 R8, R8 ;  /* 0x0000000800087308 */ /* 0x000fe20000000800 */
[----:B------:R1:W-:Y:S01]  /*2980*/  @!P2 SYNCS.ARRIVE.TRANS64.RED.A1T0 RZ, [R3+URZ], RZ ;  /* 0x000000ff03ffa9a7 */ /* 0x0003e2000810043f */
[----:B------:R-:W-:Y:S01]  /*2990*/  FMNMX.FTZ R14, R50, R5, !PT ;  /* 0x00000005320e7209 */ /* 0x000fe20007810000 */
[--C-:B------:R-:W-:Y:S01]  /*29a0*/  FFMA.FTZ R68, R68, UR40, -R88.reuse ;  /* 0x0000002844447c23 */ /* 0x100fe20008010858 */
[----:B------:R-:W-:-:S01]  /*29b0*/  FFMA.FTZ R69, R69, UR40, -R88 ;  /* 0x0000002845457c23 */ /* 0x000fc20008010858 */
[--C-:B------:R-:W-:Y:S01]  /*29c0*/  FFMA.FTZ R76, R76, UR40, -R88.reuse ;  /* 0x000000284c4c7c23 */ /* 0x100fe20008010858 */
[----:B------:R-:W-:Y:S01]  /*29d0*/  FMNMX.FTZ R5, R51, R14, !PT ;  /* 0x0000000e33057209 */ /* 0x000fe20007810000 */
[--C-:B------:R-:W-:Y:S01]  /*29e0*/  FFMA.FTZ R77, R77, UR40, -R88.reuse ;  /* 0x000000284d4d7c23 */ /* 0x100fe20008010858 */
[----:B------:R-:W-:Y:S01]  /*29f0*/  MUFU.EX2 R11, R11 ;  /* 0x0000000b000b7308 */ /* 0x000fe20000000800 */
[----:B--2---:R-:W-:Y:S01]  /*2a00*/  F2FP.SATFINITE.E4M3.F32.PACK_AB_MERGE_C R216, R9, R6, RZ ;  /* 0x0000000609d8723e */ /* 0x004fe200048070ff */
[--C-:B------:R-:W-:Y:S01]  /*2a10*/  FFMA.FTZ R72, R72, UR40, -R88.reuse ;  /* 0x0000002848487c23 */ /* 0x100fe20008010858 */
[----:B------:R-:W-:Y:S01]  /*2a20*/  FMNMX.FTZ R14, R54, R5, !PT ;  /* 0x00000005360e7209 */ /* 0x000fe20007810000 */
[----:B------:R-:W-:Y:S01]  /*2a30*/  FFMA.FTZ R73, R73, UR40, -R88 ;  /* 0x0000002849497c23 */ /* 0x000fe20008010858 */
[----:B------:R-:W-:Y:S01]  /*2a40*/  F2FP.SATFINITE.E4M3.F32.PACK_AB_MERGE_C R216, R7, R4, R216 ;  /* 0x0000000407d8723e */ /* 0x000fe200048070d8 */
[--C-:B------:R-:W-:Y:S01]  /*2a50*/  FFMA.FTZ R84, R84, UR40, -R88.reuse ;  /* 0x0000002854547c23 */ /* 0x100fe20008010858 */
[----:B------:R-:W-:Y:S01]  /*2a60*/  FMNMX.FTZ R5, R55, R14, !PT ;  /* 0x0000000e37057209 */ /* 0x000fe20007810000 */
[----:B------:R-:W-:Y:S01]  /*2a70*/  MUFU.EX2 R10, R10 ;  /* 0x0000000a000a7308 */ /* 0x000fe20000000800 */
[----:B------:R-:W-:-:S01]  /*2a80*/  FFMA.FTZ R85, R85, UR40, -R88 ;  /* 0x0000002855557c23 */ /* 0x000fc20008010858 */
[----:B------:R-:W-:Y:S01]  /*2a90*/  FFMA.FTZ R81, R81, UR40, -R88 ;  /* 0x0000002851517c23 */ /* 0x000fe20008010858 */
[----:B------:R-:W-:Y:S01]  /*2aa0*/  FMNMX.FTZ R14, R58, R5, !PT ;  /* 0x000000053a0e7209 */ /* 0x000fe20007810000 */
[----:B------:R-:W-:-:S02]  /*2ab0*/  IMAD.MOV.U32 R89, RZ, RZ, R151 ;  /* 0x000000ffff597224 */ /* 0x000fc400078e0097 */
[--C-:B------:R-:W-:Y:S01]  /*2ac0*/  IMAD.MOV.U32 R49, RZ, RZ, R151.reuse ;  /* 0x000000ffff317224 */ /* 0x100fe200078e0097 */
[----:B------:R-:W-:Y:S01]  /*2ad0*/  FMNMX.FTZ R5, R59, R14, !PT ;  /* 0x0000000e3b057209 */ /* 0x000fe20007810000 */
[----:B------:R-:W2:Y:S01]  /*2ae0*/  MUFU.EX2 R13, R13 ;  /* 0x0000000d000d7308 */ /* 0x000ea20000000800 */
[--C-:B------:R-:W-:Y:S02]  /*2af0*/  IMAD.MOV.U32 R41, RZ, RZ, R151.reuse ;  /* 0x000000ffff297224 */ /* 0x100fe400078e0097 */
[----:B------:R-:W-:Y:S01]  /*2b00*/  FMNMX.FTZ R14, R62, R5, !PT ;  /* 0x000000053e0e7209 */ /* 0x000fe20007810000 */
[--C-:B------:R-:W-:Y:S02]  /*2b10*/  IMAD.MOV.U32 R40, RZ, RZ, R151.reuse ;  /* 0x000000ffff287224 */ /* 0x100fe400078e0097 */
[----:B------:R-:W-:Y:S01]  /*2b20*/  IMAD.MOV.U32 R37, RZ, RZ, R151 ;  /* 0x000000ffff257224 */ /* 0x000fe200078e0097 */
[----:B------:R-:W-:Y:S01]  /*2b30*/  FMNMX.FTZ R5, R63, R14, !PT ;  /* 0x0000000e3f057209 */ /* 0x000fe20007810000 */
[----:B------:R-:W-:Y:S01]  /*2b40*/  MUFU.EX2 R12, R12 ;  /* 0x0000000c000c7308 */ /* 0x000fe20000000800 */
[----:B------:R-:W-:-:S01]  /*2b50*/  FFMA.FTZ R14, R48, UR40, -R88 ;  /* 0x00000028300e7c23 */ /* 0x000fc20008010858 */
[--C-:B------:R-:W-:Y:S01]  /*2b60*/  IMAD.MOV.U32 R48, RZ, RZ, R151.reuse ;  /* 0x000000ffff307224 */ /* 0x100fe200078e0097 */
[----:B------:R-:W-:Y:S01]  /*2b70*/  FMNMX.FTZ R20, R66, R5, !PT ;  /* 0x0000000542147209 */ /* 0x000fe20007810000 */
[----:B------:R-:W-:-:S03]  /*2b80*/  IMAD.MOV.U32 R36, RZ, RZ, R151 ;  /* 0x000000ffff247224 */ /* 0x000fc600078e0097 */
[----:B------:R-:W-:Y:S01]  /*2b90*/  FMNMX.FTZ R5, R67, R20, !PT ;  /* 0x0000001443057209 */ /* 0x000fe20007810000 */
[----:B------:R-:W-:Y:S01]  /*2ba0*/  MUFU.EX2 R15, R15 ;  /* 0x0000000f000f7308 */ /* 0x000fe20000000800 */
[----:B--2---:R-:W-:Y:S02]  /*2bb0*/  F2FP.SATFINITE.E4M3.F32.PACK_AB_MERGE_C R218, R13, R10, RZ ;  /* 0x0000000a0dda723e */ /* 0x004fe400048070ff */
[----:B------:R-:W-:Y:S02]  /*2bc0*/  FMNMX.FTZ R20, R70, R5, !PT ;  /* 0x0000000546147209 */ /* 0x000fe40007810000 */
[----:B------:R-:W-:Y:S02]  /*2bd0*/  F2FP.SATFINITE.E4M3.F32.PACK_AB_MERGE_C R218, R11, R8, R218 ;  /* 0x000000080bda723e */ /* 0x000fe400048070da */
[----:B------:R-:W-:Y:S01]  /*2be0*/  FMNMX.FTZ R5, R71, R20, !PT ;  /* 0x0000001447057209 */ /* 0x000fe20007810000 */
[----:B------:R-:W-:Y:S03]  /*2bf0*/  MUFU.EX2 R44, R44 ;  /* 0x0000002c002c7308 */ /* 0x000fe60000000800 */
[----:B------:R-:W-:-:S04]  /*2c00*/  FMNMX.FTZ R20, R74, R5, !PT ;  /* 0x000000054a147209 */ /* 0x000fc80007810000 */
[----:B------:R-:W-:Y:S01]  /*2c10*/  FMNMX.FTZ R5, R75, R20, !PT ;  /* 0x000000144b057209 */ /* 0x000fe20007810000 */
[----:B------:R-:W-:Y:S03]  /*2c20*/  MUFU.EX2 R45, R45 ;  /* 0x0000002d002d7308 */ /* 0x000fe60000000800 */
[----:B------:R-:W-:-:S04]  /*2c30*/  FMNMX.FTZ R20, R78, R5, !PT ;  /* 0x000000054e147209 */ /* 0x000fc80007810000 */
[----:B------:R-:W-:Y:S01]  /*2c40*/  FMNMX.FTZ R5, R79, R20, !PT ;  /* 0x000000144f057209 */ /* 0x000fe20007810000 */
[----:B------:R-:W-:Y:S01]  /*2c50*/  MUFU.EX2 R14, R14 ;  /* 0x0000000e000e7308 */ /* 0x000fe20000000800 */
[----:B------:R-:W-:-:S01]  /*2c60*/  FFMA.FTZ R20, R56, UR40, -R88 ;  /* 0x0000002838147c23 */ /* 0x000fc20008010858 */
[----:B------:R-:W-:Y:S01]  /*2c70*/  IMAD.MOV.U32 R56, RZ, RZ, R151 ;  /* 0x000000ffff387224 */ /* 0x000fe200078e0097 */
[----:B------:R-:W-:-:S04]  /*2c80*/  FMNMX.FTZ R24, R82, R5, !PT ;  /* 0x0000000552187209 */ /* 0x000fc80007810000 */
[----:B------:R-:W-:Y:S01]  /*2c90*/  FMNMX.FTZ R5, R83, R24, !PT ;  /* 0x0000001853057209 */ /* 0x000fe20007810000 */
[----:B------:R-:W-:Y:S03]  /*2ca0*/  MUFU.EX2 R21, R21 ;  /* 0x0000001500157308 */ /* 0x000fe60000000800 */
[----:B------:R-:W-:-:S04]  /*2cb0*/  FMNMX.FTZ R24, R86, R5, !PT ;  /* 0x0000000556187209 */ /* 0x000fc80007810000 */
[----:B------:R-:W-:Y:S01]  /*2cc0*/  FMNMX.FTZ R24, R87, R24, !PT ;  /* 0x0000001857187209 */ /* 0x000fe20007810000 */
[----:B------:R-:W-:Y:S04]  /*2cd0*/  MUFU.EX2 R52, R52 ;  /* 0x0000003400347308 */ /* 0x000fe80000000800 */
[----:B------:R-:W2:Y:S04]  /*2ce0*/  SHFL.BFLY PT, R5, R24, 0x2, 0x1f ;  /* 0x0c401f0018057f89 */ /* 0x000ea800000e0000 */
[----:B------:R-:W-:Y:S08]  /*2cf0*/  MUFU.EX2 R53, R53 ;  /* 0x0000003500357308 */ /* 0x000ff00000000800 */
[----:B------:R-:W-:Y:S08]  /*2d00*/  MUFU.EX2 R20, R20 ;  /* 0x0000001400147308 */ /* 0x000ff00000000800 */
[----:B------:R-:W-:Y:S01]  /*2d10*/  MUFU.EX2 R57, R57 ;  /* 0x0000003900397308 */ /* 0x000fe20000000800 */
[----:B--2---:R-:W-:Y:S01]  /*2d20*/  FMNMX.FTZ R25, R24, R5, !PT ;  /* 0x0000000518197209 */ /* 0x004fe20007810000 */
[----:B------:R-:W-:Y:S01]  /*2d30*/  FFMA.FTZ R24, R80, UR40, -R88 ;  /* 0x0000002850187c23 */ /* 0x000fe20008010858 */
[----:B------:R-:W-:-:S05]  /*2d40*/  IMAD.MOV.U32 R88, RZ, RZ, R151 ;  /* 0x000000ffff587224 */ /* 0x000fca00078e0097 */
[----:B------:R-:W-:Y:S01]  /*2d50*/  MUFU.EX2 R60, R60 ;  /* 0x0000003c003c7308 */ /* 0x000fe20000000800 */
[----:B------:R-:W2:Y:S01]  /*2d60*/  SHFL.BFLY PT, R28, R25, 0x1, 0x1f ;  /* 0x0c201f00191c7f89 */ /* 0x000ea200000e0000 */
[----:B------:R-:W-:-:S06]  /*2d70*/  IMAD.MOV.U32 R80, RZ, RZ, R151 ;  /* 0x000000ffff507224 */ /* 0x000fcc00078e0097 */
[----:B------:R-:W-:Y:S08]  /*2d80*/  MUFU.EX2 R61, R61 ;  /* 0x0000003d003d7308 */ /* 0x000ff00000000800 */
[----:B------:R-:W-:Y:S08]  /*2d90*/  MUFU.EX2 R64, R64 ;  /* 0x0000004000407308 */ /* 0x000ff00000000800 */
[----:B------:R-:W-:Y:S01]  /*2da0*/  MUFU.EX2 R65, R65 ;  /* 0x0000004100417308 */ /* 0x000fe20000000800 */
[----:B--2---:R-:W-:Y:S01]  /*2db0*/  FMNMX.FTZ R5, R25, R28, !PT ;  /* 0x0000001c19057209 */ /* 0x004fe20007810000 */
[----:B------:R-:W-:-:S03]  /*2dc0*/  IMAD.U32 R28, RZ, RZ, UR40 ;  /* 0x00000028ff1c7e24 */ /* 0x000fc6000f8e00ff */
[C---:B------:R-:W-:Y:S01]  /*2dd0*/  FSETP.NEU.FTZ.AND P1, PT, R5.reuse, -INF , PT ;  /* 0xff8000000500780b */ /* 0x040fe20003f3d000 */
[----:B------:R-:W-:-:S01]  /*2de0*/  FFMA.FTZ R25, R5, R28, -8 ;  /* 0xc100000005197423 */ /* 0x000fc2000001001c */
[----:B------:R-:W-:Y:S01]  /*2df0*/  FADD.FTZ R28, R6, R29 ;  /* 0x0000001d061c7221 */ /* 0x000fe20000010000 */
[----:B------:R-:W-:Y:S03]  /*2e00*/  MUFU.EX2 R68, R68 ;  /* 0x0000004400447308 */ /* 0x000fe60000000800 */
[----:B------:R-:W-:Y:S01]  /*2e10*/  FSEL R25, R25, RZ, P1 ;  /* 0x000000ff19197208 */ /* 0x000fe20000800000 */
[----:B------:R-:W-:Y:S01]  /*2e20*/  FADD.FTZ R29, R9, R28 ;  /* 0x0000001c091d7221 */ /* 0x000fe20000010000 */
[----:B------:R-:W-:-:S03]  /*2e30*/  PLOP3.LUT P1, PT, PT, PT, UP0, 0x80, 0x0 ;  /* 0x000000000000781c */ /* 0x000fc60003f2f008 */
[--C-:B------:R-:W-:Y:S01]  /*2e40*/  FFMA.FTZ R26, R26, UR40, -R25.reuse ;  /* 0x000000281a1a7c23 */ /* 0x100fe20008010819 */
[----:B------:R-:W-:-:S01]  /*2e50*/  FFMA.FTZ R27, R27, UR40, -R25 ;  /* 0x000000281b1b7c23 */ /* 0x000fc20008010819 */
[--C-:B------:R-:W-:Y:S01]  /*2e60*/  FFMA.FTZ R30, R30, UR40, -R25.reuse ;  /* 0x000000281e1e7c23 */ /* 0x100fe20008010819 */
[----:B------:R-:W-:-:S01]  /*2e70*/  FFMA.FTZ R31, R31, UR40, -R25 ;  /* 0x000000281f1f7c23 */ /* 0x000fc20008010819 */
[--C-:B------:R-:W-:Y:S01]  /*2e80*/  FFMA.FTZ R34, R34, UR40, -R25.reuse ;  /* 0x0000002822227c23 */ /* 0x100fe20008010819 */
[----:B------:R-:W-:-:S01]  /*2e90*/  FFMA.FTZ R35, R35, UR40, -R25 ;  /* 0x0000002823237c23 */ /* 0x000fc20008010819 */
[----:B------:R-:W-:Y:S01]  /*2ea0*/  MUFU.EX2 R26, R26 ;  /* 0x0000001a001a7308 */ /* 0x000fe20000000800 */
[----:B------:R-:W-:-:S01]  /*2eb0*/  FFMA.FTZ R38, R38, UR40, -R25 ;  /* 0x0000002826267c23 */ /* 0x000fc20008010819 */
[--C-:B------:R-:W-:Y:S01]  /*2ec0*/  FFMA.FTZ R39, R39, UR40, -R25.reuse ;  /* 0x0000002827277c23 */ /* 0x100fe20008010819 */
[----:B------:R-:W-:-:S01]  /*2ed0*/  FFMA.FTZ R42, R42, UR40, -R25 ;  /* 0x000000282a2a7c23 */ /* 0x000fc20008010819 */
[----:B------:R-:W-:Y:S01]  /*2ee0*/  FFMA.FTZ R43, R43, UR40, -R25 ;  /* 0x000000282b2b7c23 */ /* 0x000fe20008010819 */
[----:B------:R-:W-:-:S01]  /*2ef0*/  FADD.FTZ R28, R8, R29 ;  /* 0x0000001d081c7221 */ /* 0x000fc20000010000 */
[--C-:B------:R-:W-:Y:S01]  /*2f00*/  FFMA.FTZ R46, R46, UR40, -R25.reuse ;  /* 0x000000282e2e7c23 */ /* 0x100fe20008010819 */
[----:B------:R-:W-:-:S01]  /*2f10*/  FFMA.FTZ R47, R47, UR40, -R25 ;  /* 0x000000282f2f7c23 */ /* 0x000fc20008010819 */
[----:B------:R-:W2:Y:S01]  /*2f20*/  MUFU.EX2 R27, R27 ;  /* 0x0000001b001b7308 */ /* 0x000ea20000000800 */
[----:B------:R-:W-:-:S01]  /*2f30*/  FADD.FTZ R29, R11, R28 ;  /* 0x0000001c0b1d7221 */ /* 0x000fc20000010000 */
[--C-:B------:R-:W-:Y:S01]  /*2f40*/  FFMA.FTZ R50, R50, UR40, -R25.reuse ;  /* 0x0000002832327c23 */ /* 0x100fe20008010819 */
[----:B------:R-:W-:-:S01]  /*2f50*/  FFMA.FTZ R51, R51, UR40, -R25 ;  /* 0x0000002833337c23 */ /* 0x000fc20008010819 */
[----:B------:R-:W-:Y:S01]  /*2f60*/  FFMA.FTZ R54, R54, UR40, -R25 ;  /* 0x0000002836367c23 */ /* 0x000fe20008010819 */
[----:B------:R-:W-:-:S01]  /*2f70*/  FADD.FTZ R28, R10, R29 ;  /* 0x0000001d0a1c7221 */ /* 0x000fc20000010000 */
[--C-:B------:R-:W-:Y:S01]  /*2f80*/  FFMA.FTZ R55, R55, UR40, -R25.reuse ;  /* 0x0000002837377c23 */ /* 0x100fe20008010819 */
[----:B------:R-:W-:-:S01]  /*2f90*/  FFMA.FTZ R58, R58, UR40, -R25 ;  /* 0x000000283a3a7c23 */ /* 0x000fc20008010819 */
[----:B------:R-:W3:Y:S01]  /*2fa0*/  MUFU.EX2 R30, R30 ;  /* 0x0000001e001e7308 */ /* 0x000ee20000000800 */
[----:B------:R-:W-:-:S01]  /*2fb0*/  FFMA.FTZ R59, R59, UR40, -R25 ;  /* 0x000000283b3b7c23 */ /* 0x000fc20008010819 */
[--C-:B------:R-:W-:Y:S01]  /*2fc0*/  FFMA.FTZ R62, R62, UR40, -R25.reuse ;  /* 0x000000283e3e7c23 */ /* 0x100fe20008010819 */
[----:B------:R-:W-:-:S01]  /*2fd0*/  FFMA.FTZ R63, R63, UR40, -R25 ;  /* 0x000000283f3f7c23 */ /* 0x000fc20008010819 */
[--C-:B------:R-:W-:Y:S01]  /*2fe0*/  FFMA.FTZ R66, R66, UR40, -R25.reuse ;  /* 0x0000002842427c23 */ /* 0x100fe20008010819 */
[----:B------:R-:W-:-:S01]  /*2ff0*/  FFMA.FTZ R67, R67, UR40, -R25 ;  /* 0x0000002843437c23 */ /* 0x000fc20008010819 */
[--C-:B------:R-:W-:Y:S01]  /*3000*/  FFMA.FTZ R70, R70, UR40, -R25.reuse ;  /* 0x0000002846467c23 */ /* 0x100fe20008010819 */
[----:B------:R-:W-:-:S01]  /*3010*/  FFMA.FTZ R71, R71, UR40, -R25 ;  /* 0x0000002847477c23 */ /* 0x000fc20008010819 */
[----:B------:R-:W4:Y:S01]  /*3020*/  MUFU.EX2 R31, R31 ;  /* 0x0000001f001f7308 */ /* 0x000f220000000800 */
[----:B--2---:R-:W-:-:S01]  /*3030*/  FADD.FTZ R33, R26, R27 ;  /* 0x0000001b1a217221 */ /* 0x004fc20000010000 */
[--C-:B------:R-:W-:Y:S01]  /*3040*/  FFMA.FTZ R74, R74, UR40, -R25.reuse ;  /* 0x000000284a4a7c23 */ /* 0x100fe20008010819 */
[----:B------:R-:W-:-:S01]  /*3050*/  FFMA.FTZ R75, R75, UR40, -R25 ;  /* 0x000000284b4b7c23 */ /* 0x000fc20008010819 */
[--C-:B------:R-:W-:Y:S01]  /*3060*/  FFMA.FTZ R78, R78, UR40, -R25.reuse ;  /* 0x000000284e4e7c23 */ /* 0x100fe20008010819 */
[----:B------:R-:W-:-:S01]  /*3070*/  FFMA.FTZ R79, R79, UR40, -R25 ;  /* 0x000000284f4f7c23 */ /* 0x000fc20008010819 */
[--C-:B------:R-:W-:Y:S01]  /*3080*/  FFMA.FTZ R82, R82, UR40, -R25.reuse ;  /* 0x0000002852527c23 */ /* 0x100fe20008010819 */
[----:B------:R-:W-:-:S01]  /*3090*/  FFMA.FTZ R83, R83, UR40, -R25 ;  /* 0x0000002853537c23 */ /* 0x000fc20008010819 */
[----:B------:R-:W2:Y:S01]  /*30a0*/  MUFU.EX2 R34, R34 ;  /* 0x0000002200227308 */ /* 0x000ea20000000800 */
[----:B---3--:R-:W-:-:S01]  /*30b0*/  FADD.FTZ R32, R30, R33 ;  /* 0x000000211e207221 */ /* 0x008fc20000010000 */
[--C-:B------:R-:W-:Y:S01]  /*30c0*/  FFMA.FTZ R86, R86, UR40, -R25.reuse ;  /* 0x0000002856567c23 */ /* 0x100fe20008010819 */
[----:B------:R-:W-:-:S01]  /*30d0*/  FFMA.FTZ R25, R87, UR40, -R25 ;  /* 0x0000002857197c23 */ /* 0x000fc20008010819 */
[----:B------:R-:W-:-:S04]  /*30e0*/  IMAD.MOV.U32 R87, RZ, RZ, R151 ;  /* 0x000000ffff577224 */ /* 0x000fc800078e0097 */
[----:B------:R-:W1:Y:S01]  /*30f0*/  MUFU.EX2 R35, R35 ;  /* 0x0000002300237308 */ /* 0x000e620000000800 */
[----:B----4-:R-:W-:-:S01]  /*3100*/  FADD.FTZ R33, R31, R32 ;  /* 0x000000201f217221 */ /* 0x010fc20000010000 */
[----:B------:R-:W-:Y:S01]  /*3110*/  F2FP.SATFINITE.E4M3.F32.PACK_AB_MERGE_C R30, R31, R30, RZ ;  /* 0x0000001e1f1e723e */ /* 0x000fe200048070ff */
[----:B------:R-:W-:-:S03]  /*3120*/  IMAD.MOV.U32 R31, RZ, RZ, R151 ;  /* 0x000000ffff1f7224 */ /* 0x000fc600078e0097 */
[----:B------:R-:W-:Y:S01]  /*3130*/  F2FP.SATFINITE.E4M3.F32.PACK_AB_MERGE_C R217, R27, R26, R30 ;  /* 0x0000001a1bd9723e */ /* 0x000fe2000480701e */
[----:B------:R-:W-:Y:S01]  /*3140*/  IMAD.MOV.U32 R30, RZ, RZ, R151 ;  /* 0x000000ffff1e7224 */ /* 0x000fe200078e0097 */
[----:B------:R-:W3:Y:S01]  /*3150*/  MUFU.EX2 R38, R38 ;  /* 0x0000002600267308 */ /* 0x000ee20000000800 */
[----:B--2---:R-:W-:-:S01]  /*3160*/  FADD.FTZ R32, R34, R33 ;  /* 0x0000002122207221 */ /* 0x004fc20000010000 */
[--C-:B------:R-:W-:Y:S02]  /*3170*/  IMAD.MOV.U32 R33, RZ, RZ, R151.reuse ;  /* 0x000000ffff217224 */ /* 0x100fe400078e0097 */
[--C-:B------:R-:W-:Y:S02]  /*3180*/  IMAD.MOV.U32 R27, RZ, RZ, R151.reuse ;  /* 0x000000ffff1b7224 */ /* 0x100fe400078e0097 */
[----:B------:R-:W-:Y:S02]  /*3190*/  IMAD.MOV.U32 R26, RZ, RZ, R151 ;  /* 0x000000ffff1a7224 */ /* 0x000fe400078e0097 */
[----:B------:R-:W2:Y:S01]  /*31a0*/  MUFU.EX2 R39, R39 ;  /* 0x0000002700277308 */ /* 0x000ea20000000800 */
[----:B-1----:R-:W-:-:S07]  /*31b0*/  FADD.FTZ R3, R35, R32 ;  /* 0x0000002023037221 */ /* 0x002fce0000010000 */
[----:B------:R-:W1:Y:S01]  /*31c0*/  MUFU.EX2 R42, R42 ;  /* 0x0000002a002a7308 */ /* 0x000e620000000800 */
[----:B---3--:R-:W-:-:S01]  /*31d0*/  FADD.FTZ R32, R38, R3 ;  /* 0x0000000326207221 */ /* 0x008fc20000010000 */
[----:B------:R-:W-:-:S04]  /*31e0*/  FADD.FTZ R3, R13, R28 ;  /* 0x0000001c0d037221 */ /* 0x000fc80000010000 */
[----:B------:R-:W-:Y:S02]  /*31f0*/  FADD.FTZ R28, R12, R3 ;  /* 0x000000030c1c7221 */ /* 0x000fe40000010000 */
[----:B------:R-:W3:Y:S01]  /*3200*/  MUFU.EX2 R43, R43 ;  /* 0x0000002b002b7308 */ /* 0x000ee20000000800 */
[----:B--2---:R-:W-:-:S01]  /*3210*/  FADD.FTZ R29, R39, R32 ;  /* 0x00000020271d7221 */ /* 0x004fc20000010000 */
[----:B------:R-:W-:Y:S01]  /*3220*/  FADD.FTZ R3, R15, R28 ;  /* 0x0000001c0f037221 */ /* 0x000fe20000010000 */
[----:B------:R-:W-:Y:S01]  /*3230*/  F2FP.SATFINITE.E4M3.F32.PACK_AB_MERGE_C R38, R39, R38, RZ ;  /* 0x000000262726723e */ /* 0x000fe200048070ff */
[----:B------:R-:W-:Y:S02]  /*3240*/  IMAD.MOV.U32 R39, RZ, RZ, R151 ;  /* 0x000000ffff277224 */ /* 0x000fe400078e0097 */
[----:B------:R-:W-:-:S01]  /*3250*/  FADD.FTZ R28, R44, R3 ;  /* 0x000000032c1c7221 */ /* 0x000fc20000010000 */
[----:B------:R-:W-:Y:S01]  /*3260*/  F2FP.SATFINITE.E4M3.F32.PACK_AB_MERGE_C R44, R45, R44, RZ ;  /* 0x0000002c2d2c723e */ /* 0x000fe200048070ff */
[----:B------:R-:W2:Y:S01]  /*3270*/  MUFU.EX2 R46, R46 ;  /* 0x0000002e002e7308 */ /* 0x000ea20000000800 */
[----:B-1----:R-:W-:-:S01]  /*3280*/  FADD.FTZ R32, R42, R29 ;  /* 0x0000001d2a207221 */ /* 0x002fc20000010000 */
[----:B------:R-:W-:Y:S01]  /*3290*/  FADD.FTZ R3, R45, R28 ;  /* 0x0000001c2d037221 */ /* 0x000fe20000010000 */
[----:B------:R-:W-:Y:S01]  /*32a0*/  F2FP.SATFINITE.E4M3.F32.PACK_AB_MERGE_C R220, R15, R12, R44 ;  /* 0x0000000c0fdc723e */ /* 0x000fe2000480702c */
[----:B------:R-:W-:Y:S01]  /*32b0*/  IMAD.MOV.U32 R45, RZ, RZ, R151 ;  /* 0x000000ffff2d7224 */ /* 0x000fe200078e0097 */
[----:B------:R-:W-:Y:S01]  /*32c0*/  F2FP.SATFINITE.E4M3.F32.PACK_AB_MERGE_C R219, R35, R34, R38 ;  /* 0x0000002223db723e */ /* 0x000fe20004807026 */
[----:B------:R-:W-:Y:S01]  /*32d0*/  FADD.FTZ R28, R14, R3 ;  /* 0x000000030e1c7221 */ /* 0x000fe20000010000 */
[----:B------:R-:W-:Y:S01]  /*32e0*/  IMAD.MOV.U32 R44, RZ, RZ, R151 ;  /* 0x000000ffff2c7224 */ /* 0x000fe200078e0097 */
[----:B------:R-:W1:Y:S01]  /*32f0*/  MUFU.EX2 R47, R47 ;  /* 0x0000002f002f7308 */ /* 0x000e620000000800 */
[----:B---3--:R-:W-:-:S01]  /*3300*/  FADD.FTZ R29, R43, R32 ;  /* 0x000000202b1d7221 */ /* 0x008fc20000010000 */
[----:B------:R-:W-:Y:S01]  /*3310*/  FADD.FTZ R3, R21, R28 ;  /* 0x0000001c15037221 */ /* 0x000fe20000010000 */
[----:B------:R-:W-:-:S02]  /*3320*/  IMAD.MOV.U32 R38, RZ, RZ, R151 ;  /* 0x000000ffff267224 */ /* 0x000fc400078e0097 */
[----:B------:R-:W-:Y:S02]  /*3330*/  IMAD.MOV.U32 R35, RZ, RZ, R151 ;  /* 0x000000ffff237224 */ /* 0x000fe400078e0097 */
[----:B------:R-:W-:-:S01]  /*3340*/  FADD.FTZ R6, R52, R3 ;  /* 0x0000000334067221 */ /* 0x000fc20000010000 */
[----:B------:R-:W-:Y:S01]  /*3350*/  F2FP.SATFINITE.E4M3.F32.PACK_AB_MERGE_C R52, R53, R52, RZ ;  /* 0x000000343534723e */ /* 0x000fe200048070ff */
[----:B------:R-:W3:Y:S01]  /*3360*/  MUFU.EX2 R50, R50 ;  /* 0x0000003200327308 */ /* 0x000ee20000000800 */
[----:B--2---:R-:W-:-:S01]  /*3370*/  FADD.FTZ R32, R46, R29 ;  /* 0x0000001d2e207221 */ /* 0x004fc20000010000 */
[----:B------:R-:W-:Y:S01]  /*3380*/  FADD.FTZ R53, R53, R6 ;  /* 0x0000000635357221 */ /* 0x000fe20000010000 */
[----:B------:R-:W-:Y:S01]  /*3390*/  F2FP.SATFINITE.E4M3.F32.PACK_AB_MERGE_C R222, R21, R14, R52 ;  /* 0x0000000e15de723e */ /* 0x000fe20004807034 */
[----:B------:R-:W-:Y:S02]  /*33a0*/  IMAD.MOV.U32 R52, RZ, RZ, R151 ;  /* 0x000000ffff347224 */ /* 0x000fe400078e0097 */
[----:B------:R-:W-:-:S01]  /*33b0*/  FADD.FTZ R6, R20, R53 ;  /* 0x0000003514067221 */ /* 0x000fc20000010000 */
[----:B------:R-:W-:Y:S01]  /*33c0*/  IMAD.MOV.U32 R53, RZ, RZ, R151 ;  /* 0x000000ffff357224 */ /* 0x000fe200078e0097 */
[----:B------:R-:W2:Y:S01]  /*33d0*/  MUFU.EX2 R51, R51 ;  /* 0x0000003300337308 */ /* 0x000ea20000000800 */
[----:B-1----:R-:W-:-:S01]  /*33e0*/  FADD.FTZ R29, R47, R32 ;  /* 0x000000202f1d7221 */ /* 0x002fc20000010000 */
[----:B------:R-:W-:Y:S01]  /*33f0*/  F2FP.SATFINITE.E4M3.F32.PACK_AB_MERGE_C R46, R47, R46, RZ ;  /* 0x0000002e2f2e723e */ /* 0x000fe200048070ff */
[----:B------:R-:W-:-:S02]  /*3400*/  IMAD.MOV.U32 R47, RZ, RZ, R151 ;  /* 0x000000ffff2f7224 */ /* 0x000fc400078e0097 */
[--C-:B------:R-:W-:Y:S01]  /*3410*/  IMAD.MOV.U32 R34, RZ, RZ, R151.reuse ;  /* 0x000000ffff227224 */ /* 0x100fe200078e0097 */
[----:B------:R-:W-:Y:S01]  /*3420*/  F2FP.SATFINITE.E4M3.F32.PACK_AB_MERGE_C R221, R43, R42, R46 ;  /* 0x0000002a2bdd723e */ /* 0x000fe2000480702e */
[----:B------:R-:W-:Y:S01]  /*3430*/  IMAD.MOV.U32 R46, RZ, RZ, R151 ;  /* 0x000000ffff2e7224 */ /* 0x000fe200078e0097 */
[----:B------:R-:W1:Y:S01]  /*3440*/  MUFU.EX2 R54, R54 ;  /* 0x0000003600367308 */ /* 0x000e620000000800 */
[----:B---3--:R-:W-:-:S01]  /*3450*/  FADD.FTZ R32, R50, R29 ;  /* 0x0000001d32207221 */ /* 0x008fc20000010000 */
[--C-:B------:R-:W-:Y:S02]  /*3460*/  IMAD.MOV.U32 R43, RZ, RZ, R151.reuse ;  /* 0x000000ffff2b7224 */ /* 0x100fe400078e0097 */
[--C-:B------:R-:W-:Y:S02]  /*3470*/  IMAD.MOV.U32 R42, RZ, RZ, R151.reuse ;  /* 0x000000ffff2a7224 */ /* 0x100fe400078e0097 */
[----:B------:R-:W-:Y:S02]  /*3480*/  IMAD.MOV.U32 R29, RZ, RZ, R151 ;  /* 0x000000ffff1d7224 */ /* 0x000fe400078e0097 */
[----:B------:R-:W3:Y:S01]  /*3490*/  MUFU.EX2 R55, R55 ;  /* 0x0000003700377308 */ /* 0x000ee20000000800 */
[----:B--2---:R-:W-:-:S01]  /*34a0*/  FADD.FTZ R9, R51, R32 ;  /* 0x0000002033097221 */ /* 0x004fc20000010000 */
[----:B------:R-:W-:-:S02]  /*34b0*/  IMAD.MOV.U32 R32, RZ, RZ, R151 ;  /* 0x000000ffff207224 */ /* 0x000fc400078e0097 */
[----:B------:R-:W-:-:S04]  /*34c0*/  IMAD.MOV.U32 R28, RZ, RZ, R151 ;  /* 0x000000ffff1c7224 */ /* 0x000fc800078e0097 */
[----:B------:R-:W2:Y:S01]  /*34d0*/  MUFU.EX2 R58, R58 ;  /* 0x0000003a003a7308 */ /* 0x000ea20000000800 */
[----:B-1----:R-:W-:-:S07]  /*34e0*/  FADD.FTZ R10, R54, R9 ;  /* 0x00000009360a7221 */ /* 0x002fce0000010000 */
[----:B------:R-:W1:Y:S01]  /*34f0*/  MUFU.EX2 R59, R59 ;  /* 0x0000003b003b7308 */ /* 0x000e620000000800 */
[----:B---3--:R-:W-:-:S01]  /*3500*/  FADD.FTZ R3, R55, R10 ;  /* 0x0000000a37037221 */ /* 0x008fc20000010000 */
[----:B------:R-:W-:Y:S01]  /*3510*/  F2FP.SATFINITE.E4M3.F32.PACK_AB_MERGE_C R54, R55, R54, RZ ;  /* 0x000000363736723e */ /* 0x000fe200048070ff */
[----:B------:R-:W-:-:S03]  /*3520*/  IMAD.MOV.U32 R55, RZ, RZ, R151 ;  /* 0x000000ffff377224 */ /* 0x000fc600078e0097 */
[----:B------:R-:W-:Y:S01]  /*3530*/  F2FP.SATFINITE.E4M3.F32.PACK_AB_MERGE_C R223, R51, R50, R54 ;  /* 0x0000003233df723e */ /* 0x000fe20004807036 */
[----:B------:R-:W-:Y:S01]  /*3540*/  IMAD.MOV.U32 R54, RZ, RZ, R151 ;  /* 0x000000ffff367224 */ /* 0x000fe200078e0097 */
[----:B------:R-:W3:Y:S01]  /*3550*/  MUFU.EX2 R62, R62 ;  /* 0x0000003e003e7308 */ /* 0x000ee20000000800 */
[----:B--2---:R-:W-:-:S01]  /*3560*/  FADD.FTZ R10, R58, R3 ;  /* 0x000000033a0a7221 */ /* 0x004fc20000010000 */
[----:B------:R-:W-:Y:S01]  /*3570*/  FADD.FTZ R3, R57, R6 ;  /* 0x0000000639037221 */ /* 0x000fe20000010000 */
[--C-:B------:R-:W-:Y:S02]  /*3580*/  IMAD.MOV.U32 R51, RZ, RZ, R151.reuse ;  /* 0x000000ffff337224 */ /* 0x100fe400078e0097 */
[----:B------:R-:W-:Y:S02]  /*3590*/  IMAD.MOV.U32 R50, RZ, RZ, R151 ;  /* 0x000000ffff327224 */ /* 0x000fe400078e0097 */
[----:B------:R-:W-:-:S01]  /*35a0*/  FADD.FTZ R6, R60, R3 ;  /* 0x000000033c067221 */ /* 0x000fc20000010000 */
[----:B------:R-:W-:Y:S01]  /*35b0*/  F2FP.SATFINITE.E4M3.F32.PACK_AB_MERGE_C R60, R61, R60, RZ ;  /* 0x0000003c3d3c723e */ /* 0x000fe200048070ff */
[----:B------:R-:W2:Y:S01]  /*35c0*/  MUFU.EX2 R63, R63 ;  /* 0x0000003f003f7308 */ /* 0x000ea20000000800 */
[----:B-1----:R-:W-:-:S01]  /*35d0*/  FADD.FTZ R9, R59, R10 ;  /* 0x0000000a3b097221 */ /* 0x002fc20000010000 */
[----:B------:R-:W-:Y:S01]  /*35e0*/  FADD.FTZ R61, R61, R6 ;  /* 0x000000063d3d7221 */ /* 0x000fe20000010000 */
[----:B------:R-:W-:Y:S01]  /*35f0*/  F2FP.SATFINITE.E4M3.F32.PACK_AB_MERGE_C R224, R57, R20, R60 ;  /* 0x0000001439e0723e */ /* 0x000fe2000480703c */
[----:B------:R-:W-:-:S02]  /*3600*/  IMAD.MOV.U32 R60, RZ, RZ, R151 ;  /* 0x000000ffff3c7224 */ /* 0x000fc400078e0097 */
[----:B------:R-:W-:Y:S02]  /*3610*/  IMAD.MOV.U32 R57, RZ, RZ, R151 ;  /* 0x000000ffff397224 */ /* 0x000fe400078e0097 */
[----:B------:R-:W1:Y:S01]  /*3620*/  MUFU.EX2 R66, R66 ;  /* 0x0000004200427308 */ /* 0x000e620000000800 */
[----:B---3--:R-:W-:-:S07]  /*3630*/  FADD.FTZ R4, R62, R9 ;  /* 0x000000093e047221 */ /* 0x008fce0000010000 */
[----:B------:R-:W3:Y:S01]  /*3640*/  MUFU.EX2 R67, R67 ;  /* 0x0000004300437308 */ /* 0x000ee20000000800 */
[C---:B--2---:R-:W-:Y:S01]  /*3650*/  F2FP.SATFINITE.E4M3.F32.PACK_AB_MERGE_C R62, R63.reuse, R62, RZ ;  /* 0x0000003e3f3e723e */ /* 0x044fe200048070ff */
[----:B------:R-:W-:Y:S01]  /*3660*/  FADD.FTZ R63, R63, R4 ;  /* 0x000000043f3f7221 */ /* 0x000fe20000010000 */
[----:B------:R-:W-:-:S01]  /*3670*/  FADD.FTZ R4, R64, R61 ;  /* 0x0000003d40047221 */ /* 0x000fc20000010000 */
[--C-:B------:R-:W-:Y:S01]  /*3680*/  IMAD.MOV.U32 R61, RZ, RZ, R151.reuse ;  /* 0x000000ffff3d7224 */ /* 0x100fe200078e0097 */
[----:B------:R-:W-:Y:S01]  /*3690*/  F2FP.SATFINITE.E4M3.F32.PACK_AB_MERGE_C R225, R59, R58, R62 ;  /* 0x0000003a3be1723e */ /* 0x000fe2000480703e */
[----:B------:R-:W-:Y:S02]  /*36a0*/  IMAD.MOV.U32 R62, RZ, RZ, R151 ;  /* 0x000000ffff3e7224 */ /* 0x000fe400078e0097 */
[----:B------:R-:W-:-:S01]  /*36b0*/  FADD.FTZ R3, R65, R4 ;  /* 0x0000000441037221 */ /* 0x000fc20000010000 */
[----:B------:R-:W2:Y:S01]  /*36c0*/  MUFU.EX2 R70, R70 ;  /* 0x0000004600467308 */ /* 0x000ea20000000800 */
[----:B-1----:R-:W-:-:S01]  /*36d0*/  FADD.FTZ R6, R66, R63 ;  /* 0x0000003f42067221 */ /* 0x002fc20000010000 */
[----:B------:R-:W-:-:S02]  /*36e0*/  IMAD.MOV.U32 R63, RZ, RZ, R151 ;  /* 0x000000ffff3f7224 */ /* 0x000fc400078e0097 */
[----:B------:R-:W-:-:S01]  /*36f0*/  FADD.FTZ R4, R68, R3 ;  /* 0x0000000344047221 */ /* 0x000fc20000010000 */
[--C-:B------:R-:W-:Y:S02]  /*3700*/  IMAD.MOV.U32 R59, RZ, RZ, R151.reuse ;  /* 0x000000ffff3b7224 */ /* 0x100fe400078e0097 */
[----:B------:R-:W-:Y:S01]  /*3710*/  IMAD.MOV.U32 R58, RZ, RZ, R151 ;  /* 0x000000ffff3a7224 */ /* 0x000fe200078e0097 */
[----:B------:R-:W1:Y:S01]  /*3720*/  MUFU.EX2 R69, R69 ;  /* 0x0000004500457308 */ /* 0x000e620000000800 */
[----:B---3--:R-:W-:-:S07]  /*3730*/  FADD.FTZ R7, R67, R6 ;  /* 0x0000000643077221 */ /* 0x008fce0000010000 */
[----:B------:R-:W3:Y:S01]  /*3740*/  MUFU.EX2 R71, R71 ;  /* 0x0000004700477308 */ /* 0x000ee20000000800 */
[----:B--2---:R-:W-:-:S07]  /*3750*/  FADD.FTZ R6, R70, R7 ;  /* 0x0000000746067221 */ /* 0x004fce0000010000 */
[----:B------:R-:W-:Y:S01]  /*3760*/  MUFU.EX2 R76, R76 ;  /* 0x0000004c004c7308 */ /* 0x000fe20000000800 */
[C---:B-1----:R-:W-:Y:S01]  /*3770*/  F2FP.SATFINITE.E4M3.F32.PACK_AB_MERGE_C R68, R69.reuse, R68, RZ ;  /* 0x000000444544723e */ /* 0x042fe200048070ff */
[----:B------:R-:W-:-:S03]  /*3780*/  FADD.FTZ R69, R69, R4 ;  /* 0x0000000445457221 */ /* 0x000fc60000010000 */
[----:B------:R-:W-:Y:S01]  /*3790*/  F2FP.SATFINITE.E4M3.F32.PACK_AB_MERGE_C R226, R65, R64, R68 ;  /* 0x0000004041e2723e */ /* 0x000fe20004807044 */
[--C-:B------:R-:W-:Y:S02]  /*37a0*/  IMAD.MOV.U32 R68, RZ, RZ, R151.reuse ;  /* 0x000000ffff447224 */ /* 0x100fe400078e0097 */
[----:B------:R-:W1:Y:S01]  /*37b0*/  MUFU.EX2 R77, R77 ;  /* 0x0000004d004d7308 */ /* 0x000e620000000800 */
[C---:B---3--:R-:W-:Y:S01]  /*37c0*/  F2FP.SATFINITE.E4M3.F32.PACK_AB_MERGE_C R70, R71.reuse, R70, RZ ;  /* 0x000000464746723e */ /* 0x048fe200048070ff */
[----:B------:R-:W-:Y:S01]  /*37d0*/  FADD.FTZ R71, R71, R6 ;  /* 0x0000000647477221 */ /* 0x000fe20000010000 */
[--C-:B------:R-:W-:Y:S02]  /*37e0*/  IMAD.MOV.U32 R65, RZ, RZ, R151.reuse ;  /* 0x000000ffff417224 */ /* 0x100fe400078e0097 */
[----:B------:R-:W-:Y:S01]  /*37f0*/  F2FP.SATFINITE.E4M3.F32.PACK_AB_MERGE_C R227, R67, R66, R70 ;  /* 0x0000004243e3723e */ /* 0x000fe20004807046 */
[--C-:B------:R-:W-:Y:S02]  /*3800*/  IMAD.MOV.U32 R70, RZ, RZ, R151.reuse ;  /* 0x000000ffff467224 */ /* 0x100fe400078e0097 */
[----:B------:R-:W2:Y:S01]  /*3810*/  MUFU.EX2 R72, R72 ;  /* 0x0000004800487308 */ /* 0x000ea20000000800 */
[----:B------:R-:W-:-:S02]  /*3820*/  IMAD.MOV.U32 R67, RZ, RZ, R151 ;  /* 0x000000ffff437224 */ /* 0x000fc400078e0097 */
[--C-:B------:R-:W-:Y:S02]  /*3830*/  IMAD.MOV.U32 R66, RZ, RZ, R151.reuse ;  /* 0x000000ffff427224 */ /* 0x100fe400078e0097 */
[----:B------:R-:W-:-:S03]  /*3840*/  IMAD.MOV.U32 R64, RZ, RZ, R151 ;  /* 0x000000ffff407224 */ /* 0x000fc600078e0097 */
[----:B------:R-:W3:Y:S01]  /*3850*/  MUFU.EX2 R74, R74 ;  /* 0x0000004a004a7308 */ /* 0x000ee20000000800 */
[----:B-1----:R-:W-:-:S07]  /*3860*/  F2FP.SATFINITE.E4M3.F32.PACK_AB_MERGE_C R3, R77, R76, RZ ;  /* 0x0000004c4d03723e */ /* 0x002fce00048070ff */
[----:B------:R-:W1:Y:S01]  /*3870*/  MUFU.EX2 R73, R73 ;  /* 0x0000004900497308 */ /* 0x000e620000000800 */
[----:B--2---:R-:W-:-:S01]  /*3880*/  FADD.FTZ R4, R72, R69 ;  /* 0x0000004548047221 */ /* 0x004fc20000010000 */
[----:B------:R-:W-:-:S06]  /*3890*/  IMAD.MOV.U32 R69, RZ, RZ, R151 ;  /* 0x000000ffff457224 */ /* 0x000fcc00078e0097 */
[----:B------:R-:W2:Y:S01]  /*38a0*/  MUFU.EX2 R75, R75 ;  /* 0x0000004b004b7308 */ /* 0x000ea20000000800 */
[----:B---3--:R-:W-:-:S01]  /*38b0*/  FADD.FTZ R6, R74, R71 ;  /* 0x000000474a067221 */ /* 0x008fc20000010000 */
[----:B------:R-:W-:-:S06]  /*38c0*/  IMAD.MOV.U32 R71, RZ, RZ, R151 ;  /* 0x000000ffff477224 */ /* 0x000fcc00078e0097 */
[----:B------:R-:W3:Y:S01]  /*38d0*/  MUFU.EX2 R78, R78 ;  /* 0x0000004e004e7308 */ /* 0x000ee20000000800 */
[C---:B-1----:R-:W-:Y:S01]  /*38e0*/  F2FP.SATFINITE.E4M3.F32.PACK_AB_MERGE_C R228, R73.reuse, R72, R3 ;  /* 0x0000004849e4723e */ /* 0x042fe20004807003 */
[----:B------:R-:W-:Y:S01]  /*38f0*/  FADD.FTZ R73, R73, R4 ;  /* 0x0000000449497221 */ /* 0x000fe20000010000 */
[----:B------:R-:W-:-:S03]  /*3900*/  IMAD.MOV.U32 R72, RZ, RZ, R151 ;  /* 0x000000ffff487224 */ /* 0x000fc600078e0097 */
[----:B------:R-:W-:Y:S01]  /*3910*/  FADD.FTZ R76, R76, R73 ;  /* 0x000000494c4c7221 */ /* 0x000fe20000010000 */
[----:B------:R-:W-:Y:S01]  /*3920*/  IMAD.MOV.U32 R73, RZ, RZ, R151 ;  /* 0x000000ffff497224 */ /* 0x000fe200078e0097 */
[----:B------:R-:W1:Y:S01]  /*3930*/  MUFU.EX2 R79, R79 ;  /* 0x0000004f004f7308 */ /* 0x000e620000000800 */
[----:B--2---:R-:W-:-:S01]  /*3940*/  FADD.FTZ R3, R75, R6 ;  /* 0x000000064b037221 */ /* 0x004fc20000010000 */
[----:B------:R-:W-:Y:S01]  /*3950*/  FADD.FTZ R77, R77, R76 ;  /* 0x0000004c4d4d7221 */ /* 0x000fe20000010000 */
[----:B------:R-:W-:-:S05]  /*3960*/  IMAD.MOV.U32 R76, RZ, RZ, R151 ;  /* 0x000000ffff4c7224 */ /* 0x000fca00078e0097 */
[----:B------:R-:W-:Y:S01]  /*3970*/  MUFU.EX2 R84, R84 ;  /* 0x0000005400547308 */ /* 0x000fe20000000800 */
[----:B---3--:R-:W-:-:S07]  /*3980*/  FADD.FTZ R4, R78, R3 ;  /* 0x000000034e047221 */ /* 0x008fce0000010000 */
[----:B------:R-:W2:Y:S01]  /*3990*/  MUFU.EX2 R85, R85 ;  /* 0x0000005500557308 */ /* 0x000ea20000000800 */
[C---:B-1----:R-:W-:Y:S01]  /*39a0*/  F2FP.SATFINITE.E4M3.F32.PACK_AB_MERGE_C R78, R79.reuse, R78, RZ ;  /* 0x0000004e4f4e723e */ /* 0x042fe200048070ff */
[----:B------:R-:W-:-:S03]  /*39b0*/  FADD.FTZ R79, R79, R4 ;  /* 0x000000044f4f7221 */ /* 0x000fc60000010000 */
[----:B------:R-:W-:Y:S01]  /*39c0*/  F2FP.SATFINITE.E4M3.F32.PACK_AB_MERGE_C R229, R75, R74, R78 ;  /* 0x0000004a4be5723e */ /* 0x000fe2000480704e */
[--C-:B------:R-:W-:Y:S02]  /*39d0*/  IMAD.MOV.U32 R78, RZ, RZ, R151.reuse ;  /* 0x000000ffff4e7224 */ /* 0x100fe400078e0097 */
[----:B------:R-:W1:Y:S01]  /*39e0*/  MUFU.EX2 R24, R24 ;  /* 0x0000001800187308 */ /* 0x000e620000000800 */
[--C-:B------:R-:W-:Y:S02]  /*39f0*/  IMAD.MOV.U32 R75, RZ, RZ, R151.reuse ;  /* 0x000000ffff4b7224 */ /* 0x100fe400078e0097 */
[----:B------:R-:W-:-:S05]  /*3a00*/  IMAD.MOV.U32 R74, RZ, RZ, R151 ;  /* 0x000000ffff4a7224 */ /* 0x000fca00078e0097 */
[----:B------:R-:W3:Y:S01]  /*3a10*/  MUFU.EX2 R82, R82 ;  /* 0x0000005200527308 */ /* 0x000ee20000000800 */
[----:B--2---:R-:W-:-:S07]  /*3a20*/  F2FP.SATFINITE.E4M3.F32.PACK_AB_MERGE_C R3, R85, R84, RZ ;  /* 0x000000545503723e */ /* 0x004fce00048070ff */
[----:B------:R-:W2:Y:S01]  /*3a30*/  MUFU.EX2 R81, R81 ;  /* 0x0000005100517308 */ /* 0x000ea20000000800 */
[----:B-1----:R-:W-:-:S01]  /*3a40*/  FADD.FTZ R4, R24, R77 ;  /* 0x0000004d18047221 */ /* 0x002fc20000010000 */
[----:B------:R-:W-:-:S06]  /*3a50*/  IMAD.MOV.U32 R77, RZ, RZ, R151 ;  /* 0x000000ffff4d7224 */ /* 0x000fcc00078e0097 */
[----:B------:R-:W1:Y:S01]  /*3a60*/  MUFU.EX2 R83, R83 ;  /* 0x0000005300537308 */ /* 0x000e620000000800 */
[----:B---3--:R-:W-:-:S01]  /*3a70*/  FADD.FTZ R6, R82, R79 ;  /* 0x0000004f52067221 */ /* 0x008fc20000010000 */
[----:B------:R-:W-:-:S06]  /*3a80*/  IMAD.MOV.U32 R79, RZ, RZ, R151 ;  /* 0x000000ffff4f7224 */ /* 0x000fcc00078e0097 */
[----:B------:R-:W-:Y:S01]  /*3a90*/  MUFU.EX2 R86, R86 ;  /* 0x0000005600567308 */ /* 0x000fe20000000800 */
[C---:B--2---:R-:W-:Y:S01]  /*3aa0*/  F2FP.SATFINITE.E4M3.F32.PACK_AB_MERGE_C R230, R81.reuse, R24, R3 ;  /* 0x0000001851e6723e */ /* 0x044fe20004807003 */
[----:B------:R-:W-:Y:S01]  /*3ab0*/  FADD.FTZ R81, R81, R4 ;  /* 0x0000000451517221 */ /* 0x000fe20000010000 */
[----:B------:R-:W-:-:S03]  /*3ac0*/  IMAD.MOV.U32 R24, RZ, RZ, R151 ;  /* 0x000000ffff187224 */ /* 0x000fc600078e0097 */
[----:B------:R-:W-:Y:S01]  /*3ad0*/  FADD.FTZ R4, R84, R81 ;  /* 0x0000005154047221 */ /* 0x000fe20000010000 */
[----:B------:R-:W-:Y:S01]  /*3ae0*/  IMAD.MOV.U32 R84, RZ, RZ, R151 ;  /* 0x000000ffff547224 */ /* 0x000fe200078e0097 */
[----:B------:R-:W2:Y:S01]  /*3af0*/  MUFU.EX2 R25, R25 ;  /* 0x0000001900197308 */ /* 0x000ea20000000800 */
[----:B-1----:R-:W-:-:S01]  /*3b00*/  FADD.FTZ R3, R83, R6 ;  /* 0x0000000653037221 */ /* 0x002fc20000010000 */
[----:B------:R-:W-:Y:S01]  /*3b10*/  FADD.FTZ R4, R85, R4 ;  /* 0x0000000455047221 */ /* 0x000fe20000010000 */
[--C-:B------:R-:W-:Y:S02]  /*3b20*/  IMAD.MOV.U32 R85, RZ, RZ, R151.reuse ;  /* 0x000000ffff557224 */ /* 0x100fe400078e0097 */
[----:B------:R-:W-:Y:S01]  /*3b30*/  IMAD.MOV.U32 R81, RZ, RZ, R151 ;  /* 0x000000ffff517224 */ /* 0x000fe200078e0097 */
[----:B--2---:R-:W-:Y:S01]  /*3b40*/  F2FP.SATFINITE.E4M3.F32.PACK_AB_MERGE_C R6, R25, R86, RZ ;  /* 0x000000561906723e */ /* 0x004fe200048070ff */
[----:B------:R-:W-:-:S03]  /*3b50*/  FADD.FTZ R86, R86, R3 ;  /* 0x0000000356567221 */ /* 0x000fc60000010000 */
[----:B------:R-:W-:Y:S01]  /*3b60*/  F2FP.SATFINITE.E4M3.F32.PACK_AB_MERGE_C R231, R83, R82, R6 ;  /* 0x0000005253e7723e */ /* 0x000fe20004807006 */
[----:B------:R-:W-:-:S01]  /*3b70*/  FADD.FTZ R3, R25, R86 ;  /* 0x0000005619037221 */ /* 0x000fc20000010000 */
[--C-:B------:R-:W-:Y:S02]  /*3b80*/  IMAD.MOV.U32 R86, RZ, RZ, R151.reuse ;  /* 0x000000ffff567224 */ /* 0x100fe400078e0097 */
[--C-:B------:R-:W-:Y:S02]  /*3b90*/  IMAD.MOV.U32 R83, RZ, RZ, R151.reuse ;  /* 0x000000ffff537224 */ /* 0x100fe400078e0097 */
[--C-:B------:R-:W-:Y:S02]  /*3ba0*/  IMAD.MOV.U32 R82, RZ, RZ, R151.reuse ;  /* 0x000000ffff527224 */ /* 0x100fe400078e0097 */
[----:B------:R-:W-:Y:S01]  /*3bb0*/  IMAD.MOV.U32 R25, RZ, RZ, R151 ;  /* 0x000000ffff197224 */ /* 0x000fe200078e0097 */
[----:B------:R-:W-:Y:S06]  /*3bc0*/  @!P1 BRA `(.L_x_15) ;  /* 0x0000002400cc9947 */ /* 0x000fec0003800000 */
[----:B------:R-:W-:Y:S01]  /*3bd0*/  IMAD.MOV.U32 R6, RZ, RZ, R5 ;  /* 0x000000ffff067224 */ /* 0x000fe200078e0005 */
[----:B------:R-:W-:Y:S01]  /*3be0*/  CS2R R150, SRZ ;  /* 0x0000000000967805 */ /* 0x000fe2000001ff00 */
[----:B------:R-:W-:Y:S01]  /*3bf0*/  IMAD.MOV.U32 R7, RZ, RZ, R0 ;  /* 0x000000ffff077224 */ /* 0x000fe200078e0000 */
[----:B------:R-:W-:Y:S02]  /*3c00*/  CS2R R148, SRZ ;  /* 0x0000000000947805 */ /* 0x000fe4000001ff00 */
[----:B------:R-:W-:Y:S02]  /*3c10*/  CS2R R146, SRZ ;  /* 0x0000000000927805 */ /* 0x000fe4000001ff00 */
[----:B------:R-:W-:Y:S02]  /*3c20*/  CS2R R144, SRZ ;  /* 0x0000000000907805 */ /* 0x000fe4000001ff00 */
[----:B------:R-:W-:Y:S02]  /*3c30*/  CS2R R142, SRZ ;  /* 0x00000000008e7805 */ /* 0x000fe4000001ff00 */
[----:B------:R-:W-:-:S02]  /*3c40*/  CS2R R140, SRZ ;  /* 0x00000000008c7805 */ /* 0x000fc4000001ff00 */
[----:B------:R-:W-:Y:S02]  /*3c50*/  CS2R R138, SRZ ;  /* 0x00000000008a7805 */ /* 0x000fe4000001ff00 */
        /* <DEDUP_REMOVED lines=56> */
[----:B------:R-:W-:Y:S01]  /*3fe0*/  CS2R R24, SRZ ;  /* 0x0000000000187805 */ /* 0x000fe2000001ff00 */
[----:B------:R-:W-:Y:S01]  /*3ff0*/  UIADD3 UR53, UR53, -0x2, URZ ;  /* 0xfffffffe35357890 */ /* 0x000fe2000fffe03f */
[----:B------:R-:W-:Y:S01]  /*4000*/  UMOV UR57, UR36 ;  /* 0x0000002400397c82 */ /* 0x000fe20008000000 */
[----:B------:R-:W-:-:S10]  /*4010*/  UMOV UR56, UR52 ;  /* 0x0000003400387c82 */ /* 0x000fd40008000000 */
.L_x_25:
[----:B------:R-:W-:Y:S01]  /*4020*/  ISETP.NE.AND P2, PT, RZ, UR41, PT ;  /* 0x00000029ff007c0c */ /* 0x000fe2000bf45270 */
[----:B------:R-:W-:-:S04]  /*4030*/  UISETP.NE.AND UP0, UPT, UR56, 0x1, UPT ;  /* 0x000000013800788c */ /* 0x000fc8000bf05270 */
[----:B------:R-:W-:-:S04]  /*4040*/  USEL UR36, URZ, 0x1, UP0 ;  /* 0x000000013f247887 */ /* 0x000fc80008000000 */
[----:B------:R-:W-:-:S04]  /*4050*/  ULOP3.LUT UR36, UR57, UR36, URZ, 0x3c, !UPT ;  /* 0x0000002439247292 */ /* 0x000fc8000f8e3c3f */
[----:B------:R-:W-:Y:S08]  /*4060*/  @P2 BRA `(.L_x_16) ;  /* 0x0000000000382947 */ /* 0x000ff00003800000 */
[----:B------:R-:W-:Y:S05]  /*4070*/  @!P0 BRA `(.L_x_17) ;  /* 0x0000000000048947 */ /* 0x000fea0003800000 */
[----:B------:R-:W-:Y:S01]  /*4080*/  BPT.TRAP 0x1 ;  /* 0x000000040000795c */ /* 0x000fe20000300000 */
.L_x_17:
[----:B------:R-:W-:Y:S01]  /*4090*/  UIADD3 UR6, UR56, 0x1, URZ ;  /* 0x0000000138067890 */ /* 0x000fe2000fffe03f */
[----:B------:R-:W-:-:S03]  /*40a0*/  IMAD.U32 R0, RZ, RZ, UR36 ;  /* 0x00000024ff007e24 */ /* 0x000fc6000f8e00ff */
[----:B------:R-:W-:Y:S02]  /*40b0*/  UISETP.NE.AND UP0, UPT, UR6, 0x2, UPT ;  /* 0x000000020600788c */ /* 0x000fe4000bf05270 */
[----:B------:R-:W-:Y:S02]  /*40c0*/  SHF.L.U32 R0, R0, 0x1f, RZ ;  /* 0x0000001f00007819 */ /* 0x000fe400000006ff */
[----:B------:R-:W-:-:S04]  /*40d0*/  USEL UR6, UR6, URZ, UP0 ;  /* 0x0000003f06067287 */ /* 0x000fc80008000000 */
[----:B------:R-:W-:-:S09]  /*40e0*/  ULEA UR6, UR6, UR38, 0x3 ;  /* 0x0000002606067291 */ /* 0x000fd2000f8e183f */
[----:B------:R1:W2:Y:S01]  /*40f0*/  SYNCS.PHASECHK.TRANS64.TRYWAIT P1, [UR6+0x38830], R0 ;  /* 0x03883000ff0075a7 */ /* 0x0002a20008020146 */
[----:B------:R-:W-:Y:S05]  /*4100*/  @!P0 BRA `(.L_x_18) ;  /* 0x0000000000048947 */ /* 0x000fea0003800000 */
[----:B------:R-:W-:Y:S01]  /*4110*/  BPT.TRAP 0x1 ;  /* 0x000000040000795c */ /* 0x000fe20000300000 */
.L_x_18:
[----:B--2---:R-:W-:Y:S05]  /*4120*/  @P1 BRA `(.L_x_16) ;  /* 0x0000000000081947 */ /* 0x004fea0003800000 */
[----:B------:R-:W2:Y:S02]  /*4130*/  SYNCS.PHASECHK.TRANS64.TRYWAIT P1, [UR6+0x38830], R0 ;  /* 0x03883000ff0075a7 */ /* 0x000ea40008020146 */
[----:B--2---:R-:W-:Y:S05]  /*4140*/  @!P1 BRA `(.L_x_19) ;  /* 0x00000084007c9947 */ /* 0x004fea0003800000 */
.L_x_16:
[----:B-12---:R-:W-:Y:S01]  /*4150*/  VIADD R0, R18, 0x8 ;  /* 0x0000000812007836 */ /* 0x006fe20000000000 */
[----:B------:R-:W-:Y:S01]  /*4160*/  UIADD3 UR52, UR56, 0x1, URZ ;  /* 0x0000000138347890 */ /* 0x000fe2000fffe03f */
[----:B------:R-:W-:Y:S01]  /*4170*/  UMOV UR35, 0x40000040 ;  /* 0x4000004000237882 */ /* 0x000fe20000000000 */
[----:B------:R-:W-:Y:S02]  /*4180*/  UMOV UR7, 0x40000040 ;  /* 0x4000004000077882 */ /* 0x000fe40000000000 */
[----:B------:R1:W-:Y:S01]  /*4190*/  BAR.SYNC.DEFER_BLOCKING R0, 0x100 ;  /* 0x000400000000751d */ /* 0x0003e20000010000 */
[----:B------:R-:W-:-:S04]  /*41a0*/  UISETP.NE.AND UP0, UPT, UR52, 0x2, UPT ;  /* 0x000000023400788c */ /* 0x000fc8000bf05270 */
[----:B------:R-:W-:Y:S01]  /*41b0*/  USEL UR52, UR52, URZ, UP0 ;  /* 0x0000003f34347287 */ /* 0x000fe20008000000 */
[----:B------:R-:W-:Y:S01]  /*41c0*/  UMOV UR11, 0x40000040 ;  /* 0x40000040000b7882 */ /* 0x000fe20000000000 */
[----:B------:R-:W-:Y:S02]  /*41d0*/  UMOV UR15, 0x40000040 ;  /* 0x40000040000f7882 */ /* 0x000fe40000000000 */
[----:B------:R-:W-:Y:S01]  /*41e0*/  ULEA UR34, UR52, UR49, 0xb ;  /* 0x0000003134227291 */ /* 0x000fe2000f8e583f */
[----:B------:R-:W-:Y:S01]  /*41f0*/  UMOV UR19, 0x40000040 ;  /* 0x4000004000137882 */ /* 0x000fe20000000000 */
[----:B------:R-:W-:Y:S02]  /*4200*/  UMOV UR23, 0x40000040 ;  /* 0x4000004000177882 */ /* 0x000fe40000000000 */
[----:B------:R-:W-:Y:S02]  /*4210*/  UIADD3 UR6, UR34, 0x2, URZ ;  /* 0x0000000222067890 */ /* 0x000fe4000fffe03f */
[----:B------:R-:W-:-:S02]  /*4220*/  UIADD3 UR10, UR34, 0x4, URZ ;  /* 0x00000004220a7890 */ /* 0x000fc4000fffe03f */
[----:B------:R-:W-:Y:S02]  /*4230*/  UIADD3 UR14, UR34, 0x6, URZ ;  /* 0x00000006220e7890 */ /* 0x000fe4000fffe03f */
[----:B------:R-:W-:Y:S02]  /*4240*/  UIADD3 UR18, UR34, 0x400, URZ ;  /* 0x0000040022127890 */ /* 0x000fe4000fffe03f */
[----:B------:R-:W-:Y:S02]  /*4250*/  UIADD3 UR22, UR34, 0x402, URZ ;  /* 0x0000040222167890 */ /* 0x000fe4000fffe03f */
[----:B------:R-:W-:Y:S01]  /*4260*/  UIADD3 UR26, UR34, 0x404, URZ ;  /* 0x00000404221a7890 */ /* 0x000fe2000fffe03f */
[----:B------:R-:W-:Y:S01]  /*4270*/  WARPGROUP.ARRIVE ;  /* 0x00000000000079c5 */ /* 0x000fe20000000000 */
[----:B------:R-:W-:Y:S01]  /*4280*/  UMOV UR27, 0x40000040 ;  /* 0x40000040001b7882 */ /* 0x000fe20000000000 */
[----:B------:R-:W-:Y:S01]  /*4290*/  UIADD3 UR30, UR34, 0x406, URZ ;  /* 0x00000406221e7890 */ /* 0x000fe2000fffe03f */
[----:B------:R-:W-:-:S03]  /*42a0*/  UMOV UR31, 0x40000040 ;  /* 0x40000040001f7882 */ /* 0x000fc60000000000 */
[----:B------:R-:W-:Y:S03]  /*42b0*/  QGMMA.64x128x32.F32.E4M3.E4M3 R152, gdesc[UR32], RZ, !UPT, gsb0 ;  /* 0x01e00000209879f3 */ /* 0x000fe6000c0008ff */
        /* <DEDUP_REMOVED lines=22> */
[----:B-1----:R-:W-:Y:S05]  /*4420*/  @P2 BRA `(.L_x_20) ;  /* 0x00000000002c2947 */ /* 0x002fea0003800000 */
[----:B------:R-:W-:Y:S05]  /*4430*/  @!P0 BRA `(.L_x_21) ;  /* 0x0000000000048947 */ /* 0x000fea0003800000 */
[----:B------:R-:W-:Y:S01]  /*4440*/  BPT.TRAP 0x1 ;  /* 0x000000040000795c */ /* 0x000fe20000300000 */
.L_x_21:
[----:B------:R-:W-:Y:S01]  /*4450*/  ULEA UR6, UR56, UR38, 0x3 ;  /* 0x0000002638067291 */ /* 0x000fe2000f8e183f */
[----:B------:R-:W-:-:S05]  /*4460*/  IMAD.U32 R0, RZ, RZ, UR57 ;  /* 0x00000039ff007e24 */ /* 0x000fca000f8e00ff */
[----:B------:R-:W-:-:S04]  /*4470*/  SHF.L.U32 R0, R0, 0x1f, RZ ;  /* 0x0000001f00007819 */ /* 0x000fc800000006ff */
[----:B------:R1:W2:Y:S01]  /*4480*/  SYNCS.PHASECHK.TRANS64.TRYWAIT P1, [UR6+0x38850], R0 ;  /* 0x03885000ff0075a7 */ /* 0x0002a20008020146 */
[----:B------:R-:W-:Y:S05]  /*4490*/  @!P0 BRA `(.L_x_22) ;  /* 0x0000000000048947 */ /* 0x000fea0003800000 */
[----:B------:R-:W-:Y:S01]  /*44a0*/  BPT.TRAP 0x1 ;  /* 0x000000040000795c */ /* 0x000fe20000300000 */
.L_x_22:
[----:B--2---:R-:W-:Y:S05]  /*44b0*/  @P1 BRA `(.L_x_20) ;  /* 0x0000000000081947 */ /* 0x004fea0003800000 */
[----:B------:R-:W2:Y:S02]  /*44c0*/  SYNCS.PHASECHK.TRANS64.TRYWAIT P1, [UR6+0x38850], R0 ;  /* 0x03885000ff0075a7 */ /* 0x000ea40008020146 */
[----:B--2---:R-:W-:Y:S05]  /*44d0*/  @!P1 BRA `(.L_x_23) ;  /* 0x0000008000b09947 */ /* 0x004fea0003800000 */
.L_x_20:
[----:B------:R-:W-:Y:S01]  /*44e0*/  UIADD3 UR6, UR38, 0x400, URZ ;  /* 0x0000040026067890 */ /* 0x000fe2000fffe03f */
[----:B------:R-:W-:Y:S01]  /*44f0*/  WARPGROUP.ARRIVE ;  /* 0x00000000000079c5 */ /* 0x000fe20000000000 */
[----:B------:R-:W-:Y:S01]  /*4500*/  UMOV UR7, 0x40000040 ;  /* 0x4000004000077882 */ /* 0x000fe20000000000 */
[----:B-12---:R-:W-:Y:S01]  /*4510*/  FMNMX.FTZ R0, R152, R7, !PT ;  /* 0x0000000798007209 */ /* 0x006fe20007810000 */
[----:B------:R-:W-:Y:S01]  /*4520*/  USHF.R.U32.HI UR6, URZ, 0x4, UR6 ;  /* 0x000000043f067899 */ /* 0x000fe20008011606 */
[----:B------:R-:W-:Y:S01]  /*4530*/  FMNMX.FTZ R8, R154, R6, !PT ;  /* 0x000000069a087209 */ /* 0x000fe20007810000 */
[----:B------:R-:W-:Y:S01]  /*4540*/  IMAD.U32 R13, RZ, RZ, UR40 ;  /* 0x00000028ff0d7e24 */ /* 0x000fe2000f8e00ff */
[----:B------:R-:W-:Y:S01]  /*4550*/  FMNMX.FTZ R5, R153, R0, !PT ;  /* 0x0000000099057209 */ /* 0x000fe20007810000 */
[----:B------:R-:W-:Y:S01]  /*4560*/  ULOP3.LUT UR6, UR6, 0x3fff, URZ, 0xc0, !UPT ;  /* 0x00003fff06067892 */ /* 0x000fe2000f8ec03f */
[----:B------:R-:W-:Y:S01]  /*4570*/  FMNMX.FTZ R9, R155, R8, !PT ;  /* 0x000000089b097209 */ /* 0x000fe20007810000 */
[----:B------:R-:W1:Y:S01]  /*4580*/  S2R R233, SR_TID.X ;  /* 0x0000000000e97919 */ /* 0x000e620000002100 */
[----:B------:R-:W-:Y:S01]  /*4590*/  FMNMX.FTZ R0, R156, R5, !PT ;  /* 0x000000059c007209 */ /* 0x000fe20007810000 */
[----:B------:R-:W-:Y:S01]  /*45a0*/  ULOP3.LUT UR6, UR6, 0x10000, URZ, 0xfc, !UPT ;  /* 0x0001000006067892 */ /* 0x000fe2000f8efc3f */
[----:B------:R-:W-:-:S02]  /*45b0*/  FMNMX.FTZ R8, R158, R9, !PT ;  /* 0x000000099e087209 */ /* 0x000fc40007810000 */
[----:B------:R-:W-:Y:S01]  /*45c0*/  FMNMX.FTZ R5, R157, R0, !PT ;  /* 0x000000009d057209 */ /* 0x000fe20007810000 */
[----:B------:R-:W-:Y:S01]  /*45d0*/  ULEA UR10, UR56, UR6, 0xb ;  /* 0x00000006380a7291 */ /* 0x000fe2000f8e583f */
[----:B------:R-:W-:Y:S02]  /*45e0*/  FMNMX.FTZ R9, R159, R8, !PT ;  /* 0x000000089f097209 */ /* 0x000fe40007810000 */
[----:B------:R-:W-:Y:S02]  /*45f0*/  FMNMX.FTZ R0, R160, R5, !PT ;  /* 0x00000005a0007209 */ /* 0x000fe40007810000 */
[----:B------:R-:W-:Y:S02]  /*4600*/  FMNMX.FTZ R8, R162, R9, !PT ;  /* 0x00000009a2087209 */ /* 0x000fe40007810000 */
[----:B------:R-:W-:Y:S01]  /*4610*/  UMOV UR6, UR10 ;  /* 0x0000000a00067c82 */ /* 0x000fe20008000000 */
[----:B------:R-:W-:Y:S01]  /*4620*/  FMNMX.FTZ R5, R161, R0, !PT ;  /* 0x00000000a1057209 */ /* 0x000fe20007810000 */
[----:B------:R-:W-:Y:S01]  /*4630*/  QGMMA.64x256x32.F32.E4M3.E4M3 R24, R216, gdesc[UR4], R24, gsb0 ;  /* 0x03e00004d8187df3 */ /* 0x000fe20008000818 */
[----:B------:R-:W-:Y:S01]  /*4640*/  UIADD3 UR6, UR10, 0x2, URZ ;  /* 0x000000020a067890 */ /* 0x000fe2000fffe03f */
[----:B------:R-:W-:Y:S01]  /*4650*/  FMNMX.FTZ R9, R163, R8, !PT ;  /* 0x00000008a3097209 */ /* 0x000fe20007810000 */
[----:B------:R-:W-:Y:S01]  /*4660*/  UMOV UR7, 0x40000040 ;  /* 0x4000004000077882 */ /* 0x000fe20000000000 */
[----:B------:R-:W-:-:S02]  /*4670*/  FMNMX.FTZ R0, R164, R5, !PT ;  /* 0x00000005a4007209 */ /* 0x000fc40007810000 */
[----:B------:R-:W-:Y:S02]  /*4680*/  FMNMX.FTZ R8, R166, R9, !PT ;  /* 0x00000009a6087209 */ /* 0x000fe40007810000 */
[----:B------:R-:W-:Y:S02]  /*4690*/  FMNMX.FTZ R5, R165, R0, !PT ;  /* 0x00000000a5057209 */ /* 0x000fe40007810000 */
[----:B------:R-:W-:Y:S02]  /*46a0*/  FMNMX.FTZ R9, R167, R8, !PT ;  /* 0x00000008a7097209 */ /* 0x000fe40007810000 */
[----:B------:R-:W-:Y:S02]  /*46b0*/  FMNMX.FTZ R0, R168, R5, !PT ;  /* 0x00000005a8007209 */ /* 0x000fe40007810000 */
[----:B------:R-:W-:Y:S02]  /*46c0*/  FMNMX.FTZ R8, R170, R9, !PT ;  /* 0x00000009aa087209 */ /* 0x000fe40007810000 */
        /* <DEDUP_REMOVED lines=46> */
[----:B-1----:R-:W-:Y:S01]  /*49b0*/  LOP3.LUT P1, RZ, R233, 0x7f, RZ, 0xc0, !PT ;  /* 0x0000007fe9ff7812 */ /* 0x002fe2000782c0ff */
[----:B------:R-:W1:Y:S04]  /*49c0*/  SHFL.BFLY PT, R0, R9, 0x2, 0x1f ;  /* 0x0c401f0009007f89 */ /* 0x000e6800000e0000 */
[----:B------:R-:W2:Y:S01]  /*49d0*/  SHFL.BFLY PT, R5, R8, 0x2, 0x1f ;  /* 0x0c401f0008057f89 */ /* 0x000ea200000e0000 */
[----:B-1----:R-:W-:-:S02]  /*49e0*/  FMNMX.FTZ R10, R9, R0, !PT ;  /* 0x00000000090a7209 */ /* 0x002fc40007810000 */
[----:B--2---:R-:W-:-:S03]  /*49f0*/  FMNMX.FTZ R11, R8, R5, !PT ;  /* 0x00000005080b7209 */ /* 0x004fc60007810000 */
[----:B------:R-:W1:Y:S04]  /*4a00*/  SHFL.BFLY PT, R5, R10, 0x1, 0x1f ;  /* 0x0c201f000a057f89 */ /* 0x000e6800000e0000 */
[----:B------:R-:W2:Y:S01]  /*4a10*/  SHFL.BFLY PT, R12, R11, 0x1, 0x1f ;  /* 0x0c201f000b0c7f89 */ /* 0x000ea200000e0000 */
[----:B-1----:R-:W-:Y:S02]  /*4a20*/  FMNMX.FTZ R0, R10, R5, !PT ;  /* 0x000000050a007209 */ /* 0x002fe40007810000 */
[----:B--2---:R-:W-:-:S03]  /*4a30*/  FMNMX.FTZ R5, R11, R12, !PT ;  /* 0x0000000c0b057209 */ /* 0x004fc60007810000 */
[C---:B------:R-:W-:Y:S01]  /*4a40*/  FFMA.FTZ R8, R0.reuse, R13, -8 ;  /* 0xc100000000087423 */ /* 0x040fe2000001000d */
[----:B------:R-:W-:-:S03]  /*4a50*/  FADD.FTZ R7, -R0, R7 ;  /* 0x0000000700077221 */ /* 0x000fc60000010100 */
[--C-:B------:R-:W-:Y:S01]  /*4a60*/  FFMA.FTZ R13, R160, UR40, -R8.reuse ;  /* 0x00000028a00d7c23 */ /* 0x100fe20008010808 */
[----:B------:R-:W-:-:S01]  /*4a70*/  FFMA.FTZ R160, R177, UR40, -R8 ;  /* 0x00000028b1a07c23 */ /* 0x000fc20008010808 */
[----:B------:R-:W-:Y:S01]  /*4a80*/  FFMA.FTZ R177, R196, UR40, -R8 ;  /* 0x00000028c4b17c23 */ /* 0x000fe20008010808 */
[----:B------:R-:W-:Y:S02]  /*4a90*/  IMAD.U32 R196, RZ, RZ, UR40 ;  /* 0x00000028ffc47e24 */ /* 0x000fe4000f8e00ff */
[----:B------:R-:W-:Y:S01]  /*4aa0*/  FADD.FTZ R6, -R5, R6 ;  /* 0x0000000605067221 */ /* 0x000fe20000010100 */
[----:B------:R-:W-:-:S01]  /*4ab0*/  FFMA.FTZ R14, R161, UR40, -R8 ;  /* 0x00000028a10e7c23 */ /* 0x000fc20008010808 */
[----:B------:R-:W-:Y:S01]  /*4ac0*/  FFMA.FTZ R161, R180, UR40, -R8 ;  /* 0x00000028b4a17c23 */ /* 0x000fe20008010808 */
[----:B------:R-:W-:-:S01]  /*4ad0*/  FFMA.FTZ R196, R5, R196, -8 ;  /* 0xc100000005c47423 */ /* 0x000fc200000100c4 */
[----:B------:R-:W-:Y:S01]  /*4ae0*/  FMUL.FTZ R7, R7, UR40 ;  /* 0x0000002807077c20 */ /* 0x000fe20008410000 */
[----:B------:R-:W-:-:S01]  /*4af0*/  FFMA.FTZ R10, R152, UR40, -R8 ;  /* 0x00000028980a7c23 */ /* 0x000fc20008010808 */
[----:B------:R-:W-:Y:S01]  /*4b00*/  FFMA.FTZ R180, R197, UR40, -R8 ;  /* 0x00000028c5b47c23 */ /* 0x000fe20008010808 */
[----:B------:R-:W-:Y:S01]  /*4b10*/  FMUL.FTZ R6, R6, UR40 ;  /* 0x0000002806067c20 */ /* 0x000fe20008410000 */
[----:B------:R-:W-:Y:S01]  /*4b20*/  FFMA.FTZ R197, R154, UR40, -R196 ;  /* 0x000000289ac57c23 */ /* 0x000fe200080108c4 */
[----:B------:R-:W-:-:S01]  /*4b30*/  FFMA.FTZ R9, R153, UR40, -R8 ;  /* 0x0000002899097c23 */ /* 0x000fc20008010808 */
[----:B------:R-:W-:Y:S01]  /*4b40*/  FFMA.FTZ R154, R155, UR40, -R196 ;  /* 0x000000289b9a7c23 */ /* 0x000fe200080108c4 */
[----:B------:R-:W-:Y:S01]  /*4b50*/  MUFU.EX2 R7, R7 ;  /* 0x0000000700077308 */ /* 0x000fe20000000800 */
[----:B------:R-:W-:-:S01]  /*4b60*/  FFMA.FTZ R11, R156, UR40, -R8 ;  /* 0x000000289c0b7c23 */ /* 0x000fc20008010808 */
[----:B------:R-:W-:Y:S01]  /*4b70*/  FFMA.FTZ R155, R158, UR40, -R196 ;  /* 0x000000289e9b7c23 */ /* 0x000fe200080108c4 */
[----:B------:R-:W-:-:S01]  /*4b80*/  FFMA.FTZ R12, R157, UR40, -R8 ;  /* 0x000000289d0c7c23 */ /* 0x000fc20008010808 */
[--C-:B------:R-:W-:Y:S01]  /*4b90*/  FFMA.FTZ R158, R159, UR40, -R196.reuse ;  /* 0x000000289f9e7c23 */ /* 0x100fe200080108c4 */
[----:B------:R-:W-:-:S01]  /*4ba0*/  FFMA.FTZ R159, R162, UR40, -R196 ;  /* 0x00000028a29f7c23 */ /* 0x000fc200080108c4 */
[--C-:B------:R-:W-:Y:S01]  /*4bb0*/  FFMA.FTZ R162, R163, UR40, -R196.reuse ;  /* 0x00000028a3a27c23 */ /* 0x100fe200080108c4 */
[----:B------:R-:W-:-:S01]  /*4bc0*/  FFMA.FTZ R163, R166, UR40, -R196 ;  /* 0x00000028a6a37c23 */ /* 0x000fc200080108c4 */
[----:B------:R-:W1:Y:S01]  /*4bd0*/  MUFU.EX2 R10, R10 ;  /* 0x0000000a000a7308 */ /* 0x000e620000000800 */
[----:B------:R-:W-:-:S01]  /*4be0*/  FFMA.FTZ R166, R167, UR40, -R196 ;  /* 0x00000028a7a67c23 */ /* 0x000fc200080108c4 */
[--C-:B------:R-:W-:Y:S01]  /*4bf0*/  FFMA.FTZ R167, R170, UR40, -R196.reuse ;  /* 0x00000028aaa77c23 */ /* 0x100fe200080108c4 */
[----:B------:R-:W-:-:S01]  /*4c00*/  FFMA.FTZ R170, R171, UR40, -R196 ;  /* 0x00000028abaa7c23 */ /* 0x000fc200080108c4 */
[--C-:B------:R-:W-:Y:S01]  /*4c10*/  FFMA.FTZ R171, R174, UR40, -R196.reuse ;  /* 0x00000028aeab7c23 */ /* 0x100fe200080108c4 */
[----:B------:R-:W-:-:S01]  /*4c20*/  FFMA.FTZ R174, R175, UR40, -R196 ;  /* 0x00000028afae7c23 */ /* 0x000fc200080108c4 */
[----:B------:R-:W-:Y:S01]  /*4c30*/  FFMA.FTZ R15, R164, UR40, -R8 ;  /* 0x00000028a40f7c23 */ /* 0x000fe20008010808 */
[----:B------:R-:W-:-:S01]  /*4c40*/  FFMA.FTZ R175, R178, UR40, -R196 ;  /* 0x00000028b2af7c23 */ /* 0x000fc200080108c4 */
[----:B------:R-:W-:Y:S01]  /*4c50*/  MUFU.EX2 R6, R6 ;  /* 0x0000000600067308 */ /* 0x000fe20000000800 */
[----:B------:R-:W-:-:S01]  /*4c60*/  FFMA.FTZ R178, R179, UR40, -R196 ;  /* 0x00000028b3b27c23 */ /* 0x000fc200080108c4 */
[----:B------:R-:W-:Y:S01]  /*4c70*/  FFMA.FTZ R164, R181, UR40, -R8 ;  /* 0x00000028b5a47c23 */ /* 0x000fe20008010808 */
[----:B------:R-:W-:-:S01]  /*4c80*/  FFMA.FTZ R179, R182, UR40, -R196 ;  /* 0x00000028b6b37c23 */ /* 0x000fc200080108c4 */
[----:B------:R-:W-:Y:S01]  /*4c90*/  FFMA.FTZ R181, R200, UR40, -R8 ;  /* 0x00000028c8b57c23 */ /* 0x000fe20008010808 */
[----:B------:R-:W-:-:S01]  /*4ca0*/  FFMA.FTZ R182, R183, UR40, -R196 ;  /* 0x00000028b7b67c23 */ /* 0x000fc200080108c4 */
[----:B------:R-:W-:Y:S01]  /*4cb0*/  FFMA.FTZ R20, R165, UR40, -R8 ;  /* 0x00000028a5147c23 */ /* 0x000fe20008010808 */
[----:B------:R-:W-:-:S01]  /*4cc0*/  FFMA.FTZ R183, R186, UR40, -R196 ;  /* 0x00000028bab77c23 */ /* 0x000fc200080108c4 */
[----:B------:R-:W2:Y:S01]  /*4cd0*/  MUFU.EX2 R197, R197 ;  /* 0x000000c500c57308 */ /* 0x000ea20000000800 */
[----:B-1----:R-:W-:-:S01]  /*4ce0*/  FFMA.FTZ R4, R7, R4, R10 ;  /* 0x0000000407047223 */ /* 0x002fc2000001000a */
[--C-:B------:R-:W-:Y:S01]  /*4cf0*/  FFMA.FTZ R186, R187, UR40, -R196.reuse ;  /* 0x00000028bbba7c23 */ /* 0x100fe200080108c4 */
[----:B------:R-:W-:-:S01]  /*4d00*/  FFMA.FTZ R187, R190, UR40, -R196 ;  /* 0x00000028bebb7c23 */ /* 0x000fc200080108c4 */
[----:B------:R-:W-:Y:S01]  /*4d10*/  FFMA.FTZ R190, R191, UR40, -R196 ;  /* 0x00000028bfbe7c23 */ /* 0x000fe200080108c4 */
        /* <DEDUP_REMOVED lines=9> */
[--C-:B------:R-:W-:Y:S01]  /*4db0*/  FFMA.FTZ R169, R188, UR40, -R8.reuse ;  /* 0x00000028bca97c23 */ /* 0x100fe20008010808 */
[----:B------:R-:W-:-:S01]  /*4dc0*/  FFMA.FTZ R172, R189, UR40, -R8 ;  /* 0x00000028bdac7c23 */ /* 0x000fc20008010808 */
[----:B------:R-:W3:Y:S01]  /*4dd0*/  MUFU.EX2 R154, R154 ;  /* 0x0000009a009a7308 */ /* 0x000ee20000000800 */
[----:B--2---:R-:W-:-:S01]  /*4de0*/  FFMA.FTZ R3, R6, R3, R197 ;  /* 0x0000000306037223 */ /* 0x004fc200000100c5 */
[--C-:B------:R-:W-:Y:S01]  /*4df0*/  FFMA.FTZ R173, R192, UR40, -R8.reuse ;  /* 0x00000028c0ad7c23 */ /* 0x100fe20008010808 */
[----:B------:R-:W-:-:S01]  /*4e00*/  FFMA.FTZ R176, R193, UR40, -R8 ;  /* 0x00000028c1b07c23 */ /* 0x000fc20008010808 */
[--C-:B------:R-:W-:Y:S01]  /*4e10*/  FFMA.FTZ R185, R204, UR40, -R8.reuse ;  /* 0x00000028ccb97c23 */ /* 0x100fe20008010808 */
[----:B------:R-:W-:-:S01]  /*4e20*/  FFMA.FTZ R188, R205, UR40, -R8 ;  /* 0x00000028cdbc7c23 */ /* 0x000fc20008010808 */
[----:B------:R-:W-:Y:S01]  /*4e30*/  FFMA.FTZ R189, R208, UR40, -R8 ;  /* 0x00000028d0bd7c23 */ /* 0x000fe20008010808 */
[----:B------:R-:W-:Y:S01]  /*4e40*/  IMAD.U32 R208, RZ, RZ, UR52 ;  /* 0x00000034ffd07e24 */ /* 0x000fe2000f8e00ff */
[----:B------:R-:W2:Y:S01]  /*4e50*/  MUFU.EX2 R11, R11 ;  /* 0x0000000b000b7308 */ /* 0x000ea20000000800 */
[----:B-1----:R-:W-:-:S01]  /*4e60*/  FADD.FTZ R4, R9, R4 ;  /* 0x0000000409047221 */ /* 0x002fc20000010000 */
[--C-:B------:R-:W-:Y:S01]  /*4e70*/  FFMA.FTZ R192, R209, UR40, -R8.reuse ;  /* 0x00000028d1c07c23 */ /* 0x100fe20008010808 */
[----:B------:R-:W-:-:S01]  /*4e80*/  FFMA.FTZ R193, R212, UR40, -R8 ;  /* 0x00000028d4c17c23 */ /* 0x000fc20008010808 */
[----:B------:R-:W-:Y:S01]  /*4e90*/  @!P1 LEA R208, R208, UR38, 0x3 ;  /* 0x00000026d0d09c11 */ /* 0x000fe2000f8e18ff */
[----:B------:R-:W-:-:S03]  /*4ea0*/  FFMA.FTZ R8, R213, UR40, -R8 ;  /* 0x00000028d5087c23 */ /* 0x000fc60008010808 */
[----:B------:R-:W1:Y:S01]  /*4eb0*/  MUFU.EX2 R155, R155 ;  /* 0x0000009b009b7308 */ /* 0x000e620000000800 */
[----:B---3--:R-:W-:-:S07]  /*4ec0*/  FADD.FTZ R200, R154, R3 ;  /* 0x000000039ac87221 */ /* 0x008fce0000010000 */
[----:B------:R-:W3:Y:S01]  /*4ed0*/  MUFU.EX2 R12, R12 ;  /* 0x0000000c000c7308 */ /* 0x000ee20000000800 */
[----:B--2---:R-:W-:-:S07]  /*4ee0*/  FADD.FTZ R3, R11, R4 ;  /* 0x000000040b037221 */ /* 0x004fce0000010000 */
[----:B------:R-:W2:Y:S01]  /*4ef0*/  MUFU.EX2 R158, R158 ;  /* 0x0000009e009e7308 */ /* 0x000ea20000000800 */
[----:B-1----:R-:W-:-:S07]  /*4f00*/  FADD.FTZ R191, R155, R200 ;  /* 0x000000c89bbf7221 */ /* 0x002fce0000010000 */
[----:B------:R-:W1:Y:S01]  /*4f10*/  MUFU.EX2 R13, R13 ;  /* 0x0000000d000d7308 */ /* 0x000e620000000800 */
[----:B---3--:R-:W-:-:S01]  /*4f20*/  FADD.FTZ R4, R12, R3 ;  /* 0x000000030c047221 */ /* 0x008fc20000010000 */
[----:B------:R-:W-:Y:S02]  /*4f30*/  WARPGROUP.DEPBAR.LE gsb0, 0x0 ;  /* 0x00008000000079c5 */ /* 0x000fe40000010000 */
[----:B------:R-:W-:-:S04]  /*4f40*/  WARPGROUP.ARRIVE ;  /* 0x00000000000079c5 */ /* 0x000fc80000000000 */
[----:B------:R-:W3:Y:S01]  /*4f50*/  MUFU.EX2 R159, R159 ;  /* 0x0000009f009f7308 */ /* 0x000ee20000000800 */
[----:B--2---:R-:W-:-:S01]  /*4f60*/  FADD.FTZ R200, R158, R191 ;  /* 0x000000bf9ec87221 */ /* 0x004fc20000010000 */
[--C-:B------:R-:W-:Y:S01]  /*4f70*/  FFMA.FTZ R191, R194, UR40, -R196.reuse ;  /* 0x00000028c2bf7c23 */ /* 0x100fe200080108c4 */
[----:B------:R-:W-:Y:S01]  /*4f80*/  QGMMA.64x256x32.F32.E4M3.E4M3 R24, R220, gdesc[UR4], R24, gsb0 ;  /* 0x03e00004dc187df3 */ /* 0x000fe20008000818 */
[----:B------:R-:W-:Y:S01]  /*4f90*/  UIADD3 UR6, UR10, 0x4, URZ ;  /* 0x000000040a067890 */ /* 0x000fe2000fffe03f */
[----:B------:R-:W-:Y:S01]  /*4fa0*/  FFMA.FTZ R194, R195, UR40, -R196 ;  /* 0x00000028c3c27c23 */ /* 0x000fe200080108c4 */
[----:B------:R-:W-:Y:S02]  /*4fb0*/  UMOV UR7, 0x40000040 ;  /* 0x4000004000077882 */ /* 0x000fe40000000000 */
[----:B------:R-:W2:Y:S01]  /*4fc0*/  MUFU.EX2 R14, R14 ;  /* 0x0000000e000e7308 */ /* 0x000ea20000000800 */
[----:B-1----:R-:W-:-:S07]  /*4fd0*/  FADD.FTZ R3, R13, R4 ;  /* 0x000000040d037221 */ /* 0x002fce0000010000 */
[----:B------:R-:W1:Y:S01]  /*4fe0*/  MUFU.EX2 R162, R162 ;  /* 0x000000a200a27308 */ /* 0x000e620000000800 */
[----:B---3--:R-:W-:-:S07]  /*4ff0*/  FADD.FTZ R201, R159, R200 ;  /* 0x000000c89fc97221 */ /* 0x008fce0000010000 */
[----:B------:R-:W3:Y:S01]  /*5000*/  MUFU.EX2 R15, R15 ;  /* 0x0000000f000f7308 */ /* 0x000ee20000000800 */
[----:B--2---:R-:W-:-:S07]  /*5010*/  FADD.FTZ R4, R14, R3 ;  /* 0x000000030e047221 */ /* 0x004fce0000010000 */
        /* <DEDUP_REMOVED lines=10> */
[--C-:B------:R-:W-:Y:S01]  /*50c0*/  FFMA.FTZ R195, R198, UR40, -R196.reuse ;  /* 0x00000028c6c37c23 */ /* 0x100fe200080108c4 */
[----:B------:R-:W-:-:S05]  /*50d0*/  FFMA.FTZ R198, R199, UR40, -R196 ;  /* 0x00000028c7c67c23 */ /* 0x000fca00080108c4 */
        /* <DEDUP_REMOVED lines=15> */
[----:B-1----:R-:W-:-:S01]  /*51d0*/  FADD.FTZ R200, R174, R199 ;  /* 0x000000c7aec87221 */ /* 0x002fc20000010000 */
[----:B------:R-:W-:-:S06]  /*51e0*/  FFMA.FTZ R199, R202, UR40, -R196 ;  /* 0x00000028cac77c23 */ /* 0x000fcc00080108c4 */
[----:B------:R-:W1:Y:S01]  /*51f0*/  MUFU.EX2 R160, R160 ;  /* 0x000000a000a07308 */ /* 0x000e620000000800 */
[----:B---3--:R-:W-:-:S07]  /*5200*/  FADD.FTZ R3, R157, R4 ;  /* 0x000000049d037221 */ /* 0x008fce0000010000 */
[----:B------:R-:W3:Y:S01]  /*5210*/  MUFU.EX2 R178, R178 ;  /* 0x000000b200b27308 */ /* 0x000ee20000000800 */
[----:B--2---:R-:W-:-:S01]  /*5220*/  FADD.FTZ R201, R175, R200 ;  /* 0x000000c8afc97221 */ /* 0x004fc20000010000 */
[----:B------:R-:W-:-:S06]  /*5230*/  FFMA.FTZ R200, R203, UR40, -R196 ;  /* 0x00000028cbc87c23 */ /* 0x000fcc00080108c4 */
        /* <DEDUP_REMOVED lines=16> */
[----:B---3--:R-:W-:-:S01]  /*5340*/  FADD.FTZ R203, R183, R202 ;  /* 0x000000cab7cb7221 */ /* 0x008fc20000010000 */
[----:B------:R-:W-:-:S06]  /*5350*/  FFMA.FTZ R202, R207, UR40, -R196 ;  /* 0x00000028cfca7c23 */ /* 0x000fcc00080108c4 */
        /* <DEDUP_REMOVED lines=10> */
[----:B------:R-:W-:-:S06]  /*5400*/  IADD3 R3, -R18, 0xb, RZ ;  /* 0x0000000b12037810 */ /* 0x000fcc0007ffe1ff */
[----:B------:R-:W1:Y:S01]  /*5410*/  MUFU.EX2 R191, R191 ;  /* 0x000000bf00bf7308 */ /* 0x000e620000000800 */
[----:B---3--:R-:W-:-:S01]  /*5420*/  FADD.FTZ R204, R190, R203 ;  /* 0x000000cbbecc7221 */ /* 0x008fc20000010000 */
[----:B------:R-:W-:-:S06]  /*5430*/  FFMA.FTZ R203, R210, UR40, -R196 ;  /* 0x00000028d2cb7c23 */ /* 0x000fcc00080108c4 */
[----:B------:R-:W3:Y:S01]  /*5440*/  MUFU.EX2 R176, R176 ;  /* 0x000000b000b07308 */ /* 0x000ee20000000800 */
[----:B--2---:R-:W-:-:S07]  /*5450*/  FADD.FTZ R205, R173, R4 ;  /* 0x00000004adcd7221 */ /* 0x004fce0000010000 */
[----:B------:R-:W2:Y:S01]  /*5460*/  MUFU.EX2 R194, R194 ;  /* 0x000000c200c27308 */ /* 0x000ea20000000800 */
[----:B------:R-:W-:Y:S02]  /*5470*/  WARPGROUP.DEPBAR.LE gsb0, 0x0 ;  /* 0x00008000000079c5 */ /* 0x000fe40000010000 */
[----:B------:R-:W-:Y:S01]  /*5480*/  WARPGROUP.ARRIVE ;  /* 0x00000000000079c5 */ /* 0x000fe20000000000 */
[----:B-1----:R-:W-:-:S01]  /*5490*/  FADD.FTZ R207, R191, R204 ;  /* 0x000000ccbfcf7221 */ /* 0x002fc20000010000 */
[----:B------:R-:W-:-:S03]  /*54a0*/  FFMA.FTZ R204, R211, UR40, -R196 ;  /* 0x00000028d3cc7c23 */ /* 0x000fc600080108c4 */
[----:B------:R-:W1:Y:S01]  /*54b0*/  MUFU.EX2 R177, R177 ;  /* 0x000000b100b17308 */ /* 0x000e620000000800 */
[----:B------:R-:W-:Y:S01]  /*54c0*/  QGMMA.64x256x32.F32.E4M3.E4M3 R24, R224, gdesc[UR4], R24, gsb0 ;  /* 0x03e00004e0187df3 */ /* 0x000fe20008000818 */
[----:B------:R-:W-:Y:S01]  /*54d0*/  UIADD3 UR6, UR10, 0x6, URZ ;  /* 0x000000060a067890 */ /* 0x000fe2000fffe03f */
[----:B---3--:R-:W-:Y:S01]  /*54e0*/  FADD.FTZ R4, R176, R205 ;  /* 0x000000cdb0047221 */ /* 0x008fe20000010000 */
[----:B------:R-:W-:-:S04]  /*54f0*/  UMOV UR7, 0x40000040 ;  /* 0x4000004000077882 */ /* 0x000fc80000000000 */
        /* <DEDUP_REMOVED lines=8> */
[--C-:B------:R-:W-:Y:S01]  /*5580*/  FFMA.FTZ R205, R214, UR40, -R196.reuse ;  /* 0x00000028d6cd7c23 */ /* 0x100fe200080108c4 */
[----:B------:R-:W-:-:S05]  /*5590*/  FFMA.FTZ R196, R215, UR40, -R196 ;  /* 0x00000028d7c47c23 */ /* 0x000fca00080108c4 */
        /* <DEDUP_REMOVED lines=14> */
[----:B------:R-:W-:Y:S01]  /*5680*/  MUFU.EX2 R189, R189 ;  /* 0x000000bd00bd7308 */ /* 0x000fe20000000800 */
[----:B---3--:R-:W-:-:S07]  /*5690*/  FADD.FTZ R4, R188, R207 ;  /* 0x000000cfbc047221 */ /* 0x008fce0000010000 */
[----:B------:R-:W1:Y:S01]  /*56a0*/  MUFU.EX2 R203, R203 ;  /* 0x000000cb00cb7308 */ /* 0x000e620000000800 */
[----:B--2---:R-:W-:-:S07]  /*56b0*/  FADD.FTZ R206, R202, R209 ;  /* 0x000000d1cace7221 */ /* 0x004fce0000010000 */
[----:B------:R-:W-:Y:S08]  /*56c0*/  MUFU.EX2 R192, R192 ;  /* 0x000000c000c07308 */ /* 0x000ff00000000800 */
[----:B------:R-:W2:Y:S01]  /*56d0*/  MUFU.EX2 R204, R204 ;  /* 0x000000cc00cc7308 */ /* 0x000ea20000000800 */
[----:B-1----:R-:W-:-:S07]  /*56e0*/  FADD.FTZ R207, R203, R206 ;  /* 0x000000cecbcf7221 */ /* 0x002fce0000010000 */
[----:B------:R-:W-:Y:S08]  /*56f0*/  MUFU.EX2 R193, R193 ;  /* 0x000000c100c17308 */ /* 0x000ff00000000800 */
[----:B------:R-:W1:Y:S01]  /*5700*/  MUFU.EX2 R205, R205 ;  /* 0x000000cd00cd7308 */ /* 0x000e620000000800 */
[----:B--2---:R-:W-:-:S07]  /*5710*/  FADD.FTZ R206, R204, R207 ;  /* 0x000000cfccce7221 */ /* 0x004fce0000010000 */
[----:B------:R-:W2:Y:S08]  /*5720*/  MUFU.EX2 R8, R8 ;  /* 0x0000000800087308 */ /* 0x000eb00000000800 */
[----:B------:R-:W3:Y:S01]  /*5730*/  MUFU.EX2 R196, R196 ;  /* 0x000000c400c47308 */ /* 0x000ee20000000800 */
[----:B-1----:R-:W-:-:S01]  /*5740*/  FADD.FTZ R206, R205, R206 ;  /* 0x000000cecdce7221 */ /* 0x002fc20000010000 */
[----:B------:R-:W-:-:S02]  /*5750*/  WARPGROUP.DEPBAR.LE gsb0, 0x0 ;  /* 0x00008000000079c5 */ /* 0x000fc40000010000 */
[----:B------:R-:W-:-:S06]  /*5760*/  WARPGROUP.ARRIVE ;  /* 0x00000000000079c5 */ /* 0x000fcc0000000000 */
[----:B------:R-:W-:Y:S03]  /*5770*/  QGMMA.64x256x32.F32.E4M3.E4M3 R24, R228, gdesc[UR4], R24, gsb0 ;  /* 0x03e00004e4187df3 */ /* 0x000fe60008000818 */
[----:B------:R-:W-:Y:S02]  /*5780*/  WARPGROUP.DEPBAR.LE gsb0, 0x0 ;  /* 0x00008000000079c5 */ /* 0x000fe40000010000 */
[----:B------:R1:W-:Y:S06]  /*5790*/  BAR.ARV R3, 0x100 ;  /* 0x000400030000751d */ /* 0x0003ec0000002000 */
[----:B-1----:R-:W-:-:S05]  /*57a0*/  @!P1 VIADD R3, R208, 0x38840 ;  /* 0x00038840d0039836 */ /* 0x002fca0000000000 */
[----:B------:R-:W-:-:S04]  /*57b0*/  @!P1 PRMT R3, RZ, 0x654, R3 ;  /* 0x00000654ff039816 */ /* 0x000fc80000000003 */
[----:B------:R1:W-:Y:S02]  /*57c0*/  @!P1 SYNCS.ARRIVE.TRANS64.RED.A1T0 RZ, [R3+URZ], RZ ;  /* 0x000000ff03ff99a7 */ /* 0x0003e4000810043f */
[----:B-1----:R-:W-:-:S04]  /*57d0*/  FADD.FTZ R3, R189, R4 ;  /* 0x00000004bd037221 */ /* 0x002fc80000010000 */
[----:B------:R-:W-:-:S04]  /*57e0*/  FADD.FTZ R4, R192, R3 ;  /* 0x00000003c0047221 */ /* 0x000fc80000010000 */
[----:B------:R-:W-:-:S04]  /*57f0*/  FADD.FTZ R3, R193, R4 ;  /* 0x00000004c1037221 */ /* 0x000fc80000010000 */
[----:B--2---:R-:W-:Y:S01]  /*5800*/  FADD.FTZ R4, R8, R3 ;  /* 0x0000000308047221 */ /* 0x004fe20000010000 */
[----:B---3--:R-:W-:-:S01]  /*5810*/  FADD.FTZ R3, R196, R206 ;  /* 0x000000cec4037221 */ /* 0x008fc20000010000 */
[----:B------:R-:W-:Y:S06]  /*5820*/  @!P0 BRA `(.L_x_24) ;  /* 0x0000000000048947 */ /* 0x000fec0003800000 */
[----:B------:R-:W-:Y:S01]  /*5830*/  BPT.TRAP 0x1 ;  /* 0x000000040000795c */ /* 0x000fe20000300000 */
.L_x_24:
[----:B------:R-:W-:Y:S01]  /*5840*/  ULEA UR6, UR56, UR38, 0x3 ;  /* 0x0000002638067291 */ /* 0x000fe2000f8e183f */
[----:B------:R-:W-:Y:S01]  /*5850*/  ISETP.LT.AND P1, PT, RZ, UR53, PT ;  /* 0x00000035ff007c0c */ /* 0x000fe2000bf21270 */
[----:B------:R-:W-:Y:S01]  /*5860*/  UIADD3 UR7, UR53, -0x1, URZ ;  /* 0xffffffff35077890 */ /* 0x000fe2000fffe03f */
[----:B------:R-:W-:Y:S01]  /*5870*/  F2FP.SATFINITE.E4M3.F32.PACK_AB_MERGE_C R11, R12, R11, RZ ;  /* 0x0000000b0c0b723e */ /* 0x000fe200048070ff */
[----:B------:R-:W-:Y:S01]  /*5880*/  UIADD3 UR6, UR6, 0x38860, URZ ;  /* 0x0003886006067890 */ /* 0x000fe2000fffe03f */
[----:B------:R-:W-:Y:S01]  /*5890*/  F2FP.SATFINITE.E4M3.F32.PACK_AB_MERGE_C R155, R158, R155, RZ ;  /* 0x0000009b9e9b723e */ /* 0x000fe200048070ff */
[----:B------:R-:W-:Y:S01]  /*58a0*/  UMOV UR57, UR36 ;  /* 0x0000002400397c82 */ /* 0x000fe20008000000 */
[----:B------:R-:W-:Y:S01]  /*58b0*/  F2FP.SATFINITE.E4M3.F32.PACK_AB_MERGE_C R15, R20, R15, RZ ;  /* 0x0000000f140f723e */ /* 0x000fe200048070ff */
[----:B------:R-:W-:Y:S01]  /*58c0*/  UPRMT UR6, UR37, 0x654, UR6 ;  /* 0x0000065425067896 */ /* 0x000fe20008000006 */
[----:B------:R-:W-:Y:S01]  /*58d0*/  F2FP.SATFINITE.E4M3.F32.PACK_AB_MERGE_C R163, R166, R163, RZ ;  /* 0x000000a3a6a3723e */ /* 0x000fe200048070ff */
[----:B------:R-:W-:Y:S01]  /*58e0*/  UMOV UR53, UR7 ;  /* 0x0000000700357c82 */ /* 0x000fe20008000000 */
[----:B------:R-:W-:Y:S01]  /*58f0*/  F2FP.SATFINITE.E4M3.F32.PACK_AB_MERGE_C R153, R156, R153, RZ ;  /* 0x000000999c99723e */ /* 0x000fe200048070ff */
[----:B------:R-:W-:Y:S01]  /*5900*/  UMOV UR56, UR52 ;  /* 0x0000003400387c82 */ /* 0x000fe20008000000 */
[----:B------:R-:W-:Y:S01]  /*5910*/  F2FP.SATFINITE.E4M3.F32.PACK_AB_MERGE_C R171, R174, R171, RZ ;  /* 0x000000abaeab723e */ /* 0x000fe200048070ff */
[----:B------:R-:W-:Y:S01]  /*5920*/  FMUL.FTZ R24, R24, R7 ;  /* 0x0000000718187220 */ /* 0x000fe20000410000 */
[----:B------:R-:W-:Y:S01]  /*5930*/  F2FP.SATFINITE.E4M3.F32.PACK_AB_MERGE_C R161, R164, R161, RZ ;  /* 0x000000a1a4a1723e */ /* 0x000fe200048070ff */
[----:B------:R-:W-:Y:S01]  /*5940*/  FMUL.FTZ R25, R25, R7 ;  /* 0x0000000719197220 */ /* 0x000fe20000410000 */
[----:B------:R-:W-:Y:S01]  /*5950*/  F2FP.SATFINITE.E4M3.F32.PACK_AB_MERGE_C R179, R182, R179, RZ ;  /* 0x000000b3b6b3723e */ /* 0x000fe200048070ff */
[----:B------:R-:W-:Y:S01]  /*5960*/  SYNCS.ARRIVE.TRANS64.RED.A1T0 RZ, [UR6], RZ ;  /* 0x000000ffffff79a7 */ /* 0x000fe20008100406 */
[----:B------:R-:W-:Y:S01]  /*5970*/  F2FP.SATFINITE.E4M3.F32.PACK_AB_MERGE_C R169, R172, R169, RZ ;  /* 0x000000a9aca9723e */ /* 0x000fe200048070ff */
[----:B------:R-:W-:Y:S01]  /*5980*/  FMUL.FTZ R28, R28, R7 ;  /* 0x000000071c1c7220 */ /* 0x000fe20000410000 */
        /* <DEDUP_REMOVED lines=13> */
[-C--:B------:R-:W-:Y:S01]  /*5a60*/  FMUL.FTZ R41, R41, R7.reuse ;  /* 0x0000000729297220 */ /* 0x080fe20000410000 */
        /* <DEDUP_REMOVED lines=53> */
[----:B------:R-:W-:Y:S01]  /*5dc0*/  FMUL.FTZ R149, R149, R7 ;  /* 0x0000000795957220 */ /* 0x000fe20000410000 */
        /* <DEDUP_REMOVED lines=64> */
[----:B------:R-:W-:Y:S01]  /*61d0*/  F2FP.SATFINITE.E4M3.F32.PACK_AB_MERGE_C R216, R9, R10, R11 ;  /* 0x0000000a09d8723e */ /* 0x000fe2000480700b */
[----:B------:R-:W-:Y:S01]  /*61e0*/  IMAD.MOV.U32 R6, RZ, RZ, R5 ;  /* 0x000000ffff067224 */ /* 0x000fe200078e0005 */
[----:B------:R-:W-:Y:S01]  /*61f0*/  F2FP.SATFINITE.E4M3.F32.PACK_AB_MERGE_C R217, R154, R197, R155 ;  /* 0x000000c59ad9723e */ /* 0x000fe2000480709b */
[----:B------:R-:W-:Y:S01]  /*6200*/  IMAD.MOV.U32 R7, RZ, RZ, R0 ;  /* 0x000000ffff077224 */ /* 0x000fe200078e0000 */
[----:B------:R-:W-:-:S02]  /*6210*/  F2FP.SATFINITE.E4M3.F32.PACK_AB_MERGE_C R218, R14, R13, R15 ;  /* 0x0000000d0eda723e */ /* 0x000fc4000480700f */
[----:B------:R-:W-:Y:S02]  /*6220*/  F2FP.SATFINITE.E4M3.F32.PACK_AB_MERGE_C R219, R162, R159, R163 ;  /* 0x0000009fa2db723e */ /* 0x000fe400048070a3 */
[----:B------:R-:W-:Y:S02]  /*6230*/  F2FP.SATFINITE.E4M3.F32.PACK_AB_MERGE_C R220, R152, R21, R153 ;  /* 0x0000001598dc723e */ /* 0x000fe40004807099 */
[----:B------:R-:W-:Y:S02]  /*6240*/  F2FP.SATFINITE.E4M3.F32.PACK_AB_MERGE_C R221, R170, R167, R171 ;  /* 0x000000a7aadd723e */ /* 0x000fe400048070ab */
[----:B------:R-:W-:Y:S02]  /*6250*/  F2FP.SATFINITE.E4M3.F32.PACK_AB_MERGE_C R222, R160, R157, R161 ;  /* 0x0000009da0de723e */ /* 0x000fe400048070a1 */
[----:B------:R-:W-:Y:S02]  /*6260*/  F2FP.SATFINITE.E4M3.F32.PACK_AB_MERGE_C R223, R178, R175, R179 ;  /* 0x000000afb2df723e */ /* 0x000fe400048070b3 */
[----:B------:R-:W-:-:S02]  /*6270*/  F2FP.SATFINITE.E4M3.F32.PACK_AB_MERGE_C R224, R168, R165, R169 ;  /* 0x000000a5a8e0723e */ /* 0x000fc400048070a9 */
[----:B------:R-:W-:Y:S02]  /*6280*/  F2FP.SATFINITE.E4M3.F32.PACK_AB_MERGE_C R225, R186, R183, R187 ;  /* 0x000000b7bae1723e */ /* 0x000fe400048070bb */
[----:B------:R-:W-:Y:S02]  /*6290*/  F2FP.SATFINITE.E4M3.F32.PACK_AB_MERGE_C R226, R176, R173, R177 ;  /* 0x000000adb0e2723e */ /* 0x000fe400048070b1 */
[----:B------:R-:W-:Y:S02]  /*62a0*/  F2FP.SATFINITE.E4M3.F32.PACK_AB_MERGE_C R227, R194, R191, R195 ;  /* 0x000000bfc2e3723e */ /* 0x000fe400048070c3 */
[----:B------:R-:W-:Y:S02]  /*62b0*/  F2FP.SATFINITE.E4M3.F32.PACK_AB_MERGE_C R228, R184, R181, R185 ;  /* 0x000000b5b8e4723e */ /* 0x000fe400048070b9 */
[----:B------:R-:W-:Y:S02]  /*62c0*/  F2FP.SATFINITE.E4M3.F32.PACK_AB_MERGE_C R229, R200, R199, R201 ;  /* 0x000000c7c8e5723e */ /* 0x000fe400048070c9 */
[----:B------:R-:W-:-:S02]  /*62d0*/  F2FP.SATFINITE.E4M3.F32.PACK_AB_MERGE_C R230, R192, R189, R8 ;  /* 0x000000bdc0e6723e */ /* 0x000fc40004807008 */
[----:B------:R-:W-:Y:S01]  /*62e0*/  F2FP.SATFINITE.E4M3.F32.PACK_AB_MERGE_C R231, R204, R203, R205 ;  /* 0x000000cbcce7723e */ /* 0x000fe200048070cd */
[----:B------:R-:W-:Y:S06]  /*62f0*/  @P1 BRA `(.L_x_25) ;  /* 0xffffffdc00481947 */ /* 0x000fec000383ffff */
.L_x_15:
[----:B------:R-:W-:Y:S06]  /*6300*/  BAR.ARV 0x8, 0x120 ;  /* 0x0204800000007b1d */ /* 0x000fec0000002000 */
[----:B------:R-:W-:Y:S05]  /*6310*/  @!P0 BRA `(.L_x_26) ;  /* 0x0000000000048947 */ /* 0x000fea0003800000 */
[----:B------:R-:W-:Y:S01]  /*6320*/  BPT.TRAP 0x1 ;  /* 0x000000040000795c */ /* 0x000fe20000300000 */
.L_x_26:
[----:B------:R-:W-:Y:S01]  /*6330*/  ULEA UR8, UR52, UR38, 0x3 ;  /* 0x0000002634087291 */ /* 0x000fe2000f8e183f */
[----:B------:R-:W-:-:S05]  /*6340*/  IMAD.U32 R6, RZ, RZ, UR36 ;  /* 0x00000024ff067e24 */ /* 0x000fca000f8e00ff */
[----:B------:R-:W-:-:S04]  /*6350*/  SHF.L.U32 R6, R6, 0x1f, RZ ;  /* 0x0000001f06067819 */ /* 0x000fc800000006ff */
[----:B------:R1:W2:Y:S01]  /*6360*/  SYNCS.PHASECHK.TRANS64.TRYWAIT P1, [UR8+0x38850], R6 ;  /* 0x03885006ff0075a7 */ /* 0x0002a20008020148 */
[----:B------:R-:W-:Y:S05]  /*6370*/  @!P0 BRA `(.L_x_27) ;  /* 0x0000000000048947 */ /* 0x000fea0003800000 */
[----:B------:R-:W-:Y:S01]  /*6380*/  BPT.TRAP 0x1 ;  /* 0x000000040000795c */ /* 0x000fe20000300000 */
.L_x_27:
[----:B--2---:R-:W-:Y:S05]  /*6390*/  @P1 BRA `(.L_x_28) ;  /* 0x0000000000081947 */ /* 0x004fea0003800000 */
[----:B------:R-:W2:Y:S02]  /*63a0*/  SYNCS.PHASECHK.TRANS64.TRYWAIT P1, [UR8+0x38850], R6 ;  /* 0x03885006ff0075a7 */ /* 0x000ea40008020148 */
[----:B--2---:R-:W-:Y:S05]  /*63b0*/  @!P1 BRA `(.L_x_29) ;  /* 0x0000006400109947 */ /* 0x004fea0003800000 */
.L_x_28:
[----:B------:R-:W-:Y:S01]  /*63c0*/  UIADD3 UR4, UR38, 0x400, URZ ;  /* 0x0000040026047890 */ /* 0x000fe2000fffe03f */
[----:B------:R-:W-:Y:S01]  /*63d0*/  WARPGROUP.ARRIVE ;  /* 0x00000000000079c5 */ /* 0x000fe20000000000 */
[----:B------:R-:W-:Y:S01]  /*63e0*/  UMOV UR7, 0x40000040 ;  /* 0x4000004000077882 */ /* 0x000fe20000000000 */
[----:B------:R-:W-:Y:S01]  /*63f0*/  IMAD.MOV.U32 R8, RZ, RZ, 0x3f800000 ;  /* 0x3f800000ff087424 */ /* 0x000fe200078e00ff */
[----:B------:R-:W-:-:S04]  /*6400*/  USHF.R.U32.HI UR4, URZ, 0x4, UR4 ;  /* 0x000000043f047899 */ /* 0x000fc80008011604 */
[----:B------:R-:W-:-:S04]  /*6410*/  ULOP3.LUT UR4, UR4, 0x3fff, URZ, 0xc0, !UPT ;  /* 0x00003fff04047892 */ /* 0x000fc8000f8ec03f */
[----:B------:R-:W-:-:S04]  /*6420*/  ULOP3.LUT UR4, UR4, 0x10000, URZ, 0xfc, !UPT ;  /* 0x0001000004047892 */ /* 0x000fc8000f8efc3f */
[----:B------:R-:W-:-:S03]  /*6430*/  ULEA UR9, UR52, UR4, 0xb ;  /* 0x0000000434097291 */ /* 0x000fc6000f8e583f */
[----:B------:R-:W-:Y:S02]  /*6440*/  ULDC.64 UR4, c[0x0][0x9a0] ;  /* 0x0002680000047ab9 */ /* 0x000fe40000000a00 */
[----:B------:R-:W-:Y:S02]  /*6450*/  UISETP.NE.U32.AND UP0, UPT, UR4, URZ, UPT ;  /* 0x0000003f0400728c */ /* 0x000fe4000bf05070 */
[----:B------:R-:W-:Y:S02]  /*6460*/  UMOV UR6, UR9 ;  /* 0x0000000900067c82 */ /* 0x000fe40008000000 */
[----:B------:R-:W-:Y:S01]  /*6470*/  QGMMA.64x256x32.F32.E4M3.E4M3 R24, R216, gdesc[UR4], R24, gsb0 ;  /* 0x03e00004d8187df3 */ /* 0x000fe20008000818 */
[----:B------:R-:W-:Y:S01]  /*6480*/  UIADD3 UR6, UR9, 0x2, URZ ;  /* 0x0000000209067890 */ /* 0x000fe2000fffe03f */
[----:B------:R-:W-:Y:S01]  /*6490*/  UMOV UR7, 0x40000040 ;  /* 0x4000004000077882 */ /* 0x000fe20000000000 */
[----:B------:R-:W-:-:S06]  /*64a0*/  UISETP.NE.AND.EX UP0, UPT, UR5, URZ, UPT, UP0 ;  /* 0x0000003f0500728c */ /* 0x000fcc000bf05300 */
[----:B------:R-:W-:-:S05]  /*64b0*/  PLOP3.LUT P1, PT, PT, PT, UP0, 0x80, 0x0 ;  /* 0x000000000000781c */ /* 0x000fca0003f2f008 */
[----:B------:R-:W-:Y:S01]  /*64c0*/  @UP0 USHF.R.S32.HI UR10, URZ, 0x1f, UR44 ;  /* 0x0000001f3f0a0899 */ /* 0x000fe2000801142c */
[----:B------:R-:W-:Y:S01]  /*64d0*/  @UP0 ULDC.64 UR12, c[0x0][0x9c8] ;  /* 0x00027200000c0ab9 */ /* 0x000fe20000000a00 */
[----:B------:R-:W-:Y:S02]  /*64e0*/  @UP0 ULDC.64 UR14, c[0x0][0x9d0] ;  /* 0x00027400000e0ab9 */ /* 0x000fe40000000a00 */
[----:B------:R-:W-:-:S04]  /*64f0*/  @UP0 UIMAD UR10, UR10, UR12, URZ ;  /* 0x0000000c0a0a02a4 */ /* 0x000fc8000f8e023f */
[----:B------:R-:W-:Y:S02]  /*6500*/  @UP0 UIMAD UR11, UR44, UR13, UR10 ;  /* 0x0000000d2c0b02a4 */ /* 0x000fe4000f8e020a */
[----:B------:R-:W-:-:S04]  /*6510*/  @UP0 USHF.R.S32.HI UR10, URZ, 0x1f, UR42 ;  /* 0x0000001f3f0a0899 */ /* 0x000fc8000801142a */
[----:B------:R-:W-:-:S04]  /*6520*/  @UP0 UIMAD UR10, UR10, UR14, URZ ;  /* 0x0000000e0a0a02a4 */ /* 0x000fc8000f8e023f */
[----:B------:R-:W-:Y:S01]  /*6530*/  @UP0 UIMAD UR13, UR42, UR15, UR10 ;  /* 0x0000000f2a0d02a4 */ /* 0x000fe2000f8e020a */
[----:B------:R-:W-:Y:S02]  /*6540*/  WARPGROUP.DEPBAR.LE gsb0, 0x0 ;  /* 0x00008000000079c5 */ /* 0x000fe40000010000 */
[----:B------:R-:W-:-:S06]  /*6550*/  WARPGROUP.ARRIVE ;  /* 0x00000000000079c5 */ /* 0x000fcc0000000000 */
[----:B------:R-:W-:Y:S01]  /*6560*/  QGMMA.64x256x32.F32.E4M3.E4M3 R24, R220, gdesc[UR4], R24, gsb0 ;  /* 0x03e00004dc187df3 */ /* 0x000fe20008000818 */
[----:B------:R-:W-:Y:S02]  /*6570*/  @UP0 UIMAD.WIDE.U32 UR6, UR44, UR12, URZ ;  /* 0x0000000c2c0602a5 */ /* 0x000fe4000f8e003f */
[----:B------:R-:W-:Y:S02]  /*6580*/  UIADD3 UR12, UR9, 0x4, URZ ;  /* 0x00000004090c7890 */ /* 0x000fe4000fffe03f */
[----:B------:R-:W-:-:S04]  /*6590*/  @UP0 UIADD3 UR7, UR7, UR11, URZ ;  /* 0x0000000b07070290 */ /* 0x000fc8000fffe03f */
[----:B------:R-:W-:-:S03]  /*65a0*/  @UP0 UIMAD.WIDE.U32 UR10, UR42, UR14, UR6 ;  /* 0x0000000e2a0a02a5 */ /* 0x000fc6000f8e0006 */
[----:B------:R-:W-:Y:S01]  /*65b0*/  UMOV UR6, UR12 ;  /* 0x0000000c00067c82 */ /* 0x000fe20008000000 */
[----:B------:R-:W-:Y:S01]  /*65c0*/  UMOV UR7, 0x40000040 ;  /* 0x4000004000077882 */ /* 0x000fe20000000000 */
[----:B------:R-:W-:Y:S02]  /*65d0*/  @UP0 UIADD3 UR11, UR11, UR13, URZ ;  /* 0x0000000d0b0b0290 */ /* 0x000fe4000fffe03f */
[----:B------:R-:W-:-:S04]  /*65e0*/  @UP0 ULEA UR4, UP1, UR10, UR4, 0x2 ;  /* 0x000000040a040291 */ /* 0x000fc8000f82103f */
[----:B------:R-:W-:Y:S02]  /*65f0*/  @UP0 ULEA.HI.X UR5, UR10, UR5, UR11, 0x2, UP1 ;  /* 0x000000050a050291 */ /* 0x000fe400088f140b */
[----:B-12---:R-:W-:-:S04]  /*6600*/  IMAD.U32 R6, RZ, RZ, UR4 ;  /* 0x00000004ff067e24 */ /* 0x006fc8000f8e00ff */
[----:B------:R-:W-:-:S05]  /*6610*/  IMAD.U32 R7, RZ, RZ, UR5 ;  /* 0x00000005ff077e24 */ /* 0x000fca000f8e00ff */
[----:B------:R1:W2:Y:S01]  /*6620*/  @P1 LDG.E R8, desc[UR50][R6.64] ;  /* 0x0000003206081981 */ /* 0x0002a2000c1e1900 */
[----:B------:R-:W-:Y:S02]  /*6630*/  WARPGROUP.DEPBAR.LE gsb0, 0x0 ;  /* 0x00008000000079c5 */ /* 0x000fe40000010000 */
[----:B------:R-:W-:-:S06]  /*6640*/  WARPGROUP.ARRIVE ;  /* 0x00000000000079c5 */ /* 0x000fcc0000000000 */
[----:B------:R-:W-:Y:S01]  /*6650*/  QGMMA.64x256x32.F32.E4M3.E4M3 R24, R224, gdesc[UR4], R24, gsb0 ;  /* 0x03e00004e0187df3 */ /* 0x000fe20008000818 */
[----:B------:R-:W-:Y:S01]  /*6660*/  UIADD3 UR6, UR9, 0x6, URZ ;  /* 0x0000000609067890 */ /* 0x000fe2000fffe03f */
[----:B------:R-:W-:Y:S01]  /*6670*/  UMOV UR7, 0x40000040 ;  /* 0x4000004000077882 */ /* 0x000fe20000000000 */
[----:B------:R-:W3:Y:S04]  /*6680*/  SHFL.BFLY PT, R9, R4, 0x2, 0x1f ;  /* 0x0c401f0004097f89 */ /* 0x000ee800000e0000 */
[----:B------:R-:W4:Y:S01]  /*6690*/  SHFL.BFLY PT, R12, R3, 0x2, 0x1f ;  /* 0x0c401f00030c7f89 */ /* 0x000f2200000e0000 */
[----:B---3--:R-:W-:-:S01]  /*66a0*/  FADD.FTZ R9, R9, R4 ;  /* 0x0000000409097221 */ /* 0x008fc20000010000 */
[----:B----4-:R-:W-:-:S04]  /*66b0*/  FADD.FTZ R12, R12, R3 ;  /* 0x000000030c0c7221 */ /* 0x010fc80000010000 */
[----:B------:R-:W3:Y:S04]  /*66c0*/  SHFL.BFLY PT, R10, R9, 0x1, 0x1f ;  /* 0x0c201f00090a7f89 */ /* 0x000ee800000e0000 */
[----:B------:R-:W4:Y:S01]  /*66d0*/  SHFL.BFLY PT, R11, R12, 0x1, 0x1f ;  /* 0x0c201f000c0b7f89 */ /* 0x000f2200000e0000 */
[----:B-1----:R-:W-:Y:S02]  /*66e0*/  IMAD.MOV.U32 R7, RZ, RZ, RZ ;  /* 0x000000ffff077224 */ /* 0x002fe400078e00ff */
[----:B---3--:R-:W-:Y:S01]  /*66f0*/  FADD.FTZ R13, R9, R10 ;  /* 0x0000000a090d7221 */ /* 0x008fe20000010000 */
[----:B----4-:R-:W-:-:S04]  /*6700*/  FADD.FTZ R14, R12, R11 ;  /* 0x0000000b0c0e7221 */ /* 0x010fc80000010000 */
[C---:B------:R-:W-:Y:S01]  /*6710*/  FSETP.NE.FTZ.AND P1, PT, R13.reuse, RZ, PT ;  /* 0x000000ff0d00720b */ /* 0x040fe20003f35000 */
[----:B------:R-:W-:Y:S01]  /*6720*/  FMUL.FTZ R15, R13, 0.00390625 ;  /* 0x3b8000000d0f7820 */ /* 0x000fe20000410000 */
[----:B------:R-:W-:-:S04]  /*6730*/  FMUL.FTZ R20, R14, 0.00390625 ;  /* 0x3b8000000e147820 */ /* 0x000fc80000410000 */
[----:B------:R-:W-:Y:S02]  /*6740*/  FSETP.NE.FTZ.AND P2, PT, R15, RZ, PT ;  /* 0x000000ff0f00720b */ /* 0x000fe40003f55000 */
[----:B------:R-:W-:-:S05]  /*6750*/  FSETP.NE.FTZ.AND P3, PT, R20, RZ, PT ;  /* 0x000000ff1400720b */ /* 0x000fca0003f75000 */
[----:B------:R-:W-:Y:S01]  /*6760*/  @P1 MUFU.RCP R7, R13 ;  /* 0x0000000d00071308 */ /* 0x000fe20000001000 */
[----:B------:R-:W-:Y:S01]  /*6770*/  FSETP.NE.FTZ.AND P1, PT, R14, RZ, PT ;  /* 0x000000ff0e00720b */ /* 0x000fe20003f35000 */
[----:B------:R-:W-:-:S06]  /*6780*/  IMAD.MOV.U32 R11, RZ, RZ, RZ ;  /* 0x000000ffff0b7224 */ /* 0x000fcc00078e00ff */
[----:B------:R-:W1:Y:S08]  /*6790*/  @P2 MUFU.LG2 R4, R15 ;  /* 0x0000000f00042308 */ /* 0x000e700000000c00 */
[----:B------:R-:W3:Y:S08]  /*67a0*/  @P3 MUFU.LG2 R10, R20 ;  /* 0x00000014000a3308 */ /* 0x000ef00000000c00 */
[----:B------:R-:W4:Y:S01]  /*67b0*/  @P1 MUFU.RCP R11, R14 ;  /* 0x0000000e000b1308 */ /* 0x000f220000001000 */
[----:B------:R-:W-:-:S02]  /*67c0*/  IMAD.U32 R9, RZ, RZ, UR40 ;  /* 0x00000028ff097e24 */ /* 0x000fc4000f8e00ff */
[----:B------:R-:W-:Y:S02]  /*67d0*/  IMAD.U32 R12, RZ, RZ, UR40 ;  /* 0x00000028ff0c7e24 */ /* 0x000fe4000f8e00ff */
[----:B-1----:R-:W-:Y:S01]  /*67e0*/  @P2 FMUL.FTZ R4, R4, 0.69314718246459960938 ;  /* 0x3f31721804042820 */ /* 0x002fe20000410000 */
[----:B------:R-:W-:Y:S02]  /*67f0*/  WARPGROUP.DEPBAR.LE gsb0, 0x0 ;  /* 0x00008000000079c5 */ /* 0x000fe40000010000 */
[----:B------:R-:W-:-:S06]  /*6800*/  WARPGROUP.ARRIVE ;  /* 0x00000000000079c5 */ /* 0x000fcc0000000000 */
[----:B------:R-:W-:Y:S01]  /*6810*/  QGMMA.64x256x32.F32.E4M3.E4M3 R24, R228, gdesc[UR4], R24, gsb0 ;  /* 0x03e00004e4187df3 */ /* 0x000fe20008000818 */
[----:B------:R-:W-:Y:S01]  /*6820*/  @P2 FMUL.FTZ R9, R9, 0.69314718246459960938 ;  /* 0x3f31721809092820 */ /* 0x000fe20000410000 */
[----:B------:R-:W-:Y:S01]  /*6830*/  @P3 FMUL.FTZ R13, R12, 0.69314718246459960938 ;  /* 0x3f3172180c0d3820 */ /* 0x000fe20000410000 */
[----:B---3--:R-:W-:Y:S01]  /*6840*/  @P3 FMUL.FTZ R10, R10, 0.69314718246459960938 ;  /* 0x3f3172180a0a3820 */ /* 0x008fe20000410000 */
[----:B------:R-:W-:Y:S02]  /*6850*/  IMAD.MOV.U32 R6, RZ, RZ, -0x800000 ;  /* 0xff800000ff067424 */ /* 0x000fe400078e00ff */
[----:B------:R-:W-:-:S01]  /*6860*/  @P2 FFMA.FTZ R6, R9, R0, R4 ;  /* 0x0000000009062223 */ /* 0x000fc20000010004 */
[----:B------:R-:W-:Y:S02]  /*6870*/  IMAD.MOV.U32 R3, RZ, RZ, -0x800000 ;  /* 0xff800000ff037424 */ /* 0x000fe400078e00ff */
[----:B------:R-:W-:-:S01]  /*6880*/  @P3 FFMA.FTZ R3, R13, R5, R10 ;  /* 0x000000050d033223 */ /* 0x000fc2000001000a */
[-C--:B--2---:R-:W-:Y:S01]  /*6890*/  FMUL.FTZ R160, R7, R8.reuse ;  /* 0x0000000807a07220 */ /* 0x084fe20000410000 */
[----:B----4-:R-:W-:Y:S01]  /*68a0*/  FMUL.FTZ R0, R11, R8 ;  /* 0x000000080b007220 */ /* 0x010fe20000410000 */
[----:B------:R-:W-:-:S02]  /*68b0*/  WARPGROUP.DEPBAR.LE gsb0, 0x0 ;  /* 0x00008000000079c5 */ /* 0x000fc40000010000 */
[----:B------:R-:W-:Y:S05]  /*68c0*/  @!P0 BRA `(.L_x_30) ;  /* 0x0000000000048947 */ /* 0x000fea0003800000 */
[----:B------:R-:W-:Y:S01]  /*68d0*/  BPT.TRAP 0x1 ;  /* 0x000000040000795c */ /* 0x000fe20000300000 */
.L_x_30:
[----:B------:R-:W1:Y:S01]  /*68e0*/  S2R R162, SR_TID.X ;  /* 0x0000000000a27919 */ /* 0x000e620000002100 */
[----:B------:R-:W-:Y:S01]  /*68f0*/  ULDC.64 UR4, c[0x4][0x110] ;  /* 0x0100440000047ab9 */ /* 0x000fe20000000a00 */
        /* <DEDUP_REMOVED lines=30> */
[----:B-1----:R-:W-:-:S02]  /*6ae0*/  IMAD.SHL.U32 R4, R162, 0x4, RZ ;  /* 0x00000004a2047824 */ /* 0x002fc400078e00ff */
[----:B------:R-:W-:Y:S01]  /*6af0*/  FMUL.FTZ R109, R26, R0 ;  /* 0x000000001a6d7220 */ /* 0x000fe20000410000 */
[-C--:B------:R-:W-:Y:S01]  /*6b00*/  FMUL.FTZ R25, R69, R160.reuse ;  /* 0x000000a045197220 */ /* 0x080fe20000410000 */
[-C--:B------:R-:W-:Y:S01]  /*6b10*/  FMUL.FTZ R28, R84, R160.reuse ;  /* 0x000000a0541c7220 */ /* 0x080fe20000410000 */
[----:B------:R-:W-:Y:S01]  /*6b20*/  FMUL.FTZ R41, R80, R160 ;  /* 0x000000a050297220 */ /* 0x000fe20000410000 */
[----:B------:R-:W-:Y:S01]  /*6b30*/  LOP3.LUT R4, R4, 0xc, RZ, 0xc0, !PT ;  /* 0x0000000c04047812 */ /* 0x000fe200078ec0ff */
[----:B------:R-:W-:Y:S01]  /*6b40*/  FMUL.FTZ R26, R31, R0 ;  /* 0x000000001f1a7220 */ /* 0x000fe20000410000 */
[-C--:B------:R-:W-:Y:S01]  /*6b50*/  FMUL.FTZ R69, R116, R160.reuse ;  /* 0x000000a074457220 */ /* 0x080fe20000410000 */
[----:B------:R-:W-:Y:S01]  /*6b60*/  FMUL.FTZ R49, R56, R160 ;  /* 0x000000a038317220 */ /* 0x000fe20000410000 */
[----:B------:R-:W-:Y:S01]  /*6b70*/  IADD3 R4, P0, R4, UR4, RZ ;  /* 0x0000000404047c10 */ /* 0x000fe2000ff1e0ff */
[----:B------:R-:W-:Y:S01]  /*6b80*/  FMUL.FTZ R31, R38, R0 ;  /* 0x00000000261f7220 */ /* 0x000fe20000410000 */
[-C--:B------:R-:W-:Y:S01]  /*6b90*/  FMUL.FTZ R24, R77, R160.reuse ;  /* 0x000000a04d187220 */ /* 0x080fe20000410000 */
[-C--:B------:R-:W-:Y:S01]  /*6ba0*/  FMUL.FTZ R45, R73, R160.reuse ;  /* 0x000000a0492d7220 */ /* 0x080fe20000410000 */
[----:B------:R-:W-:Y:S01]  /*6bb0*/  FMUL.FTZ R36, R81, R160 ;  /* 0x000000a051247220 */ /* 0x000fe20000410000 */
[----:B------:R-:W-:-:S02]  /*6bc0*/  IMAD.X R5, RZ, RZ, UR5, P0 ;  /* 0x00000005ff057e24 */ /* 0x000fc400080e06ff */
[----:B------:R-:W-:Y:S01]  /*6bd0*/  FMUL.FTZ R38, R39, R0 ;  /* 0x0000000027267220 */ /* 0x000fe20000410000 */
[-C--:B------:R-:W-:Y:S01]  /*6be0*/  FMUL.FTZ R32, R92, R160.reuse ;  /* 0x000000a05c207220 */ /* 0x080fe20000410000 */
[-C--:B------:R-:W-:Y:S01]  /*6bf0*/  FMUL.FTZ R37, R88, R160.reuse ;  /* 0x000000a058257220 */ /* 0x080fe20000410000 */
[----:B------:R-:W-:Y:S01]  /*6c00*/  FMUL.FTZ R80, R113, R160 ;  /* 0x000000a071507220 */ /* 0x000fe20000410000 */
[----:B------:R1:W2:Y:S01]  /*6c10*/  LDG.E.CONSTANT R4, desc[UR50][R4.64] ;  /* 0x0000003204047981 */ /* 0x0002a2000c1e9900 */
        /* <DEDUP_REMOVED lines=11> */
[-C--:B-1----:R-:W-:Y:S01]  /*6cd0*/  FMUL.FTZ R5, R47, R0.reuse ;  /* 0x000000002f057220 */ /* 0x082fe20000410000 */
        /* <DEDUP_REMOVED lines=15> */
[----:B------:R-:W-:Y:S01]  /*6dd0*/  FMUL.FTZ R84, R120, R160 ;  /* 0x000000a078547220 */ /* 0x000fe20000410000 */
[-C--:B------:R-:W-:Y:S01]  /*6de0*/  FMUL.FTZ R103, R111, R0.reuse ;  /* 0x000000006f677220 */ /* 0x080fe20000410000 */
[-C--:B------:R-:W-:Y:S01]  /*6df0*/  FMUL.FTZ R116, R115, R0.reuse ;  /* 0x0000000073747220 */ /* 0x080fe20000410000 */
[----:B------:R-:W-:Y:S01]  /*6e00*/  FMUL.FTZ R118, R122, R0 ;  /* 0x000000007a767220 */ /* 0x000fe20000410000 */
[----:B------:R-:W-:Y:S01]  /*6e10*/  F2FP.BF16.F32.PACK_AB R46, R5, R46 ;  /* 0x0000002e052e723e */ /* 0x000fe200000010ff */
        /* <DEDUP_REMOVED lines=13> */
[----:B------:R-:W-:Y:S01]  /*6ef0*/  FMUL.FTZ R122, R130, R0 ;  /* 0x00000000827a7220 */ /* 0x000fe20000410000 */
[----:B------:R-:W-:Y:S01]  /*6f00*/  LOP3.LUT P0, R5, R162, 0x3, RZ, 0xc0, !PT ;  /* 0x00000003a2057812 */ /* 0x000fe2000780c0ff */
        /* <DEDUP_REMOVED lines=36> */
[-C--:B------:R-:W-:Y:S01]  /*7150*/  FMUL.FTZ R105, R149, R160.reuse ;  /* 0x000000a095697220 */ /* 0x080fe20000410000 */
[----:B------:R-:W-:Y:S01]  /*7160*/  FMUL.FTZ R112, R145, R160 ;  /* 0x000000a091707220 */ /* 0x000fe20000410000 */
[----:B------:R-:W-:Y:S01]  /*7170*/  F2FP.BF16.F32.PACK_AB R20, R20, R157 ;  /* 0x0000009d1414723e */ /* 0x000fe200000010ff */
[----:B------:R-:W-:Y:S01]  /*7180*/  UIADD3 UR42, -UR45, URZ, URZ ;  /* 0x0000003f2d2a7290 */ /* 0x000fe2000fffe13f */
[----:B------:R-:W-:Y:S01]  /*7190*/  F2FP.BF16.F32.PACK_AB R7, R7, R158 ;  /* 0x0000009e0707723e */ /* 0x000fe200000010ff */
[----:B------:R-:W-:Y:S01]  /*71a0*/  ULDC.64 UR6, c[0x0][0xb70] ;  /* 0x0002dc0000067ab9 */ /* 0x000fe20000000a00 */
[----:B------:R-:W-:-:S02]  /*71b0*/  F2FP.BF16.F32.PACK_AB R15, R15, R156 ;  /* 0x0000009c0f0f723e */ /* 0x000fc400000010ff */
[----:B------:R-:W-:Y:S02]  /*71c0*/  F2FP.BF16.F32.PACK_AB R10, R10, R155 ;  /* 0x0000009b0a0a723e */ /* 0x000fe400000010ff */
[----:B------:R-:W-:Y:S02]  /*71d0*/  F2FP.BF16.F32.PACK_AB R14, R14, R153 ;  /* 0x000000990e0e723e */ /* 0x000fe400000010ff */
[----:B------:R-:W-:Y:S02]  /*71e0*/  F2FP.BF16.F32.PACK_AB R44, R25, R44 ;  /* 0x0000002c192c723e */ /* 0x000fe400000010ff */
[----:B------:R-:W-:Y:S02]  /*71f0*/  F2FP.BF16.F32.PACK_AB R159, R8, R159 ;  /* 0x0000009f089f723e */ /* 0x000fe400000010ff */
[----:B------:R-:W-:Y:S02]  /*7200*/  F2FP.BF16.F32.PACK_AB R109, R30, R109 ;  /* 0x0000006d1e6d723e */ /* 0x000fe400000010ff */
[----:B------:R-:W-:-:S02]  /*7210*/  F2FP.BF16.F32.PACK_AB R12, R12, R49 ;  /* 0x000000310c0c723e */ /* 0x000fc400000010ff */
[----:B------:R-:W-:Y:S02]  /*7220*/  F2FP.BF16.F32.PACK_AB R28, R28, R41 ;  /* 0x000000291c1c723e */ /* 0x000fe400000010ff */
[----:B------:R-:W-:Y:S01]  /*7230*/  F2FP.BF16.F32.PACK_AB R152, R152, R161 ;  /* 0x000000a19898723e */ /* 0x000fe200000010ff */
[----:B------:R-:W-:Y:S01]  /*7240*/  UIADD3 UR8, UR8, 0x38860, URZ ;  /* 0x0003886008087890 */ /* 0x000fe2000fffe03f */
[----:B------:R-:W-:Y:S01]  /*7250*/  ISETP.EQ.OR P0, PT, R5, 0x3, !P0 ;  /* 0x000000030500780c */ /* 0x000fe20004702670 */
[----:B------:R-:W-:Y:S01]  /*7260*/  USHF.R.S32.HI UR4, URZ, 0x1f, UR43 ;  /* 0x0000001f3f047899 */ /* 0x000fe2000801142b */
[----:B------:R-:W-:Y:S01]  /*7270*/  F2FP.BF16.F32.PACK_AB R29, R29, R154 ;  /* 0x0000009a1d1d723e */ /* 0x000fe200000010ff */
[----:B------:R-:W-:Y:S01]  /*7280*/  ULDC UR5, c[0x0][0xda8] ;  /* 0x00036a0000057ab9 */ /* 0x000fe20000000800 */
[----:B------:R-:W-:Y:S02]  /*7290*/  F2FP.BF16.F32.PACK_AB R11, R11, R48 ;  /* 0x000000300b0b723e */ /* 0x000fe400000010ff */
        /* <DEDUP_REMOVED lines=13> */
[----:B------:R-:W-:Y:S02]  /*7370*/  SEL R61, R20, R7, P0 ;  /* 0x00000007143d7207 */ /* 0x000fe40000000000 */
[----:B------:R-:W-:Y:S02]  /*7380*/  SEL R0, R7, R20, P0 ;  /* 0x0000001407007207 */ /* 0x000fe40000000000 */
[----:B------:R-:W-:Y:S02]  /*7390*/  SEL R63, R15, R10, P0 ;  /* 0x0000000a0f3f7207 */ /* 0x000fe40000000000 */
[----:B------:R-:W-:Y:S02]  /*73a0*/  SEL R5, R10, R15, P0 ;  /* 0x0000000f0a057207 */ /* 0x000fe40000000000 */
[----:B------:R-:W-:Y:S02]  /*73b0*/  F2FP.BF16.F32.PACK_AB R102, R95, R102 ;  /* 0x000000665f66723e */ /* 0x000fe400000010ff */
[----:B------:R-:W-:-:S02]  /*73c0*/  F2FP.BF16.F32.PACK_AB R128, R123, R128 ;  /* 0x000000807b80723e */ /* 0x000fc400000010ff */
[----:B------:R-:W-:Y:S02]  /*73d0*/  SEL R65, R14, R29, P0 ;  /* 0x0000001d0e417207 */ /* 0x000fe40000000000 */
[----:B------:R-:W-:Y:S02]  /*73e0*/  SEL R7, R29, R14, P0 ;  /* 0x0000000e1d077207 */ /* 0x000fe40000000000 */
[----:B------:R-:W-:Y:S02]  /*73f0*/  SEL R89, R11, R44, P0 ;  /* 0x0000002c0b597207 */ /* 0x000fe40000000000 */
[----:B------:R-:W-:Y:S02]  /*7400*/  SEL R15, R44, R11, P0 ;  /* 0x0000000b2c0f7207 */ /* 0x000fe40000000000 */
[----:B------:R-:W-:Y:S02]  /*7410*/  SEL R95, R9, R24, P0 ;  /* 0x00000018095f7207 */ /* 0x000fe40000000000 */
[----:B------:R-:W-:-:S02]  /*7420*/  SEL R20, R24, R9, P0 ;  /* 0x0000000918147207 */ /* 0x000fc40000000000 */
[----:B------:R-:W-:Y:S02]  /*7430*/  SEL R123, R85, R96, P0 ;  /* 0x00000060557b7207 */ /* 0x000fe40000000000 */
[----:B------:R-:W-:Y:S02]  /*7440*/  SEL R29, R96, R85, P0 ;  /* 0x00000055601d7207 */ /* 0x000fe40000000000 */
[----:B------:R-:W-:Y:S02]  /*7450*/  IADD3 R11, P3, R16, 0x40, RZ ;  /* 0x00000040100b7810 */ /* 0x000fe40007f7e0ff */
[----:B------:R-:W-:Y:S02]  /*7460*/  F2FP.BF16.F32.PACK_AB R34, R31, R34 ;  /* 0x000000221f22723e */ /* 0x000fe400000010ff */
[----:B------:R-:W-:Y:S02]  /*7470*/  SEL R85, R93, R104, P0 ;  /* 0x000000685d557207 */ /* 0x000fe40000000000 */
[----:B------:R-:W-:-:S02]  /*7480*/  SEL R30, R104, R93, P0 ;  /* 0x0000005d681e7207 */ /* 0x000fc40000000000 */
[----:B------:R-:W-:Y:S02]  /*7490*/  IADD3 R9, P2, R16, 0x20, RZ ;  /* 0x0000002010097810 */ /* 0x000fe40007f5e0ff */
[----:B------:R-:W-:Y:S02]  /*74a0*/  SEL R93, R101, R112, P0 ;  /* 0x00000070655d7207 */ /* 0x000fe40000000000 */
[----:B------:R-:W-:Y:S02]  /*74b0*/  SEL R31, R112, R101, P0 ;  /* 0x00000065701f7207 */ /* 0x000fe40000000000 */
[----:B------:R-:W-:Y:S02]  /*74c0*/  SEL R101, R109, R8, P0 ;  /* 0x000000086d657207 */ /* 0x000fe40000000000 */
[----:B------:R-:W-:Y:S02]  /*74d0*/  SEL R109, R8, R109, P0 ;  /* 0x0000006d086d7207 */ /* 0x000fe40000000000 */
[----:B------:R-:W-:-:S02]  /*74e0*/  LOP3.LUT R10, R11, 0x380, RZ, 0xc0, !PT ;  /* 0x000003800b0a7812 */ /* 0x000fc400078ec0ff */
[----:B------:R-:W-:Y:S02]  /*74f0*/  LOP3.LUT R8, R9, 0x380, RZ, 0xc0, !PT ;  /* 0x0000038009087812 */ /* 0x000fe400078ec0ff */
[----:B------:R-:W-:Y:S02]  /*7500*/  F2FP.BF16.F32.PACK_AB R32, R32, R37 ;  /* 0x000000252020723e */ /* 0x000fe400000010ff */
[----:B------:R-:W-:Y:S02]  /*7510*/  F2FP.BF16.F32.PACK_AB R33, R33, R56 ;  /* 0x000000382121723e */ /* 0x000fe400000010ff */
[----:B------:R-:W-:Y:S02]  /*7520*/  F2FP.BF16.F32.PACK_AB R39, R39, R42 ;  /* 0x0000002a2727723e */ /* 0x000fe400000010ff */
[----:B------:R-:W-:Y:S02]  /*7530*/  F2FP.BF16.F32.PACK_AB R54, R47, R54 ;  /* 0x000000362f36723e */ /* 0x000fe400000010ff */
[----:B------:R-:W-:-:S02]  /*7540*/  SHF.R.U64 R10, R10, 0x3, RZ ;  /* 0x000000030a0a7819 */ /* 0x000fc400000012ff */
[----:B------:R-:W-:Y:S02]  /*7550*/  F2FP.BF16.F32.PACK_AB R59, R59, R66 ;  /* 0x000000423b3b723e */ /* 0x000fe400000010ff */
[----:B------:R-:W-:Y:S02]  /*7560*/  SHF.R.U64 R8, R8, 0x3, RZ ;  /* 0x0000000308087819 */ /* 0x000fe400000012ff */
[----:B------:R-:W-:Y:S02]  /*7570*/  IADD3 R47, P5, R16, 0x4000, RZ ;  /* 0x00004000102f7810 */ /* 0x000fe40007fbe0ff */
[----:B------:R-:W-:Y:S02]  /*7580*/  F2FP.BF16.F32.PACK_AB R110, R103, R110 ;  /* 0x0000006e676e723e */ /* 0x000fe400000010ff */
[----:B------:R-:W-:Y:S02]  /*7590*/  SEL R103, R32, R33, P0 ;  /* 0x0000002120677207 */ /* 0x000fe40000000000 */
[----:B------:R-:W-:-:S02]  /*75a0*/  SEL R24, R33, R32, P0 ;  /* 0x0000002021187207 */ /* 0x000fc40000000000 */
[----:B------:R-:W-:Y:S02]  /*75b0*/  F2FP.BF16.F32.PACK_AB R21, R21, R36 ;  /* 0x000000241515723e */ /* 0x000fe400000010ff */
[----:B------:R-:W-:Y:S02]  /*75c0*/  SEL R129, R39, R46, P0 ;  /* 0x0000002e27817207 */ /* 0x000fe40000000000 */
[----:B------:R-:W-:Y:S02]  /*75d0*/  SEL R33, R46, R39, P0 ;  /* 0x000000272e217207 */ /* 0x000fe40000000000 */
[----:B------:R-:W-:Y:S01]  /*75e0*/  LOP3.LUT R10, R10, R11, RZ, 0x3c, !PT ;  /* 0x0000000b0a0a7212 */ /* 0x000fe200078e3cff */
[----:B------:R-:W-:Y:S01]  /*75f0*/  IMAD.X R11, RZ, RZ, R17, P3 ;  /* 0x000000ffff0b7224 */ /* 0x000fe200018e0611 */
[----:B------:R-:W-:Y:S02]  /*7600*/  SEL R135, R59, R70, P0 ;  /* 0x000000463b877207 */ /* 0x000fe40000000000 */
[----:B------:R-:W-:-:S02]  /*7610*/  SEL R36, R70, R59, P0 ;  /* 0x0000003b46247207 */ /* 0x000fc40000000000 */
[----:B------:R-:W-:Y:S01]  /*7620*/  LOP3.LUT R8, R8, R9, RZ, 0x3c, !PT ;  /* 0x0000000908087212 */ /* 0x000fe200078e3cff */
[----:B------:R-:W-:Y:S01]  /*7630*/  IMAD.X R9, RZ, RZ, R17, P2 ;  /* 0x000000ffff097224 */ /* 0x000fe200010e0611 */
[----:B------:R-:W-:Y:S02]  /*7640*/  LOP3.LUT R46, R47, 0x380, RZ, 0xc0, !PT ;  /* 0x000003802f2e7812 */ /* 0x000fe400078ec0ff */
[----:B------:R-:W-:Y:S02]  /*7650*/  F2FP.BF16.F32.PACK_AB R43, R43, R50 ;  /* 0x000000322b2b723e */ /* 0x000fe400000010ff */
[----:B------:R-:W-:Y:S02]  /*7660*/  F2FP.BF16.F32.PACK_AB R62, R55, R62 ;  /* 0x0000003e373e723e */ /* 0x000fe400000010ff */
[C---:B------:R-:W-:Y:S02]  /*7670*/  IADD3 R59, P3, R16.reuse, 0x8000, RZ ;  /* 0x00008000103b7810 */ /* 0x040fe40007f7e0ff */
[----:B------:R-:W-:-:S02]  /*7680*/  IADD3 R55, P2, R16, 0x4060, RZ ;  /* 0x0000406010377810 */ /* 0x000fc40007f5e0ff */
[----:B------:R-:W-:Y:S02]  /*7690*/  F2FP.BF16.F32.PACK_AB R83, R83, R90 ;  /* 0x0000005a5353723e */ /* 0x000fe400000010ff */
[----:B------:R-:W-:Y:S02]  /*76a0*/  F2FP.BF16.F32.PACK_AB R94, R87, R94 ;  /* 0x0000005e575e723e */ /* 0x000fe400000010ff */
[----:B------:R-:W-:Y:S02]  /*76b0*/  F2FP.BF16.F32.PACK_AB R51, R51, R58 ;  /* 0x0000003a3333723e */ /* 0x000fe400000010ff */
[----:B------:R-:W-:Y:S02]  /*76c0*/  F2FP.BF16.F32.PACK_AB R91, R91, R98 ;  /* 0x000000625b5b723e */ /* 0x000fe400000010ff */
[----:B------:R-:W-:Y:S02]  /*76d0*/  SHF.R.U64 R46, R46, 0x3, RZ ;  /* 0x000000032e2e7819 */ /* 0x000fe400000012ff */
[----:B------:R-:W-:-:S02]  /*76e0*/  F2FP.BF16.F32.PACK_AB R99, R99, R106 ;  /* 0x0000006a6363723e */ /* 0x000fc400000010ff */
[----:B------:R-:W-:Y:S02]  /*76f0*/  SEL R131, R43, R54, P0 ;  /* 0x000000362b837207 */ /* 0x000fe40000000000 */
[----:B------:R-:W-:Y:S02]  /*7700*/  SEL R32, R54, R43, P0 ;  /* 0x0000002b36207207 */ /* 0x000fe40000000000 */
[----:B------:R-:W-:Y:S02]  /*7710*/  LOP3.LUT R58, R59, 0x380, RZ, 0xc0, !PT ;  /* 0x000003803b3a7812 */ /* 0x000fe400078ec0ff */
[----:B------:R-:W-:Y:S02]  /*7720*/  F2FP.BF16.F32.PACK_AB R13, R13, R52 ;  /* 0x000000340d0d723e */ /* 0x000fe400000010ff */
[----:B------:R-:W-:Y:S02]  /*7730*/  F2FP.BF16.F32.PACK_AB R53, R53, R60 ;  /* 0x0000003c3535723e */ /* 0x000fe400000010ff */
[----:B------:R-:W-:-:S02]  /*7740*/  F2FP.BF16.F32.PACK_AB R64, R57, R64 ;  /* 0x000000403940723e */ /* 0x000fc400000010ff */
[----:B------:R-:W-:Y:S02]  /*7750*/  F2FP.BF16.F32.PACK_AB R107, R107, R114 ;  /* 0x000000726b6b723e */ /* 0x000fe400000010ff */
[----:B------:R-:W-:Y:S02]  /*7760*/  F2FP.BF16.F32.PACK_AB R116, R111, R116 ;  /* 0x000000746f74723e */ /* 0x000fe400000010ff */
[----:B------:R-:W-:Y:S02]  /*7770*/  LOP3.LUT R54, R55, 0x380, RZ, 0xc0, !PT ;  /* 0x0000038037367812 */ /* 0x000fe400078ec0ff */
[----:B------:R-:W-:Y:S02]  /*7780*/  F2FP.BF16.F32.PACK_AB R35, R38, R35 ;  /* 0x000000232623723e */ /* 0x000fe400000010ff */
[----:B------:R-:W-:Y:S02]  /*7790*/  F2FP.BF16.F32.PACK_AB R113, R113, R118 ;  /* 0x000000767171723e */ /* 0x000fe400000010ff */
[----:B------:R-:W-:-:S02]  /*77a0*/  F2FP.BF16.F32.PACK_AB R120, R115, R120 ;  /* 0x000000787378723e */ /* 0x000fc400000010ff */
[----:B------:R-:W-:Y:S02]  /*77b0*/  SEL R141, R83, R94, P0 ;  /* 0x0000005e538d7207 */ /* 0x000fe40000000000 */
[----:B------:R-:W-:Y:S02]  /*77c0*/  SEL R39, R94, R83, P0 ;  /* 0x000000535e277207 */ /* 0x000fe40000000000 */
[----:B------:R-:W-:Y:S02]  /*77d0*/  F2FP.BF16.F32.PACK_AB R117, R117, R122 ;  /* 0x0000007a7575723e */ /* 0x000fe400000010ff */
[----:B------:R-:W-:Y:S02]  /*77e0*/  F2FP.BF16.F32.PACK_AB R124, R119, R124 ;  /* 0x0000007c777c723e */ /* 0x000fe400000010ff */
[----:B------:R-:W-:Y:S02]  /*77f0*/  SEL R83, R91, R102, P0 ;  /* 0x000000665b537207 */ /* 0x000fe40000000000 */
[----:B------:R-:W-:-:S02]  /*7800*/  SEL R41, R102, R91, P0 ;  /* 0x0000005b66297207 */ /* 0x000fc40000000000 */
[----:B------:R-:W-:Y:S01]  /*7810*/  LOP3.LUT R46, R46, R47, RZ, 0x3c, !PT ;  /* 0x0000002f2e2e7212 */ /* 0x000fe200078e3cff */
[----:B------:R-:W-:Y:S01]  /*7820*/  IMAD.X R47, RZ, RZ, R17, P5 ;  /* 0x000000ffff2f7224 */ /* 0x000fe200028e0611 */
[----:B------:R-:W-:Y:S02]  /*7830*/  F2FP.BF16.F32.PACK_AB R121, R121, R126 ;  /* 0x0000007e7979723e */ /* 0x000fe400000010ff */
[----:B------:R-:W-:Y:S02]  /*7840*/  SEL R91, R99, R110, P0 ;  /* 0x0000006e635b7207 */ /* 0x000fe40000000000 */
[----:B------:R-:W-:Y:S02]  /*7850*/  SEL R42, R110, R99, P0 ;  /* 0x000000636e2a7207 */ /* 0x000fe40000000000 */
[----:B------:R-:W-:Y:S02]  /*7860*/  SHF.R.U64 R58, R58, 0x3, RZ ;  /* 0x000000033a3a7819 */ /* 0x000fe400000012ff */
[----:B------:R-:W-:-:S02]  /*7870*/  F2FP.BF16.F32.PACK_AB R69, R69, R76 ;  /* 0x0000004c4545723e */ /* 0x000fc400000010ff */
[----:B------:R-:W-:Y:S02]  /*7880*/  F2FP.BF16.F32.PACK_AB R80, R73, R80 ;  /* 0x000000504950723e */ /* 0x000fe400000010ff */
[----:B------:R-:W-:Y:S02]  /*7890*/  F2FP.BF16.F32.PACK_AB R125, R125, R130 ;  /* 0x000000827d7d723e */ /* 0x000fe400000010ff */
[----:B------:R-:W-:Y:S02]  /*78a0*/  SEL R87, R12, R13, P0 ;  /* 0x0000000d0c577207 */ /* 0x000fe40000000000 */
[----:B------:R-:W-:Y:S02]  /*78b0*/  SEL R14, R13, R12, P0 ;  /* 0x0000000c0d0e7207 */ /* 0x000fe40000000000 */
[----:B------:R-:W-:Y:S02]  /*78c0*/  SEL R105, R53, R64, P0 ;  /* 0x0000004035697207 */ /* 0x000fe40000000000 */
[----:B------:R-:W-:-:S02]  /*78d0*/  SEL R25, R64, R53, P0 ;  /* 0x0000003540197207 */ /* 0x000fc40000000000 */
[----:B------:R-:W-:Y:S02]  /*78e0*/  SEL R99, R107, R116, P0 ;  /* 0x000000746b637207 */ /* 0x000fe40000000000 */
[----:B------:R-:W-:Y:S02]  /*78f0*/  SEL R43, R116, R107, P0 ;  /* 0x0000006b742b7207 */ /* 0x000fe40000000000 */
[----:B------:R-:W-:Y:S02]  /*7900*/  SHF.R.U64 R54, R54, 0x3, RZ ;  /* 0x0000000336367819 */ /* 0x000fe400000012ff */
[----:B------:R-:W-:Y:S02]  /*7910*/  SEL R127, R34, R35, P0 ;  /* 0x00000023227f7207 */ /* 0x000fe40000000000 */
[----:B------:R-:W-:Y:S02]  /*7920*/  SEL R107, R113, R120, P0 ;  /* 0x00000078716b7207 */ /* 0x000fe40000000000 */
[----:B------:R-:W-:-:S02]  /*7930*/  SEL R44, R120, R113, P0 ;  /* 0x00000071782c7207 */ /* 0x000fc40000000000 */
[C---:B------:R-:W-:Y:S02]  /*7940*/  IADD3 R13, P4, R16.reuse, 0x60, RZ ;  /* 0x00000060100d7810 */ /* 0x040fe40007f9e0ff */
[C---:B------:R-:W-:Y:S02]  /*7950*/  IADD3 R49, P6, R16.reuse, 0x4020, RZ ;  /* 0x0000402010317810 */ /* 0x040fe40007fde0ff */
[----:B------:R-:W-:Y:S02]  /*7960*/  IADD3 R53, P1, R16, 0x4040, RZ ;  /* 0x0000404010357810 */ /* 0x000fe40007f3e0ff */
[----:B------:R-:W-:Y:S02]  /*7970*/  SEL R35, R35, R34, P0 ;  /* 0x0000002223237207 */ /* 0x000fe40000000000 */
[----:B------:R-:W-:Y:S02]  /*7980*/  SEL R113, R117, R124, P0 ;  /* 0x0000007c75717207 */ /* 0x000fe40000000000 */
[----:B------:R-:W-:-:S02]  /*7990*/  SEL R45, R124, R117, P0 ;  /* 0x000000757c2d7207 */ /* 0x000fc40000000000 */
[----:B------:R-:W-:Y:S02]  /*79a0*/  SEL R111, R68, R27, P0 ;  /* 0x0000001b446f7207 */ /* 0x000fe40000000000 */
[----:B------:R-:W-:Y:S02]  /*79b0*/  SEL R26, R27, R68, P0 ;  /* 0x000000441b1a7207 */ /* 0x000fe40000000000 */
[----:B------:R-:W-:Y:S02]  /*79c0*/  SEL R133, R51, R62, P0 ;  /* 0x0000003e33857207 */ /* 0x000fe40000000000 */
[----:B------:R-:W-:Y:S02]  /*79d0*/  SEL R34, R62, R51, P0 ;  /* 0x000000333e227207 */ /* 0x000fe40000000000 */
[----:B------:R-:W-:Y:S02]  /*79e0*/  SEL R117, R121, R128, P0 ;  /* 0x0000008079757207 */ /* 0x000fe40000000000 */
[----:B------:R-:W-:-:S02]  /*79f0*/  SEL R50, R128, R121, P0 ;  /* 0x0000007980327207 */ /* 0x000fc40000000000 */
[----:B------:R-:W-:Y:S01]  /*7a00*/  LOP3.LUT R58, R58, R59, RZ, 0x3c, !PT ;  /* 0x0000003b3a3a7212 */ /* 0x000fe200078e3cff */
[----:B------:R-:W-:Y:S01]  /*7a10*/  IMAD.X R59, RZ, RZ, R17, P3 ;  /* 0x000000ffff3b7224 */ /* 0x000fe200018e0611 */
[----:B------:R-:W-:Y:S02]  /*7a20*/  SEL R57, R152, R159, P0 ;  /* 0x0000009f98397207 */ /* 0x000fe40000000000 */
[----:B------:R-:W-:Y:S02]  /*7a30*/  SEL R40, R159, R152, P0 ;  /* 0x000000989f287207 */ /* 0x000fe40000000000 */
[----:B------:R-:W-:Y:S02]  /*7a40*/  SEL R115, R69, R80, P0 ;  /* 0x0000005045737207 */ /* 0x000fe40000000000 */
[----:B------:R-:W-:Y:S02]  /*7a50*/  SEL R27, R80, R69, P0 ;  /* 0x00000045501b7207 */ /* 0x000fe40000000000 */
[----:B------:R-:W-:-:S02]  /*7a60*/  SEL R121, R125, R48, P0 ;  /* 0x000000307d797207 */ /* 0x000fc40000000000 */
[----:B------:R-:W-:Y:S02]  /*7a70*/  SEL R51, R48, R125, P0 ;  /* 0x0000007d30337207 */ /* 0x000fe40000000000 */
[----:B------:R-:W-:Y:S01]  /*7a80*/  LOP3.LUT R54, R54, R55, RZ, 0x3c, !PT ;  /* 0x0000003736367212 */ /* 0x000fe200078e3cff */
[----:B------:R-:W-:Y:S01]  /*7a90*/  IMAD.X R55, RZ, RZ, R17, P2 ;  /* 0x000000ffff377224 */ /* 0x000fe200010e0611 */
[----:B------:R-:W-:Y:S01]  /*7aa0*/  MOV R102, R46 ;  /* 0x0000002e00667202 */ /* 0x000fe20000000f00 */
[----:B------:R-:W-:Y:S01]  /*7ab0*/  UPRMT UR8, UR37, 0x654, UR8 ;  /* 0x0000065425087896 */ /* 0x000fe20008000008 */
[----:B------:R-:W-:Y:S02]  /*7ac0*/  LOP3.LUT R12, R13, 0x380, RZ, 0xc0, !PT ;  /* 0x000003800d0c7812 */ /* 0x000fe400078ec0ff */
[----:B------:R-:W-:Y:S02]  /*7ad0*/  LOP3.LUT R48, R49, 0x380, RZ, 0xc0, !PT ;  /* 0x0000038031307812 */ /* 0x000fe400078ec0ff */
[----:B------:R-:W-:-:S02]  /*7ae0*/  LOP3.LUT R52, R53, 0x380, RZ, 0xc0, !PT ;  /* 0x0000038035347812 */ /* 0x000fc400078ec0ff */
[----:B------:R-:W-:Y:S02]  /*7af0*/  IADD3 R69, P3, R16, 0xc040, RZ ;  /* 0x0000c04010457810 */ /* 0x000fe40007f7e0ff */
[----:B--2---:R-:W-:Y:S02]  /*7b00*/  LOP3.LUT R46, R4, 0x2, RZ, 0x3c, !PT ;  /* 0x00000002042e7812 */ /* 0x004fe400078e3cff */
[----:B------:R-:W-:Y:S01]  /*7b10*/  F2FP.BF16.F32.PACK_AB R88, R81, R88 ;  /* 0x000000585158723e */ /* 0x000fe200000010ff */
[----:B------:R-:W-:Y:S01]  /*7b20*/  SHFL.IDX PT, R57, R57, R4, 0x1c1f ;  /* 0x001c1f0439397589 */ /* 0x000fe200000e0000 */
[----:B------:R-:W-:Y:S02]  /*7b30*/  LOP3.LUT R81, R16, 0x380, RZ, 0xc0, !PT ;  /* 0x0000038010517812 */ /* 0x000fe400078ec0ff */
[----:B------:R-:W-:Y:S01]  /*7b40*/  F2FP.BF16.F32.PACK_AB R75, R75, R82 ;  /* 0x000000524b4b723e */ /* 0x000fe200000010ff */
[----:B------:R-:W1:Y:S01]  /*7b50*/  SHFL.IDX PT, R40, R40, R46, 0x1c1f ;  /* 0x001c1f2e28287589 */ /* 0x000e6200000e0000 */
[----:B------:R-:W-:-:S02]  /*7b60*/  SHF.R.U64 R12, R12, 0x3, RZ ;  /* 0x000000030c0c7819 */ /* 0x000fc400000012ff */
[----:B------:R-:W-:Y:S01]  /*7b70*/  F2FP.BF16.F32.PACK_AB R86, R79, R86 ;  /* 0x000000564f56723e */ /* 0x000fe200000010ff */
[----:B------:R-:W-:Y:S01]  /*7b80*/  SHFL.IDX PT, R101, R101, R4, 0x1c1f ;  /* 0x001c1f0465657589 */ /* 0x000fe200000e0000 */
[----:B------:R-:W-:Y:S02]  /*7b90*/  SHF.R.U64 R48, R48, 0x3, RZ ;  /* 0x0000000330307819 */ /* 0x000fe400000012ff */
[----:B------:R-:W-:Y:S01]  /*7ba0*/  F2FP.BF16.F32.PACK_AB R77, R77, R84 ;  /* 0x000000544d4d723e */ /* 0x000fe200000010ff */
[----:B------:R-:W-:Y:S01]  /*7bb0*/  UIMAD UR42, UR5, UR42, UR48 ;  /* 0x0000002a052a72a4 */ /* 0x000fe2000f8e0230 */
[----:B------:R-:W-:Y:S01]  /*7bc0*/  SHF.R.U64 R52, R52, 0x3, RZ ;  /* 0x0000000334347819 */ /* 0x000fe200000012ff */
[----:B------:R-:W-:Y:S01]  /*7bd0*/  SYNCS.ARRIVE.TRANS64.RED.A1T0 RZ, [UR8], RZ ;  /* 0x000000ffffff79a7 */ /* 0x000fe20008100408 */
[----:B------:R-:W-:Y:S02]  /*7be0*/  LOP3.LUT R68, R69, 0x380, RZ, 0xc0, !PT ;  /* 0x0000038045447812 */ /* 0x000fe400078ec0ff */
[----:B------:R-:W-:-:S02]  /*7bf0*/  MOV R55, R54 ;  /* 0x0000003600377202 */ /* 0x000fc40000000f00 */
[----:B------:R-:W-:Y:S01]  /*7c00*/  SHF.R.U64 R81, R81, 0x3, RZ ;  /* 0x0000000351517819 */ /* 0x000fe200000012ff */
[----:B------:R-:W2:Y:S01]  /*7c10*/  SHFL.IDX PT, R54, R109, R46, 0x1c1f ;  /* 0x001c1f2e6d367589 */ /* 0x000ea200000e0000 */
[----:B------:R-:W-:Y:S02]  /*7c20*/  SEL R97, R28, R21, P0 ;  /* 0x000000151c617207 */ /* 0x000fe40000000000 */
[----:B------:R-:W-:Y:S01]  /*7c30*/  LOP3.LUT R12, R12, R13, RZ, 0x3c, !PT ;  /* 0x0000000d0c0c7212 */ /* 0x000fe200078e3cff */
[--C-:B------:R-:W-:Y:S01]  /*7c40*/  IMAD.X R13, RZ, RZ, R17.reuse, P4 ;  /* 0x000000ffff0d7224 */ /* 0x100fe200020e0611 */
[----:B------:R-:W-:Y:S01]  /*7c50*/  LOP3.LUT R48, R48, R49, RZ, 0x3c, !PT ;  /* 0x0000003130307212 */ /* 0x000fe200078e3cff */
[--C-:B------:R-:W-:Y:S01]  /*7c60*/  IMAD.X R49, RZ, RZ, R17.reuse, P6 ;  /* 0x000000ffff317224 */ /* 0x100fe200030e0611 */
[----:B------:R-:W-:Y:S01]  /*7c70*/  LOP3.LUT R52, R52, R53, RZ, 0x3c, !PT ;  /* 0x0000003534347212 */ /* 0x000fe200078e3cff */
[----:B------:R-:W-:Y:S01]  /*7c80*/  IMAD.X R53, RZ, RZ, R17, P1 ;  /* 0x000000ffff357224 */ /* 0x000fe200008e0611 */
[----:B------:R-:W-:-:S02]  /*7c90*/  SHF.R.U64 R68, R68, 0x3, RZ ;  /* 0x0000000344447819 */ /* 0x000fc400000012ff */
[----:B------:R-:W-:Y:S02]  /*7ca0*/  F2FP.BF16.F32.PACK_AB R67, R67, R74 ;  /* 0x0000004a4343723e */ /* 0x000fe400000010ff */
[----:B------:R-:W-:Y:S02]  /*7cb0*/  F2FP.BF16.F32.PACK_AB R78, R71, R78 ;  /* 0x0000004e474e723e */ /* 0x000fe400000010ff */
[----:B------:R-:W-:Y:S02]  /*7cc0*/  SEL R21, R21, R28, P0 ;  /* 0x0000001c15157207 */ /* 0x000fe40000000000 */
[----:B------:R-:W-:Y:S02]  /*7cd0*/  SEL R139, R75, R86, P0 ;  /* 0x000000564b8b7207 */ /* 0x000fe40000000000 */
[----:B------:R-:W-:Y:S01]  /*7ce0*/  SEL R38, R86, R75, P0 ;  /* 0x0000004b56267207 */ /* 0x000fe20000000000 */
[----:B------:R-:W-:Y:S01]  /*7cf0*/  UIMAD UR4, UR4, UR6, URZ ;  /* 0x00000006040472a4 */ /* 0x000fe2000f8e023f */
[----:B------:R-:W-:-:S02]  /*7d00*/  SEL R119, R77, R88, P0 ;  /* 0x000000584d777207 */ /* 0x000fc40000000000 */
[----:B------:R-:W-:Y:S02]  /*7d10*/  SEL R28, R88, R77, P0 ;  /* 0x0000004d581c7207 */ /* 0x000fe40000000000 */
[C---:B------:R-:W-:Y:S02]  /*7d20*/  IADD3 R79, P4, R16.reuse, 0x8020, RZ ;  /* 0x00008020104f7810 */ /* 0x040fe40007f9e0ff */
[C---:B------:R-:W-:Y:S02]  /*7d30*/  IADD3 R75, P6, R16.reuse, 0x8060, RZ ;  /* 0x00008060104b7810 */ /* 0x040fe40007fde0ff */
[C---:B------:R-:W-:Y:S02]  /*7d40*/  IADD3 R73, P1, R16.reuse, 0xc000, RZ ;  /* 0x0000c00010497810 */ /* 0x040fe40007f3e0ff */
[----:B------:R-:W-:Y:S01]  /*7d50*/  LOP3.LUT R80, R81, R16, RZ, 0x3c, !PT ;  /* 0x0000001051507212 */ /* 0x000fe200078e3cff */
[--C-:B------:R-:W-:Y:S01]  /*7d60*/  IMAD.MOV.U32 R81, RZ, RZ, R17.reuse ;  /* 0x000000ffff517224 */ /* 0x100fe200078e0011 */
[----:B------:R-:W-:Y:S01]  /*7d70*/  IADD3 R77, P5, R16, 0x8040, RZ ;  /* 0x00008040104d7810 */ /* 0x000fe20007fbe0ff */
[----:B------:R-:W-:Y:S01]  /*7d80*/  SHFL.IDX PT, R87, R87, R4, 0x1c1f ;  /* 0x001c1f0457577589 */ /* 0x000fe200000e0000 */
[----:B------:R-:W-:Y:S01]  /*7d90*/  LOP3.LUT R68, R68, R69, RZ, 0x3c, !PT ;  /* 0x0000004544447212 */ /* 0x000fe200078e3cff */
[----:B------:R-:W-:Y:S01]  /*7da0*/  IMAD.X R69, RZ, RZ, R17, P3 ;  /* 0x000000ffff457224 */ /* 0x000fe200018e0611 */
[----:B------:R-:W-:Y:S01]  /*7db0*/  SEL R137, R67, R78, P0 ;  /* 0x0000004e43897207 */ /* 0x000fe20000000000 */
[----:B------:R-:W3:Y:S01]  /*7dc0*/  SHFL.IDX PT, R14, R14, R46, 0x1c1f ;  /* 0x001c1f2e0e0e7589 */ /* 0x000ee200000e0000 */
[----:B------:R-:W-:Y:S01]  /*7dd0*/  SEL R37, R78, R67, P0 ;  /* 0x000000434e257207 */ /* 0x000fe20000000000 */
[----:B------:R-:W-:Y:S01]  /*7de0*/  USHF.L.U32 UR42, UR42, 0x7, URZ ;  /* 0x000000072a2a7899 */ /* 0x000fe2000800063f */
[----:B------:R-:W-:Y:S01]  /*7df0*/  LOP3.LUT R78, R79, 0x380, RZ, 0xc0, !PT ;  /* 0x000003804f4e7812 */ /* 0x000fe200078ec0ff */
[----:B------:R-:W-:Y:S01]  /*7e00*/  UIMAD.WIDE.U32 UR10, UR43, UR6, URZ ;  /* 0x000000062b0a72a5 */ /* 0x000fe2000f8e003f */
[----:B------:R-:W-:Y:S01]  /*7e10*/  LOP3.LUT R74, R75, 0x380, RZ, 0xc0, !PT ;  /* 0x000003804b4a7812 */ /* 0x000fe200078ec0ff */
[----:B------:R-:W-:Y:S01]  /*7e20*/  UIMAD UR4, UR43, UR7, UR4 ;  /* 0x000000072b0472a4 */ /* 0x000fe2000f8e0204 */
[----:B------:R-:W-:-:S02]  /*7e30*/  IADD3 R71, P2, R16, 0xc020, RZ ;  /* 0x0000c02010477810 */ /* 0x000fc40007f5e0ff */
[----:B------:R-:W-:Y:S02]  /*7e40*/  LOP3.LUT R72, R73, 0x380, RZ, 0xc0, !PT ;  /* 0x0000038049487812 */ /* 0x000fe400078ec0ff */
[----:B------:R-:W-:Y:S02]  /*7e50*/  LOP3.LUT R76, R77, 0x380, RZ, 0xc0, !PT ;  /* 0x000003804d4c7812 */ /* 0x000fe400078ec0ff */
[----:B------:R-:W-:Y:S02]  /*7e60*/  MOV R110, R80 ;  /* 0x00000050006e7202 */ /* 0x000fe40000000f00 */
[----:B------:R-:W-:Y:S01]  /*7e70*/  MOV R81, R48 ;  /* 0x0000003000517202 */ /* 0x000fe20000000f00 */
[----:B------:R-:W-:Y:S01]  /*7e80*/  UIADD3 UR4, UR11, UR4, URZ ;  /* 0x000000040b047290 */ /* 0x000fe2000fffe03f */
[----:B------:R-:W-:Y:S02]  /*7e90*/  SHF.R.U64 R78, R78, 0x3, RZ ;  /* 0x000000034e4e7819 */ /* 0x000fe400000012ff */
[----:B------:R-:W-:-:S02]  /*7ea0*/  SHF.R.U64 R74, R74, 0x3, RZ ;  /* 0x000000034a4a7819 */ /* 0x000fc400000012ff */
[----:B------:R-:W-:Y:S02]  /*7eb0*/  LOP3.LUT R70, R71, 0x380, RZ, 0xc0, !PT ;  /* 0x0000038047467812 */ /* 0x000fe400078ec0ff */
[----:B------:R-:W-:Y:S02]  /*7ec0*/  SHF.R.U64 R72, R72, 0x3, RZ ;  /* 0x0000000348487819 */ /* 0x000fe400000012ff */
[----:B------:R-:W-:Y:S01]  /*7ed0*/  MOV R49, R68 ;  /* 0x0000004400317202 */ /* 0x000fe20000000f00 */
[----:B------:R-:W-:Y:S01]  /*7ee0*/  VIADD R69, R23, UR42 ;  /* 0x0000002a17457c36 */ /* 0x000fe20008000000 */
[----:B------:R-:W-:Y:S02]  /*7ef0*/  SHF.R.U64 R76, R76, 0x3, RZ ;  /* 0x000000034c4c7819 */ /* 0x000fe400000012ff */
[----:B------:R-:W-:Y:S01]  /*7f00*/  LOP3.LUT R78, R78, R79, RZ, 0x3c, !PT ;  /* 0x0000004f4e4e7212 */ /* 0x000fe200078e3cff */
[--C-:B------:R-:W-:Y:S01]  /*7f10*/  IMAD.X R79, RZ, RZ, R17.reuse, P4 ;  /* 0x000000ffff4f7224 */ /* 0x100fe200020e0611 */
[----:B------:R-:W-:Y:S01]  /*7f20*/  LOP3.LUT R74, R74, R75, RZ, 0x3c, !PT ;  /* 0x0000004b4a4a7212 */ /* 0x000fe200078e3cff */
[----:B------:R-:W-:Y:S01]  /*7f30*/  IMAD.X R75, RZ, RZ, R17, P6 ;  /* 0x000000ffff4b7224 */ /* 0x000fe200030e0611 */
[----:B------:R-:W-:-:S02]  /*7f40*/  SHF.R.U64 R70, R70, 0x3, RZ ;  /* 0x0000000346467819 */ /* 0x000fc400000012ff */
[----:B------:R-:W-:Y:S01]  /*7f50*/  LOP3.LUT R72, R72, R73, RZ, 0x3c, !PT ;  /* 0x0000004948487212 */ /* 0x000fe200078e3cff */
[--C-:B------:R-:W-:Y:S01]  /*7f60*/  IMAD.X R73, RZ, RZ, R17.reuse, P1 ;  /* 0x000000ffff497224 */ /* 0x100fe200008e0611 */
[----:B------:R-:W-:Y:S01]  /*7f70*/  MOV R108, R8 ;  /* 0x00000008006c7202 */ /* 0x000fe20000000f00 */
[----:B------:R-:W-:Y:S01]  /*7f80*/  VIADD R8, R69, 0x8 ;  /* 0x0000000845087836 */ /* 0x000fe20000000000 */
[----:B------:R-:W-:Y:S01]  /*7f90*/  LOP3.LUT R76, R76, R77, RZ, 0x3c, !PT ;  /* 0x0000004d4c4c7212 */ /* 0x000fe200078e3cff */
[--C-:B------:R-:W-:Y:S01]  /*7fa0*/  IMAD.X R77, RZ, RZ, R17.reuse, P5 ;  /* 0x000000ffff4d7224 */ /* 0x100fe200028e0611 */
[----:B------:R-:W-:Y:S01]  /*7fb0*/  MOV R104, R12 ;  /* 0x0000000c00687202 */ /* 0x000fe20000000f00 */
[----:B------:R-:W-:Y:S01]  /*7fc0*/  IMAD.U32 R13, RZ, RZ, UR11 ;  /* 0x0000000bff0d7e24 */ /* 0x000fe2000f8e00ff */
[----:B------:R-:W-:Y:S01]  /*7fd0*/  IADD3 R67, P4, R16, 0xc060, RZ ;  /* 0x0000c06010437810 */ /* 0x000fe20007f9e0ff */
[----:B------:R-:W-:Y:S01]  /*7fe0*/  IMAD.U32 R13, RZ, RZ, UR4 ;  /* 0x00000004ff0d7e24 */ /* 0x000fe2000f8e00ff */
[----:B------:R-:W-:Y:S01]  /*7ff0*/  LOP3.LUT P1, RZ, R2, 0x3, RZ, 0xc0, !PT ;  /* 0x0000000302ff7812 */ /* 0x000fe2000782c0ff */
[----:B------:R-:W-:Y:S01]  /*8000*/  ULDC UR4, c[0x0][0xa88] ;  /* 0x0002a20000047ab9 */ /* 0x000fe20000000800 */
[----:B------:R-:W-:Y:S01]  /*8010*/  LOP3.LUT R70, R70, R71, RZ, 0x3c, !PT ;  /* 0x0000004746467212 */ /* 0x000fe200078e3cff */
[----:B------:R-:W-:Y:S01]  /*8020*/  IMAD.X R71, RZ, RZ, R17, P2 ;  /* 0x000000ffff477224 */ /* 0x000fe200010e0611 */
[----:B------:R-:W-:Y:S01]  /*8030*/  LOP3.LUT R66, R67, 0x380, RZ, 0xc0, !PT ;  /* 0x0000038043427812 */ /* 0x000fe200078ec0ff */
[----:B------:R-:W-:Y:S01]  /*8040*/  SHFL.IDX PT, R61, R61, R4, 0x1c1f ;  /* 0x001c1f043d3d7589 */ /* 0x000fe200000e0000 */
[----:B------:R-:W-:-:S02]  /*8050*/  MOV R106, R10 ;  /* 0x0000000a006a7202 */ /* 0x000fc40000000f00 */
[----:B------:R-:W-:Y:S01]  /*8060*/  MOV R75, R74 ;  /* 0x0000004a004b7202 */ /* 0x000fe20000000f00 */
[----:B------:R-:W-:Y:S01]  /*8070*/  SHFL.IDX PT, R127, R127, R4, 0x1c1f ;  /* 0x001c1f047f7f7589 */ /* 0x000fe200000e0000 */
[----:B------:R-:W-:Y:S02]  /*8080*/  ISETP.GE.OR P2, PT, R8, UR4, P1 ;  /* 0x0000000408007c0c */ /* 0x000fe40008f46670 */
[----:B------:R-:W-:Y:S01]  /*8090*/  MOV R77, R76 ;  /* 0x0000004c004d7202 */ /* 0x000fe20000000f00 */
[----:B------:R-:W4:Y:S01]  /*80a0*/  SHFL.IDX PT, R0, R0, R46, 0x1c1f ;  /* 0x001c1f2e00007589 */ /* 0x000f2200000e0000 */
[----:B-1----:R-:W-:Y:S02]  /*80b0*/  SEL R8, R57, R40, P0 ;  /* 0x0000002839087207 */ /* 0x002fe40000000000 */
[----:B------:R-:W-:Y:S01]  /*80c0*/  SEL R10, R40, R57, P0 ;  /* 0x00000039280a7207 */ /* 0x000fe20000000000 */
[----:B------:R-:W1:Y:S01]  /*80d0*/  SHFL.IDX PT, R74, R35, R46, 0x1c1f ;  /* 0x001c1f2e234a7589 */ /* 0x000e6200000e0000 */
[----:B------:R-:W-:-:S02]  /*80e0*/  MOV R79, R78 ;  /* 0x0000004e004f7202 */ /* 0x000fc40000000f00 */
[----:B--2---:R-:W-:Y:S01]  /*80f0*/  SEL R9, R101, R54, P0 ;  /* 0x0000003665097207 */ /* 0x004fe20000000000 */
[----:B------:R-:W-:Y:S01]  /*8100*/  SHFL.IDX PT, R63, R63, R4, 0x1c1f ;  /* 0x001c1f043f3f7589 */ /* 0x000fe200000e0000 */
[----:B------:R-:W-:Y:S01]  /*8110*/  SEL R11, R54, R101, P0 ;  /* 0x00000065360b7207 */ /* 0x000fe20000000000 */
[----:B------:R-:W-:Y:S01]  /*8120*/  BAR.SYNC.DEFER_BLOCKING 0x1, 0x100 ;  /* 0x0044000000007b1d */ /* 0x000fe20000010000 */
[----:B------:R-:W-:-:S05]  /*8130*/  SHF.R.U64 R66, R66, 0x3, RZ ;  /* 0x0000000342427819 */ /* 0x000fca00000012ff */
[----:B------:R-:W-:Y:S04]  /*8140*/  SHFL.IDX PT, R129, R129, R4, 0x1c1f ;  /* 0x001c1f0481817589 */ /* 0x000fe800000e0000 */
[----:B------:R-:W2:Y:S04]  /*8150*/  SHFL.IDX PT, R40, R5, R46, 0x1c1f ;  /* 0x001c1f2e05287589 */ /* 0x000ea800000e0000 */
[----:B------:R-:W5:Y:S04]  /*8160*/  SHFL.IDX PT, R76, R33, R46, 0x1c1f ;  /* 0x001c1f2e214c7589 */ /* 0x000f6800000e0000 */
[----:B------:R-:W-:Y:S04]  /*8170*/  SHFL.IDX PT, R65, R65, R4, 0x1c1f ;  /* 0x001c1f0441417589 */ /* 0x000fe800000e0000 */
[----:B------:R-:W-:Y:S04]  /*8180*/  SHFL.IDX PT, R131, R131, R4, 0x1c1f ;  /* 0x001c1f0483837589 */ /* 0x000fe800000e0000 */
[----:B------:R-:W5:Y:S04]  /*8190*/  SHFL.IDX PT, R54, R7, R46, 0x1c1f ;  /* 0x001c1f2e07367589 */ /* 0x000f6800000e0000 */
[----:B------:R-:W5:Y:S04]  /*81a0*/  SHFL.IDX PT, R78, R32, R46, 0x1c1f ;  /* 0x001c1f2e204e7589 */ /* 0x000f6800000e0000 */
[----:B------:R-:W-:Y:S04]  /*81b0*/  SHFL.IDX PT, R133, R133, R4, 0x1c1f ;  /* 0x001c1f0485857589 */ /* 0x000fe800000e0000 */
[----:B------:R-:W5:Y:S01]  /*81c0*/  SHFL.IDX PT, R80, R34, R46, 0x1c1f ;  /* 0x001c1f2e22507589 */ /* 0x000f6200000e0000 */
[----:B------:R-:W-:-:S03]  /*81d0*/  LOP3.LUT R66, R66, R67, RZ, 0x3c, !PT ;  /* 0x0000004342427212 */ /* 0x000fc600078e3cff */
[----:B------:R-:W-:Y:S01]  /*81e0*/  SHFL.IDX PT, R89, R89, R4, 0x1c1f ;  /* 0x001c1f0459597589 */ /* 0x000fe200000e0000 */
[----:B------:R-:W-:-:S03]  /*81f0*/  MOV R59, R58 ;  /* 0x0000003a003b7202 */ /* 0x000fc60000000f00 */
[----:B------:R-:W-:Y:S04]  /*8200*/  SHFL.IDX PT, R95, R95, R4, 0x1c1f ;  /* 0x001c1f045f5f7589 */ /* 0x000fe800000e0000 */
        /* <DEDUP_REMOVED lines=19> */
[----:B------:R-:W-:Y:S01]  /*8340*/  SHFL.IDX PT, R121, R121, R4, 0x1c1f ;  /* 0x001c1f0479797589 */ /* 0x000fe200000e0000 */
[----:B------:R-:W-:-:S03]  /*8350*/  IMAD.X R67, RZ, RZ, R17, P4 ;  /* 0x000000ffff437224 */ /* 0x000fc600020e0611 */
[----:B------:R-:W5:Y:S04]  /*8360*/  SHFL.IDX PT, R4, R15, R46, 0x1c1f ;  /* 0x001c1f2e0f047589 */ /* 0x000f6800000e0000 */
[----:B------:R-:W5:Y:S04]  /*8370*/  SHFL.IDX PT, R82, R36, R46, 0x1c1f ;  /* 0x001c1f2e24527589 */ /* 0x000f6800000e0000 */
[----:B------:R-:W5:Y:S04]  /*8380*/  SHFL.IDX PT, R20, R20, R46, 0x1c1f ;  /* 0x001c1f2e14147589 */ /* 0x000f6800000e0000 */
[----:B------:R-:W5:Y:S04]  /*8390*/  SHFL.IDX PT, R84, R37, R46, 0x1c1f ;  /* 0x001c1f2e25547589 */ /* 0x000f6800000e0000 */
[----:B------:R3:W-:Y:S04]  /*83a0*/  STSM.16.M88.4 [R110], R8 ;  /* 0x000000086e007844 */ /* 0x0007e80000000200 */
[----:B------:R-:W5:Y:S04]  /*83b0*/  SHFL.IDX PT, R56, R21, R46, 0x1c1f ;  /* 0x001c1f2e15387589 */ /* 0x000f6800000e0000 */
[----:B------:R-:W5:Y:S04]  /*83c0*/  SHFL.IDX PT, R86, R38, R46, 0x1c1f ;  /* 0x001c1f2e26567589 */ /* 0x000f6800000e0000 */
[----:B------:R4:W5:Y:S01]  /*83d0*/  SHFL.IDX PT, R58, R24, R46, 0x1c1f ;  /* 0x001c1f2e183a7589 */ /* 0x00096200000e0000 */
[----:B---3--:R-:W-:-:S03]  /*83e0*/  SEL R8, R87, R14, P0 ;  /* 0x0000000e57087207 */ /* 0x008fc60000000000 */
[----:B------:R-:W3:Y:S01]  /*83f0*/  SHFL.IDX PT, R88, R39, R46, 0x1c1f ;  /* 0x001c1f2e27587589 */ /* 0x000ee200000e0000 */
[----:B------:R-:W-:Y:S02]  /*8400*/  SEL R10, R14, R87, P0 ;  /* 0x000000570e0a7207 */ /* 0x000fe40000000000 */
[----:B------:R-:W3:Y:S01]  /*8410*/  LDC.64 R14, c[0x0][0xb78] ;  /* 0x0002de00ff0e7b82 */ /* 0x000ee20000000a00 */
[----:B------:R-:W3:Y:S01]  /*8420*/  SHFL.IDX PT, R60, R25, R46, 0x1c1f ;  /* 0x001c1f2e193c7589 */ /* 0x000ee200000e0000 */
[----:B------:R-:W-:-:S03]  /*8430*/  MOV R53, R52 ;  /* 0x0000003400357202 */ /* 0x000fc60000000f00 */
[----:B------:R-:W3:Y:S01]  /*8440*/  SHFL.IDX PT, R90, R41, R46, 0x1c1f ;  /* 0x001c1f2e295a7589 */ /* 0x000ee200000e0000 */
[----:B------:R-:W-:-:S03]  /*8450*/  MOV R52, R66 ;  /* 0x0000004200347202 */ /* 0x000fc60000000f00 */
[----:B------:R1:W3:Y:S01]  /*8460*/  SHFL.IDX PT, R62, R26, R46, 0x1c1f ;  /* 0x001c1f2e1a3e7589 */ /* 0x0002e200000e0000 */
[----:B------:R-:W-:-:S03]  /*8470*/  MOV R48, R70 ;  /* 0x0000004600307202 */ /* 0x000fc60000000f00 */
[----:B------:R2:W-:Y:S04]  /*8480*/  SHFL.IDX PT, R64, R27, R46, 0x1c1f ;  /* 0x001c1f2e1b407589 */ /* 0x0005e800000e0000 */
[----:B------:R-:W3:Y:S01]  /*8490*/  SHFL.IDX PT, R92, R42, R46, 0x1c1f ;  /* 0x001c1f2e2a5c7589 */ /* 0x000ee200000e0000 */
[----:B------:R-:W-:-:S03]  /*84a0*/  MOV R73, R72 ;  /* 0x0000004800497202 */ /* 0x000fc60000000f00 */
[----:B------:R5:W-:Y:S04]  /*84b0*/  SHFL.IDX PT, R66, R28, R46, 0x1c1f ;  /* 0x001c1f2e1c427589 */ /* 0x000be800000e0000 */
[----:B------:R-:W3:Y:S04]  /*84c0*/  SHFL.IDX PT, R94, R43, R46, 0x1c1f ;  /* 0x001c1f2e2b5e7589 */ /* 0x000ee800000e0000 */
[----:B------:R-:W-:Y:S04]  /*84d0*/  SHFL.IDX PT, R68, R29, R46, 0x1c1f ;  /* 0x001c1f2e1d447589 */ /* 0x000fe800000e0000 */
[----:B------:R-:W3:Y:S04]  /*84e0*/  SHFL.IDX PT, R96, R44, R46, 0x1c1f ;  /* 0x001c1f2e2c607589 */ /* 0x000ee800000e0000 */
[----:B------:R5:W-:Y:S04]  /*84f0*/  SHFL.IDX PT, R70, R30, R46, 0x1c1f ;  /* 0x001c1f2e1e467589 */ /* 0x000be800000e0000 */
[----:B------:R-:W3:Y:S04]  /*8500*/  SHFL.IDX PT, R98, R45, R46, 0x1c1f ;  /* 0x001c1f2e2d627589 */ /* 0x000ee800000e0000 */
[----:B------:R-:W3:Y:S04]  /*8510*/  SHFL.IDX PT, R50, R50, R46, 0x1c1f ;  /* 0x001c1f2e32327589 */ /* 0x000ee800000e0000 */
[----:B------:R5:W-:Y:S04]  /*8520*/  SHFL.IDX PT, R72, R31, R46, 0x1c1f ;  /* 0x001c1f2e1f487589 */ /* 0x000be800000e0000 */
[----:B------:R3:W3:Y:S01]  /*8530*/  SHFL.IDX PT, R100, R51, R46, 0x1c1f ;  /* 0x001c1f2e33647589 */ /* 0x0006e200000e0000 */
[----:B----4-:R-:W-:-:S02]  /*8540*/  SEL R24, R61, R0, P0 ;  /* 0x000000003d187207 */ /* 0x010fc40000000000 */
[----:B-1----:R-:W-:Y:S02]  /*8550*/  SEL R26, R0, R61, P0 ;  /* 0x0000003d001a7207 */ /* 0x002fe40000000000 */
[----:B------:R-:W-:Y:S02]  /*8560*/  SEL R25, R127, R74, P0 ;  /* 0x0000004a7f197207 */ /* 0x000fe40000000000 */
[----:B--2---:R-:W-:Y:S01]  /*8570*/  SEL R27, R74, R127, P0 ;  /* 0x0000007f4a1b7207 */ /* 0x004fe20000000000 */
[----:B------:R-:W-:Y:S01]  /*8580*/  USHF.R.S32.HI UR5, URZ, 0x1f, UR44 ;  /* 0x0000001f3f057899 */ /* 0x000fe2000801142c */
[----:B-----5:R-:W-:Y:S02]  /*8590*/  SEL R28, R63, R40, P0 ;  /* 0x000000283f1c7207 */ /* 0x020fe40000000000 */
[----:B------:R-:W-:Y:S02]  /*85a0*/  SEL R30, R40, R63, P0 ;  /* 0x0000003f281e7207 */ /* 0x000fe40000000000 */
[----:B------:R-:W-:-:S02]  /*85b0*/  SEL R29, R129, R76, P0 ;  /* 0x0000004c811d7207 */ /* 0x000fc40000000000 */
[----:B------:R-:W-:Y:S02]  /*85c0*/  SEL R31, R76, R129, P0 ;  /* 0x000000814c1f7207 */ /* 0x000fe40000000000 */
[----:B------:R-:W-:Y:S02]  /*85d0*/  SEL R32, R65, R54, P0 ;  /* 0x0000003641207207 */ /* 0x000fe40000000000 */
[----:B------:R-:W-:Y:S02]  /*85e0*/  SEL R34, R54, R65, P0 ;  /* 0x0000004136227207 */ /* 0x000fe40000000000 */
[----:B------:R-:W-:Y:S02]  /*85f0*/  SEL R33, R131, R78, P0 ;  /* 0x0000004e83217207 */ /* 0x000fe40000000000 */
[----:B------:R-:W-:Y:S01]  /*8600*/  SEL R35, R78, R131, P0 ;  /* 0x000000834e237207 */ /* 0x000fe20000000000 */
[----:B------:R-:W-:Y:S01]  /*8610*/  IMAD.U32 R12, RZ, RZ, UR10 ;  /* 0x0000000aff0c7e24 */ /* 0x000fe2000f8e00ff */
[----:B------:R-:W-:-:S02]  /*8620*/  SEL R9, R133, R80, P0 ;  /* 0x0000005085097207 */ /* 0x000fc40000000000 */
[----:B------:R-:W-:Y:S01]  /*8630*/  SEL R11, R80, R133, P0 ;  /* 0x00000085500b7207 */ /* 0x000fe20000000000 */
[----:B------:R1:W-:Y:S01]  /*8640*/  STSM.16.M88.4 [R108], R24 ;  /* 0x000000186c007844 */ /* 0x0003e20000000200 */
[----:B------:R-:W-:Y:S02]  /*8650*/  SEL R36, R89, R4, P0 ;  /* 0x0000000459247207 */ /* 0x000fe40000000000 */
[----:B------:R-:W-:Y:S01]  /*8660*/  SEL R38, R4, R89, P0 ;  /* 0x0000005904267207 */ /* 0x000fe20000000000 */
[----:B------:R-:W-:Y:S01]  /*8670*/  STSM.16.M88.4 [R106], R28 ;  /* 0x0000001c6a007844 */ /* 0x000fe20000000200 */
[----:B------:R-:W-:Y:S02]  /*8680*/  SEL R37, R135, R82, P0 ;  /* 0x0000005287257207 */ /* 0x000fe40000000000 */
[----:B------:R-:W-:Y:S01]  /*8690*/  SEL R39, R82, R135, P0 ;  /* 0x0000008752277207 */ /* 0x000fe20000000000 */
[----:B------:R-:W-:Y:S01]  /*86a0*/  STSM.16.M88.4 [R104], R32 ;  /* 0x0000002068007844 */ /* 0x000fe20000000200 */
[----:B------:R-:W-:-:S02]  /*86b0*/  SEL R40, R95, R20, P0 ;  /* 0x000000145f287207 */ /* 0x000fc40000000000 */
[----:B------:R-:W-:Y:S02]  /*86c0*/  SEL R42, R20, R95, P0 ;  /* 0x0000005f142a7207 */ /* 0x000fe40000000000 */
[----:B------:R-:W-:Y:S02]  /*86d0*/  SEL R41, R137, R84, P0 ;  /* 0x0000005489297207 */ /* 0x000fe40000000000 */
[----:B------:R-:W-:Y:S01]  /*86e0*/  SEL R43, R84, R137, P0 ;  /* 0x00000089542b7207 */ /* 0x000fe20000000000 */
[----:B------:R2:W-:Y:S01]  /*86f0*/  STSM.16.M88.4 [R102], R8 ;  /* 0x0000000866007844 */ /* 0x0005e20000000200 */
[----:B------:R-:W-:Y:S01]  /*8700*/  SEL R44, R97, R56, P0 ;  /* 0x00000038612c7207 */ /* 0x000fe20000000000 */
[----:B---3--:R-:W-:Y:S01]  /*8710*/  IMAD R0, R14, UR5, RZ ;  /* 0x000000050e007c24 */ /* 0x008fe2000f8e02ff */
[----:B------:R-:W-:Y:S01]  /*8720*/  SEL R46, R56, R97, P0 ;  /* 0x00000061382e7207 */ /* 0x000fe20000000000 */
[----:B------:R-:W-:Y:S01]  /*8730*/  IMAD.WIDE.U32 R12, R14, UR44, R12 ;  /* 0x0000002c0e0c7c25 */ /* 0x000fe2000f8e000c */
[----:B------:R-:W-:-:S02]  /*8740*/  SEL R45, R139, R86, P0 ;  /* 0x000000568b2d7207 */ /* 0x000fc40000000000 */
[----:B------:R-:W-:Y:S02]  /*8750*/  SEL R47, R86, R139, P0 ;  /* 0x0000008b562f7207 */ /* 0x000fe40000000000 */
[----:B-1----:R-:W-:Y:S02]  /*8760*/  SEL R24, R103, R58, P0 ;  /* 0x0000003a67187207 */ /* 0x002fe40000000000 */
[----:B------:R-:W-:Y:S02]  /*8770*/  SEL R26, R58, R103, P0 ;  /* 0x000000673a1a7207 */ /* 0x000fe40000000000 */
[----:B------:R-:W-:Y:S02]  /*8780*/  SEL R25, R141, R88, P0 ;  /* 0x000000588d197207 */ /* 0x000fe40000000000 */
[----:B------:R-:W-:Y:S01]  /*8790*/  SEL R27, R88, R141, P0 ;  /* 0x0000008d581b7207 */ /* 0x000fe20000000000 */
[----:B------:R-:W-:Y:S01]  /*87a0*/  STSM.16.M88.4 [R81], R36 ;  /* 0x0000002451007844 */ /* 0x000fe20000000200 */
[----:B--2---:R-:W-:-:S02]  /*87b0*/  SEL R8, R105, R60, P0 ;  /* 0x0000003c69087207 */ /* 0x004fc40000000000 */
[----:B------:R-:W-:Y:S02]  /*87c0*/  SEL R10, R60, R105, P0 ;  /* 0x000000693c0a7207 */ /* 0x000fe40000000000 */
[----:B------:R-:W-:Y:S02]  /*87d0*/  SEL R9, R83, R90, P0 ;  /* 0x0000005a53097207 */ /* 0x000fe40000000000 */
[----:B------:R-:W-:Y:S01]  /*87e0*/  SEL R11, R90, R83, P0 ;  /* 0x000000535a0b7207 */ /* 0x000fe20000000000 */
[----:B------:R-:W-:Y:S01]  /*87f0*/  STSM.16.M88.4 [R53], R40 ;  /* 0x0000002835007844 */ /* 0x000fe20000000200 */
[----:B------:R-:W-:Y:S01]  /*8800*/  IMAD R4, R15, UR44, R0 ;  /* 0x0000002c0f047c24 */ /* 0x000fe2000f8e0200 */
[----:B------:R-:W-:Y:S02]  /*8810*/  SEL R60, R111, R62, P0 ;  /* 0x0000003e6f3c7207 */ /* 0x000fe40000000000 */
[----:B------:R-:W-:Y:S01]  /*8820*/  STSM.16.M88.4 [R55], R44 ;  /* 0x0000002c37007844 */ /* 0x000fe20000000200 */
[----:B------:R-:W-:-:S02]  /*8830*/  SEL R62, R62, R111, P0 ;  /* 0x0000006f3e3e7207 */ /* 0x000fc40000000000 */
[----:B------:R-:W-:Y:S01]  /*8840*/  SEL R61, R91, R92, P0 ;  /* 0x0000005c5b3d7207 */ /* 0x000fe20000000000 */
[----:B------:R-:W-:Y:S01]  /*8850*/  STSM.16.M88.4 [R59], R24 ;  /* 0x000000183b007844 */ /* 0x000fe20000000200 */
[----:B------:R-:W-:Y:S02]  /*8860*/  SEL R63, R92, R91, P0 ;  /* 0x0000005b5c3f7207 */ /* 0x000fe40000000000 */
[----:B------:R-:W-:Y:S01]  /*8870*/  SEL R28, R115, R64, P0 ;  /* 0x00000040731c7207 */ /* 0x000fe20000000000 */
[----:B------:R1:W-:Y:S01]  /*8880*/  STSM.16.M88.4 [R79], R8 ;  /* 0x000000084f007844 */ /* 0x0003e20000000200 */
[----:B------:R-:W-:Y:S02]  /*8890*/  SEL R30, R64, R115, P0 ;  /* 0x00000073401e7207 */ /* 0x000fe40000000000 */
[----:B------:R-:W-:Y:S02]  /*88a0*/  SHF.R.S32.HI R5, RZ, 0x1f, R69 ;  /* 0x0000001fff057819 */ /* 0x000fe40000011445 */
[----:B------:R-:W-:-:S02]  /*88b0*/  IADD3 R0, P3, R69, R12, RZ ;  /* 0x0000000c45007210 */ /* 0x000fc40007f7e0ff */
[----:B------:R-:W-:Y:S02]  /*88c0*/  SEL R29, R99, R94, P0 ;  /* 0x0000005e631d7207 */ /* 0x000fe40000000000 */
[----:B------:R-:W-:Y:S02]  /*88d0*/  SEL R31, R94, R99, P0 ;  /* 0x000000635e1f7207 */ /* 0x000fe40000000000 */
[----:B------:R-:W-:Y:S02]  /*88e0*/  SEL R64, R119, R66, P0 ;  /* 0x0000004277407207 */ /* 0x000fe40000000000 */
[----:B------:R-:W-:Y:S02]  /*88f0*/  SEL R66, R66, R119, P0 ;  /* 0x0000007742427207 */ /* 0x000fe40000000000 */
[----:B------:R-:W-:Y:S02]  /*8900*/  SEL R65, R107, R96, P0 ;  /* 0x000000606b417207 */ /* 0x000fe40000000000 */
[----:B------:R-:W-:-:S02]  /*8910*/  SEL R67, R96, R107, P0 ;  /* 0x0000006b60437207 */ /* 0x000fc40000000000 */
[----:B-1----:R-:W-:Y:S02]  /*8920*/  SEL R8, R123, R68, P0 ;  /* 0x000000447b087207 */ /* 0x002fe40000000000 */
[----:B------:R-:W-:Y:S02]  /*8930*/  SEL R10, R68, R123, P0 ;  /* 0x0000007b440a7207 */ /* 0x000fe40000000000 */
[----:B------:R-:W-:Y:S02]  /*8940*/  ISETP.GE.OR P1, PT, R69, UR4, P1 ;  /* 0x0000000445007c0c */ /* 0x000fe40008f26670 */
[----:B------:R-:W-:Y:S02]  /*8950*/  SEL R9, R113, R98, P0 ;  /* 0x0000006271097207 */ /* 0x000fe40000000000 */
[----:B------:R-:W-:Y:S01]  /*8960*/  SEL R11, R98, R113, P0 ;  /* 0x00000071620b7207 */ /* 0x000fe20000000000 */
[----:B------:R-:W-:Y:S01]  /*8970*/  STSM.16.M88.4 [R77], R60 ;  /* 0x0000003c4d007844 */ /* 0x000fe20000000200 */
[----:B------:R-:W-:Y:S01]  /*8980*/  SEL R68, R85, R70, P0 ;  /* 0x0000004655447207 */ /* 0x000fe20000000000 */
[----:B------:R-:W-:Y:S01]  /*8990*/  ULDC.64 UR4, c[0x0][0xb40] ;  /* 0x0002d00000047ab9 */ /* 0x000fe20000000a00 */
[----:B------:R-:W-:-:S02]  /*89a0*/  IADD3.X R5, R5, R13, R4, P3, !PT ;  /* 0x0000000d05057210 */ /* 0x000fc40001ffe404 */
[----:B------:R-:W-:Y:S02]  /*89b0*/  SEL R70, R70, R85, P0 ;  /* 0x0000005546467207 */ /* 0x000fe40000000000 */
[----:B------:R-:W-:Y:S02]  /*89c0*/  SEL R69, R117, R50, P0 ;  /* 0x0000003275457207 */ /* 0x000fe40000000000 */
[----:B------:R-:W-:Y:S01]  /*89d0*/  SEL R71, R50, R117, P0 ;  /* 0x0000007532477207 */ /* 0x000fe20000000000 */
[----:B------:R-:W-:Y:S01]  /*89e0*/  STSM.16.M88.4 [R75], R28 ;  /* 0x0000001c4b007844 */ /* 0x000fe20000000200 */
[----:B------:R-:W-:Y:S02]  /*89f0*/  SEL R13, R121, R100, P0 ;  /* 0x00000064790d7207 */ /* 0x000fe40000000000 */
[----:B------:R-:W-:Y:S02]  /*8a00*/  SEL R15, R100, R121, P0 ;  /* 0x00000079640f7207 */ /* 0x000fe40000000000 */
[----:B------:R-:W-:-:S02]  /*8a10*/  SEL R12, R93, R72, P0 ;  /* 0x000000485d0c7207 */ /* 0x000fc40000000000 */
[----:B------:R-:W-:Y:S01]  /*8a20*/  SEL R14, R72, R93, P0 ;  /* 0x0000005d480e7207 */ /* 0x000fe20000000000 */
[----:B------:R-:W-:Y:S04]  /*8a30*/  STSM.16.M88.4 [R73], R64 ;  /* 0x0000004049007844 */ /* 0x000fe80000000200 */
[----:B------:R-:W-:Y:S01]  /*8a40*/  STSM.16.M88.4 [R48], R8 ;  /* 0x0000000830007844 */ /* 0x000fe20000000200 */
[----:B------:R-:W-:-:S03]  /*8a50*/  LEA R4, P3, R0, UR4, 0x2 ;  /* 0x0000000400047c11 */ /* 0x000fc6000f8610ff */
[----:B------:R-:W-:Y:S04]  /*8a60*/  STSM.16.M88.4 [R49], R68 ;  /* 0x0000004431007844 */ /* 0x000fe80000000200 */
[----:B------:R-:W-:Y:S01]  /*8a70*/  STSM.16.M88.4 [R52], R12 ;  /* 0x0000000c34007844 */ /* 0x000fe20000000200 */
[----:B------:R1:W-:Y:S06]  /*8a80*/  MEMBAR.ALL.CTA ;  /* 0x0000000000007992 */ /* 0x0003ec0000008000 */
[----:B-1----:R-:W1:Y:S01]  /*8a90*/  FENCE.VIEW.ASYNC.S ;  /* 0x00000000000073c6 */ /* 0x002e620000000000 */
[----:B------:R-:W-:-:S03]  /*8aa0*/  LEA.HI.X R5, R0, UR5, R5, 0x2, P3 ;  /* 0x0000000500057c11 */ /* 0x000fc600098f1405 */
[----:B-1----:R-:W1:Y:S01]  /*8ab0*/  SHFL.IDX PT, R0, R22, RZ, 0x1f ;  /* 0x00001fff16007589 */ /* 0x002e6200000e0000 */
[----:B------:R-:W-:Y:S01]  /*8ac0*/  ULDC UR4, c[0x0][0xc] ;  /* 0x0000030000047ab9 */ /* 0x000fe20000000800 */
[----:B------:R-:W-:Y:S06]  /*8ad0*/  BAR.ARV 0x1, 0x120 ;  /* 0x0044800000007b1d */ /* 0x000fec0000002000 */
[----:B------:R2:W-:Y:S04]  /*8ae0*/  @!P1 STG.E desc[UR50][R4.64], R6 ;  /* 0x0000000604009986 */ /* 0x0005e8000c101932 */
[----:B------:R2:W-:Y:S01]  /*8af0*/  @!P2 STG.E desc[UR50][R4.64+0x20], R3 ;  /* 0x000020030400a986 */ /* 0x0005e2000c101932 */
[----:B-1----:R-:W-:Y:S01]  /*8b00*/  ISETP.NE.AND P0, PT, R0, 0x7, PT ;  /* 0x000000070000780c */ /* 0x002fe20003f05270 */
[----:B------:R-:W-:-:S12]  /*8b10*/  UIADD3 UR48, UR4, UR48, URZ ;  /* 0x0000003004307290 */ /* 0x000fd8000fffe03f */
[----:B--2---:R-:W-:Y:S05]  /*8b20*/  @P0 BRA `(.L_x_31) ;  /* 0x00000000007c0947 */ /* 0x004fea0003800000 */
[----:B------:R-:W-:Y:S01]  /*8b30*/  BAR.SYNC.DEFER_BLOCKING 0x1, 0x120 ;  /* 0x0044800000007b1d */ /* 0x000fe20000010000 */
[----:B------:R-:W-:-:S05]  /*8b40*/  ELECT P0, URZ, PT ;  /* 0x00000000003f782f */ /* 0x000fca0003800000 */
[----:B------:R-:W-:Y:S08]  /*8b50*/  BSSY B0, `(.L_x_31) ;  /* 0x000001c000007945 */ /* 0x000ff00003800000 */
[----:B------:R-:W-:Y:S05]  /*8b60*/  @!P0 BRA `(.L_x_32) ;  /* 0x0000000000688947 */ /* 0x000fea0003800000 */
[----:B------:R-:W-:Y:S02]  /*8b70*/  UIADD3 UR4, UP0, UR54, 0x9f0, URZ ;  /* 0x000009f036047890 */ /* 0x000fe4000ff1e03f */
[----:B------:R-:W-:Y:S02]  /*8b80*/  UIADD3 UR6, UR38, 0x4000, URZ ;  /* 0x0000400026067890 */ /* 0x000fe4000fffe03f */
[----:B------:R-:W-:Y:S02]  /*8b90*/  UIADD3.X UR5, URZ, UR55, URZ, UP0, !UPT ;  /* 0x000000373f057290 */ /* 0x000fe400087fe43f */
[----:B------:R-:W-:Y:S01]  /*8ba0*/  UIADD3 UR8, UR38, 0x8000, URZ ;  /* 0x0000800026087890 */ /* 0x000fe2000fffe03f */
[----:B------:R-:W-:Y:S01]  /*8bb0*/  UMOV UR41, URZ ;  /* 0x0000003f00297c82 */ /* 0x000fe20008000000 */
[----:B------:R-:W-:Y:S01]  /*8bc0*/  UMOV UR45, URZ ;  /* 0x0000003f002d7c82 */ /* 0x000fe20008000000 */
[----:B------:R-:W-:Y:S01]  /*8bd0*/  UMOV UR40, UR38 ;  /* 0x0000002600287c82 */ /* 0x000fe20008000000 */
[----:B------:R-:W-:Y:S01]  /*8be0*/  UMOV UR7, 0x40 ;  /* 0x0000004000077882 */ /* 0x000fe20000000000 */
[----:B------:R-:W-:-:S02]  /*8bf0*/  UIADD3 UR9, UR38, 0xc000, URZ ;  /* 0x0000c00026097890 */ /* 0x000fc4000fffe03f */
[----:B------:R1:W-:Y:S02]  /*8c00*/  UTMASTG.5D [UR40], [UR4] ;  /* 0x00000028040073b5 */ /* 0x0003e40008020000 */
[----:B-1----:R-:W-:Y:S01]  /*8c10*/  UMOV UR40, UR6 ;  /* 0x0000000600287c82 */ /* 0x002fe20008000000 */
[----:B------:R-:W-:Y:S01]  /*8c20*/  UMOV UR41, UR7 ;  /* 0x0000000700297c82 */ /* 0x000fe20008000000 */
[----:B------:R-:W-:Y:S01]  /*8c30*/  UMOV UR6, 0x80 ;  /* 0x0000008000067882 */ /* 0x000fe20000000000 */
[----:B------:R1:W-:Y:S02]  /*8c40*/  UTMASTG.5D [UR40], [UR4] ;  /* 0x00000028040073b5 */ /* 0x0003e40008020000 */
[----:B-1----:R-:W-:Y:S01]  /*8c50*/  UMOV UR40, UR8 ;  /* 0x0000000800287c82 */ /* 0x002fe20008000000 */
[----:B------:R-:W-:Y:S01]  /*8c60*/  UMOV UR41, UR6 ;  /* 0x0000000600297c82 */ /* 0x000fe20008000000 */
[----:B------:R-:W-:Y:S01]  /*8c70*/  UMOV UR6, 0xc0 ;  /* 0x000000c000067882 */ /* 0x000fe20000000000 */
[----:B------:R1:W-:Y:S02]  /*8c80*/  UTMASTG.5D [UR40], [UR4] ;  /* 0x00000028040073b5 */ /* 0x0003e40008020000 */
[----:B-1----:R-:W-:Y:S01]  /*8c90*/  UMOV UR40, UR9 ;  /* 0x0000000900287c82 */ /* 0x002fe20008000000 */
[----:B------:R-:W-:Y:S01]  /*8ca0*/  UMOV UR41, UR6 ;  /* 0x0000000600297c82 */ /* 0x000fe20008000000 */
[----:B------:R-:W-:Y:S01]  /*8cb0*/  UIADD3 UR6, UR38, 0x38820, URZ ;  /* 0x0003882026067890 */ /* 0x000fe2000fffe03f */
[----:B------:R1:W-:Y:S03]  /*8cc0*/  UTMASTG.5D [UR40], [UR4] ;  /* 0x00000028040073b5 */ /* 0x0003e60008020000 */
[----:B------:R-:W-:Y:S01]  /*8cd0*/  UPRMT UR6, URZ, 0x654, UR6 ;  /* 0x000006543f067896 */ /* 0x000fe20008000006 */
[----:B------:R0:W-:Y:S01]  /*8ce0*/  UTMACMDFLUSH ;  /* 0x00000000000079b7 */ /* 0x0001e20000000000 */
[----:B------:R-:W-:-:S07]  /*8cf0*/  DEPBAR.LE SB0, 0x0 ;  /* 0x000080000000791a */ /* 0x000fce0000000000 */
[----:B-1----:R-:W-:Y:S03]  /*8d00*/  SYNCS.ARRIVE.TRANS64.RED.A1T0 RZ, [UR6], RZ ;  /* 0x000000ffffff79a7 */ /* 0x002fe60008100406 */
.L_x_32:
[----:B------:R-:W-:Y:S05]  /*8d10*/  BSYNC B0 ;  /* 0x0000000000007941 */ /* 0x000fea0003800000 */
.L_x_31:
[----:B------:R-:W1:Y:S01]  /*8d20*/  LDC R0, c[0x0][0xda4] ;  /* 0x00036900ff007b82 */ /* 0x000e620000000800 */
[----:B------:R-:W-:Y:S02]  /*8d30*/  UIADD3 UR52, UR52, 0x1, URZ ;  /* 0x0000000134347890 */ /* 0x000fe4000fffe03f */
[----:B------:R-:W-:Y:S02]  /*8d40*/  UIADD3 UR39, UR39, 0x1, URZ ;  /* 0x0000000127277890 */ /* 0x000fe4000fffe03f */
[----:B------:R-:W-:-:S04]  /*8d50*/  UISETP.NE.AND UP0, UPT, UR52, 0x2, UPT ;  /* 0x000000023400788c */ /* 0x000fc8000bf05270 */
[----:B------:R-:W-:Y:S02]  /*8d60*/  USEL UR4, URZ, 0x1, UP0 ;  /* 0x000000013f047887 */ /* 0x000fe40008000000 */
[----:B------:R-:W-:Y:S02]  /*8d70*/  USEL UR52, UR52, URZ, UP0 ;  /* 0x0000003f34347287 */ /* 0x000fe40008000000 */
[----:B------:R-:W-:Y:S01]  /*8d80*/  ULOP3.LUT UR36, UR36, UR4, URZ, 0x3c, !UPT ;  /* 0x0000000424247292 */ /* 0x000fe2000f8e3c3f */
[----:B-1----:R-:W-:-:S13]  /*8d90*/  ISETP.LE.AND P0, PT, R0, UR48, PT ;  /* 0x0000003000007c0c */ /* 0x002fda000bf03270 */
[----:B------:R-:W-:Y:S05]  /*8da0*/  @!P0 BRA `(.L_x_33) ;  /* 0xffffff7c00f48947 */ /* 0x000fea000383ffff */
[----:B------:R-:W-:Y:S05]  /*8db0*/  EXIT ;  /* 0x000000000000794d */ /* 0x000fea0003800000 */
.L_x_7:
[----:B------:R-:W-:-:S08]  /*8dc0*/  NOP ;  /* 0x0000000000007918 */ /* 0x000fd00000000000 */
[----:B------:R-:W1:-:S00]  /*8dd0*/  USETMAXREG.DEALLOC.CTAPOOL 0x18 ;  /* 0x00000018000079c8 */ /* 0x000e4000080e0500 */
[----:B------:R-:W2:Y:S01]  /*8de0*/  S2UR UR49, SR_CTAID.X ;  /* 0x00000000003179c3 */ /* 0x000ea20000002500 */
[----:B-1----:R-:W-:Y:S01]  /*8df0*/  IMAD.MOV.U32 R0, RZ, RZ, 0x1 ;  /* 0x00000001ff007424 */ /* 0x002fe200078e00ff */
[----:B------:R1:W-:Y:S01]  /*8e00*/  STL [R1+0xc], RZ ;  /* 0x00000cff01007387 */ /* 0x0003e20000100800 */
[----:B------:R-:W-:-:S03]  /*8e10*/  UMOV UR47, 0x1 ;  /* 0x00000001002f7882 */ /* 0x000fc60000000000 */
[----:B------:R1:W-:Y:S02]  /*8e20*/  STL [R1+0x14], R0 ;  /* 0x0000140001007387 */ /* 0x0003e40000100800 */
[----:B------:R-:W2:Y:S02]  /*8e30*/  LDC R2, c[0x0][0xda4] ;  /* 0x00036900ff027b82 */ /* 0x000ea40000000800 */
[----:B--2---:R-:W-:-:S13]  /*8e40*/  ISETP.LE.AND P0, PT, R2, UR49, PT ;  /* 0x0000003102007c0c */ /* 0x004fda000bf03270 */
[----:B-1----:R-:W-:Y:S05]  /*8e50*/  @P0 BRA `(.L_x_34) ;  /* 0x0000003400240947 */ /* 0x002fea0003800000 */
[----:B------:R-:W1:Y:S01]  /*8e60*/  S2R R8, SR_TID.X ;  /* 0x0000000000087919 */ /* 0x000e620000002100 */
[----:B------:R-:W-:Y:S01]  /*8e70*/  ULDC.64 UR52, c[0x0][0x198] ;  /* 0x0000660000347ab9 */ /* 0x000fe20000000a00 */
[----:B------:R-:W-:Y:S01]  /*8e80*/  ULOP3.LUT UR43, UR46, 0x1, URZ, 0xfc, !UPT ;  /* 0x000000012e2b7892 */ /* 0x000fe2000f8efc3f */
[----:B------:R-:W2:Y:S01]  /*8e90*/  S2R R3, SR_TID.X ;  /* 0x0000000000037919 */ /* 0x000ea20000002100 */
[----:B------:R-:W-:Y:S01]  /*8ea0*/  ULOP3.LUT UR48, UR46, 0x2, URZ, 0xfc, !UPT ;  /* 0x000000022e307892 */ /* 0x000fe2000f8efc3f */
[----:B------:R-:W-:Y:S01]  /*8eb0*/  ULDC UR44, c[0x0][0xc] ;  /* 0x00000300002c7ab9 */ /* 0x000fe20000000800 */
[----:B------:R-:W-:Y:S01]  /*8ec0*/  UMOV UR47, URZ ;  /* 0x0000003f002f7c82 */ /* 0x000fe20008000000 */
[C---:B-1----:R-:W-:Y:S01]  /*8ed0*/  IMAD.SHL.U32 R0, R8.reuse, 0x80, RZ ;  /* 0x0000008008007824 */ /* 0x042fe200078e00ff */
[C---:B------:R-:W-:Y:S01]  /*8ee0*/  R2P PR, R8.reuse, 0x6 ;  /* 0x0000000608007804 */ /* 0x040fe20000000000 */
[----:B------:R-:W-:Y:S01]  /*8ef0*/  IMAD.SHL.U32 R4, R8, 0x10, RZ ;  /* 0x0000001008047824 */ /* 0x000fe200078e00ff */
[----:B--2---:R-:W-:-:S02]  /*8f00*/  LOP3.LUT R3, R3, 0x7f, RZ, 0xc0, !PT ;  /* 0x0000007f03037812 */ /* 0x004fc400078ec0ff */
[----:B------:R-:W-:Y:S02]  /*8f10*/  LOP3.LUT R2, R0, 0x380, RZ, 0xc0, !PT ;  /* 0x0000038000027812 */ /* 0x000fe400078ec0ff */
[----:B------:R-:W-:Y:S02]  /*8f20*/  SHF.R.U32.HI R3, RZ, 0x5, R3 ;  /* 0x00000005ff037819 */ /* 0x000fe40000011603 */
[----:B------:R-:W-:-:S03]  /*8f30*/  LOP3.LUT R5, R4, 0x70, RZ, 0xc0, !PT ;  /* 0x0000007004057812 */ /* 0x000fc600078ec0ff */
[----:B------:R-:W-:Y:S01]  /*8f40*/  IMAD R4, R3, 0x10, R2 ;  /* 0x0000001003047824 */ /* 0x000fe200078e0202 */
[----:B------:R-:W-:-:S04]  /*8f50*/  LOP3.LUT R2, R2, 0x10, R8, 0xf8, !PT ;  /* 0x0000001002027812 */ /* 0x000fc800078ef808 */
[-C--:B------:R-:W-:Y:S02]  /*8f60*/  LOP3.LUT R7, R4, R5.reuse, RZ, 0x3c, !PT ;  /* 0x0000000504077212 */ /* 0x080fe400078e3cff */
[----:B------:R-:W-:Y:S02]  /*8f70*/  LOP3.LUT R5, R2, R5, RZ, 0x3c, !PT ;  /* 0x0000000502057212 */ /* 0x000fe400078e3cff */
[----:B------:R-:W-:Y:S02]  /*8f80*/  LOP3.LUT R2, R0, 0x400, RZ, 0xc0, !PT ;  /* 0x0000040000027812 */ /* 0x000fe400078ec0ff */
[----:B------:R-:W-:-:S03]  /*8f90*/  LOP3.LUT R6, R7, 0xc00, R0, 0xf8, !PT ;  /* 0x00000c0007067812 */ /* 0x000fc600078ef800 */
[----:B------:R-:W-:-:S04]  /*8fa0*/  IMAD R2, R3, 0x800, R2 ;  /* 0x0000080003027824 */ /* 0x000fc800078e0202 */
[----:B------:R-:W-:Y:S02]  /*8fb0*/  IMAD.IADD R0, R2, 0x1, R5 ;  /* 0x0000000102007824 */ /* 0x000fe400078e0205 */
[----:B------:R-:W-:Y:S02]  /*8fc0*/  IMAD.MOV.U32 R2, RZ, RZ, 0x20 ;  /* 0x00000020ff027424 */ /* 0x000fe400078e00ff */
[----:B------:R-:W-:Y:S01]  /*8fd0*/  IMAD.MOV.U32 R5, RZ, RZ, 0x1 ;  /* 0x00000001ff057424 */ /* 0x000fe200078e00ff */
[----:B------:R1:W-:Y:S02]  /*8fe0*/  STL [R1+0x10], R0 ;  /* 0x0000100001007387 */ /* 0x0003e40000100800 */
[----:B------:R-:W-:Y:S02]  /*8ff0*/  SEL R4, R2, 0xffffffe0, !P1 ;  /* 0xffffffe002047807 */ /* 0x000fe40004800000 */
[----:B------:R2:W-:Y:S04]  /*9000*/  STL [R1], R6 ;  /* 0x0000000601007387 */ /* 0x0005e80000100800 */
[----:B------:R2:W-:Y:S01]  /*9010*/  STL [R1+0xc], RZ ;  /* 0x00000cff01007387 */ /* 0x0005e20000100800 */
[----:B-1----:R-:W-:-:S05]  /*9020*/  IMAD.MOV.U32 R0, RZ, RZ, 0x40 ;  /* 0x00000040ff007424 */ /* 0x002fca00078e00ff */
[----:B------:R-:W-:-:S05]  /*9030*/  SEL R3, R0, 0xffffffc0, !P2 ;  /* 0xffffffc000037807 */ /* 0x000fca0005000000 */
[C---:B------:R-:W-:Y:S01]  /*9040*/  IMAD.IADD R2, R3.reuse, 0x1, R4 ;  /* 0x0000000103027824 */ /* 0x040fe200078e0204 */
[----:B------:R2:W-:Y:S01]  /*9050*/  STL [R1+0x20], R3 ;  /* 0x0000200301007387 */ /* 0x0005e20000100800 */
[----:B------:R-:W-:-:S03]  /*9060*/  IMAD.IADD R0, R3, 0x1, R6 ;  /* 0x0000000103007824 */ /* 0x000fc600078e0206 */
[----:B------:R2:W-:Y:S04]  /*9070*/  STL [R1+0x24], R4 ;  /* 0x0000240401007387 */ /* 0x0005e80000100800 */
[----:B------:R2:W-:Y:S04]  /*9080*/  STL [R1+0x14], R5 ;  /* 0x0000140501007387 */ /* 0x0005e80000100800 */
[----:B------:R2:W-:Y:S04]  /*9090*/  STL [R1+0x28], R2 ;  /* 0x0000280201007387 */ /* 0x0005e80000100800 */
[----:B------:R2:W-:Y:S02]  /*90a0*/  STL [R1+0x2c], R0 ;  /* 0x00002c0001007387 */ /* 0x0005e40000100800 */
.L_x_78:
[----:B-1----:R-:W1:Y:S01]  /*90b0*/  S2UR UR8, SR_CgaCtaId ;  /* 0x00000000000879c3 */ /* 0x002e620000008800 */
[----:B------:R-:W-:Y:S01]  /*90c0*/  ULDC UR4, c[0x0][0xda8] ;  /* 0x00036a0000047ab9 */ /* 0x000fe20000000800 */
[----:B------:R-:W-:Y:S01]  /*90d0*/  ULDC.64 UR6, c[0x0][0x3f8] ;  /* 0x0000fe0000067ab9 */ /* 0x000fe20000000a00 */
[----:B------:R-:W-:Y:S02]  /*90e0*/  UISETP.NE.AND UP1, UPT, UR4, 0x1, UPT ;  /* 0x000000010400788c */ /* 0x000fe4000bf25270 */
[----:B------:R-:W-:Y:S01]  /*90f0*/  UISETP.NE.U32.AND UP0, UPT, UR6, URZ, UPT ;  /* 0x0000003f0600728c */ /* 0x000fe2000bf05070 */
[----:B------:R-:W-:Y:S02]  /*9100*/  UMOV UR40, 0x400 ;  /* 0x0000040000287882 */ /* 0x000fe40000000000 */
[----:B------:R-:W-:Y:S01]  /*9110*/  ULDC UR6, c[0x0][0xdb4] ;  /* 0x00036d0000067ab9 */ /* 0x000fe20000000800 */
[----:B------:R-:W-:Y:S02]  /*9120*/  UISETP.NE.AND.EX UP0, UPT, UR7, URZ, UPT, UP0 ;  /* 0x0000003f0700728c */ /* 0x000fe4000bf05300 */
[----:B------:R-:W-:Y:S01]  /*9130*/  UISETP.NE.AND UP2, UPT, UR6, 0x1, UPT ;  /* 0x000000010600788c */ /* 0x000fe2000bf45270 */
[----:B------:R-:W-:-:S02]  /*9140*/  ULDC UR7, c[0x0][0x404] ;  /* 0x0001010000077ab9 */ /* 0x000fc40000000800 */
[----:B------:R-:W-:Y:S01]  /*9150*/  @UP1 ULDC UR4, c[0x0][0xdac] ;  /* 0x00036b0000041ab9 */ /* 0x000fe20000000800 */
[----:B------:R-:W-:Y:S02]  /*9160*/  USEL UR7, UR7, 0x1, UP0 ;  /* 0x0000000107077887 */ /* 0x000fe40008000000 */
[----:B------:R-:W-:Y:S02]  /*9170*/  UIMAD.WIDE.U32 UR4, UR49, UR4, URZ ;  /* 0x00000004310472a5 */ /* 0x000fe4000f8e003f */
[----:B------:R-:W-:Y:S01]  /*9180*/  UMOV UR45, UR49 ;  /* 0x00000031002d7c82 */ /* 0x000fe20008000000 */
[----:B------:R-:W-:Y:S02]  /*9190*/  ULDC UR42, c[0x0][0x2e0] ;  /* 0x0000b800002a7ab9 */ /* 0x000fe40000000800 */
[----:B------:R-:W-:Y:S02]  /*91a0*/  UIMAD UR42, UR7, UR42, URZ ;  /* 0x0000002a072a72a4 */ /* 0x000fe4000f8e023f */
[----:B-1----:R-:W-:-:S02]  /*91b0*/  ULEA UR40, UR8, UR40, 0x18 ;  /* 0x0000002808287291 */ /* 0x002fc4000f8ec03f */
[----:B------:R-:W-:Y:S02]  /*91c0*/  UIADD3 UR41, UR42, 0x7f, URZ ;  /* 0x0000007f2a297890 */ /* 0x000fe4000fffe03f */
[----:B------:R-:W-:Y:S01]  /*91d0*/  UIADD3 UR10, UR40, 0x28400, URZ ;  /* 0x00028400280a7890 */ /* 0x000fe2000fffe03f */
[----:B------:R-:W-:-:S03]  /*91e0*/  @UP1 ULDC UR8, c[0x0][0xdb0] ;  /* 0x00036c0000081ab9 */ /* 0x000fc60000000800 */
[----:B------:R-:W-:Y:S02]  /*91f0*/  ULOP3.LUT UP0, URZ, UR10, 0x3ff, URZ, 0xc0, !UPT ;  /* 0x000003ff0a3f7892 */ /* 0x000fe4000f80c03f */
[----:B------:R-:W-:-:S03]  /*9200*/  @UP1 USHF.R.U32.HI UR45, URZ, UR8, UR5 ;  /* 0x000000083f2d1299 */ /* 0x000fc60008011605 */
[----:B------:R-:W-:Y:S01]  /*9210*/  @UP2 ULDC.64 UR8, c[0x0][0xdb8] ;  /* 0x00036e0000082ab9 */ /* 0x000fe20000000a00 */
[----:B------:R-:W-:Y:S01]  /*9220*/  PLOP3.LUT P0, PT, PT, PT, UP0, 0x80, 0x0 ;  /* 0x000000000000781c */ /* 0x000fe20003f0f008 */
[----:B------:R-:W-:Y:S02]  /*9230*/  UIMAD.WIDE.U32 UR4, UR45, UR8, URZ ;  /* 0x000000082d0472a5 */ /* 0x000fe4000f8e003f */
[----:B------:R-:W-:Y:S01]  /*9240*/  UMOV UR39, UR45 ;  /* 0x0000002d00277c82 */ /* 0x000fe20008000000 */
[----:B------:R-:W-:Y:S02]  /*9250*/  USHF.R.S32.HI UR4, URZ, 0x1f, UR41 ;  /* 0x0000001f3f047899 */ /* 0x000fe40008011429 */
[----:B------:R-:W-:Y:S02]  /*9260*/  @UP2 USHF.R.U32.HI UR39, URZ, UR9, UR5 ;  /* 0x000000093f272299 */ /* 0x000fe40008011605 */
[----:B------:R-:W-:Y:S02]  /*9270*/  ULEA.HI UR41, UR4, UR41, URZ, 0x7 ;  /* 0x0000002904297291 */ /* 0x000fe4000f8f383f */
[----:B------:R-:W-:-:S04]  /*9280*/  UIADD3 UR38, -UR39, URZ, URZ ;  /* 0x0000003f27267290 */ /* 0x000fc8000fffe13f */
[----:B------:R-:W-:Y:S01]  /*9290*/  UIMAD UR38, UR6, UR38, UR45 ;  /* 0x00000026062672a4 */ /* 0x000fe2000f8e022d */
[----:B------:R-:W-:Y:S11]  /*92a0*/  @!P0 BRA `(.L_x_35) ;  /* 0x0000000000408947 */ /* 0x000ff60003800000 */
[----:B--2---:R-:W-:Y:S01]  /*92b0*/  MOV R2, 0x0 ;  /* 0x0000000000027802 */ /* 0x004fe20000000f00 */
[----:B------:R-:W-:Y:S01]  /*92c0*/  ULDC.64 UR6, c[0x4][0x198] ;  /* 0x0100660000067ab9 */ /* 0x000fe20000000a00 */
[----:B------:R-:W-:Y:S01]  /*92d0*/  ULDC.64 UR8, c[0x4][0x1a0] ;  /* 0x0100680000087ab9 */ /* 0x000fe20000000a00 */
[----:B------:R-:W-:Y:S01]  /*92e0*/  ULDC.64 UR4, c[0x4][0xe8] ;  /* 0x01003a0000047ab9 */ /* 0x000fe20000000a00 */
[----:B------:R-:W-:Y:S02]  /*92f0*/  IMAD.U32 R4, RZ, RZ, UR6 ;  /* 0x00000006ff047e24 */ /* 0x000fe4000f8e00ff */
[----:B------:R-:W1:Y:S01]  /*9300*/  LDC.64 R2, c[0x4][R2] ;  /* 0x0100000002027b82 */ /* 0x000e620000000a00 */
[----:B------:R-:W-:Y:S02]  /*9310*/  IMAD.U32 R5, RZ, RZ, UR7 ;  /* 0x00000007ff057e24 */ /* 0x000fe4000f8e00ff */
[----:B------:R-:W-:Y:S02]  /*9320*/  IMAD.U32 R6, RZ, RZ, UR8 ;  /* 0x00000008ff067e24 */ /* 0x000fe4000f8e00ff */
[----:B------:R-:W-:-:S02]  /*9330*/  IMAD.U32 R7, RZ, RZ, UR9 ;  /* 0x00000009ff077e24 */ /* 0x000fc4000f8e00ff */
[----:B------:R-:W-:Y:S02]  /*9340*/  IMAD.U32 R10, RZ, RZ, UR4 ;  /* 0x00000004ff0a7e24 */ /* 0x000fe4000f8e00ff */
[----:B------:R-:W-:Y:S02]  /*9350*/  IMAD.U32 R11, RZ, RZ, UR5 ;  /* 0x00000005ff0b7e24 */ /* 0x000fe4000f8e00ff */
[----:B------:R-:W-:Y:S02]  /*9360*/  IMAD.MOV.U32 R8, RZ, RZ, 0x70 ;  /* 0x00000070ff087424 */ /* 0x000fe400078e00ff */
[----:B------:R-:W-:Y:S02]  /*9370*/  IMAD.MOV.U32 R12, RZ, RZ, 0x1 ;  /* 0x00000001ff0c7424 */ /* 0x000fe400078e00ff */
[----:B------:R-:W-:-:S07]  /*9380*/  IMAD.MOV.U32 R13, RZ, RZ, RZ ;  /* 0x000000ffff0d7224 */ /* 0x000fce00078e00ff */
[----:B------:R-:W-:-:S07]  /*9390*/  LEPC R20, `(.L_x_35) ;  /* 0x000000001014794e */ /* 0x000fce0000000000 */
[----:B-1----:R-:W-:Y:S05]  /*93a0*/  CALL.ABS.NOINC R2 ;  /* 0x0000000002007343 */ /* 0x002fea0003c00000 */
.L_x_35:
[----:B------:R-:W-:-:S06]  /*93b0*/  UIADD3 UR4, UR40, 0x10400, URZ ;  /* 0x0001040028047890 */ /* 0x000fcc000fffe03f */
[----:B------:R-:W-:-:S05]  /*93c0*/  IMAD.U32 R16, RZ, RZ, UR4 ;  /* 0x00000004ff107e24 */ /* 0x000fca000f8e00ff */
[----:B------:R-:W-:-:S13]  /*93d0*/  LOP3.LUT P0, RZ, R16, 0x3ff, RZ, 0xc0, !PT ;  /* 0x000003ff10ff7812 */ /* 0x000fda000780c0ff */
[----:B------:R-:W-:Y:S05]  /*93e0*/  @!P0 BRA `(.L_x_36) ;  /* 0x0000000000408947 */ /* 0x000fea0003800000 */
        /* <DEDUP_REMOVED lines=16> */
.L_x_36:
[----:B------:R-:W-:-:S04]  /*94f0*/  IMAD.U32 R17, RZ, RZ, UR40 ;  /* 0x00000028ff117e24 */ /* 0x000fc8000f8e00ff */
[----:B--2---:R-:W-:-:S05]  /*9500*/  VIADD R0, R17, 0x400 ;  /* 0x0000040011007836 */ /* 0x004fca0000000000 */
[----:B------:R-:W-:-:S13]  /*9510*/  LOP3.LUT P0, RZ, R0, 0x3ff, RZ, 0xc0, !PT ;  /* 0x000003ff00ff7812 */ /* 0x000fda000780c0ff */
[----:B------:R-:W-:Y:S05]  /*9520*/  @!P0 BRA `(.L_x_37) ;  /* 0x0000000000408947 */ /* 0x000fea0003800000 */
[----:B------:R-:W-:Y:S01]  /*9530*/  MOV R2, 0x0 ;  /* 0x0000000000027802 */ /* 0x000fe20000000f00 */
        /* <DEDUP_REMOVED lines=15> */
.L_x_37:
        /* <DEDUP_REMOVED lines=18> */
.L_x_38:
[----:B------:R-:W1:Y:S01]  /*9750*/  LDC R0, c[0x0][0x428] ;  /* 0x00010a00ff007b82 */ /* 0x000e620000000800 */
[----:B------:R-:W-:Y:S01]  /*9760*/  ULDC.64 UR4, c[0x0][0x9f8] ;  /* 0x00027e0000047ab9 */ /* 0x000fe20000000a00 */
[----:B------:R-:W-:Y:S01]  /*9770*/  IMAD.U32 R4, RZ, RZ, UR38 ;  /* 0x00000026ff047e24 */ /* 0x000fe2000f8e00ff */
[----:B------:R-:W-:Y:S01]  /*9780*/  ISETP.NE.U32.AND P0, PT, RZ, UR4, PT ;  /* 0x00000004ff007c0c */ /* 0x000fe2000bf05070 */
[----:B------:R-:W-:Y:S01]  /*9790*/  IMAD.U32 R9, RZ, RZ, UR39 ;  /* 0x00000027ff097e24 */ /* 0x000fe2000f8e00ff */
[----:B------:R-:W2:Y:S02]  /*97a0*/  S2R R18, SR_TID.X ;  /* 0x0000000000127919 */ /* 0x000ea40000002100 */
[----:B------:R-:W-:-:S13]  /*97b0*/  ISETP.NE.AND.EX P0, PT, RZ, UR5, PT, P0 ;  /* 0x00000005ff007c0c */ /* 0x000fda000bf05300 */
[----:B------:R-:W3:Y:S01]  /*97c0*/  @P0 LDC.64 R2, c[0x0][0x9f8] ;  /* 0x00027e00ff020b82 */ /* 0x000ee20000000a00 */
[----:B-1----:R-:W-:-:S13]  /*97d0*/  ISETP.NE.AND P1, PT, R0, 0x1, PT ;  /* 0x000000010000780c */ /* 0x002fda0003f25270 */
[----:B------:R-:W1:Y:S01]  /*97e0*/  @P1 LDC R0, c[0x0][0x42c] ;  /* 0x00010b00ff001b82 */ /* 0x000e620000000800 */
[----:B--2---:R-:W-:-:S07]  /*97f0*/  LOP3.LUT R16, R18, 0x7f, RZ, 0xc0, !PT ;  /* 0x0000007f12107812 */ /* 0x004fce00078ec0ff */
[----:B------:R-:W2:Y:S01]  /*9800*/  @P1 LDC R5, c[0x0][0x430] ;  /* 0x00010c00ff051b82 */ /* 0x000ea20000000800 */
[----:B-1----:R-:W-:-:S05]  /*9810*/  @P1 IMAD.HI.U32 R0, R0, UR38, RZ ;  /* 0x0000002600001c27 */ /* 0x002fca000f8e00ff */
[----:B--2---:R-:W-:Y:S01]  /*9820*/  @P1 SHF.R.U32.HI R4, RZ, R5, R0 ;  /* 0x00000005ff041219 */ /* 0x004fe20000011600 */
[----:B------:R-:W-:Y:S01]  /*9830*/  IMAD.U32 R5, RZ, RZ, UR39 ;  /* 0x00000027ff057e24 */ /* 0x000fe2000f8e00ff */
[----:B------:R-:W1:Y:S03]  /*9840*/  LDC R0, c[0x0][0xda8] ;  /* 0x00036a00ff007b82 */ /* 0x000e660000000800 */
[----:B---3--:R-:W-:Y:S01]  /*9850*/  @P0 IMAD.WIDE R2, R5, 0x4, R2 ;  /* 0x0000000405020825 */ /* 0x008fe200078e0202 */
[----:B------:R-:W-:Y:S01]  /*9860*/  ISETP.NE.AND P2, PT, R16, RZ, PT ;  /* 0x000000ff1000720c */ /* 0x000fe20003f45270 */
[----:B------:R2:W-:Y:S04]  /*9870*/  STL [R1+0x8], R4 ;  /* 0x0000080401007387 */ /* 0x0005e80000100800 */
[----:B------:R3:W4:Y:S01]  /*9880*/  @P0 LDG.E R9, desc[UR50][R2.64] ;  /* 0x0000003202090981 */ /* 0x000722000c1e1900 */
[----:B------:R-:W-:Y:S01]  /*9890*/  IMAD R7, RZ, RZ, -UR45 ;  /* 0x8000002dff077e24 */ /* 0x000fe2000f8e02ff */
[----:B------:R-:W-:Y:S01]  /*98a0*/  UMOV UR36, URZ ;  /* 0x0000003f00247c82 */ /* 0x000fe20008000000 */
[----:B------:R-:W-:Y:S01]  /*98b0*/  UMOV UR4, 0x80 ;  /* 0x0000008000047882 */ /* 0x000fe20000000000 */
[----:B------:R-:W-:Y:S01]  /*98c0*/  UMOV UR6, UR38 ;  /* 0x0000002600067c82 */ /* 0x000fe20008000000 */
[----:B------:R-:W-:Y:S01]  /*98d0*/  UMOV UR7, UR39 ;  /* 0x0000002700077c82 */ /* 0x000fe20008000000 */
[----:B------:R-:W-:Y:S01]  /*98e0*/  UMOV UR10, 0xffffffff ;  /* 0xffffffff000a7882 */ /* 0x000fe20000000000 */
[----:B--2---:R-:W-:Y:S01]  /*98f0*/  SHF.R.U32.HI R4, RZ, 0x5, R18 ;  /* 0x00000005ff047819 */ /* 0x004fe20000011612 */
[----:B------:R-:W-:Y:S01]  /*9900*/  VOTEU.ALL UP1, P2 ;  /* 0x00000000003f7886 */ /* 0x000fe20001020000 */
[----:B---3--:R-:W2:Y:S02]  /*9910*/  LDC.64 R2, c[0x0][0x3f8] ;  /* 0x0000fe00ff027b82 */ /* 0x008ea40000000a00 */
[----:B------:R-:W-:-:S02]  /*9920*/  LOP3.LUT R4, R4, 0x3, RZ, 0xc0, !PT ;  /* 0x0000000304047812 */ /* 0x000fc400078ec0ff */
[----:B------:R-:W-:Y:S01]  /*9930*/  @!UP1 UIADD3 UR8, UP0, UR52, 0x270, URZ ;  /* 0x0000027034089890 */ /* 0x000fe2000ff1e03f */
[----:B-1----:R-:W-:-:S03]  /*9940*/  IMAD R7, R0, R7, UR49 ;  /* 0x0000003100077e24 */ /* 0x002fc6000f8e0207 */
[----:B------:R-:W-:Y:S01]  /*9950*/  @!UP1 UIADD3.X UR9, URZ, UR53, URZ, UP0, !UPT ;  /* 0x000000353f099290 */ /* 0x000fe200087fe43f */
[----:B------:R-:W-:-:S05]  /*9960*/  IMAD.SHL.U32 R7, R7, 0x80, RZ ;  /* 0x0000008007077824 */ /* 0x000fca00078e00ff */
[----:B------:R-:W-:Y:S02]  /*9970*/  R2UR UR37, R7 ;  /* 0x00000000072572ca */ /* 0x000fe400000e0000 */
[----:B--2---:R-:W-:-:S11]  /*9980*/  ISETP.NE.U32.AND P1, PT, R2, RZ, PT ;  /* 0x000000ff0200720c */ /* 0x004fd60003f25070 */
[----:B------:R-:W-:Y:S01]  /*9990*/  UMOV UR5, UR37 ;  /* 0x0000002500057c82 */ /* 0x000fe20008000000 */
[----:B------:R1:W-:Y:S01]  /*99a0*/  @!UP1 UTMAPF.L2.4D [UR36], [UR8] ;  /* 0x00000024080095b8 */ /* 0x0003e20008018000 */
[----:B------:R-:W-:Y:S01]  /*99b0*/  ISETP.NE.AND.EX P1, PT, R3, RZ, PT, P1 ;  /* 0x000000ff0300720c */ /* 0x000fe20003f25310 */
[----:B------:R1:W-:Y:S01]  /*99c0*/  @!UP1 UTMAPF.L2.4D [UR4], [UR8] ;  /* 0x00000004080095b8 */ /* 0x0003e20008018000 */
[----:B----4-:R-:W-:Y:S01]  /*99d0*/  SHF.R.S32.HI R10, RZ, 0x1f, R9 ;  /* 0x0000001fff0a7819 */ /* 0x010fe20000011409 */
[----:B------:R1:W-:Y:S01]  /*99e0*/  STL [R1+0x18], R9 ;  /* 0x0000180901007387 */ /* 0x0003e20000100800 */
[----:B------:R-:W-:-:S03]  /*99f0*/  SEL R0, R9, RZ, !P1 ;  /* 0x000000ff09007207 */ /* 0x000fc60004800000 */
[----:B------:R1:W-:Y:S01]  /*9a00*/  STL [R1+0x1c], R10 ;  /* 0x00001c0a01007387 */ /* 0x0003e20000100800 */
[----:B------:R-:W-:Y:S05]  /*9a10*/  BRA.DIV UR10, `(.L_x_39) ;  /* 0x0000002e0a907947 */ /* 0x000fea000b800000 */
[----:B------:R2:W3:Y:S02]  /*9a20*/  SHFL.IDX PT, R14, R4, RZ, 0x1f ;  /* 0x00001fff040e7589 */ /* 0x0004e400000e0000 */
.L_x_94:
[----:B---3--:R-:W-:Y:S02]  /*9a30*/  ISETP.NE.AND P0, PT, R14, RZ, PT ;  /* 0x000000ff0e00720c */ /* 0x008fe40003f05270 */
[----:B------:R-:W-:-:S11]  /*9a40*/  PLOP3.LUT P6, PT, PT, PT, PT, 0x8, 0x0 ;  /* 0x000000000000781c */ /* 0x000fd60003fce170 */
[----:B------:R-:W-:Y:S05]  /*9a50*/  @P0 BRA `(.L_x_40) ;  /* 0x0000000400d00947 */ /* 0x000fea0003800000 */
[----:B-1----:R-:W-:-:S06]  /*9a60*/  ULEA.HI.SX32 UR4, UR41, 0xffffffff, 0x19 ;  /* 0xffffffff29047891 */ /* 0x002fcc000f8fca3f */
[----:B------:R-:W-:Y:S01]  /*9a70*/  IMAD.U32 R6, RZ, RZ, UR4 ;  /* 0x00000004ff067e24 */ /* 0x000fe2000f8e00ff */
[----:B------:R-:W-:-:S03]  /*9a80*/  UMOV UR4, 0xffffffff ;  /* 0xffffffff00047882 */ /* 0x000fc60000000000 */
[----:B------:R-:W-:Y:S05]  /*9a90*/  BRA.DIV UR4, `(.L_x_41) ;  /* 0x0000002e04907947 */ /* 0x000fea000b800000 */
[----:B------:R-:W-:-:S13]  /*9aa0*/  ELECT P6, URZ, PT ;  /* 0x00000000003f782f */ /* 0x000fda00038c0000 */
.L_x_97:
[----:B------:R-:W-:Y:S05]  /*9ab0*/  @!P6 BRA `(.L_x_42) ;  /* 0x000000040058e947 */ /* 0x000fea0003800000 */
[----:B------:R-:W-:Y:S01]  /*9ac0*/  IMAD.MOV.U32 R0, RZ, RZ, R9 ;  /* 0x000000ffff007224 */ /* 0x000fe200078e0009 */
[----:B------:R-:W-:Y:S06]  /*9ad0*/  @!P1 BRA `(.L_x_43) ;  /* 0x0000000000449947 */ /* 0x000fec0003800000 */
[----:B------:R-:W1:Y:S01]  /*9ae0*/  LDC R8, c[0x0][0x41c] ;  /* 0x00010700ff087b82 */ /* 0x000e620000000800 */
[----:B------:R-:W-:Y:S01]  /*9af0*/  ULDC.64 UR4, c[0x0][0x408] ;  /* 0x0001020000047ab9 */ /* 0x000fe20000000a00 */
[----:B-1----:R-:W-:-:S13]  /*9b00*/  ISETP.NE.AND P0, PT, R8, 0x1, PT ;  /* 0x000000010800780c */ /* 0x002fda0003f05270 */
[----:B--2---:R-:W1:Y:S02]  /*9b10*/  @P0 LDC.64 R4, c[0x0][0x420] ;  /* 0x00010800ff040b82 */ /* 0x004e640000000a00 */
[----:B-1----:R-:W-:-:S04]  /*9b20*/  @P0 IMAD.HI.U32 R0, R6, R4, RZ ;  /* 0x0000000406000227 */ /* 0x002fc800078e00ff */
[----:B------:R-:W-:Y:S01]  /*9b30*/  IMAD.MOV.U32 R4, RZ, RZ, R6 ;  /* 0x000000ffff047224 */ /* 0x000fe200078e0006 */
[----:B------:R-:W-:-:S04]  /*9b40*/  @P0 SHF.R.U32.HI R4, RZ, R5, R0 ;  /* 0x00000005ff040219 */ /* 0x000fc80000011600 */
[--C-:B------:R-:W-:Y:S01]  /*9b50*/  SHF.R.S32.HI R5, RZ, 0x1f, R4.reuse ;  /* 0x0000001fff057819 */ /* 0x100fe20000011404 */
[----:B------:R-:W-:-:S04]  /*9b60*/  IMAD.MOV R0, RZ, RZ, -R4 ;  /* 0x000000ffff007224 */ /* 0x000fc800078e0a04 */
[----:B------:R-:W-:Y:S02]  /*9b70*/  IMAD R6, R8, R0, R6 ;  /* 0x0000000008067224 */ /* 0x000fe400078e0206 */
[----:B------:R-:W-:Y:S02]  /*9b80*/  IMAD R0, R10, UR4, RZ ;  /* 0x000000040a007c24 */ /* 0x000fe4000f8e02ff */
[----:B------:R-:W-:-:S04]  /*9b90*/  IMAD.WIDE.U32 R4, R9, UR4, R4 ;  /* 0x0000000409047c25 */ /* 0x000fc8000f8e0004 */
[----:B------:R-:W-:Y:S01]  /*9ba0*/  IMAD R0, R9, UR5, R0 ;  /* 0x0000000509007c24 */ /* 0x000fe2000f8e0200 */
[----:B------:R-:W-:-:S03]  /*9bb0*/  LEA R2, P0, R4, R2, 0x2 ;  /* 0x0000000204027211 */ /* 0x000fc600078010ff */
[----:B------:R-:W-:-:S05]  /*9bc0*/  IMAD.IADD R0, R5, 0x1, R0 ;  /* 0x0000000105007824 */ /* 0x000fca00078e0200 */
[----:B------:R-:W-:-:S05]  /*9bd0*/  LEA.HI.X R3, R4, R3, R0, 0x2, P0 ;  /* 0x0000000304037211 */ /* 0x000fca00000f1400 */
[----:B------:R1:W5:Y:S02]  /*9be0*/  LDG.E R0, desc[UR50][R2.64] ;  /* 0x0000003202007981 */ /* 0x000364000c1e1900 */
.L_x_43:
[----:B-1----:R-:W2:Y:S04]  /*9bf0*/  LDL R3, [R1+0xc] ;  /* 0x00000c0001037983 */ /* 0x002ea80000100800 */
[----:B------:R-:W3:Y:S01]  /*9c00*/  LDL R2, [R1+0x14] ;  /* 0x0000140001027983 */ /* 0x000ee20000100800 */
[----:B------:R-:W-:Y:S02]  /*9c10*/  ISETP.NE.AND P0, PT, R16, RZ, PT ;  /* 0x000000ff1000720c */ /* 0x000fe40003f05270 */
[----:B--2---:R-:W-:Y:S02]  /*9c20*/  LEA R4, R3, UR40, 0x3 ;  /* 0x0000002803047c11 */ /* 0x004fe4000f8e18ff */
[----:B---3--:R-:W-:-:S04]  /*9c30*/  SHF.L.U32 R3, R2, 0x1f, RZ ;  /* 0x0000001f02037819 */ /* 0x008fc800000006ff */
[----:B------:R-:W1:Y:S02]  /*9c40*/  SYNCS.PHASECHK.TRANS64.TRYWAIT P3, [R4+URZ+0x38880], R3 ;  /* 0x03888003040075a7 */ /* 0x000e64000806017f */
[----:B-1----:R-:W-:Y:S05]  /*9c50*/  @!P3 BRA `(.L_x_44) ;  /* 0x0000002c0040b947 */ /* 0x002fea0003800000 */
.L_x_98:
[----:B------:R-:W-:Y:S05]  /*9c60*/  @P0 BRA `(.L_x_45) ;  /* 0x00000000001c0947 */ /* 0x000fea0003800000 */
[----:B------:R-:W2:Y:S01]  /*9c70*/  S2R R2, SR_TID.X ;  /* 0x0000000000027919 */ /* 0x000ea20000002100 */
[----:B------:R-:W-:-:S04]  /*9c80*/  IMAD.MOV.U32 R5, RZ, RZ, 0x8000 ;  /* 0x00008000ff057424 */ /* 0x000fc800078e00ff */
[----:B------:R3:W-:Y:S01]  /*9c90*/  SYNCS.ARRIVE.TRANS64 RZ, [R4+URZ+0x38870], R5 ;  /* 0x0388700504ff79a7 */ /* 0x0007e2000800003f */
[----:B--2---:R-:W-:-:S04]  /*9ca0*/  LOP3.LUT R2, R2, 0x1f, RZ, 0xc0, !PT ;  /* 0x0000001f02027812 */ /* 0x004fc800078ec0ff */
[----:B------:R-:W-:-:S13]  /*9cb0*/  ISETP.NE.AND P3, PT, R2, RZ, PT ;  /* 0x000000ff0200720c */ /* 0x000fda0003f65270 */
[----:B---3--:R-:W-:Y:S05]  /*9cc0*/  @!P3 BRA `(.L_x_45) ;  /* 0x000000000004b947 */ /* 0x008fea0003800000 */
[----:B------:R-:W-:Y:S01]  /*9cd0*/  BPT.TRAP 0x1 ;  /* 0x000000040000795c */ /* 0x000fe20000300000 */
.L_x_45:
[----:B------:R-:W2:Y:S04]  /*9ce0*/  LDL R2, [R1+0xc] ;  /* 0x00000c0001027983 */ /* 0x000ea80000100800 */
[----:B------:R-:W3:Y:S01]  /*9cf0*/  LDL R5, [R1+0x8] ;  /* 0x0000080001057983 */ /* 0x000ee20000100800 */
[----:B------:R-:W-:Y:S01]  /*9d00*/  R2UR UR9, R4 ;  /* 0x00000000040972ca */ /* 0x000fe200000e0000 */
[----:B------:R-:W-:Y:S01]  /*9d10*/  IMAD.SHL.U32 R6, R6, 0x80, RZ ;  /* 0x0000008006067824 */ /* 0x000fe200078e00ff */
[----:B-----5:R-:W-:Y:S01]  /*9d20*/  R2UR UR13, R0 ;  /* 0x00000000000d72ca */ /* 0x020fe200000e0000 */
[----:B------:R-:W-:Y:S01]  /*9d30*/  UIADD3 UR4, UP0, UR52, 0x470, URZ ;  /* 0x0000047034047890 */ /* 0x000fe2000ff1e03f */
[----:B------:R-:W-:Y:S02]  /*9d40*/  UMOV UR10, URZ ;  /* 0x0000003f000a7c82 */ /* 0x000fe40008000000 */
[----:B------:R-:W-:Y:S01]  /*9d50*/  R2UR UR11, R6 ;  /* 0x00000000060b72ca */ /* 0x000fe200000e0000 */
[----:B------:R-:W-:Y:S01]  /*9d60*/  UIADD3.X UR5, URZ, UR53, URZ, UP0, !UPT ;  /* 0x000000353f057290 */ /* 0x000fe200087fe43f */
[----:B------:R-:W-:Y:S01]  /*9d70*/  UMOV UR6, 0x0 ;  /* 0x0000000000067882 */ /* 0x000fe20000000000 */
[----:B------:R-:W-:Y:S01]  /*9d80*/  UMOV UR7, 0x14f00000 ;  /* 0x14f0000000077882 */ /* 0x000fe20000000000 */
[----:B------:R-:W-:-:S03]  /*9d90*/  UMOV UR15, 0x80 ;  /* 0x00000080000f7882 */ /* 0x000fc60000000000 */
[----:B------:R-:W-:Y:S01]  /*9da0*/  UIADD3 UR9, UR9, 0x38870, URZ ;  /* 0x0003887009097890 */ /* 0x000fe2000fffe03f */
[----:B--2---:R-:W-:-:S04]  /*9db0*/  LEA R2, R2, UR40, 0xf ;  /* 0x0000002802027c11 */ /* 0x004fc8000f8e78ff */
[----:B------:R-:W-:Y:S02]  /*9dc0*/  R2UR UR14, R2 ;  /* 0x00000000020e72ca */ /* 0x000fe400000e0000 */
[----:B---3--:R-:W-:-:S11]  /*9dd0*/  R2UR UR12, R5 ;  /* 0x00000000050c72ca */ /* 0x008fd600000e0000 */
[----:B------:R-:W-:Y:S02]  /*9de0*/  UIADD3 UR8, UR14, 0x10400, URZ ;  /* 0x000104000e087890 */ /* 0x000fe4000fffe03f */
[----:B------:R-:W-:-:S07]  /*9df0*/  UIADD3 UR14, UR14, 0x14400, URZ ;  /* 0x000144000e0e7890 */ /* 0x000fce000fffe03f */
[----:B------:R2:W-:Y:S02]  /*9e00*/  UTMALDG.4D [UR8], [UR4], desc[UR6] ;  /* 0x00000608040075b4 */ /* 0x0005e40008019000 */
[----:B--2---:R-:W-:Y:S01]  /*9e10*/  UMOV UR8, UR14 ;  /* 0x0000000e00087c82 */ /* 0x004fe20008000000 */
[----:B------:R-:W-:Y:S02]  /*9e20*/  UMOV UR10, UR15 ;  /* 0x0000000f000a7c82 */ /* 0x000fe40008000000 */
[----:B------:R2:W-:Y:S01]  /*9e30*/  UTMALDG.4D [UR8], [UR4], desc[UR6] ;  /* 0x00000608040075b4 */ /* 0x0005e20008019000 */
[----:B------:R-:W3:Y:S02]  /*9e40*/  SYNCS.PHASECHK.TRANS64.TRYWAIT P3, [R4+URZ+0x38840], R3 ;  /* 0x03884003040075a7 */ /* 0x000ee4000806017f */
[----:B--23--:R-:W-:Y:S05]  /*9e50*/  @!P3 BRA `(.L_x_46) ;  /* 0x0000002800d4b947 */ /* 0x00cfea0003800000 */
.L_x_99:
[----:B------:R-:W-:Y:S05]  /*9e60*/  @P0 BRA `(.L_x_47) ;  /* 0x00000000001c0947 */ /* 0x000fea0003800000 */
[----:B------:R-:W3:Y:S01]  /*9e70*/  S2R R5, SR_TID.X ;  /* 0x0000000000057919 */ /* 0x000ee20000002100 */
[----:B-12---:R-:W-:-:S04]  /*9e80*/  IMAD.MOV.U32 R3, RZ, RZ, 0x8000 ;  /* 0x00008000ff037424 */ /* 0x006fc800078e00ff */
[----:B------:R4:W-:Y:S01]  /*9e90*/  SYNCS.ARRIVE.TRANS64 RZ, [R4+URZ+0x38830], R3 ;  /* 0x0388300304ff79a7 */ /* 0x0009e2000800003f */
[----:B---3--:R-:W-:-:S04]  /*9ea0*/  LOP3.LUT R5, R5, 0x1f, RZ, 0xc0, !PT ;  /* 0x0000001f05057812 */ /* 0x008fc800078ec0ff */
[----:B------:R-:W-:-:S13]  /*9eb0*/  ISETP.NE.AND P0, PT, R5, RZ, PT ;  /* 0x000000ff0500720c */ /* 0x000fda0003f05270 */
[----:B----4-:R-:W-:Y:S05]  /*9ec0*/  @!P0 BRA `(.L_x_47) ;  /* 0x0000000000048947 */ /* 0x010fea0003800000 */
[----:B------:R-:W-:Y:S01]  /*9ed0*/  BPT.TRAP 0x1 ;  /* 0x000000040000795c */ /* 0x000fe20000300000 */
.L_x_47:
[----:B-12---:R-:W2:Y:S01]  /*9ee0*/  LDL R3, [R1+0x8] ;  /* 0x0000080001037983 */ /* 0x006ea20000100800 */
[----:B------:R-:W-:Y:S01]  /*9ef0*/  R2UR UR14, R2 ;  /* 0x00000000020e72ca */ /* 0x000fe200000e0000 */
[----:B------:R-:W-:Y:S01]  /*9f00*/  UIADD3 UR4, UP0, UR52, 0x370, URZ ;  /* 0x0000037034047890 */ /* 0x000fe2000ff1e03f */
[----:B------:R-:W-:Y:S01]  /*9f10*/  R2UR UR9, R4 ;  /* 0x00000000040972ca */ /* 0x000fe200000e0000 */
[----:B------:R-:W-:Y:S01]  /*9f20*/  UMOV UR10, URZ ;  /* 0x0000003f000a7c82 */ /* 0x000fe20008000000 */
[----:B------:R-:W-:Y:S01]  /*9f30*/  R2UR UR11, R6 ;  /* 0x00000000060b72ca */ /* 0x000fe200000e0000 */
[----:B------:R-:W-:Y:S01]  /*9f40*/  UIADD3.X UR5, URZ, UR53, URZ, UP0, !UPT ;  /* 0x000000353f057290 */ /* 0x000fe200087fe43f */
[----:B------:R-:W-:Y:S01]  /*9f50*/  R2UR UR13, R0 ;  /* 0x00000000000d72ca */ /* 0x000fe200000e0000 */
[----:B------:R-:W-:Y:S01]  /*9f60*/  UMOV UR6, 0x0 ;  /* 0x0000000000067882 */ /* 0x000fe20000000000 */
[----:B------:R-:W-:Y:S01]  /*9f70*/  UMOV UR7, 0x14f00000 ;  /* 0x14f0000000077882 */ /* 0x000fe20000000000 */
[----:B------:R-:W-:-:S04]  /*9f80*/  UMOV UR15, 0x80 ;  /* 0x00000080000f7882 */ /* 0x000fc80000000000 */
[----:B------:R-:W-:Y:S02]  /*9f90*/  UIADD3 UR8, UR14, 0x28400, URZ ;  /* 0x000284000e087890 */ /* 0x000fe4000fffe03f */
[----:B------:R-:W-:Y:S02]  /*9fa0*/  UIADD3 UR9, UR9, 0x38830, URZ ;  /* 0x0003883009097890 */ /* 0x000fe4000fffe03f */
[----:B------:R-:W-:Y:S01]  /*9fb0*/  UIADD3 UR14, UR14, 0x2c400, URZ ;  /* 0x0002c4000e0e7890 */ /* 0x000fe2000fffe03f */
[----:B--2---:R-:W-:-:S13]  /*9fc0*/  R2UR UR12, R3 ;  /* 0x00000000030c72ca */ /* 0x004fda00000e0000 */
[----:B------:R1:W-:Y:S02]  /*9fd0*/  UTMALDG.4D [UR8], [UR4], desc[UR6] ;  /* 0x00000608040075b4 */ /* 0x0003e40008019000 */
[----:B-1----:R-:W-:Y:S01]  /*9fe0*/  UMOV UR8, UR14 ;  /* 0x0000000e00087c82 */ /* 0x002fe20008000000 */
[----:B------:R-:W-:Y:S02]  /*9ff0*/  UMOV UR10, UR15 ;  /* 0x0000000f000a7c82 */ /* 0x000fe40008000000 */
[----:B------:R1:W-:Y:S02]  /*a000*/  UTMALDG.4D [UR8], [UR4], desc[UR6] ;  /* 0x00000608040075b4 */ /* 0x0003e40008019000 */
[----:B-1----:R-:W-:Y:S01]  /*a010*/  NOP ;  /* 0x0000000000007918 */ /* 0x002fe20000000000 */
.L_x_42:
[----:B------:R-:W-:Y:S05]  /*a020*/  WARPSYNC.ALL ;  /* 0x0000000000007948 */ /* 0x000fea0003800000 */
[----:B------:R-:W-:Y:S01]  /*a030*/  ELECT P0, URZ, PT ;  /* 0x00000000003f782f */ /* 0x000fe20003800000 */
[----:B------:R-:W-:Y:S01]  /*a040*/  BAR.SYNC.DEFER_BLOCKING 0x8, 0x120 ;  /* 0x0204800000007b1d */ /* 0x000fe20000010000 */
[----:B------:R-:W-:Y:S02]  /*a050*/  UIADD3 UR4, UP0, UR52, 0x270, URZ ;  /* 0x0000027034047890 */ /* 0x000fe4000ff1e03f */
[----:B------:R-:W-:Y:S02]  /*a060*/  UIADD3 UR8, UR40, 0x20400, URZ ;  /* 0x0002040028087890 */ /* 0x000fe4000fffe03f */
[----:B------:R-:W-:-:S02]  /*a070*/  UIADD3 UR9, UR40, 0x38800, URZ ;  /* 0x0003880028097890 */ /* 0x000fc4000fffe03f */
[----:B------:R-:W-:Y:S02]  /*a080*/  UIADD3.X UR5, URZ, UR53, URZ, UP0, !UPT ;  /* 0x000000353f057290 */ /* 0x000fe400087fe43f */
[----:B------:R-:W-:Y:S01]  /*a090*/  UIADD3 UR16, UR40, 0x24400, URZ ;  /* 0x0002440028107890 */ /* 0x000fe2000fffe03f */
[----:B------:R-:W-:Y:S02]  /*a0a0*/  UMOV UR6, 0x0 ;  /* 0x0000000000067882 */ /* 0x000fe40000000000 */
[C---:B------:R-:W-:Y:S01]  /*a0b0*/  @P0 R2UR UR11, R7.reuse ;  /* 0x00000000070b02ca */ /* 0x040fe200000e0000 */
[----:B------:R-:W-:Y:S01]  /*a0c0*/  @P0 IMAD.MOV.U32 R2, RZ, RZ, 0x8000 ;  /* 0x00008000ff020424 */ /* 0x000fe200078e00ff */
[----:B------:R-:W-:Y:S01]  /*a0d0*/  @P0 R2UR UR19, R7 ;  /* 0x00000000071302ca */ /* 0x000fe200000e0000 */
[----:B------:R-:W-:Y:S01]  /*a0e0*/  UMOV UR7, 0x12f00000 ;  /* 0x12f0000000077882 */ /* 0x000fe20000000000 */
[----:B------:R-:W-:Y:S01]  /*a0f0*/  UMOV UR10, URZ ;  /* 0x0000003f000a7c82 */ /* 0x000fe20008000000 */
[----:B------:R-:W-:Y:S01]  /*a100*/  UMOV UR12, UR38 ;  /* 0x00000026000c7c82 */ /* 0x000fe20008000000 */
[----:B------:R-:W-:Y:S01]  /*a110*/  UMOV UR13, UR39 ;  /* 0x00000027000d7c82 */ /* 0x000fe20008000000 */
[----:B------:R-:W-:Y:S01]  /*a120*/  UMOV UR18, 0x80 ;  /* 0x0000008000127882 */ /* 0x000fe20000000000 */
[----:B------:R-:W-:Y:S01]  /*a130*/  UMOV UR20, UR38 ;  /* 0x0000002600147c82 */ /* 0x000fe20008000000 */
[----:B------:R-:W-:Y:S01]  /*a140*/  UMOV UR21, UR39 ;  /* 0x0000002700157c82 */ /* 0x000fe20008000000 */
[----:B------:R-:W-:Y:S01]  /*a150*/  UMOV UR17, UR9 ;  /* 0x0000000900117c82 */ /* 0x000fe20008000000 */
[----:B------:R3:W-:Y:S02]  /*a160*/  @P0 SYNCS.ARRIVE.TRANS64 RZ, [UR40+0x38800], R2 ;  /* 0x03880002ffff09a7 */ /* 0x0007e40008000028 */
[----:B------:R3:W-:Y:S02]  /*a170*/  UTMALDG.4D [UR8], [UR4], desc[UR6] ;  /* 0x00000608040075b4 */ /* 0x0007e40008019000 */
[----:B------:R3:W-:Y:S01]  /*a180*/  UTMALDG.4D [UR16], [UR4], desc[UR6] ;  /* 0x00000610040075b4 */ /* 0x0007e20008019000 */
[----:B------:R-:W-:Y:S01]  /*a190*/  NOP ;  /* 0x0000000000007918 */ /* 0x000fe20000000000 */
.L_x_40:
[----:B-1-3--:R-:W-:-:S06]  /*a1a0*/  ULOP3.LUT UR4, UR47, 0x1, URZ, 0xc, !UPT ;  /* 0x000000012f047892 */ /* 0x00afcc000f8e0c3f */
[----:B------:R-:W-:-:S05]  /*a1b0*/  IMAD.U32 R2, RZ, RZ, UR4 ;  /* 0x00000004ff027e24 */ /* 0x000fca000f8e00ff */
[----:B------:R-:W-:-:S04]  /*a1c0*/  SHF.L.U32 R2, R2, 0x1f, RZ ;  /* 0x0000001f02027819 */ /* 0x000fc800000006ff */
[----:B------:R-:W1:Y:S02]  /*a1d0*/  SYNCS.PHASECHK.TRANS64.TRYWAIT P0, [UR40+0x38820], R2 ;  /* 0x03882002ff0075a7 */ /* 0x000e640008000168 */
[----:B-1----:R-:W-:Y:S05]  /*a1e0*/  @!P0 BRA `(.L_x_48) ;  /* 0x0000002800048947 */ /* 0x002fea0003800000 */
.L_x_100:
[----:B------:R-:W-:-:S06]  /*a1f0*/  UISETP.GE.AND UP0, UPT, UR42, 0x81, UPT ;  /* 0x000000812a00788c */ /* 0x000fcc000bf06270 */
[----:B------:R-:W-:-:S13]  /*a200*/  PLOP3.LUT P0, PT, PT, PT, UP0, 0x80, 0x0 ;  /* 0x000000000000781c */ /* 0x000fda0003f0f008 */
[----:B------:R-:W-:Y:S05]  /*a210*/  @!P0 BRA `(.L_x_49) ;  /* 0x0000001400288947 */ /* 0x000fea0003800000 */
[----:B------:R3:W5:Y:S01]  /*a220*/  LDL.LU R6, [R1+0x14] ;  /* 0x0000140001067983 */ /* 0x0007620000300800 */
[----:B------:R-:W-:-:S03]  /*a230*/  ULEA.HI.SX32 UR4, UR41, 0xfffffffe, 0x19 ;  /* 0xfffffffe29047891 */ /* 0x000fc6000f8fca3f */
[----:B------:R3:W5:Y:S03]  /*a240*/  LDL.LU R7, [R1+0xc] ;  /* 0x00000c0001077983 */ /* 0x0007660000300800 */
[----:B------:R-:W-:-:S07]  /*a250*/  IMAD.U32 R20, RZ, RZ, UR4 ;  /* 0x00000004ff147e24 */ /* 0x000fce000f8e00ff */
.L_x_71:
[----:B-1--45:R-:W-:Y:S01]  /*a260*/  VIADD R2, R7, 0x1 ;  /* 0x0000000107027836 */ /* 0x032fe20000000000 */
[----:B------:R-:W-:Y:S04]  /*a270*/  BSSY B0, `(.L_x_50) ;  /* 0x000008c000007945 */ /* 0x000fe80003800000 */
[----:B------:R-:W-:-:S04]  /*a280*/  ISETP.NE.AND P0, PT, R2, 0x2, PT ;  /* 0x000000020200780c */ /* 0x000fc80003f05270 */
[----:B------:R-:W-:Y:S02]  /*a290*/  SEL R3, RZ, 0x1, P0 ;  /* 0x00000001ff037807 */ /* 0x000fe40000000000 */
[----:B------:R-:W-:Y:S02]  /*a2a0*/  SEL R10, R2, RZ, P0 ;  /* 0x000000ff020a7207 */ /* 0x000fe40000000000 */
[----:B------:R-:W-:-:S05]  /*a2b0*/  LOP3.LUT R9, R6, R3, RZ, 0x3c, !PT ;  /* 0x0000000306097212 */ /* 0x000fca00078e3cff */
[----:B------:R1:W-:Y:S04]  /*a2c0*/  STL [R1+0x14], R9 ;  /* 0x0000140901007387 */ /* 0x0003e80000100800 */
[----:B------:R1:W-:Y:S01]  /*a2d0*/  STL [R1+0xc], R10 ;  /* 0x00000c0a01007387 */ /* 0x0003e20000100800 */
[----:B------:R-:W-:Y:S05]  /*a2e0*/  @!P6 BRA `(.L_x_51) ;  /* 0x000000080010e947 */ /* 0x000fea0003800000 */
[----:B------:R-:W-:Y:S01]  /*a2f0*/  IMAD.MOV.U32 R8, RZ, RZ, R20 ;  /* 0x000000ffff087224 */ /* 0x000fe200078e0014 */
[----:B------:R-:W-:Y:S06]  /*a300*/  @!P1 BRA `(.L_x_52) ;  /* 0x0000000000509947 */ /* 0x000fec0003800000 */
[----:B------:R-:W4:Y:S01]  /*a310*/  LDL R5, [R1+0x1c] ;  /* 0x00001c0001057983 */ /* 0x000f220000100800 */
[----:B------:R-:W1:Y:S01]  /*a320*/  LDC R8, c[0x0][0x41c] ;  /* 0x00010700ff087b82 */ /* 0x000e620000000800 */
[----:B------:R-:W-:Y:S02]  /*a330*/  ULDC.64 UR4, c[0x0][0x408] ;  /* 0x0001020000047ab9 */ /* 0x000fe40000000a00 */
[----:B--2---:R-:W2:Y:S01]  /*a340*/  LDL R4, [R1+0x18] ;  /* 0x0000180001047983 */ /* 0x004ea20000100800 */
[----:B-1----:R-:W-:-:S13]  /*a350*/  ISETP.NE.AND P0, PT, R8, 0x1, PT ;  /* 0x000000010800780c */ /* 0x002fda0003f05270 */
[----:B------:R-:W1:Y:S02]  /*a360*/  @P0 LDC.64 R2, c[0x0][0x420] ;  /* 0x00010800ff020b82 */ /* 0x000e640000000a00 */
[----:B-1----:R-:W-:-:S04]  /*a370*/  @P0 IMAD.HI.U32 R0, R20, R2, RZ ;  /* 0x0000000214000227 */ /* 0x002fc800078e00ff */
[----:B------:R-:W-:Y:S01]  /*a380*/  IMAD.MOV.U32 R2, RZ, RZ, R20 ;  /* 0x000000ffff027224 */ /* 0x000fe200078e0014 */
[----:B------:R-:W-:-:S05]  /*a390*/  @P0 SHF.R.U32.HI R2, RZ, R3, R0 ;  /* 0x00000003ff020219 */ /* 0x000fca0000011600 */
[----:B------:R-:W-:-:S04]  /*a3a0*/  IMAD.MOV R3, RZ, RZ, -R2 ;  /* 0x000000ffff037224 */ /* 0x000fc800078e0a02 */
[----:B------:R-:W-:Y:S01]  /*a3b0*/  IMAD R8, R8, R3, R20 ;  /* 0x0000000308087224 */ /* 0x000fe200078e0214 */
[----:B------:R-:W-:Y:S01]  /*a3c0*/  SHF.R.S32.HI R3, RZ, 0x1f, R2 ;  /* 0x0000001fff037819 */ /* 0x000fe20000011402 */
[----:B----4-:R-:W-:-:S04]  /*a3d0*/  IMAD R0, R5, UR4, RZ ;  /* 0x0000000405007c24 */ /* 0x010fc8000f8e02ff */
[C---:B--2---:R-:W-:Y:S02]  /*a3e0*/  IMAD R0, R4.reuse, UR5, R0 ;  /* 0x0000000504007c24 */ /* 0x044fe4000f8e0200 */
[----:B------:R-:W-:Y:S01]  /*a3f0*/  IMAD.WIDE.U32 R2, R4, UR4, R2 ;  /* 0x0000000404027c25 */ /* 0x000fe2000f8e0002 */
[----:B------:R-:W-:-:S03]  /*a400*/  ULDC.64 UR4, c[0x0][0x3f8] ;  /* 0x0000fe0000047ab9 */ /* 0x000fc60000000a00 */
[----:B------:R-:W-:Y:S01]  /*a410*/  IMAD.IADD R0, R0, 0x1, R3 ;  /* 0x0000000100007824 */ /* 0x000fe200078e0203 */
[----:B------:R-:W-:-:S04]  /*a420*/  LEA R4, P0, R2, UR4, 0x2 ;  /* 0x0000000402047c11 */ /* 0x000fc8000f8010ff */
[----:B------:R-:W-:-:S05]  /*a430*/  LEA.HI.X R5, R2, UR5, R0, 0x2, P0 ;  /* 0x0000000502057c11 */ /* 0x000fca00080f1400 */
[----:B------:R4:W5:Y:S04]  /*a440*/  LDG.E R0, desc[UR50][R4.64] ;  /* 0x0000003204007981 */ /* 0x000968000c1e1900 */
.L_x_52:
[----:B--2-4-:R-:W-:Y:S01]  /*a450*/  LEA R4, R10, UR40, 0x3 ;  /* 0x000000280a047c11 */ /* 0x014fe2000f8e18ff */
[----:B------:R-:W2:Y:S01]  /*a460*/  S2R R2, SR_TID.X ;  /* 0x0000000000027919 */ /* 0x000ea20000002100 */
[----:B------:R-:W-:Y:S01]  /*a470*/  SHF.L.U32 R3, R9, 0x1f, RZ ;  /* 0x0000001f09037819 */ /* 0x000fe200000006ff */
[----:B------:R-:W-:Y:S03]  /*a480*/  BSSY B1, `(.L_x_53) ;  /* 0x0000005000017945 */ /* 0x000fe60003800000 */
[----:B------:R-:W4:Y:S01]  /*a490*/  SYNCS.PHASECHK.TRANS64.TRYWAIT P0, [R4+URZ+0x38880], R3 ;  /* 0x03888003040075a7 */ /* 0x000f22000800017f */
[----:B--2---:R-:W-:-:S04]  /*a4a0*/  LOP3.LUT R2, R2, 0x7f, RZ, 0xc0, !PT ;  /* 0x0000007f02027812 */ /* 0x004fc800078ec0ff */
[----:B------:R-:W-:Y:S01]  /*a4b0*/  ISETP.NE.AND P3, PT, R2, RZ, PT ;  /* 0x000000ff0200720c */ /* 0x000fe20003f65270 */
[----:B----4-:R-:W-:-:S12]  /*a4c0*/  @!P0 BRA `(.L_x_54) ;  /* 0x0000002400608947 */ /* 0x010fd80003800000 */
.L_x_101:
[----:B------:R-:W-:Y:S05]  /*a4d0*/  BSYNC B1 ;  /* 0x0000000000017941 */ /* 0x000fea0003800000 */
.L_x_53:
[----:B------:R-:W-:Y:S04]  /*a4e0*/  BSSY B1, `(.L_x_55) ;  /* 0x0000009000017945 */ /* 0x000fe80003800000 */
[----:B------:R-:W-:Y:S05]  /*a4f0*/  @P3 BRA `(.L_x_56) ;  /* 0x00000000001c3947 */ /* 0x000fea0003800000 */
[----:B------:R-:W4:Y:S02]  /*a500*/  S2R R2, SR_TID.X ;  /* 0x0000000000027919 */ /* 0x000f240000002100 */
[----:B----4-:R-:W-:Y:S01]  /*a510*/  LOP3.LUT R5, R2, 0x1f, RZ, 0xc0, !PT ;  /* 0x0000001f02057812 */ /* 0x010fe200078ec0ff */
[----:B------:R-:W-:-:S03]  /*a520*/  IMAD.MOV.U32 R2, RZ, RZ, 0x8000 ;  /* 0x00008000ff027424 */ /* 0x000fc600078e00ff */
[----:B------:R-:W-:Y:S01]  /*a530*/  ISETP.NE.AND P0, PT, R5, RZ, PT ;  /* 0x000000ff0500720c */ /* 0x000fe20003f05270 */
[----:B------:R4:W-:-:S12]  /*a540*/  SYNCS.ARRIVE.TRANS64 RZ, [R4+URZ+0x38870], R2 ;  /* 0x0388700204ff79a7 */ /* 0x0009d8000800003f */
[----:B----4-:R-:W-:Y:S05]  /*a550*/  @!P0 BRA `(.L_x_56) ;  /* 0x0000000000048947 */ /* 0x010fea0003800000 */
[----:B------:R-:W-:Y:S01]  /*a560*/  BPT.TRAP 0x1 ;  /* 0x000000040000795c */ /* 0x000fe20000300000 */
.L_x_56:
[----:B------:R-:W-:Y:S05]  /*a570*/  BSYNC B1 ;  /* 0x0000000000017941 */ /* 0x000fea0003800000 */
.L_x_55:
[----:B------:R-:W4:Y:S04]  /*a580*/  LDL R2, [R1+0xc] ;  /* 0x00000c0001027983 */ /* 0x000f280000100800 */
[----:B------:R-:W2:Y:S01]  /*a590*/  LDL R5, [R1+0x8] ;  /* 0x0000080001057983 */ /* 0x000ea20000100800 */
[----:B------:R-:W-:-:S05]  /*a5a0*/  IMAD.MOV.U32 R13, RZ, RZ, RZ ;  /* 0x000000ffff0d7224 */ /* 0x000fca00078e00ff */
[----:B------:R-:W-:Y:S01]  /*a5b0*/  R2UR UR10, R13 ;  /* 0x000000000d0a72ca */ /* 0x000fe200000e0000 */
[----:B------:R-:W-:Y:S01]  /*a5c0*/  UIADD3 UR4, UP0, UR52, 0x470, URZ ;  /* 0x0000047034047890 */ /* 0x000fe2000ff1e03f */
[----:B------:R-:W-:Y:S01]  /*a5d0*/  PLOP3.LUT P0, PT, PT, PT, PT, 0x80, 0x0 ;  /* 0x000000000000781c */ /* 0x000fe20003f0f070 */
[----:B------:R-:W-:Y:S01]  /*a5e0*/  IMAD.SHL.U32 R8, R8, 0x80, RZ ;  /* 0x0000008008087824 */ /* 0x000fe200078e00ff */
[----:B------:R-:W-:Y:S01]  /*a5f0*/  UMOV UR6, 0x0 ;  /* 0x0000000000067882 */ /* 0x000fe20000000000 */
[----:B------:R-:W-:Y:S01]  /*a600*/  UIADD3.X UR5, URZ, UR53, URZ, UP0, !UPT ;  /* 0x000000353f057290 */ /* 0x000fe200087fe43f */
[----:B------:R-:W-:Y:S01]  /*a610*/  UMOV UR7, 0x14f00000 ;  /* 0x14f0000000077882 */ /* 0x000fe20000000000 */
[----:B----4-:R-:W-:Y:S02]  /*a620*/  LEA R2, R2, UR40, 0xf ;  /* 0x0000002802027c11 */ /* 0x010fe4000f8e78ff */
[----:B--2---:R-:W-:Y:S01]  /*a630*/  R2UR UR12, R5 ;  /* 0x00000000050c72ca */ /* 0x004fe200000e0000 */
[----:B------:R-:W-:-:S02]  /*a640*/  VIADD R5, R4, 0x38870 ;  /* 0x0003887004057836 */ /* 0x000fc40000000000 */
[----:B-1----:R-:W-:-:S12]  /*a650*/  VIADD R9, R2, 0x10400 ;  /* 0x0001040002097836 */ /* 0x002fd80000000000 */
.L_x_57:
[----:B------:R-:W-:-:S13]  /*a660*/  @P0 ELECT P4, URZ, PT ;  /* 0x00000000003f082f */ /* 0x000fda0003880000 */
[----:B-----5:R-:W-:Y:S02]  /*a670*/  @P4 R2UR UR13, R0 ;  /* 0x00000000000d42ca */ /* 0x020fe400000e0000 */
[----:B------:R-:W-:Y:S02]  /*a680*/  @P4 R2UR UR11, R8 ;  /* 0x00000000080b42ca */ /* 0x000fe400000e0000 */
[----:B------:R-:W-:Y:S02]  /*a690*/  @P4 R2UR UR9, R5 ;  /* 0x00000000050942ca */ /* 0x000fe400000e0000 */
[----:B------:R-:W-:Y:S02]  /*a6a0*/  @P4 R2UR UR8, R9 ;  /* 0x00000000090842ca */ /* 0x000fe400000e0000 */
[----:B------:R-:W-:Y:S02]  /*a6b0*/  @P4 PLOP3.LUT P0, PT, P4, PT, PT, 0x8, 0x0 ;  /* 0x000000000000481c */ /* 0x000fe4000270e170 */
[----:B------:R-:W-:-:S09]  /*a6c0*/  PLOP3.LUT P4, PT, PT, PT, PT, 0x8, 0x0 ;  /* 0x000000000000781c */ /* 0x000fd20003f8e170 */
[----:B------:R1:W-:Y:S02]  /*a6d0*/  UTMALDG.4D [UR8], [UR4], desc[UR6] ;  /* 0x00000608040075b4 */ /* 0x0003e40008019000 */
[----:B-1----:R-:W-:Y:S05]  /*a6e0*/  @P0 BRA.U.ANY `(.L_x_57) ;  /* 0xfffffffd00dc0947 */ /* 0x002fea000393ffff */
[----:B------:R-:W2:Y:S01]  /*a6f0*/  LDL R10, [R1+0x8] ;  /* 0x00000800010a7983 */ /* 0x000ea20000100800 */
[----:B------:R-:W-:Y:S01]  /*a700*/  IMAD.MOV.U32 R12, RZ, RZ, 0x80 ;  /* 0x00000080ff0c7424 */ /* 0x000fe200078e00ff */
[----:B------:R-:W-:Y:S01]  /*a710*/  PLOP3.LUT P0, PT, PT, PT, PT, 0x80, 0x0 ;  /* 0x000000000000781c */ /* 0x000fe20003f0f070 */
[----:B------:R-:W-:Y:S01]  /*a720*/  VIADD R9, R2, 0x14400 ;  /* 0x0001440002097836 */ /* 0x000fe20000000000 */
[----:B------:R-:W-:Y:S01]  /*a730*/  UMOV UR6, 0x0 ;  /* 0x0000000000067882 */ /* 0x000fe20000000000 */
[----:B------:R-:W-:Y:S01]  /*a740*/  UMOV UR7, 0x14f00000 ;  /* 0x14f0000000077882 */ /* 0x000fe20000000000 */
[----:B------:R-:W-:Y:S02]  /*a750*/  R2UR UR10, R12 ;  /* 0x000000000c0a72ca */ /* 0x000fe400000e0000 */
[----:B--2---:R-:W-:-:S15]  /*a760*/  R2UR UR12, R10 ;  /* 0x000000000a0c72ca */ /* 0x004fde00000e0000 */
.L_x_58:
[----:B------:R-:W-:-:S13]  /*a770*/  @P0 ELECT P4, URZ, PT ;  /* 0x00000000003f082f */ /* 0x000fda0003880000 */
[----:B------:R-:W-:Y:S02]  /*a780*/  @P4 R2UR UR13, R0 ;  /* 0x00000000000d42ca */ /* 0x000fe400000e0000 */
[----:B------:R-:W-:Y:S02]  /*a790*/  @P4 R2UR UR11, R8 ;  /* 0x00000000080b42ca */ /* 0x000fe400000e0000 */
[----:B------:R-:W-:Y:S02]  /*a7a0*/  @P4 R2UR UR9, R5 ;  /* 0x00000000050942ca */ /* 0x000fe400000e0000 */
[----:B------:R-:W-:Y:S02]  /*a7b0*/  @P4 R2UR UR8, R9 ;  /* 0x00000000090842ca */ /* 0x000fe400000e0000 */
[----:B------:R-:W-:Y:S02]  /*a7c0*/  @P4 PLOP3.LUT P0, PT, P4, PT, PT, 0x8, 0x0 ;  /* 0x000000000000481c */ /* 0x000fe4000270e170 */
[----:B------:R-:W-:-:S09]  /*a7d0*/  PLOP3.LUT P4, PT, PT, PT, PT, 0x8, 0x0 ;  /* 0x000000000000781c */ /* 0x000fd20003f8e170 */
[----:B------:R1:W-:Y:S02]  /*a7e0*/  UTMALDG.4D [UR8], [UR4], desc[UR6] ;  /* 0x00000608040075b4 */ /* 0x0003e40008019000 */
[----:B-1----:R-:W-:Y:S05]  /*a7f0*/  @P0 BRA.U.ANY `(.L_x_58) ;  /* 0xfffffffd00dc0947 */ /* 0x002fea000393ffff */
[----:B------:R-:W1:Y:S01]  /*a800*/  SYNCS.PHASECHK.TRANS64.TRYWAIT P0, [R4+URZ+0x38840], R3 ;  /* 0x03884003040075a7 */ /* 0x000e62000800017f */
[----:B------:R-:W-:Y:S04]  /*a810*/  BSSY B1, `(.L_x_59) ;  /* 0x0000002000017945 */ /* 0x000fe80003800000 */
[----:B-1----:R-:W-:Y:S05]  /*a820*/  @!P0 BRA `(.L_x_60) ;  /* 0x00000020009c8947 */ /* 0x002fea0003800000 */
.L_x_102:
[----:B------:R-:W-:Y:S05]  /*a830*/  BSYNC B1 ;  /* 0x0000000000017941 */ /* 0x000fea0003800000 */
.L_x_59:
[----:B------:R-:W-:Y:S01]  /*a840*/  BSSY B1, `(.L_x_61) ;  /* 0x000000b000017945 */ /* 0x000fe20003800000 */
[----:B------:R-:W-:Y:S02]  /*a850*/  IMAD.MOV.U32 R10, RZ, RZ, 0x0 ;  /* 0x00000000ff0a7424 */ /* 0x000fe400078e00ff */
[----:B------:R-:W-:Y:S01]  /*a860*/  IMAD.MOV.U32 R11, RZ, RZ, 0x14f00000 ;  /* 0x14f00000ff0b7424 */ /* 0x000fe200078e00ff */
[----:B------:R-:W-:Y:S06]  /*a870*/  @P3 BRA `(.L_x_62) ;  /* 0x00000000001c3947 */ /* 0x000fec0003800000 */
[----:B------:R-:W2:Y:S01]  /*a880*/  S2R R5, SR_TID.X ;  /* 0x0000000000057919 */ /* 0x000ea20000002100 */
[----:B-1----:R-:W-:-:S04]  /*a890*/  IMAD.MOV.U32 R3, RZ, RZ, 0x8000 ;  /* 0x00008000ff037424 */ /* 0x002fc800078e00ff */
[----:B------:R4:W-:Y:S01]  /*a8a0*/  SYNCS.ARRIVE.TRANS64 RZ, [R4+URZ+0x38830], R3 ;  /* 0x0388300304ff79a7 */ /* 0x0009e2000800003f */
[----:B--2---:R-:W-:-:S04]  /*a8b0*/  LOP3.LUT R5, R5, 0x1f, RZ, 0xc0, !PT ;  /* 0x0000001f05057812 */ /* 0x004fc800078ec0ff */
[----:B------:R-:W-:-:S13]  /*a8c0*/  ISETP.NE.AND P0, PT, R5, RZ, PT ;  /* 0x000000ff0500720c */ /* 0x000fda0003f05270 */
[----:B----4-:R-:W-:Y:S05]  /*a8d0*/  @!P0 BRA `(.L_x_62) ;  /* 0x0000000000048947 */ /* 0x010fea0003800000 */
[----:B------:R-:W-:Y:S01]  /*a8e0*/  BPT.TRAP 0x1 ;  /* 0x000000040000795c */ /* 0x000fe20000300000 */
.L_x_62:
[----:B------:R-:W-:Y:S05]  /*a8f0*/  BSYNC B1 ;  /* 0x0000000000017941 */ /* 0x000fea0003800000 */
.L_x_61:
[----:B-1----:R-:W2:Y:S01]  /*a900*/  LDL R3, [R1+0x8] ;  /* 0x0000080001037983 */ /* 0x002ea20000100800 */
[----:B------:R-:W-:Y:S01]  /*a910*/  R2UR UR10, R13 ;  /* 0x000000000d0a72ca */ /* 0x000fe200000e0000 */
[----:B------:R-:W-:Y:S01]  /*a920*/  UIADD3 UR4, UP0, UR52, 0x370, URZ ;  /* 0x0000037034047890 */ /* 0x000fe2000ff1e03f */
[----:B------:R-:W-:Y:S01]  /*a930*/  R2UR UR6, R10 ;  /* 0x000000000a0672ca */ /* 0x000fe200000e0000 */
[----:B------:R-:W-:Y:S01]  /*a940*/  VIADD R4, R4, 0x38830 ;  /* 0x0003883004047836 */ /* 0x000fe20000000000 */
[----:B------:R-:W-:Y:S01]  /*a950*/  R2UR UR7, R11 ;  /* 0x000000000b0772ca */ /* 0x000fe200000e0000 */
[----:B------:R-:W-:Y:S01]  /*a960*/  UIADD3.X UR5, URZ, UR53, URZ, UP0, !UPT ;  /* 0x000000353f057290 */ /* 0x000fe200087fe43f */
[----:B------:R-:W-:Y:S02]  /*a970*/  PLOP3.LUT P0, PT, PT, PT, PT, 0x80, 0x0 ;  /* 0x000000000000781c */ /* 0x000fe40003f0f070 */
[----:B--2---:R-:W-:Y:S01]  /*a980*/  R2UR UR12, R3 ;  /* 0x00000000030c72ca */ /* 0x004fe200000e0000 */
[----:B------:R-:W-:-:S14]  /*a990*/  VIADD R3, R2, 0x28400 ;  /* 0x0002840002037836 */ /* 0x000fdc0000000000 */
.L_x_63:
        /* <DEDUP_REMOVED lines=10> */
[----:B------:R-:W-:Y:S01]  /*aa40*/  R2UR UR10, R12 ;  /* 0x000000000c0a72ca */ /* 0x000fe200000e0000 */
[----:B------:R-:W-:Y:S01]  /*aa50*/  VIADD R2, R2, 0x2c400 ;  /* 0x0002c40002027836 */ /* 0x000fe20000000000 */
[----:B------:R-:W-:Y:S02]  /*aa60*/  R2UR UR6, R10 ;  /* 0x000000000a0672ca */ /* 0x000fe400000e0000 */
[----:B------:R-:W-:Y:S02]  /*aa70*/  R2UR UR7, R11 ;  /* 0x000000000b0772ca */ /* 0x000fe400000e0000 */
[----:B------:R-:W-:Y:S02]  /*aa80*/  PLOP3.LUT P0, PT, PT, PT, PT, 0x80, 0x0 ;  /* 0x000000000000781c */ /* 0x000fe40003f0f070 */
[----:B--2---:R-:W-:-:S15]  /*aa90*/  R2UR UR12, R5 ;  /* 0x00000000050c72ca */ /* 0x004fde00000e0000 */
.L_x_64:
        /* <DEDUP_REMOVED lines=8> */
[----:B----4-:R-:W-:Y:S05]  /*ab20*/  @P0 BRA.U.ANY `(.L_x_64) ;  /* 0xfffffffd00dc0947 */ /* 0x010fea000393ffff */
.L_x_51:
[----:B------:R-:W-:Y:S05]  /*ab30*/  BSYNC B0 ;  /* 0x0000000000007941 */ /* 0x000fea0003800000 */
.L_x_50:
[----:B------:R-:W-:-:S06]  /*ab40*/  UISETP.NE.AND UP0, UPT, UR43, 0x3, UPT ;  /* 0x000000032b00788c */ /* 0x000fcc000bf05270 */
[----:B------:R-:W-:-:S13]  /*ab50*/  PLOP3.LUT P0, PT, PT, PT, UP0, 0x80, 0x0 ;  /* 0x000000000000781c */ /* 0x000fda0003f0f008 */
[----:B------:R-:W-:Y:S05]  /*ab60*/  @!P0 BRA `(.L_x_65) ;  /* 0x0000000000048947 */ /* 0x000fea0003800000 */
[----:B------:R-:W-:Y:S01]  /*ab70*/  BPT.TRAP 0x1 ;  /* 0x000000040000795c */ /* 0x000fe20000300000 */
.L_x_65:
[----:B------:R-:W-:Y:S01]  /*ab80*/  IMAD.U32 R2, RZ, RZ, UR48 ;  /* 0x00000030ff027e24 */ /* 0x000fe2000f8e00ff */
[----:B------:R-:W-:Y:S01]  /*ab90*/  LEA R3, R7, UR40, 0x3 ;  /* 0x0000002807037c11 */ /* 0x000fe2000f8e18ff */
[----:B------:R-:W-:Y:S03]  /*aba0*/  BSSY B0, `(.L_x_66) ;  /* 0x0000007000007945 */ /* 0x000fe60003800000 */
[----:B------:R-:W-:Y:S01]  /*abb0*/  ISETP.NE.AND P0, PT, R2, 0x3, PT ;  /* 0x000000030200780c */ /* 0x000fe20003f05270 */
[----:B------:R4:W-:Y:S01]  /*abc0*/  STL [R1+0x4], R3 ;  /* 0x0000040301007387 */ /* 0x0009e20000100800 */
[----:B------:R-:W-:-:S04]  /*abd0*/  LOP3.LUT R2, R6, 0x1, RZ, 0x3c, !PT ;  /* 0x0000000106027812 */ /* 0x000fc800078e3cff */
[----:B------:R-:W-:-:S04]  /*abe0*/  SHF.L.U32 R2, R2, 0x1f, RZ ;  /* 0x0000001f02027819 */ /* 0x000fc800000006ff */
[----:B------:R-:W5:Y:S02]  /*abf0*/  SYNCS.PHASECHK.TRANS64.TRYWAIT P3, [R3+URZ+0x38870], R2 ;  /* 0x03887002030075a7 */ /* 0x000f64000806017f */
[----:B----45:R-:W-:Y:S05]  /*ac00*/  @!P3 BRA `(.L_x_67) ;  /* 0x0000001c00b8b947 */ /* 0x030fea0003800000 */
.L_x_103:
[----:B------:R-:W-:Y:S05]  /*ac10*/  BSYNC B0 ;  /* 0x0000000000007941 */ /* 0x000fea0003800000 */
.L_x_66:
[----:B------:R-:W-:Y:S05]  /*ac20*/  @!P0 BRA `(.L_x_68) ;  /* 0x0000000000048947 */ /* 0x000fea0003800000 */
[----:B------:R-:W-:Y:S01]  /*ac30*/  BPT.TRAP 0x1 ;  /* 0x000000040000795c */ /* 0x000fe20000300000 */
.L_x_68:
[----:B----4-:R-:W4:Y:S01]  /*ac40*/  LDL R2, [R1+0x4] ;  /* 0x0000040001027983 */ /* 0x010f220000100800 */
[----:B------:R-:W-:-:S04]  /*ac50*/  SHF.L.U32 R3, R6, 0x1f, RZ ;  /* 0x0000001f06037819 */ /* 0x000fc800000006ff */
[----:B----4-:R4:W5:Y:S02]  /*ac60*/  SYNCS.PHASECHK.TRANS64.TRYWAIT P3, [R2+URZ+0x38860], R3 ;  /* 0x03886003020075a7 */ /* 0x010964000806017f */
[----:B----4-:R-:W-:Y:S01]  /*ac70*/  IMAD.SHL.U32 R2, R7, 0x8000, RZ ;  /* 0x0000800007027824 */ /* 0x010fe200078e00ff */
[----:B-----5:R-:W-:Y:S06]  /*ac80*/  @!P3 BRA `(.L_x_69) ;  /* 0x0000001c00b0b947 */ /* 0x020fec0003800000 */
.L_x_104:
[----:B------:R-:W4:Y:S04]  /*ac90*/  LDL R13, [R1] ;  /* 0x00000000010d7983 */ /* 0x000f280000100800 */
[----:B------:R-:W5:Y:S04]  /*aca0*/  LDL R16, [R1+0x2c] ;  /* 0x00002c0001107983 */ /* 0x000f680000100800 */
[----:B------:R-:W3:Y:S01]  /*acb0*/  LDL R14, [R1+0x10] ;  /* 0x00001000010e7983 */ /* 0x000ee20000100800 */
[----:B------:R-:W-:Y:S05]  /*acc0*/  WARPSYNC.ALL ;  /* 0x0000000000007948 */ /* 0x000fea0003800000 */
[----:B------:R-:W-:-:S04]  /*acd0*/  IMAD.U32 R15, RZ, RZ, UR40 ;  /* 0x00000028ff0f7e24 */ /* 0x000fc8000f8e00ff */
[----:B------:R-:W-:Y:S01]  /*ace0*/  VIADD R15, R15, 0x400 ;  /* 0x000004000f0f7836 */ /* 0x000fe20000000000 */
[----:B----4-:R-:W-:-:S05]  /*acf0*/  LOP3.LUT R12, R2, R13, RZ, 0xfc, !PT ;  /* 0x0000000d020c7212 */ /* 0x010fca00078efcff */
[----:B--2---:R-:W2:Y:S01]  /*ad00*/  LDSM.16.MT88.4 R4, [R12+UR40+0x10400] ;  /* 0x010400280c04783b */ /* 0x004ea20008004200 */
[----:B-----5:R-:W-:Y:S02]  /*ad10*/  IADD3 R21, R16, UR40, R2 ;  /* 0x0000002810157c10 */ /* 0x020fe4000fffe002 */
[----:B---3--:R-:W-:Y:S02]  /*ad20*/  IADD3 R3, R15, R2, R14 ;  /* 0x000000020f037210 */ /* 0x008fe40007ffe00e */
[C-C-:B--2---:R-:W-:Y:S02]  /*ad30*/  PRMT R8, R4.reuse, 0x6420, R5.reuse ;  /* 0x0000642004087816 */ /* 0x144fe40000000005 */
[----:B-1----:R-:W-:Y:S02]  /*ad40*/  PRMT R9, R4, 0x7531, R5 ;  /* 0x0000753104097816 */ /* 0x002fe40000000005 */
[C-C-:B------:R-:W-:Y:S02]  /*ad50*/  PRMT R10, R6.reuse, 0x6420, R7.reuse ;  /* 0x00006420060a7816 */ /* 0x140fe40000000007 */
[----:B------:R-:W-:-:S02]  /*ad60*/  PRMT R11, R6, 0x7531, R7 ;  /* 0x00007531060b7816 */ /* 0x000fc40000000007 */
[----:B------:R-:W1:Y:S04]  /*ad70*/  LDSM.16.MT88.4 R4, [R21+0x10400] ;  /* 0x010400001504783b */ /* 0x000e680000004200 */
[----:B------:R1:W-:Y:S02]  /*ad80*/  STSM.16.M88.4 [R3], R8 ;  /* 0x0000000803007844 */ /* 0x0003e40000000200 */
[C-C-:B-1----:R-:W-:Y:S02]  /*ad90*/  PRMT R8, R4.reuse, 0x6420, R5.reuse ;  /* 0x0000642004087816 */ /* 0x142fe40000000005 */
[----:B------:R-:W-:Y:S01]  /*ada0*/  PRMT R9, R4, 0x7531, R5 ;  /* 0x0000753104097816 */ /* 0x000fe20000000005 */
[----:B------:R-:W-:Y:S01]  /*adb0*/  VIADD R4, R2, 0x4000 ;  /* 0x0000400002047836 */ /* 0x000fe20000000000 */
[----:B------:R-:W-:-:S02]  /*adc0*/  PRMT R10, R6, 0x6420, R7 ;  /* 0x00006420060a7816 */ /* 0x000fc40000000007 */
[----:B------:R-:W-:Y:S02]  /*add0*/  PRMT R11, R6, 0x7531, R7 ;  /* 0x00007531060b7816 */ /* 0x000fe40000000007 */
[----:B------:R-:W-:-:S03]  /*ade0*/  LOP3.LUT R4, R4, R13, RZ, 0xfc, !PT ;  /* 0x0000000d04047212 */ /* 0x000fc600078efcff */
[----:B------:R-:W-:Y:S04]  /*adf0*/  STSM.16.M88.4 [R3+0x2000], R8 ;  /* 0x0020000803007844 */ /* 0x000fe80000000200 */
[----:B------:R-:W1:Y:S02]  /*ae00*/  LDSM.16.MT88.4 R4, [R4+UR40+0x10400] ;  /* 0x010400280404783b */ /* 0x000e640008004200 */
[C-C-:B-1----:R-:W-:Y:S02]  /*ae10*/  PRMT R16, R4.reuse, 0x6420, R5.reuse ;  /* 0x0000642004107816 */ /* 0x142fe40000000005 */
[----:B------:R-:W-:Y:S02]  /*ae20*/  PRMT R17, R4, 0x7531, R5 ;  /* 0x0000753104117816 */ /* 0x000fe40000000005 */
[----:B------:R-:W-:-:S02]  /*ae30*/  PRMT R18, R6, 0x6420, R7 ;  /* 0x0000642006127816 */ /* 0x000fc40000000007 */
[----:B------:R-:W-:Y:S02]  /*ae40*/  PRMT R19, R6, 0x7531, R7 ;  /* 0x0000753106137816 */ /* 0x000fe40000000007 */
[----:B------:R-:W1:Y:S04]  /*ae50*/  LDSM.16.MT88.4 R4, [R21+0x14400] ;  /* 0x014400001504783b */ /* 0x000e680000004200 */
[----:B------:R2:W-:Y:S04]  /*ae60*/  STSM.16.M88.4 [R3+0x4000], R16 ;  /* 0x0040001003007844 */ /* 0x0005e80000000200 */
[----:B--2---:R-:W2:Y:S01]  /*ae70*/  LDL R16, [R1+0x24] ;  /* 0x0000240001107983 */ /* 0x004ea20000100800 */
[----:B------:R-:W-:Y:S01]  /*ae80*/  IMAD.MOV.U32 R19, RZ, RZ, R13 ;  /* 0x000000ffff137224 */ /* 0x000fe200078e000d */
[----:B-1----:R-:W-:-:S02]  /*ae90*/  PRMT R8, R4, 0x6420, R5 ;  /* 0x0000642004087816 */ /* 0x002fc40000000005 */
[----:B------:R-:W-:Y:S01]  /*aea0*/  PRMT R9, R4, 0x7531, R5 ;  /* 0x0000753104097816 */ /* 0x000fe20000000005 */
[----:B------:R-:W-:Y:S01]  /*aeb0*/  VIADD R4, R2, 0x1000 ;  /* 0x0000100002047836 */ /* 0x000fe20000000000 */
[C-C-:B------:R-:W-:Y:S02]  /*aec0*/  PRMT R10, R6.reuse, 0x6420, R7.reuse ;  /* 0x00006420060a7816 */ /* 0x140fe40000000007 */
[----:B------:R-:W-:Y:S02]  /*aed0*/  PRMT R11, R6, 0x7531, R7 ;  /* 0x00007531060b7816 */ /* 0x000fe40000000007 */
[----:B------:R-:W-:-:S03]  /*aee0*/  LOP3.LUT R4, R4, R19, RZ, 0xfc, !PT ;  /* 0x0000001304047212 */ /* 0x000fc600078efcff */
[----:B------:R-:W-:Y:S04]  /*aef0*/  STSM.16.M88.4 [R3+0x6000], R8 ;  /* 0x0060000803007844 */ /* 0x000fe80000000200 */
[----:B------:R-:W1:Y:S01]  /*af00*/  LDSM.16.MT88.4 R4, [R4+UR40+0x10400] ;  /* 0x010400280404783b */ /* 0x000e620008004200 */
[----:B------:R-:W-:Y:S02]  /*af10*/  IMAD.MOV.U32 R18, RZ, RZ, R14 ;  /* 0x000000ffff127224 */ /* 0x000fe400078e000e */
[----:B------:R-:W-:-:S04]  /*af20*/  IMAD.U32 R17, RZ, RZ, UR40 ;  /* 0x00000028ff117e24 */ /* 0x000fc8000f8e00ff */
[----:B------:R-:W-:Y:S01]  /*af30*/  VIADD R17, R17, 0x400 ;  /* 0x0000040011117836 */ /* 0x000fe20000000000 */
[C-C-:B-1----:R-:W-:Y:S02]  /*af40*/  PRMT R12, R4.reuse, 0x6420, R5.reuse ;  /* 0x00006420040c7816 */ /* 0x142fe40000000005 */
[----:B------:R-:W-:Y:S02]  /*af50*/  PRMT R13, R4, 0x7531, R5 ;  /* 0x00007531040d7816 */ /* 0x000fe40000000005 */
[C-C-:B------:R-:W-:Y:S02]  /*af60*/  PRMT R14, R6.reuse, 0x6420, R7.reuse ;  /* 0x00006420060e7816 */ /* 0x140fe40000000007 */
[----:B------:R-:W-:Y:S02]  /*af70*/  PRMT R15, R6, 0x7531, R7 ;  /* 0x00007531060f7816 */ /* 0x000fe40000000007 */
[----:B------:R-:W1:Y:S02]  /*af80*/  LDSM.16.MT88.4 R4, [R21+0x11400] ;  /* 0x011400001504783b */ /* 0x000e640000004200 */
[----:B-1----:R-:W-:-:S02]  /*af90*/  PRMT R8, R4, 0x6420, R5 ;  /* 0x0000642004087816 */ /* 0x002fc40000000005 */
[----:B------:R-:W-:Y:S01]  /*afa0*/  PRMT R9, R4, 0x7531, R5 ;  /* 0x0000753104097816 */ /* 0x000fe20000000005 */
[----:B------:R-:W-:Y:S01]  /*afb0*/  VIADD R4, R2, 0x5000 ;  /* 0x0000500002047836 */ /* 0x000fe20000000000 */
[C-C-:B------:R-:W-:Y:S02]  /*afc0*/  PRMT R10, R6.reuse, 0x6420, R7.reuse ;  /* 0x00006420060a7816 */ /* 0x140fe40000000007 */
[----:B------:R-:W-:Y:S02]  /*afd0*/  PRMT R11, R6, 0x7531, R7 ;  /* 0x00007531060b7816 */ /* 0x000fe40000000007 */
[----:B--2---:R-:W-:-:S05]  /*afe0*/  IADD3 R3, R18, R2, R16 ;  /* 0x0000000212037210 */ /* 0x004fca0007ffe010 */
[----:B------:R-:W-:-:S05]  /*aff0*/  IMAD.IADD R3, R17, 0x1, R3 ;  /* 0x0000000111037824 */ /* 0x000fca00078e0203 */
[----:B------:R1:W-:Y:S04]  /*b000*/  STSM.16.M88.4 [R3], R12 ;  /* 0x0000000c03007844 */ /* 0x0003e80000000200 */
[----:B------:R-:W-:Y:S01]  /*b010*/  STSM.16.M88.4 [R3+0x2000], R8 ;  /* 0x0020000803007844 */ /* 0x000fe20000000200 */
[----:B-1----:R-:W-:-:S05]  /*b020*/  IMAD.MOV.U32 R15, RZ, RZ, R19 ;  /* 0x000000ffff0f7224 */ /* 0x002fca00078e0013 */
[----:B------:R-:W-:-:S06]  /*b030*/  LOP3.LUT R4, R4, R15, RZ, 0xfc, !PT ;  /* 0x0000000f04047212 */ /* 0x000fcc00078efcff */
[----:B------:R-:W1:Y:S01]  /*b040*/  LDSM.16.MT88.4 R4, [R4+UR40+0x10400] ;  /* 0x010400280404783b */ /* 0x000e620008004200 */
[----:B------:R-:W-:Y:S01]  /*b050*/  IMAD.MOV.U32 R14, RZ, RZ, R18 ;  /* 0x000000ffff0e7224 */ /* 0x000fe200078e0012 */
[C-C-:B-1----:R-:W-:Y:S02]  /*b060*/  PRMT R16, R4.reuse, 0x6420, R5.reuse ;  /* 0x0000642004107816 */ /* 0x142fe40000000005 */
[----:B------:R-:W-:Y:S02]  /*b070*/  PRMT R17, R4, 0x7531, R5 ;  /* 0x0000753104117816 */ /* 0x000fe40000000005 */
[C-C-:B------:R-:W-:Y:S02]  /*b080*/  PRMT R18, R6.reuse, 0x6420, R7.reuse ;  /* 0x0000642006127816 */ /* 0x140fe40000000007 */
        /* <DEDUP_REMOVED lines=51> */
[----:B------:R-:W-:Y:S01]  /*b3c0*/  IMAD.U32 R18, RZ, RZ, UR40 ;  /* 0x00000028ff127e24 */ /* 0x000fe2000f8e00ff */
[C-C-:B-1----:R-:W-:Y:S02]  /*b3d0*/  PRMT R12, R4.reuse, 0x6420, R5.reuse ;  /* 0x00006420040c7816 */ /* 0x142fe40000000005 */
[----:B------:R-:W-:-:S02]  /*b3e0*/  PRMT R13, R4, 0x7531, R5 ;  /* 0x00007531040d7816 */ /* 0x000fc40000000005 */
[C-C-:B------:R-:W-:Y:S02]  /*b3f0*/  PRMT R14, R6.reuse, 0x6420, R7.reuse ;  /* 0x00006420060e7816 */ /* 0x140fe40000000007 */
[----:B------:R-:W-:Y:S02]  /*b400*/  PRMT R15, R6, 0x7531, R7 ;  /* 0x00007531060f7816 */ /* 0x000fe40000000007 */
[----:B------:R-:W1:Y:S01]  /*b410*/  LDSM.16.MT88.4 R4, [R21+0x13400] ;  /* 0x013400001504783b */ /* 0x000e620000004200 */
[----:B------:R-:W-:Y:S01]  /*b420*/  VIADD R18, R18, 0x400 ;  /* 0x0000040012127836 */ /* 0x000fe20000000000 */
[C-C-:B-1----:R-:W-:Y:S02]  /*b430*/  PRMT R8, R4.reuse, 0x6420, R5.reuse ;  /* 0x0000642004087816 */ /* 0x142fe40000000005 */
[----:B------:R-:W-:Y:S02]  /*b440*/  PRMT R9, R4, 0x7531, R5 ;  /* 0x0000753104097816 */ /* 0x000fe40000000005 */
[----:B------:R-:W-:-:S02]  /*b450*/  PRMT R10, R6, 0x6420, R7 ;  /* 0x00006420060a7816 */ /* 0x000fc40000000007 */
[----:B------:R-:W-:Y:S02]  /*b460*/  PRMT R11, R6, 0x7531, R7 ;  /* 0x00007531060b7816 */ /* 0x000fe40000000007 */
[----:B--2---:R-:W-:Y:S01]  /*b470*/  IADD3 R3, R17, R16, R2 ;  /* 0x0000001011037210 */ /* 0x004fe20007ffe002 */
[----:B------:R-:W-:-:S04]  /*b480*/  VIADD R2, R2, 0x7000 ;  /* 0x0000700002027836 */ /* 0x000fc80000000000 */
[----:B------:R-:W-:Y:S01]  /*b490*/  IMAD.IADD R3, R18, 0x1, R3 ;  /* 0x0000000112037824 */ /* 0x000fe200078e0203 */
[----:B------:R-:W-:-:S04]  /*b4a0*/  LOP3.LUT R2, R2, R19, RZ, 0xfc, !PT ;  /* 0x0000001302027212 */ /* 0x000fc800078efcff */
[----:B------:R-:W-:Y:S04]  /*b4b0*/  STSM.16.M88.4 [R3], R12 ;  /* 0x0000000c03007844 */ /* 0x000fe80000000200 */
[----:B------:R-:W-:Y:S04]  /*b4c0*/  STSM.16.M88.4 [R3+0x2000], R8 ;  /* 0x0020000803007844 */ /* 0x000fe80000000200 */
[----:B------:R-:W1:Y:S02]  /*b4d0*/  LDSM.16.MT88.4 R8, [R2+UR40+0x10400] ;  /* 0x010400280208783b */ /* 0x000e640008004200 */
[----:B-1----:R-:W-:-:S02]  /*b4e0*/  PRMT R4, R8, 0x6420, R9 ;  /* 0x0000642008047816 */ /* 0x002fc40000000009 */
[----:B------:R-:W-:Y:S02]  /*b4f0*/  PRMT R5, R8, 0x7531, R9 ;  /* 0x0000753108057816 */ /* 0x000fe40000000009 */
[C-C-:B------:R-:W-:Y:S02]  /*b500*/  PRMT R6, R10.reuse, 0x6420, R11.reuse ;  /* 0x000064200a067816 */ /* 0x140fe4000000000b */
[----:B------:R-:W-:Y:S02]  /*b510*/  PRMT R7, R10, 0x7531, R11 ;  /* 0x000075310a077816 */ /* 0x000fe4000000000b */
[----:B------:R-:W1:Y:S04]  /*b520*/  LDSM.16.MT88.4 R8, [R21+0x17400] ;  /* 0x017400001508783b */ /* 0x000e680000004200 */
[----:B------:R1:W-:Y:S02]  /*b530*/  STSM.16.M88.4 [R3+0x4000], R4 ;  /* 0x0040000403007844 */ /* 0x0003e40000000200 */
[----:B-1----:R-:W-:-:S02]  /*b540*/  PRMT R4, R8, 0x6420, R9 ;  /* 0x0000642008047816 */ /* 0x002fc40000000009 */
[----:B------:R-:W-:Y:S02]  /*b550*/  PRMT R5, R8, 0x7531, R9 ;  /* 0x0000753108057816 */ /* 0x000fe40000000009 */
[C-C-:B------:R-:W-:Y:S02]  /*b560*/  PRMT R6, R10.reuse, 0x6420, R11.reuse ;  /* 0x000064200a067816 */ /* 0x140fe4000000000b */
[----:B------:R-:W-:-:S05]  /*b570*/  PRMT R7, R10, 0x7531, R11 ;  /* 0x000075310a077816 */ /* 0x000fca000000000b */
[----:B------:R1:W-:Y:S01]  /*b580*/  STSM.16.M88.4 [R3+0x6000], R4 ;  /* 0x0060000403007844 */ /* 0x0003e20000000200 */
[----:B------:R-:W-:Y:S01]  /*b590*/  @!PT LDS RZ, [RZ] ;  /* 0x00000000fffff984 */ /* 0x000fe20000000800 */
[----:B------:R-:W-:Y:S01]  /*b5a0*/  @!PT LDS RZ, [RZ] ;  /* 0x00000000fffff984 */ /* 0x000fe20000000800 */
[----:B------:R-:W-:Y:S01]  /*b5b0*/  @!PT LDS RZ, [RZ] ;  /* 0x00000000fffff984 */ /* 0x000fe20000000800 */
[----:B------:R-:W-:Y:S01]  /*b5c0*/  @!PT LDS RZ, [RZ] ;  /* 0x00000000fffff984 */ /* 0x000fe20000000800 */
[----:B------:R2:W-:Y:S06]  /*b5d0*/  MEMBAR.ALL.CTA ;  /* 0x0000000000007992 */ /* 0x0005ec0000008000 */
[----:B--2---:R-:W2:Y:S01]  /*b5e0*/  FENCE.VIEW.ASYNC.S ;  /* 0x00000000000073c6 */ /* 0x004ea20000000000 */
[----:B------:R-:W-:Y:S05]  /*b5f0*/  @!P0 BRA `(.L_x_70) ;  /* 0x0000000000048947 */ /* 0x000fea0003800000 */
[----:B------:R-:W-:Y:S01]  /*b600*/  BPT.TRAP 0x1 ;  /* 0x000000040000795c */ /* 0x000fe20000300000 */
.L_x_70:
[----:B------:R-:W2:Y:S01]  /*b610*/  LDL.LU R2, [R1+0x4] ;  /* 0x0000040001027983 */ /* 0x000ea20000300800 */
[C---:B------:R-:W-:Y:S01]  /*b620*/  ISETP.GT.AND P0, PT, R20.reuse, RZ, PT ;  /* 0x000000ff1400720c */ /* 0x040fe20003f04270 */
[----:B------:R-:W-:Y:S02]  /*b630*/  VIADD R20, R20, 0xffffffff ;  /* 0xffffffff14147836 */ /* 0x000fe40000000000 */
[----:B-1----:R4:W5:Y:S04]  /*b640*/  LDL R6, [R1+0x14] ;  /* 0x0000140001067983 */ /* 0x0029680000100800 */
[----:B------:R4:W5:Y:S01]  /*b650*/  LDL R7, [R1+0xc] ;  /* 0x00000c0001077983 */ /* 0x0009620000100800 */
[----:B--2---:R1:W-:Y:S02]  /*b660*/  SYNCS.ARRIVE.TRANS64.A1T0 RZ, [R2+URZ+0x38850], RZ ;  /* 0x038850ff02ff79a7 */ /* 0x0043e4000810003f */
[----:B-1----:R-:W-:-:S05]  /*b670*/  @!P2 VIADD R2, R2, 0x38880 ;  /* 0x000388800202a836 */ /* 0x002fca0000000000 */
[----:B------:R-:W-:Y:S01]  /*b680*/  @!P2 PRMT R2, RZ, 0x654, R2 ;  /* 0x00000654ff02a816 */ /* 0x000fe20000000002 */
[----:B------:R-:W-:Y:S06]  /*b690*/  BAR.SYNC.DEFER_BLOCKING 0x2, 0x80 ;  /* 0x0082000000007b1d */ /* 0x000fec0000010000 */
[----:B------:R4:W-:Y:S01]  /*b6a0*/  @!P2 SYNCS.ARRIVE.TRANS64.RED.A1T0 RZ, [R2+URZ], RZ ;  /* 0x000000ff02ffa9a7 */ /* 0x0009e2000810043f */
[----:B------:R-:W-:Y:S05]  /*b6b0*/  @P0 BRA `(.L_x_71) ;  /* 0xffffffe800e80947 */ /* 0x000fea000383ffff */
.L_x_49:
[----:B------:R-:W-:-:S06]  /*b6c0*/  UISETP.NE.AND UP0, UPT, UR43, 0x3, UPT ;  /* 0x000000032b00788c */ /* 0x000fcc000bf05270 */
[----:B------:R-:W-:-:S13]  /*b6d0*/  PLOP3.LUT P0, PT, PT, PT, UP0, 0x80, 0x0 ;  /* 0x000000000000781c */ /* 0x000fda0003f0f008 */
[----:B------:R-:W-:Y:S05]  /*b6e0*/  @!P0 BRA `(.L_x_72) ;  /* 0x0000000000048947 */ /* 0x000fea0003800000 */
[----:B------:R-:W-:Y:S01]  /*b6f0*/  BPT.TRAP 0x1 ;  /* 0x000000040000795c */ /* 0x000fe20000300000 */
.L_x_72:
[----:B------:R-:W3:Y:S04]  /*b700*/  LDL R0, [R1+0x14] ;  /* 0x0000140001007983 */ /* 0x000ee80000100800 */
[----:B-1--4-:R-:W4:Y:S01]  /*b710*/  LDL R2, [R1+0xc] ;  /* 0x00000c0001027983 */ /* 0x012f220000100800 */
[----:B------:R-:W-:Y:S01]  /*b720*/  BSSY B0, `(.L_x_73) ;  /* 0x0000008000007945 */ /* 0x000fe20003800000 */
[----:B---3--:R-:W-:-:S04]  /*b730*/  LOP3.LUT R0, R0, 0x1, RZ, 0x3c, !PT ;  /* 0x0000000100007812 */ /* 0x008fc800078e3cff */
[----:B------:R-:W-:Y:S02]  /*b740*/  SHF.L.U32 R0, R0, 0x1f, RZ ;  /* 0x0000001f00007819 */ /* 0x000fe400000006ff */
[----:B----4-:R-:W-:-:S04]  /*b750*/  LEA R3, R2, UR40, 0x3 ;  /* 0x0000002802037c11 */ /* 0x010fc8000f8e18ff */
[----:B------:R-:W1:Y:S01]  /*b760*/  SYNCS.PHASECHK.TRANS64.TRYWAIT P0, [R3+URZ+0x38870], R0 ;  /* 0x03887000030075a7 */ /* 0x000e62000800017f */
[----:B------:R-:W-:-:S05]  /*b770*/  IMAD.U32 R2, RZ, RZ, UR48 ;  /* 0x00000030ff027e24 */ /* 0x000fca000f8e00ff */
[----:B------:R-:W-:Y:S01]  /*b780*/  ISETP.NE.AND P1, PT, R2, 0x3, PT ;  /* 0x000000030200780c */ /* 0x000fe20003f25270 */
[----:B-1----:R-:W-:-:S12]  /*b790*/  @!P0 BRA `(.L_x_74) ;  /* 0x0000001400048947 */ /* 0x002fd80003800000 */
.L_x_105:
[----:B------:R-:W-:Y:S05]  /*b7a0*/  BSYNC B0 ;  /* 0x0000000000007941 */ /* 0x000fea0003800000 */
.L_x_73:
[----:B------:R-:W-:Y:S05]  /*b7b0*/  @!P1 BRA `(.L_x_75) ;  /* 0x0000000000049947 */ /* 0x000fea0003800000 */
[----:B------:R-:W-:Y:S01]  /*b7c0*/  BPT.TRAP 0x1 ;  /* 0x000000040000795c */ /* 0x000fe20000300000 */
.L_x_75:
[----:B-1----:R-:W3:Y:S02]  /*b7d0*/  LDL R0, [R1+0x14] ;  /* 0x0000140001007983 */ /* 0x002ee40000100800 */
[----:B---3--:R-:W-:-:S04]  /*b7e0*/  SHF.L.U32 R0, R0, 0x1f, RZ ;  /* 0x0000001f00007819 */ /* 0x008fc800000006ff */
[----:B------:R-:W1:Y:S02]  /*b7f0*/  SYNCS.PHASECHK.TRANS64.TRYWAIT P0, [R3+URZ+0x38860], R0 ;  /* 0x03886000030075a7 */ /* 0x000e64000800017f */
[----:B-1----:R-:W-:Y:S05]  /*b800*/  @!P0 BRA `(.L_x_76) ;  /* 0x0000001000fc8947 */ /* 0x002fea0003800000 */
.L_x_106:
[----:B--2---:R-:W2:Y:S04]  /*b810*/  LDL R4, [R1+0xc] ;  /* 0x00000c0001047983 */ /* 0x004ea80000100800 */
[----:B------:R-:W3:Y:S04]  /*b820*/  LDL R17, [R1] ;  /* 0x0000000001117983 */ /* 0x000ee80000100800 */
[----:B------:R-:W4:Y:S04]  /*b830*/  LDL R2, [R1+0x2c] ;  /* 0x00002c0001027983 */ /* 0x000f280000100800 */
[----:B------:R-:W1:Y:S01]  /*b840*/  LDL R18, [R1+0x10] ;  /* 0x0000100001127983 */ /* 0x000e620000100800 */
[----:B------:R-:W-:Y:S05]  /*b850*/  WARPSYNC.ALL ;  /* 0x0000000000007948 */ /* 0x000fea0003800000 */
[----:B------:R-:W-:-:S04]  /*b860*/  IMAD.U32 R13, RZ, RZ, UR40 ;  /* 0x00000028ff0d7e24 */ /* 0x000fc8000f8e00ff */
[----:B------:R-:W-:Y:S02]  /*b870*/  VIADD R13, R13, 0x400 ;  /* 0x000004000d0d7836 */ /* 0x000fe40000000000 */
[----:B--2---:R-:W-:-:S05]  /*b880*/  IMAD.SHL.U32 R20, R4, 0x8000, RZ ;  /* 0x0000800004147824 */ /* 0x004fca00078e00ff */
[----:B---3--:R-:W-:-:S05]  /*b890*/  LOP3.LUT R12, R20, R17, RZ, 0xfc, !PT ;  /* 0x00000011140c7212 */ /* 0x008fca00078efcff */
[----:B-----5:R-:W2:Y:S01]  /*b8a0*/  LDSM.16.MT88.4 R4, [R12+UR40+0x10400] ;  /* 0x010400280c04783b */ /* 0x020ea20008004200 */
[----:B----4-:R-:W-:Y:S02]  /*b8b0*/  IADD3 R2, R2, UR40, R20 ;  /* 0x0000002802027c10 */ /* 0x010fe4000fffe014 */
[----:B-1----:R-:W-:Y:S02]  /*b8c0*/  IADD3 R0, R13, R20, R18 ;  /* 0x000000140d007210 */ /* 0x002fe40007ffe012 */
[C-C-:B--2---:R-:W-:Y:S02]  /*b8d0*/  PRMT R8, R4.reuse, 0x6420, R5.reuse ;  /* 0x0000642004087816 */ /* 0x144fe40000000005 */
[----:B------:R-:W-:Y:S02]  /*b8e0*/  PRMT R9, R4, 0x7531, R5 ;  /* 0x0000753104097816 */ /* 0x000fe40000000005 */
        /* <DEDUP_REMOVED lines=46> */
[----:B------:R-:W-:-:S05]  /*bbd0*/  LOP3.LUT R21, R4, R19, RZ, 0xfc, !PT ;  /* 0x0000001304157212 */ /* 0x000fca00078efcff */
        /* <DEDUP_REMOVED lines=62> */
[----:B--2---:R-:W-:-:S05]  /*bfc0*/  IADD3 R4, R13, R12, R20 ;  /* 0x0000000c0d047210 */ /* 0x004fca0007ffe014 */
[----:B------:R-:W-:Y:S02]  /*bfd0*/  IMAD.IADD R0, R14, 0x1, R4 ;  /* 0x000000010e007824 */ /* 0x000fe400078e0204 */
[----:B------:R-:W1:Y:S01]  /*bfe0*/  LDSM.16.MT88.4 R4, [R2+0x13400] ;  /* 0x013400000204783b */ /* 0x000e620000004200 */
[----:B------:R-:W-:-:S05]  /*bff0*/  VIADD R20, R20, 0x7000 ;  /* 0x0000700014147836 */ /* 0x000fca0000000000 */
[----:B------:R-:W-:Y:S01]  /*c000*/  LOP3.LUT R20, R20, R15, RZ, 0xfc, !PT ;  /* 0x0000000f14147212 */ /* 0x000fe200078efcff */
[----:B------:R-:W-:Y:S01]  /*c010*/  STSM.16.M88.4 [R0], R16 ;  /* 0x0000001000007844 */ /* 0x000fe20000000200 */
[C-C-:B-1----:R-:W-:Y:S02]  /*c020*/  PRMT R8, R4.reuse, 0x6420, R5.reuse ;  /* 0x0000642004087816 */ /* 0x142fe40000000005 */
[----:B------:R-:W-:Y:S02]  /*c030*/  PRMT R9, R4, 0x7531, R5 ;  /* 0x0000753104097816 */ /* 0x000fe40000000005 */
[C-C-:B------:R-:W-:Y:S02]  /*c040*/  PRMT R10, R6.reuse, 0x6420, R7.reuse ;  /* 0x00006420060a7816 */ /* 0x140fe40000000007 */
[----:B------:R-:W-:-:S05]  /*c050*/  PRMT R11, R6, 0x7531, R7 ;  /* 0x00007531060b7816 */ /* 0x000fca0000000007 */
[----:B------:R-:W-:Y:S04]  /*c060*/  STSM.16.M88.4 [R0+0x2000], R8 ;  /* 0x0020000800007844 */ /* 0x000fe80000000200 */
[----:B------:R-:W1:Y:S02]  /*c070*/  LDSM.16.MT88.4 R4, [R20+UR40+0x10400] ;  /* 0x010400281404783b */ /* 0x000e640008004200 */
[C-C-:B-1----:R-:W-:Y:S02]  /*c080*/  PRMT R12, R4.reuse, 0x6420, R5.reuse ;  /* 0x00006420040c7816 */ /* 0x142fe40000000005 */
[----:B------:R-:W-:Y:S02]  /*c090*/  PRMT R13, R4, 0x7531, R5 ;  /* 0x00007531040d7816 */ /* 0x000fe40000000005 */
[----:B------:R-:W-:-:S02]  /*c0a0*/  PRMT R14, R6, 0x6420, R7 ;  /* 0x00006420060e7816 */ /* 0x000fc40000000007 */
[----:B------:R-:W-:Y:S02]  /*c0b0*/  PRMT R15, R6, 0x7531, R7 ;  /* 0x00007531060f7816 */ /* 0x000fe40000000007 */
[----:B------:R-:W1:Y:S04]  /*c0c0*/  LDSM.16.MT88.4 R4, [R2+0x17400] ;  /* 0x017400000204783b */ /* 0x000e680000004200 */
[----:B------:R2:W-:Y:S01]  /*c0d0*/  STSM.16.M88.4 [R0+0x4000], R12 ;  /* 0x0040000c00007844 */ /* 0x0005e20000000200 */
[C-C-:B-1----:R-:W-:Y:S02]  /*c0e0*/  PRMT R8, R4.reuse, 0x6420, R5.reuse ;  /* 0x0000642004087816 */ /* 0x142fe40000000005 */
[----:B------:R-:W-:Y:S02]  /*c0f0*/  PRMT R9, R4, 0x7531, R5 ;  /* 0x0000753104097816 */ /* 0x000fe40000000005 */
[----:B------:R-:W-:-:S02]  /*c100*/  PRMT R10, R6, 0x6420, R7 ;  /* 0x00006420060a7816 */ /* 0x000fc40000000007 */
[----:B------:R-:W-:-:S05]  /*c110*/  PRMT R11, R6, 0x7531, R7 ;  /* 0x00007531060b7816 */ /* 0x000fca0000000007 */
[----:B------:R2:W-:Y:S01]  /*c120*/  STSM.16.M88.4 [R0+0x6000], R8 ;  /* 0x0060000800007844 */ /* 0x0005e20000000200 */
[----:B------:R-:W-:Y:S01]  /*c130*/  @!PT LDS RZ, [RZ] ;  /* 0x00000000fffff984 */ /* 0x000fe20000000800 */
[----:B------:R-:W-:Y:S01]  /*c140*/  @!PT LDS RZ, [RZ] ;  /* 0x00000000fffff984 */ /* 0x000fe20000000800 */
[----:B------:R-:W-:Y:S01]  /*c150*/  @!PT LDS RZ, [RZ] ;  /* 0x00000000fffff984 */ /* 0x000fe20000000800 */
[----:B------:R-:W-:Y:S01]  /*c160*/  @!PT LDS RZ, [RZ] ;  /* 0x00000000fffff984 */ /* 0x000fe20000000800 */
[----:B------:R1:W-:Y:S06]  /*c170*/  MEMBAR.ALL.CTA ;  /* 0x0000000000007992 */ /* 0x0003ec0000008000 */
[----:B-1----:R-:W1:Y:S01]  /*c180*/  FENCE.VIEW.ASYNC.S ;  /* 0x00000000000073c6 */ /* 0x002e620000000000 */
[----:B------:R-:W-:Y:S05]  /*c190*/  @!P1 BRA `(.L_x_77) ;  /* 0x0000000000049947 */ /* 0x000fea0003800000 */
[----:B------:R-:W-:Y:S01]  /*c1a0*/  BPT.TRAP 0x1 ;  /* 0x000000040000795c */ /* 0x000fe20000300000 */
.L_x_77:
[----:B------:R-:W3:Y:S01]  /*c1b0*/  LDL.LU R5, [R1+0xc] ;  /* 0x00000c0001057983 */ /* 0x000ee20000300800 */
[----:B-1----:R-:W-:Y:S03]  /*c1c0*/  SYNCS.ARRIVE.TRANS64.A1T0 RZ, [R3+URZ+0x38850], RZ ;  /* 0x038850ff03ff79a7 */ /* 0x002fe6000810003f */
[----:B------:R-:W4:Y:S01]  /*c1d0*/  LDL.LU R4, [R1+0x14] ;  /* 0x0000140001047983 */ /* 0x000f220000300800 */
[----:B--2---:R-:W-:Y:S01]  /*c1e0*/  @!P2 VIADD R0, R3, 0x38880 ;  /* 0x000388800300a836 */ /* 0x004fe20000000000 */
[----:B------:R-:W-:Y:S02]  /*c1f0*/  UIADD3 UR49, UR44, UR49, URZ ;  /* 0x000000312c317290 */ /* 0x000fe4000fffe03f */
[----:B------:R-:W-:Y:S01]  /*c200*/  UIADD3 UR47, UR47, 0x1, URZ ;  /* 0x000000012f2f7890 */ /* 0x000fe2000fffe03f */
[----:B------:R-:W1:Y:S01]  /*c210*/  LDC R2, c[0x0][0xda4] ;  /* 0x00036900ff027b82 */ /* 0x000e620000000800 */
[----:B------:R-:W-:-:S07]  /*c220*/  @!P2 PRMT R0, RZ, 0x654, R0 ;  /* 0x00000654ff00a816 */ /* 0x000fce0000000000 */
[----:B------:R-:W-:Y:S01]  /*c230*/  BAR.SYNC.DEFER_BLOCKING 0x2, 0x80 ;  /* 0x0082000000007b1d */ /* 0x000fe20000010000 */
[----:B-1----:R-:W-:-:S05]  /*c240*/  ISETP.LE.AND P1, PT, R2, UR49, PT ;  /* 0x0000003102007c0c */ /* 0x002fca000bf23270 */
[----:B------:R3:W-:Y:S02]  /*c250*/  @!P2 SYNCS.ARRIVE.TRANS64.RED.A1T0 RZ, [R0+URZ], RZ ;  /* 0x000000ff00ffa9a7 */ /* 0x0007e4000810043f */
[----:B---3--:R-:W-:-:S05]  /*c260*/  VIADD R0, R5, 0x1 ;  /* 0x0000000105007836 */ /* 0x008fca0000000000 */
[----:B------:R-:W-:-:S04]  /*c270*/  ISETP.NE.AND P0, PT, R0, 0x2, PT ;  /* 0x000000020000780c */ /* 0x000fc80003f05270 */
[----:B------:R-:W-:Y:S02]  /*c280*/  SEL R2, RZ, 0x1, P0 ;  /* 0x00000001ff027807 */ /* 0x000fe40000000000 */
[----:B------:R-:W-:Y:S02]  /*c290*/  SEL R0, R0, RZ, P0 ;  /* 0x000000ff00007207 */ /* 0x000fe40000000000 */
[----:B----4-:R-:W-:-:S03]  /*c2a0*/  LOP3.LUT R4, R4, R2, RZ, 0x3c, !PT ;  /* 0x0000000204047212 */ /* 0x010fc600078e3cff */
[----:B------:R1:W-:Y:S04]  /*c2b0*/  STL [R1+0xc], R0 ;  /* 0x00000c0001007387 */ /* 0x0003e80000100800 */
[----:B------:R1:W-:Y:S01]  /*c2c0*/  STL [R1+0x14], R4 ;  /* 0x0000140401007387 */ /* 0x0003e20000100800 */
[----:B------:R-:W-:Y:S05]  /*c2d0*/  @!P1 BRA `(.L_x_78) ;  /* 0xffffffcc00749947 */ /* 0x000fea000383ffff */
[----:B------:R-:W-:-:S12]  /*c2e0*/  ULOP3.LUT UR47, UR47, 0x1, URZ, 0xc, !UPT ;  /* 0x000000012f2f7892 */ /* 0x000fd8000f8e0c3f */
.L_x_34:
[----:B------:R-:W2:Y:S01]  /*c2f0*/  S2R R3, SR_CgaCtaId ;  /* 0x0000000000037919 */ /* 0x000ea20000008800 */
[----:B-1----:R-:W-:-:S04]  /*c300*/  MOV R0, 0x400 ;  /* 0x0000040000007802 */ /* 0x002fc80000000f00 */
[----:B--2---:R-:W-:Y:S01]  /*c310*/  LEA R9, R3, R0, 0x18 ;  /* 0x0000000003097211 */ /* 0x004fe200078ec0ff */
[----:B------:R-:W-:-:S05]  /*c320*/  IMAD.U32 R0, RZ, RZ, UR47 ;  /* 0x0000002fff007e24 */ /* 0x000fca000f8e00ff */
[----:B------:R-:W-:-:S04]  /*c330*/  SHF.L.U32 R0, R0, 0x1f, RZ ;  /* 0x0000001f00007819 */ /* 0x000fc800000006ff */
[----:B------:R-:W1:Y:S02]  /*c340*/  SYNCS.PHASECHK.TRANS64.TRYWAIT P0, [R9+URZ+0x38820], R0 ;  /* 0x03882000090075a7 */ /* 0x000e64000800017f */
[----:B-1----:R-:W-:Y:S05]  /*c350*/  @!P0 BRA `(.L_x_79) ;  /* 0x00000008003c8947 */ /* 0x002fea0003800000 */
.L_x_107:
[----:B------:R-:W2:Y:S02]  /*c360*/  S2R R2, SR_TID.X ;  /* 0x0000000000027919 */ /* 0x000ea40000002100 */
[----:B--2---:R-:W-:-:S04]  /*c370*/  SHF.R.U32.HI R2, RZ, 0x5, R2 ;  /* 0x00000005ff027819 */ /* 0x004fc80000011602 */
[----:B------:R-:W-:-:S05]  /*c380*/  LOP3.LUT R2, R2, 0x3, RZ, 0xc0, !PT ;  /* 0x0000000302027812 */ /* 0x000fca00078ec0ff */
[----:B-1----:R-:W1:Y:S02]  /*c390*/  SHFL.IDX PT, R0, R2, RZ, 0x1f ;  /* 0x00001fff02007589 */ /* 0x002e6400000e0000 */
[----:B-1----:R-:W-:-:S13]  /*c3a0*/  ISETP.NE.AND P0, PT, R0, RZ, PT ;  /* 0x000000ff0000720c */ /* 0x002fda0003f05270 */
[----:B------:R-:W-:Y:S05]  /*c3b0*/  @P0 EXIT ;  /* 0x000000000000094d */ /* 0x000fea0003800000 */
[----:B------:R-:W-:Y:S01]  /*c3c0*/  ELECT P0, URZ, PT ;  /* 0x00000000003f782f */ /* 0x000fe20003800000 */
[----:B------:R-:W-:-:S12]  /*c3d0*/  BSSY B0, `(.L_x_80) ;  /* 0x000002a000007945 */ /* 0x000fd80003800000 */
[----:B------:R-:W-:Y:S05]  /*c3e0*/  @!P0 BRA `(.L_x_81) ;  /* 0x0000000000a08947 */ /* 0x000fea0003800000 */
[----:B------:R-:W-:-:S06]  /*c3f0*/  ULOP3.LUT UR4, UR46, 0x2, URZ, 0xfc, !UPT ;  /* 0x000000022e047892 */ /* 0x000fcc000f8efc3f */
[----:B------:R-:W-:-:S05]  /*c400*/  IMAD.U32 R0, RZ, RZ, UR4 ;  /* 0x00000004ff007e24 */ /* 0x000fca000f8e00ff */
[----:B------:R-:W-:-:S13]  /*c410*/  ISETP.NE.AND P0, PT, R0, 0x3, PT ;  /* 0x000000030000780c */ /* 0x000fda0003f05270 */
[----:B------:R-:W-:Y:S05]  /*c420*/  @!P0 BRA `(.L_x_82) ;  /* 0x0000000000048947 */ /* 0x000fea0003800000 */
[----:B------:R-:W-:Y:S01]  /*c430*/  BPT.TRAP 0x1 ;  /* 0x000000040000795c */ /* 0x000fe20000300000 */
.L_x_82:
[----:B------:R-:W2:Y:S04]  /*c440*/  LDL R2, [R1+0xc] ;  /* 0x00000c0001027983 */ /* 0x000ea80000100800 */
[----:B------:R-:W3:Y:S01]  /*c450*/  LDL.LU R6, [R1+0x14] ;  /* 0x0000140001067983 */ /* 0x000ee20000300800 */
[----:B------:R-:W-:-:S04]  /*c460*/  VIADD R0, R9, 0x38840 ;  /* 0x0003884009007836 */ /* 0x000fc80000000000 */
[C---:B--2---:R-:W-:Y:S02]  /*c470*/  IMAD R5, R2.reuse, 0x8, R0 ;  /* 0x0000000802057824 */ /* 0x044fe400078e0200 */
[----:B------:R-:W-:Y:S01]  /*c480*/  VIADD R2, R2, 0x1 ;  /* 0x0000000102027836 */ /* 0x000fe20000000000 */
[----:B---3--:R-:W-:-:S04]  /*c490*/  SHF.L.U32 R4, R6, 0x1f, RZ ;  /* 0x0000001f06047819 */ /* 0x008fc800000006ff */
[----:B------:R-:W-:Y:S01]  /*c4a0*/  ISETP.NE.AND P2, PT, R2, 0x2, PT ;  /* 0x000000020200780c */ /* 0x000fe20003f45270 */
[----:B------:R-:W1:Y:S03]  /*c4b0*/  SYNCS.PHASECHK.TRANS64.TRYWAIT P1, [R5+URZ], R4 ;  /* 0x00000004050075a7 */ /* 0x000e66000802017f */
[----:B------:R-:W-:-:S04]  /*c4c0*/  SEL R3, RZ, 0x1, P2 ;  /* 0x00000001ff037807 */ /* 0x000fc80001000000 */
[----:B------:R-:W-:Y:S02]  /*c4d0*/  LOP3.LUT R6, R6, R3, RZ, 0x3c, !PT ;  /* 0x0000000306067212 */ /* 0x000fe400078e3cff */
[----:B------:R-:W-:-:S05]  /*c4e0*/  SEL R3, R2, RZ, P2 ;  /* 0x000000ff02037207 */ /* 0x000fca0001000000 */
[----:B------:R-:W-:Y:S01]  /*c4f0*/  IMAD R7, R3, 0x8, R0 ;  /* 0x0000000803077824 */ /* 0x000fe200078e0200 */
[----:B------:R-:W-:Y:S01]  /*c500*/  SHF.L.U32 R0, R6, 0x1f, RZ ;  /* 0x0000001f06007819 */ /* 0x000fe200000006ff */
[----:B-1----:R-:W-:Y:S06]  /*c510*/  @!P1 BRA `(.L_x_83) ;  /* 0x0000000400e09947 */ /* 0x002fec0003800000 */
.L_x_108:
[----:B------:R-:W2:Y:S02]  /*c520*/  SYNCS.PHASECHK.TRANS64.TRYWAIT P1, [R7+URZ], R0 ;  /* 0x00000000070075a7 */ /* 0x000ea4000802017f */
[----:B--2---:R-:W-:Y:S05]  /*c530*/  @!P1 BRA `(.L_x_84) ;  /* 0x0000000400ec9947 */ /* 0x004fea0003800000 */
.L_x_109:
[----:B------:R-:W-:Y:S05]  /*c540*/  @!P0 BRA `(.L_x_85) ;  /* 0x0000000000048947 */ /* 0x000fea0003800000 */
[----:B------:R-:W-:Y:S01]  /*c550*/  BPT.TRAP 0x1 ;  /* 0x000000040000795c */ /* 0x000fe20000300000 */
.L_x_85:
[----:B------:R-:W1:Y:S02]  /*c560*/  LDL.LU R2, [R1+0xc] ;  /* 0x00000c0001027983 */ /* 0x000e640000300800 */
[----:B-1----:R-:W-:-:S04]  /*c570*/  IMAD R5, R2, 0x8, R9 ;  /* 0x0000000802057824 */ /* 0x002fc800078e0209 */
[----:B------:R-:W1:Y:S02]  /*c580*/  SYNCS.PHASECHK.TRANS64.TRYWAIT P1, [R5+URZ+0x38860], R4 ;  /* 0x03886004050075a7 */ /* 0x000e64000802017f */
[----:B-1----:R-:W-:Y:S05]  /*c590*/  @!P1 BRA `(.L_x_86) ;  /* 0x0000000400e89947 */ /* 0x002fea0003800000 */
.L_x_110:
[----:B------:R-:W-:Y:S05]  /*c5a0*/  @!P0 BRA `(.L_x_87) ;  /* 0x0000000000048947 */ /* 0x000fea0003800000 */
[----:B------:R-:W-:Y:S01]  /*c5b0*/  BPT.TRAP 0x1 ;  /* 0x000000040000795c */ /* 0x000fe20000300000 */
.L_x_87:
[----:B------:R-:W-:-:S04]  /*c5c0*/  IMAD R3, R3, 0x8, R9 ;  /* 0x0000000803037824 */ /* 0x000fc800078e0209 */
[----:B------:R-:W3:Y:S02]  /*c5d0*/  SYNCS.PHASECHK.TRANS64.TRYWAIT P1, [R3+URZ+0x38860], R0 ;  /* 0x03886000030075a7 */ /* 0x000ee4000802017f */
[----:B---3--:R-:W-:Y:S05]  /*c5e0*/  @!P1 BRA `(.L_x_88) ;  /* 0x0000000400e89947 */ /* 0x008fea0003800000 */
.L_x_111:
[----:B------:R-:W-:Y:S05]  /*c5f0*/  @!P0 BRA `(.L_x_89) ;  /* 0x0000000000048947 */ /* 0x000fea0003800000 */
[----:B------:R-:W-:Y:S01]  /*c600*/  BPT.TRAP 0x1 ;  /* 0x000000040000795c */ /* 0x000fe20000300000 */
.L_x_89:
[----:B------:R-:W4:Y:S02]  /*c610*/  SYNCS.PHASECHK.TRANS64.TRYWAIT P0, [R5+URZ+0x38880], R4 ;  /* 0x03888004050075a7 */ /* 0x000f24000800017f */
[----:B----4-:R-:W-:Y:S05]  /*c620*/  @!P0 BRA `(.L_x_90) ;  /* 0x0000000400ec8947 */ /* 0x010fea0003800000 */
.L_x_91:
[----:B------:R1:W1:Y:S02]  /*c630*/  SYNCS.PHASECHK.TRANS64.TRYWAIT P0, [R3+URZ+0x38880], R0 ;  /* 0x03888000030075a7 */ /* 0x000264000800017f */
[----:B-1----:R-:W-:Y:S05]  /*c640*/  @!P0 NANOSLEEP.SYNCS 0x989680 ;  /* 0x009896800000895d */ /* 0x002fea0003900000 */
[----:B------:R-:W1:Y:S02]  /*c650*/  @!P0 SYNCS.PHASECHK.TRANS64 P0, [R3+URZ+0x38880], R0 ;  /* 0x03888000030085a7 */ /* 0x000e64000800007f */
[----:B-1----:R-:W-:Y:S05]  /*c660*/  @!P0 BRA `(.L_x_91) ;  /* 0xfffffffc00f08947 */ /* 0x002fea000383ffff */
.L_x_81:
[----:B------:R-:W-:Y:S05]  /*c670*/  BSYNC B0 ;  /* 0x0000000000007941 */ /* 0x000fea0003800000 */
.L_x_80:
[----:B------:R-:W-:Y:S05]  /*c680*/  EXIT ;  /* 0x000000000000794d */ /* 0x000fea0003800000 */
.L_x_10:
[----:B-1----:R-:W-:-:S04]  /*c690*/  IMAD.U32 R3, RZ, RZ, UR38 ;  /* 0x00000026ff037e24 */ /* 0x002fc8000f8e00ff */
[----:B------:R1:W2:Y:S03]  /*c6a0*/  SYNCS.PHASECHK.TRANS64.TRYWAIT P1, [R3+URZ+0x38800], R0 ;  /* 0x03880000030075a7 */ /* 0x0002a6000802017f */
[----:B--2---:R-:W-:Y:S05]  /*c6b0*/  @!P1 NANOSLEEP.SYNCS 0x989680 ;  /* 0x009896800000995d */ /* 0x004fea0003900000 */
[----:B------:R-:W2:Y:S02]  /*c6c0*/  @!P1 SYNCS.PHASECHK.TRANS64 P1, [R3+URZ+0x38800], R0 ;  /* 0x03880000030095a7 */ /* 0x000ea4000802007f */
[----:B--2---:R-:W-:Y:S05]  /*c6d0*/  @!P1 BRA `(.L_x_10) ;  /* 0xfffffffc00ec9947 */ /* 0x004fea000383ffff */
[----:B------:R-:W-:Y:S05]  /*c6e0*/  BRA `(.L_x_92) ;  /* 0xffffff4c00887947 */ /* 0x000fea000383ffff */
.L_x_14:
[----:B--2---:R2:W3:Y:S02]  /*c6f0*/  SYNCS.PHASECHK.TRANS64.TRYWAIT P1, [R3+URZ+0x38830], R0 ;  /* 0x03883000030075a7 */ /* 0x0044e4000802017f */
[----:B---3--:R-:W-:Y:S05]  /*c700*/  @!P1 NANOSLEEP.SYNCS 0x989680 ;  /* 0x009896800000995d */ /* 0x008fea0003900000 */
[----:B------:R-:W3:Y:S02]  /*c710*/  @!P1 SYNCS.PHASECHK.TRANS64 P1, [R3+URZ+0x38830], R0 ;  /* 0x03883000030095a7 */ /* 0x000ee4000802007f */
[----:B---3--:R-:W-:Y:S05]  /*c720*/  @!P1 BRA `(.L_x_14) ;  /* 0xfffffffc00f09947 */ /* 0x008fea000383ffff */
[----:B------:R-:W-:Y:S05]  /*c730*/  BRA `(.L_x_13) ;  /* 0xffffff4c00b07947 */ /* 0x000fea000383ffff */
.L_x_19:
[----:B--2---:R-:W-:-:S04]  /*c740*/  IMAD.U32 R5, RZ, RZ, UR6 ;  /* 0x00000006ff057e24 */ /* 0x004fc8000f8e00ff */
[----:B------:R2:W3:Y:S03]  /*c750*/  SYNCS.PHASECHK.TRANS64.TRYWAIT P1, [R5+URZ+0x38830], R0 ;  /* 0x03883000050075a7 */ /* 0x0004e6000802017f */
[----:B---3--:R-:W-:Y:S05]  /*c760*/  @!P1 NANOSLEEP.SYNCS 0x989680 ;  /* 0x009896800000995d */ /* 0x008fea0003900000 */
[----:B------:R-:W3:Y:S02]  /*c770*/  @!P1 SYNCS.PHASECHK.TRANS64 P1, [R5+URZ+0x38830], R0 ;  /* 0x03883000050095a7 */ /* 0x000ee4000802007f */
[----:B---3--:R-:W-:Y:S05]  /*c780*/  @!P1 BRA `(.L_x_19) ;  /* 0xfffffffc00ec9947 */ /* 0x008fea000383ffff */
[----:B------:R-:W-:Y:S05]  /*c790*/  BRA `(.L_x_16) ;  /* 0xffffff78006c7947 */ /* 0x000fea000383ffff */
.L_x_23:
[----:B--2---:R-:W-:-:S04]  /*c7a0*/  IMAD.U32 R5, RZ, RZ, UR6 ;  /* 0x00000006ff057e24 */ /* 0x004fc8000f8e00ff */
[----:B------:R2:W3:Y:S03]  /*c7b0*/  SYNCS.PHASECHK.TRANS64.TRYWAIT P1, [R5+URZ+0x38850], R0 ;  /* 0x03885000050075a7 */ /* 0x0004e6000802017f */
[----:B---3--:R-:W-:Y:S05]  /*c7c0*/  @!P1 NANOSLEEP.SYNCS 0x989680 ;  /* 0x009896800000995d */ /* 0x008fea0003900000 */
[----:B------:R-:W3:Y:S02]  /*c7d0*/  @!P1 SYNCS.PHASECHK.TRANS64 P1, [R5+URZ+0x38850], R0 ;  /* 0x03885000050095a7 */ /* 0x000ee4000802007f */
[----:B---3--:R-:W-:Y:S05]  /*c7e0*/  @!P1 BRA `(.L_x_23) ;  /* 0xfffffffc00ec9947 */ /* 0x008fea000383ffff */
[----:B------:R-:W-:Y:S05]  /*c7f0*/  BRA `(.L_x_20) ;  /* 0xffffff7c00387947 */ /* 0x000fea000383ffff */
.L_x_29:
[----:B--2---:R-:W-:-:S04]  /*c800*/  IMAD.U32 R7, RZ, RZ, UR8 ;  /* 0x00000008ff077e24 */ /* 0x004fc8000f8e00ff */
[----:B------:R2:W3:Y:S03]  /*c810*/  SYNCS.PHASECHK.TRANS64.TRYWAIT P1, [R7+URZ+0x38850], R6 ;  /* 0x03885006070075a7 */ /* 0x0004e6000802017f */
[----:B---3--:R-:W-:Y:S05]  /*c820*/  @!P1 NANOSLEEP.SYNCS 0x989680 ;  /* 0x009896800000995d */ /* 0x008fea0003900000 */
[----:B------:R-:W3:Y:S02]  /*c830*/  @!P1 SYNCS.PHASECHK.TRANS64 P1, [R7+URZ+0x38850], R6 ;  /* 0x03885006070095a7 */ /* 0x000ee4000802007f */
[----:B---3--:R-:W-:Y:S05]  /*c840*/  @!P1 BRA `(.L_x_29) ;  /* 0xfffffffc00ec9947 */ /* 0x008fea000383ffff */
[----:B------:R-:W-:Y:S05]  /*c850*/  BRA `(.L_x_28) ;  /* 0xffffff9800d87947 */ /* 0x000fea000383ffff */
.L_x_39:
[----:B------:R-:W-:Y:S02]  /*c860*/  IMAD.MOV.U32 R13, RZ, RZ, R4 ;  /* 0x000000ffff0d7224 */ /* 0x000fe400078e0004 */
[----:B------:R-:W-:Y:S02]  /*c870*/  IMAD.MOV.U32 R12, RZ, RZ, RZ ;  /* 0x000000ffff0c7224 */ /* 0x000fe400078e00ff */
[----:B------:R-:W-:Y:S02]  /*c880*/  IMAD.MOV.U32 R11, RZ, RZ, 0x1f ;  /* 0x0000001fff0b7424 */ /* 0x000fe400078e00ff */
[----:B------:R-:W-:-:S07]  /*c890*/  IMAD.MOV.U32 R15, RZ, RZ, -0x1 ;  /* 0xffffffffff0f7424 */ /* 0x000fce00078e00ff */
[----:B-1----:R-:W-:Y:S05]  /*c8a0*/  WARPSYNC.COLLECTIVE R15, `(.L_x_93) ;  /* 0x000000000f087348 */ /* 0x002fea0003c00000 */
[----:B------:R2:W3:Y:S02]  /*c8b0*/  SHFL.IDX P6, R14, R13, R12, R11 ;  /* 0x0000000c0d0e7389 */ /* 0x0004e400000c000b */
[----:B-123--:R-:W-:Y:S01]  /*c8c0*/  ENDCOLLECTIVE ;  /* 0x000000000000791b */ /* 0x00efe20003800000 */
.L_x_93:
[----:B------:R-:W-:Y:S05]  /*c8d0*/  BRA `(.L_x_94) ;  /* 0xffffffd000547947 */ /* 0x000fea000383ffff */
.L_x_41:
[----:B------:R-:W-:Y:S01]  /*c8e0*/  BSSY B0, `(.L_x_95) ;  /* 0x0000006000007945 */ /* 0x000fe20003800000 */
[----:B------:R-:W-:-:S07]  /*c8f0*/  IMAD.MOV.U32 R15, RZ, RZ, -0x1 ;  /* 0xffffffffff0f7424 */ /* 0x000fce00078e00ff */
[----:B--2---:R-:W-:Y:S05]  /*c900*/  WARPSYNC.COLLECTIVE R15, `(.L_x_96) ;  /* 0x000000000f0c7348 */ /* 0x004fea0003c00000 */
[----:B------:R-:W-:Y:S02]  /*c910*/  ELECT P6, UR62, PT ;  /* 0x00000000003e782f */ /* 0x000fe400038c0000 */
[----:B------:R-:W-:Y:S01]  /*c920*/  MOV R14, UR62 ;  /* 0x0000003e000e7c02 */ /* 0x000fe20008000f00 */
[----:B--2---:R-:W-:Y:S10]  /*c930*/  ENDCOLLECTIVE ;  /* 0x000000000000791b */ /* 0x004ff40003800000 */
.L_x_96:
[----:B------:R-:W-:Y:S05]  /*c940*/  BSYNC B0 ;  /* 0x0000000000007941 */ /* 0x000fea0003800000 */
.L_x_95:
[----:B------:R-:W-:Y:S05]  /*c950*/  BRA `(.L_x_97) ;  /* 0xffffffd000547947 */ /* 0x000fea000383ffff */
.L_x_44:
[----:B-1----:R1:W2:Y:S02]  /*c960*/  SYNCS.PHASECHK.TRANS64.TRYWAIT P3, [R4+URZ+0x38880], R3 ;  /* 0x03888003040075a7 */ /* 0x0022a4000806017f */
[----:B--2---:R-:W-:Y:S05]  /*c970*/  @!P3 NANOSLEEP.SYNCS 0x989680 ;  /* 0x009896800000b95d */ /* 0x004fea0003900000 */
[----:B------:R-:W2:Y:S02]  /*c980*/  @!P3 SYNCS.PHASECHK.TRANS64 P3, [R4+URZ+0x38880], R3 ;  /* 0x038880030400b5a7 */ /* 0x000ea4000806007f */
[----:B--2---:R-:W-:Y:S05]  /*c990*/  @!P3 BRA `(.L_x_44) ;  /* 0xfffffffc00f0b947 */ /* 0x004fea000383ffff */
[----:B------:R-:W-:Y:S05]  /*c9a0*/  BRA `(.L_x_98) ;  /* 0xffffffd000ac7947 */ /* 0x000fea000383ffff */
.L_x_46:
[----:B--2---:R2:W3:Y:S02]  /*c9b0*/  SYNCS.PHASECHK.TRANS64.TRYWAIT P3, [R4+URZ+0x38840], R3 ;  /* 0x03884003040075a7 */ /* 0x0044e4000806017f */
[----:B---3--:R-:W-:Y:S05]  /*c9c0*/  @!P3 NANOSLEEP.SYNCS 0x989680 ;  /* 0x009896800000b95d */ /* 0x008fea0003900000 */
[----:B------:R-:W3:Y:S02]  /*c9d0*/  @!P3 SYNCS.PHASECHK.TRANS64 P3, [R4+URZ+0x38840], R3 ;  /* 0x038840030400b5a7 */ /* 0x000ee4000806007f */
[----:B---3--:R-:W-:Y:S05]  /*c9e0*/  @!P3 BRA `(.L_x_46) ;  /* 0xfffffffc00f0b947 */ /* 0x008fea000383ffff */
[----:B------:R-:W-:Y:S05]  /*c9f0*/  BRA `(.L_x_99) ;  /* 0xffffffd400187947 */ /* 0x000fea000383ffff */
.L_x_48:
[----:B-1----:R1:W3:Y:S02]  /*ca00*/  SYNCS.PHASECHK.TRANS64.TRYWAIT P0, [R17+URZ+0x38820], R2 ;  /* 0x03882002110075a7 */ /* 0x0022e4000800017f */
[----:B---3--:R-:W-:Y:S05]  /*ca10*/  @!P0 NANOSLEEP.SYNCS 0x989680 ;  /* 0x009896800000895d */ /* 0x008fea0003900000 */
[----:B------:R-:W3:Y:S02]  /*ca20*/  @!P0 SYNCS.PHASECHK.TRANS64 P0, [R17+URZ+0x38820], R2 ;  /* 0x03882002110085a7 */ /* 0x000ee4000800007f */
[----:B---3--:R-:W-:Y:S05]  /*ca30*/  @!P0 BRA `(.L_x_48) ;  /* 0xfffffffc00f08947 */ /* 0x008fea000383ffff */
[----:B------:R-:W-:Y:S05]  /*ca40*/  BRA `(.L_x_100) ;  /* 0xffffffd400e87947 */ /* 0x000fea000383ffff */
.L_x_54:
[----:B--2---:R2:W4:Y:S02]  /*ca50*/  SYNCS.PHASECHK.TRANS64.TRYWAIT P0, [R4+URZ+0x38880], R3 ;  /* 0x03888003040075a7 */ /* 0x004524000800017f */
[----:B----4-:R-:W-:Y:S05]  /*ca60*/  @!P0 NANOSLEEP.SYNCS 0x989680 ;  /* 0x009896800000895d */ /* 0x010fea0003900000 */
[----:B------:R-:W4:Y:S02]  /*ca70*/  @!P0 SYNCS.PHASECHK.TRANS64 P0, [R4+URZ+0x38880], R3 ;  /* 0x03888003040085a7 */ /* 0x000f24000800007f */
[----:B----4-:R-:W-:Y:S05]  /*ca80*/  @!P0 BRA `(.L_x_54) ;  /* 0xfffffffc00f08947 */ /* 0x010fea000383ffff */
[----:B------:R-:W-:Y:S05]  /*ca90*/  BRA `(.L_x_101) ;  /* 0xffffffd8008c7947 */ /* 0x000fea000383ffff */
.L_x_60:
[----:B-1----:R1:W2:Y:S02]  /*caa0*/  SYNCS.PHASECHK.TRANS64.TRYWAIT P0, [R4+URZ+0x38840], R3 ;  /* 0x03884003040075a7 */ /* 0x0022a4000800017f */
[----:B--2---:R-:W-:Y:S05]  /*cab0*/  @!P0 NANOSLEEP.SYNCS 0x989680 ;  /* 0x009896800000895d */ /* 0x004fea0003900000 */
[----:B------:R-:W2:Y:S02]  /*cac0*/  @!P0 SYNCS.PHASECHK.TRANS64 P0, [R4+URZ+0x38840], R3 ;  /* 0x03884003040085a7 */ /* 0x000ea4000800007f */
[----:B--2---:R-:W-:Y:S05]  /*cad0*/  @!P0 BRA `(.L_x_60) ;  /* 0xfffffffc00f08947 */ /* 0x004fea000383ffff */
[----:B------:R-:W-:Y:S05]  /*cae0*/  BRA `(.L_x_102) ;  /* 0xffffffdc00507947 */ /* 0x000fea000383ffff */
.L_x_67:
[----:B----4-:R-:W4:Y:S02]  /*caf0*/  LDL R3, [R1+0x4] ;  /* 0x0000040001037983 */ /* 0x010f240000100800 */
[----:B----4-:R4:W1:Y:S02]  /*cb00*/  SYNCS.PHASECHK.TRANS64.TRYWAIT P3, [R3+URZ+0x38870], R2 ;  /* 0x03887002030075a7 */ /* 0x010864000806017f */
[----:B-1----:R-:W-:Y:S05]  /*cb10*/  @!P3 NANOSLEEP.SYNCS 0x989680 ;  /* 0x009896800000b95d */ /* 0x002fea0003900000 */
[----:B------:R-:W1:Y:S02]  /*cb20*/  @!P3 SYNCS.PHASECHK.TRANS64 P3, [R3+URZ+0x38870], R2 ;  /* 0x038870020300b5a7 */ /* 0x000e64000806007f */
[----:B-1----:R-:W-:Y:S05]  /*cb30*/  @!P3 BRA `(.L_x_67) ;  /* 0xfffffffc00ecb947 */ /* 0x002fea000383ffff */
[----:B------:R-:W-:Y:S05]  /*cb40*/  BRA `(.L_x_103) ;  /* 0xffffffe000307947 */ /* 0x000fea000383ffff */
.L_x_69:
[----:B--2---:R-:W2:Y:S02]  /*cb50*/  LDL R4, [R1+0x4] ;  /* 0x0000040001047983 */ /* 0x004ea40000100800 */
[----:B--2---:R2:W4:Y:S02]  /*cb60*/  SYNCS.PHASECHK.TRANS64.TRYWAIT P3, [R4+URZ+0x38860], R3 ;  /* 0x03886003040075a7 */ /* 0x004524000806017f */
[----:B----4-:R-:W-:Y:S05]  /*cb70*/  @!P3 NANOSLEEP.SYNCS 0x989680 ;  /* 0x009896800000b95d */ /* 0x010fea0003900000 */
[----:B------:R-:W4:Y:S02]  /*cb80*/  @!P3 SYNCS.PHASECHK.TRANS64 P3, [R4+URZ+0x38860], R3 ;  /* 0x038860030400b5a7 */ /* 0x000f24000806007f */
[----:B----4-:R-:W-:Y:S05]  /*cb90*/  @!P3 BRA `(.L_x_69) ;  /* 0xfffffffc00ecb947 */ /* 0x010fea000383ffff */
[----:B------:R-:W-:Y:S05]  /*cba0*/  BRA `(.L_x_104) ;  /* 0xffffffe000387947 */ /* 0x000fea000383ffff */
.L_x_74:
[----:B-1----:R1:W3:Y:S02]  /*cbb0*/  SYNCS.PHASECHK.TRANS64.TRYWAIT P0, [R3+URZ+0x38870], R0 ;  /* 0x03887000030075a7 */ /* 0x0022e4000800017f */
[----:B---3--:R-:W-:Y:S05]  /*cbc0*/  @!P0 NANOSLEEP.SYNCS 0x989680 ;  /* 0x009896800000895d */ /* 0x008fea0003900000 */
[----:B------:R-:W3:Y:S02]  /*cbd0*/  @!P0 SYNCS.PHASECHK.TRANS64 P0, [R3+URZ+0x38870], R0 ;  /* 0x03887000030085a7 */ /* 0x000ee4000800007f */
[----:B---3--:R-:W-:Y:S05]  /*cbe0*/  @!P0 BRA `(.L_x_74) ;  /* 0xfffffffc00f08947 */ /* 0x008fea000383ffff */
[----:B------:R-:W-:Y:S05]  /*cbf0*/  BRA `(.L_x_105) ;  /* 0xffffffe800e87947 */ /* 0x000fea000383ffff */
.L_x_76:
[----:B-1----:R1:W3:Y:S02]  /*cc00*/  SYNCS.PHASECHK.TRANS64.TRYWAIT P0, [R3+URZ+0x38860], R0 ;  /* 0x03886000030075a7 */ /* 0x0022e4000800017f */
[----:B---3--:R-:W-:Y:S05]  /*cc10*/  @!P0 NANOSLEEP.SYNCS 0x989680 ;  /* 0x009896800000895d */ /* 0x008fea0003900000 */
[----:B------:R-:W3:Y:S02]  /*cc20*/  @!P0 SYNCS.PHASECHK.TRANS64 P0, [R3+URZ+0x38860], R0 ;  /* 0x03886000030085a7 */ /* 0x000ee4000800007f */
[----:B---3--:R-:W-:Y:S05]  /*cc30*/  @!P0 BRA `(.L_x_76) ;  /* 0xfffffffc00f08947 */ /* 0x008fea000383ffff */
[----:B------:R-:W-:Y:S05]  /*cc40*/  BRA `(.L_x_106) ;  /* 0xffffffe800f07947 */ /* 0x000fea000383ffff */
.L_x_79:
[----:B-1----:R1:W2:Y:S02]  /*cc50*/  SYNCS.PHASECHK.TRANS64.TRYWAIT P0, [R9+URZ+0x38820], R0 ;  /* 0x03882000090075a7 */ /* 0x0022a4000800017f */
[----:B--2---:R-:W-:Y:S05]  /*cc60*/  @!P0 NANOSLEEP.SYNCS 0x989680 ;  /* 0x009896800000895d */ /* 0x004fea0003900000 */
[----:B------:R-:W2:Y:S02]  /*cc70*/  @!P0 SYNCS.PHASECHK.TRANS64 P0, [R9+URZ+0x38820], R0 ;  /* 0x03882000090085a7 */ /* 0x000ea4000800007f */
[----:B--2---:R-:W-:Y:S05]  /*cc80*/  @!P0 BRA `(.L_x_79) ;  /* 0xfffffffc00f08947 */ /* 0x004fea000383ffff */
[----:B------:R-:W-:Y:S05]  /*cc90*/  BRA `(.L_x_107) ;  /* 0xfffffff400b07947 */ /* 0x000fea000383ffff */
.L_x_83:
[----:B-1----:R1:W2:Y:S02]  /*cca0*/  SYNCS.PHASECHK.TRANS64.TRYWAIT P1, [R5+URZ], R4 ;  /* 0x00000004050075a7 */ /* 0x0022a4000802017f */
[----:B--2---:R-:W-:Y:S05]  /*ccb0*/  @!P1 NANOSLEEP.SYNCS 0x989680 ;  /* 0x009896800000995d */ /* 0x004fea0003900000 */
[----:B------:R-:W2:Y:S02]  /*ccc0*/  @!P1 SYNCS.PHASECHK.TRANS64 P1, [R5+URZ], R4 ;  /* 0x00000004050095a7 */ /* 0x000ea4000802007f */
[----:B--2---:R-:W-:Y:S05]  /*ccd0*/  @!P1 BRA `(.L_x_83) ;  /* 0xfffffffc00f09947 */ /* 0x004fea000383ffff */
[----:B------:R-:W-:Y:S05]  /*cce0*/  BRA `(.L_x_108) ;  /* 0xfffffff8000c7947 */ /* 0x000fea000383ffff */
.L_x_84:
[----:B--2---:R2:W3:Y:S02]  /*ccf0*/  SYNCS.PHASECHK.TRANS64.TRYWAIT P1, [R7+URZ], R0 ;  /* 0x00000000070075a7 */ /* 0x0044e4000802017f */
[----:B---3--:R-:W-:Y:S05]  /*cd00*/  @!P1 NANOSLEEP.SYNCS 0x989680 ;  /* 0x009896800000995d */ /* 0x008fea0003900000 */
[----:B------:R-:W3:Y:S02]  /*cd10*/  @!P1 SYNCS.PHASECHK.TRANS64 P1, [R7+URZ], R0 ;  /* 0x00000000070095a7 */ /* 0x000ee4000802007f */
[----:B---3--:R-:W-:Y:S05]  /*cd20*/  @!P1 BRA `(.L_x_84) ;  /* 0xfffffffc00f09947 */ /* 0x008fea000383ffff */
[----:B------:R-:W-:Y:S05]  /*cd30*/  BRA `(.L_x_109) ;  /* 0xfffffff800007947 */ /* 0x000fea000383ffff */
.L_x_86:
[----:B-1----:R1:W3:Y:S02]  /*cd40*/  SYNCS.PHASECHK.TRANS64.TRYWAIT P1, [R5+URZ+0x38860], R4 ;  /* 0x03886004050075a7 */ /* 0x0022e4000802017f */
[----:B---3--:R-:W-:Y:S05]  /*cd50*/  @!P1 NANOSLEEP.SYNCS 0x989680 ;  /* 0x009896800000995d */ /* 0x008fea0003900000 */
[----:B------:R-:W3:Y:S02]  /*cd60*/  @!P1 SYNCS.PHASECHK.TRANS64 P1, [R5+URZ+0x38860], R4 ;  /* 0x03886004050095a7 */ /* 0x000ee4000802007f */
[----:B---3--:R-:W-:Y:S05]  /*cd70*/  @!P1 BRA `(.L_x_86) ;  /* 0xfffffffc00f09947 */ /* 0x008fea000383ffff */
[----:B------:R-:W-:Y:S05]  /*cd80*/  BRA `(.L_x_110) ;  /* 0xfffffff800047947 */ /* 0x000fea000383ffff */
.L_x_88:
[----:B---3--:R3:W4:Y:S02]  /*cd90*/  SYNCS.PHASECHK.TRANS64.TRYWAIT P1, [R3+URZ+0x38860], R0 ;  /* 0x03886000030075a7 */ /* 0x008724000802017f */
[----:B----4-:R-:W-:Y:S05]  /*cda0*/  @!P1 NANOSLEEP.SYNCS 0x989680 ;  /* 0x009896800000995d */ /* 0x010fea0003900000 */
[----:B------:R-:W4:Y:S02]  /*cdb0*/  @!P1 SYNCS.PHASECHK.TRANS64 P1, [R3+URZ+0x38860], R0 ;  /* 0x03886000030095a7 */ /* 0x000f24000802007f */
[----:B----4-:R-:W-:Y:S05]  /*cdc0*/  @!P1 BRA `(.L_x_88) ;  /* 0xfffffffc00f09947 */ /* 0x010fea000383ffff */
[----:B------:R-:W-:Y:S05]  /*cdd0*/  BRA `(.L_x_111) ;  /* 0xfffffff800047947 */ /* 0x000fea000383ffff */
.L_x_90:
[----:B----4-:R4:W1:Y:S02]  /*cde0*/  SYNCS.PHASECHK.TRANS64.TRYWAIT P0, [R5+URZ+0x38880], R4 ;  /* 0x03888004050075a7 */ /* 0x010864000800017f */
[----:B-1----:R-:W-:Y:S05]  /*cdf0*/  @!P0 NANOSLEEP.SYNCS 0x989680 ;  /* 0x009896800000895d */ /* 0x002fea0003900000 */
[----:B------:R-:W1:Y:S02]  /*ce00*/  @!P0 SYNCS.PHASECHK.TRANS64 P0, [R5+URZ+0x38880], R4 ;  /* 0x03888004050085a7 */ /* 0x000e64000800007f */
[----:B-1----:R-:W-:Y:S05]  /*ce10*/  @!P0 BRA `(.L_x_90) ;  /* 0xfffffffc00f08947 */ /* 0x002fea000383ffff */
[----:B------:R-:W-:Y:S05]  /*ce20*/  BRA `(.L_x_91) ;  /* 0xfffffff800007947 */ /* 0x000fea000383ffff */
.L_x_112:
[----:B------:R-:W-:-:S00]  /*ce30*/  BRA `(.L_x_112) ;  /* 0xfffffffc00fc7947 */ /* 0x000fc0000383ffff */
[----:B------:R-:W-:-:S00]  /*ce40*/  NOP ;  /* 0x0000000000007918 */ /* 0x000fc00000000000 */
        /* <DEDUP_REMOVED lines=11> */
.L_x_12350:


//--------------------- .text._ZN7cutlass13device_kernelIN5flash11enable_sm90INS1_16FlashAttnFwdSm90INS1_25CollectiveMainloopFwdSm90ILi2EN4cute5tupleIJNS5_1CILi1EEES8_S8_EEENS6_IJNS7_ILi128EEESA_NS7_ILi256EEEEEELi256ENS_12float_e4m3_tEfNS_4arch4Sm90ELb0ELb0ELb0ELb1ELb0ELb0ELb0ELb1ELb1ELb0ELb0ELb0EEENS1_21CollectiveEpilogueFwdINS6_IJSA_SB_SA_EEES9_NS_10bfloat16_tESF_Li256ELb1ELb0ELb0ELb1EEENS1_36VarlenDynamicPersistentTileSchedulerILi128ELi128ELi256ELi128ELb0ELb0ELb1ELb0ELb1ELb1EEEEEEEEEvNT_6ParamsE --------------------------
	.section	.text._ZN7cutlass13device_kernelIN5flash11enable_sm90INS1_16FlashAttnFwdSm90INS1_25CollectiveMainloopFwdSm90ILi2EN4cute5tupleIJNS5_1CILi1EEES8_S8_EEENS6_IJNS7_ILi128EEESA_NS7_ILi256EEEEEELi256ENS_12float_e4m3_tEfNS_4arch4Sm90ELb0ELb0ELb0ELb1ELb0ELb0ELb0ELb1ELb1ELb0ELb0ELb0EEENS1_21CollectiveEpilogueFwdINS6_IJSA_SB_SA_EEES9_NS_10bfloat16_tESF_Li256ELb1ELb0ELb0ELb1EEENS1_36VarlenDynamicPersistentTileSchedulerILi128ELi128ELi256ELi128ELb0ELb0ELb1ELb0ELb1ELb1EEEEEEEEEvNT_6ParamsE,"ax",@progbits
	.align	128
.text._ZN7cutlass13device_kernelIN5flash11enable_sm90INS1_16FlashAttnFwdSm90INS1_25CollectiveMainloopFwdSm90ILi2EN4cute5tupleIJNS5_1CILi1EEES8_S8_EEENS6_IJNS7_ILi128EEESA_NS7_ILi256EEEEEELi256ENS_12float_e4m3_tEfNS_4arch4Sm90ELb0ELb0ELb0ELb1ELb0ELb0ELb0ELb1ELb1ELb0ELb0ELb0EEENS1_21CollectiveEpilogueFwdINS6_IJSA_SB_SA_EEES9_NS_10bfloat16_tESF_Li256ELb1ELb0ELb0ELb1EEENS1_36VarlenDynamicPersistentTileSchedulerILi128ELi128ELi256ELi128ELb0ELb0ELb1ELb0ELb1ELb1EEEEEEEEEvNT_6ParamsE:
        .type           _ZN7cutlass13device_kernelIN5flash11enable_sm90INS1_16FlashAttnFwdSm90INS1_25CollectiveMainloopFwdSm90ILi2EN4cute5tupleIJNS5_1CILi1EEES8_S8_EEENS6_IJNS7_ILi128EEESA_NS7_ILi256EEEEEELi256ENS_12float_e4m3_tEfNS_4arch4Sm90ELb0ELb0ELb0ELb1ELb0ELb0ELb0ELb1ELb1ELb0ELb0ELb0EEENS1_21CollectiveEpilogueFwdINS6_IJSA_SB_SA_EEES9_NS_10bfloat16_tESF_Li256ELb1ELb0ELb0ELb1EEENS1_36VarlenDynamicPersistentTileSchedulerILi128ELi128ELi256ELi128ELb0ELb0ELb1ELb0ELb1ELb1EEEEEEEEEvNT_6ParamsE,@function
        .size           _ZN7cutlass13device_kernelIN5flash11enable_sm90INS1_16FlashAttnFwdSm90INS1_25CollectiveMainloopFwdSm90ILi2EN4cute5tupleIJNS5_1CILi1EEES8_S8_EEENS6_IJNS7_ILi128EEESA_NS7_ILi256EEEEEELi256ENS_12float_e4m3_tEfNS_4arch4Sm90ELb0ELb0ELb0ELb1ELb0ELb0ELb0ELb1ELb1ELb0ELb0ELb0EEENS1_21CollectiveEpilogueFwdINS6_IJSA_SB_SA_EEES9_NS_10bfloat16_tESF_Li256ELb1ELb0ELb0ELb1EEENS1_36VarlenDynamicPersistentTileSchedulerILi128ELi128ELi256ELi128ELb0ELb0ELb1ELb0ELb1ELb1EEEEEEEEEvNT_6ParamsE,(.L_x_12351 - _ZN7cutlass13device_kernelIN5flash11enable_sm90INS1_16FlashAttnFwdSm90INS1_25CollectiveMainloopFwdSm90ILi2EN4cute5tupleIJNS5_1CILi1EEES8_S8_EEENS6_IJNS7_ILi128EEESA_NS7_ILi256EEEEEELi256ENS_12float_e4m3_tEfNS_4arch4Sm90ELb0ELb0ELb0ELb1ELb0ELb0ELb0ELb1ELb1ELb0ELb0ELb0EEENS1_21CollectiveEpilogueFwdINS6_IJSA_SB_SA_EEES9_NS_10bfloat16_tESF_Li256ELb1ELb0ELb0ELb1EEENS1_36VarlenDynamicPersistentTileSchedulerILi128ELi128ELi256ELi128ELb0ELb0ELb1ELb0ELb1ELb1EEEEEEEEEvNT_6ParamsE)
        .other          _ZN7cutlass13device_kernelIN5flash11enable_sm90INS1_16FlashAttnFwdSm90INS1_25CollectiveMainloopFwdSm90ILi2EN4cute5tupleIJNS5_1CILi1EEES8_S8_EEENS6_IJNS7_ILi128EEESA_NS7_ILi256EEEEEELi256ENS_12float_e4m3_tEfNS_4arch4Sm90ELb0ELb0ELb0ELb1ELb0ELb0ELb0ELb1ELb1ELb0ELb0ELb0EEENS1_21CollectiveEpilogueFwdINS6_IJSA_SB_SA_EEES9_NS_10bfloat16_tESF_Li256ELb1ELb0ELb0ELb1EEENS1_36VarlenDynamicPersistentTileSchedulerILi128ELi128ELi256ELi128ELb0ELb0ELb1ELb0ELb1ELb1EEEEEEEEEvNT_6ParamsE,@"STO_CUDA_ENTRY STV_DEFAULT"
_ZN7cutlass13device_kernelIN5flash11enable_sm90INS1_16FlashAttnFwdSm90INS1_25CollectiveMainloopFwdSm90ILi2EN4cute5tupleIJNS5_1CILi1EEES8_S8_EEENS6_IJNS7_ILi128EEESA_NS7_ILi256EEEEEELi256ENS_12float_e4m3_tEfNS_4arch4Sm90ELb0ELb0ELb0ELb1ELb0ELb0ELb0ELb1ELb1ELb0ELb0ELb0EEENS1_21CollectiveEpilogueFwdINS6_IJSA_SB_SA_EEES9_NS_10bfloat16_tESF_Li256ELb1ELb0ELb0ELb1EEENS1_36VarlenDynamicPersistentTileSchedulerILi128ELi128ELi256ELi128ELb0ELb0ELb1ELb0ELb1ELb1EEEEEEEEEvNT_6ParamsE:
[----:B------:R-:W0:Y:S02]  /*0000*/  LDC R1, c[0x0][0x28] ;  /* 0x00000a00ff017b82 */ /* 0x000e240000000800 */
[----:B0-----:R-:W-:Y:S01]  /*0010*/  VIADD R1, R1, 0xffffffb8 ;  /* 0xffffffb801017836 */ /* 0x001fe20000000000 */
[----:B------:R-:W0:Y:S01]  /*0020*/  S2R R3, SR_TID.X ;  /* 0x0000000000037919 */ /* 0x000e220000002100 */
[----:B------:R-:W-:Y:S01]  /*0030*/  ELECT P0, URZ, PT ;  /* 0x00000000003f782f */ /* 0x000fe20003800000 */
[----:B------:R-:W-:Y:S01]  /*0040*/  BSSY B0, `(.L_x_113) ;  /* 0x0000011000007945 */ /* 0x000fe20003800000 */
[--C-:B0-----:R-:W-:Y:S02]  /*0050*/  SHF.R.U32.HI R0, RZ, 0x5, R3.reuse ;  /* 0x00000005ff007819 */ /* 0x101fe40000011603 */
[----:B------:R-:W-:-:S03]  /*0060*/  SHF.R.U32.HI R23, RZ, 0x7, R3 ;  /* 0x00000007ff177819 */ /* 0x000fc60000011603 */
[----:B------:R-:W0:Y:S02]  /*0070*/  SHFL.IDX PT, R2, R0, RZ, 0x1f ;  /* 0x00001fff00027589 */ /* 0x000e2400000e0000 */
[----:B0-----:R-:W-:-:S13]  /*0080*/  ISETP.EQ.AND P0, PT, R2, RZ, P0 ;  /* 0x000000ff0200720c */ /* 0x001fda0000702270 */
[----:B------:R-:W-:Y:S05]  /*0090*/  @!P0 BRA `(.L_x_114) ;  /* 0x00000000002c8947 */ /* 0x000fea0003800000 */
[----:B------:R-:W-:Y:S02]  /*00a0*/  ULDC.64 UR4, c[0x0][0x198] ;  /* 0x0000660000047ab9 */ /* 0x000fe40000000a00 */
[----:B------:R-:W-:Y:S02]  /*00b0*/  UIADD3 UR6, UP0, UR4, 0x270, URZ ;  /* 0x0000027004067890 */ /* 0x000fe4000ff1e03f */
[----:B------:R-:W-:Y:S02]  /*00c0*/  UIADD3 UR8, UP1, UR4, 0x370, URZ ;  /* 0x0000037004087890 */ /* 0x000fe4000ff3e03f */
[----:B------:R-:W-:Y:S02]  /*00d0*/  UIADD3 UR4, UP2, UR4, 0x470, URZ ;  /* 0x0000047004047890 */ /* 0x000fe4000ff5e03f */
[----:B------:R-:W-:Y:S02]  /*00e0*/  UIADD3.X UR7, URZ, UR5, URZ, UP0, !UPT ;  /* 0x000000053f077290 */ /* 0x000fe400087fe43f */
[----:B------:R-:W-:-:S02]  /*00f0*/  UIADD3.X UR9, URZ, UR5, URZ, UP1, !UPT ;  /* 0x000000053f097290 */ /* 0x000fc40008ffe43f */
[----:B------:R-:W-:-:S05]  /*0100*/  UIADD3.X UR5, URZ, UR5, URZ, UP2, !UPT ;  /* 0x000000053f057290 */ /* 0x000fca00097fe43f */
[----:B------:R0:W-:Y:S02]  /*0110*/  UTMACCTL.PF [UR6] ;  /* 0x00000000060079b9 */ /* 0x0001e40008040000 */
[----:B------:R0:W-:Y:S02]  /*0120*/  UTMACCTL.PF [UR8] ;  /* 0x00000000080079b9 */ /* 0x0001e40008040000 */
[----:B------:R0:W-:Y:S02]  /*0130*/  UTMACCTL.PF [UR4] ;  /* 0x00000000040079b9 */ /* 0x0001e40008040000 */
[----:B0-----:R-:W-:Y:S01]  /*0140*/  NOP ;  /* 0x0000000000007918 */ /* 0x001fe20000000000 */
.L_x_114:
[----:B------:R-:W-:Y:S05]  /*0150*/  BSYNC B0 ;  /* 0x0000000000007941 */ /* 0x000fea0003800000 */
.L_x_113:
[----:B------:R-:W-:Y:S01]  /*0160*/  VOTEU.ANY UP0, P0 ;  /* 0x00000000003f7886 */ /* 0x000fe20000000100 */
[----:B------:R-:W0:Y:S01]  /*0170*/  SHFL.IDX PT, R3, R23, RZ, 0x1f ;  /* 0x00001fff17037589 */ /* 0x000e2200000e0000 */
[----:B------:R-:W-:Y:S01]  /*0180*/  UMOV UR4, 0x1 ;  /* 0x0000000100047882 */ /* 0x000fe20000000000 */
[----:B------:R-:W-:Y:S01]  /*0190*/  UMOV UR7, 0x100 ;  /* 0x0000010000077882 */ /* 0x000fe20000000000 */
[----:B------:R-:W-:Y:S01]  /*01a0*/  VOTEU.ANY UP1, P0 ;  /* 0x00000000003f7886 */ /* 0x000fe20000020100 */
[----:B------:R-:W1:Y:S01]  /*01b0*/  @UP0 S2UR UR8, SR_CgaCtaId ;  /* 0x00000000000809c3 */ /* 0x000e620000008800 */
[----:B------:R-:W2:Y:S01]  /*01c0*/  SHFL.IDX PT, R2, R0, RZ, 0x1f ;  /* 0x00001fff00027589 */ /* 0x000ea200000e0000 */
[----:B------:R-:W-:Y:S01]  /*01d0*/  @UP0 UMOV UR6, 0x400 ;  /* 0x0000040000060882 */ /* 0x000fe20000000000 */
[----:B------:R-:W-:-:S04]  /*01e0*/  @UP0 UIADD3 UR4, -UR4, 0x100000, URZ ;  /* 0x0010000004040890 */ /* 0x000fc8000fffe13f */
[----:B------:R-:W-:Y:S02]  /*01f0*/  @UP0 USHF.L.U32 UR5, UR4, 0xb, URZ ;  /* 0x0000000b04050899 */ /* 0x000fe4000800063f */
[----:B------:R-:W-:Y:S01]  /*0200*/  @UP0 USHF.L.U32 UR4, UR4, 0x1, URZ ;  /* 0x0000000104040899 */ /* 0x000fe2000800063f */
[----:B------:R-:W-:Y:S01]  /*0210*/  VOTEU.ANY UP2, P0 ;  /* 0x00000000003f7886 */ /* 0x000fe20000040100 */
[----:B0-----:R-:W-:Y:S01]  /*0220*/  R2UR UR9, R3 ;  /* 0x00000000030972ca */ /* 0x001fe200000e0000 */
[----:B-1----:R-:W-:Y:S01]  /*0230*/  @UP0 ULEA UR8, UR8, UR6, 0x18 ;  /* 0x0000000608080291 */ /* 0x002fe2000f8ec03f */
[----:B--2---:R-:W-:Y:S01]  /*0240*/  ISETP.NE.AND P1, PT, R2, RZ, PT ;  /* 0x000000ff0200720c */ /* 0x004fe20003f25270 */
[----:B------:R-:W-:-:S04]  /*0250*/  @UP0 UIADD3 UR6, -UR7, 0x100000, URZ ;  /* 0x0010000007060890 */ /* 0x000fc8000fffe13f */
[----:B------:R-:W-:Y:S02]  /*0260*/  @UP0 USHF.L.U32 UR7, UR6, 0xb, URZ ;  /* 0x0000000b06070899 */ /* 0x000fe4000800063f */
[----:B------:R-:W-:-:S04]  /*0270*/  @UP0 USHF.L.U32 UR6, UR6, 0x1, URZ ;  /* 0x0000000106060899 */ /* 0x000fc8000800063f */
[----:B------:R-:W-:Y:S01]  /*0280*/  UISETP.NE.AND UP0, UPT, UR9, URZ, UPT ;  /* 0x0000003f0900728c */ /* 0x000fe2000bf05270 */
[----:B------:R-:W0:Y:S02]  /*0290*/  FENCE.VIEW.ASYNC.S ;  /* 0x00000000000073c6 */ /* 0x000e240000000000 */
[----:B0-----:R0:W1:Y:S05]  /*02a0*/  @UP1 SYNCS.EXCH.64 URZ, [UR8+0x38800], UR4 ;  /* 0x03880004083f15b2 */ /* 0x00106a0008000100 */
[----:B------:R0:W2:Y:S01]  /*02b0*/  @UP2 SYNCS.EXCH.64 URZ, [UR8+0x38820], UR6 ;  /* 0x03882006083f25b2 */ /* 0x0000a20008000100 */
[----:B------:R-:W-:Y:S05]  /*02c0*/  @P1 BRA `(.L_x_115) ;  /* 0x0000000000481947 */ /* 0x000fea0003800000 */
[----:B0-----:R-:W0:Y:S01]  /*02d0*/  S2UR UR5, SR_CgaCtaId ;  /* 0x00000000000579c3 */ /* 0x001e220000008800 */
[----:B------:R-:W-:Y:S01]  /*02e0*/  UMOV UR4, 0x400 ;  /* 0x0000040000047882 */ /* 0x000fe20000000000 */
[----:B------:R-:W-:Y:S01]  /*02f0*/  UMOV UR6, 0x1 ;  /* 0x0000000100067882 */ /* 0x000fe20000000000 */
[----:B------:R-:W-:Y:S01]  /*0300*/  UMOV UR9, 0x2 ;  /* 0x0000000200097882 */ /* 0x000fe20000000000 */
[----:B------:R-:W-:-:S04]  /*0310*/  UIADD3 UR6, -UR6, 0x100000, URZ ;  /* 0x0010000006067890 */ /* 0x000fc8000fffe13f */
[----:B------:R-:W-:Y:S02]  /*0320*/  USHF.L.U32 UR7, UR6, 0xb, URZ ;  /* 0x0000000b06077899 */ /* 0x000fe4000800063f */
[----:B------:R-:W-:Y:S01]  /*0330*/  USHF.L.U32 UR6, UR6, 0x1, URZ ;  /* 0x0000000106067899 */ /* 0x000fe2000800063f */
[----:B------:R-:W-:Y:S01]  /*0340*/  ELECT P0, URZ, PT ;  /* 0x00000000003f782f */ /* 0x000fe20003800000 */
[----:B0-----:R-:W-:Y:S02]  /*0350*/  ULEA UR8, UR5, UR4, 0x18 ;  /* 0x0000000405087291 */ /* 0x001fe4000f8ec03f */
[----:B------:R-:W-:-:S04]  /*0360*/  UIADD3 UR4, -UR9, 0x100000, URZ ;  /* 0x0010000009047890 */ /* 0x000fc8000fffe13f */
[----:B------:R-:W-:Y:S02]  /*0370*/  USHF.L.U32 UR5, UR4, 0xb, URZ ;  /* 0x0000000b04057899 */ /* 0x000fe4000800063f */
[----:B------:R-:W-:Y:S01]  /*0380*/  USHF.L.U32 UR4, UR4, 0x1, URZ ;  /* 0x0000000104047899 */ /* 0x000fe2000800063f */
[----:B------:R-:W0:Y:S03]  /*0390*/  FENCE.VIEW.ASYNC.S ;  /* 0x00000000000073c6 */ /* 0x000e260000000000 */
[----:B0-----:R3:W4:Y:S08]  /*03a0*/  SYNCS.EXCH.64 URZ, [UR8+0x38830], UR6 ;  /* 0x03883006083f75b2 */ /* 0x0017300008000100 */
[----:B------:R3:W0:Y:S01]  /*03b0*/  SYNCS.EXCH.64 URZ, [UR8+0x38840], UR4 ;  /* 0x03884004083f75b2 */ /* 0x0006220008000100 */
[----:B------:R3:W0:Y:S01]  /*03c0*/  SYNCS.EXCH.64 URZ, [UR8+0x38838], UR6 ;  /* 0x03883806083f75b2 */ /* 0x0006220008000100 */
[----:B------:R3:W0:Y:S02]  /*03d0*/  SYNCS.EXCH.64 URZ, [UR8+0x38848], UR4 ;  /* 0x03884804083f75b2 */ /* 0x0006240008000100 */
[----:B---3--:R-:W-:Y:S01]  /*03e0*/  NOP ;  /* 0x0000000000007918 */ /* 0x008fe20000000000 */
.L_x_115:
[----:B------:R-:W3:Y:S01]  /*03f0*/  SHFL.IDX PT, R2, R0, RZ, 0x1f ;  /* 0x00001fff00027589 */ /* 0x000ee200000e0000 */
[----:B------:R-:W-:Y:S01]  /*0400*/  NOP ;  /* 0x0000000000007918 */ /* 0x000fe20000000000 */
[----:B---3--:R-:W-:-:S13]  /*0410*/  ISETP.NE.AND P0, PT, R2, RZ, PT ;  /* 0x000000ff0200720c */ /* 0x008fda0003f05270 */
[----:B------:R-:W-:Y:S05]  /*0420*/  @P0 BRA `(.L_x_116) ;  /* 0x0000000000480947 */ /* 0x000fea0003800000 */
[----:B0-----:R-:W0:Y:S01]  /*0430*/  S2UR UR5, SR_CgaCtaId ;  /* 0x00000000000579c3 */ /* 0x001e220000008800 */
[----:B------:R-:W-:Y:S01]  /*0440*/  UMOV UR4, 0x400 ;  /* 0x0000040000047882 */ /* 0x000fe20000000000 */
[----:B------:R-:W-:Y:S01]  /*0450*/  UMOV UR6, 0x80 ;  /* 0x0000008000067882 */ /* 0x000fe20000000000 */
[----:B------:R-:W-:Y:S01]  /*0460*/  UMOV UR7, 0x100 ;  /* 0x0000010000077882 */ /* 0x000fe20000000000 */
[----:B------:R-:W-:Y:S01]  /*0470*/  ELECT P0, URZ, PT ;  /* 0x00000000003f782f */ /* 0x000fe20003800000 */
[----:B0-----:R-:W-:Y:S02]  /*0480*/  ULEA UR8, UR5, UR4, 0x18 ;  /* 0x0000000405087291 */ /* 0x001fe4000f8ec03f */
[----:B------:R-:W-:-:S04]  /*0490*/  UIADD3 UR4, -UR6, 0x100000, URZ ;  /* 0x0010000006047890 */ /* 0x000fc8000fffe13f */
[----:B------:R-:W-:Y:S02]  /*04a0*/  USHF.L.U32 UR5, UR4, 0xb, URZ ;  /* 0x0000000b04057899 */ /* 0x000fe4000800063f */
[----:B------:R-:W-:Y:S02]  /*04b0*/  USHF.L.U32 UR4, UR4, 0x1, URZ ;  /* 0x0000000104047899 */ /* 0x000fe4000800063f */
[----:B------:R-:W-:-:S04]  /*04c0*/  UIADD3 UR6, -UR7, 0x100000, URZ ;  /* 0x0010000007067890 */ /* 0x000fc8000fffe13f */
[----:B------:R-:W-:Y:S02]  /*04d0*/  USHF.L.U32 UR7, UR6, 0xb, URZ ;  /* 0x0000000b06077899 */ /* 0x000fe4000800063f */
[----:B------:R-:W-:Y:S01]  /*04e0*/  USHF.L.U32 UR6, UR6, 0x1, URZ ;  /* 0x0000000106067899 */ /* 0x000fe2000800063f */
[----:B------:R-:W0:Y:S03]  /*04f0*/  FENCE.VIEW.ASYNC.S ;  /* 0x00000000000073c6 */ /* 0x000e260000000000 */
[----:B0-----:R3:W0:Y:S08]  /*0500*/  SYNCS.EXCH.64 URZ, [UR8+0x38850], UR4 ;  /* 0x03885004083f75b2 */ /* 0x0016300008000100 */
[----:B------:R3:W0:Y:S01]  /*0510*/  SYNCS.EXCH.64 URZ, [UR8+0x38860], UR6 ;  /* 0x03886006083f75b2 */ /* 0x0006220008000100 */
[----:B------:R3:W0:Y:S01]  /*0520*/  SYNCS.EXCH.64 URZ, [UR8+0x38858], UR4 ;  /* 0x03885804083f75b2 */ /* 0x0006220008000100 */
[----:B------:R3:W0:Y:S02]  /*0530*/  SYNCS.EXCH.64 URZ, [UR8+0x38868], UR6 ;  /* 0x03886806083f75b2 */ /* 0x0006240008000100 */
[----:B---3--:R-:W-:Y:S01]  /*0540*/  NOP ;  /* 0x0000000000007918 */ /* 0x008fe20000000000 */
.L_x_116:
[----:B------:R-:W3:Y:S01]  /*0550*/  SHFL.IDX PT, R2, R0, RZ, 0x1f ;  /* 0x00001fff00027589 */ /* 0x000ee200000e0000 */
[----:B------:R-:W-:Y:S01]  /*0560*/  NOP ;  /* 0x0000000000007918 */ /* 0x000fe20000000000 */
[----:B---3--:R-:W-:-:S13]  /*0570*/  ISETP.NE.AND P0, PT, R2, RZ, PT ;  /* 0x000000ff0200720c */ /* 0x008fda0003f05270 */
[----:B------:R-:W-:Y:S05]  /*0580*/  @P0 BRA `(.L_x_117) ;  /* 0x0000000000380947 */ /* 0x000fea0003800000 */
[----:B0-----:R-:W0:Y:S01]  /*0590*/  S2UR UR5, SR_CgaCtaId ;  /* 0x00000000000579c3 */ /* 0x001e220000008800 */
[----:B------:R-:W-:Y:S01]  /*05a0*/  UMOV UR4, 0x400 ;  /* 0x0000040000047882 */ /* 0x000fe20000000000 */
[----:B------:R-:W-:Y:S01]  /*05b0*/  UMOV UR7, 0x1 ;  /* 0x0000000100077882 */ /* 0x000fe20000000000 */
[----:B------:R-:W-:Y:S01]  /*05c0*/  ELECT P0, URZ, PT ;  /* 0x00000000003f782f */ /* 0x000fe20003800000 */
[----:B0-----:R-:W-:Y:S02]  /*05d0*/  ULEA UR6, UR5, UR4, 0x18 ;  /* 0x0000000405067291 */ /* 0x001fe4000f8ec03f */
[----:B------:R-:W-:-:S04]  /*05e0*/  UIADD3 UR4, -UR7, 0x100000, URZ ;  /* 0x0010000007047890 */ /* 0x000fc8000fffe13f */
[----:B------:R-:W-:Y:S02]  /*05f0*/  USHF.L.U32 UR5, UR4, 0xb, URZ ;  /* 0x0000000b04057899 */ /* 0x000fe4000800063f */
[----:B------:R-:W-:Y:S01]  /*0600*/  USHF.L.U32 UR4, UR4, 0x1, URZ ;  /* 0x0000000104047899 */ /* 0x000fe2000800063f */
[----:B------:R-:W0:Y:S11]  /*0610*/  FENCE.VIEW.ASYNC.S ;  /* 0x00000000000073c6 */ /* 0x000e360000000000 */
[----:B0-----:R3:W0:Y:S01]  /*0620*/  SYNCS.EXCH.64 URZ, [UR6+0x38870], UR4 ;  /* 0x03887004063f75b2 */ /* 0x0016220008000100 */
[----:B------:R3:W0:Y:S01]  /*0630*/  SYNCS.EXCH.64 URZ, [UR6+0x38880], UR4 ;  /* 0x03888004063f75b2 */ /* 0x0006220008000100 */
[----:B------:R3:W0:Y:S01]  /*0640*/  SYNCS.EXCH.64 URZ, [UR6+0x38878], UR4 ;  /* 0x03887804063f75b2 */ /* 0x0006220008000100 */
[----:B------:R3:W0:Y:S02]  /*0650*/  SYNCS.EXCH.64 URZ, [UR6+0x38888], UR4 ;  /* 0x03888804063f75b2 */ /* 0x0006240008000100 */
[----:B---3--:R-:W-:Y:S01]  /*0660*/  NOP ;  /* 0x0000000000007918 */ /* 0x008fe20000000000 */
.L_x_117:
        /* <DEDUP_REMOVED lines=22> */
.L_x_118:
        /* <DEDUP_REMOVED lines=22> */
.L_x_119:
[----:B------:R-:W-:Y:S01]  /*0930*/  PLOP3.LUT P0, PT, PT, PT, UP0, 0x80, 0x0 ;  /* 0x000000000000781c */ /* 0x000fe20003f0f008 */
[----:B------:R-:W-:Y:S01]  /*0940*/  UMOV UR40, 0x1 ;  /* 0x0000000100287882 */ /* 0x000fe20000000000 */
[----:B------:R-:W-:Y:S01]  /*0950*/  NOP ;  /* 0x0000000000007918 */ /* 0x000fe20000000000 */
[----:B------:R-:W-:Y:S01]  /*0960*/  USEL UR40, UR40, 0x2, !UP0 ;  /* 0x0000000228287887 */ /* 0x000fe2000c000000 */
[----:B------:R-:W-:Y:S01]  /*0970*/  ULDC.64 UR46, c[0x0][0x208] ;  /* 0x00008200002e7ab9 */ /* 0x000fe20000000a00 */
[----:B012-4-:R-:W-:Y:S08]  /*0980*/  BAR.SYNC.DEFER_BLOCKING 0x0 ;  /* 0x0000000000007b1d */ /* 0x017ff00000010000 */
[----:B------:R-:W-:Y:S05]  /*0990*/  @!P0 BRA `(.L_x_120) ;  /* 0x000000a400f08947 */ /* 0x000fea0003800000 */
.L_x_121:
[----:B------:R-:W-:-:S08]  /*09a0*/  NOP ;  /* 0x0000000000007918 */ /* 0x000fd00000000000 */
[----:B------:R-:W0:Y:S02]  /*09b0*/  USETMAXREG.TRY_ALLOC.CTAPOOL UP0, 0xf0 ;  /* 0x000000f0000079c8 */ /* 0x000e240008000600 */
[----:B0-----:R-:W-:-:S13]  /*09c0*/  PLOP3.LUT P0, PT, PT, PT, UP0, 0x80, 0x0 ;  /* 0x000000000000781c */ /* 0x001fda0003f0f008 */
[----:B------:R-:W-:Y:S05]  /*09d0*/  @!P0 BRA `(.L_x_121) ;  /* 0xfffffffc00f08947 */ /* 0x000fea000383ffff */
[----:B------:R-:W0:Y:S01]  /*09e0*/  S2R R2, SR_TID.X ;  /* 0x0000000000027919 */ /* 0x000e220000002100 */
[----:B------:R-:W1:Y:S01]  /*09f0*/  S2UR UR5, SR_CgaCtaId ;  /* 0x00000000000579c3 */ /* 0x000e620000008800 */
[----:B------:R-:W-:-:S07]  /*0a00*/  UMOV UR4, 0x400 ;  /* 0x0000040000047882 */ /* 0x000fce0000000000 */
[----:B------:R-:W-:Y:S06]  /*0a10*/  BAR.ARV 0x8, 0x120 ;  /* 0x0204800000007b1d */ /* 0x000fec0000002000 */
[----:B-1----:R-:W-:Y:S01]  /*0a20*/  ULEA UR4, UR5, UR4, 0x18 ;  /* 0x0000000405047291 */ /* 0x002fe2000f8ec03f */
[----:B0-----:R-:W-:-:S04]  /*0a30*/  LOP3.LUT R0, R2, 0xffffff80, RZ, 0xc0, !PT ;  /* 0xffffff8002007812 */ /* 0x001fc800078ec0ff */
[----:B------:R-:W-:-:S13]  /*0a40*/  ISETP.NE.AND P0, PT, R0, 0x80, PT ;  /* 0x000000800000780c */ /* 0x000fda0003f05270 */
[----:B------:R-:W-:Y:S08]  /*0a50*/  @!P0 BAR.ARV 0x9, 0x100 ;  /* 0x0244000000008b1d */ /* 0x000ff00000002000 */
[----:B------:R-:W-:Y:S06]  /*0a60*/  BAR.SYNC.DEFER_BLOCKING 0x5, 0x180 ;  /* 0x0146000000007b1d */ /* 0x000fec0000010000 */
[----:B------:R-:W0:Y:S01]  /*0a70*/  LDS.128 R80, [UR4+0x388d0] ;  /* 0x0388d004ff507984 */ /* 0x000e220008000c00 */
[----:B------:R-:W-:Y:S01]  /*0a80*/  ULDC UR4, c[0x0][0xc14] ;  /* 0x0003050000047ab9 */ /* 0x000fe20000000800 */
[----:B------:R-:W-:Y:S06]  /*0a90*/  BAR.ARV 0x4, 0x180 ;  /* 0x0106000000007b1d */ /* 0x000fec0000002000 */
[----:B0-----:R-:W-:-:S13]  /*0aa0*/  ISETP.GE.AND P0, PT, R83, UR4, PT ;  /* 0x0000000453007c0c */ /* 0x001fda000bf06270 */
[----:B------:R-:W-:Y:S05]  /*0ab0*/  @P0 EXIT ;  /* 0x000000000000094d */ /* 0x000fea0003800000 */
[----:B------:R-:W-:Y:S01]  /*0ac0*/  VIADD R236, R2, 0xffffff80 ;  /* 0xffffff8002ec7836 */ /* 0x000fe20000000000 */
[----:B------:R-:W-:Y:S01]  /*0ad0*/  R2UR UR5, R82 ;  /* 0x00000000520572ca */ /* 0x000fe200000e0000 */
[----:B------:R-:W-:Y:S01]  /*0ae0*/  ULOP3.LUT UR45, UR40, 0x1, URZ, 0xfc, !UPT ;  /* 0x00000001282d7892 */ /* 0x000fe2000f8efc3f */
[----:B------:R-:W-:Y:S02]  /*0af0*/  UMOV UR44, URZ ;  /* 0x0000003f002c7c82 */ /* 0x000fe40008000000 */
[----:B------:R-:W-:Y:S01]  /*0b00*/  SHF.R.S32.HI R3, RZ, 0x1f, R236 ;  /* 0x0000001fff037819 */ /* 0x000fe200000114ec */
[----:B------:R-:W-:Y:S01]  /*0b10*/  UMOV UR43, URZ ;  /* 0x0000003f002b7c82 */ /* 0x000fe20008000000 */
[----:B------:R-:W-:Y:S02]  /*0b20*/  UMOV UR51, URZ ;  /* 0x0000003f00337c82 */ /* 0x000fe40008000000 */
[CC--:B------:R-:W-:Y:S02]  /*0b30*/  LEA.HI R5, R3.reuse, R236.reuse, RZ, 0x7 ;  /* 0x000000ec03057211 */ /* 0x0c0fe400078f38ff */
[----:B------:R-:W-:-:S02]  /*0b40*/  LEA.HI R0, R3, R236, RZ, 0x4 ;  /* 0x000000ec03007211 */ /* 0x000fc400078f20ff */
[----:B------:R-:W-:Y:S02]  /*0b50*/  LOP3.LUT R7, R5, 0xffffff80, RZ, 0xc0, !PT ;  /* 0xffffff8005077812 */ /* 0x000fe400078ec0ff */
[----:B------:R-:W-:Y:S02]  /*0b60*/  SHF.R.S32.HI R9, RZ, 0x4, R0 ;  /* 0x00000004ff097819 */ /* 0x000fe40000011400 */
[----:B------:R-:W-:Y:S01]  /*0b70*/  SHF.R.S32.HI R232, RZ, 0x7, R5 ;  /* 0x00000007ffe87819 */ /* 0x000fe20000011405 */
[----:B------:R-:W-:Y:S01]  /*0b80*/  IMAD.IADD R22, R236, 0x1, -R7 ;  /* 0x00000001ec167824 */ /* 0x000fe200078e0a07 */
[----:B------:R-:W-:Y:S02]  /*0b90*/  LEA.HI R2, R3, R236, RZ, 0x5 ;  /* 0x000000ec03027211 */ /* 0x000fe400078f28ff */
[----:B------:R-:W-:Y:S02]  /*0ba0*/  LOP3.LUT R7, R0, 0x3fffff0, RZ, 0xc0, !PT ;  /* 0x03fffff000077812 */ /* 0x000fe400078ec0ff */
[----:B------:R-:W-:Y:S01]  /*0bb0*/  SHF.R.S32.HI R11, RZ, 0x1f, R22 ;  /* 0x0000001fff0b7819 */ /* 0x000fe20000011416 */
[----:B------:R-:W-:Y:S01]  /*0bc0*/  IMAD.SHL.U32 R2, R2, 0x20, RZ ;  /* 0x0000002002027824 */ /* 0x000fe200078e00ff */
[----:B------:R-:W-:Y:S01]  /*0bd0*/  LEA.HI R0, R0, R9, RZ, 0x1 ;  /* 0x0000000900007211 */ /* 0x000fe200078f08ff */
[----:B------:R-:W-:Y:S01]  /*0be0*/  IMAD.IADD R7, R236, 0x1, -R7 ;  /* 0x00000001ec077824 */ /* 0x000fe200078e0a07 */
[----:B------:R-:W-:-:S02]  /*0bf0*/  LEA.HI R4, R11, R22, RZ, 0x2 ;  /* 0x000000160b047211 */ /* 0x000fc400078f10ff */
[----:B------:R-:W-:Y:S02]  /*0c00*/  LEA.HI R5, R5, R232, RZ, 0x1 ;  /* 0x000000e805057211 */ /* 0x000fe400078f08ff */
[--C-:B------:R-:W-:Y:S02]  /*0c10*/  SHF.R.S32.HI R6, RZ, 0x2, R4.reuse ;  /* 0x00000002ff067819 */ /* 0x100fe40000011404 */
[----:B------:R-:W-:Y:S02]  /*0c20*/  SHF.R.S32.HI R13, RZ, 0x1f, R4 ;  /* 0x0000001fff0d7819 */ /* 0x000fe40000011404 */
[----:B------:R-:W-:Y:S02]  /*0c30*/  LOP3.LUT R0, R0, 0x1ffffffe, RZ, 0xc0, !PT ;  /* 0x1ffffffe00007812 */ /* 0x000fe400078ec0ff */
[----:B------:R-:W-:Y:S02]  /*0c40*/  LEA.HI R13, R13, R6, RZ, 0x3 ;  /* 0x000000060d0d7211 */ /* 0x000fe400078f18ff */
[----:B------:R-:W-:Y:S01]  /*0c50*/  LOP3.LUT R5, R5, 0x3fffffe, RZ, 0xc0, !PT ;  /* 0x03fffffe05057812 */ /* 0x000fe200078ec0ff */
[----:B------:R-:W-:Y:S01]  /*0c60*/  IMAD.IADD R0, R9, 0x1, -R0 ;  /* 0x0000000109007824 */ /* 0x000fe200078e0a00 */
[----:B------:R-:W-:-:S02]  /*0c70*/  LOP3.LUT R13, R13, 0xfffffff8, RZ, 0xc0, !PT ;  /* 0xfffffff80d0d7812 */ /* 0x000fc400078ec0ff */
[----:B------:R-:W-:Y:S01]  /*0c80*/  LEA.HI R11, R11, R22, RZ, 0x5 ;  /* 0x000000160b0b7211 */ /* 0x000fe200078f28ff */
[----:B------:R-:W-:Y:S01]  /*0c90*/  IMAD.IADD R234, R232, 0x1, -R5 ;  /* 0x00000001e8ea7824 */ /* 0x000fe200078e0a05 */
[----:B------:R-:W-:Y:S01]  /*0ca0*/  LEA.HI R3, R3, R236, RZ, 0x3 ;  /* 0x000000ec03037211 */ /* 0x000fe200078f18ff */
[----:B------:R-:W-:Y:S01]  /*0cb0*/  IMAD.IADD R6, R6, 0x1, -R13 ;  /* 0x0000000106067824 */ /* 0x000fe200078e0a0d */
[----:B------:R-:W-:Y:S02]  /*0cc0*/  LOP3.LUT R2, R2, 0xfffffc00, RZ, 0xc0, !PT ;  /* 0xfffffc0002027812 */ /* 0x000fe400078ec0ff */
[----:B------:R-:W-:Y:S02]  /*0cd0*/  LOP3.LUT R9, R4, 0x7ffffffc, RZ, 0xc0, !PT ;  /* 0x7ffffffc04097812 */ /* 0x000fe400078ec0ff */
[----:B------:R-:W-:Y:S01]  /*0ce0*/  SHF.R.S32.HI R11, RZ, 0x5, R11 ;  /* 0x00000005ff0b7819 */ /* 0x000fe2000001140b */
[----:B------:R-:W-:Y:S01]  /*0cf0*/  IMAD R7, R7, 0x40, R2 ;  /* 0x0000004007077824 */ /* 0x000fe200078e0202 */
[----:B------:R-:W-:Y:S01]  /*0d00*/  LOP3.LUT R5, R3, 0x1ffffff8, RZ, 0xc0, !PT ;  /* 0x1ffffff803057812 */ /* 0x000fe200078ec0ff */
[----:B------:R-:W-:Y:S01]  /*0d10*/  IMAD.MOV.U32 R2, RZ, RZ, -0x2 ;  /* 0xfffffffeff027424 */ /* 0x000fe200078e00ff */
[----:B------:R-:W-:Y:S01]  /*0d20*/  SHF.R.S32.HI R18, RZ, 0x3, R3 ;  /* 0x00000003ff127819 */ /* 0x000fe20000011403 */
[----:B------:R-:W-:-:S02]  /*0d30*/  IMAD.IADD R9, R22, 0x1, -R9 ;  /* 0x0000000116097824 */ /* 0x000fc400078e0a09 */
[----:B------:R-:W-:Y:S02]  /*0d40*/  IMAD R11, R11, 0x10, R6 ;  /* 0x000000100b0b7824 */ /* 0x000fe400078e0206 */
[----:B------:R-:W-:Y:S02]  /*0d50*/  IMAD.IADD R5, R236, 0x1, -R5 ;  /* 0x00000001ec057824 */ /* 0x000fe400078e0a05 */
[----:B------:R-:W-:Y:S02]  /*0d60*/  IMAD R235, R0, 0x8, R7 ;  /* 0x0000000800eb7824 */ /* 0x000fe400078e0207 */
[----:B------:R-:W-:Y:S02]  /*0d70*/  IMAD R233, R9, R2, 0x80 ;  /* 0x0000008009e97424 */ /* 0x000fe400078e0202 */
[----:B------:R-:W-:Y:S02]  /*0d80*/  IMAD R234, R234, 0x40, R11 ;  /* 0x00000040eaea7824 */ /* 0x000fe400078e020b */
[----:B------:R-:W-:-:S07]  /*0d90*/  IMAD.SHL.U32 R16, R5, 0x8, RZ ;  /* 0x0000000805107824 */ /* 0x000fce00078e00ff */
.L_x_165:
[----:B0-----:R-:W0:Y:S01]  /*0da0*/  LDC.64 R2, c[0x0][0xc60] ;  /* 0x00031800ff027b82 */ /* 0x001e220000000a00 */
[----:B------:R-:W-:Y:S01]  /*0db0*/  ULDC.64 UR8, c[0x0][0x990] ;  /* 0x0002640000087ab9 */ /* 0x000fe20000000a00 */
[----:B------:R-:W-:Y:S01]  /*0dc0*/  ULDC UR4, c[0x0][0x428] ;  /* 0x00010a0000047ab9 */ /* 0x000fe20000000800 */
[----:B------:R-:W-:Y:S01]  /*0dd0*/  ULDC.64 UR6, c[0x0][0x998] ;  /* 0x0002660000067ab9 */ /* 0x000fe20000000a00 */
[----:B0-----:R-:W-:-:S06]  /*0de0*/  IMAD.WIDE R2, R83, 0x4, R2 ;  /* 0x0000000453027825 */ /* 0x001fcc00078e0202 */
[----:B--2---:R-:W2:Y:S01]  /*0df0*/  LDG.E R2, desc[UR46][R2.64] ;  /* 0x0000002e02027981 */ /* 0x004ea2000c1e1900 */
[----:B------:R-:W-:Y:S01]  /*0e00*/  UISETP.NE.U32.AND UP2, UPT, UR8, URZ, UPT ;  /* 0x0000003f0800728c */ /* 0x000fe2000bf45070 */
[----:B-1--45:R-:W-:Y:S01]  /*0e10*/  IMAD.MOV.U32 R9, RZ, RZ, 0x3f800000 ;  /* 0x3f800000ff097424 */ /* 0x032fe200078e00ff */
[----:B------:R-:W-:Y:S02]  /*0e20*/  UISETP.NE.AND UP3, UPT, UR4, 0x1, UPT ;  /* 0x000000010400788c */ /* 0x000fe4000bf65270 */
[----:B------:R-:W-:Y:S02]  /*0e30*/  UISETP.NE.AND.EX UP2, UPT, UR9, URZ, UPT, UP2 ;  /* 0x0000003f0900728c */ /* 0x000fe4000bf45320 */
[----:B------:R-:W-:-:S04]  /*0e40*/  UISETP.NE.U32.AND UP0, UPT, UR6, URZ, UPT ;  /* 0x0000003f0600728c */ /* 0x000fc8000bf05070 */
[----:B------:R-:W-:Y:S01]  /*0e50*/  UISETP.NE.AND.EX UP0, UPT, UR7, URZ, UPT, UP0 ;  /* 0x0000003f0700728c */ /* 0x000fe2000bf05300 */
[----:B------:R-:W-:Y:S02]  /*0e60*/  PLOP3.LUT P0, PT, PT, PT, UP2, 0x80, 0x0 ;  /* 0x000000000000781c */ /* 0x000fe40003f0f028 */
[----:B------:R-:W-:Y:S02]  /*0e70*/  @UP3 ULDC UR10, c[0x0][0x42c] ;  /* 0x00010b00000a3ab9 */ /* 0x000fe40000000800 */
[----:B------:R-:W-:Y:S01]  /*0e80*/  @UP2 ULDC.64 UR14, c[0x0][0x9a8] ;  /* 0x00026a00000e2ab9 */ /* 0x000fe20000000a00 */
[----:B------:R-:W-:Y:S01]  /*0e90*/  UIMAD.WIDE.U32 UR10, UR5, UR10, URZ ;  /* 0x0000000a050a72a5 */ /* 0x000fe2000f8e003f */
[----:B------:R-:W-:Y:S01]  /*0ea0*/  PLOP3.LUT P2, PT, PT, PT, UP0, 0x80, 0x0 ;  /* 0x000000000000781c */ /* 0x000fe20003f4f008 */
[----:B------:R-:W-:-:S03]  /*0eb0*/  @UP2 ULDC.64 UR18, c[0x0][0x9b0] ;  /* 0x00026c0000122ab9 */ /* 0x000fc60000000a00 */
[----:B------:R-:W-:Y:S01]  /*0ec0*/  @UP0 ULDC.64 UR16, c[0x0][0x9b8] ;  /* 0x00026e0000100ab9 */ /* 0x000fe20000000a00 */
[----:B------:R-:W-:Y:S01]  /*0ed0*/  IMAD.MOV.U32 R0, RZ, RZ, 0x3f800000 ;  /* 0x3f800000ff007424 */ /* 0x000fe200078e00ff */
[----:B--2---:R-:W-:-:S13]  /*0ee0*/  R2UR UR36, R2 ;  /* 0x00000000022472ca */ /* 0x004fda00000e0000 */
[----:B------:R-:W-:Y:S02]  /*0ef0*/  USHF.R.S32.HI UR37, URZ, 0x1f, UR36 ;  /* 0x0000001f3f257899 */ /* 0x000fe40008011424 */
[----:B------:R-:W-:Y:S02]  /*0f00*/  @UP2 UIMAD.WIDE.U32 UR12, UR36, UR14, URZ ;  /* 0x0000000e240c22a5 */ /* 0x000fe4000f8e003f */
[----:B------:R-:W-:-:S03]  /*0f10*/  @UP2 UIMAD UR4, UR37, UR14, URZ ;  /* 0x0000000e250422a4 */ /* 0x000fc6000f8e023f */
[----:B------:R-:W-:Y:S01]  /*0f20*/  @UP3 ULDC UR14, c[0x0][0x430] ;  /* 0x00010c00000e3ab9 */ /* 0x000fe20000000800 */
[----:B------:R-:W-:-:S03]  /*0f30*/  @UP2 UIMAD UR15, UR36, UR15, UR4 ;  /* 0x0000000f240f22a4 */ /* 0x000fc6000f8e0204 */
[----:B------:R-:W-:Y:S01]  /*0f40*/  UMOV UR4, UR5 ;  /* 0x0000000500047c82 */ /* 0x000fe20008000000 */
[----:B------:R-:W-:Y:S02]  /*0f50*/  @UP3 USHF.R.U32.HI UR4, URZ, UR14, UR11 ;  /* 0x0000000e3f043299 */ /* 0x000fe4000801160b */
[----:B------:R-:W-:Y:S02]  /*0f60*/  @UP0 UIMAD.WIDE.U32 UR10, UR36, UR16, URZ ;  /* 0x00000010240a02a5 */ /* 0x000fe4000f8e003f */
[----:B------:R-:W-:Y:S02]  /*0f70*/  @UP2 USHF.R.S32.HI UR14, URZ, 0x1f, UR4 ;  /* 0x0000001f3f0e2899 */ /* 0x000fe40008011404 */
[----:B------:R-:W-:Y:S02]  /*0f80*/  @UP0 UIMAD UR16, UR37, UR16, URZ ;  /* 0x00000010251002a4 */ /* 0x000fe4000f8e023f */
[----:B------:R-:W-:Y:S02]  /*0f90*/  @UP2 UIADD3 UR13, UR13, UR15, URZ ;  /* 0x0000000f0d0d2290 */ /* 0x000fe4000fffe03f */
[----:B------:R-:W-:-:S02]  /*0fa0*/  @UP2 UIMAD UR14, UR14, UR18, URZ ;  /* 0x000000120e0e22a4 */ /* 0x000fc4000f8e023f */
[----:B------:R-:W-:Y:S02]  /*0fb0*/  @UP0 UIMAD UR16, UR36, UR17, UR16 ;  /* 0x00000011241002a4 */ /* 0x000fe4000f8e0210 */
[----:B------:R-:W-:Y:S02]  /*0fc0*/  @UP0 USHF.R.S32.HI UR15, URZ, 0x1f, UR4 ;  /* 0x0000001f3f0f0899 */ /* 0x000fe40008011404 */
[----:B------:R-:W-:Y:S02]  /*0fd0*/  @UP2 UIMAD UR14, UR4, UR19, UR14 ;  /* 0x00000013040e22a4 */ /* 0x000fe4000f8e020e */
[----:B------:R-:W-:Y:S02]  /*0fe0*/  @UP2 UIMAD.WIDE.U32 UR12, UR4, UR18, UR12 ;  /* 0x00000012040c22a5 */ /* 0x000fe4000f8e000c */
[----:B------:R-:W-:Y:S01]  /*0ff0*/  @UP0 UIADD3 UR11, UR11, UR16, URZ ;  /* 0x000000100b0b0290 */ /* 0x000fe2000fffe03f */
[----:B------:R-:W-:Y:S01]  /*1000*/  @UP0 ULDC.64 UR18, c[0x0][0x9c0] ;  /* 0x0002700000120ab9 */ /* 0x000fe20000000a00 */
[----:B------:R-:W-:-:S02]  /*1010*/  @UP2 UIADD3 UR13, UR13, UR14, URZ ;  /* 0x0000000e0d0d2290 */ /* 0x000fc4000fffe03f */
[----:B------:R-:W-:Y:S02]  /*1020*/  @UP0 UIMAD UR15, UR15, UR18, URZ ;  /* 0x000000120f0f02a4 */ /* 0x000fe4000f8e023f */
[----:B------:R-:W-:Y:S02]  /*1030*/  @UP2 ULEA UR8, UP1, UR12, UR8, 0x2 ;  /* 0x000000080c082291 */ /* 0x000fe4000f82103f */
[----:B------:R-:W-:Y:S02]  /*1040*/  @UP0 UIMAD UR15, UR4, UR19, UR15 ;  /* 0x00000013040f02a4 */ /* 0x000fe4000f8e020f */
[----:B------:R-:W-:Y:S01]  /*1050*/  @UP0 UIMAD.WIDE.U32 UR10, UR4, UR18, UR10 ;  /* 0x00000012040a02a5 */ /* 0x000fe2000f8e000a */
[----:B------:R-:W-:Y:S02]  /*1060*/  ULDC.64 UR16, c[0x0][0xa28] ;  /* 0x00028a0000107ab9 */ /* 0x000fe40000000a00 */
[----:B------:R-:W-:Y:S01]  /*1070*/  ULDC.64 UR18, c[0x0][0xa20] ;  /* 0x0002880000127ab9 */ /* 0x000fe20000000a00 */
[----:B------:R-:W-:Y:S01]  /*1080*/  @UP2 ULEA.HI.X UR9, UR12, UR9, UR13, 0x2, UP1 ;  /* 0x000000090c092291 */ /* 0x000fe200088f140d */
[----:B---3--:R-:W-:Y:S01]  /*1090*/  IMAD.U32 R4, RZ, RZ, UR8 ;  /* 0x00000008ff047e24 */ /* 0x008fe2000f8e00ff */
[----:B------:R-:W-:-:S02]  /*10a0*/  UISETP.NE.U32.AND UP4, UPT, UR16, URZ, UPT ;  /* 0x0000003f1000728c */ /* 0x000fc4000bf85070 */
[----:B------:R-:W-:Y:S02]  /*10b0*/  UISETP.NE.U32.AND UP1, UPT, UR18, URZ, UPT ;  /* 0x0000003f1200728c */ /* 0x000fe4000bf25070 */
[----:B------:R-:W-:Y:S01]  /*10c0*/  UISETP.NE.AND.EX UP2, UPT, UR17, URZ, UPT, UP4 ;  /* 0x0000003f1100728c */ /* 0x000fe2000bf45340 */
[----:B------:R-:W-:Y:S01]  /*10d0*/  IMAD.U32 R5, RZ, RZ, UR9 ;  /* 0x00000009ff057e24 */ /* 0x000fe2000f8e00ff */
[----:B------:R-:W-:Y:S02]  /*10e0*/  UISETP.NE.AND.EX UP1, UPT, UR19, URZ, UPT, UP1 ;  /* 0x0000003f1300728c */ /* 0x000fe4000bf25310 */
[----:B------:R-:W-:Y:S02]  /*10f0*/  @UP0 UIADD3 UR4, UR11, UR15, URZ ;  /* 0x0000000f0b040290 */ /* 0x000fe4000fffe03f */
[----:B------:R-:W-:Y:S01]  /*1100*/  @UP0 ULEA UR12, UP4, UR10, UR6, 0x2 ;  /* 0x000000060a0c0291 */ /* 0x000fe2000f88103f */
[----:B------:R0:W2:Y:S03]  /*1110*/  @P0 LDG.E R9, desc[UR46][R4.64] ;  /* 0x0000002e04090981 */ /* 0x0000a6000c1e1900 */
[----:B------:R-:W-:-:S02]  /*1120*/  @UP0 ULEA.HI.X UR13, UR10, UR7, UR4, 0x2, UP4 ;  /* 0x000000070a0d0291 */ /* 0x000fc4000a0f1404 */
[----:B------:R-:W-:Y:S01]  /*1130*/  @UP2 ULEA UR6, UP0, UR36, UR16, 0x2 ;  /* 0x0000001024062291 */ /* 0x000fe2000f80103f */
[----:B------:R-:W-:Y:S01]  /*1140*/  IMAD.U32 R6, RZ, RZ, UR12 ;  /* 0x0000000cff067e24 */ /* 0x000fe2000f8e00ff */
[----:B------:R-:W-:Y:S01]  /*1150*/  @UP1 ULEA UR8, UP4, UR36, UR18, 0x2 ;  /* 0x0000001224081291 */ /* 0x000fe2000f88103f */
[----:B------:R-:W-:Y:S01]  /*1160*/  PLOP3.LUT P0, PT, PT, PT, UP2, 0x80, 0x0 ;  /* 0x000000000000781c */ /* 0x000fe20003f0f028 */
[----:B------:R-:W-:Y:S01]  /*1170*/  IMAD.U32 R7, RZ, RZ, UR13 ;  /* 0x0000000dff077e24 */ /* 0x000fe2000f8e00ff */
[----:B------:R-:W-:Y:S01]  /*1180*/  PLOP3.LUT P1, PT, PT, PT, UP1, 0x80, 0x0 ;  /* 0x000000000000781c */ /* 0x000fe20003f2f018 */
[----:B------:R-:W-:Y:S02]  /*1190*/  @UP2 ULEA.HI.X UR7, UR36, UR17, UR37, 0x2, UP0 ;  /* 0x0000001124072291 */ /* 0x000fe400080f1425 */
[----:B------:R-:W-:Y:S01]  /*11a0*/  @UP1 ULEA.HI.X UR9, UR36, UR19, UR37, 0x2, UP4 ;  /* 0x0000001324091291 */ /* 0x000fe2000a0f1425 */
[----:B------:R1:W2:Y:S01]  /*11b0*/  @P2 LDG.E R0, desc[UR46][R6.64] ;  /* 0x0000002e06002981 */ /* 0x0002a2000c1e1900 */
[----:B------:R-:W-:Y:S01]  /*11c0*/  IMAD.U32 R2, RZ, RZ, UR6 ;  /* 0x00000006ff027e24 */ /* 0x000fe2000f8e00ff */
[----:B------:R-:W-:Y:S01]  /*11d0*/  ULDC UR4, c[0x0][0x404] ;  /* 0x0001010000047ab9 */ /* 0x000fe20000000800 */
[----:B0-----:R-:W-:Y:S01]  /*11e0*/  IMAD.U32 R4, RZ, RZ, UR8 ;  /* 0x00000008ff047e24 */ /* 0x001fe2000f8e00ff */
[----:B------:R-:W-:Y:S01]  /*11f0*/  UMOV UR49, URZ ;  /* 0x0000003f00317c82 */ /* 0x000fe20008000000 */
[----:B------:R-:W-:Y:S01]  /*1200*/  IMAD.U32 R3, RZ, RZ, UR7 ;  /* 0x00000007ff037e24 */ /* 0x000fe2000f8e00ff */
[----:B------:R-:W-:Y:S01]  /*1210*/  ULDC.64 UR6, c[0x0][0x3f8] ;  /* 0x0000fe0000067ab9 */ /* 0x000fe20000000a00 */
[----:B------:R-:W-:Y:S01]  /*1220*/  IMAD.U32 R5, RZ, RZ, UR9 ;  /* 0x00000009ff057e24 */ /* 0x000fe2000f8e00ff */
[----:B------:R-:W-:Y:S01]  /*1230*/  UMOV UR42, UR5 ;  /* 0x00000005002a7c82 */ /* 0x000fe20008000000 */
[----:B------:R-:W-:Y:S01]  /*1240*/  @UP3 ULDC UR8, c[0x0][0x42c] ;  /* 0x00010b0000083ab9 */ /* 0x000fe20000000800 */
[----:B------:R-:W3:Y:S04]  /*1250*/  @P0 LDG.E R2, desc[UR46][R2.64] ;  /* 0x0000002e02020981 */ /* 0x000ee8000c1e1900 */
[----:B------:R-:W4:Y:S01]  /*1260*/  @P1 LDG.E R4, desc[UR46][R4.64] ;  /* 0x0000002e04041981 */ /* 0x000f22000c1e1900 */
[----:B------:R-:W-:-:S03]  /*1270*/  UISETP.NE.U32.AND UP0, UPT, UR6, URZ, UPT ;  /* 0x0000003f0600728c */ /* 0x000fc6000bf05070 */
[----:B------:R-:W-:Y:S01]  /*1280*/  ULDC UR6, c[0x0][0x2e0] ;  /* 0x0000b80000067ab9 */ /* 0x000fe20000000800 */
[----:B------:R-:W-:-:S03]  /*1290*/  UISETP.NE.AND.EX UP0, UPT, UR7, URZ, UPT, UP0 ;  /* 0x0000003f0700728c */ /* 0x000fc6000bf05300 */
[----:B------:R-:W-:Y:S01]  /*12a0*/  ULDC UR7, c[0x0][0x988] ;  /* 0x0002620000077ab9 */ /* 0x000fe20000000800 */
[----:B------:R-:W-:-:S04]  /*12b0*/  USEL UR4, UR4, 0x1, UP0 ;  /* 0x0000000104047887 */ /* 0x000fc80008000000 */
[----:B------:R-:W-:Y:S01]  /*12c0*/  UIMAD UR4, UR4, UR6, URZ ;  /* 0x00000006040472a4 */ /* 0x000fe2000f8e023f */
        /* <DEDUP_REMOVED lines=55> */
[----:B------:R-:W-:Y:S01]  /*1640*/  CS2R R164, SRZ ;  /* 0x0000000000a47805 */ /* 0x000fe2000001ff00 */
[----:B------:R-:W-:Y:S01]  /*1650*/  IMAD.MOV.U32 R13, RZ, RZ, RZ ;  /* 0x000000ffff0d7224 */ /* 0x000fe200078e00ff */
[----:B------:R-:W-:Y:S01]  /*1660*/  CS2R R166, SRZ ;  /* 0x0000000000a67805 */ /* 0x000fe2000001ff00 */
[----:B------:R-:W-:Y:S01]  /*1670*/  IMAD.MOV.U32 R11, RZ, RZ, RZ ;  /* 0x000000ffff0b7224 */ /* 0x000fe200078e00ff */
[----:B-1----:R-:W-:Y:S01]  /*1680*/  CS2R R6, SRZ ;  /* 0x0000000000067805 */ /* 0x002fe2000001ff00 */
[----:B------:R-:W-:Y:S02]  /*1690*/  IMAD.MOV.U32 R168, RZ, RZ, RZ ;  /* 0x000000ffffa87224 */ /* 0x000fe400078e00ff */
[----:B------:R-:W-:Y:S02]  /*16a0*/  IMAD.MOV.U32 R170, RZ, RZ, RZ ;  /* 0x000000ffffaa7224 */ /* 0x000fe400078e00ff */
[----:B--2---:R-:W-:-:S04]  /*16b0*/  FMUL.FTZ R0, R9, R0 ;  /* 0x0000000009007220 */ /* 0x004fc80000410000 */
[----:B------:R-:W-:Y:S01]  /*16c0*/  FMUL.FTZ R0, R0, UR7 ;  /* 0x0000000700007c20 */ /* 0x000fe20008410000 */
[----:B------:R-:W-:-:S04]  /*16d0*/  IMAD.MOV.U32 R9, RZ, RZ, RZ ;  /* 0x000000ffff097224 */ /* 0x000fc800078e00ff */
[----:B------:R-:W-:Y:S02]  /*16e0*/  R2UR UR38, R0 ;  /* 0x00000000002672ca */ /* 0x000fe400000e0000 */
[----:B---3--:R-:W-:Y:S02]  /*16f0*/  @P0 R2UR UR49, R2 ;  /* 0x00000000023102ca */ /* 0x008fe400000e0000 */
[----:B----4-:R-:W-:Y:S01]  /*1700*/  @P1 R2UR UR4, R4 ;  /* 0x00000000040412ca */ /* 0x010fe200000e0000 */
[----:B------:R-:W-:Y:S01]  /*1710*/  IMAD.MOV.U32 R0, RZ, RZ, RZ ;  /* 0x000000ffff007224 */ /* 0x000fe200078e00ff */
[----:B------:R-:W-:Y:S01]  /*1720*/  PLOP3.LUT P0, PT, PT, PT, PT, 0x80, 0x0 ;  /* 0x000000000000781c */ /* 0x000fe20003f0f070 */
[----:B------:R-:W-:Y:S01]  /*1730*/  IMAD.MOV.U32 R4, RZ, RZ, RZ ;  /* 0x000000ffff047224 */ /* 0x000fe200078e00ff */
[----:B------:R-:W-:Y:S11]  /*1740*/  @P1 BRA `(.L_x_122) ;  /* 0x0000000000341947 */ /* 0x000ff60003800000 */
[----:B------:R-:W-:Y:S02]  /*1750*/  ULDC.64 UR6, c[0x0][0xa08] ;  /* 0x0002820000067ab9 */ /* 0x000fe40000000a00 */
[----:B------:R-:W-:-:S04]  /*1760*/  ISETP.NE.U32.AND P1, PT, RZ, UR6, PT ;  /* 0x00000006ff007c0c */ /* 0x000fc8000bf25070 */
[----:B------:R-:W-:-:S13]  /*1770*/  ISETP.NE.AND.EX P1, PT, RZ, UR7, PT, P1 ;  /* 0x00000007ff007c0c */ /* 0x000fda000bf25310 */
[----:B------:R-:W-:Y:S05]  /*1780*/  @!P1 BRA `(.L_x_122) ;  /* 0x0000000000249947 */ /* 0x000fea0003800000 */
[----:B------:R-:W-:Y:S02]  /*1790*/  ULDC.64 UR6, c[0x0][0xa08] ;  /* 0x0002820000067ab9 */ /* 0x000fe40000000a00 */
[----:B------:R-:W-:-:S06]  /*17a0*/  UIMAD.WIDE UR6, UR36, 0x4, UR6 ;  /* 0x00000004240678a5 */ /* 0x000fcc000f8e0206 */
[----:B------:R-:W-:Y:S02]  /*17b0*/  IMAD.U32 R2, RZ, RZ, UR6 ;  /* 0x00000006ff027e24 */ /* 0x000fe4000f8e00ff */
[----:B------:R-:W-:-:S05]  /*17c0*/  IMAD.U32 R3, RZ, RZ, UR7 ;  /* 0x00000007ff037e24 */ /* 0x000fca000f8e00ff */
[----:B------:R-:W2:Y:S04]  /*17d0*/  LDG.E R8, desc[UR46][R2.64] ;  /* 0x0000002e02087981 */ /* 0x000ea8000c1e1900 */
[----:B------:R-:W3:Y:S01]  /*17e0*/  LDG.E R5, desc[UR46][R2.64+0x4] ;  /* 0x0000042e02057981 */ /* 0x000ee2000c1e1900 */
[----:B--2---:R-:W-:Y:S02]  /*17f0*/  R2UR UR4, R8 ;  /* 0x00000000080472ca */ /* 0x004fe400000e0000 */
[----:B---3--:R-:W-:-:S13]  /*1800*/  R2UR UR6, R5 ;  /* 0x00000000050672ca */ /* 0x008fda00000e0000 */
[----:B------:R-:W-:-:S12]  /*1810*/  UIADD3 UR4, -UR4, UR6, URZ ;  /* 0x0000000604047290 */ /* 0x000fd8000fffe13f */
.L_x_122:
[----:B------:R-:W-:Y:S01]  /*1820*/  UIADD3 UR49, -UR49, UR4, URZ ;  /* 0x0000000431317290 */ /* 0x000fe2000fffe13f */
[----:B------:R-:W-:Y:S01]  /*1830*/  IMAD.MOV.U32 R12, RZ, RZ, RZ ;  /* 0x000000ffff0c7224 */ /* 0x000fe200078e00ff */
[----:B------:R-:W-:Y:S01]  /*1840*/  UIMAD.WIDE.U32 UR6, UR5, UR8, URZ ;  /* 0x00000008050672a5 */ /* 0x000fe2000f8e003f */
[----:B------:R-:W-:Y:S01]  /*1850*/  IMAD.MOV.U32 R169, RZ, RZ, RZ ;  /* 0x000000ffffa97224 */ /* 0x000fe200078e00ff */
[----:B------:R-:W-:Y:S01]  /*1860*/  UISETP.GE.AND UP0, UPT, UR49, 0x1, UPT ;  /* 0x000000013100788c */ /* 0x000fe2000bf06270 */
[----:B------:R-:W-:Y:S01]  /*1870*/  IMAD.MOV.U32 R172, RZ, RZ, RZ ;  /* 0x000000ffffac7224 */ /* 0x000fe200078e00ff */
[----:B------:R-:W-:Y:S01]  /*1880*/  UIADD3 UR4, UR49, 0x7f, URZ ;  /* 0x0000007f31047890 */ /* 0x000fe2000fffe03f */
[----:B------:R-:W-:Y:S01]  /*1890*/  IMAD.MOV.U32 R8, RZ, RZ, RZ ;  /* 0x000000ffff087224 */ /* 0x000fe200078e00ff */
[----:B------:R-:W-:Y:S01]  /*18a0*/  @UP3 ULDC UR9, c[0x0][0x430] ;  /* 0x00010c0000093ab9 */ /* 0x000fe20000000800 */
[----:B------:R-:W-:Y:S01]  /*18b0*/  UMOV UR39, UR5 ;  /* 0x0000000500277c82 */ /* 0x000fe20008000000 */
[----:B------:R-:W-:Y:S01]  /*18c0*/  PLOP3.LUT P1, PT, PT, PT, UP0, 0x80, 0x0 ;  /* 0x000000000000781c */ /* 0x000fe20003f2f008 */
[----:B------:R-:W-:Y:S01]  /*18d0*/  USHF.R.S32.HI UR8, URZ, 0x1f, UR4 ;  /* 0x0000001f3f087899 */ /* 0x000fe20008011404 */
[----:B------:R-:W-:Y:S01]  /*18e0*/  IMAD.MOV.U32 R3, RZ, RZ, RZ ;  /* 0x000000ffff037224 */ /* 0x000fe200078e00ff */
[----:B------:R-:W-:Y:S01]  /*18f0*/  @UP3 USHF.R.U32.HI UR42, URZ, UR9, UR7 ;  /* 0x000000093f2a3299 */ /* 0x000fe20008011607 */
[----:B------:R-:W-:Y:S01]  /*1900*/  IMAD.MOV.U32 R171, RZ, RZ, RZ ;  /* 0x000000ffffab7224 */ /* 0x000fe200078e00ff */
[----:B------:R-:W-:Y:S01]  /*1910*/  ULEA.HI UR8, UR8, UR4, URZ, 0x7 ;  /* 0x0000000408087291 */ /* 0x000fe2000f8f383f */
[----:B------:R-:W-:-:S02]  /*1920*/  IMAD.MOV.U32 R174, RZ, RZ, RZ ;  /* 0x000000ffffae7224 */ /* 0x000fc400078e00ff */
[----:B------:R-:W-:Y:S02]  /*1930*/  IMAD.MOV.U32 R10, RZ, RZ, RZ ;  /* 0x000000ffff0a7224 */ /* 0x000fe400078e00ff */
[----:B------:R-:W-:-:S03]  /*1940*/  IMAD.MOV.U32 R5, RZ, RZ, RZ ;  /* 0x000000ffff057224 */ /* 0x000fc600078e00ff */
[----:B------:R-:W-:Y:S05]  /*1950*/  @!P1 BRA `(.L_x_123) ;  /* 0x00000060002c9947 */ /* 0x000fea0003800000 */
[----:B------:R-:W0:Y:S01]  /*1960*/  SHFL.IDX PT, R0, R232, RZ, 0x1f ;  /* 0x00001fffe8007589 */ /* 0x000e2200000e0000 */
[----:B------:R-:W1:Y:S01]  /*1970*/  S2UR UR6, SR_CgaCtaId ;  /* 0x00000000000679c3 */ /* 0x000e620000008800 */
[----:B------:R-:W-:Y:S01]  /*1980*/  UMOV UR5, 0x400 ;  /* 0x0000040000057882 */ /* 0x000fe20000000000 */
[----:B------:R-:W-:Y:S01]  /*1990*/  USHF.R.S32.HI UR48, URZ, 0x7, UR8 ;  /* 0x000000073f307899 */ /* 0x000fe20008011408 */
[----:B0-----:R-:W-:Y:S01]  /*19a0*/  R2UR UR41, R0 ;  /* 0x00000000002972ca */ /* 0x001fe200000e0000 */
[----:B-1----:R-:W-:-:S04]  /*19b0*/  ULEA UR5, UR6, UR5, 0x18 ;  /* 0x0000000506057291 */ /* 0x002fc8000f8ec03f */
[----:B------:R-:W-:-:S04]  /*19c0*/  UIADD3 UR5, UR5, 0x20400, URZ ;  /* 0x0002040005057890 */ /* 0x000fc8000fffe03f */
[----:B------:R-:W-:-:S04]  /*19d0*/  ULOP3.LUT UP0, URZ, UR5, 0x3ff, URZ, 0xc0, !UPT ;  /* 0x000003ff053f7892 */ /* 0x000fc8000f80c03f */
[----:B------:R-:W-:Y:S02]  /*19e0*/  ULEA.HI UR4, UR41, UR41, URZ, 0x1 ;  /* 0x0000002929047291 */ /* 0x000fe4000f8f083f */
[----:B------:R-:W-:Y:S02]  /*19f0*/  PLOP3.LUT P0, PT, PT, PT, UP0, 0x80, 0x0 ;  /* 0x000000000000781c */ /* 0x000fe40003f0f008 */
[----:B------:R-:W-:-:S04]  /*1a00*/  ULOP3.LUT UR4, UR4, 0x1e, URZ, 0xc0, !UPT ;  /* 0x0000001e04047892 */ /* 0x000fc8000f8ec03f */
[----:B------:R-:W-:-:S04]  /*1a10*/  UIADD3 UR4, UR41, -UR4, URZ ;  /* 0x8000000429047290 */ /* 0x000fc8000fffe03f */
[----:B------:R-:W-:-:S04]  /*1a20*/  ULEA UR4, UR4, UR5, 0xd ;  /* 0x0000000504047291 */ /* 0x000fc8000f8e683f */
[----:B------:R-:W-:-:S04]  /*1a30*/  USHF.R.U32.HI UR4, URZ, 0x4, UR4 ;  /* 0x000000043f047899 */ /* 0x000fc80008011604 */
[----:B------:R-:W-:Y:S01]  /*1a40*/  ULOP3.LUT UR52, UR4, 0x3fff, URZ, 0xc0, !UPT ;  /* 0x00003fff04347892 */ /* 0x000fe2000f8ec03f */
[----:B------:R-:W-:Y:S11]  /*1a50*/  @!P0 BRA `(.L_x_124) ;  /* 0x0000000000408947 */ /* 0x000ff60003800000 */
[----:B------:R-:W-:Y:S01]  /*1a60*/  MOV R0, 0x0 ;  /* 0x0000000000007802 */ /* 0x000fe20000000f00 */
[----:B------:R-:W-:Y:S01]  /*1a70*/  ULDC.64 UR4, c[0x4][0x198] ;  /* 0x0100660000047ab9 */ /* 0x000fe20000000a00 */
[----:B------:R-:W-:Y:S01]  /*1a80*/  ULDC.64 UR6, c[0x4][0xa0] ;  /* 0x0100280000067ab9 */ /* 0x000fe20000000a00 */
[----:B------:R-:W-:Y:S01]  /*1a90*/  IMAD.U32 R4, RZ, RZ, UR4 ;  /* 0x00000004ff047e24 */ /* 0x000fe2000f8e00ff */
[----:B------:R0:W1:Y:S01]  /*1aa0*/  LDC.64 R2, c[0x4][R0] ;  /* 0x0100000000027b82 */ /* 0x0000620000000a00 */
        /* <DEDUP_REMOVED lines=8> */
[----:B0-----:R-:W-:-:S07]  /*1b30*/  IMAD.MOV.U32 R13, RZ, RZ, RZ ;  /* 0x000000ffff0d7224 */ /* 0x001fce00078e00ff */
[----:B------:R-:W-:-:S07]  /*1b40*/  LEPC R20, `(.L_x_124) ;  /* 0x000000001014794e */ /* 0x000fce0000000000 */
[----:B-1----:R-:W-:Y:S05]  /*1b50*/  CALL.ABS.NOINC R2 ;  /* 0x0000000002007343 */ /* 0x002fea0003c00000 */
.L_x_124:
[----:B------:R-:W0:Y:S01]  /*1b60*/  S2UR UR5, SR_CgaCtaId ;  /* 0x00000000000579c3 */ /* 0x000e220000008800 */
[----:B------:R-:W-:Y:S01]  /*1b70*/  ULEA.HI UR4, UR44, UR44, URZ, 0x1 ;  /* 0x0000002c2c047291 */ /* 0x000fe2000f8f083f */
[----:B------:R-:W-:-:S03]  /*1b80*/  MOV R3, 0x400 ;  /* 0x0000040000037802 */ /* 0x000fc60000000f00 */
[----:B------:R-:W-:-:S04]  /*1b90*/  ULOP3.LUT UR4, UR4, 0xfffffffe, URZ, 0xc0, !UPT ;  /* 0xfffffffe04047892 */ /* 0x000fc8000f8ec03f */
[----:B------:R-:W-:-:S06]  /*1ba0*/  UIADD3 UR4, UR44, -UR4, URZ ;  /* 0x800000042c047290 */ /* 0x000fcc000fffe03f */
[----:B------:R-:W-:Y:S02]  /*1bb0*/  IMAD.U32 R4, RZ, RZ, UR4 ;  /* 0x00000004ff047e24 */ /* 0x000fe4000f8e00ff */
[----:B0-----:R-:W-:-:S05]  /*1bc0*/  IMAD.U32 R2, RZ, RZ, UR5 ;  /* 0x00000005ff027e24 */ /* 0x001fca000f8e00ff */
[----:B------:R-:W-:Y:S02]  /*1bd0*/  LEA R0, R2, R3, 0x18 ;  /* 0x0000000302007211 */ /* 0x000fe400078ec0ff */
[----:B------:R-:W-:Y:S01]  /*1be0*/  SHF.L.U32 R3, R4, 0x1f, RZ ;  /* 0x0000001f04037819 */ /* 0x000fe200000006ff */
[----:B------:R-:W-:-:S03]  /*1bf0*/  IMAD.U32 R4, RZ, RZ, UR45 ;  /* 0x0000002dff047e24 */ /* 0x000fc6000f8e00ff */
[----:B------:R-:W0:Y:S02]  /*1c00*/  SYNCS.PHASECHK.TRANS64.TRYWAIT P1, [R0+URZ+0x38800], R3 ;  /* 0x03880003000075a7 */ /* 0x000e24000802017f */
[----:B------:R-:W-:Y:S01]  /*1c10*/  ISETP.NE.AND P0, PT, R4, 0x3, PT ;  /* 0x000000030400780c */ /* 0x000fe20003f05270 */
[----:B0-----:R-:W-:-:S12]  /*1c20*/  @!P1 BRA `(.L_x_125) ;  /* 0x000000e800349947 */ /* 0x001fd80003800000 */
.L_x_252:
[----:B------:R-:W-:Y:S05]  /*1c30*/  @!P0 BRA `(.L_x_126) ;  /* 0x0000000000048947 */ /* 0x000fea0003800000 */
[----:B------:R-:W-:Y:S01]  /*1c40*/  BPT.TRAP 0x1 ;  /* 0x000000040000795c */ /* 0x000fe20000300000 */
.L_x_126:
[----:B0-----:R-:W-:Y:S02]  /*1c50*/  IMAD.U32 R3, RZ, RZ, UR51 ;  /* 0x00000033ff037e24 */ /* 0x001fe4000f8e00ff */
[----:B------:R-:W-:Y:S02]  /*1c60*/  IMAD.U32 R5, RZ, RZ, UR43 ;  /* 0x0000002bff057e24 */ /* 0x000fe4000f8e00ff */
[----:B------:R-:W-:-:S03]  /*1c70*/  IMAD R4, R3, 0x8, R0 ;  /* 0x0000000803047824 */ /* 0x000fc600078e0200 */
[----:B------:R-:W-:-:S04]  /*1c80*/  SHF.L.U32 R3, R5, 0x1f, RZ ;  /* 0x0000001f05037819 */ /* 0x000fc800000006ff */
[----:B------:R0:W1:Y:S01]  /*1c90*/  SYNCS.PHASECHK.TRANS64.TRYWAIT P1, [R4+URZ+0x38830], R3 ;  /* 0x03883003040075a7 */ /* 0x000062000802017f */
[----:B------:R-:W-:Y:S05]  /*1ca0*/  @!P0 BRA `(.L_x_127) ;  /* 0x0000000000048947 */ /* 0x000fea0003800000 */
[----:B------:R-:W-:Y:S01]  /*1cb0*/  BPT.TRAP 0x1 ;  /* 0x000000040000795c */ /* 0x000fe20000300000 */
.L_x_127:
[----:B------:R-:W2:Y:S01]  /*1cc0*/  S2R R5, SR_TID.X ;  /* 0x0000000000057919 */ /* 0x000ea20000002100 */
[----:B------:R-:W-:Y:S01]  /*1cd0*/  IMAD.MOV.U32 R151, RZ, RZ, RZ ;  /* 0x000000ffff977224 */ /* 0x000fe200078e00ff */
[----:B--2---:R-:W-:Y:S01]  /*1ce0*/  LOP3.LUT P2, RZ, R5, 0x7f, RZ, 0xc0, !PT ;  /* 0x0000007f05ff7812 */ /* 0x004fe2000784c0ff */
[----:B-1----:R-:W-:-:S12]  /*1cf0*/  @P1 BRA `(.L_x_128) ;  /* 0x0000000000081947 */ /* 0x002fd80003800000 */
[----:B------:R-:W1:Y:S02]  /*1d00*/  SYNCS.PHASECHK.TRANS64.TRYWAIT P1, [R4+URZ+0x38830], R3 ;  /* 0x03883003040075a7 */ /* 0x000e64000802017f */
[----:B-1----:R-:W-:Y:S05]  /*1d10*/  @!P1 BRA `(.L_x_129) ;  /* 0x000000e8000c9947 */ /* 0x002fea0003800000 */
.L_x_128:
[----:B------:R-:W-:Y:S05]  /*1d20*/  WARPSYNC.ALL ;  /* 0x0000000000007948 */ /* 0x000fea0003800000 */
[----:B------:R-:W-:Y:S01]  /*1d30*/  R2UR UR4, R0 ;  /* 0x00000000000472ca */ /* 0x000fe200000e0000 */
[----:B------:R-:W-:Y:S01]  /*1d40*/  ULOP3.LUT UR32, UR52, 0x10000, URZ, 0xfc, !UPT ;  /* 0x0001000034207892 */ /* 0x000fe2000f8efc3f */
[----:B------:R-:W-:Y:S01]  /*1d50*/  WARPGROUP.ARRIVE ;  /* 0x00000000000079c5 */ /* 0x000fe20000000000 */
[----:B------:R-:W-:Y:S01]  /*1d60*/  UMOV UR33, 0x40000040 ;  /* 0x4000004000217882 */ /* 0x000fe20000000000 */
[----:B------:R-:W-:Y:S01]  /*1d70*/  UMOV UR35, 0x40000040 ;  /* 0x4000004000237882 */ /* 0x000fe20000000000 */
[----:B------:R-:W-:Y:S01]  /*1d80*/  UMOV UR5, 0x40000040 ;  /* 0x4000004000057882 */ /* 0x000fe20000000000 */
[----:B------:R-:W-:Y:S01]  /*1d90*/  UMOV UR7, 0x40000040 ;  /* 0x4000004000077882 */ /* 0x000fe20000000000 */
[----:B------:R-:W-:Y:S01]  /*1da0*/  UIADD3 UR8, UR32, 0x4, URZ ;  /* 0x0000000420087890 */ /* 0x000fe2000fffe03f */
[----:B01----:R-:W-:Y:S01]  /*1db0*/  VIADD R3, R233, UR49 ;  /* 0x00000031e9037c36 */ /* 0x003fe20008000000 */
[----:B------:R-:W-:Y:S01]  /*1dc0*/  UMOV UR9, 0x40000040 ;  /* 0x4000004000097882 */ /* 0x000fe20000000000 */
[----:B------:R-:W-:Y:S01]  /*1dd0*/  UMOV UR11, 0x40000040 ;  /* 0x40000040000b7882 */ /* 0x000fe20000000000 */
[----:B------:R-:W-:Y:S01]  /*1de0*/  UIADD3 UR12, UR32, 0x6, URZ ;  /* 0x00000006200c7890 */ /* 0x000fe2000fffe03f */
[----:B------:R-:W-:Y:S01]  /*1df0*/  IMAD.U32 R6, RZ, RZ, UR48 ;  /* 0x00000030ff067e24 */ /* 0x000fe2000f8e00ff */
[----:B------:R-:W-:Y:S01]  /*1e00*/  UIADD3 UR4, UR4, 0x28400, URZ ;  /* 0x0002840004047890 */ /* 0x000fe2000fffe03f */
[----:B------:R-:W-:Y:S01]  /*1e10*/  P2R R12, PR, RZ, 0x1 ;  /* 0x00000001ff0c7803 */ /* 0x000fe20000000000 */
[----:B------:R-:W-:Y:S01]  /*1e20*/  UMOV UR13, 0x40000040 ;  /* 0x40000040000d7882 */ /* 0x000fe20000000000 */
[----:B------:R-:W-:Y:S01]  /*1e30*/  UMOV UR15, 0x40000040 ;  /* 0x40000040000f7882 */ /* 0x000fe20000000000 */
[----:B------:R-:W-:Y:S01]  /*1e40*/  USHF.R.U32.HI UR4, URZ, 0x4, UR4 ;  /* 0x000000043f047899 */ /* 0x000fe20008011604 */
[----:B------:R-:W-:Y:S01]  /*1e50*/  IMAD R5, R6, -0x80, R3 ;  /* 0xffffff8006057824 */ /* 0x000fe200078e0203 */
[----:B------:R-:W-:Y:S01]  /*1e60*/  UIADD3 UR16, UR32, 0x400, URZ ;  /* 0x0000040020107890 */ /* 0x000fe2000fffe03f */
[----:B------:R-:W0:Y:S01]  /*1e70*/  S2R R89, SR_TID.X ;  /* 0x0000000000597919 */ /* 0x000e220000002100 */
[----:B------:R-:W-:Y:S01]  /*1e80*/  ULOP3.LUT UR4, UR4, 0x3fff, URZ, 0xc0, !UPT ;  /* 0x00003fff04047892 */ /* 0x000fe2000f8ec03f */
[----:B------:R-:W-:Y:S01]  /*1e90*/  IMAD.MOV.U32 R150, RZ, RZ, R151 ;  /* 0x000000ffff967224 */ /* 0x000fe200078e0097 */
[----:B------:R-:W-:Y:S01]  /*1ea0*/  UMOV UR17, 0x40000040 ;  /* 0x4000004000117882 */ /* 0x000fe20000000000 */
[----:B------:R-:W-:Y:S01]  /*1eb0*/  UMOV UR19, 0x40000040 ;  /* 0x4000004000137882 */ /* 0x000fe20000000000 */
[----:B------:R-:W-:Y:S01]  /*1ec0*/  ULOP3.LUT UR50, UR4, 0x10000, URZ, 0xfc, !UPT ;  /* 0x0001000004327892 */ /* 0x000fe2000f8efc3f */
[C---:B------:R-:W-:Y:S01]  /*1ed0*/  ISETP.GT.AND P3, PT, R5.reuse, RZ, PT ;  /* 0x000000ff0500720c */ /* 0x040fe20003f64270 */
[----:B------:R-:W-:Y:S01]  /*1ee0*/  UIADD3 UR4, UR32, 0x2, URZ ;  /* 0x0000000220047890 */ /* 0x000fe2000fffe03f */
[C---:B------:R-:W-:Y:S01]  /*1ef0*/  ISETP.GT.AND P1, PT, R5.reuse, 0x1, PT ;  /* 0x000000010500780c */ /* 0x040fe20003f24270 */
[----:B------:R-:W-:Y:S01]  /*1f00*/  ULEA UR34, UR51, UR50, 0xb ;  /* 0x0000003233227291 */ /* 0x000fe2000f8e583f */
[C---:B------:R-:W-:Y:S01]  /*1f10*/  ISETP.GT.AND P2, PT, R5.reuse, 0x8, PT ;  /* 0x000000080500780c */ /* 0x040fe20003f44270 */
[----:B------:R-:W-:Y:S01]  /*1f20*/  UIADD3 UR20, UR32, 0x402, URZ ;  /* 0x0000040220147890 */ /* 0x000fe2000fffe03f */
[C---:B------:R-:W-:Y:S01]  /*1f30*/  ISETP.GT.AND P5, PT, R5.reuse, 0x9, PT ;  /* 0x000000090500780c */ /* 0x040fe20003fa4270 */
[----:B------:R-:W-:Y:S01]  /*1f40*/  UIADD3 UR6, UR34, 0x2, URZ ;  /* 0x0000000222067890 */ /* 0x000fe2000fffe03f */
[C---:B------:R-:W-:Y:S01]  /*1f50*/  ISETP.GT.AND P4, PT, R5.reuse, 0x10, PT ;  /* 0x000000100500780c */ /* 0x040fe20003f84270 */
[----:B------:R-:W-:Y:S01]  /*1f60*/  UIADD3 UR10, UR34, 0x4, URZ ;  /* 0x00000004220a7890 */ /* 0x000fe2000fffe03f */
[----:B------:R-:W-:Y:S01]  /*1f70*/  ISETP.GT.AND P0, PT, R5, 0x59, PT ;  /* 0x000000590500780c */ /* 0x000fe20003f04270 */
[----:B------:R-:W-:-:S02]  /*1f80*/  UIADD3 UR14, UR34, 0x6, URZ ;  /* 0x00000006220e7890 */ /* 0x000fc4000fffe03f */
[----:B------:R-:W-:Y:S01]  /*1f90*/  QGMMA.64x128x32.F32.E4M3.E4M3 R24, gdesc[UR32], RZ, !UPT, gsb0 ;  /* 0x01e00000201879f3 */ /* 0x000fe2000c0008ff */
[----:B------:R-:W-:Y:S01]  /*1fa0*/  UIADD3 UR18, UR34, 0x400, URZ ;  /* 0x0000040022127890 */ /* 0x000fe2000fffe03f */
[----:B------:R-:W-:Y:S01]  /*1fb0*/  ISETP.GT.AND P6, PT, R5, 0x60, PT ;  /* 0x000000600500780c */ /* 0x000fe20003fc4270 */
        /* <DEDUP_REMOVED lines=70> */
[----:B------:R-:W-:Y:S01]  /*2420*/  IMAD.MOV.U32 R91, RZ, RZ, R151 ;  /* 0x000000ffff5b7224 */ /* 0x000fe200078e0097 */
[----:B------:R-:W-:Y:S02]  /*2430*/  WARPGROUP.DEPBAR.LE gsb0, 0x0 ;  /* 0x00008000000079c5 */ /* 0x000fe40000010000 */
[----:B------:R-:W-:-:S06]  /*2440*/  WARPGROUP.ARRIVE ;  /* 0x00000000000079c5 */ /* 0x000fcc0000000000 */
        /* <DEDUP_REMOVED lines=134> */
[----:B------:R-:W1:Y:S01]  /*2cb0*/  SHFL.BFLY PT, R3, R6, 0x2, 0x1f ;  /* 0x0c401f0006037f89 */ /* 0x000e6200000e0000 */
        /* <DEDUP_REMOVED lines=12> */
[----:B-1----:R-:W-:Y:S02]  /*2d80*/  FMNMX.FTZ R7, R6, R3, !PT ;  /* 0x0000000306077209 */ /* 0x002fe40007810000 */
[----:B------:R-:W-:-:S03]  /*2d90*/  ISETP.NE.AND P0, PT, R12, RZ, PT ;  /* 0x000000ff0c00720c */ /* 0x000fc60003f05270 */
[----:B------:R-:W1:Y:S02]  /*2da0*/  SHFL.BFLY PT, R8, R7, 0x1, 0x1f ;  /* 0x0c201f0007087f89 */ /* 0x000e6400000e0000 */
[----:B-1----:R-:W-:Y:S01]  /*2db0*/  FMNMX.FTZ R3, R7, R8, !PT ;  /* 0x0000000807037209 */ /* 0x002fe20007810000 */
        /* <DEDUP_REMOVED lines=12> */
[----:B------:R-:W-:Y:S01]  /*2e80*/  IMAD.U32 R41, RZ, RZ, UR38 ;  /* 0x00000026ff297e24 */ /* 0x000fe2000f8e00ff */
[----:B------:R-:W-:Y:S01]  /*2e90*/  FMNMX.FTZ R9, R31, R6, !PT ;  /* 0x000000061f097209 */ /* 0x000fe20007810000 */
[----:B------:R-:W-:-:S01]  /*2ea0*/  FFMA.FTZ R5, R24, UR38, -R88 ;  /* 0x0000002618057c23 */ /* 0x000fc20008010858 */
[--C-:B------:R-:W-:Y:S01]  /*2eb0*/  FFMA.FTZ R7, R28, UR38, -R88.reuse ;  /* 0x000000261c077c23 */ /* 0x100fe20008010858 */
[----:B------:R-:W-:Y:S01]  /*2ec0*/  MUFU.EX2 R8, R8 ;  /* 0x0000000800087308 */ /* 0x000fe20000000800 */
[----:B------:R-:W-:Y:S01]  /*2ed0*/  FMNMX.FTZ R6, R34, R9, !PT ;  /* 0x0000000922067209 */ /* 0x000fe20007810000 */
[--C-:B------:R-:W-:Y:S01]  /*2ee0*/  FFMA.FTZ R32, R32, UR38, -R88.reuse ;  /* 0x0000002620207c23 */ /* 0x100fe20008010858 */
[----:B------:R-:W-:-:S01]  /*2ef0*/  FFMA.FTZ R44, R44, UR38, -R88 ;  /* 0x000000262c2c7c23 */ /* 0x000fc20008010858 */
[--C-:B------:R-:W-:Y:S01]  /*2f00*/  FFMA.FTZ R45, R45, UR38, -R88.reuse ;  /* 0x000000262d2d7c23 */ /* 0x100fe20008010858 */
[----:B------:R-:W-:Y:S01]  /*2f10*/  FMNMX.FTZ R11, R35, R6, !PT ;  /* 0x00000006230b7209 */ /* 0x000fe20007810000 */
[--C-:B------:R-:W-:Y:S01]  /*2f20*/  FFMA.FTZ R36, R36, UR38, -R88.reuse ;  /* 0x0000002624247c23 */ /* 0x100fe20008010858 */
[----:B0-----:R-:W-:Y:S01]  /*2f30*/  LOP3.LUT P2, RZ, R89, 0x7f, RZ, 0xc0, !PT ;  /* 0x0000007f59ff7812 */ /* 0x001fe2000784c0ff */
[----:B------:R-:W-:Y:S01]  /*2f40*/  MUFU.EX2 R5, R5 ;  /* 0x0000000500057308 */ /* 0x000fe20000000800 */
[----:B------:R-:W-:Y:S01]  /*2f50*/  FMNMX.FTZ R6, R38, R11, !PT ;  /* 0x0000000b26067209 */ /* 0x000fe20007810000 */
[--C-:B------:R-:W-:Y:S01]  /*2f60*/  FFMA.FTZ R14, R37, UR38, -R88.reuse ;  /* 0x00000026250e7c23 */ /* 0x100fe20008010858 */
[----:B------:R-:W-:-:S01]  /*2f70*/  FFMA.FTZ R48, R48, UR38, -R88 ;  /* 0x0000002630307c23 */ /* 0x000fc20008010858 */
[--C-:B------:R-:W-:Y:S01]  /*2f80*/  FFMA.FTZ R24, R49, UR38, -R88.reuse ;  /* 0x0000002631187c23 */ /* 0x100fe20008010858 */
[----:B------:R-:W-:Y:S01]  /*2f90*/  FMNMX.FTZ R11, R39, R6, !PT ;  /* 0x00000006270b7209 */ /* 0x000fe20007810000 */
[--C-:B------:R-:W-:Y:S01]  /*2fa0*/  FFMA.FTZ R40, R40, UR38, -R88.reuse ;  /* 0x0000002628287c23 */ /* 0x100fe20008010858 */
[----:B------:R-:W-:-:S01]  /*2fb0*/  FFMA.FTZ R52, R52, UR38, -R88 ;  /* 0x0000002634347c23 */ /* 0x000fc20008010858 */
[----:B------:R-:W-:Y:S01]  /*2fc0*/  MUFU.EX2 R7, R7 ;  /* 0x0000000700077308 */ /* 0x000fe20000000800 */
[----:B------:R-:W-:Y:S01]  /*2fd0*/  FMNMX.FTZ R6, R42, R11, !PT ;  /* 0x0000000b2a067209 */ /* 0x000fe20007810000 */
[--C-:B------:R-:W-:Y:S01]  /*2fe0*/  FFMA.FTZ R53, R53, UR38, -R88.reuse ;  /* 0x0000002635357c23 */ /* 0x100fe20008010858 */
[----:B------:R-:W-:-:S01]  /*2ff0*/  FFMA.FTZ R56, R56, UR38, -R88 ;  /* 0x0000002638387c23 */ /* 0x000fc20008010858 */
[----:B------:R-:W-:Y:S01]  /*3000*/  @!P2 VIADD R4, R4, 0x38840 ;  /* 0x000388400404a836 */ /* 0x000fe20000000000 */
[----:B------:R-:W-:Y:S01]  /*3010*/  FMNMX.FTZ R13, R43, R6, !PT ;  /* 0x000000062b0d7209 */ /* 0x000fe20007810000 */
[--C-:B------:R-:W-:Y:S01]  /*3020*/  FFMA.FTZ R28, R57, UR38, -R88.reuse ;  /* 0x00000026391c7c23 */ /* 0x100fe20008010858 */
[----:B------:R-:W-:-:S01]  /*3030*/  FFMA.FTZ R60, R60, UR38, -R88 ;  /* 0x000000263c3c7c23 */ /* 0x000fc20008010858 */
[----:B------:R-:W0:Y:S01]  /*3040*/  MUFU.EX2 R10, R10 ;  /* 0x0000000a000a7308 */ /* 0x000e220000000800 */
[----:B------:R-:W-:Y:S01]  /*3050*/  FMNMX.FTZ R6, R46, R13, !PT ;  /* 0x0000000d2e067209 */ /* 0x000fe20007810000 */
[----:B------:R-:W-:Y:S01]  /*3060*/  FFMA.FTZ R61, R61, UR38, -R88 ;  /* 0x000000263d3d7c23 */ /* 0x000fe20008010858 */
[----:B------:R-:W-:Y:S01]  /*3070*/  @!P2 PRMT R4, RZ, 0x654, R4 ;  /* 0x00000654ff04a816 */ /* 0x000fe20000000004 */
[--C-:B------:R-:W-:Y:S01]  /*3080*/  FFMA.FTZ R68, R68, UR38, -R88.reuse ;  /* 0x0000002644447c23 */ /* 0x100fe20008010858 */
[----:B------:R-:W-:Y:S01]  /*3090*/  FMNMX.FTZ R13, R47, R6, !PT ;  /* 0x000000062f0d7209 */ /* 0x000fe20007810000 */
[--C-:B------:R-:W-:Y:S01]  /*30a0*/  FFMA.FTZ R69, R69, UR38, -R88.reuse ;  /* 0x0000002645457c23 */ /* 0x100fe20008010858 */
[----:B------:R1:W-:Y:S01]  /*30b0*/  @!P2 SYNCS.ARRIVE.TRANS64.RED.A1T0 RZ, [R4+URZ], RZ ;  /* 0x000000ff04ffa9a7 */ /* 0x0003e2000810043f */
[----:B------:R2:W-:Y:S01]  /*30c0*/  MUFU.EX2 R9, R32 ;  /* 0x0000002000097308 */ /* 0x0005e20000000800 */
        /* <DEDUP_REMOVED lines=9> */
[----:B--2---:R-:W-:Y:S01]  /*3160*/  FFMA.FTZ R32, R80, UR38, -R88 ;  /* 0x0000002650207c23 */ /* 0x004fe20008010858 */
[----:B0-----:R-:W-:Y:S01]  /*3170*/  F2FP.SATFINITE.E4M3.F32.PACK_AB_MERGE_C R216, R10, R7, RZ ;  /* 0x000000070ad8723e */ /* 0x001fe200048070ff */
[--C-:B------:R-:W-:Y:S01]  /*3180*/  IMAD.MOV.U32 R89, RZ, RZ, R151.reuse ;  /* 0x000000ffff597224 */ /* 0x100fe200078e0097 */
[----:B------:R-:W-:Y:S01]  /*3190*/  FMNMX.FTZ R15, R55, R6, !PT ;  /* 0x00000006370f7209 */ /* 0x000fe20007810000 */
[--C-:B------:R-:W-:Y:S01]  /*31a0*/  IMAD.MOV.U32 R81, RZ, RZ, R151.reuse ;  /* 0x000000ffff517224 */ /* 0x100fe200078e0097 */
[----:B------:R-:W-:Y:S01]  /*31b0*/  F2FP.SATFINITE.E4M3.F32.PACK_AB_MERGE_C R216, R8, R5, R216 ;  /* 0x0000000508d8723e */ /* 0x000fe200048070d8 */
[----:B------:R-:W-:Y:S01]  /*31c0*/  MUFU.EX2 R90, R45 ;  /* 0x0000002d005a7308 */ /* 0x000fe20000000800 */
[----:B------:R-:W-:Y:S01]  /*31d0*/  FMNMX.FTZ R6, R58, R15, !PT ;  /* 0x0000000f3a067209 */ /* 0x000fe20007810000 */
[----:B------:R-:W-:-:S02]  /*31e0*/  IMAD.MOV.U32 R80, RZ, RZ, R151 ;  /* 0x000000ffff507224 */ /* 0x000fc400078e0097 */
[----:B------:R-:W-:Y:S01]  /*31f0*/  IMAD.MOV.U32 R57, RZ, RZ, R151 ;  /* 0x000000ffff397224 */ /* 0x000fe200078e0097 */
[----:B------:R-:W-:-:S03]  /*3200*/  FMNMX.FTZ R21, R59, R6, !PT ;  /* 0x000000063b157209 */ /* 0x000fc60007810000 */
[----:B------:R0:W2:Y:S01]  /*3210*/  MUFU.EX2 R15, R44 ;  /* 0x0000002c000f7308 */ /* 0x0000a20000000800 */
[----:B------:R-:W-:-:S04]  /*3220*/  FMNMX.FTZ R6, R62, R21, !PT ;  /* 0x000000153e067209 */ /* 0x000fc80007810000 */
[----:B------:R-:W-:-:S03]  /*3230*/  FMNMX.FTZ R21, R63, R6, !PT ;  /* 0x000000063f157209 */ /* 0x000fc60007810000 */
[----:B------:R3:W-:Y:S01]  /*3240*/  MUFU.EX2 R11, R36 ;  /* 0x00000024000b7308 */ /* 0x0007e20000000800 */
[----:B------:R-:W-:Y:S01]  /*3250*/  FMNMX.FTZ R6, R66, R21, !PT ;  /* 0x0000001542067209 */ /* 0x000fe20007810000 */
[----:B0-----:R-:W-:-:S03]  /*3260*/  FADD.FTZ R44, R5, R8 ;  /* 0x00000008052c7221 */ /* 0x001fc60000010000 */
[----:B------:R-:W-:Y:S01]  /*3270*/  FMNMX.FTZ R25, R67, R6, !PT ;  /* 0x0000000643197209 */ /* 0x000fe20007810000 */
[----:B------:R-:W-:-:S02]  /*3280*/  FADD.FTZ R49, R7, R44 ;  /* 0x0000002c07317221 */ /* 0x000fc40000010000 */
[----:B------:R-:W0:Y:S01]  /*3290*/  MUFU.EX2 R14, R14 ;  /* 0x0000000e000e7308 */ /* 0x000e220000000800 */
[----:B------:R-:W-:Y:S01]  /*32a0*/  FMNMX.FTZ R6, R70, R25, !PT ;  /* 0x0000001946067209 */ /* 0x000fe20007810000 */
[----:B---3--:R-:W-:Y:S01]  /*32b0*/  FFMA.FTZ R36, R65, UR38, -R88 ;  /* 0x0000002641247c23 */ /* 0x008fe20008010858 */
[----:B--2---:R-:W-:Y:S01]  /*32c0*/  F2FP.SATFINITE.E4M3.F32.PACK_AB_MERGE_C R220, R90, R15, RZ ;  /* 0x0000000f5adc723e */ /* 0x004fe200048070ff */
[----:B------:R-:W-:Y:S01]  /*32d0*/  IMAD.MOV.U32 R65, RZ, RZ, R151 ;  /* 0x000000ffff417224 */ /* 0x000fe200078e0097 */
[----:B------:R-:W-:-:S03]  /*32e0*/  FMNMX.FTZ R25, R71, R6, !PT ;  /* 0x0000000647197209 */ /* 0x000fc60007810000 */
[----:B------:R2:W-:Y:S01]  /*32f0*/  MUFU.EX2 R21, R48 ;  /* 0x0000003000157308 */ /* 0x0005e20000000800 */
[----:B------:R-:W-:-:S04]  /*3300*/  FMNMX.FTZ R6, R74, R25, !PT ;  /* 0x000000194a067209 */ /* 0x000fc80007810000 */
[----:B------:R-:W-:-:S03]  /*3310*/  FMNMX.FTZ R25, R75, R6, !PT ;  /* 0x000000064b197209 */ /* 0x000fc60007810000 */
[----:B------:R3:W-:Y:S01]  /*3320*/  MUFU.EX2 R13, R40 ;  /* 0x00000028000d7308 */ /* 0x0007e20000000800 */
[----:B------:R-:W-:Y:S01]  /*3330*/  FMNMX.FTZ R6, R78, R25, !PT ;  /* 0x000000194e067209 */ /* 0x000fe20007810000 */
[----:B--2---:R-:W-:Y:S01]  /*3340*/  FADD.FTZ R48, R10, R49 ;  /* 0x000000310a307221 */ /* 0x004fe20000010000 */
[----:B0-----:R-:W-:Y:S02]  /*3350*/  F2FP.SATFINITE.E4M3.F32.PACK_AB_MERGE_C R218, R14, R11, RZ ;  /* 0x0000000b0eda723e */ /* 0x001fe400048070ff */
[----:B------:R-:W-:Y:S01]  /*3360*/  FMNMX.FTZ R25, R79, R6, !PT ;  /* 0x000000064f197209 */ /* 0x000fe20007810000 */
[----:B------:R-:W-:-:S01]  /*3370*/  FADD.FTZ R49, R9, R48 ;  /* 0x0000003009317221 */ /* 0x000fc20000010000 */
[----:B------:R-:W-:Y:S01]  /*3380*/  F2FP.SATFINITE.E4M3.F32.PACK_AB_MERGE_C R218, R12, R9, R218 ;  /* 0x000000090cda723e */ /* 0x000fe200048070da */
[----:B------:R-:W0:Y:S01]  /*3390*/  MUFU.EX2 R20, R20 ;  /* 0x0000001400147308 */ /* 0x000e220000000800 */
[----:B------:R-:W-:Y:S01]  /*33a0*/  FMNMX.FTZ R6, R82, R25, !PT ;  /* 0x0000001952067209 */ /* 0x000fe20007810000 */
[----:B------:R-:W-:Y:S01]  /*33b0*/  FADD.FTZ R48, R12, R49 ;  /* 0x000000310c307221 */ /* 0x000fe20000010000 */
[----:B---3--:R-:W-:-:S01]  /*33c0*/  FFMA.FTZ R40, R85, UR38, -R88 ;  /* 0x0000002655287c23 */ /* 0x008fc20008010858 */
[--C-:B------:R-:W-:Y:S01]  /*33d0*/  IMAD.MOV.U32 R85, RZ, RZ, R151.reuse ;  /* 0x000000ffff557224 */ /* 0x100fe200078e0097 */
[----:B------:R-:W-:Y:S01]  /*33e0*/  FMNMX.FTZ R29, R83, R6, !PT ;  /* 0x00000006531d7209 */ /* 0x000fe20007810000 */
[----:B------:R-:W-:Y:S01]  /*33f0*/  FADD.FTZ R49, R11, R48 ;  /* 0x000000300b317221 */ /* 0x000fe20000010000 */
[--C-:B------:R-:W-:Y:S01]  /*3400*/  IMAD.MOV.U32 R48, RZ, RZ, R151.reuse ;  /* 0x000000ffff307224 */ /* 0x100fe200078e0097 */
[----:B------:R-:W-:Y:S01]  /*3410*/  MUFU.EX2 R24, R24 ;  /* 0x0000001800187308 */ /* 0x000fe20000000800 */
[----:B------:R-:W-:Y:S01]  /*3420*/  FMNMX.FTZ R6, R86, R29, !PT ;  /* 0x0000001d56067209 */ /* 0x000fe20007810000 */
[----:B------:R-:W-:Y:S01]  /*3430*/  FFMA.FTZ R29, R64, UR38, -R88 ;  /* 0x00000026401d7c23 */ /* 0x000fe20008010858 */
[----:B------:R-:W-:-:S02]  /*3440*/  IMAD.MOV.U32 R64, RZ, RZ, R151 ;  /* 0x000000ffff407224 */ /* 0x000fc400078e0097 */
[----:B------:R-:W-:-:S03]  /*3450*/  FMNMX.FTZ R6, R87, R6, !PT ;  /* 0x0000000657067209 */ /* 0x000fc60007810000 */
[----:B------:R-:W-:Y:S01]  /*3460*/  MUFU.EX2 R52, R52 ;  /* 0x0000003400347308 */ /* 0x000fe20000000800 */
[----:B0-----:R-:W-:Y:S01]  /*3470*/  F2FP.SATFINITE.E4M3.F32.PACK_AB_MERGE_C R220, R20, R13, R220 ;  /* 0x0000000d14dc723e */ /* 0x001fe200048070dc */
[----:B------:R-:W0:Y:S06]  /*3480*/  SHFL.BFLY PT, R33, R6, 0x2, 0x1f ;  /* 0x0c401f0006217f89 */ /* 0x000e2c00000e0000 */
[----:B------:R-:W-:Y:S08]  /*3490*/  MUFU.EX2 R53, R53 ;  /* 0x0000003500357308 */ /* 0x000ff00000000800 */
[----:B------:R2:W-:Y:S08]  /*34a0*/  MUFU.EX2 R25, R56 ;  /* 0x0000003800197308 */ /* 0x0005f00000000800 */
[----:B------:R-:W-:Y:S01]  /*34b0*/  MUFU.EX2 R28, R28 ;  /* 0x0000001c001c7308 */ /* 0x000fe20000000800 */
[----:B--2---:R-:W-:Y:S01]  /*34c0*/  IMAD.MOV.U32 R56, RZ, RZ, R151 ;  /* 0x000000ffff387224 */ /* 0x004fe200078e0097 */
[----:B0-----:R-:W-:-:S05]  /*34d0*/  FMNMX.FTZ R33, R6, R33, !PT ;  /* 0x0000002106217209 */ /* 0x001fca0007810000 */
[----:B------:R-:W0:Y:S01]  /*34e0*/  SHFL.BFLY PT, R6, R33, 0x1, 0x1f ;  /* 0x0c201f0021067f89 */ /* 0x000e2200000e0000 */
[----:B------:R-:W-:Y:S08]  /*34f0*/  MUFU.EX2 R60, R60 ;  /* 0x0000003c003c7308 */ /* 0x000ff00000000800 */
[----:B------:R-:W-:Y:S08]  /*3500*/  MUFU.EX2 R61, R61 ;  /* 0x0000003d003d7308 */ /* 0x000ff00000000800 */
[----:B------:R-:W-:Y:S01]  /*3510*/  MUFU.EX2 R29, R29 ;  /* 0x0000001d001d7308 */ /* 0x000fe20000000800 */
[----:B0-----:R-:W-:-:S07]  /*3520*/  FMNMX.FTZ R6, R33, R6, !PT ;  /* 0x0000000621067209 */ /* 0x001fce0007810000 */
[----:B------:R-:W-:Y:S01]  /*3530*/  MUFU.EX2 R36, R36 ;  /* 0x0000002400247308 */ /* 0x000fe20000000800 */
[----:B------:R-:W-:-:S01]  /*3540*/  FFMA.FTZ R33, R84, UR38, -R88 ;  /* 0x0000002654217c23 */ /* 0x000fc20008010858 */
[--C-:B------:R-:W-:Y:S01]  /*3550*/  IMAD.MOV.U32 R88, RZ, RZ, R151.reuse ;  /* 0x000000ffff587224 */ /* 0x100fe200078e0097 */
[C---:B------:R-:W-:Y:S01]  /*3560*/  FSETP.NEU.FTZ.AND P1, PT, R6.reuse, -INF , PT ;  /* 0xff8000000600780b */ /* 0x040fe20003f3d000 */
[----:B------:R-:W-:Y:S01]  /*3570*/  FFMA.FTZ R41, R6, R41, -8 ;  /* 0xc100000006297423 */ /* 0x000fe20000010029 */
[----:B------:R-:W-:-:S03]  /*3580*/  IMAD.MOV.U32 R84, RZ, RZ, R151 ;  /* 0x000000ffff547224 */ /* 0x000fc600078e0097 */
[----:B------:R-:W-:Y:S01]  /*3590*/  MUFU.EX2 R68, R68 ;  /* 0x0000004400447308 */ /* 0x000fe20000000800 */
[----:B------:R-:W-:Y:S02]  /*35a0*/  FSEL R41, R41, RZ, P1 ;  /* 0x000000ff29297208 */ /* 0x000fe40000800000 */
        /* <DEDUP_REMOVED lines=11> */
[--C-:B------:R-:W-:Y:S01]  /*3660*/  FFMA.FTZ R43, R43, UR38, -R41.reuse ;  /* 0x000000262b2b7c23 */ /* 0x100fe20008010829 */
[----:B------:R-:W-:-:S01]  /*3670*/  FFMA.FTZ R46, R46, UR38, -R41 ;  /* 0x000000262e2e7c23 */ /* 0x000fc20008010829 */
[--C-:B------:R-:W-:Y:S01]  /*3680*/  FFMA.FTZ R47, R47, UR38, -R41.reuse ;  /* 0x000000262f2f7c23 */ /* 0x100fe20008010829 */
[----:B------:R-:W-:-:S01]  /*3690*/  FFMA.FTZ R50, R50, UR38, -R41 ;  /* 0x0000002632327c23 */ /* 0x000fc20008010829 */
[----:B------:R-:W0:Y:S01]  /*36a0*/  MUFU.EX2 R27, R27 ;  /* 0x0000001b001b7308 */ /* 0x000e220000000800 */
[----:B------:R-:W-:-:S01]  /*36b0*/  FFMA.FTZ R51, R51, UR38, -R41 ;  /* 0x0000002633337c23 */ /* 0x000fc20008010829 */
[--C-:B------:R-:W-:Y:S01]  /*36c0*/  FFMA.FTZ R54, R54, UR38, -R41.reuse ;  /* 0x0000002636367c23 */ /* 0x100fe20008010829 */
[----:B------:R-:W-:-:S01]  /*36d0*/  FFMA.FTZ R55, R55, UR38, -R41 ;  /* 0x0000002637377c23 */ /* 0x000fc20008010829 */
[--C-:B------:R-:W-:Y:S01]  /*36e0*/  FFMA.FTZ R58, R58, UR38, -R41.reuse ;  /* 0x000000263a3a7c23 */ /* 0x100fe20008010829 */
[----:B------:R-:W-:-:S01]  /*36f0*/  FFMA.FTZ R59, R59, UR38, -R41 ;  /* 0x000000263b3b7c23 */ /* 0x000fc20008010829 */
[--C-:B------:R-:W-:Y:S01]  /*3700*/  FFMA.FTZ R62, R62, UR38, -R41.reuse ;  /* 0x000000263e3e7c23 */ /* 0x100fe20008010829 */
[----:B------:R-:W-:-:S01]  /*3710*/  FFMA.FTZ R63, R63, UR38, -R41 ;  /* 0x000000263f3f7c23 */ /* 0x000fc20008010829 */
[----:B------:R-:W2:Y:S01]  /*3720*/  MUFU.EX2 R30, R30 ;  /* 0x0000001e001e7308 */ /* 0x000ea20000000800 */
        /* <DEDUP_REMOVED lines=8> */
[----:B0-----:R-:W-:-:S01]  /*37b0*/  FADD.FTZ R45, R26, R27 ;  /* 0x0000001b1a2d7221 */ /* 0x001fc20000010000 */
[--C-:B------:R-:W-:Y:S01]  /*37c0*/  FFMA.FTZ R79, R79, UR38, -R41.reuse ;  /* 0x000000264f4f7c23 */ /* 0x100fe20008010829 */
[----:B------:R-:W-:-:S01]  /*37d0*/  FFMA.FTZ R82, R82, UR38, -R41 ;  /* 0x0000002652527c23 */ /* 0x000fc20008010829 */
[--C-:B------:R-:W-:Y:S01]  /*37e0*/  FFMA.FTZ R83, R83, UR38, -R41.reuse ;  /* 0x0000002653537c23 */ /* 0x100fe20008010829 */
[----:B------:R-:W-:-:S01]  /*37f0*/  FFMA.FTZ R86, R86, UR38, -R41 ;  /* 0x0000002656567c23 */ /* 0x000fc20008010829 */
[----:B------:R-:W-:Y:S01]  /*3800*/  FFMA.FTZ R41, R87, UR38, -R41 ;  /* 0x0000002657297c23 */ /* 0x000fe20008010829 */
[----:B------:R-:W-:Y:S01]  /*3810*/  IMAD.MOV.U32 R87, RZ, RZ, R151 ;  /* 0x000000ffff577224 */ /* 0x000fe200078e0097 */
[----:B------:R-:W0:Y:S01]  /*3820*/  MUFU.EX2 R34, R34 ;  /* 0x0000002200227308 */ /* 0x000e220000000800 */
[----:B--2---:R-:W-:-:S07]  /*3830*/  FADD.FTZ R44, R30, R45 ;  /* 0x0000002d1e2c7221 */ /* 0x004fce0000010000 */
[----:B------:R-:W2:Y:S01]  /*3840*/  MUFU.EX2 R35, R35 ;  /* 0x0000002300237308 */ /* 0x000ea20000000800 */
[----:B---3--:R-:W-:-:S01]  /*3850*/  FADD.FTZ R45, R31, R44 ;  /* 0x0000002c1f2d7221 */ /* 0x008fc20000010000 */
[----:B------:R-:W-:Y:S01]  /*3860*/  F2FP.SATFINITE.E4M3.F32.PACK_AB_MERGE_C R30, R31, R30, RZ ;  /* 0x0000001e1f1e723e */ /* 0x000fe200048070ff */
[----:B------:R-:W-:-:S03]  /*3870*/  IMAD.MOV.U32 R31, RZ, RZ, R151 ;  /* 0x000000ffff1f7224 */ /* 0x000fc600078e0097 */
[----:B------:R-:W-:Y:S01]  /*3880*/  F2FP.SATFINITE.E4M3.F32.PACK_AB_MERGE_C R217, R27, R26, R30 ;  /* 0x0000001a1bd9723e */ /* 0x000fe2000480701e */
[----:B------:R-:W-:Y:S01]  /*3890*/  IMAD.MOV.U32 R30, RZ, RZ, R151 ;  /* 0x000000ffff1e7224 */ /* 0x000fe200078e0097 */
[----:B------:R-:W1:Y:S01]  /*38a0*/  MUFU.EX2 R38, R38 ;  /* 0x0000002600267308 */ /* 0x000e620000000800 */
[----:B0-----:R-:W-:-:S01]  /*38b0*/  FADD.FTZ R44, R34, R45 ;  /* 0x0000002d222c7221 */ /* 0x001fc20000010000 */
[--C-:B------:R-:W-:Y:S02]  /*38c0*/  IMAD.MOV.U32 R27, RZ, RZ, R151.reuse ;  /* 0x000000ffff1b7224 */ /* 0x100fe400078e0097 */
[----:B------:R-:W-:-:S04]  /*38d0*/  IMAD.MOV.U32 R26, RZ, RZ, R151 ;  /* 0x000000ffff1a7224 */ /* 0x000fc800078e0097 */
[----:B------:R-:W0:Y:S01]  /*38e0*/  MUFU.EX2 R39, R39 ;  /* 0x0000002700277308 */ /* 0x000e220000000800 */
[----:B--2---:R-:W-:-:S01]  /*38f0*/  FADD.FTZ R45, R35, R44 ;  /* 0x0000002c232d7221 */ /* 0x004fc20000010000 */
[----:B------:R-:W-:-:S04]  /*3900*/  FADD.FTZ R44, R14, R49 ;  /* 0x000000310e2c7221 */ /* 0x000fc80000010000 */
[----:B------:R-:W-:Y:S02]  /*3910*/  FADD.FTZ R49, R13, R44 ;  /* 0x0000002c0d317221 */ /* 0x000fe40000010000 */
[----:B------:R-:W2:Y:S01]  /*3920*/  MUFU.EX2 R42, R42 ;  /* 0x0000002a002a7308 */ /* 0x000ea20000000800 */
[----:B-1----:R-:W-:-:S01]  /*3930*/  FADD.FTZ R4, R38, R45 ;  /* 0x0000002d26047221 */ /* 0x002fc20000010000 */
[----:B------:R-:W-:-:S04]  /*3940*/  FADD.FTZ R44, R20, R49 ;  /* 0x00000031142c7221 */ /* 0x000fc80000010000 */
[----:B------:R-:W-:Y:S02]  /*3950*/  FADD.FTZ R49, R15, R44 ;  /* 0x0000002c0f317221 */ /* 0x000fe40000010000 */
[----:B------:R-:W1:Y:S01]  /*3960*/  MUFU.EX2 R43, R43 ;  /* 0x0000002b002b7308 */ /* 0x000e620000000800 */
[----:B0-----:R-:W-:-:S01]  /*3970*/  FADD.FTZ R45, R39, R4 ;  /* 0x00000004272d7221 */ /* 0x001fc20000010000 */
[----:B------:R-:W-:Y:S01]  /*3980*/  FADD.FTZ R44, R90, R49 ;  /* 0x000000315a2c7221 */ /* 0x000fe20000010000 */
[----:B------:R-:W-:Y:S01]  /*3990*/  F2FP.SATFINITE.E4M3.F32.PACK_AB_MERGE_C R38, R39, R38, RZ ;  /* 0x000000262726723e */ /* 0x000fe200048070ff */
[----:B------:R-:W-:Y:S02]  /*39a0*/  IMAD.MOV.U32 R90, RZ, RZ, R151 ;  /* 0x000000ffff5a7224 */ /* 0x000fe400078e0097 */
[----:B------:R-:W-:-:S01]  /*39b0*/  FADD.FTZ R49, R21, R44 ;  /* 0x0000002c15317221 */ /* 0x000fc20000010000 */
[----:B------:R-:W-:Y:S01]  /*39c0*/  F2FP.SATFINITE.E4M3.F32.PACK_AB_MERGE_C R219, R35, R34, R38 ;  /* 0x0000002223db723e */ /* 0x000fe20004807026 */
[----:B------:R-:W0:Y:S01]  /*39d0*/  MUFU.EX2 R46, R46 ;  /* 0x0000002e002e7308 */ /* 0x000e220000000800 */
[----:B--2---:R-:W-:-:S01]  /*39e0*/  FADD.FTZ R4, R42, R45 ;  /* 0x0000002d2a047221 */ /* 0x004fc20000010000 */
[----:B------:R-:W-:Y:S01]  /*39f0*/  FADD.FTZ R49, R24, R49 ;  /* 0x0000003118317221 */ /* 0x000fe20000010000 */
[----:B------:R-:W-:-:S02]  /*3a00*/  IMAD.MOV.U32 R44, RZ, RZ, R151 ;  /* 0x000000ffff2c7224 */ /* 0x000fc400078e0097 */
[--C-:B------:R-:W-:Y:S02]  /*3a10*/  IMAD.MOV.U32 R39, RZ, RZ, R151.reuse ;  /* 0x000000ffff277224 */ /* 0x100fe400078e0097 */
[----:B------:R-:W-:Y:S01]  /*3a20*/  IMAD.MOV.U32 R38, RZ, RZ, R151 ;  /* 0x000000ffff267224 */ /* 0x000fe200078e0097 */
[----:B------:R-:W2:Y:S01]  /*3a30*/  MUFU.EX2 R47, R47 ;  /* 0x0000002f002f7308 */ /* 0x000ea20000000800 */
[----:B-1----:R-:W-:-:S01]  /*3a40*/  FADD.FTZ R45, R43, R4 ;  /* 0x000000042b2d7221 */ /* 0x002fc20000010000 */
[--C-:B------:R-:W-:Y:S02]  /*3a50*/  IMAD.MOV.U32 R35, RZ, RZ, R151.reuse ;  /* 0x000000ffff237224 */ /* 0x100fe400078e0097 */
[----:B------:R-:W-:-:S04]  /*3a60*/  IMAD.MOV.U32 R34, RZ, RZ, R151 ;  /* 0x000000ffff227224 */ /* 0x000fc800078e0097 */
[----:B------:R-:W1:Y:S01]  /*3a70*/  MUFU.EX2 R50, R50 ;  /* 0x0000003200327308 */ /* 0x000e620000000800 */
[----:B0-----:R-:W-:-:S07]  /*3a80*/  FADD.FTZ R4, R46, R45 ;  /* 0x0000002d2e047221 */ /* 0x001fce0000010000 */
[----:B------:R-:W0:Y:S01]  /*3a90*/  MUFU.EX2 R51, R51 ;  /* 0x0000003300337308 */ /* 0x000e220000000800 */
[----:B--2---:R-:W-:-:S01]  /*3aa0*/  FADD.FTZ R45, R47, R4 ;  /* 0x000000042f2d7221 */ /* 0x004fc20000010000 */
[----:B------:R-:W-:Y:S01]  /*3ab0*/  F2FP.SATFINITE.E4M3.F32.PACK_AB_MERGE_C R46, R47, R46, RZ ;  /* 0x0000002e2f2e723e */ /* 0x000fe200048070ff */
[----:B------:R-:W-:-:S03]  /*3ac0*/  IMAD.MOV.U32 R47, RZ, RZ, R151 ;  /* 0x000000ffff2f7224 */ /* 0x000fc600078e0097 */
[----:B------:R-:W-:Y:S01]  /*3ad0*/  F2FP.SATFINITE.E4M3.F32.PACK_AB_MERGE_C R221, R43, R42, R46 ;  /* 0x0000002a2bdd723e */ /* 0x000fe2000480702e */
[----:B------:R-:W-:Y:S01]  /*3ae0*/  IMAD.MOV.U32 R46, RZ, RZ, R151 ;  /* 0x000000ffff2e7224 */ /* 0x000fe200078e0097 */
[----:B------:R-:W2:Y:S01]  /*3af0*/  MUFU.EX2 R54, R54 ;  /* 0x0000003600367308 */ /* 0x000ea20000000800 */
[----:B-1----:R-:W-:-:S01]  /*3b00*/  FADD.FTZ R4, R50, R45 ;  /* 0x0000002d32047221 */ /* 0x002fc20000010000 */
[--C-:B------:R-:W-:Y:S02]  /*3b10*/  IMAD.MOV.U32 R45, RZ, RZ, R151.reuse ;  /* 0x000000ffff2d7224 */ /* 0x100fe400078e0097 */
[--C-:B------:R-:W-:Y:S02]  /*3b20*/  IMAD.MOV.U32 R43, RZ, RZ, R151.reuse ;  /* 0x000000ffff2b7224 */ /* 0x100fe400078e0097 */
[----:B------:R-:W-:Y:S02]  /*3b30*/  IMAD.MOV.U32 R42, RZ, RZ, R151 ;  /* 0x000000ffff2a7224 */ /* 0x000fe400078e0097 */
[----:B------:R-:W1:Y:S01]  /*3b40*/  MUFU.EX2 R55, R55 ;  /* 0x0000003700377308 */ /* 0x000e620000000800 */
[----:B0-----:R-:W-:-:S01]  /*3b50*/  FADD.FTZ R7, R51, R4 ;  /* 0x0000000433077221 */ /* 0x001fc20000010000 */
[----:B------:R-:W-:Y:S01]  /*3b60*/  FADD.FTZ R4, R52, R49 ;  /* 0x0000003134047221 */ /* 0x000fe20000010000 */
[----:B------:R-:W-:Y:S01]  /*3b70*/  F2FP.SATFINITE.E4M3.F32.PACK_AB_MERGE_C R52, R53, R52, RZ ;  /* 0x000000343534723e */ /* 0x000fe200048070ff */
[----:B------:R-:W-:-:S02]  /*3b80*/  IMAD.MOV.U32 R49, RZ, RZ, R151 ;  /* 0x000000ffff317224 */ /* 0x000fc400078e0097 */
[----:B------:R-:W-:-:S01]  /*3b90*/  FADD.FTZ R4, R53, R4 ;  /* 0x0000000435047221 */ /* 0x000fc20000010000 */
[----:B------:R-:W-:Y:S01]  /*3ba0*/  F2FP.SATFINITE.E4M3.F32.PACK_AB_MERGE_C R222, R24, R21, R52 ;  /* 0x0000001518de723e */ /* 0x000fe20004807034 */
[----:B------:R-:W0:Y:S01]  /*3bb0*/  MUFU.EX2 R58, R58 ;  /* 0x0000003a003a7308 */ /* 0x000e220000000800 */
[----:B--2---:R-:W-:-:S01]  /*3bc0*/  FADD.FTZ R10, R54, R7 ;  /* 0x00000007360a7221 */ /* 0x004fc20000010000 */
[----:B------:R-:W-:Y:S01]  /*3bd0*/  FADD.FTZ R11, R25, R4 ;  /* 0x00000004190b7221 */ /* 0x000fe20000010000 */
[--C-:B------:R-:W-:Y:S02]  /*3be0*/  IMAD.MOV.U32 R53, RZ, RZ, R151.reuse ;  /* 0x000000ffff357224 */ /* 0x100fe400078e0097 */
[----:B------:R-:W-:Y:S02]  /*3bf0*/  IMAD.MOV.U32 R52, RZ, RZ, R151 ;  /* 0x000000ffff347224 */ /* 0x000fe400078e0097 */
[----:B------:R-:W-:-:S01]  /*3c00*/  FADD.FTZ R11, R28, R11 ;  /* 0x0000000b1c0b7221 */ /* 0x000fc20000010000 */
[----:B------:R-:W-:Y:S01]  /*3c10*/  IMAD.MOV.U32 R24, RZ, RZ, R151 ;  /* 0x000000ffff187224 */ /* 0x000fe200078e0097 */
[----:B------:R-:W2:Y:S01]  /*3c20*/  MUFU.EX2 R59, R59 ;  /* 0x0000003b003b7308 */ /* 0x000ea20000000800 */
[----:B-1----:R-:W-:-:S01]  /*3c30*/  FADD.FTZ R7, R55, R10 ;  /* 0x0000000a37077221 */ /* 0x002fc20000010000 */
        /* <DEDUP_REMOVED lines=10> */
[----:B------:R-:W-:Y:S01]  /*3ce0*/  FADD.FTZ R4, R60, R11 ;  /* 0x0000000b3c047221 */ /* 0x000fe20000010000 */
[----:B------:R-:W-:-:S03]  /*3cf0*/  F2FP.SATFINITE.E4M3.F32.PACK_AB_MERGE_C R60, R61, R60, RZ ;  /* 0x0000003c3d3c723e */ /* 0x000fc600048070ff */
[----:B------:R-:W-:Y:S01]  /*3d00*/  FADD.FTZ R4, R61, R4 ;  /* 0x000000043d047221 */ /* 0x000fe20000010000 */
[----:B------:R-:W-:Y:S01]  /*3d10*/  F2FP.SATFINITE.E4M3.F32.PACK_AB_MERGE_C R224, R28, R25, R60 ;  /* 0x000000191ce0723e */ /* 0x000fe2000480703c */
[----:B------:R-:W2:Y:S01]  /*3d20*/  MUFU.EX2 R66, R66 ;  /* 0x0000004200427308 */ /* 0x000ea20000000800 */
[----:B-1----:R-:W-:-:S01]  /*3d30*/  FADD.FTZ R8, R62, R7 ;  /* 0x000000073e087221 */ /* 0x002fc20000010000 */
[----:B------:R-:W-:Y:S01]  /*3d40*/  FADD.FTZ R5, R29, R4 ;  /* 0x000000041d057221 */ /* 0x000fe20000010000 */
[--C-:B------:R-:W-:Y:S02]  /*3d50*/  IMAD.MOV.U32 R61, RZ, RZ, R151.reuse ;  /* 0x000000ffff3d7224 */ /* 0x100fe400078e0097 */
[----:B------:R-:W-:Y:S02]  /*3d60*/  IMAD.MOV.U32 R60, RZ, RZ, R151 ;  /* 0x000000ffff3c7224 */ /* 0x000fe400078e0097 */
[----:B------:R-:W-:-:S01]  /*3d70*/  FADD.FTZ R5, R36, R5 ;  /* 0x0000000524057221 */ /* 0x000fc20000010000 */
[--C-:B------:R-:W-:Y:S01]  /*3d80*/  IMAD.MOV.U32 R28, RZ, RZ, R151.reuse ;  /* 0x000000ffff1c7224 */ /* 0x100fe200078e0097 */
[----:B------:R-:W1:Y:S01]  /*3d90*/  MUFU.EX2 R67, R67 ;  /* 0x0000004300437308 */ /* 0x000e620000000800 */
[C---:B0-----:R-:W-:Y:S01]  /*3da0*/  F2FP.SATFINITE.E4M3.F32.PACK_AB_MERGE_C R62, R63.reuse, R62, RZ ;  /* 0x0000003e3f3e723e */ /* 0x041fe200048070ff */
[----:B------:R-:W-:Y:S01]  /*3db0*/  FADD.FTZ R63, R63, R8 ;  /* 0x000000083f3f7221 */ /* 0x000fe20000010000 */
[----:B------:R-:W-:-:S02]  /*3dc0*/  IMAD.MOV.U32 R25, RZ, RZ, R151 ;  /* 0x000000ffff197224 */ /* 0x000fc400078e0097 */
[----:B------:R-:W-:Y:S01]  /*3dd0*/  F2FP.SATFINITE.E4M3.F32.PACK_AB_MERGE_C R225, R59, R58, R62 ;  /* 0x0000003a3be1723e */ /* 0x000fe2000480703e */
[----:B------:R-:W-:Y:S02]  /*3de0*/  IMAD.MOV.U32 R62, RZ, RZ, R151 ;  /* 0x000000ffff3e7224 */ /* 0x000fe400078e0097 */
[----:B------:R-:W0:Y:S01]  /*3df0*/  MUFU.EX2 R70, R70 ;  /* 0x0000004600467308 */ /* 0x000e220000000800 */
[----:B--2---:R-:W-:-:S01]  /*3e00*/  FADD.FTZ R4, R66, R63 ;  /* 0x0000003f42047221 */ /* 0x004fc20000010000 */
[--C-:B------:R-:W-:Y:S02]  /*3e10*/  IMAD.MOV.U32 R63, RZ, RZ, R151.reuse ;  /* 0x000000ffff3f7224 */ /* 0x100fe400078e0097 */
[--C-:B------:R-:W-:Y:S02]  /*3e20*/  IMAD.MOV.U32 R59, RZ, RZ, R151.reuse ;  /* 0x000000ffff3b7224 */ /* 0x100fe400078e0097 */
[----:B------:R-:W-:Y:S02]  /*3e30*/  IMAD.MOV.U32 R58, RZ, RZ, R151 ;  /* 0x000000ffff3a7224 */ /* 0x000fe400078e0097 */
[----:B------:R-:W2:Y:S01]  /*3e40*/  MUFU.EX2 R69, R69 ;  /* 0x0000004500457308 */ /* 0x000ea20000000800 */
[----:B-1----:R-:W-:-:S01]  /*3e50*/  FADD.FTZ R7, R67, R4 ;  /* 0x0000000443077221 */ /* 0x002fc20000010000 */
[----:B------:R-:W-:-:S06]  /*3e60*/  FADD.FTZ R4, R68, R5 ;  /* 0x0000000544047221 */ /* 0x000fcc0000010000 */
[----:B------:R-:W1:Y:S01]  /*3e70*/  MUFU.EX2 R71, R71 ;  /* 0x0000004700477308 */ /* 0x000e620000000800 */
[----:B0-----:R-:W-:-:S07]  /*3e80*/  FADD.FTZ R8, R70, R7 ;  /* 0x0000000746087221 */ /* 0x001fce0000010000 */
[----:B------:R-:W-:Y:S01]  /*3e90*/  MUFU.EX2 R76, R76 ;  /* 0x0000004c004c7308 */ /* 0x000fe20000000800 */
[C---:B--2---:R-:W-:Y:S01]  /*3ea0*/  F2FP.SATFINITE.E4M3.F32.PACK_AB_MERGE_C R68, R69.reuse, R68, RZ ;  /* 0x000000444544723e */ /* 0x044fe200048070ff */
[----:B------:R-:W-:-:S03]  /*3eb0*/  FADD.FTZ R69, R69, R4 ;  /* 0x0000000445457221 */ /* 0x000fc60000010000 */
[----:B------:R-:W-:Y:S01]  /*3ec0*/  F2FP.SATFINITE.E4M3.F32.PACK_AB_MERGE_C R226, R36, R29, R68 ;  /* 0x0000001d24e2723e */ /* 0x000fe20004807044 */
[--C-:B------:R-:W-:Y:S02]  /*3ed0*/  IMAD.MOV.U32 R68, RZ, RZ, R151.reuse ;  /* 0x000000ffff447224 */ /* 0x100fe400078e0097 */
[----:B------:R-:W0:Y:S01]  /*3ee0*/  MUFU.EX2 R77, R77 ;  /* 0x0000004d004d7308 */ /* 0x000e220000000800 */
[C---:B-1----:R-:W-:Y:S01]  /*3ef0*/  F2FP.SATFINITE.E4M3.F32.PACK_AB_MERGE_C R70, R71.reuse, R70, RZ ;  /* 0x000000464746723e */ /* 0x042fe200048070ff */
[----:B------:R-:W-:Y:S01]  /*3f00*/  FADD.FTZ R71, R71, R8 ;  /* 0x0000000847477221 */ /* 0x000fe20000010000 */
[--C-:B------:R-:W-:Y:S02]  /*3f10*/  IMAD.MOV.U32 R36, RZ, RZ, R151.reuse ;  /* 0x000000ffff247224 */ /* 0x100fe400078e0097 */
[----:B------:R-:W-:Y:S01]  /*3f20*/  F2FP.SATFINITE.E4M3.F32.PACK_AB_MERGE_C R227, R67, R66, R70 ;  /* 0x0000004243e3723e */ /* 0x000fe20004807046 */
[--C-:B------:R-:W-:Y:S02]  /*3f30*/  IMAD.MOV.U32 R70, RZ, RZ, R151.reuse ;  /* 0x000000ffff467224 */ /* 0x100fe400078e0097 */
[----:B------:R-:W1:Y:S01]  /*3f40*/  MUFU.EX2 R72, R72 ;  /* 0x0000004800487308 */ /* 0x000e620000000800 */
[----:B------:R-:W-:-:S02]  /*3f50*/  IMAD.MOV.U32 R67, RZ, RZ, R151 ;  /* 0x000000ffff437224 */ /* 0x000fc400078e0097 */
[--C-:B------:R-:W-:Y:S02]  /*3f60*/  IMAD.MOV.U32 R66, RZ, RZ, R151.reuse ;  /* 0x000000ffff427224 */ /* 0x100fe400078e0097 */
[----:B------:R-:W-:-:S03]  /*3f70*/  IMAD.MOV.U32 R29, RZ, RZ, R151 ;  /* 0x000000ffff1d7224 */ /* 0x000fc600078e0097 */
[----:B------:R-:W2:Y:S01]  /*3f80*/  MUFU.EX2 R74, R74 ;  /* 0x0000004a004a7308 */ /* 0x000ea20000000800 */
[----:B0-----:R-:W-:-:S07]  /*3f90*/  F2FP.SATFINITE.E4M3.F32.PACK_AB_MERGE_C R5, R77, R76, RZ ;  /* 0x0000004c4d05723e */ /* 0x001fce00048070ff */
[----:B------:R-:W0:Y:S01]  /*3fa0*/  MUFU.EX2 R73, R73 ;  /* 0x0000004900497308 */ /* 0x000e220000000800 */
[----:B-1----:R-:W-:-:S01]  /*3fb0*/  FADD.FTZ R4, R72, R69 ;  /* 0x0000004548047221 */ /* 0x002fc20000010000 */
[----:B------:R-:W-:-:S06]  /*3fc0*/  IMAD.MOV.U32 R69, RZ, RZ, R151 ;  /* 0x000000ffff457224 */ /* 0x000fcc00078e0097 */
[----:B------:R-:W1:Y:S01]  /*3fd0*/  MUFU.EX2 R75, R75 ;  /* 0x0000004b004b7308 */ /* 0x000e620000000800 */
[----:B--2---:R-:W-:-:S01]  /*3fe0*/  FADD.FTZ R8, R74, R71 ;  /* 0x000000474a087221 */ /* 0x004fc20000010000 */
[----:B------:R-:W-:-:S06]  /*3ff0*/  IMAD.MOV.U32 R71, RZ, RZ, R151 ;  /* 0x000000ffff477224 */ /* 0x000fcc00078e0097 */
[----:B------:R-:W2:Y:S01]  /*4000*/  MUFU.EX2 R78, R78 ;  /* 0x0000004e004e7308 */ /* 0x000ea20000000800 */
[C---:B0-----:R-:W-:Y:S01]  /*4010*/  F2FP.SATFINITE.E4M3.F32.PACK_AB_MERGE_C R228, R73.reuse, R72, R5 ;  /* 0x0000004849e4723e */ /* 0x041fe20004807005 */
[----:B------:R-:W-:Y:S01]  /*4020*/  FADD.FTZ R73, R73, R4 ;  /* 0x0000000449497221 */ /* 0x000fe20000010000 */
[----:B------:R-:W-:-:S03]  /*4030*/  IMAD.MOV.U32 R72, RZ, RZ, R151 ;  /* 0x000000ffff487224 */ /* 0x000fc600078e0097 */
[----:B------:R-:W-:Y:S01]  /*4040*/  FADD.FTZ R76, R76, R73 ;  /* 0x000000494c4c7221 */ /* 0x000fe20000010000 */
[----:B------:R-:W-:Y:S01]  /*4050*/  IMAD.MOV.U32 R73, RZ, RZ, R151 ;  /* 0x000000ffff497224 */ /* 0x000fe200078e0097 */
[----:B------:R-:W0:Y:S01]  /*4060*/  MUFU.EX2 R79, R79 ;  /* 0x0000004f004f7308 */ /* 0x000e220000000800 */
[----:B-1----:R-:W-:-:S01]  /*4070*/  FADD.FTZ R5, R75, R8 ;  /* 0x000000084b057221 */ /* 0x002fc20000010000 */
[----:B------:R-:W-:Y:S01]  /*4080*/  FADD.FTZ R77, R77, R76 ;  /* 0x0000004c4d4d7221 */ /* 0x000fe20000010000 */
[----:B------:R-:W-:-:S05]  /*4090*/  IMAD.MOV.U32 R76, RZ, RZ, R151 ;  /* 0x000000ffff4c7224 */ /* 0x000fca00078e0097 */
[----:B------:R-:W1:Y:S01]  /*40a0*/  MUFU.EX2 R32, R32 ;  /* 0x0000002000207308 */ /* 0x000e620000000800 */
[----:B--2---:R-:W-:-:S07]  /*40b0*/  FADD.FTZ R4, R78, R5 ;  /* 0x000000054e047221 */ /* 0x004fce0000010000 */
[----:B------:R-:W-:Y:S01]  /*40c0*/  MUFU.EX2 R33, R33 ;  /* 0x0000002100217308 */ /* 0x000fe20000000800 */
[C---:B0-----:R-:W-:Y:S01]  /*40d0*/  F2FP.SATFINITE.E4M3.F32.PACK_AB_MERGE_C R78, R79.reuse, R78, RZ ;  /* 0x0000004e4f4e723e */ /* 0x041fe200048070ff */
[----:B------:R-:W-:-:S03]  /*40e0*/  FADD.FTZ R79, R79, R4 ;  /* 0x000000044f4f7221 */ /* 0x000fc60000010000 */
[----:B------:R-:W-:Y:S01]  /*40f0*/  F2FP.SATFINITE.E4M3.F32.PACK_AB_MERGE_C R229, R75, R74, R78 ;  /* 0x0000004a4be5723e */ /* 0x000fe2000480704e */
[----:B------:R-:W-:Y:S02]  /*4100*/  IMAD.MOV.U32 R78, RZ, RZ, R151 ;  /* 0x000000ffff4e7224 */ /* 0x000fe400078e0097 */
[----:B------:R-:W0:Y:S01]  /*4110*/  MUFU.EX2 R40, R40 ;  /* 0x0000002800287308 */ /* 0x000e220000000800 */
[----:B-1----:R-:W-:-:S01]  /*4120*/  FADD.FTZ R4, R32, R77 ;  /* 0x0000004d20047221 */ /* 0x002fc20000010000 */
[--C-:B------:R-:W-:Y:S02]  /*4130*/  IMAD.MOV.U32 R77, RZ, RZ, R151.reuse ;  /* 0x000000ffff4d7224 */ /* 0x100fe400078e0097 */
[--C-:B------:R-:W-:Y:S02]  /*4140*/  IMAD.MOV.U32 R75, RZ, RZ, R151.reuse ;  /* 0x000000ffff4b7224 */ /* 0x100fe400078e0097 */
[----:B------:R-:W-:Y:S02]  /*4150*/  IMAD.MOV.U32 R74, RZ, RZ, R151 ;  /* 0x000000ffff4a7224 */ /* 0x000fe400078e0097 */
[----:B------:R-:W1:Y:S08]  /*4160*/  MUFU.EX2 R82, R82 ;  /* 0x0000005200527308 */ /* 0x000e700000000800 */
[----:B------:R-:W2:Y:S01]  /*4170*/  MUFU.EX2 R37, R37 ;  /* 0x0000002500257308 */ /* 0x000ea20000000800 */
[----:B0-----:R-:W-:-:S07]  /*4180*/  F2FP.SATFINITE.E4M3.F32.PACK_AB_MERGE_C R5, R40, R33, RZ ;  /* 0x000000212805723e */ /* 0x001fce00048070ff */
[----:B------:R-:W0:Y:S01]  /*4190*/  MUFU.EX2 R83, R83 ;  /* 0x0000005300537308 */ /* 0x000e220000000800 */
[----:B-1----:R-:W-:-:S01]  /*41a0*/  FADD.FTZ R8, R82, R79 ;  /* 0x0000004f52087221 */ /* 0x002fc20000010000 */
[----:B------:R-:W-:-:S06]  /*41b0*/  IMAD.MOV.U32 R79, RZ, RZ, R151 ;  /* 0x000000ffff4f7224 */ /* 0x000fcc00078e0097 */
[----:B------:R-:W1:Y:S01]  /*41c0*/  MUFU.EX2 R86, R86 ;  /* 0x0000005600567308 */ /* 0x000e620000000800 */
[C---:B--2---:R-:W-:Y:S01]  /*41d0*/  F2FP.SATFINITE.E4M3.F32.PACK_AB_MERGE_C R230, R37.reuse, R32, R5 ;  /* 0x0000002025e6723e */ /* 0x044fe20004807005 */
[----:B------:R-:W-:Y:S01]  /*41e0*/  FADD.FTZ R4, R37, R4 ;  /* 0x0000000425047221 */ /* 0x000fe20000010000 */
[--C-:B------:R-:W-:Y:S02]  /*41f0*/  IMAD.MOV.U32 R37, RZ, RZ, R151.reuse ;  /* 0x000000ffff257224 */ /* 0x100fe400078e0097 */
[----:B------:R-:W-:Y:S02]  /*4200*/  IMAD.MOV.U32 R32, RZ, RZ, R151 ;  /* 0x000000ffff207224 */ /* 0x000fe400078e0097 */
[----:B------:R-:W-:-:S01]  /*4210*/  FADD.FTZ R33, R33, R4 ;  /* 0x0000000421217221 */ /* 0x000fc20000010000 */
[----:B------:R-:W2:Y:S01]  /*4220*/  MUFU.EX2 R41, R41 ;  /* 0x0000002900297308 */ /* 0x000ea20000000800 */
[----:B0-----:R-:W-:-:S04]  /*4230*/  FADD.FTZ R5, R83, R8 ;  /* 0x0000000853057221 */ /* 0x001fc80000010000 */
[----:B-1----:R-:W-:Y:S01]  /*4240*/  FADD.FTZ R4, R86, R5 ;  /* 0x0000000556047221 */ /* 0x002fe20000010000 */
[----:B------:R-:W-:-:S01]  /*4250*/  FADD.FTZ R5, R40, R33 ;  /* 0x0000002128057221 */ /* 0x000fc20000010000 */
[--C-:B------:R-:W-:Y:S02]  /*4260*/  IMAD.MOV.U32 R40, RZ, RZ, R151.reuse ;  /* 0x000000ffff287224 */ /* 0x100fe400078e0097 */
[----:B------:R-:W-:Y:S01]  /*4270*/  IMAD.MOV.U32 R33, RZ, RZ, R151 ;  /* 0x000000ffff217224 */ /* 0x000fe200078e0097 */
[C---:B--2---:R-:W-:Y:S01]  /*4280*/  F2FP.SATFINITE.E4M3.F32.PACK_AB_MERGE_C R7, R41.reuse, R86, RZ ;  /* 0x000000562907723e */ /* 0x044fe200048070ff */
[----:B------:R-:W-:-:S01]  /*4290*/  FADD.FTZ R4, R41, R4 ;  /* 0x0000000429047221 */ /* 0x000fc20000010000 */
[----:B------:R-:W-:Y:S02]  /*42a0*/  IMAD.MOV.U32 R86, RZ, RZ, R151 ;  /* 0x000000ffff567224 */ /* 0x000fe400078e0097 */
[----:B------:R-:W-:Y:S01]  /*42b0*/  F2FP.SATFINITE.E4M3.F32.PACK_AB_MERGE_C R231, R83, R82, R7 ;  /* 0x0000005253e7723e */ /* 0x000fe20004807007 */
[----:B------:R-:W-:-:S02]  /*42c0*/  IMAD.MOV.U32 R83, RZ, RZ, R151 ;  /* 0x000000ffff537224 */ /* 0x000fc400078e0097 */
        /* <DEDUP_REMOVED lines=72> */
.L_x_140:
[----:B------:R-:W-:Y:S01]  /*4750*/  ISETP.NE.AND P2, PT, RZ, UR41, PT ;  /* 0x00000029ff007c0c */ /* 0x000fe2000bf45270 */
[----:B------:R-:W-:-:S04]  /*4760*/  UISETP.NE.AND UP0, UPT, UR49, 0x1, UPT ;  /* 0x000000013100788c */ /* 0x000fc8000bf05270 */
[----:B------:R-:W-:-:S04]  /*4770*/  USEL UR43, URZ, 0x1, UP0 ;  /* 0x000000013f2b7887 */ /* 0x000fc80008000000 */
[----:B------:R-:W-:-:S04]  /*4780*/  ULOP3.LUT UR43, UR52, UR43, URZ, 0x3c, !UPT ;  /* 0x0000002b342b7292 */ /* 0x000fc8000f8e3c3f */
[----:B------:R-:W-:Y:S08]  /*4790*/  @P2 BRA `(.L_x_131) ;  /* 0x0000000000442947 */ /* 0x000ff00003800000 */
[----:B------:R-:W-:Y:S05]  /*47a0*/  @!P0 BRA `(.L_x_132) ;  /* 0x0000000000048947 */ /* 0x000fea0003800000 */
[----:B------:R-:W-:Y:S01]  /*47b0*/  BPT.TRAP 0x1 ;  /* 0x000000040000795c */ /* 0x000fe20000300000 */
.L_x_132:
[----:B------:R-:W0:Y:S01]  /*47c0*/  S2UR UR10, SR_CgaCtaId ;  /* 0x00000000000a79c3 */ /* 0x000e220000008800 */
[----:B------:R-:W-:Y:S01]  /*47d0*/  UIADD3 UR6, UR49, 0x1, URZ ;  /* 0x0000000131067890 */ /* 0x000fe2000fffe03f */
[----:B------:R-:W-:Y:S01]  /*47e0*/  IMAD.U32 R0, RZ, RZ, UR43 ;  /* 0x0000002bff007e24 */ /* 0x000fe2000f8e00ff */
[----:B------:R-:W-:Y:S02]  /*47f0*/  UMOV UR7, 0x400 ;  /* 0x0000040000077882 */ /* 0x000fe40000000000 */
[----:B------:R-:W-:Y:S02]  /*4800*/  UISETP.NE.AND UP0, UPT, UR6, 0x2, UPT ;  /* 0x000000020600788c */ /* 0x000fe4000bf05270 */
[----:B------:R-:W-:Y:S02]  /*4810*/  SHF.L.U32 R0, R0, 0x1f, RZ ;  /* 0x0000001f00007819 */ /* 0x000fe400000006ff */
[----:B------:R-:W-:Y:S02]  /*4820*/  USEL UR6, UR6, URZ, UP0 ;  /* 0x0000003f06067287 */ /* 0x000fe40008000000 */
[----:B0-----:R-:W-:-:S04]  /*4830*/  ULEA UR7, UR10, UR7, 0x18 ;  /* 0x000000070a077291 */ /* 0x001fc8000f8ec03f */
[----:B------:R-:W-:-:S09]  /*4840*/  ULEA UR6, UR6, UR7, 0x3 ;  /* 0x0000000706067291 */ /* 0x000fd2000f8e183f */
[----:B------:R0:W1:Y:S01]  /*4850*/  SYNCS.PHASECHK.TRANS64.TRYWAIT P1, [UR6+0x38830], R0 ;  /* 0x03883000ff0075a7 */ /* 0x0000620008020146 */
[----:B------:R-:W-:Y:S05]  /*4860*/  @!P0 BRA `(.L_x_133) ;  /* 0x0000000000048947 */ /* 0x000fea0003800000 */
[----:B------:R-:W-:Y:S01]  /*4870*/  BPT.TRAP 0x1 ;  /* 0x000000040000795c */ /* 0x000fe20000300000 */
.L_x_133:
[----:B-1----:R-:W-:Y:S05]  /*4880*/  @P1 BRA `(.L_x_131) ;  /* 0x0000000000081947 */ /* 0x002fea0003800000 */
[----:B------:R-:W1:Y:S02]  /*4890*/  SYNCS.PHASECHK.TRANS64.TRYWAIT P1, [UR6+0x38830], R0 ;  /* 0x03883000ff0075a7 */ /* 0x000e640008020146 */
[----:B-1----:R-:W-:Y:S05]  /*48a0*/  @!P1 BRA `(.L_x_134) ;  /* 0x000000bc003c9947 */ /* 0x002fea0003800000 */
.L_x_131:
[----:B01----:R-:W-:Y:S01]  /*48b0*/  VIADD R0, R23, 0x8 ;  /* 0x0000000817007836 */ /* 0x003fe20000000000 */
        /* <DEDUP_REMOVED lines=44> */
[----:B0-----:R-:W-:Y:S05]  /*4b80*/  @P2 BRA `(.L_x_135) ;  /* 0x0000000000382947 */ /* 0x001fea0003800000 */
[----:B------:R-:W-:Y:S05]  /*4b90*/  @!P0 BRA `(.L_x_136) ;  /* 0x0000000000048947 */ /* 0x000fea0003800000 */
[----:B------:R-:W-:Y:S01]  /*4ba0*/  BPT.TRAP 0x1 ;  /* 0x000000040000795c */ /* 0x000fe20000300000 */
.L_x_136:
[----:B------:R-:W0:Y:S01]  /*4bb0*/  S2UR UR7, SR_CgaCtaId ;  /* 0x00000000000779c3 */ /* 0x000e220000008800 */
[----:B------:R-:W-:Y:S01]  /*4bc0*/  UMOV UR6, 0x400 ;  /* 0x0000040000067882 */ /* 0x000fe20000000000 */
[----:B------:R-:W-:-:S05]  /*4bd0*/  IMAD.U32 R0, RZ, RZ, UR52 ;  /* 0x00000034ff007e24 */ /* 0x000fca000f8e00ff */
[----:B------:R-:W-:Y:S01]  /*4be0*/  SHF.L.U32 R0, R0, 0x1f, RZ ;  /* 0x0000001f00007819 */ /* 0x000fe200000006ff */
[----:B0-----:R-:W-:-:S04]  /*4bf0*/  ULEA UR6, UR7, UR6, 0x18 ;  /* 0x0000000607067291 */ /* 0x001fc8000f8ec03f */
[----:B------:R-:W-:-:S09]  /*4c00*/  ULEA UR6, UR49, UR6, 0x3 ;  /* 0x0000000631067291 */ /* 0x000fd2000f8e183f */
[----:B------:R0:W1:Y:S01]  /*4c10*/  SYNCS.PHASECHK.TRANS64.TRYWAIT P1, [UR6+0x38850], R0 ;  /* 0x03885000ff0075a7 */ /* 0x0000620008020146 */
[----:B------:R-:W-:Y:S05]  /*4c20*/  @!P0 BRA `(.L_x_137) ;  /* 0x0000000000048947 */ /* 0x000fea0003800000 */
[----:B------:R-:W-:Y:S01]  /*4c30*/  BPT.TRAP 0x1 ;  /* 0x000000040000795c */ /* 0x000fe20000300000 */
.L_x_137:
[----:B-1----:R-:W-:Y:S05]  /*4c40*/  @P1 BRA `(.L_x_135) ;  /* 0x0000000000081947 */ /* 0x002fea0003800000 */
[----:B------:R-:W1:Y:S02]  /*4c50*/  SYNCS.PHASECHK.TRANS64.TRYWAIT P1, [UR6+0x38850], R0 ;  /* 0x03885000ff0075a7 */ /* 0x000e640008020146 */
[----:B-1----:R-:W-:Y:S05]  /*4c60*/  @!P1 BRA `(.L_x_138) ;  /* 0x000000b800649947 */ /* 0x002fea0003800000 */
.L_x_135:
[----:B------:R-:W2:Y:S01]  /*4c70*/  S2UR UR6, SR_CgaCtaId ;  /* 0x00000000000679c3 */ /* 0x000ea20000008800 */
[----:B-1----:R-:W-:Y:S01]  /*4c80*/  MOV R3, 0x400 ;  /* 0x0000040000037802 */ /* 0x002fe20000000f00 */
[----:B------:R-:W-:Y:S01]  /*4c90*/  WARPGROUP.ARRIVE ;  /* 0x00000000000079c5 */ /* 0x000fe20000000000 */
[----:B------:R-:W-:Y:S01]  /*4ca0*/  UMOV UR7, 0x40000040 ;  /* 0x4000004000077882 */ /* 0x000fe20000000000 */
[----:B------:R-:W-:Y:S02]  /*4cb0*/  FMNMX.FTZ R6, R152, R7, !PT ;  /* 0x0000000798067209 */ /* 0x000fe40007810000 */
[----:B------:R-:W-:-:S04]  /*4cc0*/  FMNMX.FTZ R8, R154, R9, !PT ;  /* 0x000000099a087209 */ /* 0x000fc80007810000 */
[----:B------:R-:W-:-:S04]  /*4cd0*/  FMNMX.FTZ R11, R155, R8, !PT ;  /* 0x000000089b0b7209 */ /* 0x000fc80007810000 */
[----:B------:R-:W-:-:S04]  /*4ce0*/  FMNMX.FTZ R8, R158, R11, !PT ;  /* 0x0000000b9e087209 */ /* 0x000fc80007810000 */
[----:B------:R-:W-:-:S04]  /*4cf0*/  FMNMX.FTZ R11, R159, R8, !PT ;  /* 0x000000089f0b7209 */ /* 0x000fc80007810000 */
[----:B------:R-:W-:Y:S01]  /*4d00*/  FMNMX.FTZ R8, R162, R11, !PT ;  /* 0x0000000ba2087209 */ /* 0x000fe20007810000 */
[----:B--2---:R-:W-:-:S03]  /*4d10*/  IMAD.U32 R2, RZ, RZ, UR6 ;  /* 0x00000006ff027e24 */ /* 0x004fc6000f8e00ff */
[----:B------:R-:W-:Y:S02]  /*4d20*/  FMNMX.FTZ R11, R163, R8, !PT ;  /* 0x00000008a30b7209 */ /* 0x000fe40007810000 */
[----:B0-----:R-:W-:Y:S02]  /*4d30*/  LEA R0, R2, R3, 0x18 ;  /* 0x0000000302007211 */ /* 0x001fe400078ec0ff */
[----:B------:R-:W-:Y:S02]  /*4d40*/  FMNMX.FTZ R3, R153, R6, !PT ;  /* 0x0000000699037209 */ /* 0x000fe40007810000 */
[----:B------:R-:W-:Y:S02]  /*4d50*/  R2UR UR6, R0 ;  /* 0x00000000000672ca */ /* 0x000fe400000e0000 */
[----:B------:R-:W-:Y:S02]  /*4d60*/  FMNMX.FTZ R6, R156, R3, !PT ;  /* 0x000000039c067209 */ /* 0x000fe40007810000 */
[----:B------:R-:W-:-:S02]  /*4d70*/  FMNMX.FTZ R8, R166, R11, !PT ;  /* 0x0000000ba6087209 */ /* 0x000fc40007810000 */
[----:B------:R-:W-:Y:S02]  /*4d80*/  FMNMX.FTZ R3, R157, R6, !PT ;  /* 0x000000069d037209 */ /* 0x000fe40007810000 */
[----:B------:R-:W-:Y:S02]  /*4d90*/  FMNMX.FTZ R11, R167, R8, !PT ;  /* 0x00000008a70b7209 */ /* 0x000fe40007810000 */
[----:B------:R-:W-:Y:S02]  /*4da0*/  FMNMX.FTZ R6, R160, R3, !PT ;  /* 0x00000003a0067209 */ /* 0x000fe40007810000 */
[----:B------:R-:W-:Y:S01]  /*4db0*/  FMNMX.FTZ R8, R170, R11, !PT ;  /* 0x0000000baa087209 */ /* 0x000fe20007810000 */
[----:B------:R-:W-:Y:S01]  /*4dc0*/  UIADD3 UR6, UR6, 0x400, URZ ;  /* 0x0000040006067890 */ /* 0x000fe2000fffe03f */
[----:B------:R-:W-:Y:S02]  /*4dd0*/  FMNMX.FTZ R3, R161, R6, !PT ;  /* 0x00000006a1037209 */ /* 0x000fe40007810000 */
[----:B------:R-:W-:Y:S01]  /*4de0*/  FMNMX.FTZ R11, R171, R8, !PT ;  /* 0x00000008ab0b7209 */ /* 0x000fe20007810000 */
[----:B------:R-:W-:Y:S01]  /*4df0*/  USHF.R.U32.HI UR6, URZ, 0x4, UR6 ;  /* 0x000000043f067899 */ /* 0x000fe20008011606 */
[----:B------:R-:W-:-:S02]  /*4e00*/  FMNMX.FTZ R6, R164, R3, !PT ;  /* 0x00000003a4067209 */ /* 0x000fc40007810000 */
[----:B------:R-:W-:Y:S01]  /*4e10*/  FMNMX.FTZ R8, R174, R11, !PT ;  /* 0x0000000bae087209 */ /* 0x000fe20007810000 */
[----:B------:R-:W-:Y:S01]  /*4e20*/  ULOP3.LUT UR6, UR6, 0x3fff, URZ, 0xc0, !UPT ;  /* 0x00003fff06067892 */ /* 0x000fe2000f8ec03f */
[----:B------:R-:W-:Y:S02]  /*4e30*/  FMNMX.FTZ R3, R165, R6, !PT ;  /* 0x00000006a5037209 */ /* 0x000fe40007810000 */
[----:B------:R-:W-:Y:S01]  /*4e40*/  FMNMX.FTZ R11, R175, R8, !PT ;  /* 0x00000008af0b7209 */ /* 0x000fe20007810000 */
[----:B------:R-:W-:Y:S01]  /*4e50*/  ULOP3.LUT UR6, UR6, 0x10000, URZ, 0xfc, !UPT ;  /* 0x0001000006067892 */ /* 0x000fe2000f8efc3f */
[----:B------:R-:W-:Y:S02]  /*4e60*/  FMNMX.FTZ R6, R168, R3, !PT ;  /* 0x00000003a8067209 */ /* 0x000fe40007810000 */
[----:B------:R-:W-:Y:S01]  /*4e70*/  FMNMX.FTZ R8, R178, R11, !PT ;  /* 0x0000000bb2087209 */ /* 0x000fe20007810000 */
[----:B------:R-:W-:Y:S01]  /*4e80*/  ULEA UR10, UR49, UR6, 0xb ;  /* 0x00000006310a7291 */ /* 0x000fe2000f8e583f */
[----:B------:R-:W-:-:S02]  /*4e90*/  FMNMX.FTZ R3, R169, R6, !PT ;  /* 0x00000006a9037209 */ /* 0x000fc40007810000 */
        /* <DEDUP_REMOVED lines=41> */
[----:B------:R-:W-:-:S04]  /*5130*/  FMNMX.FTZ R6, R208, R3, !PT ;  /* 0x00000003d0067209 */ /* 0x000fc80007810000 */
[----:B------:R-:W-:-:S04]  /*5140*/  FMNMX.FTZ R3, R209, R6, !PT ;  /* 0x00000006d1037209 */ /* 0x000fc80007810000 */
[----:B------:R-:W-:-:S04]  /*5150*/  FMNMX.FTZ R6, R212, R3, !PT ;  /* 0x00000003d4067209 */ /* 0x000fc80007810000 */
[----:B------:R-:W-:Y:S02]  /*5160*/  FMNMX.FTZ R10, R213, R6, !PT ;  /* 0x00000006d50a7209 */ /* 0x000fe40007810000 */
[----:B------:R-:W0:Y:S04]  /*5170*/  SHFL.BFLY PT, R6, R11, 0x2, 0x1f ;  /* 0x0c401f000b067f89 */ /* 0x000e2800000e0000 */
[----:B------:R-:W1:Y:S01]  /*5180*/  SHFL.BFLY PT, R3, R10, 0x2, 0x1f ;  /* 0x0c401f000a037f89 */ /* 0x000e6200000e0000 */
[----:B0-----:R-:W-:Y:S02]  /*5190*/  FMNMX.FTZ R13, R11, R6, !PT ;  /* 0x000000060b0d7209 */ /* 0x001fe40007810000 */
[----:B-1----:R-:W-:-:S03]  /*51a0*/  FMNMX.FTZ R12, R10, R3, !PT ;  /* 0x000000030a0c7209 */ /* 0x002fc60007810000 */
[----:B------:R-:W0:Y:S01]  /*51b0*/  SHFL.BFLY PT, R6, R13, 0x1, 0x1f ;  /* 0x0c201f000d067f89 */ /* 0x000e2200000e0000 */
[----:B------:R-:W-:-:S03]  /*51c0*/  IMAD.U32 R10, RZ, RZ, UR38 ;  /* 0x00000026ff0a7e24 */ /* 0x000fc6000f8e00ff */
[----:B------:R-:W1:Y:S01]  /*51d0*/  SHFL.BFLY PT, R3, R12, 0x1, 0x1f ;  /* 0x0c201f000c037f89 */ /* 0x000e6200000e0000 */
[----:B0-----:R-:W-:Y:S02]  /*51e0*/  FMNMX.FTZ R6, R13, R6, !PT ;  /* 0x000000060d067209 */ /* 0x001fe40007810000 */
[----:B-1----:R-:W-:-:S05]  /*51f0*/  FMNMX.FTZ R3, R12, R3, !PT ;  /* 0x000000030c037209 */ /* 0x002fca0007810000 */
[----:B------:R-:W-:-:S04]  /*5200*/  FADD.FTZ R7, -R3, R7 ;  /* 0x0000000703077221 */ /* 0x000fc80000010100 */
[----:B------:R-:W-:Y:S01]  /*5210*/  FMUL.FTZ R8, R7, UR38 ;  /* 0x0000002607087c20 */ /* 0x000fe20008410000 */
[----:B------:R-:W-:-:S01]  /*5220*/  FADD.FTZ R7, -R6, R9 ;  /* 0x0000000906077221 */ /* 0x000fc20000010100 */
[----:B------:R-:W-:-:S03]  /*5230*/  FFMA.FTZ R9, R3, R10, -8 ;  /* 0xc100000003097423 */ /* 0x000fc6000001000a */
[----:B------:R-:W-:Y:S01]  /*5240*/  FMUL.FTZ R7, R7, UR38 ;  /* 0x0000002607077c20 */ /* 0x000fe20008410000 */
[----:B------:R-:W-:-:S01]  /*5250*/  FFMA.FTZ R21, R165, UR38, -R9 ;  /* 0x00000026a5157c23 */ /* 0x000fc20008010809 */
[--C-:B------:R-:W-:Y:S01]  /*5260*/  FFMA.FTZ R165, R181, UR38, -R9.reuse ;  /* 0x00000026b5a57c23 */ /* 0x100fe20008010809 */
[----:B------:R-:W-:-:S01]  /*5270*/  FFMA.FTZ R181, R197, UR38, -R9 ;  /* 0x00000026c5b57c23 */ /* 0x000fc20008010809 */
[----:B------:R-:W-:Y:S02]  /*5280*/  IMAD.U32 R197, RZ, RZ, UR38 ;  /* 0x00000026ffc57e24 */ /* 0x000fe4000f8e00ff */
[----:B------:R-:W-:-:S01]  /*5290*/  FFMA.FTZ R11, R152, UR38, -R9 ;  /* 0x00000026980b7c23 */ /* 0x000fc20008010809 */
[----:B------:R-:W-:Y:S01]  /*52a0*/  FFMA.FTZ R10, R153, UR38, -R9 ;  /* 0x00000026990a7c23 */ /* 0x000fe20008010809 */
[----:B------:R-:W-:Y:S01]  /*52b0*/  MUFU.EX2 R8, R8 ;  /* 0x0000000800087308 */ /* 0x000fe20000000800 */
[----:B------:R-:W-:-:S01]  /*52c0*/  FFMA.FTZ R197, R6, R197, -8 ;  /* 0xc100000006c57423 */ /* 0x000fc200000100c5 */
[--C-:B------:R-:W-:Y:S01]  /*52d0*/  FFMA.FTZ R12, R156, UR38, -R9.reuse ;  /* 0x000000269c0c7c23 */ /* 0x100fe20008010809 */
[----:B------:R-:W-:-:S01]  /*52e0*/  FFMA.FTZ R13, R157, UR38, -R9 ;  /* 0x000000269d0d7c23 */ /* 0x000fc20008010809 */
[----:B------:R-:W-:Y:S01]  /*52f0*/  FFMA.FTZ R14, R160, UR38, -R9 ;  /* 0x00000026a00e7c23 */ /* 0x000fe20008010809 */
[----:B------:R-:W-:-:S01]  /*5300*/  FFMA.FTZ R154, R154, UR38, -R197 ;  /* 0x000000269a9a7c23 */ /* 0x000fc200080108c5 */
[--C-:B------:R-:W-:Y:S01]  /*5310*/  FFMA.FTZ R155, R155, UR38, -R197.reuse ;  /* 0x000000269b9b7c23 */ /* 0x100fe200080108c5 */
[----:B------:R-:W-:-:S01]  /*5320*/  FFMA.FTZ R158, R158, UR38, -R197 ;  /* 0x000000269e9e7c23 */ /* 0x000fc200080108c5 */
[----:B------:R-:W0:Y:S01]  /*5330*/  MUFU.EX2 R11, R11 ;  /* 0x0000000b000b7308 */ /* 0x000e220000000800 */
[----:B------:R-:W-:-:S01]  /*5340*/  FFMA.FTZ R159, R159, UR38, -R197 ;  /* 0x000000269f9f7c23 */ /* 0x000fc200080108c5 */
[----:B------:R-:W-:Y:S01]  /*5350*/  FFMA.FTZ R162, R162, UR38, -R197 ;  /* 0x00000026a2a27c23 */ /* 0x000fe200080108c5 */
[----:B------:R-:W-:-:S01]  /*5360*/  FFMA.FTZ R15, R161, UR38, -R9 ;  /* 0x00000026a10f7c23 */ /* 0x000fc20008010809 */
[----:B------:R-:W-:Y:S01]  /*5370*/  FFMA.FTZ R163, R163, UR38, -R197 ;  /* 0x00000026a3a37c23 */ /* 0x000fe200080108c5 */
[----:B------:R-:W-:-:S01]  /*5380*/  FFMA.FTZ R20, R164, UR38, -R9 ;  /* 0x00000026a4147c23 */ /* 0x000fc20008010809 */
[----:B------:R-:W-:Y:S01]  /*5390*/  FFMA.FTZ R153, R169, UR38, -R9 ;  /* 0x00000026a9997c23 */ /* 0x000fe20008010809 */
[----:B------:R-:W-:-:S01]  /*53a0*/  FFMA.FTZ R166, R166, UR38, -R197 ;  /* 0x00000026a6a67c23 */ /* 0x000fc200080108c5 */
[----:B------:R-:W-:Y:S01]  /*53b0*/  MUFU.EX2 R7, R7 ;  /* 0x0000000700077308 */ /* 0x000fe20000000800 */
[----:B------:R-:W-:-:S01]  /*53c0*/  FFMA.FTZ R169, R185, UR38, -R9 ;  /* 0x00000026b9a97c23 */ /* 0x000fc20008010809 */
[--C-:B------:R-:W-:Y:S01]  /*53d0*/  FFMA.FTZ R185, R201, UR38, -R9.reuse ;  /* 0x00000026c9b97c23 */ /* 0x100fe20008010809 */
[----:B------:R-:W-:-:S01]  /*53e0*/  FFMA.FTZ R152, R168, UR38, -R9 ;  /* 0x00000026a8987c23 */ /* 0x000fc20008010809 */
[----:B------:R-:W-:Y:S01]  /*53f0*/  FFMA.FTZ R167, R167, UR38, -R197 ;  /* 0x00000026a7a77c23 */ /* 0x000fe200080108c5 */
[----:B------:R-:W-:-:S01]  /*5400*/  FFMA.FTZ R168, R184, UR38, -R9 ;  /* 0x00000026b8a87c23 */ /* 0x000fc20008010809 */
[----:B------:R-:W-:Y:S01]  /*5410*/  FFMA.FTZ R184, R200, UR38, -R9 ;  /* 0x00000026c8b87c23 */ /* 0x000fe20008010809 */
[----:B------:R-:W-:-:S01]  /*5420*/  FFMA.FTZ R170, R170, UR38, -R197 ;  /* 0x00000026aaaa7c23 */ /* 0x000fc200080108c5 */
[----:B------:R-:W1:Y:S01]  /*5430*/  MUFU.EX2 R154, R154 ;  /* 0x0000009a009a7308 */ /* 0x000e620000000800 */
[----:B0-----:R-:W-:-:S01]  /*5440*/  FFMA.FTZ R5, R8, R5, R11 ;  /* 0x0000000508057223 */ /* 0x001fc2000001000b */
[----:B------:R-:W-:Y:S01]  /*5450*/  FFMA.FTZ R171, R171, UR38, -R197 ;  /* 0x00000026abab7c23 */ /* 0x000fe200080108c5 */
[----:B------:R-:W-:-:S01]  /*5460*/  FFMA.FTZ R156, R172, UR38, -R9 ;  /* 0x00000026ac9c7c23 */ /* 0x000fc20008010809 */
[----:B------:R-:W-:Y:S01]  /*5470*/  FFMA.FTZ R174, R174, UR38, -R197 ;  /* 0x00000026aeae7c23 */ /* 0x000fe200080108c5 */
[----:B------:R-:W-:-:S01]  /*5480*/  FFMA.FTZ R157, R173, UR38, -R9 ;  /* 0x00000026ad9d7c23 */ /* 0x000fc20008010809 */
[----:B------:R-:W-:Y:S01]  /*5490*/  FFMA.FTZ R175, R175, UR38, -R197 ;  /* 0x00000026afaf7c23 */ /* 0x000fe200080108c5 */
[----:B------:R-:W-:-:S01]  /*54a0*/  FFMA.FTZ R160, R176, UR38, -R9 ;  /* 0x00000026b0a07c23 */ /* 0x000fc20008010809 */
[----:B------:R-:W0:Y:S01]  /*54b0*/  MUFU.EX2 R10, R10 ;  /* 0x0000000a000a7308 */ /* 0x000e220000000800 */
[----:B------:R-:W-:-:S01]  /*54c0*/  FFMA.FTZ R178, R178, UR38, -R197 ;  /* 0x00000026b2b27c23 */ /* 0x000fc200080108c5 */
[----:B------:R-:W-:Y:S01]  /*54d0*/  FFMA.FTZ R161, R177, UR38, -R9 ;  /* 0x00000026b1a17c23 */ /* 0x000fe20008010809 */
[----:B------:R-:W-:-:S01]  /*54e0*/  FFMA.FTZ R179, R179, UR38, -R197 ;  /* 0x00000026b3b37c23 */ /* 0x000fc200080108c5 */
[----:B------:R-:W-:Y:S01]  /*54f0*/  FFMA.FTZ R164, R180, UR38, -R9 ;  /* 0x00000026b4a47c23 */ /* 0x000fe20008010809 */
[----:B------:R-:W-:-:S01]  /*5500*/  FFMA.FTZ R182, R182, UR38, -R197 ;  /* 0x00000026b6b67c23 */ /* 0x000fc200080108c5 */
[--C-:B------:R-:W-:Y:S01]  /*5510*/  FFMA.FTZ R183, R183, UR38, -R197.reuse ;  /* 0x00000026b7b77c23 */ /* 0x100fe200080108c5 */
[----:B------:R-:W-:-:S01]  /*5520*/  FFMA.FTZ R186, R186, UR38, -R197 ;  /* 0x00000026baba7c23 */ /* 0x000fc200080108c5 */
[----:B------:R-:W2:Y:S01]  /*5530*/  MUFU.EX2 R155, R155 ;  /* 0x0000009b009b7308 */ /* 0x000ea20000000800 */
[----:B-1----:R-:W-:-:S01]  /*5540*/  FFMA.FTZ R4, R7, R4, R154 ;  /* 0x0000000407047223 */ /* 0x002fc2000001009a */
[----:B------:R-:W-:Y:S01]  /*5550*/  FFMA.FTZ R187, R187, UR38, -R197 ;  /* 0x00000026bbbb7c23 */ /* 0x000fe200080108c5 */
[----:B------:R-:W-:-:S01]  /*5560*/  FFMA.FTZ R172, R188, UR38, -R9 ;  /* 0x00000026bcac7c23 */ /* 0x000fc20008010809 */
[----:B------:R-:W-:Y:S01]  /*5570*/  FFMA.FTZ R190, R190, UR38, -R197 ;  /* 0x00000026bebe7c23 */ /* 0x000fe200080108c5 */
[----:B------:R-:W-:-:S01]  /*5580*/  FFMA.FTZ R173, R189, UR38, -R9 ;  /* 0x00000026bdad7c23 */ /* 0x000fc20008010809 */
[----:B------:R-:W-:Y:S01]  /*5590*/  FFMA.FTZ R189, R205, UR38, -R9 ;  /* 0x00000026cdbd7c23 */ /* 0x000fe20008010809 */
[----:B------:R-:W-:-:S01]  /*55a0*/  FFMA.FTZ R191, R191, UR38, -R197 ;  /* 0x00000026bfbf7c23 */ /* 0x000fc200080108c5 */
[----:B------:R-:W1:Y:S01]  /*55b0*/  MUFU.EX2 R12, R12 ;  /* 0x0000000c000c7308 */ /* 0x000e620000000800 */
[----:B0-----:R-:W-:-:S01]  /*55c0*/  FADD.FTZ R5, R10, R5 ;  /* 0x000000050a057221 */ /* 0x001fc20000010000 */
[----:B------:R-:W-:Y:S01]  /*55d0*/  FFMA.FTZ R176, R192, UR38, -R9 ;  /* 0x00000026c0b07c23 */ /* 0x000fe20008010809 */
[----:B------:R-:W-:-:S01]  /*55e0*/  FFMA.FTZ R194, R194, UR38, -R197 ;  /* 0x00000026c2c27c23 */ /* 0x000fc200080108c5 */
[----:B------:R-:W-:Y:S01]  /*55f0*/  FFMA.FTZ R177, R193, UR38, -R9 ;  /* 0x00000026c1b17c23 */ /* 0x000fe20008010809 */
[----:B------:R-:W-:-:S01]  /*5600*/  FFMA.FTZ R195, R195, UR38, -R197 ;  /* 0x00000026c3c37c23 */ /* 0x000fc200080108c5 */
[--C-:B------:R-:W-:Y:S01]  /*5610*/  FFMA.FTZ R188, R204, UR38, -R9.reuse ;  /* 0x00000026ccbc7c23 */ /* 0x100fe20008010809 */
[----:B------:R-:W-:-:S01]  /*5620*/  FFMA.FTZ R180, R196, UR38, -R9 ;  /* 0x00000026c4b47c23 */ /* 0x000fc20008010809 */
[----:B------:R-:W0:Y:S01]  /*5630*/  MUFU.EX2 R158, R158 ;  /* 0x0000009e009e7308 */ /* 0x000e220000000800 */
[----:B--2---:R-:W-:-:S01]  /*5640*/  FADD.FTZ R201, R155, R4 ;  /* 0x000000049bc97221 */ /* 0x004fc20000010000 */
[--C-:B------:R-:W-:Y:S01]  /*5650*/  FFMA.FTZ R198, R198, UR38, -R197.reuse ;  /* 0x00000026c6c67c23 */ /* 0x100fe200080108c5 */
[----:B------:R-:W-:-:S01]  /*5660*/  FFMA.FTZ R199, R199, UR38, -R197 ;  /* 0x00000026c7c77c23 */ /* 0x000fc200080108c5 */
[--C-:B------:R-:W-:Y:S01]  /*5670*/  FFMA.FTZ R192, R208, UR38, -R9.reuse ;  /* 0x00000026d0c07c23 */ /* 0x100fe20008010809 */
[----:B------:R-:W-:-:S01]  /*5680*/  FFMA.FTZ R193, R209, UR38, -R9 ;  /* 0x00000026d1c17c23 */ /* 0x000fc20008010809 */
[----:B------:R-:W-:-:S02]  /*5690*/  IMAD.U32 R209, RZ, RZ, UR51 ;  /* 0x00000033ffd17e24 */ /* 0x000fc4000f8e00ff */
[----:B------:R-:W-:-:S01]  /*56a0*/  FFMA.FTZ R196, R212, UR38, -R9 ;  /* 0x00000026d4c47c23 */ /* 0x000fc20008010809 */
[----:B------:R-:W2:Y:S01]  /*56b0*/  MUFU.EX2 R13, R13 ;  /* 0x0000000d000d7308 */ /* 0x000ea20000000800 */
[----:B-1----:R-:W-:-:S01]  /*56c0*/  FADD.FTZ R4, R12, R5 ;  /* 0x000000050c047221 */ /* 0x002fc20000010000 */
[----:B------:R-:W-:-:S06]  /*56d0*/  FFMA.FTZ R9, R213, UR38, -R9 ;  /* 0x00000026d5097c23 */ /* 0x000fcc0008010809 */
[----:B------:R-:W1:Y:S01]  /*56e0*/  MUFU.EX2 R159, R159 ;  /* 0x0000009f009f7308 */ /* 0x000e620000000800 */
[----:B0-----:R-:W-:-:S07]  /*56f0*/  FADD.FTZ R200, R158, R201 ;  /* 0x000000c99ec87221 */ /* 0x001fce0000010000 */
[----:B------:R-:W0:Y:S01]  /*5700*/  MUFU.EX2 R14, R14 ;  /* 0x0000000e000e7308 */ /* 0x000e220000000800 */
[----:B--2---:R-:W-:-:S07]  /*5710*/  FADD.FTZ R5, R13, R4 ;  /* 0x000000040d057221 */ /* 0x004fce0000010000 */
[----:B------:R-:W2:Y:S01]  /*5720*/  MUFU.EX2 R162, R162 ;  /* 0x000000a200a27308 */ /* 0x000ea20000000800 */
[----:B-1----:R-:W-:-:S07]  /*5730*/  FADD.FTZ R201, R159, R200 ;  /* 0x000000c89fc97221 */ /* 0x002fce0000010000 */
[----:B------:R-:W1:Y:S01]  /*5740*/  MUFU.EX2 R15, R15 ;  /* 0x0000000f000f7308 */ /* 0x000e620000000800 */
[----:B0-----:R-:W-:-:S07]  /*5750*/  FADD.FTZ R4, R14, R5 ;  /* 0x000000050e047221 */ /* 0x001fce0000010000 */
[----:B------:R-:W0:Y:S01]  /*5760*/  MUFU.EX2 R163, R163 ;  /* 0x000000a300a37308 */ /* 0x000e220000000800 */
[----:B--2---:R-:W-:-:S01]  /*5770*/  FADD.FTZ R200, R162, R201 ;  /* 0x000000c9a2c87221 */ /* 0x004fc20000010000 */
[----:B------:R-:W-:Y:S02]  /*5780*/  WARPGROUP.DEPBAR.LE gsb0, 0x0 ;  /* 0x00008000000079c5 */ /* 0x000fe40000010000 */
[----:B------:R-:W-:-:S06]  /*5790*/  WARPGROUP.ARRIVE ;  /* 0x00000000000079c5 */ /* 0x000fcc0000000000 */
[----:B------:R-:W2:Y:S01]  /*57a0*/  S2R R219, SR_TID.X ;  /* 0x0000000000db7919 */ /* 0x000ea20000002100 */
[----:B------:R-:W3:Y:S01]  /*57b0*/  MUFU.EX2 R20, R20 ;  /* 0x0000001400147308 */ /* 0x000ee20000000800 */
[----:B-1----:R-:W-:-:S01]  /*57c0*/  FADD.FTZ R5, R15, R4 ;  /* 0x000000040f057221 */ /* 0x002fc20000010000 */
[----:B------:R-:W-:Y:S01]  /*57d0*/  QGMMA.64x256x32.F32.E4M3.E4M3 R24, R220, gdesc[UR4], R24, gsb0 ;  /* 0x03e00004dc187df3 */ /* 0x000fe20008000818 */
[----:B------:R-:W-:Y:S01]  /*57e0*/  UIADD3 UR6, UR10, 0x4, URZ ;  /* 0x000000040a067890 */ /* 0x000fe2000fffe03f */
[----:B------:R-:W-:-:S04]  /*57f0*/  UMOV UR7, 0x40000040 ;  /* 0x4000004000077882 */ /* 0x000fc80000000000 */
[----:B------:R-:W1:Y:S01]  /*5800*/  MUFU.EX2 R166, R166 ;  /* 0x000000a600a67308 */ /* 0x000e620000000800 */
[----:B0-----:R-:W-:-:S07]  /*5810*/  FADD.FTZ R201, R163, R200 ;  /* 0x000000c8a3c97221 */ /* 0x001fce0000010000 */
[----:B------:R-:W0:Y:S01]  /*5820*/  MUFU.EX2 R21, R21 ;  /* 0x0000001500157308 */ /* 0x000e220000000800 */
[----:B---3--:R-:W-:-:S07]  /*5830*/  FADD.FTZ R4, R20, R5 ;  /* 0x0000000514047221 */ /* 0x008fce0000010000 */
[----:B------:R-:W3:Y:S01]  /*5840*/  MUFU.EX2 R167, R167 ;  /* 0x000000a700a77308 */ /* 0x000ee20000000800 */
[----:B-1----:R-:W-:-:S01]  /*5850*/  FADD.FTZ R200, R166, R201 ;  /* 0x000000c9a6c87221 */ /* 0x002fc20000010000 */
[----:B--2---:R-:W-:-:S06]  /*5860*/  LOP3.LUT P1, RZ, R219, 0x7f, RZ, 0xc0, !PT ;  /* 0x0000007fdbff7812 */ /* 0x004fcc000782c0ff */
[----:B------:R-:W1:Y:S01]  /*5870*/  MUFU.EX2 R152, R152 ;  /* 0x0000009800987308 */ /* 0x000e620000000800 */
[----:B0-----:R-:W-:-:S07]  /*5880*/  FADD.FTZ R5, R21, R4 ;  /* 0x0000000415057221 */ /* 0x001fce0000010000 */
[----:B------:R-:W0:Y:S01]  /*5890*/  MUFU.EX2 R170, R170 ;  /* 0x000000aa00aa7308 */ /* 0x000e220000000800 */
[----:B---3--:R-:W-:-:S01]  /*58a0*/  FADD.FTZ R201, R167, R200 ;  /* 0x000000c8a7c97221 */ /* 0x008fc20000010000 */
[----:B------:R-:W-:-:S06]  /*58b0*/  @!P1 IMAD R209, R209, 0x8, R0 ;  /* 0x00000008d1d19824 */ /* 0x000fcc00078e0200 */
[----:B------:R-:W2:Y:S01]  /*58c0*/  MUFU.EX2 R153, R153 ;  /* 0x0000009900997308 */ /* 0x000ea20000000800 */
[----:B-1----:R-:W-:-:S07]  /*58d0*/  FADD.FTZ R4, R152, R5 ;  /* 0x0000000598047221 */ /* 0x002fce0000010000 */
        /* <DEDUP_REMOVED lines=13> */
[----:B0-----:R-:W-:-:S01]  /*59b0*/  FADD.FTZ R201, R175, R200 ;  /* 0x000000c8afc97221 */ /* 0x001fc20000010000 */
[----:B------:R-:W-:-:S06]  /*59c0*/  FFMA.FTZ R200, R202, UR38, -R197 ;  /* 0x00000026cac87c23 */ /* 0x000fcc00080108c5 */
[----:B------:R-:W0:Y:S01]  /*59d0*/  MUFU.EX2 R161, R161 ;  /* 0x000000a100a17308 */ /* 0x000e220000000800 */
[----:B--2---:R-:W-:-:S07]  /*59e0*/  FADD.FTZ R4, R160, R5 ;  /* 0x00000005a0047221 */ /* 0x004fce0000010000 */
        /* <DEDUP_REMOVED lines=19> */
[----:B--2---:R-:W-:-:S01]  /*5b20*/  FADD.FTZ R204, R186, R203 ;  /* 0x000000cbbacc7221 */ /* 0x004fc20000010000 */
[----:B------:R-:W-:-:S06]  /*5b30*/  FFMA.FTZ R203, R207, UR38, -R197 ;  /* 0x00000026cfcb7c23 */ /* 0x000fcc00080108c5 */
        /* <DEDUP_REMOVED lines=10> */
[----:B------:R-:W-:-:S06]  /*5be0*/  IADD3 R4, -R23, 0xb, RZ ;  /* 0x0000000b17047810 */ /* 0x000fcc0007ffe1ff */
[----:B------:R-:W0:Y:S01]  /*5bf0*/  MUFU.EX2 R194, R194 ;  /* 0x000000c200c27308 */ /* 0x000e220000000800 */
[----:B--2---:R-:W-:-:S01]  /*5c00*/  FADD.FTZ R205, R191, R204 ;  /* 0x000000ccbfcd7221 */ /* 0x004fc20000010000 */
[----:B------:R-:W-:-:S06]  /*5c10*/  FFMA.FTZ R204, R210, UR38, -R197 ;  /* 0x00000026d2cc7c23 */ /* 0x000fcc00080108c5 */
        /* <DEDUP_REMOVED lines=8> */
[----:B-1----:R-:W-:-:S07]  /*5ca0*/  FADD.FTZ R207, R195, R208 ;  /* 0x000000d0c3cf7221 */ /* 0x002fce0000010000 */
[----:B------:R-:W1:Y:S01]  /*5cb0*/  MUFU.EX2 R181, R181 ;  /* 0x000000b500b57308 */ /* 0x000e620000000800 */
[----:B0-----:R-:W-:-:S01]  /*5cc0*/  FADD.FTZ R206, R180, R5 ;  /* 0x00000005b4ce7221 */ /* 0x001fc20000010000 */
[----:B------:R-:W-:Y:S02]  /*5cd0*/  WARPGROUP.DEPBAR.LE gsb0, 0x0 ;  /* 0x00008000000079c5 */ /* 0x000fe40000010000 */
[----:B------:R-:W-:-:S04]  /*5ce0*/  WARPGROUP.ARRIVE ;  /* 0x00000000000079c5 */ /* 0x000fc80000000000 */
[----:B------:R-:W0:Y:S01]  /*5cf0*/  MUFU.EX2 R199, R199 ;  /* 0x000000c700c77308 */ /* 0x000e220000000800 */
[----:B--2---:R-:W-:-:S01]  /*5d00*/  FADD.FTZ R208, R198, R207 ;  /* 0x000000cfc6d07221 */ /* 0x004fc20000010000 */
[----:B------:R-:W-:Y:S01]  /*5d10*/  QGMMA.64x256x32.F32.E4M3.E4M3 R24, R224, gdesc[UR4], R24, gsb0 ;  /* 0x03e00004e0187df3 */ /* 0x000fe20008000818 */
[----:B------:R-:W-:Y:S01]  /*5d20*/  UIADD3 UR6, UR10, 0x6, URZ ;  /* 0x000000060a067890 */ /* 0x000fe2000fffe03f */
[----:B------:R-:W-:-:S04]  /*5d30*/  UMOV UR7, 0x40000040 ;  /* 0x4000004000077882 */ /* 0x000fc80000000000 */
[----:B------:R-:W2:Y:S01]  /*5d40*/  MUFU.EX2 R184, R184 ;  /* 0x000000b800b87308 */ /* 0x000ea20000000800 */
[----:B-1----:R-:W-:-:S01]  /*5d50*/  FADD.FTZ R5, R181, R206 ;  /* 0x000000ceb5057221 */ /* 0x002fc20000010000 */
[--C-:B------:R-:W-:Y:S01]  /*5d60*/  FFMA.FTZ R206, R214, UR38, -R197.reuse ;  /* 0x00000026d6ce7c23 */ /* 0x100fe200080108c5 */
[----:B------:R-:W-:-:S05]  /*5d70*/  FFMA.FTZ R197, R215, UR38, -R197 ;  /* 0x00000026d7c57c23 */ /* 0x000fca00080108c5 */
        /* <DEDUP_REMOVED lines=14> */
[----:B------:R-:W-:Y:S01]  /*5e60*/  MUFU.EX2 R192, R192 ;  /* 0x000000c000c07308 */ /* 0x000fe20000000800 */
[----:B--2---:R-:W-:-:S07]  /*5e70*/  FADD.FTZ R5, R189, R208 ;  /* 0x000000d0bd057221 */ /* 0x004fce0000010000 */
[----:B------:R-:W0:Y:S01]  /*5e80*/  MUFU.EX2 R204, R204 ;  /* 0x000000cc00cc7308 */ /* 0x000e220000000800 */
[----:B-1----:R-:W-:-:S07]  /*5e90*/  FADD.FTZ R207, R203, R210 ;  /* 0x000000d2cbcf7221 */ /* 0x002fce0000010000 */
[----:B------:R-:W-:Y:S08]  /*5ea0*/  MUFU.EX2 R193, R193 ;  /* 0x000000c100c17308 */ /* 0x000ff00000000800 */
[----:B------:R-:W1:Y:S01]  /*5eb0*/  MUFU.EX2 R205, R205 ;  /* 0x000000cd00cd7308 */ /* 0x000e620000000800 */
[----:B0-----:R-:W-:-:S07]  /*5ec0*/  FADD.FTZ R208, R204, R207 ;  /* 0x000000cfccd07221 */ /* 0x001fce0000010000 */
[----:B------:R-:W-:Y:S08]  /*5ed0*/  MUFU.EX2 R196, R196 ;  /* 0x000000c400c47308 */ /* 0x000ff00000000800 */
[----:B------:R-:W0:Y:S01]  /*5ee0*/  MUFU.EX2 R206, R206 ;  /* 0x000000ce00ce7308 */ /* 0x000e220000000800 */
[----:B-1----:R-:W-:-:S07]  /*5ef0*/  FADD.FTZ R207, R205, R208 ;  /* 0x000000d0cdcf7221 */ /* 0x002fce0000010000 */
[----:B------:R-:W1:Y:S08]  /*5f00*/  MUFU.EX2 R9, R9 ;  /* 0x0000000900097308 */ /* 0x000e700000000800 */
[----:B------:R-:W2:Y:S01]  /*5f10*/  MUFU.EX2 R197, R197 ;  /* 0x000000c500c57308 */ /* 0x000ea20000000800 */
[----:B0-----:R-:W-:-:S01]  /*5f20*/  FADD.FTZ R207, R206, R207 ;  /* 0x000000cfcecf7221 */ /* 0x001fc20000010000 */
[----:B------:R-:W-:-:S02]  /*5f30*/  WARPGROUP.DEPBAR.LE gsb0, 0x0 ;  /* 0x00008000000079c5 */ /* 0x000fc40000010000 */
[----:B------:R-:W-:-:S06]  /*5f40*/  WARPGROUP.ARRIVE ;  /* 0x00000000000079c5 */ /* 0x000fcc0000000000 */
[----:B------:R-:W-:Y:S03]  /*5f50*/  QGMMA.64x256x32.F32.E4M3.E4M3 R24, R228, gdesc[UR4], R24, gsb0 ;  /* 0x03e00004e4187df3 */ /* 0x000fe60008000818 */
[----:B------:R-:W-:Y:S02]  /*5f60*/  WARPGROUP.DEPBAR.LE gsb0, 0x0 ;  /* 0x00008000000079c5 */ /* 0x000fe40000010000 */
[----:B------:R0:W-:Y:S06]  /*5f70*/  BAR.ARV R4, 0x100 ;  /* 0x000400040000751d */ /* 0x0001ec0000002000 */
[----:B0-----:R-:W-:-:S05]  /*5f80*/  @!P1 VIADD R4, R209, 0x38840 ;  /* 0x00038840d1049836 */ /* 0x001fca0000000000 */
[----:B------:R-:W-:-:S04]  /*5f90*/  @!P1 PRMT R4, RZ, 0x654, R4 ;  /* 0x00000654ff049816 */ /* 0x000fc80000000004 */
[----:B------:R0:W-:Y:S02]  /*5fa0*/  @!P1 SYNCS.ARRIVE.TRANS64.RED.A1T0 RZ, [R4+URZ], RZ ;  /* 0x000000ff04ff99a7 */ /* 0x0001e4000810043f */
[----:B0-----:R-:W-:-:S04]  /*5fb0*/  FADD.FTZ R4, R192, R5 ;  /* 0x00000005c0047221 */ /* 0x001fc80000010000 */
[----:B------:R-:W-:-:S04]  /*5fc0*/  FADD.FTZ R5, R193, R4 ;  /* 0x00000004c1057221 */ /* 0x000fc80000010000 */
[----:B------:R-:W-:-:S04]  /*5fd0*/  FADD.FTZ R4, R196, R5 ;  /* 0x00000005c4047221 */ /* 0x000fc80000010000 */
[----:B-1----:R-:W-:Y:S01]  /*5fe0*/  FADD.FTZ R5, R9, R4 ;  /* 0x0000000409057221 */ /* 0x002fe20000010000 */
[----:B--2---:R-:W-:-:S01]  /*5ff0*/  FADD.FTZ R4, R197, R207 ;  /* 0x000000cfc5047221 */ /* 0x004fc20000010000 */
[----:B------:R-:W-:Y:S06]  /*6000*/  @!P0 BRA `(.L_x_139) ;  /* 0x0000000000048947 */ /* 0x000fec0003800000 */
[----:B------:R-:W-:Y:S01]  /*6010*/  BPT.TRAP 0x1 ;  /* 0x000000040000795c */ /* 0x000fe20000300000 */
.L_x_139:
[----:B------:R-:W-:Y:S01]  /*6020*/  F2FP.SATFINITE.E4M3.F32.PACK_AB_MERGE_C R196, R9, R196, RZ ;  /* 0x000000c409c4723e */ /* 0x000fe200048070ff */
[----:B------:R-:W-:Y:S01]  /*6030*/  IMAD.U32 R9, RZ, RZ, UR49 ;  /* 0x00000031ff097e24 */ /* 0x000fe2000f8e00ff */
[----:B------:R-:W-:Y:S01]  /*6040*/  ISETP.LT.AND P1, PT, RZ, UR48, PT ;  /* 0x00000030ff007c0c */ /* 0x000fe2000bf21270 */
[----:B------:R-:W-:Y:S01]  /*6050*/  UIADD3 UR6, UR48, -0x1, URZ ;  /* 0xffffffff30067890 */ /* 0x000fe2000fffe03f */
[----:B------:R-:W-:Y:S01]  /*6060*/  F2FP.SATFINITE.E4M3.F32.PACK_AB_MERGE_C R12, R13, R12, RZ ;  /* 0x0000000c0d0c723e */ /* 0x000fe200048070ff */
[----:B------:R-:W-:Y:S01]  /*6070*/  IMAD R9, R9, 0x8, R0 ;  /* 0x0000000809097824 */ /* 0x000fe200078e0200 */
[----:B------:R-:W-:Y:S01]  /*6080*/  F2FP.SATFINITE.E4M3.F32.PACK_AB_MERGE_C R158, R159, R158, RZ ;  /* 0x0000009e9f9e723e */ /* 0x000fe200048070ff */
[----:B------:R-:W-:Y:S01]  /*6090*/  UMOV UR52, UR43 ;  /* 0x0000002b00347c82 */ /* 0x000fe20008000000 */
[----:B------:R-:W-:Y:S01]  /*60a0*/  F2FP.SATFINITE.E4M3.F32.PACK_AB_MERGE_C R20, R21, R20, RZ ;  /* 0x000000141514723e */ /* 0x000fe200048070ff */
[----:B------:R-:W-:Y:S01]  /*60b0*/  VIADD R9, R9, 0x38860 ;  /* 0x0003886009097836 */ /* 0x000fe20000000000 */
[----:B------:R-:W-:Y:S01]  /*60c0*/  F2FP.SATFINITE.E4M3.F32.PACK_AB_MERGE_C R166, R167, R166, RZ ;  /* 0x000000a6a7a6723e */ /* 0x000fe200048070ff */
[----:B------:R-:W-:Y:S01]  /*60d0*/  UMOV UR48, UR6 ;  /* 0x0000000600307c82 */ /* 0x000fe20008000000 */
[----:B------:R-:W-:Y:S01]  /*60e0*/  F2FP.SATFINITE.E4M3.F32.PACK_AB_MERGE_C R156, R157, R156, RZ ;  /* 0x0000009c9d9c723e */ /* 0x000fe200048070ff */
[----:B------:R-:W-:Y:S01]  /*60f0*/  UMOV UR49, UR51 ;  /* 0x0000003300317c82 */ /* 0x000fe20008000000 */
[----:B------:R-:W-:Y:S01]  /*6100*/  PRMT R9, R2, 0x654, R9 ;  /* 0x0000065402097816 */ /* 0x000fe20000000009 */
[-C--:B------:R-:W-:Y:S01]  /*6110*/  FMUL.FTZ R26, R26, R7.reuse ;  /* 0x000000071a1a7220 */ /* 0x080fe20000410000 */
[----:B------:R-:W-:Y:S01]  /*6120*/  F2FP.SATFINITE.E4M3.F32.PACK_AB_MERGE_C R174, R175, R174, RZ ;  /* 0x000000aeafae723e */ /* 0x000fe200048070ff */
[-C--:B------:R-:W-:Y:S01]  /*6130*/  FMUL.FTZ R27, R27, R7.reuse ;  /* 0x000000071b1b7220 */ /* 0x080fe20000410000 */
[----:B------:R-:W-:Y:S01]  /*6140*/  F2FP.SATFINITE.E4M3.F32.PACK_AB_MERGE_C R164, R165, R164, RZ ;  /* 0x000000a4a5a4723e */ /* 0x000fe200048070ff */
[----:B------:R0:W-:Y:S01]  /*6150*/  SYNCS.ARRIVE.TRANS64.RED.A1T0 RZ, [R9+URZ], RZ ;  /* 0x000000ff09ff79a7 */ /* 0x0001e2000810043f */
[----:B------:R-:W-:Y:S01]  /*6160*/  F2FP.SATFINITE.E4M3.F32.PACK_AB_MERGE_C R182, R183, R182, RZ ;  /* 0x000000b6b7b6723e */ /* 0x000fe200048070ff */
[-C--:B------:R-:W-:Y:S01]  /*6170*/  FMUL.FTZ R30, R30, R7.reuse ;  /* 0x000000071e1e7220 */ /* 0x080fe20000410000 */
        /* <DEDUP_REMOVED lines=148> */
[----:B0-----:R-:W-:-:S02]  /*6ac0*/  IMAD.MOV.U32 R9, RZ, RZ, R6 ;  /* 0x000000ffff097224 */ /* 0x001fc400078e0006 */
[----:B------:R-:W-:Y:S01]  /*6ad0*/  IMAD.MOV.U32 R7, RZ, RZ, R3 ;  /* 0x000000ffff077224 */ /* 0x000fe200078e0003 */
[----:B------:R-:W-:Y:S06]  /*6ae0*/  @P1 BRA `(.L_x_140) ;  /* 0xffffffdc00181947 */ /* 0x000fec000383ffff */
.L_x_130:
[----:B------:R-:W-:Y:S06]  /*6af0*/  BAR.ARV 0x8, 0x120 ;  /* 0x0204800000007b1d */ /* 0x000fec0000002000 */
[----:B------:R-:W-:Y:S05]  /*6b00*/  @!P0 BRA `(.L_x_141) ;  /* 0x0000000000048947 */ /* 0x000fea0003800000 */
[----:B------:R-:W-:Y:S01]  /*6b10*/  BPT.TRAP 0x1 ;  /* 0x000000040000795c */ /* 0x000fe20000300000 */
.L_x_141:
[----:B------:R-:W-:Y:S02]  /*6b20*/  IMAD.U32 R7, RZ, RZ, UR51 ;  /* 0x00000033ff077e24 */ /* 0x000fe4000f8e00ff */
[----:B------:R-:W-:Y:S02]  /*6b30*/  IMAD.U32 R8, RZ, RZ, UR43 ;  /* 0x0000002bff087e24 */ /* 0x000fe4000f8e00ff */
[----:B------:R-:W-:-:S03]  /*6b40*/  IMAD R14, R7, 0x8, R0 ;  /* 0x00000008070e7824 */ /* 0x000fc600078e0200 */
[----:B------:R-:W-:-:S04]  /*6b50*/  SHF.L.U32 R7, R8, 0x1f, RZ ;  /* 0x0000001f08077819 */ /* 0x000fc800000006ff */
[----:B------:R0:W1:Y:S01]  /*6b60*/  SYNCS.PHASECHK.TRANS64.TRYWAIT P1, [R14+URZ+0x38850], R7 ;  /* 0x038850070e0075a7 */ /* 0x000062000802017f */
[----:B------:R-:W-:Y:S05]  /*6b70*/  @!P0 BRA `(.L_x_142) ;  /* 0x0000000000048947 */ /* 0x000fea0003800000 */
[----:B------:R-:W-:Y:S01]  /*6b80*/  BPT.TRAP 0x1 ;  /* 0x000000040000795c */ /* 0x000fe20000300000 */
.L_x_142:
[----:B------:R-:W-:Y:S02]  /*6b90*/  VIADD R0, R0, 0x400 ;  /* 0x0000040000007836 */ /* 0x000fe40000000000 */
[----:B------:R-:W-:-:S03]  /*6ba0*/  IMAD.U32 R9, RZ, RZ, UR51 ;  /* 0x00000033ff097e24 */ /* 0x000fc6000f8e00ff */
[----:B------:R-:W-:-:S04]  /*6bb0*/  SHF.R.U32.HI R0, RZ, 0x4, R0 ;  /* 0x00000004ff007819 */ /* 0x000fc80000011600 */
[----:B------:R-:W-:-:S04]  /*6bc0*/  LOP3.LUT R0, R0, 0x3fff, RZ, 0xc0, !PT ;  /* 0x00003fff00007812 */ /* 0x000fc800078ec0ff */
[----:B------:R-:W-:Y:S01]  /*6bd0*/  LOP3.LUT R0, R0, 0x10000, RZ, 0xfc, !PT ;  /* 0x0001000000007812 */ /* 0x000fe200078efcff */
[----:B-1----:R-:W-:Y:S06]  /*6be0*/  @P1 BRA `(.L_x_143) ;  /* 0x0000000000081947 */ /* 0x002fec0003800000 */
[----:B------:R-:W1:Y:S02]  /*6bf0*/  SYNCS.PHASECHK.TRANS64.TRYWAIT P1, [R14+URZ+0x38850], R7 ;  /* 0x038850070e0075a7 */ /* 0x000e64000802017f */
[----:B-1----:R-:W-:Y:S05]  /*6c00*/  @!P1 BRA `(.L_x_144) ;  /* 0x0000009800949947 */ /* 0x002fea0003800000 */
.L_x_143:
[----:B------:R-:W-:Y:S01]  /*6c10*/  IMAD R8, R9, 0x800, R0 ;  /* 0x0000080009087824 */ /* 0x000fe200078e0200 */
[----:B------:R-:W-:Y:S05]  /*6c20*/  WARPSYNC.ALL ;  /* 0x0000000000007948 */ /* 0x000fea0003800000 */
[----:B------:R-:W-:Y:S01]  /*6c30*/  IMAD.MOV.U32 R9, RZ, RZ, 0x40000040 ;  /* 0x40000040ff097424 */ /* 0x000fe200078e00ff */
[C---:B------:R-:W-:Y:S01]  /*6c40*/  R2UR UR6, R8.reuse ;  /* 0x00000000080672ca */ /* 0x040fe200000e0000 */
[----:B------:R-:W-:Y:S01]  /*6c50*/  WARPGROUP.ARRIVE ;  /* 0x00000000000079c5 */ /* 0x000fe20000000000 */
[----:B------:R-:W-:Y:S01]  /*6c60*/  VIADD R10, R8, 0x2 ;  /* 0x00000002080a7836 */ /* 0x000fe20000000000 */
[----:B------:R-:W-:Y:S01]  /*6c70*/  ULDC.64 UR10, c[0x0][0x9a0] ;  /* 0x00026800000a7ab9 */ /* 0x000fe20000000a00 */
[----:B------:R-:W-:Y:S01]  /*6c80*/  R2UR UR7, R9 ;  /* 0x00000000090772ca */ /* 0x000fe200000e0000 */
[----:B------:R-:W-:Y:S01]  /*6c90*/  IMAD.MOV.U32 R11, RZ, RZ, 0x40000040 ;  /* 0x40000040ff0b7424 */ /* 0x000fe200078e00ff */
[----:B------:R-:W-:Y:S01]  /*6ca0*/  UISETP.NE.U32.AND UP0, UPT, UR10, URZ, UPT ;  /* 0x0000003f0a00728c */ /* 0x000fe2000bf05070 */
[----:B------:R-:W-:-:S03]  /*6cb0*/  IMAD.MOV.U32 R15, RZ, RZ, 0x3f800000 ;  /* 0x3f800000ff0f7424 */ /* 0x000fc600078e00ff */
[----:B------:R-:W-:-:S06]  /*6cc0*/  UISETP.NE.AND.EX UP0, UPT, UR11, URZ, UPT, UP0 ;  /* 0x0000003f0b00728c */ /* 0x000fcc000bf05300 */
[----:B------:R-:W-:Y:S01]  /*6cd0*/  PLOP3.LUT P1, PT, PT, PT, UP0, 0x80, 0x0 ;  /* 0x000000000000781c */ /* 0x000fe20003f2f008 */
[----:B------:R-:W-:Y:S01]  /*6ce0*/  QGMMA.64x256x32.F32.E4M3.E4M3 R24, R216, gdesc[UR4], R24, gsb0 ;  /* 0x03e00004d8187df3 */ /* 0x000fe20008000818 */
[----:B------:R-:W-:Y:S01]  /*6cf0*/  R2UR UR6, R10 ;  /* 0x000000000a0672ca */ /* 0x000fe200000e0000 */
[----:B------:R-:W-:Y:S01]  /*6d00*/  VIADD R10, R8, 0x4 ;  /* 0x00000004080a7836 */ /* 0x000fe20000000000 */
[----:B------:R-:W-:Y:S01]  /*6d10*/  R2UR UR7, R11 ;  /* 0x000000000b0772ca */ /* 0x000fe200000e0000 */
[----:B------:R-:W-:Y:S01]  /*6d20*/  @UP0 ULDC.64 UR8, c[0x0][0x9c8] ;  /* 0x0002720000080ab9 */ /* 0x000fe20000000a00 */
[----:B------:R-:W-:Y:S01]  /*6d30*/  IMAD.MOV.U32 R11, RZ, RZ, 0x40000040 ;  /* 0x40000040ff0b7424 */ /* 0x000fe200078e00ff */
[----:B------:R-:W-:Y:S01]  /*6d40*/  @UP0 UIMAD.WIDE.U32 UR4, UR36, UR8, URZ ;  /* 0x00000008240402a5 */ /* 0x000fe2000f8e003f */
[----:B------:R-:W-:Y:S01]  /*6d50*/  @UP0 ULDC.64 UR12, c[0x0][0x9d0] ;  /* 0x00027400000c0ab9 */ /* 0x000fe20000000a00 */
[----:B------:R-:W-:Y:S02]  /*6d60*/  WARPGROUP.DEPBAR.LE gsb0, 0x0 ;  /* 0x00008000000079c5 */ /* 0x000fe40000010000 */
[----:B------:R-:W-:-:S15]  /*6d70*/  WARPGROUP.ARRIVE ;  /* 0x00000000000079c5 */ /* 0x000fde0000000000 */
[----:B------:R-:W-:-:S03]  /*6d80*/  NOP ;  /* 0x0000000000007918 */ /* 0x000fc60000000000 */
[----:B------:R-:W-:Y:S01]  /*6d90*/  QGMMA.64x256x32.F32.E4M3.E4M3 R24, R220, gdesc[UR4], R24, gsb0 ;  /* 0x03e00004dc187df3 */ /* 0x000fe20008000818 */
[----:B------:R-:W-:Y:S01]  /*6da0*/  @UP0 UIMAD UR6, UR37, UR8, URZ ;  /* 0x00000008250602a4 */ /* 0x000fe2000f8e023f */
[----:B------:R-:W-:Y:S01]  /*6db0*/  R2UR UR7, R11 ;  /* 0x000000000b0772ca */ /* 0x000fe200000e0000 */
[----:B------:R-:W-:Y:S02]  /*6dc0*/  @UP0 USHF.R.S32.HI UR8, URZ, 0x1f, UR42 ;  /* 0x0000001f3f080899 */ /* 0x000fe4000801142a */
[----:B------:R-:W-:Y:S02]  /*6dd0*/  @UP0 UIMAD UR6, UR36, UR9, UR6 ;  /* 0x00000009240602a4 */ /* 0x000fe4000f8e0206 */
[----:B------:R-:W-:Y:S02]  /*6de0*/  @UP0 UIMAD UR8, UR8, UR12, URZ ;  /* 0x0000000c080802a4 */ /* 0x000fe4000f8e023f */
[----:B------:R-:W-:Y:S02]  /*6df0*/  @UP0 UIADD3 UR5, UR5, UR6, URZ ;  /* 0x0000000605050290 */ /* 0x000fe4000fffe03f */
[----:B------:R-:W-:Y:S01]  /*6e00*/  @UP0 UIMAD UR8, UR42, UR13, UR8 ;  /* 0x0000000d2a0802a4 */ /* 0x000fe2000f8e0208 */
[----:B------:R-:W-:Y:S01]  /*6e10*/  R2UR UR6, R10 ;  /* 0x000000000a0672ca */ /* 0x000fe200000e0000 */
[----:B------:R-:W-:-:S04]  /*6e20*/  @UP0 UIMAD.WIDE.U32 UR4, UR42, UR12, UR4 ;  /* 0x0000000c2a0402a5 */ /* 0x000fc8000f8e0004 */
[----:B------:R-:W-:Y:S02]  /*6e30*/  @UP0 UIADD3 UR5, UR5, UR8, URZ ;  /* 0x0000000805050290 */ /* 0x000fe4000fffe03f */
[----:B------:R-:W-:-:S04]  /*6e40*/  @UP0 ULEA UR8, UP1, UR4, UR10, 0x2 ;  /* 0x0000000a04080291 */ /* 0x000fc8000f82103f */
[----:B------:R-:W-:-:S03]  /*6e50*/  @UP0 ULEA.HI.X UR5, UR4, UR11, UR5, 0x2, UP1 ;  /* 0x0000000b04050291 */ /* 0x000fc600088f1405 */
[----:B------:R-:W-:Y:S02]  /*6e60*/  @UP0 UMOV UR4, UR8 ;  /* 0x0000000800040c82 */ /* 0x000fe40008000000 */
[----:B------:R-:W-:Y:S02]  /*6e70*/  IMAD.U32 R10, RZ, RZ, UR4 ;  /* 0x00000004ff0a7e24 */ /* 0x000fe4000f8e00ff */
[----:B------:R-:W-:-:S05]  /*6e80*/  IMAD.U32 R11, RZ, RZ, UR5 ;  /* 0x00000005ff0b7e24 */ /* 0x000fca000f8e00ff */
[----:B------:R2:W3:Y:S01]  /*6e90*/  @P1 LDG.E R15, desc[UR46][R10.64] ;  /* 0x0000002e0a0f1981 */ /* 0x0004e2000c1e1900 */
[----:B------:R-:W-:Y:S02]  /*6ea0*/  VIADD R8, R8, 0x6 ;  /* 0x0000000608087836 */ /* 0x000fe40000000000 */
[----:B------:R-:W-:Y:S01]  /*6eb0*/  IMAD.MOV.U32 R9, RZ, RZ, 0x40000040 ;  /* 0x40000040ff097424 */ /* 0x000fe200078e00ff */
[----:B------:R-:W-:Y:S02]  /*6ec0*/  WARPGROUP.DEPBAR.LE gsb0, 0x0 ;  /* 0x00008000000079c5 */ /* 0x000fe40000010000 */
[----:B------:R-:W-:-:S06]  /*6ed0*/  WARPGROUP.ARRIVE ;  /* 0x00000000000079c5 */ /* 0x000fcc0000000000 */
[----:B------:R-:W-:Y:S01]  /*6ee0*/  QGMMA.64x256x32.F32.E4M3.E4M3 R24, R224, gdesc[UR4], R24, gsb0 ;  /* 0x03e00004e0187df3 */ /* 0x000fe20008000818 */
[----:B------:R-:W-:Y:S02]  /*6ef0*/  R2UR UR6, R8 ;  /* 0x00000000080672ca */ /* 0x000fe400000e0000 */
[----:B------:R-:W-:Y:S01]  /*6f00*/  R2UR UR7, R9 ;  /* 0x00000000090772ca */ /* 0x000fe200000e0000 */
[----:B------:R-:W4:Y:S04]  /*6f10*/  SHFL.BFLY PT, R0, R5, 0x2, 0x1f ;  /* 0x0c401f0005007f89 */ /* 0x000f2800000e0000 */
[----:B------:R-:W5:Y:S01]  /*6f20*/  SHFL.BFLY PT, R9, R4, 0x2, 0x1f ;  /* 0x0c401f0004097f89 */ /* 0x000f6200000e0000 */
[----:B----4-:R-:W-:-:S01]  /*6f30*/  FADD.FTZ R0, R0, R5 ;  /* 0x0000000500007221 */ /* 0x010fc20000010000 */
[----:B-----5:R-:W-:-:S04]  /*6f40*/  FADD.FTZ R9, R9, R4 ;  /* 0x0000000409097221 */ /* 0x020fc80000010000 */
[----:B01----:R-:W2:Y:S04]  /*6f50*/  SHFL.BFLY PT, R7, R0, 0x1, 0x1f ;  /* 0x0c201f0000077f89 */ /* 0x003ea800000e0000 */
[----:B------:R-:W0:Y:S01]  /*6f60*/  SHFL.BFLY PT, R8, R9, 0x1, 0x1f ;  /* 0x0c201f0009087f89 */ /* 0x000e2200000e0000 */
[----:B--2---:R-:W-:-:S01]  /*6f70*/  FADD.FTZ R10, R0, R7 ;  /* 0x00000007000a7221 */ /* 0x004fc20000010000 */
[----:B0-----:R-:W-:-:S04]  /*6f80*/  FADD.FTZ R11, R9, R8 ;  /* 0x00000008090b7221 */ /* 0x001fc80000010000 */
[C---:B------:R-:W-:Y:S01]  /*6f90*/  FSETP.NE.FTZ.AND P1, PT, R10.reuse, RZ, PT ;  /* 0x000000ff0a00720b */ /* 0x040fe20003f35000 */
[----:B------:R-:W-:Y:S01]  /*6fa0*/  FMUL.FTZ R13, R10, 0.00390625 ;  /* 0x3b8000000a0d7820 */ /* 0x000fe20000410000 */
[----:B------:R-:W-:Y:S01]  /*6fb0*/  FMUL.FTZ R20, R11, 0.00390625 ;  /* 0x3b8000000b147820 */ /* 0x000fe20000410000 */
[----:B------:R-:W-:-:S03]  /*6fc0*/  IMAD.MOV.U32 R8, RZ, RZ, RZ ;  /* 0x000000ffff087224 */ /* 0x000fc600078e00ff */
[----:B------:R-:W-:Y:S02]  /*6fd0*/  FSETP.NE.FTZ.AND P2, PT, R13, RZ, PT ;  /* 0x000000ff0d00720b */ /* 0x000fe40003f55000 */
[----:B------:R-:W-:-:S05]  /*6fe0*/  FSETP.NE.FTZ.AND P3, PT, R20, RZ, PT ;  /* 0x000000ff1400720b */ /* 0x000fca0003f75000 */
[----:B------:R-:W-:Y:S01]  /*6ff0*/  @P1 MUFU.RCP R8, R10 ;  /* 0x0000000a00081308 */ /* 0x000fe20000001000 */
[----:B------:R-:W-:Y:S01]  /*7000*/  FSETP.NE.FTZ.AND P1, PT, R11, RZ, PT ;  /* 0x000000ff0b00720b */ /* 0x000fe20003f35000 */
[----:B------:R-:W-:-:S06]  /*7010*/  IMAD.MOV.U32 R12, RZ, RZ, RZ ;  /* 0x000000ffff0c7224 */ /* 0x000fcc00078e00ff */
[----:B------:R-:W0:Y:S08]  /*7020*/  @P3 MUFU.LG2 R7, R20 ;  /* 0x0000001400073308 */ /* 0x000e300000000c00 */
[----:B------:R-:W1:Y:S01]  /*7030*/  @P2 MUFU.LG2 R5, R13 ;  /* 0x0000000d00052308 */ /* 0x000e620000000c00 */
[----:B------:R-:W-:-:S07]  /*7040*/  IMAD.U32 R152, RZ, RZ, UR38 ;  /* 0x00000026ff987e24 */ /* 0x000fce000f8e00ff */
[----:B------:R-:W2:Y:S01]  /*7050*/  @P1 MUFU.RCP R12, R11 ;  /* 0x0000000b000c1308 */ /* 0x000ea20000001000 */
[----:B------:R-:W-:Y:S02]  /*7060*/  IMAD.U32 R9, RZ, RZ, UR38 ;  /* 0x00000026ff097e24 */ /* 0x000fe4000f8e00ff */
[----:B------:R-:W-:Y:S01]  /*7070*/  @P3 FMUL.FTZ R152, R152, 0.69314718246459960938 ;  /* 0x3f31721898983820 */ /* 0x000fe20000410000 */
[----:B0-----:R-:W-:Y:S01]  /*7080*/  @P3 FMUL.FTZ R7, R7, 0.69314718246459960938 ;  /* 0x3f31721807073820 */ /* 0x001fe20000410000 */
[----:B------:R-:W-:Y:S02]  /*7090*/  WARPGROUP.DEPBAR.LE gsb0, 0x0 ;  /* 0x00008000000079c5 */ /* 0x000fe40000010000 */
[----:B------:R-:W-:-:S06]  /*70a0*/  WARPGROUP.ARRIVE ;  /* 0x00000000000079c5 */ /* 0x000fcc0000000000 */
[----:B------:R-:W-:Y:S01]  /*70b0*/  QGMMA.64x256x32.F32.E4M3.E4M3 R24, R228, gdesc[UR4], R24, gsb0 ;  /* 0x03e00004e4187df3 */ /* 0x000fe20008000818 */
[----:B------:R-:W-:Y:S01]  /*70c0*/  @P2 FMUL.FTZ R10, R9, 0.69314718246459960938 ;  /* 0x3f317218090a2820 */ /* 0x000fe20000410000 */
[----:B-1----:R-:W-:Y:S01]  /*70d0*/  @P2 FMUL.FTZ R5, R5, 0.69314718246459960938 ;  /* 0x3f31721805052820 */ /* 0x002fe20000410000 */
[----:B------:R-:W-:Y:S02]  /*70e0*/  IMAD.MOV.U32 R0, RZ, RZ, -0x800000 ;  /* 0xff800000ff007424 */ /* 0x000fe400078e00ff */
[----:B------:R-:W-:Y:S01]  /*70f0*/  @P3 FFMA.FTZ R0, R152, R6, R7 ;  /* 0x0000000698003223 */ /* 0x000fe20000010007 */
[----:B------:R-:W-:Y:S02]  /*7100*/  IMAD.MOV.U32 R4, RZ, RZ, -0x800000 ;  /* 0xff800000ff047424 */ /* 0x000fe400078e00ff */
[----:B---3--:R-:W-:Y:S01]  /*7110*/  FMUL.FTZ R152, R8, R15 ;  /* 0x0000000f08987220 */ /* 0x008fe20000410000 */
[----:B------:R-:W-:-:S01]  /*7120*/  @P2 FFMA.FTZ R4, R10, R3, R5 ;  /* 0x000000030a042223 */ /* 0x000fc20000010005 */
[----:B--2---:R-:W-:Y:S01]  /*7130*/  FMUL.FTZ R15, R12, R15 ;  /* 0x0000000f0c0f7220 */ /* 0x004fe20000410000 */
[----:B------:R-:W-:-:S02]  /*7140*/  WARPGROUP.DEPBAR.LE gsb0, 0x0 ;  /* 0x00008000000079c5 */ /* 0x000fc40000010000 */
[----:B------:R-:W-:Y:S05]  /*7150*/  @!P0 BRA `(.L_x_145) ;  /* 0x0000000000048947 */ /* 0x000fea0003800000 */
[----:B------:R-:W-:Y:S01]  /*7160*/  BPT.TRAP 0x1 ;  /* 0x000000040000795c */ /* 0x000fe20000300000 */
.L_x_145:
[----:B------:R-:W-:Y:S01]  /*7170*/  VIADD R7, R14, 0x38860 ;  /* 0x000388600e077836 */ /* 0x000fe20000000000 */
[----:B------:R-:W-:Y:S01]  /*7180*/  UIADD3 UR51, UR51, 0x1, URZ ;  /* 0x0000000133337890 */ /* 0x000fe2000fffe03f */
[-C--:B------:R-:W-:Y:S01]  /*7190*/  FMUL.FTZ R5, R24, R152.reuse ;  /* 0x0000009818057220 */ /* 0x080fe20000410000 */
[-C--:B------:R-:W-:Y:S01]  /*71a0*/  FMUL.FTZ R10, R28, R152.reuse ;  /* 0x000000981c0a7220 */ /* 0x080fe20000410000 */
[-C--:B------:R-:W-:Y:S01]  /*71b0*/  FMUL.FTZ R9, R37, R152.reuse ;  /* 0x0000009825097220 */ /* 0x080fe20000410000 */
[----:B------:R-:W-:Y:S01]  /*71c0*/  PRMT R2, R2, 0x654, R7 ;  /* 0x0000065402027816 */ /* 0x000fe20000000007 */
[-C--:B------:R-:W-:Y:S01]  /*71d0*/  FMUL.FTZ R7, R36, R152.reuse ;  /* 0x0000009824077220 */ /* 0x080fe20000410000 */
[-C--:B------:R-:W-:Y:S01]  /*71e0*/  FMUL.FTZ R12, R32, R152.reuse ;  /* 0x00000098200c7220 */ /* 0x080fe20000410000 */
[-C--:B------:R-:W-:Y:S01]  /*71f0*/  FMUL.FTZ R6, R33, R152.reuse ;  /* 0x0000009821067220 */ /* 0x080fe20000410000 */
[----:B------:R0:W-:Y:S01]  /*7200*/  SYNCS.ARRIVE.TRANS64.RED.A1T0 RZ, [R2+URZ], RZ ;  /* 0x000000ff02ff79a7 */ /* 0x0001e2000810043f */
        /* <DEDUP_REMOVED lines=33> */
[----:B------:R-:W-:Y:S01]  /*7420*/  UISETP.NE.AND UP0, UPT, UR51, 0x2, UPT ;  /* 0x000000023300788c */ /* 0x000fe2000bf05270 */
        /* <DEDUP_REMOVED lines=83> */
[----:B------:R-:W-:Y:S01]  /*7960*/  USEL UR4, URZ, 0x1, UP0 ;  /* 0x000000013f047887 */ /* 0x000fe20008000000 */
[-C--:B------:R-:W-:Y:S01]  /*7970*/  FMUL.FTZ R39, R142, R15.reuse ;  /* 0x0000000f8e277220 */ /* 0x080fe20000410000 */
[-C--:B------:R-:W-:Y:S01]  /*7980*/  FMUL.FTZ R35, R143, R15.reuse ;  /* 0x0000000f8f237220 */ /* 0x080fe20000410000 */
[-C--:B------:R-:W-:Y:S01]  /*7990*/  FMUL.FTZ R34, R146, R15.reuse ;  /* 0x0000000f92227220 */ /* 0x080fe20000410000 */
[-C--:B------:R-:W-:Y:S01]  /*79a0*/  FMUL.FTZ R30, R147, R15.reuse ;  /* 0x0000000f931e7220 */ /* 0x080fe20000410000 */
[-C--:B------:R-:W-:Y:S01]  /*79b0*/  FMUL.FTZ R31, R150, R15.reuse ;  /* 0x0000000f961f7220 */ /* 0x080fe20000410000 */
[----:B------:R-:W-:Y:S01]  /*79c0*/  PLOP3.LUT P0, PT, PT, PT, PT, 0x8, 0x0 ;  /* 0x000000000000781c */ /* 0x000fe20003f0e170 */
[----:B------:R-:W-:Y:S01]  /*79d0*/  FMUL.FTZ R15, R151, R15 ;  /* 0x0000000f970f7220 */ /* 0x000fe20000410000 */
[----:B------:R-:W-:-:S02]  /*79e0*/  UIADD3 UR44, UR44, 0x1, URZ ;  /* 0x000000012c2c7890 */ /* 0x000fc4000fffe03f */
[----:B------:R-:W-:Y:S02]  /*79f0*/  USEL UR51, UR51, URZ, UP0 ;  /* 0x0000003f33337287 */ /* 0x000fe40008000000 */
[----:B0-----:R-:W-:-:S12]  /*7a00*/  ULOP3.LUT UR43, UR43, UR4, URZ, 0x3c, !UPT ;  /* 0x000000042b2b7292 */ /* 0x001fd8000f8e3c3f */
.L_x_123:
[----:B------:R-:W0:Y:S01]  /*7a10*/  S2R R27, SR_CgaCtaId ;  /* 0x00000000001b7919 */ /* 0x000e220000008800 */
[----:B------:R-:W-:Y:S01]  /*7a20*/  MOV R2, 0x400 ;  /* 0x0000040000027802 */ /* 0x000fe20000000f00 */
[----:B------:R-:W-:Y:S01]  /*7a30*/  BSSY B0, `(.L_x_146) ;  /* 0x000036e000007945 */ /* 0x000fe20003800000 */
[----:B------:R-:W-:Y:S02]  /*7a40*/  BAR.SYNC.DEFER_BLOCKING 0x5, 0x180 ;  /* 0x0146000000007b1d */ /* 0x000fe40000010000 */
[----:B0-----:R-:W-:-:S05]  /*7a50*/  LEA R2, R27, R2, 0x18 ;  /* 0x000000021b027211 */ /* 0x001fca00078ec0ff */
[----:B------:R-:W0:Y:S02]  /*7a60*/  LDS.128 R80, [R2+0x388d0] ;  /* 0x0388d00002507984 */ /* 0x000e240000000c00 */
[----:B0-----:R-:W-:Y:S01]  /*7a70*/  R2UR UR5, R82 ;  /* 0x00000000520572ca */ /* 0x001fe200000e0000 */
[----:B------:R-:W-:Y:S06]  /*7a80*/  BAR.ARV 0x4, 0x180 ;  /* 0x0106000000007b1d */ /* 0x000fec0000002000 */
[----:B------:R-:W-:Y:S08]  /*7a90*/  @P0 BRA `(.L_x_147) ;  /* 0x00000028009c0947 */ /* 0x000ff00003800000 */
[----:B------:R-:W0:Y:S01]  /*7aa0*/  S2R R94, SR_TID.X ;  /* 0x00000000005e7919 */ /* 0x000e220000002100 */
[----:B------:R-:W-:Y:S01]  /*7ab0*/  ULDC.64 UR6, c[0x4][0x110] ;  /* 0x0100440000067ab9 */ /* 0x000fe20000000a00 */
[----:B0-----:R-:W-:-:S05]  /*7ac0*/  IMAD.SHL.U32 R26, R94, 0x4, RZ ;  /* 0x000000045e1a7824 */ /* 0x001fca00078e00ff */
[----:B------:R-:W-:-:S04]  /*7ad0*/  LOP3.LUT R26, R26, 0xc, RZ, 0xc0, !PT ;  /* 0x0000000c1a1a7812 */ /* 0x000fc800078ec0ff */
[----:B------:R-:W-:-:S05]  /*7ae0*/  IADD3 R26, P0, R26, UR6, RZ ;  /* 0x000000061a1a7c10 */ /* 0x000fca000ff1e0ff */
[----:B------:R-:W-:Y:S01]  /*7af0*/  IMAD.X R27, RZ, RZ, UR7, P0 ;  /* 0x00000007ff1b7e24 */ /* 0x000fe200080e06ff */
[----:B------:R-:W-:Y:S02]  /*7b00*/  F2FP.BF16.F32.PACK_AB R11, R14, R11 ;  /* 0x0000000b0e0b723e */ /* 0x000fe400000010ff */
[----:B------:R-:W-:Y:S02]  /*7b10*/  F2FP.BF16.F32.PACK_AB R20, R20, R13 ;  /* 0x0000000d1414723e */ /* 0x000fe400000010ff */
[----:B------:R-:W-:Y:S01]  /*7b20*/  F2FP.BF16.F32.PACK_AB R86, R79, R86 ;  /* 0x000000564f56723e */ /* 0x000fe200000010ff */
[----:B------:R-:W2:Y:S01]  /*7b30*/  LDG.E.CONSTANT R26, desc[UR46][R26.64] ;  /* 0x0000002e1a1a7981 */ /* 0x000ea2000c1e9900 */
[----:B------:R-:W-:Y:S01]  /*7b40*/  LOP3.LUT P0, R14, R94, 0x3, RZ, 0xc0, !PT ;  /* 0x000000035e0e7812 */ /* 0x000fe2000780c0ff */
[----:B------:R-:W-:Y:S01]  /*7b50*/  USHF.L.U32 UR8, UR36, 0x2, URZ ;  /* 0x0000000224087899 */ /* 0x000fe2000800063f */
[----:B------:R-:W-:Y:S01]  /*7b60*/  F2FP.BF16.F32.PACK_AB R30, R15, R30 ;  /* 0x0000001e0f1e723e */ /* 0x000fe200000010ff */
[----:B------:R-:W-:Y:S01]  /*7b70*/  ULDC.64 UR6, c[0x0][0xbd8] ;  /* 0x0002f60000067ab9 */ /* 0x000fe20000000a00 */
[----:B------:R-:W-:Y:S01]  /*7b80*/  ISETP.EQ.OR P0, PT, R14, 0x3, !P0 ;  /* 0x000000030e00780c */ /* 0x000fe20004702670 */
[----:B------:R-:W-:Y:S01]  /*7b90*/  USHF.L.U64.HI UR9, UR36, 0x2, UR37 ;  /* 0x0000000224097899 */ /* 0x000fe20008010225 */
[----:B------:R-:W-:Y:S01]  /*7ba0*/  F2FP.BF16.F32.PACK_AB R7, R7, R12 ;  /* 0x0000000c0707723e */ /* 0x000fe200000010ff */
[----:B------:R-:W-:Y:S01]  /*7bb0*/  UIADD3 UR4, UP1, UR8, UR6, URZ ;  /* 0x0000000608047290 */ /* 0x000fe2000ff3e03f */
[----:B------:R-:W-:Y:S01]  /*7bc0*/  SEL R79, R11, R20, P0 ;  /* 0x000000140b4f7207 */ /* 0x000fe20000000000 */
[----:B------:R-:W-:Y:S01]  /*7bd0*/  UISETP.NE.U32.AND UP0, UPT, UR6, URZ, UPT ;  /* 0x0000003f0600728c */ /* 0x000fe2000bf05070 */
[----:B------:R-:W-:Y:S01]  /*7be0*/  SEL R15, R20, R11, P0 ;  /* 0x0000000b140f7207 */ /* 0x000fe20000000000 */
[----:B------:R-:W-:Y:S01]  /*7bf0*/  UIADD3.X UR6, UR9, UR7, URZ, UP1, !UPT ;  /* 0x0000000709067290 */ /* 0x000fe20008ffe43f */
[----:B------:R-:W0:Y:S01]  /*7c00*/  S2R R11, SR_SWINHI ;  /* 0x00000000000b7919 */ /* 0x000e220000002f00 */
[----:B------:R-:W-:Y:S01]  /*7c10*/  F2FP.BF16.F32.PACK_AB R6, R9, R6 ;  /* 0x000000060906723e */ /* 0x000fe200000010ff */
[----:B------:R-:W-:Y:S01]  /*7c20*/  UISETP.NE.AND.EX UP0, UPT, UR7, URZ, UPT, UP0 ;  /* 0x0000003f0700728c */ /* 0x000fe2000bf05300 */
[----:B------:R-:W-:-:S02]  /*7c30*/  F2FP.BF16.F32.PACK_AB R88, R88, R77 ;  /* 0x0000004d5858723e */ /* 0x000fc400000010ff */
[----:B------:R-:W-:Y:S02]  /*7c40*/  SEL R77, R7, R6, P0 ;  /* 0x00000006074d7207 */ /* 0x000fe40000000000 */
[----:B------:R-:W-:Y:S02]  /*7c50*/  SEL R14, R6, R7, P0 ;  /* 0x00000007060e7207 */ /* 0x000fe40000000000 */
[----:B------:R-:W-:Y:S02]  /*7c60*/  F2FP.BF16.F32.PACK_AB R61, R68, R61 ;  /* 0x0000003d443d723e */ /* 0x000fe400000010ff */
[----:B------:R-:W-:Y:S02]  /*7c70*/  F2FP.BF16.F32.PACK_AB R64, R65, R64 ;  /* 0x000000404140723e */ /* 0x000fe400000010ff */
[----:B------:R-:W-:Y:S02]  /*7c80*/  F2FP.BF16.F32.PACK_AB R37, R44, R37 ;  /* 0x000000252c25723e */ /* 0x000fe400000010ff */
[----:B------:R-:W-:-:S02]  /*7c90*/  F2FP.BF16.F32.PACK_AB R53, R60, R53 ;  /* 0x000000353c35723e */ /* 0x000fc400000010ff */
[----:B------:R-:W-:Y:S02]  /*7ca0*/  SEL R95, R61, R64, P0 ;  /* 0x000000403d5f7207 */ /* 0x000fe40000000000 */
[----:B------:R-:W-:Y:S02]  /*7cb0*/  SEL R44, R64, R61, P0 ;  /* 0x0000003d402c7207 */ /* 0x000fe40000000000 */
[----:B------:R-:W-:Y:S02]  /*7cc0*/  F2FP.BF16.F32.PACK_AB R3, R8, R3 ;  /* 0x000000030803723e */ /* 0x000fe400000010ff */
[----:B------:R-:W-:Y:S02]  /*7cd0*/  F2FP.BF16.F32.PACK_AB R71, R71, R74 ;  /* 0x0000004a4747723e */ /* 0x000fe400000010ff */
[----:B------:R-:W-:Y:S02]  /*7ce0*/  F2FP.BF16.F32.PACK_AB R8, R67, R70 ;  /* 0x000000464308723e */ /* 0x000fe400000010ff */
[----:B------:R-:W-:-:S02]  /*7cf0*/  F2FP.BF16.F32.PACK_AB R10, R10, R5 ;  /* 0x000000050a0a723e */ /* 0x000fc400000010ff */
[----:B------:R-:W-:Y:S02]  /*7d00*/  F2FP.BF16.F32.PACK_AB R152, R145, R152 ;  /* 0x000000989198723e */ /* 0x000fe400000010ff */
[----:B------:R-:W-:Y:S02]  /*7d10*/  SEL R131, R71, R8, P0 ;  /* 0x0000000847837207 */ /* 0x000fe40000000000 */
[----:B------:R-:W-:Y:S02]  /*7d20*/  MOV R6, R2 ;  /* 0x0000000200067202 */ /* 0x000fe40000000f00 */
[----:B0-----:R-:W-:Y:S02]  /*7d30*/  MOV R7, R11 ;  /* 0x0000000b00077202 */ /* 0x001fe40000000f00 */
[----:B------:R-:W-:Y:S02]  /*7d40*/  F2FP.BF16.F32.PACK_AB R121, R128, R121 ;  /* 0x000000798079723e */ /* 0x000fe400000010ff */
[----:B------:R-:W-:Y:S01]  /*7d50*/  F2FP.BF16.F32.PACK_AB R124, R125, R124 ;  /* 0x0000007c7d7c723e */ /* 0x000fe200000010ff */
[----:B------:R-:W-:Y:S01]  /*7d60*/  IMAD.WIDE R60, R235, 0x2, R6 ;  /* 0x00000002eb3c7825 */ /* 0x000fe200078e0206 */
[----:B------:R-:W-:-:S02]  /*7d70*/  SEL R71, R8, R71, P0 ;  /* 0x0000004708477207 */ /* 0x000fc40000000000 */
[----:B------:R-:W-:Y:S02]  /*7d80*/  F2FP.BF16.F32.PACK_AB R149, R149, R154 ;  /* 0x0000009a9595723e */ /* 0x000fe400000010ff */
[C---:B------:R-:W-:Y:S02]  /*7d90*/  IADD3 R143, P2, R60.reuse, 0x20, RZ ;  /* 0x000000203c8f7810 */ /* 0x040fe40007f5e0ff */
[----:B------:R-:W-:Y:S02]  /*7da0*/  IADD3 R145, P3, R60, 0x40, RZ ;  /* 0x000000403c917810 */ /* 0x000fe40007f7e0ff */
[----:B------:R-:W-:Y:S02]  /*7db0*/  F2FP.BF16.F32.PACK_AB R13, R75, R78 ;  /* 0x0000004e4b0d723e */ /* 0x000fe400000010ff */
[----:B------:R-:W-:Y:S02]  /*7dc0*/  LOP3.LUT R8, R143, 0x380, RZ, 0xc0, !PT ;  /* 0x000003808f087812 */ /* 0x000fe400078ec0ff */
[----:B------:R-:W-:-:S02]  /*7dd0*/  F2FP.BF16.F32.PACK_AB R32, R33, R32 ;  /* 0x000000202120723e */ /* 0x000fc400000010ff */
[----:B------:R-:W-:Y:S02]  /*7de0*/  SEL R75, R10, R3, P0 ;  /* 0x000000030a4b7207 */ /* 0x000fe40000000000 */
[----:B------:R-:W-:Y:S02]  /*7df0*/  F2FP.BF16.F32.PACK_AB R33, R59, R62 ;  /* 0x0000003e3b21723e */ /* 0x000fe400000010ff */
[----:B------:R-:W-:Y:S02]  /*7e00*/  F2FP.BF16.F32.PACK_AB R108, R109, R108 ;  /* 0x0000006c6d6c723e */ /* 0x000fe400000010ff */
[----:B------:R-:W-:Y:S02]  /*7e10*/  SEL R3, R3, R10, P0 ;  /* 0x0000000a03037207 */ /* 0x000fe40000000000 */
[----:B------:R-:W-:Y:S01]  /*7e20*/  F2FP.BF16.F32.PACK_AB R56, R57, R56 ;  /* 0x000000383938723e */ /* 0x000fe200000010ff */
[----:B------:R-:W-:Y:S01]  /*7e30*/  IMAD.X R57, RZ, RZ, R61, P2 ;  /* 0x000000ffff397224 */ /* 0x000fe200010e063d */
[----:B------:R-:W-:-:S02]  /*7e40*/  SEL R109, R121, R124, P0 ;  /* 0x0000007c796d7207 */ /* 0x000fc40000000000 */
[----:B------:R-:W-:Y:S02]  /*7e50*/  SEL R59, R124, R121, P0 ;  /* 0x000000797c3b7207 */ /* 0x000fe40000000000 */
[----:B------:R-:W-:Y:S02]  /*7e60*/  LOP3.LUT R10, R145, 0x380, RZ, 0xc0, !PT ;  /* 0x00000380910a7812 */ /* 0x000fe400078ec0ff */
[----:B------:R-:W-:Y:S02]  /*7e70*/  F2FP.BF16.F32.PACK_AB R45, R52, R45 ;  /* 0x0000002d342d723e */ /* 0x000fe400000010ff */
[----:B------:R-:W-:Y:S02]  /*7e80*/  F2FP.BF16.F32.PACK_AB R48, R49, R48 ;  /* 0x000000303130723e */ /* 0x000fe400000010ff */
[----:B------:R-:W-:Y:S02]  /*7e90*/  SEL R121, R149, R152, P0 ;  /* 0x0000009895797207 */ /* 0x000fe40000000000 */
[----:B------:R-:W-:-:S02]  /*7ea0*/  SEL R65, R152, R149, P0 ;  /* 0x0000009598417207 */ /* 0x000fc40000000000 */
[----:B------:R-:W-:Y:S02]  /*7eb0*/  SHF.R.U64 R8, R8, 0x3, RZ ;  /* 0x0000000308087819 */ /* 0x000fe400000012ff */
[----:B------:R-:W-:Y:S02]  /*7ec0*/  F2FP.BF16.F32.PACK_AB R133, R133, R140 ;  /* 0x0000008c8585723e */ /* 0x000fe400000010ff */
[----:B------:R-:W-:Y:S02]  /*7ed0*/  F2FP.BF16.F32.PACK_AB R136, R129, R136 ;  /* 0x000000888188723e */ /* 0x000fe400000010ff */
[----:B------:R-:W-:Y:S02]  /*7ee0*/  F2FP.BF16.F32.PACK_AB R69, R76, R69 ;  /* 0x000000454c45723e */ /* 0x000fe400000010ff */
[----:B------:R-:W-:Y:S02]  /*7ef0*/  F2FP.BF16.F32.PACK_AB R72, R73, R72 ;  /* 0x000000484948723e */ /* 0x000fe400000010ff */
[----:B------:R-:W-:-:S02]  /*7f00*/  IADD3 R149, P5, R60, 0x4000, RZ ;  /* 0x000040003c957810 */ /* 0x000fc40007fbe0ff */
[----:B------:R-:W-:Y:S02]  /*7f10*/  F2FP.BF16.F32.PACK_AB R40, R41, R40 ;  /* 0x000000282928723e */ /* 0x000fe400000010ff */
[----:B------:R-:W-:Y:S02]  /*7f20*/  F2FP.BF16.F32.PACK_AB R12, R63, R66 ;  /* 0x000000423f0c723e */ /* 0x000fe400000010ff */
[----:B------:R-:W-:Y:S02]  /*7f30*/  F2FP.BF16.F32.PACK_AB R49, R93, R92 ;  /* 0x0000005c5d31723e */ /* 0x000fe400000010ff */
[----:B------:R-:W-:Y:S02]  /*7f40*/  F2FP.BF16.F32.PACK_AB R42, R39, R42 ;  /* 0x0000002a272a723e */ /* 0x000fe400000010ff */
[----:B------:R-:W-:Y:S02]  /*7f50*/  F2FP.BF16.F32.PACK_AB R132, R91, R132 ;  /* 0x000000845b84723e */ /* 0x000fe400000010ff */
[----:B------:R-:W-:-:S02]  /*7f60*/  F2FP.BF16.F32.PACK_AB R41, R35, R38 ;  /* 0x000000262329723e */ /* 0x000fc400000010ff */
[----:B------:R-:W-:Y:S02]  /*7f70*/  SEL R93, R53, R56, P0 ;  /* 0x00000038355d7207 */ /* 0x000fe40000000000 */
[----:B------:R-:W-:Y:S01]  /*7f80*/  SEL R39, R56, R53, P0 ;  /* 0x0000003538277207 */ /* 0x000fe20000000000 */
[----:B------:R-:W-:Y:S01]  /*7f90*/  IMAD.X R53, RZ, RZ, R61, P3 ;  /* 0x000000ffff357224 */ /* 0x000fe200018e063d */
[----:B------:R-:W-:Y:S02]  /*7fa0*/  IADD3 R147, P4, R60, 0x60, RZ ;  /* 0x000000603c937810 */ /* 0x000fe40007f9e0ff */
[----:B------:R-:W-:Y:S02]  /*7fb0*/  SHF.R.U64 R10, R10, 0x3, RZ ;  /* 0x000000030a0a7819 */ /* 0x000fe400000012ff */
[----:B------:R-:W-:Y:S02]  /*7fc0*/  F2FP.BF16.F32.PACK_AB R155, R155, R158 ;  /* 0x0000009e9b9b723e */ /* 0x000fe400000010ff */
[----:B------:R-:W-:-:S02]  /*7fd0*/  F2FP.BF16.F32.PACK_AB R156, R153, R156 ;  /* 0x0000009c999c723e */ /* 0x000fc400000010ff */
[----:B------:R-:W-:Y:S02]  /*7fe0*/  SEL R91, R45, R48, P0 ;  /* 0x000000302d5b7207 */ /* 0x000fe40000000000 */
[----:B------:R-:W-:Y:S02]  /*7ff0*/  SEL R38, R48, R45, P0 ;  /* 0x0000002d30267207 */ /* 0x000fe40000000000 */
[----:B------:R-:W-:Y:S02]  /*8000*/  IADD3 R151, P6, R60, 0x4020, RZ ;  /* 0x000040203c977810 */ /* 0x000fe40007fde0ff */
[----:B------:R-:W-:Y:S02]  /*8010*/  LOP3.LUT R56, R8, R143, RZ, 0x3c, !PT ;  /* 0x0000008f08387212 */ /* 0x000fe400078e3cff */
[----:B------:R-:W-:Y:S02]  /*8020*/  SEL R99, R69, R72, P0 ;  /* 0x0000004845637207 */ /* 0x000fe40000000000 */
[----:B------:R-:W-:-:S02]  /*8030*/  SEL R45, R72, R69, P0 ;  /* 0x00000045482d7207 */ /* 0x000fc40000000000 */
[----:B------:R-:W-:Y:S02]  /*8040*/  SEL R125, R133, R136, P0 ;  /* 0x00000088857d7207 */ /* 0x000fe40000000000 */
[----:B------:R-:W-:Y:S02]  /*8050*/  SEL R68, R136, R133, P0 ;  /* 0x0000008588447207 */ /* 0x000fe40000000000 */
[----:B------:R-:W-:Y:S02]  /*8060*/  LOP3.LUT R8, R149, 0x380, RZ, 0xc0, !PT ;  /* 0x0000038095087812 */ /* 0x000fe400078ec0ff */
[----:B------:R-:W-:Y:S02]  /*8070*/  SEL R133, R12, R33, P0 ;  /* 0x000000210c857207 */ /* 0x000fe40000000000 */
[----:B------:R-:W-:Y:S02]  /*8080*/  SEL R72, R33, R12, P0 ;  /* 0x0000000c21487207 */ /* 0x000fe40000000000 */
[----:B------:R-:W-:-:S02]  /*8090*/  LOP3.LUT R12, R147, 0x380, RZ, 0xc0, !PT ;  /* 0x00000380930c7812 */ /* 0x000fc400078ec0ff */
[----:B------:R-:W-:Y:S02]  /*80a0*/  LOP3.LUT R52, R10, R145, RZ, 0x3c, !PT ;  /* 0x000000910a347212 */ /* 0x000fe400078e3cff */
[----:B------:R-:W-:Y:S02]  /*80b0*/  F2FP.BF16.F32.PACK_AB R159, R159, R162 ;  /* 0x000000a29f9f723e */ /* 0x000fe400000010ff */
[----:B------:R-:W-:Y:S02]  /*80c0*/  F2FP.BF16.F32.PACK_AB R160, R157, R160 ;  /* 0x000000a09da0723e */ /* 0x000fe400000010ff */
[----:B------:R-:W-:Y:S02]  /*80d0*/  F2FP.BF16.F32.PACK_AB R47, R47, R50 ;  /* 0x000000322f2f723e */ /* 0x000fe400000010ff */
[----:B------:R-:W-:Y:S01]  /*80e0*/  F2FP.BF16.F32.PACK_AB R46, R43, R46 ;  /* 0x0000002e2b2e723e */ /* 0x000fe200000010ff */
[----:B------:R-:W-:Y:S01]  /*80f0*/  IMAD.X R43, RZ, RZ, R61, P6 ;  /* 0x000000ffff2b7224 */ /* 0x000fe200030e063d */
[----:B------:R-:W-:-:S02]  /*8100*/  SEL R119, R155, R156, P0 ;  /* 0x0000009c9b777207 */ /* 0x000fc40000000000 */
[----:B------:R-:W-:Y:S02]  /*8110*/  SEL R64, R156, R155, P0 ;  /* 0x0000009b9c407207 */ /* 0x000fe40000000000 */
[----:B------:R-:W-:Y:S02]  /*8120*/  LOP3.LUT R10, R151, 0x380, RZ, 0xc0, !PT ;  /* 0x00000380970a7812 */ /* 0x000fe400078ec0ff */
[----:B------:R-:W-:Y:S02]  /*8130*/  IADD3 R155, P2, R60, 0x4060, RZ ;  /* 0x000040603c9b7810 */ /* 0x000fe40007f5e0ff */
[----:B------:R-:W-:Y:S02]  /*8140*/  SHF.R.U64 R8, R8, 0x3, RZ ;  /* 0x0000000308087819 */ /* 0x000fe400000012ff */
[----:B------:R-:W-:Y:S02]  /*8150*/  F2FP.BF16.F32.PACK_AB R21, R28, R21 ;  /* 0x000000151c15723e */ /* 0x000fe400000010ff */
[----:B------:R-:W-:-:S02]  /*8160*/  IADD3 R157, P3, R60, 0x8000, RZ ;  /* 0x000080003c9d7810 */ /* 0x000fc40007f7e0ff */
[----:B------:R-:W-:Y:S02]  /*8170*/  F2FP.BF16.F32.PACK_AB R144, R137, R144 ;  /* 0x000000908990723e */ /* 0x000fe400000010ff */
[----:B------:R-:W-:Y:S01]  /*8180*/  F2FP.BF16.F32.PACK_AB R28, R51, R54 ;  /* 0x00000036331c723e */ /* 0x000fe200000010ff */
[--C-:B------:R-:W-:Y:S01]  /*8190*/  IMAD.X R51, RZ, RZ, R61.reuse, P4 ;  /* 0x000000ffff337224 */ /* 0x100fe200020e063d */
[----:B------:R-:W-:Y:S01]  /*81a0*/  F2FP.BF16.F32.PACK_AB R116, R117, R116 ;  /* 0x000000747574723e */ /* 0x000fe200000010ff */
[----:B------:R-:W-:Y:S01]  /*81b0*/  IMAD.X R33, RZ, RZ, R61, P3 ;  /* 0x000000ffff217224 */ /* 0x000fe200018e063d */
[----:B------:R-:W-:Y:S02]  /*81c0*/  SHF.R.U64 R12, R12, 0x3, RZ ;  /* 0x000000030c0c7819 */ /* 0x000fe400000012ff */
[----:B------:R-:W-:Y:S02]  /*81d0*/  F2FP.BF16.F32.PACK_AB R5, R171, R174 ;  /* 0x000000aeab05723e */ /* 0x000fe400000010ff */
[----:B------:R-:W-:-:S02]  /*81e0*/  F2FP.BF16.F32.PACK_AB R172, R169, R172 ;  /* 0x000000aca9ac723e */ /* 0x000fc400000010ff */
[----:B------:R-:W-:Y:S02]  /*81f0*/  SEL R117, R159, R160, P0 ;  /* 0x000000a09f757207 */ /* 0x000fe40000000000 */
[----:B------:R-:W-:Y:S02]  /*8200*/  SEL R62, R160, R159, P0 ;  /* 0x0000009fa03e7207 */ /* 0x000fe40000000000 */
[----:B------:R-:W-:Y:S02]  /*8210*/  SEL R137, R47, R46, P0 ;  /* 0x0000002e2f897207 */ /* 0x000fe40000000000 */
[----:B------:R-:W-:Y:S01]  /*8220*/  SEL R74, R46, R47, P0 ;  /* 0x0000002f2e4a7207 */ /* 0x000fe20000000000 */
[----:B------:R-:W-:Y:S01]  /*8230*/  IMAD.X R47, RZ, RZ, R61, P5 ;  /* 0x000000ffff2f7224 */ /* 0x000fe200028e063d */
[----:B------:R-:W-:Y:S02]  /*8240*/  IADD3 R153, P1, R60, 0x4040, RZ ;  /* 0x000040403c997810 */ /* 0x000fe40007f3e0ff */
[----:B------:R-:W-:-:S02]  /*8250*/  SHF.R.U64 R10, R10, 0x3, RZ ;  /* 0x000000030a0a7819 */ /* 0x000fc400000012ff */
[----:B------:R-:W-:Y:S02]  /*8260*/  F2FP.BF16.F32.PACK_AB R163, R163, R166 ;  /* 0x000000a6a3a3723e */ /* 0x000fe400000010ff */
[----:B------:R-:W-:Y:S02]  /*8270*/  F2FP.BF16.F32.PACK_AB R164, R161, R164 ;  /* 0x000000a4a1a4723e */ /* 0x000fe400000010ff */
[----:B------:R-:W-:Y:S02]  /*8280*/  IADD3 R159, P4, R60, 0x8020, RZ ;  /* 0x000080203c9f7810 */ /* 0x000fe40007f9e0ff */
[----:B------:R-:W-:Y:S02]  /*8290*/  LOP3.LUT R20, R155, 0x380, RZ, 0xc0, !PT ;  /* 0x000003809b147812 */ /* 0x000fe400078ec0ff */
[----:B------:R-:W-:Y:S02]  /*82a0*/  LOP3.LUT R46, R8, R149, RZ, 0x3c, !PT ;  /* 0x00000095082e7212 */ /* 0x000fe400078e3cff */
[----:B------:R-:W-:-:S02]  /*82b0*/  F2FP.BF16.F32.PACK_AB R97, R104, R97 ;  /* 0x000000616861723e */ /* 0x000fc400000010ff */
[----:B------:R-:W-:Y:S02]  /*82c0*/  F2FP.BF16.F32.PACK_AB R100, R101, R100 ;  /* 0x000000646564723e */ /* 0x000fe400000010ff */
[----:B------:R-:W-:Y:S02]  /*82d0*/  LOP3.LUT R8, R157, 0x380, RZ, 0xc0, !PT ;  /* 0x000003809d087812 */ /* 0x000fe400078ec0ff */
[----:B------:R-:W-:Y:S02]  /*82e0*/  F2FP.BF16.F32.PACK_AB R105, R112, R105 ;  /* 0x000000697069723e */ /* 0x000fe400000010ff */
[----:B------:R-:W-:Y:S02]  /*82f0*/  SEL R139, R42, R41, P0 ;  /* 0x000000292a8b7207 */ /* 0x000fe40000000000 */
[----:B------:R-:W-:Y:S01]  /*8300*/  SEL R76, R41, R42, P0 ;  /* 0x0000002a294c7207 */ /* 0x000fe20000000000 */
[----:B------:R-:W-:Y:S01]  /*8310*/  IMAD.X R41, RZ, RZ, R61, P1 ;  /* 0x000000ffff297224 */ /* 0x000fe200008e063d */
[----:B------:R-:W-:-:S02]  /*8320*/  LOP3.LUT R50, R12, R147, RZ, 0x3c, !PT ;  /* 0x000000930c327212 */ /* 0x000fc400078e3cff */
[----:B------:R-:W-:Y:S02]  /*8330*/  F2FP.BF16.F32.PACK_AB R113, R120, R113 ;  /* 0x000000717871723e */ /* 0x000fe400000010ff */
[----:B------:R-:W-:Y:S02]  /*8340*/  SEL R111, R5, R172, P0 ;  /* 0x000000ac056f7207 */ /* 0x000fe40000000000 */
[----:B------:R-:W-:Y:S02]  /*8350*/  SEL R66, R172, R5, P0 ;  /* 0x00000005ac427207 */ /* 0x000fe40000000000 */
[----:B------:R-:W-:Y:S02]  /*8360*/  LOP3.LUT R12, R153, 0x380, RZ, 0xc0, !PT ;  /* 0x00000380990c7812 */ /* 0x000fe400078ec0ff */
[----:B------:R-:W-:Y:S02]  /*8370*/  LOP3.LUT R42, R10, R151, RZ, 0x3c, !PT ;  /* 0x000000970a2a7212 */ /* 0x000fe400078e3cff */
[----:B------:R-:W-:-:S02]  /*8380*/  F2FP.BF16.F32.PACK_AB R167, R167, R170 ;  /* 0x000000aaa7a7723e */ /* 0x000fc400000010ff */
[----:B------:R-:W-:Y:S02]  /*8390*/  F2FP.BF16.F32.PACK_AB R168, R165, R168 ;  /* 0x000000a8a5a8723e */ /* 0x000fe400000010ff */
[----:B------:R-:W-:Y:S02]  /*83a0*/  F2FP.BF16.F32.PACK_AB R29, R36, R29 ;  /* 0x0000001d241d723e */ /* 0x000fe400000010ff */
[----:B------:R-:W-:Y:S02]  /*83b0*/  SEL R115, R163, R164, P0 ;  /* 0x000000a4a3737207 */ /* 0x000fe40000000000 */
[----:B------:R-:W-:Y:S02]  /*83c0*/  SEL R5, R164, R163, P0 ;  /* 0x000000a3a4057207 */ /* 0x000fe40000000000 */
[----:B------:R-:W-:Y:S02]  /*83d0*/  SHF.R.U64 R20, R20, 0x3, RZ ;  /* 0x0000000314147819 */ /* 0x000fe400000012ff */
[----:B------:R-:W-:-:S02]  /*83e0*/  LOP3.LUT R10, R159, 0x380, RZ, 0xc0, !PT ;  /* 0x000003809f0a7812 */ /* 0x000fc400078ec0ff */
[----:B------:R-:W-:Y:S02]  /*83f0*/  F2FP.BF16.F32.PACK_AB R73, R55, R58 ;  /* 0x0000003a3749723e */ /* 0x000fe400000010ff */
[----:B------:R-:W-:Y:S02]  /*8400*/  SEL R107, R97, R100, P0 ;  /* 0x00000064616b7207 */ /* 0x000fe40000000000 */
[----:B------:R-:W-:Y:S02]  /*8410*/  SEL R54, R100, R97, P0 ;  /* 0x0000006164367207 */ /* 0x000fe40000000000 */
[----:B------:R-:W-:Y:S02]  /*8420*/  IADD3 R163, P6, R60, 0x8060, RZ ;  /* 0x000080603ca37810 */ /* 0x000fe40007fde0ff */
[----:B------:R-:W-:Y:S02]  /*8430*/  SHF.R.U64 R8, R8, 0x3, RZ ;  /* 0x0000000308087819 */ /* 0x000fe400000012ff */
[----:B------:R-:W-:-:S02]  /*8440*/  F2FP.BF16.F32.PACK_AB R96, R96, R89 ;  /* 0x000000596060723e */ /* 0x000fc400000010ff */
[----:B------:R-:W-:Y:S02]  /*8450*/  SEL R97, R105, R108, P0 ;  /* 0x0000006c69617207 */ /* 0x000fe40000000000 */
[----:B------:R-:W-:Y:S02]  /*8460*/  SEL R55, R108, R105, P0 ;  /* 0x000000696c377207 */ /* 0x000fe40000000000 */
[----:B------:R-:W-:Y:S02]  /*8470*/  IADD3 R165, P1, R60, 0xc000, RZ ;  /* 0x0000c0003ca57810 */ /* 0x000fe40007f3e0ff */
[----:B------:R-:W-:Y:S02]  /*8480*/  F2FP.BF16.F32.PACK_AB R9, R87, R90 ;  /* 0x0000005a5709723e */ /* 0x000fe400000010ff */
[----:B------:R-:W-:Y:S02]  /*8490*/  F2FP.BF16.F32.PACK_AB R31, R31, R34 ;  /* 0x000000221f1f723e */ /* 0x000fe400000010ff */
[----:B------:R-:W-:-:S02]  /*84a0*/  SEL R89, R37, R40, P0 ;  /* 0x0000002825597207 */ /* 0x000fc40000000000 */
[----:B------:R-:W-:Y:S01]  /*84b0*/  SEL R35, R40, R37, P0 ;  /* 0x0000002528237207 */ /* 0x000fe20000000000 */
[--C-:B------:R-:W-:Y:S01]  /*84c0*/  IMAD.X R37, RZ, RZ, R61.reuse, P2 ;  /* 0x000000ffff257224 */ /* 0x100fe200010e063d */
[----:B------:R-:W-:Y:S02]  /*84d0*/  SEL R105, R113, R116, P0 ;  /* 0x0000007471697207 */ /* 0x000fe40000000000 */
[----:B------:R-:W-:Y:S02]  /*84e0*/  SEL R58, R116, R113, P0 ;  /* 0x00000071743a7207 */ /* 0x000fe40000000000 */
[----:B------:R-:W-:Y:S02]  /*84f0*/  SHF.R.U64 R12, R12, 0x3, RZ ;  /* 0x000000030c0c7819 */ /* 0x000fe400000012ff */
[----:B------:R-:W-:Y:S02]  /*8500*/  SEL R87, R29, R32, P0 ;  /* 0x000000201d577207 */ /* 0x000fe40000000000 */
[----:B------:R-:W-:Y:S01]  /*8510*/  SEL R34, R32, R29, P0 ;  /* 0x0000001d20227207 */ /* 0x000fe20000000000 */
[----:B------:R-:W-:Y:S01]  /*8520*/  IMAD.X R29, RZ, RZ, R61, P4 ;  /* 0x000000ffff1d7224 */ /* 0x000fe200020e063d */
[----:B------:R-:W-:-:S02]  /*8530*/  SEL R113, R167, R168, P0 ;  /* 0x000000a8a7717207 */ /* 0x000fc40000000000 */
[----:B------:R-:W-:Y:S02]  /*8540*/  SEL R63, R168, R167, P0 ;  /* 0x000000a7a83f7207 */ /* 0x000fe40000000000 */
[----:B------:R-:W-:Y:S02]  /*8550*/  IADD3 R161, P5, R60, 0x8040, RZ ;  /* 0x000080403ca17810 */ /* 0x000fe40007fbe0ff */
[----:B------:R-:W-:Y:S02]  /*8560*/  LOP3.LUT R36, R20, R155, RZ, 0x3c, !PT ;  /* 0x0000009b14247212 */ /* 0x000fe400078e3cff */
[----:B------:R-:W-:Y:S02]  /*8570*/  SHF.R.U64 R10, R10, 0x3, RZ ;  /* 0x000000030a0a7819 */ /* 0x000fe400000012ff */
[----:B------:R-:W-:Y:S02]  /*8580*/  IADD3 R167, P2, R60, 0xc020, RZ ;  /* 0x0000c0203ca77810 */ /* 0x000fe40007f5e0ff */
[----:B------:R-:W-:-:S02]  /*8590*/  LOP3.LUT R20, R163, 0x380, RZ, 0xc0, !PT ;  /* 0x00000380a3147812 */ /* 0x000fc400078ec0ff */
[----:B------:R-:W-:Y:S02]  /*85a0*/  LOP3.LUT R32, R8, R157, RZ, 0x3c, !PT ;  /* 0x0000009d08207212 */ /* 0x000fe400078e3cff */
[----:B------:R-:W-:Y:S02]  /*85b0*/  SEL R135, R73, R28, P0 ;  /* 0x0000001c49877207 */ /* 0x000fe40000000000 */
[----:B------:R-:W-:Y:S01]  /*85c0*/  IADD3 R171, P4, R60, 0xc060, RZ ;  /* 0x0000c0603cab7810 */ /* 0x000fe20007f9e0ff */
[----:B--2---:R-:W-:Y:S01]  /*85d0*/  SHFL.IDX PT, R75, R75, R26, 0x1c1f ;  /* 0x001c1f1a4b4b7589 */ /* 0x004fe200000e0000 */
[----:B------:R-:W-:Y:S02]  /*85e0*/  LOP3.LUT R8, R165, 0x380, RZ, 0xc0, !PT ;  /* 0x00000380a5087812 */ /* 0x000fe400078ec0ff */
[----:B------:R-:W-:Y:S01]  /*85f0*/  SEL R73, R28, R73, P0 ;  /* 0x000000491c497207 */ /* 0x000fe20000000000 */
[----:B------:R-:W-:Y:S01]  /*8600*/  SHFL.IDX PT, R77, R77, R26, 0x1c1f ;  /* 0x001c1f1a4d4d7589 */ /* 0x000fe200000e0000 */
[----:B------:R-:W-:-:S02]  /*8610*/  LOP3.LUT R40, R12, R153, RZ, 0x3c, !PT ;  /* 0x000000990c287212 */ /* 0x000fc400078e3cff */
[----:B------:R-:W-:Y:S01]  /*8620*/  F2FP.BF16.F32.PACK_AB R24, R25, R24 ;  /* 0x000000181918723e */ /* 0x000fe200000010ff */
[----:B------:R-:W-:Y:S01]  /*8630*/  SHFL.IDX PT, R111, R111, R26, 0x1c1f ;  /* 0x001c1f1a6f6f7589 */ /* 0x000fe200000e0000 */
[----:B------:R-:W-:Y:S02]  /*8640*/  LOP3.LUT R12, R161, 0x380, RZ, 0xc0, !PT ;  /* 0x00000380a10c7812 */ /* 0x000fe400078ec0ff */
[----:B------:R-:W-:Y:S01]  /*8650*/  LOP3.LUT R28, R10, R159, RZ, 0x3c, !PT ;  /* 0x0000009f0a1c7212 */ /* 0x000fe200078e3cff */
[----:B------:R-:W-:Y:S01]  /*8660*/  SHFL.IDX PT, R113, R113, R26, 0x1c1f ;  /* 0x001c1f1a71717589 */ /* 0x000fe200000e0000 */
[----:B------:R-:W-:Y:S02]  /*8670*/  LOP3.LUT R11, R60, 0x380, RZ, 0xc0, !PT ;  /* 0x000003803c0b7812 */ /* 0x000fe400078ec0ff */
[----:B------:R-:W-:Y:S01]  /*8680*/  SHF.R.U64 R20, R20, 0x3, RZ ;  /* 0x0000000314147819 */ /* 0x000fe200000012ff */
[----:B------:R-:W-:Y:S01]  /*8690*/  SHFL.IDX PT, R79, R79, R26, 0x1c1f ;  /* 0x001c1f1a4f4f7589 */ /* 0x000fe200000e0000 */
[----:B------:R-:W-:-:S02]  /*86a0*/  LOP3.LUT R10, R167, 0x380, RZ, 0xc0, !PT ;  /* 0x00000380a70a7812 */ /* 0x000fc400078ec0ff */
[----:B------:R-:W-:Y:S01]  /*86b0*/  F2FP.BF16.F32.PACK_AB R141, R141, R148 ;  /* 0x000000948d8d723e */ /* 0x000fe200000010ff */
[----:B------:R-:W-:Y:S01]  /*86c0*/  SHFL.IDX PT, R115, R115, R26, 0x1c1f ;  /* 0x001c1f1a73737589 */ /* 0x000fe200000e0000 */
[----:B------:R-:W-:Y:S02]  /*86d0*/  LOP3.LUT R82, R171, 0x380, RZ, 0xc0, !PT ;  /* 0x00000380ab527812 */ /* 0x000fe400078ec0ff */
[----:B------:R-:W-:Y:S01]  /*86e0*/  SHF.R.U64 R8, R8, 0x3, RZ ;  /* 0x0000000308087819 */ /* 0x000fe200000012ff */
[----:B------:R-:W-:Y:S01]  /*86f0*/  SHFL.IDX PT, R87, R87, R26, 0x1c1f ;  /* 0x001c1f1a57577589 */ /* 0x000fe200000e0000 */
[----:B------:R-:W-:Y:S02]  /*8700*/  F2FP.BF16.F32.PACK_AB R25, R85, R84 ;  /* 0x000000545519723e */ /* 0x000fe400000010ff */
[----:B------:R-:W-:Y:S01]  /*8710*/  SEL R85, R21, R24, P0 ;  /* 0x0000001815557207 */ /* 0x000fe20000000000 */
[----:B------:R-:W-:Y:S01]  /*8720*/  SHFL.IDX PT, R117, R117, R26, 0x1c1f ;  /* 0x001c1f1a75757589 */ /* 0x000fe200000e0000 */
[----:B------:R-:W-:Y:S01]  /*8730*/  SEL R27, R24, R21, P0 ;  /* 0x00000015181b7207 */ /* 0x000fe20000000000 */
[----:B------:R-:W-:Y:S01]  /*8740*/  IMAD.X R21, RZ, RZ, R61, P1 ;  /* 0x000000ffff157224 */ /* 0x000fe200008e063d */
[----:B------:R-:W-:Y:S01]  /*8750*/  SHF.R.U64 R12, R12, 0x3, RZ ;  /* 0x000000030c0c7819 */ /* 0x000fe200000012ff */
[----:B------:R-:W-:Y:S01]  /*8760*/  SHFL.IDX PT, R119, R119, R26, 0x1c1f ;  /* 0x001c1f1a77777589 */ /* 0x000fe200000e0000 */
[----:B------:R-:W-:-:S02]  /*8770*/  SHF.R.U64 R11, R11, 0x3, RZ ;  /* 0x000000030b0b7819 */ /* 0x000fc400000012ff */
[----:B------:R-:W-:Y:S01]  /*8780*/  LOP3.LUT R24, R20, R163, RZ, 0x3c, !PT ;  /* 0x000000a314187212 */ /* 0x000fe200078e3cff */
[----:B------:R-:W-:Y:S01]  /*8790*/  SHFL.IDX PT, R85, R85, R26, 0x1c1f ;  /* 0x001c1f1a55557589 */ /* 0x000fe200000e0000 */
[----:B------:R-:W-:Y:S02]  /*87a0*/  SHF.R.U64 R10, R10, 0x3, RZ ;  /* 0x000000030a0a7819 */ /* 0x000fe400000012ff */
[----:B------:R-:W-:Y:S01]  /*87b0*/  SEL R123, R141, R144, P0 ;  /* 0x000000908d7b7207 */ /* 0x000fe20000000000 */
[----:B------:R-:W-:Y:S01]  /*87c0*/  SHFL.IDX PT, R89, R89, R26, 0x1c1f ;  /* 0x001c1f1a59597589 */ /* 0x000fe200000e0000 */
[----:B------:R-:W-:Y:S02]  /*87d0*/  SEL R67, R144, R141, P0 ;  /* 0x0000008d90437207 */ /* 0x000fe40000000000 */
[----:B------:R-:W-:Y:S01]  /*87e0*/  SHF.R.U64 R82, R82, 0x3, RZ ;  /* 0x0000000352527819 */ /* 0x000fe200000012ff */
[----:B------:R-:W-:Y:S01]  /*87f0*/  SHFL.IDX PT, R121, R121, R26, 0x1c1f ;  /* 0x001c1f1a79797589 */ /* 0x000fe200000e0000 */
[----:B------:R-:W-:-:S02]  /*8800*/  LOP3.LUT R20, R8, R165, RZ, 0x3c, !PT ;  /* 0x000000a508147212 */ /* 0x000fc400078e3cff */
[----:B------:R-:W-:Y:S01]  /*8810*/  SEL R141, R31, R30, P0 ;  /* 0x0000001e1f8d7207 */ /* 0x000fe20000000000 */
[----:B------:R-:W-:Y:S01]  /*8820*/  SHFL.IDX PT, R91, R91, R26, 0x1c1f ;  /* 0x001c1f1a5b5b7589 */ /* 0x000fe200000e0000 */
[----:B------:R-:W-:Y:S01]  /*8830*/  SEL R78, R30, R31, P0 ;  /* 0x0000001f1e4e7207 */ /* 0x000fe20000000000 */
[--C-:B------:R-:W-:Y:S01]  /*8840*/  IMAD.X R31, RZ, RZ, R61.reuse, P5 ;  /* 0x000000ffff1f7224 */ /* 0x100fe200028e063d */
[----:B------:R-:W-:Y:S01]  /*8850*/  IADD3 R169, P3, R60, 0xc040, RZ ;  /* 0x0000c0403ca97810 */ /* 0x000fe20007f7e0ff */
[----:B------:R-:W-:Y:S01]  /*8860*/  SHFL.IDX PT, R123, R123, R26, 0x1c1f ;  /* 0x001c1f1a7b7b7589 */ /* 0x000fe200000e0000 */
[----:B------:R-:W-:Y:S02]  /*8870*/  LOP3.LUT R30, R12, R161, RZ, 0x3c, !PT ;  /* 0x000000a10c1e7212 */ /* 0x000fe400078e3cff */
[----:B------:R-:W-:Y:S01]  /*8880*/  LOP3.LUT R60, R11, R60, RZ, 0x3c, !PT ;  /* 0x0000003c0b3c7212 */ /* 0x000fe200078e3cff */
[----:B------:R-:W-:Y:S01]  /*8890*/  IMAD.X R11, RZ, RZ, R61, P4 ;  /* 0x000000ffff0b7224 */ /* 0x000fe200020e063d */
[----:B------:R-:W-:Y:S01]  /*88a0*/  LOP3.LUT R12, R10, R167, RZ, 0x3c, !PT ;  /* 0x000000a70a0c7212 */ /* 0x000fe200078e3cff */
[----:B------:R-:W-:Y:S01]  /*88b0*/  SHFL.IDX PT, R93, R93, R26, 0x1c1f ;  /* 0x001c1f1a5d5d7589 */ /* 0x000fe200000e0000 */
[----:B------:R-:W-:-:S02]  /*88c0*/  MOV R98, R46 ;  /* 0x0000002e00627202 */ /* 0x000fc40000000f00 */
[----:B------:R-:W-:Y:S01]  /*88d0*/  SEL R101, R88, R25, P0 ;  /* 0x0000001958657207 */ /* 0x000fe20000000000 */
[----:B------:R-:W-:Y:S01]  /*88e0*/  SHFL.IDX PT, R125, R125, R26, 0x1c1f ;  /* 0x001c1f1a7d7d7589 */ /* 0x000fe200000e0000 */
[----:B------:R-:W-:Y:S01]  /*88f0*/  SEL R48, R25, R88, P0 ;  /* 0x0000005819307207 */ /* 0x000fe20000000000 */
[----:B------:R-:W-:Y:S01]  /*8900*/  IMAD.X R25, RZ, RZ, R61, P6 ;  /* 0x000000ffff197224 */ /* 0x000fe200030e063d */
[----:B------:R-:W-:Y:S01]  /*8910*/  LOP3.LUT R10, R82, R171, RZ, 0x3c, !PT ;  /* 0x000000ab520a7212 */ /* 0x000fe200078e3cff */
[----:B------:R-:W-:Y:S01]  /*8920*/  SHFL.IDX PT, R95, R95, R26, 0x1c1f ;  /* 0x001c1f1a5f5f7589 */ /* 0x000fe200000e0000 */
[----:B------:R-:W-:Y:S02]  /*8930*/  MOV R47, R20 ;  /* 0x00000014002f7202 */ /* 0x000fe40000000f00 */
[----:B------:R-:W-:Y:S01]  /*8940*/  LOP3.LUT R20, R26, 0x2, RZ, 0x3c, !PT ;  /* 0x000000021a147812 */ /* 0x000fe200078e3cff */
[----:B------:R-:W-:Y:S01]  /*8950*/  SHFL.IDX PT, R99, R99, R26, 0x1c1f ;  /* 0x001c1f1a63637589 */ /* 0x000fe200000e0000 */
[----:B------:R-:W-:-:S02]  /*8960*/  MOV R102, R56 ;  /* 0x0000003800667202 */ /* 0x000fc40000000f00 */
[----:B------:R-:W-:Y:S01]  /*8970*/  MOV R21, R10 ;  /* 0x0000000a00157202 */ /* 0x000fe20000000f00 */
[----:B------:R-:W-:Y:S01]  /*8980*/  SHFL.IDX PT, R14, R14, R20, 0x1c1f ;  /* 0x001c1f140e0e7589 */ /* 0x000fe200000e0000 */
[----:B------:R-:W-:Y:S02]  /*8990*/  SEL R127, R132, R9, P0 ;  /* 0x00000009847f7207 */ /* 0x000fe40000000000 */
[----:B------:R-:W-:Y:S01]  /*89a0*/  SEL R69, R9, R132, P0 ;  /* 0x0000008409457207 */ /* 0x000fe20000000000 */
[----:B------:R-:W-:Y:S01]  /*89b0*/  SHFL.IDX PT, R10, R3, R20, 0x1c1f ;  /* 0x001c1f14030a7589 */ /* 0x000fe200000e0000 */
[----:B------:R-:W-:Y:S01]  /*89c0*/  SEL R129, R86, R13, P0 ;  /* 0x0000000d56817207 */ /* 0x000fe20000000000 */
[--C-:B------:R-:W-:Y:S01]  /*89d0*/  IMAD.X R9, RZ, RZ, R61.reuse, P3 ;  /* 0x000000ffff097224 */ /* 0x100fe200018e063d */
[----:B------:R-:W-:Y:S01]  /*89e0*/  SEL R70, R13, R86, P0 ;  /* 0x000000560d467207 */ /* 0x000fe20000000000 */
[----:B------:R-:W-:Y:S01]  /*89f0*/  IMAD.X R13, RZ, RZ, R61, P2 ;  /* 0x000000ffff0d7224 */ /* 0x000fe200010e063d */
[----:B------:R-:W-:Y:S01]  /*8a00*/  MOV R57, R24 ;  /* 0x0000001800397202 */ /* 0x000fe20000000f00 */
[----:B------:R-:W0:Y:S01]  /*8a10*/  SHFL.IDX PT, R66, R66, R20, 0x1c1f ;  /* 0x001c1f1442427589 */ /* 0x000e2200000e0000 */
[----:B------:R-:W-:-:S02]  /*8a20*/  MOV R104, R60 ;  /* 0x0000003c00687202 */ /* 0x000fc40000000f00 */
[----:B------:R-:W-:Y:S01]  /*8a30*/  MOV R100, R52 ;  /* 0x0000003400647202 */ /* 0x000fe20000000f00 */
[----:B------:R-:W1:Y:S01]  /*8a40*/  SHFL.IDX PT, R24, R63, R20, 0x1c1f ;  /* 0x001c1f143f187589 */ /* 0x000e6200000e0000 */
[----:B------:R-:W-:Y:S02]  /*8a50*/  MOV R90, R28 ;  /* 0x0000001c005a7202 */ /* 0x000fe40000000f00 */
[----:B------:R-:W-:Y:S01]  /*8a60*/  MOV R53, R32 ;  /* 0x0000002000357202 */ /* 0x000fe20000000f00 */
[----:B------:R2:W3:Y:S01]  /*8a70*/  SHFL.IDX PT, R28, R15, R20, 0x1c1f ;  /* 0x001c1f140f1c7589 */ /* 0x0004e200000e0000 */
[----:B------:R-:W-:Y:S02]  /*8a80*/  MOV R61, R30 ;  /* 0x0000001e003d7202 */ /* 0x000fe40000000f00 */
[----:B------:R-:W-:Y:S01]  /*8a90*/  SEL R103, R96, R49, P0 ;  /* 0x0000003160677207 */ /* 0x000fe20000000000 */
[----:B------:R-:W-:Y:S01]  /*8aa0*/  SHFL.IDX PT, R30, R27, R20, 0x1c1f ;  /* 0x001c1f141b1e7589 */ /* 0x000fe200000e0000 */
[----:B------:R-:W-:-:S02]  /*8ab0*/  SEL R49, R49, R96, P0 ;  /* 0x0000006031317207 */ /* 0x000fc40000000000 */
[----:B------:R-:W-:Y:S01]  /*8ac0*/  MOV R94, R40 ;  /* 0x00000028005e7202 */ /* 0x000fe20000000f00 */
[----:B------:R-:W4:Y:S01]  /*8ad0*/  SHFL.IDX PT, R32, R5, R20, 0x1c1f ;  /* 0x001c1f1405207589 */ /* 0x000f2200000e0000 */
[----:B------:R-:W-:Y:S02]  /*8ae0*/  MOV R96, R42 ;  /* 0x0000002a00607202 */ /* 0x000fe40000000f00 */
[----:B------:R-:W-:Y:S01]  /*8af0*/  MOV R51, R50 ;  /* 0x0000003200337202 */ /* 0x000fe20000000f00 */
[----:B------:R-:W-:Y:S01]  /*8b00*/  SHFL.IDX PT, R34, R34, R20, 0x1c1f ;  /* 0x001c1f1422227589 */ /* 0x000fe200000e0000 */
[----:B------:R-:W-:Y:S02]  /*8b10*/  LOP3.LUT R80, R169, 0x380, RZ, 0xc0, !PT ;  /* 0x00000380a9507812 */ /* 0x000fe400078ec0ff */
[----:B------:R-:W-:Y:S01]  /*8b20*/  MOV R43, R12 ;  /* 0x0000000c002b7202 */ /* 0x000fe20000000f00 */
[----:B------:R-:W4:Y:S01]  /*8b30*/  SHFL.IDX PT, R62, R62, R20, 0x1c1f ;  /* 0x001c1f143e3e7589 */ /* 0x000f2200000e0000 */
[----:B------:R-:W-:-:S02]  /*8b40*/  SHF.R.U64 R80, R80, 0x3, RZ ;  /* 0x0000000350507819 */ /* 0x000fc400000012ff */
[----:B0-----:R-:W-:Y:S01]  /*8b50*/  SEL R11, R66, R111, P0 ;  /* 0x0000006f420b7207 */ /* 0x001fe20000000000 */
[----:B------:R-:W0:Y:S01]  /*8b60*/  SHFL.IDX PT, R64, R64, R20, 0x1c1f ;  /* 0x001c1f1440407589 */ /* 0x000e2200000e0000 */
[----:B------:R-:W-:Y:S02]  /*8b70*/  LOP3.LUT R8, R80, R169, RZ, 0x3c, !PT ;  /* 0x000000a950087212 */ /* 0x000fe400078e3cff */
[----:B------:R-:W-:Y:S01]  /*8b80*/  SEL R12, R77, R14, P0 ;  /* 0x0000000e4d0c7207 */ /* 0x000fe20000000000 */
[----:B------:R0:W0:Y:S01]  /*8b90*/  SHFL.IDX PT, R40, R35, R20, 0x1c1f ;  /* 0x001c1f1423287589 */ /* 0x00002200000e0000 */
[----:B------:R-:W-:Y:S02]  /*8ba0*/  MOV R41, R8 ;  /* 0x0000000800297202 */ /* 0x000fe40000000f00 */
[----:B------:R-:W-:Y:S01]  /*8bb0*/  SEL R8, R75, R10, P0 ;  /* 0x0000000a4b087207 */ /* 0x000fe20000000000 */
[----:B------:R-:W-:Y:S01]  /*8bc0*/  SHFL.IDX PT, R52, R48, R20, 0x1c1f ;  /* 0x001c1f1430347589 */ /* 0x000fe200000e0000 */
[----:B------:R-:W-:-:S02]  /*8bd0*/  SEL R10, R10, R75, P0 ;  /* 0x0000004b0a0a7207 */ /* 0x000fc40000000000 */
[----:B------:R-:W-:Y:S01]  /*8be0*/  SEL R9, R111, R66, P0 ;  /* 0x000000426f097207 */ /* 0x000fe20000000000 */
[----:B------:R-:W0:Y:S01]  /*8bf0*/  SHFL.IDX PT, R82, R65, R20, 0x1c1f ;  /* 0x001c1f1441527589 */ /* 0x000e2200000e0000 */
[----:B-1----:R-:W-:Y:S02]  /*8c00*/  SEL R13, R113, R24, P0 ;  /* 0x00000018710d7207 */ /* 0x002fe40000000000 */
[----:B--2---:R-:W-:Y:S01]  /*8c10*/  SEL R15, R24, R113, P0 ;  /* 0x00000071180f7207 */ /* 0x004fe20000000000 */
[----:B------:R-:W-:Y:S01]  /*8c20*/  BAR.SYNC.DEFER_BLOCKING 0x1, 0x100 ;  /* 0x0044000000007b1d */ /* 0x000fe20000010000 */
[----:B------:R-:W-:Y:S02]  /*8c30*/  SEL R14, R14, R77, P0 ;  /* 0x0000004d0e0e7207 */ /* 0x000fe40000000000 */
[----:B---3--:R-:W-:Y:S02]  /*8c40*/  SEL R24, R79, R28, P0 ;  /* 0x0000001c4f187207 */ /* 0x008fe40000000000 */
[----:B----4-:R-:W-:-:S02]  /*8c50*/  SEL R25, R115, R32, P0 ;  /* 0x0000002073197207 */ /* 0x010fc40000000000 */
[----:B------:R-:W-:Y:S01]  /*8c60*/  SEL R27, R32, R115, P0 ;  /* 0x00000073201b7207 */ /* 0x000fe20000000000 */
[----:B------:R1:W-:Y:S01]  /*8c70*/  SHFL.IDX PT, R42, R38, R20, 0x1c1f ;  /* 0x001c1f14262a7589 */ /* 0x0003e200000e0000 */
[----:B------:R-:W-:Y:S02]  /*8c80*/  SEL R29, R117, R62, P0 ;  /* 0x0000003e751d7207 */ /* 0x000fe40000000000 */
[----:B------:R-:W-:Y:S01]  /*8c90*/  SEL R31, R62, R117, P0 ;  /* 0x000000753e1f7207 */ /* 0x000fe20000000000 */
[----:B------:R-:W-:Y:S01]  /*8ca0*/  SHFL.IDX PT, R48, R67, R20, 0x1c1f ;  /* 0x001c1f1443307589 */ /* 0x000fe200000e0000 */
[----:B------:R-:W-:Y:S02]  /*8cb0*/  SEL R32, R87, R34, P0 ;  /* 0x0000002257207207 */ /* 0x000fe40000000000 */
[----:B------:R-:W-:Y:S01]  /*8cc0*/  MOV R92, R36 ;  /* 0x00000024005c7202 */ /* 0x000fe20000000f00 */
[----:B------:R2:W-:Y:S01]  /*8cd0*/  SHFL.IDX PT, R46, R39, R20, 0x1c1f ;  /* 0x001c1f14272e7589 */ /* 0x0005e200000e0000 */
[----:B------:R-:W-:-:S02]  /*8ce0*/  SEL R34, R34, R87, P0 ;  /* 0x0000005722227207 */ /* 0x000fc40000000000 */
[----:B0-----:R-:W-:Y:S01]  /*8cf0*/  SEL R33, R119, R64, P0 ;  /* 0x0000004077217207 */ /* 0x001fe20000000000 */
[----:B------:R-:W-:Y:S01]  /*8d00*/  SHFL.IDX PT, R68, R68, R20, 0x1c1f ;  /* 0x001c1f1444447589 */ /* 0x000fe200000e0000 */
[----:B------:R-:W-:Y:S02]  /*8d10*/  SEL R35, R64, R119, P0 ;  /* 0x0000007740237207 */ /* 0x000fe40000000000 */
[----:B------:R-:W-:Y:S01]  /*8d20*/  SEL R36, R89, R40, P0 ;  /* 0x0000002859247207 */ /* 0x000fe20000000000 */
[----:B------:R-:W-:Y:S01]  /*8d30*/  SHFL.IDX PT, R127, R127, R26, 0x1c1f ;  /* 0x001c1f1a7f7f7589 */ /* 0x000fe200000e0000 */
[----:B-1----:R-:W-:Y:S02]  /*8d40*/  SEL R38, R40, R89, P0 ;  /* 0x0000005928267207 */ /* 0x002fe40000000000 */
[----:B------:R-:W-:Y:S01]  /*8d50*/  SEL R37, R121, R82, P0 ;  /* 0x0000005279257207 */ /* 0x000fe20000000000 */
[----:B------:R-:W-:Y:S01]  /*8d60*/  SHFL.IDX PT, R44, R44, R20, 0x1c1f ;  /* 0x001c1f142c2c7589 */ /* 0x000fe200000e0000 */
[----:B--2---:R-:W-:-:S02]  /*8d70*/  SEL R39, R82, R121, P0 ;  /* 0x0000007952277207 */ /* 0x004fc40000000000 */
[----:B------:R-:W-:Y:S01]  /*8d80*/  PLOP3.LUT P1, PT, PT, PT, UP0, 0x80, 0x0 ;  /* 0x000000000000781c */ /* 0x000fe20003f2f008 */
[----:B------:R-:W-:Y:S04]  /*8d90*/  SHFL.IDX PT, R50, R45, R20, 0x1c1f ;  /* 0x001c1f142d327589 */ /* 0x000fe800000e0000 */
[----:B------:R-:W-:Y:S04]  /*8da0*/  SHFL.IDX PT, R84, R69, R20, 0x1c1f ;  /* 0x001c1f1445547589 */ /* 0x000fe800000e0000 */
[----:B------:R-:W-:Y:S04]  /*8db0*/  SHFL.IDX PT, R129, R129, R26, 0x1c1f ;  /* 0x001c1f1a81817589 */ /* 0x000fe800000e0000 */
[----:B------:R-:W0:Y:S04]  /*8dc0*/  SHFL.IDX PT, R70, R70, R20, 0x1c1f ;  /* 0x001c1f1446467589 */ /* 0x000e2800000e0000 */
[----:B------:R-:W-:Y:S04]  /*8dd0*/  SHFL.IDX PT, R101, R101, R26, 0x1c1f ;  /* 0x001c1f1a65657589 */ /* 0x000fe800000e0000 */
[----:B------:R-:W-:Y:S04]  /*8de0*/  SHFL.IDX PT, R131, R131, R26, 0x1c1f ;  /* 0x001c1f1a83837589 */ /* 0x000fe800000e0000 */
[----:B------:R-:W-:Y:S04]  /*8df0*/  SHFL.IDX PT, R86, R71, R20, 0x1c1f ;  /* 0x001c1f1447567589 */ /* 0x000fe800000e0000 */
[----:B------:R-:W-:Y:S04]  /*8e00*/  SHFL.IDX PT, R103, R103, R26, 0x1c1f ;  /* 0x001c1f1a67677589 */ /* 0x000fe800000e0000 */
[----:B------:R-:W-:Y:S04]  /*8e10*/  SHFL.IDX PT, R133, R133, R26, 0x1c1f ;  /* 0x001c1f1a85857589 */ /* 0x000fe800000e0000 */
[----:B------:R0:W-:Y:S04]  /*8e20*/  SHFL.IDX PT, R56, R49, R20, 0x1c1f ;  /* 0x001c1f1431387589 */ /* 0x0001e800000e0000 */
[----:B------:R-:W-:Y:S04]  /*8e30*/  SHFL.IDX PT, R72, R72, R20, 0x1c1f ;  /* 0x001c1f1448487589 */ /* 0x000fe800000e0000 */
[----:B------:R-:W-:Y:S01]  /*8e40*/  SHFL.IDX PT, R107, R107, R26, 0x1c1f ;  /* 0x001c1f1a6b6b7589 */ /* 0x000fe200000e0000 */
[----:B0-----:R-:W-:-:S03]  /*8e50*/  SEL R49, R129, R70, P0 ;  /* 0x0000004681317207 */ /* 0x001fc60000000000 */
[----:B------:R-:W-:Y:S04]  /*8e60*/  SHFL.IDX PT, R54, R54, R20, 0x1c1f ;  /* 0x001c1f1436367589 */ /* 0x000fe800000e0000 */
[----:B------:R-:W-:Y:S04]  /*8e70*/  SHFL.IDX PT, R135, R135, R26, 0x1c1f ;  /* 0x001c1f1a87877589 */ /* 0x000fe800000e0000 */
[----:B------:R-:W0:Y:S04]  /*8e80*/  SHFL.IDX PT, R88, R73, R20, 0x1c1f ;  /* 0x001c1f1449587589 */ /* 0x000e2800000e0000 */
        /* <DEDUP_REMOVED lines=8> */
[----:B------:R-:W0:Y:S04]  /*8f10*/  SHFL.IDX PT, R76, R76, R20, 0x1c1f ;  /* 0x001c1f144c4c7589 */ /* 0x000e2800000e0000 */
[----:B------:R-:W-:Y:S04]  /*8f20*/  SHFL.IDX PT, R109, R109, R26, 0x1c1f ;  /* 0x001c1f1a6d6d7589 */ /* 0x000fe800000e0000 */
[----:B------:R1:W-:Y:S04]  /*8f30*/  SHFL.IDX PT, R141, R141, R26, 0x1c1f ;  /* 0x001c1f1a8d8d7589 */ /* 0x0003e800000e0000 */
[----:B------:R0:W-:Y:S04]  /*8f40*/  SHFL.IDX PT, R80, R59, R20, 0x1c1f ;  /* 0x001c1f143b507589 */ /* 0x0001e800000e0000 */
[----:B------:R-:W2:Y:S01]  /*8f50*/  SHFL.IDX PT, R78, R78, R20, 0x1c1f ;  /* 0x001c1f144e4e7589 */ /* 0x000ea200000e0000 */
[----:B-1----:R-:W-:-:S02]  /*8f60*/  SEL R26, R28, R79, P0 ;  /* 0x0000004f1c1a7207 */ /* 0x002fc40000000000 */
[----:B------:R-:W-:Y:S01]  /*8f70*/  SEL R28, R85, R30, P0 ;  /* 0x0000001e551c7207 */ /* 0x000fe20000000000 */
[----:B------:R1:W-:Y:S01]  /*8f80*/  STSM.16.M88.4 [R104], R8 ;  /* 0x0000000868007844 */ /* 0x0003e20000000200 */
[----:B------:R-:W-:Y:S02]  /*8f90*/  SEL R30, R30, R85, P0 ;  /* 0x000000551e1e7207 */ /* 0x000fe40000000000 */
[----:B0-----:R-:W-:Y:S01]  /*8fa0*/  SEL R59, R76, R139, P0 ;  /* 0x0000008b4c3b7207 */ /* 0x001fe20000000000 */
[----:B------:R0:W-:Y:S04]  /*8fb0*/  STSM.16.M88.4 [R102], R12 ;  /* 0x0000000c66007844 */ /* 0x0001e80000000200 */
[----:B------:R3:W-:Y:S04]  /*8fc0*/  STSM.16.M88.4 [R100], R24 ;  /* 0x0000001864007844 */ /* 0x0007e80000000200 */
[----:B------:R4:W-:Y:S01]  /*8fd0*/  STSM.16.M88.4 [R51], R28 ;  /* 0x0000001c33007844 */ /* 0x0009e20000000200 */
[----:B-1----:R-:W-:-:S03]  /*8fe0*/  SEL R8, R91, R42, P0 ;  /* 0x0000002a5b087207 */ /* 0x002fc60000000000 */
[----:B------:R-:W-:Y:S01]  /*8ff0*/  STSM.16.M88.4 [R98], R32 ;  /* 0x0000002062007844 */ /* 0x000fe20000000200 */
[----:B------:R-:W-:Y:S02]  /*9000*/  SEL R10, R42, R91, P0 ;  /* 0x0000005b2a0a7207 */ /* 0x000fe40000000000 */
[----:B------:R-:W-:Y:S01]  /*9010*/  SEL R9, R123, R48, P0 ;  /* 0x000000307b097207 */ /* 0x000fe20000000000 */
[----:B------:R-:W-:Y:S01]  /*9020*/  STSM.16.M88.4 [R96], R36 ;  /* 0x0000002460007844 */ /* 0x000fe20000000200 */
[----:B------:R-:W-:Y:S02]  /*9030*/  SEL R11, R48, R123, P0 ;  /* 0x0000007b300b7207 */ /* 0x000fe40000000000 */
[----:B0-----:R-:W-:Y:S02]  /*9040*/  SEL R12, R93, R46, P0 ;  /* 0x0000002e5d0c7207 */ /* 0x001fe40000000000 */
[----:B------:R-:W-:Y:S01]  /*9050*/  SEL R14, R46, R93, P0 ;  /* 0x0000005d2e0e7207 */ /* 0x000fe20000000000 */
[----:B------:R0:W-:Y:S01]  /*9060*/  STSM.16.M88.4 [R94], R8 ;  /* 0x000000085e007844 */ /* 0x0001e20000000200 */
[----:B------:R-:W-:-:S02]  /*9070*/  SEL R13, R125, R68, P0 ;  /* 0x000000447d0d7207 */ /* 0x000fc40000000000 */
[----:B------:R-:W-:Y:S02]  /*9080*/  SEL R15, R68, R125, P0 ;  /* 0x0000007d440f7207 */ /* 0x000fe40000000000 */
[----:B---3--:R-:W-:Y:S02]  /*9090*/  SEL R24, R95, R44, P0 ;  /* 0x0000002c5f187207 */ /* 0x008fe40000000000 */
[----:B------:R-:W-:Y:S01]  /*90a0*/  SEL R26, R44, R95, P0 ;  /* 0x0000005f2c1a7207 */ /* 0x000fe20000000000 */
[----:B------:R-:W-:Y:S01]  /*90b0*/  STSM.16.M88.4 [R92], R12 ;  /* 0x0000000c5c007844 */ /* 0x000fe20000000200 */
[----:B------:R-:W-:Y:S02]  /*90c0*/  SEL R25, R127, R84, P0 ;  /* 0x000000547f197207 */ /* 0x000fe40000000000 */
[----:B------:R-:W-:Y:S02]  /*90d0*/  SEL R27, R84, R127, P0 ;  /* 0x0000007f541b7207 */ /* 0x000fe40000000000 */
[----:B------:R-:W-:-:S02]  /*90e0*/  SEL R48, R99, R50, P0 ;  /* 0x0000003263307207 */ /* 0x000fc40000000000 */
[----:B------:R-:W-:Y:S01]  /*90f0*/  SEL R50, R50, R99, P0 ;  /* 0x0000006332327207 */ /* 0x000fe20000000000 */
[----:B------:R1:W-:Y:S01]  /*9100*/  STSM.16.M88.4 [R53], R24 ;  /* 0x0000001835007844 */ /* 0x0003e20000000200 */
[----:B----4-:R-:W-:Y:S02]  /*9110*/  SEL R51, R70, R129, P0 ;  /* 0x0000008146337207 */ /* 0x010fe40000000000 */
[----:B------:R-:W-:Y:S02]  /*9120*/  SEL R28, R101, R52, P0 ;  /* 0x00000034651c7207 */ /* 0x000fe40000000000 */
[----:B------:R-:W-:Y:S01]  /*9130*/  SEL R30, R52, R101, P0 ;  /* 0x00000065341e7207 */ /* 0x000fe20000000000 */
[----:B------:R-:W-:Y:S01]  /*9140*/  STSM.16.M88.4 [R90], R48 ;  /* 0x000000305a007844 */ /* 0x000fe20000000200 */
[----:B------:R-:W-:Y:S02]  /*9150*/  SEL R29, R131, R86, P0 ;  /* 0x00000056831d7207 */ /* 0x000fe40000000000 */
[----:B------:R-:W-:-:S02]  /*9160*/  SEL R31, R86, R131, P0 ;  /* 0x00000083561f7207 */ /* 0x000fc40000000000 */
[----:B0-----:R-:W-:Y:S02]  /*9170*/  SEL R8, R103, R56, P0 ;  /* 0x0000003867087207 */ /* 0x001fe40000000000 */
[----:B------:R-:W-:Y:S01]  /*9180*/  SEL R10, R56, R103, P0 ;  /* 0x00000067380a7207 */ /* 0x000fe20000000000 */
[----:B------:R-:W-:Y:S01]  /*9190*/  STSM.16.M88.4 [R61], R28 ;  /* 0x0000001c3d007844 */ /* 0x000fe20000000200 */
[----:B------:R-:W-:Y:S02]  /*91a0*/  SEL R9, R133, R72, P0 ;  /* 0x0000004885097207 */ /* 0x000fe40000000000 */
[----:B------:R-:W-:Y:S02]  /*91b0*/  SEL R11, R72, R133, P0 ;  /* 0x00000085480b7207 */ /* 0x000fe40000000000 */
[----:B------:R-:W-:Y:S02]  /*91c0*/  SEL R52, R107, R54, P0 ;  /* 0x000000366b347207 */ /* 0x000fe40000000000 */
[----:B------:R-:W-:Y:S01]  /*91d0*/  SEL R54, R54, R107, P0 ;  /* 0x0000006b36367207 */ /* 0x000fe20000000000 */
[----:B------:R0:W-:Y:S01]  /*91e0*/  STSM.16.M88.4 [R57], R8 ;  /* 0x0000000839007844 */ /* 0x0001e20000000200 */
[----:B-1----:R-:W-:-:S02]  /*91f0*/  SEL R53, R135, R88, P0 ;  /* 0x0000005887357207 */ /* 0x002fc40000000000 */
[----:B------:R-:W-:Y:S02]  /*9200*/  SEL R12, R97, R60, P0 ;  /* 0x0000003c610c7207 */ /* 0x000fe40000000000 */
[----:B------:R-:W-:Y:S01]  /*9210*/  SEL R14, R60, R97, P0 ;  /* 0x000000613c0e7207 */ /* 0x000fe20000000000 */
[----:B------:R-:W-:Y:S01]  /*9220*/  STSM.16.M88.4 [R47], R52 ;  /* 0x000000342f007844 */ /* 0x000fe20000000200 */
[----:B------:R-:W-:Y:S02]  /*9230*/  SEL R13, R137, R74, P0 ;  /* 0x0000004a890d7207 */ /* 0x000fe40000000000 */
[----:B------:R-:W-:Y:S02]  /*9240*/  SEL R15, R74, R137, P0 ;  /* 0x000000894a0f7207 */ /* 0x000fe40000000000 */
[----:B------:R-:W-:Y:S02]  /*9250*/  SEL R56, R105, R58, P0 ;  /* 0x0000003a69387207 */ /* 0x000fe40000000000 */
[----:B------:R-:W-:Y:S01]  /*9260*/  SEL R58, R58, R105, P0 ;  /* 0x000000693a3a7207 */ /* 0x000fe20000000000 */
[----:B------:R-:W-:Y:S01]  /*9270*/  STSM.16.M88.4 [R43], R12 ;  /* 0x0000000c2b007844 */ /* 0x000fe20000000200 */
[----:B--2---:R-:W-:Y:S01]  /*9280*/  SEL R25, R141, R78, P0 ;  /* 0x0000004e8d197207 */ /* 0x004fe20000000000 */
[----:B0-----:R-:W-:Y:S01]  /*9290*/  IMAD.U32 R9, RZ, RZ, UR6 ;  /* 0x00000006ff097e24 */ /* 0x001fe2000f8e00ff */
[----:B------:R-:W-:Y:S01]  /*92a0*/  SEL R57, R139, R76, P0 ;  /* 0x0000004c8b397207 */ /* 0x000fe20000000000 */
[----:B------:R-:W-:Y:S01]  /*92b0*/  ULDC.64 UR6, c[0x0][0xbe0] ;  /* 0x0002f80000067ab9 */ /* 0x000fe20000000a00 */
[----:B------:R-:W-:Y:S01]  /*92c0*/  SEL R27, R78, R141, P0 ;  /* 0x0000008d4e1b7207 */ /* 0x000fe20000000000 */
[----:B------:R-:W-:Y:S01]  /*92d0*/  IMAD.U32 R8, RZ, RZ, UR4 ;  /* 0x00000004ff087e24 */ /* 0x000fe2000f8e00ff */
[----:B------:R-:W-:Y:S01]  /*92e0*/  SEL R24, R109, R80, P0 ;  /* 0x000000506d187207 */ /* 0x000fe20000000000 */
[----:B------:R-:W-:Y:S01]  /*92f0*/  STSM.16.M88.4 [R41], R56 ;  /* 0x0000003829007844 */ /* 0x000fe20000000200 */
[----:B------:R-:W-:Y:S01]  /*9300*/  SEL R26, R80, R109, P0 ;  /* 0x0000006d501a7207 */ /* 0x000fe20000000000 */
[----:B------:R-:W-:-:S04]  /*9310*/  UISETP.NE.U32.AND UP1, UPT, UR6, URZ, UPT ;  /* 0x0000003f0600728c */ /* 0x000fc8000bf25070 */
[----:B------:R0:W-:Y:S01]  /*9320*/  STSM.16.M88.4 [R21], R24 ;  /* 0x0000001815007844 */ /* 0x0001e20000000200 */
[----:B------:R-:W-:Y:S01]  /*9330*/  BAR.SYNC.DEFER_BLOCKING 0x1, 0x100 ;  /* 0x0044000000007b1d */ /* 0x000fe20000010000 */
[----:B------:R-:W-:-:S07]  /*9340*/  UISETP.NE.AND.EX UP1, UPT, UR7, URZ, UPT, UP1 ;  /* 0x0000003f0700728c */ /* 0x000fce000bf25310 */
[----:B------:R-:W1:Y:S01]  /*9350*/  LDC R78, c[0x0][0xa88] ;  /* 0x0002a200ff4e7b82 */ /* 0x000e620000000800 */
[----:B------:R-:W-:-:S03]  /*9360*/  PLOP3.LUT P2, PT, PT, PT, UP1, 0x80, 0x0 ;  /* 0x000000000000781c */ /* 0x000fc60003f4f018 */
[----:B------:R-:W-:-:S04]  /*9370*/  @UP1 UIADD3 UR6, UP2, UR8, UR6, URZ ;  /* 0x0000000608061290 */ /* 0x000fc8000ff5e03f */
[----:B------:R-:W-:Y:S02]  /*9380*/  @UP1 UIADD3.X UR7, UR9, UR7, URZ, UP2, !UPT ;  /* 0x0000000709071290 */ /* 0x000fe400097fe43f */
[----:B------:R-:W-:-:S04]  /*9390*/  IMAD.U32 R10, RZ, RZ, UR6 ;  /* 0x00000006ff0a7e24 */ /* 0x000fc8000f8e00ff */
[----:B------:R-:W-:Y:S01]  /*93a0*/  IMAD.U32 R11, RZ, RZ, UR7 ;  /* 0x00000007ff0b7e24 */ /* 0x000fe2000f8e00ff */
[----:B------:R-:W2:Y:S01]  /*93b0*/  @P1 LDG.E R3, desc[UR46][R8.64] ;  /* 0x0000002e08031981 */ /* 0x000ea2000c1e1900 */
[----:B------:R-:W-:Y:S01]  /*93c0*/  IMAD R5, R18, 0x40, R16 ;  /* 0x0000004012057824 */ /* 0x000fe200078e0210 */
[----:B------:R-:W-:-:S03]  /*93d0*/  UMOV UR4, URZ ;  /* 0x0000003f00047c82 */ /* 0x000fc60008000000 */
[----:B------:R-:W-:Y:S01]  /*93e0*/  IMAD.WIDE R6, R5, 0x2, R6 ;  /* 0x0000000205067825 */ /* 0x000fe200078e0206 */
[----:B-1----:R1:W5:Y:S02]  /*93f0*/  @P2 LDG.E R78, desc[UR46][R10.64] ;  /* 0x0000002e0a4e2981 */ /* 0x002364000c1e1900 */
[----:B0-----:R-:W-:Y:S02]  /*9400*/  IADD3 R25, P0, R6, 0x1000, RZ ;  /* 0x0000100006197810 */ /* 0x001fe40007f1e0ff */
[----:B--2---:R-:W-:Y:S01]  /*9410*/  @P1 R2UR UR4, R3 ;  /* 0x00000000030412ca */ /* 0x004fe200000e0000 */
[----:B-1----:R-:W-:-:S14]  /*9420*/  @P2 BRA `(.L_x_148) ;  /* 0x0000000000102947 */ /* 0x002fdc0003800000 */
[----:B------:R-:W-:Y:S05]  /*9430*/  @!P1 BRA `(.L_x_148) ;  /* 0x00000000000c9947 */ /* 0x000fea0003800000 */
[----:B------:R-:W2:Y:S04]  /*9440*/  LDG.E R3, desc[UR46][R8.64] ;  /* 0x0000002e08037981 */ /* 0x000ea8000c1e1900 */
[----:B-----5:R-:W2:Y:S02]  /*9450*/  LDG.E R78, desc[UR46][R8.64+0x4] ;  /* 0x0000042e084e7981 */ /* 0x020ea4000c1e1900 */
[----:B--2---:R-:W-:-:S07]  /*9460*/  IMAD.IADD R78, R78, 0x1, -R3 ;  /* 0x000000014e4e7824 */ /* 0x004fce00078e0a03 */
.L_x_148:
[----:B------:R-:W-:Y:S01]  /*9470*/  USHF.R.S32.HI UR11, URZ, 0x1f, UR39 ;  /* 0x0000001f3f0b7899 */ /* 0x000fe20008011427 */
[----:B------:R-:W-:Y:S01]  /*9480*/  IMAD R11, R17, 0x80, R234 ;  /* 0x00000080110b7824 */ /* 0x000fe200078e02ea */
[----:B------:R-:W-:Y:S01]  /*9490*/  ULDC.64 UR12, c[0x0][0xb70] ;  /* 0x0002dc00000c7ab9 */ /* 0x000fe20000000a00 */
[----:B------:R-:W-:Y:S01]  /*94a0*/  USHF.R.S32.HI UR9, URZ, 0x1f, UR4 ;  /* 0x0000001f3f097899 */ /* 0x000fe20008011404 */
[----:B------:R-:W-:Y:S01]  /*94b0*/  LOP3.LUT R24, R25, 0x380, RZ, 0xc0, !PT ;  /* 0x0000038019187812 */ /* 0x000fe200078ec0ff */
[----:B------:R-:W-:Y:S01]  /*94c0*/  UIMAD UR10, UR11, UR12, URZ ;  /* 0x0000000c0b0a72a4 */ /* 0x000fe2000f8e023f */
[C---:B------:R-:W-:Y:S01]  /*94d0*/  IADD3 R13, P1, R6.reuse, 0x2000, RZ ;  /* 0x00002000060d7810 */ /* 0x040fe20007f3e0ff */
[----:B------:R-:W-:Y:S01]  /*94e0*/  UMOV UR8, UR4 ;  /* 0x0000000400087c82 */ /* 0x000fe20008000000 */
[----:B------:R-:W-:Y:S01]  /*94f0*/  USEL UR37, UR37, URZ, !UP0 ;  /* 0x0000003f25257287 */ /* 0x000fe2000c000000 */
[----:B------:R-:W-:Y:S01]  /*9500*/  IADD3 R9, P2, R6, 0x3000, RZ ;  /* 0x0000300006097810 */ /* 0x000fe20007f5e0ff */
[----:B------:R-:W-:Y:S01]  /*9510*/  UIMAD.WIDE.U32 UR6, UR39, UR12, UR8 ;  /* 0x0000000c270672a5 */ /* 0x000fe2000f8e0008 */
[----:B------:R-:W-:Y:S01]  /*9520*/  SHF.R.S32.HI R3, RZ, 0x1f, R11 ;  /* 0x0000001fff037819 */ /* 0x000fe2000001140b */
[----:B------:R-:W-:Y:S01]  /*9530*/  UIMAD UR10, UR39, UR13, UR10 ;  /* 0x0000000d270a72a4 */ /* 0x000fe2000f8e020a */
[----:B------:R-:W-:Y:S01]  /*9540*/  SHF.R.U64 R24, R24, 0x3, RZ ;  /* 0x0000000318187819 */ /* 0x000fe200000012ff */
[----:B------:R-:W-:Y:S01]  /*9550*/  USEL UR36, UR36, URZ, !UP0 ;  /* 0x0000003f24247287 */ /* 0x000fe2000c000000 */
[----:B------:R-:W-:Y:S01]  /*9560*/  LOP3.LUT R12, R13, 0x380, RZ, 0xc0, !PT ;  /* 0x000003800d0c7812 */ /* 0x000fe200078ec0ff */
[----:B------:R-:W-:Y:S01]  /*9570*/  ULDC.64 UR12, c[0x0][0xb78] ;  /* 0x0002de00000c7ab9 */ /* 0x000fe20000000a00 */
[----:B------:R-:W-:Y:S01]  /*9580*/  UIADD3 UR7, UR7, UR10, URZ ;  /* 0x0000000a07077290 */ /* 0x000fe2000fffe03f */
[----:B------:R-:W-:Y:S01]  /*9590*/  LOP3.LUT R8, R9, 0x380, RZ, 0xc0, !PT ;  /* 0x0000038009087812 */ /* 0x000fe200078ec0ff */
[----:B------:R-:W-:Y:S01]  /*95a0*/  UIMAD UR8, UR37, UR12, URZ ;  /* 0x0000000c250872a4 */ /* 0x000fe2000f8e023f */
[----:B------:R-:W-:Y:S01]  /*95b0*/  LOP3.LUT R24, R24, R25, RZ, 0x3c, !PT ;  /* 0x0000001918187212 */ /* 0x000fe200078e3cff */
[----:B------:R-:W-:Y:S01]  /*95c0*/  UIMAD.WIDE.U32 UR6, UR36, UR12, UR6 ;  /* 0x0000000c240672a5 */ /* 0x000fe2000f8e0006 */
[----:B------:R-:W-:Y:S01]  /*95d0*/  SHF.R.U64 R12, R12, 0x3, RZ ;  /* 0x000000030c0c7819 */ /* 0x000fe200000012ff */
[----:B------:R-:W-:Y:S01]  /*95e0*/  UIMAD UR8, UR36, UR13, UR8 ;  /* 0x0000000d240872a4 */ /* 0x000fe2000f8e0208 */
[----:B------:R-:W-:Y:S01]  /*95f0*/  SHF.R.U64 R8, R8, 0x3, RZ ;  /* 0x0000000308087819 */ /* 0x000fe200000012ff */
[--C-:B------:R-:W-:Y:S01]  /*9600*/  IMAD.X R25, RZ, RZ, R7.reuse, P0 ;  /* 0x000000ffff197224 */ /* 0x100fe200000e0607 */
[----:B------:R-:W-:Y:S01]  /*9610*/  IADD3 R69, P0, R6, 0x8000, RZ ;  /* 0x0000800006457810 */ /* 0x000fe20007f1e0ff */
[----:B------:R-:W-:Y:S01]  /*9620*/  ULDC.64 UR12, c[0x0][0xaa0] ;  /* 0x0002a800000c7ab9 */ /* 0x000fe20000000a00 */
[----:B------:R-:W-:Y:S01]  /*9630*/  IADD3 R5, P3, R11, UR6, RZ ;  /* 0x000000060b057c10 */ /* 0x000fe2000ff7e0ff */
[----:B------:R-:W-:Y:S01]  /*9640*/  IMAD.U32 R10, RZ, RZ, UR8 ;  /* 0x00000008ff0a7e24 */ /* 0x000fe2000f8e00ff */
[----:B------:R-:W-:Y:S01]  /*9650*/  LOP3.LUT R12, R12, R13, RZ, 0x3c, !PT ;  /* 0x0000000d0c0c7212 */ /* 0x000fe200078e3cff */
[--C-:B------:R-:W-:Y:S01]  /*9660*/  IMAD.X R13, RZ, RZ, R7.reuse, P1 ;  /* 0x000000ffff0d7224 */ /* 0x100fe200008e0607 */
[----:B------:R-:W-:Y:S01]  /*9670*/  LOP3.LUT R8, R8, R9, RZ, 0x3c, !PT ;  /* 0x0000000908087212 */ /* 0x000fe200078e3cff */
[----:B------:R-:W-:Y:S01]  /*9680*/  IMAD.X R9, RZ, RZ, R7, P2 ;  /* 0x000000ffff097224 */ /* 0x000fe200010e0607 */
[----:B------:R-:W-:Y:S01]  /*9690*/  IADD3.X R10, R3, UR7, R10, P3, !PT ;  /* 0x00000007030a7c10 */ /* 0x000fe20009ffe40a */
[----:B------:R-:W-:Y:S01]  /*96a0*/  ULDC.64 UR6, c[0x0][0xb40] ;  /* 0x0002d00000067ab9 */ /* 0x000fe20000000a00 */
[----:B------:R-:W-:Y:S01]  /*96b0*/  IADD3 R61, P6, R6, 0x4000, RZ ;  /* 0x00004000063d7810 */ /* 0x000fe20007fde0ff */
[----:B------:R-:W-:Y:S01]  /*96c0*/  VIADD R3, R11, 0x8 ;  /* 0x000000080b037836 */ /* 0x000fe20000000000 */
[----:B------:R-:W-:-:S02]  /*96d0*/  LEA R42, P3, R5, UR6, 0x2 ;  /* 0x00000006052a7c11 */ /* 0x000fc4000f8610ff */
[C---:B------:R-:W-:Y:S02]  /*96e0*/  IADD3 R57, P1, R6.reuse, 0x9000, RZ ;  /* 0x0000900006397810 */ /* 0x040fe40007f3e0ff */
[----:B------:R-:W-:Y:S02]  /*96f0*/  LEA.HI.X R43, R5, UR7, R10, 0x2, P3 ;  /* 0x00000007052b7c11 */ /* 0x000fe400098f140a */
[C---:B------:R-:W-:Y:S02]  /*9700*/  IADD3 R45, P2, R6.reuse, 0xa000, RZ ;  /* 0x0000a000062d7810 */ /* 0x040fe40007f5e0ff */
[----:B------:R-:W-:Y:S02]  /*9710*/  LOP3.LUT R68, R69, 0x380, RZ, 0xc0, !PT ;  /* 0x0000038045447812 */ /* 0x000fe400078ec0ff */
[C---:B------:R-:W-:Y:S02]  /*9720*/  IADD3 R49, P5, R6.reuse, 0x5000, RZ ;  /* 0x0000500006317810 */ /* 0x040fe40007fbe0ff */
[----:B------:R-:W-:-:S02]  /*9730*/  IADD3 R37, P4, R6, 0x6000, RZ ;  /* 0x0000600006257810 */ /* 0x000fc40007f9e0ff */
[----:B------:R-:W-:Y:S02]  /*9740*/  IADD3 R29, P3, R6, 0x7000, RZ ;  /* 0x00007000061d7810 */ /* 0x000fe40007f7e0ff */
[----:B------:R-:W-:Y:S02]  /*9750*/  LOP3.LUT R60, R61, 0x380, RZ, 0xc0, !PT ;  /* 0x000003803d3c7812 */ /* 0x000fe400078ec0ff */
[----:B------:R-:W-:Y:S02]  /*9760*/  LOP3.LUT R56, R57, 0x380, RZ, 0xc0, !PT ;  /* 0x0000038039387812 */ /* 0x000fe400078ec0ff */
[----:B------:R-:W-:Y:S02]  /*9770*/  LOP3.LUT R44, R45, 0x380, RZ, 0xc0, !PT ;  /* 0x000003802d2c7812 */ /* 0x000fe400078ec0ff */
[----:B------:R-:W-:Y:S02]  /*9780*/  SHF.R.U64 R68, R68, 0x3, RZ ;  /* 0x0000000344447819 */ /* 0x000fe400000012ff */
[----:B------:R-:W-:-:S02]  /*9790*/  LOP3.LUT R48, R49, 0x380, RZ, 0xc0, !PT ;  /* 0x0000038031307812 */ /* 0x000fc400078ec0ff */
[----:B------:R-:W-:Y:S02]  /*97a0*/  LOP3.LUT R36, R37, 0x380, RZ, 0xc0, !PT ;  /* 0x0000038025247812 */ /* 0x000fe400078ec0ff */
[----:B------:R-:W-:Y:S02]  /*97b0*/  LOP3.LUT R28, R29, 0x380, RZ, 0xc0, !PT ;  /* 0x000003801d1c7812 */ /* 0x000fe400078ec0ff */
[----:B------:R-:W-:Y:S02]  /*97c0*/  SHF.R.U64 R60, R60, 0x3, RZ ;  /* 0x000000033c3c7819 */ /* 0x000fe400000012ff */
[----:B------:R-:W-:Y:S02]  /*97d0*/  SHF.R.U64 R56, R56, 0x3, RZ ;  /* 0x0000000338387819 */ /* 0x000fe400000012ff */
[----:B------:R-:W-:Y:S02]  /*97e0*/  SHF.R.U64 R44, R44, 0x3, RZ ;  /* 0x000000032c2c7819 */ /* 0x000fe400000012ff */
[----:B------:R-:W-:Y:S01]  /*97f0*/  LOP3.LUT R68, R68, R69, RZ, 0x3c, !PT ;  /* 0x0000004544447212 */ /* 0x000fe200078e3cff */
[----:B------:R-:W-:Y:S01]  /*9800*/  IMAD.X R69, RZ, RZ, R7, P0 ;  /* 0x000000ffff457224 */ /* 0x000fe200000e0607 */
[----:B------:R-:W-:-:S02]  /*9810*/  SHF.R.U64 R48, R48, 0x3, RZ ;  /* 0x0000000330307819 */ /* 0x000fc400000012ff */
[----:B------:R-:W-:Y:S02]  /*9820*/  SHF.R.U64 R36, R36, 0x3, RZ ;  /* 0x0000000324247819 */ /* 0x000fe400000012ff */
[----:B------:R-:W-:Y:S02]  /*9830*/  SHF.R.U64 R28, R28, 0x3, RZ ;  /* 0x000000031c1c7819 */ /* 0x000fe400000012ff */
[----:B------:R-:W-:Y:S01]  /*9840*/  LOP3.LUT R60, R60, R61, RZ, 0x3c, !PT ;  /* 0x0000003d3c3c7212 */ /* 0x000fe200078e3cff */
[--C-:B------:R-:W-:Y:S01]  /*9850*/  IMAD.X R61, RZ, RZ, R7.reuse, P6 ;  /* 0x000000ffff3d7224 */ /* 0x100fe200030e0607 */
[----:B------:R-:W-:Y:S02]  /*9860*/  LOP3.LUT P0, RZ, R22, 0x3, RZ, 0xc0, !PT ;  /* 0x0000000316ff7812 */ /* 0x000fe4000780c0ff */
[----:B------:R-:W-:Y:S01]  /*9870*/  LOP3.LUT R56, R56, R57, RZ, 0x3c, !PT ;  /* 0x0000003938387212 */ /* 0x000fe200078e3cff */
[--C-:B------:R-:W-:Y:S01]  /*9880*/  IMAD.X R57, RZ, RZ, R7.reuse, P1 ;  /* 0x000000ffff397224 */ /* 0x100fe200008e0607 */
[----:B------:R-:W-:Y:S01]  /*9890*/  LOP3.LUT R44, R44, R45, RZ, 0x3c, !PT ;  /* 0x0000002d2c2c7212 */ /* 0x000fe200078e3cff */
[----:B------:R-:W-:Y:S01]  /*98a0*/  IMAD.X R45, RZ, RZ, R7, P2 ;  /* 0x000000ffff2d7224 */ /* 0x000fe200010e0607 */
[----:B------:R-:W-:-:S02]  /*98b0*/  IADD3 R21, P6, R6, 0xb000, RZ ;  /* 0x0000b00006157810 */ /* 0x000fc40007fde0ff */
[----:B------:R-:W-:Y:S01]  /*98c0*/  LOP3.LUT R48, R48, R49, RZ, 0x3c, !PT ;  /* 0x0000003130307212 */ /* 0x000fe200078e3cff */
[--C-:B------:R-:W-:Y:S01]  /*98d0*/  IMAD.X R49, RZ, RZ, R7.reuse, P5 ;  /* 0x000000ffff317224 */ /* 0x100fe200028e0607 */
[----:B------:R-:W-:Y:S01]  /*98e0*/  LOP3.LUT R36, R36, R37, RZ, 0x3c, !PT ;  /* 0x0000002524247212 */ /* 0x000fe200078e3cff */
[--C-:B------:R-:W-:Y:S01]  /*98f0*/  IMAD.X R37, RZ, RZ, R7.reuse, P4 ;  /* 0x000000ffff257224 */ /* 0x100fe200020e0607 */
[----:B------:R-:W-:Y:S01]  /*9900*/  LOP3.LUT R28, R28, R29, RZ, 0x3c, !PT ;  /* 0x0000001d1c1c7212 */ /* 0x000fe200078e3cff */
[----:B------:R-:W-:Y:S01]  /*9910*/  IMAD.X R29, RZ, RZ, R7, P3 ;  /* 0x000000ffff1d7224 */ /* 0x000fe200018e0607 */
[----:B-----5:R-:W-:Y:S02]  /*9920*/  ISETP.GE.OR P1, PT, R11, R78, P0 ;  /* 0x0000004e0b00720c */ /* 0x020fe40000726670 */
[C---:B------:R-:W-:Y:S02]  /*9930*/  IADD3 R10, P2, R6.reuse, 0xf000, RZ ;  /* 0x0000f000060a7810 */ /* 0x040fe40007f5e0ff */
[----:B------:R-:W-:-:S02]  /*9940*/  IADD3 R73, P5, R6, 0xc000, RZ ;  /* 0x0000c00006497810 */ /* 0x000fc40007fbe0ff */
[C---:B------:R-:W-:Y:S01]  /*9950*/  IADD3 R65, P4, R6.reuse, 0xd000, RZ ;  /* 0x0000d00006417810 */ /* 0x040fe20007f9e0ff */
[----:B------:R-:W-:Y:S01]  /*9960*/  UIMAD UR6, UR9, UR12, URZ ;  /* 0x0000000c090672a4 */ /* 0x000fe2000f8e023f */
[C---:B------:R-:W-:Y:S01]  /*9970*/  IADD3 R53, P3, R6.reuse, 0xe000, RZ ;  /* 0x0000e00006357810 */ /* 0x040fe20007f7e0ff */
[----:B------:R-:W-:Y:S01]  /*9980*/  IMAD.MOV.U32 R76, RZ, RZ, R16 ;  /* 0x000000ffff4c7224 */ /* 0x000fe200078e0010 */
[----:B------:R-:W-:Y:S01]  /*9990*/  ISETP.GE.OR P0, PT, R3, R78, P0 ;  /* 0x0000004e0300720c */ /* 0x000fe20000706670 */
[----:B------:R-:W-:Y:S01]  /*99a0*/  IMAD.X R41, RZ, RZ, R7, P2 ;  /* 0x000000ffff297224 */ /* 0x000fe200010e0607 */
[----:B------:R-:W-:Y:S01]  /*99b0*/  LOP3.LUT R20, R21, 0x380, RZ, 0xc0, !PT ;  /* 0x0000038015147812 */ /* 0x000fe200078ec0ff */
[----:B------:R0:W-:Y:S01]  /*99c0*/  @!P1 STG.E desc[UR46][R42.64], R4 ;  /* 0x000000042a009986 */ /* 0x0001e2000c10192e */
[----:B------:R-:W-:Y:S02]  /*99d0*/  LOP3.LUT R5, R6, 0x380, RZ, 0xc0, !PT ;  /* 0x0000038006057812 */ /* 0x000fe400078ec0ff */
[----:B------:R-:W-:-:S02]  /*99e0*/  LOP3.LUT R3, R10, 0x380, RZ, 0xc0, !PT ;  /* 0x000003800a037812 */ /* 0x000fc400078ec0ff */
[----:B------:R-:W-:Y:S02]  /*99f0*/  LOP3.LUT R72, R73, 0x380, RZ, 0xc0, !PT ;  /* 0x0000038049487812 */ /* 0x000fe400078ec0ff */
[----:B------:R-:W-:Y:S02]  /*9a00*/  LOP3.LUT R64, R65, 0x380, RZ, 0xc0, !PT ;  /* 0x0000038041407812 */ /* 0x000fe400078ec0ff */
[----:B------:R-:W-:Y:S01]  /*9a10*/  LOP3.LUT R52, R53, 0x380, RZ, 0xc0, !PT ;  /* 0x0000038035347812 */ /* 0x000fe200078ec0ff */
[----:B------:R1:W-:Y:S01]  /*9a20*/  @!P0 STG.E desc[UR46][R42.64+0x20], R0 ;  /* 0x000020002a008986 */ /* 0x0003e2000c10192e */
[----:B------:R-:W-:Y:S02]  /*9a30*/  SHF.R.U64 R20, R20, 0x3, RZ ;  /* 0x0000000314147819 */ /* 0x000fe400000012ff */
[----:B------:R-:W-:Y:S02]  /*9a40*/  SHF.R.U64 R5, R5, 0x3, RZ ;  /* 0x0000000305057819 */ /* 0x000fe400000012ff */
[----:B------:R-:W-:Y:S01]  /*9a50*/  SHF.R.S32.HI R77, RZ, 0x1f, R16 ;  /* 0x0000001fff4d7819 */ /* 0x000fe20000011410 */
[----:B------:R-:W-:Y:S01]  /*9a60*/  UIMAD UR6, UR4, UR13, UR6 ;  /* 0x0000000d040672a4 */ /* 0x000fe2000f8e0206 */
[----:B------:R-:W-:Y:S01]  /*9a70*/  SHF.R.U64 R3, R3, 0x3, RZ ;  /* 0x0000000303037819 */ /* 0x000fe200000012ff */
[----:B------:R-:W5:Y:S01]  /*9a80*/  LD.E.128 R24, desc[UR46][R24.64] ;  /* 0x0000002e18187980 */ /* 0x000f62000c101d00 */
[----:B------:R-:W-:-:S02]  /*9a90*/  SHF.R.U64 R72, R72, 0x3, RZ ;  /* 0x0000000348487819 */ /* 0x000fc400000012ff */
[----:B------:R-:W-:Y:S01]  /*9aa0*/  SHF.R.U64 R64, R64, 0x3, RZ ;  /* 0x0000000340407819 */ /* 0x000fe200000012ff */
[----:B------:R-:W5:Y:S01]  /*9ab0*/  LD.E.128 R12, desc[UR46][R12.64] ;  /* 0x0000002e0c0c7980 */ /* 0x000f62000c101d00 */
[----:B------:R-:W-:Y:S02]  /*9ac0*/  SHF.R.U64 R52, R52, 0x3, RZ ;  /* 0x0000000334347819 */ /* 0x000fe400000012ff */
[----:B------:R-:W-:Y:S01]  /*9ad0*/  LOP3.LUT R20, R20, R21, RZ, 0x3c, !PT ;  /* 0x0000001514147212 */ /* 0x000fe200078e3cff */
[--C-:B------:R-:W-:Y:S01]  /*9ae0*/  IMAD.X R21, RZ, RZ, R7.reuse, P6 ;  /* 0x000000ffff157224 */ /* 0x100fe200030e0607 */
[----:B------:R-:W-:Y:S01]  /*9af0*/  LOP3.LUT R6, R5, R6, RZ, 0x3c, !PT ;  /* 0x0000000605067212 */ /* 0x000fe200078e3cff */
[----:B------:R-:W5:Y:S01]  /*9b00*/  LD.E.128 R60, desc[UR46][R60.64] ;  /* 0x0000002e3c3c7980 */ /* 0x000f62000c101d00 */
[----:B------:R-:W-:Y:S01]  /*9b10*/  LOP3.LUT R40, R3, R10, RZ, 0x3c, !PT ;  /* 0x0000000a03287212 */ /* 0x000fe200078e3cff */
[----:B------:R-:W-:Y:S01]  /*9b20*/  IMAD.U32 R3, RZ, RZ, UR12 ;  /* 0x0000000cff037e24 */ /* 0x000fe2000f8e00ff */
[----:B------:R-:W-:Y:S01]  /*9b30*/  LOP3.LUT R72, R72, R73, RZ, 0x3c, !PT ;  /* 0x0000004948487212 */ /* 0x000fe200078e3cff */
[--C-:B------:R-:W-:Y:S01]  /*9b40*/  IMAD.X R73, RZ, RZ, R7.reuse, P5 ;  /* 0x000000ffff497224 */ /* 0x100fe200028e0607 */
[----:B------:R-:W-:Y:S01]  /*9b50*/  LOP3.LUT R64, R64, R65, RZ, 0x3c, !PT ;  /* 0x0000004140407212 */ /* 0x000fe200078e3cff */
[--C-:B------:R-:W-:Y:S01]  /*9b60*/  IMAD.X R65, RZ, RZ, R7.reuse, P4 ;  /* 0x000000ffff417224 */ /* 0x100fe200020e0607 */
[----:B------:R-:W-:Y:S01]  /*9b70*/  LOP3.LUT R52, R52, R53, RZ, 0x3c, !PT ;  /* 0x0000003534347212 */ /* 0x000fe200078e3cff */
[----:B------:R-:W-:Y:S01]  /*9b80*/  IMAD.X R53, RZ, RZ, R7, P3 ;  /* 0x000000ffff357224 */ /* 0x000fe200018e0607 */
[----:B------:R-:W5:Y:S04]  /*9b90*/  LD.E.128 R32, desc[UR46][R6.64] ;  /* 0x0000002e06207980 */ /* 0x000f68000c101d00 */
[----:B------:R-:W5:Y:S04]  /*9ba0*/  LD.E.128 R8, desc[UR46][R8.64] ;  /* 0x0000002e08087980 */ /* 0x000f68000c101d00 */
[----:B------:R-:W5:Y:S04]  /*9bb0*/  LD.E.128 R48, desc[UR46][R48.64] ;  /* 0x0000002e30307980 */ /* 0x000f68000c101d00 */
[----:B0-----:R0:W5:Y:S04]  /*9bc0*/  LD.E.128 R4, desc[UR46][R20.64] ;  /* 0x0000002e14047980 */ /* 0x001168000c101d00 */
[----:B------:R-:W5:Y:S04]  /*9bd0*/  LD.E.128 R36, desc[UR46][R36.64] ;  /* 0x0000002e24247980 */ /* 0x000f68000c101d00 */
[----:B------:R-:W5:Y:S01]  /*9be0*/  LD.E.128 R28, desc[UR46][R28.64] ;  /* 0x0000002e1c1c7980 */ /* 0x000f62000c101d00 */
[----:B0-----:R-:W-:-:S03]  /*9bf0*/  IMAD.WIDE.U32 R20, R3, UR4, R76 ;  /* 0x0000000403147c25 */ /* 0x001fc6000f8e004c */
[----:B------:R-:W5:Y:S01]  /*9c00*/  LD.E.128 R68, desc[UR46][R68.64] ;  /* 0x0000002e44447980 */ /* 0x000f62000c101d00 */
[----:B------:R-:W-:Y:S01]  /*9c10*/  VIADD R21, R21, UR6 ;  /* 0x0000000615157c36 */ /* 0x000fe20008000000 */
[----:B------:R-:W-:Y:S02]  /*9c20*/  ULDC.64 UR6, c[0x0][0xae0] ;  /* 0x0002b80000067ab9 */ /* 0x000fe40000000a00 */
[----:B------:R-:W5:Y:S04]  /*9c30*/  LD.E.128 R56, desc[UR46][R56.64] ;  /* 0x0000002e38387980 */ /* 0x000f68000c101d00 */
[----:B------:R-:W5:Y:S04]  /*9c40*/  LD.E.128 R44, desc[UR46][R44.64] ;  /* 0x0000002e2c2c7980 */ /* 0x000f68000c101d00 */
[----:B------:R-:W5:Y:S04]  /*9c50*/  LD.E.128 R72, desc[UR46][R72.64] ;  /* 0x0000002e48487980 */ /* 0x000f68000c101d00 */
[----:B------:R-:W5:Y:S04]  /*9c60*/  LD.E.128 R64, desc[UR46][R64.64] ;  /* 0x0000002e40407980 */ /* 0x000f68000c101d00 */
[----:B------:R-:W5:Y:S04]  /*9c70*/  LD.E.128 R52, desc[UR46][R52.64] ;  /* 0x0000002e34347980 */ /* 0x000f68000c101d00 */
[----:B-1----:R-:W5:Y:S01]  /*9c80*/  LD.E.128 R40, desc[UR46][R40.64] ;  /* 0x0000002e28287980 */ /* 0x002f62000c101d00 */
[----:B------:R-:W-:Y:S01]  /*9c90*/  UIMAD UR4, UR11, UR6, URZ ;  /* 0x000000060b0472a4 */ /* 0x000fe2000f8e023f */
[----:B------:R-:W-:Y:S01]  /*9ca0*/  @!PT LDS RZ, [RZ] ;  /* 0x00000000fffff984 */ /* 0x000fe20000000800 */
[----:B------:R-:W-:Y:S01]  /*9cb0*/  @!PT LDS RZ, [RZ] ;  /* 0x00000000fffff984 */ /* 0x000fe20000000800 */
[----:B------:R-:W-:Y:S01]  /*9cc0*/  @!PT LDS RZ, [RZ] ;  /* 0x00000000fffff984 */ /* 0x000fe20000000800 */
[----:B------:R-:W-:Y:S01]  /*9cd0*/  @!PT LDS RZ, [RZ] ;  /* 0x00000000fffff984 */ /* 0x000fe20000000800 */
[----:B------:R0:W-:Y:S06]  /*9ce0*/  MEMBAR.ALL.CTA ;  /* 0x0000000000007992 */ /* 0x0001ec0000008000 */
[----:B0-----:R-:W0:Y:S01]  /*9cf0*/  FENCE.VIEW.ASYNC.S ;  /* 0x00000000000073c6 */ /* 0x001e220000000000 */
[----:B------:R-:W-:Y:S01]  /*9d00*/  IMAD.U32 R77, RZ, RZ, UR6 ;  /* 0x00000006ff4d7e24 */ /* 0x000fe2000f8e00ff */
[----:B------:R-:W-:Y:S01]  /*9d10*/  UIMAD UR4, UR39, UR7, UR4 ;  /* 0x00000007270472a4 */ /* 0x000fe2000f8e0204 */
[----:B------:R-:W-:-:S02]  /*9d20*/  IMAD R19, R17, -0x80, R78 ;  /* 0xffffff8011137824 */ /* 0x000fc400078e024e */
[----:B------:R-:W-:Y:S01]  /*9d30*/  IMAD.WIDE.U32 R20, R77, UR39, R20 ;  /* 0x000000274d147c25 */ /* 0x000fe2000f8e0014 */
[----:B------:R-:W-:-:S03]  /*9d40*/  ULDC.64 UR6, c[0x0][0xae8] ;  /* 0x0002ba0000067ab9 */ /* 0x000fc60000000a00 */
[C---:B------:R-:W-:Y:S01]  /*9d50*/  VIADD R0, R18.reuse, 0x20 ;  /* 0x0000002012007836 */ /* 0x040fe20000000000 */
[-C--:B------:R-:W-:Y:S01]  /*9d60*/  ISETP.GE.AND P3, PT, R18, R19.reuse, PT ;  /* 0x000000131200720c */ /* 0x080fe20003f66270 */
[----:B------:R-:W-:Y:S01]  /*9d70*/  VIADD R21, R21, UR4 ;  /* 0x0000000415157c36 */ /* 0x000fe20008000000 */
[----:B------:R-:W-:Y:S01]  /*9d80*/  UIMAD UR4, UR37, UR6, URZ ;  /* 0x00000006250472a4 */ /* 0x000fe2000f8e023f */
[----:B------:R-:W-:Y:S01]  /*9d90*/  VIADD R2, R2, 0x38820 ;  /* 0x0003882002027836 */ /* 0x000fe20000000000 */
[----:B------:R-:W-:Y:S01]  /*9da0*/  ISETP.GE.AND P0, PT, R0, R19, PT ;  /* 0x000000130000720c */ /* 0x000fe20003f06270 */
[C---:B------:R-:W-:Y:S02]  /*9db0*/  VIADD R0, R18.reuse, 0x40 ;  /* 0x0000004012007836 */ /* 0x040fe40000000000 */
[----:B------:R-:W-:Y:S02]  /*9dc0*/  VIADD R3, R18, 0x60 ;  /* 0x0000006012037836 */ /* 0x000fe40000000000 */
[----:B------:R-:W-:Y:S01]  /*9dd0*/  IMAD.U32 R77, RZ, RZ, UR6 ;  /* 0x00000006ff4d7e24 */ /* 0x000fe2000f8e00ff */
[----:B------:R-:W-:Y:S01]  /*9de0*/  UIMAD UR4, UR36, UR7, UR4 ;  /* 0x00000007240472a4 */ /* 0x000fe2000f8e0204 */
[----:B------:R-:W-:-:S02]  /*9df0*/  PRMT R2, RZ, 0x654, R2 ;  /* 0x00000654ff027816 */ /* 0x000fc40000000002 */
[----:B------:R-:W-:Y:S01]  /*9e00*/  IMAD.WIDE.U32 R76, R77, UR36, R20 ;  /* 0x000000244d4c7c25 */ /* 0x000fe2000f8e0014 */
[-C--:B------:R-:W-:Y:S01]  /*9e10*/  ISETP.GE.AND P1, PT, R0, R19.reuse, PT ;  /* 0x000000130000720c */ /* 0x080fe20003f26270 */
[----:B0-----:R0:W-:Y:S01]  /*9e20*/  SYNCS.ARRIVE.TRANS64.RED.A1T0 RZ, [R2+URZ], RZ ;  /* 0x000000ff02ff79a7 */ /* 0x0011e2000810043f */
[----:B------:R-:W-:Y:S02]  /*9e30*/  ISETP.GE.AND P2, PT, R3, R19, PT ;  /* 0x000000130300720c */ /* 0x000fe40003f46270 */
[--C-:B------:R-:W-:Y:S01]  /*9e40*/  SHF.R.S32.HI R19, RZ, 0x1f, R18.reuse ;  /* 0x0000001fff137819 */ /* 0x100fe20000011412 */
[----:B------:R-:W-:Y:S01]  /*9e50*/  VIADD R85, R77, UR4 ;  /* 0x000000044d557c36 */ /* 0x000fe20008000000 */
[----:B------:R-:W-:Y:S01]  /*9e60*/  BSSY B1, `(.L_x_149) ;  /* 0x0000019000017945 */ /* 0x000fe20003800000 */
[----:B------:R-:W-:-:S03]  /*9e70*/  IMAD.WIDE R20, R17, 0x80, R18 ;  /* 0x0000008011147825 */ /* 0x000fc600078e0212 */
[----:B0-----:R-:W-:Y:S05]  /*9e80*/  @P3 BRA `(.L_x_150) ;  /* 0x0000000000583947 */ /* 0x001fea0003800000 */
[----:B------:R-:W-:Y:S01]  /*9e90*/  ULDC.64 UR6, c[0x0][0xad8] ;  /* 0x0002b60000067ab9 */ /* 0x000fe20000000a00 */
[----:B------:R-:W-:Y:S01]  /*9ea0*/  IMAD.MOV.U32 R2, RZ, RZ, R76 ;  /* 0x000000ffff027224 */ /* 0x000fe200078e004c */
[----:B------:R-:W-:Y:S01]  /*9eb0*/  ULDC UR4, c[0x0][0xa8c] ;  /* 0x0002a30000047ab9 */ /* 0x000fe20000000800 */
[----:B------:R-:W-:Y:S01]  /*9ec0*/  IMAD R17, R21, UR6, RZ ;  /* 0x0000000615117c24 */ /* 0x000fe2000f8e02ff */
[C---:B------:R-:W-:Y:S01]  /*9ed0*/  ISETP.GE.AND P4, PT, R16.reuse, UR4, PT ;  /* 0x0000000410007c0c */ /* 0x040fe2000bf86270 */
[----:B------:R-:W-:Y:S02]  /*9ee0*/  IMAD.MOV.U32 R3, RZ, RZ, R85 ;  /* 0x000000ffff037224 */ /* 0x000fe400078e0055 */
[----:B------:R-:W-:Y:S02]  /*9ef0*/  VIADD R0, R16, 0x40 ;  /* 0x0000004010007836 */ /* 0x000fe40000000000 */
[----:B------:R-:W-:-:S03]  /*9f00*/  IMAD.WIDE.U32 R2, R20, UR6, R2 ;  /* 0x0000000614027c25 */ /* 0x000fc6000f8e0002 */
[----:B------:R-:W-:Y:S01]  /*9f10*/  ISETP.GE.AND P3, PT, R0, UR4, PT ;  /* 0x0000000400007c0c */ /* 0x000fe2000bf66270 */
[----:B------:R-:W-:Y:S01]  /*9f20*/  IMAD R17, R20, UR7, R17 ;  /* 0x0000000714117c24 */ /* 0x000fe2000f8e0211 */
[----:B------:R-:W-:Y:S01]  /*9f30*/  ULDC.64 UR6, c[0x0][0xa80] ;  /* 0x0002a00000067ab9 */ /* 0x000fe20000000a00 */
[----:B------:R-:W-:Y:S01]  /*9f40*/  VIADD R0, R16, 0x80 ;  /* 0x0000008010007836 */ /* 0x000fe20000000000 */
[----:B------:R-:W-:Y:S01]  /*9f50*/  LEA R78, P6, R2, UR6, 0x1 ;  /* 0x00000006024e7c11 */ /* 0x000fe2000f8c08ff */
[----:B------:R-:W-:Y:S02]  /*9f60*/  IMAD.IADD R3, R3, 0x1, R17 ;  /* 0x0000000103037824 */ /* 0x000fe400078e0211 */
[----:B------:R-:W-:Y:S01]  /*9f70*/  VIADD R17, R16, 0xc0 ;  /* 0x000000c010117836 */ /* 0x000fe20000000000 */
[----:B------:R-:W-:Y:S02]  /*9f80*/  ISETP.GE.AND P5, PT, R0, UR4, PT ;  /* 0x0000000400007c0c */ /* 0x000fe4000bfa6270 */
[----:B------:R-:W-:-:S02]  /*9f90*/  LEA.HI.X R79, R2, UR7, R3, 0x1, P6 ;  /* 0x00000007024f7c11 */ /* 0x000fc4000b0f0c03 */
[----:B------:R-:W-:-:S03]  /*9fa0*/  ISETP.GE.AND P6, PT, R17, UR4, PT ;  /* 0x0000000411007c0c */ /* 0x000fc6000bfc6270 */
[----:B-----5:R0:W-:Y:S04]  /*9fb0*/  @!P4 STG.E.128 desc[UR46][R78.64], R32 ;  /* 0x000000204e00c986 */ /* 0x0201e8000c101d2e */
[----:B------:R0:W-:Y:S04]  /*9fc0*/  @!P3 STG.E.128 desc[UR46][R78.64+0x80], R60 ;  /* 0x0000803c4e00b986 */ /* 0x0001e8000c101d2e */
[----:B------:R0:W-:Y:S04]  /*9fd0*/  @!P5 STG.E.128 desc[UR46][R78.64+0x100], R68 ;  /* 0x000100444e00d986 */ /* 0x0001e8000c101d2e */
[----:B------:R0:W-:Y:S02]  /*9fe0*/  @!P6 STG.E.128 desc[UR46][R78.64+0x180], R72 ;  /* 0x000180484e00e986 */ /* 0x0001e4000c101d2e */
.L_x_150:
[----:B------:R-:W-:Y:S05]  /*9ff0*/  BSYNC B1 ;  /* 0x0000000000017941 */ /* 0x000fea0003800000 */
.L_x_149:
[----:B------:R-:W-:Y:S04]  /*a000*/  BSSY B1, `(.L_x_151) ;  /* 0x000001a000017945 */ /* 0x000fe80003800000 */
[----:B------:R-:W-:Y:S05]  /*a010*/  @P0 BRA `(.L_x_152) ;  /* 0x0000000000600947 */ /* 0x000fea0003800000 */
[----:B------:R-:W-:Y:S01]  /*a020*/  IADD3 R17, P0, R20, 0x20, RZ ;  /* 0x0000002014117810 */ /* 0x000fe20007f1e0ff */
[C---:B------:R-:W-:Y:S01]  /*a030*/  VIADD R2, R16.reuse, 0x40 ;  /* 0x0000004010027836 */ /* 0x040fe20000000000 */
[----:B------:R-:W-:Y:S01]  /*a040*/  ULDC UR4, c[0x0][0xa8c] ;  /* 0x0002a30000047ab9 */ /* 0x000fe20000000800 */
[----:B------:R-:W-:Y:S01]  /*a050*/  VIADD R3, R16, 0x80 ;  /* 0x0000008010037836 */ /* 0x000fe20000000000 */
[----:B------:R-:W-:Y:S01]  /*a060*/  ULDC.64 UR6, c[0x0][0xad8] ;  /* 0x0002b60000067ab9 */ /* 0x000fe20000000a00 */
[----:B------:R-:W-:Y:S01]  /*a070*/  IMAD.X R0, RZ, RZ, R21, P0 ;  /* 0x000000ffff007224 */ /* 0x000fe200000e0615 */
[----:B------:R-:W-:Y:S01]  /*a080*/  ISETP.GE.AND P4, PT, R2, UR4, PT ;  /* 0x0000000402007c0c */ /* 0x000fe2000bf86270 */
[----:B------:R-:W-:Y:S01]  /*a090*/  IMAD.MOV.U32 R2, RZ, RZ, R76 ;  /* 0x000000ffff027224 */ /* 0x000fe200078e004c */
[----:B------:R-:W-:Y:S01]  /*a0a0*/  ISETP.GE.AND P5, PT, R3, UR4, PT ;  /* 0x0000000403007c0c */ /* 0x000fe2000bfa6270 */
[----:B------:R-:W-:Y:S01]  /*a0b0*/  IMAD.MOV.U32 R3, RZ, RZ, R85 ;  /* 0x000000ffff037224 */ /* 0x000fe200078e0055 */
[----:B------:R-:W-:Y:S01]  /*a0c0*/  ISETP.GE.AND P3, PT, R16, UR4, PT ;  /* 0x0000000410007c0c */ /* 0x000fe2000bf66270 */
[----:B------:R-:W-:-:S02]  /*a0d0*/  IMAD R0, R0, UR6, RZ ;  /* 0x0000000600007c24 */ /* 0x000fc4000f8e02ff */
[----:B0----5:R-:W-:Y:S02]  /*a0e0*/  VIADD R32, R16, 0xc0 ;  /* 0x000000c010207836 */ /* 0x021fe40000000000 */
[----:B------:R-:W-:-:S03]  /*a0f0*/  IMAD.WIDE.U32 R2, R17, UR6, R2 ;  /* 0x0000000611027c25 */ /* 0x000fc6000f8e0002 */
[----:B------:R-:W-:Y:S01]  /*a100*/  ISETP.GE.AND P6, PT, R32, UR4, PT ;  /* 0x0000000420007c0c */ /* 0x000fe2000bfc6270 */
[----:B------:R-:W-:Y:S01]  /*a110*/  IMAD R17, R17, UR7, R0 ;  /* 0x0000000711117c24 */ /* 0x000fe2000f8e0200 */
[----:B------:R-:W-:Y:S02]  /*a120*/  ULDC.64 UR6, c[0x0][0xa80] ;  /* 0x0002a00000067ab9 */ /* 0x000fe40000000a00 */
[----:B------:R-:W-:Y:S01]  /*a130*/  LEA R32, P0, R2, UR6, 0x1 ;  /* 0x0000000602207c11 */ /* 0x000fe2000f8008ff */
[----:B------:R-:W-:-:S05]  /*a140*/  IMAD.IADD R3, R3, 0x1, R17 ;  /* 0x0000000103037824 */ /* 0x000fca00078e0211 */
[----:B------:R-:W-:-:S05]  /*a150*/  LEA.HI.X R33, R2, UR7, R3, 0x1, P0 ;  /* 0x0000000702217c11 */ /* 0x000fca00080f0c03 */
[----:B------:R1:W-:Y:S04]  /*a160*/  @!P3 STG.E.128 desc[UR46][R32.64], R24 ;  /* 0x000000182000b986 */ /* 0x0003e8000c101d2e */
[----:B------:R1:W-:Y:S04]  /*a170*/  @!P4 STG.E.128 desc[UR46][R32.64+0x80], R48 ;  /* 0x000080302000c986 */ /* 0x0003e8000c101d2e */
[----:B------:R1:W-:Y:S04]  /*a180*/  @!P5 STG.E.128 desc[UR46][R32.64+0x100], R56 ;  /* 0x000100382000d986 */ /* 0x0003e8000c101d2e */
[----:B------:R1:W-:Y:S02]  /*a190*/  @!P6 STG.E.128 desc[UR46][R32.64+0x180], R64 ;  /* 0x000180402000e986 */ /* 0x0003e4000c101d2e */
.L_x_152:
[----:B------:R-:W-:Y:S05]  /*a1a0*/  BSYNC B1 ;  /* 0x0000000000017941 */ /* 0x000fea0003800000 */
.L_x_151:
        /* <DEDUP_REMOVED lines=14> */
[----:B-1---5:R-:W-:Y:S02]  /*a290*/  VIADD R24, R16, 0xc0 ;  /* 0x000000c010187836 */ /* 0x022fe40000000000 */
        /* <DEDUP_REMOVED lines=11> */
.L_x_154:
[----:B------:R-:W-:Y:S05]  /*a350*/  BSYNC B1 ;  /* 0x0000000000017941 */ /* 0x000fea0003800000 */
.L_x_153:
[----:B------:R-:W-:Y:S05]  /*a360*/  @P2 BRA `(.L_x_155) ;  /* 0x0000000c00682947 */ /* 0x000fea0003800000 */
[----:B--2--5:R-:W-:Y:S01]  /*a370*/  IADD3 R13, P0, R20, 0x60, RZ ;  /* 0x00000060140d7810 */ /* 0x024fe20007f1e0ff */
[C---:B------:R-:W-:Y:S01]  /*a380*/  VIADD R0, R16.reuse, 0x40 ;  /* 0x0000004010007836 */ /* 0x040fe20000000000 */
[----:B------:R-:W-:Y:S01]  /*a390*/  ULDC UR4, c[0x0][0xa8c] ;  /* 0x0002a30000047ab9 */ /* 0x000fe20000000800 */
[----:B------:R-:W-:Y:S01]  /*a3a0*/  ULDC.64 UR6, c[0x0][0xad8] ;  /* 0x0002b60000067ab9 */ /* 0x000fe20000000a00 */
[----:B------:R-:W-:Y:S01]  /*a3b0*/  IMAD.MOV.U32 R2, RZ, RZ, R76 ;  /* 0x000000ffff027224 */ /* 0x000fe200078e004c */
[----:B------:R-:W-:Y:S01]  /*a3c0*/  ISETP.GE.AND P1, PT, R16, UR4, PT ;  /* 0x0000000410007c0c */ /* 0x000fe2000bf26270 */
[----:B------:R-:W-:Y:S01]  /*a3d0*/  IMAD.X R20, RZ, RZ, R21, P0 ;  /* 0x000000ffff147224 */ /* 0x000fe200000e0615 */
[----:B------:R-:W-:Y:S01]  /*a3e0*/  ISETP.GE.AND P2, PT, R0, UR4, PT ;  /* 0x0000000400007c0c */ /* 0x000fe2000bf46270 */
[----:B------:R-:W-:Y:S02]  /*a3f0*/  IMAD.MOV.U32 R3, RZ, RZ, R85 ;  /* 0x000000ffff037224 */ /* 0x000fe400078e0055 */
[----:B------:R-:W-:-:S02]  /*a400*/  IMAD R20, R20, UR6, RZ ;  /* 0x0000000614147c24 */ /* 0x000fc4000f8e02ff */
[----:B------:R-:W-:Y:S02]  /*a410*/  VIADD R0, R16, 0x80 ;  /* 0x0000008010007836 */ /* 0x000fe40000000000 */
[----:B------:R-:W-:-:S03]  /*a420*/  IMAD.WIDE.U32 R2, R13, UR6, R2 ;  /* 0x000000060d027c25 */ /* 0x000fc6000f8e0002 */
[----:B------:R-:W-:Y:S01]  /*a430*/  ISETP.GE.AND P3, PT, R0, UR4, PT ;  /* 0x0000000400007c0c */ /* 0x000fe2000bf66270 */
[----:B------:R-:W-:Y:S01]  /*a440*/  IMAD R13, R13, UR7, R20 ;  /* 0x000000070d0d7c24 */ /* 0x000fe2000f8e0214 */
[----:B------:R-:W-:Y:S01]  /*a450*/  ULDC.64 UR6, c[0x0][0xa80] ;  /* 0x0002a00000067ab9 */ /* 0x000fe20000000a00 */
[----:B------:R-:W-:Y:S01]  /*a460*/  VIADD R0, R16, 0xc0 ;  /* 0x000000c010007836 */ /* 0x000fe20000000000 */
[----:B------:R-:W-:Y:S01]  /*a470*/  LEA R12, P0, R2, UR6, 0x1 ;  /* 0x00000006020c7c11 */ /* 0x000fe2000f8008ff */
[----:B------:R-:W-:-:S05]  /*a480*/  IMAD.IADD R3, R3, 0x1, R13 ;  /* 0x0000000103037824 */ /* 0x000fca00078e020d */
[----:B------:R-:W-:Y:S02]  /*a490*/  LEA.HI.X R13, R2, UR7, R3, 0x1, P0 ;  /* 0x00000007020d7c11 */ /* 0x000fe400080f0c03 */
[----:B------:R-:W-:-:S03]  /*a4a0*/  ISETP.GE.AND P0, PT, R0, UR4, PT ;  /* 0x0000000400007c0c */ /* 0x000fc6000bf06270 */
[----:B------:R4:W-:Y:S04]  /*a4b0*/  @!P1 STG.E.128 desc[UR46][R12.64], R8 ;  /* 0x000000080c009986 */ /* 0x0009e8000c101d2e */
[----:B------:R4:W-:Y:S04]  /*a4c0*/  @!P2 STG.E.128 desc[UR46][R12.64+0x80], R28 ;  /* 0x0000801c0c00a986 */ /* 0x0009e8000c101d2e */
[----:B------:R4:W-:Y:S02]  /*a4d0*/  @!P3 STG.E.128 desc[UR46][R12.64+0x100], R4 ;  /* 0x000100040c00b986 */ /* 0x0009e4000c101d2e */
[----:B------:R-:W-:Y:S05]  /*a4e0*/  @P0 BRA `(.L_x_155) ;  /* 0x0000000c00080947 */ /* 0x000fea0003800000 */
[----:B------:R2:W-:Y:S01]  /*a4f0*/  STG.E.128 desc[UR46][R12.64+0x180], R40 ;  /* 0x000180280c007986 */ /* 0x0005e2000c101d2e */
[----:B------:R-:W-:Y:S05]  /*a500*/  BRA `(.L_x_155) ;  /* 0x0000000c00007947 */ /* 0x000fea0003800000 */
.L_x_147:
[----:B------:R-:W-:Y:S01]  /*a510*/  ULDC.64 UR6, c[0x0][0xbd8] ;  /* 0x0002f60000067ab9 */ /* 0x000fe20000000a00 */
[----:B------:R-:W-:Y:S01]  /*a520*/  IMAD.MOV.U32 R7, RZ, RZ, RZ ;  /* 0x000000ffff077224 */ /* 0x000fe200078e00ff */
[----:B------:R-:W-:-:S04]  /*a530*/  UISETP.NE.U32.AND UP0, UPT, UR6, URZ, UPT ;  /* 0x0000003f0600728c */ /* 0x000fc8000bf05070 */
[----:B------:R-:W-:-:S03]  /*a540*/  UISETP.NE.AND.EX UP0, UPT, UR7, URZ, UPT, UP0 ;  /* 0x0000003f0700728c */ /* 0x000fc6000bf05300 */
[----:B------:R-:W-:Y:S02]  /*a550*/  ULDC.64 UR6, c[0x0][0xbd8] ;  /* 0x0002f60000067ab9 */ /* 0x000fe40000000a00 */
[----:B------:R-:W-:Y:S01]  /*a560*/  UIMAD.WIDE UR6, UR36, 0x4, UR6 ;  /* 0x00000004240678a5 */ /* 0x000fe2000f8e0206 */
[----:B------:R-:W0:Y:S01]  /*a570*/  LDC R0, c[0x0][0xa88] ;  /* 0x0002a200ff007b82 */ /* 0x000e220000000800 */
[----:B------:R-:W-:-:S04]  /*a580*/  PLOP3.LUT P1, PT, PT, PT, UP0, 0x80, 0x0 ;  /* 0x000000000000781c */ /* 0x000fc80003f2f008 */
[----:B------:R-:W-:Y:S02]  /*a590*/  IMAD.U32 R2, RZ, RZ, UR6 ;  /* 0x00000006ff027e24 */ /* 0x000fe4000f8e00ff */
[----:B------:R-:W-:Y:S01]  /*a5a0*/  IMAD.U32 R3, RZ, RZ, UR7 ;  /* 0x00000007ff037e24 */ /* 0x000fe2000f8e00ff */
[----:B------:R-:W-:Y:S02]  /*a5b0*/  ULDC.64 UR6, c[0x0][0xbe0] ;  /* 0x0002f80000067ab9 */ /* 0x000fe40000000a00 */
[----:B------:R-:W-:-:S04]  /*a5c0*/  UISETP.NE.U32.AND UP1, UPT, UR6, URZ, UPT ;  /* 0x0000003f0600728c */ /* 0x000fc8000bf25070 */
[----:B------:R-:W-:Y:S01]  /*a5d0*/  UISETP.NE.AND.EX UP1, UPT, UR7, URZ, UPT, UP1 ;  /* 0x0000003f0700728c */ /* 0x000fe2000bf25310 */
[----:B------:R1:W5:Y:S05]  /*a5e0*/  @P1 LDG.E R7, desc[UR46][R2.64] ;  /* 0x0000002e02071981 */ /* 0x00036a000c1e1900 */
[----:B------:R-:W-:-:S05]  /*a5f0*/  PLOP3.LUT P2, PT, PT, PT, UP1, 0x80, 0x0 ;  /* 0x000000000000781c */ /* 0x000fca0003f4f018 */
[----:B------:R-:W-:Y:S02]  /*a600*/  @UP1 ULDC.64 UR6, c[0x0][0xbe0] ;  /* 0x0002f80000061ab9 */ /* 0x000fe40000000a00 */
[----:B------:R-:W-:-:S06]  /*a610*/  @UP1 UIMAD.WIDE UR6, UR36, 0x4, UR6 ;  /* 0x00000004240618a5 */ /* 0x000fcc000f8e0206 */
[----:B------:R-:W-:Y:S02]  /*a620*/  IMAD.U32 R4, RZ, RZ, UR6 ;  /* 0x00000006ff047e24 */ /* 0x000fe4000f8e00ff */
[----:B------:R-:W-:-:S05]  /*a630*/  IMAD.U32 R5, RZ, RZ, UR7 ;  /* 0x00000007ff057e24 */ /* 0x000fca000f8e00ff */
[----:B0-----:R1:W5:Y:S01]  /*a640*/  @P2 LDG.E R0, desc[UR46][R4.64] ;  /* 0x0000002e04002981 */ /* 0x001362000c1e1900 */
[----:B------:R-:W-:Y:S01]  /*a650*/  ISETP.GE.AND P0, PT, R236, 0x80, PT ;  /* 0x00000080ec00780c */ /* 0x000fe20003f06270 */
[----:B------:R-:W-:-:S12]  /*a660*/  @P2 BRA `(.L_x_156) ;  /* 0x0000000000102947 */ /* 0x000fd80003800000 */
[----:B------:R-:W-:Y:S05]  /*a670*/  @!P1 BRA `(.L_x_156) ;  /* 0x00000000000c9947 */ /* 0x000fea0003800000 */
[----:B-1----:R-:W2:Y:S04]  /*a680*/  LDG.E R5, desc[UR46][R2.64] ;  /* 0x0000002e02057981 */ /* 0x002ea8000c1e1900 */
[----:B-----5:R-:W2:Y:S02]  /*a690*/  LDG.E R0, desc[UR46][R2.64+0x4] ;  /* 0x0000042e02007981 */ /* 0x020ea4000c1e1900 */
[----:B--2---:R-:W-:-:S07]  /*a6a0*/  IMAD.IADD R0, R0, 0x1, -R5 ;  /* 0x0000000100007824 */ /* 0x004fce00078e0a05 */
.L_x_156:
[----:B------:R-:W-:Y:S01]  /*a6b0*/  USHF.R.S32.HI UR7, URZ, 0x1f, UR39 ;  /* 0x0000001f3f077899 */ /* 0x000fe20008011427 */
[----:B------:R-:W-:Y:S01]  /*a6c0*/  BSSY B1, `(.L_x_157) ;  /* 0x000001e000017945 */ /* 0x000fe20003800000 */
[----:B------:R-:W-:Y:S01]  /*a6d0*/  USEL UR36, UR36, URZ, !UP0 ;  /* 0x0000003f24247287 */ /* 0x000fe2000c000000 */
[----:B------:R-:W-:Y:S01]  /*a6e0*/  SHF.R.S32.HI R9, RZ, 0x1f, R16 ;  /* 0x0000001fff097819 */ /* 0x000fe20000011410 */
[----:B------:R-:W-:Y:S01]  /*a6f0*/  USEL UR37, UR37, URZ, !UP0 ;  /* 0x0000003f25257287 */ /* 0x000fe2000c000000 */
[----:B-----5:R-:W-:Y:S01]  /*a700*/  SHF.R.S32.HI R6, RZ, 0x1f, R7 ;  /* 0x0000001fff067819 */ /* 0x020fe20000011407 */
[----:B------:R-:W-:Y:S10]  /*a710*/  @P0 BRA `(.L_x_158) ;  /* 0x0000000000600947 */ /* 0x000ff40003800000 */
[----:B-1----:R-:W0:Y:S02]  /*a720*/  S2R R2, SR_TID.X ;  /* 0x0000000000027919 */ /* 0x002e240000002100 */
[----:B0-----:R-:W-:-:S04]  /*a730*/  IMAD R2, R17, 0x80, R2 ;  /* 0x0000008011027824 */ /* 0x001fc800078e0202 */
[----:B------:R-:W-:-:S05]  /*a740*/  VIADD R3, R2, 0xffffff80 ;  /* 0xffffff8002037836 */ /* 0x000fca0000000000 */
[----:B------:R-:W-:-:S13]  /*a750*/  ISETP.GE.AND P0, PT, R3, R0, PT ;  /* 0x000000000300720c */ /* 0x000fda0003f06270 */
[----:B------:R-:W-:Y:S05]  /*a760*/  @P0 BRA `(.L_x_158) ;  /* 0x00000000004c0947 */ /* 0x000fea0003800000 */
[C---:B------:R-:W-:Y:S01]  /*a770*/  IADD3 R2, P0, R3.reuse, R7, RZ ;  /* 0x0000000703027210 */ /* 0x040fe20007f1e0ff */
[----:B------:R-:W-:Y:S02]  /*a780*/  ULDC.64 UR8, c[0x0][0xb70] ;  /* 0x0002dc0000087ab9 */ /* 0x000fe40000000a00 */
[----:B------:R-:W-:Y:S01]  /*a790*/  UIMAD UR4, UR7, UR8, URZ ;  /* 0x00000008070472a4 */ /* 0x000fe2000f8e023f */
[----:B------:R-:W-:Y:S01]  /*a7a0*/  LEA.HI.X.SX32 R3, R3, R6, 0x1, P0 ;  /* 0x0000000603037211 */ /* 0x000fe200000f0eff */
[----:B------:R-:W-:Y:S02]  /*a7b0*/  IMAD.U32 R5, RZ, RZ, UR8 ;  /* 0x00000008ff057e24 */ /* 0x000fe4000f8e00ff */
[----:B------:R-:W-:Y:S02]  /*a7c0*/  UIMAD UR4, UR39, UR9, UR4 ;  /* 0x00000009270472a4 */ /* 0x000fe4000f8e0204 */
[----:B------:R-:W-:Y:S01]  /*a7d0*/  IMAD.WIDE.U32 R2, R5, UR39, R2 ;  /* 0x0000002705027c25 */ /* 0x000fe2000f8e0002 */
[----:B------:R-:W-:-:S02]  /*a7e0*/  ULDC.64 UR8, c[0x0][0xb78] ;  /* 0x0002de0000087ab9 */ /* 0x000fc40000000a00 */
[----:B------:R-:W-:Y:S01]  /*a7f0*/  UIMAD UR6, UR37, UR8, URZ ;  /* 0x00000008250672a4 */ /* 0x000fe2000f8e023f */
[----:B------:R-:W-:Y:S02]  /*a800*/  VIADD R3, R3, UR4 ;  /* 0x0000000403037c36 */ /* 0x000fe40008000000 */
[----:B------:R-:W-:Y:S01]  /*a810*/  IMAD.U32 R5, RZ, RZ, UR8 ;  /* 0x00000008ff057e24 */ /* 0x000fe2000f8e00ff */
[----:B------:R-:W-:-:S03]  /*a820*/  UIMAD UR6, UR36, UR9, UR6 ;  /* 0x00000009240672a4 */ /* 0x000fc6000f8e0206 */
[----:B------:R-:W-:Y:S01]  /*a830*/  IMAD.WIDE.U32 R2, R5, UR36, R2 ;  /* 0x0000002405027c25 */ /* 0x000fe2000f8e0002 */
[----:B------:R-:W-:-:S03]  /*a840*/  ULDC.64 UR8, c[0x0][0xb40] ;  /* 0x0002d00000087ab9 */ /* 0x000fc60000000a00 */
[----:B------:R-:W-:Y:S01]  /*a850*/  VIADD R3, R3, UR6 ;  /* 0x0000000603037c36 */ /* 0x000fe20008000000 */
[----:B------:R-:W-:-:S04]  /*a860*/  LEA R4, P0, R2, UR8, 0x2 ;  /* 0x0000000802047c11 */ /* 0x000fc8000f8010ff */
[----:B------:R-:W-:Y:S01]  /*a870*/  LEA.HI.X R5, R2, UR9, R3, 0x2, P0 ;  /* 0x0000000902057c11 */ /* 0x000fe200080f1403 */
[----:B------:R-:W-:-:S05]  /*a880*/  IMAD.MOV.U32 R3, RZ, RZ, -0x800000 ;  /* 0xff800000ff037424 */ /* 0x000fca00078e00ff */
[----:B------:R0:W-:Y:S03]  /*a890*/  STG.E desc[UR46][R4.64], R3 ;  /* 0x0000000304007986 */ /* 0x0001e6000c10192e */
.L_x_158:
[----:B------:R-:W-:Y:S05]  /*a8a0*/  BSYNC B1 ;  /* 0x0000000000017941 */ /* 0x000fea0003800000 */
.L_x_157:
[----:B------:R-:W-:Y:S01]  /*a8b0*/  ULDC.64 UR8, c[0x0][0xaa0] ;  /* 0x0002a80000087ab9 */ /* 0x000fe20000000a00 */
[----:B-1----:R-:W-:Y:S01]  /*a8c0*/  IMAD.MOV.U32 R2, RZ, RZ, R16 ;  /* 0x000000ffff027224 */ /* 0x002fe200078e0010 */
[----:B------:R-:W-:Y:S01]  /*a8d0*/  BSSY B1, `(.L_x_159) ;  /* 0x0000033000017945 */ /* 0x000fe20003800000 */
[----:B0-----:R-:W-:Y:S02]  /*a8e0*/  IMAD.MOV.U32 R3, RZ, RZ, R9 ;  /* 0x000000ffff037224 */ /* 0x001fe400078e0009 */
[----:B------:R-:W-:Y:S02]  /*a8f0*/  IMAD R4, R6, UR8, RZ ;  /* 0x0000000806047c24 */ /* 0x000fe4000f8e02ff */
[----:B------:R-:W-:-:S04]  /*a900*/  IMAD.WIDE.U32 R2, R7, UR8, R2 ;  /* 0x0000000807027c25 */ /* 0x000fc8000f8e0002 */
[----:B------:R-:W-:Y:S01]  /*a910*/  IMAD R7, R7, UR9, R4 ;  /* 0x0000000907077c24 */ /* 0x000fe2000f8e0204 */
[----:B------:R-:W-:Y:S01]  /*a920*/  ULDC.64 UR8, c[0x0][0xae0] ;  /* 0x0002b80000087ab9 */ /* 0x000fe20000000a00 */
[----:B------:R-:W-:Y:S01]  /*a930*/  IMAD R11, R17, -0x80, R0 ;  /* 0xffffff80110b7824 */ /* 0x000fe200078e0200 */
[----:B------:R-:W-:Y:S01]  /*a940*/  UIMAD UR4, UR7, UR8, URZ ;  /* 0x00000008070472a4 */ /* 0x000fe2000f8e023f */
[----:B------:R-:W-:Y:S01]  /*a950*/  IMAD.IADD R3, R3, 0x1, R7 ;  /* 0x0000000103037824 */ /* 0x000fe200078e0207 */
[----:B------:R-:W-:Y:S01]  /*a960*/  SHF.R.S32.HI R7, RZ, 0x1f, R18 ;  /* 0x0000001fff077819 */ /* 0x000fe20000011412 */
[----:B------:R-:W-:Y:S01]  /*a970*/  IMAD.U32 R5, RZ, RZ, UR8 ;  /* 0x00000008ff057e24 */ /* 0x000fe2000f8e00ff */
[----:B------:R-:W-:Y:S01]  /*a980*/  UIMAD UR4, UR39, UR9, UR4 ;  /* 0x00000009270472a4 */ /* 0x000fe2000f8e0204 */
[----:B------:R-:W-:Y:S01]  /*a990*/  ISETP.GE.AND P2, PT, R18, R11, PT ;  /* 0x0000000b1200720c */ /* 0x000fe20003f46270 */
[----:B------:R-:W-:Y:S01]  /*a9a0*/  ULDC.64 UR6, c[0x0][0xae8] ;  /* 0x0002ba0000067ab9 */ /* 0x000fe20000000a00 */
[----:B------:R-:W-:-:S04]  /*a9b0*/  IMAD.WIDE.U32 R2, R5, UR39, R2 ;  /* 0x0000002705027c25 */ /* 0x000fc8000f8e0002 */
[----:B------:R-:W-:Y:S01]  /*a9c0*/  VIADD R3, R3, UR4 ;  /* 0x0000000403037c36 */ /* 0x000fe20008000000 */
[----:B------:R-:W-:Y:S01]  /*a9d0*/  UIMAD UR4, UR37, UR6, URZ ;  /* 0x00000006250472a4 */ /* 0x000fe2000f8e023f */
[C---:B------:R-:W-:Y:S02]  /*a9e0*/  VIADD R4, R18.reuse, 0x40 ;  /* 0x0000004012047836 */ /* 0x040fe40000000000 */
[----:B------:R-:W-:Y:S01]  /*a9f0*/  IMAD.U32 R5, RZ, RZ, UR6 ;  /* 0x00000006ff057e24 */ /* 0x000fe2000f8e00ff */
[----:B------:R-:W-:Y:S01]  /*aa00*/  UIMAD UR4, UR36, UR7, UR4 ;  /* 0x00000007240472a4 */ /* 0x000fe2000f8e0204 */
[----:B------:R-:W-:Y:S01]  /*aa10*/  VIADD R0, R18, 0x20 ;  /* 0x0000002012007836 */ /* 0x000fe20000000000 */
[----:B------:R-:W-:Y:S01]  /*aa20*/  ISETP.GE.AND P0, PT, R4, R11, PT ;  /* 0x0000000b0400720c */ /* 0x000fe20003f06270 */
[----:B------:R-:W-:-:S03]  /*aa30*/  IMAD.WIDE.U32 R4, R5, UR36, R2 ;  /* 0x0000002405047c25 */ /* 0x000fc6000f8e0002 */
[----:B------:R-:W-:Y:S01]  /*aa40*/  ISETP.GE.AND P1, PT, R0, R11, PT ;  /* 0x0000000b0000720c */ /* 0x000fe20003f26270 */
[----:B------:R-:W-:Y:S02]  /*aa50*/  IMAD.MOV.U32 R6, RZ, RZ, R18 ;  /* 0x000000ffff067224 */ /* 0x000fe400078e0012 */
[----:B------:R-:W-:Y:S02]  /*aa60*/  VIADD R13, R5, UR4 ;  /* 0x00000004050d7c36 */ /* 0x000fe40008000000 */
[----:B------:R-:W-:-:S04]  /*aa70*/  IMAD.WIDE R6, R17, 0x80, R6 ;  /* 0x0000008011067825 */ /* 0x000fc800078e0206 */
[----:B------:R-:W-:Y:S01]  /*aa80*/  VIADD R0, R18, 0x60 ;  /* 0x0000006012007836 */ /* 0x000fe20000000000 */
[----:B------:R-:W-:Y:S06]  /*aa90*/  @P2 BRA `(.L_x_160) ;  /* 0x0000000000582947 */ /* 0x000fec0003800000 */
[C---:B------:R-:W-:Y:S01]  /*aaa0*/  VIADD R2, R16.reuse, 0x40 ;  /* 0x0000004010027836 */ /* 0x040fe20000000000 */
[----:B------:R-:W-:Y:S01]  /*aab0*/  ULDC UR4, c[0x0][0xa8c] ;  /* 0x0002a30000047ab9 */ /* 0x000fe20000000800 */
[C---:B------:R-:W-:Y:S01]  /*aac0*/  VIADD R3, R16.reuse, 0x80 ;  /* 0x0000008010037836 */ /* 0x040fe20000000000 */
[----:B------:R-:W-:Y:S01]  /*aad0*/  ULDC.64 UR6, c[0x0][0xad8] ;  /* 0x0002b60000067ab9 */ /* 0x000fe20000000a00 */
[----:B------:R-:W-:Y:S01]  /*aae0*/  VIADD R8, R16, 0xc0 ;  /* 0x000000c010087836 */ /* 0x000fe20000000000 */
[----:B------:R-:W-:Y:S01]  /*aaf0*/  ISETP.GE.AND P4, PT, R2, UR4, PT ;  /* 0x0000000402007c0c */ /* 0x000fe2000bf86270 */
[----:B------:R-:W-:Y:S01]  /*ab00*/  IMAD R9, R7, UR6, RZ ;  /* 0x0000000607097c24 */ /* 0x000fe2000f8e02ff */
[----:B------:R-:W-:Y:S01]  /*ab10*/  ISETP.GE.AND P5, PT, R3, UR4, PT ;  /* 0x0000000403007c0c */ /* 0x000fe2000bfa6270 */
[----:B------:R-:W-:Y:S01]  /*ab20*/  IMAD.MOV.U32 R2, RZ, RZ, R4 ;  /* 0x000000ffff027224 */ /* 0x000fe200078e0004 */
[----:B------:R-:W-:Y:S01]  /*ab30*/  ISETP.GE.AND P3, PT, R16, UR4, PT ;  /* 0x0000000410007c0c */ /* 0x000fe2000bf66270 */
[----:B------:R-:W-:Y:S01]  /*ab40*/  IMAD.MOV.U32 R3, RZ, RZ, R13 ;  /* 0x000000ffff037224 */ /* 0x000fe200078e000d */
[----:B------:R-:W-:Y:S01]  /*ab50*/  ISETP.GE.AND P6, PT, R8, UR4, PT ;  /* 0x0000000408007c0c */ /* 0x000fe2000bfc6270 */
[----:B------:R-:W-:-:S02]  /*ab60*/  IMAD R9, R6, UR7, R9 ;  /* 0x0000000706097c24 */ /* 0x000fc4000f8e0209 */
[----:B------:R-:W-:Y:S01]  /*ab70*/  IMAD.WIDE.U32 R2, R6, UR6, R2 ;  /* 0x0000000606027c25 */ /* 0x000fe2000f8e0002 */
[----:B------:R-:W-:-:S03]  /*ab80*/  ULDC.64 UR6, c[0x0][0xa80] ;  /* 0x0002a00000067ab9 */ /* 0x000fc60000000a00 */
[----:B------:R-:W-:Y:S01]  /*ab90*/  IMAD.IADD R3, R3, 0x1, R9 ;  /* 0x0000000103037824 */ /* 0x000fe200078e0209 */
[----:B------:R-:W-:-:S04]  /*aba0*/  LEA R8, P2, R2, UR6, 0x1 ;  /* 0x0000000602087c11 */ /* 0x000fc8000f8408ff */
[----:B------:R-:W-:-:S05]  /*abb0*/  LEA.HI.X R9, R2, UR7, R3, 0x1, P2 ;  /* 0x0000000702097c11 */ /* 0x000fca00090f0c03 */
[----:B------:R0:W-:Y:S04]  /*abc0*/  @!P3 STG.E.128 desc[UR46][R8.64], RZ ;  /* 0x000000ff0800b986 */ /* 0x0001e8000c101d2e */
[----:B------:R0:W-:Y:S04]  /*abd0*/  @!P4 STG.E.128 desc[UR46][R8.64+0x80], RZ ;  /* 0x000080ff0800c986 */ /* 0x0001e8000c101d2e */
[----:B------:R0:W-:Y:S04]  /*abe0*/  @!P5 STG.E.128 desc[UR46][R8.64+0x100], RZ ;  /* 0x000100ff0800d986 */ /* 0x0001e8000c101d2e */
[----:B------:R0:W-:Y:S02]  /*abf0*/  @!P6 STG.E.128 desc[UR46][R8.64+0x180], RZ ;  /* 0x000180ff0800e986 */ /* 0x0001e4000c101d2e */
.L_x_160:
[----:B------:R-:W-:Y:S05]  /*ac00*/  BSYNC B1 ;  /* 0x0000000000017941 */ /* 0x000fea0003800000 */
.L_x_159:
[----:B------:R-:W-:Y:S01]  /*ac10*/  BSSY B1, `(.L_x_161) ;  /* 0x000001b000017945 */ /* 0x000fe20003800000 */
[----:B------:R-:W-:-:S03]  /*ac20*/  ISETP.GE.AND P2, PT, R0, R11, PT ;  /* 0x0000000b0000720c */ /* 0x000fc60003f46270 */
[----:B------:R-:W-:Y:S10]  /*ac30*/  @P1 BRA `(.L_x_162) ;  /* 0x0000000000601947 */ /* 0x000ff40003800000 */
[----:B0-----:R-:W-:Y:S01]  /*ac40*/  IADD3 R9, P1, R6, 0x20, RZ ;  /* 0x0000002006097810 */ /* 0x001fe20007f3e0ff */
        /* <DEDUP_REMOVED lines=11> */
[----:B------:R-:W-:Y:S02]  /*ad00*/  VIADD R8, R16, 0xc0 ;  /* 0x000000c010087836 */ /* 0x000fe40000000000 */
[----:B------:R-:W-:-:S03]  /*ad10*/  IMAD.WIDE.U32 R2, R9, UR6, R2 ;  /* 0x0000000609027c25 */ /* 0x000fc6000f8e0002 */
[----:B------:R-:W-:Y:S01]  /*ad20*/  ISETP.GE.AND P6, PT, R8, UR4, PT ;  /* 0x0000000408007c0c */ /* 0x000fe2000bfc6270 */
[----:B------:R-:W-:Y:S01]  /*ad30*/  IMAD R9, R9, UR7, R0 ;  /* 0x0000000709097c24 */ /* 0x000fe2000f8e0200 */
[----:B------:R-:W-:Y:S02]  /*ad40*/  ULDC.64 UR6, c[0x0][0xa80] ;  /* 0x0002a00000067ab9 */ /* 0x000fe40000000a00 */
[----:B------:R-:W-:Y:S01]  /*ad50*/  LEA R8, P1, R2, UR6, 0x1 ;  /* 0x0000000602087c11 */ /* 0x000fe2000f8208ff */
[----:B------:R-:W-:-:S05]  /*ad60*/  IMAD.IADD R3, R3, 0x1, R9 ;  /* 0x0000000103037824 */ /* 0x000fca00078e0209 */
[----:B------:R-:W-:-:S05]  /*ad70*/  LEA.HI.X R9, R2, UR7, R3, 0x1, P1 ;  /* 0x0000000702097c11 */ /* 0x000fca00088f0c03 */
[----:B------:R1:W-:Y:S04]  /*ad80*/  @!P3 STG.E.128 desc[UR46][R8.64], RZ ;  /* 0x000000ff0800b986 */ /* 0x0003e8000c101d2e */
[----:B------:R1:W-:Y:S04]  /*ad90*/  @!P4 STG.E.128 desc[UR46][R8.64+0x80], RZ ;  /* 0x000080ff0800c986 */ /* 0x0003e8000c101d2e */
[----:B------:R1:W-:Y:S04]  /*ada0*/  @!P5 STG.E.128 desc[UR46][R8.64+0x100], RZ ;  /* 0x000100ff0800d986 */ /* 0x0003e8000c101d2e */
[----:B------:R1:W-:Y:S02]  /*adb0*/  @!P6 STG.E.128 desc[UR46][R8.64+0x180], RZ ;  /* 0x000180ff0800e986 */ /* 0x0003e4000c101d2e */
.L_x_162:
[----:B------:R-:W-:Y:S05]  /*adc0*/  BSYNC B1 ;  /* 0x0000000000017941 */ /* 0x000fea0003800000 */
.L_x_161:
[----:B------:R-:W-:Y:S04]  /*add0*/  BSSY B1, `(.L_x_163) ;  /* 0x000001a000017945 */ /* 0x000fe80003800000 */
[----:B------:R-:W-:Y:S05]  /*ade0*/  @P0 BRA `(.L_x_164) ;  /* 0x0000000000600947 */ /* 0x000fea0003800000 */
[----:B01----:R-:W-:Y:S01]  /*adf0*/  IADD3 R9, P0, R6, 0x40, RZ ;  /* 0x0000004006097810 */ /* 0x003fe20007f1e0ff */
        /* <DEDUP_REMOVED lines=23> */
.L_x_164:
[----:B------:R-:W-:Y:S05]  /*af70*/  BSYNC B1 ;  /* 0x0000000000017941 */ /* 0x000fea0003800000 */
.L_x_163:
[----:B------:R-:W-:Y:S05]  /*af80*/  @P2 BRA `(.L_x_155) ;  /* 0x0000000000602947 */ /* 0x000fea0003800000 */
[----:B------:R-:W-:Y:S01]  /*af90*/  IADD3 R5, P0, R6, 0x60, RZ ;  /* 0x0000006006057810 */ /* 0x000fe20007f1e0ff */
        /* <DEDUP_REMOVED lines=8> */
[----:B------:R-:W-:-:S02]  /*b020*/  VIADD R4, R16, 0x80 ;  /* 0x0000008010047836 */ /* 0x000fc40000000000 */
[----:B------:R-:W-:Y:S02]  /*b030*/  IMAD R6, R6, UR6, RZ ;  /* 0x0000000606067c24 */ /* 0x000fe4000f8e02ff */
[----:B------:R-:W-:Y:S01]  /*b040*/  VIADD R0, R16, 0xc0 ;  /* 0x000000c010007836 */ /* 0x000fe20000000000 */
[----:B------:R-:W-:Y:S01]  /*b050*/  ISETP.GE.AND P3, PT, R4, UR4, PT ;  /* 0x0000000404007c0c */ /* 0x000fe2000bf66270 */
        /* <DEDUP_REMOVED lines=11> */
.L_x_155:
[----:B------:R-:W-:Y:S05]  /*b110*/  BSYNC B0 ;  /* 0x0000000000007941 */ /* 0x000fea0003800000 */
.L_x_146:
[----:B------:R-:W-:Y:S02]  /*b120*/  ULDC UR4, c[0x0][0xc14] ;  /* 0x0003050000047ab9 */ /* 0x000fe40000000800 */
[----:B------:R-:W-:-:S13]  /*b130*/  ISETP.GE.AND P0, PT, R83, UR4, PT ;  /* 0x0000000453007c0c */ /* 0x000fda000bf06270 */
[----:B------:R-:W-:Y:S05]  /*b140*/  @!P0 BRA `(.L_x_165) ;  /* 0xffffff5c00148947 */ /* 0x000fea000383ffff */
[----:B------:R-:W-:Y:S05]  /*b150*/  EXIT ;  /* 0x000000000000794d */ /* 0x000fea0003800000 */
.L_x_120:
[----:B------:R-:W-:-:S08]  /*b160*/  NOP ;  /* 0x0000000000007918 */ /* 0x000fd00000000000 */
[----:B------:R-:W0:-:S00]  /*b170*/  USETMAXREG.DEALLOC.CTAPOOL 0x18 ;  /* 0x00000018000079c8 */ /* 0x000e0000080e0500 */
[----:B0-----:R-:W2:Y:S01]  /*b180*/  LDL.LU R2, [R1+0x3c] ;  /* 0x00003c0001027983 */ /* 0x001ea20000300800 */
[----:B------:R-:W-:-:S06]  /*b190*/  LOP3.LUT R0, R0, 0x3, RZ, 0xc0, !PT ;  /* 0x0000000300007812 */ /* 0x000fcc00078ec0ff */
[----:B------:R-:W0:Y:S02]  /*b1a0*/  SHFL.IDX PT, R0, R0, RZ, 0x1f ;  /* 0x00001fff00007589 */ /* 0x000e2400000e0000 */
[----:B0-----:R-:W-:Y:S01]  /*b1b0*/  ISETP.NE.AND P0, PT, R0, RZ, PT ;  /* 0x000000ff0000720c */ /* 0x001fe20003f05270 */
[----:B------:R-:W-:Y:S01]  /*b1c0*/  IMAD.MOV.U32 R0, RZ, RZ, RZ ;  /* 0x000000ffff007224 */ /* 0x000fe200078e00ff */
[----:B--2---:R-:W-:-:S11]  /*b1d0*/  LOP3.LUT R2, R2, 0xfffffffd, RZ, 0xc0, !PT ;  /* 0xfffffffd02027812 */ /* 0x004fd600078ec0ff */
[----:B------:R-:W-:-:S05]  /*b1e0*/  @P0 LOP3.LUT R2, R2, 0x2, RZ, 0xfc, !PT ;  /* 0x0000000202020812 */ /* 0x000fca00078efcff */
[----:B------:R0:W-:Y:S01]  /*b1f0*/  STL [R1+0x3c], R2 ;  /* 0x00003c0201007387 */ /* 0x0001e20000100800 */
[----:B------:R-:W-:Y:S05]  /*b200*/  @!P0 BRA `(.L_x_166) ;  /* 0x00000000002c8947 */ /* 0x000fea0003800000 */
[----:B------:R-:W1:Y:S08]  /*b210*/  S2UR UR5, SR_CgaCtaId ;  /* 0x00000000000579c3 */ /* 0x000e700000008800 */
[----:B------:R-:W-:Y:S06]  /*b220*/  BAR.SYNC.DEFER_BLOCKING 0x5, 0x180 ;  /* 0x0146000000007b1d */ /* 0x000fec0000010000 */
[----:B------:R-:W-:-:S02]  /*b230*/  UMOV UR4, 0x400 ;  /* 0x0000040000047882 */ /* 0x000fc40000000000 */
[----:B-1----:R-:W-:-:S09]  /*b240*/  ULEA UR4, UR5, UR4, 0x18 ;  /* 0x0000000405047291 */ /* 0x002fd2000f8ec03f */
[----:B------:R-:W1:Y:S04]  /*b250*/  LDS.128 R4, [UR4+0x388d0] ;  /* 0x0388d004ff047984 */ /* 0x000e680008000c00 */
[----:B-1----:R1:W-:Y:S01]  /*b260*/  STL [R1+0x24], R5 ;  /* 0x0000240501007387 */ /* 0x0023e20000100800 */
[----:B------:R-:W-:Y:S02]  /*b270*/  R2UR UR52, R7 ;  /* 0x00000000073472ca */ /* 0x000fe400000e0000 */
[----:B------:R-:W-:Y:S01]  /*b280*/  R2UR UR38, R6 ;  /* 0x00000000062672ca */ /* 0x000fe200000e0000 */
[----:B------:R1:W-:Y:S01]  /*b290*/  STL [R1+0x20], R4 ;  /* 0x0000200401007387 */ /* 0x0003e20000100800 */
[----:B------:R-:W-:Y:S06]  /*b2a0*/  BAR.ARV 0x4, 0x180 ;  /* 0x0106000000007b1d */ /* 0x000fec0000002000 */
[----:B------:R-:W-:Y:S07]  /*b2b0*/  BRA `(.L_x_167) ;  /* 0x0000000800247947 */ /* 0x000fee0003800000 */
.L_x_166:
[----:B0-----:R-:W0:Y:S01]  /*b2c0*/  S2R R2, SR_TID.X ;  /* 0x0000000000027919 */ /* 0x001e220000002100 */
[----:B------:R-:W-:Y:S01]  /*b2d0*/  ULDC UR4, c[0x0][0xc14] ;  /* 0x0003050000047ab9 */ /* 0x000fe20000000800 */
[----:B------:R-:W1:Y:S01]  /*b2e0*/  LDC R9, c[0x0][0xc10] ;  /* 0x00030400ff097b82 */ /* 0x000e620000000800 */
[----:B0-----:R-:W-:-:S04]  /*b2f0*/  LOP3.LUT R5, R2, 0x1f, RZ, 0xc0, !PT ;  /* 0x0000001f02057812 */ /* 0x001fc800078ec0ff */
[----:B------:R-:W-:-:S04]  /*b300*/  ISETP.NE.AND P0, PT, R5, 0x1f, PT ;  /* 0x0000001f0500780c */ /* 0x000fc80003f05270 */
[----:B------:R-:W-:-:S13]  /*b310*/  ISETP.GE.OR P1, PT, R5, UR4, !P0 ;  /* 0x0000000405007c0c */ /* 0x000fda000c726670 */
[----:B------:R-:W0:Y:S02]  /*b320*/  @!P1 LDC.64 R2, c[0x0][0xc58] ;  /* 0x00031600ff029b82 */ /* 0x000e240000000a00 */
[----:B0-----:R-:W-:-:S05]  /*b330*/  @!P1 IMAD.WIDE.U32 R2, R5, 0x4, R2 ;  /* 0x0000000405029825 */ /* 0x001fca00078e0002 */
[----:B------:R-:W2:Y:S01]  /*b340*/  @!P1 LDG.E R0, desc[UR46][R2.64] ;  /* 0x0000002e02009981 */ /* 0x000ea2000c1e1900 */
[C---:B------:R-:W-:Y:S01]  /*b350*/  ISETP.NE.AND P1, PT, R5.reuse, RZ, PT ;  /* 0x000000ff0500720c */ /* 0x040fe20003f25270 */
[----:B------:R-:W-:Y:S01]  /*b360*/  UMOV UR52, URZ ;  /* 0x0000003f00347c82 */ /* 0x000fe20008000000 */
[C---:B------:R-:W-:Y:S02]  /*b370*/  ISETP.GE.U32.AND P2, PT, R5.reuse, 0x2, PT ;  /* 0x000000020500780c */ /* 0x040fe40003f46070 */
[C---:B------:R-:W-:Y:S02]  /*b380*/  ISETP.GE.U32.AND P3, PT, R5.reuse, 0x4, PT ;  /* 0x000000040500780c */ /* 0x040fe40003f66070 */
[C---:B------:R-:W-:Y:S02]  /*b390*/  ISETP.GE.U32.AND P4, PT, R5.reuse, 0x8, PT ;  /* 0x000000080500780c */ /* 0x040fe40003f86070 */
[----:B------:R-:W-:Y:S01]  /*b3a0*/  ISETP.GE.U32.AND P5, PT, R5, 0x10, PT ;  /* 0x000000100500780c */ /* 0x000fe20003fa6070 */
[----:B--2---:R-:W0:Y:S02]  /*b3b0*/  SHFL.UP PT, R4, R0, 0x1, RZ ;  /* 0x0420000000047989 */ /* 0x004e2400000e00ff */
[----:B0-----:R-:W-:-:S05]  /*b3c0*/  SEL R7, R4, RZ, P1 ;  /* 0x000000ff04077207 */ /* 0x001fca0000800000 */
[----:B------:R-:W-:-:S05]  /*b3d0*/  IMAD.IADD R7, R0, 0x1, R7 ;  /* 0x0000000100077824 */ /* 0x000fca00078e0207 */
[----:B------:R-:W0:Y:S02]  /*b3e0*/  SHFL.UP PT, R4, R7, 0x2, RZ ;  /* 0x0440000007047989 */ /* 0x000e2400000e00ff */
[----:B0-----:R-:W-:-:S05]  /*b3f0*/  SEL R4, R4, RZ, P2 ;  /* 0x000000ff04047207 */ /* 0x001fca0001000000 */
[----:B------:R-:W-:-:S05]  /*b400*/  IMAD.IADD R4, R7, 0x1, R4 ;  /* 0x0000000107047824 */ /* 0x000fca00078e0204 */
[----:B------:R-:W0:Y:S02]  /*b410*/  SHFL.UP PT, R6, R4, 0x4, RZ ;  /* 0x0480000004067989 */ /* 0x000e2400000e00ff */
[----:B0-----:R-:W-:-:S05]  /*b420*/  SEL R3, R6, RZ, P3 ;  /* 0x000000ff06037207 */ /* 0x001fca0001800000 */
[----:B------:R-:W-:Y:S02]  /*b430*/  IMAD.IADD R3, R4, 0x1, R3 ;  /* 0x0000000104037824 */ /* 0x000fe400078e0203 */
[----:B------:R-:W0:Y:S03]  /*b440*/  S2R R4, SR_CTAID.X ;  /* 0x0000000000047919 */ /* 0x000e260000002500 */
[----:B------:R-:W2:Y:S02]  /*b450*/  SHFL.UP PT, R2, R3, 0x8, RZ ;  /* 0x0500000003027989 */ /* 0x000ea400000e00ff */
[----:B--2---:R-:W-:-:S05]  /*b460*/  SEL R2, R2, RZ, P4 ;  /* 0x000000ff02027207 */ /* 0x004fca0002000000 */
[----:B------:R-:W-:-:S05]  /*b470*/  IMAD.IADD R8, R3, 0x1, R2 ;  /* 0x0000000103087824 */ /* 0x000fca00078e0202 */
[----:B------:R-:W2:Y:S02]  /*b480*/  SHFL.UP PT, R2, R8, 0x10, RZ ;  /* 0x0600000008027989 */ /* 0x000ea400000e00ff */
[----:B--2---:R-:W-:-:S05]  /*b490*/  SEL R7, R2, RZ, P5 ;  /* 0x000000ff02077207 */ /* 0x004fca0002800000 */
[----:B------:R-:W-:-:S05]  /*b4a0*/  IMAD.IADD R2, R8, 0x1, R7 ;  /* 0x0000000108027824 */ /* 0x000fca00078e0207 */
[----:B------:R-:W1:Y:S02]  /*b4b0*/  SHFL.IDX PT, R6, R2, 0x1f, 0x1f ;  /* 0x03e01f0002067f89 */ /* 0x000e6400000e0000 */
[----:B-1----:R-:W-:Y:S02]  /*b4c0*/  IMAD R7, R6, R9, RZ ;  /* 0x0000000906077224 */ /* 0x002fe400078e02ff */
[----:B------:R-:W-:Y:S02]  /*b4d0*/  IMAD.MOV.U32 R6, RZ, RZ, RZ ;  /* 0x000000ffff067224 */ /* 0x000fe400078e00ff */
[----:B------:R-:W-:Y:S01]  /*b4e0*/  IMAD.MOV.U32 R10, RZ, RZ, R7 ;  /* 0x000000ffff0a7224 */ /* 0x000fe200078e0007 */
[----:B0-----:R-:W-:-:S13]  /*b4f0*/  ISETP.GT.AND P6, PT, R7, R4, PT ;  /* 0x000000040700720c */ /* 0x001fda0003fc4270 */
[----:B------:R-:W-:Y:S05]  /*b500*/  @P6 BRA `(.L_x_168) ;  /* 0x0000000000a46947 */ /* 0x000fea0003800000 */
[----:B------:R-:W-:Y:S01]  /*b510*/  IMAD.MOV.U32 R7, RZ, RZ, R10 ;  /* 0x000000ffff077224 */ /* 0x000fe200078e000a */
[----:B------:R-:W-:Y:S01]  /*b520*/  UMOV UR52, URZ ;  /* 0x0000003f00347c82 */ /* 0x000fe20008000000 */
[----:B------:R-:W-:Y:S01]  /*b530*/  ULDC UR6, c[0x0][0xc14] ;  /* 0x0003050000067ab9 */ /* 0x000fe20000000800 */
[----:B------:R-:W-:-:S05]  /*b540*/  ULDC UR5, c[0x0][0xc14] ;  /* 0x0003050000057ab9 */ /* 0x000fca0000000800 */
.L_x_172:
[----:B------:R-:W-:-:S03]  /*b550*/  UIADD3 UR4, UR52, 0x1f, URZ ;  /* 0x0000001f34047890 */ /* 0x000fc6000fffe03f */
[----:B------:R-:W-:Y:S01]  /*b560*/  UMOV UR52, UR5 ;  /* 0x0000000500347c82 */ /* 0x000fe20008000000 */
[----:B------:R-:W-:-:S06]  /*b570*/  UISETP.GE.AND UP0, UPT, UR4, UR6, UPT ;  /* 0x000000060400728c */ /* 0x000fcc000bf06270 */
[----:B------:R-:W-:-:S13]  /*b580*/  PLOP3.LUT P6, PT, PT, PT, UP0, 0x40, 0x0 ;  /* 0x000000000000781c */ /* 0x000fda0003fce808 */
[----:B------:R-:W-:Y:S05]  /*b590*/  @!P6 BRA `(.L_x_169) ;  /* 0x000000040034e947 */ /* 0x000fea0003800000 */
[----:B------:R-:W-:Y:S01]  /*b5a0*/  UMOV UR52, UR4 ;  /* 0x0000000400347c82 */ /* 0x000fe20008000000 */
[----:B------:R-:W-:Y:S01]  /*b5b0*/  BSSY B0, `(.L_x_170) ;  /* 0x0000008000007945 */ /* 0x000fe20003800000 */
[----:B------:R-:W-:Y:S02]  /*b5c0*/  VIADD R9, R5, UR52 ;  /* 0x0000003405097c36 */ /* 0x000fe40008000000 */
[----:B------:R-:W-:-:S03]  /*b5d0*/  IMAD.MOV.U32 R0, RZ, RZ, RZ ;  /* 0x000000ffff007224 */ /* 0x000fc600078e00ff */
[----:B------:R-:W-:-:S13]  /*b5e0*/  ISETP.GE.OR P6, PT, R9, UR6, !P0 ;  /* 0x0000000609007c0c */ /* 0x000fda000c7c6670 */
[----:B------:R-:W-:Y:S05]  /*b5f0*/  @P6 BRA `(.L_x_171) ;  /* 0x00000000000c6947 */ /* 0x000fea0003800000 */
[----:B------:R-:W0:Y:S02]  /*b600*/  LDC.64 R2, c[0x0][0xc58] ;  /* 0x00031600ff027b82 */ /* 0x000e240000000a00 */
[----:B0-----:R-:W-:-:S05]  /*b610*/  IMAD.WIDE R2, R9, 0x4, R2 ;  /* 0x0000000409027825 */ /* 0x001fca00078e0202 */
[----:B------:R0:W5:Y:S02]  /*b620*/  LDG.E R0, desc[UR46][R2.64] ;  /* 0x0000002e02007981 */ /* 0x000164000c1e1900 */
.L_x_171:
[----:B------:R-:W-:Y:S05]  /*b630*/  BSYNC B0 ;  /* 0x0000000000007941 */ /* 0x000fea0003800000 */
.L_x_170:
[----:B0----5:R-:W0:Y:S02]  /*b640*/  SHFL.UP PT, R2, R0, 0x1, RZ ;  /* 0x0420000000027989 */ /* 0x021e2400000e00ff */
[----:B0-----:R-:W-:-:S05]  /*b650*/  SEL R3, R2, RZ, P1 ;  /* 0x000000ff02037207 */ /* 0x001fca0000800000 */
[----:B------:R-:W-:-:S05]  /*b660*/  IMAD.IADD R3, R0, 0x1, R3 ;  /* 0x0000000100037824 */ /* 0x000fca00078e0203 */
[----:B------:R-:W0:Y:S02]  /*b670*/  SHFL.UP PT, R2, R3, 0x2, RZ ;  /* 0x0440000003027989 */ /* 0x000e2400000e00ff */
        /* <DEDUP_REMOVED lines=11> */
[----:B------:R-:W0:Y:S03]  /*b730*/  LDC R9, c[0x0][0xc10] ;  /* 0x00030400ff097b82 */ /* 0x000e260000000800 */
[----:B------:R-:W0:Y:S02]  /*b740*/  SHFL.IDX PT, R12, R2, 0x1f, 0x1f ;  /* 0x03e01f00020c7f89 */ /* 0x000e2400000e0000 */
[----:B0-----:R-:W-:-:S04]  /*b750*/  IMAD R12, R12, R9, RZ ;  /* 0x000000090c0c7224 */ /* 0x001fc800078e02ff */
[----:B------:R-:W-:-:S05]  /*b760*/  IMAD.IADD R7, R12, 0x1, R7 ;  /* 0x000000010c077824 */ /* 0x000fca00078e0207 */
[----:B------:R-:W-:-:S13]  /*b770*/  ISETP.GT.AND P6, PT, R7, R4, PT ;  /* 0x000000040700720c */ /* 0x000fda0003fc4270 */
[----:B------:R-:W-:Y:S05]  /*b780*/  @!P6 BRA `(.L_x_172) ;  /* 0xfffffffc0070e947 */ /* 0x000fea000383ffff */
[----:B------:R-:W-:-:S07]  /*b790*/  IMAD.MOV.U32 R10, RZ, RZ, R12 ;  /* 0x000000ffff0a7224 */ /* 0x000fce00078e000c */
.L_x_168:
[----:B------:R-:W-:-:S04]  /*b7a0*/  IMAD.IADD R8, R7, 0x1, -R10 ;  /* 0x0000000107087824 */ /* 0x000fc800078e0a0a */
[----:B------:R-:W-:-:S05]  /*b7b0*/  IMAD R3, R2, R9, R8 ;  /* 0x0000000902037224 */ /* 0x000fca00078e0208 */
[----:B------:R-:W-:-:S13]  /*b7c0*/  ISETP.GT.AND P0, PT, R3, R4, PT ;  /* 0x000000040300720c */ /* 0x000fda0003f04270 */
[----:B------:R-:W-:Y:S02]  /*b7d0*/  VOTEU.ANY UR5, UPT, !P0 ;  /* 0x0000000000057886 */ /* 0x000fe400040e0100 */
[----:B------:R-:W-:Y:S02]  /*b7e0*/  UPOPC UR4, UR5 ;  /* 0x00000005000472bf */ /* 0x000fe40008000000 */
[----:B------:R-:W-:-:S04]  /*b7f0*/  ISETP.NE.AND P0, PT, RZ, UR5, PT ;  /* 0x00000005ff007c0c */ /* 0x000fc8000bf05270 */
[----:B------:R-:W-:-:S05]  /*b800*/  IMAD.U32 R11, RZ, RZ, UR4 ;  /* 0x00000004ff0b7e24 */ /* 0x000fca000f8e00ff */
[----:B------:R-:W0:Y:S02]  /*b810*/  SHFL.IDX PT, R0, R0, R11, 0x1f ;  /* 0x00001f0b00007589 */ /* 0x000e2400000e0000 */
[----:B0-----:R-:W-:-:S04]  /*b820*/  IABS R7, R0 ;  /* 0x0000000000077213 */ /* 0x001fc80000000000 */
[----:B------:R-:W0:Y:S08]  /*b830*/  I2F.RP R10, R7 ;  /* 0x00000007000a7306 */ /* 0x000e300000209400 */
[----:B0-----:R-:W0:Y:S02]  /*b840*/  MUFU.RCP R10, R10 ;  /* 0x0000000a000a7308 */ /* 0x001e240000001000 */
[----:B0-----:R-:W-:-:S06]  /*b850*/  VIADD R3, R10, 0xffffffe ;  /* 0x0ffffffe0a037836 */ /* 0x001fcc0000000000 */
[----:B------:R-:W0:Y:S01]  /*b860*/  F2I.FTZ.U32.TRUNC.NTZ R3, R3 ;  /* 0x0000000300037305 */ /* 0x000e22000021f000 */
[----:B------:R-:W-:Y:S05]  /*b870*/  @!P0 BRA `(.L_x_173) ;  /* 0x00000000000c8947 */ /* 0x000fea0003800000 */
[----:B------:R-:W-:-:S06]  /*b880*/  UIADD3 UR5, UR4, -0x1, URZ ;  /* 0xffffffff04057890 */ /* 0x000fcc000fffe03f */
[----:B------:R-:W-:-:S05]  /*b890*/  IMAD.U32 R11, RZ, RZ, UR5 ;  /* 0x00000005ff0b7e24 */ /* 0x000fca000f8e00ff */
[----:B------:R1:W2:Y:S02]  /*b8a0*/  SHFL.IDX PT, R6, R2, R11, 0x1f ;  /* 0x00001f0b02067589 */ /* 0x0002a400000e0000 */
.L_x_173:
[--C-:B01----:R-:W-:Y:S01]  /*b8b0*/  IMAD.MOV R2, RZ, RZ, -R3.reuse ;  /* 0x000000ffff027224 */ /* 0x103fe200078e0a03 */
[----:B------:R-:W-:Y:S01]  /*b8c0*/  UIADD3 UR52, UR4, UR52, URZ ;  /* 0x0000003404347290 */ /* 0x000fe2000fffe03f */
[----:B--2---:R-:W-:Y:S02]  /*b8d0*/  IMAD R6, R6, R9, R8 ;  /* 0x0000000906067224 */ /* 0x004fe400078e0208 */
[----:B------:R-:W-:Y:S02]  /*b8e0*/  IMAD R9, R2, R7, RZ ;  /* 0x0000000702097224 */ /* 0x000fe400078e02ff */
[----:B------:R-:W-:Y:S01]  /*b8f0*/  IMAD.MOV.U32 R2, RZ, RZ, RZ ;  /* 0x000000ffff027224 */ /* 0x000fe200078e00ff */
[----:B------:R1:W-:Y:S03]  /*b900*/  STL [R1+0x20], R6 ;  /* 0x0000200601007387 */ /* 0x0003e60000100800 */
[----:B------:R-:W-:-:S04]  /*b910*/  IMAD.HI.U32 R2, R3, R9, R2 ;  /* 0x0000000903027227 */ /* 0x000fc800078e0002 */
[----:B------:R-:W-:Y:S01]  /*b920*/  IMAD.IADD R9, R4, 0x1, -R6 ;  /* 0x0000000104097824 */ /* 0x000fe200078e0a06 */
[----:B------:R-:W-:-:S04]  /*b930*/  IABS R4, R0 ;  /* 0x0000000000047213 */ /* 0x000fc80000000000 */
[----:B------:R-:W-:Y:S01]  /*b940*/  IABS R3, R9 ;  /* 0x0000000900037213 */ /* 0x000fe20000000000 */
[----:B------:R-:W-:-:S04]  /*b950*/  IMAD.MOV R4, RZ, RZ, -R4 ;  /* 0x000000ffff047224 */ /* 0x000fc800078e0a04 */
[----:B------:R-:W-:-:S04]  /*b960*/  IMAD.HI.U32 R2, R2, R3, RZ ;  /* 0x0000000302027227 */ /* 0x000fc800078e00ff */
[----:B------:R-:W-:Y:S01]  /*b970*/  IMAD R4, R2, R4, R3 ;  /* 0x0000000402047224 */ /* 0x000fe200078e0203 */
[----:B------:R-:W-:-:S04]  /*b980*/  LOP3.LUT R3, R9, R0, RZ, 0x3c, !PT ;  /* 0x0000000009037212 */ /* 0x000fc800078e3cff */
[----:B------:R-:W-:Y:S02]  /*b990*/  ISETP.GT.U32.AND P1, PT, R7, R4, PT ;  /* 0x000000040700720c */ /* 0x000fe40003f24070 */
[----:B------:R-:W-:-:S11]  /*b9a0*/  ISETP.GE.AND P2, PT, R3, RZ, PT ;  /* 0x000000ff0300720c */ /* 0x000fd60003f46270 */
[----:B------:R-:W-:Y:S02]  /*b9b0*/  @!P1 IMAD.IADD R4, R4, 0x1, -R7 ;  /* 0x0000000104049824 */ /* 0x000fe400078e0a07 */
[----:B------:R-:W-:Y:S01]  /*b9c0*/  @!P1 VIADD R2, R2, 0x1 ;  /* 0x0000000102029836 */ /* 0x000fe20000000000 */
[----:B------:R-:W-:Y:S02]  /*b9d0*/  ISETP.NE.AND P1, PT, R0, RZ, PT ;  /* 0x000000ff0000720c */ /* 0x000fe40003f25270 */
[----:B------:R-:W-:-:S13]  /*b9e0*/  ISETP.GE.U32.AND P0, PT, R4, R7, PT ;  /* 0x000000070400720c */ /* 0x000fda0003f06070 */
[----:B------:R-:W-:-:S04]  /*b9f0*/  @P0 VIADD R2, R2, 0x1 ;  /* 0x0000000102020836 */ /* 0x000fc80000000000 */
[----:B------:R-:W-:Y:S01]  /*ba00*/  @!P2 IMAD.MOV R2, RZ, RZ, -R2 ;  /* 0x000000ffff02a224 */ /* 0x000fe200078e0a02 */
[----:B------:R-:W-:-:S04]  /*ba10*/  @!P1 LOP3.LUT R2, RZ, R0, RZ, 0x33, !PT ;  /* 0x00000000ff029212 */ /* 0x000fc800078e33ff */
[----:B------:R-:W-:Y:S01]  /*ba20*/  R2UR UR38, R2 ;  /* 0x00000000022672ca */ /* 0x000fe200000e0000 */
[----:B------:R-:W-:-:S04]  /*ba30*/  IMAD.MOV R3, RZ, RZ, -R2 ;  /* 0x000000ffff037224 */ /* 0x000fc800078e0a02 */
[----:B------:R-:W-:-:S05]  /*ba40*/  IMAD R0, R0, R3, R9 ;  /* 0x0000000300007224 */ /* 0x000fca00078e0209 */
[----:B------:R1:W-:Y:S01]  /*ba50*/  STL [R1+0x24], R0 ;  /* 0x0000240001007387 */ /* 0x0003e20000100800 */
[----:B------:R-:W-:Y:S05]  /*ba60*/  BRA `(.L_x_174) ;  /* 0x00000000000c7947 */ /* 0x000fea0003800000 */
.L_x_169:
[----:B------:R0:W-:Y:S01]  /*ba70*/  STL [R1+0x20], R4 ;  /* 0x0000200401007387 */ /* 0x0001e20000100800 */
[----:B------:R-:W-:-:S03]  /*ba80*/  UMOV UR38, URZ ;  /* 0x0000003f00267c82 */ /* 0x000fc60008000000 */
[----:B------:R0:W-:Y:S02]  /*ba90*/  STL [R1+0x24], RZ ;  /* 0x000024ff01007387 */ /* 0x0001e40000100800 */
.L_x_174:
[----:B------:R-:W2:Y:S04]  /*baa0*/  LDL R2, [R1+0x24] ;  /* 0x0000240001027983 */ /* 0x000ea80000100800 */
[----:B0-----:R-:W3:Y:S01]  /*bab0*/  LDL R4, [R1+0x20] ;  /* 0x0000200001047983 */ /* 0x001ee20000100800 */
[----:B------:R-:W-:-:S13]  /*bac0*/  ISETP.NE.AND P0, PT, R5, RZ, PT ;  /* 0x000000ff0500720c */ /* 0x000fda0003f05270 */
[----:B------:R-:W0:Y:S01]  /*bad0*/  @!P0 S2R R3, SR_CgaCtaId ;  /* 0x0000000000038919 */ /* 0x000e220000008800 */
[----:B-1----:R-:W-:Y:S01]  /*bae0*/  @!P0 MOV R0, 0x400 ;  /* 0x0000040000008802 */ /* 0x002fe20000000f00 */
[----:B------:R-:W-:Y:S02]  /*baf0*/  IMAD.U32 R6, RZ, RZ, UR38 ;  /* 0x00000026ff067e24 */ /* 0x000fe4000f8e00ff */
[----:B------:R-:W-:Y:S01]  /*bb00*/  IMAD.U32 R7, RZ, RZ, UR52 ;  /* 0x00000034ff077e24 */ /* 0x000fe2000f8e00ff */
[----:B0-----:R-:W-:Y:S01]  /*bb10*/  @!P0 LEA R0, R3, R0, 0x18 ;  /* 0x0000000003008211 */ /* 0x001fe200078ec0ff */
[----:B--2---:R-:W-:-:S05]  /*bb20*/  IMAD.MOV.U32 R5, RZ, RZ, R2 ;  /* 0x000000ffff057224 */ /* 0x004fca00078e0002 */
[----:B---3--:R2:W-:Y:S01]  /*bb30*/  @!P0 STS.128 [R0+0x388d0], R4 ;  /* 0x0388d00400008388 */ /* 0x0085e20000000c00 */
[----:B------:R-:W-:Y:S06]  /*bb40*/  BAR.ARV 0x5, 0x180 ;  /* 0x0146000000007b1d */ /* 0x000fec0000002000 */
.L_x_167:
[----:B--2---:R-:W-:Y:S01]  /*bb50*/  IMAD.MOV.U32 R0, RZ, RZ, 0x1 ;  /* 0x00000001ff007424 */ /* 0x004fe200078e00ff */
[----:B------:R-:W-:Y:S01]  /*bb60*/  ULDC UR4, c[0x0][0xc14] ;  /* 0x0003050000047ab9 */ /* 0x000fe20000000800 */
[----:B------:R2:W-:Y:S01]  /*bb70*/  STL [R1+0x40], RZ ;  /* 0x000040ff01007387 */ /* 0x0005e20000100800 */
[----:B------:R-:W-:-:S03]  /*bb80*/  UISETP.GE.AND UP0, UPT, UR52, UR4, UPT ;  /* 0x000000043400728c */ /* 0x000fc6000bf06270 */
[----:B------:R2:W-:Y:S03]  /*bb90*/  STL [R1+0x14], R0 ;  /* 0x0000140001007387 */ /* 0x0005e60000100800 */
[----:B------:R-:W-:Y:S01]  /*bba0*/  PLOP3.LUT P0, PT, PT, PT, UP0, 0x80, 0x0 ;  /* 0x000000000000781c */ /* 0x000fe20003f0f008 */
[----:B------:R2:W-:-:S12]  /*bbb0*/  STL [R1+0xc], RZ ;  /* 0x00000cff01007387 */ /* 0x0005d80000100800 */
[----:B--2---:R-:W-:Y:S05]  /*bbc0*/  @P0 BRA `(.L_x_175) ;  /* 0x00000044003c0947 */ /* 0x004fea0003800000 */
[----:B------:R-:W0:Y:S01]  /*bbd0*/  S2R R0, SR_TID.X ;  /* 0x0000000000007919 */ /* 0x000e220000002100 */
[----:B------:R-:W-:Y:S01]  /*bbe0*/  ULDC UR50, c[0x0][0xc] ;  /* 0x0000030000327ab9 */ /* 0x000fe20000000800 */
[----:B------:R-:W-:Y:S01]  /*bbf0*/  ULOP3.LUT UR42, UR40, 0x1, URZ, 0xfc, !UPT ;  /* 0x00000001282a7892 */ /* 0x000fe2000f8efc3f */
[----:B------:R-:W2:Y:S01]  /*bc00*/  S2R R8, SR_TID.X ;  /* 0x0000000000087919 */ /* 0x000ea20000002100 */
[----:B------:R-:W-:Y:S01]  /*bc10*/  ULOP3.LUT UR51, UR40, 0x2, URZ, 0xfc, !UPT ;  /* 0x0000000228337892 */ /* 0x000fe2000f8efc3f */
[----:B------:R-:W-:Y:S01]  /*bc20*/  ULDC.64 UR54, c[0x0][0x198] ;  /* 0x0000660000367ab9 */ /* 0x000fe20000000a00 */
[----:B0-----:R-:W-:Y:S01]  /*bc30*/  LOP3.LUT R2, R0, 0x7f, RZ, 0xc0, !PT ;  /* 0x0000007f00027812 */ /* 0x001fe200078ec0ff */
[----:B--2---:R-:W-:-:S03]  /*bc40*/  IMAD.SHL.U32 R0, R8, 0x80, RZ ;  /* 0x0000008008007824 */ /* 0x004fc600078e00ff */
[----:B------:R-:W-:Y:S01]  /*bc50*/  SHF.R.U32.HI R3, RZ, 0x5, R2 ;  /* 0x00000005ff037819 */ /* 0x000fe20000011602 */
[C---:B-1----:R-:W-:Y:S01]  /*bc60*/  IMAD.SHL.U32 R4, R8.reuse, 0x10, RZ ;  /* 0x0000001008047824 */ /* 0x042fe200078e00ff */
[----:B------:R-:W-:Y:S02]  /*bc70*/  R2P PR, R8, 0x6 ;  /* 0x0000000608007804 */ /* 0x000fe40000000000 */
[----:B------:R-:W-:Y:S02]  /*bc80*/  LOP3.LUT R2, R0, 0x380, RZ, 0xc0, !PT ;  /* 0x0000038000027812 */ /* 0x000fe400078ec0ff */
        /* <DEDUP_REMOVED lines=9> */
[----:B------:R-:W-:-:S03]  /*bd20*/  IMAD.MOV.U32 R2, RZ, RZ, 0x20 ;  /* 0x00000020ff027424 */ /* 0x000fc600078e00ff */
[----:B------:R0:W-:Y:S02]  /*bd30*/  STL [R1+0x10], R0 ;  /* 0x0000100001007387 */ /* 0x0001e40000100800 */
[----:B------:R-:W-:Y:S02]  /*bd40*/  SEL R4, R2, 0xffffffe0, !P1 ;  /* 0xffffffe002047807 */ /* 0x000fe40004800000 */
[----:B------:R-:W-:Y:S04]  /*bd50*/  STL [R1], R6 ;  /* 0x0000000601007387 */ /* 0x000fe80000100800 */
[----:B------:R-:W-:Y:S01]  /*bd60*/  STL [R1+0xc], RZ ;  /* 0x00000cff01007387 */ /* 0x000fe20000100800 */
[----:B0-----:R-:W-:-:S05]  /*bd70*/  IMAD.MOV.U32 R0, RZ, RZ, 0x40 ;  /* 0x00000040ff007424 */ /* 0x001fca00078e00ff */
[----:B------:R-:W-:Y:S01]  /*bd80*/  SEL R3, R0, 0xffffffc0, !P2 ;  /* 0xffffffc000037807 */ /* 0x000fe20005000000 */
[----:B------:R-:W-:-:S04]  /*bd90*/  IMAD.MOV.U32 R0, RZ, RZ, 0x1 ;  /* 0x00000001ff007424 */ /* 0x000fc800078e00ff */
[C---:B------:R-:W-:Y:S01]  /*bda0*/  IMAD.IADD R2, R3.reuse, 0x1, R4 ;  /* 0x0000000103027824 */ /* 0x040fe200078e0204 */
[----:B------:R0:W-:Y:S04]  /*bdb0*/  STL [R1+0x14], R0 ;  /* 0x0000140001007387 */ /* 0x0001e80000100800 */
[----:B------:R1:W-:Y:S04]  /*bdc0*/  STL [R1+0x2c], R3 ;  /* 0x00002c0301007387 */ /* 0x0003e80000100800 */
[----:B------:R1:W-:Y:S01]  /*bdd0*/  STL [R1+0x30], R4 ;  /* 0x0000300401007387 */ /* 0x0003e20000100800 */
[----:B0-----:R-:W-:-:S03]  /*bde0*/  IMAD.IADD R0, R3, 0x1, R6 ;  /* 0x0000000103007824 */ /* 0x001fc600078e0206 */
[----:B------:R1:W-:Y:S04]  /*bdf0*/  STL [R1+0x40], RZ ;  /* 0x000040ff01007387 */ /* 0x0003e80000100800 */
[----:B------:R1:W-:Y:S04]  /*be00*/  STL [R1+0x34], R2 ;  /* 0x0000340201007387 */ /* 0x0003e80000100800 */
[----:B------:R1:W-:Y:S02]  /*be10*/  STL [R1+0x38], R0 ;  /* 0x0000380001007387 */ /* 0x0003e40000100800 */
.L_x_235:
[----:B------:R-:W-:Y:S01]  /*be20*/  ULDC.64 UR4, c[0x0][0xc60] ;  /* 0x0003180000047ab9 */ /* 0x000fe20000000a00 */
[----:B------:R-:W-:Y:S01]  /*be30*/  ULDC.64 UR6, c[0x0][0xa28] ;  /* 0x00028a0000067ab9 */ /* 0x000fe20000000a00 */
[----:B------:R-:W-:Y:S01]  /*be40*/  UIMAD.WIDE UR4, UR52, 0x4, UR4 ;  /* 0x00000004340478a5 */ /* 0x000fe2000f8e0204 */
[----:B------:R-:W-:Y:S01]  /*be50*/  ULDC.64 UR10, c[0x0][0xa20] ;  /* 0x00028800000a7ab9 */ /* 0x000fe20000000a00 */
[----:B------:R-:W-:Y:S01]  /*be60*/  IMAD.MOV.U32 R17, RZ, RZ, RZ ;  /* 0x000000ffff117224 */ /* 0x000fe200078e00ff */
[----:B------:R-:W-:-:S03]  /*be70*/  ULDC UR44, c[0x0][0x2e0] ;  /* 0x0000b800002c7ab9 */ /* 0x000fc60000000800 */
[----:B-1----:R-:W-:Y:S02]  /*be80*/  IMAD.U32 R2, RZ, RZ, UR4 ;  /* 0x00000004ff027e24 */ /* 0x002fe4000f8e00ff */
[----:B------:R-:W-:Y:S01]  /*be90*/  IMAD.U32 R3, RZ, RZ, UR5 ;  /* 0x00000005ff037e24 */ /* 0x000fe2000f8e00ff */
[----:B------:R-:W-:-:S04]  /*bea0*/  ULDC.64 UR4, c[0x0][0xa00] ;  /* 0x0002800000047ab9 */ /* 0x000fc80000000a00 */
[----:B--2---:R-:W2:Y:S01]  /*beb0*/  LDG.E R2, desc[UR46][R2.64] ;  /* 0x0000002e02027981 */ /* 0x004ea2000c1e1900 */
[----:B------:R-:W-:Y:S02]  /*bec0*/  UISETP.NE.U32.AND UP0, UPT, UR4, URZ, UPT ;  /* 0x0000003f0400728c */ /* 0x000fe4000bf05070 */
[----:B------:R-:W-:Y:S02]  /*bed0*/  UISETP.NE.U32.AND UP1, UPT, UR6, URZ, UPT ;  /* 0x0000003f0600728c */ /* 0x000fe4000bf25070 */
[----:B------:R-:W-:Y:S02]  /*bee0*/  UISETP.NE.AND.EX UP0, UPT, UR5, URZ, UPT, UP0 ;  /* 0x0000003f0500728c */ /* 0x000fe4000bf05300 */
[----:B------:R-:W-:-:S04]  /*bef0*/  UISETP.NE.AND.EX UP1, UPT, UR7, URZ, UPT, UP1 ;  /* 0x0000003f0700728c */ /* 0x000fc8000bf25310 */
[----:B------:R-:W-:Y:S02]  /*bf00*/  PLOP3.LUT P0, PT, PT, PT, UP0, 0x80, 0x0 ;  /* 0x000000000000781c */ /* 0x000fe40003f0f008 */
[----:B------:R-:W-:Y:S01]  /*bf10*/  PLOP3.LUT P1, PT, PT, PT, UP1, 0x80, 0x0 ;  /* 0x000000000000781c */ /* 0x000fe20003f2f018 */
[----:B------:R-:W-:Y:S01]  /*bf20*/  IMAD.MOV.U32 R4, RZ, RZ, RZ ;  /* 0x000000ffff047224 */ /* 0x000fe200078e00ff */
[----:B--2---:R-:W-:-:S13]  /*bf30*/  R2UR UR49, R2 ;  /* 0x00000000023172ca */ /* 0x004fda00000e0000 */
[----:B------:R-:W-:Y:S02]  /*bf40*/  USHF.R.S32.HI UR8, URZ, 0x1f, UR49 ;  /* 0x0000001f3f087899 */ /* 0x000fe40008011431 */
[----:B------:R-:W-:-:S04]  /*bf50*/  @UP0 ULEA UR4, UP2, UR49, UR4, 0x2 ;  /* 0x0000000431040291 */ /* 0x000fc8000f84103f */
[----:B------:R-:W-:Y:S02]  /*bf60*/  @UP0 ULEA.HI.X UR5, UR49, UR5, UR8, 0x2, UP2 ;  /* 0x0000000531050291 */ /* 0x000fe400090f1408 */
[----:B------:R-:W-:Y:S01]  /*bf70*/  UISETP.NE.U32.AND UP0, UPT, UR10, URZ, UPT ;  /* 0x0000003f0a00728c */ /* 0x000fe2000bf05070 */
[----:B------:R-:W-:-:S03]  /*bf80*/  IMAD.U32 R2, RZ, RZ, UR4 ;  /* 0x00000004ff027e24 */ /* 0x000fc6000f8e00ff */
[----:B------:R-:W-:Y:S01]  /*bf90*/  UISETP.NE.AND.EX UP0, UPT, UR11, URZ, UPT, UP0 ;  /* 0x0000003f0b00728c */ /* 0x000fe2000bf05300 */
[----:B------:R-:W-:Y:S01]  /*bfa0*/  IMAD.U32 R3, RZ, RZ, UR5 ;  /* 0x00000005ff037e24 */ /* 0x000fe2000f8e00ff */
[----:B------:R-:W-:Y:S02]  /*bfb0*/  @UP1 ULEA UR4, UP2, UR49, UR6, 0x2 ;  /* 0x0000000631041291 */ /* 0x000fe4000f84103f */
[----:B------:R-:W-:Y:S02]  /*bfc0*/  USHF.L.U32 UR45, UR49, 0x2, URZ ;  /* 0x00000002312d7899 */ /* 0x000fe4000800063f */
[----:B------:R-:W-:Y:S02]  /*bfd0*/  @UP1 ULEA.HI.X UR5, UR49, UR7, UR8, 0x2, UP2 ;  /* 0x0000000731051291 */ /* 0x000fe400090f1408 */
[----:B------:R-:W-:Y:S01]  /*bfe0*/  USHF.L.U64.HI UR48, UR49, 0x2, UR8 ;  /* 0x0000000231307899 */ /* 0x000fe20008010208 */
[----:B------:R-:W-:Y:S01]  /*bff0*/  PLOP3.LUT P2, PT, PT, PT, UP0, 0x80, 0x0 ;  /* 0x000000000000781c */ /* 0x000fe20003f4f008 */
[----:B0-----:R0:W5:Y:S01]  /*c000*/  @P0 LDG.E R17, desc[UR46][R2.64] ;  /* 0x0000002e02110981 */ /* 0x001162000c1e1900 */
[----:B------:R-:W-:Y:S01]  /*c010*/  @UP0 UIADD3 UR6, UP3, UR45, UR10, URZ ;  /* 0x0000000a2d060290 */ /* 0x000fe2000ff7e03f */
[----:B------:R-:W-:-:S03]  /*c020*/  ULDC.64 UR8, c[0x0][0xa08] ;  /* 0x0002820000087ab9 */ /* 0x000fc60000000a00 */
[----:B------:R-:W-:Y:S01]  /*c030*/  @UP0 UIADD3.X UR7, UR48, UR11, URZ, UP3, !UPT ;  /* 0x0000000b30070290 */ /* 0x000fe20009ffe43f */
[----:B------:R-:W-:Y:S01]  /*c040*/  ISETP.NE.U32.AND P0, PT, RZ, UR8, PT ;  /* 0x00000008ff007c0c */ /* 0x000fe2000bf05070 */
[----:B------:R-:W-:Y:S01]  /*c050*/  UIADD3 UR8, UP0, UR45, UR8, URZ ;  /* 0x000000082d087290 */ /* 0x000fe2000ff1e03f */
[----:B0-----:R-:W-:Y:S02]  /*c060*/  IMAD.U32 R2, RZ, RZ, UR4 ;  /* 0x00000004ff027e24 */ /* 0x001fe4000f8e00ff */
[----:B------:R-:W-:Y:S01]  /*c070*/  IMAD.U32 R3, RZ, RZ, UR5 ;  /* 0x00000005ff037e24 */ /* 0x000fe2000f8e00ff */
[----:B------:R-:W-:Y:S01]  /*c080*/  ISETP.NE.AND.EX P0, PT, RZ, UR9, PT, P0 ;  /* 0x00000009ff007c0c */ /* 0x000fe2000bf05300 */
[----:B------:R-:W-:-:S03]  /*c090*/  UIADD3.X UR4, UR48, UR9, URZ, UP0, !UPT ;  /* 0x0000000930047290 */ /* 0x000fc600087fe43f */
[----:B------:R0:W2:Y:S02]  /*c0a0*/  @P1 LDG.E R0, desc[UR46][R2.64] ;  /* 0x0000002e02001981 */ /* 0x0000a4000c1e1900 */
[----:B0-----:R-:W-:Y:S02]  /*c0b0*/  IMAD.U32 R2, RZ, RZ, UR6 ;  /* 0x00000006ff027e24 */ /* 0x001fe4000f8e00ff */
[----:B------:R-:W-:-:S05]  /*c0c0*/  IMAD.U32 R3, RZ, RZ, UR7 ;  /* 0x00000007ff037e24 */ /* 0x000fca000f8e00ff */
[----:B------:R0:W3:Y:S02]  /*c0d0*/  @P2 LDG.E R5, desc[UR46][R2.64] ;  /* 0x0000002e02052981 */ /* 0x0000e4000c1e1900 */
[----:B0-----:R-:W-:Y:S02]  /*c0e0*/  IMAD.U32 R2, RZ, RZ, UR8 ;  /* 0x00000008ff027e24 */ /* 0x001fe4000f8e00ff */
[----:B------:R-:W-:Y:S01]  /*c0f0*/  IMAD.U32 R3, RZ, RZ, UR4 ;  /* 0x00000004ff037e24 */ /* 0x000fe2000f8e00ff */
[----:B------:R-:W-:-:S04]  /*c100*/  ULDC.64 UR4, c[0x0][0x3f8] ;  /* 0x0000fe0000047ab9 */ /* 0x000fc80000000a00 */
[----:B------:R0:W5:Y:S01]  /*c110*/  @P0 LDG.E R4, desc[UR46][R2.64] ;  /* 0x0000002e02040981 */ /* 0x000162000c1e1900 */
[----:B------:R-:W-:-:S03]  /*c120*/  UISETP.NE.U32.AND UP0, UPT, UR4, URZ, UPT ;  /* 0x0000003f0400728c */ /* 0x000fc6000bf05070 */
[----:B------:R-:W-:Y:S01]  /*c130*/  UMOV UR4, URZ ;  /* 0x0000003f00047c82 */ /* 0x000fe20008000000 */
[----:B------:R-:W-:-:S03]  /*c140*/  UISETP.NE.AND.EX UP0, UPT, UR5, URZ, UPT, UP0 ;  /* 0x0000003f0500728c */ /* 0x000fc6000bf05300 */
[----:B------:R-:W-:Y:S02]  /*c150*/  ULDC UR5, c[0x0][0x404] ;  /* 0x0001010000057ab9 */ /* 0x000fe40000000800 */
[----:B------:R-:W-:-:S04]  /*c160*/  USEL UR5, UR5, 0x1, UP0 ;  /* 0x0000000105057887 */ /* 0x000fc80008000000 */
[----:B------:R-:W-:Y:S01]  /*c170*/  UIMAD UR44, UR5, UR44, URZ ;  /* 0x0000002c052c72a4 */ /* 0x000fe2000f8e023f */
[----:B--2---:R-:W-:-:S06]  /*c180*/  @P1 R2UR UR4, R0 ;  /* 0x00000000000412ca */ /* 0x004fcc00000e0000 */
[----:B---3--:R-:W-:Y:S01]  /*c190*/  @P2 R2UR UR44, R5 ;  /* 0x00000000052c22ca */ /* 0x008fe200000e0000 */
[----:B0-----:R-:W-:-:S14]  /*c1a0*/  @P2 BRA `(.L_x_176) ;  /* 0x0000000000182947 */ /* 0x001fdc0003800000 */
[----:B------:R-:W-:Y:S05]  /*c1b0*/  @!P0 BRA `(.L_x_176) ;  /* 0x0000000000148947 */ /* 0x000fea0003800000 */
[----:B------:R-:W2:Y:S04]  /*c1c0*/  LDG.E R5, desc[UR46][R2.64] ;  /* 0x0000002e02057981 */ /* 0x000ea8000c1e1900 */
[----:B------:R-:W3:Y:S01]  /*c1d0*/  LDG.E R0, desc[UR46][R2.64+0x4] ;  /* 0x0000042e02007981 */ /* 0x000ee2000c1e1900 */
[----:B--2---:R-:W-:Y:S02]  /*c1e0*/  R2UR UR5, R5 ;  /* 0x00000000050572ca */ /* 0x004fe400000e0000 */
[----:B---3--:R-:W-:-:S13]  /*c1f0*/  R2UR UR44, R0 ;  /* 0x00000000002c72ca */ /* 0x008fda00000e0000 */
[----:B------:R-:W-:-:S12]  /*c200*/  UIADD3 UR44, -UR5, UR44, URZ ;  /* 0x0000002c052c7290 */ /* 0x000fd8000fffe13f */
.L_x_176:
[----:B-----5:R-:W-:Y:S01]  /*c210*/  VIADD R0, R4, UR4 ;  /* 0x0000000404007c36 */ /* 0x020fe20008000000 */
[----:B------:R-:W-:Y:S01]  /*c220*/  UIADD3 UR44, -UR4, UR44, URZ ;  /* 0x0000002c042c7290 */ /* 0x000fe2000fffe13f */
[----:B------:R-:W-:Y:S03]  /*c230*/  BSSY B6, `(.L_x_177) ;  /* 0x0000345000067945 */ /* 0x000fe60003800000 */
[----:B------:R0:W-:Y:S01]  /*c240*/  STL [R1+0x28], R0 ;  /* 0x0000280001007387 */ /* 0x0001e20000100800 */
[----:B------:R-:W-:Y:S02]  /*c250*/  UIADD3 UR43, UR44, 0x7f, URZ ;  /* 0x0000007f2c2b7890 */ /* 0x000fe4000fffe03f */
[----:B------:R-:W-:Y:S02]  /*c260*/  ISETP.LT.AND P0, PT, RZ, UR44, PT ;  /* 0x0000002cff007c0c */ /* 0x000fe4000bf01270 */
[----:B------:R-:W-:-:S04]  /*c270*/  USHF.R.S32.HI UR5, URZ, 0x1f, UR43 ;  /* 0x0000001f3f057899 */ /* 0x000fc8000801142b */
[----:B------:R-:W-:-:S07]  /*c280*/  ULEA.HI UR43, UR5, UR43, URZ, 0x7 ;  /* 0x0000002b052b7291 */ /* 0x000fce000f8f383f */
[----:B0-----:R-:W-:Y:S05]  /*c290*/  @P0 BRA `(.L_x_178) ;  /* 0x0000000000480947 */ /* 0x001fea0003800000 */
[----:B------:R-:W0:Y:S02]  /*c2a0*/  S2R R0, SR_TID.X ;  /* 0x0000000000007919 */ /* 0x000e240000002100 */
[----:B0-----:R-:W-:-:S04]  /*c2b0*/  LOP3.LUT R0, R0, 0x7f, RZ, 0xc0, !PT ;  /* 0x0000007f00007812 */ /* 0x001fc800078ec0ff */
[----:B------:R-:W-:-:S13]  /*c2c0*/  ISETP.NE.AND P0, PT, R0, RZ, PT ;  /* 0x000000ff0000720c */ /* 0x000fda0003f05270 */
[----:B------:R-:W-:Y:S05]  /*c2d0*/  @P0 BRA `(.L_x_179) ;  /* 0x0000003000e80947 */ /* 0x000fea0003800000 */
[----:B------:R-:W0:Y:S01]  /*c2e0*/  S2R R5, SR_LANEID ;  /* 0x0000000000057919 */ /* 0x000e220000000000 */
[----:B------:R-:W-:Y:S01]  /*c2f0*/  VOTEU.ANY UR4, UPT, PT ;  /* 0x0000000000047886 */ /* 0x000fe200038e0100 */
[----:B------:R-:W1:Y:S01]  /*c300*/  LDC.64 R2, c[0x0][0xc38] ;  /* 0x00030e00ff027b82 */ /* 0x000e620000000a00 */
[----:B------:R-:W0:Y:S02]  /*c310*/  FLO.U32 R0, UR4 ;  /* 0x0000000400007d00 */ /* 0x000e2400080e0000 */
[----:B0-----:R-:W-:-:S06]  /*c320*/  ISETP.EQ.U32.AND P0, PT, R0, R5, PT ;  /* 0x000000050000720c */ /* 0x001fcc0003f02070 */
[----:B------:R-:W1:Y:S07]  /*c330*/  POPC R5, UR4 ;  /* 0x0000000400057d09 */ /* 0x000e6e0008000000 */
[----:B-1----:R-:W2:Y:S01]  /*c340*/  @P0 ATOMG.E.ADD.STRONG.GPU PT, R3, desc[UR46][R2.64], R5 ;  /* 0x00000005020309a8 */ /* 0x002ea200081ee1ee */
[----:B------:R-:W0:Y:S02]  /*c350*/  S2R R4, SR_LTMASK ;  /* 0x0000000000047919 */ /* 0x000e240000003900 */
[----:B0-----:R-:W-:-:S04]  /*c360*/  LOP3.LUT R4, R4, UR4, RZ, 0xc0, !PT ;  /* 0x0000000404047c12 */ /* 0x001fc8000f8ec0ff */
[----:B------:R-:W0:Y:S01]  /*c370*/  POPC R7, R4 ;  /* 0x0000000400077309 */ /* 0x000e220000000000 */
[----:B--2---:R-:W0:Y:S02]  /*c380*/  SHFL.IDX PT, R0, R3, R0, 0x1f ;  /* 0x00001f0003007589 */ /* 0x004e2400000e0000 */
[----:B0-----:R-:W-:-:S05]  /*c390*/  IADD3 R0, R0, UR50, R7 ;  /* 0x0000003200007c10 */ /* 0x001fca000fffe007 */
[----:B------:R2:W-:Y:S01]  /*c3a0*/  STL [R1+0x20], R0 ;  /* 0x0000200001007387 */ /* 0x0005e20000100800 */
[----:B------:R-:W-:Y:S05]  /*c3b0*/  BRA `(.L_x_179) ;  /* 0x0000003000b07947 */ /* 0x000fea0003800000 */
.L_x_178:
[----:B------:R-:W0:Y:S01]  /*c3c0*/  S2UR UR4, SR_CgaCtaId ;  /* 0x00000000000479c3 */ /* 0x000e220000008800 */
[----:B------:R-:W-:Y:S02]  /*c3d0*/  UMOV UR41, 0x400 ;  /* 0x0000040000297882 */ /* 0x000fe40000000000 */
[----:B0-----:R-:W-:-:S04]  /*c3e0*/  ULEA UR41, UR4, UR41, 0x18 ;  /* 0x0000002904297291 */ /* 0x001fc8000f8ec03f */
[----:B------:R-:W-:-:S04]  /*c3f0*/  UIADD3 UR4, UR41, 0x28400, URZ ;  /* 0x0002840029047890 */ /* 0x000fc8000fffe03f */
[----:B------:R-:W-:-:S06]  /*c400*/  ULOP3.LUT UP0, URZ, UR4, 0x3ff, URZ, 0xc0, !UPT ;  /* 0x000003ff043f7892 */ /* 0x000fcc000f80c03f */
[----:B------:R-:W-:-:S13]  /*c410*/  PLOP3.LUT P0, PT, PT, PT, UP0, 0x80, 0x0 ;  /* 0x000000000000781c */ /* 0x000fda0003f0f008 */
[----:B------:R-:W-:Y:S05]  /*c420*/  @!P0 BRA `(.L_x_180) ;  /* 0x0000000000408947 */ /* 0x000fea0003800000 */
[----:B------:R-:W-:Y:S01]  /*c430*/  MOV R2, 0x0 ;  /* 0x0000000000027802 */ /* 0x000fe20000000f00 */
[----:B------:R-:W-:Y:S01]  /*c440*/  ULDC.64 UR6, c[0x4][0x198] ;  /* 0x0100660000067ab9 */ /* 0x000fe20000000a00 */
[----:B------:R-:W-:Y:S01]  /*c450*/  ULDC.64 UR8, c[0x4][0x1a0] ;  /* 0x0100680000087ab9 */ /* 0x000fe20000000a00 */
[----:B------:R-:W-:Y:S01]  /*c460*/  ULDC.64 UR4, c[0x4][0xe8] ;  /* 0x01003a0000047ab9 */ /* 0x000fe20000000a00 */
[----:B------:R-:W-:Y:S02]  /*c470*/  IMAD.U32 R4, RZ, RZ, UR6 ;  /* 0x00000006ff047e24 */ /* 0x000fe4000f8e00ff */
[----:B------:R-:W0:Y:S01]  /*c480*/  LDC.64 R2, c[0x4][R2] ;  /* 0x0100000002027b82 */ /* 0x000e220000000a00 */
        /* <DEDUP_REMOVED lines=9> */
[----:B0-----:R-:W-:Y:S05]  /*c520*/  CALL.ABS.NOINC R2 ;  /* 0x0000000002007343 */ /* 0x001fea0003c00000 */
.L_x_180:
[----:B------:R-:W2:Y:S01]  /*c530*/  LDL.LU R2, [R1+0x3c] ;  /* 0x00003c0001027983 */ /* 0x000ea20000300800 */
[----:B------:R-:W-:-:S06]  /*c540*/  UIADD3 UR4, UR41, 0x10400, URZ ;  /* 0x0001040029047890 */ /* 0x000fcc000fffe03f */
[----:B------:R-:W-:-:S05]  /*c550*/  IMAD.U32 R16, RZ, RZ, UR4 ;  /* 0x00000004ff107e24 */ /* 0x000fca000f8e00ff */
[----:B------:R-:W-:Y:S02]  /*c560*/  LOP3.LUT P0, RZ, R16, 0x3ff, RZ, 0xc0, !PT ;  /* 0x000003ff10ff7812 */ /* 0x000fe4000780c0ff */
[----:B--2---:R-:W-:-:S11]  /*c570*/  LOP3.LUT R2, R2, 0xfffffffe, RZ, 0xc0, !PT ;  /* 0xfffffffe02027812 */ /* 0x004fd600078ec0ff */
[----:B------:R-:W-:-:S05]  /*c580*/  @P0 LOP3.LUT R2, R2, 0x1, RZ, 0xfc, !PT ;  /* 0x0000000102020812 */ /* 0x000fca00078efcff */
[----:B------:R0:W-:Y:S01]  /*c590*/  STL [R1+0x3c], R2 ;  /* 0x00003c0201007387 */ /* 0x0001e20000100800 */
[----:B------:R-:W-:Y:S05]  /*c5a0*/  @!P0 BRA `(.L_x_181) ;  /* 0x0000000000408947 */ /* 0x000fea0003800000 */
[----:B0-----:R-:W-:Y:S01]  /*c5b0*/  MOV R2, 0x0 ;  /* 0x0000000000027802 */ /* 0x001fe20000000f00 */
        /* <DEDUP_REMOVED lines=15> */
.L_x_181:
[----:B------:R-:W-:-:S04]  /*c6b0*/  IMAD.U32 R18, RZ, RZ, UR41 ;  /* 0x00000029ff127e24 */ /* 0x000fc8000f8e00ff */
[----:B------:R-:W-:-:S05]  /*c6c0*/  VIADD R0, R18, 0x400 ;  /* 0x0000040012007836 */ /* 0x000fca0000000000 */
[----:B------:R-:W-:-:S13]  /*c6d0*/  LOP3.LUT P0, RZ, R0, 0x3ff, RZ, 0xc0, !PT ;  /* 0x000003ff00ff7812 */ /* 0x000fda000780c0ff */
        /* <DEDUP_REMOVED lines=17> */
.L_x_182:
        /* <DEDUP_REMOVED lines=18> */
.L_x_183:
[----:B------:R-:W1:Y:S01]  /*c910*/  LDC R0, c[0x0][0x428] ;  /* 0x00010a00ff007b82 */ /* 0x000e620000000800 */
[----:B------:R-:W-:Y:S01]  /*c920*/  ULDC.64 UR4, c[0x0][0x9f8] ;  /* 0x00027e0000047ab9 */ /* 0x000fe20000000a00 */
[----:B------:R-:W-:Y:S01]  /*c930*/  IMAD.U32 R3, RZ, RZ, UR38 ;  /* 0x00000026ff037e24 */ /* 0x000fe2000f8e00ff */
[----:B------:R-:W2:Y:S01]  /*c940*/  LDL.LU R19, [R1+0x24] ;  /* 0x0000240001137983 */ /* 0x000ea20000300800 */
[----:B------:R-:W-:Y:S01]  /*c950*/  UISETP.NE.U32.AND UP0, UPT, UR4, URZ, UPT ;  /* 0x0000003f0400728c */ /* 0x000fe2000bf05070 */
[----:B------:R-:W-:Y:S01]  /*c960*/  IMAD.U32 R10, RZ, RZ, UR49 ;  /* 0x00000031ff0a7e24 */ /* 0x000fe2000f8e00ff */
[----:B------:R-:W-:Y:S01]  /*c970*/  ULDC.64 UR10, c[0x0][0xa08] ;  /* 0x00028200000a7ab9 */ /* 0x000fe20000000a00 */
[----:B------:R-:W3:Y:S01]  /*c980*/  S2R R4, SR_TID.X ;  /* 0x0000000000047919 */ /* 0x000ee20000002100 */
[----:B------:R-:W-:-:S06]  /*c990*/  UISETP.NE.AND.EX UP0, UPT, UR5, URZ, UPT, UP0 ;  /* 0x0000003f0500728c */ /* 0x000fcc000bf05300 */
[----:B------:R-:W-:-:S05]  /*c9a0*/  PLOP3.LUT P1, PT, PT, PT, UP0, 0x80, 0x0 ;  /* 0x000000000000781c */ /* 0x000fca0003f2f008 */
[----:B------:R-:W-:-:S04]  /*c9b0*/  @UP0 UIADD3 UR4, UP1, UR45, UR4, URZ ;  /* 0x000000042d040290 */ /* 0x000fc8000ff3e03f */
[----:B------:R-:W-:Y:S01]  /*c9c0*/  @UP0 UIADD3.X UR5, UR48, UR5, URZ, UP1, !UPT ;  /* 0x0000000530050290 */ /* 0x000fe20008ffe43f */
[----:B-1----:R-:W-:-:S13]  /*c9d0*/  ISETP.NE.AND P0, PT, R0, 0x1, PT ;  /* 0x000000010000780c */ /* 0x002fda0003f05270 */
[----:B0-----:R-:W0:Y:S01]  /*c9e0*/  @P0 LDC R2, c[0x0][0x42c] ;  /* 0x00010b00ff020b82 */ /* 0x001e220000000800 */
[----:B---3--:R-:W-:-:S07]  /*c9f0*/  LOP3.LUT R16, R4, 0x7f, RZ, 0xc0, !PT ;  /* 0x0000007f04107812 */ /* 0x008fce00078ec0ff */
[----:B------:R-:W1:Y:S01]  /*ca00*/  @P0 LDC R0, c[0x0][0x430] ;  /* 0x00010c00ff000b82 */ /* 0x000e620000000800 */
[----:B0-----:R-:W-:-:S05]  /*ca10*/  @P0 IMAD.HI.U32 R2, R2, UR38, RZ ;  /* 0x0000002602020c27 */ /* 0x001fca000f8e00ff */
[----:B-1----:R-:W-:Y:S01]  /*ca20*/  @P0 SHF.R.U32.HI R3, RZ, R0, R2 ;  /* 0x00000000ff030219 */ /* 0x002fe20000011602 */
[----:B------:R-:W-:-:S04]  /*ca30*/  IMAD.U32 R2, RZ, RZ, UR4 ;  /* 0x00000004ff027e24 */ /* 0x000fc8000f8e00ff */
[----:B------:R0:W-:Y:S02]  /*ca40*/  STL [R1+0x8], R3 ;  /* 0x0000080301007387 */ /* 0x0001e40000100800 */
[----:B0-----:R-:W-:Y:S01]  /*ca50*/  IMAD.U32 R3, RZ, RZ, UR5 ;  /* 0x00000005ff037e24 */ /* 0x001fe2000f8e00ff */
[----:B------:R-:W-:-:S04]  /*ca60*/  ULDC.64 UR4, c[0x0][0xa00] ;  /* 0x0002800000047ab9 */ /* 0x000fc80000000a00 */
[----:B------:R0:W3:Y:S01]  /*ca70*/  @P1 LDG.E R10, desc[UR46][R2.64] ;  /* 0x0000002e020a1981 */ /* 0x0000e2000c1e1900 */
[----:B------:R-:W-:Y:S01]  /*ca80*/  ISETP.NE.AND P1, PT, R16, RZ, PT ;  /* 0x000000ff1000720c */ /* 0x000fe20003f25270 */
[----:B------:R-:W-:Y:S01]  /*ca90*/  UMOV UR36, URZ ;  /* 0x0000003f00247c82 */ /* 0x000fe20008000000 */
[----:B------:R-:W-:Y:S01]  /*caa0*/  ISETP.NE.U32.AND P0, PT, RZ, UR4, PT ;  /* 0x00000004ff007c0c */ /* 0x000fe2000bf05070 */
[----:B------:R-:W-:Y:S01]  /*cab0*/  UMOV UR4, 0x80 ;  /* 0x0000008000047882 */ /* 0x000fe20000000000 */
[----:B------:R-:W-:Y:S01]  /*cac0*/  UMOV UR6, UR38 ;  /* 0x0000002600067c82 */ /* 0x000fe20008000000 */
[----:B------:R-:W-:Y:S02]  /*cad0*/  SHF.R.U32.HI R4, RZ, 0x5, R4 ;  /* 0x00000005ff047819 */ /* 0x000fe40000011604 */
[----:B------:R-:W-:Y:S01]  /*cae0*/  ISETP.NE.AND.EX P0, PT, RZ, UR5, PT, P0 ;  /* 0x00000005ff007c0c */ /* 0x000fe2000bf05300 */
[----:B0-----:R-:W0:Y:S01]  /*caf0*/  LDC.64 R2, c[0x0][0x3f8] ;  /* 0x0000fe00ff027b82 */ /* 0x001e220000000a00 */
[----:B------:R-:W-:-:S02]  /*cb00*/  LOP3.LUT R4, R4, 0x3, RZ, 0xc0, !PT ;  /* 0x0000000304047812 */ /* 0x000fc400078ec0ff */
[----:B------:R-:W-:Y:S02]  /*cb10*/  SEL R8, RZ, UR49, P0 ;  /* 0x00000031ff087c07 */ /* 0x000fe40008000000 */
[----:B------:R-:W-:Y:S02]  /*cb20*/  VOTEU.ALL UP1, P1 ;  /* 0x00000000003f7886 */ /* 0x000fe40000820000 */
[----:B------:R-:W-:-:S03]  /*cb30*/  R2UR UR39, R8 ;  /* 0x00000000082772ca */ /* 0x000fc600000e0000 */
[----:B------:R-:W-:-:S04]  /*cb40*/  @!UP1 UIADD3 UR8, UP0, UR54, 0x270, URZ ;  /* 0x0000027036089890 */ /* 0x000fc8000ff1e03f */
[----:B------:R-:W-:-:S06]  /*cb50*/  @!UP1 UIADD3.X UR9, URZ, UR55, URZ, UP0, !UPT ;  /* 0x000000373f099290 */ /* 0x000fcc00087fe43f */
[----:B------:R-:W-:Y:S01]  /*cb60*/  UMOV UR7, UR39 ;  /* 0x0000002700077c82 */ /* 0x000fe20008000000 */
[----:B0-----:R-:W-:Y:S01]  /*cb70*/  LOP3.LUT P0, RZ, R2, UR10, RZ, 0xfc, !PT ;  /* 0x0000000a02ff7c12 */ /* 0x001fe2000f80fcff */
[----:B------:R-:W-:-:S03]  /*cb80*/  UMOV UR10, 0xffffffff ;  /* 0xffffffff000a7882 */ /* 0x000fc60000000000 */
[----:B------:R-:W-:Y:S01]  /*cb90*/  LOP3.LUT P0, RZ, R3, UR11, RZ, 0xfc, P0 ;  /* 0x0000000b03ff7c12 */ /* 0x000fe2000800fcff */
[----:B--2---:R-:W-:-:S05]  /*cba0*/  IMAD R5, R19, 0x80, R17 ;  /* 0x0000008013057824 */ /* 0x004fca00078e0211 */
[----:B------:R-:W-:-:S13]  /*cbb0*/  R2UR UR37, R5 ;  /* 0x00000000052572ca */ /* 0x000fda00000e0000 */
[----:B------:R-:W-:Y:S01]  /*cbc0*/  UMOV UR5, UR37 ;  /* 0x0000002500057c82 */ /* 0x000fe20008000000 */
[----:B------:R0:W-:Y:S01]  /*cbd0*/  @!UP1 UTMAPF.L2.4D [UR36], [UR8] ;  /* 0x00000024080095b8 */ /* 0x0001e20008018000 */
[----:B------:R0:W-:Y:S01]  /*cbe0*/  @!UP1 UTMAPF.L2.4D [UR4], [UR8] ;  /* 0x00000004080095b8 */ /* 0x0001e20008018000 */
[----:B---3--:R-:W-:Y:S01]  /*cbf0*/  SHF.R.S32.HI R19, RZ, 0x1f, R10 ;  /* 0x0000001fff137819 */ /* 0x008fe2000001140a */
[----:B------:R0:W-:Y:S01]  /*cc00*/  STL [R1+0x18], R10 ;  /* 0x0000180a01007387 */ /* 0x0001e20000100800 */
[----:B------:R-:W-:-:S03]  /*cc10*/  SEL R0, R10, RZ, !P0 ;  /* 0x000000ff0a007207 */ /* 0x000fc60004000000 */
[----:B------:R0:W-:Y:S01]  /*cc20*/  STL [R1+0x24], R19 ;  /* 0x0000241301007387 */ /* 0x0001e20000100800 */
[----:B------:R-:W-:Y:S05]  /*cc30*/  BRA.DIV UR10, `(.L_x_184) ;  /* 0x0000003a0a9c7947 */ /* 0x000fea000b800000 */
[----:B------:R1:W2:Y:S02]  /*cc40*/  SHFL.IDX PT, R14, R4, RZ, 0x1f ;  /* 0x00001fff040e7589 */ /* 0x0002a400000e0000 */
.L_x_254:
[----:B--2---:R-:W-:Y:S02]  /*cc50*/  ISETP.NE.AND P0, PT, R14, RZ, PT ;  /* 0x000000ff0e00720c */ /* 0x004fe40003f05270 */
[----:B------:R-:W-:-:S11]  /*cc60*/  PLOP3.LUT P6, PT, PT, PT, PT, 0x8, 0x0 ;  /* 0x000000000000781c */ /* 0x000fd60003fce170 */
[----:B------:R-:W-:Y:S05]  /*cc70*/  @P0 BRA `(.L_x_185) ;  /* 0x0000000400dc0947 */ /* 0x000fea0003800000 */
[----:B0-----:R-:W-:-:S06]  /*cc80*/  ULEA.HI.SX32 UR4, UR43, 0xffffffff, 0x19 ;  /* 0xffffffff2b047891 */ /* 0x001fcc000f8fca3f */
[----:B-1----:R-:W-:Y:S01]  /*cc90*/  IMAD.U32 R4, RZ, RZ, UR4 ;  /* 0x00000004ff047e24 */ /* 0x002fe2000f8e00ff */
[----:B------:R-:W-:-:S03]  /*cca0*/  UMOV UR4, 0xffffffff ;  /* 0xffffffff00047882 */ /* 0x000fc60000000000 */
[----:B------:R-:W-:Y:S05]  /*ccb0*/  BRA.DIV UR4, `(.L_x_186) ;  /* 0x0000003a049c7947 */ /* 0x000fea000b800000 */
[----:B------:R-:W-:-:S13]  /*ccc0*/  ELECT P6, URZ, PT ;  /* 0x00000000003f782f */ /* 0x000fda00038c0000 */
.L_x_257:
[----:B------:R-:W-:Y:S05]  /*ccd0*/  @!P6 BRA `(.L_x_187) ;  /* 0x000000040064e947 */ /* 0x000fea0003800000 */
[----:B------:R-:W-:-:S04]  /*cce0*/  ISETP.NE.U32.AND P0, PT, R2, RZ, PT ;  /* 0x000000ff0200720c */ /* 0x000fc80003f05070 */
[----:B------:R-:W-:-:S13]  /*ccf0*/  ISETP.NE.AND.EX P0, PT, R3, RZ, PT, P0 ;  /* 0x000000ff0300720c */ /* 0x000fda0003f05300 */
[----:B------:R-:W-:Y:S05]  /*cd00*/  @!P0 BRA `(.L_x_188) ;  /* 0x0000000000488947 */ /* 0x000fea0003800000 */
[----:B------:R-:W0:Y:S01]  /*cd10*/  LDC R9, c[0x0][0x41c] ;  /* 0x00010700ff097b82 */ /* 0x000e220000000800 */
[----:B------:R-:W-:Y:S01]  /*cd20*/  IMAD.MOV.U32 R0, RZ, RZ, R4 ;  /* 0x000000ffff007224 */ /* 0x000fe200078e0004 */
[----:B------:R-:W-:Y:S01]  /*cd30*/  ULDC.64 UR4, c[0x0][0x408] ;  /* 0x0001020000047ab9 */ /* 0x000fe20000000a00 */
[----:B0-----:R-:W-:-:S13]  /*cd40*/  ISETP.NE.AND P0, PT, R9, 0x1, PT ;  /* 0x000000010900780c */ /* 0x001fda0003f05270 */
[----:B------:R-:W0:Y:S02]  /*cd50*/  @P0 LDC.64 R6, c[0x0][0x420] ;  /* 0x00010800ff060b82 */ /* 0x000e240000000a00 */
[----:B0-----:R-:W-:-:S05]  /*cd60*/  @P0 IMAD.HI.U32 R6, R4, R6, RZ ;  /* 0x0000000604060227 */ /* 0x001fca00078e00ff */
[----:B------:R-:W-:-:S04]  /*cd70*/  @P0 SHF.R.U32.HI R0, RZ, R7, R6 ;  /* 0x00000007ff000219 */ /* 0x000fc80000011606 */
[--C-:B------:R-:W-:Y:S01]  /*cd80*/  SHF.R.S32.HI R7, RZ, 0x1f, R0.reuse ;  /* 0x0000001fff077819 */ /* 0x100fe20000011400 */
[----:B------:R-:W-:-:S04]  /*cd90*/  IMAD.MOV R6, RZ, RZ, -R0 ;  /* 0x000000ffff067224 */ /* 0x000fc800078e0a00 */
[----:B------:R-:W-:Y:S02]  /*cda0*/  IMAD R4, R9, R6, R4 ;  /* 0x0000000609047224 */ /* 0x000fe400078e0204 */
[----:B------:R-:W-:Y:S02]  /*cdb0*/  IMAD R9, R19, UR4, RZ ;  /* 0x0000000413097c24 */ /* 0x000fe4000f8e02ff */
[----:B------:R-:W-:Y:S02]  /*cdc0*/  IMAD.MOV.U32 R6, RZ, RZ, R0 ;  /* 0x000000ffff067224 */ /* 0x000fe400078e0000 */
[C---:B------:R-:W-:Y:S02]  /*cdd0*/  IMAD R0, R10.reuse, UR5, R9 ;  /* 0x000000050a007c24 */ /* 0x040fe4000f8e0209 */
[----:B------:R-:W-:-:S04]  /*cde0*/  IMAD.WIDE.U32 R6, R10, UR4, R6 ;  /* 0x000000040a067c25 */ /* 0x000fc8000f8e0006 */
[----:B------:R-:W-:Y:S01]  /*cdf0*/  IMAD.IADD R0, R7, 0x1, R0 ;  /* 0x0000000107007824 */ /* 0x000fe200078e0200 */
[----:B------:R-:W-:-:S04]  /*ce00*/  LEA R2, P0, R6, R2, 0x2 ;  /* 0x0000000206027211 */ /* 0x000fc800078010ff */
[----:B------:R-:W-:-:S05]  /*ce10*/  LEA.HI.X R3, R6, R3, R0, 0x2, P0 ;  /* 0x0000000306037211 */ /* 0x000fca00000f1400 */
[----:B------:R0:W5:Y:S04]  /*ce20*/  LDG.E R0, desc[UR46][R2.64] ;  /* 0x0000002e02007981 */ /* 0x000168000c1e1900 */
.L_x_188:
[----:B0-----:R-:W2:Y:S04]  /*ce30*/  LDL R3, [R1+0xc] ;  /* 0x00000c0001037983 */ /* 0x001ea80000100800 */
[----:B------:R-:W3:Y:S01]  /*ce40*/  LDL R2, [R1+0x14] ;  /* 0x0000140001027983 */ /* 0x000ee20000100800 */
[----:B------:R-:W-:Y:S02]  /*ce50*/  ISETP.NE.AND P0, PT, R16, RZ, PT ;  /* 0x000000ff1000720c */ /* 0x000fe40003f05270 */
[----:B--2---:R-:W-:Y:S02]  /*ce60*/  LEA R6, R3, UR41, 0x3 ;  /* 0x0000002903067c11 */ /* 0x004fe4000f8e18ff */
[----:B---3--:R-:W-:-:S04]  /*ce70*/  SHF.L.U32 R3, R2, 0x1f, RZ ;  /* 0x0000001f02037819 */ /* 0x008fc800000006ff */
[----:B------:R-:W0:Y:S02]  /*ce80*/  SYNCS.PHASECHK.TRANS64.TRYWAIT P2, [R6+URZ+0x38880], R3 ;  /* 0x03888003060075a7 */ /* 0x000e24000804017f */
[----:B0-----:R-:W-:Y:S05]  /*ce90*/  @!P2 BRA `(.L_x_189) ;  /* 0x000000380044a947 */ /* 0x001fea0003800000 */
.L_x_258:
[----:B------:R-:W-:Y:S05]  /*cea0*/  @P0 BRA `(.L_x_190) ;  /* 0x00000000001c0947 */ /* 0x000fea0003800000 */
[----:B------:R-:W1:Y:S01]  /*ceb0*/  S2R R2, SR_TID.X ;  /* 0x0000000000027919 */ /* 0x000e620000002100 */
[----:B------:R-:W-:-:S04]  /*cec0*/  IMAD.MOV.U32 R7, RZ, RZ, 0x8000 ;  /* 0x00008000ff077424 */ /* 0x000fc800078e00ff */
[----:B------:R2:W-:Y:S01]  /*ced0*/  SYNCS.ARRIVE.TRANS64 RZ, [R6+URZ+0x38870], R7 ;  /* 0x0388700706ff79a7 */ /* 0x0005e2000800003f */
[----:B-1----:R-:W-:-:S04]  /*cee0*/  LOP3.LUT R2, R2, 0x1f, RZ, 0xc0, !PT ;  /* 0x0000001f02027812 */ /* 0x002fc800078ec0ff */
[----:B------:R-:W-:-:S13]  /*cef0*/  ISETP.NE.AND P2, PT, R2, RZ, PT ;  /* 0x000000ff0200720c */ /* 0x000fda0003f45270 */
[----:B--2---:R-:W-:Y:S05]  /*cf00*/  @!P2 BRA `(.L_x_190) ;  /* 0x000000000004a947 */ /* 0x004fea0003800000 */
[----:B------:R-:W-:Y:S01]  /*cf10*/  BPT.TRAP 0x1 ;  /* 0x000000040000795c */ /* 0x000fe20000300000 */
.L_x_190:
[----:B------:R-:W2:Y:S04]  /*cf20*/  LDL R2, [R1+0xc] ;  /* 0x00000c0001027983 */ /* 0x000ea80000100800 */
[----:B------:R-:W3:Y:S04]  /*cf30*/  LDL R9, [R1+0x28] ;  /* 0x0000280001097983 */ /* 0x000ee80000100800 */
[----:B------:R-:W4:Y:S01]  /*cf40*/  LDL R7, [R1+0x8] ;  /* 0x0000080001077983 */ /* 0x000f220000100800 */
[----:B------:R-:W-:Y:S01]  /*cf50*/  R2UR UR9, R6 ;  /* 0x00000000060972ca */ /* 0x000fe200000e0000 */
[----:B------:R-:W-:Y:S01]  /*cf60*/  UIADD3 UR4, UP0, UR54, 0x470, URZ ;  /* 0x0000047036047890 */ /* 0x000fe2000ff1e03f */
[----:B-----5:R-:W-:Y:S01]  /*cf70*/  R2UR UR13, R0 ;  /* 0x00000000000d72ca */ /* 0x020fe200000e0000 */
[----:B------:R-:W-:Y:S01]  /*cf80*/  UMOV UR10, URZ ;  /* 0x0000003f000a7c82 */ /* 0x000fe20008000000 */
[----:B------:R-:W-:Y:S01]  /*cf90*/  UMOV UR6, 0x0 ;  /* 0x0000000000067882 */ /* 0x000fe20000000000 */
[----:B------:R-:W-:Y:S01]  /*cfa0*/  UIADD3.X UR5, URZ, UR55, URZ, UP0, !UPT ;  /* 0x000000373f057290 */ /* 0x000fe200087fe43f */
[----:B------:R-:W-:Y:S01]  /*cfb0*/  UMOV UR7, 0x14f00000 ;  /* 0x14f0000000077882 */ /* 0x000fe20000000000 */
[----:B------:R-:W-:-:S06]  /*cfc0*/  UMOV UR15, 0x80 ;  /* 0x00000080000f7882 */ /* 0x000fcc0000000000 */
[----:B------:R-:W-:Y:S01]  /*cfd0*/  UIADD3 UR9, UR9, 0x38870, URZ ;  /* 0x0003887009097890 */ /* 0x000fe2000fffe03f */
[----:B--2---:R-:W-:-:S04]  /*cfe0*/  LEA R2, R2, UR41, 0xf ;  /* 0x0000002902027c11 */ /* 0x004fc8000f8e78ff */
[----:B------:R-:W-:Y:S01]  /*cff0*/  R2UR UR14, R2 ;  /* 0x00000000020e72ca */ /* 0x000fe200000e0000 */
[----:B---3--:R-:W-:Y:S01]  /*d000*/  IMAD R4, R4, 0x80, R9 ;  /* 0x0000008004047824 */ /* 0x008fe200078e0209 */
[----:B----4-:R-:W-:-:S04]  /*d010*/  R2UR UR12, R7 ;  /* 0x00000000070c72ca */ /* 0x010fc800000e0000 */
[----:B------:R-:W-:-:S07]  /*d020*/  R2UR UR11, R4 ;  /* 0x00000000040b72ca */ /* 0x000fce00000e0000 */
[----:B------:R-:W-:Y:S02]  /*d030*/  UIADD3 UR8, UR14, 0x10400, URZ ;  /* 0x000104000e087890 */ /* 0x000fe4000fffe03f */
[----:B------:R-:W-:-:S07]  /*d040*/  UIADD3 UR14, UR14, 0x14400, URZ ;  /* 0x000144000e0e7890 */ /* 0x000fce000fffe03f */
[----:B------:R1:W-:Y:S02]  /*d050*/  UTMALDG.4D [UR8], [UR4], desc[UR6] ;  /* 0x00000608040075b4 */ /* 0x0003e40008019000 */
[----:B-1----:R-:W-:Y:S01]  /*d060*/  UMOV UR8, UR14 ;  /* 0x0000000e00087c82 */ /* 0x002fe20008000000 */
[----:B------:R-:W-:Y:S02]  /*d070*/  UMOV UR10, UR15 ;  /* 0x0000000f000a7c82 */ /* 0x000fe40008000000 */
[----:B------:R1:W-:Y:S01]  /*d080*/  UTMALDG.4D [UR8], [UR4], desc[UR6] ;  /* 0x00000608040075b4 */ /* 0x0003e20008019000 */
[----:B------:R-:W2:Y:S02]  /*d090*/  SYNCS.PHASECHK.TRANS64.TRYWAIT P2, [R6+URZ+0x38840], R3 ;  /* 0x03884003060075a7 */ /* 0x000ea4000804017f */
[----:B-12---:R-:W-:Y:S05]  /*d0a0*/  @!P2 BRA `(.L_x_191) ;  /* 0x0000003400d4a947 */ /* 0x006fea0003800000 */
.L_x_259:
[----:B------:R-:W-:Y:S05]  /*d0b0*/  @P0 BRA `(.L_x_192) ;  /* 0x00000000001c0947 */ /* 0x000fea0003800000 */
[----:B------:R-:W2:Y:S01]  /*d0c0*/  S2R R7, SR_TID.X ;  /* 0x0000000000077919 */ /* 0x000ea20000002100 */
[----:B01----:R-:W-:-:S04]  /*d0d0*/  IMAD.MOV.U32 R3, RZ, RZ, 0x8000 ;  /* 0x00008000ff037424 */ /* 0x003fc800078e00ff */
[----:B------:R3:W-:Y:S01]  /*d0e0*/  SYNCS.ARRIVE.TRANS64 RZ, [R6+URZ+0x38830], R3 ;  /* 0x0388300306ff79a7 */ /* 0x0007e2000800003f */
[----:B--2---:R-:W-:-:S04]  /*d0f0*/  LOP3.LUT R7, R7, 0x1f, RZ, 0xc0, !PT ;  /* 0x0000001f07077812 */ /* 0x004fc800078ec0ff */
[----:B------:R-:W-:-:S13]  /*d100*/  ISETP.NE.AND P0, PT, R7, RZ, PT ;  /* 0x000000ff0700720c */ /* 0x000fda0003f05270 */
[----:B---3--:R-:W-:Y:S05]  /*d110*/  @!P0 BRA `(.L_x_192) ;  /* 0x0000000000048947 */ /* 0x008fea0003800000 */
[----:B------:R-:W-:Y:S01]  /*d120*/  BPT.TRAP 0x1 ;  /* 0x000000040000795c */ /* 0x000fe20000300000 */
.L_x_192:
[----:B01----:R-:W2:Y:S01]  /*d130*/  LDL R3, [R1+0x8] ;  /* 0x0000080001037983 */ /* 0x003ea20000100800 */
        /* <DEDUP_REMOVED lines=15> */
[----:B0-----:R-:W-:Y:S01]  /*d230*/  UMOV UR8, UR14 ;  /* 0x0000000e00087c82 */ /* 0x001fe20008000000 */
[----:B------:R-:W-:Y:S02]  /*d240*/  UMOV UR10, UR15 ;  /* 0x0000000f000a7c82 */ /* 0x000fe40008000000 */
[----:B------:R0:W-:Y:S02]  /*d250*/  UTMALDG.4D [UR8], [UR4], desc[UR6] ;  /* 0x00000608040075b4 */ /* 0x0001e40008019000 */
[----:B0-----:R-:W-:Y:S01]  /*d260*/  NOP ;  /* 0x0000000000007918 */ /* 0x001fe20000000000 */
.L_x_187:
        /* <DEDUP_REMOVED lines=11> */
[C---:B------:R-:W-:Y:S01]  /*d320*/  @P0 R2UR UR13, R8.reuse ;  /* 0x00000000080d02ca */ /* 0x040fe200000e0000 */
[----:B------:R-:W-:Y:S01]  /*d330*/  UMOV UR7, 0x12f00000 ;  /* 0x12f0000000077882 */ /* 0x000fe20000000000 */
[----:B------:R-:W-:Y:S01]  /*d340*/  @P0 R2UR UR19, R5 ;  /* 0x00000000051302ca */ /* 0x000fe200000e0000 */
[----:B------:R-:W-:Y:S01]  /*d350*/  UMOV UR10, URZ ;  /* 0x0000003f000a7c82 */ /* 0x000fe20008000000 */
[----:B------:R-:W-:Y:S01]  /*d360*/  @P0 R2UR UR21, R8 ;  /* 0x00000000081502ca */ /* 0x000fe200000e0000 */
[----:B------:R-:W-:Y:S01]  /*d370*/  UMOV UR12, UR38 ;  /* 0x00000026000c7c82 */ /* 0x000fe20008000000 */
[----:B------:R-:W-:Y:S01]  /*d380*/  UMOV UR18, 0x80 ;  /* 0x0000008000127882 */ /* 0x000fe20000000000 */
[----:B------:R-:W-:Y:S01]  /*d390*/  UMOV UR20, UR38 ;  /* 0x0000002600147c82 */ /* 0x000fe20008000000 */
[----:B------:R-:W-:Y:S01]  /*d3a0*/  UMOV UR17, UR9 ;  /* 0x0000000900117c82 */ /* 0x000fe20008000000 */
[----:B------:R2:W-:Y:S04]  /*d3b0*/  @P0 SYNCS.ARRIVE.TRANS64 RZ, [UR41+0x38800], R2 ;  /* 0x03880002ffff09a7 */ /* 0x0005e80008000029 */
[----:B------:R2:W-:Y:S04]  /*d3c0*/  UTMALDG.4D [UR8], [UR4], desc[UR6] ;  /* 0x00000608040075b4 */ /* 0x0005e80008019000 */
[----:B------:R2:W-:Y:S02]  /*d3d0*/  UTMALDG.4D [UR16], [UR4], desc[UR6] ;  /* 0x00000610040075b4 */ /* 0x0005e40008019000 */
[----:B--2---:R-:W-:Y:S01]  /*d3e0*/  NOP ;  /* 0x0000000000007918 */ /* 0x004fe20000000000 */
.L_x_185:
[----:B------:R-:W2:Y:S01]  /*d3f0*/  LDL.LU R3, [R1+0x40] ;  /* 0x0000400001037983 */ /* 0x000ea20000300800 */
[----:B------:R-:W-:Y:S01]  /*d400*/  BSSY B0, `(.L_x_193) ;  /* 0x0000009000007945 */ /* 0x000fe20003800000 */
[----:B--2---:R-:W-:-:S05]  /*d410*/  VIADD R3, R3, 0x1 ;  /* 0x0000000103037836 */ /* 0x004fca0000000000 */
[----:B------:R-:W-:Y:S01]  /*d420*/  LEA.HI R2, R3, R3, RZ, 0x1 ;  /* 0x0000000303027211 */ /* 0x000fe200078f08ff */
[----:B------:R2:W-:Y:S03]  /*d430*/  STL [R1+0x40], R3 ;  /* 0x0000400301007387 */ /* 0x0005e60000100800 */
[----:B------:R-:W-:-:S05]  /*d440*/  LOP3.LUT R2, R2, 0xfffffffe, RZ, 0xc0, !PT ;  /* 0xfffffffe02027812 */ /* 0x000fca00078ec0ff */
[----:B------:R-:W-:-:S05]  /*d450*/  IMAD.IADD R2, R3, 0x1, -R2 ;  /* 0x0000000103027824 */ /* 0x000fca00078e0a02 */
[----:B------:R-:W-:-:S04]  /*d460*/  SHF.L.U32 R2, R2, 0x1f, RZ ;  /* 0x0000001f02027819 */ /* 0x000fc800000006ff */
[----:B------:R-:W3:Y:S02]  /*d470*/  SYNCS.PHASECHK.TRANS64.TRYWAIT P0, [UR41+0x38820], R2 ;  /* 0x03882002ff0075a7 */ /* 0x000ee40008000169 */
[----:B--23--:R-:W-:Y:S05]  /*d480*/  @!P0 BRA `(.L_x_194) ;  /* 0x0000003000f08947 */ /* 0x00cfea0003800000 */
.L_x_260:
[----:B0-----:R-:W-:Y:S05]  /*d490*/  BSYNC B0 ;  /* 0x0000000000007941 */ /* 0x001fea0003800000 */
.L_x_193:
[----:B------:R-:W-:-:S06]  /*d4a0*/  UISETP.GE.AND UP0, UPT, UR44, 0x81, UPT ;  /* 0x000000812c00788c */ /* 0x000fcc000bf06270 */
[----:B------:R-:W-:-:S13]  /*d4b0*/  PLOP3.LUT P0, PT, PT, PT, UP0, 0x80, 0x0 ;  /* 0x000000000000781c */ /* 0x000fda0003f0f008 */
[----:B------:R-:W-:Y:S05]  /*d4c0*/  @!P0 BRA `(.L_x_195) ;  /* 0x0000001400388947 */ /* 0x000fea0003800000 */
[----:B------:R0:W5:Y:S01]  /*d4d0*/  LDL.LU R6, [R1+0x14] ;  /* 0x0000140001067983 */ /* 0x0001620000300800 */
[----:B------:R-:W-:-:S03]  /*d4e0*/  ULEA.HI.SX32 UR4, UR43, 0xfffffffe, 0x19 ;  /* 0xfffffffe2b047891 */ /* 0x000fc6000f8fca3f */
[----:B------:R0:W5:Y:S03]  /*d4f0*/  LDL.LU R7, [R1+0xc] ;  /* 0x00000c0001077983 */ /* 0x0001660000300800 */
[----:B------:R-:W-:-:S07]  /*d500*/  IMAD.U32 R20, RZ, RZ, UR4 ;  /* 0x00000004ff147e24 */ /* 0x000fce000f8e00ff */
.L_x_217:
[----:B-----5:R-:W-:Y:S01]  /*d510*/  VIADD R3, R7, 0x1 ;  /* 0x0000000107037836 */ /* 0x020fe20000000000 */
[----:B------:R-:W-:Y:S05]  /*d520*/  YIELD ;  /* 0x0000000000007946 */ /* 0x000fea0003800000 */
[----:B------:R-:W-:Y:S01]  /*d530*/  ISETP.NE.AND P0, PT, R3, 0x2, PT ;  /* 0x000000020300780c */ /* 0x000fe20003f05270 */
[----:B------:R-:W-:Y:S03]  /*d540*/  BSSY B0, `(.L_x_196) ;  /* 0x000008e000007945 */ /* 0x000fe60003800000 */
[----:B--23--:R-:W-:-:S02]  /*d550*/  SEL R2, RZ, 0x1, P0 ;  /* 0x00000001ff027807 */ /* 0x00cfc40000000000 */
[----:B------:R-:W-:Y:S02]  /*d560*/  SEL R10, R3, RZ, P0 ;  /* 0x000000ff030a7207 */ /* 0x000fe40000000000 */
[----:B------:R-:W-:-:S05]  /*d570*/  LOP3.LUT R9, R6, R2, RZ, 0x3c, !PT ;  /* 0x0000000206097212 */ /* 0x000fca00078e3cff */
[----:B------:R2:W-:Y:S04]  /*d580*/  STL [R1+0x14], R9 ;  /* 0x0000140901007387 */ /* 0x0005e80000100800 */
[----:B------:R2:W-:Y:S01]  /*d590*/  STL [R1+0xc], R10 ;  /* 0x00000c0a01007387 */ /* 0x0005e20000100800 */
[----:B------:R-:W-:Y:S05]  /*d5a0*/  @!P6 BRA `(.L_x_197) ;  /* 0x00000008001ce947 */ /* 0x000fea0003800000 */
[----:B------:R-:W-:Y:S01]  /*d5b0*/  ULDC.64 UR4, c[0x0][0x3f8] ;  /* 0x0000fe0000047ab9 */ /* 0x000fe20000000a00 */
[----:B------:R-:W-:Y:S01]  /*d5c0*/  IMAD.MOV.U32 R8, RZ, RZ, R20 ;  /* 0x000000ffff087224 */ /* 0x000fe200078e0014 */
[----:B------:R-:W-:-:S04]  /*d5d0*/  ISETP.NE.U32.AND P0, PT, RZ, UR4, PT ;  /* 0x00000004ff007c0c */ /* 0x000fc8000bf05070 */
[----:B------:R-:W-:-:S13]  /*d5e0*/  ISETP.NE.AND.EX P0, PT, RZ, UR5, PT, P0 ;  /* 0x00000005ff007c0c */ /* 0x000fda000bf05300 */
[----:B------:R-:W-:Y:S05]  /*d5f0*/  @!P0 BRA `(.L_x_198) ;  /* 0x00000000004c8947 */ /* 0x000fea0003800000 */
[----:B------:R-:W3:Y:S01]  /*d600*/  LDL R11, [R1+0x24] ;  /* 0x00002400010b7983 */ /* 0x000ee20000100800 */
[----:B-1----:R-:W1:Y:S01]  /*d610*/  LDC R4, c[0x0][0x41c] ;  /* 0x00010700ff047b82 */ /* 0x002e620000000800 */
[----:B------:R-:W-:Y:S02]  /*d620*/  ULDC.64 UR6, c[0x0][0x408] ;  /* 0x0001020000067ab9 */ /* 0x000fe40000000a00 */
[----:B------:R-:W4:Y:S01]  /*d630*/  LDL R5, [R1+0x18] ;  /* 0x0000180001057983 */ /* 0x000f220000100800 */
[----:B-1----:R-:W-:-:S13]  /*d640*/  ISETP.NE.AND P0, PT, R4, 0x1, PT ;  /* 0x000000010400780c */ /* 0x002fda0003f05270 */
[----:B------:R-:W1:Y:S02]  /*d650*/  @P0 LDC.64 R2, c[0x0][0x420] ;  /* 0x00010800ff020b82 */ /* 0x000e640000000a00 */
[----:B-1----:R-:W-:-:S04]  /*d660*/  @P0 IMAD.HI.U32 R0, R20, R2, RZ ;  /* 0x0000000214000227 */ /* 0x002fc800078e00ff */
[----:B------:R-:W-:Y:S01]  /*d670*/  IMAD.MOV.U32 R2, RZ, RZ, R20 ;  /* 0x000000ffff027224 */ /* 0x000fe200078e0014 */
[----:B------:R-:W-:-:S04]  /*d680*/  @P0 SHF.R.U32.HI R2, RZ, R3, R0 ;  /* 0x00000003ff020219 */ /* 0x000fc80000011600 */
[--C-:B------:R-:W-:Y:S01]  /*d690*/  SHF.R.S32.HI R3, RZ, 0x1f, R2.reuse ;  /* 0x0000001fff037819 */ /* 0x100fe20000011402 */
[----:B------:R-:W-:-:S04]  /*d6a0*/  IMAD.MOV R8, RZ, RZ, -R2 ;  /* 0x000000ffff087224 */ /* 0x000fc800078e0a02 */
[----:B------:R-:W-:Y:S02]  /*d6b0*/  IMAD R8, R4, R8, R20 ;  /* 0x0000000804087224 */ /* 0x000fe400078e0214 */
[----:B---3--:R-:W-:-:S04]  /*d6c0*/  IMAD R0, R11, UR6, RZ ;  /* 0x000000060b007c24 */ /* 0x008fc8000f8e02ff */
[C---:B----4-:R-:W-:Y:S02]  /*d6d0*/  IMAD R0, R5.reuse, UR7, R0 ;  /* 0x0000000705007c24 */ /* 0x050fe4000f8e0200 */
[----:B------:R-:W-:-:S04]  /*d6e0*/  IMAD.WIDE.U32 R2, R5, UR6, R2 ;  /* 0x0000000605027c25 */ /* 0x000fc8000f8e0002 */
[----:B------:R-:W-:Y:S01]  /*d6f0*/  IMAD.IADD R0, R0, 0x1, R3 ;  /* 0x0000000100007824 */ /* 0x000fe200078e0203 */
[----:B------:R-:W-:-:S04]  /*d700*/  LEA R4, P0, R2, UR4, 0x2 ;  /* 0x0000000402047c11 */ /* 0x000fc8000f8010ff */
[----:B------:R-:W-:-:S05]  /*d710*/  LEA.HI.X R5, R2, UR5, R0, 0x2, P0 ;  /* 0x0000000502057c11 */ /* 0x000fca00080f1400 */
[----:B------:R3:W5:Y:S04]  /*d720*/  LDG.E R0, desc[UR46][R4.64] ;  /* 0x0000002e04007981 */ /* 0x000768000c1e1900 */
.L_x_198:
[----:B-1-3--:R-:W-:Y:S01]  /*d730*/  LEA R4, R10, UR41, 0x3 ;  /* 0x000000290a047c11 */ /* 0x00afe2000f8e18ff */
[----:B------:R-:W1:Y:S01]  /*d740*/  S2R R2, SR_TID.X ;  /* 0x0000000000027919 */ /* 0x000e620000002100 */
[----:B------:R-:W-:Y:S01]  /*d750*/  SHF.L.U32 R3, R9, 0x1f, RZ ;  /* 0x0000001f09037819 */ /* 0x000fe200000006ff */
[----:B------:R-:W-:Y:S03]  /*d760*/  BSSY B1, `(.L_x_199) ;  /* 0x0000005000017945 */ /* 0x000fe60003800000 */
[----:B------:R-:W3:Y:S01]  /*d770*/  SYNCS.PHASECHK.TRANS64.TRYWAIT P0, [R4+URZ+0x38880], R3 ;  /* 0x03888003040075a7 */ /* 0x000ee2000800017f */
[----:B-1----:R-:W-:-:S04]  /*d780*/  LOP3.LUT R2, R2, 0x7f, RZ, 0xc0, !PT ;  /* 0x0000007f02027812 */ /* 0x002fc800078ec0ff */
[----:B------:R-:W-:Y:S01]  /*d790*/  ISETP.NE.AND P2, PT, R2, RZ, PT ;  /* 0x000000ff0200720c */ /* 0x000fe20003f45270 */
[----:B---3--:R-:W-:-:S12]  /*d7a0*/  @!P0 BRA `(.L_x_200) ;  /* 0x00000030003c8947 */ /* 0x008fd80003800000 */
.L_x_261:
[----:B------:R-:W-:Y:S05]  /*d7b0*/  BSYNC B1 ;  /* 0x0000000000017941 */ /* 0x000fea0003800000 */
.L_x_199:
[----:B------:R-:W-:Y:S04]  /*d7c0*/  BSSY B1, `(.L_x_201) ;  /* 0x0000009000017945 */ /* 0x000fe80003800000 */
[----:B------:R-:W-:Y:S05]  /*d7d0*/  @P2 BRA `(.L_x_202) ;  /* 0x00000000001c2947 */ /* 0x000fea0003800000 */
[----:B------:R-:W3:Y:S02]  /*d7e0*/  S2R R2, SR_TID.X ;  /* 0x0000000000027919 */ /* 0x000ee40000002100 */
[----:B---3--:R-:W-:Y:S01]  /*d7f0*/  LOP3.LUT R5, R2, 0x1f, RZ, 0xc0, !PT ;  /* 0x0000001f02057812 */ /* 0x008fe200078ec0ff */
[----:B------:R-:W-:-:S03]  /*d800*/  IMAD.MOV.U32 R2, RZ, RZ, 0x8000 ;  /* 0x00008000ff027424 */ /* 0x000fc600078e00ff */
[----:B------:R-:W-:Y:S01]  /*d810*/  ISETP.NE.AND P0, PT, R5, RZ, PT ;  /* 0x000000ff0500720c */ /* 0x000fe20003f05270 */
[----:B------:R3:W-:-:S12]  /*d820*/  SYNCS.ARRIVE.TRANS64 RZ, [R4+URZ+0x38870], R2 ;  /* 0x0388700204ff79a7 */ /* 0x0007d8000800003f */
[----:B---3--:R-:W-:Y:S05]  /*d830*/  @!P0 BRA `(.L_x_202) ;  /* 0x0000000000048947 */ /* 0x008fea0003800000 */
[----:B------:R-:W-:Y:S01]  /*d840*/  BPT.TRAP 0x1 ;  /* 0x000000040000795c */ /* 0x000fe20000300000 */
.L_x_202:
[----:B------:R-:W-:Y:S05]  /*d850*/  BSYNC B1 ;  /* 0x0000000000017941 */ /* 0x000fea0003800000 */
.L_x_201:
[----:B------:R-:W3:Y:S04]  /*d860*/  LDL R2, [R1+0xc] ;  /* 0x00000c0001027983 */ /* 0x000ee80000100800 */
[----:B--2---:R-:W2:Y:S04]  /*d870*/  LDL R9, [R1+0x8] ;  /* 0x0000080001097983 */ /* 0x004ea80000100800 */
[----:B------:R-:W4:Y:S01]  /*d880*/  LDL R5, [R1+0x28] ;  /* 0x0000280001057983 */ /* 0x000f220000100800 */
[----:B------:R-:W-:-:S05]  /*d890*/  IMAD.MOV.U32 R13, RZ, RZ, RZ ;  /* 0x000000ffff0d7224 */ /* 0x000fca00078e00ff */
[----:B------:R-:W-:Y:S01]  /*d8a0*/  R2UR UR10, R13 ;  /* 0x000000000d0a72ca */ /* 0x000fe200000e0000 */
[----:B------:R-:W-:Y:S01]  /*d8b0*/  UIADD3 UR4, UP0, UR54, 0x470, URZ ;  /* 0x0000047036047890 */ /* 0x000fe2000ff1e03f */
[----:B------:R-:W-:Y:S01]  /*d8c0*/  PLOP3.LUT P0, PT, PT, PT, PT, 0x80, 0x0 ;  /* 0x000000000000781c */ /* 0x000fe20003f0f070 */
[----:B------:R-:W-:Y:S01]  /*d8d0*/  UMOV UR6, 0x0 ;  /* 0x0000000000067882 */ /* 0x000fe20000000000 */
[----:B------:R-:W-:Y:S01]  /*d8e0*/  UMOV UR7, 0x14f00000 ;  /* 0x14f0000000077882 */ /* 0x000fe20000000000 */
[----:B------:R-:W-:Y:S01]  /*d8f0*/  UIADD3.X UR5, URZ, UR55, URZ, UP0, !UPT ;  /* 0x000000373f057290 */ /* 0x000fe200087fe43f */
[----:B---3--:R-:W-:Y:S02]  /*d900*/  LEA R2, R2, UR41, 0xf ;  /* 0x0000002902027c11 */ /* 0x008fe4000f8e78ff */
[----:B--2---:R-:W-:-:S03]  /*d910*/  R2UR UR12, R9 ;  /* 0x00000000090c72ca */ /* 0x004fc600000e0000 */
[----:B------:R-:W-:Y:S02]  /*d920*/  VIADD R9, R2, 0x10400 ;  /* 0x0001040002097836 */ /* 0x000fe40000000000 */
[----:B----4-:R-:W-:Y:S02]  /*d930*/  IMAD R8, R8, 0x80, R5 ;  /* 0x0000008008087824 */ /* 0x010fe400078e0205 */
[----:B------:R-:W-:-:S08]  /*d940*/  VIADD R5, R4, 0x38870 ;  /* 0x0003887004057836 */ /* 0x000fd00000000000 */
.L_x_203:
        /* <DEDUP_REMOVED lines=8> */
[----:B--2---:R-:W-:Y:S05]  /*d9d0*/  @P0 BRA.U.ANY `(.L_x_203) ;  /* 0xfffffffd00dc0947 */ /* 0x004fea000393ffff */
        /* <DEDUP_REMOVED lines=8> */
.L_x_204:
        /* <DEDUP_REMOVED lines=8> */
[----:B--2---:R-:W-:Y:S05]  /*dae0*/  @P0 BRA.U.ANY `(.L_x_204) ;  /* 0xfffffffd00dc0947 */ /* 0x004fea000393ffff */
[----:B------:R-:W2:Y:S01]  /*daf0*/  SYNCS.PHASECHK.TRANS64.TRYWAIT P0, [R4+URZ+0x38840], R3 ;  /* 0x03884003040075a7 */ /* 0x000ea2000800017f */
[----:B------:R-:W-:Y:S04]  /*db00*/  BSSY B1, `(.L_x_205) ;  /* 0x0000002000017945 */ /* 0x000fe80003800000 */
[----:B--2---:R-:W-:Y:S05]  /*db10*/  @!P0 BRA `(.L_x_206) ;  /* 0x0000002c00748947 */ /* 0x004fea0003800000 */
.L_x_262:
[----:B------:R-:W-:Y:S05]  /*db20*/  BSYNC B1 ;  /* 0x0000000000017941 */ /* 0x000fea0003800000 */
.L_x_205:
[----:B------:R-:W-:Y:S01]  /*db30*/  BSSY B1, `(.L_x_207) ;  /* 0x000000b000017945 */ /* 0x000fe20003800000 */
[----:B------:R-:W-:Y:S02]  /*db40*/  IMAD.MOV.U32 R10, RZ, RZ, 0x0 ;  /* 0x00000000ff0a7424 */ /* 0x000fe400078e00ff */
[----:B------:R-:W-:Y:S01]  /*db50*/  IMAD.MOV.U32 R11, RZ, RZ, 0x14f00000 ;  /* 0x14f00000ff0b7424 */ /* 0x000fe200078e00ff */
[----:B------:R-:W-:Y:S06]  /*db60*/  @P2 BRA `(.L_x_208) ;  /* 0x00000000001c2947 */ /* 0x000fec0003800000 */
[----:B------:R-:W3:Y:S01]  /*db70*/  S2R R5, SR_TID.X ;  /* 0x0000000000057919 */ /* 0x000ee20000002100 */
[----:B-12---:R-:W-:-:S04]  /*db80*/  IMAD.MOV.U32 R3, RZ, RZ, 0x8000 ;  /* 0x00008000ff037424 */ /* 0x006fc800078e00ff */
[----:B------:R4:W-:Y:S01]  /*db90*/  SYNCS.ARRIVE.TRANS64 RZ, [R4+URZ+0x38830], R3 ;  /* 0x0388300304ff79a7 */ /* 0x0009e2000800003f */
[----:B---3--:R-:W-:-:S04]  /*dba0*/  LOP3.LUT R5, R5, 0x1f, RZ, 0xc0, !PT ;  /* 0x0000001f05057812 */ /* 0x008fc800078ec0ff */
[----:B------:R-:W-:-:S13]  /*dbb0*/  ISETP.NE.AND P0, PT, R5, RZ, PT ;  /* 0x000000ff0500720c */ /* 0x000fda0003f05270 */
[----:B----4-:R-:W-:Y:S05]  /*dbc0*/  @!P0 BRA `(.L_x_208) ;  /* 0x0000000000048947 */ /* 0x010fea0003800000 */
[----:B------:R-:W-:Y:S01]  /*dbd0*/  BPT.TRAP 0x1 ;  /* 0x000000040000795c */ /* 0x000fe20000300000 */
.L_x_208:
[----:B------:R-:W-:Y:S05]  /*dbe0*/  BSYNC B1 ;  /* 0x0000000000017941 */ /* 0x000fea0003800000 */
.L_x_207:
[----:B-12---:R-:W2:Y:S01]  /*dbf0*/  LDL R3, [R1+0x8] ;  /* 0x0000080001037983 */ /* 0x006ea20000100800 */
        /* <DEDUP_REMOVED lines=9> */
.L_x_209:
        /* <DEDUP_REMOVED lines=16> */
.L_x_210:
        /* <DEDUP_REMOVED lines=8> */
[----:B---3--:R-:W-:Y:S05]  /*de10*/  @P0 BRA.U.ANY `(.L_x_210) ;  /* 0xfffffffd00dc0947 */ /* 0x008fea000393ffff */
.L_x_197:
[----:B------:R-:W-:Y:S05]  /*de20*/  BSYNC B0 ;  /* 0x0000000000007941 */ /* 0x000fea0003800000 */
.L_x_196:
[----:B------:R-:W-:-:S06]  /*de30*/  UISETP.NE.AND UP0, UPT, UR42, 0x3, UPT ;  /* 0x000000032a00788c */ /* 0x000fcc000bf05270 */
[----:B------:R-:W-:-:S13]  /*de40*/  PLOP3.LUT P0, PT, PT, PT, UP0, 0x80, 0x0 ;  /* 0x000000000000781c */ /* 0x000fda0003f0f008 */
[----:B------:R-:W-:Y:S05]  /*de50*/  @!P0 BRA `(.L_x_211) ;  /* 0x0000000000048947 */ /* 0x000fea0003800000 */
[----:B------:R-:W-:Y:S01]  /*de60*/  BPT.TRAP 0x1 ;  /* 0x000000040000795c */ /* 0x000fe20000300000 */
.L_x_211:
[----:B------:R-:W-:Y:S01]  /*de70*/  IMAD.U32 R2, RZ, RZ, UR51 ;  /* 0x00000033ff027e24 */ /* 0x000fe2000f8e00ff */
[----:B------:R-:W-:Y:S01]  /*de80*/  LEA R3, R7, UR41, 0x3 ;  /* 0x0000002907037c11 */ /* 0x000fe2000f8e18ff */
[----:B------:R-:W-:Y:S03]  /*de90*/  BSSY B0, `(.L_x_212) ;  /* 0x0000007000007945 */ /* 0x000fe60003800000 */
[----:B------:R-:W-:Y:S01]  /*dea0*/  ISETP.NE.AND P0, PT, R2, 0x3, PT ;  /* 0x000000030200780c */ /* 0x000fe20003f05270 */
[----:B------:R3:W-:Y:S01]  /*deb0*/  STL [R1+0x4], R3 ;  /* 0x0000040301007387 */ /* 0x0007e20000100800 */
[----:B------:R-:W-:-:S04]  /*dec0*/  LOP3.LUT R2, R6, 0x1, RZ, 0x3c, !PT ;  /* 0x0000000106027812 */ /* 0x000fc800078e3cff */
[----:B------:R-:W-:-:S04]  /*ded0*/  SHF.L.U32 R2, R2, 0x1f, RZ ;  /* 0x0000001f02027819 */ /* 0x000fc800000006ff */
[----:B------:R-:W4:Y:S02]  /*dee0*/  SYNCS.PHASECHK.TRANS64.TRYWAIT P2, [R3+URZ+0x38870], R2 ;  /* 0x03887002030075a7 */ /* 0x000f24000804017f */
[----:B---34-:R-:W-:Y:S05]  /*def0*/  @!P2 BRA `(.L_x_213) ;  /* 0x000000280090a947 */ /* 0x018fea0003800000 */
.L_x_263:
[----:B------:R-:W-:Y:S05]  /*df00*/  BSYNC B0 ;  /* 0x0000000000007941 */ /* 0x000fea0003800000 */
.L_x_212:
[----:B------:R-:W-:Y:S05]  /*df10*/  @!P0 BRA `(.L_x_214) ;  /* 0x0000000000048947 */ /* 0x000fea0003800000 */
[----:B------:R-:W-:Y:S01]  /*df20*/  BPT.TRAP 0x1 ;  /* 0x000000040000795c */ /* 0x000fe20000300000 */
.L_x_214:
[----:B---3--:R-:W3:Y:S01]  /*df30*/  LDL R2, [R1+0x4] ;  /* 0x0000040001027983 */ /* 0x008ee20000100800 */
[----:B------:R-:W-:-:S04]  /*df40*/  SHF.L.U32 R3, R6, 0x1f, RZ ;  /* 0x0000001f06037819 */ /* 0x000fc800000006ff */
[----:B---3--:R3:W4:Y:S02]  /*df50*/  SYNCS.PHASECHK.TRANS64.TRYWAIT P2, [R2+URZ+0x38860], R3 ;  /* 0x03886003020075a7 */ /* 0x008724000804017f */
[----:B---3--:R-:W-:Y:S01]  /*df60*/  IMAD.SHL.U32 R2, R7, 0x8000, RZ ;  /* 0x0000800007027824 */ /* 0x008fe200078e00ff */
[----:B----4-:R-:W-:Y:S06]  /*df70*/  @!P2 BRA `(.L_x_215) ;  /* 0x000000280088a947 */ /* 0x010fec0003800000 */
.L_x_264:
[----:B------:R-:W3:Y:S04]  /*df80*/  LDL R16, [R1] ;  /* 0x0000000001107983 */ /* 0x000ee80000100800 */
[----:B------:R-:W4:Y:S04]  /*df90*/  LDL R13, [R1+0x38] ;  /* 0x00003800010d7983 */ /* 0x000f280000100800 */
[----:B------:R-:W5:Y:S01]  /*dfa0*/  LDL R17, [R1+0x10] ;  /* 0x0000100001117983 */ /* 0x000f620000100800 */
[----:B------:R-:W-:Y:S05]  /*dfb0*/  WARPSYNC.ALL ;  /* 0x0000000000007948 */ /* 0x000fea0003800000 */
[----:B------:R-:W-:-:S04]  /*dfc0*/  IMAD.U32 R12, RZ, RZ, UR41 ;  /* 0x00000029ff0c7e24 */ /* 0x000fc8000f8e00ff */
[----:B------:R-:W-:Y:S01]  /*dfd0*/  VIADD R12, R12, 0x400 ;  /* 0x000004000c0c7836 */ /* 0x000fe20000000000 */
[----:B---3--:R-:W-:-:S06]  /*dfe0*/  LOP3.LUT R8, R2, R16, RZ, 0xfc, !PT ;  /* 0x0000001002087212 */ /* 0x008fcc00078efcff */
[----:B--2---:R-:W1:Y:S01]  /*dff0*/  LDSM.16.MT88.4 R8, [R8+UR41+0x10400] ;  /* 0x010400290808783b */ /* 0x004e620008004200 */
[----:B----4-:R-:W-:Y:S02]  /*e000*/  IADD3 R21, R13, UR41, R2 ;  /* 0x000000290d157c10 */ /* 0x010fe4000fffe002 */
[C-C-:B-1----:R-:W-:Y:S02]  /*e010*/  PRMT R4, R8.reuse, 0x6420, R9.reuse ;  /* 0x0000642008047816 */ /* 0x142fe40000000009 */
[----:B------:R-:W-:Y:S02]  /*e020*/  PRMT R5, R8, 0x7531, R9 ;  /* 0x0000753108057816 */ /* 0x000fe40000000009 */
[C-C-:B------:R-:W-:Y:S02]  /*e030*/  PRMT R6, R10.reuse, 0x6420, R11.reuse ;  /* 0x000064200a067816 */ /* 0x140fe4000000000b */
[----:B------:R-:W-:Y:S02]  /*e040*/  PRMT R7, R10, 0x7531, R11 ;  /* 0x000075310a077816 */ /* 0x000fe4000000000b */
[----:B------:R-:W1:Y:S01]  /*e050*/  LDSM.16.MT88.4 R8, [R21+0x10400] ;  /* 0x010400001508783b */ /* 0x000e620000004200 */
[----:B-----5:R-:W-:-:S05]  /*e060*/  IADD3 R3, R12, R2, R17 ;  /* 0x000000020c037210 */ /* 0x020fca0007ffe011 */
[----:B------:R-:W-:Y:S01]  /*e070*/  STSM.16.M88.4 [R3], R4 ;  /* 0x0000000403007844 */ /* 0x000fe20000000200 */
[C-C-:B-1----:R-:W-:Y:S02]  /*e080*/  PRMT R12, R8.reuse, 0x6420, R9.reuse ;  /* 0x00006420080c7816 */ /* 0x142fe40000000009 */
[----:B------:R-:W-:Y:S02]  /*e090*/  PRMT R13, R8, 0x7531, R9 ;  /* 0x00007531080d7816 */ /* 0x000fe40000000009 */
[C-C-:B------:R-:W-:Y:S02]  /*e0a0*/  PRMT R14, R10.reuse, 0x6420, R11.reuse ;  /* 0x000064200a0e7816 */ /* 0x140fe4000000000b */
[----:B------:R-:W-:-:S05]  /*e0b0*/  PRMT R15, R10, 0x7531, R11 ;  /* 0x000075310a0f7816 */ /* 0x000fca000000000b */
[----:B------:R1:W-:Y:S04]  /*e0c0*/  STSM.16.M88.4 [R3+0x2000], R12 ;  /* 0x0020000c03007844 */ /* 0x0003e80000000200 */
[----:B-1----:R-:W2:Y:S01]  /*e0d0*/  LDL R14, [R1+0x30] ;  /* 0x00003000010e7983 */ /* 0x002ea20000100800 */
[----:B------:R-:W-:Y:S02]  /*e0e0*/  IMAD.MOV.U32 R15, RZ, RZ, R16 ;  /* 0x000000ffff0f7224 */ /* 0x000fe400078e0010 */
[----:B------:R-:W-:-:S05]  /*e0f0*/  VIADD R4, R2, 0x4000 ;  /* 0x0000400002047836 */ /* 0x000fca0000000000 */
[----:B------:R-:W-:-:S05]  /*e100*/  LOP3.LUT R4, R4, R15, RZ, 0xfc, !PT ;  /* 0x0000000f04047212 */ /* 0x000fca00078efcff */
[----:B------:R-:W1:Y:S02]  /*e110*/  LDSM.16.MT88.4 R8, [R4+UR41+0x10400] ;  /* 0x010400290408783b */ /* 0x000e640008004200 */
[C-C-:B-1----:R-:W-:Y:S02]  /*e120*/  PRMT R4, R8.reuse, 0x6420, R9.reuse ;  /* 0x0000642008047816 */ /* 0x142fe40000000009 */
[----:B------:R-:W-:Y:S02]  /*e130*/  PRMT R5, R8, 0x7531, R9 ;  /* 0x0000753108057816 */ /* 0x000fe40000000009 */
[C-C-:B------:R-:W-:Y:S02]  /*e140*/  PRMT R6, R10.reuse, 0x6420, R11.reuse ;  /* 0x000064200a067816 */ /* 0x140fe4000000000b */
[----:B------:R-:W-:Y:S02]  /*e150*/  PRMT R7, R10, 0x7531, R11 ;  /* 0x000075310a077816 */ /* 0x000fe4000000000b */
[----:B------:R-:W1:Y:S01]  /*e160*/  LDSM.16.MT88.4 R8, [R21+0x14400] ;  /* 0x014400001508783b */ /* 0x000e620000004200 */
[----:B------:R-:W-:-:S03]  /*e170*/  IMAD.MOV.U32 R13, RZ, RZ, R17 ;  /* 0x000000ffff0d7224 */ /* 0x000fc600078e0011 */
[----:B------:R-:W-:Y:S01]  /*e180*/  STSM.16.M88.4 [R3+0x4000], R4 ;  /* 0x0040000403007844 */ /* 0x000fe20000000200 */
[C-C-:B-1----:R-:W-:Y:S02]  /*e190*/  PRMT R16, R8.reuse, 0x6420, R9.reuse ;  /* 0x0000642008107816 */ /* 0x142fe40000000009 */
[----:B------:R-:W-:Y:S02]  /*e1a0*/  PRMT R17, R8, 0x7531, R9 ;  /* 0x0000753108117816 */ /* 0x000fe40000000009 */
[C-C-:B------:R-:W-:Y:S02]  /*e1b0*/  PRMT R18, R10.reuse, 0x6420, R11.reuse ;  /* 0x000064200a127816 */ /* 0x140fe4000000000b */
[----:B------:R-:W-:-:S05]  /*e1c0*/  PRMT R19, R10, 0x7531, R11 ;  /* 0x000075310a137816 */ /* 0x000fca000000000b */
[----:B------:R1:W-:Y:S02]  /*e1d0*/  STSM.16.M88.4 [R3+0x6000], R16 ;  /* 0x0060001003007844 */ /* 0x0003e40000000200 */
[----:B-1----:R-:W-:Y:S02]  /*e1e0*/  IMAD.MOV.U32 R19, RZ, RZ, R15 ;  /* 0x000000ffff137224 */ /* 0x002fe400078e000f */
[----:B------:R-:W-:-:S05]  /*e1f0*/  VIADD R3, R2, 0x1000 ;  /* 0x0000100002037836 */ /* 0x000fca0000000000 */
[----:B------:R-:W-:-:S05]  /*e200*/  LOP3.LUT R3, R3, R19, RZ, 0xfc, !PT ;  /* 0x0000001303037212 */ /* 0x000fca00078efcff */
[----:B------:R-:W1:Y:S01]  /*e210*/  LDSM.16.MT88.4 R8, [R3+UR41+0x10400] ;  /* 0x010400290308783b */ /* 0x000e620008004200 */
[----:B------:R-:W-:Y:S02]  /*e220*/  IMAD.MOV.U32 R18, RZ, RZ, R13 ;  /* 0x000000ffff127224 */ /* 0x000fe400078e000d */
[----:B------:R-:W-:Y:S01]  /*e230*/  IMAD.U32 R15, RZ, RZ, UR41 ;  /* 0x00000029ff0f7e24 */ /* 0x000fe2000f8e00ff */
[C-C-:B-1----:R-:W-:Y:S02]  /*e240*/  PRMT R4, R8.reuse, 0x6420, R9.reuse ;  /* 0x0000642008047816 */ /* 0x142fe40000000009 */
[----:B------:R-:W-:Y:S02]  /*e250*/  PRMT R5, R8, 0x7531, R9 ;  /* 0x0000753108057816 */ /* 0x000fe40000000009 */
[C-C-:B------:R-:W-:Y:S02]  /*e260*/  PRMT R6, R10.reuse, 0x6420, R11.reuse ;  /* 0x000064200a067816 */ /* 0x140fe4000000000b */
[----:B------:R-:W-:-:S02]  /*e270*/  PRMT R7, R10, 0x7531, R11 ;  /* 0x000075310a077816 */ /* 0x000fc4000000000b */
[----:B------:R-:W1:Y:S01]  /*e280*/  LDSM.16.MT88.4 R8, [R21+0x11400] ;  /* 0x011400001508783b */ /* 0x000e620000004200 */
[----:B------:R-:W-:Y:S01]  /*e290*/  VIADD R15, R15, 0x400 ;  /* 0x000004000f0f7836 */ /* 0x000fe20000000000 */
[C-C-:B-1----:R-:W-:Y:S02]  /*e2a0*/  PRMT R12, R8.reuse, 0x6420, R9.reuse ;  /* 0x00006420080c7816 */ /* 0x142fe40000000009 */
[----:B------:R-:W-:Y:S02]  /*e2b0*/  PRMT R13, R8, 0x7531, R9 ;  /* 0x00007531080d7816 */ /* 0x000fe40000000009 */
[----:B--2---:R-:W-:Y:S02]  /*e2c0*/  IADD3 R3, R18, R2, R14 ;  /* 0x0000000212037210 */ /* 0x004fe40007ffe00e */
[----:B------:R-:W-:-:S03]  /*e2d0*/  PRMT R14, R10, 0x6420, R11 ;  /* 0x000064200a0e7816 */ /* 0x000fc6000000000b */
[----:B------:R-:W-:Y:S01]  /*e2e0*/  IMAD.IADD R3, R15, 0x1, R3 ;  /* 0x000000010f037824 */ /* 0x000fe200078e0203 */
[----:B------:R-:W-:-:S04]  /*e2f0*/  PRMT R15, R10, 0x7531, R11 ;  /* 0x000075310a0f7816 */ /* 0x000fc8000000000b */
[----:B------:R-:W-:Y:S04]  /*e300*/  STSM.16.M88.4 [R3], R4 ;  /* 0x0000000403007844 */ /* 0x000fe80000000200 */
        /* <DEDUP_REMOVED lines=55> */
[----:B-1----:R-:W-:-:S05]  /*e680*/  VIADD R3, R2, 0x3000 ;  /* 0x0000300002037836 */ /* 0x002fca0000000000 */
[----:B------:R-:W-:-:S05]  /*e690*/  LOP3.LUT R3, R3, R15, RZ, 0xfc, !PT ;  /* 0x0000000f03037212 */ /* 0x000fca00078efcff */
[----:B------:R-:W1:Y:S01]  /*e6a0*/  LDSM.16.MT88.4 R8, [R3+UR41+0x10400] ;  /* 0x010400290308783b */ /* 0x000e620008004200 */
[----:B------:R-:W-:-:S04]  /*e6b0*/  IMAD.U32 R14, RZ, RZ, UR41 ;  /* 0x00000029ff0e7e24 */ /* 0x000fc8000f8e00ff */
[----:B------:R-:W-:Y:S01]  /*e6c0*/  VIADD R14, R14, 0x400 ;  /* 0x000004000e0e7836 */ /* 0x000fe20000000000 */
[C-C-:B-1----:R-:W-:Y:S02]  /*e6d0*/  PRMT R4, R8.reuse, 0x6420, R9.reuse ;  /* 0x0000642008047816 */ /* 0x142fe40000000009 */
[----:B------:R-:W-:Y:S02]  /*e6e0*/  PRMT R5, R8, 0x7531, R9 ;  /* 0x0000753108057816 */ /* 0x000fe40000000009 */
[C-C-:B------:R-:W-:Y:S02]  /*e6f0*/  PRMT R6, R10.reuse, 0x6420, R11.reuse ;  /* 0x000064200a067816 */ /* 0x140fe4000000000b */
[----:B------:R-:W-:Y:S02]  /*e700*/  PRMT R7, R10, 0x7531, R11 ;  /* 0x000075310a077816 */ /* 0x000fe4000000000b */
[----:B------:R-:W1:Y:S01]  /*e710*/  LDSM.16.MT88.4 R8, [R21+0x13400] ;  /* 0x013400001508783b */ /* 0x000e620000004200 */
[----:B--2---:R-:W-:Y:S01]  /*e720*/  IADD3 R3, R13, R12, R2 ;  /* 0x0000000c0d037210 */ /* 0x004fe20007ffe002 */
[----:B------:R-:W-:-:S04]  /*e730*/  VIADD R2, R2, 0x7000 ;  /* 0x0000700002027836 */ /* 0x000fc80000000000 */
[----:B------:R-:W-:Y:S01]  /*e740*/  IMAD.IADD R3, R14, 0x1, R3 ;  /* 0x000000010e037824 */ /* 0x000fe200078e0203 */
[----:B------:R-:W-:-:S04]  /*e750*/  LOP3.LUT R2, R2, R15, RZ, 0xfc, !PT ;  /* 0x0000000f02027212 */ /* 0x000fc800078efcff */
[----:B------:R1:W-:Y:S02]  /*e760*/  STSM.16.M88.4 [R3], R4 ;  /* 0x0000000403007844 */ /* 0x0003e40000000200 */
        /* <DEDUP_REMOVED lines=11> */
[----:B------:R1:W-:Y:S02]  /*e820*/  STSM.16.M88.4 [R3+0x4000], R4 ;  /* 0x0040000403007844 */ /* 0x0003e40000000200 */
[C-C-:B-1----:R-:W-:Y:S02]  /*e830*/  PRMT R4, R8.reuse, 0x6420, R9.reuse ;  /* 0x0000642008047816 */ /* 0x142fe40000000009 */
[----:B------:R-:W-:-:S02]  /*e840*/  PRMT R5, R8, 0x7531, R9 ;  /* 0x0000753108057816 */ /* 0x000fc40000000009 */
        /* <DEDUP_REMOVED lines=11> */
.L_x_216:
        /* <DEDUP_REMOVED lines=11> */
.L_x_195:
[----:B------:R-:W-:Y:S04]  /*e9b0*/  BSSY B0, `(.L_x_218) ;  /* 0x000000f000007945 */ /* 0x000fe80003800000 */
[----:B------:R-:W-:Y:S05]  /*e9c0*/  @P1 BRA `(.L_x_219) ;  /* 0x0000000000341947 */ /* 0x000fea0003800000 */
[----:B------:R-:W4:Y:S01]  /*e9d0*/  S2R R5, SR_LANEID ;  /* 0x0000000000057919 */ /* 0x000f220000000000 */
[----:B------:R-:W-:Y:S01]  /*e9e0*/  VOTEU.ANY UR4, UPT, PT ;  /* 0x0000000000047886 */ /* 0x000fe200038e0100 */
[----:B--23--:R-:W2:Y:S01]  /*e9f0*/  LDC.64 R2, c[0x0][0xc38] ;  /* 0x00030e00ff027b82 */ /* 0x00cea20000000a00 */
[----:B------:R-:W4:Y:S02]  /*ea00*/  FLO.U32 R0, UR4 ;  /* 0x0000000400007d00 */ /* 0x000f2400080e0000 */
[----:B----4-:R-:W-:-:S06]  /*ea10*/  ISETP.EQ.U32.AND P0, PT, R0, R5, PT ;  /* 0x000000050000720c */ /* 0x010fcc0003f02070 */
[----:B------:R-:W2:Y:S07]  /*ea20*/  POPC R5, UR4 ;  /* 0x0000000400057d09 */ /* 0x000eae0008000000 */
[----:B--2---:R-:W2:Y:S01]  /*ea30*/  @P0 ATOMG.E.ADD.STRONG.GPU PT, R3, desc[UR46][R2.64], R5 ;  /* 0x00000005020309a8 */ /* 0x004ea200081ee1ee */
[----:B-1----:R-:W1:Y:S02]  /*ea40*/  S2R R4, SR_LTMASK ;  /* 0x0000000000047919 */ /* 0x002e640000003900 */
[----:B-1----:R-:W-:-:S04]  /*ea50*/  LOP3.LUT R4, R4, UR4, RZ, 0xc0, !PT ;  /* 0x0000000404047c12 */ /* 0x002fc8000f8ec0ff */
[----:B-----5:R-:W1:Y:S01]  /*ea60*/  POPC R7, R4 ;  /* 0x0000000400077309 */ /* 0x020e620000000000 */
[----:B--2---:R-:W1:Y:S02]  /*ea70*/  SHFL.IDX PT, R0, R3, R0, 0x1f ;  /* 0x00001f0003007589 */ /* 0x004e6400000e0000 */
[----:B-1----:R-:W-:-:S05]  /*ea80*/  IADD3 R0, R0, UR50, R7 ;  /* 0x0000003200007c10 */ /* 0x002fca000fffe007 */
[----:B------:R4:W-:Y:S02]  /*ea90*/  STL [R1+0x20], R0 ;  /* 0x0000200001007387 */ /* 0x0009e40000100800 */
.L_x_219:
[----:B------:R-:W-:Y:S05]  /*eaa0*/  BSYNC B0 ;  /* 0x0000000000007941 */ /* 0x000fea0003800000 */
.L_x_218:
[----:B------:R-:W-:-:S06]  /*eab0*/  UISETP.NE.AND UP0, UPT, UR42, 0x3, UPT ;  /* 0x000000032a00788c */ /* 0x000fcc000bf05270 */
[----:B------:R-:W-:-:S13]  /*eac0*/  PLOP3.LUT P0, PT, PT, PT, UP0, 0x80, 0x0 ;  /* 0x000000000000781c */ /* 0x000fda0003f0f008 */
[----:B------:R-:W-:Y:S05]  /*ead0*/  @!P0 BRA `(.L_x_220) ;  /* 0x0000000000048947 */ /* 0x000fea0003800000 */
[----:B------:R-:W-:Y:S01]  /*eae0*/  BPT.TRAP 0x1 ;  /* 0x000000040000795c */ /* 0x000fe20000300000 */
.L_x_220:
[----:B----4-:R-:W4:Y:S04]  /*eaf0*/  LDL R0, [R1+0x14] ;  /* 0x0000140001007983 */ /* 0x010f280000100800 */
[----:B--23--:R-:W2:Y:S01]  /*eb00*/  LDL R2, [R1+0xc] ;  /* 0x00000c0001027983 */ /* 0x00cea20000100800 */
[----:B------:R-:W-:Y:S01]  /*eb10*/  BSSY B0, `(.L_x_221) ;  /* 0x0000008000007945 */ /* 0x000fe20003800000 */
[----:B----4-:R-:W-:-:S04]  /*eb20*/  LOP3.LUT R0, R0, 0x1, RZ, 0x3c, !PT ;  /* 0x0000000100007812 */ /* 0x010fc800078e3cff */
[----:B------:R-:W-:Y:S02]  /*eb30*/  SHF.L.U32 R0, R0, 0x1f, RZ ;  /* 0x0000001f00007819 */ /* 0x000fe400000006ff */
[----:B--2---:R-:W-:-:S04]  /*eb40*/  LEA R3, R2, UR41, 0x3 ;  /* 0x0000002902037c11 */ /* 0x004fc8000f8e18ff */
[----:B------:R-:W2:Y:S01]  /*eb50*/  SYNCS.PHASECHK.TRANS64.TRYWAIT P0, [R3+URZ+0x38870], R0 ;  /* 0x03887000030075a7 */ /* 0x000ea2000800017f */
[----:B------:R-:W-:-:S05]  /*eb60*/  IMAD.U32 R2, RZ, RZ, UR51 ;  /* 0x00000033ff027e24 */ /* 0x000fca000f8e00ff */
[----:B------:R-:W-:Y:S01]  /*eb70*/  ISETP.NE.AND P2, PT, R2, 0x3, PT ;  /* 0x000000030200780c */ /* 0x000fe20003f45270 */
[----:B--2---:R-:W-:-:S12]  /*eb80*/  @!P0 BRA `(.L_x_222) ;  /* 0x0000001c009c8947 */ /* 0x004fd80003800000 */
.L_x_265:
[----:B------:R-:W-:Y:S05]  /*eb90*/  BSYNC B0 ;  /* 0x0000000000007941 */ /* 0x000fea0003800000 */
.L_x_221:
[----:B------:R-:W-:Y:S05]  /*eba0*/  @!P2 BRA `(.L_x_223) ;  /* 0x000000000004a947 */ /* 0x000fea0003800000 */
[----:B------:R-:W-:Y:S01]  /*ebb0*/  BPT.TRAP 0x1 ;  /* 0x000000040000795c */ /* 0x000fe20000300000 */
.L_x_223:
[----:B--2---:R-:W2:Y:S02]  /*ebc0*/  LDL R0, [R1+0x14] ;  /* 0x0000140001007983 */ /* 0x004ea40000100800 */
[----:B--2---:R-:W-:-:S04]  /*ebd0*/  SHF.L.U32 R0, R0, 0x1f, RZ ;  /* 0x0000001f00007819 */ /* 0x004fc800000006ff */
[----:B------:R-:W2:Y:S02]  /*ebe0*/  SYNCS.PHASECHK.TRANS64.TRYWAIT P0, [R3+URZ+0x38860], R0 ;  /* 0x03886000030075a7 */ /* 0x000ea4000800017f */
[----:B--2---:R-:W-:Y:S05]  /*ebf0*/  @!P0 BRA `(.L_x_224) ;  /* 0x0000001c00948947 */ /* 0x004fea0003800000 */
.L_x_266:
[----:B-1----:R-:W3:Y:S04]  /*ec00*/  LDL R4, [R1+0xc] ;  /* 0x00000c0001047983 */ /* 0x002ee80000100800 */
[----:B------:R-:W4:Y:S04]  /*ec10*/  LDL R17, [R1] ;  /* 0x0000000001117983 */ /* 0x000f280000100800 */
[----:B------:R-:W2:Y:S04]  /*ec20*/  LDL R2, [R1+0x38] ;  /* 0x0000380001027983 */ /* 0x000ea80000100800 */
[----:B------:R-:W2:Y:S01]  /*ec30*/  LDL R18, [R1+0x10] ;  /* 0x0000100001127983 */ /* 0x000ea20000100800 */
[----:B------:R-:W-:Y:S05]  /*ec40*/  WARPSYNC.ALL ;  /* 0x0000000000007948 */ /* 0x000fea0003800000 */
[----:B------:R-:W-:-:S04]  /*ec50*/  IMAD.U32 R13, RZ, RZ, UR41 ;  /* 0x00000029ff0d7e24 */ /* 0x000fc8000f8e00ff */
[----:B------:R-:W-:Y:S02]  /*ec60*/  VIADD R13, R13, 0x400 ;  /* 0x000004000d0d7836 */ /* 0x000fe40000000000 */
[----:B---3--:R-:W-:-:S05]  /*ec70*/  IMAD.SHL.U32 R20, R4, 0x8000, RZ ;  /* 0x0000800004147824 */ /* 0x008fca00078e00ff */
[----:B----4-:R-:W-:-:S05]  /*ec80*/  LOP3.LUT R12, R20, R17, RZ, 0xfc, !PT ;  /* 0x00000011140c7212 */ /* 0x010fca00078efcff */
[----:B-----5:R-:W1:Y:S01]  /*ec90*/  LDSM.16.MT88.4 R4, [R12+UR41+0x10400] ;  /* 0x010400290c04783b */ /* 0x020e620008004200 */
[----:B--2---:R-:W-:Y:S02]  /*eca0*/  IADD3 R2, R2, UR41, R20 ;  /* 0x0000002902027c10 */ /* 0x004fe4000fffe014 */
[----:B------:R-:W-:Y:S02]  /*ecb0*/  IADD3 R0, R13, R20, R18 ;  /* 0x000000140d007210 */ /* 0x000fe40007ffe012 */
[C-C-:B-1----:R-:W-:Y:S02]  /*ecc0*/  PRMT R8, R4.reuse, 0x6420, R5.reuse ;  /* 0x0000642004087816 */ /* 0x142fe40000000005 */
        /* <DEDUP_REMOVED lines=127> */
[----:B------:R2:W-:Y:S01]  /*f4c0*/  STSM.16.M88.4 [R0+0x4000], R12 ;  /* 0x0040000c00007844 */ /* 0x0005e20000000200 */
        /* <DEDUP_REMOVED lines=13> */
.L_x_225:
[----:B------:R-:W3:Y:S01]  /*f5a0*/  LDL.LU R2, [R1+0xc] ;  /* 0x00000c0001027983 */ /* 0x000ee20000300800 */
[----:B-1----:R-:W-:Y:S03]  /*f5b0*/  SYNCS.ARRIVE.TRANS64.A1T0 RZ, [R3+URZ+0x38850], RZ ;  /* 0x038850ff03ff79a7 */ /* 0x002fe6000810003f */
[----:B------:R-:W4:Y:S01]  /*f5c0*/  LDL.LU R4, [R1+0x14] ;  /* 0x0000140001047983 */ /* 0x000f220000300800 */
[----:B--2---:R-:W-:-:S05]  /*f5d0*/  @!P1 VIADD R0, R3, 0x38880 ;  /* 0x0003888003009836 */ /* 0x004fca0000000000 */
[----:B------:R-:W-:Y:S01]  /*f5e0*/  @!P1 PRMT R0, RZ, 0x654, R0 ;  /* 0x00000654ff009816 */ /* 0x000fe20000000000 */
[----:B------:R-:W-:Y:S06]  /*f5f0*/  BAR.SYNC.DEFER_BLOCKING 0x2, 0x80 ;  /* 0x0082000000007b1d */ /* 0x000fec0000010000 */
[----:B------:R3:W-:Y:S02]  /*f600*/  @!P1 SYNCS.ARRIVE.TRANS64.RED.A1T0 RZ, [R0+URZ], RZ ;  /* 0x000000ff00ff99a7 */ /* 0x0007e4000810043f */
[----:B---3--:R-:W-:-:S05]  /*f610*/  VIADD R0, R2, 0x1 ;  /* 0x0000000102007836 */ /* 0x008fca0000000000 */
[----:B------:R-:W-:-:S04]  /*f620*/  ISETP.NE.AND P0, PT, R0, 0x2, PT ;  /* 0x000000020000780c */ /* 0x000fc80003f05270 */
[----:B------:R-:W-:Y:S02]  /*f630*/  SEL R2, RZ, 0x1, P0 ;  /* 0x00000001ff027807 */ /* 0x000fe40000000000 */
[----:B------:R-:W-:Y:S02]  /*f640*/  SEL R0, R0, RZ, P0 ;  /* 0x000000ff00007207 */ /* 0x000fe40000000000 */
[----:B----4-:R-:W-:-:S03]  /*f650*/  LOP3.LUT R4, R4, R2, RZ, 0x3c, !PT ;  /* 0x0000000204047212 */ /* 0x010fc600078e3cff */
[----:B------:R1:W-:Y:S04]  /*f660*/  STL [R1+0xc], R0 ;  /* 0x00000c0001007387 */ /* 0x0003e80000100800 */
[----:B------:R1:W-:Y:S02]  /*f670*/  STL [R1+0x14], R4 ;  /* 0x0000140401007387 */ /* 0x0003e40000100800 */
.L_x_179:
[----:B------:R-:W-:Y:S05]  /*f680*/  BSYNC B6 ;  /* 0x0000000000067941 */ /* 0x000fea0003800000 */
.L_x_177:
[----:B-12---:R-:W2:Y:S02]  /*f690*/  LDL R0, [R1+0x3c] ;  /* 0x00003c0001007983 */ /* 0x006ea40000100800 */
[----:B--2---:R-:W-:-:S13]  /*f6a0*/  LOP3.LUT P0, RZ, R0, 0x2, RZ, 0xc0, !PT ;  /* 0x0000000200ff7812 */ /* 0x004fda000780c0ff */
[----:B------:R-:W-:Y:S05]  /*f6b0*/  @!P0 BRA `(.L_x_226) ;  /* 0x0000000000308947 */ /* 0x000fea0003800000 */
[----:B------:R-:W1:Y:S08]  /*f6c0*/  S2UR UR5, SR_CgaCtaId ;  /* 0x00000000000579c3 */ /* 0x000e700000008800 */
[----:B------:R-:W-:Y:S06]  /*f6d0*/  BAR.SYNC.DEFER_BLOCKING 0x5, 0x180 ;  /* 0x0146000000007b1d */ /* 0x000fec0000010000 */
[----:B------:R-:W-:-:S02]  /*f6e0*/  UMOV UR4, 0x400 ;  /* 0x0000040000047882 */ /* 0x000fc40000000000 */
[----:B-1----:R-:W-:-:S09]  /*f6f0*/  ULEA UR4, UR5, UR4, 0x18 ;  /* 0x0000000405047291 */ /* 0x002fd2000f8ec03f */
[----:B------:R-:W1:Y:S04]  /*f700*/  LDS.128 R4, [UR4+0x388d0] ;  /* 0x0388d004ff047984 */ /* 0x000e680008000c00 */
[----:B-1----:R2:W-:Y:S01]  /*f710*/  STL.64 [R1+0x20], R4 ;  /* 0x0000200401007387 */ /* 0x0025e20000100a00 */
[----:B------:R-:W-:Y:S02]  /*f720*/  IMAD.MOV.U32 R2, RZ, RZ, R7 ;  /* 0x000000ffff027224 */ /* 0x000fe400078e0007 */
[----:B------:R-:W-:-:S03]  /*f730*/  IMAD.MOV.U32 R0, RZ, RZ, R6 ;  /* 0x000000ffff007224 */ /* 0x000fc600078e0006 */
[----:B------:R-:W-:Y:S02]  /*f740*/  R2UR UR52, R2 ;  /* 0x00000000023472ca */ /* 0x000fe400000e0000 */
[----:B------:R-:W-:Y:S01]  /*f750*/  R2UR UR38, R0 ;  /* 0x00000000002672ca */ /* 0x000fe200000e0000 */
[----:B------:R-:W-:Y:S06]  /*f760*/  BAR.ARV 0x4, 0x180 ;  /* 0x0106000000007b1d */ /* 0x000fec0000002000 */
[----:B------:R-:W-:Y:S08]  /*f770*/  BRA `(.L_x_227) ;  /* 0x0000000800407947 */ /* 0x000ff00003800000 */
.L_x_226:
[----:B------:R-:W1:Y:S01]  /*f780*/  S2R R2, SR_TID.X ;  /* 0x0000000000027919 */ /* 0x000e620000002100 */
[----:B------:R-:W-:Y:S01]  /*f790*/  ULDC UR4, c[0x0][0xc14] ;  /* 0x0003050000047ab9 */ /* 0x000fe20000000800 */
[----:B------:R-:W2:Y:S01]  /*f7a0*/  LDL.LU R0, [R1+0x20] ;  /* 0x0000200001007983 */ /* 0x000ea20000300800 */
[----:B------:R-:W-:Y:S01]  /*f7b0*/  IMAD.MOV.U32 R4, RZ, RZ, RZ ;  /* 0x000000ffff047224 */ /* 0x000fe200078e00ff */
[----:B-1----:R-:W-:-:S04]  /*f7c0*/  LOP3.LUT R8, R2, 0x1f, RZ, 0xc0, !PT ;  /* 0x0000001f02087812 */ /* 0x002fc800078ec0ff */
[C---:B------:R-:W-:Y:S01]  /*f7d0*/  ISETP.NE.AND P0, PT, R8.reuse, 0x1f, PT ;  /* 0x0000001f0800780c */ /* 0x040fe20003f05270 */
[----:B------:R-:W-:-:S05]  /*f7e0*/  VIADD R5, R8, UR52 ;  /* 0x0000003408057c36 */ /* 0x000fca0008000000 */
[----:B------:R-:W-:Y:S01]  /*f7f0*/  ISETP.GE.OR P1, PT, R5, UR4, !P0 ;  /* 0x0000000405007c0c */ /* 0x000fe2000c726670 */
[----:B------:R-:W-:-:S12]  /*f800*/  ULDC UR4, c[0x0][0xc14] ;  /* 0x0003050000047ab9 */ /* 0x000fd80000000800 */
[----:B------:R-:W1:Y:S02]  /*f810*/  @!P1 LDC.64 R2, c[0x0][0xc58] ;  /* 0x00031600ff029b82 */ /* 0x000e640000000a00 */
[----:B-1----:R-:W-:-:S05]  /*f820*/  @!P1 IMAD.WIDE R2, R5, 0x4, R2 ;  /* 0x0000000405029825 */ /* 0x002fca00078e0202 */
[----:B------:R-:W3:Y:S01]  /*f830*/  @!P1 LDG.E R4, desc[UR46][R2.64] ;  /* 0x0000002e02049981 */ /* 0x000ee2000c1e1900 */
[C---:B------:R-:W-:Y:S02]  /*f840*/  ISETP.NE.AND P1, PT, R8.reuse, RZ, PT ;  /* 0x000000ff0800720c */ /* 0x040fe40003f25270 */
[C---:B------:R-:W-:Y:S02]  /*f850*/  ISETP.GE.U32.AND P2, PT, R8.reuse, 0x2, PT ;  /* 0x000000020800780c */ /* 0x040fe40003f46070 */
[C---:B------:R-:W-:Y:S02]  /*f860*/  ISETP.GE.U32.AND P3, PT, R8.reuse, 0x4, PT ;  /* 0x000000040800780c */ /* 0x040fe40003f66070 */
[C---:B------:R-:W-:Y:S02]  /*f870*/  ISETP.GE.U32.AND P4, PT, R8.reuse, 0x8, PT ;  /* 0x000000080800780c */ /* 0x040fe40003f86070 */
[----:B------:R-:W-:Y:S01]  /*f880*/  ISETP.GE.U32.AND P5, PT, R8, 0x10, PT ;  /* 0x000000100800780c */ /* 0x000fe20003fa6070 */
[----:B--2---:R-:W-:-:S02]  /*f890*/  IMAD.MOV.U32 R9, RZ, RZ, R0 ;  /* 0x000000ffff097224 */ /* 0x004fc400078e0000 */
[----:B---3--:R-:W1:Y:S02]  /*f8a0*/  SHFL.UP PT, R0, R4, 0x1, RZ ;  /* 0x0420000004007989 */ /* 0x008e6400000e00ff */
[----:B-1----:R-:W-:-:S05]  /*f8b0*/  SEL R5, R0, RZ, P1 ;  /* 0x000000ff00057207 */ /* 0x002fca0000800000 */
[----:B------:R-:W-:-:S05]  /*f8c0*/  IMAD.IADD R5, R4, 0x1, R5 ;  /* 0x0000000104057824 */ /* 0x000fca00078e0205 */
[----:B------:R-:W1:Y:S02]  /*f8d0*/  SHFL.UP PT, R0, R5, 0x2, RZ ;  /* 0x0440000005007989 */ /* 0x000e6400000e00ff */
[----:B-1----:R-:W-:-:S05]  /*f8e0*/  SEL R0, R0, RZ, P2 ;  /* 0x000000ff00007207 */ /* 0x002fca0001000000 */
[----:B------:R-:W-:-:S05]  /*f8f0*/  IMAD.IADD R0, R5, 0x1, R0 ;  /* 0x0000000105007824 */ /* 0x000fca00078e0200 */
[----:B------:R-:W1:Y:S02]  /*f900*/  SHFL.UP PT, R6, R0, 0x4, RZ ;  /* 0x0480000000067989 */ /* 0x000e6400000e00ff */
[----:B-1----:R-:W-:-:S05]  /*f910*/  SEL R3, R6, RZ, P3 ;  /* 0x000000ff06037207 */ /* 0x002fca0001800000 */
[----:B------:R-:W-:-:S05]  /*f920*/  IMAD.IADD R6, R0, 0x1, R3 ;  /* 0x0000000100067824 */ /* 0x000fca00078e0203 */
[----:B------:R-:W1:Y:S02]  /*f930*/  SHFL.UP PT, R2, R6, 0x8, RZ ;  /* 0x0500000006027989 */ /* 0x000e6400000e00ff */
[----:B-1----:R-:W-:-:S05]  /*f940*/  SEL R3, R2, RZ, P4 ;  /* 0x000000ff02037207 */ /* 0x002fca0002000000 */
[----:B------:R-:W-:Y:S02]  /*f950*/  IMAD.IADD R7, R6, 0x1, R3 ;  /* 0x0000000106077824 */ /* 0x000fe400078e0203 */
[----:B------:R-:W1:Y:S03]  /*f960*/  LDC R3, c[0x0][0xc10] ;  /* 0x00030400ff037b82 */ /* 0x000e660000000800 */
[----:B------:R-:W2:Y:S04]  /*f970*/  SHFL.UP PT, R2, R7, 0x10, RZ ;  /* 0x0600000007027989 */ /* 0x000ea800000e00ff */
[----:B------:R-:W-:Y:S01]  /*f980*/  SHFL.IDX PT, R5, R9, 0x1, 0x1f ;  /* 0x00201f0009057f89 */ /* 0x000fe200000e0000 */
[----:B--2---:R-:W-:-:S05]  /*f990*/  SEL R2, R2, RZ, P5 ;  /* 0x000000ff02027207 */ /* 0x004fca0002800000 */
[----:B------:R-:W-:-:S05]  /*f9a0*/  IMAD.IADD R2, R7, 0x1, R2 ;  /* 0x0000000107027824 */ /* 0x000fca00078e0202 */
[----:B------:R-:W1:Y:S04]  /*f9b0*/  SHFL.IDX PT, R8, R2, 0x1f, 0x1f ;  /* 0x03e01f0002087f89 */ /* 0x000e6800000e0000 */
[----:B------:R-:W2:Y:S01]  /*f9c0*/  SHFL.IDX PT, R0, R9, RZ, 0x1f ;  /* 0x00001fff09007589 */ /* 0x000ea200000e0000 */
[----:B-1----:R-:W-:-:S04]  /*f9d0*/  IMAD R6, R8, R3, RZ ;  /* 0x0000000308067224 */ /* 0x002fc800078e02ff */
[----:B------:R-:W-:-:S05]  /*f9e0*/  IMAD.IADD R5, R5, 0x1, R6 ;  /* 0x0000000105057824 */ /* 0x000fca00078e0206 */
[----:B--2---:R-:W-:-:S13]  /*f9f0*/  ISETP.GT.AND P6, PT, R5, R0, PT ;  /* 0x000000000500720c */ /* 0x004fda0003fc4270 */
[----:B------:R-:W-:Y:S05]  /*fa00*/  @P6 BRA `(.L_x_228) ;  /* 0x0000000000986947 */ /* 0x000fea0003800000 */
.L_x_232:
[----:B------:R-:W-:-:S04]  /*fa10*/  UIADD3 UR52, UR52, 0x1f, URZ ;  /* 0x0000001f34347890 */ /* 0x000fc8000fffe03f */
[----:B------:R-:W-:-:S06]  /*fa20*/  UISETP.GE.AND UP0, UPT, UR52, UR4, UPT ;  /* 0x000000043400728c */ /* 0x000fcc000bf06270 */
[----:B------:R-:W-:-:S13]  /*fa30*/  PLOP3.LUT P6, PT, PT, PT, UP0, 0x40, 0x0 ;  /* 0x000000000000781c */ /* 0x000fda0003fce808 */
[----:B------:R-:W-:Y:S05]  /*fa40*/  @!P6 BRA `(.L_x_229) ;  /* 0x000000040040e947 */ /* 0x000fea0003800000 */
[----:B------:R-:W1:Y:S01]  /*fa50*/  S2R R2, SR_TID.X ;  /* 0x0000000000027919 */ /* 0x000e620000002100 */
[----:B------:R-:W-:Y:S01]  /*fa60*/  BSSY B0, `(.L_x_230) ;  /* 0x0000009000007945 */ /* 0x000fe20003800000 */
[----:B------:R-:W-:Y:S01]  /*fa70*/  IMAD.MOV.U32 R4, RZ, RZ, RZ ;  /* 0x000000ffff047224 */ /* 0x000fe200078e00ff */
[----:B-1----:R-:W-:-:S05]  /*fa80*/  LOP3.LUT R2, R2, 0x1f, RZ, 0xc0, !PT ;  /* 0x0000001f02027812 */ /* 0x002fca00078ec0ff */
[----:B------:R-:W-:-:S05]  /*fa90*/  VIADD R7, R2, UR52 ;  /* 0x0000003402077c36 */ /* 0x000fca0008000000 */
[----:B------:R-:W-:-:S13]  /*faa0*/  ISETP.GE.OR P6, PT, R7, UR4, !P0 ;  /* 0x0000000407007c0c */ /* 0x000fda000c7c6670 */
[----:B------:R-:W-:Y:S05]  /*fab0*/  @P6 BRA `(.L_x_231) ;  /* 0x00000000000c6947 */ /* 0x000fea0003800000 */
[----:B------:R-:W1:Y:S02]  /*fac0*/  LDC.64 R2, c[0x0][0xc58] ;  /* 0x00031600ff027b82 */ /* 0x000e640000000a00 */
[----:B-1----:R-:W-:-:S05]  /*fad0*/  IMAD.WIDE R2, R7, 0x4, R2 ;  /* 0x0000000407027825 */ /* 0x002fca00078e0202 */
[----:B------:R1:W5:Y:S02]  /*fae0*/  LDG.E R4, desc[UR46][R2.64] ;  /* 0x0000002e02047981 */ /* 0x000364000c1e1900 */
.L_x_231:
[----:B------:R-:W-:Y:S05]  /*faf0*/  BSYNC B0 ;  /* 0x0000000000007941 */ /* 0x000fea0003800000 */
.L_x_230:
[----:B-1---5:R-:W1:Y:S02]  /*fb00*/  SHFL.UP PT, R2, R4, 0x1, RZ ;  /* 0x0420000004027989 */ /* 0x022e6400000e00ff */
[----:B-1----:R-:W-:-:S05]  /*fb10*/  SEL R3, R2, RZ, P1 ;  /* 0x000000ff02037207 */ /* 0x002fca0000800000 */
[----:B------:R-:W-:-:S05]  /*fb20*/  IMAD.IADD R3, R4, 0x1, R3 ;  /* 0x0000000104037824 */ /* 0x000fca00078e0203 */
[----:B------:R-:W1:Y:S02]  /*fb30*/  SHFL.UP PT, R2, R3, 0x2, RZ ;  /* 0x0440000003027989 */ /* 0x000e6400000e00ff */
[----:B-1----:R-:W-:-:S05]  /*fb40*/  SEL R2, R2, RZ, P2 ;  /* 0x000000ff02027207 */ /* 0x002fca0001000000 */
[----:B------:R-:W-:Y:S02]  /*fb50*/  IMAD.IADD R2, R3, 0x1, R2 ;  /* 0x0000000103027824 */ /* 0x000fe400078e0202 */
[----:B------:R-:W1:Y:S03]  /*fb60*/  LDC R3, c[0x0][0xc10] ;  /* 0x00030400ff037b82 */ /* 0x000e660000000800 */
[----:B------:R-:W2:Y:S02]  /*fb70*/  SHFL.UP PT, R6, R2, 0x4, RZ ;  /* 0x0480000002067989 */ /* 0x000ea400000e00ff */
[----:B--2---:R-:W-:-:S05]  /*fb80*/  SEL R7, R6, RZ, P3 ;  /* 0x000000ff06077207 */ /* 0x004fca0001800000 */
[----:B------:R-:W-:-:S05]  /*fb90*/  IMAD.IADD R7, R2, 0x1, R7 ;  /* 0x0000000102077824 */ /* 0x000fca00078e0207 */
[----:B------:R-:W2:Y:S02]  /*fba0*/  SHFL.UP PT, R6, R7, 0x8, RZ ;  /* 0x0500000007067989 */ /* 0x000ea400000e00ff */
[----:B--2---:R-:W-:-:S05]  /*fbb0*/  SEL R6, R6, RZ, P4 ;  /* 0x000000ff06067207 */ /* 0x004fca0002000000 */
[----:B------:R-:W-:-:S05]  /*fbc0*/  IMAD.IADD R6, R7, 0x1, R6 ;  /* 0x0000000107067824 */ /* 0x000fca00078e0206 */
[----:B------:R-:W2:Y:S02]  /*fbd0*/  SHFL.UP PT, R8, R6, 0x10, RZ ;  /* 0x0600000006087989 */ /* 0x000ea400000e00ff */
[----:B--2---:R-:W-:-:S05]  /*fbe0*/  SEL R9, R8, RZ, P5 ;  /* 0x000000ff08097207 */ /* 0x004fca0002800000 */
[----:B------:R-:W-:-:S05]  /*fbf0*/  IMAD.IADD R9, R6, 0x1, R9 ;  /* 0x0000000106097824 */ /* 0x000fca00078e0209 */
[----:B------:R-:W1:Y:S02]  /*fc00*/  SHFL.IDX PT, R8, R9, 0x1f, 0x1f ;  /* 0x03e01f0009087f89 */ /* 0x000e6400000e0000 */
[----:B-1----:R-:W-:-:S04]  /*fc10*/  IMAD R8, R8, R3, RZ ;  /* 0x0000000308087224 */ /* 0x002fc800078e02ff */
[----:B------:R-:W-:-:S05]  /*fc20*/  IMAD.IADD R5, R8, 0x1, R5 ;  /* 0x0000000108057824 */ /* 0x000fca00078e0205 */
[----:B------:R-:W-:-:S13]  /*fc30*/  ISETP.GT.AND P6, PT, R5, R0, PT ;  /* 0x000000000500720c */ /* 0x000fda0003fc4270 */
[----:B------:R-:W-:Y:S05]  /*fc40*/  @!P6 BRA `(.L_x_232) ;  /* 0xfffffffc0070e947 */ /* 0x000fea000383ffff */
[----:B------:R-:W-:Y:S02]  /*fc50*/  IMAD.MOV.U32 R2, RZ, RZ, R9 ;  /* 0x000000ffff027224 */ /* 0x000fe400078e0009 */
[----:B------:R-:W-:-:S07]  /*fc60*/  IMAD.MOV.U32 R6, RZ, RZ, R8 ;  /* 0x000000ffff067224 */ /* 0x000fce00078e0008 */
.L_x_228:
[----:B------:R-:W-:-:S04]  /*fc70*/  IMAD.IADD R6, R5, 0x1, -R6 ;  /* 0x0000000105067824 */ /* 0x000fc800078e0a06 */
[----:B------:R-:W-:-:S05]  /*fc80*/  IMAD R5, R2, R3, R6 ;  /* 0x0000000302057224 */ /* 0x000fca00078e0206 */
[----:B------:R-:W-:Y:S01]  /*fc90*/  ISETP.GT.AND P0, PT, R5, R0, PT ;  /* 0x000000000500720c */ /* 0x000fe20003f04270 */
[----:B------:R-:W-:-:S12]  /*fca0*/  IMAD.MOV.U32 R5, RZ, RZ, RZ ;  /* 0x000000ffff057224 */ /* 0x000fd800078e00ff */
[----:B------:R-:W-:Y:S02]  /*fcb0*/  VOTEU.ANY UR5, UPT, !P0 ;  /* 0x0000000000057886 */ /* 0x000fe400040e0100 */
[----:B------:R-:W-:Y:S01]  /*fcc0*/  ISETP.NE.AND P0, PT, RZ, UR5, PT ;  /* 0x00000005ff007c0c */ /* 0x000fe2000bf05270 */
[----:B------:R-:W-:-:S06]  /*fcd0*/  UPOPC UR4, UR5 ;  /* 0x00000005000472bf */ /* 0x000fcc0008000000 */
[----:B------:R-:W-:-:S05]  /*fce0*/  IMAD.U32 R7, RZ, RZ, UR4 ;  /* 0x00000004ff077e24 */ /* 0x000fca000f8e00ff */
[----:B------:R1:W2:Y:S01]  /*fcf0*/  SHFL.IDX PT, R4, R4, R7, 0x1f ;  /* 0x00001f0704047589 */ /* 0x0002a200000e0000 */
[----:B------:R-:W-:Y:S05]  /*fd00*/  @!P0 BRA `(.L_x_233) ;  /* 0x00000000000c8947 */ /* 0x000fea0003800000 */
[----:B------:R-:W-:-:S06]  /*fd10*/  UIADD3 UR5, UR4, -0x1, URZ ;  /* 0xffffffff04057890 */ /* 0x000fcc000fffe03f */
[----:B------:R-:W-:-:S06]  /*fd20*/  IMAD.U32 R5, RZ, RZ, UR5 ;  /* 0x00000005ff057e24 */ /* 0x000fcc000f8e00ff */
[----:B------:R3:W4:Y:S02]  /*fd30*/  SHFL.IDX PT, R5, R2, R5, 0x1f ;  /* 0x00001f0502057589 */ /* 0x00072400000e0000 */
.L_x_233:
[----:B----4-:R-:W-:Y:S01]  /*fd40*/  IMAD R9, R5, R3, R6 ;  /* 0x0000000305097224 */ /* 0x010fe200078e0206 */
[----:B--2---:R-:W-:Y:S01]  /*fd50*/  IABS R5, R4 ;  /* 0x0000000400057213 */ /* 0x004fe20000000000 */
[----:B------:R-:W-:-:S03]  /*fd60*/  UIADD3 UR52, UR4, UR52, URZ ;  /* 0x0000003404347290 */ /* 0x000fc6000fffe03f */
[----:B------:R-:W2:Y:S01]  /*fd70*/  I2F.RP R6, R5 ;  /* 0x0000000500067306 */ /* 0x000ea20000209400 */
[----:B------:R4:W-:Y:S07]  /*fd80*/  STL [R1+0x20], R9 ;  /* 0x0000200901007387 */ /* 0x0009ee0000100800 */
[----:B--2---:R-:W2:Y:S02]  /*fd90*/  MUFU.RCP R6, R6 ;  /* 0x0000000600067308 */ /* 0x004ea40000001000 */
[----:B--2---:R-:W-:-:S06]  /*fda0*/  VIADD R8, R6, 0xffffffe ;  /* 0x0ffffffe06087836 */ /* 0x004fcc0000000000 */
[----:B------:R-:W3:Y:S02]  /*fdb0*/  F2I.FTZ.U32.TRUNC.NTZ R3, R8 ;  /* 0x0000000800037305 */ /* 0x000ee4000021f000 */
[----:B---3--:R-:W-:-:S04]  /*fdc0*/  IMAD.MOV R2, RZ, RZ, -R3 ;  /* 0x000000ffff027224 */ /* 0x008fc800078e0a03 */
[----:B-1----:R-:W-:Y:S02]  /*fdd0*/  IMAD R7, R2, R5, RZ ;  /* 0x0000000502077224 */ /* 0x002fe400078e02ff */
[----:B------:R-:W-:-:S04]  /*fde0*/  IMAD.MOV.U32 R2, RZ, RZ, RZ ;  /* 0x000000ffff027224 */ /* 0x000fc800078e00ff */
[----:B------:R-:W-:-:S04]  /*fdf0*/  IMAD.HI.U32 R2, R3, R7, R2 ;  /* 0x0000000703027227 */ /* 0x000fc800078e0002 */
[----:B------:R-:W-:Y:S01]  /*fe00*/  IMAD.IADD R3, R0, 0x1, -R9 ;  /* 0x0000000100037824 */ /* 0x000fe200078e0a09 */
[----:B------:R-:W-:-:S04]  /*fe10*/  IABS R0, R4 ;  /* 0x0000000400007213 */ /* 0x000fc80000000000 */
[----:B------:R-:W-:Y:S01]  /*fe20*/  IABS R7, R3 ;  /* 0x0000000300077213 */ /* 0x000fe20000000000 */
[----:B------:R-:W-:-:S04]  /*fe30*/  IMAD.MOV R0, RZ, RZ, -R0 ;  /* 0x000000ffff007224 */ /* 0x000fc800078e0a00 */
[----:B------:R-:W-:-:S04]  /*fe40*/  IMAD.HI.U32 R2, R2, R7, RZ ;  /* 0x0000000702027227 */ /* 0x000fc800078e00ff */
[----:B------:R-:W-:-:S05]  /*fe50*/  IMAD R0, R2, R0, R7 ;  /* 0x0000000002007224 */ /* 0x000fca00078e0207 */
[----:B------:R-:W-:-:S13]  /*fe60*/  ISETP.GT.U32.AND P1, PT, R5, R0, PT ;  /* 0x000000000500720c */ /* 0x000fda0003f24070 */
[----:B------:R-:W-:Y:S02]  /*fe70*/  @!P1 IMAD.IADD R0, R0, 0x1, -R5 ;  /* 0x0000000100009824 */ /* 0x000fe400078e0a05 */
[----:B------:R-:W-:Y:S01]  /*fe80*/  @!P1 VIADD R2, R2, 0x1 ;  /* 0x0000000102029836 */ /* 0x000fe20000000000 */
[----:B------:R-:W-:Y:S02]  /*fe90*/  ISETP.NE.AND P1, PT, R4, RZ, PT ;  /* 0x000000ff0400720c */ /* 0x000fe40003f25270 */
[----:B------:R-:W-:Y:S02]  /*fea0*/  ISETP.GE.U32.AND P0, PT, R0, R5, PT ;  /* 0x000000050000720c */ /* 0x000fe40003f06070 */
[----:B------:R-:W-:-:S04]  /*feb0*/  LOP3.LUT R0, R3, R4, RZ, 0x3c, !PT ;  /* 0x0000000403007212 */ /* 0x000fc800078e3cff */
[----:B------:R-:W-:-:S07]  /*fec0*/  ISETP.GE.AND P2, PT, R0, RZ, PT ;  /* 0x000000ff0000720c */ /* 0x000fce0003f46270 */
[----:B------:R-:W-:-:S06]  /*fed0*/  @P0 VIADD R2, R2, 0x1 ;  /* 0x0000000102020836 */ /* 0x000fcc0000000000 */
[----:B------:R-:W-:Y:S01]  /*fee0*/  @!P2 IMAD.MOV R2, RZ, RZ, -R2 ;  /* 0x000000ffff02a224 */ /* 0x000fe200078e0a02 */
[----:B------:R-:W-:-:S04]  /*fef0*/  @!P1 LOP3.LUT R2, RZ, R4, RZ, 0x33, !PT ;  /* 0x00000004ff029212 */ /* 0x000fc800078e33ff */
[----:B------:R-:W-:Y:S01]  /*ff00*/  R2UR UR38, R2 ;  /* 0x00000000022672ca */ /* 0x000fe200000e0000 */
[----:B------:R-:W-:-:S04]  /*ff10*/  IMAD.MOV R2, RZ, RZ, -R2 ;  /* 0x000000ffff027224 */ /* 0x000fc800078e0a02 */
[----:B------:R-:W-:-:S05]  /*ff20*/  IMAD R0, R4, R2, R3 ;  /* 0x0000000204007224 */ /* 0x000fca00078e0203 */
[----:B------:R4:W-:Y:S01]  /*ff30*/  STL [R1+0x24], R0 ;  /* 0x0000240001007387 */ /* 0x0009e20000100800 */
[----:B------:R-:W-:Y:S05]  /*ff40*/  BRA `(.L_x_234) ;  /* 0x0000000000107947 */ /* 0x000fea0003800000 */
.L_x_229:
[----:B------:R1:W-:Y:S01]  /*ff50*/  STL [R1+0x20], R0 ;  /* 0x0000200001007387 */ /* 0x0003e20000100800 */
[----:B------:R-:W-:Y:S01]  /*ff60*/  ULDC UR52, c[0x0][0xc14] ;  /* 0x0003050000347ab9 */ /* 0x000fe20000000800 */
[----:B------:R-:W-:Y:S02]  /*ff70*/  UMOV UR38, URZ ;  /* 0x0000003f00267c82 */ /* 0x000fe40008000000 */
[----:B------:R1:W-:Y:S03]  /*ff80*/  STL [R1+0x24], RZ ;  /* 0x000024ff01007387 */ /* 0x0003e60000100800 */
.L_x_234:
[----:B------:R-:W2:Y:S04]  /*ff90*/  LDL R3, [R1+0x20] ;  /* 0x0000200001037983 */ /* 0x000ea80000100800 */
[----:B------:R-:W3:Y:S01]  /*ffa0*/  LDL R2, [R1+0x24] ;  /* 0x0000240001027983 */ /* 0x000ee20000100800 */
[----:B------:R-:W-:Y:S02]  /*ffb0*/  IMAD.U32 R6, RZ, RZ, UR38 ;  /* 0x00000026ff067e24 */ /* 0x000fe4000f8e00ff */
[----:B------:R-:W-:Y:S01]  /*ffc0*/  IMAD.U32 R7, RZ, RZ, UR52 ;  /* 0x00000034ff077e24 */ /* 0x000fe2000f8e00ff */
[----:B-1--4-:R-:W1:Y:S02]  /*ffd0*/  S2R R0, SR_TID.X ;  /* 0x0000000000007919 */ /* 0x012e640000002100 */
[----:B-1----:R-:W-:Y:S01]  /*ffe0*/  LOP3.LUT R0, R0, 0x1f, RZ, 0xc0, !PT ;  /* 0x0000001f00007812 */ /* 0x002fe200078ec0ff */
[----:B------:R-:W-:Y:S03]  /*fff0*/  BAR.SYNC.DEFER_BLOCKING 0x4, 0x180 ;  /* 0x0106000000007b1d */ /* 0x000fe60000010000 */
[----:B------:R-:W-:-:S13]  /*10000*/  ISETP.NE.AND P0, PT, R0, RZ, PT ;  /* 0x000000ff0000720c */ /* 0x000fda0003f05270 */
[----:B------:R-:W-:Y:S01]  /*10010*/  @!P0 MOV R0, 0x400 ;  /* 0x0000040000008802 */ /* 0x000fe20000000f00 */
[----:B--2---:R-:W-:Y:S02]  /*10020*/  IMAD.MOV.U32 R4, RZ, RZ, R3 ;  /* 0x000000ffff047224 */ /* 0x004fe400078e0003 */
[----:B------:R-:W1:Y:S01]  /*10030*/  @!P0 S2R R3, SR_CgaCtaId ;  /* 0x0000000000038919 */ /* 0x000e620000008800 */
[----:B---3--:R-:W-:Y:S01]  /*10040*/  IMAD.MOV.U32 R5, RZ, RZ, R2 ;  /* 0x000000ffff057224 */ /* 0x008fe200078e0002 */
[----:B-1----:R-:W-:-:S05]  /*10050*/  @!P0 LEA R0, R3, R0, 0x18 ;  /* 0x0000000003008211 */ /* 0x002fca00078ec0ff */
[----:B------:R1:W-:Y:S01]  /*10060*/  @!P0 STS.128 [R0+0x388d0], R4 ;  /* 0x0388d00400008388 */ /* 0x0003e20000000c00 */
[----:B------:R-:W-:Y:S06]  /*10070*/  BAR.ARV 0x5, 0x180 ;  /* 0x0146000000007b1d */ /* 0x000fec0000002000 */
.L_x_227:
[----:B------:R-:W-:Y:S02]  /*10080*/  ULDC UR4, c[0x0][0xc14] ;  /* 0x0003050000047ab9 */ /* 0x000fe40000000800 */
[----:B------:R-:W-:-:S06]  /*10090*/  UISETP.GE.AND UP0, UPT, UR52, UR4, UPT ;  /* 0x000000043400728c */ /* 0x000fcc000bf06270 */
[----:B------:R-:W-:-:S13]  /*100a0*/  PLOP3.LUT P0, PT, PT, PT, UP0, 0x80, 0x0 ;  /* 0x000000000000781c */ /* 0x000fda0003f0f008 */
[----:B------:R-:W-:Y:S05]  /*100b0*/  @!P0 BRA `(.L_x_235) ;  /* 0xffffffbc00588947 */ /* 0x000fea000383ffff */
.L_x_175:
[----:B-1----:R-:W3:Y:S01]  /*100c0*/  LDL.LU R0, [R1+0x40] ;  /* 0x0000400001007983 */ /* 0x002ee20000300800 */
[----:B------:R-:W-:Y:S01]  /*100d0*/  BSSY B0, `(.L_x_236) ;  /* 0x000000b000007945 */ /* 0x000fe20003800000 */
[----:B--2---:R-:W1:Y:S01]  /*100e0*/  S2R R5, SR_CgaCtaId ;  /* 0x0000000000057919 */ /* 0x004e620000008800 */
[----:B---3--:R-:W-:-:S05]  /*100f0*/  VIADD R0, R0, 0x1 ;  /* 0x0000000100007836 */ /* 0x008fca0000000000 */
[----:B0-----:R-:W-:-:S04]  /*10100*/  LEA.HI R2, R0, R0, RZ, 0x1 ;  /* 0x0000000000027211 */ /* 0x001fc800078f08ff */
[----:B------:R-:W-:-:S05]  /*10110*/  LOP3.LUT R3, R2, 0xfffffffe, RZ, 0xc0, !PT ;  /* 0xfffffffe02037812 */ /* 0x000fca00078ec0ff */
[----:B------:R-:W-:Y:S01]  /*10120*/  IMAD.IADD R3, R0, 0x1, -R3 ;  /* 0x0000000100037824 */ /* 0x000fe200078e0a03 */
[----:B------:R-:W-:-:S04]  /*10130*/  MOV R0, 0x400 ;  /* 0x0000040000007802 */ /* 0x000fc80000000f00 */
[----:B-1----:R-:W-:Y:S02]  /*10140*/  LEA R0, R5, R0, 0x18 ;  /* 0x0000000005007211 */ /* 0x002fe400078ec0ff */
[----:B------:R-:W-:-:S04]  /*10150*/  SHF.L.U32 R3, R3, 0x1f, RZ ;  /* 0x0000001f03037819 */ /* 0x000fc800000006ff */
[----:B------:R-:W0:Y:S02]  /*10160*/  SYNCS.PHASECHK.TRANS64.TRYWAIT P0, [R0+URZ+0x38820], R3 ;  /* 0x03882003000075a7 */ /* 0x000e24000800017f */
[----:B0-----:R-:W-:Y:S05]  /*10170*/  @!P0 BRA `(.L_x_237) ;  /* 0x0000000800488947 */ /* 0x001fea0003800000 */
.L_x_267:
[----:B------:R-:W-:Y:S05]  /*10180*/  BSYNC B0 ;  /* 0x0000000000007941 */ /* 0x000fea0003800000 */
.L_x_236:
[----:B------:R-:W-:-:S03]  /*10190*/  UMOV UR4, 0xffffffff ;  /* 0xffffffff00047882 */ /* 0x000fc60000000000 */
[----:B------:R-:W-:Y:S05]  /*101a0*/  BRA.DIV UR4, `(.L_x_238) ;  /* 0x0000000a04507947 */ /* 0x000fea000b800000 */
[----:B------:R-:W1:Y:S02]  /*101b0*/  S2R R2, SR_TID.X ;  /* 0x0000000000027919 */ /* 0x000e640000002100 */
[----:B-1----:R-:W-:-:S04]  /*101c0*/  SHF.R.U32.HI R2, RZ, 0x5, R2 ;  /* 0x00000005ff027819 */ /* 0x002fc80000011602 */
[----:B------:R-:W-:-:S05]  /*101d0*/  LOP3.LUT R2, R2, 0x3, RZ, 0xc0, !PT ;  /* 0x0000000302027812 */ /* 0x000fca00078ec0ff */
[----:B------:R1:W2:Y:S02]  /*101e0*/  SHFL.IDX PT, R14, R2, RZ, 0x1f ;  /* 0x00001fff020e7589 */ /* 0x0002a400000e0000 */
.L_x_270:
[----:B--2---:R-:W-:Y:S01]  /*101f0*/  ISETP.NE.AND P0, PT, R14, RZ, PT ;  /* 0x000000ff0e00720c */ /* 0x004fe20003f05270 */
[----:B------:R-:W-:-:S12]  /*10200*/  BSSY B0, `(.L_x_239) ;  /* 0x000002e000007945 */ /* 0x000fd80003800000 */
[----:B------:R-:W-:Y:S05]  /*10210*/  @P0 BRA `(.L_x_240) ;  /* 0x0000000000b00947 */ /* 0x000fea0003800000 */
[----:B------:R-:W-:-:S03]  /*10220*/  UMOV UR4, 0xffffffff ;  /* 0xffffffff00047882 */ /* 0x000fc60000000000 */
[----:B------:R-:W-:Y:S05]  /*10230*/  BRA.DIV UR4, `(.L_x_241) ;  /* 0x0000000a04607947 */ /* 0x000fea000b800000 */
[----:B------:R-:W-:-:S13]  /*10240*/  ELECT P6, URZ, PT ;  /* 0x00000000003f782f */ /* 0x000fda00038c0000 */
.L_x_273:
[----:B------:R-:W-:Y:S05]  /*10250*/  @!P6 BRA `(.L_x_240) ;  /* 0x0000000000a0e947 */ /* 0x000fea0003800000 */
[----:B------:R-:W-:-:S06]  /*10260*/  ULOP3.LUT UR4, UR40, 0x2, URZ, 0xfc, !UPT ;  /* 0x0000000228047892 */ /* 0x000fcc000f8efc3f */
[----:B-1----:R-:W-:-:S05]  /*10270*/  IMAD.U32 R2, RZ, RZ, UR4 ;  /* 0x00000004ff027e24 */ /* 0x002fca000f8e00ff */
[----:B------:R-:W-:-:S13]  /*10280*/  ISETP.NE.AND P0, PT, R2, 0x3, PT ;  /* 0x000000030200780c */ /* 0x000fda0003f05270 */
[----:B------:R-:W-:Y:S05]  /*10290*/  @!P0 BRA `(.L_x_242) ;  /* 0x0000000000048947 */ /* 0x000fea0003800000 */
[----:B------:R-:W-:Y:S01]  /*102a0*/  BPT.TRAP 0x1 ;  /* 0x000000040000795c */ /* 0x000fe20000300000 */
.L_x_242:
[----:B0-----:R-:W2:Y:S04]  /*102b0*/  LDL R3, [R1+0xc] ;  /* 0x00000c0001037983 */ /* 0x001ea80000100800 */
[----:B------:R-:W3:Y:S01]  /*102c0*/  LDL.LU R7, [R1+0x14] ;  /* 0x0000140001077983 */ /* 0x000ee20000300800 */
[----:B------:R-:W-:-:S04]  /*102d0*/  VIADD R2, R0, 0x38840 ;  /* 0x0003884000027836 */ /* 0x000fc80000000000 */
[C---:B--2---:R-:W-:Y:S02]  /*102e0*/  IMAD R6, R3.reuse, 0x8, R2 ;  /* 0x0000000803067824 */ /* 0x044fe400078e0202 */
[----:B------:R-:W-:Y:S01]  /*102f0*/  VIADD R3, R3, 0x1 ;  /* 0x0000000103037836 */ /* 0x000fe20000000000 */
[----:B---3--:R-:W-:-:S04]  /*10300*/  SHF.L.U32 R5, R7, 0x1f, RZ ;  /* 0x0000001f07057819 */ /* 0x008fc800000006ff */
[C---:B------:R-:W-:Y:S01]  /*10310*/  ISETP.NE.AND P2, PT, R3.reuse, 0x2, PT ;  /* 0x000000020300780c */ /* 0x040fe20003f45270 */
[----:B------:R-:W0:Y:S03]  /*10320*/  SYNCS.PHASECHK.TRANS64.TRYWAIT P1, [R6+URZ], R5 ;  /* 0x00000005060075a7 */ /* 0x000e26000802017f */
[----:B------:R-:W-:Y:S02]  /*10330*/  SEL R4, RZ, 0x1, P2 ;  /* 0x00000001ff047807 */ /* 0x000fe40001000000 */
[----:B------:R-:W-:Y:S02]  /*10340*/  SEL R3, R3, RZ, P2 ;  /* 0x000000ff03037207 */ /* 0x000fe40001000000 */
[----:B------:R-:W-:-:S03]  /*10350*/  LOP3.LUT R4, R7, R4, RZ, 0x3c, !PT ;  /* 0x0000000407047212 */ /* 0x000fc600078e3cff */
[----:B------:R-:W-:Y:S01]  /*10360*/  IMAD R7, R3, 0x8, R2 ;  /* 0x0000000803077824 */ /* 0x000fe200078e0202 */
[----:B------:R-:W-:Y:S01]  /*10370*/  SHF.L.U32 R2, R4, 0x1f, RZ ;  /* 0x0000001f04027819 */ /* 0x000fe200000006ff */
[----:B0-----:R-:W-:Y:S06]  /*10380*/  @!P1 BRA `(.L_x_243) ;  /* 0x00000008002c9947 */ /* 0x001fec0003800000 */
.L_x_274:
[----:B------:R-:W1:Y:S02]  /*10390*/  SYNCS.PHASECHK.TRANS64.TRYWAIT P1, [R7+URZ], R2 ;  /* 0x00000002070075a7 */ /* 0x000e64000802017f */
[----:B-1----:R-:W-:Y:S05]  /*103a0*/  @!P1 BRA `(.L_x_244) ;  /* 0x0000000800389947 */ /* 0x002fea0003800000 */
.L_x_275:
[----:B------:R-:W-:Y:S05]  /*103b0*/  @!P0 BRA `(.L_x_245) ;  /* 0x0000000000048947 */ /* 0x000fea0003800000 */
[----:B------:R-:W-:Y:S01]  /*103c0*/  BPT.TRAP 0x1 ;  /* 0x000000040000795c */ /* 0x000fe20000300000 */
.L_x_245:
[----:B------:R-:W2:Y:S02]  /*103d0*/  LDL.LU R4, [R1+0xc] ;  /* 0x00000c0001047983 */ /* 0x000ea40000300800 */
[----:B--2---:R-:W-:-:S04]  /*103e0*/  IMAD R4, R4, 0x8, R0 ;  /* 0x0000000804047824 */ /* 0x004fc800078e0200 */
[----:B------:R-:W2:Y:S02]  /*103f0*/  SYNCS.PHASECHK.TRANS64.TRYWAIT P1, [R4+URZ+0x38860], R5 ;  /* 0x03886005040075a7 */ /* 0x000ea4000802017f */
[----:B--2---:R-:W-:Y:S05]  /*10400*/  @!P1 BRA `(.L_x_246) ;  /* 0x0000000800349947 */ /* 0x004fea0003800000 */
.L_x_276:
[----:B------:R-:W-:Y:S05]  /*10410*/  @!P0 BRA `(.L_x_247) ;  /* 0x0000000000048947 */ /* 0x000fea0003800000 */
[----:B------:R-:W-:Y:S01]  /*10420*/  BPT.TRAP 0x1 ;  /* 0x000000040000795c */ /* 0x000fe20000300000 */
.L_x_247:
[----:B------:R-:W-:-:S04]  /*10430*/  IMAD R3, R3, 0x8, R0 ;  /* 0x0000000803037824 */ /* 0x000fc800078e0200 */
[----:B------:R-:W3:Y:S02]  /*10440*/  SYNCS.PHASECHK.TRANS64.TRYWAIT P1, [R3+URZ+0x38860], R2 ;  /* 0x03886002030075a7 */ /* 0x000ee4000802017f */
[----:B---3--:R-:W-:Y:S05]  /*10450*/  @!P1 BRA `(.L_x_248) ;  /* 0x0000000800349947 */ /* 0x008fea0003800000 */
.L_x_277:
[----:B------:R-:W-:Y:S05]  /*10460*/  @!P0 BRA `(.L_x_249) ;  /* 0x0000000000048947 */ /* 0x000fea0003800000 */
[----:B------:R-:W-:Y:S01]  /*10470*/  BPT.TRAP 0x1 ;  /* 0x000000040000795c */ /* 0x000fe20000300000 */
.L_x_249:
[----:B------:R-:W4:Y:S02]  /*10480*/  SYNCS.PHASECHK.TRANS64.TRYWAIT P0, [R4+URZ+0x38880], R5 ;  /* 0x03888005040075a7 */ /* 0x000f24000800017f */
[----:B----4-:R-:W-:Y:S05]  /*10490*/  @!P0 BRA `(.L_x_250) ;  /* 0x0000000800388947 */ /* 0x010fea0003800000 */
.L_x_251:
[----:B------:R0:W0:Y:S02]  /*104a0*/  SYNCS.PHASECHK.TRANS64.TRYWAIT P0, [R3+URZ+0x38880], R2 ;  /* 0x03888002030075a7 */ /* 0x000024000800017f */
[----:B0-----:R-:W-:Y:S05]  /*104b0*/  @!P0 NANOSLEEP.SYNCS 0x989680 ;  /* 0x009896800000895d */ /* 0x001fea0003900000 */
[----:B------:R-:W0:Y:S02]  /*104c0*/  @!P0 SYNCS.PHASECHK.TRANS64 P0, [R3+URZ+0x38880], R2 ;  /* 0x03888002030085a7 */ /* 0x000e24000800007f */
[----:B0-----:R-:W-:Y:S05]  /*104d0*/  @!P0 BRA `(.L_x_251) ;  /* 0xfffffffc00f08947 */ /* 0x001fea000383ffff */
.L_x_240:
[----:B------:R-:W-:Y:S05]  /*104e0*/  BSYNC B0 ;  /* 0x0000000000007941 */ /* 0x000fea0003800000 */
.L_x_239:
[----:B------:R-:W-:Y:S05]  /*104f0*/  EXIT ;  /* 0x000000000000794d */ /* 0x000fea0003800000 */
.L_x_125:
[----:B0-----:R0:W1:Y:S02]  /*10500*/  SYNCS.PHASECHK.TRANS64.TRYWAIT P1, [R0+URZ+0x38800], R3 ;  /* 0x03880003000075a7 */ /* 0x001064000802017f */
[----:B-1----:R-:W-:Y:S05]  /*10510*/  @!P1 NANOSLEEP.SYNCS 0x989680 ;  /* 0x009896800000995d */ /* 0x002fea0003900000 */
[----:B------:R-:W1:Y:S02]  /*10520*/  @!P1 SYNCS.PHASECHK.TRANS64 P1, [R0+URZ+0x38800], R3 ;  /* 0x03880003000095a7 */ /* 0x000e64000802007f */
[----:B-1----:R-:W-:Y:S05]  /*10530*/  @!P1 BRA `(.L_x_125) ;  /* 0xfffffffc00f09947 */ /* 0x002fea000383ffff */
[----:B------:R-:W-:Y:S05]  /*10540*/  BRA `(.L_x_252) ;  /* 0xffffff1400b87947 */ /* 0x000fea000383ffff */
.L_x_129:
[----:B-1----:R1:W2:Y:S02]  /*10550*/  SYNCS.PHASECHK.TRANS64.TRYWAIT P1, [R4+URZ+0x38830], R3 ;  /* 0x03883003040075a7 */ /* 0x0022a4000802017f */
[----:B--2---:R-:W-:Y:S05]  /*10560*/  @!P1 NANOSLEEP.SYNCS 0x989680 ;  /* 0x009896800000995d */ /* 0x004fea0003900000 */
[----:B------:R-:W2:Y:S02]  /*10570*/  @!P1 SYNCS.PHASECHK.TRANS64 P1, [R4+URZ+0x38830], R3 ;  /* 0x03883003040095a7 */ /* 0x000ea4000802007f */
[----:B--2---:R-:W-:Y:S05]  /*10580*/  @!P1 BRA `(.L_x_129) ;  /* 0xfffffffc00f09947 */ /* 0x004fea000383ffff */
[----:B------:R-:W-:Y:S05]  /*10590*/  BRA `(.L_x_128) ;  /* 0xffffff1400e07947 */ /* 0x000fea000383ffff */
.L_x_134:
[----:B-1----:R-:W-:-:S04]  /*105a0*/  IMAD.U32 R3, RZ, RZ, UR6 ;  /* 0x00000006ff037e24 */ /* 0x002fc8000f8e00ff */
[----:B------:R1:W2:Y:S03]  /*105b0*/  SYNCS.PHASECHK.TRANS64.TRYWAIT P1, [R3+URZ+0x38830], R0 ;  /* 0x03883000030075a7 */ /* 0x0002a6000802017f */
[----:B--2---:R-:W-:Y:S05]  /*105c0*/  @!P1 NANOSLEEP.SYNCS 0x989680 ;  /* 0x009896800000995d */ /* 0x004fea0003900000 */
[----:B------:R-:W2:Y:S02]  /*105d0*/  @!P1 SYNCS.PHASECHK.TRANS64 P1, [R3+URZ+0x38830], R0 ;  /* 0x03883000030095a7 */ /* 0x000ea4000802007f */
[----:B--2---:R-:W-:Y:S05]  /*105e0*/  @!P1 BRA `(.L_x_134) ;  /* 0xfffffffc00ec9947 */ /* 0x004fea000383ffff */
[----:B------:R-:W-:Y:S05]  /*105f0*/  BRA `(.L_x_131) ;  /* 0xffffff4000ac7947 */ /* 0x000fea000383ffff */
.L_x_138:
[----:B-1----:R-:W-:-:S04]  /*10600*/  IMAD.U32 R3, RZ, RZ, UR6 ;  /* 0x00000006ff037e24 */ /* 0x002fc8000f8e00ff */
[----:B------:R1:W2:Y:S03]  /*10610*/  SYNCS.PHASECHK.TRANS64.TRYWAIT P1, [R3+URZ+0x38850], R0 ;  /* 0x03885000030075a7 */ /* 0x0002a6000802017f */
[----:B--2---:R-:W-:Y:S05]  /*10620*/  @!P1 NANOSLEEP.SYNCS 0x989680 ;  /* 0x009896800000995d */ /* 0x004fea0003900000 */
[----:B------:R-:W2:Y:S02]  /*10630*/  @!P1 SYNCS.PHASECHK.TRANS64 P1, [R3+URZ+0x38850], R0 ;  /* 0x03885000030095a7 */ /* 0x000ea4000802007f */
[----:B--2---:R-:W-:Y:S05]  /*10640*/  @!P1 BRA `(.L_x_138) ;  /* 0xfffffffc00ec9947 */ /* 0x004fea000383ffff */
[----:B------:R-:W-:Y:S05]  /*10650*/  BRA `(.L_x_135) ;  /* 0xffffff4400847947 */ /* 0x000fea000383ffff */
.L_x_144:
[----:B-1----:R1:W2:Y:S02]  /*10660*/  SYNCS.PHASECHK.TRANS64.TRYWAIT P1, [R14+URZ+0x38850], R7 ;  /* 0x038850070e0075a7 */ /* 0x0022a4000802017f */
[----:B--2---:R-:W-:Y:S05]  /*10670*/  @!P1 NANOSLEEP.SYNCS 0x989680 ;  /* 0x009896800000995d */ /* 0x004fea0003900000 */
[----:B------:R-:W2:Y:S02]  /*10680*/  @!P1 SYNCS.PHASECHK.TRANS64 P1, [R14+URZ+0x38850], R7 ;  /* 0x038850070e0095a7 */ /* 0x000ea4000802007f */
[----:B--2---:R-:W-:Y:S05]  /*10690*/  @!P1 BRA `(.L_x_144) ;  /* 0xfffffffc00f09947 */ /* 0x004fea000383ffff */
[----:B------:R-:W-:Y:S05]  /*106a0*/  BRA `(.L_x_143) ;  /* 0xffffff6400587947 */ /* 0x000fea000383ffff */
.L_x_184:
[----:B------:R-:W-:Y:S02]  /*106b0*/  IMAD.MOV.U32 R13, RZ, RZ, R4 ;  /* 0x000000ffff0d7224 */ /* 0x000fe400078e0004 */
[----:B------:R-:W-:Y:S02]  /*106c0*/  IMAD.MOV.U32 R12, RZ, RZ, RZ ;  /* 0x000000ffff0c7224 */ /* 0x000fe400078e00ff */
[----:B------:R-:W-:Y:S02]  /*106d0*/  IMAD.MOV.U32 R11, RZ, RZ, 0x1f ;  /* 0x0000001fff0b7424 */ /* 0x000fe400078e00ff */
[----:B------:R-:W-:-:S07]  /*106e0*/  IMAD.MOV.U32 R15, RZ, RZ, -0x1 ;  /* 0xffffffffff0f7424 */ /* 0x000fce00078e00ff */
[----:B0-----:R-:W-:Y:S05]  /*106f0*/  WARPSYNC.COLLECTIVE R15, `(.L_x_253) ;  /* 0x000000000f087348 */ /* 0x001fea0003c00000 */
[----:B------:R1:W2:Y:S02]  /*10700*/  SHFL.IDX P6, R14, R13, R12, R11 ;  /* 0x0000000c0d0e7389 */ /* 0x0002a400000c000b */
[----:B012---:R-:W-:Y:S01]  /*10710*/  ENDCOLLECTIVE ;  /* 0x000000000000791b */ /* 0x007fe20003800000 */
.L_x_253:
[----:B------:R-:W-:Y:S05]  /*10720*/  BRA `(.L_x_254) ;  /* 0xffffffc400487947 */ /* 0x000fea000383ffff */
.L_x_186:
[----:B------:R-:W-:Y:S01]  /*10730*/  BSSY B0, `(.L_x_255) ;  /* 0x0000006000007945 */ /* 0x000fe20003800000 */
[----:B------:R-:W-:-:S07]  /*10740*/  IMAD.MOV.U32 R15, RZ, RZ, -0x1 ;  /* 0xffffffffff0f7424 */ /* 0x000fce00078e00ff */
[----:B------:R-:W-:Y:S05]  /*10750*/  WARPSYNC.COLLECTIVE R15, `(.L_x_256) ;  /* 0x000000000f0c7348 */ /* 0x000fea0003c00000 */
[----:B------:R-:W-:Y:S02]  /*10760*/  ELECT P6, UR62, PT ;  /* 0x00000000003e782f */ /* 0x000fe400038c0000 */
[----:B------:R-:W-:Y:S01]  /*10770*/  MOV R14, UR62 ;  /* 0x0000003e000e7c02 */ /* 0x000fe20008000f00 */
[----:B------:R-:W-:Y:S10]  /*10780*/  ENDCOLLECTIVE ;  /* 0x000000000000791b */ /* 0x000ff40003800000 */
.L_x_256:
[----:B------:R-:W-:Y:S05]  /*10790*/  BSYNC B0 ;  /* 0x0000000000007941 */ /* 0x000fea0003800000 */
.L_x_255:
[----:B------:R-:W-:Y:S05]  /*107a0*/  BRA `(.L_x_257) ;  /* 0xffffffc400487947 */ /* 0x000fea000383ffff */
.L_x_189:
[----:B0-----:R0:W1:Y:S02]  /*107b0*/  SYNCS.PHASECHK.TRANS64.TRYWAIT P2, [R6+URZ+0x38880], R3 ;  /* 0x03888003060075a7 */ /* 0x001064000804017f */
[----:B-1----:R-:W-:Y:S05]  /*107c0*/  @!P2 NANOSLEEP.SYNCS 0x989680 ;  /* 0x009896800000a95d */ /* 0x002fea0003900000 */
[----:B------:R-:W1:Y:S02]  /*107d0*/  @!P2 SYNCS.PHASECHK.TRANS64 P2, [R6+URZ+0x38880], R3 ;  /* 0x038880030600a5a7 */ /* 0x000e64000804007f */
[----:B-1----:R-:W-:Y:S05]  /*107e0*/  @!P2 BRA `(.L_x_189) ;  /* 0xfffffffc00f0a947 */ /* 0x002fea000383ffff */
[----:B------:R-:W-:Y:S05]  /*107f0*/  BRA `(.L_x_258) ;  /* 0xffffffc400a87947 */ /* 0x000fea000383ffff */
.L_x_191:
[----:B-1----:R1:W2:Y:S02]  /*10800*/  SYNCS.PHASECHK.TRANS64.TRYWAIT P2, [R6+URZ+0x38840], R3 ;  /* 0x03884003060075a7 */ /* 0x0022a4000804017f */
[----:B--2---:R-:W-:Y:S05]  /*10810*/  @!P2 NANOSLEEP.SYNCS 0x989680 ;  /* 0x009896800000a95d */ /* 0x004fea0003900000 */
[----:B------:R-:W2:Y:S02]  /*10820*/  @!P2 SYNCS.PHASECHK.TRANS64 P2, [R6+URZ+0x38840], R3 ;  /* 0x038840030600a5a7 */ /* 0x000ea4000804007f */
[----:B--2---:R-:W-:Y:S05]  /*10830*/  @!P2 BRA `(.L_x_191) ;  /* 0xfffffffc00f0a947 */ /* 0x004fea000383ffff */
[----:B------:R-:W-:Y:S05]  /*10840*/  BRA `(.L_x_259) ;  /* 0xffffffc800187947 */ /* 0x000fea000383ffff */
.L_x_194:
[----:B--2---:R2:W3:Y:S02]  /*10850*/  SYNCS.PHASECHK.TRANS64.TRYWAIT P0, [R18+URZ+0x38820], R2 ;  /* 0x03882002120075a7 */ /* 0x0044e4000800017f */
[----:B---3--:R-:W-:Y:S05]  /*10860*/  @!P0 NANOSLEEP.SYNCS 0x989680 ;  /* 0x009896800000895d */ /* 0x008fea0003900000 */
[----:B------:R-:W3:Y:S02]  /*10870*/  @!P0 SYNCS.PHASECHK.TRANS64 P0, [R18+URZ+0x38820], R2 ;  /* 0x03882002120085a7 */ /* 0x000ee4000800007f */
[----:B---3--:R-:W-:Y:S05]  /*10880*/  @!P0 BRA `(.L_x_194) ;  /* 0xfffffffc00f08947 */ /* 0x008fea000383ffff */
[----:B------:R-:W-:Y:S05]  /*10890*/  BRA `(.L_x_260) ;  /* 0xffffffc800fc7947 */ /* 0x000fea000383ffff */
.L_x_200:
[----:B-1----:R1:W3:Y:S02]  /*108a0*/  SYNCS.PHASECHK.TRANS64.TRYWAIT P0, [R4+URZ+0x38880], R3 ;  /* 0x03888003040075a7 */ /* 0x0022e4000800017f */
[----:B---3--:R-:W-:Y:S05]  /*108b0*/  @!P0 NANOSLEEP.SYNCS 0x989680 ;  /* 0x009896800000895d */ /* 0x008fea0003900000 */
[----:B------:R-:W3:Y:S02]  /*108c0*/  @!P0 SYNCS.PHASECHK.TRANS64 P0, [R4+URZ+0x38880], R3 ;  /* 0x03888003040085a7 */ /* 0x000ee4000800007f */
[----:B---3--:R-:W-:Y:S05]  /*108d0*/  @!P0 BRA `(.L_x_200) ;  /* 0xfffffffc00f08947 */ /* 0x008fea000383ffff */
[----:B------:R-:W-:Y:S05]  /*108e0*/  BRA `(.L_x_261) ;  /* 0xffffffcc00b07947 */ /* 0x000fea000383ffff */
.L_x_206:
[----:B--2---:R2:W3:Y:S02]  /*108f0*/  SYNCS.PHASECHK.TRANS64.TRYWAIT P0, [R4+URZ+0x38840], R3 ;  /* 0x03884003040075a7 */ /* 0x0044e4000800017f */
[----:B---3--:R-:W-:Y:S05]  /*10900*/  @!P0 NANOSLEEP.SYNCS 0x989680 ;  /* 0x009896800000895d */ /* 0x008fea0003900000 */
[----:B------:R-:W3:Y:S02]  /*10910*/  @!P0 SYNCS.PHASECHK.TRANS64 P0, [R4+URZ+0x38840], R3 ;  /* 0x03884003040085a7 */ /* 0x000ee4000800007f */
[----:B---3--:R-:W-:Y:S05]  /*10920*/  @!P0 BRA `(.L_x_206) ;  /* 0xfffffffc00f08947 */ /* 0x008fea000383ffff */
[----:B------:R-:W-:Y:S05]  /*10930*/  BRA `(.L_x_262) ;  /* 0xffffffd000787947 */ /* 0x000fea000383ffff */
.L_x_213:
[----:B---3--:R-:W3:Y:S02]  /*10940*/  LDL R3, [R1+0x4] ;  /* 0x0000040001037983 */ /* 0x008ee40000100800 */
[----:B---3--:R3:W4:Y:S02]  /*10950*/  SYNCS.PHASECHK.TRANS64.TRYWAIT P2, [R3+URZ+0x38870], R2 ;  /* 0x03887002030075a7 */ /* 0x008724000804017f */
[----:B----4-:R-:W-:Y:S05]  /*10960*/  @!P2 NANOSLEEP.SYNCS 0x989680 ;  /* 0x009896800000a95d */ /* 0x010fea0003900000 */
[----:B------:R-:W4:Y:S02]  /*10970*/  @!P2 SYNCS.PHASECHK.TRANS64 P2, [R3+URZ+0x38870], R2 ;  /* 0x038870020300a5a7 */ /* 0x000f24000804007f */
[----:B----4-:R-:W-:Y:S05]  /*10980*/  @!P2 BRA `(.L_x_213) ;  /* 0xfffffffc00eca947 */ /* 0x010fea000383ffff */
[----:B------:R-:W-:Y:S05]  /*10990*/  BRA `(.L_x_263) ;  /* 0xffffffd400587947 */ /* 0x000fea000383ffff */
.L_x_215:
[----:B-1----:R-:W3:Y:S02]  /*109a0*/  LDL R4, [R1+0x4] ;  /* 0x0000040001047983 */ /* 0x002ee40000100800 */
[----:B---3--:R1:W3:Y:S02]  /*109b0*/  SYNCS.PHASECHK.TRANS64.TRYWAIT P2, [R4+URZ+0x38860], R3 ;  /* 0x03886003040075a7 */ /* 0x0082e4000804017f */
[----:B---3--:R-:W-:Y:S05]  /*109c0*/  @!P2 NANOSLEEP.SYNCS 0x989680 ;  /* 0x009896800000a95d */ /* 0x008fea0003900000 */
[----:B------:R-:W3:Y:S02]  /*109d0*/  @!P2 SYNCS.PHASECHK.TRANS64 P2, [R4+URZ+0x38860], R3 ;  /* 0x038860030400a5a7 */ /* 0x000ee4000804007f */
[----:B---3--:R-:W-:Y:S05]  /*109e0*/  @!P2 BRA `(.L_x_215) ;  /* 0xfffffffc00eca947 */ /* 0x008fea000383ffff */
[----:B------:R-:W-:Y:S05]  /*109f0*/  BRA `(.L_x_264) ;  /* 0xffffffd400607947 */ /* 0x000fea000383ffff */
.L_x_222:
[----:B--2---:R2:W3:Y:S02]  /*10a00*/  SYNCS.PHASECHK.TRANS64.TRYWAIT P0, [R3+URZ+0x38870], R0 ;  /* 0x03887000030075a7 */ /* 0x0044e4000800017f */
[----:B---3--:R-:W-:Y:S05]  /*10a10*/  @!P0 NANOSLEEP.SYNCS 0x989680 ;  /* 0x009896800000895d */ /* 0x008fea0003900000 */
[----:B------:R-:W3:Y:S02]  /*10a20*/  @!P0 SYNCS.PHASECHK.TRANS64 P0, [R3+URZ+0x38870], R0 ;  /* 0x03887000030085a7 */ /* 0x000ee4000800007f */
[----:B---3--:R-:W-:Y:S05]  /*10a30*/  @!P0 BRA `(.L_x_222) ;  /* 0xfffffffc00f08947 */ /* 0x008fea000383ffff */
[----:B------:R-:W-:Y:S05]  /*10a40*/  BRA `(.L_x_265) ;  /* 0xffffffe000507947 */ /* 0x000fea000383ffff */
.L_x_224:
[----:B--2---:R2:W3:Y:S02]  /*10a50*/  SYNCS.PHASECHK.TRANS64.TRYWAIT P0, [R3+URZ+0x38860], R0 ;  /* 0x03886000030075a7 */ /* 0x0044e4000800017f */
[----:B---3--:R-:W-:Y:S05]  /*10a60*/  @!P0 NANOSLEEP.SYNCS 0x989680 ;  /* 0x009896800000895d */ /* 0x008fea0003900000 */
[----:B------:R-:W3:Y:S02]  /*10a70*/  @!P0 SYNCS.PHASECHK.TRANS64 P0, [R3+URZ+0x38860], R0 ;  /* 0x03886000030085a7 */ /* 0x000ee4000800007f */
[----:B---3--:R-:W-:Y:S05]  /*10a80*/  @!P0 BRA `(.L_x_224) ;  /* 0xfffffffc00f08947 */ /* 0x008fea000383ffff */
[----:B------:R-:W-:Y:S05]  /*10a90*/  BRA `(.L_x_266) ;  /* 0xffffffe000587947 */ /* 0x000fea000383ffff */
.L_x_237:
[----:B0-----:R0:W1:Y:S02]  /*10aa0*/  SYNCS.PHASECHK.TRANS64.TRYWAIT P0, [R0+URZ+0x38820], R3 ;  /* 0x03882003000075a7 */ /* 0x001064000800017f */
[----:B-1----:R-:W-:Y:S05]  /*10ab0*/  @!P0 NANOSLEEP.SYNCS 0x989680 ;  /* 0x009896800000895d */ /* 0x002fea0003900000 */
[----:B------:R-:W1:Y:S02]  /*10ac0*/  @!P0 SYNCS.PHASECHK.TRANS64 P0, [R0+URZ+0x38820], R3 ;  /* 0x03882003000085a7 */ /* 0x000e64000800007f */
[----:B-1----:R-:W-:Y:S05]  /*10ad0*/  @!P0 BRA `(.L_x_237) ;  /* 0xfffffffc00f08947 */ /* 0x002fea000383ffff */
[----:B------:R-:W-:Y:S05]  /*10ae0*/  BRA `(.L_x_267) ;  /* 0xfffffff400a47947 */ /* 0x000fea000383ffff */
.L_x_238:
[----:B------:R-:W1:Y:S01]  /*10af0*/  S2R R2, SR_TID.X ;  /* 0x0000000000027919 */ /* 0x000e620000002100 */
[----:B------:R-:W-:Y:S01]  /*10b00*/  BSSY B0, `(.L_x_268) ;  /* 0x000000a000007945 */ /* 0x000fe20003800000 */
[----:B------:R-:W-:Y:S02]  /*10b10*/  IMAD.MOV.U32 R12, RZ, RZ, RZ ;  /* 0x000000ffff0c7224 */ /* 0x000fe400078e00ff */
[----:B------:R-:W-:Y:S02]  /*10b20*/  IMAD.MOV.U32 R11, RZ, RZ, 0x1f ;  /* 0x0000001fff0b7424 */ /* 0x000fe400078e00ff */
[----:B------:R-:W-:Y:S01]  /*10b30*/  IMAD.MOV.U32 R15, RZ, RZ, -0x1 ;  /* 0xffffffffff0f7424 */ /* 0x000fe200078e00ff */
[----:B-1----:R-:W-:-:S04]  /*10b40*/  SHF.R.U32.HI R2, RZ, 0x5, R2 ;  /* 0x00000005ff027819 */ /* 0x002fc80000011602 */
[----:B------:R-:W-:-:S05]  /*10b50*/  LOP3.LUT R2, R2, 0x3, RZ, 0xc0, !PT ;  /* 0x0000000302027812 */ /* 0x000fca00078ec0ff */
[----:B------:R-:W-:-:S07]  /*10b60*/  IMAD.MOV.U32 R13, RZ, RZ, R2 ;  /* 0x000000ffff0d7224 */ /* 0x000fce00078e0002 */
[----:B0-----:R-:W-:Y:S05]  /*10b70*/  WARPSYNC.COLLECTIVE R15, `(.L_x_269) ;  /* 0x000000000f087348 */ /* 0x001fea0003c00000 */
[----:B------:R1:W2:Y:S02]  /*10b80*/  SHFL.IDX P6, R14, R13, R12, R11 ;  /* 0x0000000c0d0e7389 */ /* 0x0002a400000c000b */
[----:B012---:R-:W-:Y:S01]  /*10b90*/  ENDCOLLECTIVE ;  /* 0x000000000000791b */ /* 0x007fe20003800000 */
.L_x_269:
[----:B------:R-:W-:Y:S05]  /*10ba0*/  BSYNC B0 ;  /* 0x0000000000007941 */ /* 0x000fea0003800000 */
.L_x_268:
[----:B------:R-:W-:Y:S05]  /*10bb0*/  BRA `(.L_x_270) ;  /* 0xfffffff4008c7947 */ /* 0x000fea000383ffff */
.L_x_241:
[----:B------:R-:W-:Y:S01]  /*10bc0*/  BSSY B1, `(.L_x_271) ;  /* 0x0000006000017945 */ /* 0x000fe20003800000 */
[----:B------:R-:W-:-:S07]  /*10bd0*/  IMAD.MOV.U32 R15, RZ, RZ, -0x1 ;  /* 0xffffffffff0f7424 */ /* 0x000fce00078e00ff */
[----:B01----:R-:W-:Y:S05]  /*10be0*/  WARPSYNC.COLLECTIVE R15, `(.L_x_272) ;  /* 0x000000000f0c7348 */ /* 0x003fea0003c00000 */
[----:B------:R-:W-:Y:S02]  /*10bf0*/  ELECT P6, UR62, PT ;  /* 0x00000000003e782f */ /* 0x000fe400038c0000 */
[----:B------:R-:W-:Y:S01]  /*10c00*/  MOV R14, UR62 ;  /* 0x0000003e000e7c02 */ /* 0x000fe20008000f00 */
[----:B01----:R-:W-:Y:S10]  /*10c10*/  ENDCOLLECTIVE ;  /* 0x000000000000791b */ /* 0x003ff40003800000 */
.L_x_272:
[----:B------:R-:W-:Y:S05]  /*10c20*/  BSYNC B1 ;  /* 0x0000000000017941 */ /* 0x000fea0003800000 */
.L_x_271:
[----:B------:R-:W-:Y:S05]  /*10c30*/  BRA `(.L_x_273) ;  /* 0xfffffff400847947 */ /* 0x000fea000383ffff */
.L_x_243:
[----:B0-----:R0:W1:Y:S02]  /*10c40*/  SYNCS.PHASECHK.TRANS64.TRYWAIT P1, [R6+URZ], R5 ;  /* 0x00000005060075a7 */ /* 0x001064000802017f */
[----:B-1----:R-:W-:Y:S05]  /*10c50*/  @!P1 NANOSLEEP.SYNCS 0x989680 ;  /* 0x009896800000995d */ /* 0x002fea0003900000 */
[----:B------:R-:W1:Y:S02]  /*10c60*/  @!P1 SYNCS.PHASECHK.TRANS64 P1, [R6+URZ], R5 ;  /* 0x00000005060095a7 */ /* 0x000e64000802007f */
[----:B-1----:R-:W-:Y:S05]  /*10c70*/  @!P1 BRA `(.L_x_243) ;  /* 0xfffffffc00f09947 */ /* 0x002fea000383ffff */
[----:B------:R-:W-:Y:S05]  /*10c80*/  BRA `(.L_x_274) ;  /* 0xfffffff400c07947 */ /* 0x000fea000383ffff */
.L_x_244:
[----:B-1----:R1:W2:Y:S02]  /*10c90*/  SYNCS.PHASECHK.TRANS64.TRYWAIT P1, [R7+URZ], R2 ;  /* 0x00000002070075a7 */ /* 0x0022a4000802017f */
[----:B--2---:R-:W-:Y:S05]  /*10ca0*/  @!P1 NANOSLEEP.SYNCS 0x989680 ;  /* 0x009896800000995d */ /* 0x004fea0003900000 */
[----:B------:R-:W2:Y:S02]  /*10cb0*/  @!P1 SYNCS.PHASECHK.TRANS64 P1, [R7+URZ], R2 ;  /* 0x00000002070095a7 */ /* 0x000ea4000802007f */
[----:B--2---:R-:W-:Y:S05]  /*10cc0*/  @!P1 BRA `(.L_x_244) ;  /* 0xfffffffc00f09947 */ /* 0x004fea000383ffff */
[----:B------:R-:W-:Y:S05]  /*10cd0*/  BRA `(.L_x_275) ;  /* 0xfffffff400b47947 */ /* 0x000fea000383ffff */
.L_x_246:
[----:B--2---:R2:W3:Y:S02]  /*10ce0*/  SYNCS.PHASECHK.TRANS64.TRYWAIT P1, [R4+URZ+0x38860], R5 ;  /* 0x03886005040075a7 */ /* 0x0044e4000802017f */
[----:B---3--:R-:W-:Y:S05]  /*10cf0*/  @!P1 NANOSLEEP.SYNCS 0x989680 ;  /* 0x009896800000995d */ /* 0x008fea0003900000 */
[----:B------:R-:W3:Y:S02]  /*10d00*/  @!P1 SYNCS.PHASECHK.TRANS64 P1, [R4+URZ+0x38860], R5 ;  /* 0x03886005040095a7 */ /* 0x000ee4000802007f */
[----:B---3--:R-:W-:Y:S05]  /*10d10*/  @!P1 BRA `(.L_x_246) ;  /* 0xfffffffc00f09947 */ /* 0x008fea000383ffff */
[----:B------:R-:W-:Y:S05]  /*10d20*/  BRA `(.L_x_276) ;  /* 0xfffffff400b87947 */ /* 0x000fea000383ffff */
.L_x_248:
[----:B---3--:R3:W4:Y:S02]  /*10d30*/  SYNCS.PHASECHK.TRANS64.TRYWAIT P1, [R3+URZ+0x38860], R2 ;  /* 0x03886002030075a7 */ /* 0x008724000802017f */
[----:B----4-:R-:W-:Y:S05]  /*10d40*/  @!P1 NANOSLEEP.SYNCS 0x989680 ;  /* 0x009896800000995d */ /* 0x010fea0003900000 */
[----:B------:R-:W4:Y:S02]  /*10d50*/  @!P1 SYNCS.PHASECHK.TRANS64 P1, [R3+URZ+0x38860], R2 ;  /* 0x03886002030095a7 */ /* 0x000f24000802007f */
[----:B----4-:R-:W-:Y:S05]  /*10d60*/  @!P1 BRA `(.L_x_248) ;  /* 0xfffffffc00f09947 */ /* 0x010fea000383ffff */
[----:B------:R-:W-:Y:S05]  /*10d70*/  BRA `(.L_x_277) ;  /* 0xfffffff400b87947 */ /* 0x000fea000383ffff */
.L_x_250:
[----:B----4-:R4:W0:Y:S02]  /*10d80*/  SYNCS.PHASECHK.TRANS64.TRYWAIT P0, [R4+URZ+0x38880], R5 ;  /* 0x03888005040075a7 */ /* 0x010824000800017f */
[----:B0-----:R-:W-:Y:S05]  /*10d90*/  @!P0 NANOSLEEP.SYNCS 0x989680 ;  /* 0x009896800000895d */ /* 0x001fea0003900000 */
[----:B------:R-:W0:Y:S02]  /*10da0*/  @!P0 SYNCS.PHASECHK.TRANS64 P0, [R4+URZ+0x38880], R5 ;  /* 0x03888005040085a7 */ /* 0x000e24000800007f */
[----:B0-----:R-:W-:Y:S05]  /*10db0*/  @!P0 BRA `(.L_x_250) ;  /* 0xfffffffc00f08947 */ /* 0x001fea000383ffff */
[----:B------:R-:W-:Y:S05]  /*10dc0*/  BRA `(.L_x_251) ;  /* 0xfffffff400b47947 */ /* 0x000fea000383ffff */
.L_x_278:
        /* <DEDUP_REMOVED lines=11> */
.L_x_12351:


//--------------------- .text._ZN7cutlass13device_kernelIN5flash11enable_sm90INS1_16FlashAttnFwdSm90INS1_25CollectiveMainloopFwdSm90ILi2EN4cute5tupleIJNS5_1CILi1EEES8_S8_EEENS6_IJNS7_ILi128EEESA_NS7_ILi256EEEEEELi256ENS_12float_e4m3_tEfNS_4arch4Sm90ELb0ELb0ELb0ELb1ELb0ELb1ELb0ELb1ELb1ELb0ELb0ELb0EEENS1_21CollectiveEpilogueFwdINS6_IJSA_SB_SA_EEES9_NS_10bfloat16_tESF_Li256ELb1ELb0ELb0ELb1EEENS1_36VarlenDynamicPersistentTileSchedulerILi128ELi128ELi256ELi128ELb0ELb0ELb1ELb0ELb1ELb1EEEEEEEEEvNT_6ParamsE --------------------------
	.section	.text._ZN7cutlass13device_kernelIN5flash11enable_sm90INS1_16FlashAttnFwdSm90INS1_25CollectiveMainloopFwdSm90ILi2EN4cute5tupleIJNS5_1CILi1EEES8_S8_EEENS6_IJNS7_ILi128EEESA_NS7_ILi256EEEEEELi256ENS_12float_e4m3_tEfNS_4arch4Sm90ELb0ELb0ELb0ELb1ELb0ELb1ELb0ELb1ELb1ELb0ELb0ELb0EEENS1_21CollectiveEpilogueFwdINS6_IJSA_SB_SA_EEES9_NS_10bfloat16_tESF_Li256ELb1ELb0ELb0ELb1EEENS1_36VarlenDynamicPersistentTileSchedulerILi128ELi128ELi256ELi128ELb0ELb0ELb1ELb0ELb1ELb1EEEEEEEEEvNT_6ParamsE,"ax",@progbits
	.align	128
.text._ZN7cutlass13device_kernelIN5flash11enable_sm90INS1_16FlashAttnFwdSm90INS1_25CollectiveMainloopFwdSm90ILi2EN4cute5tupleIJNS5_1CILi1EEES8_S8_EEENS6_IJNS7_ILi128EEESA_NS7_ILi256EEEEEELi256ENS_12float_e4m3_tEfNS_4arch4Sm90ELb0ELb0ELb0ELb1ELb0ELb1ELb0ELb1ELb1ELb0ELb0ELb0EEENS1_21CollectiveEpilogueFwdINS6_IJSA_SB_SA_EEES9_NS_10bfloat16_tESF_Li256ELb1ELb0ELb0ELb1EEENS1_36VarlenDynamicPersistentTileSchedulerILi128ELi128ELi256ELi128ELb0ELb0ELb1ELb0ELb1ELb1EEEEEEEEEvNT_6ParamsE:
        .type           _ZN7cutlass13device_kernelIN5flash11enable_sm90INS1_16FlashAttnFwdSm90INS1_25CollectiveMainloopFwdSm90ILi2EN4cute5tupleIJNS5_1CILi1EEES8_S8_EEENS6_IJNS7_ILi128EEESA_NS7_ILi256EEEEEELi256ENS_12float_e4m3_tEfNS_4arch4Sm90ELb0ELb0ELb0ELb1ELb0ELb1ELb0ELb1ELb1ELb0ELb0ELb0EEENS1_21CollectiveEpilogueFwdINS6_IJSA_SB_SA_EEES9_NS_10bfloat16_tESF_Li256ELb1ELb0ELb0ELb1EEENS1_36VarlenDynamicPersistentTileSchedulerILi128ELi128ELi256ELi128ELb0ELb0ELb1ELb0ELb1ELb1EEEEEEEEEvNT_6ParamsE,@function
        .size           _ZN7cutlass13device_kernelIN5flash11enable_sm90INS1_16FlashAttnFwdSm90INS1_25CollectiveMainloopFwdSm90ILi2EN4cute5tupleIJNS5_1CILi1EEES8_S8_EEENS6_IJNS7_ILi128EEESA_NS7_ILi256EEEEEELi256ENS_12float_e4m3_tEfNS_4arch4Sm90ELb0ELb0ELb0ELb1ELb0ELb1ELb0ELb1ELb1ELb0ELb0ELb0EEENS1_21CollectiveEpilogueFwdINS6_IJSA_SB_SA_EEES9_NS_10bfloat16_tESF_Li256ELb1ELb0ELb0ELb1EEENS1_36VarlenDynamicPersistentTileSchedulerILi128ELi128ELi256ELi128ELb0ELb0ELb1ELb0ELb1ELb1EEEEEEEEEvNT_6ParamsE,(.L_x_12352 - _ZN7cutlass13device_kernelIN5flash11enable_sm90INS1_16FlashAttnFwdSm90INS1_25CollectiveMainloopFwdSm90ILi2EN4cute5tupleIJNS5_1CILi1EEES8_S8_EEENS6_IJNS7_ILi128EEESA_NS7_ILi256EEEEEELi256ENS_12float_e4m3_tEfNS_4arch4Sm90ELb0ELb0ELb0ELb1ELb0ELb1ELb0ELb1ELb1ELb0ELb0ELb0EEENS1_21CollectiveEpilogueFwdINS6_IJSA_SB_SA_EEES9_NS_10bfloat16_tESF_Li256ELb1ELb0ELb0ELb1EEENS1_36VarlenDynamicPersistentTileSchedulerILi128ELi128ELi256ELi128ELb0ELb0ELb1ELb0ELb1ELb1EEEEEEEEEvNT_6ParamsE)
        .other          _ZN7cutlass13device_kernelIN5flash11enable_sm90INS1_16FlashAttnFwdSm90INS1_25CollectiveMainloopFwdSm90ILi2EN4cute5tupleIJNS5_1CILi1EEES8_S8_EEENS6_IJNS7_ILi128EEESA_NS7_ILi256EEEEEELi256ENS_12float_e4m3_tEfNS_4arch4Sm90ELb0ELb0ELb0ELb1ELb0ELb1ELb0ELb1ELb1ELb0ELb0ELb0EEENS1_21CollectiveEpilogueFwdINS6_IJSA_SB_SA_EEES9_NS_10bfloat16_tESF_Li256ELb1ELb0ELb0ELb1EEENS1_36VarlenDynamicPersistentTileSchedulerILi128ELi128ELi256ELi128ELb0ELb0ELb1ELb0ELb1ELb1EEEEEEEEEvNT_6ParamsE,@"STO_CUDA_ENTRY STV_DEFAULT"
_ZN7cutlass13device_kernelIN5flash11enable_sm90INS1_16FlashAttnFwdSm90INS1_25CollectiveMainloopFwdSm90ILi2EN4cute5tupleIJNS5_1CILi1EEES8_S8_EEENS6_IJNS7_ILi128EEESA_NS7_ILi256EEEEEELi256ENS_12float_e4m3_tEfNS_4arch4Sm90ELb0ELb0ELb0ELb1ELb0ELb1ELb0ELb1ELb1ELb0ELb0ELb0EEENS1_21CollectiveEpilogueFwdINS6_IJSA_SB_SA_EEES9_NS_10bfloat16_tESF_Li256ELb1ELb0ELb0ELb1EEENS1_36VarlenDynamicPersistentTileSchedulerILi128ELi128ELi256ELi128ELb0ELb0ELb1ELb0ELb1ELb1EEEEEEEEEvNT_6ParamsE:
        /* <DEDUP_REMOVED lines=14> */
[----:B------:R-:W-:Y:S02]  /*00e0*/  UIADD3 UR12, UP3, UR4, 0x570, URZ ;  /* 0x00000570040c7890 */ /* 0x000fe4000ff7e03f */
[----:B------:R-:W-:-:S02]  /*00f0*/  UIADD3 UR4, UP4, UR4, 0x670, URZ ;  /* 0x0000067004047890 */ /* 0x000fc4000ff9e03f */
[----:B------:R-:W-:Y:S02]  /*0100*/  UIADD3.X UR7, URZ, UR5, URZ, UP0, !UPT ;  /* 0x000000053f077290 */ /* 0x000fe400087fe43f */
[----:B------:R-:W-:Y:S02]  /*0110*/  UIADD3.X UR9, URZ, UR5, URZ, UP1, !UPT ;  /* 0x000000053f097290 */ /* 0x000fe40008ffe43f */
[----:B------:R-:W-:Y:S02]  /*0120*/  UIADD3.X UR11, URZ, UR5, URZ, UP2, !UPT ;  /* 0x000000053f0b7290 */ /* 0x000fe400097fe43f */
[----:B------:R-:W-:Y:S02]  /*0130*/  UIADD3.X UR13, URZ, UR5, URZ, UP3, !UPT ;  /* 0x000000053f0d7290 */ /* 0x000fe40009ffe43f */
[----:B------:R-:W-:Y:S01]  /*0140*/  UIADD3.X UR5, URZ, UR5, URZ, UP4, !UPT ;  /* 0x000000053f057290 */ /* 0x000fe2000a7fe43f */
[----:B------:R0:W-:Y:S02]  /*0150*/  UTMACCTL.PF [UR6] ;  /* 0x00000000060079b9 */ /* 0x0001e40008040000 */
[----:B------:R0:W-:Y:S02]  /*0160*/  UTMACCTL.PF [UR8] ;  /* 0x00000000080079b9 */ /* 0x0001e40008040000 */
[----:B------:R0:W-:Y:S02]  /*0170*/  UTMACCTL.PF [UR10] ;  /* 0x000000000a0079b9 */ /* 0x0001e40008040000 */
[----:B------:R0:W-:Y:S02]  /*0180*/  UTMACCTL.PF [UR12] ;  /* 0x000000000c0079b9 */ /* 0x0001e40008040000 */
[----:B------:R0:W-:Y:S02]  /*0190*/  UTMACCTL.PF [UR4] ;  /* 0x00000000040079b9 */ /* 0x0001e40008040000 */
[----:B0-----:R-:W-:Y:S01]  /*01a0*/  NOP ;  /* 0x0000000000007918 */ /* 0x001fe20000000000 */
.L_x_280:
[----:B------:R-:W-:Y:S05]  /*01b0*/  BSYNC B0 ;  /* 0x0000000000007941 */ /* 0x000fea0003800000 */
.L_x_279:
        /* <DEDUP_REMOVED lines=41> */
.L_x_281:
        /* <DEDUP_REMOVED lines=22> */
.L_x_282:
        /* <DEDUP_REMOVED lines=18> */
.L_x_283:
        /* <DEDUP_REMOVED lines=22> */
.L_x_284:
        /* <DEDUP_REMOVED lines=22> */
.L_x_285:
[----:B------:R-:W-:Y:S01]  /*0990*/  PLOP3.LUT P0, PT, PT, PT, UP0, 0x80, 0x0 ;  /* 0x000000000000781c */ /* 0x000fe20003f0f008 */
[----:B------:R-:W-:Y:S01]  /*09a0*/  UMOV UR40, 0x1 ;  /* 0x0000000100287882 */ /* 0x000fe20000000000 */
[----:B------:R-:W-:Y:S01]  /*09b0*/  NOP ;  /* 0x0000000000007918 */ /* 0x000fe20000000000 */
[----:B------:R-:W-:Y:S01]  /*09c0*/  USEL UR40, UR40, 0x2, !UP0 ;  /* 0x0000000228287887 */ /* 0x000fe2000c000000 */
[----:B------:R-:W-:Y:S01]  /*09d0*/  BSSY B8, `(.L_x_286) ;  /* 0x000236f000087945 */ /* 0x000fe20003800000 */
[----:B------:R-:W-:Y:S01]  /*09e0*/  ULDC.64 UR42, c[0x0][0x208] ;  /* 0x00008200002a7ab9 */ /* 0x000fe20000000a00 */
[----:B012-4-:R-:W-:Y:S07]  /*09f0*/  BAR.SYNC.DEFER_BLOCKING 0x0 ;  /* 0x0000000000007b1d */ /* 0x017fee0000010000 */
[----:B------:R-:W-:Y:S05]  /*0a00*/  @!P0 BRA `(.L_x_287) ;  /* 0x000001c800648947 */ /* 0x000fea0003800000 */
.L_x_288:
        /* <DEDUP_REMOVED lines=8> */
[----:B-1----:R-:W-:-:S06]  /*0a90*/  ULEA UR4, UR44, UR4, 0x18 ;  /* 0x000000042c047291 */ /* 0x002fcc000f8ec03f */
[----:B------:R-:W-:Y:S01]  /*0aa0*/  IMAD.U32 R19, RZ, RZ, UR4 ;  /* 0x00000004ff137e24 */ /* 0x000fe2000f8e00ff */
[----:B0-----:R-:W-:Y:S01]  /*0ab0*/  SHF.R.U32.HI R0, RZ, 0x7, R0 ;  /* 0x00000007ff007819 */ /* 0x001fe20000011600 */
[----:B------:R-:W-:-:S03]  /*0ac0*/  ULDC UR4, c[0x0][0xc14] ;  /* 0x0003050000047ab9 */ /* 0x000fc60000000800 */
[----:B------:R-:W-:-:S13]  /*0ad0*/  ISETP.NE.AND P0, PT, R0, 0x1, PT ;  /* 0x000000010000780c */ /* 0x000fda0003f05270 */
[----:B------:R-:W-:Y:S08]  /*0ae0*/  @!P0 BAR.ARV 0x9, 0x100 ;  /* 0x0244000000008b1d */ /* 0x000ff00000002000 */
[----:B------:R-:W-:Y:S06]  /*0af0*/  BAR.SYNC.DEFER_BLOCKING 0x5, 0x180 ;  /* 0x0146000000007b1d */ /* 0x000fec0000010000 */
[----:B------:R-:W0:Y:S02]  /*0b00*/  LDS.128 R120, [R19+0x388d0] ;  /* 0x0388d00013787984 */ /* 0x000e240000000c00 */
[----:B------:R-:W-:Y:S06]  /*0b10*/  BAR.ARV 0x4, 0x180 ;  /* 0x0106000000007b1d */ /* 0x000fec0000002000 */
[----:B0-----:R-:W-:-:S13]  /*0b20*/  ISETP.GE.AND P0, PT, R123, UR4, PT ;  /* 0x000000047b007c0c */ /* 0x001fda000bf06270 */
[----:B------:R-:W-:Y:S05]  /*0b30*/  @P0 BRA `(.L_x_289) ;  /* 0x0000023400600947 */ /* 0x000fea0003800000 */
[----:B------:R-:W0:Y:S01]  /*0b40*/  S2R R0, SR_TID.X ;  /* 0x0000000000007919 */ /* 0x000e220000002100 */
[----:B------:R-:W-:Y:S01]  /*0b50*/  R2UR UR46, R19 ;  /* 0x00000000132e72ca */ /* 0x000fe200000e0000 */
[----:B------:R-:W-:Y:S01]  /*0b60*/  IMAD.MOV.U32 R237, RZ, RZ, RZ ;  /* 0x000000ffffed7224 */ /* 0x000fe200078e00ff */
[----:B------:R-:W-:Y:S01]  /*0b70*/  MOV R152, RZ ;  /* 0x000000ff00987202 */ /* 0x000fe20000000f00 */
[----:B------:R-:W-:Y:S01]  /*0b80*/  IMAD.MOV.U32 R232, RZ, RZ, RZ ;  /* 0x000000ffffe87224 */ /* 0x000fe200078e00ff */
[----:B------:R-:W-:Y:S01]  /*0b90*/  ULOP3.LUT UR47, UR40, 0x1, URZ, 0xfc, !UPT ;  /* 0x00000001282f7892 */ /* 0x000fe2000f8efc3f */
[----:B------:R-:W-:-:S08]  /*0ba0*/  UMOV UR45, URZ ;  /* 0x0000003f002d7c82 */ /* 0x000fd00008000000 */
[----:B------:R-:W-:Y:S01]  /*0bb0*/  UIADD3 UR46, UR46, 0x20400, URZ ;  /* 0x000204002e2e7890 */ /* 0x000fe2000fffe03f */
[----:B0-----:R-:W-:-:S05]  /*0bc0*/  VIADD R0, R0, 0xffffff80 ;  /* 0xffffff8000007836 */ /* 0x001fca0000000000 */
[----:B------:R-:W-:-:S04]  /*0bd0*/  SHF.R.S32.HI R3, RZ, 0x1f, R0 ;  /* 0x0000001fff037819 */ /* 0x000fc80000011400 */
[CC--:B------:R-:W-:Y:S02]  /*0be0*/  LEA.HI R4, R3.reuse, R0.reuse, RZ, 0x4 ;  /* 0x0000000003047211 */ /* 0x0c0fe400078f20ff */
[CC--:B------:R-:W-:Y:S02]  /*0bf0*/  LEA.HI R2, R3.reuse, R0.reuse, RZ, 0x6 ;  /* 0x0000000003027211 */ /* 0x0c0fe400078f30ff */
[CC--:B------:R-:W-:Y:S02]  /*0c00*/  LEA.HI R5, R3.reuse, R0.reuse, RZ, 0x5 ;  /* 0x0000000003057211 */ /* 0x0c0fe400078f28ff */
[----:B------:R-:W-:Y:S01]  /*0c10*/  LEA.HI R3, R3, R0, RZ, 0x3 ;  /* 0x0000000003037211 */ /* 0x000fe200078f18ff */
[----:B------:R-:W-:Y:S01]  /*0c20*/  IMAD.SHL.U32 R2, R2, 0x10, RZ ;  /* 0x0000001002027824 */ /* 0x000fe200078e00ff */
[----:B------:R-:W-:Y:S02]  /*0c30*/  SHF.R.S32.HI R9, RZ, 0x4, R4 ;  /* 0x00000004ff097819 */ /* 0x000fe40000011404 */
[----:B------:R-:W-:-:S02]  /*0c40*/  LOP3.LUT R7, R4, 0x3fffff0, RZ, 0xc0, !PT ;  /* 0x03fffff004077812 */ /* 0x000fc400078ec0ff */
[----:B------:R-:W-:Y:S02]  /*0c50*/  SHF.L.U32 R6, R5, 0x5, RZ ;  /* 0x0000000505067819 */ /* 0x000fe400000006ff */
[----:B------:R-:W-:Y:S01]  /*0c60*/  SHF.R.S32.HI R22, RZ, 0x3, R3 ;  /* 0x00000003ff167819 */ /* 0x000fe20000011403 */
[----:B------:R-:W-:Y:S01]  /*0c70*/  IMAD.IADD R7, R0, 0x1, -R7 ;  /* 0x0000000100077824 */ /* 0x000fe200078e0a07 */
[----:B------:R-:W-:Y:S02]  /*0c80*/  LEA.HI R4, R4, R9, RZ, 0x1 ;  /* 0x0000000904047211 */ /* 0x000fe400078f08ff */
[----:B------:R-:W-:Y:S01]  /*0c90*/  LOP3.LUT R6, R6, 0xfffffc00, RZ, 0xc0, !PT ;  /* 0xfffffc0006067812 */ /* 0x000fe200078ec0ff */
[C---:B------:R-:W-:Y:S01]  /*0ca0*/  VIADD R233, R22.reuse, 0x20 ;  /* 0x0000002016e97836 */ /* 0x040fe20000000000 */
[----:B------:R-:W-:Y:S01]  /*0cb0*/  LOP3.LUT R5, R3, 0xfffffff8, RZ, 0xc0, !PT ;  /* 0xfffffff803057812 */ /* 0x000fe200078ec0ff */
[----:B------:R-:W-:Y:S01]  /*0cc0*/  VIADD R234, R22, 0x40 ;  /* 0x0000004016ea7836 */ /* 0x000fe20000000000 */
[----:B------:R-:W-:Y:S01]  /*0cd0*/  LOP3.LUT R4, R4, 0x1ffffffe, RZ, 0xc0, !PT ;  /* 0x1ffffffe04047812 */ /* 0x000fe200078ec0ff */
[----:B------:R-:W-:Y:S01]  /*0ce0*/  IMAD R7, R7, 0x40, R6 ;  /* 0x0000004007077824 */ /* 0x000fe200078e0206 */
[----:B------:R-:W-:Y:S01]  /*0cf0*/  SHF.R.S32.HI R6, RZ, 0x1f, R233 ;  /* 0x0000001fff067819 */ /* 0x000fe200000114e9 */
[----:B------:R-:W-:Y:S01]  /*0d00*/  VIADD R235, R22, 0x60 ;  /* 0x0000006016eb7836 */ /* 0x000fe20000000000 */
[----:B------:R-:W-:Y:S01]  /*0d10*/  IADD3 R4, R9, -R4, RZ ;  /* 0x8000000409047210 */ /* 0x000fe20007ffe0ff */
[----:B------:R-:W-:Y:S01]  /*0d20*/  IMAD.IADD R5, R0, 0x1, -R5 ;  /* 0x0000000100057824 */ /* 0x000fe200078e0a05 */
[----:B------:R-:W-:Y:S01]  /*0d30*/  SHF.R.S32.HI R9, RZ, 0x1f, R234 ;  /* 0x0000001fff097819 */ /* 0x000fe200000114ea */
[----:B------:R-:W-:Y:S01]  /*0d40*/  IMAD.SHL.U32 R0, R233, 0x80, RZ ;  /* 0x00000080e9007824 */ /* 0x000fe200078e00ff */
[----:B------:R-:W-:Y:S01]  /*0d50*/  LEA.HI R6, R6, R233, RZ, 0x3 ;  /* 0x000000e906067211 */ /* 0x000fe200078f18ff */
[----:B------:R-:W-:Y:S01]  /*0d60*/  IMAD.SHL.U32 R8, R234, 0x80, RZ ;  /* 0x00000080ea087824 */ /* 0x000fe200078e00ff */
[----:B------:R-:W-:Y:S01]  /*0d70*/  SHF.R.S32.HI R12, RZ, 0x1f, R235 ;  /* 0x0000001fff0c7819 */ /* 0x000fe200000114eb */
[----:B------:R-:W-:Y:S01]  /*0d80*/  IMAD.SHL.U32 R10, R235, 0x80, RZ ;  /* 0x00000080eb0a7824 */ /* 0x000fe200078e00ff */
[----:B------:R-:W-:Y:S01]  /*0d90*/  LEA.HI R9, R9, R234, RZ, 0x3 ;  /* 0x000000ea09097211 */ /* 0x000fe200078f18ff */
[----:B------:R-:W-:Y:S01]  /*0da0*/  IMAD R7, R4, 0x8, R7 ;  /* 0x0000000804077824 */ /* 0x000fe200078e0207 */
[C---:B------:R-:W-:Y:S01]  /*0db0*/  SHF.L.U32 R16, R5.reuse, 0x4, RZ ;  /* 0x0000000405107819 */ /* 0x040fe200000006ff */
[----:B------:R-:W-:Y:S01]  /*0dc0*/  IMAD.SHL.U32 R18, R5, 0x8, RZ ;  /* 0x0000000805127824 */ /* 0x000fe200078e00ff */
[----:B------:R-:W-:Y:S01]  /*0dd0*/  LOP3.LUT R3, R0, 0x380, RZ, 0xc0, !PT ;  /* 0x0000038000037812 */ /* 0x000fe200078ec0ff */
[----:B------:R-:W-:Y:S01]  /*0de0*/  IMAD.SHL.U32 R9, R9, 0x80, RZ ;  /* 0x0000008009097824 */ /* 0x000fe200078e00ff */
[----:B------:R-:W-:Y:S01]  /*0df0*/  SHF.L.U32 R6, R6, 0x7, RZ ;  /* 0x0000000706067819 */ /* 0x000fe200000006ff */
[----:B------:R-:W-:Y:S01]  /*0e00*/  VIADD R236, R18, 0x40 ;  /* 0x0000004012ec7836 */ /* 0x000fe20000000000 */
[----:B------:R-:W-:-:S02]  /*0e10*/  LEA.HI R12, R12, R235, RZ, 0x3 ;  /* 0x000000eb0c0c7211 */ /* 0x000fc400078f18ff */
[----:B------:R-:W-:Y:S02]  /*0e20*/  LOP3.LUT R14, R8, 0x380, RZ, 0xc0, !PT ;  /* 0x00000380080e7812 */ /* 0x000fe400078ec0ff */
[----:B------:R-:W-:Y:S01]  /*0e30*/  SHF.R.U32.HI R0, RZ, 0x3, R3 ;  /* 0x00000003ff007819 */ /* 0x000fe20000011603 */
[----:B------:R-:W-:Y:S01]  /*0e40*/  IMAD.SHL.U32 R12, R12, 0x80, RZ ;  /* 0x000000800c0c7824 */ /* 0x000fe200078e00ff */
[----:B------:R-:W-:Y:S01]  /*0e50*/  LOP3.LUT R11, R3, 0x70, R16, 0xf8, !PT ;  /* 0x00000070030b7812 */ /* 0x000fe200078ef810 */
[----:B------:R-:W-:Y:S01]  /*0e60*/  STL [R1+0x18], R14 ;  /* 0x0000180e01007387 */ /* 0x000fe20000100800 */
[----:B------:R-:W-:Y:S02]  /*0e70*/  LOP3.LUT R6, R6, 0xfffffc00, RZ, 0xc0, !PT ;  /* 0xfffffc0006067812 */ /* 0x000fe400078ec0ff */
[----:B------:R-:W-:Y:S02]  /*0e80*/  LOP3.LUT R13, R10, 0x380, RZ, 0xc0, !PT ;  /* 0x000003800a0d7812 */ /* 0x000fe400078ec0ff */
[----:B------:R-:W-:-:S02]  /*0e90*/  SHF.R.U32.HI R3, RZ, 0x3, R14 ;  /* 0x00000003ff037819 */ /* 0x000fc4000001160e */
[----:B------:R-:W-:Y:S01]  /*0ea0*/  LOP3.LUT R10, R14, 0x70, R16, 0xf8, !PT ;  /* 0x000000700e0a7812 */ /* 0x000fe200078ef810 */
[----:B------:R0:W-:Y:S01]  /*0eb0*/  STL [R1+0x14], R13 ;  /* 0x0000140d01007387 */ /* 0x0001e20000100800 */
[----:B------:R-:W-:Y:S02]  /*0ec0*/  LOP3.LUT R9, R9, 0xfffffc00, RZ, 0xc0, !PT ;  /* 0xfffffc0009097812 */ /* 0x000fe400078ec0ff */
[----:B------:R-:W-:Y:S01]  /*0ed0*/  LOP3.LUT R4, R6, R11, R0, 0xf6, !PT ;  /* 0x0000000b06047212 */ /* 0x000fe200078ef600 */
[----:B------:R-:W-:Y:S01]  /*0ee0*/  STL [R1+0x28], R6 ;  /* 0x0000280601007387 */ /* 0x000fe20000100800 */
[----:B------:R-:W-:Y:S02]  /*0ef0*/  SHF.L.U32 R0, R22, 0x7, RZ ;  /* 0x0000000716007819 */ /* 0x000fe400000006ff */
[----:B------:R-:W-:Y:S01]  /*0f00*/  LOP3.LUT R12, R12, 0xfffffc00, RZ, 0xc0, !PT ;  /* 0xfffffc000c0c7812 */ /* 0x000fe200078ec0ff */
[----:B------:R-:W-:Y:S01]  /*0f10*/  STL [R1+0x50], R7 ;  /* 0x0000500701007387 */ /* 0x000fe20000100800 */
[----:B------:R-:W-:-:S02]  /*0f20*/  LOP3.LUT R10, R9, R10, R3, 0xf6, !PT ;  /* 0x0000000a090a7212 */ /* 0x000fc400078ef603 */
[----:B------:R-:W-:Y:S01]  /*0f30*/  LOP3.LUT R3, R0, 0x380, RZ, 0xc0, !PT ;  /* 0x0000038000037812 */ /* 0x000fe200078ec0ff */
[----:B------:R-:W-:Y:S01]  /*0f40*/  STL [R1+0x24], R9 ;  /* 0x0000240901007387 */ /* 0x000fe20000100800 */
[----:B------:R-:W-:Y:S02]  /*0f50*/  LOP3.LUT R2, R2, 0xfffffc00, RZ, 0xc0, !PT ;  /* 0xfffffc0002027812 */ /* 0x000fe400078ec0ff */
[--C-:B------:R-:W-:Y:S01]  /*0f60*/  LOP3.LUT R0, R3, 0x70, R16.reuse, 0xf8, !PT ;  /* 0x0000007003007812 */ /* 0x100fe200078ef810 */
[----:B------:R-:W-:Y:S01]  /*0f70*/  STL [R1+0x20], R12 ;  /* 0x0000200c01007387 */ /* 0x000fe20000100800 */
[----:B------:R-:W-:Y:S02]  /*0f80*/  SHF.R.U32.HI R8, RZ, 0x3, R13 ;  /* 0x00000003ff087819 */ /* 0x000fe4000001160d */
[----:B0-----:R-:W-:Y:S01]  /*0f90*/  LOP3.LUT R13, R13, 0x70, R16, 0xf8, !PT ;  /* 0x000000700d0d7812 */ /* 0x001fe200078ef810 */
[----:B------:R-:W-:Y:S01]  /*0fa0*/  STL [R1], RZ ;  /* 0x000000ff01007387 */ /* 0x000fe20000100800 */
[----:B------:R-:W-:-:S02]  /*0fb0*/  SHF.R.S32.HI R23, RZ, 0x1f, R22 ;  /* 0x0000001fff177819 */ /* 0x000fc40000011416 */
[----:B------:R-:W-:Y:S01]  /*0fc0*/  LOP3.LUT R8, R12, R13, R8, 0xf6, !PT ;  /* 0x0000000d0c087212 */ /* 0x000fe200078ef608 */
[----:B------:R0:W-:Y:S01]  /*0fd0*/  STL [R1+0x4], R3 ;  /* 0x0000040301007387 */ /* 0x0001e20000100800 */
[----:B------:R-:W-:-:S03]  /*0fe0*/  SHF.R.S32.HI R17, RZ, 0x1f, R16 ;  /* 0x0000001fff117819 */ /* 0x000fc60000011410 */
[----:B------:R1:W-:Y:S01]  /*0ff0*/  STL [R1+0x10], R2 ;  /* 0x0000100201007387 */ /* 0x0003e20000100800 */
[----:B0-----:R-:W-:-:S04]  /*1000*/  SHF.R.U32.HI R3, RZ, 0x3, R3 ;  /* 0x00000003ff037819 */ /* 0x001fc80000011603 */
[----:B------:R-:W-:Y:S01]  /*1010*/  LOP3.LUT R0, R2, R0, R3, 0xf6, !PT ;  /* 0x0000000002007212 */ /* 0x000fe200078ef603 */
[----:B------:R0:W-:Y:S01]  /*1020*/  STL [R1+0xc], R3 ;  /* 0x00000c0301007387 */ /* 0x0001e20000100800 */
[----:B-1----:R-:W-:-:S03]  /*1030*/  IMAD.IADD R2, R19, 0x1, R10 ;  /* 0x0000000113027824 */ /* 0x002fc600078e020a */
[----:B------:R-:W-:-:S05]  /*1040*/  IMAD.IADD R0, R19, 0x1, R0 ;  /* 0x0000000113007824 */ /* 0x000fca00078e0200 */
[----:B------:R1:W-:Y:S01]  /*1050*/  STL [R1+0x2c], R0 ;  /* 0x00002c0001007387 */ /* 0x0003e20000100800 */
[----:B0-----:R-:W-:-:S05]  /*1060*/  IADD3 R3, R19, R4, RZ ;  /* 0x0000000413037210 */ /* 0x001fca0007ffe0ff */
[----:B------:R0:W-:Y:S01]  /*1070*/  STL [R1+0x4c], R3 ;  /* 0x00004c0301007387 */ /* 0x0001e20000100800 */
[----:B-1----:R-:W-:-:S03]  /*1080*/  IMAD.IADD R0, R19, 0x1, R8 ;  /* 0x0000000113007824 */ /* 0x002fc600078e0208 */
[----:B------:R0:W-:Y:S04]  /*1090*/  STL [R1+0x48], R2 ;  /* 0x0000480201007387 */ /* 0x0001e80000100800 */
[----:B------:R0:W-:Y:S02]  /*10a0*/  STL [R1+0x44], R0 ;  /* 0x0000440001007387 */ /* 0x0001e40000100800 */
.L_x_470:
[----:B0-----:R-:W0:Y:S02]  /*10b0*/  LDC.64 R2, c[0x0][0xc60] ;  /* 0x00031800ff027b82 */ /* 0x001e240000000a00 */
[----:B0-----:R-:W-:-:S05]  /*10c0*/  IMAD.WIDE R2, R123, 0x4, R2 ;  /* 0x000000047b027825 */ /* 0x001fca00078e0202 */
[----:B------:R0:W2:Y:S01]  /*10d0*/  LDG.E R0, desc[UR42][R2.64] ;  /* 0x0000002a02007981 */ /* 0x0000a2000c1e1900 */
[----:B------:R-:W-:Y:S05]  /*10e0*/  YIELD ;  /* 0x0000000000007946 */ /* 0x000fea0003800000 */
[----:B------:R-:W-:Y:S01]  /*10f0*/  ULDC.64 UR4, c[0x0][0xa28] ;  /* 0x00028a0000047ab9 */ /* 0x000fe20000000a00 */
[----:B------:R-:W-:Y:S01]  /*1100*/  ULDC.64 UR8, c[0x0][0xa18] ;  /* 0x0002860000087ab9 */ /* 0x000fe20000000a00 */
[----:B------:R-:W-:Y:S01]  /*1110*/  ISETP.NE.U32.AND P1, PT, RZ, UR4, PT ;  /* 0x00000004ff007c0c */ /* 0x000fe2000bf25070 */
[----:B------:R-:W-:Y:S01]  /*1120*/  ULDC.64 UR6, c[0x0][0xa08] ;  /* 0x0002820000067ab9 */ /* 0x000fe20000000a00 */
[----:B0-----:R-:W-:Y:S01]  /*1130*/  MOV R3, RZ ;  /* 0x000000ff00037202 */ /* 0x001fe20000000f00 */
[----:B-----5:R-:W-:Y:S01]  /*1140*/  IMAD.MOV.U32 R29, RZ, RZ, RZ ;  /* 0x000000ffff1d7224 */ /* 0x020fe200078e00ff */
[----:B------:R-:W-:-:S02]  /*1150*/  ISETP.NE.AND.EX P1, PT, RZ, UR5, PT, P1 ;  /* 0x00000005ff007c0c */ /* 0x000fc4000bf25310 */
[----:B------:R-:W-:-:S04]  /*1160*/  ISETP.NE.U32.AND P0, PT, RZ, UR6, PT ;  /* 0x00000006ff007c0c */ /* 0x000fc8000bf05070 */
[----:B------:R-:W-:Y:S02]  /*1170*/  ISETP.NE.AND.EX P0, PT, RZ, UR7, PT, P0 ;  /* 0x00000007ff007c0c */ /* 0x000fe4000bf05300 */
[----:B--2---:R-:W-:Y:S01]  /*1180*/  SHF.R.S32.HI R6, RZ, 0x1f, R0 ;  /* 0x0000001fff067819 */ /* 0x004fe20000011400 */
[----:B------:R-:W-:-:S04]  /*1190*/  IMAD.SHL.U32 R28, R0, 0x4, RZ ;  /* 0x00000004001c7824 */ /* 0x000fc800078e00ff */
[C---:B-1-34-:R-:W-:Y:S01]  /*11a0*/  @P1 LEA R4, P2, R0.reuse, UR4, 0x2 ;  /* 0x0000000400041c11 */ /* 0x05afe2000f8410ff */
[----:B------:R-:W-:Y:S01]  /*11b0*/  STL [R1+0x1c], R0 ;  /* 0x00001c0001007387 */ /* 0x000fe20000100800 */
[C-C-:B------:R-:W-:Y:S02]  /*11c0*/  SHF.L.U64.HI R30, R0.reuse, 0x2, R6.reuse ;  /* 0x00000002001e7819 */ /* 0x140fe40000010206 */
[----:B------:R-:W-:Y:S01]  /*11d0*/  @P1 LEA.HI.X R5, R0, UR5, R6, 0x2, P2 ;  /* 0x0000000500051c11 */ /* 0x000fe200090f1406 */
[----:B------:R0:W-:Y:S01]  /*11e0*/  STL [R1+0x34], R6 ;  /* 0x0000340601007387 */ /* 0x0001e20000100800 */
[----:B------:R-:W-:Y:S01]  /*11f0*/  ISETP.NE.U32.AND P2, PT, RZ, UR8, PT ;  /* 0x00000008ff007c0c */ /* 0x000fe2000bf45070 */
[----:B------:R-:W-:Y:S01]  /*1200*/  ULDC UR4, c[0x0][0x288] ;  /* 0x0000a20000047ab9 */ /* 0x000fe20000000800 */
[----:B------:R-:W-:Y:S01]  /*1210*/  IADD3 R8, P3, R28, UR6, RZ ;  /* 0x000000061c087c10 */ /* 0x000fe2000ff7e0ff */
[----:B------:R1:W5:Y:S01]  /*1220*/  @P1 LDG.E R3, desc[UR42][R4.64] ;  /* 0x0000002a04031981 */ /* 0x000362000c1e1900 */
[----:B------:R-:W-:Y:S01]  /*1230*/  ISETP.NE.AND.EX P2, PT, RZ, UR9, PT, P2 ;  /* 0x00000009ff007c0c */ /* 0x000fe2000bf45320 */
[----:B------:R-:W-:Y:S01]  /*1240*/  IMAD.U32 R130, RZ, RZ, UR4 ;  /* 0x00000004ff827e24 */ /* 0x000fe2000f8e00ff */
[----:B------:R-:W-:Y:S01]  /*1250*/  IADD3.X R9, R30, UR7, RZ, P3, !PT ;  /* 0x000000071e097c10 */ /* 0x000fe20009ffe4ff */
[----:B------:R-:W-:-:S04]  /*1260*/  ULDC.64 UR4, c[0x0][0x3f8] ;  /* 0x0000fe0000047ab9 */ /* 0x000fc80000000a00 */
[----:B------:R1:W5:Y:S06]  /*1270*/  @P0 LDG.E R29, desc[UR42][R8.64] ;  /* 0x0000002a081d0981 */ /* 0x00036c000c1e1900 */
[----:B0-----:R-:W-:-:S04]  /*1280*/  @P2 IADD3 R6, P1, R28, UR8, RZ ;  /* 0x000000081c062c10 */ /* 0x001fc8000ff3e0ff */
[----:B------:R-:W-:-:S05]  /*1290*/  @P2 IADD3.X R7, R30, UR9, RZ, P1, !PT ;  /* 0x000000091e072c10 */ /* 0x000fca0008ffe4ff */
[----:B------:R1:W5:Y:S01]  /*12a0*/  @P2 LDG.E R130, desc[UR42][R6.64] ;  /* 0x0000002a06822981 */ /* 0x000362000c1e1900 */
[----:B------:R-:W-:-:S03]  /*12b0*/  UISETP.NE.U32.AND UP0, UPT, UR4, URZ, UPT ;  /* 0x0000003f0400728c */ /* 0x000fc6000bf05070 */
[----:B------:R-:W-:Y:S01]  /*12c0*/  ULDC UR4, c[0x0][0x404] ;  /* 0x0001010000047ab9 */ /* 0x000fe20000000800 */
[----:B------:R-:W-:-:S03]  /*12d0*/  UISETP.NE.AND.EX UP0, UPT, UR5, URZ, UPT, UP0 ;  /* 0x0000003f0500728c */ /* 0x000fc6000bf05300 */
[----:B------:R-:W-:Y:S01]  /*12e0*/  ULDC UR5, c[0x0][0x2e0] ;  /* 0x0000b80000057ab9 */ /* 0x000fe20000000800 */
[----:B------:R-:W-:-:S04]  /*12f0*/  USEL UR4, UR4, 0x1, UP0 ;  /* 0x0000000104047887 */ /* 0x000fc80008000000 */
[----:B------:R-:W-:-:S03]  /*1300*/  UIMAD UR4, UR4, UR5, URZ ;  /* 0x00000005040472a4 */ /* 0x000fc6000f8e023f */
[----:B------:R-:W-:Y:S02]  /*1310*/  ULDC UR5, c[0x0][0x338] ;  /* 0x0000ce0000057ab9 */ /* 0x000fe40000000800 */
[----:B------:R-:W-:Y:S02]  /*1320*/  IMAD.U32 R2, RZ, RZ, UR5 ;  /* 0x00000005ff027e24 */ /* 0x000fe4000f8e00ff */
[----:B------:R-:W-:Y:S01]  /*1330*/  IMAD.U32 R26, RZ, RZ, UR4 ;  /* 0x00000004ff1a7e24 */ /* 0x000fe2000f8e00ff */
[----:B------:R-:W-:Y:S01]  /*1340*/  MOV R27, R0 ;  /* 0x00000000001b7202 */ /* 0x000fe20000000f00 */
[----:B-1----:R-:W-:Y:S06]  /*1350*/  @P2 BRA `(.L_x_290) ;  /* 0x0000000000242947 */ /* 0x002fec0003800000 */
[----:B------:R-:W-:Y:S02]  /*1360*/  ULDC.64 UR4, c[0x0][0xa00] ;  /* 0x0002800000047ab9 */ /* 0x000fe40000000a00 */
[----:B------:R-:W-:-:S04]  /*1370*/  ISETP.NE.U32.AND P1, PT, RZ, UR4, PT ;  /* 0x00000004ff007c0c */ /* 0x000fc8000bf25070 */
[----:B------:R-:W-:-:S13]  /*1380*/  ISETP.NE.AND.EX P1, PT, RZ, UR5, PT, P1 ;  /* 0x00000005ff007c0c */ /* 0x000fda000bf25310 */
[----:B------:R-:W-:Y:S05]  /*1390*/  @!P1 BRA `(.L_x_290) ;  /* 0x0000000000149947 */ /* 0x000fea0003800000 */
[----:B------:R-:W0:Y:S02]  /*13a0*/  LDC.64 R4, c[0x0][0xa00] ;  /* 0x00028000ff047b82 */ /* 0x000e240000000a00 */
[----:B0-----:R-:W-:-:S05]  /*13b0*/  IMAD.WIDE R4, R27, 0x4, R4 ;  /* 0x000000041b047825 */ /* 0x001fca00078e0204 */
[----:B-----5:R-:W2:Y:S04]  /*13c0*/  LDG.E R130, desc[UR42][R4.64] ;  /* 0x0000002a04827981 */ /* 0x020ea8000c1e1900 */
[----:B------:R-:W2:Y:S02]  /*13d0*/  LDG.E R7, desc[UR42][R4.64+0x4] ;  /* 0x0000042a04077981 */ /* 0x000ea4000c1e1900 */
[----:B--2---:R-:W-:-:S07]  /*13e0*/  IMAD.IADD R130, R7, 0x1, -R130 ;  /* 0x0000000107827824 */ /* 0x004fce00078e0a82 */
.L_x_290:
[----:B------:R-:W-:Y:S01]  /*13f0*/  ULDC.64 UR4, c[0x0][0xa20] ;  /* 0x0002880000047ab9 */ /* 0x000fe20000000a00 */
[----:B------:R0:W-:Y:S01]  /*1400*/  STL [R1+0x3c], R121 ;  /* 0x00003c7901007387 */ /* 0x0001e20000100800 */
[----:B------:R-:W-:-:S03]  /*1410*/  ISETP.NE.U32.AND P1, PT, RZ, UR4, PT ;  /* 0x00000004ff007c0c */ /* 0x000fc6000bf25070 */
[----:B------:R0:W-:Y:S01]  /*1420*/  STL [R1+0x30], R122 ;  /* 0x0000307a01007387 */ /* 0x0001e20000100800 */
[----:B------:R-:W-:-:S13]  /*1430*/  ISETP.NE.AND.EX P1, PT, RZ, UR5, PT, P1 ;  /* 0x00000005ff007c0c */ /* 0x000fda000bf25310 */
[----:B0-----:R-:W-:Y:S05]  /*1440*/  @!P1 BRA `(.L_x_291) ;  /* 0x0000000000109947 */ /* 0x001fea0003800000 */
[----:B------:R-:W-:-:S04]  /*1450*/  IADD3 R4, P0, R28, UR4, RZ ;  /* 0x000000041c047c10 */ /* 0x000fc8000ff1e0ff */
[----:B------:R-:W-:-:S05]  /*1460*/  IADD3.X R5, R30, UR5, RZ, P0, !PT ;  /* 0x000000051e057c10 */ /* 0x000fca00087fe4ff */
[----:B------:R0:W5:Y:S01]  /*1470*/  LDG.E R26, desc[UR42][R4.64] ;  /* 0x0000002a041a7981 */ /* 0x000162000c1e1900 */
[----:B------:R-:W-:Y:S05]  /*1480*/  BRA `(.L_x_292) ;  /* 0x0000000000107947 */ /* 0x000fea0003800000 */
.L_x_291:
[----:B------:R-:W-:Y:S05]  /*1490*/  @!P0 BRA `(.L_x_292) ;  /* 0x00000000000c8947 */ /* 0x000fea0003800000 */
[----:B------:R-:W2:Y:S04]  /*14a0*/  LDG.E R5, desc[UR42][R8.64] ;  /* 0x0000002a08057981 */ /* 0x000ea8000c1e1900 */
[----:B------:R-:W2:Y:S02]  /*14b0*/  LDG.E R26, desc[UR42][R8.64+0x4] ;  /* 0x0000042a081a7981 */ /* 0x000ea4000c1e1900 */
[----:B--2---:R-:W-:-:S07]  /*14c0*/  IMAD.IADD R26, R26, 0x1, -R5 ;  /* 0x000000011a1a7824 */ /* 0x004fce00078e0a05 */
.L_x_292:
[----:B------:R-:W-:Y:S02]  /*14d0*/  ULDC.64 UR4, c[0x0][0xa10] ;  /* 0x0002840000047ab9 */ /* 0x000fe40000000a00 */
[----:B------:R-:W-:-:S04]  /*14e0*/  ISETP.NE.U32.AND P0, PT, RZ, UR4, PT ;  /* 0x00000004ff007c0c */ /* 0x000fc8000bf05070 */
[----:B------:R-:W-:Y:S01]  /*14f0*/  ISETP.NE.AND.EX P0, PT, RZ, UR5, PT, P0 ;  /* 0x00000005ff007c0c */ /* 0x000fe2000bf05300 */
[----:B-----5:R-:W-:Y:S01]  /*1500*/  IMAD.IADD R11, R26, 0x1, -R3 ;  /* 0x000000011a0b7824 */ /* 0x020fe200078e0a03 */
[----:B------:R-:W-:-:S11]  /*1510*/  ULDC.64 UR4, c[0x0][0xa30] ;  /* 0x00028c0000047ab9 */ /* 0x000fd60000000a00 */
[----:B0-----:R-:W0:Y:S02]  /*1520*/  @P0 LDC.64 R4, c[0x0][0xa10] ;  /* 0x00028400ff040b82 */ /* 0x001e240000000a00 */
[----:B0-----:R-:W-:-:S05]  /*1530*/  @P0 IMAD.WIDE R4, R27, 0x4, R4 ;  /* 0x000000041b040825 */ /* 0x001fca00078e0204 */
[----:B------:R-:W2:Y:S04]  /*1540*/  @P0 LDG.E R0, desc[UR42][R4.64] ;  /* 0x0000002a04000981 */ /* 0x000ea8000c1e1900 */
[----:B------:R-:W2:Y:S01]  /*1550*/  @P0 LDG.E R9, desc[UR42][R4.64+0x4] ;  /* 0x0000042a04090981 */ /* 0x000ea2000c1e1900 */
[----:B------:R-:W-:Y:S01]  /*1560*/  IMAD.MOV R24, RZ, RZ, -R11 ;  /* 0x000000ffff187224 */ /* 0x000fe200078e0a0b */
[----:B------:R-:W-:Y:S02]  /*1570*/  ISETP.NE.U32.AND P1, PT, RZ, UR4, PT ;  /* 0x00000004ff007c0c */ /* 0x000fe4000bf25070 */
[----:B------:R-:W-:Y:S02]  /*1580*/  MOV R119, R26 ;  /* 0x0000001a00777202 */ /* 0x000fe40000000f00 */
[----:B------:R-:W-:-:S02]  /*1590*/  VIMNMX R24, RZ, R24, !PT ;  /* 0x00000018ff187248 */ /* 0x000fc40007fe0100 */
[----:B------:R-:W-:-:S13]  /*15a0*/  ISETP.NE.AND.EX P1, PT, RZ, UR5, PT, P1 ;  /* 0x00000005ff007c0c */ /* 0x000fda000bf25310 */
[----:B------:R-:W-:-:S04]  /*15b0*/  @P1 IADD3 R6, P2, R28, UR4, RZ ;  /* 0x000000041c061c10 */ /* 0x000fc8000ff5e0ff */
[----:B------:R-:W-:-:S05]  /*15c0*/  @P1 IADD3.X R7, R30, UR5, RZ, P2, !PT ;  /* 0x000000051e071c10 */ /* 0x000fca00097fe4ff */
[----:B------:R0:W5:Y:S01]  /*15d0*/  @P1 LDG.E R119, desc[UR42][R6.64] ;  /* 0x0000002a06771981 */ /* 0x000162000c1e1900 */
[----:B--2---:R-:W-:-:S04]  /*15e0*/  @P0 IMAD.IADD R2, R9, 0x1, -R0 ;  /* 0x0000000109020824 */ /* 0x004fc800078e0a00 */
[----:B------:R-:W-:-:S05]  /*15f0*/  IMAD.IADD R129, R11, 0x1, R2 ;  /* 0x000000010b817824 */ /* 0x000fca00078e0202 */
[----:B------:R-:W-:-:S04]  /*1600*/  IADD3 R0, R129, 0x7f, RZ ;  /* 0x0000007f81007810 */ /* 0x000fc80007ffe0ff */
[----:B------:R-:W-:-:S04]  /*1610*/  SHF.R.S32.HI R3, RZ, 0x1f, R0 ;  /* 0x0000001fff037819 */ /* 0x000fc80000011400 */
[----:B------:R-:W-:-:S04]  /*1620*/  LEA.HI R3, R3, R0, RZ, 0x7 ;  /* 0x0000000003037211 */ /* 0x000fc800078f38ff */
[----:B------:R-:W-:Y:S02]  /*1630*/  LOP3.LUT R5, R3, 0xffffff80, RZ, 0xc0, !PT ;  /* 0xffffff8003057812 */ /* 0x000fe400078ec0ff */
[----:B------:R-:W-:Y:S02]  /*1640*/  SHF.R.S32.HI R153, RZ, 0x7, R3 ;  /* 0x00000007ff997819 */ /* 0x000fe40000011403 */
[----:B------:R-:W-:-:S04]  /*1650*/  VIADDMNMX R5, R5, -R11, R2, PT ;  /* 0x8000000b05057246 */ /* 0x000fc80003800102 */
[----:B------:R-:W-:Y:S02]  /*1660*/  ISETP.GT.AND P0, PT, R5, R24, PT ;  /* 0x000000180500720c */ /* 0x000fe40003f04270 */
[----:B------:R-:W-:-:S05]  /*1670*/  SHF.R.U32.HI R24, RZ, 0x7, R24 ;  /* 0x00000007ff187819 */ /* 0x000fca0000011618 */
[----:B------:R-:W-:-:S06]  /*1680*/  IMAD.MOV.U32 R25, RZ, RZ, R24 ;  /* 0x000000ffff197224 */ /* 0x000fcc00078e0018 */
[----:B------:R-:W-:-:S05]  /*1690*/  @P0 VIADD R0, R5, 0x7f ;  /* 0x0000007f05000836 */ /* 0x000fca0000000000 */
[----:B------:R-:W-:-:S04]  /*16a0*/  @P0 SHF.R.S32.HI R5, RZ, 0x1f, R0 ;  /* 0x0000001fff050819 */ /* 0x000fc80000011400 */
[----:B------:R-:W-:-:S04]  /*16b0*/  @P0 LEA.HI R5, R5, R0, RZ, 0x7 ;  /* 0x0000000005050211 */ /* 0x000fc800078f38ff */
[----:B------:R-:W-:Y:S02]  /*16c0*/  @P0 SHF.R.S32.HI R25, RZ, 0x7, R5 ;  /* 0x00000007ff190819 */ /* 0x000fe40000011405 */
[----:B------:R-:W-:Y:S02]  /*16d0*/  PLOP3.LUT P0, PT, PT, PT, PT, 0x80, 0x0 ;  /* 0x000000000000781c */ /* 0x000fe40003f0f070 */
[----:B------:R-:W-:-:S13]  /*16e0*/  ISETP.GT.AND P1, PT, R25, R24, PT ;  /* 0x000000181900720c */ /* 0x000fda0003f24270 */
[----:B0-----:R-:W-:Y:S05]  /*16f0*/  @!P1 BRA `(.L_x_293) ;  /* 0x000000a800589947 */ /* 0x001fea0003800000 */
[----:B------:R-:W-:Y:S01]  /*1700*/  IADD3 R0, R19, 0x28400, RZ ;  /* 0x0002840013007810 */ /* 0x000fe20007ffe0ff */
[----:B------:R-:W-:Y:S03]  /*1710*/  BSSY B6, `(.L_x_294) ;  /* 0x0000013000067945 */ /* 0x000fe60003800000 */
[----:B------:R-:W-:-:S13]  /*1720*/  LOP3.LUT P0, RZ, R0, 0x3ff, RZ, 0xc0, !PT ;  /* 0x000003ff00ff7812 */ /* 0x000fda000780c0ff */
[----:B------:R-:W-:Y:S05]  /*1730*/  @!P0 BRA `(.L_x_295) ;  /* 0x0000000000408947 */ /* 0x000fea0003800000 */
[----:B------:R-:W-:Y:S01]  /*1740*/  MOV R0, 0x0 ;  /* 0x0000000000007802 */ /* 0x000fe20000000f00 */
[----:B------:R-:W-:Y:S01]  /*1750*/  ULDC.64 UR4, c[0x4][0x198] ;  /* 0x0100660000047ab9 */ /* 0x000fe20000000a00 */
[----:B------:R-:W-:Y:S01]  /*1760*/  ULDC.64 UR6, c[0x4][0x100] ;  /* 0x0100400000067ab9 */ /* 0x000fe20000000a00 */
[----:B------:R-:W-:Y:S01]  /*1770*/  IMAD.U32 R4, RZ, RZ, UR4 ;  /* 0x00000004ff047e24 */ /* 0x000fe2000f8e00ff */
[----:B------:R0:W1:Y:S01]  /*1780*/  LDC.64 R14, c[0x4][R0] ;  /* 0x01000000000e7b82 */ /* 0x0000620000000a00 */
[----:B------:R-:W-:Y:S01]  /*1790*/  IMAD.U32 R5, RZ, RZ, UR5 ;  /* 0x00000005ff057e24 */ /* 0x000fe2000f8e00ff */
[----:B------:R-:W-:Y:S01]  /*17a0*/  ULDC.64 UR4, c[0x4][0x1a0] ;  /* 0x0100680000047ab9 */ /* 0x000fe20000000a00 */
[----:B------:R-:W-:Y:S01]  /*17b0*/  IMAD.U32 R10, RZ, RZ, UR6 ;  /* 0x00000006ff0a7e24 */ /* 0x000fe2000f8e00ff */
[----:B------:R-:W-:Y:S01]  /*17c0*/  MOV R7, UR5 ;  /* 0x0000000500077c02 */ /* 0x000fe20008000f00 */
[----:B------:R-:W-:Y:S01]  /*17d0*/  IMAD.U32 R6, RZ, RZ, UR4 ;  /* 0x00000004ff067e24 */ /* 0x000fe2000f8e00ff */
[----:B------:R-:W-:Y:S01]  /*17e0*/  MOV R12, 0x1 ;  /* 0x00000001000c7802 */ /* 0x000fe20000000f00 */
[----:B------:R-:W-:-:S02]  /*17f0*/  IMAD.U32 R11, RZ, RZ, UR7 ;  /* 0x00000007ff0b7e24 */ /* 0x000fc4000f8e00ff */
[----:B------:R-:W-:Y:S02]  /*1800*/  IMAD.MOV.U32 R8, RZ, RZ, 0x70 ;  /* 0x00000070ff087424 */ /* 0x000fe400078e00ff */
[----:B0-----:R-:W-:-:S07]  /*1810*/  IMAD.MOV.U32 R13, RZ, RZ, RZ ;  /* 0x000000ffff0d7224 */ /* 0x001fce00078e00ff */
[----:B------:R-:W-:-:S07]  /*1820*/  LEPC R20, `(.L_x_295) ;  /* 0x000000001014794e */ /* 0x000fce0000000000 */
[----:B-1---5:R-:W-:Y:S05]  /*1830*/  CALL.ABS.NOINC R14 ;  /* 0x000000000e007343 */ /* 0x022fea0003c00000 */
.L_x_295:
[----:B------:R-:W-:Y:S05]  /*1840*/  BSYNC B6 ;  /* 0x0000000000067941 */ /* 0x000fea0003800000 */
.L_x_294:
[----:B------:R-:W-:Y:S01]  /*1850*/  VIADD R0, R19, 0x10400 ;  /* 0x0001040013007836 */ /* 0x000fe20000000000 */
[----:B------:R-:W-:Y:S04]  /*1860*/  BSSY B6, `(.L_x_296) ;  /* 0x0000013000067945 */ /* 0x000fe80003800000 */
[----:B------:R-:W-:-:S13]  /*1870*/  LOP3.LUT P0, RZ, R0, 0x3ff, RZ, 0xc0, !PT ;  /* 0x000003ff00ff7812 */ /* 0x000fda000780c0ff */
[----:B------:R-:W-:Y:S05]  /*1880*/  @!P0 BRA `(.L_x_297) ;  /* 0x0000000000408947 */ /* 0x000fea0003800000 */
[----:B------:R-:W-:Y:S01]  /*1890*/  MOV R0, 0x0 ;  /* 0x0000000000007802 */ /* 0x000fe20000000f00 */
[----:B------:R-:W-:Y:S01]  /*18a0*/  ULDC.64 UR4, c[0x4][0x198] ;  /* 0x0100660000047ab9 */ /* 0x000fe20000000a00 */
[----:B------:R-:W-:Y:S01]  /*18b0*/  ULDC.64 UR6, c[0x4][0x100] ;  /* 0x0100400000067ab9 */ /* 0x000fe20000000a00 */
[----:B------:R-:W-:Y:S01]  /*18c0*/  IMAD.U32 R4, RZ, RZ, UR4 ;  /* 0x00000004ff047e24 */ /* 0x000fe2000f8e00ff */
[----:B------:R0:W1:Y:S01]  /*18d0*/  LDC.64 R14, c[0x4][R0] ;  /* 0x01000000000e7b82 */ /* 0x0000620000000a00 */
[----:B------:R-:W-:Y:S01]  /*18e0*/  MOV R5, UR5 ;  /* 0x0000000500057c02 */ /* 0x000fe20008000f00 */
[----:B------:R-:W-:Y:S01]  /*18f0*/  ULDC.64 UR4, c[0x4][0x1a0] ;  /* 0x0100680000047ab9 */ /* 0x000fe20000000a00 */
[----:B------:R-:W-:Y:S01]  /*1900*/  IMAD.U32 R10, RZ, RZ, UR6 ;  /* 0x00000006ff0a7e24 */ /* 0x000fe2000f8e00ff */
[----:B------:R-:W-:Y:S01]  /*1910*/  MOV R11, UR7 ;  /* 0x00000007000b7c02 */ /* 0x000fe20008000f00 */
[----:B------:R-:W-:Y:S02]  /*1920*/  IMAD.U32 R6, RZ, RZ, UR4 ;  /* 0x00000004ff067e24 */ /* 0x000fe4000f8e00ff */
[----:B------:R-:W-:-:S02]  /*1930*/  IMAD.U32 R7, RZ, RZ, UR5 ;  /* 0x00000005ff077e24 */ /* 0x000fc4000f8e00ff */
[----:B------:R-:W-:Y:S02]  /*1940*/  IMAD.MOV.U32 R8, RZ, RZ, 0x70 ;  /* 0x00000070ff087424 */ /* 0x000fe400078e00ff */
[----:B------:R-:W-:Y:S02]  /*1950*/  IMAD.MOV.U32 R12, RZ, RZ, 0x1 ;  /* 0x00000001ff0c7424 */ /* 0x000fe400078e00ff */
[----:B0-----:R-:W-:-:S07]  /*1960*/  IMAD.MOV.U32 R13, RZ, RZ, RZ ;  /* 0x000000ffff0d7224 */ /* 0x001fce00078e00ff */
[----:B------:R-:W-:-:S07]  /*1970*/  LEPC R20, `(.L_x_297) ;  /* 0x000000001014794e */ /* 0x000fce0000000000 */
[----:B-1---5:R-:W-:Y:S05]  /*1980*/  CALL.ABS.NOINC R14 ;  /* 0x000000000e007343 */ /* 0x022fea0003c00000 */
.L_x_297:
[----:B------:R-:W-:Y:S05]  /*1990*/  BSYNC B6 ;  /* 0x0000000000067941 */ /* 0x000fea0003800000 */
.L_x_296:
[----:B------:R-:W-:Y:S01]  /*19a0*/  ULDC.64 UR4, c[0x0][0x9f8] ;  /* 0x00027e0000047ab9 */ /* 0x000fe20000000a00 */
[----:B------:R-:W0:Y:S01]  /*19b0*/  S2R R20, SR_TID.X ;  /* 0x0000000000147919 */ /* 0x000e220000002100 */
[----:B------:R-:W-:Y:S01]  /*19c0*/  ISETP.NE.U32.AND P0, PT, RZ, UR4, PT ;  /* 0x00000004ff007c0c */ /* 0x000fe2000bf05070 */
[----:B------:R-:W1:Y:S08]  /*19d0*/  LDC R0, c[0x0][0x428] ;  /* 0x00010a00ff007b82 */ /* 0x000e700000000800 */
[----:B------:R-:W2:Y:S01]  /*19e0*/  LDC.64 R102, c[0x0][0x2f0] ;  /* 0x0000bc00ff667b82 */ /* 0x000ea20000000a00 */
[----:B------:R-:W-:Y:S01]  /*19f0*/  ISETP.NE.AND.EX P0, PT, RZ, UR5, PT, P0 ;  /* 0x00000005ff007c0c */ /* 0x000fe2000bf05300 */
[----:B------:R-:W3:Y:S01]  /*1a00*/  LDL R39, [R1+0x4] ;  /* 0x0000040001277983 */ /* 0x000ee20000100800 */
[----:B------:R-:W-:Y:S01]  /*1a10*/  IADD3 R45, R29, R26, RZ ;  /* 0x0000001a1d2d7210 */ /* 0x000fe20007ffe0ff */
[----:B------:R-:W-:-:S02]  /*1a20*/  ULDC.64 UR6, c[0x0][0xa08] ;  /* 0x0002820000067ab9 */ /* 0x000fc40000000a00 */
[----:B------:R-:W4:Y:S02]  /*1a30*/  LDL R14, [R1+0x18] ;  /* 0x00001800010e7983 */ /* 0x000f240000100800 */
[----:B------:R-:W2:Y:S02]  /*1a40*/  LDC R123, c[0x0][0x3d4] ;  /* 0x0000f500ff7b7b82 */ /* 0x000ea40000000800 */
[----:B------:R-:W3:Y:S04]  /*1a50*/  LDL R36, [R1+0xc] ;  /* 0x00000c0001247983 */ /* 0x000ee80000100800 */
[----:B------:R-:W-:Y:S01]  /*1a60*/  @P0 IADD3 R4, P1, R28, UR4, RZ ;  /* 0x000000041c040c10 */ /* 0x000fe2000ff3e0ff */
[----:B------:R-:W3:Y:S01]  /*1a70*/  LDL R38, [R1+0x14] ;  /* 0x0000140001267983 */ /* 0x000ee20000100800 */
[----:B------:R-:W2:Y:S02]  /*1a80*/  LDC.64 R112, c[0x0][0x3d8] ;  /* 0x0000f600ff707b82 */ /* 0x000ea40000000a00 */
[----:B------:R-:W-:Y:S01]  /*1a90*/  @P0 IADD3.X R5, R30, UR5, RZ, P1, !PT ;  /* 0x000000051e050c10 */ /* 0x000fe20008ffe4ff */
[----:B------:R-:W3:Y:S01]  /*1aa0*/  LDL R35, [R1+0x10] ;  /* 0x0000100001237983 */ /* 0x000ee20000100800 */
[----:B0-----:R-:W-:-:S03]  /*1ab0*/  SHF.R.U32.HI R32, RZ, 0x7, R20 ;  /* 0x00000007ff207819 */ /* 0x001fc60000011614 */
[----:B------:R0:W4:Y:S01]  /*1ac0*/  @P0 LDG.E R27, desc[UR42][R4.64] ;  /* 0x0000002a041b0981 */ /* 0x000122000c1e1900 */
[----:B-1----:R-:W-:Y:S01]  /*1ad0*/  ISETP.NE.AND P0, PT, R0, 0x1, PT ;  /* 0x000000010000780c */ /* 0x002fe20003f05270 */
[----:B------:R-:W-:Y:S01]  /*1ae0*/  ULDC.64 UR4, c[0x0][0x2f8] ;  /* 0x0000be0000047ab9 */ /* 0x000fe20000000a00 */
[----:B------:R-:W-:Y:S01]  /*1af0*/  SHF.R.S32.HI R33, RZ, 0x1f, R45 ;  /* 0x0000001fff217819 */ /* 0x000fe2000001142d */
[----:B------:R-:W3:Y:S04]  /*1b00*/  LDL R31, [R1+0x24] ;  /* 0x00002400011f7983 */ /* 0x000ee80000100800 */
[----:B------:R-:W3:Y:S01]  /*1b10*/  LDL R20, [R1+0x20] ;  /* 0x0000200001147983 */ /* 0x000ee20000100800 */
[-C--:B--2---:R-:W-:Y:S02]  /*1b20*/  IMAD R6, R33, R102.reuse, RZ ;  /* 0x0000006621067224 */ /* 0x084fe400078e02ff */
[----:B0-----:R-:W-:Y:S01]  /*1b30*/  IMAD.WIDE.U32 R4, R45, R102, RZ ;  /* 0x000000662d047225 */ /* 0x001fe200078e00ff */
[----:B------:R-:W2:Y:S02]  /*1b40*/  LDL R34, [R1+0x28] ;  /* 0x0000280001227983 */ /* 0x000ea40000100800 */
[----:B------:R-:W0:Y:S08]  /*1b50*/  @P0 LDC R3, c[0x0][0x42c] ;  /* 0x00010b00ff030b82 */ /* 0x000e300000000800 */
[----:B------:R-:W1:Y:S01]  /*1b60*/  @P0 LDC R7, c[0x0][0x430] ;  /* 0x00010c00ff070b82 */ /* 0x000e620000000800 */
[----:B0-----:R-:W-:-:S04]  /*1b70*/  @P0 IMAD.HI.U32 R0, R122, R3, RZ ;  /* 0x000000037a000227 */ /* 0x001fc800078e00ff */
[----:B------:R-:W-:Y:S01]  /*1b80*/  IMAD.MOV.U32 R3, RZ, RZ, R122 ;  /* 0x000000ffff037224 */ /* 0x000fe200078e007a */
[----:B-1----:R-:W-:Y:S01]  /*1b90*/  @P0 SHF.R.U32.HI R3, RZ, R7, R0 ;  /* 0x00000007ff030219 */ /* 0x002fe20000011600 */
[----:B------:R-:W-:Y:S01]  /*1ba0*/  IMAD R7, R45, R103, R6 ;  /* 0x000000672d077224 */ /* 0x000fe200078e0206 */
[----:B------:R-:W-:Y:S02]  /*1bb0*/  ISETP.NE.U32.AND P0, PT, RZ, UR6, PT ;  /* 0x00000006ff007c0c */ /* 0x000fe4000bf05070 */
[----:B------:R-:W-:Y:S01]  /*1bc0*/  SHF.R.S32.HI R8, RZ, 0x1f, R3 ;  /* 0x0000001fff087819 */ /* 0x000fe20000011403 */
[----:B------:R-:W-:Y:S01]  /*1bd0*/  IMAD.IADD R5, R5, 0x1, R7 ;  /* 0x0000000105057824 */ /* 0x000fe200078e0207 */
[----:B------:R-:W-:-:S03]  /*1be0*/  ISETP.NE.AND.EX P0, PT, RZ, UR7, PT, P0 ;  /* 0x00000007ff007c0c */ /* 0x000fc6000bf05300 */
[----:B------:R-:W-:Y:S02]  /*1bf0*/  IMAD R6, R8, UR4, RZ ;  /* 0x0000000408067c24 */ /* 0x000fe4000f8e02ff */
[----:B------:R-:W-:-:S04]  /*1c00*/  IMAD.WIDE.U32 R4, R3, UR4, R4 ;  /* 0x0000000403047c25 */ /* 0x000fc8000f8e0004 */
[----:B------:R-:W-:Y:S01]  /*1c10*/  IMAD R7, R3, UR5, R6 ;  /* 0x0000000503077c24 */ /* 0x000fe2000f8e0206 */
[----:B------:R-:W-:-:S03]  /*1c20*/  ULDC.64 UR4, c[0x0][0x300] ;  /* 0x0000c00000047ab9 */ /* 0x000fc60000000a00 */
[----:B------:R-:W-:Y:S01]  /*1c30*/  IMAD.IADD R5, R5, 0x1, R7 ;  /* 0x0000000105057824 */ /* 0x000fe200078e0207 */
[----:B------:R-:W-:Y:S02]  /*1c40*/  ISETP.NE.AND P6, PT, R32, 0x1, PT ;  /* 0x000000012000780c */ /* 0x000fe40003fc5270 */
[----:B------:R-:W-:Y:S01]  /*1c50*/  ISETP.GE.AND P2, PT, R16, R123, PT ;  /* 0x0000007b1000720c */ /* 0x000fe20003f46270 */
[----:B------:R-:W-:Y:S01]  /*1c60*/  IMAD.SHL.U32 R28, R233, 0x80, RZ ;  /* 0x00000080e91c7824 */ /* 0x000fe200078e00ff */
[----:B-----5:R-:W-:-:S04]  /*1c70*/  SHF.R.S32.HI R29, RZ, 0x1f, R119 ;  /* 0x0000001fff1d7819 */ /* 0x020fc80000011477 */
[----:B------:R-:W-:Y:S01]  /*1c80*/  LOP3.LUT R28, R28, 0x380, RZ, 0xc0, !PT ;  /* 0x000003801c1c7812 */ /* 0x000fe200078ec0ff */
[C---:B------:R-:W-:Y:S01]  /*1c90*/  IMAD.SHL.U32 R92, R102.reuse, 0x20, RZ ;  /* 0x00000020665c7824 */ /* 0x040fe200078e00ff */
[----:B------:R-:W-:Y:S02]  /*1ca0*/  SHF.L.U64.HI R93, R102, 0x5, R103 ;  /* 0x00000005665d7819 */ /* 0x000fe40000010267 */
[----:B------:R-:W-:Y:S01]  /*1cb0*/  SHF.R.U32.HI R21, RZ, 0x3, R28 ;  /* 0x00000003ff157819 */ /* 0x000fe2000001161c */
[----:B------:R-:W-:Y:S02]  /*1cc0*/  IMAD R30, R29, R112, RZ ;  /* 0x000000701d1e7224 */ /* 0x000fe400078e02ff */
[----:B------:R-:W-:-:S04]  /*1cd0*/  IMAD.WIDE.U32 R46, R22, R102, R92 ;  /* 0x00000066162e7225 */ /* 0x000fc800078e005c */
[----:B------:R-:W-:-:S04]  /*1ce0*/  IMAD.WIDE.U32 R42, R22, R102, R16 ;  /* 0x00000066162a7225 */ /* 0x000fc800078e0010 */
[----:B------:R-:W-:Y:S02]  /*1cf0*/  VIADD R131, R32, 0x8 ;  /* 0x0000000820837836 */ /* 0x000fe40000000000 */
[----:B------:R-:W-:Y:S01]  /*1d00*/  IMAD.SHL.U32 R134, R102, 0x80, RZ ;  /* 0x0000008066867824 */ /* 0x000fe200078e00ff */
[----:B----4-:R-:W-:Y:S02]  /*1d10*/  SEL R99, R27, RZ, !P0 ;  /* 0x000000ff1b637207 */ /* 0x010fe40004000000 */
[----:B------:R-:W-:-:S03]  /*1d20*/  SHF.R.S32.HI R0, RZ, 0x1f, R27 ;  /* 0x0000001fff007819 */ /* 0x000fc6000001141b */
[----:B------:R-:W-:Y:S01]  /*1d30*/  IMAD.WIDE.U32 R100, R99, UR4, R4 ;  /* 0x0000000463647c25 */ /* 0x000fe2000f8e0004 */
[----:B------:R-:W-:Y:S01]  /*1d40*/  SEL R10, R0, RZ, !P0 ;  /* 0x000000ff000a7207 */ /* 0x000fe20004000000 */
[----:B------:R-:W0:Y:S04]  /*1d50*/  LDC.64 R4, c[0x0][0x3e8] ;  /* 0x0000fa00ff047b82 */ /* 0x000e280000000a00 */
[----:B------:R-:W-:-:S04]  /*1d60*/  IMAD R0, R10, UR4, RZ ;  /* 0x000000040a007c24 */ /* 0x000fc8000f8e02ff */
[----:B------:R-:W-:Y:S01]  /*1d70*/  IMAD R37, R99, UR5, R0 ;  /* 0x0000000563257c24 */ /* 0x000fe2000f8e0200 */
[----:B------:R-:W-:Y:S05]  /*1d80*/  @!P6 WARPSYNC.ALL ;  /* 0x000000000000e948 */ /* 0x000fea0003800000 */
[----:B------:R-:W-:Y:S02]  /*1d90*/  ULDC.64 UR4, c[0x0][0x320] ;  /* 0x0000c80000047ab9 */ /* 0x000fe40000000a00 */
[----:B------:R-:W-:Y:S02]  /*1da0*/  IMAD R0, R8, UR4, RZ ;  /* 0x0000000408007c24 */ /* 0x000fe4000f8e02ff */
[----:B------:R-:W-:-:S04]  /*1db0*/  IMAD.WIDE.U32 R6, R3, UR4, R16 ;  /* 0x0000000403067c25 */ /* 0x000fc8000f8e0010 */
[----:B------:R-:W-:Y:S01]  /*1dc0*/  IMAD R9, R3, UR5, R0 ;  /* 0x0000000503097c24 */ /* 0x000fe2000f8e0200 */
[----:B------:R-:W-:Y:S01]  /*1dd0*/  ULDC.64 UR4, c[0x0][0x328] ;  /* 0x0000ca0000047ab9 */ /* 0x000fe20000000a00 */
[----:B0-----:R-:W-:Y:S02]  /*1de0*/  IMAD R3, R23, R4, RZ ;  /* 0x0000000417037224 */ /* 0x001fe400078e02ff */
[----:B------:R-:W-:Y:S01]  /*1df0*/  IMAD R0, R10, UR4, RZ ;  /* 0x000000040a007c24 */ /* 0x000fe2000f8e02ff */
[----:B------:R-:W-:Y:S01]  /*1e00*/  IADD3 R7, R7, R9, RZ ;  /* 0x0000000907077210 */ /* 0x000fe20007ffe0ff */
[----:B------:R-:W-:Y:S01]  /*1e10*/  IMAD R89, R22, R5, R3 ;  /* 0x0000000516597224 */ /* 0x000fe200078e0203 */
[--C-:B------:R-:W-:Y:S01]  /*1e20*/  SHF.R.S32.HI R9, RZ, 0x1f, R18.reuse ;  /* 0x0000001fff097819 */ /* 0x100fe20000011412 */
[----:B------:R-:W-:Y:S01]  /*1e30*/  IMAD.MOV.U32 R8, RZ, RZ, R18 ;  /* 0x000000ffff087224 */ /* 0x000fe200078e0012 */
[----:B------:R-:W-:Y:S01]  /*1e40*/  SEL R3, R123, RZ, P2 ;  /* 0x000000ff7b037207 */ /* 0x000fe20001000000 */
[----:B------:R-:W-:-:S02]  /*1e50*/  IMAD R53, R99, UR5, R0 ;  /* 0x0000000563357c24 */ /* 0x000fc4000f8e0200 */
[----:B------:R-:W-:Y:S01]  /*1e60*/  IMAD.WIDE.U32 R98, R99, UR4, R6 ;  /* 0x0000000463627c25 */ /* 0x000fe2000f8e0006 */
[----:B------:R-:W-:Y:S01]  /*1e70*/  SHF.R.U32.HI R27, RZ, 0x3, R14 ;  /* 0x00000003ff1b7819 */ /* 0x000fe2000001160e */
[----:B------:R-:W-:Y:S02]  /*1e80*/  ULDC UR4, c[0x0][0x2e4] ;  /* 0x0000b90000047ab9 */ /* 0x000fe40000000800 */
[----:B------:R-:W-:-:S04]  /*1e90*/  IMAD.WIDE.U32 R6, R22, R112, R8 ;  /* 0x0000007016067225 */ /* 0x000fc800078e0008 */
[----:B------:R-:W-:-:S04]  /*1ea0*/  IMAD.WIDE.U32 R8, R22, R4, R8 ;  /* 0x0000000416087225 */ /* 0x000fc800078e0008 */
[----:B------:R-:W-:Y:S02]  /*1eb0*/  IMAD.IADD R3, R16, 0x1, R3 ;  /* 0x0000000110037824 */ /* 0x000fe400078e0203 */
[----:B------:R-:W-:-:S03]  /*1ec0*/  IMAD.MOV.U32 R90, RZ, RZ, R8 ;  /* 0x000000ffff5a7224 */ /* 0x000fc600078e0008 */
[----:B------:R-:W-:-:S04]  /*1ed0*/  SHF.R.S32.HI R8, RZ, 0x1f, R3 ;  /* 0x0000001fff087819 */ /* 0x000fc80000011403 */
[CC--:B------:R-:W-:Y:S02]  /*1ee0*/  LEA.HI R49, R8.reuse, R3.reuse, RZ, 0x4 ;  /* 0x0000000308317211 */ /* 0x0c0fe400078f20ff */
[----:B------:R-:W-:Y:S01]  /*1ef0*/  LEA.HI R3, R8, R3, RZ, 0x7 ;  /* 0x0000000308037211 */ /* 0x000fe200078f38ff */
[----:B------:R-:W-:Y:S02]  /*1f00*/  IMAD R0, R23, R112, RZ ;  /* 0x0000007017007224 */ /* 0x000fe400078e02ff */
[----:B------:R-:W-:-:S04]  /*1f10*/  IMAD.WIDE.U32 R12, R22, R4, R16 ;  /* 0x00000004160c7225 */ /* 0x000fc800078e0010 */
[----:B------:R-:W-:Y:S01]  /*1f20*/  IMAD.SHL.U32 R8, R3, 0x80, RZ ;  /* 0x0000008003087824 */ /* 0x000fe200078e00ff */
[----:B---3--:R-:W-:Y:S01]  /*1f30*/  LOP3.LUT R3, R39, 0x70, R49, 0xf8, !PT ;  /* 0x0000007027037812 */ /* 0x008fe200078ef831 */
[----:B------:R-:W-:Y:S01]  /*1f40*/  IMAD R15, R22, R113, R0 ;  /* 0x00000071160f7224 */ /* 0x000fe200078e0200 */
[----:B------:R-:W-:Y:S01]  /*1f50*/  IADD3 R91, R9, R89, RZ ;  /* 0x00000059095b7210 */ /* 0x000fe20007ffe0ff */
[----:B------:R-:W-:Y:S01]  /*1f60*/  IMAD.IADD R89, R89, 0x1, R13 ;  /* 0x0000000159597824 */ /* 0x000fe200078e020d */
[----:B------:R-:W-:Y:S02]  /*1f70*/  LOP3.LUT R14, R14, 0x70, R49, 0xf8, !PT ;  /* 0x000000700e0e7812 */ /* 0x000fe400078ef831 */
[----:B------:R-:W-:Y:S02]  /*1f80*/  LOP3.LUT R8, R8, 0xffffc000, RZ, 0xc0, !PT ;  /* 0xffffc00008087812 */ /* 0x000fe400078ec0ff */
[----:B------:R-:W-:Y:S02]  /*1f90*/  LOP3.LUT R3, R3, R36, RZ, 0x3c, !PT ;  /* 0x0000002403037212 */ /* 0x000fe400078e3cff */
[----:B------:R-:W-:-:S02]  /*1fa0*/  SHF.R.U32.HI R26, RZ, 0x3, R38 ;  /* 0x00000003ff1a7819 */ /* 0x000fc40000011626 */
[----:B------:R-:W-:Y:S01]  /*1fb0*/  LOP3.LUT R13, R38, 0x70, R49, 0xf8, !PT ;  /* 0x00000070260d7812 */ /* 0x000fe200078ef831 */
[----:B------:R-:W-:Y:S01]  /*1fc0*/  IMAD.WIDE.U32 R10, R22, R112, R16 ;  /* 0x00000070160a7225 */ /* 0x000fe200078e0010 */
[----:B------:R-:W-:Y:S02]  /*1fd0*/  MOV R88, R12 ;  /* 0x0000000c00587202 */ /* 0x000fe40000000f00 */
[----:B------:R-:W-:Y:S01]  /*1fe0*/  LOP3.LUT R12, R28, 0x70, R49, 0xf8, !PT ;  /* 0x000000701c0c7812 */ /* 0x000fe200078ef831 */
[----:B------:R-:W-:Y:S01]  /*1ff0*/  IMAD.IADD R7, R7, 0x1, R15 ;  /* 0x0000000107077824 */ /* 0x000fe200078e020f */
[----:B------:R-:W-:Y:S02]  /*2000*/  LOP3.LUT R9, R14, R27, RZ, 0x3c, !PT ;  /* 0x0000001b0e097212 */ /* 0x000fe400078e3cff */
[----:B------:R-:W-:Y:S01]  /*2010*/  IADD3 R120, R3, R8, R35 ;  /* 0x0000000803787210 */ /* 0x000fe20007ffe023 */
[----:B------:R-:W-:Y:S01]  /*2020*/  IMAD R3, R23, R102, RZ ;  /* 0x0000006617037224 */ /* 0x000fe200078e02ff */
[----:B------:R-:W-:Y:S01]  /*2030*/  LOP3.LUT R13, R13, R26, RZ, 0x3c, !PT ;  /* 0x0000001a0d0d7212 */ /* 0x000fe200078e3cff */
[----:B------:R-:W-:Y:S01]  /*2040*/  IMAD.IADD R11, R15, 0x1, R11 ;  /* 0x000000010f0b7824 */ /* 0x000fe200078e020b */
[----:B------:R-:W-:Y:S01]  /*2050*/  LOP3.LUT R117, R12, R21, RZ, 0x3c, !PT ;  /* 0x000000150c757212 */ /* 0x000fe200078e3cff */
[----:B------:R-:W-:Y:S01]  /*2060*/  IMAD.WIDE.U32 R96, R119, R112, R6 ;  /* 0x0000007077607225 */ /* 0x000fe200078e0006 */
[----:B------:R-:W-:-:S02]  /*2070*/  IADD3 R116, R9, R8, R31 ;  /* 0x0000000809747210 */ /* 0x000fc40007ffe01f */
[----:B------:R-:W-:Y:S01]  /*2080*/  IADD3 R115, R13, R8, R20 ;  /* 0x000000080d737210 */ /* 0x000fe20007ffe014 */
[----:B------:R-:W-:Y:S02]  /*2090*/  IMAD R6, R29, R4, RZ ;  /* 0x000000041d067224 */ /* 0x000fe400078e02ff */
[----:B------:R-:W-:Y:S01]  /*20a0*/  IMAD R31, R22, R103, R3 ;  /* 0x00000067161f7224 */ /* 0x000fe200078e0203 */
[C-C-:B------:R-:W-:Y:S01]  /*20b0*/  SHF.L.U64.HI R20, R112.reuse, 0x5, R113.reuse ;  /* 0x0000000570147819 */ /* 0x140fe20000010271 */
[----:B------:R-:W-:Y:S01]  /*20c0*/  IMAD R35, R119, R113, R30 ;  /* 0x0000007177237224 */ /* 0x000fe200078e021e */
[C---:B------:R-:W-:Y:S01]  /*20d0*/  SHF.L.U64.HI R15, R112.reuse, 0x6, R113 ;  /* 0x00000006700f7819 */ /* 0x040fe20000010271 */
[C---:B------:R-:W-:Y:S01]  /*20e0*/  IMAD.SHL.U32 R14, R112.reuse, 0x20, RZ ;  /* 0x00000020700e7824 */ /* 0x040fe200078e00ff */
[----:B--2---:R-:W-:Y:S01]  /*20f0*/  IADD3 R117, R117, R8, R34 ;  /* 0x0000000875757210 */ /* 0x004fe20007ffe022 */
[----:B------:R-:W-:Y:S01]  /*2100*/  IMAD.WIDE.U32 R94, R119, R112, R10 ;  /* 0x00000070775e7225 */ /* 0x000fe200078e000a */
[----:B------:R-:W-:-:S02]  /*2110*/  SHF.L.U64.HI R113, R112, 0x7, R113 ;  /* 0x0000000770717819 */ /* 0x000fc40000010271 */
[C---:B------:R-:W-:Y:S01]  /*2120*/  SHF.L.U32 R13, R112.reuse, 0x6, RZ ;  /* 0x00000006700d7819 */ /* 0x040fe200000006ff */
[----:B------:R-:W-:Y:S01]  /*2130*/  IMAD.SHL.U32 R12, R112, 0x80, RZ ;  /* 0x00000080700c7824 */ /* 0x000fe200078e00ff */
[----:B------:R-:W-:Y:S01]  /*2140*/  IADD3 R44, P0, R22, R45, RZ ;  /* 0x0000002d162c7210 */ /* 0x000fe20007f1e0ff */
[C---:B------:R-:W-:Y:S01]  /*2150*/  IMAD R51, R119.reuse, R5, R6 ;  /* 0x0000000577337224 */ /* 0x040fe200078e0206 */
[C-C-:B------:R-:W-:Y:S01]  /*2160*/  SHF.L.U64.HI R11, R4.reuse, 0x5, R5.reuse ;  /* 0x00000005040b7819 */ /* 0x140fe20000010205 */
[C---:B------:R-:W-:Y:S01]  /*2170*/  IMAD.SHL.U32 R9, R4.reuse, 0x20, RZ ;  /* 0x0000002004097824 */ /* 0x040fe200078e00ff */
[C---:B------:R-:W-:Y:S01]  /*2180*/  SHF.L.U64.HI R10, R4.reuse, 0x6, R5 ;  /* 0x00000006040a7819 */ /* 0x040fe20000010205 */
[CC--:B------:R-:W-:Y:S01]  /*2190*/  IMAD.WIDE.U32 R90, R119.reuse, R4.reuse, R90 ;  /* 0x00000004775a7225 */ /* 0x0c0fe200078e005a */
[C---:B------:R-:W-:Y:S02]  /*21a0*/  SHF.L.U64.HI R112, R4.reuse, 0x7, R5 ;  /* 0x0000000704707819 */ /* 0x040fe40000010205 */
[----:B------:R-:W-:Y:S01]  /*21b0*/  SHF.L.U32 R8, R4, 0x6, RZ ;  /* 0x0000000604087819 */ /* 0x000fe200000006ff */
[----:B------:R-:W-:Y:S01]  /*21c0*/  IMAD.WIDE.U32 R88, R119, R4, R88 ;  /* 0x0000000477587225 */ /* 0x000fe200078e0058 */
[----:B------:R-:W-:-:S03]  /*21d0*/  IADD3 R5, R31, R47, RZ ;  /* 0x0000002f1f057210 */ /* 0x000fc60007ffe0ff */
[----:B------:R-:W-:Y:S01]  /*21e0*/  IMAD.SHL.U32 R7, R4, 0x80, RZ ;  /* 0x0000008004077824 */ /* 0x000fe200078e00ff */
[----:B------:R-:W-:Y:S01]  /*21f0*/  IADD3 R4, P1, R92, R46, RZ ;  /* 0x0000002e5c047210 */ /* 0x000fe20007f3e0ff */
[----:B------:R-:W-:Y:S01]  /*2200*/  IMAD.IADD R36, R101, 0x1, R37 ;  /* 0x0000000165247824 */ /* 0x000fe200078e0225 */
[----:B------:R-:W-:Y:S01]  /*2210*/  IADD3.X R45, R23, R33, RZ, P0, !PT ;  /* 0x00000021172d7210 */ /* 0x000fe200007fe4ff */
[----:B------:R-:W-:Y:S01]  /*2220*/  IMAD.IADD R31, R43, 0x1, R31 ;  /* 0x000000012b1f7824 */ /* 0x000fe200078e021f */
[----:B------:R-:W-:Y:S01]  /*2230*/  IADD3 R37, P0, R100, R42, RZ ;  /* 0x0000002a64257210 */ /* 0x000fe20007f1e0ff */
[----:B------:R-:W-:Y:S01]  /*2240*/  IMAD.X R29, R5, 0x1, R93, P1 ;  /* 0x00000001051d7824 */ /* 0x000fe200008e065d */
[----:B------:R-:W-:Y:S01]  /*2250*/  P2R R0, PR, RZ, 0x4 ;  /* 0x00000004ff007803 */ /* 0x000fe20000000000 */
[----:B------:R-:W-:Y:S01]  /*2260*/  VIADD R6, R16, 0x80 ;  /* 0x0000008010067836 */ /* 0x000fe20000000000 */
[----:B------:R-:W-:Y:S01]  /*2270*/  IADD3 R111, P1, R4, R92, RZ ;  /* 0x0000005c046f7210 */ /* 0x000fe20007f3e0ff */
[----:B------:R-:W-:Y:S01]  /*2280*/  IMAD.X R40, R31, 0x1, R36, P0 ;  /* 0x000000011f287824 */ /* 0x000fe200000e0624 */
[----:B------:R-:W-:-:S02]  /*2290*/  IADD3 R39, P3, R100, 0x80, RZ ;  /* 0x0000008064277810 */ /* 0x000fc40007f7e0ff */
[----:B------:R-:W-:Y:S02]  /*22a0*/  IADD3 R41, P2, R37, 0x80, RZ ;  /* 0x0000008025297810 */ /* 0x000fe40007f5e0ff */
[----:B------:R-:W-:Y:S01]  /*22b0*/  LOP3.LUT R38, R49, 0xfffffff0, RZ, 0xc0, !PT ;  /* 0xfffffff031267812 */ /* 0x000fe200078ec0ff */
[----:B------:R-:W-:Y:S01]  /*22c0*/  IMAD.X R32, R29, 0x1, R93, P1 ;  /* 0x000000011d207824 */ /* 0x000fe200008e065d */
[C---:B------:R-:W-:Y:S01]  /*22d0*/  SHF.L.U64.HI R3, R102.reuse, 0x7, R103 ;  /* 0x0000000766037819 */ /* 0x040fe20000010267 */
[----:B------:R-:W-:Y:S01]  /*22e0*/  IMAD.IADD R33, R97, 0x1, R35 ;  /* 0x0000000161217824 */ /* 0x000fe200078e0223 */
[----:B------:R-:W-:Y:S01]  /*22f0*/  SHF.L.U64.HI R30, R102, 0x6, R103 ;  /* 0x00000006661e7819 */ /* 0x000fe20000010267 */
[----:B------:R-:W-:Y:S01]  /*2300*/  IMAD.SHL.U32 R123, R123, 0x2, RZ ;  /* 0x000000027b7b7824 */ /* 0x000fe200078e00ff */
[----:B------:R-:W-:Y:S01]  /*2310*/  IADD3 R34, R35, R95, RZ ;  /* 0x0000005f23227210 */ /* 0x000fe20007ffe0ff */
[----:B------:R-:W-:Y:S01]  /*2320*/  IMAD.IADD R35, R91, 0x1, R51 ;  /* 0x000000015b237824 */ /* 0x000fe200078e0233 */
[----:B------:R-:W-:Y:S01]  /*2330*/  ISETP.GE.AND P0, PT, R16, UR4, PT ;  /* 0x0000000410007c0c */ /* 0x000fe2000bf06270 */
[----:B------:R-:W-:Y:S01]  /*2340*/  IMAD.X R106, RZ, RZ, R36, P3 ;  /* 0x000000ffff6a7224 */ /* 0x000fe200018e0624 */
[----:B------:R-:W-:Y:S01]  /*2350*/  @!P6 BAR.SYNC.DEFER_BLOCKING 0x9, 0x100 ;  /* 0x024400000000eb1d */ /* 0x000fe20000010000 */
[----:B------:R-:W-:Y:S01]  /*2360*/  ISETP.GE.AND P1, PT, R6, UR4, PT ;  /* 0x0000000406007c0c */ /* 0x000fe2000bf26270 */
[----:B------:R-:W-:Y:S01]  /*2370*/  IMAD.X R107, RZ, RZ, R40, P2 ;  /* 0x000000ffff6b7224 */ /* 0x000fe200010e0628 */
[----:B------:R-:W-:Y:S01]  /*2380*/  IADD3 R103, R51, R89, RZ ;  /* 0x0000005933677210 */ /* 0x000fe20007ffe0ff */
[----:B------:R-:W-:Y:S01]  /*2390*/  IMAD.IADD R108, R99, 0x1, R53 ;  /* 0x00000001636c7824 */ /* 0x000fe200078e0235 */
[----:B------:R-:W-:-:S02]  /*23a0*/  SHF.R.S32.HI R104, RZ, 0x4, R49 ;  /* 0x00000004ff687819 */ /* 0x000fc40000011431 */
[----:B------:R-:W-:-:S07]  /*23b0*/  SHF.R.S32.HI R105, RZ, 0x1f, R38 ;  /* 0x0000001fff697819 */ /* 0x000fce0000011426 */
.L_x_381:
[----:B------:R-:W2:Y:S01]  /*23c0*/  LDL R48, [R1+0x4] ;  /* 0x0000040001307983 */ /* 0x000ea20000100800 */
[----:B------:R-:W0:Y:S03]  /*23d0*/  LDC R126, c[0x0][0x3d4] ;  /* 0x0000f500ff7e7b82 */ /* 0x000e260000000800 */
[----:B------:R-:W3:Y:S04]  /*23e0*/  LDL R50, [R1+0xc] ;  /* 0x00000c0001327983 */ /* 0x000ee80000100800 */
[----:B------:R-:W3:Y:S01]  /*23f0*/  LDL R49, [R1+0x10] ;  /* 0x0000100001317983 */ /* 0x000ee20000100800 */
[----:B------:R-:W-:Y:S01]  /*2400*/  IADD3 R25, R25, -0x1, RZ ;  /* 0xffffffff19197810 */ /* 0x000fe20007ffe0ff */
[----:B------:R-:W-:Y:S05]  /*2410*/  YIELD ;  /* 0x0000000000007946 */ /* 0x000fea0003800000 */
[----:B------:R-:W-:Y:S01]  /*2420*/  ISETP.GT.AND P3, PT, R25, R24, PT ;  /* 0x000000181900720c */ /* 0x000fe20003f64270 */
[----:B------:R-:W-:Y:S03]  /*2430*/  BSSY B0, `(.L_x_298) ;  /* 0x0000948000007945 */ /* 0x000fe60003800000 */
[----:B------:R-:W-:-:S02]  /*2440*/  P2R R110, PR, RZ, 0x8 ;  /* 0x00000008ff6e7803 */ /* 0x000fc40000000000 */
[----:B0-----:R-:W-:Y:S02]  /*2450*/  ISETP.GE.AND P2, PT, R126, 0x1, PT ;  /* 0x000000017e00780c */ /* 0x001fe40003f46270 */
[----:B--2---:R-:W-:-:S04]  /*2460*/  LOP3.LUT R48, R48, 0x70, R16, 0xf8, !PT ;  /* 0x0000007030307812 */ /* 0x004fc800078ef810 */
[----:B---3--:R-:W-:-:S05]  /*2470*/  LOP3.LUT R49, R49, R48, R50, 0xf6, !PT ;  /* 0x0000003031317212 */ /* 0x008fca00078ef632 */
[----:B------:R-:W-:-:S04]  /*2480*/  IMAD R114, R232, 0x8000, R49 ;  /* 0x00008000e8727824 */ /* 0x000fc800078e0231 */
[----:B------:R-:W-:Y:S01]  /*2490*/  IMAD.IADD R114, R19, 0x1, R114 ;  /* 0x0000000113727824 */ /* 0x000fe200078e0272 */
[----:B------:R-:W-:Y:S06]  /*24a0*/  @!P2 BRA `(.L_x_299) ;  /* 0x0000008c00c0a947 */ /* 0x000fec0003800000 */
[----:B------:R-:W-:Y:S01]  /*24b0*/  ULDC.U8 UR4, c[0x0][0x3f0] ;  /* 0x0000fc0000047ab9 */ /* 0x000fe20000000000 */
[----:B------:R-:W-:Y:S01]  /*24c0*/  SHF.R.S32.HI R49, RZ, 0x1f, R25 ;  /* 0x0000001fff317819 */ /* 0x000fe20000011419 */
[-C--:B------:R-:W-:Y:S01]  /*24d0*/  IMAD R48, R3, R25.reuse, RZ ;  /* 0x0000001903307224 */ /* 0x080fe200078e02ff */
[----:B------:R-:W-:Y:S01]  /*24e0*/  ISETP.NE.AND P2, PT, RZ, UR4, PT ;  /* 0x00000004ff007c0c */ /* 0x000fe2000bf45270 */
[-C--:B------:R-:W-:Y:S02]  /*24f0*/  IMAD R50, R113, R25.reuse, RZ ;  /* 0x0000001971327224 */ /* 0x080fe400078e02ff */
[----:B------:R-:W-:Y:S02]  /*2500*/  IMAD R52, R112, R25, RZ ;  /* 0x0000001970347224 */ /* 0x000fe400078e02ff */
[C---:B------:R-:W-:Y:S02]  /*2510*/  IMAD R127, R49.reuse, R134, R48 ;  /* 0x00000086317f7224 */ /* 0x040fe400078e0230 */
[----:B------:R-:W-:-:S02]  /*2520*/  IMAD R53, R49, R12, R50 ;  /* 0x0000000c31357224 */ /* 0x000fc400078e0232 */
[----:B------:R-:W-:Y:S02]  /*2530*/  IMAD R55, R49, R7, R52 ;  /* 0x0000000731377224 */ /* 0x000fe400078e0234 */
[----:B------:R-:W-:Y:S02]  /*2540*/  IMAD R118, R25, -0x80, R2 ;  /* 0xffffff8019767824 */ /* 0x000fe400078e0202 */
[----:B------:R-:W-:-:S03]  /*2550*/  IMAD.WIDE.U32 R48, R12, R25, RZ ;  /* 0x000000190c307225 */ /* 0x000fc600078e00ff */
[----:B------:R-:W-:Y:S01]  /*2560*/  VIMNMX R118, R118, 0x80, PT ;  /* 0x0000008076767848 */ /* 0x000fe20003fe0100 */
[----:B------:R-:W-:Y:S01]  /*2570*/  IMAD.WIDE.U32 R124, R134, R25, RZ ;  /* 0x00000019867c7225 */ /* 0x000fe200078e00ff */
[----:B------:R-:W-:-:S03]  /*2580*/  IADD3 R109, R49, R53, RZ ;  /* 0x00000035316d7210 */ /* 0x000fc60007ffe0ff */
[----:B------:R-:W-:-:S04]  /*2590*/  IMAD.WIDE.U32 R50, R7, R25, RZ ;  /* 0x0000001907327225 */ /* 0x000fc800078e00ff */
[----:B------:R-:W-:Y:S02]  /*25a0*/  IMAD.IADD R127, R125, 0x1, R127 ;  /* 0x000000017d7f7824 */ /* 0x000fe400078e027f */
[----:B------:R-:W-:Y:S01]  /*25b0*/  IMAD.IADD R128, R51, 0x1, R55 ;  /* 0x0000000133807824 */ /* 0x000fe200078e0237 */
[----:B------:R-:W-:Y:S06]  /*25c0*/  @!P2 BRA `(.L_x_300) ;  /* 0x00000044005ca947 */ /* 0x000fec0003800000 */
[----:B------:R-:W-:Y:S01]  /*25d0*/  ISETP.GE.AND P2, PT, R22, R118, PT ;  /* 0x000000761600720c */ /* 0x000fe20003f46270 */
[----:B------:R-:W-:Y:S01]  /*25e0*/  BSSY B1, `(.L_x_301) ;  /* 0x0000017000017945 */ /* 0x000fe20003800000 */
[----:B------:R-:W-:Y:S02]  /*25f0*/  CS2R R68, SRZ ;  /* 0x0000000000447805 */ /* 0x000fe4000001ff00 */
[----:B------:R-:W-:Y:S02]  /*2600*/  CS2R R76, SRZ ;  /* 0x00000000004c7805 */ /* 0x000fe4000001ff00 */
[----:B------:R-:W-:Y:S02]  /*2610*/  CS2R R80, SRZ ;  /* 0x0000000000507805 */ /* 0x000fe4000001ff00 */
[----:B------:R-:W-:Y:S02]  /*2620*/  CS2R R78, SRZ ;  /* 0x00000000004e7805 */ /* 0x000fe4000001ff00 */
[----:B------:R-:W-:-:S03]  /*2630*/  CS2R R82, SRZ ;  /* 0x0000000000527805 */ /* 0x000fc6000001ff00 */
[----:B------:R-:W-:Y:S05]  /*2640*/  @P2 BRA `(.L_x_302) ;  /* 0x0000000000402947 */ /* 0x000fea0003800000 */
[----:B------:R-:W-:Y:S01]  /*2650*/  ULDC.64 UR4, c[0x0][0x3c8] ;  /* 0x0000f20000047ab9 */ /* 0x000fe20000000a00 */
[----:B------:R-:W-:Y:S02]  /*2660*/  CS2R R80, SRZ ;  /* 0x0000000000507805 */ /* 0x000fe4000001ff00 */
[----:B------:R-:W-:Y:S02]  /*2670*/  IADD3 R52, P3, P4, R96, UR4, R48 ;  /* 0x0000000460347c10 */ /* 0x000fe4000fc7e030 */
[----:B------:R-:W-:Y:S02]  /*2680*/  CS2R R82, SRZ ;  /* 0x0000000000527805 */ /* 0x000fe4000001ff00 */
[----:B------:R-:W-:Y:S01]  /*2690*/  IADD3.X R53, R33, UR5, R109, P3, P4 ;  /* 0x0000000521357c10 */ /* 0x000fe20009fe846d */
[----:B------:R-:W-:Y:S02]  /*26a0*/  ULDC.64 UR4, c[0x0][0x3e0] ;  /* 0x0000f80000047ab9 */ /* 0x000fe40000000a00 */
[----:B------:R-:W-:-:S04]  /*26b0*/  IADD3 R54, P3, P4, R90, UR4, R50 ;  /* 0x000000045a367c10 */ /* 0x000fc8000fc7e032 */
[----:B------:R-:W-:Y:S02]  /*26c0*/  IADD3.X R55, R35, UR5, R128, P3, P4 ;  /* 0x0000000523377c10 */ /* 0x000fe40009fe8480 */
[----:B------:R-:W-:Y:S02]  /*26d0*/  ISETP.GE.AND P3, PT, R18, R126, PT ;  /* 0x0000007e1200720c */ /* 0x000fe40003f66270 */
[----:B------:R-:W-:Y:S02]  /*26e0*/  CS2R R76, SRZ ;  /* 0x00000000004c7805 */ /* 0x000fe4000001ff00 */
[----:B------:R-:W-:-:S09]  /*26f0*/  CS2R R78, SRZ ;  /* 0x00000000004e7805 */ /* 0x000fd2000001ff00 */
[----:B------:R0:W5:Y:S04]  /*2700*/  @!P3 LDG.E.64 R80, desc[UR42][R52.64] ;  /* 0x0000002a3450b981 */ /* 0x000168000c1e1b00 */
[----:B------:R0:W5:Y:S01]  /*2710*/  @!P3 LDG.E.64 R82, desc[UR42][R54.64] ;  /* 0x0000002a3652b981 */ /* 0x000162000c1e1b00 */
[----:B------:R-:W-:-:S13]  /*2720*/  ISETP.GE.AND P3, PT, R236, R126, PT ;  /* 0x0000007eec00720c */ /* 0x000fda0003f66270 */
[----:B------:R0:W5:Y:S04]  /*2730*/  @!P3 LDG.E.64 R76, desc[UR42][R52.64+0x40] ;  /* 0x0000402a344cb981 */ /* 0x000168000c1e1b00 */
[----:B------:R0:W5:Y:S02]  /*2740*/  @!P3 LDG.E.64 R78, desc[UR42][R54.64+0x40] ;  /* 0x0000402a364eb981 */ /* 0x000164000c1e1b00 */
.L_x_302:
[----:B------:R-:W-:Y:S05]  /*2750*/  BSYNC B1 ;  /* 0x0000000000017941 */ /* 0x000fea0003800000 */
.L_x_301:
[----:B------:R-:W-:Y:S01]  /*2760*/  ISETP.GE.AND P3, PT, R233, R118, PT ;  /* 0x00000076e900720c */ /* 0x000fe20003f66270 */
[----:B------:R-:W-:Y:S01]  /*2770*/  BSSY B1, `(.L_x_303) ;  /* 0x0000023000017945 */ /* 0x000fe20003800000 */
[----:B------:R-:W-:Y:S02]  /*2780*/  CS2R R72, SRZ ;  /* 0x0000000000487805 */ /* 0x000fe4000001ff00 */
[----:B------:R-:W-:Y:S02]  /*2790*/  CS2R R70, SRZ ;  /* 0x0000000000467805 */ /* 0x000fe4000001ff00 */
[----:B0-----:R-:W-:Y:S02]  /*27a0*/  CS2R R52, SRZ ;  /* 0x0000000000347805 */ /* 0x001fe4000001ff00 */
[----:B------:R-:W-:Y:S02]  /*27b0*/  CS2R R60, SRZ ;  /* 0x00000000003c7805 */ /* 0x000fe4000001ff00 */
[----:B------:R-:W-:-:S02]  /*27c0*/  CS2R R64, SRZ ;  /* 0x0000000000407805 */ /* 0x000fc4000001ff00 */
[----:B------:R-:W-:Y:S02]  /*27d0*/  CS2R R62, SRZ ;  /* 0x00000000003e7805 */ /* 0x000fe4000001ff00 */
[----:B------:R-:W-:Y:S02]  /*27e0*/  CS2R R66, SRZ ;  /* 0x0000000000427805 */ /* 0x000fe4000001ff00 */
[----:B------:R-:W-:Y:S02]  /*27f0*/  CS2R R56, SRZ ;  /* 0x0000000000387805 */ /* 0x000fe4000001ff00 */
[----:B------:R-:W-:Y:S02]  /*2800*/  CS2R R54, SRZ ;  /* 0x0000000000367805 */ /* 0x000fe4000001ff00 */
[----:B------:R-:W-:Y:S01]  /*2810*/  CS2R R58, SRZ ;  /* 0x00000000003a7805 */ /* 0x000fe2000001ff00 */
[----:B-----5:R-:W-:Y:S01]  /*2820*/  IMAD.MOV.U32 R135, RZ, RZ, R76 ;  /* 0x000000ffff877224 */ /* 0x020fe200078e004c */
[----:B------:R-:W-:Y:S01]  /*2830*/  CS2R R74, SRZ ;  /* 0x00000000004a7805 */ /* 0x000fe2000001ff00 */
[----:B------:R-:W-:Y:S01]  /*2840*/  IMAD.MOV.U32 R145, RZ, RZ, R80 ;  /* 0x000000ffff917224 */ /* 0x000fe200078e0050 */
[----:B------:R-:W-:Y:S06]  /*2850*/  @P3 BRA `(.L_x_304) ;  /* 0x0000000000503947 */ /* 0x000fec0003800000 */
[----:B------:R-:W-:Y:S01]  /*2860*/  IADD3 R84, P4, P5, R96, R48, R14 ;  /* 0x0000003060547210 */ /* 0x000fe20007d9e00e */
[----:B------:R-:W-:Y:S01]  /*2870*/  ULDC.64 UR4, c[0x0][0x3c8] ;  /* 0x0000f20000047ab9 */ /* 0x000fe20000000a00 */
[----:B------:R-:W-:Y:S02]  /*2880*/  CS2R R72, SRZ ;  /* 0x0000000000487805 */ /* 0x000fe4000001ff00 */
[----:B------:R-:W-:Y:S02]  /*2890*/  CS2R R74, SRZ ;  /* 0x00000000004a7805 */ /* 0x000fe4000001ff00 */
[----:B------:R-:W-:Y:S02]  /*28a0*/  IADD3.X R69, R33, R109, R20, P4, P5 ;  /* 0x0000006d21457210 */ /* 0x000fe400027ea414 */
[----:B------:R-:W-:-:S04]  /*28b0*/  IADD3 R86, P4, P5, R90, R50, R9 ;  /* 0x000000325a567210 */ /* 0x000fc80007d9e009 */
[----:B------:R-:W-:Y:S02]  /*28c0*/  IADD3.X R68, R35, R128, R11, P4, P5 ;  /* 0x0000008023447210 */ /* 0x000fe400027ea40b */
[----:B------:R-:W-:-:S04]  /*28d0*/  IADD3 R84, P4, R84, UR4, RZ ;  /* 0x0000000454547c10 */ /* 0x000fc8000ff9e0ff */
[----:B------:R-:W-:Y:S01]  /*28e0*/  IADD3.X R85, R69, UR5, RZ, P4, !PT ;  /* 0x0000000545557c10 */ /* 0x000fe2000a7fe4ff */
[----:B------:R-:W-:Y:S02]  /*28f0*/  ULDC.64 UR4, c[0x0][0x3e0] ;  /* 0x0000f80000047ab9 */ /* 0x000fe40000000a00 */
[----:B------:R-:W-:-:S04]  /*2900*/  IADD3 R86, P4, R86, UR4, RZ ;  /* 0x0000000456567c10 */ /* 0x000fc8000ff9e0ff */
[----:B------:R-:W-:Y:S02]  /*2910*/  IADD3.X R87, R68, UR5, RZ, P4, !PT ;  /* 0x0000000544577c10 */ /* 0x000fe4000a7fe4ff */
        /* <DEDUP_REMOVED lines=8> */
.L_x_304:
[----:B------:R-:W-:Y:S05]  /*29a0*/  BSYNC B1 ;  /* 0x0000000000017941 */ /* 0x000fea0003800000 */
.L_x_303:
[----:B------:R-:W-:Y:S01]  /*29b0*/  ISETP.GE.AND P4, PT, R234, R118, PT ;  /* 0x00000076ea00720c */ /* 0x000fe20003f86270 */
[----:B------:R-:W-:Y:S03]  /*29c0*/  BSSY B1, `(.L_x_305) ;  /* 0x0000017000017945 */ /* 0x000fe60003800000 */
[----:B------:R-:W-:-:S09]  /*29d0*/  P2R R146, PR, RZ, 0x10 ;  /* 0x00000010ff927803 */ /* 0x000fd20000000000 */
[----:B------:R-:W-:Y:S05]  /*29e0*/  @P4 BRA `(.L_x_306) ;  /* 0x0000000000504947 */ /* 0x000fea0003800000 */
[----:B0-----:R-:W-:Y:S01]  /*29f0*/  IADD3 R84, P4, P5, R96, R13, R48 ;  /* 0x0000000d60547210 */ /* 0x001fe20007d9e030 */
        /* <DEDUP_REMOVED lines=19> */
.L_x_306:
[----:B------:R-:W-:Y:S05]  /*2b30*/  BSYNC B1 ;  /* 0x0000000000017941 */ /* 0x000fea0003800000 */
.L_x_305:
[----:B------:R-:W-:Y:S01]  /*2b40*/  ISETP.GE.AND P4, PT, R235, R118, PT ;  /* 0x00000076eb00720c */ /* 0x000fe20003f86270 */
[----:B------:R-:W-:-:S12]  /*2b50*/  BSSY B1, `(.L_x_307) ;  /* 0x000001c000017945 */ /* 0x000fd80003800000 */
[----:B------:R-:W-:Y:S05]  /*2b60*/  @P4 BRA `(.L_x_308) ;  /* 0x0000000000684947 */ /* 0x000fea0003800000 */
[----:B------:R-:W2:Y:S01]  /*2b70*/  LDC.64 R52, c[0x0][0x3d8] ;  /* 0x0000f600ff347b82 */ /* 0x000ea20000000a00 */
[----:B------:R-:W-:Y:S01]  /*2b80*/  MOV R49, R109 ;  /* 0x0000006d00317202 */ /* 0x000fe20000000f00 */
[----:B------:R-:W-:Y:S01]  /*2b90*/  ULDC.64 UR4, c[0x0][0x3c8] ;  /* 0x0000f20000047ab9 */ /* 0x000fe20000000a00 */
[----:B------:R-:W-:Y:S01]  /*2ba0*/  IMAD.MOV.U32 R51, RZ, RZ, R128 ;  /* 0x000000ffff337224 */ /* 0x000fe200078e0080 */
[----:B------:R-:W-:Y:S02]  /*2bb0*/  CS2R R56, SRZ ;  /* 0x0000000000387805 */ /* 0x000fe4000001ff00 */
[----:B------:R-:W-:Y:S01]  /*2bc0*/  CS2R R58, SRZ ;  /* 0x00000000003a7805 */ /* 0x000fe2000001ff00 */
[----:B--2---:R-:W-:-:S04]  /*2bd0*/  IMAD.WIDE.U32 R48, R52, 0x60, R48 ;  /* 0x0000006034307825 */ /* 0x004fc800078e0030 */
[----:B------:R-:W-:Y:S01]  /*2be0*/  IMAD R53, R53, 0x60, RZ ;  /* 0x0000006035357824 */ /* 0x000fe200078e02ff */
[----:B------:R-:W-:-:S03]  /*2bf0*/  IADD3 R48, P5, P6, R96, UR4, R48 ;  /* 0x0000000460307c10 */ /* 0x000fc6000febe030 */
[----:B------:R-:W-:-:S05]  /*2c00*/  IMAD.IADD R52, R49, 0x1, R53 ;  /* 0x0000000131347824 */ /* 0x000fca00078e0235 */
[----:B------:R-:W-:Y:S01]  /*2c10*/  IADD3.X R49, R33, UR5, R52, P5, P6 ;  /* 0x0000000521317c10 */ /* 0x000fe2000afec434 */
[----:B------:R-:W-:Y:S01]  /*2c20*/  ULDC.64 UR4, c[0x0][0x3e0] ;  /* 0x0000f80000047ab9 */ /* 0x000fe20000000a00 */
[----:B------:R-:W2:Y:S02]  /*2c30*/  LDC.64 R52, c[0x0][0x3e8] ;  /* 0x0000fa00ff347b82 */ /* 0x000ea40000000a00 */
[----:B--2---:R-:W-:-:S04]  /*2c40*/  IMAD.WIDE.U32 R50, R52, 0x60, R50 ;  /* 0x0000006034327825 */ /* 0x004fc800078e0032 */
[----:B------:R-:W-:Y:S01]  /*2c50*/  IMAD R53, R53, 0x60, RZ ;  /* 0x0000006035357824 */ /* 0x000fe200078e02ff */
[----:B------:R-:W-:-:S03]  /*2c60*/  IADD3 R50, P5, P6, R90, UR4, R50 ;  /* 0x000000045a327c10 */ /* 0x000fc6000febe032 */
[----:B------:R-:W-:-:S05]  /*2c70*/  IMAD.IADD R52, R51, 0x1, R53 ;  /* 0x0000000133347824 */ /* 0x000fca00078e0235 */
        /* <DEDUP_REMOVED lines=9> */
.L_x_308:
[----:B------:R-:W-:Y:S05]  /*2d10*/  BSYNC B1 ;  /* 0x0000000000017941 */ /* 0x000fea0003800000 */
.L_x_307:
[----:B------:R-:W-:Y:S01]  /*2d20*/  UISETP.NE.AND UP0, UPT, UR47, 0x3, UPT ;  /* 0x000000032f00788c */ /* 0x000fe2000bf05270 */
[----:B------:R-:W-:Y:S01]  /*2d30*/  MOV R144, R78 ;  /* 0x0000004e00907202 */ /* 0x000fe20000000f00 */
[----:B------:R-:W-:Y:S01]  /*2d40*/  IMAD.MOV.U32 R157, RZ, RZ, R82 ;  /* 0x000000ffff9d7224 */ /* 0x000fe200078e0052 */
[----:B-----5:R-:W-:Y:S01]  /*2d50*/  MOV R139, R70 ;  /* 0x00000046008b7202 */ /* 0x020fe20000000f00 */
[----:B------:R-:W-:Y:S01]  /*2d60*/  IMAD.MOV.U32 R138, RZ, RZ, R68 ;  /* 0x000000ffff8a7224 */ /* 0x000fe200078e0044 */
[----:B------:R-:W-:Y:S01]  /*2d70*/  MOV R133, R62 ;  /* 0x0000003e00857202 */ /* 0x000fe20000000f00 */
[----:B------:R-:W-:Y:S01]  /*2d80*/  IMAD.MOV.U32 R140, RZ, RZ, R72 ;  /* 0x000000ffff8c7224 */ /* 0x000fe200078e0048 */
[----:B------:R-:W-:Y:S01]  /*2d90*/  PLOP3.LUT P5, PT, PT, PT, UP0, 0x80, 0x0 ;  /* 0x000000000000781c */ /* 0x000fe20003faf008 */
[----:B------:R-:W-:Y:S01]  /*2da0*/  IMAD.MOV.U32 R141, RZ, RZ, R74 ;  /* 0x000000ffff8d7224 */ /* 0x000fe200078e004a */
[----:B01----:R-:W-:Y:S01]  /*2db0*/  MOV R85, R54 ;  /* 0x0000003600557202 */ /* 0x003fe20000000f00 */
[----:B------:R-:W-:-:S02]  /*2dc0*/  IMAD.MOV.U32 R132, RZ, RZ, R60 ;  /* 0x000000ffff847224 */ /* 0x000fc400078e003c */
[----:B------:R-:W-:Y:S02]  /*2dd0*/  IMAD.MOV.U32 R136, RZ, RZ, R64 ;  /* 0x000000ffff887224 */ /* 0x000fe400078e0040 */
[----:B------:R-:W-:Y:S02]  /*2de0*/  IMAD.MOV.U32 R137, RZ, RZ, R66 ;  /* 0x000000ffff897224 */ /* 0x000fe400078e0042 */
[----:B------:R-:W-:Y:S02]  /*2df0*/  IMAD.MOV.U32 R84, RZ, RZ, R52 ;  /* 0x000000ffff547224 */ /* 0x000fe400078e0034 */
[----:B------:R-:W-:Y:S02]  /*2e00*/  IMAD.MOV.U32 R86, RZ, RZ, R56 ;  /* 0x000000ffff567224 */ /* 0x000fe400078e0038 */
[----:B------:R-:W-:Y:S01]  /*2e10*/  IMAD.MOV.U32 R87, RZ, RZ, R58 ;  /* 0x000000ffff577224 */ /* 0x000fe200078e003a */
[----:B------:R-:W-:Y:S06]  /*2e20*/  @!P5 BRA `(.L_x_309) ;  /* 0x000000000004d947 */ /* 0x000fec0003800000 */
[----:B------:R-:W-:Y:S01]  /*2e30*/  BPT.TRAP 0x1 ;  /* 0x000000040000795c */ /* 0x000fe20000300000 */
.L_x_309:
[----:B------:R-:W-:Y:S01]  /*2e40*/  IMAD R109, R232, 0x8, R19 ;  /* 0x00000008e86d7824 */ /* 0x000fe200078e0213 */
[----:B------:R-:W-:Y:S01]  /*2e50*/  SHF.L.U32 R128, R237, 0x1f, RZ ;  /* 0x0000001fed807819 */ /* 0x000fe200000006ff */
[----:B------:R-:W-:Y:S03]  /*2e60*/  BSSY B1, `(.L_x_310) ;  /* 0x0000003000017945 */ /* 0x000fe60003800000 */
[----:B------:R-:W0:Y:S02]  /*2e70*/  SYNCS.PHASECHK.TRANS64.TRYWAIT P6, [R109+URZ+0x38890], R128 ;  /* 0x038890806d0075a7 */ /* 0x000e2400080c017f */
[----:B0-----:R-:W-:Y:S05]  /*2e80*/  @!P6 BRA `(.L_x_311) ;  /* 0x000002100094e947 */ /* 0x001fea0003800000 */
.L_x_597:
[----:B------:R-:W-:Y:S05]  /*2e90*/  BSYNC B1 ;  /* 0x0000000000017941 */ /* 0x000fea0003800000 */
.L_x_310:
[----:B------:R-:W-:Y:S04]  /*2ea0*/  BSSY B1, `(.L_x_312) ;  /* 0x00000f0000017945 */ /* 0x000fe80003800000 */
[----:B------:R-:W-:Y:S05]  /*2eb0*/  @P2 BRA `(.L_x_313) ;  /* 0x0000000c00b82947 */ /* 0x000fea0003800000 */
[----:B------:R-:W-:Y:S01]  /*2ec0*/  IADD3 R142, P2, R42, R124, RZ ;  /* 0x0000007c2a8e7210 */ /* 0x000fe20007f5e0ff */
[----:B------:R-:W-:Y:S04]  /*2ed0*/  BSSY B2, `(.L_x_314) ;  /* 0x0000077000027945 */ /* 0x000fe80003800000 */
[----:B------:R-:W-:Y:S01]  /*2ee0*/  IMAD.X R143, R127, 0x1, R31, P2 ;  /* 0x000000017f8f7824 */ /* 0x000fe200010e061f */
[----:B------:R-:W-:Y:S07]  /*2ef0*/  @P0 BRA `(.L_x_315) ;  /* 0x0000000400d00947 */ /* 0x000fee0003800000 */
[----:B--2---:R1:W2:Y:S01]  /*2f00*/  LDS.128 R48, [R114+0x28400] ;  /* 0x0284000072307984 */ /* 0x0042a20000000c00 */
[----:B------:R-:W-:Y:S01]  /*2f10*/  ISETP.GE.AND P2, PT, R18, R126, PT ;  /* 0x0000007e1200720c */ /* 0x000fe20003f46270 */
[----:B------:R-:W-:-:S12]  /*2f20*/  BSSY B3, `(.L_x_316) ;  /* 0x000006d000037945 */ /* 0x000fd80003800000 */
[----:B-1----:R-:W-:Y:S05]  /*2f30*/  @P2 BRA `(.L_x_317) ;  /* 0x0000000400ac2947 */ /* 0x002fea0003800000 */
[--C-:B------:R-:W-:Y:S02]  /*2f40*/  SHF.R.U32.HI R154, RZ, 0x10, R81.reuse ;  /* 0x00000010ff9a7819 */ /* 0x100fe40000011651 */
[--C-:B------:R-:W-:Y:S02]  /*2f50*/  SHF.R.U32.HI R150, RZ, 0x8, R81.reuse ;  /* 0x00000008ff967819 */ /* 0x100fe40000011651 */
[----:B------:R-:W-:Y:S02]  /*2f60*/  LOP3.LUT R80, R81, 0xff, RZ, 0xc0, !PT ;  /* 0x000000ff51507812 */ /* 0x000fe400078ec0ff */
[----:B------:R-:W-:Y:S02]  /*2f70*/  SHF.R.U32.HI R151, RZ, 0x18, R81 ;  /* 0x00000018ff977819 */ /* 0x000fe40000011651 */
[----:B------:R-:W-:Y:S02]  /*2f80*/  LOP3.LUT R81, R83, 0xff, RZ, 0xc0, !PT ;  /* 0x000000ff53517812 */ /* 0x000fe400078ec0ff */
[----:B------:R-:W-:-:S02]  /*2f90*/  SHF.R.U32.HI R148, RZ, 0x18, R83 ;  /* 0x00000018ff947819 */ /* 0x000fc40000011653 */
[----:B------:R-:W-:Y:S02]  /*2fa0*/  SHF.R.U32.HI R147, RZ, 0x8, R83 ;  /* 0x00000008ff937819 */ /* 0x000fe40000011653 */
[----:B------:R-:W-:Y:S02]  /*2fb0*/  PRMT R148, R148, 0x654, R81 ;  /* 0x0000065494947816 */ /* 0x000fe40000000051 */
[----:B------:R-:W-:Y:S01]  /*2fc0*/  SHF.R.U32.HI R149, RZ, 0x10, R83 ;  /* 0x00000010ff957819 */ /* 0x000fe20000011653 */
[----:B------:R-:W-:Y:S01]  /*2fd0*/  IMAD.SHL.U32 R83, R147, 0x100, RZ ;  /* 0x0000010093537824 */ /* 0x000fe200078e00ff */
[----:B------:R-:W-:Y:S01]  /*2fe0*/  PRMT R82, R151, 0x654, R80 ;  /* 0x0000065497527816 */ /* 0x000fe20000000050 */
[----:B--2---:R-:W-:Y:S01]  /*2ff0*/  IMAD.MOV.U32 R80, RZ, RZ, R48 ;  /* 0x000000ffff507224 */ /* 0x004fe200078e0030 */
[----:B------:R-:W-:Y:S02]  /*3000*/  SHF.L.U32 R81, R150, 0x8, RZ ;  /* 0x0000000896517819 */ /* 0x000fe400000006ff */
[----:B------:R-:W-:-:S02]  /*3010*/  LOP3.LUT R148, R148, 0xff00, R83, 0xf8, !PT ;  /* 0x0000ff0094947812 */ /* 0x000fc400078ef853 */
[----:B------:R-:W-:Y:S01]  /*3020*/  LOP3.LUT R82, R82, 0xff00, R81, 0xf8, !PT ;  /* 0x0000ff0052527812 */ /* 0x000fe200078ef851 */
[----:B------:R-:W-:Y:S01]  /*3030*/  IMAD.U32 R81, R154, 0x10000, RZ ;  /* 0x000100009a517824 */ /* 0x000fe200078e00ff */
[----:B------:R-:W-:Y:S02]  /*3040*/  SHF.L.U32 R147, R149, 0x10, RZ ;  /* 0x0000001095937819 */ /* 0x000fe400000006ff */
[----:B------:R-:W-:Y:S02]  /*3050*/  F2FP.F16.E4M3.UNPACK_B R48, R49 ;  /* 0x00000031ff30723e */ /* 0x000fe400020006ff */
[----:B------:R-:W-:Y:S02]  /*3060*/  F2FP.F16.E4M3.UNPACK_B R83, R157.H1 ;  /* 0x0000009dff53723e */ /* 0x000fe400030006ff */
[----:B------:R-:W-:Y:S01]  /*3070*/  LOP3.LUT R149, R82, 0xff0000, R81, 0xf8, !PT ;  /* 0x00ff000052957812 */ /* 0x000fe200078ef851 */
[--C-:B------:R-:W-:Y:S01]  /*3080*/  HADD2.F32 R81, -RZ, R48.reuse.H1_H1 ;  /* 0x30000030ff517230 */ /* 0x100fe20000004100 */
[----:B------:R-:W-:Y:S01]  /*3090*/  LOP3.LUT R154, R148, 0xff0000, R147, 0xf8, !PT ;  /* 0x00ff0000949a7812 */ /* 0x000fe200078ef893 */
[--C-:B------:R-:W-:Y:S01]  /*30a0*/  HADD2.F32 R150, -RZ, R83.reuse.H0_H0 ;  /* 0x20000053ff967230 */ /* 0x100fe20000004100 */
[----:B------:R-:W-:Y:S01]  /*30b0*/  F2FP.F16.E4M3.UNPACK_B R147, R145.H1 ;  /* 0x00000091ff93723e */ /* 0x000fe200030006ff */
[----:B------:R-:W-:Y:S01]  /*30c0*/  HADD2.F32 R48, -RZ, R48.H0_H0 ;  /* 0x20000030ff307230 */ /* 0x000fe20000004100 */
[----:B------:R-:W-:Y:S01]  /*30d0*/  F2FP.F16.E4M3.UNPACK_B R49, R49.H1 ;  /* 0x00000031ff31723e */ /* 0x000fe200030006ff */
[----:B------:R-:W-:-:S02]  /*30e0*/  HADD2.F32 R151, -RZ, R83.H1_H1 ;  /* 0x30000053ff977230 */ /* 0x000fc40000004100 */
[CC--:B------:R-:W-:Y:S01]  /*30f0*/  FMUL.FTZ R155, R81.reuse, R150.reuse ;  /* 0x00000096519b7220 */ /* 0x0c0fe20000410000 */
[----:B------:R-:W-:Y:S02]  /*3100*/  HADD2.F32 R148, -RZ, R147.H0_H0 ;  /* 0x20000093ff947230 */ /* 0x000fe40000004100 */
[C---:B------:R-:W-:Y:S01]  /*3110*/  FMUL.FTZ R156, R48.reuse, R150 ;  /* 0x00000096309c7220 */ /* 0x040fe20000410000 */
[--C-:B------:R-:W-:Y:S01]  /*3120*/  HADD2.F32 R83, -RZ, R49.reuse.H1_H1 ;  /* 0x30000031ff537230 */ /* 0x100fe20000004100 */
[----:B------:R-:W-:Y:S01]  /*3130*/  F2FP.F16.E4M3.UNPACK_B R150, R157 ;  /* 0x0000009dff96723e */ /* 0x000fe200020006ff */
[----:B------:R-:W-:Y:S02]  /*3140*/  HADD2.F32 R82, -RZ, R49.H0_H0 ;  /* 0x20000031ff527230 */ /* 0x000fe40000004100 */
[-C--:B------:R-:W-:Y:S01]  /*3150*/  FFMA.FTZ R48, R48, R148.reuse, -R155 ;  /* 0x0000009430307223 */ /* 0x080fe2000001089b */
[----:B------:R-:W-:Y:S02]  /*3160*/  HADD2.F32 R147, -RZ, R147.H1_H1 ;  /* 0x30000093ff937230 */ /* 0x000fe40000004100 */
[----:B------:R-:W-:Y:S01]  /*3170*/  FFMA.FTZ R49, R81, R148, R156 ;  /* 0x0000009451317223 */ /* 0x000fe2000001009c */
[CC--:B------:R-:W-:Y:S01]  /*3180*/  FMUL.FTZ R155, R83.reuse, R151.reuse ;  /* 0x00000097539b7220 */ /* 0x0c0fe20000410000 */
[C---:B------:R-:W-:Y:S01]  /*3190*/  FMUL.FTZ R158, R82.reuse, R151 ;  /* 0x00000097529e7220 */ /* 0x040fe20000410000 */
[-C--:B------:R-:W-:Y:S01]  /*31a0*/  F2FP.F16.E4M3.UNPACK_B R81, R80.reuse.H1 ;  /* 0x00000050ff51723e */ /* 0x080fe200030006ff */
[----:B------:R-:W-:Y:S01]  /*31b0*/  HADD2.F32 R148, -RZ, R150.H1_H1 ;  /* 0x30000096ff947230 */ /* 0x000fe20000004100 */
[----:B------:R-:W-:Y:S01]  /*31c0*/  F2FP.F16.E4M3.UNPACK_B R80, R80 ;  /* 0x00000050ff50723e */ /* 0x000fe200020006ff */
[-C--:B------:R-:W-:Y:S01]  /*31d0*/  FFMA.FTZ R157, R82, R147.reuse, -R155 ;  /* 0x00000093529d7223 */ /* 0x080fe2000001089b */
[----:B------:R-:W-:Y:S01]  /*31e0*/  FFMA.FTZ R158, R83, R147, R158 ;  /* 0x00000093539e7223 */ /* 0x000fe2000001009e */
[----:B------:R-:W-:Y:S01]  /*31f0*/  F2FP.F16.E4M3.UNPACK_B R145, R145 ;  /* 0x00000091ff91723e */ /* 0x000fe200020006ff */
[----:B------:R-:W-:-:S02]  /*3200*/  HADD2.F32 R82, -RZ, R81.H0_H0 ;  /* 0x20000051ff527230 */ /* 0x000fc40000004100 */
[----:B------:R-:W-:Y:S01]  /*3210*/  HADD2.F32 R83, -RZ, R81.H1_H1 ;  /* 0x30000051ff537230 */ /* 0x000fe20000004100 */
[----:B------:R-:W-:Y:S01]  /*3220*/  F2FP.SATFINITE.E4M3.F32.PACK_AB_MERGE_C R160, R158, R157, RZ ;  /* 0x0000009d9ea0723e */ /* 0x000fe200048070ff */
[----:B------:R-:W-:Y:S02]  /*3230*/  HADD2.F32 R81, -RZ, R80.H0_H0 ;  /* 0x20000050ff517230 */ /* 0x000fe40000004100 */
[-C--:B------:R-:W-:Y:S01]  /*3240*/  FMUL.FTZ R156, R82, R148.reuse ;  /* 0x00000094529c7220 */ /* 0x080fe20000410000 */
[----:B------:R-:W-:Y:S02]  /*3250*/  HADD2.F32 R150, -RZ, R150.H0_H0 ;  /* 0x20000096ff967230 */ /* 0x000fe40000004100 */
[----:B------:R-:W-:Y:S01]  /*3260*/  FMUL.FTZ R155, R83, R148 ;  /* 0x00000094539b7220 */ /* 0x000fe20000410000 */
[----:B------:R-:W-:Y:S01]  /*3270*/  HADD2.F32 R80, -RZ, R80.H1_H1 ;  /* 0x30000050ff507230 */ /* 0x000fe20000004100 */
[----:B------:R-:W-:Y:S01]  /*3280*/  F2FP.SATFINITE.E4M3.F32.PACK_AB_MERGE_C R49, R49, R48, R160 ;  /* 0x000000303131723e */ /* 0x000fe200048070a0 */
[----:B------:R-:W-:-:S02]  /*3290*/  HADD2.F32 R147, -RZ, R145.H1_H1 ;  /* 0x30000091ff937230 */ /* 0x000fc40000004100 */
[-C--:B------:R-:W-:Y:S01]  /*32a0*/  FMUL.FTZ R151, R81, R150.reuse ;  /* 0x0000009651977220 */ /* 0x080fe20000410000 */
[----:B------:R-:W-:Y:S02]  /*32b0*/  HADD2.F32 R145, -RZ, R145.H0_H0 ;  /* 0x20000091ff917230 */ /* 0x000fe40000004100 */
[----:B------:R-:W-:Y:S01]  /*32c0*/  FMUL.FTZ R148, R80, R150 ;  /* 0x0000009650947220 */ /* 0x000fe20000410000 */
[-C--:B------:R-:W-:Y:S01]  /*32d0*/  FFMA.FTZ R82, R82, R147.reuse, -R155 ;  /* 0x0000009352527223 */ /* 0x080fe2000001089b */
[----:B------:R-:W-:Y:S02]  /*32e0*/  FFMA.FTZ R83, R83, R147, R156 ;  /* 0x0000009353537223 */ /* 0x000fe4000001009c */
[----:B------:R-:W-:Y:S01]  /*32f0*/  FFMA.FTZ R155, R81, R145, -R148 ;  /* 0x00000091519b7223 */ /* 0x000fe20000010894 */
[----:B------:R-:W-:Y:S01]  /*3300*/  F2FP.F16.E4M3.UNPACK_B R81, R51.H1 ;  /* 0x00000033ff51723e */ /* 0x000fe200030006ff */
[----:B------:R-:W-:Y:S01]  /*3310*/  FFMA.FTZ R156, R80, R145, R151 ;  /* 0x00000091509c7223 */ /* 0x000fe20000010097 */
[----:B------:R-:W-:-:S02]  /*3320*/  F2FP.F16.E4M3.UNPACK_B R148, R154.H1 ;  /* 0x0000009aff94723e */ /* 0x000fc400030006ff */
[----:B------:R-:W-:Y:S01]  /*3330*/  F2FP.SATFINITE.E4M3.F32.PACK_AB_MERGE_C R159, R83, R82, RZ ;  /* 0x00000052539f723e */ /* 0x000fe200048070ff */
[--C-:B------:R-:W-:Y:S01]  /*3340*/  HADD2.F32 R83, -RZ, R81.reuse.H1_H1 ;  /* 0x30000051ff537230 */ /* 0x100fe20000004100 */
[-C--:B------:R-:W-:Y:S01]  /*3350*/  F2FP.F16.E4M3.UNPACK_B R145, R149.reuse.H1 ;  /* 0x00000095ff91723e */ /* 0x080fe200030006ff */
[----:B------:R-:W-:Y:S01]  /*3360*/  HADD2.F32 R151, -RZ, R148.H1_H1 ;  /* 0x30000094ff977230 */ /* 0x000fe20000004100 */
[----:B------:R-:W-:Y:S01]  /*3370*/  F2FP.F16.E4M3.UNPACK_B R80, R50.H1 ;  /* 0x00000032ff50723e */ /* 0x000fe200030006ff */
[----:B------:R-:W-:Y:S01]  /*3380*/  HADD2.F32 R82, -RZ, R81.H0_H0 ;  /* 0x20000051ff527230 */ /* 0x000fe20000004100 */
[----:B------:R-:W-:Y:S01]  /*3390*/  F2FP.F16.E4M3.UNPACK_B R154, R154 ;  /* 0x0000009aff9a723e */ /* 0x000fe200020006ff */
[----:B------:R-:W-:Y:S01]  /*33a0*/  HADD2.F32 R147, -RZ, R145.H1_H1 ;  /* 0x30000091ff937230 */ /* 0x000fe20000004100 */
[----:B------:R-:W-:Y:S01]  /*33b0*/  F2FP.F16.E4M3.UNPACK_B R149, R149 ;  /* 0x00000095ff95723e */ /* 0x000fe200020006ff */
[----:B------:R-:W-:Y:S02]  /*33c0*/  HADD2.F32 R81, -RZ, R80.H1_H1 ;  /* 0x30000050ff517230 */ /* 0x000fe40000004100 */
[----:B------:R-:W-:Y:S01]  /*33d0*/  FMUL.FTZ R157, R83, R151 ;  /* 0x00000097539d7220 */ /* 0x000fe20000410000 */
[----:B------:R-:W-:-:S02]  /*33e0*/  HADD2.F32 R150, -RZ, R154.H1_H1 ;  /* 0x3000009aff967230 */ /* 0x000fc40000004100 */
[C---:B------:R-:W-:Y:S01]  /*33f0*/  FMUL.FTZ R158, R82.reuse, R151 ;  /* 0x00000097529e7220 */ /* 0x040fe20000410000 */
[----:B------:R-:W-:Y:S02]  /*3400*/  HADD2.F32 R80, -RZ, R80.H0_H0 ;  /* 0x20000050ff507230 */ /* 0x000fe40000004100 */
[----:B------:R-:W-:Y:S01]  /*3410*/  FFMA.FTZ R157, R82, R147, -R157 ;  /* 0x00000093529d7223 */ /* 0x000fe2000001089d */
[----:B------:R-:W-:Y:S02]  /*3420*/  HADD2.F32 R82, -RZ, R149.H1_H1 ;  /* 0x30000095ff527230 */ /* 0x000fe40000004100 */
[-C--:B------:R-:W-:Y:S01]  /*3430*/  FMUL.FTZ R151, R81, R150.reuse ;  /* 0x0000009651977220 */ /* 0x080fe20000410000 */
[----:B------:R-:W-:Y:S01]  /*3440*/  F2FP.F16.E4M3.UNPACK_B R51, R51 ;  /* 0x00000033ff33723e */ /* 0x000fe200020006ff */
[C---:B------:R-:W-:Y:S01]  /*3450*/  FMUL.FTZ R150, R80.reuse, R150 ;  /* 0x0000009650967220 */ /* 0x040fe20000410000 */
[----:B------:R-:W-:Y:S01]  /*3460*/  F2FP.F16.E4M3.UNPACK_B R50, R50 ;  /* 0x00000032ff32723e */ /* 0x000fe200020006ff */
[----:B------:R-:W-:Y:S01]  /*3470*/  FFMA.FTZ R151, R80, R82, -R151 ;  /* 0x0000005250977223 */ /* 0x000fe20000010897 */
[----:B------:R-:W-:-:S02]  /*3480*/  HADD2.F32 R148, -RZ, R148.H0_H0 ;  /* 0x20000094ff947230 */ /* 0x000fc40000004100 */
[----:B------:R-:W-:Y:S01]  /*3490*/  FFMA.FTZ R150, R81, R82, R150 ;  /* 0x0000005251967223 */ /* 0x000fe20000010096 */
[--C-:B------:R-:W-:Y:S02]  /*34a0*/  HADD2.F32 R80, -RZ, R51.reuse.H0_H0 ;  /* 0x20000033ff507230 */ /* 0x100fe40000004100 */
[----:B------:R-:W-:Y:S01]  /*34b0*/  FFMA.FTZ R158, R83, R147, R158 ;  /* 0x00000093539e7223 */ /* 0x000fe2000001009e */
[----:B------:R-:W-:Y:S01]  /*34c0*/  HADD2.F32 R81, -RZ, R51.H1_H1 ;  /* 0x30000033ff517230 */ /* 0x000fe20000004100 */
[----:B------:R-:W-:Y:S01]  /*34d0*/  F2FP.SATFINITE.E4M3.F32.PACK_AB_MERGE_C R48, R156, R155, R159 ;  /* 0x0000009b9c30723e */ /* 0x000fe2000480709f */
[--C-:B------:R-:W-:Y:S01]  /*34e0*/  HADD2.F32 R51, -RZ, R50.reuse.H0_H0 ;  /* 0x20000032ff337230 */ /* 0x100fe20000004100 */
[----:B------:R-:W-:Y:S01]  /*34f0*/  F2FP.SATFINITE.E4M3.F32.PACK_AB_MERGE_C R150, R150, R151, RZ ;  /* 0x000000979696723e */ /* 0x000fe200048070ff */
[----:B------:R-:W-:Y:S02]  /*3500*/  HADD2.F32 R50, -RZ, R50.H1_H1 ;  /* 0x30000032ff327230 */ /* 0x000fe40000004100 */
[----:B------:R-:W-:Y:S01]  /*3510*/  FMUL.FTZ R147, R81, R148 ;  /* 0x0000009451937220 */ /* 0x000fe20000410000 */
[----:B------:R-:W-:-:S02]  /*3520*/  HADD2.F32 R154, -RZ, R154.H0_H0 ;  /* 0x2000009aff9a7230 */ /* 0x000fc40000004100 */
[----:B------:R-:W-:Y:S01]  /*3530*/  FMUL.FTZ R148, R80, R148 ;  /* 0x0000009450947220 */ /* 0x000fe20000410000 */
[----:B------:R-:W-:Y:S01]  /*3540*/  HADD2.F32 R145, -RZ, R145.H0_H0 ;  /* 0x20000091ff917230 */ /* 0x000fe20000004100 */
[----:B------:R-:W-:Y:S01]  /*3550*/  F2FP.SATFINITE.E4M3.F32.PACK_AB_MERGE_C R157, R158, R157, RZ ;  /* 0x0000009d9e9d723e */ /* 0x000fe200048070ff */
[----:B------:R-:W-:Y:S02]  /*3560*/  HADD2.F32 R149, -RZ, R149.H0_H0 ;  /* 0x20000095ff957230 */ /* 0x000fe40000004100 */
[-C--:B------:R-:W-:Y:S01]  /*3570*/  FMUL.FTZ R82, R50, R154.reuse ;  /* 0x0000009a32527220 */ /* 0x080fe20000410000 */
[----:B------:R-:W-:Y:S01]  /*3580*/  FMUL.FTZ R83, R51, R154 ;  /* 0x0000009a33537220 */ /* 0x000fe20000410000 */
[-C--:B------:R-:W-:Y:S01]  /*3590*/  FFMA.FTZ R147, R80, R145.reuse, -R147 ;  /* 0x0000009150937223 */ /* 0x080fe20000010893 */
[----:B------:R-:W-:Y:S01]  /*35a0*/  FFMA.FTZ R148, R81, R145, R148 ;  /* 0x0000009151947223 */ /* 0x000fe20000010094 */
[-C--:B------:R-:W-:Y:S01]  /*35b0*/  FFMA.FTZ R82, R51, R149.reuse, -R82 ;  /* 0x0000009533527223 */ /* 0x080fe20000010852 */
[----:B------:R-:W-:-:S03]  /*35c0*/  FFMA.FTZ R83, R50, R149, R83 ;  /* 0x0000009532537223 */ /* 0x000fc60000010053 */
[----:B------:R-:W-:Y:S02]  /*35d0*/  F2FP.SATFINITE.E4M3.F32.PACK_AB_MERGE_C R51, R148, R147, R157 ;  /* 0x000000939433723e */ /* 0x000fe4000480709d */
[----:B------:R-:W-:-:S07]  /*35e0*/  F2FP.SATFINITE.E4M3.F32.PACK_AB_MERGE_C R50, R83, R82, R150 ;  /* 0x000000525332723e */ /* 0x000fce0004807096 */
.L_x_317:
[----:B------:R-:W-:Y:S05]  /*35f0*/  BSYNC B3 ;  /* 0x0000000000037941 */ /* 0x000fea0003800000 */
.L_x_316:
[----:B------:R-:W-:Y:S02]  /*3600*/  ULDC.64 UR4, c[0x0][0x2d8] ;  /* 0x0000b60000047ab9 */ /* 0x000fe40000000a00 */
[----:B------:R-:W-:-:S04]  /*3610*/  IADD3 R80, P2, P6, R142, UR4, R100 ;  /* 0x000000048e507c10 */ /* 0x000fc8000fe5e064 */
[----:B------:R-:W-:-:S05]  /*3620*/  IADD3.X R81, R143, UR5, R36, P2, P6 ;  /* 0x000000058f517c10 */ /* 0x000fca00097ec424 */
[----:B--2---:R1:W-:Y:S04]  /*3630*/  STG.E.128 desc[UR42][R80.64], R48 ;  /* 0x0000003050007986 */ /* 0x0043e8000c101d2a */
.L_x_315:
[----:B------:R-:W-:Y:S05]  /*3640*/  BSYNC B2 ;  /* 0x0000000000027941 */ /* 0x000fea0003800000 */
.L_x_314:
[----:B------:R-:W-:Y:S05]  /*3650*/  @P1 BRA `(.L_x_313) ;  /* 0x0000000400d01947 */ /* 0x000fea0003800000 */
[----:B-12---:R1:W2:Y:S01]  /*3660*/  LDS.128 R48, [R114+0x2c400] ;  /* 0x02c4000072307984 */ /* 0x0062a20000000c00 */
[----:B------:R-:W-:Y:S01]  /*3670*/  ISETP.GE.AND P2, PT, R236, R126, PT ;  /* 0x0000007eec00720c */ /* 0x000fe20003f46270 */
[----:B------:R-:W-:-:S12]  /*3680*/  BSSY B2, `(.L_x_318) ;  /* 0x000006d000027945 */ /* 0x000fd80003800000 */
[----:B-1----:R-:W-:Y:S05]  /*3690*/  @P2 BRA `(.L_x_319) ;  /* 0x0000000400ac2947 */ /* 0x002fea0003800000 */
[----:B------:R-:W-:Y:S02]  /*36a0*/  SHF.R.U32.HI R145, RZ, 0x8, R77 ;  /* 0x00000008ff917819 */ /* 0x000fe4000001164d */
[--C-:B------:R-:W-:Y:S02]  /*36b0*/  SHF.R.U32.HI R83, RZ, 0x18, R79.reuse ;  /* 0x00000018ff537819 */ /* 0x100fe4000001164f */
[----:B------:R-:W-:Y:S02]  /*36c0*/  LOP3.LUT R78, R79, 0xff, RZ, 0xc0, !PT ;  /* 0x000000ff4f4e7812 */ /* 0x000fe400078ec0ff */
[----:B------:R-:W-:Y:S02]  /*36d0*/  SHF.R.U32.HI R80, RZ, 0x8, R79 ;  /* 0x00000008ff507819 */ /* 0x000fe4000001164f */
[----:B------:R-:W-:Y:S02]  /*36e0*/  SHF.R.U32.HI R147, RZ, 0x18, R77 ;  /* 0x00000018ff937819 */ /* 0x000fe4000001164d */
[----:B------:R-:W-:Y:S01]  /*36f0*/  LOP3.LUT R76, R77, 0xff, RZ, 0xc0, !PT ;  /* 0x000000ff4d4c7812 */ /* 0x000fe200078ec0ff */
[----:B------:R-:W-:Y:S01]  /*3700*/  IMAD.SHL.U32 R80, R80, 0x100, RZ ;  /* 0x0000010050507824 */ /* 0x000fe200078e00ff */
[----:B------:R-:W-:-:S02]  /*3710*/  SHF.R.U32.HI R81, RZ, 0x10, R79 ;  /* 0x00000010ff517819 */ /* 0x000fc4000001164f */
[----:B------:R-:W-:Y:S01]  /*3720*/  PRMT R79, R83, 0x654, R78 ;  /* 0x00000654534f7816 */ /* 0x000fe2000000004e */
[----:B------:R-:W-:Y:S01]  /*3730*/  IMAD.SHL.U32 R78, R145, 0x100, RZ ;  /* 0x00000100914e7824 */ /* 0x000fe200078e00ff */
[----:B------:R-:W-:Y:S01]  /*3740*/  SHF.R.U32.HI R82, RZ, 0x10, R77 ;  /* 0x00000010ff527819 */ /* 0x000fe2000001164d */
[----:B------:R-:W-:Y:S01]  /*3750*/  IMAD.U32 R81, R81, 0x10000, RZ ;  /* 0x0001000051517824 */ /* 0x000fe200078e00ff */
[----:B------:R-:W-:Y:S01]  /*3760*/  PRMT R77, R147, 0x654, R76 ;  /* 0x00000654934d7816 */ /* 0x000fe2000000004c */
[----:B--2---:R-:W-:Y:S01]  /*3770*/  IMAD.MOV.U32 R76, RZ, RZ, R48 ;  /* 0x000000ffff4c7224 */ /* 0x004fe200078e0030 */
[----:B------:R-:W-:Y:S02]  /*3780*/  LOP3.LUT R80, R79, 0xff00, R80, 0xf8, !PT ;  /* 0x0000ff004f507812 */ /* 0x000fe400078ef850 */
[----:B------:R-:W-:Y:S02]  /*3790*/  LOP3.LUT R77, R77, 0xff00, R78, 0xf8, !PT ;  /* 0x0000ff004d4d7812 */ /* 0x000fe400078ef84e */
[----:B------:R-:W-:-:S02]  /*37a0*/  SHF.L.U32 R78, R82, 0x10, RZ ;  /* 0x00000010524e7819 */ /* 0x000fc400000006ff */
        /* <DEDUP_REMOVED lines=11> */
[--C-:B------:R-:W-:Y:S02]  /*3860*/  HADD2.F32 R81, -RZ, R80.reuse.H0_H0 ;  /* 0x20000050ff517230 */ /* 0x100fe40000004100 */
[----:B------:R-:W-:Y:S01]  /*3870*/  FMUL.FTZ R148, R48, R83 ;  /* 0x0000005330947220 */ /* 0x000fe20000410000 */
[--C-:B------:R-:W-:Y:S01]  /*3880*/  HADD2.F32 R79, -RZ, R49.reuse.H1_H1 ;  /* 0x30000031ff4f7230 */ /* 0x100fe20000004100 */
[----:B------:R-:W-:Y:S01]  /*3890*/  F2FP.F16.E4M3.UNPACK_B R144, R144 ;  /* 0x00000090ff90723e */ /* 0x000fe200020006ff */
[----:B------:R-:W-:Y:S02]  /*38a0*/  HADD2.F32 R78, -RZ, R49.H0_H0 ;  /* 0x20000031ff4e7230 */ /* 0x000fe40000004100 */
[----:B------:R-:W-:Y:S01]  /*38b0*/  FFMA.FTZ R49, R77, R81, R148 ;  /* 0x000000514d317223 */ /* 0x000fe20000010094 */
[----:B------:R-:W-:Y:S02]  /*38c0*/  HADD2.F32 R80, -RZ, R80.H1_H1 ;  /* 0x30000050ff507230 */ /* 0x000fe40000004100 */
[CC--:B------:R-:W-:Y:S01]  /*38d0*/  FMUL.FTZ R83, R79.reuse, R145.reuse ;  /* 0x000000914f537220 */ /* 0x0c0fe20000410000 */
[----:B------:R-:W-:Y:S01]  /*38e0*/  F2FP.F16.E4M3.UNPACK_B R77, R76.H1 ;  /* 0x0000004cff4d723e */ /* 0x000fe200030006ff */
[----:B------:R-:W-:Y:S01]  /*38f0*/  FMUL.FTZ R150, R78, R145 ;  /* 0x000000914e967220 */ /* 0x000fe20000410000 */
[----:B------:R-:W-:Y:S01]  /*3900*/  FFMA.FTZ R48, R48, R81, -R149 ;  /* 0x0000005130307223 */ /* 0x000fe20000010895 */
[----:B------:R-:W-:Y:S01]  /*3910*/  FFMA.FTZ R149, R78, R80, -R83 ;  /* 0x000000504e957223 */ /* 0x000fe20000010853 */
[----:B------:R-:W-:Y:S01]  /*3920*/  F2FP.F16.E4M3.UNPACK_B R76, R76 ;  /* 0x0000004cff4c723e */ /* 0x000fe200020006ff */
[----:B------:R-:W-:Y:S01]  /*3930*/  FFMA.FTZ R154, R79, R80, R150 ;  /* 0x000000504f9a7223 */ /* 0x000fe20000010096 */
[----:B------:R-:W-:Y:S01]  /*3940*/  F2FP.F16.E4M3.UNPACK_B R135, R135 ;  /* 0x00000087ff87723e */ /* 0x000fe200020006ff */
[----:B------:R-:W-:-:S02]  /*3950*/  HADD2.F32 R81, -RZ, R144.H1_H1 ;  /* 0x30000090ff517230 */ /* 0x000fc40000004100 */
[--C-:B------:R-:W-:Y:S01]  /*3960*/  HADD2.F32 R78, -RZ, R77.reuse.H0_H0 ;  /* 0x2000004dff4e7230 */ /* 0x100fe20000004100 */
[----:B------:R-:W-:Y:S01]  /*3970*/  F2FP.SATFINITE.E4M3.F32.PACK_AB_MERGE_C R156, R154, R149, RZ ;  /* 0x000000959a9c723e */ /* 0x000fe200048070ff */
[----:B------:R-:W-:Y:S02]  /*3980*/  HADD2.F32 R79, -RZ, R77.H1_H1 ;  /* 0x3000004dff4f7230 */ /* 0x000fe40000004100 */
[----:B------:R-:W-:Y:S02]  /*3990*/  HADD2.F32 R77, -RZ, R76.H0_H0 ;  /* 0x2000004cff4d7230 */ /* 0x000fe40000004100 */
[-C--:B------:R-:W-:Y:S01]  /*39a0*/  FMUL.FTZ R150, R78, R81.reuse ;  /* 0x000000514e967220 */ /* 0x080fe20000410000 */
[----:B------:R-:W-:Y:S02]  /*39b0*/  HADD2.F32 R80, -RZ, R135.H1_H1 ;  /* 0x30000087ff507230 */ /* 0x000fe40000004100 */
[----:B------:R-:W-:Y:S01]  /*39c0*/  FMUL.FTZ R83, R79, R81 ;  /* 0x000000514f537220 */ /* 0x000fe20000410000 */
[----:B------:R-:W-:Y:S01]  /*39d0*/  HADD2.F32 R144, -RZ, R144.H0_H0 ;  /* 0x20000090ff907230 */ /* 0x000fe20000004100 */
[----:B------:R-:W-:Y:S01]  /*39e0*/  F2FP.SATFINITE.E4M3.F32.PACK_AB_MERGE_C R49, R49, R48, R156 ;  /* 0x000000303131723e */ /* 0x000fe2000480709c */
[----:B------:R-:W-:-:S02]  /*39f0*/  HADD2.F32 R76, -RZ, R76.H1_H1 ;  /* 0x3000004cff4c7230 */ /* 0x000fc40000004100 */
[-C--:B------:R-:W-:Y:S01]  /*3a00*/  FFMA.FTZ R83, R78, R80.reuse, -R83 ;  /* 0x000000504e537223 */ /* 0x080fe20000010853 */
[----:B------:R-:W-:Y:S02]  /*3a10*/  HADD2.F32 R135, -RZ, R135.H0_H0 ;  /* 0x20000087ff877230 */ /* 0x000fe40000004100 */
[----:B------:R-:W-:Y:S01]  /*3a20*/  FFMA.FTZ R150, R79, R80, R150 ;  /* 0x000000504f967223 */ /* 0x000fe20000010096 */
[CC--:B------:R-:W-:Y:S01]  /*3a30*/  FMUL.FTZ R81, R77.reuse, R144.reuse ;  /* 0x000000904d517220 */ /* 0x0c0fe20000410000 */
[----:B------:R-:W-:Y:S01]  /*3a40*/  FMUL.FTZ R148, R76, R144 ;  /* 0x000000904c947220 */ /* 0x000fe20000410000 */
[----:B------:R-:W-:Y:S02]  /*3a50*/  F2FP.F16.E4M3.UNPACK_B R80, R82.H1 ;  /* 0x00000052ff50723e */ /* 0x000fe400030006ff */
[----:B------:R-:W-:Y:S01]  /*3a60*/  F2FP.SATFINITE.E4M3.F32.PACK_AB_MERGE_C R155, R150, R83, RZ ;  /* 0x00000053969b723e */ /* 0x000fe200048070ff */
[----:B------:R-:W-:Y:S01]  /*3a70*/  FFMA.FTZ R148, R77, R135, -R148 ;  /* 0x000000874d947223 */ /* 0x000fe20000010894 */
[----:B------:R-:W-:Y:S01]  /*3a80*/  F2FP.F16.E4M3.UNPACK_B R77, R51.H1 ;  /* 0x00000033ff4d723e */ /* 0x000fe200030006ff */
[----:B------:R-:W-:Y:S01]  /*3a90*/  FFMA.FTZ R145, R76, R135, R81 ;  /* 0x000000874c917223 */ /* 0x000fe20000010051 */
[-C--:B------:R-:W-:Y:S01]  /*3aa0*/  F2FP.F16.E4M3.UNPACK_B R83, R147.reuse.H1 ;  /* 0x00000093ff53723e */ /* 0x080fe200030006ff */
[----:B------:R-:W-:Y:S01]  /*3ab0*/  HADD2.F32 R81, -RZ, R80.H1_H1 ;  /* 0x30000050ff517230 */ /* 0x000fe20000004100 */
[----:B------:R-:W-:Y:S01]  /*3ac0*/  F2FP.F16.E4M3.UNPACK_B R76, R50.H1 ;  /* 0x00000032ff4c723e */ /* 0x000fe200030006ff */
[----:B------:R-:W-:Y:S01]  /*3ad0*/  HADD2.F32 R79, -RZ, R77.H1_H1 ;  /* 0x3000004dff4f7230 */ /* 0x000fe20000004100 */
[----:B------:R-:W-:Y:S01]  /*3ae0*/  F2FP.F16.E4M3.UNPACK_B R147, R147 ;  /* 0x00000093ff93723e */ /* 0x000fe200020006ff */
[----:B------:R-:W-:Y:S01]  /*3af0*/  HADD2.F32 R144, -RZ, R83.H1_H1 ;  /* 0x30000053ff907230 */ /* 0x000fe20000004100 */
[----:B------:R-:W-:Y:S01]  /*3b00*/  F2FP.F16.E4M3.UNPACK_B R82, R82 ;  /* 0x00000052ff52723e */ /* 0x000fe200020006ff */
[----:B------:R-:W-:Y:S01]  /*3b10*/  HADD2.F32 R78, -RZ, R77.H0_H0 ;  /* 0x2000004dff4e7230 */ /* 0x000fe20000004100 */
[----:B------:R-:W-:Y:S01]  /*3b20*/  F2FP.F16.E4M3.UNPACK_B R51, R51 ;  /* 0x00000033ff33723e */ /* 0x000fe200020006ff */
[----:B------:R-:W-:-:S02]  /*3b30*/  HADD2.F32 R77, -RZ, R76.H1_H1 ;  /* 0x3000004cff4d7230 */ /* 0x000fc40000004100 */
[-C--:B------:R-:W-:Y:S01]  /*3b40*/  FMUL.FTZ R149, R79, R144.reuse ;  /* 0x000000904f957220 */ /* 0x080fe20000410000 */
[--C-:B------:R-:W-:Y:S02]  /*3b50*/  HADD2.F32 R135, -RZ, R147.reuse.H1_H1 ;  /* 0x30000093ff877230 */ /* 0x100fe40000004100 */
[C---:B------:R-:W-:Y:S01]  /*3b60*/  FMUL.FTZ R150, R78.reuse, R144 ;  /* 0x000000904e967220 */ /* 0x040fe20000410000 */
[----:B------:R-:W-:Y:S02]  /*3b70*/  HADD2.F32 R76, -RZ, R76.H0_H0 ;  /* 0x2000004cff4c7230 */ /* 0x000fe40000004100 */
[----:B------:R-:W-:Y:S01]  /*3b80*/  FFMA.FTZ R151, R78, R81, -R149 ;  /* 0x000000514e977223 */ /* 0x000fe20000010895 */
[----:B------:R-:W-:Y:S02]  /*3b90*/  HADD2.F32 R78, -RZ, R82.H1_H1 ;  /* 0x30000052ff4e7230 */ /* 0x000fe40000004100 */
[-C--:B------:R-:W-:Y:S01]  /*3ba0*/  FMUL.FTZ R149, R77, R135.reuse ;  /* 0x000000874d957220 */ /* 0x080fe20000410000 */
[----:B------:R-:W-:Y:S01]  /*3bb0*/  F2FP.F16.E4M3.UNPACK_B R50, R50 ;  /* 0x00000032ff32723e */ /* 0x000fe200020006ff */
[----:B------:R-:W-:Y:S01]  /*3bc0*/  FMUL.FTZ R144, R76, R135 ;  /* 0x000000874c907220 */ /* 0x000fe20000410000 */
[----:B------:R-:W-:-:S02]  /*3bd0*/  HADD2.F32 R147, -RZ, R147.H0_H0 ;  /* 0x20000093ff937230 */ /* 0x000fc40000004100 */
[-C--:B------:R-:W-:Y:S01]  /*3be0*/  FFMA.FTZ R149, R76, R78.reuse, -R149 ;  /* 0x0000004e4c957223 */ /* 0x080fe20000010895 */
[--C-:B------:R-:W-:Y:S02]  /*3bf0*/  HADD2.F32 R76, -RZ, R51.reuse.H0_H0 ;  /* 0x20000033ff4c7230 */ /* 0x100fe40000004100 */
[----:B------:R-:W-:Y:S01]  /*3c00*/  FFMA.FTZ R144, R77, R78, R144 ;  /* 0x0000004e4d907223 */ /* 0x000fe20000010090 */
[----:B------:R-:W-:Y:S02]  /*3c10*/  HADD2.F32 R77, -RZ, R51.H1_H1 ;  /* 0x30000033ff4d7230 */ /* 0x000fe40000004100 */
[----:B------:R-:W-:Y:S01]  /*3c20*/  FFMA.FTZ R154, R79, R81, R150 ;  /* 0x000000514f9a7223 */ /* 0x000fe20000010096 */
[--C-:B------:R-:W-:Y:S01]  /*3c30*/  HADD2.F32 R51, -RZ, R50.reuse.H0_H0 ;  /* 0x20000032ff337230 */ /* 0x100fe20000004100 */
[----:B------:R-:W-:Y:S01]  /*3c40*/  F2FP.SATFINITE.E4M3.F32.PACK_AB_MERGE_C R48, R145, R148, R155 ;  /* 0x000000949130723e */ /* 0x000fe2000480709b */
[----:B------:R-:W-:Y:S01]  /*3c50*/  HADD2.F32 R50, -RZ, R50.H1_H1 ;  /* 0x30000032ff327230 */ /* 0x000fe20000004100 */
[----:B------:R-:W-:Y:S01]  /*3c60*/  F2FP.SATFINITE.E4M3.F32.PACK_AB_MERGE_C R144, R144, R149, RZ ;  /* 0x000000959090723e */ /* 0x000fe200048070ff */
[----:B------:R-:W-:Y:S01]  /*3c70*/  HADD2.F32 R83, -RZ, R83.H0_H0 ;  /* 0x20000053ff537230 */ /* 0x000fe20000004100 */
[----:B------:R-:W-:Y:S01]  /*3c80*/  F2FP.SATFINITE.E4M3.F32.PACK_AB_MERGE_C R151, R154, R151, RZ ;  /* 0x000000979a97723e */ /* 0x000fe200048070ff */
[----:B------:R-:W-:-:S02]  /*3c90*/  HADD2.F32 R80, -RZ, R80.H0_H0 ;  /* 0x20000050ff507230 */ /* 0x000fc40000004100 */
[----:B------:R-:W-:Y:S01]  /*3ca0*/  FMUL.FTZ R78, R50, R147 ;  /* 0x00000093324e7220 */ /* 0x000fe20000410000 */
[----:B------:R-:W-:Y:S02]  /*3cb0*/  HADD2.F32 R82, -RZ, R82.H0_H0 ;  /* 0x20000052ff527230 */ /* 0x000fe40000004100 */
[-C--:B------:R-:W-:Y:S01]  /*3cc0*/  FMUL.FTZ R79, R77, R83.reuse ;  /* 0x000000534d4f7220 */ /* 0x080fe20000410000 */
[C---:B------:R-:W-:Y:S01]  /*3cd0*/  FMUL.FTZ R150, R76.reuse, R83 ;  /* 0x000000534c967220 */ /* 0x040fe20000410000 */
[----:B------:R-:W-:Y:S02]  /*3ce0*/  FMUL.FTZ R147, R51, R147 ;  /* 0x0000009333937220 */ /* 0x000fe40000410000 */
[-C--:B------:R-:W-:Y:S01]  /*3cf0*/  FFMA.FTZ R79, R76, R80.reuse, -R79 ;  /* 0x000000504c4f7223 */ /* 0x080fe2000001084f */
[----:B------:R-:W-:Y:S01]  /*3d00*/  FFMA.FTZ R150, R77, R80, R150 ;  /* 0x000000504d967223 */ /* 0x000fe20000010096 */
[-C--:B------:R-:W-:Y:S01]  /*3d10*/  FFMA.FTZ R78, R51, R82.reuse, -R78 ;  /* 0x00000052334e7223 */ /* 0x080fe2000001084e */
[----:B------:R-:W-:-:S03]  /*3d20*/  FFMA.FTZ R147, R50, R82, R147 ;  /* 0x0000005232937223 */ /* 0x000fc60000010093 */
[----:B------:R-:W-:Y:S02]  /*3d30*/  F2FP.SATFINITE.E4M3.F32.PACK_AB_MERGE_C R51, R150, R79, R151 ;  /* 0x0000004f9633723e */ /* 0x000fe40004807097 */
[----:B------:R-:W-:-:S07]  /*3d40*/  F2FP.SATFINITE.E4M3.F32.PACK_AB_MERGE_C R50, R147, R78, R144 ;  /* 0x0000004e9332723e */ /* 0x000fce0004807090 */
.L_x_319:
[----:B------:R-:W-:Y:S05]  /*3d50*/  BSYNC B2 ;  /* 0x0000000000027941 */ /* 0x000fea0003800000 */
.L_x_318:
[----:B------:R-:W-:Y:S02]  /*3d60*/  ULDC.64 UR4, c[0x0][0x2d8] ;  /* 0x0000b60000047ab9 */ /* 0x000fe40000000a00 */
[----:B------:R-:W-:-:S04]  /*3d70*/  IADD3 R76, P2, P6, R39, UR4, R142 ;  /* 0x00000004274c7c10 */ /* 0x000fc8000fe5e08e */
[----:B------:R-:W-:-:S05]  /*3d80*/  IADD3.X R77, R106, UR5, R143, P2, P6 ;  /* 0x000000056a4d7c10 */ /* 0x000fca00097ec48f */
[----:B--2---:R3:W-:Y:S04]  /*3d90*/  STG.E.128 desc[UR42][R76.64], R48 ;  /* 0x000000304c007986 */ /* 0x0047e8000c101d2a */
.L_x_313:
[----:B------:R-:W-:Y:S05]  /*3da0*/  BSYNC B1 ;  /* 0x0000000000017941 */ /* 0x000fea0003800000 */
.L_x_312:
[----:B------:R-:W-:Y:S04]  /*3db0*/  BSSY B1, `(.L_x_320) ;  /* 0x00000f0000017945 */ /* 0x000fe80003800000 */
[----:B------:R-:W-:Y:S05]  /*3dc0*/  @P3 BRA `(.L_x_321) ;  /* 0x0000000c00b83947 */ /* 0x000fea0003800000 */
[----:B---3--:R-:W-:Y:S01]  /*3dd0*/  IADD3 R76, P2, P3, R46, R124, R16 ;  /* 0x0000007c2e4c7210 */ /* 0x008fe20007b5e010 */
[----:B------:R-:W-:Y:S03]  /*3de0*/  BSSY B2, `(.L_x_322) ;  /* 0x0000077000027945 */ /* 0x000fe60003800000 */
[----:B------:R-:W-:Y:S01]  /*3df0*/  IADD3.X R77, R5, R127, R17, P2, P3 ;  /* 0x0000007f054d7210 */ /* 0x000fe200017e6411 */
[----:B------:R-:W-:Y:S08]  /*3e00*/  @P0 BRA `(.L_x_323) ;  /* 0x0000000400d00947 */ /* 0x000ff00003800000 */
        /* <DEDUP_REMOVED lines=16> */
[----:B------:R-:W-:Y:S02]  /*3f10*/  PRMT R73, R83, 0x654, R72 ;  /* 0x0000065453497816 */ /* 0x000fe40000000048 */
[----:B--2---:R-:W-:Y:S02]  /*3f20*/  MOV R72, R48 ;  /* 0x0000003000487202 */ /* 0x004fe40000000f00 */
[----:B------:R-:W-:Y:S01]  /*3f30*/  LOP3.LUT R73, R73, 0xff00, R74, 0xf8, !PT ;  /* 0x0000ff0049497812 */ /* 0x000fe200078ef84a */
[----:B------:R-:W-:Y:S01]  /*3f40*/  IMAD.U32 R74, R81, 0x10000, RZ ;  /* 0x00010000514a7824 */ /* 0x000fe200078e00ff */
[----:B------:R-:W-:-:S02]  /*3f50*/  LOP3.LUT R75, R75, 0xff00, R78, 0xf8, !PT ;  /* 0x0000ff004b4b7812 */ /* 0x000fc400078ef84e */
[----:B------:R-:W-:Y:S02]  /*3f60*/  F2FP.F16.E4M3.UNPACK_B R48, R49 ;  /* 0x00000031ff30723e */ /* 0x000fe400020006ff */
[----:B------:R-:W-:Y:S02]  /*3f70*/  F2FP.F16.E4M3.UNPACK_B R78, R141.H1 ;  /* 0x0000008dff4e723e */ /* 0x000fe400030006ff */
[----:B------:R-:W-:Y:S02]  /*3f80*/  F2FP.F16.E4M3.UNPACK_B R49, R49.H1 ;  /* 0x00000031ff31723e */ /* 0x000fe400030006ff */
[----:B------:R-:W-:Y:S01]  /*3f90*/  LOP3.LUT R82, R75, 0xff0000, R80, 0xf8, !PT ;  /* 0x00ff00004b527812 */ /* 0x000fe200078ef850 */
[--C-:B------:R-:W-:Y:S01]  /*3fa0*/  HADD2.F32 R81, -RZ, R78.reuse.H1_H1 ;  /* 0x3000004eff517230 */ /* 0x100fe20000004100 */
[-C--:B------:R-:W-:Y:S01]  /*3fb0*/  F2FP.F16.E4M3.UNPACK_B R75, R140.reuse.H1 ;  /* 0x0000008cff4b723e */ /* 0x080fe200030006ff */
[----:B------:R-:W-:Y:S01]  /*3fc0*/  HADD2.F32 R80, -RZ, R78.H0_H0 ;  /* 0x2000004eff507230 */ /* 0x000fe20000004100 */
[----:B------:R-:W-:Y:S01]  /*3fd0*/  LOP3.LUT R79, R73, 0xff0000, R74, 0xf8, !PT ;  /* 0x00ff0000494f7812 */ /* 0x000fe200078ef84a */
[----:B------:R-:W-:Y:S01]  /*3fe0*/  HADD2.F32 R74, -RZ, R49.H1_H1 ;  /* 0x30000031ff4a7230 */ /* 0x000fe20000004100 */
[----:B------:R-:W-:Y:S01]  /*3ff0*/  F2FP.F16.E4M3.UNPACK_B R141, R141 ;  /* 0x0000008dff8d723e */ /* 0x000fe200020006ff */
[----:B------:R-:W-:Y:S01]  /*4000*/  HADD2.F32 R78, -RZ, R75.H0_H0 ;  /* 0x2000004bff4e7230 */ /* 0x000fe20000004100 */
[----:B------:R-:W-:Y:S01]  /*4010*/  F2FP.F16.E4M3.UNPACK_B R140, R140 ;  /* 0x0000008cff8c723e */ /* 0x000fe200020006ff */
[----:B------:R-:W-:-:S02]  /*4020*/  HADD2.F32 R73, -RZ, R48.H1_H1 ;  /* 0x30000030ff497230 */ /* 0x000fc40000004100 */
[-C--:B------:R-:W-:Y:S01]  /*4030*/  FMUL.FTZ R142, R74, R81.reuse ;  /* 0x000000514a8e7220 */ /* 0x080fe20000410000 */
[----:B------:R-:W-:Y:S02]  /*4040*/  HADD2.F32 R49, -RZ, R49.H0_H0 ;  /* 0x20000031ff317230 */ /* 0x000fe40000004100 */
[----:B------:R-:W-:Y:S02]  /*4050*/  HADD2.F32 R75, -RZ, R75.H1_H1 ;  /* 0x3000004bff4b7230 */ /* 0x000fe40000004100 */
[----:B------:R-:W-:Y:S01]  /*4060*/  FMUL.FTZ R83, R73, R80 ;  /* 0x0000005049537220 */ /* 0x000fe20000410000 */
[----:B------:R-:W-:Y:S02]  /*4070*/  HADD2.F32 R48, -RZ, R48.H0_H0 ;  /* 0x20000030ff307230 */ /* 0x000fe40000004100 */
[C---:B------:R-:W-:Y:S01]  /*4080*/  FMUL.FTZ R81, R49.reuse, R81 ;  /* 0x0000005131517220 */ /* 0x040fe20000410000 */
[-C--:B------:R-:W-:Y:S01]  /*4090*/  FFMA.FTZ R142, R49, R75.reuse, -R142 ;  /* 0x0000004b318e7223 */ /* 0x080fe2000001088e */
[----:B------:R-:W-:Y:S01]  /*40a0*/  F2FP.F16.E4M3.UNPACK_B R49, R72.H1 ;  /* 0x00000048ff31723e */ /* 0x000fe200030006ff */
[C---:B------:R-:W-:Y:S01]  /*40b0*/  FMUL.FTZ R80, R48.reuse, R80 ;  /* 0x0000005030507220 */ /* 0x040fe20000410000 */
[----:B------:R-:W-:Y:S01]  /*40c0*/  FFMA.FTZ R48, R48, R78, -R83 ;  /* 0x0000004e30307223 */ /* 0x000fe20000010853 */
[----:B------:R-:W-:Y:S01]  /*40d0*/  F2FP.F16.E4M3.UNPACK_B R72, R72 ;  /* 0x00000048ff48723e */ /* 0x000fe200020006ff */
[----:B------:R-:W-:Y:S01]  /*40e0*/  FFMA.FTZ R83, R74, R75, R81 ;  /* 0x0000004b4a537223 */ /* 0x000fe20000010051 */
[----:B------:R-:W-:Y:S01]  /*40f0*/  FFMA.FTZ R143, R73, R78, R80 ;  /* 0x0000004e498f7223 */ /* 0x000fe20000010050 */
[----:B------:R-:W-:-:S02]  /*4100*/  HADD2.F32 R78, -RZ, R141.H1_H1 ;  /* 0x3000008dff4e7230 */ /* 0x000fc40000004100 */
[--C-:B------:R-:W-:Y:S01]  /*4110*/  HADD2.F32 R73, -RZ, R49.reuse.H0_H0 ;  /* 0x20000031ff497230 */ /* 0x100fe20000004100 */
[----:B------:R-:W-:Y:S01]  /*4120*/  F2FP.SATFINITE.E4M3.F32.PACK_AB_MERGE_C R145, R83, R142, RZ ;  /* 0x0000008e5391723e */ /* 0x000fe200048070ff */
[----:B------:R-:W-:Y:S02]  /*4130*/  HADD2.F32 R74, -RZ, R49.H1_H1 ;  /* 0x30000031ff4a7230 */ /* 0x000fe40000004100 */
[--C-:B------:R-:W-:Y:S02]  /*4140*/  HADD2.F32 R49, -RZ, R72.reuse.H0_H0 ;  /* 0x20000048ff317230 */ /* 0x100fe40000004100 */
[-C--:B------:R-:W-:Y:S01]  /*4150*/  FMUL.FTZ R81, R73, R78.reuse ;  /* 0x0000004e49517220 */ /* 0x080fe20000410000 */
[----:B------:R-:W-:Y:S02]  /*4160*/  HADD2.F32 R141, -RZ, R141.H0_H0 ;  /* 0x2000008dff8d7230 */ /* 0x000fe40000004100 */
[----:B------:R-:W-:Y:S01]  /*4170*/  FMUL.FTZ R80, R74, R78 ;  /* 0x0000004e4a507220 */ /* 0x000fe20000410000 */
[----:B------:R-:W-:-:S02]  /*4180*/  HADD2.F32 R72, -RZ, R72.H1_H1 ;  /* 0x30000048ff487230 */ /* 0x000fc40000004100 */
[--C-:B------:R-:W-:Y:S02]  /*4190*/  HADD2.F32 R75, -RZ, R140.reuse.H1_H1 ;  /* 0x3000008cff4b7230 */ /* 0x100fe40000004100 */
[----:B------:R-:W-:Y:S02]  /*41a0*/  HADD2.F32 R140, -RZ, R140.H0_H0 ;  /* 0x2000008cff8c7230 */ /* 0x000fe40000004100 */
[-C--:B------:R-:W-:Y:S01]  /*41b0*/  FMUL.FTZ R78, R72, R141.reuse ;  /* 0x0000008d484e7220 */ /* 0x080fe20000410000 */
[----:B------:R-:W-:Y:S01]  /*41c0*/  FMUL.FTZ R141, R49, R141 ;  /* 0x0000008d318d7220 */ /* 0x000fe20000410000 */
[-C--:B------:R-:W-:Y:S01]  /*41d0*/  FFMA.FTZ R80, R73, R75.reuse, -R80 ;  /* 0x0000004b49507223 */ /* 0x080fe20000010850 */
[----:B------:R-:W-:Y:S01]  /*41e0*/  FFMA.FTZ R81, R74, R75, R81 ;  /* 0x0000004b4a517223 */ /* 0x000fe20000010051 */
[-C--:B------:R-:W-:Y:S01]  /*41f0*/  FFMA.FTZ R135, R49, R140.reuse, -R78 ;  /* 0x0000008c31877223 */ /* 0x080fe2000001084e */
[----:B------:R-:W-:Y:S01]  /*4200*/  FFMA.FTZ R140, R72, R140, R141 ;  /* 0x0000008c488c7223 */ /* 0x000fe2000001008d */
[----:B------:R-:W-:-:S02]  /*4210*/  F2FP.F16.E4M3.UNPACK_B R72, R51.H1 ;  /* 0x00000033ff48723e */ /* 0x000fc400030006ff */
[----:B------:R-:W-:Y:S02]  /*4220*/  F2FP.SATFINITE.E4M3.F32.PACK_AB_MERGE_C R144, R81, R80, RZ ;  /* 0x000000505190723e */ /* 0x000fe400048070ff */
[----:B------:R-:W-:Y:S01]  /*4230*/  F2FP.F16.E4M3.UNPACK_B R80, R82.H1 ;  /* 0x00000052ff50723e */ /* 0x000fe200030006ff */
[--C-:B------:R-:W-:Y:S01]  /*4240*/  HADD2.F32 R74, -RZ, R72.reuse.H1_H1 ;  /* 0x30000048ff4a7230 */ /* 0x100fe20000004100 */
[-C--:B------:R-:W-:Y:S01]  /*4250*/  F2FP.F16.E4M3.UNPACK_B R75, R79.reuse.H1 ;  /* 0x0000004fff4b723e */ /* 0x080fe200030006ff */
[----:B------:R-:W-:Y:S01]  /*4260*/  HADD2.F32 R73, -RZ, R72.H0_H0 ;  /* 0x20000048ff497230 */ /* 0x000fe20000004100 */
[----:B------:R-:W-:Y:S01]  /*4270*/  F2FP.F16.E4M3.UNPACK_B R49, R50.H1 ;  /* 0x00000032ff31723e */ /* 0x000fe200030006ff */
[----:B------:R-:W-:Y:S01]  /*4280*/  HADD2.F32 R83, -RZ, R80.H1_H1 ;  /* 0x30000050ff537230 */ /* 0x000fe20000004100 */
[----:B------:R-:W-:Y:S01]  /*4290*/  F2FP.F16.E4M3.UNPACK_B R82, R82 ;  /* 0x00000052ff52723e */ /* 0x000fe200020006ff */
[----:B------:R-:W-:Y:S01]  /*42a0*/  HADD2.F32 R78, -RZ, R75.H1_H1 ;  /* 0x3000004bff4e7230 */ /* 0x000fe20000004100 */
[----:B------:R-:W-:Y:S01]  /*42b0*/  F2FP.F16.E4M3.UNPACK_B R79, R79 ;  /* 0x0000004fff4f723e */ /* 0x000fe200020006ff */
[----:B------:R-:W-:-:S02]  /*42c0*/  HADD2.F32 R72, -RZ, R49.H1_H1 ;  /* 0x30000031ff487230 */ /* 0x000fc40000004100 */
[-C--:B------:R-:W-:Y:S01]  /*42d0*/  FMUL.FTZ R142, R74, R83.reuse ;  /* 0x000000534a8e7220 */ /* 0x080fe20000410000 */
[----:B------:R-:W-:Y:S02]  /*42e0*/  HADD2.F32 R81, -RZ, R82.H1_H1 ;  /* 0x30000052ff517230 */ /* 0x000fe40000004100 */
[C---:B------:R-:W-:Y:S01]  /*42f0*/  FMUL.FTZ R83, R73.reuse, R83 ;  /* 0x0000005349537220 */ /* 0x040fe20000410000 */
[----:B------:R-:W-:Y:S02]  /*4300*/  HADD2.F32 R49, -RZ, R49.H0_H0 ;  /* 0x20000031ff317230 */ /* 0x000fe40000004100 */
[----:B------:R-:W-:Y:S01]  /*4310*/  FFMA.FTZ R141, R73, R78, -R142 ;  /* 0x0000004e498d7223 */ /* 0x000fe2000001088e */
[----:B------:R-:W-:Y:S02]  /*4320*/  HADD2.F32 R73, -RZ, R79.H1_H1 ;  /* 0x3000004fff497230 */ /* 0x000fe40000004100 */
[----:B------:R-:W-:Y:S01]  /*4330*/  FMUL.FTZ R142, R72, R81 ;  /* 0x00000051488e7220 */ /* 0x000fe20000410000 */
        /* <DEDUP_REMOVED lines=8> */
[----:B------:R-:W-:Y:S02]  /*43c0*/  HADD2.F32 R51, -RZ, R51.H1_H1 ;  /* 0x30000033ff337230 */ /* 0x000fe40000004100 */
        /* <DEDUP_REMOVED lines=14> */
[----:B------:R-:W-:Y:S01]  /*44b0*/  FFMA.FTZ R73, R50, R79, R73 ;  /* 0x0000004f32497223 */ /* 0x000fe20000010049 */
[----:B------:R-:W-:-:S02]  /*44c0*/  F2FP.SATFINITE.E4M3.F32.PACK_AB_MERGE_C R49, R143, R48, R145 ;  /* 0x000000308f31723e */ /* 0x000fc40004807091 */
[----:B------:R-:W-:Y:S02]  /*44d0*/  F2FP.SATFINITE.E4M3.F32.PACK_AB_MERGE_C R48, R140, R135, R144 ;  /* 0x000000878c30723e */ /* 0x000fe40004807090 */
[----:B------:R-:W-:Y:S02]  /*44e0*/  F2FP.SATFINITE.E4M3.F32.PACK_AB_MERGE_C R50, R73, R74, R81 ;  /* 0x0000004a4932723e */ /* 0x000fe40004807051 */
[----:B------:R-:W-:-:S07]  /*44f0*/  F2FP.SATFINITE.E4M3.F32.PACK_AB_MERGE_C R51, R80, R83, R78 ;  /* 0x000000535033723e */ /* 0x000fce000480704e */
.L_x_325:
[----:B------:R-:W-:Y:S05]  /*4500*/  BSYNC B3 ;  /* 0x0000000000037941 */ /* 0x000fea0003800000 */
.L_x_324:
[----:B------:R-:W-:Y:S02]  /*4510*/  ULDC.64 UR4, c[0x0][0x2d8] ;  /* 0x0000b60000047ab9 */ /* 0x000fe40000000a00 */
[----:B------:R-:W-:-:S04]  /*4520*/  IADD3 R72, P2, P3, R76, UR4, R100 ;  /* 0x000000044c487c10 */ /* 0x000fc8000fb5e064 */
[----:B------:R-:W-:-:S05]  /*4530*/  IADD3.X R73, R77, UR5, R36, P2, P3 ;  /* 0x000000054d497c10 */ /* 0x000fca00097e6424 */
[----:B--2---:R3:W-:Y:S04]  /*4540*/  STG.E.128 desc[UR42][R72.64], R48 ;  /* 0x0000003048007986 */ /* 0x0047e8000c101d2a */
.L_x_323:
[----:B------:R-:W-:Y:S05]  /*4550*/  BSYNC B2 ;  /* 0x0000000000027941 */ /* 0x000fea0003800000 */
.L_x_322:
[----:B------:R-:W-:Y:S05]  /*4560*/  @P1 BRA `(.L_x_321) ;  /* 0x0000000400d01947 */ /* 0x000fea0003800000 */
[----:B-123--:R1:W2:Y:S01]  /*4570*/  LDS.128 R48, [R114+0x2d400] ;  /* 0x02d4000072307984 */ /* 0x00e2a20000000c00 */
[----:B------:R-:W-:Y:S01]  /*4580*/  ISETP.GE.AND P2, PT, R236, R126, PT ;  /* 0x0000007eec00720c */ /* 0x000fe20003f46270 */
[----:B------:R-:W-:-:S12]  /*4590*/  BSSY B2, `(.L_x_326) ;  /* 0x000006d000027945 */ /* 0x000fd80003800000 */
[----:B-1----:R-:W-:Y:S05]  /*45a0*/  @P2 BRA `(.L_x_327) ;  /* 0x0000000400ac2947 */ /* 0x002fea0003800000 */
[----:B------:R-:W-:Y:S01]  /*45b0*/  SHF.R.U32.HI R73, RZ, 0x8, R71 ;  /* 0x00000008ff497819 */ /* 0x000fe20000011647 */
[----:B--2---:R-:W-:Y:S01]  /*45c0*/  IMAD.MOV.U32 R70, RZ, RZ, R51 ;  /* 0x000000ffff467224 */ /* 0x004fe200078e0033 */
[--C-:B------:R-:W-:Y:S02]  /*45d0*/  SHF.R.U32.HI R78, RZ, 0x10, R69.reuse ;  /* 0x00000010ff4e7819 */ /* 0x100fe40000011645 */
[--C-:B------:R-:W-:Y:S02]  /*45e0*/  SHF.R.U32.HI R74, RZ, 0x8, R69.reuse ;  /* 0x00000008ff4a7819 */ /* 0x100fe40000011645 */
[----:B------:R-:W-:Y:S02]  /*45f0*/  LOP3.LUT R68, R69, 0xff, RZ, 0xc0, !PT ;  /* 0x000000ff45447812 */ /* 0x000fe400078ec0ff */
[----:B------:R-:W-:Y:S02]  /*4600*/  SHF.R.U32.HI R79, RZ, 0x18, R69 ;  /* 0x00000018ff4f7819 */ /* 0x000fe40000011645 */
[----:B------:R-:W-:-:S02]  /*4610*/  LOP3.LUT R69, R71, 0xff, RZ, 0xc0, !PT ;  /* 0x000000ff47457812 */ /* 0x000fc400078ec0ff */
[--C-:B------:R-:W-:Y:S02]  /*4620*/  SHF.R.U32.HI R72, RZ, 0x18, R71.reuse ;  /* 0x00000018ff487819 */ /* 0x100fe40000011647 */
[----:B------:R-:W-:Y:S01]  /*4630*/  SHF.R.U32.HI R75, RZ, 0x10, R71 ;  /* 0x00000010ff4b7819 */ /* 0x000fe20000011647 */
[----:B------:R-:W-:Y:S01]  /*4640*/  IMAD.SHL.U32 R71, R73, 0x100, RZ ;  /* 0x0000010049477824 */ /* 0x000fe200078e00ff */
[----:B------:R-:W-:Y:S02]  /*4650*/  PRMT R68, R79, 0x654, R68 ;  /* 0x000006544f447816 */ /* 0x000fe40000000044 */
[----:B------:R-:W-:Y:S02]  /*4660*/  SHF.L.U32 R51, R74, 0x8, RZ ;  /* 0x000000084a337819 */ /* 0x000fe400000006ff */
[----:B------:R-:W-:Y:S02]  /*4670*/  PRMT R72, R72, 0x654, R69 ;  /* 0x0000065448487816 */ /* 0x000fe40000000045 */
[----:B------:R-:W-:Y:S01]  /*4680*/  LOP3.LUT R69, R68, 0xff00, R51, 0xf8, !PT ;  /* 0x0000ff0044457812 */ /* 0x000fe200078ef833 */
[----:B------:R-:W-:Y:S01]  /*4690*/  IMAD.U32 R68, R78, 0x10000, RZ ;  /* 0x000100004e447824 */ /* 0x000fe200078e00ff */
[----:B------:R-:W-:Y:S01]  /*46a0*/  LOP3.LUT R74, R72, 0xff00, R71, 0xf8, !PT ;  /* 0x0000ff00484a7812 */ /* 0x000fe200078ef847 */
[----:B------:R-:W-:Y:S01]  /*46b0*/  IMAD.U32 R71, R75, 0x10000, RZ ;  /* 0x000100004b477824 */ /* 0x000fe200078e00ff */
[----:B------:R-:W-:-:S02]  /*46c0*/  F2FP.F16.E4M3.UNPACK_B R51, R49 ;  /* 0x00000031ff33723e */ /* 0x000fc400020006ff */
[----:B------:R-:W-:Y:S02]  /*46d0*/  F2FP.F16.E4M3.UNPACK_B R72, R139.H1 ;  /* 0x0000008bff48723e */ /* 0x000fe400030006ff */
[----:B------:R-:W-:Y:S02]  /*46e0*/  F2FP.F16.E4M3.UNPACK_B R49, R49.H1 ;  /* 0x00000031ff31723e */ /* 0x000fe400030006ff */
[----:B------:R-:W-:Y:S01]  /*46f0*/  LOP3.LUT R73, R69, 0xff0000, R68, 0xf8, !PT ;  /* 0x00ff000045497812 */ /* 0x000fe200078ef844 */
[--C-:B------:R-:W-:Y:S01]  /*4700*/  HADD2.F32 R68, -RZ, R51.reuse.H1_H1 ;  /* 0x30000033ff447230 */ /* 0x100fe20000004100 */
[----:B------:R-:W-:Y:S01]  /*4710*/  LOP3.LUT R75, R74, 0xff0000, R71, 0xf8, !PT ;  /* 0x00ff00004a4b7812 */ /* 0x000fe200078ef847 */
[--C-:B------:R-:W-:Y:S01]  /*4720*/  HADD2.F32 R74, -RZ, R72.reuse.H0_H0 ;  /* 0x20000048ff4a7230 */ /* 0x100fe20000004100 */
[----:B------:R-:W-:Y:S01]  /*4730*/  F2FP.F16.E4M3.UNPACK_B R71, R138.H1 ;  /* 0x0000008aff47723e */ /* 0x000fe200030006ff */
[----:B------:R-:W-:Y:S01]  /*4740*/  HADD2.F32 R51, -RZ, R51.H0_H0 ;  /* 0x20000033ff337230 */ /* 0x000fe20000004100 */
[----:B------:R-:W-:Y:S01]  /*4750*/  F2FP.F16.E4M3.UNPACK_B R139, R139 ;  /* 0x0000008bff8b723e */ /* 0x000fe200020006ff */
[----:B------:R-:W-:-:S02]  /*4760*/  HADD2.F32 R78, -RZ, R72.H1_H1 ;  /* 0x30000048ff4e7230 */ /* 0x000fc40000004100 */
[-C--:B------:R-:W-:Y:S01]  /*4770*/  FMUL.FTZ R80, R68, R74.reuse ;  /* 0x0000004a44507220 */ /* 0x080fe20000410000 */
[--C-:B------:R-:W-:Y:S02]  /*4780*/  HADD2.F32 R69, -RZ, R49.reuse.H1_H1 ;  /* 0x30000031ff457230 */ /* 0x100fe40000004100 */
[----:B------:R-:W-:Y:S01]  /*4790*/  FMUL.FTZ R79, R51, R74 ;  /* 0x0000004a334f7220 */ /* 0x000fe20000410000 */
[----:B------:R-:W-:Y:S01]  /*47a0*/  HADD2.F32 R49, -RZ, R49.H0_H0 ;  /* 0x20000031ff317230 */ /* 0x000fe20000004100 */
[----:B------:R-:W-:Y:S01]  /*47b0*/  F2FP.F16.E4M3.UNPACK_B R138, R138 ;  /* 0x0000008aff8a723e */ /* 0x000fe200020006ff */
[--C-:B------:R-:W-:Y:S02]  /*47c0*/  HADD2.F32 R74, -RZ, R71.reuse.H1_H1 ;  /* 0x30000047ff4a7230 */ /* 0x100fe40000004100 */
[-C--:B------:R-:W-:Y:S01]  /*47d0*/  FMUL.FTZ R82, R69, R78.reuse ;  /* 0x0000004e45527220 */ /* 0x080fe20000410000 */
[----:B------:R-:W-:Y:S02]  /*47e0*/  HADD2.F32 R72, -RZ, R71.H0_H0 ;  /* 0x20000047ff487230 */ /* 0x000fe40000004100 */
[----:B------:R-:W-:Y:S01]  /*47f0*/  FMUL.FTZ R78, R49, R78 ;  /* 0x0000004e314e7220 */ /* 0x000fe20000410000 */
[----:B------:R-:W-:-:S02]  /*4800*/  HADD2.F32 R71, -RZ, R139.H1_H1 ;  /* 0x3000008bff477230 */ /* 0x000fc40000004100 */
[----:B------:R-:W-:Y:S01]  /*4810*/  FFMA.FTZ R82, R49, R74, -R82 ;  /* 0x0000004a31527223 */ /* 0x000fe20000010852 */
[----:B------:R-:W-:Y:S01]  /*4820*/  F2FP.F16.E4M3.UNPACK_B R49, R48.H1 ;  /* 0x00000030ff31723e */ /* 0x000fe200030006ff */
[----:B------:R-:W-:Y:S01]  /*4830*/  FFMA.FTZ R80, R51, R72, -R80 ;  /* 0x0000004833507223 */ /* 0x000fe20000010850 */
[----:B------:R-:W-:Y:S01]  /*4840*/  F2FP.F16.E4M3.UNPACK_B R48, R48 ;  /* 0x00000030ff30723e */ /* 0x000fe200020006ff */
[----:B------:R-:W-:Y:S01]  /*4850*/  FFMA.FTZ R81, R68, R72, R79 ;  /* 0x0000004844517223 */ /* 0x000fe2000001004f */
[----:B------:R-:W-:Y:S02]  /*4860*/  HADD2.F32 R139, -RZ, R139.H0_H0 ;  /* 0x2000008bff8b7230 */ /* 0x000fe40000004100 */
[----:B------:R-:W-:Y:S01]  /*4870*/  FFMA.FTZ R83, R69, R74, R78 ;  /* 0x0000004a45537223 */ /* 0x000fe2000001004e */
[--C-:B------:R-:W-:Y:S02]  /*4880*/  HADD2.F32 R51, -RZ, R49.reuse.H0_H0 ;  /* 0x20000031ff337230 */ /* 0x100fe40000004100 */
[----:B------:R-:W-:-:S02]  /*4890*/  HADD2.F32 R68, -RZ, R49.H1_H1 ;  /* 0x30000031ff447230 */ /* 0x000fc40000004100 */
[--C-:B------:R-:W-:Y:S01]  /*48a0*/  HADD2.F32 R49, -RZ, R48.reuse.H0_H0 ;  /* 0x20000030ff317230 */ /* 0x100fe20000004100 */
[----:B------:R-:W-:Y:S01]  /*48b0*/  F2FP.SATFINITE.E4M3.F32.PACK_AB_MERGE_C R140, R83, R82, RZ ;  /* 0x00000052538c723e */ /* 0x000fe200048070ff */
[----:B------:R-:W-:Y:S02]  /*48c0*/  HADD2.F32 R48, -RZ, R48.H1_H1 ;  /* 0x30000030ff307230 */ /* 0x000fe40000004100 */
[-C--:B------:R-:W-:Y:S01]  /*48d0*/  FMUL.FTZ R74, R68, R71.reuse ;  /* 0x00000047444a7220 */ /* 0x080fe20000410000 */
[--C-:B------:R-:W-:Y:S02]  /*48e0*/  HADD2.F32 R69, -RZ, R138.reuse.H1_H1 ;  /* 0x3000008aff457230 */ /* 0x100fe40000004100 */
[----:B------:R-:W-:Y:S01]  /*48f0*/  FMUL.FTZ R71, R51, R71 ;  /* 0x0000004733477220 */ /* 0x000fe20000410000 */
[----:B------:R-:W-:Y:S02]  /*4900*/  HADD2.F32 R138, -RZ, R138.H0_H0 ;  /* 0x2000008aff8a7230 */ /* 0x000fe40000004100 */
[-C--:B------:R-:W-:Y:S01]  /*4910*/  FMUL.FTZ R72, R48, R139.reuse ;  /* 0x0000008b30487220 */ /* 0x080fe20000410000 */
[----:B------:R-:W-:Y:S01]  /*4920*/  FMUL.FTZ R139, R49, R139 ;  /* 0x0000008b318b7220 */ /* 0x000fe20000410000 */
[-C--:B------:R-:W-:Y:S01]  /*4930*/  FFMA.FTZ R74, R51, R69.reuse, -R74 ;  /* 0x00000045334a7223 */ /* 0x080fe2000001084a */
[----:B------:R-:W-:Y:S01]  /*4940*/  FFMA.FTZ R71, R68, R69, R71 ;  /* 0x0000004544477223 */ /* 0x000fe20000010047 */
[----:B------:R-:W-:Y:S01]  /*4950*/  FFMA.FTZ R79, R49, R138, -R72 ;  /* 0x0000008a314f7223 */ /* 0x000fe20000010848 */
[----:B------:R-:W-:Y:S01]  /*4960*/  F2FP.F16.E4M3.UNPACK_B R49, R70.H1 ;  /* 0x00000046ff31723e */ /* 0x000fe200030006ff */
[----:B------:R-:W-:Y:S01]  /*4970*/  FFMA.FTZ R138, R48, R138, R139 ;  /* 0x0000008a308a7223 */ /* 0x000fe2000001008b */
[----:B------:R-:W-:-:S02]  /*4980*/  F2FP.F16.E4M3.UNPACK_B R72, R75.H1 ;  /* 0x0000004bff48723e */ /* 0x000fc400030006ff */
[----:B------:R-:W-:Y:S01]  /*4990*/  F2FP.F16.E4M3.UNPACK_B R69, R73.H1 ;  /* 0x00000049ff45723e */ /* 0x000fe200030006ff */
[--C-:B------:R-:W-:Y:S01]  /*49a0*/  HADD2.F32 R68, -RZ, R49.reuse.H1_H1 ;  /* 0x30000031ff447230 */ /* 0x100fe20000004100 */
[----:B------:R-:W-:Y:S01]  /*49b0*/  F2FP.F16.E4M3.UNPACK_B R48, R50.H1 ;  /* 0x00000032ff30723e */ /* 0x000fe200030006ff */
[----:B------:R-:W-:Y:S01]  /*49c0*/  HADD2.F32 R78, -RZ, R72.H1_H1 ;  /* 0x30000048ff4e7230 */ /* 0x000fe20000004100 */
[----:B------:R-:W-:Y:S01]  /*49d0*/  F2FP.F16.E4M3.UNPACK_B R75, R75 ;  /* 0x0000004bff4b723e */ /* 0x000fe200020006ff */
[----:B------:R-:W-:Y:S01]  /*49e0*/  HADD2.F32 R51, -RZ, R49.H0_H0 ;  /* 0x20000031ff337230 */ /* 0x000fe20000004100 */
[----:B------:R-:W-:Y:S01]  /*49f0*/  F2FP.SATFINITE.E4M3.F32.PACK_AB_MERGE_C R139, R71, R74, RZ ;  /* 0x0000004a478b723e */ /* 0x000fe200048070ff */
[----:B------:R-:W-:Y:S01]  /*4a00*/  HADD2.F32 R71, -RZ, R69.H1_H1 ;  /* 0x30000045ff477230 */ /* 0x000fe20000004100 */
[----:B------:R-:W-:Y:S01]  /*4a10*/  F2FP.F16.E4M3.UNPACK_B R73, R73 ;  /* 0x00000049ff49723e */ /* 0x000fe200020006ff */
[----:B------:R-:W-:Y:S01]  /*4a20*/  FMUL.FTZ R82, R68, R78 ;  /* 0x0000004e44527220 */ /* 0x000fe20000410000 */
[----:B------:R-:W-:-:S02]  /*4a30*/  HADD2.F32 R49, -RZ, R48.H1_H1 ;  /* 0x30000030ff317230 */ /* 0x000fc40000004100 */
[C---:B------:R-:W-:Y:S01]  /*4a40*/  FMUL.FTZ R135, R51.reuse, R78 ;  /* 0x0000004e33877220 */ /* 0x040fe20000410000 */
[----:B------:R-:W-:Y:S02]  /*4a50*/  HADD2.F32 R74, -RZ, R75.H1_H1 ;  /* 0x3000004bff4a7230 */ /* 0x000fe40000004100 */
[----:B------:R-:W-:Y:S01]  /*4a60*/  FFMA.FTZ R82, R51, R71, -R82 ;  /* 0x0000004733527223 */ /* 0x000fe20000010852 */
[----:B------:R-:W-:Y:S01]  /*4a70*/  HADD2.F32 R48, -RZ, R48.H0_H0 ;  /* 0x20000030ff307230 */ /* 0x000fe20000004100 */
[----:B------:R-:W-:Y:S01]  /*4a80*/  F2FP.F16.E4M3.UNPACK_B R50, R50 ;  /* 0x00000032ff32723e */ /* 0x000fe200020006ff */
[----:B------:R-:W-:Y:S02]  /*4a90*/  HADD2.F32 R51, -RZ, R73.H1_H1 ;  /* 0x30000049ff337230 */ /* 0x000fe40000004100 */
[----:B------:R-:W-:Y:S01]  /*4aa0*/  FMUL.FTZ R83, R49, R74 ;  /* 0x0000004a31537220 */ /* 0x000fe20000410000 */
        /* <DEDUP_REMOVED lines=8> */
[--C-:B------:R-:W-:Y:S02]  /*4b30*/  HADD2.F32 R49, -RZ, R70.reuse.H0_H0 ;  /* 0x20000046ff317230 */ /* 0x100fe40000004100 */
        /* <DEDUP_REMOVED lines=8> */
[C---:B------:R-:W-:Y:S01]  /*4bc0*/  FMUL.FTZ R71, R49.reuse, R72 ;  /* 0x0000004831477220 */ /* 0x040fe20000410000 */
[-C--:B------:R-:W-:Y:S01]  /*4bd0*/  FFMA.FTZ R51, R48, R73.reuse, -R51 ;  /* 0x0000004930337223 */ /* 0x080fe20000010833 */
[----:B------:R-:W-:Y:S01]  /*4be0*/  FFMA.FTZ R50, R50, R73, R75 ;  /* 0x0000004932327223 */ /* 0x000fe2000001004b */
[-C--:B------:R-:W-:Y:S01]  /*4bf0*/  FFMA.FTZ R68, R49, R69.reuse, -R68 ;  /* 0x0000004531447223 */ /* 0x080fe20000010844 */
[----:B------:R-:W-:Y:S01]  /*4c00*/  FFMA.FTZ R71, R70, R69, R71 ;  /* 0x0000004546477223 */ /* 0x000fe20000010047 */
[----:B------:R-:W-:-:S02]  /*4c10*/  F2FP.SATFINITE.E4M3.F32.PACK_AB_MERGE_C R82, R135, R82, RZ ;  /* 0x000000528752723e */ /* 0x000fc400048070ff */
[----:B------:R-:W-:Y:S02]  /*4c20*/  F2FP.SATFINITE.E4M3.F32.PACK_AB_MERGE_C R50, R50, R51, R74 ;  /* 0x000000333232723e */ /* 0x000fe4000480704a */
[----:B------:R-:W-:Y:S02]  /*4c30*/  F2FP.SATFINITE.E4M3.F32.PACK_AB_MERGE_C R49, R81, R80, R140 ;  /* 0x000000505131723e */ /* 0x000fe4000480708c */
[----:B------:R-:W-:Y:S02]  /*4c40*/  F2FP.SATFINITE.E4M3.F32.PACK_AB_MERGE_C R48, R138, R79, R139 ;  /* 0x0000004f8a30723e */ /* 0x000fe4000480708b */
[----:B------:R-:W-:-:S07]  /*4c50*/  F2FP.SATFINITE.E4M3.F32.PACK_AB_MERGE_C R51, R71, R68, R82 ;  /* 0x000000444733723e */ /* 0x000fce0004807052 */
.L_x_327:
[----:B------:R-:W-:Y:S05]  /*4c60*/  BSYNC B2 ;  /* 0x0000000000027941 */ /* 0x000fea0003800000 */
.L_x_326:
[----:B------:R-:W-:Y:S02]  /*4c70*/  ULDC.64 UR4, c[0x0][0x2d8] ;  /* 0x0000b60000047ab9 */ /* 0x000fe40000000a00 */
[----:B------:R-:W-:-:S04]  /*4c80*/  IADD3 R68, P2, P3, R39, UR4, R76 ;  /* 0x0000000427447c10 */ /* 0x000fc8000fb5e04c */
[----:B------:R-:W-:-:S05]  /*4c90*/  IADD3.X R69, R106, UR5, R77, P2, P3 ;  /* 0x000000056a457c10 */ /* 0x000fca00097e644d */
[----:B--2---:R4:W-:Y:S04]  /*4ca0*/  STG.E.128 desc[UR42][R68.64], R48 ;  /* 0x0000003044007986 */ /* 0x0049e8000c101d2a */
.L_x_321:
[----:B------:R-:W-:Y:S05]  /*4cb0*/  BSYNC B1 ;  /* 0x0000000000017941 */ /* 0x000fea0003800000 */
.L_x_320:
[----:B------:R-:W-:Y:S01]  /*4cc0*/  ISETP.NE.AND P2, PT, R146, RZ, PT ;  /* 0x000000ff9200720c */ /* 0x000fe20003f45270 */
[----:B------:R-:W-:-:S12]  /*4cd0*/  BSSY B1, `(.L_x_328) ;  /* 0x00000f4000017945 */ /* 0x000fd80003800000 */
[----:B------:R-:W-:Y:S05]  /*4ce0*/  @P2 BRA `(.L_x_329) ;  /* 0x0000000c00c82947 */ /* 0x000fea0003800000 */
[----:B----4-:R-:W-:Y:S01]  /*4cf0*/  IADD3 R68, P2, P3, R4, R124, R16 ;  /* 0x0000007c04447210 */ /* 0x010fe20007b5e010 */
[----:B------:R-:W-:Y:S03]  /*4d00*/  BSSY B2, `(.L_x_330) ;  /* 0x0000079000027945 */ /* 0x000fe60003800000 */
[----:B------:R-:W-:Y:S01]  /*4d10*/  IADD3.X R69, R29, R127, R17, P2, P3 ;  /* 0x0000007f1d457210 */ /* 0x000fe200017e6411 */
[----:B------:R-:W-:Y:S08]  /*4d20*/  @P0 BRA `(.L_x_331) ;  /* 0x0000000400d80947 */ /* 0x000ff00003800000 */
[----:B-123--:R1:W2:Y:S01]  /*4d30*/  LDS.128 R48, [R114+0x2a400] ;  /* 0x02a4000072307984 */ /* 0x00e2a20000000c00 */
[----:B------:R-:W-:Y:S01]  /*4d40*/  ISETP.GE.AND P2, PT, R18, R126, PT ;  /* 0x0000007e1200720c */ /* 0x000fe20003f46270 */
[----:B------:R-:W-:-:S12]  /*4d50*/  BSSY B3, `(.L_x_332) ;  /* 0x000006f000037945 */ /* 0x000fd80003800000 */
[----:B-1----:R-:W-:Y:S05]  /*4d60*/  @P2 BRA `(.L_x_333) ;  /* 0x0000000400b42947 */ /* 0x002fea0003800000 */
[--C-:B------:R-:W-:Y:S02]  /*4d70*/  SHF.R.U32.HI R73, RZ, 0x10, R67.reuse ;  /* 0x00000010ff497819 */ /* 0x100fe40000011643 */
[--C-:B------:R-:W-:Y:S02]  /*4d80*/  SHF.R.U32.HI R71, RZ, 0x8, R67.reuse ;  /* 0x00000008ff477819 */ /* 0x100fe40000011643 */
[----:B------:R-:W-:Y:S02]  /*4d90*/  LOP3.LUT R70, R67, 0xff, RZ, 0xc0, !PT ;  /* 0x000000ff43467812 */ /* 0x000fe400078ec0ff */
[----:B------:R-:W-:Y:S02]  /*4da0*/  SHF.R.U32.HI R67, RZ, 0x18, R67 ;  /* 0x00000018ff437819 */ /* 0x000fe40000011643 */
[----:B------:R-:W-:Y:S02]  /*4db0*/  SHF.R.U32.HI R72, RZ, 0x8, R65 ;  /* 0x00000008ff487819 */ /* 0x000fe40000011641 */
[----:B------:R-:W-:-:S02]  /*4dc0*/  LOP3.LUT R64, R65, 0xff, RZ, 0xc0, !PT ;  /* 0x000000ff41407812 */ /* 0x000fc400078ec0ff */
[--C-:B------:R-:W-:Y:S02]  /*4dd0*/  SHF.R.U32.HI R75, RZ, 0x18, R65.reuse ;  /* 0x00000018ff4b7819 */ /* 0x100fe40000011641 */
[----:B------:R-:W-:Y:S01]  /*4de0*/  PRMT R70, R67, 0x654, R70 ;  /* 0x0000065443467816 */ /* 0x000fe20000000046 */
[----:B------:R-:W-:Y:S01]  /*4df0*/  IMAD.SHL.U32 R67, R71, 0x100, RZ ;  /* 0x0000010047437824 */ /* 0x000fe200078e00ff */
[----:B------:R-:W-:Y:S01]  /*4e00*/  SHF.R.U32.HI R74, RZ, 0x10, R65 ;  /* 0x00000010ff4a7819 */ /* 0x000fe20000011641 */
[----:B--2---:R-:W-:Y:S01]  /*4e10*/  IMAD.MOV.U32 R65, RZ, RZ, R50 ;  /* 0x000000ffff417224 */ /* 0x004fe200078e0032 */
[----:B------:R-:W-:Y:S01]  /*4e20*/  MOV R66, R51 ;  /* 0x0000003300427202 */ /* 0x000fe20000000f00 */
[----:B------:R-:W-:Y:S01]  /*4e30*/  IMAD.SHL.U32 R50, R72, 0x100, RZ ;  /* 0x0000010048327824 */ /* 0x000fe200078e00ff */
[----:B------:R-:W-:Y:S02]  /*4e40*/  PRMT R51, R75, 0x654, R64 ;  /* 0x000006544b337816 */ /* 0x000fe40000000040 */
[----:B------:R-:W-:Y:S01]  /*4e50*/  LOP3.LUT R72, R70, 0xff00, R67, 0xf8, !PT ;  /* 0x0000ff0046487812 */ /* 0x000fe200078ef843 */
[----:B------:R-:W-:Y:S01]  /*4e60*/  IMAD.U32 R67, R73, 0x10000, RZ ;  /* 0x0001000049437824 */ /* 0x000fe200078e00ff */
[----:B------:R-:W-:-:S02]  /*4e70*/  LOP3.LUT R64, R51, 0xff00, R50, 0xf8, !PT ;  /* 0x0000ff0033407812 */ /* 0x000fc400078ef832 */
[----:B------:R-:W-:Y:S02]  /*4e80*/  SHF.L.U32 R51, R74, 0x10, RZ ;  /* 0x000000104a337819 */ /* 0x000fe400000006ff */
[----:B------:R-:W-:Y:S02]  /*4e90*/  F2FP.F16.E4M3.UNPACK_B R70, R137.H1 ;  /* 0x00000089ff46723e */ /* 0x000fe400030006ff */
[-C--:B------:R-:W-:Y:S02]  /*4ea0*/  F2FP.F16.E4M3.UNPACK_B R50, R49.reuse ;  /* 0x00000031ff32723e */ /* 0x080fe400020006ff */
[----:B------:R-:W-:Y:S01]  /*4eb0*/  LOP3.LUT R74, R72, 0xff0000, R67, 0xf8, !PT ;  /* 0x00ff0000484a7812 */ /* 0x000fe200078ef843 */
[----:B------:R-:W-:Y:S01]  /*4ec0*/  HADD2.F32 R72, -RZ, R70.H0_H0 ;  /* 0x20000046ff487230 */ /* 0x000fe20000004100 */
[----:B------:R-:W-:Y:S01]  /*4ed0*/  LOP3.LUT R71, R64, 0xff0000, R51, 0xf8, !PT ;  /* 0x00ff000040477812 */ /* 0x000fe200078ef833 */
[----:B------:R-:W-:Y:S01]  /*4ee0*/  HADD2.F32 R51, -RZ, R50.H1_H1 ;  /* 0x30000032ff337230 */ /* 0x000fe20000004100 */
[----:B------:R-:W-:Y:S01]  /*4ef0*/  F2FP.F16.E4M3.UNPACK_B R67, R136.H1 ;  /* 0x00000088ff43723e */ /* 0x000fe200030006ff */
[----:B------:R-:W-:Y:S01]  /*4f00*/  HADD2.F32 R73, -RZ, R70.H1_H1 ;  /* 0x30000046ff497230 */ /* 0x000fe20000004100 */
[----:B------:R-:W-:Y:S01]  /*4f10*/  F2FP.F16.E4M3.UNPACK_B R49, R49.H1 ;  /* 0x00000031ff31723e */ /* 0x000fe200030006ff */
[----:B------:R-:W-:-:S02]  /*4f20*/  HADD2.F32 R50, -RZ, R50.H0_H0 ;  /* 0x20000032ff327230 */ /* 0x000fc40000004100 */
[CC--:B------:R-:W-:Y:S01]  /*4f30*/  FMUL.FTZ R75, R51.reuse, R72.reuse ;  /* 0x00000048334b7220 */ /* 0x0c0fe20000410000 */
[----:B------:R-:W-:Y:S01]  /*4f40*/  HADD2.F32 R70, -RZ, R67.H0_H0 ;  /* 0x20000043ff467230 */ /* 0x000fe20000004100 */
[----:B------:R-:W-:Y:S01]  /*4f50*/  F2FP.F16.E4M3.UNPACK_B R137, R137 ;  /* 0x00000089ff89723e */ /* 0x000fe200020006ff */
[--C-:B------:R-:W-:Y:S02]  /*4f60*/  HADD2.F32 R64, -RZ, R49.reuse.H1_H1 ;  /* 0x30000031ff407230 */ /* 0x100fe40000004100 */
[C---:B------:R-:W-:Y:S01]  /*4f70*/  FMUL.FTZ R72, R50.reuse, R72 ;  /* 0x0000004832487220 */ /* 0x040fe20000410000 */
[----:B------:R-:W-:Y:S02]  /*4f80*/  HADD2.F32 R49, -RZ, R49.H0_H0 ;  /* 0x20000031ff317230 */ /* 0x000fe40000004100 */
[-C--:B------:R-:W-:Y:S01]  /*4f90*/  FFMA.FTZ R76, R50, R70.reuse, -R75 ;  /* 0x00000046324c7223 */ /* 0x080fe2000001084b */
[----:B------:R-:W-:Y:S02]  /*4fa0*/  HADD2.F32 R67, -RZ, R67.H1_H1 ;  /* 0x30000043ff437230 */ /* 0x000fe40000004100 */
[CC--:B------:R-:W-:Y:S01]  /*4fb0*/  FMUL.FTZ R50, R64.reuse, R73.reuse ;  /* 0x0000004940327220 */ /* 0x0c0fe20000410000 */
[----:B------:R-:W-:Y:S01]  /*4fc0*/  FFMA.FTZ R77, R51, R70, R72 ;  /* 0x00000046334d7223 */ /* 0x000fe20000010048 */
[C---:B------:R-:W-:Y:S01]  /*4fd0*/  FMUL.FTZ R73, R49.reuse, R73 ;  /* 0x0000004931497220 */ /* 0x040fe20000410000 */
[----:B------:R-:W-:Y:S01]  /*4fe0*/  F2FP.F16.E4M3.UNPACK_B R136, R136 ;  /* 0x00000088ff88723e */ /* 0x000fe200020006ff */
[-C--:B------:R-:W-:Y:S01]  /*4ff0*/  FFMA.FTZ R78, R49, R67.reuse, -R50 ;  /* 0x00000043314e7223 */ /* 0x080fe20000010832 */
[-C--:B------:R-:W-:Y:S01]  /*5000*/  F2FP.F16.E4M3.UNPACK_B R49, R48.reuse.H1 ;  /* 0x00000030ff31723e */ /* 0x080fe200030006ff */
[----:B------:R-:W-:Y:S01]  /*5010*/  FFMA.FTZ R79, R64, R67, R73 ;  /* 0x00000043404f7223 */ /* 0x000fe20000010049 */
[----:B------:R-:W-:Y:S01]  /*5020*/  F2FP.F16.E4M3.UNPACK_B R48, R48 ;  /* 0x00000030ff30723e */ /* 0x000fe200020006ff */
        /* <DEDUP_REMOVED lines=19> */
[----:B------:R-:W-:Y:S01]  /*5160*/  F2FP.SATFINITE.E4M3.F32.PACK_AB_MERGE_C R80, R72, R73, RZ ;  /* 0x000000494850723e */ /* 0x000fe200048070ff */
[--C-:B------:R-:W-:Y:S01]  /*5170*/  HADD2.F32 R51, -RZ, R49.reuse.H1_H1 ;  /* 0x30000031ff337230 */ /* 0x100fe20000004100 */
[----:B------:R-:W-:Y:S01]  /*5180*/  F2FP.F16.E4M3.UNPACK_B R64, R71.H1 ;  /* 0x00000047ff40723e */ /* 0x000fe200030006ff */
[----:B------:R-:W-:Y:S01]  /*5190*/  HADD2.F32 R73, -RZ, R70.H1_H1 ;  /* 0x30000046ff497230 */ /* 0x000fe20000004100 */
[----:B------:R-:W-:Y:S01]  /*51a0*/  F2FP.F16.E4M3.UNPACK_B R48, R65.H1 ;  /* 0x00000041ff30723e */ /* 0x000fe200030006ff */
[----:B------:R-:W-:Y:S01]  /*51b0*/  HADD2.F32 R50, -RZ, R49.H0_H0 ;  /* 0x20000031ff327230 */ /* 0x000fe20000004100 */
[----:B------:R-:W-:Y:S01]  /*51c0*/  F2FP.F16.E4M3.UNPACK_B R74, R74 ;  /* 0x0000004aff4a723e */ /* 0x000fe200020006ff */
        /* <DEDUP_REMOVED lines=33> */
[----:B------:R-:W-:-:S02]  /*53e0*/  F2FP.SATFINITE.E4M3.F32.PACK_AB_MERGE_C R78, R78, R79, RZ ;  /* 0x0000004f4e4e723e */ /* 0x000fc400048070ff */
[----:B------:R-:W-:Y:S02]  /*53f0*/  F2FP.SATFINITE.E4M3.F32.PACK_AB_MERGE_C R72, R74, R51, R72 ;  /* 0x000000334a48723e */ /* 0x000fe40004807048 */
[----:B------:R-:W-:Y:S02]  /*5400*/  F2FP.SATFINITE.E4M3.F32.PACK_AB_MERGE_C R51, R67, R50, R78 ;  /* 0x000000324333723e */ /* 0x000fe4000480704e */
[----:B------:R-:W-:Y:S01]  /*5410*/  F2FP.SATFINITE.E4M3.F32.PACK_AB_MERGE_C R49, R77, R76, R81 ;  /* 0x0000004c4d31723e */ /* 0x000fe20004807051 */
[----:B------:R-:W-:Y:S01]  /*5420*/  IMAD.MOV.U32 R50, RZ, RZ, R72 ;  /* 0x000000ffff327224 */ /* 0x000fe200078e0048 */
[----:B------:R-:W-:-:S07]  /*5430*/  F2FP.SATFINITE.E4M3.F32.PACK_AB_MERGE_C R48, R136, R75, R80 ;  /* 0x0000004b8830723e */ /* 0x000fce0004807050 */
.L_x_333:
[----:B------:R-:W-:Y:S05]  /*5440*/  BSYNC B3 ;  /* 0x0000000000037941 */ /* 0x000fea0003800000 */
.L_x_332:
[----:B------:R-:W-:Y:S02]  /*5450*/  ULDC.64 UR4, c[0x0][0x2d8] ;  /* 0x0000b60000047ab9 */ /* 0x000fe40000000a00 */
[----:B------:R-:W-:-:S04]  /*5460*/  IADD3 R64, P2, P3, R68, UR4, R100 ;  /* 0x0000000444407c10 */ /* 0x000fc8000fb5e064 */
[----:B------:R-:W-:-:S05]  /*5470*/  IADD3.X R65, R69, UR5, R36, P2, P3 ;  /* 0x0000000545417c10 */ /* 0x000fca00097e6424 */
[----:B--2---:R4:W-:Y:S04]  /*5480*/  STG.E.128 desc[UR42][R64.64], R48 ;  /* 0x0000003040007986 */ /* 0x0049e8000c101d2a */
.L_x_331:
[----:B------:R-:W-:Y:S05]  /*5490*/  BSYNC B2 ;  /* 0x0000000000027941 */ /* 0x000fea0003800000 */
.L_x_330:
[----:B------:R-:W-:Y:S05]  /*54a0*/  @P1 BRA `(.L_x_329) ;  /* 0x0000000400d81947 */ /* 0x000fea0003800000 */
[----:B-1234-:R1:W2:Y:S01]  /*54b0*/  LDS.128 R48, [R114+0x2e400] ;  /* 0x02e4000072307984 */ /* 0x01e2a20000000c00 */
[----:B------:R-:W-:Y:S01]  /*54c0*/  ISETP.GE.AND P2, PT, R236, R126, PT ;  /* 0x0000007eec00720c */ /* 0x000fe20003f46270 */
[----:B------:R-:W-:-:S12]  /*54d0*/  BSSY B2, `(.L_x_334) ;  /* 0x000006f000027945 */ /* 0x000fd80003800000 */
[----:B-1----:R-:W-:Y:S05]  /*54e0*/  @P2 BRA `(.L_x_335) ;  /* 0x0000000400b42947 */ /* 0x002fea0003800000 */
[----:B------:R-:W-:Y:S01]  /*54f0*/  SHF.R.U32.HI R71, RZ, 0x8, R61 ;  /* 0x00000008ff477819 */ /* 0x000fe2000001163d */
[----:B--2---:R-:W-:Y:S01]  /*5500*/  IMAD.MOV.U32 R62, RZ, RZ, R51 ;  /* 0x000000ffff3e7224 */ /* 0x004fe200078e0033 */
[----:B------:R-:W-:Y:S02]  /*5510*/  SHF.R.U32.HI R65, RZ, 0x8, R63 ;  /* 0x00000008ff417819 */ /* 0x000fe4000001163f */
[----:B------:R-:W-:Y:S01]  /*5520*/  SHF.R.U32.HI R73, RZ, 0x18, R61 ;  /* 0x00000018ff497819 */ /* 0x000fe2000001163d */
[----:B------:R-:W-:Y:S01]  /*5530*/  IMAD.SHL.U32 R51, R71, 0x100, RZ ;  /* 0x0000010047337824 */ /* 0x000fe200078e00ff */
[----:B------:R-:W-:Y:S02]  /*5540*/  LOP3.LUT R60, R61, 0xff, RZ, 0xc0, !PT ;  /* 0x000000ff3d3c7812 */ /* 0x000fe400078ec0ff */
[----:B------:R-:W-:Y:S02]  /*5550*/  SHF.R.U32.HI R67, RZ, 0x18, R63 ;  /* 0x00000018ff437819 */ /* 0x000fe4000001163f */
[----:B------:R-:W-:-:S02]  /*5560*/  LOP3.LUT R64, R63, 0xff, RZ, 0xc0, !PT ;  /* 0x000000ff3f407812 */ /* 0x000fc400078ec0ff */
[----:B------:R-:W-:Y:S01]  /*5570*/  SHF.R.U32.HI R66, RZ, 0x10, R63 ;  /* 0x00000010ff427819 */ /* 0x000fe2000001163f */
[----:B------:R-:W-:Y:S01]  /*5580*/  IMAD.SHL.U32 R63, R65, 0x100, RZ ;  /* 0x00000100413f7824 */ /* 0x000fe200078e00ff */
[----:B------:R-:W-:Y:S02]  /*5590*/  SHF.R.U32.HI R70, RZ, 0x10, R61 ;  /* 0x00000010ff467819 */ /* 0x000fe4000001163d */
[----:B------:R-:W-:Y:S02]  /*55a0*/  PRMT R60, R73, 0x654, R60 ;  /* 0x00000654493c7816 */ /* 0x000fe4000000003c */
[----:B------:R-:W-:Y:S02]  /*55b0*/  PRMT R64, R67, 0x654, R64 ;  /* 0x0000065443407816 */ /* 0x000fe40000000040 */
[----:B------:R-:W-:Y:S01]  /*55c0*/  LOP3.LUT R51, R60, 0xff00, R51, 0xf8, !PT ;  /* 0x0000ff003c337812 */ /* 0x000fe200078ef833 */
[----:B------:R-:W-:Y:S01]  /*55d0*/  IMAD.U32 R60, R70, 0x10000, RZ ;  /* 0x00010000463c7824 */ /* 0x000fe200078e00ff */
[----:B------:R-:W-:-:S02]  /*55e0*/  MOV R61, R50 ;  /* 0x00000032003d7202 */ /* 0x000fc40000000f00 */
[----:B------:R-:W-:Y:S02]  /*55f0*/  LOP3.LUT R63, R64, 0xff00, R63, 0xf8, !PT ;  /* 0x0000ff00403f7812 */ /* 0x000fe400078ef83f */
        /* <DEDUP_REMOVED lines=92> */
.L_x_335:
[----:B------:R-:W-:Y:S05]  /*5bc0*/  BSYNC B2 ;  /* 0x0000000000027941 */ /* 0x000fea0003800000 */
.L_x_334:
[----:B------:R-:W-:Y:S02]  /*5bd0*/  ULDC.64 UR4, c[0x0][0x2d8] ;  /* 0x0000b60000047ab9 */ /* 0x000fe40000000a00 */
[----:B------:R-:W-:-:S04]  /*5be0*/  IADD3 R60, P2, P3, R39, UR4, R68 ;  /* 0x00000004273c7c10 */ /* 0x000fc8000fb5e044 */
[----:B------:R-:W-:-:S05]  /*5bf0*/  IADD3.X R61, R106, UR5, R69, P2, P3 ;  /* 0x000000056a3d7c10 */ /* 0x000fca00097e6445 */
[----:B--2---:R1:W-:Y:S04]  /*5c00*/  STG.E.128 desc[UR42][R60.64], R48 ;  /* 0x000000303c007986 */ /* 0x0043e8000c101d2a */
.L_x_329:
[----:B------:R-:W-:Y:S05]  /*5c10*/  BSYNC B1 ;  /* 0x0000000000017941 */ /* 0x000fea0003800000 */
.L_x_328:
[----:B------:R-:W-:Y:S05]  /*5c20*/  @P4 BRA `(.L_x_336) ;  /* 0x0000005c00204947 */ /* 0x000fea0003800000 */
[----:B------:R-:W-:Y:S01]  /*5c30*/  IADD3 R124, P2, P3, R111, R124, R16 ;  /* 0x0000007c6f7c7210 */ /* 0x000fe20007b5e010 */
[----:B------:R-:W-:Y:S03]  /*5c40*/  BSSY B1, `(.L_x_337) ;  /* 0x0000079000017945 */ /* 0x000fe60003800000 */
[----:B------:R-:W-:Y:S01]  /*5c50*/  IADD3.X R127, R32, R127, R17, P2, P3 ;  /* 0x0000007f207f7210 */ /* 0x000fe200017e6411 */
[----:B------:R-:W-:Y:S08]  /*5c60*/  @P0 BRA `(.L_x_338) ;  /* 0x0000000400d80947 */ /* 0x000ff00003800000 */
[----:B-1234-:R1:W2:Y:S01]  /*5c70*/  LDS.128 R48, [R114+0x2b400] ;  /* 0x02b4000072307984 */ /* 0x01e2a20000000c00 */
[----:B------:R-:W-:Y:S01]  /*5c80*/  ISETP.GE.AND P2, PT, R18, R126, PT ;  /* 0x0000007e1200720c */ /* 0x000fe20003f46270 */
[----:B------:R-:W-:-:S12]  /*5c90*/  BSSY B2, `(.L_x_339) ;  /* 0x000006f000027945 */ /* 0x000fd80003800000 */
[----:B-1----:R-:W-:Y:S05]  /*5ca0*/  @P2 BRA `(.L_x_340) ;  /* 0x0000000400b42947 */ /* 0x002fea0003800000 */
[----:B------:R-:W-:Y:S01]  /*5cb0*/  SHF.R.U32.HI R61, RZ, 0x8, R59 ;  /* 0x00000008ff3d7819 */ /* 0x000fe2000001163b */
[----:B--2---:R-:W-:Y:S01]  /*5cc0*/  IMAD.MOV.U32 R58, RZ, RZ, R51 ;  /* 0x000000ffff3a7224 */ /* 0x004fe200078e0033 */
[--C-:B------:R-:W-:Y:S02]  /*5cd0*/  SHF.R.U32.HI R67, RZ, 0x18, R57.reuse ;  /* 0x00000018ff437819 */ /* 0x100fe40000011639 */
[----:B------:R-:W-:Y:S02]  /*5ce0*/  LOP3.LUT R56, R57, 0xff, RZ, 0xc0, !PT ;  /* 0x000000ff39387812 */ /* 0x000fe400078ec0ff */
[----:B------:R-:W-:Y:S02]  /*5cf0*/  SHF.R.U32.HI R65, RZ, 0x8, R57 ;  /* 0x00000008ff417819 */ /* 0x000fe40000011639 */
[----:B------:R-:W-:Y:S02]  /*5d00*/  SHF.R.U32.HI R63, RZ, 0x18, R59 ;  /* 0x00000018ff3f7819 */ /* 0x000fe4000001163b */
[----:B------:R-:W-:-:S02]  /*5d10*/  LOP3.LUT R60, R59, 0xff, RZ, 0xc0, !PT ;  /* 0x000000ff3b3c7812 */ /* 0x000fc400078ec0ff */
[----:B------:R-:W-:Y:S01]  /*5d20*/  SHF.R.U32.HI R62, RZ, 0x10, R59 ;  /* 0x00000010ff3e7819 */ /* 0x000fe2000001163b */
[----:B------:R-:W-:Y:S01]  /*5d30*/  IMAD.SHL.U32 R59, R61, 0x100, RZ ;  /* 0x000001003d3b7824 */ /* 0x000fe200078e00ff */
[----:B------:R-:W-:Y:S01]  /*5d40*/  SHF.R.U32.HI R64, RZ, 0x10, R57 ;  /* 0x00000010ff407819 */ /* 0x000fe20000011639 */
[----:B------:R-:W-:Y:S01]  /*5d50*/  IMAD.MOV.U32 R57, RZ, RZ, R50 ;  /* 0x000000ffff397224 */ /* 0x000fe200078e0032 */
[----:B------:R-:W-:Y:S01]  /*5d60*/  PRMT R56, R67, 0x654, R56 ;  /* 0x0000065443387816 */ /* 0x000fe20000000038 */
[----:B------:R-:W-:Y:S01]  /*5d70*/  IMAD.U32 R62, R62, 0x10000, RZ ;  /* 0x000100003e3e7824 */ /* 0x000fe200078e00ff */
[----:B------:R-:W-:Y:S02]  /*5d80*/  SHF.L.U32 R51, R65, 0x8, RZ ;  /* 0x0000000841337819 */ /* 0x000fe400000006ff */
[----:B------:R-:W-:Y:S02]  /*5d90*/  PRMT R60, R63, 0x654, R60 ;  /* 0x000006543f3c7816 */ /* 0x000fe4000000003c */
[----:B------:R-:W-:Y:S01]  /*5da0*/  LOP3.LUT R51, R56, 0xff00, R51, 0xf8, !PT ;  /* 0x0000ff0038337812 */ /* 0x000fe200078ef833 */
[----:B------:R-:W-:Y:S01]  /*5db0*/  IMAD.U32 R56, R64, 0x10000, RZ ;  /* 0x0001000040387824 */ /* 0x000fe200078e00ff */
[----:B------:R-:W-:-:S02]  /*5dc0*/  LOP3.LUT R59, R60, 0xff00, R59, 0xf8, !PT ;  /* 0x0000ff003c3b7812 */ /* 0x000fc400078ef83b */
        /* <DEDUP_REMOVED lines=89> */
[----:B------:R-:W-:Y:S02]  /*6360*/  F2FP.SATFINITE.E4M3.F32.PACK_AB_MERGE_C R48, R86, R65, R70 ;  /* 0x000000415630723e */ /* 0x000fe40004807046 */
[----:B------:R-:W-:-:S07]  /*6370*/  MOV R50, R62 ;  /* 0x0000003e00327202 */ /* 0x000fce0000000f00 */
.L_x_340:
[----:B------:R-:W-:Y:S05]  /*6380*/  BSYNC B2 ;  /* 0x0000000000027941 */ /* 0x000fea0003800000 */
.L_x_339:
[----:B------:R-:W-:Y:S02]  /*6390*/  ULDC.64 UR4, c[0x0][0x2d8] ;  /* 0x0000b60000047ab9 */ /* 0x000fe40000000a00 */
[----:B------:R-:W-:-:S04]  /*63a0*/  IADD3 R56, P2, P3, R124, UR4, R100 ;  /* 0x000000047c387c10 */ /* 0x000fc8000fb5e064 */
[----:B------:R-:W-:-:S05]  /*63b0*/  IADD3.X R57, R127, UR5, R36, P2, P3 ;  /* 0x000000057f397c10 */ /* 0x000fca00097e6424 */
[----:B--2---:R1:W-:Y:S04]  /*63c0*/  STG.E.128 desc[UR42][R56.64], R48 ;  /* 0x0000003038007986 */ /* 0x0043e8000c101d2a */
.L_x_338:
[----:B------:R-:W-:Y:S05]  /*63d0*/  BSYNC B1 ;  /* 0x0000000000017941 */ /* 0x000fea0003800000 */
.L_x_337:
        /* <DEDUP_REMOVED lines=8> */
[----:B------:R-:W-:Y:S02]  /*6460*/  LOP3.LUT R52, R53, 0xff, RZ, 0xc0, !PT ;  /* 0x000000ff35347812 */ /* 0x000fe400078ec0ff */
[--C-:B------:R-:W-:Y:S02]  /*6470*/  SHF.R.U32.HI R61, RZ, 0x18, R53.reuse ;  /* 0x00000018ff3d7819 */ /* 0x100fe40000011635 */
[----:B------:R-:W-:Y:S01]  /*6480*/  SHF.R.U32.HI R60, RZ, 0x10, R53 ;  /* 0x00000010ff3c7819 */ /* 0x000fe20000011635 */
[----:B------:R-:W-:Y:S01]  /*6490*/  IMAD.MOV.U32 R53, RZ, RZ, R50 ;  /* 0x000000ffff357224 */ /* 0x000fe200078e0032 */
[----:B------:R-:W-:Y:S01]  /*64a0*/  SHF.R.U32.HI R59, RZ, 0x10, R55 ;  /* 0x00000010ff3b7819 */ /* 0x000fe20000011637 */
[----:B------:R-:W-:Y:S01]  /*64b0*/  IMAD.SHL.U32 R50, R58, 0x100, RZ ;  /* 0x000001003a327824 */ /* 0x000fe200078e00ff */
[----:B------:R-:W-:-:S02]  /*64c0*/  LOP3.LUT R56, R55, 0xff0000ff, RZ, 0xc0, !PT ;  /* 0xff0000ff37387812 */ /* 0x000fc400078ec0ff */
[----:B------:R-:W-:Y:S02]  /*64d0*/  SHF.L.U32 R55, R57, 0x8, RZ ;  /* 0x0000000839377819 */ /* 0x000fe400000006ff */
[----:B------:R-:W-:Y:S02]  /*64e0*/  PRMT R51, R61, 0x654, R52 ;  /* 0x000006543d337816 */ /* 0x000fe40000000034 */
[----:B------:R-:W-:Y:S01]  /*64f0*/  LOP3.LUT R58, R56, 0xff00, R55, 0xf8, !PT ;  /* 0x0000ff00383a7812 */ /* 0x000fe200078ef837 */
[----:B------:R-:W-:Y:S01]  /*6500*/  IMAD.U32 R55, R59, 0x10000, RZ ;  /* 0x000100003b377824 */ /* 0x000fe200078e00ff */
[----:B------:R-:W-:Y:S01]  /*6510*/  LOP3.LUT R52, R51, 0xff00, R50, 0xf8, !PT ;  /* 0x0000ff0033347812 */ /* 0x000fe200078ef832 */
[----:B------:R-:W-:Y:S01]  /*6520*/  IMAD.U32 R51, R60, 0x10000, RZ ;  /* 0x000100003c337824 */ /* 0x000fe200078e00ff */
[----:B------:R-:W-:Y:S02]  /*6530*/  F2FP.F16.E4M3.UNPACK_B R56, R85.H1 ;  /* 0x00000055ff38723e */ /* 0x000fe400030006ff */
[----:B------:R-:W-:-:S02]  /*6540*/  F2FP.F16.E4M3.UNPACK_B R50, R49 ;  /* 0x00000031ff32723e */ /* 0x000fc400020006ff */
[----:B------:R-:W-:Y:S01]  /*6550*/  LOP3.LUT R60, R58, 0xff0000, R55, 0xf8, !PT ;  /* 0x00ff00003a3c7812 */ /* 0x000fe200078ef837 */
[----:B------:R-:W-:Y:S01]  /*6560*/  HADD2.F32 R58, -RZ, R56.H0_H0 ;  /* 0x20000038ff3a7230 */ /* 0x000fe20000004100 */
[----:B------:R-:W-:Y:S01]  /*6570*/  LOP3.LUT R57, R52, 0xff0000, R51, 0xf8, !PT ;  /* 0x00ff000034397812 */ /* 0x000fe200078ef833 */
[----:B------:R-:W-:Y:S01]  /*6580*/  HADD2.F32 R51, -RZ, R50.H1_H1 ;  /* 0x30000032ff337230 */ /* 0x000fe20000004100 */
[----:B------:R-:W-:Y:S01]  /*6590*/  F2FP.F16.E4M3.UNPACK_B R55, R84.H1 ;  /* 0x00000054ff37723e */ /* 0x000fe200030006ff */
[----:B------:R-:W-:Y:S01]  /*65a0*/  HADD2.F32 R59, -RZ, R56.H1_H1 ;  /* 0x30000038ff3b7230 */ /* 0x000fe20000004100 */
[----:B------:R-:W-:Y:S01]  /*65b0*/  F2FP.F16.E4M3.UNPACK_B R49, R49.H1 ;  /* 0x00000031ff31723e */ /* 0x000fe200030006ff */
[----:B------:R-:W-:Y:S02]  /*65c0*/  HADD2.F32 R50, -RZ, R50.H0_H0 ;  /* 0x20000032ff327230 */ /* 0x000fe40000004100 */
[----:B------:R-:W-:Y:S01]  /*65d0*/  FMUL.FTZ R61, R51, R58 ;  /* 0x0000003a333d7220 */ /* 0x000fe20000410000 */
[----:B------:R-:W-:Y:S01]  /*65e0*/  HADD2.F32 R56, -RZ, R55.H0_H0 ;  /* 0x20000037ff387230 */ /* 0x000fe20000004100 */
[----:B------:R-:W-:Y:S01]  /*65f0*/  F2FP.F16.E4M3.UNPACK_B R85, R85 ;  /* 0x00000055ff55723e */ /* 0x000fe200020006ff */
[----:B------:R-:W-:-:S02]  /*6600*/  HADD2.F32 R52, -RZ, R49.H1_H1 ;  /* 0x30000031ff347230 */ /* 0x000fc40000004100 */
        /* <DEDUP_REMOVED lines=77> */
.L_x_342:
[----:B------:R-:W-:Y:S05]  /*6ae0*/  BSYNC B1 ;  /* 0x0000000000017941 */ /* 0x000fea0003800000 */
.L_x_341:
[----:B------:R-:W-:Y:S02]  /*6af0*/  ULDC.64 UR4, c[0x0][0x2d8] ;  /* 0x0000b60000047ab9 */ /* 0x000fe40000000a00 */
[----:B------:R-:W-:-:S04]  /*6b00*/  IADD3 R124, P2, P3, R39, UR4, R124 ;  /* 0x00000004277c7c10 */ /* 0x000fc8000fb5e07c */
[----:B------:R-:W-:-:S05]  /*6b10*/  IADD3.X R125, R106, UR5, R127, P2, P3 ;  /* 0x000000056a7d7c10 */ /* 0x000fca00097e647f */
[----:B--2---:R1:W-:Y:S01]  /*6b20*/  STG.E.128 desc[UR42][R124.64], R48 ;  /* 0x000000307c007986 */ /* 0x0043e2000c101d2a */
[----:B------:R-:W-:Y:S05]  /*6b30*/  BRA `(.L_x_336) ;  /* 0x0000004c005c7947 */ /* 0x000fea0003800000 */
.L_x_300:
[----:B------:R-:W-:Y:S02]  /*6b40*/  ISETP.GE.AND P5, PT, R22, R118, PT ;  /* 0x000000761600720c */ /* 0x000fe40003fa6270 */
[----:B------:R-:W-:Y:S02]  /*6b50*/  P2R R61, PR, RZ, 0x1 ;  /* 0x00000001ff3d7803 */ /* 0x000fe40000000000 */
[----:B------:R-:W-:-:S13]  /*6b60*/  ISETP.GE.OR P5, PT, R16, R126, P5 ;  /* 0x0000007e1000720c */ /* 0x000fda0002fa6670 */
[----:B------:R-:W0:Y:S08]  /*6b70*/  @!P5 LDC.64 R56, c[0x0][0x3c8] ;  /* 0x0000f200ff38db82 */ /* 0x000e300000000a00 */
[----:B------:R-:W1:Y:S01]  /*6b80*/  @!P5 LDC.64 R58, c[0x0][0x3e0] ;  /* 0x0000f800ff3adb82 */ /* 0x000e620000000a00 */
[----:B0-----:R-:W-:-:S04]  /*6b90*/  @!P5 IADD3 R56, P2, P3, R94, R56, R48 ;  /* 0x000000385e38d210 */ /* 0x001fc80007b5e030 */
[----:B------:R-:W-:Y:S02]  /*6ba0*/  @!P5 IADD3.X R57, R34, R57, R109, P2, P3 ;  /* 0x000000392239d210 */ /* 0x000fe400017e646d */
[----:B------:R-:W-:-:S04]  /*6bb0*/  ISETP.GE.AND P2, PT, R235, R118, PT ;  /* 0x00000076eb00720c */ /* 0x000fc80003f46270 */
[----:B------:R-:W-:-:S13]  /*6bc0*/  ISETP.GE.OR P2, PT, R16, R126, P2 ;  /* 0x0000007e1000720c */ /* 0x000fda0001746670 */
[----:B------:R-:W0:Y:S01]  /*6bd0*/  @!P2 LDC.64 R54, c[0x0][0x3d8] ;  /* 0x0000f600ff36ab82 */ /* 0x000e220000000a00 */
[----:B------:R-:W-:Y:S01]  /*6be0*/  @!P2 MOV R49, R109 ;  /* 0x0000006d0031a202 */ /* 0x000fe20000000f00 */
[----:B------:R-:W-:-:S06]  /*6bf0*/  @!P2 IMAD.MOV.U32 R51, RZ, RZ, R128 ;  /* 0x000000ffff33a224 */ /* 0x000fcc00078e0080 */
[----:B------:R-:W2:Y:S08]  /*6c00*/  @!P2 LDC.64 R80, c[0x0][0x3c8] ;  /* 0x0000f200ff50ab82 */ /* 0x000eb00000000a00 */
[----:B------:R-:W3:Y:S01]  /*6c10*/  @!P2 LDC.64 R82, c[0x0][0x3e0] ;  /* 0x0000f800ff52ab82 */ /* 0x000ee20000000a00 */
[----:B0-----:R-:W-:-:S04]  /*6c20*/  @!P2 IMAD.WIDE.U32 R52, R54, 0x60, R48 ;  /* 0x000000603634a825 */ /* 0x001fc800078e0030 */
[----:B------:R-:W-:-:S04]  /*6c30*/  @!P2 IMAD R55, R55, 0x60, RZ ;  /* 0x000000603737a824 */ /* 0x000fc800078e02ff */
[----:B------:R-:W-:Y:S01]  /*6c40*/  @!P2 IMAD.IADD R55, R53, 0x1, R55 ;  /* 0x000000013537a824 */ /* 0x000fe200078e0237 */
[----:B--2---:R-:W-:-:S04]  /*6c50*/  @!P2 IADD3 R80, P3, P4, R94, R80, R52 ;  /* 0x000000505e50a210 */ /* 0x004fc80007c7e034 */
[----:B------:R-:W-:Y:S02]  /*6c60*/  @!P2 IADD3.X R81, R34, R81, R55, P3, P4 ;  /* 0x000000512251a210 */ /* 0x000fe40001fe8437 */
[----:B------:R-:W0:Y:S02]  /*6c70*/  @!P2 LDC.64 R54, c[0x0][0x3e8] ;  /* 0x0000fa00ff36ab82 */ /* 0x000e240000000a00 */
[----:B0-----:R-:W-:-:S04]  /*6c80*/  @!P2 IMAD.WIDE.U32 R52, R54, 0x60, R50 ;  /* 0x000000603634a825 */ /* 0x001fc800078e0032 */
[----:B------:R-:W-:Y:S01]  /*6c90*/  @!P2 IMAD R55, R55, 0x60, RZ ;  /* 0x000000603737a824 */ /* 0x000fe200078e02ff */
[----:B---3--:R-:W-:-:S03]  /*6ca0*/  @!P2 IADD3 R82, P3, P4, R88, R82, R52 ;  /* 0x000000525852a210 */ /* 0x008fc60007c7e034 */
[----:B------:R-:W-:-:S05]  /*6cb0*/  @!P2 IMAD.IADD R54, R53, 0x1, R55 ;  /* 0x000000013536a824 */ /* 0x000fca00078e0237 */
[----:B------:R-:W-:Y:S02]  /*6cc0*/  @!P2 IADD3.X R83, R103, R83, R54, P3, P4 ;  /* 0x000000536753a210 */ /* 0x000fe40001fe8436 */
[----:B-1----:R-:W-:-:S04]  /*6cd0*/  @!P5 IADD3 R58, P3, P4, R88, R58, R50 ;  /* 0x0000003a583ad210 */ /* 0x002fc80007c7e032 */
[----:B------:R-:W-:Y:S02]  /*6ce0*/  @!P5 IADD3.X R59, R103, R59, R128, P3, P4 ;  /* 0x0000003b673bd210 */ /* 0x000fe40001fe8480 */
[----:B------:R-:W-:-:S04]  /*6cf0*/  ISETP.GE.AND P4, PT, R233, R118, PT ;  /* 0x00000076e900720c */ /* 0x000fc80003f86270 */
[----:B------:R-:W-:-:S13]  /*6d00*/  ISETP.GE.OR P4, PT, R16, R126, P4 ;  /* 0x0000007e1000720c */ /* 0x000fda0002786670 */
[----:B------:R-:W-:Y:S01]  /*6d10*/  @!P4 IADD3 R55, P3, P6, R94, R48, R14 ;  /* 0x000000305e37c210 */ /* 0x000fe20007e7e00e */
[----:B------:R-:W0:Y:S03]  /*6d20*/  @!P4 LDC.64 R64, c[0x0][0x3c8] ;  /* 0x0000f200ff40cb82 */ /* 0x000e260000000a00 */
[----:B------:R-:W-:Y:S02]  /*6d30*/  @!P4 IADD3.X R60, R34, R109, R20, P3, P6 ;  /* 0x0000006d223cc210 */ /* 0x000fe40001fec414 */
[----:B------:R-:W-:-:S03]  /*6d40*/  ISETP.GE.AND P3, PT, R234, R118, PT ;  /* 0x00000076ea00720c */ /* 0x000fc60003f66270 */
[----:B------:R-:W1:Y:S01]  /*6d50*/  @!P4 LDC.64 R66, c[0x0][0x3e0] ;  /* 0x0000f800ff42cb82 */ /* 0x000e620000000a00 */
[----:B------:R-:W-:-:S13]  /*6d60*/  ISETP.GE.OR P3, PT, R16, R126, P3 ;  /* 0x0000007e1000720c */ /* 0x000fda0001f66670 */
[----:B------:R-:W-:Y:S01]  /*6d70*/  @!P3 IADD3 R49, P0, P6, R94, R13, R48 ;  /* 0x0000000d5e31b210 */ /* 0x000fe20007e1e030 */
[----:B------:R-:W2:Y:S03]  /*6d80*/  @!P3 LDC.64 R68, c[0x0][0x3c8] ;  /* 0x0000f200ff44bb82 */ /* 0x000ea60000000a00 */
[----:B------:R-:W-:Y:S02]  /*6d90*/  @!P3 IADD3.X R52, R34, R15, R109, P0, P6 ;  /* 0x0000000f2234b210 */ /* 0x000fe400007ec46d */
[----:B------:R-:W-:-:S03]  /*6da0*/  @!P4 IADD3 R53, P0, P6, R88, R50, R9 ;  /* 0x000000325835c210 */ /* 0x000fc60007e1e009 */
[----:B------:R-:W3:Y:S01]  /*6db0*/  @!P3 LDC.64 R84, c[0x0][0x3e0] ;  /* 0x0000f800ff54bb82 */ /* 0x000ee20000000a00 */
[----:B------:R-:W-:Y:S02]  /*6dc0*/  @!P4 IADD3.X R54, R103, R128, R11, P0, P6 ;  /* 0x000000806736c210 */ /* 0x000fe400007ec40b */
[----:B------:R-:W-:-:S04]  /*6dd0*/  @!P3 IADD3 R51, P0, P6, R88, R8, R50 ;  /* 0x000000085833b210 */ /* 0x000fc80007e1e032 */
[----:B------:R-:W-:Y:S02]  /*6de0*/  @!P3 IADD3.X R48, R103, R10, R128, P0, P6 ;  /* 0x0000000a6730b210 */ /* 0x000fe400007ec480 */
[----:B0-----:R-:W-:Y:S02]  /*6df0*/  @!P4 IADD3 R64, P6, R55, R64, RZ ;  /* 0x000000403740c210 */ /* 0x001fe40007fde0ff */
[----:B------:R-:W-:Y:S02]  /*6e00*/  CS2R R62, SRZ ;  /* 0x00000000003e7805 */ /* 0x000fe4000001ff00 */
[----:B------:R-:W-:Y:S02]  /*6e10*/  ISETP.NE.AND P0, PT, R61, RZ, PT ;  /* 0x000000ff3d00720c */ /* 0x000fe40003f05270 */
[----:B------:R-:W-:Y:S02]  /*6e20*/  @!P4 IADD3.X R65, R60, R65, RZ, P6, !PT ;  /* 0x000000413c41c210 */ /* 0x000fe400037fe4ff */
[----:B-1----:R-:W-:-:S05]  /*6e30*/  @!P4 IADD3 R66, P6, R53, R66, RZ ;  /* 0x000000423542c210 */ /* 0x002fca0007fde0ff */
[----:B------:R-:W-:Y:S01]  /*6e40*/  @!P4 IMAD.X R67, R54, 0x1, R67, P6 ;  /* 0x000000013643c824 */ /* 0x000fe200030e0643 */
[----:B--2---:R-:W-:Y:S02]  /*6e50*/  @!P3 IADD3 R68, P6, R49, R68, RZ ;  /* 0x000000443144b210 */ /* 0x004fe40007fde0ff */
[----:B------:R-:W-:-:S03]  /*6e60*/  CS2R R54, SRZ ;  /* 0x0000000000367805 */ /* 0x000fc6000001ff00 */
[----:B------:R-:W-:Y:S01]  /*6e70*/  @!P3 IMAD.X R69, R52, 0x1, R69, P6 ;  /* 0x000000013445b824 */ /* 0x000fe200030e0645 */
[----:B---3--:R-:W-:Y:S02]  /*6e80*/  @!P3 IADD3 R84, P6, R51, R84, RZ ;  /* 0x000000543354b210 */ /* 0x008fe40007fde0ff */
[----:B------:R-:W-:Y:S02]  /*6e90*/  CS2R R50, SRZ ;  /* 0x0000000000327805 */ /* 0x000fe4000001ff00 */
[----:B------:R-:W-:Y:S01]  /*6ea0*/  CS2R R52, SRZ ;  /* 0x0000000000347805 */ /* 0x000fe2000001ff00 */
[----:B------:R-:W-:Y:S01]  /*6eb0*/  @!P3 IMAD.X R85, R48, 0x1, R85, P6 ;  /* 0x000000013055b824 */ /* 0x000fe200030e0655 */
[----:B------:R-:W-:Y:S02]  /*6ec0*/  CS2R R48, SRZ ;  /* 0x0000000000307805 */ /* 0x000fe4000001ff00 */
[----:B------:R-:W-:Y:S02]  /*6ed0*/  CS2R R60, SRZ ;  /* 0x00000000003c7805 */ /* 0x000fe4000001ff00 */
[----:B------:R0:W2:Y:S04]  /*6ee0*/  @!P5 LDG.E.128 R52, desc[UR42][R58.64] ;  /* 0x0000002a3a34d981 */ /* 0x0000a8000c1e1d00 */
[----:B------:R1:W3:Y:S04]  /*6ef0*/  @!P5 LDG.E.128 R48, desc[UR42][R56.64] ;  /* 0x0000002a3830d981 */ /* 0x0002e8000c1e1d00 */
[----:B------:R4:W5:Y:S01]  /*6f00*/  @!P4 LDG.E.128 R60, desc[UR42][R66.64] ;  /* 0x0000002a423cc981 */ /* 0x000962000c1e1d00 */
[----:B0-----:R-:W-:-:S02]  /*6f10*/  CS2R R58, SRZ ;  /* 0x00000000003a7805 */ /* 0x001fc4000001ff00 */
[----:B-1----:R-:W-:Y:S02]  /*6f20*/  CS2R R56, SRZ ;  /* 0x0000000000387805 */ /* 0x002fe4000001ff00 */
[----:B----4-:R-:W-:-:S04]  /*6f30*/  CS2R R66, SRZ ;  /* 0x0000000000427805 */ /* 0x010fc8000001ff00 */
[----:B------:R0:W4:Y:S01]  /*6f40*/  @!P4 LDG.E.128 R56, desc[UR42][R64.64] ;  /* 0x0000002a4038c981 */ /* 0x000122000c1e1d00 */
[----:B------:R-:W-:Y:S02]  /*6f50*/  CS2R R70, SRZ ;  /* 0x0000000000467805 */ /* 0x000fe4000001ff00 */
[----:B------:R-:W-:Y:S02]  /*6f60*/  CS2R R74, SRZ ;  /* 0x00000000004a7805 */ /* 0x000fe4000001ff00 */
[----:B------:R-:W-:Y:S02]  /*6f70*/  CS2R R72, SRZ ;  /* 0x0000000000487805 */ /* 0x000fe4000001ff00 */
[----:B------:R-:W-:Y:S02]  /*6f80*/  CS2R R78, SRZ ;  /* 0x00000000004e7805 */ /* 0x000fe4000001ff00 */
[----:B------:R-:W-:Y:S02]  /*6f90*/  CS2R R76, SRZ ;  /* 0x00000000004c7805 */ /* 0x000fe4000001ff00 */
[----:B------:R-:W4:Y:S01]  /*6fa0*/  @!P2 LDG.E.128 R72, desc[UR42][R80.64] ;  /* 0x0000002a5048a981 */ /* 0x000f22000c1e1d00 */
[----:B0-----:R-:W-:-:S03]  /*6fb0*/  CS2R R64, SRZ ;  /* 0x0000000000407805 */ /* 0x001fc6000001ff00 */
[----:B------:R-:W4:Y:S04]  /*6fc0*/  @!P2 LDG.E.128 R76, desc[UR42][R82.64] ;  /* 0x0000002a524ca981 */ /* 0x000f28000c1e1d00 */
[----:B------:R0:W4:Y:S02]  /*6fd0*/  @!P3 LDG.E.128 R64, desc[UR42][R68.64] ;  /* 0x0000002a4440b981 */ /* 0x000124000c1e1d00 */
[----:B0-----:R-:W-:-:S06]  /*6fe0*/  CS2R R68, SRZ ;  /* 0x0000000000447805 */ /* 0x001fcc000001ff00 */
[----:B------:R-:W4:Y:S01]  /*6ff0*/  @!P3 LDG.E.128 R68, desc[UR42][R84.64] ;  /* 0x0000002a5444b981 */ /* 0x000f22000c1e1d00 */
[----:B------:R-:W-:-:S06]  /*7000*/  UISETP.NE.AND UP0, UPT, UR47, 0x3, UPT ;  /* 0x000000032f00788c */ /* 0x000fcc000bf05270 */
[----:B------:R-:W-:Y:S02]  /*7010*/  PLOP3.LUT P5, PT, PT, PT, UP0, 0x80, 0x0 ;  /* 0x000000000000781c */ /* 0x000fe40003faf008 */
[----:B------:R-:W-:Y:S01]  /*7020*/  ISETP.GE.AND P2, PT, R16, R126, PT ;  /* 0x0000007e1000720c */ /* 0x000fe20003f46270 */
[----:B--2---:R-:W-:Y:S02]  /*7030*/  IMAD.MOV.U32 R155, RZ, RZ, R54 ;  /* 0x000000ffff9b7224 */ /* 0x004fe400078e0036 */
[----:B------:R-:W-:Y:S01]  /*7040*/  IMAD.MOV.U32 R157, RZ, RZ, R52 ;  /* 0x000000ffff9d7224 */ /* 0x000fe200078e0034 */
[----:B---3--:R-:W-:Y:S01]  /*7050*/  MOV R154, R50 ;  /* 0x00000032009a7202 */ /* 0x008fe20000000f00 */
[----:B------:R-:W-:Y:S02]  /*7060*/  IMAD.MOV.U32 R156, RZ, RZ, R48 ;  /* 0x000000ffff9c7224 */ /* 0x000fe400078e0030 */
[----:B-----5:R-:W-:Y:S02]  /*7070*/  IMAD.MOV.U32 R146, RZ, RZ, R62 ;  /* 0x000000ffff927224 */ /* 0x020fe400078e003e */
[----:B------:R-:W-:Y:S01]  /*7080*/  IMAD.MOV.U32 R145, RZ, RZ, R60 ;  /* 0x000000ffff917224 */ /* 0x000fe200078e003c */
[----:B----4-:R-:W-:Y:S01]  /*7090*/  MOV R147, R58 ;  /* 0x0000003a00937202 */ /* 0x010fe20000000f00 */
[----:B------:R-:W-:Y:S01]  /*70a0*/  IMAD.MOV.U32 R148, RZ, RZ, R56 ;  /* 0x000000ffff947224 */ /* 0x000fe200078e0038 */
[----:B------:R-:W-:Y:S01]  /*70b0*/  MOV R135, R74 ;  /* 0x0000004a00877202 */ /* 0x000fe20000000f00 */
[----:B------:R-:W-:-:S02]  /*70c0*/  IMAD.MOV.U32 R136, RZ, RZ, R72 ;  /* 0x000000ffff887224 */ /* 0x000fc400078e0048 */
[----:B------:R-:W-:Y:S02]  /*70d0*/  IMAD.MOV.U32 R137, RZ, RZ, R78 ;  /* 0x000000ffff897224 */ /* 0x000fe400078e004e */
[----:B------:R-:W-:Y:S01]  /*70e0*/  IMAD.MOV.U32 R138, RZ, RZ, R76 ;  /* 0x000000ffff8a7224 */ /* 0x000fe200078e004c */
[----:B------:R-:W-:Y:S01]  /*70f0*/  MOV R139, R66 ;  /* 0x00000042008b7202 */ /* 0x000fe20000000f00 */
[----:B------:R-:W-:Y:S02]  /*7100*/  IMAD.MOV.U32 R141, RZ, RZ, R64 ;  /* 0x000000ffff8d7224 */ /* 0x000fe400078e0040 */
[----:B------:R-:W-:Y:S02]  /*7110*/  IMAD.MOV.U32 R143, RZ, RZ, R70 ;  /* 0x000000ffff8f7224 */ /* 0x000fe400078e0046 */
[----:B------:R-:W-:Y:S01]  /*7120*/  IMAD.MOV.U32 R144, RZ, RZ, R68 ;  /* 0x000000ffff907224 */ /* 0x000fe200078e0044 */
[----:B------:R-:W-:Y:S06]  /*7130*/  @!P5 BRA `(.L_x_343) ;  /* 0x000000000004d947 */ /* 0x000fec0003800000 */
[----:B------:R-:W-:Y:S01]  /*7140*/  BPT.TRAP 0x1 ;  /* 0x000000040000795c */ /* 0x000fe20000300000 */
.L_x_343:
[----:B------:R-:W-:Y:S01]  /*7150*/  LEA R109, R232, R19, 0x3 ;  /* 0x00000013e86d7211 */ /* 0x000fe200078e18ff */
[----:B------:R-:W0:Y:S01]  /*7160*/  LDC R140, c[0x0][0x2e4] ;  /* 0x0000b900ff8c7b82 */ /* 0x000e220000000800 */
[----:B------:R-:W-:Y:S01]  /*7170*/  SHF.L.U32 R128, R237, 0x1f, RZ ;  /* 0x0000001fed807819 */ /* 0x000fe200000006ff */
[----:B------:R-:W-:Y:S01]  /*7180*/  IMAD.MOV.U32 R125, RZ, RZ, R127 ;  /* 0x000000ffff7d7224 */ /* 0x000fe200078e007f */
[----:B------:R-:W-:Y:S02]  /*7190*/  BSSY B1, `(.L_x_344) ;  /* 0x0000005000017945 */ /* 0x000fe40003800000 */
[----:B------:R-:W1:Y:S03]  /*71a0*/  SYNCS.PHASECHK.TRANS64.TRYWAIT P3, [R109+URZ+0x38890], R128 ;  /* 0x038890806d0075a7 */ /* 0x000e66000806017f */
[----:B------:R-:W2:Y:S01]  /*71b0*/  LDC.64 R126, c[0x0][0x2f0] ;  /* 0x0000bc00ff7e7b82 */ /* 0x000ea20000000a00 */
[----:B0-----:R-:W-:Y:S01]  /*71c0*/  IMAD.IADD R142, R140, 0x1, -R123 ;  /* 0x000000018c8e7824 */ /* 0x001fe200078e0a7b */
[----:B-1----:R-:W-:Y:S06]  /*71d0*/  @!P3 BRA `(.L_x_345) ;  /* 0x000001cc00d4b947 */ /* 0x002fec0003800000 */
.L_x_598:
[----:B------:R-:W-:Y:S05]  /*71e0*/  BSYNC B1 ;  /* 0x0000000000017941 */ /* 0x000fea0003800000 */
.L_x_344:
[----:B------:R-:W-:Y:S01]  /*71f0*/  ISETP.GE.OR P3, PT, R22, R118, P0 ;  /* 0x000000761600720c */ /* 0x000fe20000766670 */
[----:B------:R-:W-:-:S12]  /*7200*/  BSSY B1, `(.L_x_346) ;  /* 0x0000100000017945 */ /* 0x000fd80003800000 */
[----:B------:R-:W-:Y:S05]  /*7210*/  @P3 BRA `(.L_x_347) ;  /* 0x0000000c00f83947 */ /* 0x000fea0003800000 */
[----:B------:R-:W3:Y:S04]  /*7220*/  LDL R84, [R1+0x4] ;  /* 0x0000040001547983 */ /* 0x000ee80000100800 */
[----:B------:R-:W4:Y:S04]  /*7230*/  LDL R83, [R1+0xc] ;  /* 0x00000c0001537983 */ /* 0x000f280000100800 */
[----:B------:R-:W5:Y:S01]  /*7240*/  LDL R82, [R1+0x10] ;  /* 0x0000100001527983 */ /* 0x000f620000100800 */
[-C--:B--2---:R-:W-:Y:S01]  /*7250*/  IMAD R80, R23, R126.reuse, RZ ;  /* 0x0000007e17507224 */ /* 0x084fe200078e02ff */
[----:B------:R-:W-:Y:S01]  /*7260*/  ISETP.NE.AND P6, PT, R0, RZ, PT ;  /* 0x000000ff0000720c */ /* 0x000fe20003fc5270 */
[C---:B------:R-:W-:Y:S01]  /*7270*/  IMAD.WIDE.U32 R132, R22.reuse, R126, R124 ;  /* 0x0000007e16847225 */ /* 0x040fe200078e007c */
[----:B------:R-:W-:Y:S03]  /*7280*/  BSSY B2, `(.L_x_348) ;  /* 0x00000ec000027945 */ /* 0x000fe60003800000 */
[----:B------:R-:W-:Y:S01]  /*7290*/  IMAD R149, R22, R127, R80 ;  /* 0x0000007f16957224 */ /* 0x000fe200078e0250 */
[----:B------:R-:W-:-:S02]  /*72a0*/  SEL R80, R123, R142, !P6 ;  /* 0x0000008e7b507207 */ /* 0x000fc40007000000 */
[----:B------:R-:W-:Y:S01]  /*72b0*/  IADD3 R150, P3, P4, R100, R132, R38 ;  /* 0x0000008464967210 */ /* 0x000fe20007c7e026 */
[----:B------:R-:W-:Y:S01]  /*72c0*/  IMAD.IADD R149, R149, 0x1, R133 ;  /* 0x0000000195957824 */ /* 0x000fe200078e0285 */
[----:B------:R-:W-:-:S04]  /*72d0*/  SHF.R.S32.HI R81, RZ, 0x1f, R80 ;  /* 0x0000001fff517819 */ /* 0x000fc80000011450 */
[----:B------:R-:W-:Y:S02]  /*72e0*/  LEA.HI R81, R81, R80, RZ, 0x5 ;  /* 0x0000005051517211 */ /* 0x000fe400078f28ff */
[----:B------:R-:W-:Y:S02]  /*72f0*/  IADD3.X R158, R36, R149, R105, P3, P4 ;  /* 0x00000095249e7210 */ /* 0x000fe40001fe8469 */
[----:B------:R-:W-:-:S04]  /*7300*/  LEA.HI.SX32 R81, R81, R104, 0x1b ;  /* 0x0000006851517211 */ /* 0x000fc800078fdaff */
[----:B------:R-:W-:Y:S02]  /*7310*/  SHF.R.S32.HI R80, RZ, 0x1f, R81 ;  /* 0x0000001fff507819 */ /* 0x000fe40000011451 */
[----:B------:R-:W-:Y:S02]  /*7320*/  SHF.L.U32 R151, R81, 0x4, RZ ;  /* 0x0000000451977819 */ /* 0x000fe400000006ff */
[----:B------:R-:W-:-:S05]  /*7330*/  LEA.HI R81, R80, R81, RZ, 0x3 ;  /* 0x0000005150517211 */ /* 0x000fca00078f18ff */
[----:B------:R-:W-:-:S05]  /*7340*/  IMAD.SHL.U32 R81, R81, 0x800, RZ ;  /* 0x0000080051517824 */ /* 0x000fca00078e00ff */
[----:B------:R-:W-:Y:S02]  /*7350*/  LOP3.LUT R81, R81, 0xffffc000, RZ, 0xc0, !PT ;  /* 0xffffc00051517812 */ /* 0x000fe400078ec0ff */
[----:B---3--:R-:W-:-:S04]  /*7360*/  LOP3.LUT R80, R84, 0x70, R151, 0xf8, !PT ;  /* 0x0000007054507812 */ /* 0x008fc800078ef897 */
[----:B----4-:R-:W-:-:S04]  /*7370*/  LOP3.LUT R80, R80, R83, RZ, 0x3c, !PT ;  /* 0x0000005350507212 */ /* 0x010fc800078e3cff */
[----:B-----5:R-:W-:Y:S01]  /*7380*/  IADD3 R81, R80, R81, R82 ;  /* 0x0000005150517210 */ /* 0x020fe20007ffe052 */
[----:B------:R-:W-:-:S04]  /*7390*/  IMAD R80, R232, 0x8000, R120 ;  /* 0x00008000e8507824 */ /* 0x000fc800078e0278 */
[----:B------:R-:W-:Y:S01]  /*73a0*/  IMAD R82, R232, 0x8000, R81 ;  /* 0x00008000e8527824 */ /* 0x000fe200078e0251 */
[----:B------:R-:W-:-:S03]  /*73b0*/  IADD3 R80, R19, R80, RZ ;  /* 0x0000005013507210 */ /* 0x000fc60007ffe0ff */
[----:B------:R-:W-:-:S03]  /*73c0*/  IMAD.IADD R84, R19, 0x1, R82 ;  /* 0x0000000113547824 */ /* 0x000fc600078e0252 */
[----:B------:R-:W1:Y:S04]  /*73d0*/  LDS.128 R80, [R80+0x28400] ;  /* 0x0284000050507984 */ /* 0x000e680000000c00 */
[----:B------:R-:W2:Y:S01]  /*73e0*/  LDS.128 R84, [R84+0x28400] ;  /* 0x0284000054547984 */ /* 0x000ea20000000c00 */
[----:B------:R-:W-:Y:S05]  /*73f0*/  @P2 BRA `(.L_x_349) ;  /* 0x0000000c00502947 */ /* 0x000fea0003800000 */
[--C-:B------:R-:W-:Y:S02]  /*7400*/  SHF.R.U32.HI R167, RZ, 0x8, R49.reuse ;  /* 0x00000008ffa77819 */ /* 0x100fe40000011631 */
[--C-:B------:R-:W-:Y:S02]  /*7410*/  SHF.R.U32.HI R169, RZ, 0x18, R49.reuse ;  /* 0x00000018ffa97819 */ /* 0x100fe40000011631 */
[----:B------:R-:W-:Y:S02]  /*7420*/  LOP3.LUT R48, R49, 0xff, RZ, 0xc0, !PT ;  /* 0x000000ff31307812 */ /* 0x000fe400078ec0ff */
[----:B------:R-:W-:Y:S01]  /*7430*/  SHF.R.U32.HI R165, RZ, 0x10, R49 ;  /* 0x00000010ffa57819 */ /* 0x000fe20000011631 */
[----:B------:R-:W-:Y:S01]  /*7440*/  IMAD.SHL.U32 R49, R167, 0x100, RZ ;  /* 0x00000100a7317824 */ /* 0x000fe200078e00ff */
[----:B------:R-:W-:Y:S02]  /*7450*/  SHF.R.U32.HI R163, RZ, 0x18, R51 ;  /* 0x00000018ffa37819 */ /* 0x000fe40000011633 */
[----:B------:R-:W-:-:S02]  /*7460*/  LOP3.LUT R50, R51, 0xff, RZ, 0xc0, !PT ;  /* 0x000000ff33327812 */ /* 0x000fc400078ec0ff */
[--C-:B------:R-:W-:Y:S02]  /*7470*/  SHF.R.U32.HI R161, RZ, 0x8, R51.reuse ;  /* 0x00000008ffa17819 */ /* 0x100fe40000011633 */
[----:B------:R-:W-:Y:S02]  /*7480*/  SHF.R.U32.HI R162, RZ, 0x10, R51 ;  /* 0x00000010ffa27819 */ /* 0x000fe40000011633 */
[----:B------:R-:W-:Y:S02]  /*7490*/  SHF.R.U32.HI R52, RZ, 0x18, R53 ;  /* 0x00000018ff347819 */ /* 0x000fe40000011635 */
[----:B------:R-:W-:Y:S02]  /*74a0*/  LOP3.LUT R51, R53, 0xff, RZ, 0xc0, !PT ;  /* 0x000000ff35337812 */ /* 0x000fe400078ec0ff */
[----:B------:R-:W-:Y:S02]  /*74b0*/  PRMT R48, R169, 0x654, R48 ;  /* 0x00000654a9307816 */ /* 0x000fe40000000030 */
[----:B------:R-:W-:-:S02]  /*74c0*/  SHF.R.U32.HI R159, RZ, 0x8, R55 ;  /* 0x00000008ff9f7819 */ /* 0x000fc40000011637 */
[--C-:B------:R-:W-:Y:S02]  /*74d0*/  SHF.R.U32.HI R160, RZ, 0x8, R53.reuse ;  /* 0x00000008ffa07819 */ /* 0x100fe40000011635 */
[----:B------:R-:W-:Y:S02]  /*74e0*/  SHF.R.U32.HI R164, RZ, 0x10, R53 ;  /* 0x00000010ffa47819 */ /* 0x000fe40000011635 */
[----:B------:R-:W-:Y:S02]  /*74f0*/  SHF.R.U32.HI R54, RZ, 0x18, R55 ;  /* 0x00000018ff367819 */ /* 0x000fe40000011637 */
[----:B------:R-:W-:Y:S02]  /*7500*/  LOP3.LUT R53, R55, 0xff, RZ, 0xc0, !PT ;  /* 0x000000ff37357812 */ /* 0x000fe400078ec0ff */
[----:B------:R-:W-:Y:S01]  /*7510*/  PRMT R52, R52, 0x654, R51 ;  /* 0x0000065434347816 */ /* 0x000fe20000000033 */
[----:B------:R-:W-:Y:S01]  /*7520*/  IMAD.SHL.U32 R51, R161, 0x100, RZ ;  /* 0x00000100a1337824 */ /* 0x000fe200078e00ff */
[----:B------:R-:W-:Y:S01]  /*7530*/  LOP3.LUT R48, R48, 0xff00, R49, 0xf8, !PT ;  /* 0x0000ff0030307812 */ /* 0x000fe200078ef831 */
[----:B------:R-:W-:Y:S01]  /*7540*/  IMAD.U32 R49, R165, 0x10000, RZ ;  /* 0x00010000a5317824 */ /* 0x000fe200078e00ff */
[----:B------:R-:W-:Y:S01]  /*7550*/  SHF.R.U32.HI R166, RZ, 0x10, R55 ;  /* 0x00000010ffa67819 */ /* 0x000fe20000011637 */
[----:B------:R-:W-:Y:S01]  /*7560*/  IMAD.SHL.U32 R55, R159, 0x100, RZ ;  /* 0x000001009f377824 */ /* 0x000fe200078e00ff */
[----:B------:R-:W-:-:S02]  /*7570*/  PRMT R50, R163, 0x654, R50 ;  /* 0x00000654a3327816 */ /* 0x000fc40000000032 */
[----:B------:R-:W-:Y:S01]  /*7580*/  PRMT R54, R54, 0x654, R53 ;  /* 0x0000065436367816 */ /* 0x000fe20000000035 */
[----:B------:R-:W-:Y:S01]  /*7590*/  IMAD.U32 R166, R166, 0x10000, RZ ;  /* 0x00010000a6a67824 */ /* 0x000fe200078e00ff */
[----:B------:R-:W-:Y:S02]  /*75a0*/  LOP3.LUT R51, R50, 0xff00, R51, 0xf8, !PT ;  /* 0x0000ff0032337812 */ /* 0x000fe400078ef833 */
[----:B------:R-:W-:Y:S01]  /*75b0*/  LOP3.LUT R50, R48, 0xff0000, R49, 0xf8, !PT ;  /* 0x00ff000030327812 */ /* 0x000fe200078ef831 */
[----:B------:R-:W-:Y:S01]  /*75c0*/  IMAD.U32 R48, R162, 0x10000, RZ ;  /* 0x00010000a2307824 */ /* 0x000fe200078e00ff */
[----:B------:R-:W-:Y:S02]  /*75d0*/  LOP3.LUT R163, R54, 0xff00, R55, 0xf8, !PT ;  /* 0x0000ff0036a37812 */ /* 0x000fe400078ef837 */
[----:B------:R-:W-:Y:S02]  /*75e0*/  SHF.L.U32 R53, R160, 0x8, RZ ;  /* 0x00000008a0357819 */ /* 0x000fe400000006ff */
[----:B------:R-:W-:-:S02]  /*75f0*/  F2FP.F16.E4M3.UNPACK_B R162, R157.H1 ;  /* 0x0000009dffa2723e */ /* 0x000fc400030006ff */
[----:B--2---:R-:W-:Y:S02]  /*7600*/  F2FP.F16.E4M3.UNPACK_B R55, R84.H1 ;  /* 0x00000054ff37723e */ /* 0x004fe400030006ff */
[----:B-1----:R-:W-:Y:S01]  /*7610*/  F2FP.F16.E4M3.UNPACK_B R54, R80.H1 ;  /* 0x00000050ff36723e */ /* 0x002fe200030006ff */
[----:B------:R-:W-:Y:S01]  /*7620*/  HADD2.F32 R49, -RZ, R162.H0_H0 ;  /* 0x200000a2ff317230 */ /* 0x000fe20000004100 */
[----:B------:R-:W-:Y:S01]  /*7630*/  LOP3.LUT R161, R52, 0xff00, R53, 0xf8, !PT ;  /* 0x0000ff0034a17812 */ /* 0x000fe200078ef835 */
[----:B------:R-:W-:Y:S01]  /*7640*/  HADD2.F32 R53, -RZ, R55.H0_H0 ;  /* 0x20000037ff357230 */ /* 0x000fe20000004100 */
[----:B------:R-:W-:Y:S01]  /*7650*/  F2FP.F16.E4M3.UNPACK_B R159, R156.H1 ;  /* 0x0000009cff9f723e */ /* 0x000fe200030006ff */
[--C-:B------:R-:W-:Y:S01]  /*7660*/  HADD2.F32 R52, -RZ, R54.reuse.H0_H0 ;  /* 0x20000036ff347230 */ /* 0x100fe20000004100 */
[----:B------:R-:W-:Y:S01]  /*7670*/  SHF.L.U32 R164, R164, 0x10, RZ ;  /* 0x00000010a4a47819 */ /* 0x000fe200000006ff */
[----:B------:R-:W-:Y:S02]  /*7680*/  HADD2.F32 R54, -RZ, R54.H1_H1 ;  /* 0x30000036ff367230 */ /* 0x000fe40000004100 */
[----:B------:R-:W-:Y:S01]  /*7690*/  FMUL.FTZ R165, R53, R49 ;  /* 0x0000003135a57220 */ /* 0x000fe20000410000 */
[----:B------:R-:W-:-:S02]  /*76a0*/  HADD2.F32 R160, -RZ, R159.H0_H0 ;  /* 0x2000009fffa07230 */ /* 0x000fc40000004100 */
[C---:B------:R-:W-:Y:S01]  /*76b0*/  FMUL.FTZ R168, R52.reuse, R49 ;  /* 0x0000003134a87220 */ /* 0x040fe20000410000 */
[----:B------:R-:W-:Y:S02]  /*76c0*/  LOP3.LUT R48, R51, 0xff0000, R48, 0xf8, !PT ;  /* 0x00ff000033307812 */ /* 0x000fe400078ef830 */
[----:B------:R-:W-:Y:S01]  /*76d0*/  LOP3.LUT R51, R161, 0xff0000, R164, 0xf8, !PT ;  /* 0x00ff0000a1337812 */ /* 0x000fe200078ef8a4 */
[----:B------:R-:W-:Y:S02]  /*76e0*/  HADD2.F32 R161, -RZ, R159.H1_H1 ;  /* 0x3000009fffa17230 */ /* 0x000fe40000004100 */
[-C--:B------:R-:W-:Y:S01]  /*76f0*/  FFMA.FTZ R52, R52, R160.reuse, -R165 ;  /* 0x000000a034347223 */ /* 0x080fe200000108a5 */
[----:B------:R-:W-:Y:S01]  /*7700*/  FFMA.FTZ R53, R53, R160, R168 ;  /* 0x000000a035357223 */ /* 0x000fe200000100a8 */
[----:B------:R-:W-:Y:S01]  /*7710*/  HADD2.F32 R164, -RZ, R162.H1_H1 ;  /* 0x300000a2ffa47230 */ /* 0x000fe20000004100 */
[----:B------:R-:W-:Y:S01]  /*7720*/  F2FP.F16.E4M3.UNPACK_B R160, R156 ;  /* 0x0000009cffa0723e */ /* 0x000fe200020006ff */
[----:B------:R-:W-:Y:S01]  /*7730*/  HADD2.F32 R159, -RZ, R55.H1_H1 ;  /* 0x30000037ff9f7230 */ /* 0x000fe20000004100 */
[----:B------:R-:W-:-:S02]  /*7740*/  F2FP.F16.E4M3.UNPACK_B R162, R157 ;  /* 0x0000009dffa2723e */ /* 0x000fc400020006ff */
[----:B------:R-:W-:Y:S02]  /*7750*/  F2FP.F16.E4M3.UNPACK_B R156, R80 ;  /* 0x00000050ff9c723e */ /* 0x000fe400020006ff */
[----:B------:R-:W-:Y:S01]  /*7760*/  F2FP.F16.E4M3.UNPACK_B R84, R84 ;  /* 0x00000054ff54723e */ /* 0x000fe200020006ff */
[-C--:B------:R-:W-:Y:S01]  /*7770*/  FMUL.FTZ R55, R159, R164.reuse ;  /* 0x000000a49f377220 */ /* 0x080fe20000410000 */
[----:B------:R-:W-:Y:S01]  /*7780*/  LOP3.LUT R49, R163, 0xff0000, R166, 0xf8, !PT ;  /* 0x00ff0000a3317812 */ /* 0x000fe200078ef8a6 */
[C---:B------:R-:W-:Y:S01]  /*7790*/  FMUL.FTZ R164, R54.reuse, R164 ;  /* 0x000000a436a47220 */ /* 0x040fe20000410000 */
[----:B------:R-:W-:Y:S02]  /*77a0*/  HADD2.F32 R163, -RZ, R162.H0_H0 ;  /* 0x200000a2ffa37230 */ /* 0x000fe40000004100 */
[-C--:B------:R-:W-:Y:S01]  /*77b0*/  FFMA.FTZ R55, R54, R161.reuse, -R55 ;  /* 0x000000a136377223 */ /* 0x080fe20000010837 */
[----:B------:R-:W-:Y:S02]  /*77c0*/  HADD2.F32 R80, -RZ, R156.H0_H0 ;  /* 0x2000009cff507230 */ /* 0x000fe40000004100 */
[----:B------:R-:W-:Y:S01]  /*77d0*/  FFMA.FTZ R54, R159, R161, R164 ;  /* 0x000000a19f367223 */ /* 0x000fe200000100a4 */
[----:B------:R-:W-:-:S02]  /*77e0*/  HADD2.F32 R157, -RZ, R84.H0_H0 ;  /* 0x20000054ff9d7230 */ /* 0x000fc40000004100 */
[----:B------:R-:W-:Y:S02]  /*77f0*/  HADD2.F32 R161, -RZ, R160.H0_H0 ;  /* 0x200000a0ffa17230 */ /* 0x000fe40000004100 */
[CC--:B------:R-:W-:Y:S01]  /*7800*/  FMUL.FTZ R164, R80.reuse, R163.reuse ;  /* 0x000000a350a47220 */ /* 0x0c0fe20000410000 */
[----:B------:R-:W-:Y:S02]  /*7810*/  HADD2.F32 R162, -RZ, R162.H1_H1 ;  /* 0x300000a2ffa27230 */ /* 0x000fe40000004100 */
[C---:B------:R-:W-:Y:S01]  /*7820*/  FMUL.FTZ R165, R157.reuse, R163 ;  /* 0x000000a39da57220 */ /* 0x040fe20000410000 */
[----:B------:R-:W-:Y:S02]  /*7830*/  HADD2.F32 R159, -RZ, R84.H1_H1 ;  /* 0x30000054ff9f7230 */ /* 0x000fe40000004100 */
[-C--:B------:R-:W-:Y:S01]  /*7840*/  FFMA.FTZ R84, R157, R161.reuse, R164 ;  /* 0x000000a19d547223 */ /* 0x080fe200000100a4 */
[----:B------:R-:W-:Y:S02]  /*7850*/  HADD2.F32 R156, -RZ, R156.H1_H1 ;  /* 0x3000009cff9c7230 */ /* 0x000fe40000004100 */
[----:B------:R-:W-:Y:S01]  /*7860*/  FFMA.FTZ R80, R80, R161, -R165 ;  /* 0x000000a150507223 */ /* 0x000fe200000108a5 */
[----:B------:R-:W-:-:S02]  /*7870*/  HADD2.F32 R157, -RZ, R160.H1_H1 ;  /* 0x300000a0ff9d7230 */ /* 0x000fc40000004100 */
[CC--:B------:R-:W-:Y:S01]  /*7880*/  FMUL.FTZ R161, R159.reuse, R162.reuse ;  /* 0x000000a29fa17220 */ /* 0x0c0fe20000410000 */
[----:B------:R-:W-:Y:S01]  /*7890*/  F2FP.F16.E4M3.UNPACK_B R163, R155.H1 ;  /* 0x0000009bffa3723e */ /* 0x000fe200030006ff */
[C---:B------:R-:W-:Y:S01]  /*78a0*/  FMUL.FTZ R164, R156.reuse, R162 ;  /* 0x000000a29ca47220 */ /* 0x040fe20000410000 */
[----:B------:R-:W-:Y:S01]  /*78b0*/  F2FP.F16.E4M3.UNPACK_B R160, R86.H1 ;  /* 0x00000056ffa0723e */ /* 0x000fe200030006ff */
[-C--:B------:R-:W-:Y:S01]  /*78c0*/  FFMA.FTZ R165, R156, R157.reuse, -R161 ;  /* 0x0000009d9ca57223 */ /* 0x080fe200000108a1 */
[----:B------:R-:W-:Y:S01]  /*78d0*/  F2FP.F16.E4M3.UNPACK_B R162, R154.H1 ;  /* 0x0000009affa2723e */ /* 0x000fe200030006ff */
[----:B------:R-:W-:Y:S01]  /*78e0*/  HADD2.F32 R166, -RZ, R163.H0_H0 ;  /* 0x200000a3ffa67230 */ /* 0x000fe20000004100 */
[----:B------:R-:W-:Y:S01]  /*78f0*/  F2FP.F16.E4M3.UNPACK_B R156, R82.H1 ;  /* 0x00000052ff9c723e */ /* 0x000fe200030006ff */
[----:B------:R-:W-:Y:S02]  /*7900*/  HADD2.F32 R161, -RZ, R160.H0_H0 ;  /* 0x200000a0ffa17230 */ /* 0x000fe40000004100 */
[----:B------:R-:W-:Y:S01]  /*7910*/  FFMA.FTZ R167, R159, R157, R164 ;  /* 0x0000009d9fa77223 */ /* 0x000fe200000100a4 */
[----:B------:R-:W-:Y:S01]  /*7920*/  HADD2.F32 R164, -RZ, R162.H0_H0 ;  /* 0x200000a2ffa47230 */ /* 0x000fe20000004100 */
[----:B------:R-:W-:Y:S01]  /*7930*/  F2FP.F16.E4M3.UNPACK_B R159, R155 ;  /* 0x0000009bff9f723e */ /* 0x000fe200020006ff */
[----:B------:R-:W-:-:S02]  /*7940*/  HADD2.F32 R157, -RZ, R156.H0_H0 ;  /* 0x2000009cff9d7230 */ /* 0x000fc40000004100 */
[----:B------:R-:W-:Y:S01]  /*7950*/  FMUL.FTZ R168, R161, R166 ;  /* 0x000000a6a1a87220 */ /* 0x000fe20000410000 */
[----:B------:R-:W-:Y:S01]  /*7960*/  HADD2.F32 R163, -RZ, R163.H1_H1 ;  /* 0x300000a3ffa37230 */ /* 0x000fe20000004100 */
[----:B------:R-:W-:Y:S01]  /*7970*/  F2FP.F16.E4M3.UNPACK_B R155, R86 ;  /* 0x00000056ff9b723e */ /* 0x000fe200020006ff */
[----:B------:R-:W-:Y:S02]  /*7980*/  HADD2.F32 R160, -RZ, R160.H1_H1 ;  /* 0x300000a0ffa07230 */ /* 0x000fe40000004100 */
[C---:B------:R-:W-:Y:S01]  /*7990*/  FMUL.FTZ R166, R157.reuse, R166 ;  /* 0x000000a69da67220 */ /* 0x040fe20000410000 */
[----:B------:R-:W-:Y:S01]  /*79a0*/  FFMA.FTZ R168, R157, R164, -R168 ;  /* 0x000000a49da87223 */ /* 0x000fe200000108a8 */
[----:B------:R-:W-:Y:S01]  /*79b0*/  HADD2.F32 R156, -RZ, R156.H1_H1 ;  /* 0x3000009cff9c7230 */ /* 0x000fe20000004100 */
[----:B------:R-:W-:Y:S01]  /*79c0*/  F2FP.F16.E4M3.UNPACK_B R82, R82 ;  /* 0x00000052ff52723e */ /* 0x000fe200020006ff */
[----:B------:R-:W-:Y:S02]  /*79d0*/  HADD2.F32 R157, -RZ, R162.H1_H1 ;  /* 0x300000a2ff9d7230 */ /* 0x000fe40000004100 */
[-C--:B------:R-:W-:Y:S01]  /*79e0*/  FMUL.FTZ R169, R160, R163.reuse ;  /* 0x000000a3a0a97220 */ /* 0x080fe20000410000 */
[----:B------:R-:W-:Y:S01]  /*79f0*/  FFMA.FTZ R166, R161, R164, R166 ;  /* 0x000000a4a1a67223 */ /* 0x000fe200000100a6 */
[----:B------:R-:W-:Y:S01]  /*7a00*/  FMUL.FTZ R163, R156, R163 ;  /* 0x000000a39ca37220 */ /* 0x000fe20000410000 */
[----:B------:R-:W-:-:S02]  /*7a10*/  HADD2.F32 R161, -RZ, R159.H0_H0 ;  /* 0x2000009fffa17230 */ /* 0x000fc40000004100 */
[-C--:B------:R-:W-:Y:S01]  /*7a20*/  FFMA.FTZ R171, R156, R157.reuse, -R169 ;  /* 0x0000009d9cab7223 */ /* 0x080fe200000108a9 */
[----:B------:R-:W-:Y:S01]  /*7a30*/  F2FP.F16.E4M3.UNPACK_B R156, R154 ;  /* 0x0000009aff9c723e */ /* 0x000fe200020006ff */
[----:B------:R-:W-:Y:S02]  /*7a40*/  HADD2.F32 R154, -RZ, R155.H0_H0 ;  /* 0x2000009bff9a7230 */ /* 0x000fe40000004100 */
[----:B------:R-:W-:Y:S01]  /*7a50*/  FFMA.FTZ R173, R160, R157, R163 ;  /* 0x0000009da0ad7223 */ /* 0x000fe200000100a3 */
[--C-:B------:R-:W-:Y:S01]  /*7a60*/  HADD2.F32 R86, -RZ, R82.reuse.H0_H0 ;  /* 0x20000052ff567230 */ /* 0x100fe20000004100 */
[----:B------:R-:W-:Y:S01]  /*7a70*/  F2FP.SATFINITE.E4M3.F32.PACK_AB_MERGE_C R53, R54, R53, RZ ;  /* 0x000000353635723e */ /* 0x000fe200048070ff */
[----:B------:R-:W-:Y:S02]  /*7a80*/  HADD2.F32 R159, -RZ, R159.H1_H1 ;  /* 0x3000009fff9f7230 */ /* 0x000fe40000004100 */
[----:B------:R-:W-:Y:S01]  /*7a90*/  FMUL.FTZ R163, R154, R161 ;  /* 0x000000a19aa37220 */ /* 0x000fe20000410000 */
[----:B------:R-:W-:-:S02]  /*7aa0*/  HADD2.F32 R82, -RZ, R82.H1_H1 ;  /* 0x30000052ff527230 */ /* 0x000fc40000004100 */
[----:B------:R-:W-:Y:S01]  /*7ab0*/  FMUL.FTZ R161, R86, R161 ;  /* 0x000000a156a17220 */ /* 0x000fe20000410000 */
[--C-:B------:R-:W-:Y:S01]  /*7ac0*/  HADD2.F32 R157, -RZ, R156.reuse.H0_H0 ;  /* 0x2000009cff9d7230 */ /* 0x100fe20000004100 */
[----:B------:R-:W-:Y:S01]  /*7ad0*/  F2FP.SATFINITE.E4M3.F32.PACK_AB_MERGE_C R52, R55, R52, RZ ;  /* 0x000000343734723e */ /* 0x000fe200048070ff */
[----:B------:R-:W-:Y:S02]  /*7ae0*/  HADD2.F32 R155, -RZ, R155.H1_H1 ;  /* 0x3000009bff9b7230 */ /* 0x000fe40000004100 */
[----:B------:R-:W-:Y:S01]  /*7af0*/  FMUL.FTZ R160, R82, R159 ;  /* 0x0000009f52a07220 */ /* 0x000fe20000410000 */
[----:B------:R-:W-:Y:S01]  /*7b00*/  HADD2.F32 R156, -RZ, R156.H1_H1 ;  /* 0x3000009cff9c7230 */ /* 0x000fe20000004100 */
[----:B------:R-:W-:Y:S01]  /*7b10*/  F2FP.F16.E4M3.UNPACK_B R54, R85 ;  /* 0x00000055ff36723e */ /* 0x000fe200020006ff */
[----:B------:R-:W-:Y:S01]  /*7b20*/  FFMA.FTZ R163, R86, R157, -R163 ;  /* 0x0000009d56a37223 */ /* 0x000fe200000108a3 */
[----:B------:R-:W-:Y:S01]  /*7b30*/  F2FP.F16.E4M3.UNPACK_B R55, R51 ;  /* 0x00000033ff37723e */ /* 0x000fe200020006ff */
[----:B------:R-:W-:Y:S01]  /*7b40*/  FFMA.FTZ R86, R154, R157, R161 ;  /* 0x0000009d9a567223 */ /* 0x000fe200000100a1 */
[----:B------:R-:W-:Y:S01]  /*7b50*/  F2FP.SATFINITE.E4M3.F32.PACK_AB_MERGE_C R84, R167, R84, R53 ;  /* 0x00000054a754723e */ /* 0x000fe20004807035 */
[C---:B------:R-:W-:Y:S01]  /*7b60*/  FMUL.FTZ R169, R155.reuse, R159 ;  /* 0x0000009f9ba97220 */ /* 0x040fe20000410000 */
[----:B------:R-:W-:Y:S01]  /*7b70*/  F2FP.F16.E4M3.UNPACK_B R53, R81 ;  /* 0x00000051ff35723e */ /* 0x000fe200020006ff */
[----:B------:R-:W-:Y:S01]  /*7b80*/  FFMA.FTZ R157, R155, R156, R160 ;  /* 0x0000009c9b9d7223 */ /* 0x000fe200000100a0 */
[----:B------:R-:W-:Y:S01]  /*7b90*/  F2FP.SATFINITE.E4M3.F32.PACK_AB_MERGE_C R166, R173, R166, RZ ;  /* 0x000000a6ada6723e */ /* 0x000fe200048070ff */
[----:B------:R-:W-:Y:S01]  /*7ba0*/  HADD2.F32 R154, -RZ, R54.H0_H0 ;  /* 0x20000036ff9a7230 */ /* 0x000fe20000004100 */
[----:B------:R-:W-:Y:S01]  /*7bb0*/  F2FP.SATFINITE.E4M3.F32.PACK_AB_MERGE_C R80, R165, R80, R52 ;  /* 0x00000050a550723e */ /* 0x000fe20004807034 */
[----:B------:R-:W-:Y:S01]  /*7bc0*/  HADD2.F32 R159, -RZ, R55.H0_H0 ;  /* 0x20000037ff9f7230 */ /* 0x000fe20000004100 */
[----:B------:R-:W-:Y:S01]  /*7bd0*/  F2FP.F16.E4M3.UNPACK_B R155, R50 ;  /* 0x00000032ff9b723e */ /* 0x000fe200020006ff */
[----:B------:R-:W-:-:S02]  /*7be0*/  HADD2.F32 R52, -RZ, R53.H0_H0 ;  /* 0x20000035ff347230 */ /* 0x000fc40000004100 */
[----:B------:R-:W-:Y:S01]  /*7bf0*/  FFMA.FTZ R82, R82, R156, -R169 ;  /* 0x0000009c52527223 */ /* 0x000fe200000108a9 */
[----:B------:R-:W-:Y:S01]  /*7c00*/  F2FP.SATFINITE.E4M3.F32.PACK_AB_MERGE_C R86, R157, R86, R166 ;  /* 0x000000569d56723e */ /* 0x000fe200048070a6 */
[-C--:B------:R-:W-:Y:S01]  /*7c10*/  FMUL.FTZ R161, R154, R159.reuse ;  /* 0x0000009f9aa17220 */ /* 0x080fe20000410000 */
[----:B------:R-:W-:Y:S02]  /*7c20*/  HADD2.F32 R157, -RZ, R155.H0_H0 ;  /* 0x2000009bff9d7230 */ /* 0x000fe40000004100 */
[C---:B------:R-:W-:Y:S01]  /*7c30*/  FMUL.FTZ R159, R52.reuse, R159 ;  /* 0x0000009f349f7220 */ /* 0x040fe20000410000 */
[----:B------:R-:W-:Y:S01]  /*7c40*/  HADD2.F32 R156, -RZ, R55.H1_H1 ;  /* 0x30000037ff9c7230 */ /* 0x000fe20000004100 */
[----:B------:R-:W-:Y:S01]  /*7c50*/  F2FP.F16.E4M3.UNPACK_B R85, R85.H1 ;  /* 0x00000055ff55723e */ /* 0x000fe200030006ff */
[----:B------:R-:W-:Y:S02]  /*7c60*/  HADD2.F32 R54, -RZ, R54.H1_H1 ;  /* 0x30000036ff367230 */ /* 0x000fe40000004100 */
[----:B------:R-:W-:Y:S01]  /*7c70*/  FFMA.FTZ R52, R52, R157, -R161 ;  /* 0x0000009d34347223 */ /* 0x000fe200000108a1 */
[----:B------:R-:W-:-:S02]  /*7c80*/  HADD2.F32 R55, -RZ, R53.H1_H1 ;  /* 0x30000035ff377230 */ /* 0x000fc40000004100 */
[----:B------:R-:W-:Y:S01]  /*7c90*/  FFMA.FTZ R53, R154, R157, R159 ;  /* 0x0000009d9a357223 */ /* 0x000fe2000001009f */
[----:B------:R-:W-:Y:S02]  /*7ca0*/  HADD2.F32 R155, -RZ, R155.H1_H1 ;  /* 0x3000009bff9b7230 */ /* 0x000fe40000004100 */
[CC--:B------:R-:W-:Y:S01]  /*7cb0*/  FMUL.FTZ R154, R54.reuse, R156.reuse ;  /* 0x0000009c369a7220 */ /* 0x0c0fe20000410000 */
[----:B------:R-:W-:Y:S01]  /*7cc0*/  F2FP.F16.E4M3.UNPACK_B R81, R81.H1 ;  /* 0x00000051ff51723e */ /* 0x000fe200030006ff */
[C---:B------:R-:W-:Y:S01]  /*7cd0*/  FMUL.FTZ R157, R55.reuse, R156 ;  /* 0x0000009c379d7220 */ /* 0x040fe20000410000 */
[----:B------:R-:W-:Y:S01]  /*7ce0*/  F2FP.F16.E4M3.UNPACK_B R156, R51.H1 ;  /* 0x00000033ff9c723e */ /* 0x000fe200030006ff */
[-C--:B------:R-:W-:Y:S01]  /*7cf0*/  FFMA.FTZ R55, R55, R155.reuse, -R154 ;  /* 0x0000009b37377223 */ /* 0x080fe2000001089a */
[----:B------:R-:W-:Y:S02]  /*7d00*/  HADD2.F32 R154, -RZ, R85.H0_H0 ;  /* 0x20000055ff9a7230 */ /* 0x000fe40000004100 */
[----:B------:R-:W-:Y:S01]  /*7d10*/  FFMA.FTZ R54, R54, R155, R157 ;  /* 0x0000009b36367223 */ /* 0x000fe2000001009d */
[----:B------:R-:W-:Y:S01]  /*7d20*/  F2FP.F16.E4M3.UNPACK_B R50, R50.H1 ;  /* 0x00000032ff32723e */ /* 0x000fe200030006ff */
[----:B------:R-:W-:Y:S01]  /*7d30*/  HADD2.F32 R157, -RZ, R156.H0_H0 ;  /* 0x2000009cff9d7230 */ /* 0x000fe20000004100 */
[----:B------:R-:W-:Y:S01]  /*7d40*/  F2FP.SATFINITE.E4M3.F32.PACK_AB_MERGE_C R168, R171, R168, RZ ;  /* 0x000000a8aba8723e */ /* 0x000fe200048070ff */
[----:B------:R-:W-:Y:S01]  /*7d50*/  HADD2.F32 R51, -RZ, R81.H0_H0 ;  /* 0x20000051ff337230 */ /* 0x000fe20000004100 */
[----:B------:R-:W-:Y:S01]  /*7d60*/  F2FP.F16.E4M3.UNPACK_B R159, R49 ;  /* 0x00000031ff9f723e */ /* 0x000fe200020006ff */
[----:B------:R-:W-:-:S02]  /*7d70*/  HADD2.F32 R85, -RZ, R85.H1_H1 ;  /* 0x30000055ff557230 */ /* 0x000fc40000004100 */
[-C--:B------:R-:W-:Y:S01]  /*7d80*/  FMUL.FTZ R162, R154, R157.reuse ;  /* 0x0000009d9aa27220 */ /* 0x080fe20000410000 */
[----:B------:R-:W-:Y:S02]  /*7d90*/  HADD2.F32 R160, -RZ, R156.H1_H1 ;  /* 0x3000009cffa07230 */ /* 0x000fe40000004100 */
[----:B------:R-:W-:Y:S01]  /*7da0*/  FMUL.FTZ R157, R51, R157 ;  /* 0x0000009d339d7220 */ /* 0x000fe20000410000 */
[----:B------:R-:W-:Y:S01]  /*7db0*/  HADD2.F32 R81, -RZ, R81.H1_H1 ;  /* 0x30000051ff517230 */ /* 0x000fe20000004100 */
[----:B------:R-:W-:Y:S01]  /*7dc0*/  F2FP.SATFINITE.E4M3.F32.PACK_AB_MERGE_C R82, R82, R163, R168 ;  /* 0x000000a35252723e */ /* 0x000fe200048070a8 */
[--C-:B------:R-:W-:Y:S02]  /*7dd0*/  HADD2.F32 R155, -RZ, R50.reuse.H0_H0 ;  /* 0x20000032ff9b7230 */ /* 0x100fe40000004100 */
[----:B------:R-:W-:Y:S02]  /*7de0*/  HADD2.F32 R156, -RZ, R50.H1_H1 ;  /* 0x30000032ff9c7230 */ /* 0x000fe40000004100 */
[-C--:B------:R-:W-:Y:S01]  /*7df0*/  FMUL.FTZ R50, R85, R160.reuse ;  /* 0x000000a055327220 */ /* 0x080fe20000410000 */
[C---:B------:R-:W-:Y:S01]  /*7e00*/  FMUL.FTZ R160, R81.reuse, R160 ;  /* 0x000000a051a07220 */ /* 0x040fe20000410000 */
[----:B------:R-:W-:Y:S01]  /*7e10*/  FFMA.FTZ R164, R154, R155, R157 ;  /* 0x0000009b9aa47223 */ /* 0x000fe2000001009d */
[----:B------:R-:W-:Y:S01]  /*7e20*/  F2FP.F16.E4M3.UNPACK_B R154, R87 ;  /* 0x00000057ff9a723e */ /* 0x000fe200020006ff */
[-C--:B------:R-:W-:Y:S01]  /*7e30*/  FFMA.FTZ R166, R81, R156.reuse, -R50 ;  /* 0x0000009c51a67223 */ /* 0x080fe20000010832 */
[----:B------:R-:W-:Y:S01]  /*7e40*/  FFMA.FTZ R165, R85, R156, R160 ;  /* 0x0000009c55a57223 */ /* 0x000fe200000100a0 */
[----:B------:R-:W-:Y:S01]  /*7e50*/  F2FP.F16.E4M3.UNPACK_B R50, R83 ;  /* 0x00000053ff32723e */ /* 0x000fe200020006ff */
[----:B------:R-:W-:Y:S01]  /*7e60*/  FFMA.FTZ R163, R51, R155, -R162 ;  /* 0x0000009b33a37223 */ /* 0x000fe200000108a2 */
[----:B------:R-:W-:Y:S01]  /*7e70*/  F2FP.F16.E4M3.UNPACK_B R87, R87.H1 ;  /* 0x00000057ff57723e */ /* 0x000fe200030006ff */
[----:B------:R-:W-:Y:S01]  /*7e80*/  HADD2.F32 R85, -RZ, R154.H0_H0 ;  /* 0x2000009aff557230 */ /* 0x000fe20000004100 */
[----:B------:R-:W-:Y:S01]  /*7e90*/  F2FP.F16.E4M3.UNPACK_B R160, R49.H1 ;  /* 0x00000031ffa0723e */ /* 0x000fe200030006ff */
[----:B------:R-:W-:Y:S01]  /*7ea0*/  HADD2.F32 R162, -RZ, R159.H0_H0 ;  /* 0x2000009fffa27230 */ /* 0x000fe20000004100 */
[----:B------:R-:W-:Y:S01]  /*7eb0*/  F2FP.F16.E4M3.UNPACK_B R83, R83.H1 ;  /* 0x00000053ff53723e */ /* 0x000fe200030006ff */
[----:B------:R-:W-:Y:S01]  /*7ec0*/  HADD2.F32 R51, -RZ, R50.H0_H0 ;  /* 0x20000032ff337230 */ /* 0x000fe20000004100 */
[-C--:B------:R-:W-:Y:S01]  /*7ed0*/  F2FP.F16.E4M3.UNPACK_B R49, R48.reuse ;  /* 0x00000030ff31723e */ /* 0x080fe200020006ff */
[----:B------:R-:W-:Y:S01]  /*7ee0*/  HADD2.F32 R161, -RZ, R160.H0_H0 ;  /* 0x200000a0ffa17230 */ /* 0x000fe20000004100 */
[----:B------:R-:W-:Y:S01]  /*7ef0*/  F2FP.F16.E4M3.UNPACK_B R155, R48.H1 ;  /* 0x00000030ff9b723e */ /* 0x000fe200030006ff */
[----:B------:R-:W-:-:S02]  /*7f00*/  HADD2.F32 R48, -RZ, R87.H0_H0 ;  /* 0x20000057ff307230 */ /* 0x000fc40000004100 */
[-C--:B------:R-:W-:Y:S01]  /*7f10*/  FMUL.FTZ R168, R85, R162.reuse ;  /* 0x000000a255a87220 */ /* 0x080fe20000410000 */
[----:B------:R-:W-:Y:S02]  /*7f20*/  HADD2.F32 R81, -RZ, R83.H0_H0 ;  /* 0x20000053ff517230 */ /* 0x000fe40000004100 */
[----:B------:R-:W-:Y:S01]  /*7f30*/  FMUL.FTZ R162, R51, R162 ;  /* 0x000000a233a27220 */ /* 0x000fe20000410000 */
[----:B------:R-:W-:Y:S02]  /*7f40*/  HADD2.F32 R156, -RZ, R49.H0_H0 ;  /* 0x20000031ff9c7230 */ /* 0x000fe40000004100 */
[-C--:B------:R-:W-:Y:S01]  /*7f50*/  FMUL.FTZ R170, R48, R161.reuse ;  /* 0x000000a130aa7220 */ /* 0x080fe20000410000 */
[----:B------:R-:W-:Y:S02]  /*7f60*/  HADD2.F32 R157, -RZ, R155.H0_H0 ;  /* 0x2000009bff9d7230 */ /* 0x000fe40000004100 */
[----:B------:R-:W-:Y:S01]  /*7f70*/  FMUL.FTZ R161, R81, R161 ;  /* 0x000000a151a17220 */ /* 0x000fe20000410000 */
[----:B------:R-:W-:-:S02]  /*7f80*/  HADD2.F32 R87, -RZ, R87.H1_H1 ;  /* 0x30000057ff577230 */ /* 0x000fc40000004100 */
[-C--:B------:R-:W-:Y:S01]  /*7f90*/  FFMA.FTZ R168, R51, R156.reuse, -R168 ;  /* 0x0000009c33a87223 */ /* 0x080fe200000108a8 */
[----:B------:R-:W-:Y:S02]  /*7fa0*/  HADD2.F32 R160, -RZ, R160.H1_H1 ;  /* 0x300000a0ffa07230 */ /* 0x000fe40000004100 */
[----:B------:R-:W-:Y:S01]  /*7fb0*/  FFMA.FTZ R162, R85, R156, R162 ;  /* 0x0000009c55a27223 */ /* 0x000fe200000100a2 */
[----:B------:R-:W-:Y:S02]  /*7fc0*/  HADD2.F32 R83, -RZ, R83.H1_H1 ;  /* 0x30000053ff537230 */ /* 0x000fe40000004100 */
[----:B------:R-:W-:Y:S01]  /*7fd0*/  FFMA.FTZ R161, R48, R157, R161 ;  /* 0x0000009d30a17223 */ /* 0x000fe200000100a1 */
[----:B------:R-:W-:Y:S02]  /*7fe0*/  HADD2.F32 R154, -RZ, R154.H1_H1 ;  /* 0x3000009aff9a7230 */ /* 0x000fe40000004100 */
[----:B------:R-:W-:Y:S01]  /*7ff0*/  FMUL.FTZ R156, R87, R160 ;  /* 0x000000a0579c7220 */ /* 0x000fe20000410000 */
[----:B------:R-:W-:-:S02]  /*8000*/  HADD2.F32 R159, -RZ, R159.H1_H1 ;  /* 0x3000009fff9f7230 */ /* 0x000fc40000004100 */
[----:B------:R-:W-:Y:S01]  /*8010*/  FMUL.FTZ R160, R83, R160 ;  /* 0x000000a053a07220 */ /* 0x000fe20000410000 */
[----:B------:R-:W-:Y:S02]  /*8020*/  HADD2.F32 R50, -RZ, R50.H1_H1 ;  /* 0x30000032ff327230 */ /* 0x000fe40000004100 */
[----:B------:R-:W-:Y:S01]  /*8030*/  FFMA.FTZ R170, R81, R157, -R170 ;  /* 0x0000009d51aa7223 */ /* 0x000fe200000108aa */
[----:B------:R-:W-:Y:S02]  /*8040*/  HADD2.F32 R48, -RZ, R155.H1_H1 ;  /* 0x3000009bff307230 */ /* 0x000fe40000004100 */
[-C--:B------:R-:W-:Y:S01]  /*8050*/  FMUL.FTZ R51, R154, R159.reuse ;  /* 0x0000009f9a337220 */ /* 0x080fe20000410000 */
[----:B------:R-:W-:Y:S02]  /*8060*/  HADD2.F32 R49, -RZ, R49.H1_H1 ;  /* 0x30000031ff317230 */ /* 0x000fe40000004100 */
[----:B------:R-:W-:Y:S01]  /*8070*/  FMUL.FTZ R159, R50, R159 ;  /* 0x0000009f329f7220 */ /* 0x000fe20000410000 */
[----:B------:R-:W-:Y:S01]  /*8080*/  F2FP.SATFINITE.E4M3.F32.PACK_AB_MERGE_C R163, R166, R163, RZ ;  /* 0x000000a3a6a3723e */ /* 0x000fe200048070ff */
[-C--:B------:R-:W-:Y:S01]  /*8090*/  FFMA.FTZ R83, R83, R48.reuse, -R156 ;  /* 0x0000003053537223 */ /* 0x080fe2000001089c */
[----:B------:R-:W-:Y:S01]  /*80a0*/  FFMA.FTZ R160, R87, R48, R160 ;  /* 0x0000003057a07223 */ /* 0x000fe200000100a0 */
[-C--:B------:R-:W-:Y:S01]  /*80b0*/  FFMA.FTZ R51, R50, R49.reuse, -R51 ;  /* 0x0000003132337223 */ /* 0x080fe20000010833 */
[----:B------:R-:W-:Y:S01]  /*80c0*/  FFMA.FTZ R159, R154, R49, R159 ;  /* 0x000000319a9f7223 */ /* 0x000fe2000001009f */
[----:B------:R-:W-:-:S02]  /*80d0*/  F2FP.SATFINITE.E4M3.F32.PACK_AB_MERGE_C R164, R165, R164, RZ ;  /* 0x000000a4a5a4723e */ /* 0x000fc400048070ff */
[----:B------:R-:W-:Y:S02]  /*80e0*/  F2FP.SATFINITE.E4M3.F32.PACK_AB_MERGE_C R83, R83, R170, RZ ;  /* 0x000000aa5353723e */ /* 0x000fe400048070ff */
[----:B------:R-:W-:Y:S02]  /*80f0*/  F2FP.SATFINITE.E4M3.F32.PACK_AB_MERGE_C R160, R160, R161, RZ ;  /* 0x000000a1a0a0723e */ /* 0x000fe400048070ff */
[----:B------:R-:W-:Y:S02]  /*8100*/  F2FP.SATFINITE.E4M3.F32.PACK_AB_MERGE_C R81, R55, R52, R163 ;  /* 0x000000343751723e */ /* 0x000fe400048070a3 */
[----:B------:R-:W-:Y:S02]  /*8110*/  F2FP.SATFINITE.E4M3.F32.PACK_AB_MERGE_C R83, R51, R168, R83 ;  /* 0x000000a83353723e */ /* 0x000fe40004807053 */
[----:B------:R-:W-:Y:S02]  /*8120*/  F2FP.SATFINITE.E4M3.F32.PACK_AB_MERGE_C R85, R54, R53, R164 ;  /* 0x000000353655723e */ /* 0x000fe400048070a4 */
[----:B------:R-:W-:-:S07]  /*8130*/  F2FP.SATFINITE.E4M3.F32.PACK_AB_MERGE_C R87, R159, R162, R160 ;  /* 0x000000a29f57723e */ /* 0x000fce00048070a0 */
.L_x_349:
[----:B------:R-:W-:Y:S05]  /*8140*/  BSYNC B2 ;  /* 0x0000000000027941 */ /* 0x000fea0003800000 */
.L_x_348:
[----:B------:R-:W-:Y:S01]  /*8150*/  ISETP.GE.AND P3, PT, R151, R140, PT ;  /* 0x0000008c9700720c */ /* 0x000fe20003f66270 */
[----:B------:R-:W-:-:S12]  /*8160*/  ULDC.64 UR4, c[0x0][0x2d8] ;  /* 0x0000b60000047ab9 */ /* 0x000fd80000000a00 */
[--C-:B------:R-:W-:Y:S02]  /*8170*/  @!P3 SHF.R.S32.HI R48, RZ, 0x1f, R151.reuse ;  /* 0x0000001fff30b819 */ /* 0x100fe40000011497 */
[----:B------:R-:W-:-:S04]  /*8180*/  @!P3 IADD3 R50, P4, P6, R100, R132, R151 ;  /* 0x000000846432b210 */ /* 0x000fc80007e9e097 */
[----:B------:R-:W-:Y:S02]  /*8190*/  @!P3 IADD3.X R149, R36, R149, R48, P4, P6 ;  /* 0x000000952495b210 */ /* 0x000fe400027ec430 */
[----:B------:R-:W-:-:S04]  /*81a0*/  IADD3 R48, P4, R150, UR4, RZ ;  /* 0x0000000496307c10 */ /* 0x000fc8000ff9e0ff */
[----:B------:R-:W-:Y:S02]  /*81b0*/  IADD3.X R49, R158, UR5, RZ, P4, !PT ;  /* 0x000000059e317c10 */ /* 0x000fe4000a7fe4ff */
[----:B------:R-:W-:-:S03]  /*81c0*/  @!P3 IADD3 R50, P4, R50, UR4, RZ ;  /* 0x000000043232bc10 */ /* 0x000fc6000ff9e0ff */
[----:B-1----:R1:W-:Y:S01]  /*81d0*/  STG.E.128 desc[UR42][R48.64], R80 ;  /* 0x0000005030007986 */ /* 0x0023e2000c101d2a */
[----:B------:R-:W-:-:S05]  /*81e0*/  @!P3 IADD3.X R51, R149, UR5, RZ, P4, !PT ;  /* 0x000000059533bc10 */ /* 0x000fca000a7fe4ff */
[----:B--2---:R1:W-:Y:S04]  /*81f0*/  @!P3 STG.E.128 desc[UR42][R50.64], R84 ;  /* 0x000000543200b986 */ /* 0x0043e8000c101d2a */
.L_x_347:
[----:B------:R-:W-:Y:S05]  /*8200*/  BSYNC B1 ;  /* 0x0000000000017941 */ /* 0x000fea0003800000 */
.L_x_346:
[----:B------:R-:W-:Y:S01]  /*8210*/  ISETP.GE.OR P3, PT, R233, R118, P0 ;  /* 0x00000076e900720c */ /* 0x000fe20000766670 */
[----:B------:R-:W-:-:S12]  /*8220*/  BSSY B1, `(.L_x_350) ;  /* 0x0000106000017945 */ /* 0x000fd80003800000 */
[----:B------:R-:W-:Y:S05]  /*8230*/  @P3 BRA `(.L_x_351) ;  /* 0x0000001000103947 */ /* 0x000fea0003800000 */
[----:B-1----:R-:W3:Y:S01]  /*8240*/  LDL R50, [R1+0x28] ;  /* 0x0000280001327983 */ /* 0x002ee20000100800 */
[----:B------:R-:W-:Y:S01]  /*8250*/  SHF.R.S32.HI R49, RZ, 0x1f, R233 ;  /* 0x0000001fff317819 */ /* 0x000fe200000114e9 */
[-C--:B--2---:R-:W-:Y:S01]  /*8260*/  IMAD.WIDE.U32 R80, R233, R126.reuse, R124 ;  /* 0x0000007ee9507225 */ /* 0x084fe200078e007c */
[----:B------:R-:W-:Y:S01]  /*8270*/  ISETP.NE.AND P6, PT, R0, RZ, PT ;  /* 0x000000ff0000720c */ /* 0x000fe20003fc5270 */
[----:B------:R-:W-:Y:S02]  /*8280*/  BSSY B2, `(.L_x_352) ;  /* 0x00000f4000027945 */ /* 0x000fe40003800000 */
[----:B------:R-:W-:Y:S01]  /*8290*/  IMAD R48, R49, R126, RZ ;  /* 0x0000007e31307224 */ /* 0x000fe200078e02ff */
[----:B------:R-:W-:-:S03]  /*82a0*/  IADD3 R82, P3, P4, R100, R80, R38 ;  /* 0x0000005064527210 */ /* 0x000fc60007c7e026 */
[----:B------:R-:W-:Y:S01]  /*82b0*/  IMAD R83, R233, R127, R48 ;  /* 0x0000007fe9537224 */ /* 0x000fe200078e0230 */
[----:B------:R-:W-:-:S03]  /*82c0*/  SEL R48, R123, R142, !P6 ;  /* 0x0000008e7b307207 */ /* 0x000fc60007000000 */
[----:B------:R-:W-:Y:S01]  /*82d0*/  IMAD.IADD R83, R81, 0x1, R83 ;  /* 0x0000000151537824 */ /* 0x000fe200078e0253 */
[----:B------:R-:W-:-:S04]  /*82e0*/  SHF.R.S32.HI R49, RZ, 0x1f, R48 ;  /* 0x0000001fff317819 */ /* 0x000fc80000011430 */
[----:B------:R-:W-:Y:S02]  /*82f0*/  LEA.HI R49, R49, R48, RZ, 0x5 ;  /* 0x0000003031317211 */ /* 0x000fe400078f28ff */
[----:B------:R-:W-:Y:S02]  /*8300*/  IADD3.X R87, R36, R83, R105, P3, P4 ;  /* 0x0000005324577210 */ /* 0x000fe40001fe8469 */
[----:B------:R-:W-:-:S04]  /*8310*/  LEA.HI.SX32 R49, R49, R104, 0x1b ;  /* 0x0000006831317211 */ /* 0x000fc800078fdaff */
[----:B------:R-:W-:Y:S01]  /*8320*/  SHF.R.S32.HI R48, RZ, 0x1f, R49 ;  /* 0x0000001fff307819 */ /* 0x000fe20000011431 */
[----:B------:R-:W-:-:S03]  /*8330*/  IMAD.SHL.U32 R85, R49, 0x10, RZ ;  /* 0x0000001031557824 */ /* 0x000fc600078e00ff */
[----:B------:R-:W-:Y:S02]  /*8340*/  LEA.HI R49, R48, R49, RZ, 0x3 ;  /* 0x0000003130317211 */ /* 0x000fe400078f18ff */
[----:B------:R-:W-:Y:S02]  /*8350*/  LOP3.LUT R48, R28, 0x70, R85, 0xf8, !PT ;  /* 0x000000701c307812 */ /* 0x000fe400078ef855 */
[----:B------:R-:W-:Y:S02]  /*8360*/  SHF.L.U32 R49, R49, 0xb, RZ ;  /* 0x0000000b31317819 */ /* 0x000fe400000006ff */
[----:B------:R-:W-:Y:S02]  /*8370*/  LOP3.LUT R48, R48, R21, RZ, 0x3c, !PT ;  /* 0x0000001530307212 */ /* 0x000fe400078e3cff */
[----:B------:R-:W-:-:S04]  /*8380*/  LOP3.LUT R49, R49, 0xffffc000, RZ, 0xc0, !PT ;  /* 0xffffc00031317812 */ /* 0x000fc800078ec0ff */
[----:B---3--:R-:W-:Y:S01]  /*8390*/  IADD3 R49, R48, R49, R50 ;  /* 0x0000003130317210 */ /* 0x008fe20007ffe032 */
[----:B------:R-:W-:-:S04]  /*83a0*/  IMAD R48, R232, 0x8000, R117 ;  /* 0x00008000e8307824 */ /* 0x000fc800078e0275 */
[----:B------:R-:W-:Y:S02]  /*83b0*/  IMAD R50, R232, 0x8000, R49 ;  /* 0x00008000e8327824 */ /* 0x000fe400078e0231 */
[----:B------:R-:W-:-:S03]  /*83c0*/  IMAD.IADD R48, R19, 0x1, R48 ;  /* 0x0000000113307824 */ /* 0x000fc600078e0230 */
[----:B------:R-:W-:-:S03]  /*83d0*/  IADD3 R52, R19, R50, RZ ;  /* 0x0000003213347210 */ /* 0x000fc60007ffe0ff */
[----:B------:R-:W1:Y:S04]  /*83e0*/  LDS.128 R48, [R48+0x28400] ;  /* 0x0284000030307984 */ /* 0x000e680000000c00 */
[----:B------:R-:W2:Y:S01]  /*83f0*/  LDS.128 R52, [R52+0x28400] ;  /* 0x0284000034347984 */ /* 0x000ea20000000c00 */
[----:B------:R-:W-:Y:S05]  /*8400*/  @P2 BRA `(.L_x_353) ;  /* 0x0000000c006c2947 */ /* 0x000fea0003800000 */
[----:B------:R-:W-:Y:S01]  /*8410*/  SHF.R.U32.HI R156, RZ, 0x8, R57 ;  /* 0x00000008ff9c7819 */ /* 0x000fe20000011639 */
[----:B-1----:R-:W-:Y:S01]  /*8420*/  IMAD.MOV.U32 R60, RZ, RZ, R48 ;  /* 0x000000ffff3c7224 */ /* 0x002fe200078e0030 */
[----:B------:R-:W-:Y:S01]  /*8430*/  LOP3.LUT R58, R57, 0xff, RZ, 0xc0, !PT ;  /* 0x000000ff393a7812 */ /* 0x000fe200078ec0ff */
[----:B------:R-:W-:Y:S01]  /*8440*/  IMAD.MOV.U32 R56, RZ, RZ, R49 ;  /* 0x000000ffff387224 */ /* 0x000fe200078e0031 */
[----:B------:R-:W-:Y:S01]  /*8450*/  SHF.R.U32.HI R157, RZ, 0x18, R57 ;  /* 0x00000018ff9d7819 */ /* 0x000fe20000011639 */
[----:B------:R-:W-:Y:S01]  /*8460*/  IMAD.SHL.U32 R48, R156, 0x100, RZ ;  /* 0x000001009c307824 */ /* 0x000fe200078e00ff */
[--C-:B------:R-:W-:Y:S02]  /*8470*/  SHF.R.U32.HI R150, RZ, 0x8, R59.reuse ;  /* 0x00000008ff967819 */ /* 0x100fe4000001163b */
[----:B------:R-:W-:Y:S02]  /*8480*/  PRMT R49, R157, 0x654, R58 ;  /* 0x000006549d317816 */ /* 0x000fe4000000003a */
[----:B------:R-:W-:-:S02]  /*8490*/  SHF.R.U32.HI R155, RZ, 0x10, R59 ;  /* 0x00000010ff9b7819 */ /* 0x000fc4000001163b */
[----:B------:R-:W-:Y:S02]  /*84a0*/  LOP3.LUT R62, R59, 0xff, RZ, 0xc0, !PT ;  /* 0x000000ff3b3e7812 */ /* 0x000fe400078ec0ff */
[----:B------:R-:W-:Y:S02]  /*84b0*/  SHF.R.U32.HI R133, RZ, 0x8, R61 ;  /* 0x00000008ff857819 */ /* 0x000fe4000001163d */
[----:B------:R-:W-:Y:S02]  /*84c0*/  SHF.R.U32.HI R59, RZ, 0x18, R59 ;  /* 0x00000018ff3b7819 */ /* 0x000fe4000001163b */
[--C-:B------:R-:W-:Y:S02]  /*84d0*/  SHF.R.U32.HI R154, RZ, 0x10, R61.reuse ;  /* 0x00000010ff9a7819 */ /* 0x100fe4000001163d */
[----:B------:R-:W-:Y:S02]  /*84e0*/  LOP3.LUT R84, R61, 0xff, RZ, 0xc0, !PT ;  /* 0x000000ff3d547812 */ /* 0x000fe400078ec0ff */
[----:B------:R-:W-:-:S02]  /*84f0*/  SHF.R.U32.HI R61, RZ, 0x18, R61 ;  /* 0x00000018ff3d7819 */ /* 0x000fc4000001163d */
[--C-:B------:R-:W-:Y:S02]  /*8500*/  SHF.R.U32.HI R151, RZ, 0x10, R63.reuse ;  /* 0x00000010ff977819 */ /* 0x100fe4000001163f */
[--C-:B------:R-:W-:Y:S02]  /*8510*/  SHF.R.U32.HI R132, RZ, 0x8, R63.reuse ;  /* 0x00000008ff847819 */ /* 0x100fe4000001163f */
[----:B------:R-:W-:Y:S02]  /*8520*/  LOP3.LUT R86, R63, 0xff, RZ, 0xc0, !PT ;  /* 0x000000ff3f567812 */ /* 0x000fe400078ec0ff */
[----:B------:R-:W-:Y:S01]  /*8530*/  SHF.R.U32.HI R149, RZ, 0x18, R63 ;  /* 0x00000018ff957819 */ /* 0x000fe2000001163f */
[----:B--2---:R-:W-:Y:S01]  /*8540*/  IMAD.MOV.U32 R63, RZ, RZ, R52 ;  /* 0x000000ffff3f7224 */ /* 0x004fe200078e0034 */
[----:B------:R-:W-:Y:S01]  /*8550*/  LOP3.LUT R49, R49, 0xff00, R48, 0xf8, !PT ;  /* 0x0000ff0031317812 */ /* 0x000fe200078ef830 */
[----:B------:R-:W-:Y:S01]  /*8560*/  IMAD.SHL.U32 R48, R150, 0x100, RZ ;  /* 0x0000010096307824 */ /* 0x000fe200078e00ff */
[----:B------:R-:W-:Y:S01]  /*8570*/  SHF.R.U32.HI R158, RZ, 0x10, R57 ;  /* 0x00000010ff9e7819 */ /* 0x000fe20000011639 */
[----:B------:R-:W-:Y:S01]  /*8580*/  IMAD.SHL.U32 R52, R133, 0x100, RZ ;  /* 0x0000010085347824 */ /* 0x000fe200078e00ff */
[----:B------:R-:W-:-:S02]  /*8590*/  PRMT R59, R59, 0x654, R62 ;  /* 0x000006543b3b7816 */ /* 0x000fc4000000003e */
[----:B------:R-:W-:Y:S02]  /*85a0*/  PRMT R61, R61, 0x654, R84 ;  /* 0x000006543d3d7816 */ /* 0x000fe40000000054 */
[----:B------:R-:W-:Y:S01]  /*85b0*/  MOV R57, R50 ;  /* 0x0000003200397202 */ /* 0x000fe20000000f00 */
[----:B------:R-:W-:Y:S01]  /*85c0*/  IMAD.U32 R50, R158, 0x10000, RZ ;  /* 0x000100009e327824 */ /* 0x000fe200078e00ff */
[----:B------:R-:W-:Y:S01]  /*85d0*/  LOP3.LUT R59, R59, 0xff00, R48, 0xf8, !PT ;  /* 0x0000ff003b3b7812 */ /* 0x000fe200078ef830 */
[----:B------:R-:W-:Y:S01]  /*85e0*/  IMAD.U32 R48, R155, 0x10000, RZ ;  /* 0x000100009b307824 */ /* 0x000fe200078e00ff */
[----:B------:R-:W-:Y:S02]  /*85f0*/  SHF.L.U32 R58, R132, 0x8, RZ ;  /* 0x00000008843a7819 */ /* 0x000fe400000006ff */
[----:B------:R-:W-:Y:S01]  /*8600*/  LOP3.LUT R133, R61, 0xff00, R52, 0xf8, !PT ;  /* 0x0000ff003d857812 */ /* 0x000fe200078ef834 */
[----:B------:R-:W-:Y:S01]  /*8610*/  IMAD.U32 R52, R154, 0x10000, RZ ;  /* 0x000100009a347824 */ /* 0x000fe200078e00ff */
[----:B------:R-:W-:-:S02]  /*8620*/  PRMT R149, R149, 0x654, R86 ;  /* 0x0000065495957816 */ /* 0x000fc40000000056 */
[----:B------:R-:W-:Y:S02]  /*8630*/  F2FP.F16.E4M3.UNPACK_B R132, R145.H1 ;  /* 0x00000091ff84723e */ /* 0x000fe400030006ff */
[----:B------:R-:W-:Y:S02]  /*8640*/  F2FP.F16.E4M3.UNPACK_B R84, R63.H1 ;  /* 0x0000003fff54723e */ /* 0x000fe400030006ff */
[----:B------:R-:W-:Y:S02]  /*8650*/  F2FP.F16.E4M3.UNPACK_B R61, R60.H1 ;  /* 0x0000003cff3d723e */ /* 0x000fe400030006ff */
[----:B------:R-:W-:Y:S02]  /*8660*/  LOP3.LUT R150, R149, 0xff00, R58, 0xf8, !PT ;  /* 0x0000ff0095967812 */ /* 0x000fe400078ef83a */
[----:B------:R-:W-:Y:S01]  /*8670*/  LOP3.LUT R50, R49, 0xff0000, R50, 0xf8, !PT ;  /* 0x00ff000031327812 */ /* 0x000fe200078ef832 */
[----:B------:R-:W-:Y:S01]  /*8680*/  HADD2.F32 R49, -RZ, R132.H0_H0 ;  /* 0x20000084ff317230 */ /* 0x000fe20000004100 */
[----:B------:R-:W-:Y:S01]  /*8690*/  LOP3.LUT R48, R59, 0xff0000, R48, 0xf8, !PT ;  /* 0x00ff00003b307812 */ /* 0x000fe200078ef830 */
[----:B------:R-:W-:Y:S01]  /*86a0*/  HADD2.F32 R59, -RZ, R84.H0_H0 ;  /* 0x20000054ff3b7230 */ /* 0x000fe20000004100 */
[----:B------:R-:W-:Y:S01]  /*86b0*/  F2FP.F16.E4M3.UNPACK_B R62, R148.H1 ;  /* 0x00000094ff3e723e */ /* 0x000fe200030006ff */
[----:B------:R-:W-:Y:S01]  /*86c0*/  HADD2.F32 R58, -RZ, R61.H0_H0 ;  /* 0x2000003dff3a7230 */ /* 0x000fe20000004100 */
[----:B------:R-:W-:-:S02]  /*86d0*/  SHF.L.U32 R149, R151, 0x10, RZ ;  /* 0x0000001097957819 */ /* 0x000fc400000006ff */
[-C--:B------:R-:W-:Y:S01]  /*86e0*/  FMUL.FTZ R151, R59, R49.reuse ;  /* 0x000000313b977220 */ /* 0x080fe20000410000 */
[--C-:B------:R-:W-:Y:S02]  /*86f0*/  HADD2.F32 R86, -RZ, R62.reuse.H0_H0 ;  /* 0x2000003eff567230 */ /* 0x100fe40000004100 */
[----:B------:R-:W-:Y:S01]  /*8700*/  FMUL.FTZ R154, R58, R49 ;  /* 0x000000313a9a7220 */ /* 0x000fe20000410000 */
[----:B------:R-:W-:Y:S01]  /*8710*/  LOP3.LUT R52, R133, 0xff0000, R52, 0xf8, !PT ;  /* 0x00ff000085347812 */ /* 0x000fe200078ef834 */
[----:B------:R-:W-:Y:S01]  /*8720*/  HADD2.F32 R133, -RZ, R62.H1_H1 ;  /* 0x3000003eff857230 */ /* 0x000fe20000004100 */
[----:B------:R-:W-:Y:S01]  /*8730*/  LOP3.LUT R49, R150, 0xff0000, R149, 0xf8, !PT ;  /* 0x00ff000096317812 */ /* 0x000fe200078ef895 */
[-C--:B------:R-:W-:Y:S01]  /*8740*/  FFMA.FTZ R58, R58, R86.reuse, -R151 ;  /* 0x000000563a3a7223 */ /* 0x080fe20000010897 */
[----:B------:R-:W-:Y:S01]  /*8750*/  FFMA.FTZ R59, R59, R86, R154 ;  /* 0x000000563b3b7223 */ /* 0x000fe2000001009a */
[----:B------:R-:W-:Y:S01]  /*8760*/  HADD2.F32 R149, -RZ, R132.H1_H1 ;  /* 0x30000084ff957230 */ /* 0x000fe20000004100 */
[----:B------:R-:W-:Y:S01]  /*8770*/  F2FP.F16.E4M3.UNPACK_B R145, R145 ;  /* 0x00000091ff91723e */ /* 0x000fe200020006ff */
[----:B------:R-:W-:Y:S01]  /*8780*/  HADD2.F32 R86, -RZ, R84.H1_H1 ;  /* 0x30000054ff567230 */ /* 0x000fe20000004100 */
[----:B------:R-:W-:Y:S01]  /*8790*/  F2FP.F16.E4M3.UNPACK_B R60, R60 ;  /* 0x0000003cff3c723e */ /* 0x000fe200020006ff */
[----:B------:R-:W-:Y:S01]  /*87a0*/  HADD2.F32 R62, -RZ, R61.H1_H1 ;  /* 0x3000003dff3e7230 */ /* 0x000fe20000004100 */
[----:B------:R-:W-:Y:S01]  /*87b0*/  F2FP.F16.E4M3.UNPACK_B R63, R63 ;  /* 0x0000003fff3f723e */ /* 0x000fe200020006ff */
[----:B------:R-:W-:Y:S01]  /*87c0*/  HADD2.F32 R132, -RZ, R145.H0_H0 ;  /* 0x20000091ff847230 */ /* 0x000fe20000004100 */
[----:B------:R-:W-:Y:S01]  /*87d0*/  F2FP.F16.E4M3.UNPACK_B R148, R148 ;  /* 0x00000094ff94723e */ /* 0x000fe200020006ff */
[-C--:B------:R-:W-:Y:S01]  /*87e0*/  FMUL.FTZ R151, R86, R149.reuse ;  /* 0x0000009556977220 */ /* 0x080fe20000410000 */
[----:B------:R-:W-:Y:S01]  /*87f0*/  FMUL.FTZ R149, R62, R149 ;  /* 0x000000953e957220 */ /* 0x000fe20000410000 */
[----:B------:R-:W-:-:S02]  /*8800*/  HADD2.F32 R61, -RZ, R60.H0_H0 ;  /* 0x2000003cff3d7230 */ /* 0x000fc40000004100 */
[----:B------:R-:W-:Y:S02]  /*8810*/  HADD2.F32 R84, -RZ, R63.H0_H0 ;  /* 0x2000003fff547230 */ /* 0x000fe40000004100 */
[-C--:B------:R-:W-:Y:S01]  /*8820*/  FFMA.FTZ R151, R62, R133.reuse, -R151 ;  /* 0x000000853e977223 */ /* 0x080fe20000010897 */
[----:B------:R-:W-:Y:S01]  /*8830*/  FFMA.FTZ R158, R86, R133, R149 ;  /* 0x00000085569e7223 */ /* 0x000fe20000010095 */
[----:B------:R-:W-:Y:S02]  /*8840*/  HADD2.F32 R62, -RZ, R148.H0_H0 ;  /* 0x20000094ff3e7230 */ /* 0x000fe40000004100 */
[-C--:B------:R-:W-:Y:S01]  /*8850*/  FMUL.FTZ R133, R61, R132.reuse ;  /* 0x000000843d857220 */ /* 0x080fe20000410000 */
[----:B------:R-:W-:Y:S02]  /*8860*/  HADD2.F32 R145, -RZ, R145.H1_H1 ;  /* 0x30000091ff917230 */ /* 0x000fe40000004100 */
[----:B------:R-:W-:Y:S01]  /*8870*/  FMUL.FTZ R86, R84, R132 ;  /* 0x0000008454567220 */ /* 0x000fe20000410000 */
[----:B------:R-:W-:-:S02]  /*8880*/  HADD2.F32 R63, -RZ, R63.H1_H1 ;  /* 0x3000003fff3f7230 */ /* 0x000fc40000004100 */
[-C--:B------:R-:W-:Y:S01]  /*8890*/  FFMA.FTZ R150, R84, R62.reuse, R133 ;  /* 0x0000003e54967223 */ /* 0x080fe20000010085 */
[----:B------:R-:W-:Y:S02]  /*88a0*/  HADD2.F32 R60, -RZ, R60.H1_H1 ;  /* 0x3000003cff3c7230 */ /* 0x000fe40000004100 */
[----:B------:R-:W-:Y:S01]  /*88b0*/  FFMA.FTZ R149, R61, R62, -R86 ;  /* 0x0000003e3d957223 */ /* 0x000fe20000010856 */
[----:B------:R-:W-:Y:S02]  /*88c0*/  HADD2.F32 R148, -RZ, R148.H1_H1 ;  /* 0x30000094ff947230 */ /* 0x000fe40000004100 */
[-C--:B------:R-:W-:Y:S01]  /*88d0*/  FMUL.FTZ R133, R63, R145.reuse ;  /* 0x000000913f857220 */ /* 0x080fe20000410000 */
[----:B------:R-:W-:Y:S01]  /*88e0*/  F2FP.F16.E4M3.UNPACK_B R61, R146.H1 ;  /* 0x00000092ff3d723e */ /* 0x000fe200030006ff */
[C---:B------:R-:W-:Y:S01]  /*88f0*/  FMUL.FTZ R156, R60.reuse, R145 ;  /* 0x000000913c9c7220 */ /* 0x040fe20000410000 */
[----:B------:R-:W-:Y:S01]  /*8900*/  F2FP.F16.E4M3.UNPACK_B R62, R54.H1 ;  /* 0x00000036ff3e723e */ /* 0x000fe200030006ff */
[----:B------:R-:W-:Y:S01]  /*8910*/  FFMA.FTZ R154, R60, R148, -R133 ;  /* 0x000000943c9a7223 */ /* 0x000fe20000010885 */
[----:B------:R-:W-:Y:S01]  /*8920*/  F2FP.F16.E4M3.UNPACK_B R86, R147.H1 ;  /* 0x00000093ff56723e */ /* 0x000fe200030006ff */
[----:B------:R-:W-:Y:S01]  /*8930*/  HADD2.F32 R132, -RZ, R61.H0_H0 ;  /* 0x2000003dff847230 */ /* 0x000fe20000004100 */
[----:B------:R-:W-:Y:S01]  /*8940*/  F2FP.F16.E4M3.UNPACK_B R60, R57.H1 ;  /* 0x00000039ff3c723e */ /* 0x000fe200030006ff */
[----:B------:R-:W-:-:S02]  /*8950*/  HADD2.F32 R84, -RZ, R62.H0_H0 ;  /* 0x2000003eff547230 */ /* 0x000fc40000004100 */
[----:B------:R-:W-:Y:S01]  /*8960*/  FFMA.FTZ R145, R63, R148, R156 ;  /* 0x000000943f917223 */ /* 0x000fe2000001009c */
[----:B------:R-:W-:Y:S01]  /*8970*/  HADD2.F32 R133, -RZ, R61.H1_H1 ;  /* 0x3000003dff857230 */ /* 0x000fe20000004100 */
[----:B------:R-:W-:Y:S01]  /*8980*/  F2FP.F16.E4M3.UNPACK_B R146, R146 ;  /* 0x00000092ff92723e */ /* 0x000fe200020006ff */
[----:B------:R-:W-:Y:S02]  /*8990*/  HADD2.F32 R61, -RZ, R60.H0_H0 ;  /* 0x2000003cff3d7230 */ /* 0x000fe40000004100 */
[-C--:B------:R-:W-:Y:S01]  /*89a0*/  FMUL.FTZ R148, R84, R132.reuse ;  /* 0x0000008454947220 */ /* 0x080fe20000410000 */
[----:B------:R-:W-:Y:S01]  /*89b0*/  HADD2.F32 R63, -RZ, R86.H0_H0 ;  /* 0x20000056ff3f7230 */ /* 0x000fe20000004100 */
[----:B------:R-:W-:Y:S01]  /*89c0*/  F2FP.F16.E4M3.UNPACK_B R57, R57 ;  /* 0x00000039ff39723e */ /* 0x000fe200020006ff */
[----:B------:R-:W-:Y:S02]  /*89d0*/  HADD2.F32 R62, -RZ, R62.H1_H1 ;  /* 0x3000003eff3e7230 */ /* 0x000fe40000004100 */
[----:B------:R-:W-:Y:S01]  /*89e0*/  FMUL.FTZ R155, R61, R132 ;  /* 0x000000843d9b7220 */ /* 0x000fe20000410000 */
[----:B------:R-:W-:-:S02]  /*89f0*/  HADD2.F32 R60, -RZ, R60.H1_H1 ;  /* 0x3000003cff3c7230 */ /* 0x000fc40000004100 */
[----:B------:R-:W-:Y:S01]  /*8a00*/  FFMA.FTZ R148, R61, R63, -R148 ;  /* 0x0000003f3d947223 */ /* 0x000fe20000010894 */
[----:B------:R-:W-:Y:S02]  /*8a10*/  HADD2.F32 R61, -RZ, R86.H1_H1 ;  /* 0x30000056ff3d7230 */ /* 0x000fe40000004100 */
[----:B------:R-:W-:Y:S01]  /*8a20*/  FMUL.FTZ R157, R62, R133 ;  /* 0x000000853e9d7220 */ /* 0x000fe20000410000 */
[----:B------:R-:W-:Y:S01]  /*8a30*/  FFMA.FTZ R155, R84, R63, R155 ;  /* 0x0000003f549b7223 */ /* 0x000fe2000001009b */
[C---:B------:R-:W-:Y:S01]  /*8a40*/  FMUL.FTZ R133, R60.reuse, R133 ;  /* 0x000000853c857220 */ /* 0x040fe20000410000 */
[----:B------:R-:W-:Y:S01]  /*8a50*/  F2FP.F16.E4M3.UNPACK_B R147, R147 ;  /* 0x00000093ff93723e */ /* 0x000fe200020006ff */
[-C--:B------:R-:W-:Y:S01]  /*8a60*/  FFMA.FTZ R157, R60, R61.reuse, -R157 ;  /* 0x0000003d3c9d7223 */ /* 0x080fe2000001089d */
[----:B------:R-:W-:Y:S01]  /*8a70*/  F2FP.F16.E4M3.UNPACK_B R60, R54 ;  /* 0x00000036ff3c723e */ /* 0x000fe200020006ff */
[----:B------:R-:W-:Y:S01]  /*8a80*/  FFMA.FTZ R132, R62, R61, R133 ;  /* 0x0000003d3e847223 */ /* 0x000fe20000010085 */
[----:B------:R-:W-:Y:S01]  /*8a90*/  HADD2.F32 R63, -RZ, R146.H0_H0 ;  /* 0x20000092ff3f7230 */ /* 0x000fe20000004100 */
[----:B------:R-:W-:Y:S01]  /*8aa0*/  F2FP.SATFINITE.E4M3.F32.PACK_AB_MERGE_C R58, R151, R58, RZ ;  /* 0x0000003a973a723e */ /* 0x000fe200048070ff */
[----:B------:R-:W-:Y:S01]  /*8ab0*/  HADD2.F32 R54, -RZ, R57.H0_H0 ;  /* 0x20000039ff367230 */ /* 0x000fe20000004100 */
[----:B------:R-:W-:Y:S01]  /*8ac0*/  F2FP.SATFINITE.E4M3.F32.PACK_AB_MERGE_C R158, R158, R59, RZ ;  /* 0x0000003b9e9e723e */ /* 0x000fe200048070ff */
[----:B------:R-:W-:Y:S01]  /*8ad0*/  HADD2.F32 R61, -RZ, R60.H0_H0 ;  /* 0x2000003cff3d7230 */ /* 0x000fe20000004100 */
[----:B------:R-:W-:Y:S01]  /*8ae0*/  F2FP.SATFINITE.E4M3.F32.PACK_AB_MERGE_C R148, R157, R148, RZ ;  /* 0x000000949d94723e */ /* 0x000fe200048070ff */
[----:B------:R-:W-:-:S02]  /*8af0*/  HADD2.F32 R146, -RZ, R146.H1_H1 ;  /* 0x30000092ff927230 */ /* 0x000fc40000004100 */
[-C--:B------:R-:W-:Y:S01]  /*8b00*/  FMUL.FTZ R84, R54, R63.reuse ;  /* 0x0000003f36547220 */ /* 0x080fe20000410000 */
[----:B------:R-:W-:Y:S02]  /*8b10*/  HADD2.F32 R60, -RZ, R60.H1_H1 ;  /* 0x3000003cff3c7230 */ /* 0x000fe40000004100 */
[----:B------:R-:W-:Y:S01]  /*8b20*/  FMUL.FTZ R133, R61, R63 ;  /* 0x0000003f3d857220 */ /* 0x000fe20000410000 */
[----:B------:R-:W-:Y:S01]  /*8b30*/  HADD2.F32 R57, -RZ, R57.H1_H1 ;  /* 0x30000039ff397230 */ /* 0x000fe20000004100 */
[----:B------:R-:W-:Y:S01]  /*8b40*/  F2FP.SATFINITE.E4M3.F32.PACK_AB_MERGE_C R59, R154, R149, R58 ;  /* 0x000000959a3b723e */ /* 0x000fe2000480703a */
[--C-:B------:R-:W-:Y:S02]  /*8b50*/  HADD2.F32 R62, -RZ, R147.reuse.H0_H0 ;  /* 0x20000093ff3e7230 */ /* 0x100fe40000004100 */
[-C--:B------:R-:W-:Y:S01]  /*8b60*/  FMUL.FTZ R86, R60, R146.reuse ;  /* 0x000000923c567220 */ /* 0x080fe20000410000 */
[----:B------:R-:W-:Y:S02]  /*8b70*/  HADD2.F32 R147, -RZ, R147.H1_H1 ;  /* 0x30000093ff937230 */ /* 0x000fe40000004100 */
[----:B------:R-:W-:Y:S01]  /*8b80*/  FMUL.FTZ R63, R57, R146 ;  /* 0x00000092393f7220 */ /* 0x000fe20000410000 */
[----:B------:R-:W-:Y:S01]  /*8b90*/  F2FP.SATFINITE.E4M3.F32.PACK_AB_MERGE_C R132, R132, R155, RZ ;  /* 0x0000009b8484723e */ /* 0x000fe200048070ff */
[-C--:B------:R-:W-:Y:S01]  /*8ba0*/  FFMA.FTZ R54, R54, R62.reuse, -R133 ;  /* 0x0000003e36367223 */ /* 0x080fe20000010885 */
[----:B------:R-:W-:Y:S01]  /*8bb0*/  FFMA.FTZ R84, R61, R62, R84 ;  /* 0x0000003e3d547223 */ /* 0x000fe20000010054 */
[----:B------:R-:W-:Y:S01]  /*8bc0*/  F2FP.F16.E4M3.UNPACK_B R133, R52 ;  /* 0x00000034ff85723e */ /* 0x000fe200020006ff */
[-C--:B------:R-:W-:Y:S01]  /*8bd0*/  FFMA.FTZ R57, R57, R147.reuse, -R86 ;  /* 0x0000009339397223 */ /* 0x080fe20000010856 */
[----:B------:R-:W-:Y:S01]  /*8be0*/  F2FP.F16.E4M3.UNPACK_B R61, R56 ;  /* 0x00000038ff3d723e */ /* 0x000fe200020006ff */
[----:B------:R-:W-:Y:S01]  /*8bf0*/  FFMA.FTZ R147, R60, R147, R63 ;  /* 0x000000933c937223 */ /* 0x000fe2000001003f */
[----:B------:R-:W-:-:S02]  /*8c00*/  F2FP.F16.E4M3.UNPACK_B R62, R53 ;  /* 0x00000035ff3e723e */ /* 0x000fc400020006ff */
[----:B------:R-:W-:Y:S01]  /*8c10*/  F2FP.SATFINITE.E4M3.F32.PACK_AB_MERGE_C R58, R145, R150, R158 ;  /* 0x00000096913a723e */ /* 0x000fe2000480709e */
[----:B------:R-:W-:Y:S01]  /*8c20*/  HADD2.F32 R145, -RZ, R133.H0_H0 ;  /* 0x20000085ff917230 */ /* 0x000fe20000004100 */
[----:B------:R-:W-:Y:S01]  /*8c30*/  F2FP.F16.E4M3.UNPACK_B R86, R50 ;  /* 0x00000032ff56723e */ /* 0x000fe200020006ff */
[----:B------:R-:W-:Y:S01]  /*8c40*/  HADD2.F32 R60, -RZ, R61.H0_H0 ;  /* 0x2000003dff3c7230 */ /* 0x000fe20000004100 */
[----:B------:R-:W-:Y:S01]  /*8c50*/  F2FP.SATFINITE.E4M3.F32.PACK_AB_MERGE_C R57, R57, R54, R148 ;  /* 0x000000363939723e */ /* 0x000fe20004807094 */
[----:B------:R-:W-:Y:S01]  /*8c60*/  HADD2.F32 R63, -RZ, R62.H0_H0 ;  /* 0x2000003eff3f7230 */ /* 0x000fe20000004100 */
[----:B------:R-:W-:Y:S01]  /*8c70*/  F2FP.SATFINITE.E4M3.F32.PACK_AB_MERGE_C R54, R147, R84, R132 ;  /* 0x000000549336723e */ /* 0x000fe20004807084 */
[----:B------:R-:W-:Y:S02]  /*8c80*/  HADD2.F32 R132, -RZ, R86.H0_H0 ;  /* 0x20000056ff847230 */ /* 0x000fe40000004100 */
[----:B------:R-:W-:Y:S01]  /*8c90*/  FMUL.FTZ R146, R60, R145 ;  /* 0x000000913c927220 */ /* 0x000fe20000410000 */
[----:B------:R-:W-:-:S02]  /*8ca0*/  HADD2.F32 R84, -RZ, R62.H1_H1 ;  /* 0x3000003eff547230 */ /* 0x000fc40000004100 */
[C---:B------:R-:W-:Y:S01]  /*8cb0*/  FMUL.FTZ R147, R63.reuse, R145 ;  /* 0x000000913f937220 */ /* 0x040fe20000410000 */
[----:B------:R-:W-:Y:S01]  /*8cc0*/  HADD2.F32 R133, -RZ, R133.H1_H1 ;  /* 0x30000085ff857230 */ /* 0x000fe20000004100 */
[----:B------:R-:W-:Y:S01]  /*8cd0*/  F2FP.F16.E4M3.UNPACK_B R53, R53.H1 ;  /* 0x00000035ff35723e */ /* 0x000fe200030006ff */
[----:B------:R-:W-:Y:S02]  /*8ce0*/  HADD2.F32 R62, -RZ, R61.H1_H1 ;  /* 0x3000003dff3e7230 */ /* 0x000fe40000004100 */
[----:B------:R-:W-:Y:S01]  /*8cf0*/  FFMA.FTZ R61, R63, R132, R146 ;  /* 0x000000843f3d7223 */ /* 0x000fe20000010092 */
[----:B------:R-:W-:Y:S02]  /*8d00*/  HADD2.F32 R63, -RZ, R86.H1_H1 ;  /* 0x30000056ff3f7230 */ /* 0x000fe40000004100 */
[-C--:B------:R-:W-:Y:S01]  /*8d10*/  FMUL.FTZ R145, R84, R133.reuse ;  /* 0x0000008554917220 */ /* 0x080fe20000410000 */
[----:B------:R-:W-:Y:S01]  /*8d20*/  F2FP.F16.E4M3.UNPACK_B R86, R52.H1 ;  /* 0x00000034ff56723e */ /* 0x000fe200030006ff */
[----:B------:R-:W-:Y:S01]  /*8d30*/  FMUL.FTZ R133, R62, R133 ;  /* 0x000000853e857220 */ /* 0x000fe20000410000 */
[----:B------:R-:W-:Y:S01]  /*8d40*/  F2FP.F16.E4M3.UNPACK_B R56, R56.H1 ;  /* 0x00000038ff38723e */ /* 0x000fe200030006ff */
[----:B------:R-:W-:Y:S01]  /*8d50*/  FFMA.FTZ R60, R60, R132, -R147 ;  /* 0x000000843c3c7223 */ /* 0x000fe20000010893 */
[-C--:B------:R-:W-:Y:S01]  /*8d60*/  FFMA.FTZ R147, R62, R63.reuse, -R145 ;  /* 0x0000003f3e937223 */ /* 0x080fe20000010891 */
[----:B------:R-:W-:Y:S01]  /*8d70*/  FFMA.FTZ R148, R84, R63, R133 ;  /* 0x0000003f54947223 */ /* 0x000fe20000010085 */
[--C-:B------:R-:W-:Y:S01]  /*8d80*/  HADD2.F32 R62, -RZ, R53.reuse.H0_H0 ;  /* 0x20000035ff3e7230 */ /* 0x100fe20000004100 */
[----:B------:R-:W-:Y:S01]  /*8d90*/  F2FP.F16.E4M3.UNPACK_B R50, R50.H1 ;  /* 0x00000032ff32723e */ /* 0x000fe200030006ff */
[----:B------:R-:W-:Y:S01]  /*8da0*/  HADD2.F32 R133, -RZ, R86.H0_H0 ;  /* 0x20000056ff857230 */ /* 0x000fe20000004100 */
[----:B------:R-:W-:Y:S01]  /*8db0*/  F2FP.F16.E4M3.UNPACK_B R132, R49.H1 ;  /* 0x00000031ff84723e */ /* 0x000fe200030006ff */
[----:B------:R-:W-:-:S02]  /*8dc0*/  HADD2.F32 R53, -RZ, R53.H1_H1 ;  /* 0x30000035ff357230 */ /* 0x000fc40000004100 */
[----:B------:R-:W-:Y:S02]  /*8dd0*/  HADD2.F32 R86, -RZ, R86.H1_H1 ;  /* 0x30000056ff567230 */ /* 0x000fe40000004100 */
[-C--:B------:R-:W-:Y:S01]  /*8de0*/  FMUL.FTZ R145, R62, R133.reuse ;  /* 0x000000853e917220 */ /* 0x080fe20000410000 */
[--C-:B------:R-:W-:Y:S02]  /*8df0*/  HADD2.F32 R52, -RZ, R56.reuse.H0_H0 ;  /* 0x20000038ff347230 */ /* 0x100fe40000004100 */
[----:B------:R-:W-:Y:S02]  /*8e00*/  HADD2.F32 R56, -RZ, R56.H1_H1 ;  /* 0x30000038ff387230 */ /* 0x000fe40000004100 */
[----:B------:R-:W-:Y:S01]  /*8e10*/  FMUL.FTZ R151, R53, R86 ;  /* 0x0000005635977220 */ /* 0x000fe20000410000 */
[--C-:B------:R-:W-:Y:S02]  /*8e20*/  HADD2.F32 R84, -RZ, R50.reuse.H1_H1 ;  /* 0x30000032ff547230 */ /* 0x100fe40000004100 */
[----:B------:R-:W-:Y:S01]  /*8e30*/  FMUL.FTZ R133, R52, R133 ;  /* 0x0000008534857220 */ /* 0x000fe20000410000 */
[----:B------:R-:W-:-:S02]  /*8e40*/  HADD2.F32 R63, -RZ, R50.H0_H0 ;  /* 0x20000032ff3f7230 */ /* 0x000fc40000004100 */
[C---:B------:R-:W-:Y:S01]  /*8e50*/  FMUL.FTZ R86, R56.reuse, R86 ;  /* 0x0000005638567220 */ /* 0x040fe20000410000 */
[----:B------:R-:W-:Y:S01]  /*8e60*/  F2FP.F16.E4M3.UNPACK_B R50, R51 ;  /* 0x00000033ff32723e */ /* 0x000fe200020006ff */
[-C--:B------:R-:W-:Y:S01]  /*8e70*/  FFMA.FTZ R154, R56, R84.reuse, -R151 ;  /* 0x00000054389a7223 */ /* 0x080fe20000010897 */
[----:B------:R-:W-:Y:S01]  /*8e80*/  F2FP.F16.E4M3.UNPACK_B R56, R55 ;  /* 0x00000037ff38723e */ /* 0x000fe200020006ff */
[----:B------:R-:W-:Y:S01]  /*8e90*/  FFMA.FTZ R151, R53, R84, R86 ;  /* 0x0000005435977223 */ /* 0x000fe20000010056 */
[----:B------:R-:W-:Y:S01]  /*8ea0*/  F2FP.F16.E4M3.UNPACK_B R51, R51.H1 ;  /* 0x00000033ff33723e */ /* 0x000fe200030006ff */
[----:B------:R-:W-:Y:S01]  /*8eb0*/  FFMA.FTZ R149, R52, R63, -R145 ;  /* 0x0000003f34957223 */ /* 0x000fe20000010891 */
[----:B------:R-:W-:Y:S01]  /*8ec0*/  F2FP.F16.E4M3.UNPACK_B R55, R55.H1 ;  /* 0x00000037ff37723e */ /* 0x000fe200030006ff */
[----:B------:R-:W-:Y:S01]  /*8ed0*/  FFMA.FTZ R150, R62, R63, R133 ;  /* 0x0000003f3e967223 */ /* 0x000fe20000010085 */
[----:B------:R-:W-:Y:S01]  /*8ee0*/  F2FP.F16.E4M3.UNPACK_B R86, R49 ;  /* 0x00000031ff56723e */ /* 0x000fe200020006ff */
[----:B------:R-:W-:Y:S01]  /*8ef0*/  HADD2.F32 R53, -RZ, R51.H0_H0 ;  /* 0x20000033ff357230 */ /* 0x000fe20000004100 */
[-C--:B------:R-:W-:Y:S01]  /*8f00*/  F2FP.F16.E4M3.UNPACK_B R49, R48.reuse ;  /* 0x00000030ff31723e */ /* 0x080fe200020006ff */
[----:B------:R-:W-:Y:S01]  /*8f10*/  HADD2.F32 R146, -RZ, R132.H0_H0 ;  /* 0x20000084ff927230 */ /* 0x000fe20000004100 */
[----:B------:R-:W-:Y:S01]  /*8f20*/  F2FP.F16.E4M3.UNPACK_B R63, R48.H1 ;  /* 0x00000030ff3f723e */ /* 0x000fe200030006ff */
[----:B------:R-:W-:Y:S01]  /*8f30*/  HADD2.F32 R48, -RZ, R55.H0_H0 ;  /* 0x20000037ff307230 */ /* 0x000fe20000004100 */
[----:B------:R-:W-:Y:S01]  /*8f40*/  F2FP.SATFINITE.E4M3.F32.PACK_AB_MERGE_C R149, R154, R149, RZ ;  /* 0x000000959a95723e */ /* 0x000fe200048070ff */
[----:B------:R-:W-:-:S02]  /*8f50*/  HADD2.F32 R62, -RZ, R56.H0_H0 ;  /* 0x20000038ff3e7230 */ /* 0x000fc40000004100 */
[-C--:B------:R-:W-:Y:S01]  /*8f60*/  FMUL.FTZ R157, R53, R146.reuse ;  /* 0x00000092359d7220 */ /* 0x080fe20000410000 */
[----:B------:R-:W-:Y:S02]  /*8f70*/  HADD2.F32 R145, -RZ, R86.H0_H0 ;  /* 0x20000056ff917230 */ /* 0x000fe40000004100 */
[----:B------:R-:W-:Y:S01]  /*8f80*/  FMUL.FTZ R156, R48, R146 ;  /* 0x00000092309c7220 */ /* 0x000fe20000410000 */
[----:B------:R-:W-:Y:S01]  /*8f90*/  HADD2.F32 R84, -RZ, R63.H0_H0 ;  /* 0x2000003fff547230 */ /* 0x000fe20000004100 */
[----:B------:R-:W-:Y:S01]  /*8fa0*/  F2FP.SATFINITE.E4M3.F32.PACK_AB_MERGE_C R150, R151, R150, RZ ;  /* 0x000000969796723e */ /* 0x000fe200048070ff */
[----:B------:R-:W-:Y:S02]  /*8fb0*/  HADD2.F32 R52, -RZ, R50.H0_H0 ;  /* 0x20000032ff347230 */ /* 0x000fe40000004100 */
[----:B------:R-:W-:Y:S01]  /*8fc0*/  FMUL.FTZ R155, R62, R145 ;  /* 0x000000913e9b7220 */ /* 0x000fe20000410000 */
[----:B------:R-:W-:Y:S02]  /*8fd0*/  HADD2.F32 R133, -RZ, R49.H0_H0 ;  /* 0x20000031ff857230 */ /* 0x000fe40000004100 */
[----:B------:R-:W-:Y:S01]  /*8fe0*/  FFMA.FTZ R156, R53, R84, -R156 ;  /* 0x00000054359c7223 */ /* 0x000fe2000001089c */
[----:B------:R-:W-:-:S02]  /*8ff0*/  HADD2.F32 R55, -RZ, R55.H1_H1 ;  /* 0x30000037ff377230 */ /* 0x000fc40000004100 */
[----:B------:R-:W-:Y:S01]  /*9000*/  FFMA.FTZ R157, R48, R84, R157 ;  /* 0x00000054309d7223 */ /* 0x000fe2000001009d */
[----:B------:R-:W-:Y:S02]  /*9010*/  HADD2.F32 R132, -RZ, R132.H1_H1 ;  /* 0x30000084ff847230 */ /* 0x000fe40000004100 */
[C---:B------:R-:W-:Y:S01]  /*9020*/  FMUL.FTZ R145, R52.reuse, R145 ;  /* 0x0000009134917220 */ /* 0x040fe20000410000 */
[----:B------:R-:W-:Y:S02]  /*9030*/  HADD2.F32 R51, -RZ, R51.H1_H1 ;  /* 0x30000033ff337230 */ /* 0x000fe40000004100 */
[----:B------:R-:W-:Y:S01]  /*9040*/  FFMA.FTZ R155, R52, R133, -R155 ;  /* 0x00000085349b7223 */ /* 0x000fe2000001089b */
[----:B------:R-:W-:Y:S02]  /*9050*/  HADD2.F32 R56, -RZ, R56.H1_H1 ;  /* 0x30000038ff387230 */ /* 0x000fe40000004100 */
[----:B------:R-:W-:Y:S01]  /*9060*/  FMUL.FTZ R52, R55, R132 ;  /* 0x0000008437347220 */ /* 0x000fe20000410000 */
[----:B------:R-:W-:-:S02]  /*9070*/  HADD2.F32 R53, -RZ, R86.H1_H1 ;  /* 0x30000056ff357230 */ /* 0x000fc40000004100 */
[C---:B------:R-:W-:Y:S01]  /*9080*/  FMUL.FTZ R132, R51.reuse, R132 ;  /* 0x0000008433847220 */ /* 0x040fe20000410000 */
[----:B------:R-:W-:Y:S02]  /*9090*/  HADD2.F32 R48, -RZ, R63.H1_H1 ;  /* 0x3000003fff307230 */ /* 0x000fe40000004100 */
[----:B------:R-:W-:Y:S01]  /*90a0*/  FFMA.FTZ R145, R62, R133, R145 ;  /* 0x000000853e917223 */ /* 0x000fe20000010091 */
[----:B------:R-:W-:Y:S02]  /*90b0*/  HADD2.F32 R50, -RZ, R50.H1_H1 ;  /* 0x30000032ff327230 */ /* 0x000fe40000004100 */
[-C--:B------:R-:W-:Y:S01]  /*90c0*/  FMUL.FTZ R63, R56, R53.reuse ;  /* 0x00000035383f7220 */ /* 0x080fe20000410000 */
[----:B------:R-:W-:Y:S02]  /*90d0*/  HADD2.F32 R49, -RZ, R49.H1_H1 ;  /* 0x30000031ff317230 */ /* 0x000fe40000004100 */
[-C--:B------:R-:W-:Y:S01]  /*90e0*/  FFMA.FTZ R51, R51, R48.reuse, -R52 ;  /* 0x0000003033337223 */ /* 0x080fe20000010834 */
[----:B------:R-:W-:Y:S01]  /*90f0*/  FFMA.FTZ R132, R55, R48, R132 ;  /* 0x0000003037847223 */ /* 0x000fe20000010084 */
[----:B------:R-:W-:Y:S01]  /*9100*/  FMUL.FTZ R53, R50, R53 ;  /* 0x0000003532357220 */ /* 0x000fe20000410000 */
[----:B------:R-:W-:-:S02]  /*9110*/  IMAD.MOV.U32 R48, RZ, RZ, R59 ;  /* 0x000000ffff307224 */ /* 0x000fc400078e003b */
[-C--:B------:R-:W-:Y:S01]  /*9120*/  FFMA.FTZ R50, R50, R49.reuse, -R63 ;  /* 0x0000003132327223 */ /* 0x080fe2000001083f */
[----:B------:R-:W-:Y:S01]  /*9130*/  F2FP.SATFINITE.E4M3.F32.PACK_AB_MERGE_C R51, R51, R156, RZ ;  /* 0x0000009c3333723e */ /* 0x000fe200048070ff */
[----:B------:R-:W-:Y:S01]  /*9140*/  FFMA.FTZ R56, R56, R49, R53 ;  /* 0x0000003138387223 */ /* 0x000fe20000010035 */
[----:B------:R-:W-:Y:S01]  /*9150*/  F2FP.SATFINITE.E4M3.F32.PACK_AB_MERGE_C R132, R132, R157, RZ ;  /* 0x0000009d8484723e */ /* 0x000fe200048070ff */
[----:B------:R-:W-:Y:S01]  /*9160*/  IMAD.MOV.U32 R52, RZ, RZ, R58 ;  /* 0x000000ffff347224 */ /* 0x000fe200078e003a */
[----:B------:R-:W-:Y:S01]  /*9170*/  F2FP.SATFINITE.E4M3.F32.PACK_AB_MERGE_C R51, R50, R155, R51 ;  /* 0x0000009b3233723e */ /* 0x000fe20004807033 */
[----:B------:R-:W-:Y:S01]  /*9180*/  IMAD.MOV.U32 R50, RZ, RZ, R57 ;  /* 0x000000ffff327224 */ /* 0x000fe200078e0039 */
[----:B------:R-:W-:Y:S02]  /*9190*/  F2FP.SATFINITE.E4M3.F32.PACK_AB_MERGE_C R49, R147, R60, R149 ;  /* 0x0000003c9331723e */ /* 0x000fe40004807095 */
[----:B------:R-:W-:Y:S02]  /*91a0*/  F2FP.SATFINITE.E4M3.F32.PACK_AB_MERGE_C R53, R148, R61, R150 ;  /* 0x0000003d9435723e */ /* 0x000fe40004807096 */
[----:B------:R-:W-:-:S07]  /*91b0*/  F2FP.SATFINITE.E4M3.F32.PACK_AB_MERGE_C R55, R56, R145, R132 ;  /* 0x000000913837723e */ /* 0x000fce0004807084 */
.L_x_353:
[----:B------:R-:W-:Y:S05]  /*91c0*/  BSYNC B2 ;  /* 0x0000000000027941 */ /* 0x000fea0003800000 */
.L_x_352:
        /* <DEDUP_REMOVED lines=11> */
.L_x_351:
[----:B------:R-:W-:Y:S05]  /*9280*/  BSYNC B1 ;  /* 0x0000000000017941 */ /* 0x000fea0003800000 */
.L_x_350:
[----:B------:R-:W-:Y:S01]  /*9290*/  ISETP.GE.OR P3, PT, R234, R118, P0 ;  /* 0x00000076ea00720c */ /* 0x000fe20000766670 */
[----:B------:R-:W-:-:S12]  /*92a0*/  BSSY B1, `(.L_x_354) ;  /* 0x0000108000017945 */ /* 0x000fd80003800000 */
[----:B------:R-:W-:Y:S05]  /*92b0*/  @P3 BRA `(.L_x_355) ;  /* 0x0000001000183947 */ /* 0x000fea0003800000 */
[----:B-1-3--:R-:W3:Y:S04]  /*92c0*/  LDL R51, [R1+0x18] ;  /* 0x0000180001337983 */ /* 0x00aee80000100800 */
[----:B------:R-:W4:Y:S01]  /*92d0*/  LDL R50, [R1+0x24] ;  /* 0x0000240001327983 */ /* 0x000f220000100800 */
[----:B------:R-:W-:Y:S01]  /*92e0*/  SHF.R.S32.HI R49, RZ, 0x1f, R234 ;  /* 0x0000001fff317819 */ /* 0x000fe200000114ea */
[-C--:B--2---:R-:W-:Y:S01]  /*92f0*/  IMAD.WIDE.U32 R56, R234, R126.reuse, R124 ;  /* 0x0000007eea387225 */ /* 0x084fe200078e007c */
[----:B------:R-:W-:Y:S01]  /*9300*/  ISETP.NE.AND P6, PT, R0, RZ, PT ;  /* 0x000000ff0000720c */ /* 0x000fe20003fc5270 */
[----:B------:R-:W-:Y:S02]  /*9310*/  BSSY B2, `(.L_x_356) ;  /* 0x00000f5000027945 */ /* 0x000fe40003800000 */
[----:B------:R-:W-:Y:S01]  /*9320*/  IMAD R48, R49, R126, RZ ;  /* 0x0000007e31307224 */ /* 0x000fe200078e02ff */
[----:B------:R-:W-:-:S03]  /*9330*/  IADD3 R58, P3, P4, R100, R56, R38 ;  /* 0x00000038643a7210 */ /* 0x000fc60007c7e026 */
[----:B------:R-:W-:Y:S01]  /*9340*/  IMAD R59, R234, R127, R48 ;  /* 0x0000007fea3b7224 */ /* 0x000fe200078e0230 */
[----:B------:R-:W-:-:S04]  /*9350*/  SEL R48, R123, R142, !P6 ;  /* 0x0000008e7b307207 */ /* 0x000fc80007000000 */
[----:B------:R-:W-:Y:S02]  /*9360*/  SHF.R.S32.HI R49, RZ, 0x1f, R48 ;  /* 0x0000001fff317819 */ /* 0x000fe40000011430 */
[----:B------:R-:W-:Y:S02]  /*9370*/  IADD3 R59, R57, R59, RZ ;  /* 0x0000003b393b7210 */ /* 0x000fe40007ffe0ff */
[----:B------:R-:W-:Y:S02]  /*9380*/  LEA.HI R49, R49, R48, RZ, 0x5 ;  /* 0x0000003031317211 */ /* 0x000fe400078f28ff */
[----:B------:R-:W-:Y:S02]  /*9390*/  IADD3.X R80, R36, R59, R105, P3, P4 ;  /* 0x0000003b24507210 */ /* 0x000fe40001fe8469 */
[----:B------:R-:W-:-:S04]  /*93a0*/  LEA.HI.SX32 R49, R49, R104, 0x1b ;  /* 0x0000006831317211 */ /* 0x000fc800078fdaff */
[----:B------:R-:W-:Y:S01]  /*93b0*/  SHF.R.S32.HI R48, RZ, 0x1f, R49 ;  /* 0x0000001fff307819 */ /* 0x000fe20000011431 */
[----:B------:R-:W-:-:S03]  /*93c0*/  IMAD.SHL.U32 R61, R49, 0x10, RZ ;  /* 0x00000010313d7824 */ /* 0x000fc600078e00ff */
[----:B------:R-:W-:-:S05]  /*93d0*/  LEA.HI R49, R48, R49, RZ, 0x3 ;  /* 0x0000003130317211 */ /* 0x000fca00078f18ff */
[----:B------:R-:W-:-:S05]  /*93e0*/  IMAD.SHL.U32 R49, R49, 0x800, RZ ;  /* 0x0000080031317824 */ /* 0x000fca00078e00ff */
[----:B------:R-:W-:Y:S02]  /*93f0*/  LOP3.LUT R49, R49, 0xffffc000, RZ, 0xc0, !PT ;  /* 0xffffc00031317812 */ /* 0x000fe400078ec0ff */
[----:B---3--:R-:W-:-:S04]  /*9400*/  LOP3.LUT R48, R51, 0x70, R61, 0xf8, !PT ;  /* 0x0000007033307812 */ /* 0x008fc800078ef83d */
[----:B------:R-:W-:-:S04]  /*9410*/  LOP3.LUT R48, R48, R27, RZ, 0x3c, !PT ;  /* 0x0000001b30307212 */ /* 0x000fc800078e3cff */
[----:B----4-:R-:W-:Y:S01]  /*9420*/  IADD3 R49, R48, R49, R50 ;  /* 0x0000003130317210 */ /* 0x010fe20007ffe032 */
[----:B------:R-:W-:-:S03]  /*9430*/  IMAD R48, R232, 0x8000, R116 ;  /* 0x00008000e8307824 */ /* 0x000fc600078e0274 */
[----:B------:R-:W-:Y:S01]  /*9440*/  LEA R50, R232, R49, 0xf ;  /* 0x00000031e8327211 */ /* 0x000fe200078e78ff */
[----:B------:R-:W-:-:S04]  /*9450*/  IMAD.IADD R48, R19, 0x1, R48 ;  /* 0x0000000113307824 */ /* 0x000fc800078e0230 */
[----:B------:R-:W-:Y:S02]  /*9460*/  IMAD.IADD R52, R19, 0x1, R50 ;  /* 0x0000000113347824 */ /* 0x000fe400078e0232 */
[----:B------:R-:W1:Y:S04]  /*9470*/  LDS.128 R48, [R48+0x28400] ;  /* 0x0284000030307984 */ /* 0x000e680000000c00 */
[----:B------:R-:W2:Y:S01]  /*9480*/  LDS.128 R52, [R52+0x28400] ;  /* 0x0284000034347984 */ /* 0x000ea20000000c00 */
[----:B------:R-:W-:Y:S05]  /*9490*/  @P2 BRA `(.L_x_357) ;  /* 0x0000000c00702947 */ /* 0x000fea0003800000 */
[--C-:B------:R-:W-:Y:S01]  /*94a0*/  SHF.R.U32.HI R145, RZ, 0x8, R65.reuse ;  /* 0x00000008ff917819 */ /* 0x100fe20000011641 */
[----:B-1----:R-:W-:Y:S01]  /*94b0*/  IMAD.MOV.U32 R60, RZ, RZ, R50 ;  /* 0x000000ffff3c7224 */ /* 0x002fe200078e0032 */
[--C-:B------:R-:W-:Y:S01]  /*94c0*/  SHF.R.U32.HI R147, RZ, 0x18, R65.reuse ;  /* 0x00000018ff937819 */ /* 0x100fe20000011641 */
[----:B------:R-:W-:Y:S01]  /*94d0*/  IMAD.MOV.U32 R63, RZ, RZ, R48 ;  /* 0x000000ffff3f7224 */ /* 0x000fe200078e0030 */
[----:B------:R-:W-:Y:S01]  /*94e0*/  LOP3.LUT R64, R65, 0xff, RZ, 0xc0, !PT ;  /* 0x000000ff41407812 */ /* 0x000fe200078ec0ff */
[----:B--2---:R-:W-:Y:S01]  /*94f0*/  IMAD.MOV.U32 R62, RZ, RZ, R54 ;  /* 0x000000ffff3e7224 */ /* 0x004fe200078e0036 */
[----:B------:R-:W-:Y:S01]  /*9500*/  SHF.R.U32.HI R132, RZ, 0x10, R65 ;  /* 0x00000010ff847819 */ /* 0x000fe20000011641 */
[----:B------:R-:W-:Y:S01]  /*9510*/  IMAD.SHL.U32 R65, R145, 0x100, RZ ;  /* 0x0000010091417824 */ /* 0x000fe200078e00ff */
[----:B------:R-:W-:Y:S02]  /*9520*/  SHF.R.U32.HI R133, RZ, 0x18, R67 ;  /* 0x00000018ff857819 */ /* 0x000fe40000011643 */
[----:B------:R-:W-:-:S02]  /*9530*/  LOP3.LUT R68, R67, 0xff, RZ, 0xc0, !PT ;  /* 0x000000ff43447812 */ /* 0x000fc400078ec0ff */
[--C-:B------:R-:W-:Y:S02]  /*9540*/  SHF.R.U32.HI R87, RZ, 0x8, R67.reuse ;  /* 0x00000008ff577819 */ /* 0x100fe40000011643 */
[----:B------:R-:W-:Y:S02]  /*9550*/  SHF.R.U32.HI R85, RZ, 0x10, R67 ;  /* 0x00000010ff557819 */ /* 0x000fe40000011643 */
[----:B------:R-:W-:Y:S02]  /*9560*/  SHF.R.U32.HI R81, RZ, 0x8, R71 ;  /* 0x00000008ff517819 */ /* 0x000fe40000011647 */
[----:B------:R-:W-:Y:S02]  /*9570*/  PRMT R64, R147, 0x654, R64 ;  /* 0x0000065493407816 */ /* 0x000fe40000000040 */
[----:B------:R-:W-:Y:S02]  /*9580*/  SHF.R.U32.HI R86, RZ, 0x18, R69 ;  /* 0x00000018ff567819 */ /* 0x000fe40000011645 */
[----:B------:R-:W-:-:S02]  /*9590*/  LOP3.LUT R67, R69, 0xff, RZ, 0xc0, !PT ;  /* 0x000000ff45437812 */ /* 0x000fc400078ec0ff */
[--C-:B------:R-:W-:Y:S02]  /*95a0*/  SHF.R.U32.HI R82, RZ, 0x8, R69.reuse ;  /* 0x00000008ff527819 */ /* 0x100fe40000011645 */
[----:B------:R-:W-:Y:S02]  /*95b0*/  SHF.R.U32.HI R84, RZ, 0x10, R69 ;  /* 0x00000010ff547819 */ /* 0x000fe40000011645 */
[--C-:B------:R-:W-:Y:S02]  /*95c0*/  SHF.R.U32.HI R70, RZ, 0x18, R71.reuse ;  /* 0x00000018ff467819 */ /* 0x100fe40000011647 */
[----:B------:R-:W-:Y:S02]  /*95d0*/  LOP3.LUT R69, R71, 0xff, RZ, 0xc0, !PT ;  /* 0x000000ff47457812 */ /* 0x000fe400078ec0ff */
[----:B------:R-:W-:Y:S02]  /*95e0*/  MOV R66, R52 ;  /* 0x0000003400427202 */ /* 0x000fe40000000f00 */
[----:B------:R-:W-:Y:S01]  /*95f0*/  SHF.R.U32.HI R83, RZ, 0x10, R71 ;  /* 0x00000010ff537819 */ /* 0x000fe20000011647 */
[----:B------:R-:W-:Y:S01]  /*9600*/  IMAD.SHL.U32 R71, R81, 0x100, RZ ;  /* 0x0000010051477824 */ /* 0x000fe200078e00ff */
[----:B------:R-:W-:Y:S01]  /*9610*/  LOP3.LUT R52, R64, 0xff00, R65, 0xf8, !PT ;  /* 0x0000ff0040347812 */ /* 0x000fe200078ef841 */
[----:B------:R-:W-:Y:S01]  /*9620*/  IMAD.U32 R65, R132, 0x10000, RZ ;  /* 0x0001000084417824 */ /* 0x000fe200078e00ff */
[----:B------:R-:W-:Y:S01]  /*9630*/  PRMT R50, R86, 0x654, R67 ;  /* 0x0000065456327816 */ /* 0x000fe20000000043 */
[----:B------:R-:W-:Y:S01]  /*9640*/  IMAD.U32 R81, R84, 0x10000, RZ ;  /* 0x0001000054517824 */ /* 0x000fe200078e00ff */
[----:B------:R-:W-:Y:S01]  /*9650*/  PRMT R70, R70, 0x654, R69 ;  /* 0x0000065446467816 */ /* 0x000fe20000000045 */
[----:B------:R-:W-:Y:S01]  /*9660*/  IMAD.SHL.U32 R69, R82, 0x100, RZ ;  /* 0x0000010052457824 */ /* 0x000fe200078e00ff */
[----:B------:R-:W-:Y:S01]  /*9670*/  PRMT R68, R133, 0x654, R68 ;  /* 0x0000065485447816 */ /* 0x000fe20000000044 */
[----:B------:R-:W-:Y:S01]  /*9680*/  IMAD.U32 R83, R83, 0x10000, RZ ;  /* 0x0001000053537824 */ /* 0x000fe200078e00ff */
[----:B------:R-:W-:-:S02]  /*9690*/  SHF.L.U32 R67, R87, 0x8, RZ ;  /* 0x0000000857437819 */ /* 0x000fc400000006ff */
[----:B------:R-:W-:Y:S02]  /*96a0*/  LOP3.LUT R82, R70, 0xff00, R71, 0xf8, !PT ;  /* 0x0000ff0046527812 */ /* 0x000fe400078ef847 */
[----:B------:R-:W-:Y:S02]  /*96b0*/  LOP3.LUT R52, R52, 0xff0000, R65, 0xf8, !PT ;  /* 0x00ff000034347812 */ /* 0x000fe400078ef841 */
[----:B------:R-:W-:Y:S02]  /*96c0*/  LOP3.LUT R48, R68, 0xff00, R67, 0xf8, !PT ;  /* 0x0000ff0044307812 */ /* 0x000fe400078ef843 */
[----:B------:R-:W-:Y:S02]  /*96d0*/  SHF.L.U32 R65, R85, 0x10, RZ ;  /* 0x0000001055417819 */ /* 0x000fe400000006ff */
[----:B------:R-:W-:Y:S02]  /*96e0*/  F2FP.F16.E4M3.UNPACK_B R71, R144.H1 ;  /* 0x00000090ff47723e */ /* 0x000fe400030006ff */
[----:B------:R-:W-:-:S02]  /*96f0*/  F2FP.F16.E4M3.UNPACK_B R64, R63.H1 ;  /* 0x0000003fff40723e */ /* 0x000fc400030006ff */
[----:B------:R-:W-:Y:S02]  /*9700*/  F2FP.F16.E4M3.UNPACK_B R67, R66.H1 ;  /* 0x00000042ff43723e */ /* 0x000fe400030006ff */
[----:B------:R-:W-:Y:S01]  /*9710*/  LOP3.LUT R54, R50, 0xff00, R69, 0xf8, !PT ;  /* 0x0000ff0032367812 */ /* 0x000fe200078ef845 */
[----:B------:R-:W-:Y:S01]  /*9720*/  HADD2.F32 R50, -RZ, R71.H0_H0 ;  /* 0x20000047ff327230 */ /* 0x000fe20000004100 */
[----:B------:R-:W-:Y:S01]  /*9730*/  LOP3.LUT R48, R48, 0xff0000, R65, 0xf8, !PT ;  /* 0x00ff000030307812 */ /* 0x000fe200078ef841 */
[----:B------:R-:W-:Y:S01]  /*9740*/  HADD2.F32 R65, -RZ, R64.H0_H0 ;  /* 0x20000040ff417230 */ /* 0x000fe20000004100 */
[----:B------:R-:W-:Y:S01]  /*9750*/  F2FP.F16.E4M3.UNPACK_B R69, R141.H1 ;  /* 0x0000008dff45723e */ /* 0x000fe200030006ff */
[----:B------:R-:W-:Y:S01]  /*9760*/  HADD2.F32 R68, -RZ, R67.H0_H0 ;  /* 0x20000043ff447230 */ /* 0x000fe20000004100 */
[----:B------:R-:W-:Y:S01]  /*9770*/  F2FP.F16.E4M3.UNPACK_B R144, R144 ;  /* 0x00000090ff90723e */ /* 0x000fe200020006ff */
[----:B------:R-:W-:Y:S02]  /*9780*/  HADD2.F32 R71, -RZ, R71.H1_H1 ;  /* 0x30000047ff477230 */ /* 0x000fe40000004100 */
[----:B------:R-:W-:Y:S01]  /*9790*/  FMUL.FTZ R87, R65, R50 ;  /* 0x0000003241577220 */ /* 0x000fe20000410000 */
[----:B------:R-:W-:-:S02]  /*97a0*/  HADD2.F32 R70, -RZ, R69.H0_H0 ;  /* 0x20000045ff467230 */ /* 0x000fc40000004100 */
[C---:B------:R-:W-:Y:S01]  /*97b0*/  FMUL.FTZ R84, R68.reuse, R50 ;  /* 0x0000003244547220 */ /* 0x040fe20000410000 */
[----:B------:R-:W-:Y:S01]  /*97c0*/  F2FP.F16.E4M3.UNPACK_B R66, R66 ;  /* 0x00000042ff42723e */ /* 0x000fe200020006ff */
[----:B------:R-:W-:Y:S01]  /*97d0*/  HADD2.F32 R69, -RZ, R69.H1_H1 ;  /* 0x30000045ff457230 */ /* 0x000fe20000004100 */
[----:B------:R-:W-:Y:S01]  /*97e0*/  F2FP.F16.E4M3.UNPACK_B R63, R63 ;  /* 0x0000003fff3f723e */ /* 0x000fe200020006ff */
[-C--:B------:R-:W-:Y:S01]  /*97f0*/  FFMA.FTZ R87, R68, R70.reuse, R87 ;  /* 0x0000004644577223 */ /* 0x080fe20000010057 */
[----:B------:R-:W-:Y:S01]  /*9800*/  FFMA.FTZ R85, R65, R70, -R84 ;  /* 0x0000004641557223 */ /* 0x000fe20000010854 */
[----:B------:R-:W-:Y:S01]  /*9810*/  HADD2.F32 R68, -RZ, R67.H1_H1 ;  /* 0x30000043ff447230 */ /* 0x000fe20000004100 */
[----:B------:R-:W-:Y:S01]  /*9820*/  LOP3.LUT R50, R82, 0xff0000, R83, 0xf8, !PT ;  /* 0x00ff000052327812 */ /* 0x000fe200078ef853 */
[----:B------:R-:W-:Y:S01]  /*9830*/  HADD2.F32 R65, -RZ, R64.H1_H1 ;  /* 0x30000040ff417230 */ /* 0x000fe20000004100 */
[----:B------:R-:W-:Y:S01]  /*9840*/  F2FP.F16.E4M3.UNPACK_B R141, R141 ;  /* 0x0000008dff8d723e */ /* 0x000fe200020006ff */
[----:B------:R-:W-:-:S02]  /*9850*/  HADD2.F32 R70, -RZ, R144.H0_H0 ;  /* 0x20000090ff467230 */ /* 0x000fc40000004100 */
[CC--:B------:R-:W-:Y:S01]  /*9860*/  FMUL.FTZ R82, R68.reuse, R71.reuse ;  /* 0x0000004744527220 */ /* 0x0c0fe20000410000 */
[----:B------:R-:W-:Y:S02]  /*9870*/  HADD2.F32 R67, -RZ, R66.H0_H0 ;  /* 0x20000042ff437230 */ /* 0x000fe40000004100 */
[C---:B------:R-:W-:Y:S01]  /*9880*/  FMUL.FTZ R71, R65.reuse, R71 ;  /* 0x0000004741477220 */ /* 0x040fe20000410000 */
[----:B------:R-:W-:Y:S02]  /*9890*/  HADD2.F32 R64, -RZ, R63.H0_H0 ;  /* 0x2000003fff407230 */ /* 0x000fe40000004100 */
[-C--:B------:R-:W-:Y:S01]  /*98a0*/  FFMA.FTZ R86, R65, R69.reuse, -R82 ;  /* 0x0000004541567223 */ /* 0x080fe20000010852 */
[----:B------:R-:W-:Y:S02]  /*98b0*/  HADD2.F32 R65, -RZ, R141.H0_H0 ;  /* 0x2000008dff417230 */ /* 0x000fe40000004100 */
[----:B------:R-:W-:Y:S01]  /*98c0*/  FFMA.FTZ R132, R68, R69, R71 ;  /* 0x0000004544847223 */ /* 0x000fe20000010047 */
[----:B------:R-:W-:Y:S01]  /*98d0*/  FMUL.FTZ R69, R67, R70 ;  /* 0x0000004643457220 */ /* 0x000fe20000410000 */
[----:B------:R-:W-:-:S02]  /*98e0*/  HADD2.F32 R144, -RZ, R144.H1_H1 ;  /* 0x30000090ff907230 */ /* 0x000fc40000004100 */
[----:B------:R-:W-:Y:S01]  /*98f0*/  FMUL.FTZ R70, R64, R70 ;  /* 0x0000004640467220 */ /* 0x000fe20000410000 */
[----:B------:R-:W-:Y:S01]  /*9900*/  HADD2.F32 R66, -RZ, R66.H1_H1 ;  /* 0x30000042ff427230 */ /* 0x000fe20000004100 */
[----:B------:R-:W-:Y:S01]  /*9910*/  LOP3.LUT R54, R54, 0xff0000, R81, 0xf8, !PT ;  /* 0x00ff000036367812 */ /* 0x000fe200078ef851 */
[----:B------:R-:W-:Y:S02]  /*9920*/  HADD2.F32 R63, -RZ, R63.H1_H1 ;  /* 0x3000003fff3f7230 */ /* 0x000fe40000004100 */
[-C--:B------:R-:W-:Y:S01]  /*9930*/  FFMA.FTZ R71, R64, R65.reuse, -R69 ;  /* 0x0000004140477223 */ /* 0x080fe20000010845 */
[----:B------:R-:W-:Y:S02]  /*9940*/  HADD2.F32 R141, -RZ, R141.H1_H1 ;  /* 0x3000008dff8d7230 */ /* 0x000fe40000004100 */
[----:B------:R-:W-:Y:S01]  /*9950*/  FFMA.FTZ R81, R67, R65, R70 ;  /* 0x0000004143517223 */ /* 0x000fe20000010046 */
        /* <DEDUP_REMOVED lines=25> */
[----:B------:R-:W-:Y:S01]  /*9af0*/  FFMA.FTZ R70, R63, R68, -R64 ;  /* 0x000000443f467223 */ /* 0x000fe20000010840 */
[----:B------:R-:W-:Y:S01]  /*9b00*/  F2FP.F16.E4M3.UNPACK_B R63, R62 ;  /* 0x0000003eff3f723e */ /* 0x000fe200020006ff */
[--C-:B------:R-:W-:Y:S02]  /*9b10*/  HADD2.F32 R67, -RZ, R143.reuse.H0_H0 ;  /* 0x2000008fff437230 */ /* 0x100fe40000004100 */
[----:B------:R-:W-:Y:S01]  /*9b20*/  FFMA.FTZ R145, R65, R68, R146 ;  /* 0x0000004441917223 */ /* 0x000fe20000010092 */
[----:B------:R-:W-:Y:S01]  /*9b30*/  HADD2.F32 R143, -RZ, R143.H1_H1 ;  /* 0x3000008fff8f7230 */ /* 0x000fe20000004100 */
[----:B------:R-:W-:Y:S01]  /*9b40*/  F2FP.SATFINITE.E4M3.F32.PACK_AB_MERGE_C R141, R70, R141, RZ ;  /* 0x0000008d468d723e */ /* 0x000fe200048070ff */
[--C-:B------:R-:W-:Y:S01]  /*9b50*/  HADD2.F32 R64, -RZ, R63.reuse.H0_H0 ;  /* 0x2000003fff407230 */ /* 0x100fe20000004100 */
[----:B------:R-:W-:Y:S01]  /*9b60*/  F2FP.F16.E4M3.UNPACK_B R70, R54 ;  /* 0x00000036ff46723e */ /* 0x000fe200020006ff */
[----:B------:R-:W-:Y:S01]  /*9b70*/  HADD2.F32 R62, -RZ, R60.H0_H0 ;  /* 0x2000003cff3e7230 */ /* 0x000fe20000004100 */
[----:B------:R-:W-:Y:S01]  /*9b80*/  F2FP.SATFINITE.E4M3.F32.PACK_AB_MERGE_C R144, R145, R144, RZ ;  /* 0x000000909190723e */ /* 0x000fe200048070ff */
[----:B------:R-:W-:-:S02]  /*9b90*/  HADD2.F32 R63, -RZ, R63.H1_H1 ;  /* 0x3000003fff3f7230 */ /* 0x000fc40000004100 */
[-C--:B------:R-:W-:Y:S01]  /*9ba0*/  FMUL.FTZ R69, R64, R67.reuse ;  /* 0x0000004340457220 */ /* 0x080fe20000410000 */
[----:B------:R-:W-:Y:S02]  /*9bb0*/  HADD2.F32 R60, -RZ, R60.H1_H1 ;  /* 0x3000003cff3c7230 */ /* 0x000fe40000004100 */
[----:B------:R-:W-:Y:S01]  /*9bc0*/  FMUL.FTZ R67, R62, R67 ;  /* 0x000000433e437220 */ /* 0x000fe20000410000 */
[--C-:B------:R-:W-:Y:S02]  /*9bd0*/  HADD2.F32 R65, -RZ, R139.reuse.H0_H0 ;  /* 0x2000008bff417230 */ /* 0x100fe40000004100 */
[CC--:B------:R-:W-:Y:S01]  /*9be0*/  FMUL.FTZ R133, R63.reuse, R143.reuse ;  /* 0x0000008f3f857220 */ /* 0x0c0fe20000410000 */
[----:B------:R-:W-:Y:S02]  /*9bf0*/  HADD2.F32 R139, -RZ, R139.H1_H1 ;  /* 0x3000008bff8b7230 */ /* 0x000fe40000004100 */
[----:B------:R-:W-:Y:S01]  /*9c00*/  FMUL.FTZ R66, R60, R143 ;  /* 0x0000008f3c427220 */ /* 0x000fe20000410000 */
[-C--:B------:R-:W-:Y:S01]  /*9c10*/  FFMA.FTZ R83, R64, R65.reuse, R67 ;  /* 0x0000004140537223 */ /* 0x080fe20000010043 */
[----:B------:R-:W-:Y:S01]  /*9c20*/  FFMA.FTZ R62, R62, R65, -R69 ;  /* 0x000000413e3e7223 */ /* 0x000fe20000010845 */
[-C--:B------:R-:W-:Y:S01]  /*9c30*/  FFMA.FTZ R133, R60, R139.reuse, -R133 ;  /* 0x0000008b3c857223 */ /* 0x080fe20000010885 */
[----:B------:R-:W-:Y:S01]  /*9c40*/  FFMA.FTZ R60, R63, R139, R66 ;  /* 0x0000008b3f3c7223 */ /* 0x000fe20000010042 */
[----:B------:R-:W-:-:S02]  /*9c50*/  F2FP.SATFINITE.E4M3.F32.PACK_AB_MERGE_C R63, R132, R87, RZ ;  /* 0x00000057843f723e */ /* 0x000fc400048070ff */
[----:B------:R-:W-:Y:S02]  /*9c60*/  F2FP.F16.E4M3.UNPACK_B R67, R53 ;  /* 0x00000035ff43723e */ /* 0x000fe400020006ff */
[----:B------:R-:W-:Y:S02]  /*9c70*/  F2FP.F16.E4M3.UNPACK_B R65, R49 ;  /* 0x00000031ff41723e */ /* 0x000fe400020006ff */
[----:B------:R-:W-:Y:S01]  /*9c80*/  F2FP.SATFINITE.E4M3.F32.PACK_AB_MERGE_C R63, R84, R81, R63 ;  /* 0x00000051543f723e */ /* 0x000fe2000480703f */
[----:B------:R-:W-:Y:S01]  /*9c90*/  HADD2.F32 R68, -RZ, R67.H0_H0 ;  /* 0x20000043ff447230 */ /* 0x000fe20000004100 */
[----:B------:R-:W-:Y:S01]  /*9ca0*/  F2FP.SATFINITE.E4M3.F32.PACK_AB_MERGE_C R64, R86, R85, RZ ;  /* 0x000000555640723e */ /* 0x000fe200048070ff */
[----:B------:R-:W-:Y:S01]  /*9cb0*/  HADD2.F32 R81, -RZ, R70.H0_H0 ;  /* 0x20000046ff517230 */ /* 0x000fe20000004100 */
[----:B------:R-:W-:Y:S01]  /*9cc0*/  F2FP.F16.E4M3.UNPACK_B R69, R52 ;  /* 0x00000034ff45723e */ /* 0x000fe200020006ff */
[----:B------:R-:W-:Y:S01]  /*9cd0*/  HADD2.F32 R66, -RZ, R65.H0_H0 ;  /* 0x20000041ff427230 */ /* 0x000fe20000004100 */
[----:B------:R-:W-:Y:S01]  /*9ce0*/  F2FP.SATFINITE.E4M3.F32.PACK_AB_MERGE_C R64, R82, R71, R64 ;  /* 0x000000475240723e */ /* 0x000fe20004807040 */
[----:B------:R-:W-:Y:S01]  /*9cf0*/  HADD2.F32 R67, -RZ, R67.H1_H1 ;  /* 0x30000043ff437230 */ /* 0x000fe20000004100 */
[----:B------:R-:W-:Y:S01]  /*9d00*/  F2FP.SATFINITE.E4M3.F32.PACK_AB_MERGE_C R60, R60, R83, R144 ;  /* 0x000000533c3c723e */ /* 0x000fe20004807090 */
[----:B------:R-:W-:-:S02]  /*9d10*/  HADD2.F32 R71, -RZ, R69.H0_H0 ;  /* 0x20000045ff477230 */ /* 0x000fc40000004100 */
[-C--:B------:R-:W-:Y:S01]  /*9d20*/  FMUL.FTZ R83, R68, R81.reuse ;  /* 0x0000005144537220 */ /* 0x080fe20000410000 */
[----:B------:R-:W-:Y:S01]  /*9d30*/  FMUL.FTZ R81, R66, R81 ;  /* 0x0000005142517220 */ /* 0x000fe20000410000 */
[----:B------:R-:W-:Y:S01]  /*9d40*/  HADD2.F32 R70, -RZ, R70.H1_H1 ;  /* 0x30000046ff467230 */ /* 0x000fe20000004100 */
[----:B------:R-:W-:Y:S01]  /*9d50*/  F2FP.F16.E4M3.UNPACK_B R49, R49.H1 ;  /* 0x00000031ff31723e */ /* 0x000fe200030006ff */
[----:B------:R-:W-:Y:S02]  /*9d60*/  HADD2.F32 R65, -RZ, R65.H1_H1 ;  /* 0x30000041ff417230 */ /* 0x000fe40000004100 */
[-C--:B------:R-:W-:Y:S01]  /*9d70*/  FFMA.FTZ R82, R68, R71.reuse, R81 ;  /* 0x0000004744527223 */ /* 0x080fe20000010051 */
[----:B------:R-:W-:Y:S02]  /*9d80*/  HADD2.F32 R68, -RZ, R69.H1_H1 ;  /* 0x30000045ff447230 */ /* 0x000fe40000004100 */
[-C--:B------:R-:W-:Y:S01]  /*9d90*/  FMUL.FTZ R84, R67, R70.reuse ;  /* 0x0000004643547220 */ /* 0x080fe20000410000 */
[----:B------:R-:W-:Y:S01]  /*9da0*/  FFMA.FTZ R83, R66, R71, -R83 ;  /* 0x0000004742537223 */ /* 0x000fe20000010853 */
[C---:B------:R-:W-:Y:S01]  /*9db0*/  FMUL.FTZ R70, R65.reuse, R70 ;  /* 0x0000004641467220 */ /* 0x040fe20000410000 */
[----:B------:R-:W-:Y:S01]  /*9dc0*/  F2FP.F16.E4M3.UNPACK_B R66, R53.H1 ;  /* 0x00000035ff42723e */ /* 0x000fe200030006ff */
[----:B------:R-:W-:Y:S01]  /*9dd0*/  FFMA.FTZ R84, R65, R68, -R84 ;  /* 0x0000004441547223 */ /* 0x000fe20000010854 */
[----:B------:R-:W-:Y:S01]  /*9de0*/  F2FP.F16.E4M3.UNPACK_B R65, R54.H1 ;  /* 0x00000036ff41723e */ /* 0x000fe200030006ff */
[----:B------:R-:W-:Y:S01]  /*9df0*/  FFMA.FTZ R85, R67, R68, R70 ;  /* 0x0000004443557223 */ /* 0x000fe20000010046 */
[----:B------:R-:W-:Y:S01]  /*9e00*/  F2FP.F16.E4M3.UNPACK_B R52, R52.H1 ;  /* 0x00000034ff34723e */ /* 0x000fe200030006ff */
[----:B------:R-:W-:Y:S01]  /*9e10*/  HADD2.F32 R54, -RZ, R66.H0_H0 ;  /* 0x20000042ff367230 */ /* 0x000fe20000004100 */
[----:B------:R-:W-:Y:S01]  /*9e20*/  F2FP.F16.E4M3.UNPACK_B R69, R50 ;  /* 0x00000032ff45723e */ /* 0x000fe200020006ff */
[----:B------:R-:W-:Y:S01]  /*9e30*/  HADD2.F32 R67, -RZ, R65.H0_H0 ;  /* 0x20000041ff437230 */ /* 0x000fe20000004100 */
[----:B------:R-:W-:Y:S01]  /*9e40*/  F2FP.SATFINITE.E4M3.F32.PACK_AB_MERGE_C R62, R133, R62, R141 ;  /* 0x0000003e853e723e */ /* 0x000fe2000480708d */
[----:B------:R-:W-:-:S02]  /*9e50*/  HADD2.F32 R53, -RZ, R49.H0_H0 ;  /* 0x20000031ff357230 */ /* 0x000fc40000004100 */
[----:B------:R-:W-:Y:S02]  /*9e60*/  HADD2.F32 R66, -RZ, R66.H1_H1 ;  /* 0x30000042ff427230 */ /* 0x000fe40000004100 */
[-C--:B------:R-:W-:Y:S01]  /*9e70*/  FMUL.FTZ R70, R54, R67.reuse ;  /* 0x0000004336467220 */ /* 0x080fe20000410000 */
[----:B------:R-:W-:Y:S02]  /*9e80*/  HADD2.F32 R68, -RZ, R65.H1_H1 ;  /* 0x30000041ff447230 */ /* 0x000fe40000004100 */
[----:B------:R-:W-:Y:S01]  /*9e90*/  FMUL.FTZ R67, R53, R67 ;  /* 0x0000004335437220 */ /* 0x000fe20000410000 */
[--C-:B------:R-:W-:Y:S02]  /*9ea0*/  HADD2.F32 R65, -RZ, R52.reuse.H0_H0 ;  /* 0x20000034ff417230 */ /* 0x100fe40000004100 */
[----:B------:R-:W-:Y:S02]  /*9eb0*/  HADD2.F32 R49, -RZ, R49.H1_H1 ;  /* 0x30000031ff317230 */ /* 0x000fe40000004100 */
[----:B------:R-:W-:Y:S01]  /*9ec0*/  FMUL.FTZ R132, R66, R68 ;  /* 0x0000004442847220 */ /* 0x000fe20000410000 */
[----:B------:R-:W-:-:S02]  /*9ed0*/  HADD2.F32 R52, -RZ, R52.H1_H1 ;  /* 0x30000034ff347230 */ /* 0x000fc40000004100 */
[----:B------:R-:W-:Y:S01]  /*9ee0*/  FFMA.FTZ R87, R54, R65, R67 ;  /* 0x0000004136577223 */ /* 0x000fe20000010043 */
[----:B------:R-:W-:Y:S01]  /*9ef0*/  F2FP.F16.E4M3.UNPACK_B R54, R55 ;  /* 0x00000037ff36723e */ /* 0x000fe200020006ff */
[----:B------:R-:W-:Y:S01]  /*9f00*/  FFMA.FTZ R86, R53, R65, -R70 ;  /* 0x0000004135567223 */ /* 0x000fe20000010846 */
[C---:B------:R-:W-:Y:S01]  /*9f10*/  FMUL.FTZ R53, R49.reuse, R68 ;  /* 0x0000004431357220 */ /* 0x040fe20000410000 */
[----:B------:R-:W-:Y:S01]  /*9f20*/  FFMA.FTZ R133, R49, R52, -R132 ;  /* 0x0000003431857223 */ /* 0x000fe20000010884 */
[----:B------:R-:W-:Y:S01]  /*9f30*/  F2FP.F16.E4M3.UNPACK_B R49, R51 ;  /* 0x00000033ff31723e */ /* 0x000fe200020006ff */
[----:B------:R-:W-:Y:S01]  /*9f40*/  HADD2.F32 R65, -RZ, R54.H0_H0 ;  /* 0x20000036ff417230 */ /* 0x000fe20000004100 */
[----:B------:R-:W-:Y:S01]  /*9f50*/  F2FP.F16.E4M3.UNPACK_B R55, R55.H1 ;  /* 0x00000037ff37723e */ /* 0x000fe200030006ff */
[----:B------:R-:W-:Y:S01]  /*9f60*/  HADD2.F32 R71, -RZ, R69.H0_H0 ;  /* 0x20000045ff477230 */ /* 0x000fe20000004100 */
[----:B------:R-:W-:Y:S01]  /*9f70*/  F2FP.F16.E4M3.UNPACK_B R70, R50.H1 ;  /* 0x00000032ff46723e */ /* 0x000fe200030006ff */
[----:B------:R-:W-:Y:S01]  /*9f80*/  FFMA.FTZ R132, R66, R52, R53 ;  /* 0x0000003442847223 */ /* 0x000fe20000010035 */
        /* <DEDUP_REMOVED lines=11> */
[----:B------:R-:W-:Y:S02]  /*a040*/  HADD2.F32 R55, -RZ, R55.H1_H1 ;  /* 0x30000037ff377230 */ /* 0x000fe40000004100 */
[----:B------:R-:W-:Y:S01]  /*a050*/  FMUL.FTZ R81, R53, R81 ;  /* 0x0000005135517220 */ /* 0x000fe20000410000 */
[----:B------:R-:W-:-:S02]  /*a060*/  HADD2.F32 R70, -RZ, R70.H1_H1 ;  /* 0x30000046ff467230 */ /* 0x000fc40000004100 */
[-C--:B------:R-:W-:Y:S01]  /*a070*/  FFMA.FTZ R139, R52, R67.reuse, -R139 ;  /* 0x00000043348b7223 */ /* 0x080fe2000001088b */
[----:B------:R-:W-:Y:S02]  /*a080*/  HADD2.F32 R51, -RZ, R51.H1_H1 ;  /* 0x30000033ff337230 */ /* 0x000fe40000004100 */
        /* <DEDUP_REMOVED lines=10> */
[CC--:B------:R-:W-:Y:S01]  /*a130*/  FMUL.FTZ R48, R54.reuse, R69.reuse ;  /* 0x0000004536307220 */ /* 0x0c0fe20000410000 */
[----:B------:R-:W-:Y:S02]  /*a140*/  HADD2.F32 R50, -RZ, R50.H1_H1 ;  /* 0x30000032ff327230 */ /* 0x000fe40000004100 */
[-C--:B------:R-:W-:Y:S01]  /*a150*/  FFMA.FTZ R51, R51, R66.reuse, -R52 ;  /* 0x0000004233337223 */ /* 0x080fe20000010834 */
[----:B------:R-:W-:Y:S01]  /*a160*/  FFMA.FTZ R70, R55, R66, R70 ;  /* 0x0000004237467223 */ /* 0x000fe20000010046 */
[----:B------:R-:W-:Y:S01]  /*a170*/  FMUL.FTZ R69, R49, R69 ;  /* 0x0000004531457220 */ /* 0x000fe20000410000 */
[----:B------:R-:W-:Y:S01]  /*a180*/  F2FP.SATFINITE.E4M3.F32.PACK_AB_MERGE_C R86, R133, R86, RZ ;  /* 0x000000568556723e */ /* 0x000fe200048070ff */
[----:B------:R-:W-:Y:S01]  /*a190*/  FFMA.FTZ R48, R49, R50, -R48 ;  /* 0x0000003231307223 */ /* 0x000fe20000010830 */
[----:B------:R-:W-:Y:S01]  /*a1a0*/  F2FP.SATFINITE.E4M3.F32.PACK_AB_MERGE_C R51, R51, R146, RZ ;  /* 0x000000923333723e */ /* 0x000fe200048070ff */
[----:B------:R-:W-:Y:S01]  /*a1b0*/  FFMA.FTZ R69, R54, R50, R69 ;  /* 0x0000003236457223 */ /* 0x000fe20000010045 */
[----:B------:R-:W-:Y:S01]  /*a1c0*/  F2FP.SATFINITE.E4M3.F32.PACK_AB_MERGE_C R87, R132, R87, RZ ;  /* 0x000000578457723e */ /* 0x000fe200048070ff */
[----:B------:R-:W-:Y:S01]  /*a1d0*/  IMAD.MOV.U32 R50, RZ, RZ, R62 ;  /* 0x000000ffff327224 */ /* 0x000fe200078e003e */
[----:B------:R-:W-:Y:S01]  /*a1e0*/  F2FP.SATFINITE.E4M3.F32.PACK_AB_MERGE_C R70, R70, R81, RZ ;  /* 0x000000514646723e */ /* 0x000fe200048070ff */
[----:B------:R-:W-:Y:S01]  /*a1f0*/  IMAD.MOV.U32 R54, RZ, RZ, R60 ;  /* 0x000000ffff367224 */ /* 0x000fe200078e003c */
[----:B------:R-:W-:Y:S01]  /*a200*/  F2FP.SATFINITE.E4M3.F32.PACK_AB_MERGE_C R51, R48, R139, R51 ;  /* 0x0000008b3033723e */ /* 0x000fe20004807033 */
[----:B------:R-:W-:Y:S01]  /*a210*/  IMAD.MOV.U32 R48, RZ, RZ, R64 ;  /* 0x000000ffff307224 */ /* 0x000fe200078e0040 */
[----:B------:R-:W-:-:S02]  /*a220*/  F2FP.SATFINITE.E4M3.F32.PACK_AB_MERGE_C R49, R84, R83, R86 ;  /* 0x000000535431723e */ /* 0x000fc40004807056 */
[----:B------:R-:W-:Y:S02]  /*a230*/  F2FP.SATFINITE.E4M3.F32.PACK_AB_MERGE_C R53, R85, R82, R87 ;  /* 0x000000525535723e */ /* 0x000fe40004807057 */
[----:B------:R-:W-:Y:S02]  /*a240*/  F2FP.SATFINITE.E4M3.F32.PACK_AB_MERGE_C R55, R69, R144, R70 ;  /* 0x000000904537723e */ /* 0x000fe40004807046 */
[----:B------:R-:W-:-:S07]  /*a250*/  MOV R52, R63 ;  /* 0x0000003f00347202 */ /* 0x000fce0000000f00 */
.L_x_357:
[----:B------:R-:W-:Y:S05]  /*a260*/  BSYNC B2 ;  /* 0x0000000000027941 */ /* 0x000fea0003800000 */
.L_x_356:
        /* <DEDUP_REMOVED lines=11> */
.L_x_355:
[----:B------:R-:W-:Y:S05]  /*a320*/  BSYNC B1 ;  /* 0x0000000000017941 */ /* 0x000fea0003800000 */
.L_x_354:
[C---:B------:R-:W-:Y:S01]  /*a330*/  ISETP.GE.OR P3, PT, R235.reuse, R118, P0 ;  /* 0x00000076eb00720c */ /* 0x040fe20000766670 */
[----:B--2---:R-:W-:Y:S01]  /*a340*/  IMAD.WIDE.U32 R124, R235, R126, R124 ;  /* 0x0000007eeb7c7225 */ /* 0x004fe200078e007c */
[----:B-1-34-:R-:W-:-:S05]  /*a350*/  SHF.R.S32.HI R49, RZ, 0x1f, R235 ;  /* 0x0000001fff317819 */ /* 0x01afca00000114eb */
[----:B------:R-:W-:-:S04]  /*a360*/  IMAD R48, R49, R126, RZ ;  /* 0x0000007e31307224 */ /* 0x000fc800078e02ff */
[----:B------:R-:W-:Y:S02]  /*a370*/  IMAD R61, R235, R127, R48 ;  /* 0x0000007feb3d7224 */ /* 0x000fe400078e0230 */
[----:B------:R-:W-:Y:S05]  /*a380*/  @P3 BRA `(.L_x_336) ;  /* 0x0000001400483947 */ /* 0x000fea0003800000 */
[----:B------:R-:W2:Y:S01]  /*a390*/  LDL R51, [R1+0x14] ;  /* 0x0000140001337983 */ /* 0x000ea20000100800 */
[----:B------:R-:W1:Y:S03]  /*a3a0*/  LDC.64 R56, c[0x0][0x2d8] ;  /* 0x0000b600ff387b82 */ /* 0x000e660000000a00 */
[----:B------:R-:W3:Y:S01]  /*a3b0*/  LDL R50, [R1+0x20] ;  /* 0x0000200001327983 */ /* 0x000ee20000100800 */
[----:B------:R-:W-:Y:S01]  /*a3c0*/  ISETP.NE.AND P6, PT, R0, RZ, PT ;  /* 0x000000ff0000720c */ /* 0x000fe20003fc5270 */
[----:B------:R-:W-:Y:S01]  /*a3d0*/  IMAD.IADD R61, R125, 0x1, R61 ;  /* 0x000000017d3d7824 */ /* 0x000fe200078e023d */
[----:B------:R-:W-:Y:S01]  /*a3e0*/  IADD3 R59, P3, P4, R100, R124, R38 ;  /* 0x0000007c643b7210 */ /* 0x000fe20007c7e026 */
[----:B------:R-:W-:Y:S01]  /*a3f0*/  BSSY B1, `(.L_x_358) ;  /* 0x00000f1000017945 */ /* 0x000fe20003800000 */
[----:B------:R-:W-:Y:S02]  /*a400*/  SEL R142, R123, R142, !P6 ;  /* 0x0000008e7b8e7207 */ /* 0x000fe40007000000 */
[----:B------:R-:W-:-:S02]  /*a410*/  IADD3.X R48, R36, R61, R105, P3, P4 ;  /* 0x0000003d24307210 */ /* 0x000fc40001fe8469 */
[----:B------:R-:W-:-:S04]  /*a420*/  SHF.R.S32.HI R49, RZ, 0x1f, R142 ;  /* 0x0000001fff317819 */ /* 0x000fc8000001148e */
[----:B------:R-:W-:-:S04]  /*a430*/  LEA.HI R49, R49, R142, RZ, 0x5 ;  /* 0x0000008e31317211 */ /* 0x000fc800078f28ff */
[----:B------:R-:W-:Y:S02]  /*a440*/  LEA.HI.SX32 R49, R49, R104, 0x1b ;  /* 0x0000006831317211 */ /* 0x000fe400078fdaff */
[----:B-1----:R-:W-:-:S03]  /*a450*/  IADD3 R58, P3, R59, R56, RZ ;  /* 0x000000383b3a7210 */ /* 0x002fc60007f7e0ff */
[----:B------:R-:W-:Y:S01]  /*a460*/  IMAD.SHL.U32 R63, R49, 0x10, RZ ;  /* 0x00000010313f7824 */ /* 0x000fe200078e00ff */
[----:B------:R-:W-:Y:S02]  /*a470*/  IADD3.X R59, R48, R57, RZ, P3, !PT ;  /* 0x00000039303b7210 */ /* 0x000fe40001ffe4ff */
[----:B------:R-:W-:-:S04]  /*a480*/  SHF.R.S32.HI R48, RZ, 0x1f, R49 ;  /* 0x0000001fff307819 */ /* 0x000fc80000011431 */
[----:B------:R-:W-:-:S05]  /*a490*/  LEA.HI R48, R48, R49, RZ, 0x3 ;  /* 0x0000003130307211 */ /* 0x000fca00078f18ff */
[----:B------:R-:W-:-:S05]  /*a4a0*/  IMAD.SHL.U32 R48, R48, 0x800, RZ ;  /* 0x0000080030307824 */ /* 0x000fca00078e00ff */
[----:B------:R-:W-:Y:S02]  /*a4b0*/  LOP3.LUT R48, R48, 0xffffc000, RZ, 0xc0, !PT ;  /* 0xffffc00030307812 */ /* 0x000fe400078ec0ff */
[----:B--2---:R-:W-:-:S04]  /*a4c0*/  LOP3.LUT R49, R51, 0x70, R63, 0xf8, !PT ;  /* 0x0000007033317812 */ /* 0x004fc800078ef83f */
[----:B------:R-:W-:-:S04]  /*a4d0*/  LOP3.LUT R49, R49, R26, RZ, 0x3c, !PT ;  /* 0x0000001a31317212 */ /* 0x000fc800078e3cff */
[----:B---3--:R-:W-:Y:S01]  /*a4e0*/  IADD3 R49, R49, R48, R50 ;  /* 0x0000003031317210 */ /* 0x008fe20007ffe032 */
        /* <DEDUP_REMOVED lines=9> */
[----:B------:R-:W-:Y:S01]  /*a580*/  LOP3.LUT R62, R73, 0xff, RZ, 0xc0, !PT ;  /* 0x000000ff493e7812 */ /* 0x000fe200078ec0ff */
[----:B------:R-:W-:Y:S01]  /*a590*/  IMAD.MOV.U32 R65, RZ, RZ, R50 ;  /* 0x000000ffff417224 */ /* 0x000fe200078e0032 */
[--C-:B------:R-:W-:Y:S01]  /*a5a0*/  SHF.R.U32.HI R67, RZ, 0x18, R73.reuse ;  /* 0x00000018ff437819 */ /* 0x100fe20000011649 */
[----:B------:R-:W-:Y:S01]  /*a5b0*/  IMAD.SHL.U32 R48, R69, 0x100, RZ ;  /* 0x0000010045307824 */ /* 0x000fe200078e00ff */
[----:B------:R-:W-:Y:S01]  /*a5c0*/  SHF.R.U32.HI R81, RZ, 0x10, R73 ;  /* 0x00000010ff517819 */ /* 0x000fe20000011649 */
[----:B--2---:R-:W-:Y:S01]  /*a5d0*/  IMAD.MOV.U32 R69, RZ, RZ, R54 ;  /* 0x000000ffff457224 */ /* 0x004fe200078e0036 */
[----:B------:R-:W-:Y:S02]  /*a5e0*/  PRMT R67, R67, 0x654, R62 ;  /* 0x0000065443437816 */ /* 0x000fe4000000003e */
[----:B------:R-:W-:Y:S01]  /*a5f0*/  MOV R66, R52 ;  /* 0x0000003400427202 */ /* 0x000fe20000000f00 */
[----:B------:R-:W-:Y:S01]  /*a600*/  IMAD.U32 R52, R81, 0x10000, RZ ;  /* 0x0001000051347824 */ /* 0x000fe200078e00ff */
[----:B------:R-:W-:-:S02]  /*a610*/  SHF.R.U32.HI R72, RZ, 0x8, R77 ;  /* 0x00000008ff487819 */ /* 0x000fc4000001164d */
[----:B------:R-:W-:Y:S02]  /*a620*/  LOP3.LUT R67, R67, 0xff00, R48, 0xf8, !PT ;  /* 0x0000ff0043437812 */ /* 0x000fe400078ef830 */
[--C-:B------:R-:W-:Y:S01]  /*a630*/  SHF.R.U32.HI R78, RZ, 0x8, R75.reuse ;  /* 0x00000008ff4e7819 */ /* 0x100fe2000001164b */
[----:B------:R-:W-:Y:S01]  /*a640*/  IMAD.SHL.U32 R50, R72, 0x100, RZ ;  /* 0x0000010048327824 */ /* 0x000fe200078e00ff */
[----:B------:R-:W-:Y:S02]  /*a650*/  LOP3.LUT R64, R75, 0xff, RZ, 0xc0, !PT ;  /* 0x000000ff4b407812 */ /* 0x000fe400078ec0ff */
[----:B------:R-:W-:Y:S02]  /*a660*/  SHF.R.U32.HI R71, RZ, 0x18, R75 ;  /* 0x00000018ff477819 */ /* 0x000fe4000001164b */
[----:B------:R-:W-:Y:S02]  /*a670*/  LOP3.LUT R68, R77, 0xff, RZ, 0xc0, !PT ;  /* 0x000000ff4d447812 */ /* 0x000fe400078ec0ff */
[----:B------:R-:W-:-:S02]  /*a680*/  SHF.R.U32.HI R73, RZ, 0x18, R77 ;  /* 0x00000018ff497819 */ /* 0x000fc4000001164d */
[----:B------:R-:W-:Y:S02]  /*a690*/  SHF.R.U32.HI R70, RZ, 0x8, R79 ;  /* 0x00000008ff467819 */ /* 0x000fe4000001164f */
[----:B------:R-:W-:Y:S02]  /*a6a0*/  LOP3.LUT R52, R67, 0xff0000, R52, 0xf8, !PT ;  /* 0x00ff000043347812 */ /* 0x000fe400078ef834 */
[----:B------:R-:W-:Y:S01]  /*a6b0*/  PRMT R71, R71, 0x654, R64 ;  /* 0x0000065447477816 */ /* 0x000fe20000000040 */
[----:B------:R-:W-:Y:S01]  /*a6c0*/  IMAD.SHL.U32 R54, R70, 0x100, RZ ;  /* 0x0000010046367824 */ /* 0x000fe200078e00ff */
[----:B------:R-:W-:Y:S02]  /*a6d0*/  PRMT R73, R73, 0x654, R68 ;  /* 0x0000065449497816 */ /* 0x000fe40000000044 */
[----:B------:R-:W-:Y:S02]  /*a6e0*/  SHF.L.U32 R48, R78, 0x8, RZ ;  /* 0x000000084e307819 */ /* 0x000fe400000006ff */
[----:B------:R-:W-:-:S02]  /*a6f0*/  F2FP.F16.E4M3.UNPACK_B R72, R138.H1 ;  /* 0x0000008aff48723e */ /* 0x000fc400030006ff */
[----:B------:R-:W-:Y:S02]  /*a700*/  F2FP.F16.E4M3.UNPACK_B R67, R66.H1 ;  /* 0x00000042ff43723e */ /* 0x000fe400030006ff */
[----:B------:R-:W-:Y:S02]  /*a710*/  SHF.R.U32.HI R80, RZ, 0x10, R75 ;  /* 0x00000010ff507819 */ /* 0x000fe4000001164b */
[----:B------:R-:W-:Y:S01]  /*a720*/  F2FP.F16.E4M3.UNPACK_B R62, R60.H1 ;  /* 0x0000003cff3e723e */ /* 0x000fe200030006ff */
[----:B------:R-:W-:Y:S01]  /*a730*/  HADD2.F32 R68, -RZ, R67.H0_H0 ;  /* 0x20000043ff447230 */ /* 0x000fe20000004100 */
[----:B------:R-:W-:Y:S02]  /*a740*/  LOP3.LUT R71, R71, 0xff00, R48, 0xf8, !PT ;  /* 0x0000ff0047477812 */ /* 0x000fe400078ef830 */
[----:B------:R-:W-:Y:S01]  /*a750*/  LOP3.LUT R75, R73, 0xff00, R50, 0xf8, !PT ;  /* 0x0000ff00494b7812 */ /* 0x000fe200078ef832 */
[----:B------:R-:W-:Y:S01]  /*a760*/  HADD2.F32 R73, -RZ, R72.H0_H0 ;  /* 0x20000048ff497230 */ /* 0x000fe20000004100 */
[----:B------:R-:W-:Y:S01]  /*a770*/  SHF.L.U32 R48, R80, 0x10, RZ ;  /* 0x0000001050307819 */ /* 0x000fe200000006ff */
[----:B------:R-:W-:Y:S01]  /*a780*/  HADD2.F32 R64, -RZ, R62.H0_H0 ;  /* 0x2000003eff407230 */ /* 0x000fe20000004100 */
[----:B------:R-:W-:-:S02]  /*a790*/  F2FP.F16.E4M3.UNPACK_B R70, R136.H1 ;  /* 0x00000088ff46723e */ /* 0x000fc400030006ff */
[----:B------:R-:W-:Y:S02]  /*a7a0*/  SHF.R.U32.HI R76, RZ, 0x10, R77 ;  /* 0x00000010ff4c7819 */ /* 0x000fe4000001164d */
[----:B------:R-:W-:Y:S02]  /*a7b0*/  SHF.R.U32.HI R74, RZ, 0x10, R79 ;  /* 0x00000010ff4a7819 */ /* 0x000fe4000001164f */
[----:B------:R-:W-:Y:S01]  /*a7c0*/  LOP3.LUT R77, R79, 0xff0000ff, RZ, 0xc0, !PT ;  /* 0xff0000ff4f4d7812 */ /* 0x000fe200078ec0ff */
[-C--:B------:R-:W-:Y:S01]  /*a7d0*/  FMUL.FTZ R79, R68, R73.reuse ;  /* 0x00000049444f7220 */ /* 0x080fe20000410000 */
[----:B------:R-:W-:Y:S01]  /*a7e0*/  LOP3.LUT R48, R71, 0xff0000, R48, 0xf8, !PT ;  /* 0x00ff000047307812 */ /* 0x000fe200078ef830 */
[----:B------:R-:W-:Y:S02]  /*a7f0*/  HADD2.F32 R71, -RZ, R70.H0_H0 ;  /* 0x20000046ff477230 */ /* 0x000fe40000004100 */
[----:B------:R-:W-:Y:S01]  /*a800*/  FMUL.FTZ R73, R64, R73 ;  /* 0x0000004940497220 */ /* 0x000fe20000410000 */
[----:B------:R-:W-:Y:S01]  /*a810*/  LOP3.LUT R77, R77, 0xff00, R54, 0xf8, !PT ;  /* 0x0000ff004d4d7812 */ /* 0x000fe200078ef836 */
[----:B------:R-:W-:Y:S01]  /*a820*/  IMAD.U32 R54, R76, 0x10000, RZ ;  /* 0x000100004c367824 */ /* 0x000fe200078e00ff */
[----:B------:R-:W-:Y:S01]  /*a830*/  F2FP.F16.E4M3.UNPACK_B R138, R138 ;  /* 0x0000008aff8a723e */ /* 0x000fe200020006ff */
[-C--:B------:R-:W-:Y:S01]  /*a840*/  FFMA.FTZ R76, R68, R71.reuse, R73 ;  /* 0x00000047444c7223 */ /* 0x080fe20000010049 */
[----:B------:R-:W-:Y:S01]  /*a850*/  FFMA.FTZ R79, R64, R71, -R79 ;  /* 0x00000047404f7223 */ /* 0x000fe2000001084f */
[----:B------:R-:W-:Y:S01]  /*a860*/  HADD2.F32 R73, -RZ, R72.H1_H1 ;  /* 0x30000048ff497230 */ /* 0x000fe20000004100 */
[----:B------:R-:W-:Y:S01]  /*a870*/  F2FP.F16.E4M3.UNPACK_B R66, R66 ;  /* 0x00000042ff42723e */ /* 0x000fe200020006ff */
[----:B------:R-:W-:Y:S01]  /*a880*/  HADD2.F32 R68, -RZ, R67.H1_H1 ;  /* 0x30000043ff447230 */ /* 0x000fe20000004100 */
[----:B------:R-:W-:Y:S01]  /*a890*/  F2FP.F16.E4M3.UNPACK_B R60, R60 ;  /* 0x0000003cff3c723e */ /* 0x000fe200020006ff */
[----:B------:R-:W-:Y:S01]  /*a8a0*/  HADD2.F32 R64, -RZ, R62.H1_H1 ;  /* 0x3000003eff407230 */ /* 0x000fe20000004100 */
[----:B------:R-:W-:Y:S01]  /*a8b0*/  LOP3.LUT R54, R75, 0xff0000, R54, 0xf8, !PT ;  /* 0x00ff00004b367812 */ /* 0x000fe200078ef836 */
[----:B------:R-:W-:Y:S01]  /*a8c0*/  HADD2.F32 R71, -RZ, R70.H1_H1 ;  /* 0x30000046ff477230 */ /* 0x000fe20000004100 */
[----:B------:R-:W-:Y:S01]  /*a8d0*/  F2FP.F16.E4M3.UNPACK_B R136, R136 ;  /* 0x00000088ff88723e */ /* 0x000fe200020006ff */
[----:B------:R-:W-:Y:S01]  /*a8e0*/  FMUL.FTZ R75, R68, R73 ;  /* 0x00000049444b7220 */ /* 0x000fe20000410000 */
[----:B------:R-:W-:-:S02]  /*a8f0*/  HADD2.F32 R70, -RZ, R138.H0_H0 ;  /* 0x2000008aff467230 */ /* 0x000fc40000004100 */
[C---:B------:R-:W-:Y:S01]  /*a900*/  FMUL.FTZ R73, R64.reuse, R73 ;  /* 0x0000004940497220 */ /* 0x040fe20000410000 */
[----:B------:R-:W-:Y:S02]  /*a910*/  HADD2.F32 R67, -RZ, R66.H0_H0 ;  /* 0x20000042ff437230 */ /* 0x000fe40000004100 */
[-C--:B------:R-:W-:Y:S01]  /*a920*/  FFMA.FTZ R78, R64, R71.reuse, -R75 ;  /* 0x00000047404e7223 */ /* 0x080fe2000001084b */
[----:B------:R-:W-:Y:S02]  /*a930*/  HADD2.F32 R62, -RZ, R60.H0_H0 ;  /* 0x2000003cff3e7230 */ /* 0x000fe40000004100 */
[----:B------:R-:W-:Y:S01]  /*a940*/  FFMA.FTZ R81, R68, R71, R73 ;  /* 0x0000004744517223 */ /* 0x000fe20000010049 */
[----:B------:R-:W-:Y:S02]  /*a950*/  HADD2.F32 R64, -RZ, R136.H0_H0 ;  /* 0x20000088ff407230 */ /* 0x000fe40000004100 */
[----:B------:R-:W-:Y:S01]  /*a960*/  FMUL.FTZ R71, R67, R70 ;  /* 0x0000004643477220 */ /* 0x000fe20000410000 */
[----:B------:R-:W-:-:S02]  /*a970*/  HADD2.F32 R73, -RZ, R138.H1_H1 ;  /* 0x3000008aff497230 */ /* 0x000fc40000004100 */
[C---:B------:R-:W-:Y:S01]  /*a980*/  FMUL.FTZ R70, R62.reuse, R70 ;  /* 0x000000463e467220 */ /* 0x040fe20000410000 */
[----:B------:R-:W-:Y:S02]  /*a990*/  HADD2.F32 R66, -RZ, R66.H1_H1 ;  /* 0x30000042ff427230 */ /* 0x000fe40000004100 */
[-C--:B------:R-:W-:Y:S01]  /*a9a0*/  FFMA.FTZ R72, R62, R64.reuse, -R71 ;  /* 0x000000403e487223 */ /* 0x080fe20000010847 */
[----:B------:R-:W-:Y:S02]  /*a9b0*/  IMAD.U32 R50, R74, 0x10000, RZ ;  /* 0x000100004a327824 */ /* 0x000fe400078e00ff */
[----:B------:R-:W-:Y:S01]  /*a9c0*/  FFMA.FTZ R74, R67, R64, R70 ;  /* 0x00000040434a7223 */ /* 0x000fe20000010046 */
[----:B------:R-:W-:Y:S02]  /*a9d0*/  HADD2.F32 R60, -RZ, R60.H1_H1 ;  /* 0x3000003cff3c7230 */ /* 0x000fe40000004100 */
[----:B------:R-:W-:Y:S01]  /*a9e0*/  FMUL.FTZ R67, R66, R73 ;  /* 0x0000004942437220 */ /* 0x000fe20000410000 */
[----:B------:R-:W-:Y:S01]  /*a9f0*/  HADD2.F32 R71, -RZ, R136.H1_H1 ;  /* 0x30000088ff477230 */ /* 0x000fe20000004100 */
[----:B------:R-:W-:-:S02]  /*aa00*/  F2FP.F16.E4M3.UNPACK_B R62, R137.H1 ;  /* 0x00000089ff3e723e */ /* 0x000fc400030006ff */
[----:B------:R-:W-:Y:S01]  /*aa10*/  F2FP.F16.E4M3.UNPACK_B R64, R69.H1 ;  /* 0x00000045ff40723e */ /* 0x000fe200030006ff */
[C---:B------:R-:W-:Y:S01]  /*aa20*/  FMUL.FTZ R73, R60.reuse, R73 ;  /* 0x000000493c497220 */ /* 0x040fe20000410000 */
[----:B------:R-:W-:Y:S01]  /*aa30*/  FFMA.FTZ R75, R60, R71, -R67 ;  /* 0x000000473c4b7223 */ /* 0x000fe20000010843 */
[----:B------:R-:W-:Y:S01]  /*aa40*/  F2FP.F16.E4M3.UNPACK_B R68, R135.H1 ;  /* 0x00000087ff44723e */ /* 0x000fe200030006ff */
[----:B------:R-:W-:Y:S01]  /*aa50*/  HADD2.F32 R70, -RZ, R62.H0_H0 ;  /* 0x2000003eff467230 */ /* 0x000fe20000004100 */
[----:B------:R-:W-:Y:S01]  /*aa60*/  F2FP.F16.E4M3.UNPACK_B R60, R65.H1 ;  /* 0x00000041ff3c723e */ /* 0x000fe200030006ff */
[----:B------:R-:W-:Y:S01]  /*aa70*/  HADD2.F32 R67, -RZ, R64.H0_H0 ;  /* 0x20000040ff437230 */ /* 0x000fe20000004100 */
[----:B------:R-:W-:Y:S01]  /*aa80*/  LOP3.LUT R50, R77, 0xff0000, R50, 0xf8, !PT ;  /* 0x00ff00004d327812 */ /* 0x000fe200078ef832 */
[----:B------:R-:W-:Y:S01]  /*aa90*/  FFMA.FTZ R77, R66, R71, R73 ;  /* 0x00000047424d7223 */ /* 0x000fe20000010049 */
[----:B------:R-:W-:Y:S01]  /*aaa0*/  HADD2.F32 R73, -RZ, R62.H1_H1 ;  /* 0x3000003eff497230 */ /* 0x000fe20000004100 */
[----:B------:R-:W-:Y:S01]  /*aab0*/  F2FP.F16.E4M3.UNPACK_B R137, R137 ;  /* 0x00000089ff89723e */ /* 0x000fe200020006ff */
[----:B------:R-:W-:-:S02]  /*aac0*/  HADD2.F32 R62, -RZ, R60.H0_H0 ;  /* 0x2000003cff3e7230 */ /* 0x000fc40000004100 */
[CC--:B------:R-:W-:Y:S01]  /*aad0*/  FMUL.FTZ R71, R67.reuse, R70.reuse ;  /* 0x0000004643477220 */ /* 0x0c0fe20000410000 */
[----:B------:R-:W-:Y:S01]  /*aae0*/  HADD2.F32 R66, -RZ, R68.H0_H0 ;  /* 0x20000044ff427230 */ /* 0x000fe20000004100 */
[----:B------:R-:W-:Y:S01]  /*aaf0*/  F2FP.F16.E4M3.UNPACK_B R69, R69 ;  /* 0x00000045ff45723e */ /* 0x000fe200020006ff */
[----:B------:R-:W-:Y:S02]  /*ab00*/  HADD2.F32 R64, -RZ, R64.H1_H1 ;  /* 0x30000040ff407230 */ /* 0x000fe40000004100 */
[C---:B------:R-:W-:Y:S01]  /*ab10*/  FMUL.FTZ R70, R62.reuse, R70 ;  /* 0x000000463e467220 */ /* 0x040fe20000410000 */
[----:B------:R-:W-:Y:S02]  /*ab20*/  HADD2.F32 R60, -RZ, R60.H1_H1 ;  /* 0x3000003cff3c7230 */ /* 0x000fe40000004100 */
[-C--:B------:R-:W-:Y:S01]  /*ab30*/  FFMA.FTZ R80, R62, R66.reuse, -R71 ;  /* 0x000000423e507223 */ /* 0x080fe20000010847 */
[----:B------:R-:W-:Y:S02]  /*ab40*/  HADD2.F32 R71, -RZ, R68.H1_H1 ;  /* 0x30000044ff477230 */ /* 0x000fe40000004100 */
[----:B------:R-:W-:Y:S01]  /*ab50*/  FMUL.FTZ R83, R64, R73 ;  /* 0x0000004940537220 */ /* 0x000fe20000410000 */
[----:B------:R-:W-:Y:S01]  /*ab60*/  F2FP.F16.E4M3.UNPACK_B R65, R65 ;  /* 0x00000041ff41723e */ /* 0x000fe200020006ff */
[C---:B------:R-:W-:Y:S01]  /*ab70*/  FMUL.FTZ R73, R60.reuse, R73 ;  /* 0x000000493c497220 */ /* 0x040fe20000410000 */
[----:B------:R-:W-:Y:S01]  /*ab80*/  FFMA.FTZ R82, R67, R66, R70 ;  /* 0x0000004243527223 */ /* 0x000fe20000010046 */
[----:B------:R-:W-:Y:S01]  /*ab90*/  FFMA.FTZ R83, R60, R71, -R83 ;  /* 0x000000473c537223 */ /* 0x000fe20000010853 */
[----:B------:R-:W-:Y:S01]  /*aba0*/  F2FP.F16.E4M3.UNPACK_B R135, R135 ;  /* 0x00000087ff87723e */ /* 0x000fe200020006ff */
[----:B------:R-:W-:Y:S01]  /*abb0*/  FFMA.FTZ R85, R64, R71, R73 ;  /* 0x0000004740557223 */ /* 0x000fe20000010049 */
[----:B------:R-:W-:Y:S01]  /*abc0*/  HADD2.F32 R71, -RZ, R137.H0_H0 ;  /* 0x20000089ff477230 */ /* 0x000fe20000004100 */
[----:B------:R-:W-:Y:S01]  /*abd0*/  F2FP.SATFINITE.E4M3.F32.PACK_AB_MERGE_C R78, R78, R79, RZ ;  /* 0x0000004f4e4e723e */ /* 0x000fe200048070ff */
[----:B------:R-:W-:Y:S01]  /*abe0*/  HADD2.F32 R62, -RZ, R69.H0_H0 ;  /* 0x20000045ff3e7230 */ /* 0x000fe20000004100 */
[----:B------:R-:W-:Y:S01]  /*abf0*/  F2FP.SATFINITE.E4M3.F32.PACK_AB_MERGE_C R83, R83, R80, RZ ;  /* 0x000000505353723e */ /* 0x000fe200048070ff */
[----:B------:R-:W-:Y:S01]  /*ac00*/  HADD2.F32 R66, -RZ, R137.H1_H1 ;  /* 0x30000089ff427230 */ /* 0x000fe20000004100 */
[----:B------:R-:W-:Y:S01]  /*ac10*/  F2FP.SATFINITE.E4M3.F32.PACK_AB_MERGE_C R85, R85, R82, RZ ;  /* 0x000000525555723e */ /* 0x000fe200048070ff */
[----:B------:R-:W-:-:S02]  /*ac20*/  HADD2.F32 R60, -RZ, R65.H0_H0 ;  /* 0x20000041ff3c7230 */ /* 0x000fc40000004100 */
[-C--:B------:R-:W-:Y:S01]  /*ac30*/  FMUL.FTZ R73, R62, R71.reuse ;  /* 0x000000473e497220 */ /* 0x080fe20000410000 */
[----:B------:R-:W-:Y:S01]  /*ac40*/  HADD2.F32 R69, -RZ, R69.H1_H1 ;  /* 0x30000045ff457230 */ /* 0x000fe20000004100 */
[----:B------:R-:W-:Y:S01]  /*ac50*/  F2FP.SATFINITE.E4M3.F32.PACK_AB_MERGE_C R80, R75, R72, R78 ;  /* 0x000000484b50723e */ /* 0x000fe2000480704e */
[----:B------:R-:W-:Y:S02]  /*ac60*/  HADD2.F32 R65, -RZ, R65.H1_H1 ;  /* 0x30000041ff417230 */ /* 0x000fe40000004100 */
[----:B------:R-:W-:Y:S01]  /*ac70*/  FMUL.FTZ R71, R60, R71 ;  /* 0x000000473c477220 */ /* 0x000fe20000410000 */
[--C-:B------:R-:W-:Y:S02]  /*ac80*/  HADD2.F32 R67, -RZ, R135.reuse.H0_H0 ;  /* 0x20000087ff437230 */ /* 0x100fe40000004100 */
[-C--:B------:R-:W-:Y:S01]  /*ac90*/  FMUL.FTZ R68, R69, R66.reuse ;  /* 0x0000004245447220 */ /* 0x080fe20000410000 */
[----:B------:R-:W-:Y:S02]  /*aca0*/  HADD2.F32 R64, -RZ, R135.H1_H1 ;  /* 0x30000087ff407230 */ /* 0x000fe40000004100 */
[----:B------:R-:W-:Y:S01]  /*acb0*/  FMUL.FTZ R66, R65, R66 ;  /* 0x0000004241427220 */ /* 0x000fe20000410000 */
[----:B------:R-:W-:Y:S01]  /*acc0*/  F2FP.SATFINITE.E4M3.F32.PACK_AB_MERGE_C R76, R81, R76, RZ ;  /* 0x0000004c514c723e */ /* 0x000fe200048070ff */
[-C--:B------:R-:W-:Y:S01]  /*acd0*/  FFMA.FTZ R71, R62, R67.reuse, R71 ;  /* 0x000000433e477223 */ /* 0x080fe20000010047 */
[----:B------:R-:W-:Y:S01]  /*ace0*/  FFMA.FTZ R73, R60, R67, -R73 ;  /* 0x000000433c497223 */ /* 0x000fe20000010849 */
[-C--:B------:R-:W-:Y:S01]  /*acf0*/  FFMA.FTZ R62, R65, R64.reuse, -R68 ;  /* 0x00000040413e7223 */ /* 0x080fe20000010844 */
[----:B------:R-:W-:Y:S01]  /*ad00*/  FFMA.FTZ R70, R69, R64, R66 ;  /* 0x0000004045467223 */ /* 0x000fe20000010042 */
[----:B------:R-:W-:-:S02]  /*ad10*/  F2FP.F16.E4M3.UNPACK_B R64, R53 ;  /* 0x00000035ff40723e */ /* 0x000fc400020006ff */
[----:B------:R-:W-:Y:S02]  /*ad20*/  F2FP.F16.E4M3.UNPACK_B R68, R54 ;  /* 0x00000036ff44723e */ /* 0x000fe400020006ff */
[----:B------:R-:W-:Y:S01]  /*ad30*/  F2FP.F16.E4M3.UNPACK_B R60, R49 ;  /* 0x00000031ff3c723e */ /* 0x000fe200020006ff */
        /* <DEDUP_REMOVED lines=10> */
[----:B------:R-:W-:Y:S02]  /*ade0*/  HADD2.F32 R69, -RZ, R68.H1_H1 ;  /* 0x30000044ff457230 */ /* 0x000fe40000004100 */
[-C--:B------:R-:W-:Y:S01]  /*adf0*/  FFMA.FTZ R71, R62, R67.reuse, -R71 ;  /* 0x000000433e477223 */ /* 0x080fe20000010847 */
[----:B------:R-:W-:Y:S02]  /*ae00*/  HADD2.F32 R60, -RZ, R60.H1_H1 ;  /* 0x3000003cff3c7230 */ /* 0x000fe40000004100 */
[----:B------:R-:W-:Y:S01]  /*ae10*/  FFMA.FTZ R70, R65, R67, R70 ;  /* 0x0000004341467223 */ /* 0x000fe20000010046 */
[----:B------:R-:W-:Y:S02]  /*ae20*/  HADD2.F32 R65, -RZ, R66.H1_H1 ;  /* 0x30000042ff417230 */ /* 0x000fe40000004100 */
[----:B------:R-:W-:Y:S01]  /*ae30*/  FMUL.FTZ R67, R64, R69 ;  /* 0x0000004540437220 */ /* 0x000fe20000410000 */
[----:B------:R-:W-:Y:S01]  /*ae40*/  F2FP.F16.E4M3.UNPACK_B R49, R49.H1 ;  /* 0x00000031ff31723e */ /* 0x000fe200030006ff */
[C---:B------:R-:W-:Y:S01]  /*ae50*/  FMUL.FTZ R69, R60.reuse, R69 ;  /* 0x000000453c457220 */ /* 0x040fe20000410000 */
[----:B------:R-:W-:Y:S01]  /*ae60*/  F2FP.F16.E4M3.UNPACK_B R62, R53.H1 ;  /* 0x00000035ff3e723e */ /* 0x000fe200030006ff */
[-C--:B------:R-:W-:Y:S01]  /*ae70*/  FFMA.FTZ R72, R60, R65.reuse, -R67 ;  /* 0x000000413c487223 */ /* 0x080fe20000010843 */
[----:B------:R-:W-:Y:S01]  /*ae80*/  F2FP.F16.E4M3.UNPACK_B R60, R54.H1 ;  /* 0x00000036ff3c723e */ /* 0x000fe200030006ff */
[----:B------:R-:W-:Y:S01]  /*ae90*/  FFMA.FTZ R73, R64, R65, R69 ;  /* 0x0000004140497223 */ /* 0x000fe20000010045 */
[----:B------:R-:W-:Y:S01]  /*aea0*/  F2FP.F16.E4M3.UNPACK_B R52, R52.H1 ;  /* 0x00000034ff34723e */ /* 0x000fe200030006ff */
[----:B------:R-:W-:Y:S01]  /*aeb0*/  HADD2.F32 R53, -RZ, R49.H0_H0 ;  /* 0x20000031ff357230 */ /* 0x000fe20000004100 */
[----:B------:R-:W-:Y:S01]  /*aec0*/  F2FP.SATFINITE.E4M3.F32.PACK_AB_MERGE_C R82, R77, R74, R76 ;  /* 0x0000004a4d52723e */ /* 0x000fe2000480704c */
[----:B------:R-:W-:-:S02]  /*aed0*/  HADD2.F32 R54, -RZ, R62.H0_H0 ;  /* 0x2000003eff367230 */ /* 0x000fc40000004100 */
[----:B------:R-:W-:Y:S02]  /*aee0*/  HADD2.F32 R64, -RZ, R60.H0_H0 ;  /* 0x2000003cff407230 */ /* 0x000fe40000004100 */
[----:B------:R-:W-:Y:S02]  /*aef0*/  HADD2.F32 R62, -RZ, R62.H1_H1 ;  /* 0x3000003eff3e7230 */ /* 0x000fe40000004100 */
[----:B------:R-:W-:Y:S02]  /*af00*/  HADD2.F32 R65, -RZ, R60.H1_H1 ;  /* 0x3000003cff417230 */ /* 0x000fe40000004100 */
[-C--:B------:R-:W-:Y:S01]  /*af10*/  FMUL.FTZ R66, R54, R64.reuse ;  /* 0x0000004036427220 */ /* 0x080fe20000410000 */
[----:B------:R-:W-:Y:S02]  /*af20*/  HADD2.F32 R60, -RZ, R52.H0_H0 ;  /* 0x20000034ff3c7230 */ /* 0x000fe40000004100 */
[----:B------:R-:W-:Y:S01]  /*af30*/  FMUL.FTZ R67, R53, R64 ;  /* 0x0000004035437220 */ /* 0x000fe20000410000 */
[----:B------:R-:W-:-:S02]  /*af40*/  HADD2.F32 R49, -RZ, R49.H1_H1 ;  /* 0x30000031ff317230 */ /* 0x000fc40000004100 */
[-C--:B------:R-:W-:Y:S01]  /*af50*/  FMUL.FTZ R64, R62, R65.reuse ;  /* 0x000000413e407220 */ /* 0x080fe20000410000 */
[----:B------:R-:W-:Y:S02]  /*af60*/  HADD2.F32 R52, -RZ, R52.H1_H1 ;  /* 0x30000034ff347230 */ /* 0x000fe40000004100 */
[----:B------:R-:W-:Y:S01]  /*af70*/  FFMA.FTZ R75, R54, R60, R67 ;  /* 0x0000003c364b7223 */ /* 0x000fe20000010043 */
[----:B------:R-:W-:Y:S01]  /*af80*/  F2FP.F16.E4M3.UNPACK_B R67, R50.H1 ;  /* 0x00000032ff43723e */ /* 0x000fe200030006ff */
[----:B------:R-:W-:Y:S01]  /*af90*/  FMUL.FTZ R65, R49, R65 ;  /* 0x0000004131417220 */ /* 0x000fe20000410000 */
[----:B------:R-:W-:Y:S01]  /*afa0*/  FFMA.FTZ R74, R53, R60, -R66 ;  /* 0x0000003c354a7223 */ /* 0x000fe20000010842 */
[-C--:B------:R-:W-:Y:S01]  /*afb0*/  FFMA.FTZ R77, R49, R52.reuse, -R64 ;  /* 0x00000034314d7223 */ /* 0x080fe20000010840 */
[-C--:B------:R-:W-:Y:S01]  /*afc0*/  F2FP.F16.E4M3.UNPACK_B R49, R51.reuse ;  /* 0x00000033ff31723e */ /* 0x080fe200020006ff */
[----:B------:R-:W-:Y:S01]  /*afd0*/  FFMA.FTZ R76, R62, R52, R65 ;  /* 0x000000343e4c7223 */ /* 0x000fe20000010041 */
[----:B------:R-:W-:Y:S01]  /*afe0*/  F2FP.F16.E4M3.UNPACK_B R51, R51.H1 ;  /* 0x00000033ff33723e */ /* 0x000fe200030006ff */
[----:B------:R-:W-:Y:S01]  /*aff0*/  HADD2.F32 R68, -RZ, R67.H0_H0 ;  /* 0x20000043ff447230 */ /* 0x000fe20000004100 */
[-C--:B------:R-:W-:Y:S01]  /*b000*/  F2FP.F16.E4M3.UNPACK_B R54, R55.reuse ;  /* 0x00000037ff36723e */ /* 0x080fe200020006ff */
[----:B------:R-:W-:Y:S01]  /*b010*/  HADD2.F32 R52, -RZ, R49.H0_H0 ;  /* 0x20000031ff347230 */ /* 0x000fe20000004100 */
[----:B------:R-:W-:Y:S01]  /*b020*/  F2FP.F16.E4M3.UNPACK_B R55, R55.H1 ;  /* 0x00000037ff37723e */ /* 0x000fe200030006ff */
[--C-:B------:R-:W-:Y:S01]  /*b030*/  HADD2.F32 R53, -RZ, R51.reuse.H0_H0 ;  /* 0x20000033ff357230 */ /* 0x100fe20000004100 */
[----:B------:R-:W-:Y:S01]  /*b040*/  F2FP.F16.E4M3.UNPACK_B R66, R50 ;  /* 0x00000032ff42723e */ /* 0x000fe200020006ff */
[----:B------:R-:W-:Y:S01]  /*b050*/  HADD2.F32 R60, -RZ, R54.H0_H0 ;  /* 0x20000036ff3c7230 */ /* 0x000fe20000004100 */
[-C--:B------:R-:W-:Y:S01]  /*b060*/  F2FP.F16.E4M3.UNPACK_B R62, R48.reuse.H1 ;  /* 0x00000030ff3e723e */ /* 0x080fe200030006ff */
[----:B------:R-:W-:Y:S01]  /*b070*/  HADD2.F32 R51, -RZ, R51.H1_H1 ;  /* 0x30000033ff337230 */ /* 0x000fe20000004100 */
[----:B------:R-:W-:Y:S01]  /*b080*/  F2FP.F16.E4M3.UNPACK_B R50, R48 ;  /* 0x00000030ff32723e */ /* 0x000fe200020006ff */
[----:B------:R-:W-:-:S02]  /*b090*/  HADD2.F32 R69, -RZ, R66.H0_H0 ;  /* 0x20000042ff457230 */ /* 0x000fc40000004100 */
[----:B------:R-:W-:Y:S01]  /*b0a0*/  FMUL.FTZ R81, R53, R68 ;  /* 0x0000004435517220 */ /* 0x000fe20000410000 */
[--C-:B------:R-:W-:Y:S01]  /*b0b0*/  HADD2.F32 R48, -RZ, R55.reuse.H0_H0 ;  /* 0x20000037ff307230 */ /* 0x100fe20000004100 */
[----:B------:R-:W-:Y:S01]  /*b0c0*/  F2FP.SATFINITE.E4M3.F32.PACK_AB_MERGE_C R74, R77, R74, RZ ;  /* 0x0000004a4d4a723e */ /* 0x000fe200048070ff */
[----:B------:R-:W-:Y:S02]  /*b0d0*/  HADD2.F32 R64, -RZ, R62.H0_H0 ;  /* 0x2000003eff407230 */ /* 0x000fe40000004100 */
[-C--:B------:R-:W-:Y:S01]  /*b0e0*/  FMUL.FTZ R79, R60, R69.reuse ;  /* 0x000000453c4f7220 */ /* 0x080fe20000410000 */
[----:B------:R-:W-:Y:S02]  /*b0f0*/  HADD2.F32 R65, -RZ, R50.H0_H0 ;  /* 0x20000032ff417230 */ /* 0x000fe40000004100 */
[----:B------:R-:W-:Y:S01]  /*b100*/  FMUL.FTZ R78, R48, R68 ;  /* 0x00000044304e7220 */ /* 0x000fe20000410000 */
[----:B------:R-:W-:Y:S01]  /*b110*/  FMUL.FTZ R69, R52, R69 ;  /* 0x0000004534457220 */ /* 0x000fe20000410000 */
[----:B------:R-:W-:Y:S01]  /*b120*/  FFMA.FTZ R81, R48, R64, R81 ;  /* 0x0000004030517223 */ /* 0x000fe20000010051 */
[----:B------:R-:W-:-:S02]  /*b130*/  HADD2.F32 R55, -RZ, R55.H1_H1 ;  /* 0x30000037ff377230 */ /* 0x000fc40000004100 */
[-C--:B------:R-:W-:Y:S01]  /*b140*/  FFMA.FTZ R79, R52, R65.reuse, -R79 ;  /* 0x00000041344f7223 */ /* 0x080fe2000001084f */
[----:B------:R-:W-:Y:S02]  /*b150*/  HADD2.F32 R48, -RZ, R67.H1_H1 ;  /* 0x30000043ff307230 */ /* 0x000fe40000004100 */
[----:B------:R-:W-:Y:S01]  /*b160*/  FFMA.FTZ R69, R60, R65, R69 ;  /* 0x000000413c457223 */ /* 0x000fe20000010045 */
[----:B------:R-:W-:Y:S02]  /*b170*/  HADD2.F32 R54, -RZ, R54.H1_H1 ;  /* 0x30000036ff367230 */ /* 0x000fe40000004100 */
[----:B------:R-:W-:Y:S01]  /*b180*/  FFMA.FTZ R78, R53, R64, -R78 ;  /* 0x00000040354e7223 */ /* 0x000fe2000001084e */
[----:B------:R-:W-:Y:S02]  /*b190*/  HADD2.F32 R66, -RZ, R66.H1_H1 ;  /* 0x30000042ff427230 */ /* 0x000fe40000004100 */
[----:B------:R-:W-:Y:S01]  /*b1a0*/  FMUL.FTZ R52, R55, R48 ;  /* 0x0000003037347220 */ /* 0x000fe20000410000 */
[----:B------:R-:W-:-:S02]  /*b1b0*/  HADD2.F32 R49, -RZ, R49.H1_H1 ;  /* 0x30000031ff317230 */ /* 0x000fc40000004100 */
[----:B------:R-:W-:Y:S01]  /*b1c0*/  FMUL.FTZ R60, R51, R48 ;  /* 0x00000030333c7220 */ /* 0x000fe20000410000 */
        /* <DEDUP_REMOVED lines=9> */
[----:B------:R-:W-:Y:S01]  /*b260*/  F2FP.SATFINITE.E4M3.F32.PACK_AB_MERGE_C R49, R72, R71, R74 ;  /* 0x000000474831723e */ /* 0x000fe2000480704a */
[----:B------:R-:W-:Y:S01]  /*b270*/  IMAD.MOV.U32 R54, RZ, RZ, R85 ;  /* 0x000000ffff367224 */ /* 0x000fe200078e0055 */
[----:B------:R-:W-:-:S02]  /*b280*/  F2FP.SATFINITE.E4M3.F32.PACK_AB_MERGE_C R51, R51, R78, RZ ;  /* 0x0000004e3333723e */ /* 0x000fc400048070ff */
[----:B------:R-:W-:Y:S02]  /*b290*/  F2FP.SATFINITE.E4M3.F32.PACK_AB_MERGE_C R60, R60, R81, RZ ;  /* 0x000000513c3c723e */ /* 0x000fe400048070ff */
[----:B------:R-:W-:Y:S01]  /*b2a0*/  F2FP.SATFINITE.E4M3.F32.PACK_AB_MERGE_C R51, R48, R79, R51 ;  /* 0x0000004f3033723e */ /* 0x000fe20004807033 */
[----:B------:R-:W-:Y:S01]  /*b2b0*/  IMAD.MOV.U32 R48, RZ, RZ, R80 ;  /* 0x000000ffff307224 */ /* 0x000fe200078e0050 */
[----:B------:R-:W-:Y:S01]  /*b2c0*/  F2FP.SATFINITE.E4M3.F32.PACK_AB_MERGE_C R55, R50, R69, R60 ;  /* 0x000000453237723e */ /* 0x000fe2000480703c */
[----:B------:R-:W-:Y:S01]  /*b2d0*/  IMAD.MOV.U32 R50, RZ, RZ, R83 ;  /* 0x000000ffff327224 */ /* 0x000fe200078e0053 */
[----:B------:R-:W-:Y:S02]  /*b2e0*/  F2FP.SATFINITE.E4M3.F32.PACK_AB_MERGE_C R53, R73, R70, R75 ;  /* 0x000000464935723e */ /* 0x000fe4000480704b */
[----:B------:R-:W-:-:S07]  /*b2f0*/  MOV R52, R82 ;  /* 0x0000005200347202 */ /* 0x000fce0000000f00 */
.L_x_359:
[----:B------:R-:W-:Y:S05]  /*b300*/  BSYNC B1 ;  /* 0x0000000000017941 */ /* 0x000fea0003800000 */
.L_x_358:
[----:B-1----:R1:W-:Y:S01]  /*b310*/  STG.E.128 desc[UR42][R58.64], R48 ;  /* 0x000000303a007986 */ /* 0x0023e2000c101d2a */
[----:B------:R-:W-:-:S13]  /*b320*/  ISETP.GE.AND P2, PT, R63, R140, PT ;  /* 0x0000008c3f00720c */ /* 0x000fda0003f46270 */
[----:B------:R-:W-:Y:S05]  /*b330*/  @P2 BRA `(.L_x_336) ;  /* 0x00000004005c2947 */ /* 0x000fea0003800000 */
[--C-:B-1----:R-:W-:Y:S02]  /*b340*/  SHF.R.S32.HI R48, RZ, 0x1f, R63.reuse ;  /* 0x0000001fff307819 */ /* 0x102fe4000001143f */
[----:B------:R-:W-:-:S04]  /*b350*/  IADD3 R63, P2, P3, R100, R124, R63 ;  /* 0x0000007c643f7210 */ /* 0x000fc80007b5e03f */
[----:B------:R-:W-:Y:S02]  /*b360*/  IADD3.X R48, R36, R61, R48, P2, P3 ;  /* 0x0000003d24307210 */ /* 0x000fe400017e6430 */
[----:B------:R-:W-:-:S05]  /*b370*/  IADD3 R56, P2, R63, R56, RZ ;  /* 0x000000383f387210 */ /* 0x000fca0007f5e0ff */
[----:B------:R-:W-:-:S05]  /*b380*/  IMAD.X R57, R48, 0x1, R57, P2 ;  /* 0x0000000130397824 */ /* 0x000fca00010e0639 */
[----:B--2---:R1:W-:Y:S01]  /*b390*/  STG.E.128 desc[UR42][R56.64], R52 ;  /* 0x0000003438007986 */ /* 0x0043e2000c101d2a */
[----:B------:R-:W-:Y:S05]  /*b3a0*/  BRA `(.L_x_336) ;  /* 0x0000000400407947 */ /* 0x000fea0003800000 */
.L_x_299:
[----:B------:R-:W-:-:S06]  /*b3b0*/  UISETP.NE.AND UP0, UPT, UR47, 0x3, UPT ;  /* 0x000000032f00788c */ /* 0x000fcc000bf05270 */
[----:B------:R-:W-:-:S13]  /*b3c0*/  PLOP3.LUT P5, PT, PT, PT, UP0, 0x80, 0x0 ;  /* 0x000000000000781c */ /* 0x000fda0003faf008 */
[----:B------:R-:W-:Y:S05]  /*b3d0*/  @!P5 BRA `(.L_x_360) ;  /* 0x000000000004d947 */ /* 0x000fea0003800000 */
[----:B------:R-:W-:Y:S01]  /*b3e0*/  BPT.TRAP 0x1 ;  /* 0x000000040000795c */ /* 0x000fe20000300000 */
.L_x_360:
[----:B------:R-:W-:Y:S01]  /*b3f0*/  LEA R109, R232, R19, 0x3 ;  /* 0x00000013e86d7211 */ /* 0x000fe200078e18ff */
[----:B------:R-:W-:Y:S01]  /*b400*/  IMAD R118, R25, -0x80, R2 ;  /* 0xffffff8019767824 */ /* 0x000fe200078e0202 */
[----:B------:R-:W-:Y:S01]  /*b410*/  SHF.L.U32 R128, R237, 0x1f, RZ ;  /* 0x0000001fed807819 */ /* 0x000fe200000006ff */
[----:B------:R-:W-:Y:S01]  /*b420*/  BSSY B1, `(.L_x_361) ;  /* 0x0000006000017945 */ /* 0x000fe20003800000 */
[----:B------:R-:W-:Y:S01]  /*b430*/  SHF.R.S32.HI R49, RZ, 0x1f, R25 ;  /* 0x0000001fff317819 */ /* 0x000fe20000011419 */
[----:B------:R-:W-:Y:S01]  /*b440*/  IMAD R48, R3, R25, RZ ;  /* 0x0000001903307224 */ /* 0x000fe200078e02ff */
[----:B------:R-:W0:Y:S01]  /*b450*/  SYNCS.PHASECHK.TRANS64.TRYWAIT P2, [R109+URZ+0x38890], R128 ;  /* 0x038890806d0075a7 */ /* 0x000e22000804017f */
[----:B------:R-:W-:Y:S01]  /*b460*/  VIMNMX R118, R118, 0x80, PT ;  /* 0x0000008076767848 */ /* 0x000fe20003fe0100 */
[----:B0-----:R-:W-:Y:S06]  /*b470*/  @!P2 BRA `(.L_x_362) ;  /* 0x0000018c0040a947 */ /* 0x001fec0003800000 */
.L_x_599:
[----:B------:R-:W-:Y:S05]  /*b480*/  BSYNC B1 ;  /* 0x0000000000017941 */ /* 0x000fea0003800000 */
.L_x_361:
[----:B------:R-:W-:Y:S01]  /*b490*/  ISETP.GE.AND P2, PT, R22, R118, PT ;  /* 0x000000761600720c */ /* 0x000fe20003f46270 */
[----:B------:R-:W-:Y:S01]  /*b4a0*/  IMAD R49, R49, R134, R48 ;  /* 0x0000008631317224 */ /* 0x000fe200078e0230 */
[----:B------:R-:W-:Y:S01]  /*b4b0*/  BSSY B1, `(.L_x_363) ;  /* 0x000000e000017945 */ /* 0x000fe20003800000 */
[----:B------:R-:W-:-:S04]  /*b4c0*/  IMAD.WIDE.U32 R56, R134, R25, RZ ;  /* 0x0000001986387225 */ /* 0x000fc800078e00ff */
[----:B------:R-:W-:-:S06]  /*b4d0*/  IMAD.IADD R63, R49, 0x1, R57 ;  /* 0x00000001313f7824 */ /* 0x000fcc00078e0239 */
[----:B------:R-:W-:Y:S05]  /*b4e0*/  @P2 BRA `(.L_x_364) ;  /* 0x0000000000282947 */ /* 0x000fea0003800000 */
[----:B------:R-:W1:Y:S01]  /*b4f0*/  @!P0 LDS.128 R48, [R114+0x28400] ;  /* 0x0284000072308984 */ /* 0x000e620000000c00 */
[----:B------:R-:W2:Y:S03]  /*b500*/  @!P0 LDC.64 R58, c[0x0][0x2d8] ;  /* 0x0000b600ff3a8b82 */ /* 0x000ea60000000a00 */
[----:B------:R-:W3:Y:S05]  /*b510*/  @!P1 LDS.128 R52, [R114+0x2c400] ;  /* 0x02c4000072349984 */ /* 0x000eea0000000c00 */
[----:B------:R-:W4:Y:S01]  /*b520*/  @!P1 LDC.64 R60, c[0x0][0x2d8] ;  /* 0x0000b600ff3c9b82 */ /* 0x000f220000000a00 */
[----:B--2---:R-:W-:-:S04]  /*b530*/  @!P0 IADD3 R58, P2, P3, R56, R58, R37 ;  /* 0x0000003a383a8210 */ /* 0x004fc80007b5e025 */
[----:B------:R-:W-:Y:S02]  /*b540*/  @!P0 IADD3.X R59, R63, R59, R40, P2, P3 ;  /* 0x0000003b3f3b8210 */ /* 0x000fe400017e6428 */
[----:B----4-:R-:W-:-:S04]  /*b550*/  @!P1 IADD3 R60, P2, P3, R41, R60, R56 ;  /* 0x0000003c293c9210 */ /* 0x010fc80007b5e038 */
[----:B------:R-:W-:Y:S01]  /*b560*/  @!P1 IADD3.X R61, R107, R61, R63, P2, P3 ;  /* 0x0000003d6b3d9210 */ /* 0x000fe200017e643f */
[----:B-1----:R1:W-:Y:S04]  /*b570*/  @!P0 STG.E.128 desc[UR42][R58.64], R48 ;  /* 0x000000303a008986 */ /* 0x0023e8000c101d2a */
[----:B---3--:R1:W-:Y:S04]  /*b580*/  @!P1 STG.E.128 desc[UR42][R60.64], R52 ;  /* 0x000000343c009986 */ /* 0x0083e8000c101d2a */
.L_x_364:
[----:B------:R-:W-:Y:S05]  /*b590*/  BSYNC B1 ;  /* 0x0000000000017941 */ /* 0x000fea0003800000 */
.L_x_363:
[----:B------:R-:W-:Y:S01]  /*b5a0*/  ISETP.GE.AND P2, PT, R233, R118, PT ;  /* 0x00000076e900720c */ /* 0x000fe20003f46270 */
[----:B------:R-:W-:-:S12]  /*b5b0*/  BSSY B1, `(.L_x_365) ;  /* 0x000000e000017945 */ /* 0x000fd80003800000 */
[----:B------:R-:W-:Y:S05]  /*b5c0*/  @P2 BRA `(.L_x_366) ;  /* 0x0000000000302947 */ /* 0x000fea0003800000 */
[----:B-1----:R-:W1:Y:S01]  /*b5d0*/  @!P0 LDC.64 R58, c[0x0][0x2d8] ;  /* 0x0000b600ff3a8b82 */ /* 0x002e620000000a00 */
[----:B------:R-:W-:Y:S01]  /*b5e0*/  IADD3 R60, P2, R92, R56, RZ ;  /* 0x000000385c3c7210 */ /* 0x000fe20007f5e0ff */
[----:B------:R-:W-:Y:S04]  /*b5f0*/  @!P1 LDS.128 R52, [R114+0x2d400] ;  /* 0x02d4000072349984 */ /* 0x000fe80000000c00 */
[----:B------:R-:W-:Y:S02]  /*b600*/  IMAD.X R48, R63, 0x1, R93, P2 ;  /* 0x000000013f307824 */ /* 0x000fe400010e065d */
[----:B------:R-:W2:Y:S01]  /*b610*/  @!P1 LDC.64 R50, c[0x0][0x2d8] ;  /* 0x0000b600ff329b82 */ /* 0x000ea20000000a00 */
[----:B-1----:R-:W-:-:S04]  /*b620*/  @!P0 IADD3 R58, P2, P3, R60, R58, R37 ;  /* 0x0000003a3c3a8210 */ /* 0x002fc80007b5e025 */
[----:B------:R-:W-:Y:S02]  /*b630*/  @!P0 IADD3.X R59, R48, R59, R40, P2, P3 ;  /* 0x0000003b303b8210 */ /* 0x000fe400017e6428 */
[----:B--2---:R-:W-:-:S04]  /*b640*/  @!P1 IADD3 R60, P2, P3, R41, R50, R60 ;  /* 0x00000032293c9210 */ /* 0x004fc80007b5e03c */
[----:B------:R-:W-:Y:S02]  /*b650*/  @!P1 IADD3.X R61, R107, R51, R48, P2, P3 ;  /* 0x000000336b3d9210 */ /* 0x000fe400017e6430 */
[----:B------:R-:W1:Y:S04]  /*b660*/  @!P0 LDS.128 R48, [R114+0x29400] ;  /* 0x0294000072308984 */ /* 0x000e680000000c00 */
[----:B-1----:R2:W-:Y:S04]  /*b670*/  @!P0 STG.E.128 desc[UR42][R58.64], R48 ;  /* 0x000000303a008986 */ /* 0x0025e8000c101d2a */
[----:B------:R2:W-:Y:S02]  /*b680*/  @!P1 STG.E.128 desc[UR42][R60.64], R52 ;  /* 0x000000343c009986 */ /* 0x0005e4000c101d2a */
.L_x_366:
[----:B------:R-:W-:Y:S05]  /*b690*/  BSYNC B1 ;  /* 0x0000000000017941 */ /* 0x000fea0003800000 */
.L_x_365:
[----:B------:R-:W-:Y:S01]  /*b6a0*/  ISETP.GE.AND P2, PT, R234, R118, PT ;  /* 0x00000076ea00720c */ /* 0x000fe20003f46270 */
[----:B------:R-:W-:-:S12]  /*b6b0*/  BSSY B1, `(.L_x_367) ;  /* 0x000000e000017945 */ /* 0x000fd80003800000 */
[----:B------:R-:W-:Y:S05]  /*b6c0*/  @P2 BRA `(.L_x_368) ;  /* 0x0000000000302947 */ /* 0x000fea0003800000 */
[----:B-12---:R-:W1:Y:S01]  /*b6d0*/  @!P0 LDC.64 R58, c[0x0][0x2d8] ;  /* 0x0000b600ff3a8b82 */ /* 0x006e620000000a00 */
[----:B------:R-:W-:Y:S01]  /*b6e0*/  LEA R60, P2, R102, R56, 0x6 ;  /* 0x00000038663c7211 */ /* 0x000fe200078430ff */
        /* <DEDUP_REMOVED lines=10> */
.L_x_368:
[----:B------:R-:W-:Y:S05]  /*b790*/  BSYNC B1 ;  /* 0x0000000000017941 */ /* 0x000fea0003800000 */
.L_x_367:
[----:B------:R-:W-:-:S13]  /*b7a0*/  ISETP.GE.AND P2, PT, R235, R118, PT ;  /* 0x00000076eb00720c */ /* 0x000fda0003f46270 */
[----:B------:R-:W-:Y:S05]  /*b7b0*/  @P2 BRA `(.L_x_336) ;  /* 0x00000000003c2947 */ /* 0x000fea0003800000 */
[----:B-123--:R-:W1:Y:S01]  /*b7c0*/  LDC.64 R48, c[0x0][0x2f0] ;  /* 0x0000bc00ff307b82 */ /* 0x00ee620000000a00 */
[----:B------:R-:W-:Y:S01]  /*b7d0*/  MOV R57, R63 ;  /* 0x0000003f00397202 */ /* 0x000fe20000000f00 */
[----:B------:R-:W-:Y:S06]  /*b7e0*/  @!P1 LDS.128 R52, [R114+0x2f400] ;  /* 0x02f4000072349984 */ /* 0x000fec0000000c00 */
[----:B------:R-:W2:Y:S01]  /*b7f0*/  @!P0 LDC.64 R50, c[0x0][0x2d8] ;  /* 0x0000b600ff328b82 */ /* 0x000ea20000000a00 */
[----:B-1----:R-:W-:-:S04]  /*b800*/  IMAD.WIDE.U32 R58, R48, 0x60, R56 ;  /* 0x00000060303a7825 */ /* 0x002fc800078e0038 */
[----:B------:R-:W-:-:S04]  /*b810*/  IMAD R49, R49, 0x60, RZ ;  /* 0x0000006031317824 */ /* 0x000fc800078e02ff */
[----:B------:R-:W-:Y:S01]  /*b820*/  IMAD.IADD R48, R59, 0x1, R49 ;  /* 0x000000013b307824 */ /* 0x000fe200078e0231 */
[----:B--2---:R-:W-:-:S04]  /*b830*/  @!P0 IADD3 R56, P2, P3, R58, R50, R37 ;  /* 0x000000323a388210 */ /* 0x004fc80007b5e025 */
[----:B------:R-:W-:Y:S02]  /*b840*/  @!P0 IADD3.X R57, R48, R51, R40, P2, P3 ;  /* 0x0000003330398210 */ /* 0x000fe400017e6428 */
[----:B------:R-:W1:Y:S02]  /*b850*/  @!P1 LDC.64 R50, c[0x0][0x2d8] ;  /* 0x0000b600ff329b82 */ /* 0x000e640000000a00 */
[----:B-1----:R-:W-:-:S04]  /*b860*/  @!P1 IADD3 R58, P2, P3, R41, R50, R58 ;  /* 0x00000032293a9210 */ /* 0x002fc80007b5e03a */
[----:B------:R-:W-:Y:S02]  /*b870*/  @!P1 IADD3.X R59, R107, R51, R48, P2, P3 ;  /* 0x000000336b3b9210 */ /* 0x000fe400017e6430 */
[----:B------:R-:W1:Y:S04]  /*b880*/  @!P0 LDS.128 R48, [R114+0x2b400] ;  /* 0x02b4000072308984 */ /* 0x000e680000000c00 */
[----:B-1----:R4:W-:Y:S04]  /*b890*/  @!P0 STG.E.128 desc[UR42][R56.64], R48 ;  /* 0x0000003038008986 */ /* 0x0029e8000c101d2a */
[----:B------:R4:W-:Y:S02]  /*b8a0*/  @!P1 STG.E.128 desc[UR42][R58.64], R52 ;  /* 0x000000343a009986 */ /* 0x0009e4000c101d2a */
.L_x_336:
[----:B------:R-:W-:Y:S05]  /*b8b0*/  BSYNC B0 ;  /* 0x0000000000007941 */ /* 0x000fea0003800000 */
.L_x_298:
[----:B-1234-:R-:W1:Y:S01]  /*b8c0*/  S2R R48, SR_TID.X ;  /* 0x0000000000307919 */ /* 0x01ee620000002100 */
[----:B------:R-:W-:Y:S01]  /*b8d0*/  @!PT LDS RZ, [RZ] ;  /* 0x00000000fffff984 */ /* 0x000fe20000000800 */
[----:B------:R-:W-:Y:S01]  /*b8e0*/  @!PT LDS RZ, [RZ] ;  /* 0x00000000fffff984 */ /* 0x000fe20000000800 */
[----:B------:R-:W-:Y:S01]  /*b8f0*/  @!PT LDS RZ, [RZ] ;  /* 0x00000000fffff984 */ /* 0x000fe20000000800 */
[----:B------:R-:W-:Y:S01]  /*b900*/  @!PT LDS RZ, [RZ] ;  /* 0x00000000fffff984 */ /* 0x000fe20000000800 */
[----:B------:R2:W-:Y:S06]  /*b910*/  MEMBAR.ALL.CTA ;  /* 0x0000000000007992 */ /* 0x0005ec0000008000 */
[----:B--2---:R-:W2:Y:S01]  /*b920*/  FENCE.VIEW.ASYNC.S ;  /* 0x00000000000073c6 */ /* 0x004ea20000000000 */
[----:B------:R-:W-:Y:S05]  /*b930*/  WARPSYNC.ALL ;  /* 0x0000000000007948 */ /* 0x000fea0003800000 */
[----:B------:R-:W-:Y:S01]  /*b940*/  BSSY B0, `(.L_x_369) ;  /* 0x0000009000007945 */ /* 0x000fe20003800000 */
[----:B-1----:R-:W-:Y:S01]  /*b950*/  LOP3.LUT R48, R48, 0x7f, RZ, 0xc0, !PT ;  /* 0x0000007f30307812 */ /* 0x002fe200078ec0ff */
[----:B--2---:R1:W-:Y:S03]  /*b960*/  BAR.SYNC.DEFER_BLOCKING R131, 0x80 ;  /* 0x000200830000751d */ /* 0x0043e60000010000 */
[----:B------:R-:W-:-:S13]  /*b970*/  ISETP.NE.AND P2, PT, R48, RZ, PT ;  /* 0x000000ff3000720c */ /* 0x000fda0003f45270 */
[----:B------:R-:W-:-:S05]  /*b980*/  @!P2 VIADD R48, R109, 0x388a0 ;  /* 0x000388a06d30a836 */ /* 0x000fca0000000000 */
[----:B------:R-:W-:-:S04]  /*b990*/  @!P2 PRMT R48, RZ, 0x654, R48 ;  /* 0x00000654ff30a816 */ /* 0x000fc80000000030 */
[----:B------:R1:W-:Y:S01]  /*b9a0*/  @!P2 SYNCS.ARRIVE.TRANS64.RED.A1T0 RZ, [R48+URZ], RZ ;  /* 0x000000ff30ffa9a7 */ /* 0x0003e2000810043f */
[----:B------:R-:W-:Y:S05]  /*b9b0*/  @!P5 BRA `(.L_x_370) ;  /* 0x000000000004d947 */ /* 0x000fea0003800000 */
[----:B------:R-:W-:Y:S01]  /*b9c0*/  BPT.TRAP 0x1 ;  /* 0x000000040000795c */ /* 0x000fe20000300000 */
.L_x_370:
[----:B------:R-:W-:Y:S05]  /*b9d0*/  BSYNC B0 ;  /* 0x0000000000007941 */ /* 0x000fea0003800000 */
.L_x_369:
[----:B------:R-:W2:Y:S01]  /*b9e0*/  SYNCS.PHASECHK.TRANS64.TRYWAIT P3, [R109+URZ+0x388b0], R128 ;  /* 0x0388b0806d0075a7 */ /* 0x000ea2000806017f */
[----:B------:R-:W-:Y:S01]  /*b9f0*/  ULDC UR41, c[0x0][0x2e4] ;  /* 0x0000b90000297ab9 */ /* 0x000fe20000000800 */
[----:B------:R-:W-:Y:S01]  /*ba00*/  ULDC.64 UR36, c[0x0][0x318] ;  /* 0x0000c60000247ab9 */ /* 0x000fe20000000a00 */
[----:B------:R-:W-:Y:S01]  /*ba10*/  ULDC.64 UR38, c[0x0][0x308] ;  /* 0x0000c20000267ab9 */ /* 0x000fe20000000a00 */
[----:B------:R-:W-:Y:S04]  /*ba20*/  BSSY B0, `(.L_x_371) ;  /* 0x0000002000007945 */ /* 0x000fe80003800000 */
[----:B--2---:R-:W-:Y:S05]  /*ba30*/  @!P3 BRA `(.L_x_372) ;  /* 0x0000018400e4b947 */ /* 0x004fea0003800000 */
.L_x_600:
[----:B------:R-:W-:Y:S05]  /*ba40*/  BSYNC B0 ;  /* 0x0000000000007941 */ /* 0x000fea0003800000 */
.L_x_371:
[----:B------:R-:W-:Y:S01]  /*ba50*/  ISETP.GE.AND P3, PT, R22, R118, PT ;  /* 0x000000761600720c */ /* 0x000fe20003f66270 */
[----:B------:R-:W-:Y:S01]  /*ba60*/  BSSY B0, `(.L_x_373) ;  /* 0x0000010000007945 */ /* 0x000fe20003800000 */
[----:B------:R-:W-:-:S11]  /*ba70*/  IMAD.WIDE R52, R25, 0x80, R44 ;  /* 0x0000008019347825 */ /* 0x000fd600078e022c */
[----:B------:R-:W-:Y:S05]  /*ba80*/  @P3 BRA `(.L_x_374) ;  /* 0x0000000000343947 */ /* 0x000fea0003800000 */
[----:B------:R-:W-:Y:S01]  /*ba90*/  MOV R49, R108 ;  /* 0x0000006c00317202 */ /* 0x000fe20000000f00 */
[----:B-1----:R-:W-:Y:S02]  /*baa0*/  IMAD.MOV.U32 R48, RZ, RZ, R98 ;  /* 0x000000ffff307224 */ /* 0x002fe400078e0062 */
[----:B------:R-:W-:Y:S02]  /*bab0*/  IMAD R51, R53, UR36, RZ ;  /* 0x0000002435337c24 */ /* 0x000fe4000f8e02ff */
[----:B------:R-:W-:-:S04]  /*bac0*/  IMAD.WIDE.U32 R48, R52, UR36, R48 ;  /* 0x0000002434307c25 */ /* 0x000fc8000f8e0030 */
[----:B------:R-:W-:Y:S01]  /*bad0*/  IMAD R51, R52, UR37, R51 ;  /* 0x0000002534337c24 */ /* 0x000fe2000f8e0233 */
[----:B------:R-:W-:-:S04]  /*bae0*/  IADD3 R54, P3, R48, UR38, RZ ;  /* 0x0000002630367c10 */ /* 0x000fc8000ff7e0ff */
[----:B------:R-:W-:Y:S02]  /*baf0*/  IADD3.X R55, R49, UR39, R51, P3, !PT ;  /* 0x0000002731377c10 */ /* 0x000fe40009ffe433 */
[----:B------:R-:W-:-:S13]  /*bb00*/  ISETP.GE.AND P3, PT, R16, UR41, PT ;  /* 0x0000002910007c0c */ /* 0x000fda000bf66270 */
[----:B------:R-:W1:Y:S04]  /*bb10*/  @!P3 LDS.128 R48, [R114+0x10400] ;  /* 0x010400007230b984 */ /* 0x000e680000000c00 */
[----:B-1----:R-:W-:Y:S01]  /*bb20*/  @!P3 STG.E.128 desc[UR42][R54.64], R48 ;  /* 0x000000303600b986 */ /* 0x002fe2000c101d2a */
[----:B------:R-:W-:-:S13]  /*bb30*/  ISETP.GE.AND P3, PT, R6, UR41, PT ;  /* 0x0000002906007c0c */ /* 0x000fda000bf66270 */
[----:B------:R-:W1:Y:S04]  /*bb40*/  @!P3 LDS.128 R48, [R114+0x14400] ;  /* 0x014400007230b984 */ /* 0x000e680000000c00 */
[----:B-1----:R3:W-:Y:S02]  /*bb50*/  @!P3 STG.E.128 desc[UR42][R54.64+0x80], R48 ;  /* 0x000080303600b986 */ /* 0x0027e4000c101d2a */
.L_x_374:
[----:B------:R-:W-:Y:S05]  /*bb60*/  BSYNC B0 ;  /* 0x0000000000007941 */ /* 0x000fea0003800000 */
.L_x_373:
[----:B------:R-:W-:Y:S01]  /*bb70*/  ISETP.GE.AND P3, PT, R233, R118, PT ;  /* 0x00000076e900720c */ /* 0x000fe20003f66270 */
[----:B------:R-:W-:-:S12]  /*bb80*/  BSSY B0, `(.L_x_375) ;  /* 0x0000011000007945 */ /* 0x000fd80003800000 */
[----:B------:R-:W-:Y:S05]  /*bb90*/  @P3 BRA `(.L_x_376) ;  /* 0x00000000003c3947 */ /* 0x000fea0003800000 */
[----:B---3--:R-:W-:Y:S01]  /*bba0*/  IADD3 R51, P3, R52, 0x20, RZ ;  /* 0x0000002034337810 */ /* 0x008fe20007f7e0ff */
[----:B-1----:R-:W-:Y:S02]  /*bbb0*/  IMAD.MOV.U32 R48, RZ, RZ, R98 ;  /* 0x000000ffff307224 */ /* 0x002fe400078e0062 */
[----:B------:R-:W-:Y:S02]  /*bbc0*/  IMAD.MOV.U32 R49, RZ, RZ, R108 ;  /* 0x000000ffff317224 */ /* 0x000fe400078e006c */
[----:B------:R-:W-:Y:S02]  /*bbd0*/  IMAD.X R50, RZ, RZ, R53, P3 ;  /* 0x000000ffff327224 */ /* 0x000fe400018e0635 */
[----:B------:R-:W-:-:S04]  /*bbe0*/  IMAD.WIDE.U32 R48, R51, UR36, R48 ;  /* 0x0000002433307c25 */ /* 0x000fc8000f8e0030 */
[----:B------:R-:W-:Y:S01]  /*bbf0*/  IMAD R50, R50, UR36, RZ ;  /* 0x0000002432327c24 */ /* 0x000fe2000f8e02ff */
[----:B------:R-:W-:-:S03]  /*bc00*/  IADD3 R54, P3, R48, UR38, RZ ;  /* 0x0000002630367c10 */ /* 0x000fc6000ff7e0ff */
[----:B------:R-:W-:-:S05]  /*bc10*/  IMAD R51, R51, UR37, R50 ;  /* 0x0000002533337c24 */ /* 0x000fca000f8e0232 */
[----:B------:R-:W-:Y:S02]  /*bc20*/  IADD3.X R55, R49, UR39, R51, P3, !PT ;  /* 0x0000002731377c10 */ /* 0x000fe40009ffe433 */
[----:B------:R-:W-:-:S13]  /*bc30*/  ISETP.GE.AND P3, PT, R16, UR41, PT ;  /* 0x0000002910007c0c */ /* 0x000fda000bf66270 */
[----:B------:R-:W1:Y:S04]  /*bc40*/  @!P3 LDS.128 R48, [R114+0x11400] ;  /* 0x011400007230b984 */ /* 0x000e680000000c00 */
[----:B-1----:R-:W-:Y:S01]  /*bc50*/  @!P3 STG.E.128 desc[UR42][R54.64], R48 ;  /* 0x000000303600b986 */ /* 0x002fe2000c101d2a */
[----:B------:R-:W-:-:S13]  /*bc60*/  ISETP.GE.AND P3, PT, R6, UR41, PT ;  /* 0x0000002906007c0c */ /* 0x000fda000bf66270 */
[----:B------:R-:W1:Y:S04]  /*bc70*/  @!P3 LDS.128 R48, [R114+0x15400] ;  /* 0x015400007230b984 */ /* 0x000e680000000c00 */
[----:B-1----:R4:W-:Y:S02]  /*bc80*/  @!P3 STG.E.128 desc[UR42][R54.64+0x80], R48 ;  /* 0x000080303600b986 */ /* 0x0029e4000c101d2a */
.L_x_376:
[----:B------:R-:W-:Y:S05]  /*bc90*/  BSYNC B0 ;  /* 0x0000000000007941 */ /* 0x000fea0003800000 */
.L_x_375:
[----:B------:R-:W-:Y:S01]  /*bca0*/  ISETP.GE.AND P3, PT, R234, R118, PT ;  /* 0x00000076ea00720c */ /* 0x000fe20003f66270 */
[----:B------:R-:W-:-:S12]  /*bcb0*/  BSSY B0, `(.L_x_377) ;  /* 0x0000011000007945 */ /* 0x000fd80003800000 */
[----:B------:R-:W-:Y:S05]  /*bcc0*/  @P3 BRA `(.L_x_378) ;  /* 0x00000000003c3947 */ /* 0x000fea0003800000 */
[----:B---34-:R-:W-:Y:S01]  /*bcd0*/  IADD3 R51, P3, R52, 0x40, RZ ;  /* 0x0000004034337810 */ /* 0x018fe20007f7e0ff */
[----:B-1----:R-:W-:Y:S02]  /*bce0*/  IMAD.MOV.U32 R48, RZ, RZ, R98 ;  /* 0x000000ffff307224 */ /* 0x002fe400078e0062 */
[----:B------:R-:W-:Y:S01]  /*bcf0*/  IMAD.MOV.U32 R49, RZ, RZ, R108 ;  /* 0x000000ffff317224 */ /* 0x000fe200078e006c */
[----:B------:R-:W-:Y:S01]  /*bd00*/  IADD3.X R50, RZ, R53, RZ, P3, !PT ;  /* 0x00000035ff327210 */ /* 0x000fe20001ffe4ff */
        /* <DEDUP_REMOVED lines=11> */
.L_x_378:
[----:B------:R-:W-:Y:S05]  /*bdc0*/  BSYNC B0 ;  /* 0x0000000000007941 */ /* 0x000fea0003800000 */
.L_x_377:
[----:B------:R-:W-:Y:S01]  /*bdd0*/  ISETP.GE.AND P3, PT, R235, R118, PT ;  /* 0x00000076eb00720c */ /* 0x000fe20003f66270 */
[----:B------:R-:W-:-:S12]  /*bde0*/  BSSY B0, `(.L_x_379) ;  /* 0x0000011000007945 */ /* 0x000fd80003800000 */
[----:B------:R-:W-:Y:S05]  /*bdf0*/  @P3 BRA `(.L_x_380) ;  /* 0x00000000003c3947 */ /* 0x000fea0003800000 */
[----:B-1-34-:R-:W-:Y:S01]  /*be00*/  IADD3 R51, P3, R52, 0x60, RZ ;  /* 0x0000006034337810 */ /* 0x01afe20007f7e0ff */
[----:B------:R-:W-:Y:S01]  /*be10*/  IMAD.MOV.U32 R49, RZ, RZ, R108 ;  /* 0x000000ffff317224 */ /* 0x000fe200078e006c */
[----:B------:R-:W-:-:S03]  /*be20*/  MOV R48, R98 ;  /* 0x0000006200307202 */ /* 0x000fc60000000f00 */
[----:B------:R-:W-:Y:S02]  /*be30*/  IMAD.X R52, RZ, RZ, R53, P3 ;  /* 0x000000ffff347224 */ /* 0x000fe400018e0635 */
[----:B------:R-:W-:-:S04]  /*be40*/  IMAD.WIDE.U32 R48, R51, UR36, R48 ;  /* 0x0000002433307c25 */ /* 0x000fc8000f8e0030 */
[----:B------:R-:W-:-:S04]  /*be50*/  IMAD R52, R52, UR36, RZ ;  /* 0x0000002434347c24 */ /* 0x000fc8000f8e02ff */
        /* <DEDUP_REMOVED lines=9> */
.L_x_380:
[----:B------:R-:W-:Y:S05]  /*bef0*/  BSYNC B0 ;  /* 0x0000000000007941 */ /* 0x000fea0003800000 */
.L_x_379:
[----:B------:R-:W-:Y:S01]  /*bf00*/  @!PT LDS RZ, [RZ] ;  /* 0x00000000fffff984 */ /* 0x000fe20000000800 */
[----:B------:R-:W-:Y:S01]  /*bf10*/  @!PT LDS RZ, [RZ] ;  /* 0x00000000fffff984 */ /* 0x000fe20000000800 */
[----:B------:R-:W-:Y:S01]  /*bf20*/  @!PT LDS RZ, [RZ] ;  /* 0x00000000fffff984 */ /* 0x000fe20000000800 */
[----:B------:R-:W-:Y:S01]  /*bf30*/  @!PT LDS RZ, [RZ] ;  /* 0x00000000fffff984 */ /* 0x000fe20000000800 */
[----:B------:R5:W-:Y:S06]  /*bf40*/  MEMBAR.ALL.CTA ;  /* 0x0000000000007992 */ /* 0x000bec0000008000 */
[----:B-----5:R-:W5:Y:S01]  /*bf50*/  FENCE.VIEW.ASYNC.S ;  /* 0x00000000000073c6 */ /* 0x020f620000000000 */
[----:B0-2---:R-:W-:Y:S01]  /*bf60*/  @!P2 VIADD R109, R109, 0x388c0 ;  /* 0x000388c06d6da836 */ /* 0x005fe20000000000 */
[----:B-----5:R0:W-:Y:S01]  /*bf70*/  BAR.SYNC.DEFER_BLOCKING R131, 0x80 ;  /* 0x000200830000751d */ /* 0x0201e20000010000 */
[----:B------:R-:W-:Y:S01]  /*bf80*/  ISETP.NE.AND P3, PT, R110, RZ, PT ;  /* 0x000000ff6e00720c */ /* 0x000fe20003f65270 */
[----:B------:R-:W-:-:S02]  /*bf90*/  VIADD R232, R232, 0x1 ;  /* 0x00000001e8e87836 */ /* 0x000fc40000000000 */
[----:B------:R-:W-:-:S04]  /*bfa0*/  @!P2 PRMT R109, RZ, 0x654, R109 ;  /* 0x00000654ff6da816 */ /* 0x000fc8000000006d */
[----:B------:R0:W-:Y:S01]  /*bfb0*/  @!P2 SYNCS.ARRIVE.TRANS64.RED.A1T0 RZ, [R109+URZ], RZ ;  /* 0x000000ff6dffa9a7 */ /* 0x0001e2000810043f */
[----:B------:R-:W-:-:S04]  /*bfc0*/  ISETP.NE.AND P2, PT, R232, 0x2, PT ;  /* 0x00000002e800780c */ /* 0x000fc80003f45270 */
[----:B-1-34-:R-:W-:Y:S02]  /*bfd0*/  SEL R48, RZ, 0x1, P2 ;  /* 0x00000001ff307807 */ /* 0x01afe40001000000 */
[----:B------:R-:W-:Y:S02]  /*bfe0*/  SEL R232, R232, RZ, P2 ;  /* 0x000000ffe8e87207 */ /* 0x000fe40001000000 */
[----:B------:R-:W-:Y:S01]  /*bff0*/  LOP3.LUT R237, R237, R48, RZ, 0x3c, !PT ;  /* 0x00000030eded7212 */ /* 0x000fe200078e3cff */
[----:B0-----:R-:W-:Y:S06]  /*c000*/  @P3 BRA `(.L_x_381) ;  /* 0xffffff6000ec3947 */ /* 0x001fec000383ffff */
[----:B------:R-:W0:Y:S01]  /*c010*/  S2R R49, SR_TID.X ;  /* 0x0000000000317919 */ /* 0x000e220000002100 */
[----:B------:R-:W-:Y:S02]  /*c020*/  PLOP3.LUT P0, PT, PT, PT, PT, 0x8, 0x0 ;  /* 0x000000000000781c */ /* 0x000fe40003f0e170 */
[----:B0-----:R-:W-:-:S04]  /*c030*/  SHF.R.U32.HI R49, RZ, 0x7, R49 ;  /* 0x00000007ff317819 */ /* 0x001fc80000011631 */
[----:B------:R-:W-:-:S13]  /*c040*/  ISETP.NE.AND P3, PT, R49, 0x1, PT ;  /* 0x000000013100780c */ /* 0x000fda0003f65270 */
[----:B------:R-:W-:Y:S06]  /*c050*/  @!P3 BAR.ARV 0x9, 0x100 ;  /* 0x024400000000bb1d */ /* 0x000fec0000002000 */
.L_x_293:
[----:B------:R-:W0:Y:S01]  /*c060*/  LDC R0, c[0x0][0x428] ;  /* 0x00010a00ff007b82 */ /* 0x000e220000000800 */
[----:B------:R-:W-:Y:S05]  /*c070*/  @P0 BRA `(.L_x_382) ;  /* 0x00000000000c0947 */ /* 0x000fea0003800000 */
[----:B------:R-:W1:Y:S01]  /*c080*/  FENCE.VIEW.ASYNC.G ;  /* 0x00000000000073c6 */ /* 0x000e620000000100 */
[----:B------:R-:W-:Y:S05]  /*c090*/  WARPSYNC.ALL ;  /* 0x0000000000007948 */ /* 0x000fea0003800000 */
[----:B-1----:R-:W-:Y:S06]  /*c0a0*/  BAR.ARV 0xc, 0x180 ;  /* 0x0306000000007b1d */ /* 0x002fec0000002000 */
.L_x_382:
[----:B------:R-:W2:Y:S01]  /*c0b0*/  LDL R4, [R1+0x34] ;  /* 0x0000340001047983 */ /* 0x000ea20000100800 */
[----:B------:R-:W-:-:S03]  /*c0c0*/  ULDC.64 UR4, c[0x0][0x990] ;  /* 0x0002640000047ab9 */ /* 0x000fc60000000a00 */
[----:B------:R-:W3:Y:S01]  /*c0d0*/  LDL R5, [R1+0x1c] ;  /* 0x00001c0001057983 */ /* 0x000ee20000100800 */
[----:B------:R-:W-:Y:S01]  /*c0e0*/  ISETP.NE.U32.AND P0, PT, RZ, UR4, PT ;  /* 0x00000004ff007c0c */ /* 0x000fe2000bf05070 */
[----:B------:R-:W-:Y:S01]  /*c0f0*/  ULDC.64 UR6, c[0x0][0x998] ;  /* 0x0002660000067ab9 */ /* 0x000fe20000000a00 */
[----:B0-----:R-:W-:Y:S02]  /*c100*/  ISETP.NE.AND P2, PT, R0, 0x1, PT ;  /* 0x000000010000780c */ /* 0x001fe40003f45270 */
[----:B------:R-:W-:Y:S02]  /*c110*/  ISETP.NE.AND.EX P0, PT, RZ, UR5, PT, P0 ;  /* 0x00000005ff007c0c */ /* 0x000fe4000bf05300 */
[----:B------:R-:W-:Y:S02]  /*c120*/  ISETP.NE.U32.AND P1, PT, RZ, UR6, PT ;  /* 0x00000006ff007c0c */ /* 0x000fe4000bf25070 */
[----:B------:R-:W-:Y:S02]  /*c130*/  MOV R7, R122 ;  /* 0x0000007a00077202 */ /* 0x000fe40000000f00 */
[----:B------:R-:W-:-:S05]  /*c140*/  ISETP.NE.AND.EX P1, PT, RZ, UR7, PT, P1 ;  /* 0x00000007ff007c0c */ /* 0x000fca000bf25310 */
[----:B------:R-:W0:Y:S08]  /*c150*/  @P2 LDC R3, c[0x0][0x42c] ;  /* 0x00010b00ff032b82 */ /* 0x000e300000000800 */
[----:B------:R-:W2:Y:S08]  /*c160*/  @P0 LDC.64 R10, c[0x0][0x9a8] ;  /* 0x00026a00ff0a0b82 */ /* 0x000eb00000000a00 */
[----:B------:R-:W1:Y:S08]  /*c170*/  @P2 LDC R2, c[0x0][0x430] ;  /* 0x00010c00ff022b82 */ /* 0x000e700000000800 */
[----:B------:R-:W4:Y:S01]  /*c180*/  @P1 LDC.64 R12, c[0x0][0x9b8] ;  /* 0x00026e00ff0c1b82 */ /* 0x000f220000000a00 */
[----:B0-----:R-:W-:-:S07]  /*c190*/  @P2 IMAD.HI.U32 R3, R122, R3, RZ ;  /* 0x000000037a032227 */ /* 0x001fce00078e00ff */
[----:B------:R-:W0:Y:S08]  /*c1a0*/  @P0 LDC.64 R14, c[0x0][0x9b0] ;  /* 0x00026c00ff0e0b82 */ /* 0x000e300000000a00 */
[----:B------:R-:W0:Y:S01]  /*c1b0*/  @P1 LDC.64 R20, c[0x0][0x9c0] ;  /* 0x00027000ff141b82 */ /* 0x000e220000000a00 */
[----:B-1----:R-:W-:-:S04]  /*c1c0*/  @P2 SHF.R.U32.HI R7, RZ, R2, R3 ;  /* 0x00000002ff072219 */ /* 0x002fc80000011603 */
[----:B------:R-:W-:Y:S01]  /*c1d0*/  @P0 SHF.R.S32.HI R9, RZ, 0x1f, R7 ;  /* 0x0000001fff090819 */ /* 0x000fe20000011407 */
[C---:B--2---:R-:W-:Y:S02]  /*c1e0*/  @P0 IMAD R0, R4.reuse, R10, RZ ;  /* 0x0000000a04000224 */ /* 0x044fe400078e02ff */
[----:B----4-:R-:W-:Y:S02]  /*c1f0*/  @P1 IMAD R4, R4, R12, RZ ;  /* 0x0000000c04041224 */ /* 0x010fe400078e02ff */
[C---:B---3--:R-:W-:Y:S02]  /*c200*/  @P0 IMAD R11, R5.reuse, R11, R0 ;  /* 0x0000000b050b0224 */ /* 0x048fe400078e0200 */
[----:B------:R-:W-:-:S04]  /*c210*/  @P0 IMAD.WIDE.U32 R2, R5, R10, RZ ;  /* 0x0000000a05020225 */ /* 0x000fc800078e00ff */
[----:B------:R-:W-:Y:S01]  /*c220*/  @P0 IMAD.IADD R3, R3, 0x1, R11 ;  /* 0x0000000103030824 */ /* 0x000fe200078e020b */
[----:B------:R-:W-:Y:S01]  /*c230*/  @P1 SHF.R.S32.HI R11, RZ, 0x1f, R7 ;  /* 0x0000001fff0b1819 */ /* 0x000fe20000011407 */
[C---:B------:R-:W-:Y:S02]  /*c240*/  @P1 IMAD R13, R5.reuse, R13, R4 ;  /* 0x0000000d050d1224 */ /* 0x040fe400078e0204 */
[----:B------:R-:W-:-:S04]  /*c250*/  @P1 IMAD.WIDE.U32 R4, R5, R12, RZ ;  /* 0x0000000c05041225 */ /* 0x000fc800078e00ff */
[----:B0-----:R-:W-:Y:S02]  /*c260*/  @P0 IMAD R0, R9, R14, RZ ;  /* 0x0000000e09000224 */ /* 0x001fe400078e02ff */
[----:B------:R-:W-:Y:S02]  /*c270*/  @P1 IMAD R6, R11, R20, RZ ;  /* 0x000000140b061224 */ /* 0x000fe400078e02ff */
[----:B------:R-:W-:Y:S02]  /*c280*/  @P1 IMAD.IADD R5, R5, 0x1, R13 ;  /* 0x0000000105051824 */ /* 0x000fe400078e020d */
[C---:B------:R-:W-:Y:S02]  /*c290*/  @P0 IMAD R9, R7.reuse, R15, R0 ;  /* 0x0000000f07090224 */ /* 0x040fe400078e0200 */
[----:B------:R-:W-:-:S04]  /*c2a0*/  @P0 IMAD.WIDE.U32 R2, R7, R14, R2 ;  /* 0x0000000e07020225 */ /* 0x000fc800078e0002 */
[C---:B------:R-:W-:Y:S02]  /*c2b0*/  @P1 IMAD R11, R7.reuse, R21, R6 ;  /* 0x00000015070b1224 */ /* 0x040fe400078e0206 */
[----:B------:R-:W-:Y:S01]  /*c2c0*/  @P1 IMAD.WIDE.U32 R6, R7, R20, R4 ;  /* 0x0000001407061225 */ /* 0x000fe200078e0004 */
[----:B------:R-:W-:Y:S01]  /*c2d0*/  @P0 LEA R4, P3, R2, UR4, 0x2 ;  /* 0x0000000402040c11 */ /* 0x000fe2000f8610ff */
[----:B------:R-:W-:Y:S02]  /*c2e0*/  ULDC UR4, c[0x0][0x988] ;  /* 0x0002620000047ab9 */ /* 0x000fe40000000800 */
[----:B------:R-:W-:Y:S01]  /*c2f0*/  @P0 IMAD.IADD R5, R3, 0x1, R9 ;  /* 0x0000000103050824 */ /* 0x000fe200078e0209 */
[----:B------:R-:W-:Y:S01]  /*c300*/  @P1 IADD3 R3, R7, R11, RZ ;  /* 0x0000000b07031210 */ /* 0x000fe20007ffe0ff */
[----:B------:R-:W-:Y:S01]  /*c310*/  IMAD.MOV.U32 R0, RZ, RZ, 0x3f800000 ;  /* 0x3f800000ff007424 */ /* 0x000fe200078e00ff */
[----:B------:R-:W-:Y:S01]  /*c320*/  @P1 LEA R8, P4, R6, UR6, 0x2 ;  /* 0x0000000606081c11 */ /* 0x000fe2000f8810ff */
[----:B------:R-:W0:Y:S01]  /*c330*/  @P2 LDC R7, c[0x0][0x42c] ;  /* 0x00010b00ff072b82 */ /* 0x000e220000000800 */
[----:B------:R-:W-:-:S02]  /*c340*/  @P0 LEA.HI.X R5, R2, UR5, R5, 0x2, P3 ;  /* 0x0000000502050c11 */ /* 0x000fc400098f1405 */
[----:B------:R-:W-:Y:S01]  /*c350*/  @P1 LEA.HI.X R9, R6, UR7, R3, 0x2, P4 ;  /* 0x0000000706091c11 */ /* 0x000fe2000a0f1403 */
[----:B------:R-:W-:-:S04]  /*c360*/  IMAD.MOV.U32 R3, RZ, RZ, 0x3f800000 ;  /* 0x3f800000ff037424 */ /* 0x000fc800078e00ff */
[----:B------:R1:W2:Y:S01]  /*c370*/  @P1 LDG.E R0, desc[UR42][R8.64] ;  /* 0x0000002a08001981 */ /* 0x0002a2000c1e1900 */
[----:B------:R-:W3:Y:S03]  /*c380*/  @P2 LDC R2, c[0x0][0x430] ;  /* 0x00010c00ff022b82 */ /* 0x000ee60000000800 */
[----:B------:R4:W2:Y:S01]  /*c390*/  @P0 LDG.E R3, desc[UR42][R4.64] ;  /* 0x0000002a04030981 */ /* 0x0008a2000c1e1900 */
[----:B------:R-:W-:Y:S01]  /*c3a0*/  ISETP.GE.AND P1, PT, R129, 0x1, PT ;  /* 0x000000018100780c */ /* 0x000fe20003f26270 */
[----:B------:R-:W-:Y:S02]  /*c3b0*/  IMAD.MOV.U32 R10, RZ, RZ, R122 ;  /* 0x000000ffff0a7224 */ /* 0x000fe400078e007a */
[----:B0-----:R-:W-:Y:S01]  /*c3c0*/  @P2 IMAD.HI.U32 R7, R122, R7, RZ ;  /* 0x000000077a072227 */ /* 0x001fe200078e00ff */
[----:B------:R-:W-:-:S04]  /*c3d0*/  PLOP3.LUT P0, PT, PT, PT, PT, 0x80, 0x0 ;  /* 0x000000000000781c */ /* 0x000fc80003f0f070 */
[----:B---3--:R-:W-:Y:S02]  /*c3e0*/  @P2 SHF.R.U32.HI R10, RZ, R2, R7 ;  /* 0x00000002ff0a2219 */ /* 0x008fe40000011607 */
[----:B------:R-:W-:Y:S02]  /*c3f0*/  CS2R R154, SRZ ;  /* 0x00000000009a7805 */ /* 0x000fe4000001ff00 */
[----:B------:R-:W-:Y:S02]  /*c400*/  MOV R146, RZ ;  /* 0x000000ff00927202 */ /* 0x000fe40000000f00 */
[----:B------:R-:W-:Y:S02]  /*c410*/  CS2R R138, SRZ ;  /* 0x00000000008a7805 */ /* 0x000fe4000001ff00 */
[----:B------:R-:W-:Y:S01]  /*c420*/  CS2R R116, SRZ ;  /* 0x0000000000747805 */ /* 0x000fe2000001ff00 */
[----:B------:R0:W-:Y:S01]  /*c430*/  STL [R1+0x38], R10 ;  /* 0x0000380a01007387 */ /* 0x0001e20000100800 */
[----:B------:R-:W-:-:S02]  /*c440*/  CS2R R112, SRZ ;  /* 0x0000000000707805 */ /* 0x000fc4000001ff00 */
[----:B------:R-:W-:Y:S02]  /*c450*/  CS2R R142, SRZ ;  /* 0x00000000008e7805 */ /* 0x000fe4000001ff00 */
[----:B------:R-:W-:Y:S02]  /*c460*/  CS2R R134, SRZ ;  /* 0x0000000000867805 */ /* 0x000fe4000001ff00 */
[----:B------:R-:W-:Y:S02]  /*c470*/  CS2R R108, SRZ ;  /* 0x00000000006c7805 */ /* 0x000fe4000001ff00 */
[----:B------:R-:W-:Y:S02]  /*c480*/  CS2R R104, SRZ ;  /* 0x0000000000687805 */ /* 0x000fe4000001ff00 */
[----:B------:R-:W-:Y:S01]  /*c490*/  CS2R R158, SRZ ;  /* 0x00000000009e7805 */ /* 0x000fe2000001ff00 */
[----:B------:R-:W-:Y:S01]  /*c4a0*/  IMAD.MOV.U32 R131, RZ, RZ, RZ ;  /* 0x000000ffff837224 */ /* 0x000fe200078e00ff */
[----:B------:R-:W-:-:S02]  /*c4b0*/  CS2R R100, SRZ ;  /* 0x0000000000647805 */ /* 0x000fc4000001ff00 */
[----:B------:R-:W-:Y:S02]  /*c4c0*/  CS2R R96, SRZ ;  /* 0x0000000000607805 */ /* 0x000fe4000001ff00 */
        /* <DEDUP_REMOVED lines=9> */
[----:B------:R-:W-:Y:S01]  /*c560*/  CS2R R102, SRZ ;  /* 0x0000000000667805 */ /* 0x000fe2000001ff00 */
[----:B------:R-:W-:Y:S01]  /*c570*/  IMAD.MOV.U32 R110, RZ, RZ, RZ ;  /* 0x000000ffff6e7224 */ /* 0x000fe200078e00ff */
        /* <DEDUP_REMOVED lines=8> */
[----:B------:R-:W-:-:S02]  /*c600*/  MOV R79, RZ ;  /* 0x000000ff004f7202 */ /* 0x000fc40000000f00 */
        /* <DEDUP_REMOVED lines=9> */
[----:B------:R-:W-:Y:S02]  /*c6a0*/  CS2R R44, SRZ ;  /* 0x00000000002c7805 */ /* 0x000fe4000001ff00 */
[----:B------:R-:W-:Y:S01]  /*c6b0*/  CS2R R36, SRZ ;  /* 0x0000000000247805 */ /* 0x000fe2000001ff00 */
[----:B------:R-:W-:Y:S01]  /*c6c0*/  IMAD.MOV.U32 R63, RZ, RZ, RZ ;  /* 0x000000ffff3f7224 */ /* 0x000fe200078e00ff */
[----:B------:R-:W-:Y:S01]  /*c6d0*/  CS2R R38, SRZ ;  /* 0x0000000000267805 */ /* 0x000fe2000001ff00 */
[----:B------:R-:W-:Y:S01]  /*c6e0*/  IMAD.MOV.U32 R54, RZ, RZ, RZ ;  /* 0x000000ffff367224 */ /* 0x000fe200078e00ff */
        /* <DEDUP_REMOVED lines=15> */
[----:B-1----:R-:W-:Y:S02]  /*c7e0*/  CS2R R8, SRZ ;  /* 0x0000000000087805 */ /* 0x002fe4000001ff00 */
[----:B------:R-:W-:Y:S01]  /*c7f0*/  CS2R R144, SRZ ;  /* 0x0000000000907805 */ /* 0x000fe2000001ff00 */
[----:B------:R-:W-:Y:S01]  /*c800*/  IMAD.MOV.U32 R128, RZ, RZ, RZ ;  /* 0x000000ffff807224 */ /* 0x000fe200078e00ff */
[----:B0-----:R-:W-:Y:S02]  /*c810*/  CS2R R10, SRZ ;  /* 0x00000000000a7805 */ /* 0x001fe4000001ff00 */
[----:B------:R-:W-:-:S02]  /*c820*/  CS2R R6, SRZ ;  /* 0x0000000000067805 */ /* 0x000fc4000001ff00 */
[----:B------:R-:W-:Y:S02]  /*c830*/  CS2R R124, SRZ ;  /* 0x00000000007c7805 */ /* 0x000fe4000001ff00 */
[----:B----4-:R-:W-:Y:S01]  /*c840*/  CS2R R4, SRZ ;  /* 0x0000000000047805 */ /* 0x010fe2000001ff00 */
[----:B--2---:R-:W-:Y:S01]  /*c850*/  FMUL.FTZ R2, R3, R0 ;  /* 0x0000000003027220 */ /* 0x004fe20000410000 */
[----:B------:R-:W-:-:S03]  /*c860*/  IMAD.MOV.U32 R3, RZ, RZ, RZ ;  /* 0x000000ffff037224 */ /* 0x000fc600078e00ff */
[----:B------:R-:W-:Y:S01]  /*c870*/  FMUL.FTZ R2, R2, UR4 ;  /* 0x0000000402027c20 */ /* 0x000fe20008410000 */
[----:B------:R-:W-:Y:S01]  /*c880*/  IMAD.MOV.U32 R0, RZ, RZ, RZ ;  /* 0x000000ffff007224 */ /* 0x000fe200078e00ff */
[----:B------:R-:W-:Y:S06]  /*c890*/  @!P1 BRA `(.L_x_383) ;  /* 0x000000d000e89947 */ /* 0x000fec0003800000 */
[----:B------:R-:W0:Y:S01]  /*c8a0*/  S2R R26, SR_TID.X ;  /* 0x00000000001a7919 */ /* 0x000e220000002100 */
[----:B------:R-:W-:Y:S01]  /*c8b0*/  UMOV UR4, 0xffffffff ;  /* 0xffffffff00047882 */ /* 0x000fe20000000000 */
[----:B0-----:R-:W-:-:S04]  /*c8c0*/  IADD3 R30, R26, -0x80, RZ ;  /* 0xffffff801a1e7810 */ /* 0x001fc80007ffe0ff */
[----:B------:R-:W-:-:S04]  /*c8d0*/  SHF.R.S32.HI R33, RZ, 0x1f, R30 ;  /* 0x0000001fff217819 */ /* 0x000fc8000001141e */
[----:B------:R-:W-:-:S04]  /*c8e0*/  LEA.HI R31, R33, R30, RZ, 0x7 ;  /* 0x0000001e211f7211 */ /* 0x000fc800078f38ff */
[----:B------:R-:W-:Y:S01]  /*c8f0*/  SHF.R.S32.HI R13, RZ, 0x7, R31 ;  /* 0x00000007ff0d7819 */ /* 0x000fe2000001141f */
[----:B------:R-:W-:Y:S06]  /*c900*/  BRA.DIV UR4, `(.L_x_384) ;  /* 0x0000017a04447947 */ /* 0x000fec000b800000 */
[----:B------:R-:W0:Y:S04]  /*c910*/  SHFL.IDX PT, R0, R13, RZ, 0x1f ;  /* 0x00001fff0d007589 */ /* 0x000e2800000e0000 */
[----:B0-----:R0:W-:Y:S02]  /*c920*/  STL [R1+0x8], R0 ;  /* 0x0000080001007387 */ /* 0x0011e40000100800 */
.L_x_603:
[----:B------:R-:W0:Y:S02]  /*c930*/  LDL R3, [R1+0x8] ;  /* 0x0000080001037983 */ /* 0x000e240000100800 */
[----:B0-----:R-:W-:-:S04]  /*c940*/  LEA.HI R0, R3, R3, RZ, 0x1 ;  /* 0x0000000303007211 */ /* 0x001fc800078f08ff */
[----:B------:R-:W-:-:S05]  /*c950*/  LOP3.LUT R0, R0, 0x1e, RZ, 0xc0, !PT ;  /* 0x0000001e00007812 */ /* 0x000fca00078ec0ff */
[----:B------:R-:W-:Y:S02]  /*c960*/  IMAD.IADD R0, R3, 0x1, -R0 ;  /* 0x0000000103007824 */ /* 0x000fe400078e0a00 */
[----:B------:R-:W-:-:S03]  /*c970*/  IMAD.U32 R3, RZ, RZ, UR46 ;  /* 0x0000002eff037e24 */ /* 0x000fc6000f8e00ff */
[----:B------:R-:W-:Y:S02]  /*c980*/  LEA R0, R0, UR46, 0xd ;  /* 0x0000002e00007c11 */ /* 0x000fe4000f8e68ff */
[----:B------:R-:W-:Y:S02]  /*c990*/  LOP3.LUT P0, RZ, R3, 0x3ff, RZ, 0xc0, !PT ;  /* 0x000003ff03ff7812 */ /* 0x000fe4000780c0ff */
[----:B------:R-:W-:Y:S02]  /*c9a0*/  SHF.R.U32.HI R0, RZ, 0x4, R0 ;  /* 0x00000004ff007819 */ /* 0x000fe40000011600 */
[----:B------:R-:W-:Y:S02]  /*c9b0*/  P2R R24, PR, RZ, 0x1 ;  /* 0x00000001ff187803 */ /* 0x000fe40000000000 */
[----:B------:R-:W-:-:S07]  /*c9c0*/  LOP3.LUT R32, R0, 0x3fff, RZ, 0xc0, !PT ;  /* 0x00003fff00207812 */ /* 0x000fce00078ec0ff */
[----:B------:R-:W-:Y:S05]  /*c9d0*/  @!P0 BRA `(.L_x_385) ;  /* 0x0000000000408947 */ /* 0x000fea0003800000 */
[----:B------:R-:W-:Y:S01]  /*c9e0*/  MOV R0, 0x0 ;  /* 0x0000000000007802 */ /* 0x000fe20000000f00 */
[----:B------:R-:W-:Y:S01]  /*c9f0*/  ULDC.64 UR4, c[0x4][0x198] ;  /* 0x0100660000047ab9 */ /* 0x000fe20000000a00 */
[----:B------:R-:W-:Y:S01]  /*ca00*/  ULDC.64 UR6, c[0x4][0x1a0] ;  /* 0x0100680000067ab9 */ /* 0x000fe20000000a00 */
[----:B------:R-:W-:Y:S01]  /*ca10*/  IMAD.U32 R4, RZ, RZ, UR4 ;  /* 0x00000004ff047e24 */ /* 0x000fe2000f8e00ff */
[----:B-1----:R0:W1:Y:S01]  /*ca20*/  LDC.64 R14, c[0x4][R0] ;  /* 0x01000000000e7b82 */ /* 0x0020620000000a00 */
        /* <DEDUP_REMOVED lines=11> */
.L_x_385:
[----:B------:R-:W-:Y:S02]  /*cae0*/  ULDC UR4, c[0x0][0x3d4] ;  /* 0x0000f50000047ab9 */ /* 0x000fe40000000800 */
[----:B------:R-:W-:-:S13]  /*caf0*/  ISETP.LT.AND P0, PT, RZ, UR4, PT ;  /* 0x00000004ff007c0c */ /* 0x000fda000bf01270 */
[----:B------:R-:W-:Y:S05]  /*cb00*/  @P0 BRA `(.L_x_386) ;  /* 0x0000000000400947 */ /* 0x000fea0003800000 */
[----:B------:R-:W-:-:S04]  /*cb10*/  ULEA.HI UR4, UR45, UR45, URZ, 0x1 ;  /* 0x0000002d2d047291 */ /* 0x000fc8000f8f083f */
[----:B------:R-:W-:-:S04]  /*cb20*/  ULOP3.LUT UR4, UR4, 0xfffffffe, URZ, 0xc0, !UPT ;  /* 0xfffffffe04047892 */ /* 0x000fc8000f8ec03f */
[----:B------:R-:W-:-:S06]  /*cb30*/  UIADD3 UR4, UR45, -UR4, URZ ;  /* 0x800000042d047290 */ /* 0x000fcc000fffe03f */
[----:B------:R-:W-:-:S04]  /*cb40*/  MOV R0, UR4 ;  /* 0x0000000400007c02 */ /* 0x000fc80008000f00 */
[----:B------:R-:W-:-:S04]  /*cb50*/  SHF.L.U32 R0, R0, 0x1f, RZ ;  /* 0x0000001f00007819 */ /* 0x000fc800000006ff */
[----:B------:R0:W2:Y:S03]  /*cb60*/  SYNCS.PHASECHK.TRANS64.TRYWAIT P0, [R19+URZ+0x38800], R0 ;  /* 0x03880000130075a7 */ /* 0x0000a6000800017f */
[----:B--2---:R-:W-:Y:S05]  /*cb70*/  @!P0 NANOSLEEP.SYNCS 0x989680 ;  /* 0x009896800000895d */ /* 0x004fea0003900000 */
[----:B------:R-:W2:Y:S01]  /*cb80*/  @!P0 SYNCS.PHASECHK.TRANS64 P0, [R19+URZ+0x38800], R0 ;  /* 0x03880000130085a7 */ /* 0x000ea2000800007f */
[----:B------:R-:W-:Y:S04]  /*cb90*/  BSSY B0, `(.L_x_387) ;  /* 0x0000006000007945 */ /* 0x000fe80003800000 */
[----:B--2---:R-:W-:Y:S05]  /*cba0*/  @P0 BRA `(.L_x_388) ;  /* 0x0000000000100947 */ /* 0x004fea0003800000 */
.L_x_389:
[----:B--2---:R2:W3:Y:S02]  /*cbb0*/  SYNCS.PHASECHK.TRANS64.TRYWAIT P0, [R19+URZ+0x38800], R0 ;  /* 0x03880000130075a7 */ /* 0x0044e4000800017f */
[----:B---3--:R-:W-:Y:S05]  /*cbc0*/  @!P0 NANOSLEEP.SYNCS 0x989680 ;  /* 0x009896800000895d */ /* 0x008fea0003900000 */
[----:B------:R-:W3:Y:S02]  /*cbd0*/  @!P0 SYNCS.PHASECHK.TRANS64 P0, [R19+URZ+0x38800], R0 ;  /* 0x03880000130085a7 */ /* 0x000ee4000800007f */
[----:B---3--:R-:W-:Y:S05]  /*cbe0*/  @!P0 BRA `(.L_x_389) ;  /* 0xfffffffc00f08947 */ /* 0x008fea000383ffff */
.L_x_388:
[----:B------:R-:W-:Y:S05]  /*cbf0*/  BSYNC B0 ;  /* 0x0000000000007941 */ /* 0x000fea0003800000 */
.L_x_387:
[----:B------:R-:W-:Y:S05]  /*cc00*/  BRA `(.L_x_390) ;  /* 0x0000007000147947 */ /* 0x000fea0003800000 */
.L_x_386:
[----:B------:R-:W-:Y:S01]  /*cc10*/  ISETP.NE.AND P3, PT, R24, RZ, PT ;  /* 0x000000ff1800720c */ /* 0x000fe20003f65270 */
[----:B------:R-:W0:Y:S01]  /*cc20*/  LDC.64 R28, c[0x0][0x3e0] ;  /* 0x0000f800ff1c7b82 */ /* 0x000e220000000a00 */
[----:B-----5:R-:W-:Y:S01]  /*cc30*/  SHF.R.S32.HI R0, RZ, 0x1f, R119 ;  /* 0x0000001fff007819 */ /* 0x020fe20000011477 */
[----:B------:R-:W-:Y:S01]  /*cc40*/  IMAD.MOV.U32 R8, RZ, RZ, R16 ;  /* 0x000000ffff087224 */ /* 0x000fe200078e0010 */
[----:B------:R-:W-:Y:S01]  /*cc50*/  ULDC.64 UR4, c[0x0][0x3d8] ;  /* 0x0000f60000047ab9 */ /* 0x000fe20000000a00 */
[----:B------:R-:W-:Y:S01]  /*cc60*/  IMAD.MOV.U32 R9, RZ, RZ, R17 ;  /* 0x000000ffff097224 */ /* 0x000fe200078e0011 */
[----:B------:R-:W-:Y:S01]  /*cc70*/  ULDC.64 UR8, c[0x0][0x3c8] ;  /* 0x0000f20000087ab9 */ /* 0x000fe20000000a00 */
[----:B------:R-:W-:Y:S01]  /*cc80*/  IMAD R6, R0, UR4, RZ ;  /* 0x0000000400067c24 */ /* 0x000fe2000f8e02ff */
[----:B------:R-:W-:Y:S01]  /*cc90*/  SHF.R.S32.HI R7, RZ, 0x1f, R18 ;  /* 0x0000001fff077819 */ /* 0x000fe20000011412 */
[----:B------:R-:W2:Y:S01]  /*cca0*/  LDC.64 R24, c[0x0][0x3c8] ;  /* 0x0000f200ff187b82 */ /* 0x000ea20000000a00 */
[----:B------:R-:W-:Y:S01]  /*ccb0*/  IMAD.WIDE.U32 R4, R119, UR4, R8 ;  /* 0x0000000477047c25 */ /* 0x000fe2000f8e0008 */
[----:B------:R-:W-:-:S03]  /*ccc0*/  ULDC.64 UR6, c[0x0][0x3e8] ;  /* 0x0000fa0000067ab9 */ /* 0x000fc60000000a00 */
[----:B------:R-:W-:Y:S01]  /*ccd0*/  IMAD R3, R119, UR5, R6 ;  /* 0x0000000577037c24 */ /* 0x000fe2000f8e0206 */
[----:B------:R-:W-:Y:S01]  /*cce0*/  IADD3 R34, P0, R4, UR8, RZ ;  /* 0x0000000804227c10 */ /* 0x000fe2000ff1e0ff */
[----:B------:R-:W-:Y:S02]  /*ccf0*/  IMAD.MOV.U32 R6, RZ, RZ, R18 ;  /* 0x000000ffff067224 */ /* 0x000fe400078e0012 */
[----:B------:R-:W-:Y:S01]  /*cd00*/  IMAD R0, R0, UR6, RZ ;  /* 0x0000000600007c24 */ /* 0x000fe2000f8e02ff */
[----:B------:R-:W-:Y:S01]  /*cd10*/  IADD3.X R35, R3, UR9, R5, P0, !PT ;  /* 0x0000000903237c10 */ /* 0x000fe200087fe405 */
[----:B------:R-:W-:-:S04]  /*cd20*/  IMAD.WIDE.U32 R4, R119, UR4, R6 ;  /* 0x0000000477047c25 */ /* 0x000fc8000f8e0006 */
[----:B------:R-:W-:Y:S01]  /*cd30*/  IMAD.WIDE.U32 R6, R119, UR6, R6 ;  /* 0x0000000677067c25 */ /* 0x000fe2000f8e0006 */
[----:B------:R-:W-:-:S03]  /*cd40*/  IADD3 R36, P0, R4, UR8, RZ ;  /* 0x0000000804247c10 */ /* 0x000fc6000ff1e0ff */
[----:B------:R-:W-:Y:S01]  /*cd50*/  IMAD.WIDE.U32 R8, R119, UR6, R8 ;  /* 0x0000000677087c25 */ /* 0x000fe2000f8e0008 */
[----:B------:R-:W-:-:S03]  /*cd60*/  IADD3.X R37, R3, UR9, R5, P0, !PT ;  /* 0x0000000903257c10 */ /* 0x000fc600087fe405 */
[C---:B------:R-:W-:Y:S02]  /*cd70*/  IMAD R27, R119.reuse, UR7, R0 ;  /* 0x00000007771b7c24 */ /* 0x040fe4000f8e0200 */
[C---:B--2---:R-:W-:Y:S01]  /*cd80*/  IMAD.WIDE.U32 R24, R119.reuse, UR4, R24 ;  /* 0x0000000477187c25 */ /* 0x044fe2000f8e0018 */
[----:B------:R-:W-:Y:S02]  /*cd90*/  ULDC.64 UR4, c[0x0][0x3e0] ;  /* 0x0000f80000047ab9 */ /* 0x000fe40000000a00 */
[----:B------:R-:W-:Y:S01]  /*cda0*/  IADD3 R38, P1, R6, UR4, RZ ;  /* 0x0000000406267c10 */ /* 0x000fe2000ff3e0ff */
[----:B0-----:R-:W-:Y:S01]  /*cdb0*/  IMAD.WIDE.U32 R28, R119, UR6, R28 ;  /* 0x00000006771c7c25 */ /* 0x001fe2000f8e001c */
[----:B------:R-:W-:Y:S02]  /*cdc0*/  IADD3 R40, P2, R8, UR4, RZ ;  /* 0x0000000408287c10 */ /* 0x000fe4000ff5e0ff */
[C---:B------:R-:W-:Y:S02]  /*cdd0*/  IADD3.X R39, R27.reuse, UR5, R7, P1, !PT ;  /* 0x000000051b277c10 */ /* 0x040fe40008ffe407 */
[C---:B------:R-:W-:Y:S01]  /*cde0*/  IADD3.X R41, R27.reuse, UR5, R9, P2, !PT ;  /* 0x000000051b297c10 */ /* 0x040fe200097fe409 */
[----:B------:R-:W-:Y:S01]  /*cdf0*/  IMAD.IADD R27, R27, 0x1, R29 ;  /* 0x000000011b1b7824 */ /* 0x000fe200078e021d */
[----:B------:R-:W-:Y:S01]  /*ce00*/  IADD3 R26, R3, R25, RZ ;  /* 0x00000019031a7210 */ /* 0x000fe20007ffe0ff */
[----:B------:R-:W-:Y:S06]  /*ce10*/  @!P3 BRA `(.L_x_391) ;  /* 0x000000000040b947 */ /* 0x000fec0003800000 */
[----:B------:R-:W-:Y:S01]  /*ce20*/  MOV R0, 0x0 ;  /* 0x0000000000007802 */ /* 0x000fe20000000f00 */
[----:B------:R-:W-:Y:S01]  /*ce30*/  ULDC.64 UR4, c[0x4][0x198] ;  /* 0x0100660000047ab9 */ /* 0x000fe20000000a00 */
[----:B------:R-:W-:Y:S01]  /*ce40*/  ULDC.64 UR6, c[0x4][0x1a0] ;  /* 0x0100680000067ab9 */ /* 0x000fe20000000a00 */
[----:B------:R-:W-:Y:S01]  /*ce50*/  IMAD.U32 R4, RZ, RZ, UR4 ;  /* 0x00000004ff047e24 */ /* 0x000fe2000f8e00ff */
[----:B-1----:R0:W1:Y:S01]  /*ce60*/  LDC.64 R14, c[0x4][R0] ;  /* 0x01000000000e7b82 */ /* 0x0020620000000a00 */
[----:B------:R-:W-:Y:S01]  /*ce70*/  IMAD.U32 R5, RZ, RZ, UR5 ;  /* 0x00000005ff057e24 */ /* 0x000fe2000f8e00ff */
[----:B------:R-:W-:Y:S01]  /*ce80*/  ULDC.64 UR4, c[0x4][0x108] ;  /* 0x0100420000047ab9 */ /* 0x000fe20000000a00 */
[----:B------:R-:W-:Y:S01]  /*ce90*/  MOV R6, UR6 ;  /* 0x0000000600067c02 */ /* 0x000fe20008000f00 */
[----:B------:R-:W-:Y:S01]  /*cea0*/  IMAD.U32 R7, RZ, RZ, UR7 ;  /* 0x00000007ff077e24 */ /* 0x000fe2000f8e00ff */
[----:B------:R-:W-:Y:S01]  /*ceb0*/  MOV R8, 0x70 ;  /* 0x0000007000087802 */ /* 0x000fe20000000f00 */
[----:B------:R-:W-:-:S02]  /*cec0*/  IMAD.U32 R10, RZ, RZ, UR4 ;  /* 0x00000004ff0a7e24 */ /* 0x000fc4000f8e00ff */
[----:B------:R-:W-:Y:S02]  /*ced0*/  IMAD.U32 R11, RZ, RZ, UR5 ;  /* 0x00000005ff0b7e24 */ /* 0x000fe4000f8e00ff */
[----:B------:R-:W-:Y:S02]  /*cee0*/  IMAD.MOV.U32 R12, RZ, RZ, 0x1 ;  /* 0x00000001ff0c7424 */ /* 0x000fe400078e00ff */
[----:B0-----:R-:W-:-:S07]  /*cef0*/  IMAD.MOV.U32 R13, RZ, RZ, RZ ;  /* 0x000000ffff0d7224 */ /* 0x001fce00078e00ff */
[----:B------:R-:W-:-:S07]  /*cf00*/  LEPC R20, `(.L_x_391) ;  /* 0x000000001014794e */ /* 0x000fce0000000000 */
[----:B-1----:R-:W-:Y:S05]  /*cf10*/  CALL.ABS.NOINC R14 ;  /* 0x000000000e007343 */ /* 0x002fea0003c00000 */
.L_x_391:
[----:B------:R-:W-:Y:S01]  /*cf20*/  ULDC.U8 UR4, c[0x0][0x3f0] ;  /* 0x0000fc0000047ab9 */ /* 0x000fe20000000000 */
[----:B------:R-:W-:Y:S01]  /*cf30*/  IMAD R3, R121, -0x80, R130 ;  /* 0xffffff8079037824 */ /* 0x000fe200078e0282 */
[----:B------:R-:W-:Y:S01]  /*cf40*/  ISETP.NE.AND P0, PT, RZ, UR4, PT ;  /* 0x00000004ff007c0c */ /* 0x000fe2000bf05270 */
[----:B------:R-:W-:Y:S03]  /*cf50*/  BSSY B0, `(.L_x_392) ;  /* 0x00006c8000007945 */ /* 0x000fe60003800000 */
[----:B------:R-:W-:-:S09]  /*cf60*/  VIMNMX R3, R3, 0x80, PT ;  /* 0x0000008003037848 */ /* 0x000fd20003fe0100 */
[----:B------:R-:W-:Y:S05]  /*cf70*/  @!P0 BRA `(.L_x_393) ;  /* 0x0000003400608947 */ /* 0x000fea0003800000 */
[----:B------:R-:W-:Y:S01]  /*cf80*/  ISETP.GE.AND P1, PT, R22, R3, PT ;  /* 0x000000031600720c */ /* 0x000fe20003f26270 */
[----:B------:R-:W-:Y:S01]  /*cf90*/  BSSY B1, `(.L_x_394) ;  /* 0x000000f000017945 */ /* 0x000fe20003800000 */
[----:B------:R-:W-:Y:S02]  /*cfa0*/  CS2R R4, SRZ ;  /* 0x0000000000047805 */ /* 0x000fe4000001ff00 */
[----:B------:R-:W-:Y:S02]  /*cfb0*/  CS2R R6, SRZ ;  /* 0x0000000000067805 */ /* 0x000fe4000001ff00 */
[----:B------:R-:W-:Y:S02]  /*cfc0*/  CS2R R20, SRZ ;  /* 0x0000000000147805 */ /* 0x000fe4000001ff00 */
[----:B------:R-:W-:-:S05]  /*cfd0*/  CS2R R34, SRZ ;  /* 0x0000000000227805 */ /* 0x000fca000001ff00 */
[----:B------:R-:W-:Y:S05]  /*cfe0*/  @P1 BRA `(.L_x_395) ;  /* 0x0000000000241947 */ /* 0x000fea0003800000 */
[----:B------:R-:W-:Y:S01]  /*cff0*/  ULDC UR4, c[0x0][0x3d4] ;  /* 0x0000f50000047ab9 */ /* 0x000fe20000000800 */
[----:B------:R-:W-:Y:S02]  /*d000*/  CS2R R4, SRZ ;  /* 0x0000000000047805 */ /* 0x000fe4000001ff00 */
[----:B------:R-:W-:Y:S02]  /*d010*/  ISETP.GE.AND P0, PT, R18, UR4, PT ;  /* 0x0000000412007c0c */ /* 0x000fe4000bf06270 */
[----:B------:R-:W-:Y:S02]  /*d020*/  CS2R R20, SRZ ;  /* 0x0000000000147805 */ /* 0x000fe4000001ff00 */
[----:B------:R-:W-:-:S09]  /*d030*/  ISETP.GE.AND P2, PT, R236, UR4, PT ;  /* 0x00000004ec007c0c */ /* 0x000fd2000bf46270 */
[----:B------:R0:W5:Y:S04]  /*d040*/  @!P0 LDG.E.64 R6, desc[UR42][R36.64] ;  /* 0x0000002a24068981 */ /* 0x000168000c1e1b00 */
[----:B------:R0:W5:Y:S04]  /*d050*/  @!P2 LDG.E.64 R4, desc[UR42][R36.64+0x40] ;  /* 0x0000402a2404a981 */ /* 0x000168000c1e1b00 */
[----:B------:R0:W5:Y:S04]  /*d060*/  @!P0 LDG.E.64 R34, desc[UR42][R38.64] ;  /* 0x0000002a26228981 */ /* 0x000168000c1e1b00 */
[----:B------:R0:W5:Y:S02]  /*d070*/  @!P2 LDG.E.64 R20, desc[UR42][R38.64+0x40] ;  /* 0x0000402a2614a981 */ /* 0x000164000c1e1b00 */
.L_x_395:
[----:B------:R-:W-:Y:S05]  /*d080*/  BSYNC B1 ;  /* 0x0000000000017941 */ /* 0x000fea0003800000 */
.L_x_394:
[----:B------:R-:W-:Y:S01]  /*d090*/  UMOV UR4, 0xffffffff ;  /* 0xffffffff00047882 */ /* 0x000fe20000000000 */
[----:B-----5:R-:W-:Y:S02]  /*d0a0*/  SHF.R.U32.HI R33, RZ, 0x8, R7 ;  /* 0x00000008ff217819 */ /* 0x020fe40000011607 */
[----:B------:R-:W-:Y:S02]  /*d0b0*/  SHF.R.U32.HI R0, RZ, 0x8, R6 ;  /* 0x00000008ff007819 */ /* 0x000fe40000011606 */
[----:B------:R-:W-:Y:S01]  /*d0c0*/  LOP3.LUT R33, R33, 0xff, RZ, 0xc0, !PT ;  /* 0x000000ff21217812 */ /* 0x000fe200078ec0ff */
[----:B------:R-:W-:Y:S06]  /*d0d0*/  BRA.DIV UR4, `(.L_x_396) ;  /* 0x0000017204787947 */ /* 0x000fec000b800000 */
.L_x_606:
[----:B------:R-:W-:-:S03]  /*d0e0*/  UMOV UR4, 0xffffffff ;  /* 0xffffffff00047882 */ /* 0x000fc60000000000 */
[----:B------:R-:W-:Y:S05]  /*d0f0*/  BRA.DIV UR4, `(.L_x_397) ;  /* 0x0000017204987947 */ /* 0x000fea000b800000 */
.L_x_609:
[----:B------:R-:W-:-:S03]  /*d100*/  UMOV UR4, 0xffffffff ;  /* 0xffffffff00047882 */ /* 0x000fc60000000000 */
[----:B------:R-:W-:Y:S05]  /*d110*/  BRA.DIV UR4, `(.L_x_398) ;  /* 0x0000017204b87947 */ /* 0x000fea000b800000 */
.L_x_612:
[----:B------:R-:W-:-:S03]  /*d120*/  UMOV UR4, 0xffffffff ;  /* 0xffffffff00047882 */ /* 0x000fc60000000000 */
[----:B------:R-:W-:Y:S05]  /*d130*/  BRA.DIV UR4, `(.L_x_399) ;  /* 0x0000017204d87947 */ /* 0x000fea000b800000 */
.L_x_615:
[----:B------:R-:W-:Y:S01]  /*d140*/  ULEA.HI UR4, UR45, UR45, URZ, 0x1 ;  /* 0x0000002d2d047291 */ /* 0x000fe2000f8f083f */
[----:B------:R-:W-:Y:S01]  /*d150*/  LOP3.LUT R8, R7, 0xff, RZ, 0xc0, !PT ;  /* 0x000000ff07087812 */ /* 0x000fe200078ec0ff */
[----:B------:R-:W-:Y:S01]  /*d160*/  BSSY B1, `(.L_x_400) ;  /* 0x0000039000017945 */ /* 0x000fe20003800000 */
[----:B------:R-:W-:Y:S01]  /*d170*/  LOP3.LUT R9, R0, 0xff, RZ, 0xc0, !PT ;  /* 0x000000ff00097812 */ /* 0x000fe200078ec0ff */
[----:B------:R-:W-:Y:S01]  /*d180*/  ULOP3.LUT UR4, UR4, 0xfffffffe, URZ, 0xc0, !UPT ;  /* 0xfffffffe04047892 */ /* 0x000fe2000f8ec03f */
[----:B------:R-:W-:Y:S02]  /*d190*/  PRMT R33, R33, 0x7604, R8 ;  /* 0x0000760421217816 */ /* 0x000fe40000000008 */
[----:B------:R-:W-:Y:S01]  /*d1a0*/  LOP3.LUT R8, R6, 0xff, RZ, 0xc0, !PT ;  /* 0x000000ff06087812 */ /* 0x000fe200078ec0ff */
[----:B------:R-:W-:Y:S01]  /*d1b0*/  UIADD3 UR4, UR45, -UR4, URZ ;  /* 0x800000042d047290 */ /* 0x000fe2000fffe03f */
[----:B------:R-:W-:Y:S02]  /*d1c0*/  SHF.R.U32.HI R13, RZ, 0x8, R5 ;  /* 0x00000008ff0d7819 */ /* 0x000fe40000011605 */
[----:B------:R-:W-:-:S02]  /*d1d0*/  PRMT R9, R9, 0x7604, R8 ;  /* 0x0000760409097816 */ /* 0x000fc40000000008 */
[----:B------:R-:W-:Y:S01]  /*d1e0*/  LOP3.LUT R13, R13, 0xff, RZ, 0xc0, !PT ;  /* 0x000000ff0d0d7812 */ /* 0x000fe200078ec0ff */
[----:B-1----:R-:W-:Y:S01]  /*d1f0*/  IMAD.U32 R14, RZ, RZ, UR4 ;  /* 0x00000004ff0e7e24 */ /* 0x002fe2000f8e00ff */
[----:B------:R-:W-:Y:S02]  /*d200*/  LOP3.LUT R8, R5, 0xff, RZ, 0xc0, !PT ;  /* 0x000000ff05087812 */ /* 0x000fe400078ec0ff */
[----:B------:R-:W-:Y:S02]  /*d210*/  SHF.R.U32.HI R15, RZ, 0x8, R35 ;  /* 0x00000008ff0f7819 */ /* 0x000fe40000011623 */
[----:B------:R-:W-:Y:S02]  /*d220*/  SHF.L.U32 R14, R14, 0x1f, RZ ;  /* 0x0000001f0e0e7819 */ /* 0x000fe400000006ff */
[----:B------:R-:W-:Y:S02]  /*d230*/  SHF.R.U32.HI R0, RZ, 0x8, R4 ;  /* 0x00000008ff007819 */ /* 0x000fe40000011604 */
[----:B------:R-:W1:Y:S01]  /*d240*/  SYNCS.PHASECHK.TRANS64.TRYWAIT P0, [R19+URZ+0x38800], R14 ;  /* 0x0388000e130075a7 */ /* 0x000e62000800017f */
[----:B------:R-:W-:-:S02]  /*d250*/  PRMT R13, R13, 0x7604, R8 ;  /* 0x000076040d0d7816 */ /* 0x000fc40000000008 */
[----:B------:R-:W-:Y:S02]  /*d260*/  LOP3.LUT R15, R15, 0xff, RZ, 0xc0, !PT ;  /* 0x000000ff0f0f7812 */ /* 0x000fe400078ec0ff */
[----:B------:R-:W-:Y:S02]  /*d270*/  LOP3.LUT R8, R35, 0xff, RZ, 0xc0, !PT ;  /* 0x000000ff23087812 */ /* 0x000fe400078ec0ff */
[----:B------:R-:W-:Y:S02]  /*d280*/  LOP3.LUT R11, R0, 0xff, RZ, 0xc0, !PT ;  /* 0x000000ff000b7812 */ /* 0x000fe400078ec0ff */
[----:B------:R-:W-:Y:S02]  /*d290*/  LOP3.LUT R0, R4, 0xff, RZ, 0xc0, !PT ;  /* 0x000000ff04007812 */ /* 0x000fe400078ec0ff */
[----:B------:R-:W-:Y:S02]  /*d2a0*/  PRMT R10, R15, 0x7604, R8 ;  /* 0x000076040f0a7816 */ /* 0x000fe40000000008 */
[----:B------:R-:W-:-:S02]  /*d2b0*/  SHF.R.U32.HI R27, RZ, 0x8, R21 ;  /* 0x00000008ff1b7819 */ /* 0x000fc40000011615 */
[----:B------:R-:W-:Y:S02]  /*d2c0*/  SHF.R.U32.HI R8, RZ, 0x8, R20 ;  /* 0x00000008ff087819 */ /* 0x000fe40000011614 */
[----:B------:R-:W-:Y:S02]  /*d2d0*/  PRMT R11, R11, 0x7604, R0 ;  /* 0x000076040b0b7816 */ /* 0x000fe40000000000 */
[----:B------:R-:W-:Y:S02]  /*d2e0*/  SHF.R.U32.HI R0, RZ, 0x8, R34 ;  /* 0x00000008ff007819 */ /* 0x000fe40000011622 */
[----:B------:R-:W-:Y:S02]  /*d2f0*/  LOP3.LUT R27, R27, 0xff, RZ, 0xc0, !PT ;  /* 0x000000ff1b1b7812 */ /* 0x000fe400078ec0ff */
[----:B------:R-:W-:Y:S02]  /*d300*/  LOP3.LUT R12, R21, 0xff, RZ, 0xc0, !PT ;  /* 0x000000ff150c7812 */ /* 0x000fe400078ec0ff */
[----:B------:R-:W-:-:S02]  /*d310*/  LOP3.LUT R25, R8, 0xff, RZ, 0xc0, !PT ;  /* 0x000000ff08197812 */ /* 0x000fc400078ec0ff */
[----:B------:R-:W-:Y:S02]  /*d320*/  LOP3.LUT R8, R20, 0xff, RZ, 0xc0, !PT ;  /* 0x000000ff14087812 */ /* 0x000fe400078ec0ff */
[----:B------:R-:W-:Y:S02]  /*d330*/  LOP3.LUT R15, R0, 0xff, RZ, 0xc0, !PT ;  /* 0x000000ff000f7812 */ /* 0x000fe400078ec0ff */
[----:B------:R-:W-:Y:S02]  /*d340*/  LOP3.LUT R0, R34, 0xff, RZ, 0xc0, !PT ;  /* 0x000000ff22007812 */ /* 0x000fe400078ec0ff */
[----:B------:R-:W-:Y:S02]  /*d350*/  PRMT R12, R27, 0x7604, R12 ;  /* 0x000076041b0c7816 */ /* 0x000fe4000000000c */
[----:B------:R-:W-:Y:S02]  /*d360*/  PRMT R27, R25, 0x7604, R8 ;  /* 0x00007604191b7816 */ /* 0x000fe40000000008 */
[----:B------:R-:W-:-:S02]  /*d370*/  SHF.R.U32.HI R8, RZ, 0x10, R5 ;  /* 0x00000010ff087819 */ /* 0x000fc40000011605 */
[----:B------:R-:W-:Y:S02]  /*d380*/  SHF.R.U32.HI R25, RZ, 0x10, R35 ;  /* 0x00000010ff197819 */ /* 0x000fe40000011623 */
[----:B------:R-:W-:Y:S01]  /*d390*/  PRMT R15, R15, 0x7604, R0 ;  /* 0x000076040f0f7816 */ /* 0x000fe20000000000 */
[----:B------:R-:W-:Y:S01]  /*d3a0*/  IMAD.U32 R8, R8, 0x10000, RZ ;  /* 0x0001000008087824 */ /* 0x000fe200078e00ff */
[----:B------:R-:W-:Y:S01]  /*d3b0*/  SHF.R.U32.HI R0, RZ, 0x10, R7 ;  /* 0x00000010ff007819 */ /* 0x000fe20000011607 */
[----:B------:R-:W-:Y:S01]  /*d3c0*/  IMAD.U32 R25, R25, 0x10000, RZ ;  /* 0x0001000019197824 */ /* 0x000fe200078e00ff */
[----:B------:R-:W-:Y:S02]  /*d3d0*/  SHF.R.U32.HI R29, RZ, 0x10, R21 ;  /* 0x00000010ff1d7819 */ /* 0x000fe40000011615 */
[----:B------:R-:W-:Y:S02]  /*d3e0*/  SHF.L.U32 R0, R0, 0x10, RZ ;  /* 0x0000001000007819 */ /* 0x000fe400000006ff */
[----:B------:R-:W-:Y:S01]  /*d3f0*/  LOP3.LUT R13, R13, 0xff0000, R8, 0xf8, !PT ;  /* 0x00ff00000d0d7812 */ /* 0x000fe200078ef808 */
[----:B------:R-:W-:Y:S01]  /*d400*/  IMAD.U32 R29, R29, 0x10000, RZ ;  /* 0x000100001d1d7824 */ /* 0x000fe200078e00ff */
[----:B------:R-:W-:-:S02]  /*d410*/  LOP3.LUT R9, R9, 0xff0000, R6, 0xf8, !PT ;  /* 0x00ff000009097812 */ /* 0x000fc400078ef806 */
[----:B------:R-:W-:Y:S02]  /*d420*/  LOP3.LUT R11, R11, 0xff0000, R4, 0xf8, !PT ;  /* 0x00ff00000b0b7812 */ /* 0x000fe400078ef804 */
[----:B------:R-:W-:Y:S02]  /*d430*/  LOP3.LUT R33, R33, 0xff0000, R0, 0xf8, !PT ;  /* 0x00ff000021217812 */ /* 0x000fe400078ef800 */
[----:B------:R-:W-:Y:S02]  /*d440*/  LOP3.LUT R25, R10, 0xff0000, R25, 0xf8, !PT ;  /* 0x00ff00000a197812 */ /* 0x000fe400078ef819 */
[----:B------:R-:W-:Y:S02]  /*d450*/  LOP3.LUT R15, R15, 0xff0000, R34, 0xf8, !PT ;  /* 0x00ff00000f0f7812 */ /* 0x000fe400078ef822 */
[----:B------:R-:W-:Y:S02]  /*d460*/  LOP3.LUT R0, R9, 0xff000000, R6, 0xf8, !PT ;  /* 0xff00000009007812 */ /* 0x000fe400078ef806 */
[----:B------:R-:W-:-:S02]  /*d470*/  LOP3.LUT R8, R11, 0xff000000, R4, 0xf8, !PT ;  /* 0xff0000000b087812 */ /* 0x000fc400078ef804 */
[----:B------:R-:W-:Y:S02]  /*d480*/  LOP3.LUT R10, R13, 0xff000000, R5, 0xf8, !PT ;  /* 0xff0000000d0a7812 */ /* 0x000fe400078ef805 */
[----:B------:R-:W-:Y:S02]  /*d490*/  LOP3.LUT R29, R12, 0xff0000, R29, 0xf8, !PT ;  /* 0x00ff00000c1d7812 */ /* 0x000fe400078ef81d */
[----:B------:R-:W-:Y:S02]  /*d4a0*/  LOP3.LUT R9, R33, 0xff000000, R7, 0xf8, !PT ;  /* 0xff00000021097812 */ /* 0x000fe400078ef807 */
[----:B------:R-:W-:Y:S02]  /*d4b0*/  LOP3.LUT R11, R15, 0xff000000, R34, 0xf8, !PT ;  /* 0xff0000000f0b7812 */ /* 0x000fe400078ef822 */
[----:B------:R-:W-:Y:S02]  /*d4c0*/  LOP3.LUT R13, R25, 0xff000000, R35, 0xf8, !PT ;  /* 0xff000000190d7812 */ /* 0x000fe400078ef823 */
[----:B------:R-:W-:Y:S01]  /*d4d0*/  LOP3.LUT R27, R27, 0xff0000, R20, 0xf8, !PT ;  /* 0x00ff00001b1b7812 */ /* 0x000fe200078ef814 */
[----:B-1----:R-:W-:Y:S06]  /*d4e0*/  @!P0 BRA `(.L_x_401) ;  /* 0x0000017000148947 */ /* 0x002fec0003800000 */
.L_x_616:
[----:B------:R-:W-:Y:S05]  /*d4f0*/  BSYNC B1 ;  /* 0x0000000000017941 */ /* 0x000fea0003800000 */
.L_x_400:
[----:B------:R-:W-:Y:S01]  /*d500*/  BSSY B1, `(.L_x_402) ;  /* 0x00000c0000017945 */ /* 0x000fe20003800000 */
[----:B------:R-:W-:Y:S02]  /*d510*/  LOP3.LUT R12, R27, 0xff000000, R20, 0xf8, !PT ;  /* 0xff0000001b0c7812 */ /* 0x000fe400078ef814 */
[----:B-1----:R-:W-:Y:S01]  /*d520*/  LOP3.LUT R14, R29, 0xff000000, R21, 0xf8, !PT ;  /* 0xff0000001d0e7812 */ /* 0x002fe200078ef815 */
[----:B------:R-:W-:Y:S06]  /*d530*/  @P1 BRA `(.L_x_403) ;  /* 0x0000000800f01947 */ /* 0x000fec0003800000 */
[----:B------:R1:W5:Y:S01]  /*d540*/  LDL R41, [R1+0x2c] ;  /* 0x00002c0001297983 */ /* 0x0003620000100800 */
[----:B------:R-:W2:Y:S01]  /*d550*/  LDC R5, c[0x0][0x3d4] ;  /* 0x0000f500ff057b82 */ /* 0x000ea20000000800 */
[----:B------:R-:W-:Y:S01]  /*d560*/  BSSY B2, `(.L_x_404) ;  /* 0x000005e000027945 */ /* 0x000fe20003800000 */
[-C--:B--2---:R-:W-:Y:S02]  /*d570*/  ISETP.GE.AND P0, PT, R18, R5.reuse, PT ;  /* 0x000000051200720c */ /* 0x084fe40003f06270 */
[----:B------:R-:W-:-:S11]  /*d580*/  ISETP.GE.AND P1, PT, R236, R5, PT ;  /* 0x00000005ec00720c */ /* 0x000fd60003f26270 */
[----:B-1----:R-:W-:Y:S05]  /*d590*/  @P0 BRA `(.L_x_405) ;  /* 0x0000000400680947 */ /* 0x002fea0003800000 */
[----:B-----5:R-:W1:Y:S01]  /*d5a0*/  LDS.128 R4, [R41+0x20400] ;  /* 0x0204000029047984 */ /* 0x020e620000000c00 */
[----:B------:R-:W-:Y:S02]  /*d5b0*/  F2FP.F16.E4M3.UNPACK_B R28, R11 ;  /* 0x0000000bff1c723e */ /* 0x000fe400020006ff */
[----:B------:R-:W-:-:S03]  /*d5c0*/  F2FP.F16.E4M3.UNPACK_B R26, R0 ;  /* 0x00000000ff1a723e */ /* 0x000fc600020006ff */
[----:B------:R-:W-:Y:S02]  /*d5d0*/  HADD2.F32 R29, -RZ, R28.H1_H1 ;  /* 0x3000001cff1d7230 */ /* 0x000fe40000004100 */
[----:B------:R-:W-:Y:S02]  /*d5e0*/  HADD2.F32 R27, -RZ, R26.H1_H1 ;  /* 0x3000001aff1b7230 */ /* 0x000fe40000004100 */
[----:B------:R-:W-:Y:S02]  /*d5f0*/  HADD2.F32 R28, -RZ, R28.H0_H0 ;  /* 0x2000001cff1c7230 */ /* 0x000fe40000004100 */
[----:B------:R-:W-:Y:S01]  /*d600*/  HADD2.F32 R26, -RZ, R26.H0_H0 ;  /* 0x2000001aff1a7230 */ /* 0x000fe20000004100 */
[-C--:B-1----:R-:W-:Y:S02]  /*d610*/  F2FP.F16.E4M3.UNPACK_B R15, R4.reuse.H1 ;  /* 0x00000004ff0f723e */ /* 0x082fe400030006ff */
[-C--:B------:R-:W-:Y:S02]  /*d620*/  F2FP.F16.E4M3.UNPACK_B R21, R5.reuse ;  /* 0x00000005ff15723e */ /* 0x080fe400020006ff */
[----:B------:R-:W-:Y:S01]  /*d630*/  F2FP.F16.E4M3.UNPACK_B R24, R5.H1 ;  /* 0x00000005ff18723e */ /* 0x000fe200030006ff */
[--C-:B------:R-:W-:Y:S01]  /*d640*/  HADD2.F32 R20, -RZ, R15.reuse.H0_H0 ;  /* 0x2000000fff147230 */ /* 0x100fe20000004100 */
[----:B------:R-:W-:Y:S01]  /*d650*/  F2FP.F16.E4M3.UNPACK_B R4, R4 ;  /* 0x00000004ff04723e */ /* 0x000fe200020006ff */
[----:B------:R-:W-:Y:S01]  /*d660*/  HADD2.F32 R15, -RZ, R15.H1_H1 ;  /* 0x3000000fff0f7230 */ /* 0x000fe20000004100 */
[----:B------:R-:W-:-:S02]  /*d670*/  F2FP.F16.E4M3.UNPACK_B R25, R6 ;  /* 0x00000006ff19723e */ /* 0x000fc400020006ff */
[----:B------:R-:W-:Y:S02]  /*d680*/  F2FP.F16.E4M3.UNPACK_B R6, R6.H1 ;  /* 0x00000006ff06723e */ /* 0x000fe400030006ff */
[C---:B------:R-:W-:Y:S01]  /*d690*/  FMUL.FTZ R5, R15.reuse, R29 ;  /* 0x0000001d0f057220 */ /* 0x040fe20000410000 */
[----:B------:R-:W-:Y:S01]  /*d6a0*/  FMUL.FTZ R34, R15, R27 ;  /* 0x0000001b0f227220 */ /* 0x000fe20000410000 */
[----:B------:R-:W-:Y:S02]  /*d6b0*/  F2FP.F16.E4M3.UNPACK_B R15, R7 ;  /* 0x00000007ff0f723e */ /* 0x000fe400020006ff */
[C---:B0-----:R-:W-:Y:S01]  /*d6c0*/  FFMA.FTZ R36, R20.reuse, R27, -R5 ;  /* 0x0000001b14247223 */ /* 0x041fe20000010805 */
[--C-:B------:R-:W-:Y:S01]  /*d6d0*/  HADD2.F32 R5, -RZ, R4.reuse.H1_H1 ;  /* 0x30000004ff057230 */ /* 0x100fe20000004100 */
[----:B------:R-:W-:Y:S01]  /*d6e0*/  F2FP.F16.E4M3.UNPACK_B R27, R11.H1 ;  /* 0x0000000bff1b723e */ /* 0x000fe200030006ff */
[----:B------:R-:W-:Y:S01]  /*d6f0*/  FFMA.FTZ R37, R20, R29, R34 ;  /* 0x0000001d14257223 */ /* 0x000fe20000010022 */
[----:B------:R-:W-:Y:S01]  /*d700*/  HADD2.F32 R4, -RZ, R4.H0_H0 ;  /* 0x20000004ff047230 */ /* 0x000fe20000004100 */
[----:B------:R-:W-:Y:S01]  /*d710*/  F2FP.F16.E4M3.UNPACK_B R20, R0.H1 ;  /* 0x00000000ff14723e */ /* 0x000fe200030006ff */
[C---:B------:R-:W-:Y:S01]  /*d720*/  FMUL.FTZ R33, R5.reuse, R28 ;  /* 0x0000001c05217220 */ /* 0x040fe20000410000 */
[----:B------:R-:W-:Y:S01]  /*d730*/  FMUL.FTZ R35, R5, R26 ;  /* 0x0000001a05237220 */ /* 0x000fe20000410000 */
[----:B------:R-:W-:Y:S01]  /*d740*/  HADD2.F32 R29, -RZ, R27.H1_H1 ;  /* 0x3000001bff1d7230 */ /* 0x000fe20000004100 */
[----:B------:R-:W-:Y:S01]  /*d750*/  F2FP.F16.E4M3.UNPACK_B R7, R7.H1 ;  /* 0x00000007ff07723e */ /* 0x000fe200030006ff */
[----:B------:R-:W-:-:S02]  /*d760*/  HADD2.F32 R5, -RZ, R24.H1_H1 ;  /* 0x30000018ff057230 */ /* 0x000fc40000004100 */
[C---:B------:R-:W-:Y:S01]  /*d770*/  FFMA.FTZ R33, R4.reuse, R26, -R33 ;  /* 0x0000001a04217223 */ /* 0x040fe20000010821 */
[----:B------:R-:W-:Y:S01]  /*d780*/  FFMA.FTZ R34, R4, R28, R35 ;  /* 0x0000001c04227223 */ /* 0x000fe20000010023 */
[----:B------:R-:W-:Y:S02]  /*d790*/  HADD2.F32 R26, -RZ, R20.H1_H1 ;  /* 0x30000014ff1a7230 */ /* 0x000fe40000004100 */
[----:B------:R-:W-:Y:S02]  /*d7a0*/  HADD2.F32 R24, -RZ, R24.H0_H0 ;  /* 0x20000018ff187230 */ /* 0x000fe40000004100 */
[C---:B------:R-:W-:Y:S01]  /*d7b0*/  FMUL.FTZ R35, R5.reuse, R29 ;  /* 0x0000001d05237220 */ /* 0x040fe20000410000 */
[----:B------:R-:W-:Y:S02]  /*d7c0*/  HADD2.F32 R27, -RZ, R27.H0_H0 ;  /* 0x2000001bff1b7230 */ /* 0x000fe40000004100 */
[----:B------:R-:W-:Y:S01]  /*d7d0*/  FMUL.FTZ R5, R5, R26 ;  /* 0x0000001a05057220 */ /* 0x000fe20000410000 */
[----:B------:R-:W-:-:S02]  /*d7e0*/  HADD2.F32 R4, -RZ, R21.H1_H1 ;  /* 0x30000015ff047230 */ /* 0x000fc40000004100 */
[----:B------:R-:W-:Y:S01]  /*d7f0*/  FFMA.FTZ R35, R24, R26, -R35 ;  /* 0x0000001a18237223 */ /* 0x000fe20000010823 */
[----:B------:R-:W-:Y:S01]  /*d800*/  HADD2.F32 R20, -RZ, R20.H0_H0 ;  /* 0x20000014ff147230 */ /* 0x000fe20000004100 */
[----:B------:R-:W-:Y:S01]  /*d810*/  F2FP.F16.E4M3.UNPACK_B R26, R13 ;  /* 0x0000000dff1a723e */ /* 0x000fe200020006ff */
[----:B------:R-:W-:Y:S02]  /*d820*/  HADD2.F32 R21, -RZ, R21.H0_H0 ;  /* 0x20000015ff157230 */ /* 0x000fe40000004100 */
[----:B------:R-:W-:Y:S01]  /*d830*/  FMUL.FTZ R28, R4, R27 ;  /* 0x0000001b041c7220 */ /* 0x000fe20000410000 */
[----:B------:R-:W-:Y:S01]  /*d840*/  FFMA.FTZ R40, R24, R29, R5 ;  /* 0x0000001d18287223 */ /* 0x000fe20000010005 */
[----:B------:R-:W-:Y:S01]  /*d850*/  F2FP.F16.E4M3.UNPACK_B R24, R9 ;  /* 0x00000009ff18723e */ /* 0x000fe200020006ff */
[-C--:B------:R-:W-:Y:S01]  /*d860*/  FMUL.FTZ R4, R4, R20.reuse ;  /* 0x0000001404047220 */ /* 0x080fe20000410000 */
[----:B------:R-:W-:Y:S01]  /*d870*/  FFMA.FTZ R29, R21, R20, -R28 ;  /* 0x00000014151d7223 */ /* 0x000fe2000001081c */
[----:B------:R-:W-:Y:S01]  /*d880*/  HADD2.F32 R28, -RZ, R26.H1_H1 ;  /* 0x3000001aff1c7230 */ /* 0x000fe20000004100 */
[----:B------:R-:W-:Y:S01]  /*d890*/  F2FP.SATFINITE.E4M3.F32.PACK_AB_MERGE_C R35, R40, R35, RZ ;  /* 0x000000232823723e */ /* 0x000fe200048070ff */
[----:B------:R-:W-:-:S02]  /*d8a0*/  HADD2.F32 R5, -RZ, R6.H1_H1 ;  /* 0x30000006ff057230 */ /* 0x000fc40000004100 */
[----:B------:R-:W-:Y:S01]  /*d8b0*/  FFMA.FTZ R38, R21, R27, R4 ;  /* 0x0000001b15267223 */ /* 0x000fe20000010004 */
[----:B------:R-:W-:Y:S02]  /*d8c0*/  HADD2.F32 R20, -RZ, R24.H1_H1 ;  /* 0x30000018ff147230 */ /* 0x000fe40000004100 */
[----:B------:R-:W-:Y:S02]  /*d8d0*/  HADD2.F32 R6, -RZ, R6.H0_H0 ;  /* 0x20000006ff067230 */ /* 0x000fe40000004100 */
[C---:B------:R-:W-:Y:S01]  /*d8e0*/  FMUL.FTZ R21, R5.reuse, R28 ;  /* 0x0000001c05157220 */ /* 0x040fe20000410000 */
[----:B------:R-:W-:Y:S02]  /*d8f0*/  HADD2.F32 R24, -RZ, R24.H0_H0 ;  /* 0x20000018ff187230 */ /* 0x000fe40000004100 */
[-C--:B------:R-:W-:Y:S01]  /*d900*/  FMUL.FTZ R27, R5, R20.reuse ;  /* 0x00000014051b7220 */ /* 0x080fe20000410000 */
[----:B------:R-:W-:Y:S02]  /*d910*/  HADD2.F32 R26, -RZ, R26.H0_H0 ;  /* 0x2000001aff1a7230 */ /* 0x000fe40000004100 */
[----:B------:R-:W-:Y:S01]  /*d920*/  FFMA.FTZ R39, R6, R20, -R21 ;  /* 0x0000001406277223 */ /* 0x000fe20000010815 */
[--C-:B------:R-:W-:Y:S01]  /*d930*/  HADD2.F32 R4, -RZ, R25.reuse.H1_H1 ;  /* 0x30000019ff047230 */ /* 0x100fe20000004100 */
[----:B------:R-:W-:Y:S01]  /*d940*/  F2FP.F16.E4M3.UNPACK_B R5, R9.H1 ;  /* 0x00000009ff05723e */ /* 0x000fe200030006ff */
[----:B------:R-:W-:-:S02]  /*d950*/  HADD2.F32 R25, -RZ, R25.H0_H0 ;  /* 0x20000019ff197230 */ /* 0x000fc40000004100 */
[----:B------:R-:W-:Y:S01]  /*d960*/  FFMA.FTZ R28, R6, R28, R27 ;  /* 0x0000001c061c7223 */ /* 0x000fe2000001001b */
[C---:B------:R-:W-:Y:S01]  /*d970*/  FMUL.FTZ R20, R4.reuse, R26 ;  /* 0x0000001a04147220 */ /* 0x040fe20000410000 */
[-C--:B------:R-:W-:Y:S01]  /*d980*/  FMUL.FTZ R21, R4, R24.reuse ;  /* 0x0000001804157220 */ /* 0x080fe20000410000 */
[----:B------:R-:W-:Y:S01]  /*d990*/  F2FP.F16.E4M3.UNPACK_B R4, R13.H1 ;  /* 0x0000000dff04723e */ /* 0x000fe200030006ff */
[--C-:B------:R-:W-:Y:S02]  /*d9a0*/  HADD2.F32 R6, -RZ, R5.reuse.H0_H0 ;  /* 0x20000005ff067230 */ /* 0x100fe40000004100 */
[C---:B------:R-:W-:Y:S01]  /*d9b0*/  FFMA.FTZ R27, R25.reuse, R24, -R20 ;  /* 0x00000018191b7223 */ /* 0x040fe20000010814 */
[----:B------:R-:W-:Y:S02]  /*d9c0*/  HADD2.F32 R20, -RZ, R5.H1_H1 ;  /* 0x30000005ff147230 */ /* 0x000fe40000004100 */
[----:B------:R-:W-:Y:S01]  /*d9d0*/  FFMA.FTZ R26, R25, R26, R21 ;  /* 0x0000001a191a7223 */ /* 0x000fe20000010015 */
[----:B------:R-:W-:-:S02]  /*d9e0*/  HADD2.F32 R24, -RZ, R4.H1_H1 ;  /* 0x30000004ff187230 */ /* 0x000fc40000004100 */
[----:B------:R-:W-:Y:S02]  /*d9f0*/  HADD2.F32 R5, -RZ, R7.H1_H1 ;  /* 0x30000007ff057230 */ /* 0x000fe40000004100 */
[----:B------:R-:W-:Y:S02]  /*da00*/  HADD2.F32 R21, -RZ, R4.H0_H0 ;  /* 0x20000004ff157230 */ /* 0x000fe40000004100 */
[----:B------:R-:W-:Y:S02]  /*da10*/  HADD2.F32 R4, -RZ, R15.H1_H1 ;  /* 0x3000000fff047230 */ /* 0x000fe40000004100 */
[C---:B------:R-:W-:Y:S01]  /*da20*/  FMUL.FTZ R44, R5.reuse, R24 ;  /* 0x00000018052c7220 */ /* 0x040fe20000410000 */
[----:B------:R-:W-:Y:S02]  /*da30*/  HADD2.F32 R7, -RZ, R7.H0_H0 ;  /* 0x20000007ff077230 */ /* 0x000fe40000004100 */
[----:B------:R-:W-:Y:S01]  /*da40*/  FMUL.FTZ R5, R5, R20 ;  /* 0x0000001405057220 */ /* 0x000fe20000410000 */
[----:B------:R-:W-:-:S02]  /*da50*/  HADD2.F32 R15, -RZ, R15.H0_H0 ;  /* 0x2000000fff0f7230 */ /* 0x000fc40000004100 */
[CC--:B------:R-:W-:Y:S01]  /*da60*/  FMUL.FTZ R42, R4.reuse, R21.reuse ;  /* 0x00000015042a7220 */ /* 0x0c0fe20000410000 */
[----:B------:R-:W-:Y:S01]  /*da70*/  FMUL.FTZ R4, R4, R6 ;  /* 0x0000000604047220 */ /* 0x000fe20000410000 */
[C---:B------:R-:W-:Y:S01]  /*da80*/  FFMA.FTZ R44, R7.reuse, R20, -R44 ;  /* 0x00000014072c7223 */ /* 0x040fe2000001082c */
[----:B------:R-:W-:Y:S01]  /*da90*/  FFMA.FTZ R5, R7, R24, R5 ;  /* 0x0000001807057223 */ /* 0x000fe20000010005 */
[C---:B------:R-:W-:Y:S01]  /*daa0*/  FFMA.FTZ R7, R15.reuse, R6, -R42 ;  /* 0x000000060f077223 */ /* 0x040fe2000001082a */
[----:B------:R-:W-:Y:S01]  /*dab0*/  FFMA.FTZ R20, R15, R21, R4 ;  /* 0x000000150f147223 */ /* 0x000fe20000010004 */
[----:B------:R-:W-:Y:S02]  /*dac0*/  F2FP.SATFINITE.E4M3.F32.PACK_AB_MERGE_C R4, R37, R36, RZ ;  /* 0x000000242504723e */ /* 0x000fe400048070ff */
[----:B------:R-:W-:Y:S02]  /*dad0*/  F2FP.SATFINITE.E4M3.F32.PACK_AB_MERGE_C R6, R28, R39, RZ ;  /* 0x000000271c06723e */ /* 0x000fe400048070ff */
[----:B------:R-:W-:-:S02]  /*dae0*/  F2FP.SATFINITE.E4M3.F32.PACK_AB_MERGE_C R44, R5, R44, RZ ;  /* 0x0000002c052c723e */ /* 0x000fc400048070ff */
[----:B------:R-:W-:Y:S02]  /*daf0*/  F2FP.SATFINITE.E4M3.F32.PACK_AB_MERGE_C R4, R34, R33, R4 ;  /* 0x000000212204723e */ /* 0x000fe40004807004 */
[----:B------:R-:W-:Y:S02]  /*db00*/  F2FP.SATFINITE.E4M3.F32.PACK_AB_MERGE_C R5, R38, R29, R35 ;  /* 0x0000001d2605723e */ /* 0x000fe40004807023 */
[----:B------:R-:W-:Y:S02]  /*db10*/  F2FP.SATFINITE.E4M3.F32.PACK_AB_MERGE_C R6, R26, R27, R6 ;  /* 0x0000001b1a06723e */ /* 0x000fe40004807006 */
[----:B------:R-:W-:-:S05]  /*db20*/  F2FP.SATFINITE.E4M3.F32.PACK_AB_MERGE_C R7, R20, R7, R44 ;  /* 0x000000071407723e */ /* 0x000fca000480702c */
[----:B------:R1:W-:Y:S02]  /*db30*/  STS.128 [R41+0x20400], R4 ;  /* 0x0204000429007388 */ /* 0x0003e40000000c00 */
.L_x_405:
[----:B------:R-:W-:Y:S05]  /*db40*/  BSYNC B2 ;  /* 0x0000000000027941 */ /* 0x000fea0003800000 */
.L_x_404:
[----:B------:R-:W-:Y:S05]  /*db50*/  @P1 BRA `(.L_x_403) ;  /* 0x0000000400681947 */ /* 0x000fea0003800000 */
[----:B-1---5:R-:W1:Y:S01]  /*db60*/  LDS.128 R4, [R41+0x24400] ;  /* 0x0244000029047984 */ /* 0x022e620000000c00 */
        /* <DEDUP_REMOVED lines=61> */
[----:B------:R-:W-:Y:S01]  /*df40*/  FMUL.FTZ R21, R4, R24 ;  /* 0x0000001804157220 */ /* 0x000fe20000410000 */
        /* <DEDUP_REMOVED lines=27> */
.L_x_403:
[----:B------:R-:W-:Y:S05]  /*e100*/  BSYNC B1 ;  /* 0x0000000000017941 */ /* 0x000fea0003800000 */
.L_x_402:
[----:B------:R-:W-:Y:S01]  /*e110*/  ISETP.GE.AND P0, PT, R233, R3, PT ;  /* 0x00000003e900720c */ /* 0x000fe20003f06270 */
[----:B------:R-:W-:-:S12]  /*e120*/  BSSY B1, `(.L_x_406) ;  /* 0x00000be000017945 */ /* 0x000fd80003800000 */
[----:B------:R-:W-:Y:S05]  /*e130*/  @P0 BRA `(.L_x_407) ;  /* 0x0000000800f00947 */ /* 0x000fea0003800000 */
[----:B------:R3:W5:Y:S01]  /*e140*/  LDL R42, [R1+0x2c] ;  /* 0x00002c00012a7983 */ /* 0x0007620000100800 */
[----:B-12---:R-:W1:Y:S01]  /*e150*/  LDC R5, c[0x0][0x3d4] ;  /* 0x0000f500ff057b82 */ /* 0x006e620000000800 */
[----:B------:R-:W-:Y:S01]  /*e160*/  BSSY B2, `(.L_x_408) ;  /* 0x000005e000027945 */ /* 0x000fe20003800000 */
[-C--:B-1----:R-:W-:Y:S02]  /*e170*/  ISETP.GE.AND P0, PT, R18, R5.reuse, PT ;  /* 0x000000051200720c */ /* 0x082fe40003f06270 */
[----:B------:R-:W-:-:S11]  /*e180*/  ISETP.GE.AND P1, PT, R236, R5, PT ;  /* 0x00000005ec00720c */ /* 0x000fd60003f26270 */
[----:B---3--:R-:W-:Y:S05]  /*e190*/  @P0 BRA `(.L_x_409) ;  /* 0x0000000400680947 */ /* 0x008fea0003800000 */
[----:B-----5:R-:W1:Y:S01]  /*e1a0*/  LDS.128 R4, [R42+0x21400] ;  /* 0x021400002a047984 */ /* 0x020e620000000c00 */
[----:B------:R-:W-:Y:S02]  /*e1b0*/  F2FP.F16.E4M3.UNPACK_B R28, R0 ;  /* 0x00000000ff1c723e */ /* 0x000fe400020006ff */
[-C--:B------:R-:W-:Y:S02]  /*e1c0*/  F2FP.F16.E4M3.UNPACK_B R29, R11.reuse ;  /* 0x0000000bff1d723e */ /* 0x080fe400020006ff */
[----:B------:R-:W-:Y:S01]  /*e1d0*/  F2FP.F16.E4M3.UNPACK_B R35, R11.H1 ;  /* 0x0000000bff23723e */ /* 0x000fe200030006ff */
[----:B------:R-:W-:Y:S01]  /*e1e0*/  HADD2.F32 R26, -RZ, R28.H1_H1 ;  /* 0x3000001cff1a7230 */ /* 0x000fe20000004100 */
[----:B0-----:R-:W-:Y:S01]  /*e1f0*/  F2FP.F16.E4M3.UNPACK_B R38, R13 ;  /* 0x0000000dff26723e */ /* 0x001fe200020006ff */
[----:B------:R-:W-:Y:S02]  /*e200*/  HADD2.F32 R34, -RZ, R29.H1_H1 ;  /* 0x3000001dff227230 */ /* 0x000fe40000004100 */
[----:B------:R-:W-:-:S02]  /*e210*/  HADD2.F32 R36, -RZ, R35.H1_H1 ;  /* 0x30000023ff247230 */ /* 0x000fc40000004100 */
[----:B------:R-:W-:Y:S02]  /*e220*/  HADD2.F32 R37, -RZ, R35.H0_H0 ;  /* 0x20000023ff257230 */ /* 0x000fe40000004100 */
[--C-:B------:R-:W-:Y:S02]  /*e230*/  HADD2.F32 R40, -RZ, R38.reuse.H1_H1 ;  /* 0x30000026ff287230 */ /* 0x100fe40000004100 */
[----:B------:R-:W-:Y:S01]  /*e240*/  HADD2.F32 R41, -RZ, R38.H0_H0 ;  /* 0x20000026ff297230 */ /* 0x000fe20000004100 */
[----:B------:R-:W-:-:S05]  /*e250*/  F2FP.F16.E4M3.UNPACK_B R38, R13.H1 ;  /* 0x0000000dff26723e */ /* 0x000fca00030006ff */
[----:B------:R-:W-:Y:S01]  /*e260*/  HADD2.F32 R43, -RZ, R38.H1_H1 ;  /* 0x30000026ff2b7230 */ /* 0x000fe20000004100 */
[-C--:B-1----:R-:W-:Y:S02]  /*e270*/  F2FP.F16.E4M3.UNPACK_B R15, R4.reuse.H1 ;  /* 0x00000004ff0f723e */ /* 0x082fe400030006ff */
[-C--:B------:R-:W-:Y:S02]  /*e280*/  F2FP.F16.E4M3.UNPACK_B R21, R5.reuse ;  /* 0x00000005ff15723e */ /* 0x080fe400020006ff */
[----:B------:R-:W-:Y:S01]  /*e290*/  F2FP.F16.E4M3.UNPACK_B R24, R5.H1 ;  /* 0x00000005ff18723e */ /* 0x000fe200030006ff */
[--C-:B------:R-:W-:Y:S01]  /*e2a0*/  HADD2.F32 R20, -RZ, R15.reuse.H0_H0 ;  /* 0x2000000fff147230 */ /* 0x100fe20000004100 */
[----:B------:R-:W-:Y:S01]  /*e2b0*/  F2FP.F16.E4M3.UNPACK_B R4, R4 ;  /* 0x00000004ff04723e */ /* 0x000fe200020006ff */
[----:B------:R-:W-:Y:S01]  /*e2c0*/  HADD2.F32 R15, -RZ, R15.H1_H1 ;  /* 0x3000000fff0f7230 */ /* 0x000fe20000004100 */
[-C--:B------:R-:W-:Y:S02]  /*e2d0*/  F2FP.F16.E4M3.UNPACK_B R25, R6.reuse ;  /* 0x00000006ff19723e */ /* 0x080fe400020006ff */
[----:B------:R-:W-:-:S02]  /*e2e0*/  F2FP.F16.E4M3.UNPACK_B R6, R6.H1 ;  /* 0x00000006ff06723e */ /* 0x000fc400030006ff */
[-C--:B------:R-:W-:Y:S01]  /*e2f0*/  FMUL.FTZ R5, R34, R15.reuse ;  /* 0x0000000f22057220 */ /* 0x080fe20000410000 */
[C---:B------:R-:W-:Y:S01]  /*e300*/  FMUL.FTZ R27, R26.reuse, R15 ;  /* 0x0000000f1a1b7220 */ /* 0x040fe20000410000 */
[-C--:B------:R-:W-:Y:S02]  /*e310*/  F2FP.F16.E4M3.UNPACK_B R15, R7.reuse ;  /* 0x00000007ff0f723e */ /* 0x080fe400020006ff */
[-C--:B------:R-:W-:Y:S01]  /*e320*/  FFMA.FTZ R26, R26, R20.reuse, -R5 ;  /* 0x000000141a1a7223 */ /* 0x080fe20000010805 */
[----:B------:R-:W-:Y:S01]  /*e330*/  FFMA.FTZ R33, R34, R20, R27 ;  /* 0x0000001422217223 */ /* 0x000fe2000001001b */
[----:B------:R-:W-:Y:S01]  /*e340*/  HADD2.F32 R34, -RZ, R29.H0_H0 ;  /* 0x2000001dff227230 */ /* 0x000fe20000004100 */
[----:B------:R-:W-:Y:S01]  /*e350*/  F2FP.F16.E4M3.UNPACK_B R7, R7.H1 ;  /* 0x00000007ff07723e */ /* 0x000fe200030006ff */
[----:B------:R-:W-:Y:S02]  /*e360*/  HADD2.F32 R5, -RZ, R4.H1_H1 ;  /* 0x30000004ff057230 */ /* 0x000fe40000004100 */
[----:B------:R-:W-:Y:S01]  /*e370*/  HADD2.F32 R20, -RZ, R28.H0_H0 ;  /* 0x2000001cff147230 */ /* 0x000fe20000004100 */
[----:B------:R-:W-:Y:S01]  /*e380*/  F2FP.F16.E4M3.UNPACK_B R28, R0.H1 ;  /* 0x00000000ff1c723e */ /* 0x000fe200030006ff */
[----:B------:R-:W-:-:S02]  /*e390*/  HADD2.F32 R4, -RZ, R4.H0_H0 ;  /* 0x20000004ff047230 */ /* 0x000fc40000004100 */
[-C--:B------:R-:W-:Y:S01]  /*e3a0*/  FMUL.FTZ R27, R34, R5.reuse ;  /* 0x00000005221b7220 */ /* 0x080fe20000410000 */
[C---:B------:R-:W-:Y:S01]  /*e3b0*/  FMUL.FTZ R29, R20.reuse, R5 ;  /* 0x00000005141d7220 */ /* 0x040fe20000410000 */
[--C-:B------:R-:W-:Y:S02]  /*e3c0*/  HADD2.F32 R5, -RZ, R24.reuse.H1_H1 ;  /* 0x30000018ff057230 */ /* 0x100fe40000004100 */
[-C--:B------:R-:W-:Y:S01]  /*e3d0*/  FFMA.FTZ R27, R20, R4.reuse, -R27 ;  /* 0x00000004141b7223 */ /* 0x080fe2000001081b */
[----:B------:R-:W-:Y:S02]  /*e3e0*/  HADD2.F32 R24, -RZ, R24.H0_H0 ;  /* 0x20000018ff187230 */ /* 0x000fe40000004100 */
[----:B------:R-:W-:Y:S01]  /*e3f0*/  FFMA.FTZ R20, R34, R4, R29 ;  /* 0x0000000422147223 */ /* 0x000fe2000001001d */
[----:B------:R-:W-:Y:S02]  /*e400*/  HADD2.F32 R34, -RZ, R28.H1_H1 ;  /* 0x3000001cff227230 */ /* 0x000fe40000004100 */
[----:B------:R-:W-:Y:S01]  /*e410*/  FMUL.FTZ R29, R36, R5 ;  /* 0x00000005241d7220 */ /* 0x000fe20000410000 */
[----:B------:R-:W-:-:S02]  /*e420*/  HADD2.F32 R4, -RZ, R21.H1_H1 ;  /* 0x30000015ff047230 */ /* 0x000fc40000004100 */
[----:B------:R-:W-:Y:S02]  /*e430*/  HADD2.F32 R35, -RZ, R28.H0_H0 ;  /* 0x2000001cff237230 */ /* 0x000fe40000004100 */
[C---:B------:R-:W-:Y:S01]  /*e440*/  FMUL.FTZ R5, R34.reuse, R5 ;  /* 0x0000000522057220 */ /* 0x040fe20000410000 */
[----:B------:R-:W-:Y:S01]  /*e450*/  FFMA.FTZ R29, R34, R24, -R29 ;  /* 0x00000018221d7223 */ /* 0x000fe2000001081d */
[----:B------:R-:W-:Y:S02]  /*e460*/  HADD2.F32 R21, -RZ, R21.H0_H0 ;  /* 0x20000015ff157230 */ /* 0x000fe40000004100 */
[-C--:B------:R-:W-:Y:S01]  /*e470*/  FMUL.FTZ R28, R37, R4.reuse ;  /* 0x00000004251c7220 */ /* 0x080fe20000410000 */
[----:B------:R-:W-:Y:S01]  /*e480*/  F2FP.F16.E4M3.UNPACK_B R34, R9 ;  /* 0x00000009ff22723e */ /* 0x000fe200020006ff */
[C---:B------:R-:W-:Y:S01]  /*e490*/  FMUL.FTZ R4, R35.reuse, R4 ;  /* 0x0000000423047220 */ /* 0x040fe20000410000 */
[----:B------:R-:W-:Y:S01]  /*e4a0*/  FFMA.FTZ R24, R36, R24, R5 ;  /* 0x0000001824187223 */ /* 0x000fe20000010005 */
[----:B------:R-:W-:Y:S01]  /*e4b0*/  FFMA.FTZ R28, R35, R21, -R28 ;  /* 0x00000015231c7223 */ /* 0x000fe2000001081c */
[----:B------:R-:W-:-:S02]  /*e4c0*/  HADD2.F32 R5, -RZ, R6.H1_H1 ;  /* 0x30000006ff057230 */ /* 0x000fc40000004100 */
[----:B------:R-:W-:Y:S01]  /*e4d0*/  FFMA.FTZ R21, R37, R21, R4 ;  /* 0x0000001525157223 */ /* 0x000fe20000010004 */
[----:B------:R-:W-:Y:S01]  /*e4e0*/  HADD2.F32 R36, -RZ, R34.H1_H1 ;  /* 0x30000022ff247230 */ /* 0x000fe20000004100 */
[----:B------:R-:W-:Y:S01]  /*e4f0*/  F2FP.F16.E4M3.UNPACK_B R37, R9.H1 ;  /* 0x00000009ff25723e */ /* 0x000fe200030006ff */
[--C-:B------:R-:W-:Y:S02]  /*e500*/  HADD2.F32 R4, -RZ, R25.reuse.H1_H1 ;  /* 0x30000019ff047230 */ /* 0x100fe40000004100 */
[-C--:B------:R-:W-:Y:S01]  /*e510*/  FMUL.FTZ R35, R40, R5.reuse ;  /* 0x0000000528237220 */ /* 0x080fe20000410000 */
[----:B------:R-:W-:Y:S02]  /*e520*/  HADD2.F32 R6, -RZ, R6.H0_H0 ;  /* 0x20000006ff067230 */ /* 0x000fe40000004100 */
[----:B------:R-:W-:Y:S01]  /*e530*/  FMUL.FTZ R5, R36, R5 ;  /* 0x0000000524057220 */ /* 0x000fe20000410000 */
[----:B------:R-:W-:Y:S02]  /*e540*/  HADD2.F32 R39, -RZ, R34.H0_H0 ;  /* 0x20000022ff277230 */ /* 0x000fe40000004100 */
[----:B------:R-:W-:Y:S01]  /*e550*/  FMUL.FTZ R34, R41, R4 ;  /* 0x0000000429227220 */ /* 0x000fe20000410000 */
[----:B------:R-:W-:-:S02]  /*e560*/  HADD2.F32 R25, -RZ, R25.H0_H0 ;  /* 0x20000019ff197230 */ /* 0x000fc40000004100 */
[-C--:B------:R-:W-:Y:S01]  /*e570*/  FFMA.FTZ R35, R36, R6.reuse, -R35 ;  /* 0x0000000624237223 */ /* 0x080fe20000010823 */
[----:B------:R-:W-:Y:S01]  /*e580*/  FFMA.FTZ R36, R40, R6, R5 ;  /* 0x0000000628247223 */ /* 0x000fe20000010005 */
[C---:B------:R-:W-:Y:S01]  /*e590*/  FMUL.FTZ R4, R39.reuse, R4 ;  /* 0x0000000427047220 */ /* 0x040fe20000410000 */
[----:B------:R-:W-:Y:S02]  /*e5a0*/  HADD2.F32 R5, -RZ, R7.H1_H1 ;  /* 0x30000007ff057230 */ /* 0x000fe40000004100 */
[-C--:B------:R-:W-:Y:S01]  /*e5b0*/  FFMA.FTZ R6, R39, R25.reuse, -R34 ;  /* 0x0000001927067223 */ /* 0x080fe20000010822 */
[----:B------:R-:W-:Y:S02]  /*e5c0*/  HADD2.F32 R39, -RZ, R37.H1_H1 ;  /* 0x30000025ff277230 */ /* 0x000fe40000004100 */
[----:B------:R-:W-:Y:S01]  /*e5d0*/  FFMA.FTZ R25, R41, R25, R4 ;  /* 0x0000001929197223 */ /* 0x000fe20000010004 */
[----:B------:R-:W-:Y:S02]  /*e5e0*/  HADD2.F32 R41, -RZ, R38.H0_H0 ;  /* 0x20000026ff297230 */ /* 0x000fe40000004100 */
[----:B------:R-:W-:Y:S01]  /*e5f0*/  FMUL.FTZ R38, R43, R5 ;  /* 0x000000052b267220 */ /* 0x000fe20000410000 */
[----:B------:R-:W-:-:S02]  /*e600*/  HADD2.F32 R4, -RZ, R15.H1_H1 ;  /* 0x3000000fff047230 */ /* 0x000fc40000004100 */
[----:B------:R-:W-:Y:S01]  /*e610*/  FMUL.FTZ R40, R39, R5 ;  /* 0x0000000527287220 */ /* 0x000fe20000410000 */
[----:B------:R-:W-:Y:S01]  /*e620*/  HADD2.F32 R37, -RZ, R37.H0_H0 ;  /* 0x20000025ff257230 */ /* 0x000fe20000004100 */
[----:B------:R-:W-:Y:S01]  /*e630*/  F2FP.SATFINITE.E4M3.F32.PACK_AB_MERGE_C R24, R24, R29, RZ ;  /* 0x0000001d1818723e */ /* 0x000fe200048070ff */
[----:B------:R-:W-:Y:S02]  /*e640*/  HADD2.F32 R7, -RZ, R7.H0_H0 ;  /* 0x20000007ff077230 */ /* 0x000fe40000004100 */
[-C--:B------:R-:W-:Y:S01]  /*e650*/  FMUL.FTZ R34, R41, R4.reuse ;  /* 0x0000000429227220 */ /* 0x080fe20000410000 */
[----:B------:R-:W-:Y:S02]  /*e660*/  HADD2.F32 R15, -RZ, R15.H0_H0 ;  /* 0x2000000fff0f7230 */ /* 0x000fe40000004100 */
        /* <DEDUP_REMOVED lines=8> */
[----:B------:R-:W-:Y:S02]  /*e6f0*/  F2FP.SATFINITE.E4M3.F32.PACK_AB_MERGE_C R4, R20, R27, R4 ;  /* 0x0000001b1404723e */ /* 0x000fe40004807004 */
[----:B------:R-:W-:Y:S02]  /*e700*/  F2FP.SATFINITE.E4M3.F32.PACK_AB_MERGE_C R5, R21, R28, R24 ;  /* 0x0000001c1505723e */ /* 0x000fe40004807018 */
[----:B------:R-:W-:Y:S02]  /*e710*/  F2FP.SATFINITE.E4M3.F32.PACK_AB_MERGE_C R6, R25, R6, R35 ;  /* 0x000000061906723e */ /* 0x000fe40004807023 */
[----:B------:R-:W-:-:S05]  /*e720*/  F2FP.SATFINITE.E4M3.F32.PACK_AB_MERGE_C R7, R34, R7, R38 ;  /* 0x000000072207723e */ /* 0x000fca0004807026 */
[----:B------:R1:W-:Y:S02]  /*e730*/  STS.128 [R42+0x21400], R4 ;  /* 0x021400042a007388 */ /* 0x0003e40000000c00 */
.L_x_409:
[----:B------:R-:W-:Y:S05]  /*e740*/  BSYNC B2 ;  /* 0x0000000000027941 */ /* 0x000fea0003800000 */
.L_x_408:
[----:B------:R-:W-:Y:S05]  /*e750*/  @P1 BRA `(.L_x_407) ;  /* 0x0000000400681947 */ /* 0x000fea0003800000 */
[----:B-1---5:R-:W1:Y:S01]  /*e760*/  LDS.128 R4, [R42+0x25400] ;  /* 0x025400002a047984 */ /* 0x022e620000000c00 */
        /* <DEDUP_REMOVED lines=44> */
[----:B------:R-:W-:Y:S01]  /*ea30*/  FMUL.FTZ R28, R37, R4 ;  /* 0x00000004251c7220 */ /* 0x000fe20000410000 */
        /* <DEDUP_REMOVED lines=44> */
.L_x_407:
[----:B------:R-:W-:Y:S05]  /*ed00*/  BSYNC B1 ;  /* 0x0000000000017941 */ /* 0x000fea0003800000 */
.L_x_406:
[----:B------:R-:W-:Y:S01]  /*ed10*/  ISETP.GE.AND P0, PT, R234, R3, PT ;  /* 0x00000003ea00720c */ /* 0x000fe20003f06270 */
[----:B------:R-:W-:-:S12]  /*ed20*/  BSSY B1, `(.L_x_410) ;  /* 0x00000be000017945 */ /* 0x000fd80003800000 */
[----:B------:R-:W-:Y:S05]  /*ed30*/  @P0 BRA `(.L_x_411) ;  /* 0x0000000800f00947 */ /* 0x000fea0003800000 */
[----:B-1-3-5:R1:W5:Y:S01]  /*ed40*/  LDL R42, [R1+0x2c] ;  /* 0x00002c00012a7983 */ /* 0x02a3620000100800 */
[----:B--2---:R-:W2:Y:S01]  /*ed50*/  LDC R5, c[0x0][0x3d4] ;  /* 0x0000f500ff057b82 */ /* 0x004ea20000000800 */
[----:B------:R-:W-:Y:S01]  /*ed60*/  BSSY B2, `(.L_x_412) ;  /* 0x000005e000027945 */ /* 0x000fe20003800000 */
[-C--:B--2---:R-:W-:Y:S02]  /*ed70*/  ISETP.GE.AND P0, PT, R18, R5.reuse, PT ;  /* 0x000000051200720c */ /* 0x084fe40003f06270 */
[----:B------:R-:W-:-:S11]  /*ed80*/  ISETP.GE.AND P1, PT, R236, R5, PT ;  /* 0x00000005ec00720c */ /* 0x000fd60003f26270 */
[----:B-1----:R-:W-:Y:S05]  /*ed90*/  @P0 BRA `(.L_x_413) ;  /* 0x0000000400680947 */ /* 0x002fea0003800000 */
        /* <DEDUP_REMOVED lines=90> */
.L_x_413:
[----:B------:R-:W-:Y:S05]  /*f340*/  BSYNC B2 ;  /* 0x0000000000027941 */ /* 0x000fea0003800000 */
.L_x_412:
        /* <DEDUP_REMOVED lines=91> */
.L_x_411:
[----:B------:R-:W-:Y:S05]  /*f900*/  BSYNC B1 ;  /* 0x0000000000017941 */ /* 0x000fea0003800000 */
.L_x_410:
[----:B------:R-:W-:-:S13]  /*f910*/  ISETP.GE.AND P0, PT, R235, R3, PT ;  /* 0x00000003eb00720c */ /* 0x000fda0003f06270 */
[----:B------:R-:W-:Y:S05]  /*f920*/  @P0 BRA `(.L_x_414) ;  /* 0x0000004000a80947 */ /* 0x000fea0003800000 */
[----:B0-----:R0:W5:Y:S01]  /*f930*/  LDL R37, [R1+0x2c] ;  /* 0x00002c0001257983 */ /* 0x0011620000100800 */
[----:B------:R-:W1:Y:S01]  /*f940*/  LDC R3, c[0x0][0x3d4] ;  /* 0x0000f500ff037b82 */ /* 0x000e620000000800 */
[----:B------:R-:W-:Y:S01]  /*f950*/  BSSY B1, `(.L_x_415) ;  /* 0x000005e000017945 */ /* 0x000fe20003800000 */
[-C--:B-1----:R-:W-:Y:S02]  /*f960*/  ISETP.GE.AND P0, PT, R18, R3.reuse, PT ;  /* 0x000000031200720c */ /* 0x082fe40003f06270 */
[----:B------:R-:W-:-:S11]  /*f970*/  ISETP.GE.AND P1, PT, R236, R3, PT ;  /* 0x00000003ec00720c */ /* 0x000fd60003f26270 */
[----:B0-----:R-:W-:Y:S05]  /*f980*/  @P0 BRA `(.L_x_416) ;  /* 0x0000000400680947 */ /* 0x001fea0003800000 */
[----:B--2345:R-:W0:Y:S01]  /*f990*/  LDS.128 R4, [R37+0x23400] ;  /* 0x0234000025047984 */ /* 0x03ce220000000c00 */
[----:B------:R-:W-:Y:S02]  /*f9a0*/  F2FP.F16.E4M3.UNPACK_B R29, R11 ;  /* 0x0000000bff1d723e */ /* 0x000fe400020006ff */
[----:B------:R-:W-:Y:S02]  /*f9b0*/  F2FP.F16.E4M3.UNPACK_B R27, R0 ;  /* 0x00000000ff1b723e */ /* 0x000fe400020006ff */
[----:B------:R-:W-:Y:S01]  /*f9c0*/  F2FP.F16.E4M3.UNPACK_B R35, R13 ;  /* 0x0000000dff23723e */ /* 0x000fe200020006ff */
[----:B------:R-:W-:Y:S02]  /*f9d0*/  HADD2.F32 R33, -RZ, R29.H1_H1 ;  /* 0x3000001dff217230 */ /* 0x000fe40000004100 */
[----:B------:R-:W-:Y:S02]  /*f9e0*/  HADD2.F32 R25, -RZ, R27.H1_H1 ;  /* 0x3000001bff197230 */ /* 0x000fe40000004100 */
[----:B------:R-:W-:Y:S01]  /*f9f0*/  HADD2.F32 R34, -RZ, R29.H0_H0 ;  /* 0x2000001dff227230 */ /* 0x000fe20000004100 */
[----:B------:R-:W-:-:S05]  /*fa00*/  F2FP.F16.E4M3.UNPACK_B R29, R11.H1 ;  /* 0x0000000bff1d723e */ /* 0x000fca00030006ff */
[----:B------:R-:W-:Y:S01]  /*fa10*/  HADD2.F32 R38, -RZ, R29.H0_H0 ;  /* 0x2000001dff267230 */ /* 0x000fe20000004100 */
[-C--:B0-----:R-:W-:Y:S02]  /*fa20*/  F2FP.F16.E4M3.UNPACK_B R3, R4.reuse.H1 ;  /* 0x00000004ff03723e */ /* 0x081fe400030006ff */
[----:B------:R-:W-:Y:S02]  /*fa30*/  F2FP.F16.E4M3.UNPACK_B R4, R4 ;  /* 0x00000004ff04723e */ /* 0x000fe400020006ff */
[-C--:B------:R-:W-:Y:S01]  /*fa40*/  F2FP.F16.E4M3.UNPACK_B R20, R5.reuse ;  /* 0x00000005ff14723e */ /* 0x080fe200020006ff */
[--C-:B------:R-:W-:Y:S01]  /*fa50*/  HADD2.F32 R15, -RZ, R3.reuse.H0_H0 ;  /* 0x20000003ff0f7230 */ /* 0x100fe20000004100 */
[----:B------:R-:W-:Y:S01]  /*fa60*/  F2FP.F16.E4M3.UNPACK_B R5, R5.H1 ;  /* 0x00000005ff05723e */ /* 0x000fe200030006ff */
[----:B------:R-:W-:Y:S01]  /*fa70*/  HADD2.F32 R3, -RZ, R3.H1_H1 ;  /* 0x30000003ff037230 */ /* 0x000fe20000004100 */
[-C--:B------:R-:W-:Y:S02]  /*fa80*/  F2FP.F16.E4M3.UNPACK_B R21, R6.reuse ;  /* 0x00000006ff15723e */ /* 0x080fe400020006ff */
[----:B------:R-:W-:-:S02]  /*fa90*/  F2FP.F16.E4M3.UNPACK_B R6, R6.H1 ;  /* 0x00000006ff06723e */ /* 0x000fc400030006ff */
[-C--:B------:R-:W-:Y:S01]  /*faa0*/  FMUL.FTZ R26, R33, R3.reuse ;  /* 0x00000003211a7220 */ /* 0x080fe20000410000 */
[C---:B------:R-:W-:Y:S01]  /*fab0*/  FMUL.FTZ R28, R25.reuse, R3 ;  /* 0x00000003191c7220 */ /* 0x040fe20000410000 */
[--C-:B------:R-:W-:Y:S01]  /*fac0*/  HADD2.F32 R3, -RZ, R4.reuse.H1_H1 ;  /* 0x30000004ff037230 */ /* 0x100fe20000004100 */
[----:B------:R-:W-:Y:S01]  /*fad0*/  F2FP.F16.E4M3.UNPACK_B R24, R7 ;  /* 0x00000007ff18723e */ /* 0x000fe200020006ff */
[-C--:B------:R-:W-:Y:S01]  /*fae0*/  FFMA.FTZ R26, R25, R15.reuse, -R26 ;  /* 0x0000000f191a7223 */ /* 0x080fe2000001081a */
[----:B------:R-:W-:Y:S01]  /*faf0*/  FFMA.FTZ R25, R33, R15, R28 ;  /* 0x0000000f21197223 */ /* 0x000fe2000001001c */
[----:B------:R-:W-:Y:S02]  /*fb00*/  HADD2.F32 R28, -RZ, R27.H0_H0 ;  /* 0x2000001bff1c7230 */ /* 0x000fe40000004100 */
[----:B------:R-:W-:Y:S01]  /*fb10*/  FMUL.FTZ R11, R34, R3 ;  /* 0x00000003220b7220 */ /* 0x000fe20000410000 */
[----:B------:R-:W-:Y:S01]  /*fb20*/  HADD2.F32 R4, -RZ, R4.H0_H0 ;  /* 0x20000004ff047230 */ /* 0x000fe20000004100 */
[----:B------:R-:W-:Y:S01]  /*fb30*/  F2FP.F16.E4M3.UNPACK_B R27, R0.H1 ;  /* 0x00000000ff1b723e */ /* 0x000fe200030006ff */
        /* <DEDUP_REMOVED lines=8> */
[----:B------:R-:W-:Y:S01]  /*fbc0*/  HADD2.F32 R5, -RZ, R5.H0_H0 ;  /* 0x20000005ff057230 */ /* 0x000fe20000004100 */
[----:B------:R-:W-:Y:S01]  /*fbd0*/  F2FP.F16.E4M3.UNPACK_B R29, R9 ;  /* 0x00000009ff1d723e */ /* 0x000fe200020006ff */
[----:B------:R-:W-:-:S02]  /*fbe0*/  HADD2.F32 R36, -RZ, R27.H0_H0 ;  /* 0x2000001bff247230 */ /* 0x000fc40000004100 */
[C---:B------:R-:W-:Y:S01]  /*fbf0*/  FMUL.FTZ R34, R15.reuse, R3 ;  /* 0x000000030f227220 */ /* 0x040fe20000410000 */
[----:B------:R-:W-:Y:S02]  /*fc00*/  HADD2.F32 R20, -RZ, R20.H0_H0 ;  /* 0x20000014ff147230 */ /* 0x000fe40000004100 */
[-C--:B------:R-:W-:Y:S01]  /*fc10*/  FMUL.FTZ R3, R38, R0.reuse ;  /* 0x0000000026037220 */ /* 0x080fe20000410000 */
[-C--:B------:R-:W-:Y:S01]  /*fc20*/  FFMA.FTZ R28, R15, R5.reuse, -R28 ;  /* 0x000000050f1c7223 */ /* 0x080fe2000001081c */
[----:B------:R-:W-:Y:S01]  /*fc30*/  FFMA.FTZ R27, R33, R5, R34 ;  /* 0x00000005211b7223 */ /* 0x000fe20000010022 */
[C---:B------:R-:W-:Y:S01]  /*fc40*/  FMUL.FTZ R15, R36.reuse, R0 ;  /* 0x00000000240f7220 */ /* 0x040fe20000410000 */
[----:B------:R-:W-:Y:S01]  /*fc50*/  FFMA.FTZ R5, R36, R20, -R3 ;  /* 0x0000001424057223 */ /* 0x000fe20000010803 */
[----:B------:R-:W-:Y:S01]  /*fc60*/  HADD2.F32 R36, -RZ, R35.H1_H1 ;  /* 0x30000023ff247230 */ /* 0x000fe20000004100 */
[----:B------:R-:W-:Y:S01]  /*fc70*/  F2FP.F16.E4M3.UNPACK_B R7, R7.H1 ;  /* 0x00000007ff07723e */ /* 0x000fe200030006ff */
[----:B------:R-:W-:-:S02]  /*fc80*/  HADD2.F32 R3, -RZ, R6.H1_H1 ;  /* 0x30000006ff037230 */ /* 0x000fc40000004100 */
[----:B------:R-:W-:Y:S01]  /*fc90*/  FFMA.FTZ R20, R38, R20, R15 ;  /* 0x0000001426147223 */ /* 0x000fe2000001000f */
[----:B------:R-:W-:Y:S01]  /*fca0*/  HADD2.F32 R34, -RZ, R29.H1_H1 ;  /* 0x3000001dff227230 */ /* 0x000fe20000004100 */
[----:B------:R-:W-:Y:S01]  /*fcb0*/  F2FP.F16.E4M3.UNPACK_B R33, R13.H1 ;  /* 0x0000000dff21723e */ /* 0x000fe200030006ff */
[----:B------:R-:W-:Y:S02]  /*fcc0*/  HADD2.F32 R6, -RZ, R6.H0_H0 ;  /* 0x20000006ff067230 */ /* 0x000fe40000004100 */
[-C--:B------:R-:W-:Y:S01]  /*fcd0*/  FMUL.FTZ R15, R36, R3.reuse ;  /* 0x00000003240f7220 */ /* 0x080fe20000410000 */
[----:B------:R-:W-:Y:S02]  /*fce0*/  HADD2.F32 R35, -RZ, R35.H0_H0 ;  /* 0x20000023ff237230 */ /* 0x000fe40000004100 */
[C---:B------:R-:W-:Y:S01]  /*fcf0*/  FMUL.FTZ R3, R34.reuse, R3 ;  /* 0x0000000322037220 */ /* 0x040fe20000410000 */
[----:B------:R-:W-:Y:S02]  /*fd00*/  HADD2.F32 R0, -RZ, R21.H1_H1 ;  /* 0x30000015ff007230 */ /* 0x000fe40000004100 */
[----:B------:R-:W-:Y:S01]  /*fd10*/  FFMA.FTZ R15, R34, R6, -R15 ;  /* 0x00000006220f7223 */ /* 0x000fe2000001080f */
[----:B------:R-:W-:Y:S01]  /*fd20*/  HADD2.F32 R29, -RZ, R29.H0_H0 ;  /* 0x2000001dff1d7230 */ /* 0x000fe20000004100 */
[----:B------:R-:W-:Y:S01]  /*fd30*/  F2FP.F16.E4M3.UNPACK_B R9, R9.H1 ;  /* 0x00000009ff09723e */ /* 0x000fe200030006ff */
[----:B------:R-:W-:-:S02]  /*fd40*/  HADD2.F32 R21, -RZ, R21.H0_H0 ;  /* 0x20000015ff157230 */ /* 0x000fc40000004100 */
[----:B------:R-:W-:Y:S01]  /*fd50*/  FMUL.FTZ R34, R35, R0 ;  /* 0x0000000023227220 */ /* 0x000fe20000410000 */
[----:B------:R-:W-:Y:S01]  /*fd60*/  FFMA.FTZ R6, R36, R6, R3 ;  /* 0x0000000624067223 */ /* 0x000fe20000010003 */
[C---:B------:R-:W-:Y:S01]  /*fd70*/  FMUL.FTZ R0, R29.reuse, R0 ;  /* 0x000000001d007220 */ /* 0x040fe20000410000 */
[----:B------:R-:W-:Y:S02]  /*fd80*/  HADD2.F32 R3, -RZ, R7.H1_H1 ;  /* 0x30000007ff037230 */ /* 0x000fe40000004100 */
[-C--:B------:R-:W-:Y:S01]  /*fd90*/  FFMA.FTZ R34, R29, R21.reuse, -R34 ;  /* 0x000000151d227223 */ /* 0x080fe20000010822 */
[----:B------:R-:W-:Y:S02]  /*fda0*/  HADD2.F32 R29, -RZ, R33.H1_H1 ;  /* 0x30000021ff1d7230 */ /* 0x000fe40000004100 */
[----:B------:R-:W-:Y:S01]  /*fdb0*/  FFMA.FTZ R21, R35, R21, R0 ;  /* 0x0000001523157223 */ /* 0x000fe20000010000 */
[----:B------:R-:W-:Y:S01]  /*fdc0*/  HADD2.F32 R13, -RZ, R9.H1_H1 ;  /* 0x30000009ff0d7230 */ /* 0x000fe20000004100 */
[----:B------:R-:W-:Y:S01]  /*fdd0*/  F2FP.SATFINITE.E4M3.F32.PACK_AB_MERGE_C R25, R25, R26, RZ ;  /* 0x0000001a1919723e */ /* 0x000fe200048070ff */
[----:B------:R-:W-:-:S02]  /*fde0*/  HADD2.F32 R42, -RZ, R33.H0_H0 ;  /* 0x20000021ff2a7230 */ /* 0x000fc40000004100 */
[-C--:B------:R-:W-:Y:S01]  /*fdf0*/  FMUL.FTZ R36, R29, R3.reuse ;  /* 0x000000031d247220 */ /* 0x080fe20000410000 */
[--C-:B------:R-:W-:Y:S02]  /*fe00*/  HADD2.F32 R0, -RZ, R24.reuse.H1_H1 ;  /* 0x30000018ff007230 */ /* 0x100fe40000004100 */
[----:B------:R-:W-:Y:S01]  /*fe10*/  FMUL.FTZ R38, R13, R3 ;  /* 0x000000030d267220 */ /* 0x000fe20000410000 */
[----:B------:R-:W-:Y:S01]  /*fe20*/  HADD2.F32 R7, -RZ, R7.H0_H0 ;  /* 0x20000007ff077230 */ /* 0x000fe20000004100 */
[----:B------:R-:W-:Y:S01]  /*fe30*/  F2FP.SATFINITE.E4M3.F32.PACK_AB_MERGE_C R27, R27, R28, RZ ;  /* 0x0000001c1b1b723e */ /* 0x000fe200048070ff */
[----:B------:R-:W-:Y:S02]  /*fe40*/  HADD2.F32 R40, -RZ, R9.H0_H0 ;  /* 0x20000009ff287230 */ /* 0x000fe40000004100 */
[-C--:B------:R-:W-:Y:S01]  /*fe50*/  FMUL.FTZ R3, R42, R0.reuse ;  /* 0x000000002a037220 */ /* 0x080fe20000410000 */
[----:B------:R-:W-:Y:S02]  /*fe60*/  HADD2.F32 R24, -RZ, R24.H0_H0 ;  /* 0x20000018ff187230 */ /* 0x000fe40000004100 */
[-C--:B------:R-:W-:Y:S01]  /*fe70*/  FFMA.FTZ R36, R13, R7.reuse, -R36 ;  /* 0x000000070d247223 */ /* 0x080fe20000010824 */
[----:B------:R-:W-:Y:S01]  /*fe80*/  FFMA.FTZ R7, R29, R7, R38 ;  /* 0x000000071d077223 */ /* 0x000fe20000010026 */
[----:B------:R-:W-:Y:S01]  /*fe90*/  FMUL.FTZ R9, R40, R0 ;  /* 0x0000000028097220 */ /* 0x000fe20000410000 */
[----:B------:R-:W-:Y:S01]  /*fea0*/  F2FP.SATFINITE.E4M3.F32.PACK_AB_MERGE_C R6, R6, R15, RZ ;  /* 0x0000000f0606723e */ /* 0x000fe200048070ff */
[-C--:B------:R-:W-:Y:S01]  /*feb0*/  FFMA.FTZ R3, R40, R24.reuse, -R3 ;  /* 0x0000001828037223 */ /* 0x080fe20000010803 */
[----:B------:R-:W-:Y:S01]  /*fec0*/  F2FP.SATFINITE.E4M3.F32.PACK_AB_MERGE_C R4, R4, R11, R25 ;  /* 0x0000000b0404723e */ /* 0x000fe20004807019 */
[----:B------:R-:W-:Y:S01]  /*fed0*/  FFMA.FTZ R24, R42, R24, R9 ;  /* 0x000000182a187223 */ /* 0x000fe20000010009 */
[----:B------:R-:W-:-:S02]  /*fee0*/  F2FP.SATFINITE.E4M3.F32.PACK_AB_MERGE_C R7, R7, R36, RZ ;  /* 0x000000240707723e */ /* 0x000fc400048070ff */
[----:B------:R-:W-:Y:S02]  /*fef0*/  F2FP.SATFINITE.E4M3.F32.PACK_AB_MERGE_C R5, R20, R5, R27 ;  /* 0x000000051405723e */ /* 0x000fe4000480701b */
[----:B------:R-:W-:Y:S02]  /*ff00*/  F2FP.SATFINITE.E4M3.F32.PACK_AB_MERGE_C R6, R21, R34, R6 ;  /* 0x000000221506723e */ /* 0x000fe40004807006 */
[----:B------:R-:W-:-:S05]  /*ff10*/  F2FP.SATFINITE.E4M3.F32.PACK_AB_MERGE_C R7, R24, R3, R7 ;  /* 0x000000031807723e */ /* 0x000fca0004807007 */
[----:B------:R0:W-:Y:S02]  /*ff20*/  STS.128 [R37+0x23400], R4 ;  /* 0x0234000425007388 */ /* 0x0001e40000000c00 */
.L_x_416:
[----:B------:R-:W-:Y:S05]  /*ff30*/  BSYNC B1 ;  /* 0x0000000000017941 */ /* 0x000fea0003800000 */
.L_x_415:
[----:B------:R-:W-:Y:S05]  /*ff40*/  @P1 BRA `(.L_x_414) ;  /* 0x0000003c00201947 */ /* 0x000fea0003800000 */
[----:B0-2345:R-:W0:Y:S01]  /*ff50*/  LDS.128 R4, [R37+0x27400] ;  /* 0x0274000025047984 */ /* 0x03de220000000c00 */
[----:B------:R-:W-:Y:S02]  /*ff60*/  F2FP.F16.E4M3.UNPACK_B R24, R12 ;  /* 0x0000000cff18723e */ /* 0x000fe400020006ff */
[----:B------:R-:W-:Y:S02]  /*ff70*/  F2FP.F16.E4M3.UNPACK_B R15, R8 ;  /* 0x00000008ff0f723e */ /* 0x000fe400020006ff */
[----:B------:R-:W-:Y:S01]  /*ff80*/  F2FP.F16.E4M3.UNPACK_B R12, R12.H1 ;  /* 0x0000000cff0c723e */ /* 0x000fe200030006ff */
[--C-:B------:R-:W-:Y:S01]  /*ff90*/  HADD2.F32 R25, -RZ, R24.reuse.H1_H1 ;  /* 0x30000018ff197230 */ /* 0x100fe20000004100 */
[----:B------:R-:W-:Y:S01]  /*ffa0*/  F2FP.F16.E4M3.UNPACK_B R26, R8.H1 ;  /* 0x00000008ff1a723e */ /* 0x000fe200030006ff */
[----:B------:R-:W-:Y:S02]  /*ffb0*/  HADD2.F32 R21, -RZ, R15.H1_H1 ;  /* 0x3000000fff157230 */ /* 0x000fe40000004100 */
[----:B------:R-:W-:-:S02]  /*ffc0*/  HADD2.F32 R28, -RZ, R24.H0_H0 ;  /* 0x20000018ff1c7230 */ /* 0x000fc40000004100 */
[----:B------:R-:W-:Y:S02]  /*ffd0*/  HADD2.F32 R24, -RZ, R15.H0_H0 ;  /* 0x2000000fff187230 */ /* 0x000fe40000004100 */
[--C-:B------:R-:W-:Y:S02]  /*ffe0*/  HADD2.F32 R29, -RZ, R12.reuse.H1_H1 ;  /* 0x3000000cff1d7230 */ /* 0x100fe40000004100 */
[----:B------:R-:W-:Y:S01]  /*fff0*/  HADD2.F32 R27, -RZ, R12.H0_H0 ;  /* 0x2000000cff1b7230 */ /* 0x000fe20000004100 */
[-C--:B0-----:R-:W-:Y:S02]  /*10000*/  F2FP.F16.E4M3.UNPACK_B R0, R4.reuse.H1 ;  /* 0x00000004ff00723e */ /* 0x081fe400030006ff */
[----:B------:R-:W-:Y:S02]  /*10010*/  F2FP.F16.E4M3.UNPACK_B R4, R4 ;  /* 0x00000004ff04723e */ /* 0x000fe400020006ff */
[-C--:B------:R-:W-:Y:S01]  /*10020*/  F2FP.F16.E4M3.UNPACK_B R9, R5.reuse ;  /* 0x00000005ff09723e */ /* 0x080fe200020006ff */
[--C-:B------:R-:W-:Y:S01]  /*10030*/  HADD2.F32 R3, -RZ, R0.reuse.H0_H0 ;  /* 0x20000000ff037230 */ /* 0x100fe20000004100 */
[----:B------:R-:W-:Y:S01]  /*10040*/  F2FP.F16.E4M3.UNPACK_B R5, R5.H1 ;  /* 0x00000005ff05723e */ /* 0x000fe200030006ff */
[----:B------:R-:W-:Y:S01]  /*10050*/  HADD2.F32 R0, -RZ, R0.H1_H1 ;  /* 0x30000000ff007230 */ /* 0x000fe20000004100 */
[----:B------:R-:W-:-:S02]  /*10060*/  F2FP.F16.E4M3.UNPACK_B R11, R6 ;  /* 0x00000006ff0b723e */ /* 0x000fc400020006ff */
[----:B------:R-:W-:Y:S02]  /*10070*/  F2FP.F16.E4M3.UNPACK_B R6, R6.H1 ;  /* 0x00000006ff06723e */ /* 0x000fe400030006ff */
[-C--:B------:R-:W-:Y:S01]  /*10080*/  FMUL.FTZ R20, R25, R0.reuse ;  /* 0x0000000019147220 */ /* 0x080fe20000410000 */
[C---:B------:R-:W-:Y:S01]  /*10090*/  FMUL.FTZ R0, R21.reuse, R0 ;  /* 0x0000000015007220 */ /* 0x040fe20000410000 */
[----:B------:R-:W-:Y:S02]  /*100a0*/  F2FP.F16.E4M3.UNPACK_B R13, R7 ;  /* 0x00000007ff0d723e */ /* 0x000fe400020006ff */
[-C--:B------:R-:W-:Y:S01]  /*100b0*/  FFMA.FTZ R20, R21, R3.reuse, -R20 ;  /* 0x0000000315147223 */ /* 0x080fe20000010814 */
[----:B------:R-:W-:Y:S01]  /*100c0*/  FFMA.FTZ R25, R25, R3, R0 ;  /* 0x0000000319197223 */ /* 0x000fe20000010000 */
[--C-:B------:R-:W-:Y:S01]  /*100d0*/  HADD2.F32 R0, -RZ, R4.reuse.H1_H1 ;  /* 0x30000004ff007230 */ /* 0x100fe20000004100 */
[----:B------:R-:W-:Y:S01]  /*100e0*/  F2FP.F16.E4M3.UNPACK_B R7, R7.H1 ;  /* 0x00000007ff07723e */ /* 0x000fe200030006ff */
[----:B------:R-:W-:-:S02]  /*100f0*/  HADD2.F32 R4, -RZ, R4.H0_H0 ;  /* 0x20000004ff047230 */ /* 0x000fc40000004100 */
[--C-:B------:R-:W-:Y:S02]  /*10100*/  HADD2.F32 R3, -RZ, R5.reuse.H1_H1 ;  /* 0x30000005ff037230 */ /* 0x100fe40000004100 */
[-C--:B------:R-:W-:Y:S01]  /*10110*/  FMUL.FTZ R15, R28, R0.reuse ;  /* 0x000000001c0f7220 */ /* 0x080fe20000410000 */
[C---:B------:R-:W-:Y:S01]  /*10120*/  FMUL.FTZ R21, R24.reuse, R0 ;  /* 0x0000000018157220 */ /* 0x040fe20000410000 */
[----:B------:R-:W-:Y:S01]  /*10130*/  HADD2.F32 R5, -RZ, R5.H0_H0 ;  /* 0x20000005ff057230 */ /* 0x000fe20000004100 */
[----:B------:R-:W-:Y:S01]  /*10140*/  F2FP.SATFINITE.E4M3.F32.PACK_AB_MERGE_C R20, R25, R20, RZ ;  /* 0x000000141914723e */ /* 0x000fe200048070ff */
[-C--:B------:R-:W-:Y:S01]  /*10150*/  FFMA.FTZ R15, R24, R4.reuse, -R15 ;  /* 0x00000004180f7223 */ /* 0x080fe2000001080f */
[----:B------:R-:W-:Y:S01]  /*10160*/  FFMA.FTZ R4, R28, R4, R21 ;  /* 0x000000041c047223 */ /* 0x000fe20000010015 */
[----:B------:R-:W-:Y:S02]  /*10170*/  HADD2.F32 R21, -RZ, R26.H1_H1 ;  /* 0x3000001aff157230 */ /* 0x000fe40000004100 */
[----:B------:R-:W-:Y:S01]  /*10180*/  FMUL.FTZ R8, R29, R3 ;  /* 0x000000031d087220 */ /* 0x000fe20000410000 */
[----:B------:R-:W-:-:S02]  /*10190*/  HADD2.F32 R0, -RZ, R9.H1_H1 ;  /* 0x30000009ff007230 */ /* 0x000fc40000004100 */
[----:B------:R-:W-:Y:S02]  /*101a0*/  HADD2.F32 R9, -RZ, R9.H0_H0 ;  /* 0x20000009ff097230 */ /* 0x000fe40000004100 */
[C---:B------:R-:W-:Y:S01]  /*101b0*/  FMUL.FTZ R24, R21.reuse, R3 ;  /* 0x0000000315187220 */ /* 0x040fe20000410000 */
[-C--:B------:R-:W-:Y:S01]  /*101c0*/  FFMA.FTZ R12, R21, R5.reuse, -R8 ;  /* 0x00000005150c7223 */ /* 0x080fe20000010808 */
[----:B------:R-:W-:Y:S01]  /*101d0*/  HADD2.F32 R3, -RZ, R26.H0_H0 ;  /* 0x2000001aff037230 */ /* 0x000fe20000004100 */
[----:B------:R-:W-:Y:S01]  /*101e0*/  F2FP.F16.E4M3.UNPACK_B R26, R14 ;  /* 0x0000000eff1a723e */ /* 0x000fe200020006ff */
[----:B------:R-:W-:Y:S01]  /*101f0*/  FMUL.FTZ R8, R27, R0 ;  /* 0x000000001b087220 */ /* 0x000fe20000410000 */
[----:B------:R-:W-:Y:S01]  /*10200*/  F2FP.F16.E4M3.UNPACK_B R21, R10 ;  /* 0x0000000aff15723e */ /* 0x000fe200020006ff */
[----:B------:R-:W-:Y:S01]  /*10210*/  FFMA.FTZ R5, R29, R5, R24 ;  /* 0x000000051d057223 */ /* 0x000fe20000010018 */
[C---:B------:R-:W-:Y:S01]  /*10220*/  FMUL.FTZ R0, R3.reuse, R0 ;  /* 0x0000000003007220 */ /* 0x040fe20000410000 */
[----:B------:R-:W-:Y:S01]  /*10230*/  FFMA.FTZ R8, R3, R9, -R8 ;  /* 0x0000000903087223 */ /* 0x000fe20000010808 */
[----:B------:R-:W-:Y:S01]  /*10240*/  HADD2.F32 R28, -RZ, R26.H1_H1 ;  /* 0x3000001aff1c7230 */ /* 0x000fe20000004100 */
[----:B------:R-:W-:Y:S01]  /*10250*/  F2FP.F16.E4M3.UNPACK_B R14, R14.H1 ;  /* 0x0000000eff0e723e */ /* 0x000fe200030006ff */
[----:B------:R-:W-:-:S02]  /*10260*/  HADD2.F32 R3, -RZ, R6.H1_H1 ;  /* 0x30000006ff037230 */ /* 0x000fc40000004100 */
[----:B------:R-:W-:Y:S01]  /*10270*/  FFMA.FTZ R9, R27, R9, R0 ;  /* 0x000000091b097223 */ /* 0x000fe20000010000 */
[--C-:B------:R-:W-:Y:S01]  /*10280*/  HADD2.F32 R24, -RZ, R21.reuse.H1_H1 ;  /* 0x30000015ff187230 */ /* 0x100fe20000004100 */
[----:B------:R-:W-:Y:S01]  /*10290*/  F2FP.SATFINITE.E4M3.F32.PACK_AB_MERGE_C R5, R5, R12, RZ ;  /* 0x0000000c0505723e */ /* 0x000fe200048070ff */
[----:B------:R-:W-:Y:S02]  /*102a0*/  HADD2.F32 R27, -RZ, R21.H0_H0 ;  /* 0x20000015ff1b7230 */ /* 0x000fe40000004100 */
[-C--:B------:R-:W-:Y:S01]  /*102b0*/  FMUL.FTZ R21, R28, R3.reuse ;  /* 0x000000031c157220 */ /* 0x080fe20000410000 */
[----:B------:R-:W-:Y:S02]  /*102c0*/  HADD2.F32 R6, -RZ, R6.H0_H0 ;  /* 0x20000006ff067230 */ /* 0x000fe40000004100 */
[----:B------:R-:W-:Y:S01]  /*102d0*/  FMUL.FTZ R3, R24, R3 ;  /* 0x0000000318037220 */ /* 0x000fe20000410000 */
[----:B------:R-:W-:Y:S01]  /*102e0*/  HADD2.F32 R29, -RZ, R26.H0_H0 ;  /* 0x2000001aff1d7230 */ /* 0x000fe20000004100 */
[----:B------:R-:W-:Y:S01]  /*102f0*/  F2FP.SATFINITE.E4M3.F32.PACK_AB_MERGE_C R4, R4, R15, R20 ;  /* 0x0000000f0404723e */ /* 0x000fe20004807014 */
[----:B------:R-:W-:-:S02]  /*10300*/  HADD2.F32 R0, -RZ, R11.H1_H1 ;  /* 0x3000000bff007230 */ /* 0x000fc40000004100 */
[----:B------:R-:W-:Y:S01]  /*10310*/  FFMA.FTZ R21, R24, R6, -R21 ;  /* 0x0000000618157223 */ /* 0x000fe20000010815 */
[----:B------:R-:W-:Y:S01]  /*10320*/  HADD2.F32 R11, -RZ, R11.H0_H0 ;  /* 0x2000000bff0b7230 */ /* 0x000fe20000004100 */
[----:B------:R-:W-:Y:S01]  /*10330*/  F2FP.F16.E4M3.UNPACK_B R24, R10.H1 ;  /* 0x0000000aff18723e */ /* 0x000fe200030006ff */
[----:B------:R-:W-:Y:S01]  /*10340*/  FFMA.FTZ R6, R28, R6, R3 ;  /* 0x000000061c067223 */ /* 0x000fe20000010003 */
[-C--:B------:R-:W-:Y:S01]  /*10350*/  FMUL.FTZ R10, R29, R0.reuse ;  /* 0x000000001d0a7220 */ /* 0x080fe20000410000 */
[----:B------:R-:W-:Y:S01]  /*10360*/  FMUL.FTZ R0, R27, R0 ;  /* 0x000000001b007220 */ /* 0x000fe20000410000 */
[----:B------:R-:W-:Y:S01]  /*10370*/  HADD2.F32 R35, -RZ, R14.H1_H1 ;  /* 0x3000000eff237230 */ /* 0x000fe20000004100 */
[----:B------:R-:W-:Y:S01]  /*10380*/  F2FP.SATFINITE.E4M3.F32.PACK_AB_MERGE_C R5, R9, R8, R5 ;  /* 0x000000080905723e */ /* 0x000fe20004807005 */
[-C--:B------:R-:W-:Y:S01]  /*10390*/  FFMA.FTZ R10, R27, R11.reuse, -R10 ;  /* 0x0000000b1b0a7223 */ /* 0x080fe2000001080a */
[----:B------:R-:W-:Y:S01]  /*103a0*/  FFMA.FTZ R11, R29, R11, R0 ;  /* 0x0000000b1d0b7223 */ /* 0x000fe20000010000 */
[----:B------:R-:W-:Y:S01]  /*103b0*/  HADD2.F32 R3, -RZ, R7.H1_H1 ;  /* 0x30000007ff037230 */ /* 0x000fe20000004100 */
[----:B------:R-:W-:Y:S01]  /*103c0*/  F2FP.SATFINITE.E4M3.F32.PACK_AB_MERGE_C R6, R6, R21, RZ ;  /* 0x000000150606723e */ /* 0x000fe200048070ff */
[----:B------:R-:W-:-:S02]  /*103d0*/  HADD2.F32 R29, -RZ, R24.H1_H1 ;  /* 0x30000018ff1d7230 */ /* 0x000fc40000004100 */
[----:B------:R-:W-:Y:S02]  /*103e0*/  HADD2.F32 R27, -RZ, R24.H0_H0 ;  /* 0x20000018ff1b7230 */ /* 0x000fe40000004100 */
[-C--:B------:R-:W-:Y:S01]  /*103f0*/  FMUL.FTZ R24, R35, R3.reuse ;  /* 0x0000000323187220 */ /* 0x080fe20000410000 */
[----:B------:R-:W-:Y:S02]  /*10400*/  HADD2.F32 R33, -RZ, R14.H0_H0 ;  /* 0x2000000eff217230 */ /* 0x000fe40000004100 */
[----:B------:R-:W-:Y:S01]  /*10410*/  FMUL.FTZ R26, R29, R3 ;  /* 0x000000031d1a7220 */ /* 0x000fe20000410000 */
[----:B------:R-:W-:Y:S01]  /*10420*/  HADD2.F32 R0, -RZ, R13.H1_H1 ;  /* 0x3000000dff007230 */ /* 0x000fe20000004100 */
[----:B------:R-:W-:Y:S01]  /*10430*/  F2FP.SATFINITE.E4M3.F32.PACK_AB_MERGE_C R6, R11, R10, R6 ;  /* 0x0000000a0b06723e */ /* 0x000fe20004807006 */
[----:B------:R-:W-:Y:S02]  /*10440*/  HADD2.F32 R7, -RZ, R7.H0_H0 ;  /* 0x20000007ff077230 */ /* 0x000fe40000004100 */
[----:B------:R-:W-:-:S02]  /*10450*/  HADD2.F32 R13, -RZ, R13.H0_H0 ;  /* 0x2000000dff0d7230 */ /* 0x000fc40000004100 */
[-C--:B------:R-:W-:Y:S01]  /*10460*/  FMUL.FTZ R14, R33, R0.reuse ;  /* 0x00000000210e7220 */ /* 0x080fe20000410000 */
[----:B------:R-:W-:Y:S01]  /*10470*/  FMUL.FTZ R0, R27, R0 ;  /* 0x000000001b007220 */ /* 0x000fe20000410000 */
[-C--:B------:R-:W-:Y:S01]  /*10480*/  FFMA.FTZ R24, R29, R7.reuse, -R24 ;  /* 0x000000071d187223 */ /* 0x080fe20000010818 */
[----:B------:R-:W-:Y:S01]  /*10490*/  FFMA.FTZ R7, R35, R7, R26 ;  /* 0x0000000723077223 */ /* 0x000fe2000001001a */
[-C--:B------:R-:W-:Y:S01]  /*104a0*/  FFMA.FTZ R14, R27, R13.reuse, -R14 ;  /* 0x0000000d1b0e7223 */ /* 0x080fe2000001080e */
[----:B------:R-:W-:-:S03]  /*104b0*/  FFMA.FTZ R13, R33, R13, R0 ;  /* 0x0000000d210d7223 */ /* 0x000fc60000010000 */
[----:B------:R-:W-:-:S04]  /*104c0*/  F2FP.SATFINITE.E4M3.F32.PACK_AB_MERGE_C R7, R7, R24, RZ ;  /* 0x000000180707723e */ /* 0x000fc800048070ff */
[----:B------:R-:W-:-:S05]  /*104d0*/  F2FP.SATFINITE.E4M3.F32.PACK_AB_MERGE_C R7, R13, R14, R7 ;  /* 0x0000000e0d07723e */ /* 0x000fca0004807007 */
[----:B------:R0:W-:Y:S01]  /*104e0*/  STS.128 [R37+0x27400], R4 ;  /* 0x0274000425007388 */ /* 0x0001e20000000c00 */
[----:B------:R-:W-:Y:S05]  /*104f0*/  BRA `(.L_x_414) ;  /* 0x0000003400b47947 */ /* 0x000fea0003800000 */
.L_x_393:
[----:B------:R-:W0:Y:S01]  /*10500*/  LDC R21, c[0x0][0x3d4] ;  /* 0x0000f500ff157b82 */ /* 0x000e220000000800 */
[----:B------:R-:W-:Y:S02]  /*10510*/  ISETP.GE.AND P0, PT, R22, R3, PT ;  /* 0x000000031600720c */ /* 0x000fe40003f06270 */
[----:B------:R-:W-:Y:S02]  /*10520*/  CS2R R36, SRZ ;  /* 0x0000000000247805 */ /* 0x000fe4000001ff00 */
[----:B------:R-:W-:Y:S02]  /*10530*/  CS2R R38, SRZ ;  /* 0x0000000000267805 */ /* 0x000fe4000001ff00 */
[----:B------:R-:W-:Y:S02]  /*10540*/  CS2R R4, SRZ ;  /* 0x0000000000047805 */ /* 0x000fe4000001ff00 */
[----:B------:R-:W-:Y:S01]  /*10550*/  CS2R R6, SRZ ;  /* 0x0000000000067805 */ /* 0x000fe2000001ff00 */
[----:B------:R-:W-:Y:S01]  /*10560*/  UMOV UR4, 0xffffffff ;  /* 0xffffffff00047882 */ /* 0x000fe20000000000 */
[----:B0-----:R-:W-:-:S13]  /*10570*/  ISETP.GE.OR P0, PT, R16, R21, P0 ;  /* 0x000000151000720c */ /* 0x001fda0000706670 */
[----:B------:R0:W5:Y:S04]  /*10580*/  @!P0 LDG.E.128 R36, desc[UR42][R34.64] ;  /* 0x0000002a22248981 */ /* 0x000168000c1e1d00 */
[----:B------:R0:W5:Y:S01]  /*10590*/  @!P0 LDG.E.128 R4, desc[UR42][R40.64] ;  /* 0x0000002a28048981 */ /* 0x000162000c1e1d00 */
[----:B------:R-:W-:Y:S01]  /*105a0*/  ISETP.GE.AND P0, PT, R16, R21, PT ;  /* 0x000000151000720c */ /* 0x000fe20003f06270 */
[----:B------:R-:W-:-:S12]  /*105b0*/  BRA.DIV UR4, `(.L_x_417) ;  /* 0x0000013e04f47947 */ /* 0x000fd8000b800000 */
.L_x_619:
[----:B------:R-:W-:-:S03]  /*105c0*/  UMOV UR4, 0xffffffff ;  /* 0xffffffff00047882 */ /* 0x000fc60000000000 */
[----:B------:R-:W-:Y:S05]  /*105d0*/  BRA.DIV UR4, `(.L_x_418) ;  /* 0x0000014204147947 */ /* 0x000fea000b800000 */
.L_x_622:
[----:B------:R-:W-:-:S03]  /*105e0*/  UMOV UR4, 0xffffffff ;  /* 0xffffffff00047882 */ /* 0x000fc60000000000 */
[----:B------:R-:W-:Y:S05]  /*105f0*/  BRA.DIV UR4, `(.L_x_419) ;  /* 0x0000014204347947 */ /* 0x000fea000b800000 */
.L_x_625:
[----:B------:R-:W-:-:S03]  /*10600*/  UMOV UR4, 0xffffffff ;  /* 0xffffffff00047882 */ /* 0x000fc60000000000 */
[----:B------:R-:W-:Y:S05]  /*10610*/  BRA.DIV UR4, `(.L_x_420) ;  /* 0x0000014204547947 */ /* 0x000fea000b800000 */
.L_x_628:
[----:B------:R-:W-:Y:S01]  /*10620*/  ULEA.HI UR4, UR45, UR45, URZ, 0x1 ;  /* 0x0000002d2d047291 */ /* 0x000fe2000f8f083f */
[----:B-----5:R-:W-:Y:S01]  /*10630*/  SHF.R.U32.HI R11, RZ, 0x8, R37 ;  /* 0x00000008ff0b7819 */ /* 0x020fe20000011625 */
[----:B------:R-:W-:Y:S01]  /*10640*/  BSSY B1, `(.L_x_421) ;  /* 0x0000044000017945 */ /* 0x000fe20003800000 */
[----:B------:R-:W-:Y:S01]  /*10650*/  SHF.R.U32.HI R0, RZ, 0x8, R36 ;  /* 0x00000008ff007819 */ /* 0x000fe20000011624 */
[----:B------:R-:W-:Y:S01]  /*10660*/  ULOP3.LUT UR4, UR4, 0xfffffffe, URZ, 0xc0, !UPT ;  /* 0xfffffffe04047892 */ /* 0x000fe2000f8ec03f */
[----:B------:R-:W-:Y:S02]  /*10670*/  LOP3.LUT R10, R37, 0xff, RZ, 0xc0, !PT ;  /* 0x000000ff250a7812 */ /* 0x000fe400078ec0ff */
[----:B------:R-:W-:Y:S01]  /*10680*/  LOP3.LUT R11, R11, 0xff, RZ, 0xc0, !PT ;  /* 0x000000ff0b0b7812 */ /* 0x000fe200078ec0ff */
[----:B------:R-:W-:Y:S01]  /*10690*/  UIADD3 UR4, UR45, -UR4, URZ ;  /* 0x800000042d047290 */ /* 0x000fe2000fffe03f */
[----:B------:R-:W-:Y:S02]  /*106a0*/  LOP3.LUT R8, R36, 0xff, RZ, 0xc0, !PT ;  /* 0x000000ff24087812 */ /* 0x000fe400078ec0ff */
[----:B------:R-:W-:-:S02]  /*106b0*/  LOP3.LUT R9, R0, 0xff, RZ, 0xc0, !PT ;  /* 0x000000ff00097812 */ /* 0x000fc400078ec0ff */
[----:B------:R-:W-:Y:S02]  /*106c0*/  PRMT R10, R11, 0x7604, R10 ;  /* 0x000076040b0a7816 */ /* 0x000fe4000000000a */
[----:B------:R-:W-:Y:S02]  /*106d0*/  MOV R20, UR4 ;  /* 0x0000000400147c02 */ /* 0x000fe40008000f00 */
[----:B------:R-:W-:Y:S02]  /*106e0*/  SHF.R.U32.HI R11, RZ, 0x8, R39 ;  /* 0x00000008ff0b7819 */ /* 0x000fe40000011627 */
[----:B------:R-:W-:Y:S02]  /*106f0*/  SHF.L.U32 R20, R20, 0x1f, RZ ;  /* 0x0000001f14147819 */ /* 0x000fe400000006ff */
[----:B------:R-:W-:Y:S02]  /*10700*/  SHF.R.U32.HI R0, RZ, 0x8, R38 ;  /* 0x00000008ff007819 */ /* 0x000fe40000011626 */
[-C--:B------:R-:W-:Y:S01]  /*10710*/  ISETP.GE.OR P1, PT, R22, R3.reuse, P0 ;  /* 0x000000031600720c */ /* 0x080fe20000726670 */
[----:B------:R-:W2:Y:S01]  /*10720*/  SYNCS.PHASECHK.TRANS64.TRYWAIT P4, [R19+URZ+0x38800], R20 ;  /* 0x03880014130075a7 */ /* 0x000ea2000808017f */
[----:B------:R-:W-:-:S02]  /*10730*/  ISETP.GE.OR P2, PT, R233, R3, P0 ;  /* 0x00000003e900720c */ /* 0x000fc40000746670 */
[-C--:B------:R-:W-:Y:S02]  /*10740*/  ISETP.GE.OR P3, PT, R234, R3.reuse, P0 ;  /* 0x00000003ea00720c */ /* 0x080fe40000766670 */
[----:B------:R-:W-:Y:S02]  /*10750*/  PRMT R9, R9, 0x7604, R8 ;  /* 0x0000760409097816 */ /* 0x000fe40000000008 */
[----:B------:R-:W-:Y:S02]  /*10760*/  ISETP.GE.OR P0, PT, R235, R3, P0 ;  /* 0x00000003eb00720c */ /* 0x000fe40000706670 */
[----:B------:R-:W-:Y:S02]  /*10770*/  LOP3.LUT R8, R39, 0xff, RZ, 0xc0, !PT ;  /* 0x000000ff27087812 */ /* 0x000fe400078ec0ff */
[----:B------:R-:W-:Y:S02]  /*10780*/  LOP3.LUT R11, R11, 0xff, RZ, 0xc0, !PT ;  /* 0x000000ff0b0b7812 */ /* 0x000fe400078ec0ff */
[----:B------:R-:W-:-:S02]  /*10790*/  LOP3.LUT R3, R38, 0xff, RZ, 0xc0, !PT ;  /* 0x000000ff26037812 */ /* 0x000fc400078ec0ff */
[----:B------:R-:W-:Y:S02]  /*107a0*/  LOP3.LUT R0, R0, 0xff, RZ, 0xc0, !PT ;  /* 0x000000ff00007812 */ /* 0x000fe400078ec0ff */
[----:B------:R-:W-:Y:S02]  /*107b0*/  SHF.R.U32.HI R12, RZ, 0x10, R37 ;  /* 0x00000010ff0c7819 */ /* 0x000fe40000011625 */
[----:B------:R-:W-:Y:S02]  /*107c0*/  PRMT R8, R11, 0x7604, R8 ;  /* 0x000076040b087816 */ /* 0x000fe40000000008 */
[----:B------:R-:W-:Y:S01]  /*107d0*/  PRMT R11, R0, 0x7604, R3 ;  /* 0x00007604000b7816 */ /* 0x000fe20000000003 */
[----:B------:R-:W-:Y:S01]  /*107e0*/  IMAD.U32 R3, R12, 0x10000, RZ ;  /* 0x000100000c037824 */ /* 0x000fe200078e00ff */
[----:B------:R-:W-:Y:S02]  /*107f0*/  SHF.R.U32.HI R13, RZ, 0x10, R39 ;  /* 0x00000010ff0d7819 */ /* 0x000fe40000011627 */
[----:B------:R-:W-:-:S02]  /*10800*/  LOP3.LUT R9, R9, 0xff0000, R36, 0xf8, !PT ;  /* 0x00ff000009097812 */ /* 0x000fc400078ef824 */
[----:B------:R-:W-:Y:S01]  /*10810*/  LOP3.LUT R3, R10, 0xff0000, R3, 0xf8, !PT ;  /* 0x00ff00000a037812 */ /* 0x000fe200078ef803 */
[----:B------:R-:W-:Y:S01]  /*10820*/  IMAD.U32 R13, R13, 0x10000, RZ ;  /* 0x000100000d0d7824 */ /* 0x000fe200078e00ff */
[----:B------:R-:W-:Y:S02]  /*10830*/  LOP3.LUT R0, R9, 0xff000000, R36, 0xf8, !PT ;  /* 0xff00000009007812 */ /* 0x000fe400078ef824 */
[----:B------:R-:W-:Y:S02]  /*10840*/  SHF.R.U32.HI R15, RZ, 0x8, R5 ;  /* 0x00000008ff0f7819 */ /* 0x000fe40000011605 */
[----:B------:R-:W-:Y:S02]  /*10850*/  LOP3.LUT R36, R3, 0xff000000, R37, 0xf8, !PT ;  /* 0xff00000003247812 */ /* 0x000fe400078ef825 */
[----:B------:R-:W-:Y:S02]  /*10860*/  SHF.R.U32.HI R3, RZ, 0x8, R4 ;  /* 0x00000008ff037819 */ /* 0x000fe40000011604 */
[----:B------:R-:W-:-:S02]  /*10870*/  LOP3.LUT R10, R5, 0xff, RZ, 0xc0, !PT ;  /* 0x000000ff050a7812 */ /* 0x000fc400078ec0ff */
[----:B------:R-:W-:Y:S02]  /*10880*/  LOP3.LUT R15, R15, 0xff, RZ, 0xc0, !PT ;  /* 0x000000ff0f0f7812 */ /* 0x000fe400078ec0ff */
[----:B------:R-:W-:Y:S02]  /*10890*/  LOP3.LUT R13, R8, 0xff0000, R13, 0xf8, !PT ;  /* 0x00ff0000080d7812 */ /* 0x000fe400078ef80d */
[----:B------:R-:W-:Y:S02]  /*108a0*/  LOP3.LUT R8, R4, 0xff, RZ, 0xc0, !PT ;  /* 0x000000ff04087812 */ /* 0x000fe400078ec0ff */
[----:B------:R-:W-:Y:S02]  /*108b0*/  LOP3.LUT R9, R3, 0xff, RZ, 0xc0, !PT ;  /* 0x000000ff03097812 */ /* 0x000fe400078ec0ff */
[----:B------:R-:W-:Y:S02]  /*108c0*/  PRMT R10, R15, 0x7604, R10 ;  /* 0x000076040f0a7816 */ /* 0x000fe4000000000a */
[----:B------:R-:W-:-:S02]  /*108d0*/  LOP3.LUT R11, R11, 0xff0000, R38, 0xf8, !PT ;  /* 0x00ff00000b0b7812 */ /* 0x000fc400078ef826 */
[----:B------:R-:W-:Y:S02]  /*108e0*/  SHF.R.U32.HI R15, RZ, 0x8, R7 ;  /* 0x00000008ff0f7819 */ /* 0x000fe40000011607 */
[----:B------:R-:W-:Y:S02]  /*108f0*/  PRMT R9, R9, 0x7604, R8 ;  /* 0x0000760409097816 */ /* 0x000fe40000000008 */
[----:B------:R-:W-:Y:S02]  /*10900*/  SHF.R.U32.HI R8, RZ, 0x8, R6 ;  /* 0x00000008ff087819 */ /* 0x000fe40000011606 */
[----:B------:R-:W-:Y:S02]  /*10910*/  LOP3.LUT R3, R11, 0xff000000, R38, 0xf8, !PT ;  /* 0xff0000000b037812 */ /* 0x000fe400078ef826 */
[----:B-1----:R-:W-:Y:S02]  /*10920*/  LOP3.LUT R14, R7, 0xff, RZ, 0xc0, !PT ;  /* 0x000000ff070e7812 */ /* 0x002fe400078ec0ff */
[----:B------:R-:W-:-:S02]  /*10930*/  LOP3.LUT R15, R15, 0xff, RZ, 0xc0, !PT ;  /* 0x000000ff0f0f7812 */ /* 0x000fc400078ec0ff */
[----:B------:R-:W-:Y:S02]  /*10940*/  LOP3.LUT R38, R13, 0xff000000, R39, 0xf8, !PT ;  /* 0xff0000000d267812 */ /* 0x000fe400078ef827 */
[----:B------:R-:W-:Y:S02]  /*10950*/  SHF.R.U32.HI R24, RZ, 0x10, R7 ;  /* 0x00000010ff187819 */ /* 0x000fe40000011607 */
[----:B------:R-:W-:Y:S02]  /*10960*/  SHF.R.U32.HI R11, RZ, 0x10, R5 ;  /* 0x00000010ff0b7819 */ /* 0x000fe40000011605 */
[----:B------:R-:W-:Y:S02]  /*10970*/  LOP3.LUT R12, R6, 0xff, RZ, 0xc0, !PT ;  /* 0x000000ff060c7812 */ /* 0x000fe400078ec0ff */
[----:B------:R-:W-:Y:S01]  /*10980*/  LOP3.LUT R13, R8, 0xff, RZ, 0xc0, !PT ;  /* 0x000000ff080d7812 */ /* 0x000fe200078ec0ff */
[----:B------:R-:W-:Y:S01]  /*10990*/  IMAD.U32 R11, R11, 0x10000, RZ ;  /* 0x000100000b0b7824 */ /* 0x000fe200078e00ff */
[----:B------:R-:W-:-:S02]  /*109a0*/  PRMT R14, R15, 0x7604, R14 ;  /* 0x000076040f0e7816 */ /* 0x000fc4000000000e */
[----:B------:R-:W-:Y:S02]  /*109b0*/  SHF.L.U32 R15, R24, 0x10, RZ ;  /* 0x00000010180f7819 */ /* 0x000fe400000006ff */
[----:B------:R-:W-:Y:S02]  /*109c0*/  PRMT R13, R13, 0x7604, R12 ;  /* 0x000076040d0d7816 */ /* 0x000fe4000000000c */
[----:B------:R-:W-:Y:S02]  /*109d0*/  LOP3.LUT R25, R14, 0xff0000, R15, 0xf8, !PT ;  /* 0x00ff00000e197812 */ /* 0x000fe400078ef80f */
[----:B------:R-:W-:Y:S02]  /*109e0*/  LOP3.LUT R15, R13, 0xff0000, R6, 0xf8, !PT ;  /* 0x00ff00000d0f7812 */ /* 0x000fe400078ef806 */
[----:B------:R-:W-:Y:S02]  /*109f0*/  LOP3.LUT R11, R10, 0xff0000, R11, 0xf8, !PT ;  /* 0x00ff00000a0b7812 */ /* 0x000fe400078ef80b */
[----:B------:R-:W-:-:S02]  /*10a00*/  LOP3.LUT R9, R9, 0xff0000, R4, 0xf8, !PT ;  /* 0x00ff000009097812 */ /* 0x000fc400078ef804 */
[----:B------:R-:W-:Y:S02]  /*10a10*/  LEA.HI R33, R33, R30, RZ, 0x3 ;  /* 0x0000001e21217211 */ /* 0x000fe400078f18ff */
[----:B------:R-:W-:Y:S02]  /*10a20*/  LOP3.LUT R14, R15, 0xff000000, R6, 0xf8, !PT ;  /* 0xff0000000f0e7812 */ /* 0x000fe400078ef806 */
[----:B------:R-:W-:Y:S02]  /*10a30*/  LOP3.LUT R12, R9, 0xff000000, R4, 0xf8, !PT ;  /* 0xff000000090c7812 */ /* 0x000fe400078ef804 */
[----:B------:R-:W-:Y:S02]  /*10a40*/  LOP3.LUT R13, R11, 0xff000000, R5, 0xf8, !PT ;  /* 0xff0000000b0d7812 */ /* 0x000fe400078ef805 */
[----:B------:R-:W-:Y:S02]  /*10a50*/  LOP3.LUT R15, R25, 0xff000000, R7, 0xf8, !PT ;  /* 0xff000000190f7812 */ /* 0x000fe400078ef807 */
[----:B------:R-:W-:Y:S01]  /*10a60*/  LOP3.LUT R33, R33, 0xfffffff8, RZ, 0xc0, !PT ;  /* 0xfffffff821217812 */ /* 0x000fe200078ec0ff */
[----:B--2---:R-:W-:Y:S06]  /*10a70*/  @!P4 BRA `(.L_x_422) ;  /* 0x0000013c0064c947 */ /* 0x004fec0003800000 */
.L_x_629:
[----:B------:R-:W-:Y:S05]  /*10a80*/  BSYNC B1 ;  /* 0x0000000000017941 */ /* 0x000fea0003800000 */
.L_x_421:
[----:B------:R-:W-:Y:S01]  /*10a90*/  BSSY B1, `(.L_x_423) ;  /* 0x00000c5000017945 */ /* 0x000fe20003800000 */
[----:B-1----:R-:W-:-:S03]  /*10aa0*/  IMAD.IADD R20, R30, 0x1, -R33 ;  /* 0x000000011e147824 */ /* 0x002fc600078e0a21 */
[----:B------:R-:W-:Y:S05]  /*10ab0*/  @P1 BRA `(.L_x_424) ;  /* 0x0000000c00081947 */ /* 0x000fea0003800000 */
[----:B------:R-:W2:Y:S04]  /*10ac0*/  LDL R9, [R1+0x4] ;  /* 0x0000040001097983 */ /* 0x000ea80000100800 */
[----:B------:R-:W3:Y:S04]  /*10ad0*/  LDL R8, [R1+0xc] ;  /* 0x00000c0001087983 */ /* 0x000ee80000100800 */
[----:B------:R-:W4:Y:S04]  /*10ae0*/  LDL R6, [R1+0x10] ;  /* 0x0000100001067983 */ /* 0x000f280000100800 */
[----:B------:R-:W5:Y:S01]  /*10af0*/  LDL R59, [R1+0x2c] ;  /* 0x00002c00013b7983 */ /* 0x000f620000100800 */
[----:B------:R-:W-:-:S02]  /*10b00*/  LEA.HI R4, R21, R20, RZ, 0x1c ;  /* 0x0000001415047211 */ /* 0x000fc400078fe0ff */
[----:B0-----:R-:W-:Y:S02]  /*10b10*/  F2FP.F16.E4M3.UNPACK_B R40, R0.H1 ;  /* 0x00000000ff28723e */ /* 0x001fe400030006ff */
[----:B------:R-:W-:Y:S01]  /*10b20*/  SHF.R.S32.HI R7, RZ, 0x1f, R4 ;  /* 0x0000001fff077819 */ /* 0x000fe20000011404 */
[----:B------:R-:W-:Y:S01]  /*10b30*/  IMAD.SHL.U32 R5, R4, 0x10, RZ ;  /* 0x0000001004057824 */ /* 0x000fe200078e00ff */
[----:B------:R-:W-:Y:S01]  /*10b40*/  F2FP.F16.E4M3.UNPACK_B R44, R12.H1 ;  /* 0x0000000cff2c723e */ /* 0x000fe200030006ff */
[----:B------:R-:W-:Y:S01]  /*10b50*/  HADD2.F32 R41, -RZ, R40.H0_H0 ;  /* 0x20000028ff297230 */ /* 0x000fe20000004100 */
[----:B------:R-:W-:Y:S02]  /*10b60*/  LEA.HI R7, R7, R4, RZ, 0x3 ;  /* 0x0000000407077211 */ /* 0x000fe400078f18ff */
[----:B------:R-:W-:Y:S01]  /*10b70*/  F2FP.F16.E4M3.UNPACK_B R43, R12 ;  /* 0x0000000cff2b723e */ /* 0x000fe200020006ff */
[----:B------:R-:W-:Y:S02]  /*10b80*/  HADD2.F32 R42, -RZ, R44.H0_H0 ;  /* 0x2000002cff2a7230 */ /* 0x000fe40000004100 */
[----:B------:R-:W-:-:S05]  /*10b90*/  IMAD.SHL.U32 R7, R7, 0x800, RZ ;  /* 0x0000080007077824 */ /* 0x000fca00078e00ff */
[----:B------:R-:W-:Y:S02]  /*10ba0*/  LOP3.LUT R7, R7, 0xffffc000, RZ, 0xc0, !PT ;  /* 0xffffc00007077812 */ /* 0x000fe400078ec0ff */
[----:B--2---:R-:W-:-:S04]  /*10bb0*/  LOP3.LUT R5, R9, 0x70, R5, 0xf8, !PT ;  /* 0x0000007009057812 */ /* 0x004fc800078ef805 */
[----:B---3--:R-:W-:-:S04]  /*10bc0*/  LOP3.LUT R4, R5, R8, RZ, 0x3c, !PT ;  /* 0x0000000805047212 */ /* 0x008fc800078e3cff */
[----:B----4-:R-:W-:-:S04]  /*10bd0*/  IADD3 R8, R4, R7, R6 ;  /* 0x0000000704087210 */ /* 0x010fc80007ffe006 */
[----:B------:R-:W-:Y:S01]  /*10be0*/  IADD3 R24, R19, R8, RZ ;  /* 0x0000000813187210 */ /* 0x000fe20007ffe0ff */
[----:B-----5:R-:W0:Y:S04]  /*10bf0*/  LDS.128 R4, [R59+0x20400] ;  /* 0x020400003b047984 */ /* 0x020e280000000c00 */
[----:B------:R-:W1:Y:S01]  /*10c00*/  LDS.128 R8, [R24+0x20400] ;  /* 0x0204000018087984 */ /* 0x000e620000000c00 */
[-C--:B0-----:R-:W-:Y:S02]  /*10c10*/  F2FP.F16.E4M3.UNPACK_B R25, R4.reuse ;  /* 0x00000004ff19723e */ /* 0x081fe400020006ff */
[----:B------:R-:W-:Y:S02]  /*10c20*/  F2FP.F16.E4M3.UNPACK_B R4, R4.H1 ;  /* 0x00000004ff04723e */ /* 0x000fe400030006ff */
[----:B-1----:R-:W-:-:S02]  /*10c30*/  F2FP.F16.E4M3.UNPACK_B R33, R8.H1 ;  /* 0x00000008ff21723e */ /* 0x002fc400030006ff */
[-C--:B------:R-:W-:Y:S02]  /*10c40*/  F2FP.F16.E4M3.UNPACK_B R26, R5.reuse ;  /* 0x00000005ff1a723e */ /* 0x080fe400020006ff */
[----:B------:R-:W-:Y:S01]  /*10c50*/  F2FP.F16.E4M3.UNPACK_B R27, R5.H1 ;  /* 0x00000005ff1b723e */ /* 0x000fe200030006ff */
[--C-:B------:R-:W-:Y:S01]  /*10c60*/  HADD2.F32 R34, -RZ, R33.reuse.H0_H0 ;  /* 0x20000021ff227230 */ /* 0x100fe20000004100 */
[-C--:B------:R-:W-:Y:S01]  /*10c70*/  F2FP.F16.E4M3.UNPACK_B R35, R9.reuse ;  /* 0x00000009ff23723e */ /* 0x080fe200020006ff */
[----:B------:R-:W-:Y:S01]  /*10c80*/  HADD2.F32 R5, -RZ, R4.H0_H0 ;  /* 0x20000004ff057230 */ /* 0x000fe20000004100 */
[----:B------:R-:W-:Y:S01]  /*10c90*/  F2FP.F16.E4M3.UNPACK_B R37, R9.H1 ;  /* 0x00000009ff25723e */ /* 0x000fe200030006ff */
[----:B------:R-:W-:Y:S02]  /*10ca0*/  HADD2.F32 R33, -RZ, R33.H1_H1 ;  /* 0x30000021ff217230 */ /* 0x000fe40000004100 */
[C---:B------:R-:W-:Y:S01]  /*10cb0*/  FMUL.FTZ R9, R34.reuse, R41 ;  /* 0x0000002922097220 */ /* 0x040fe20000410000 */
[----:B------:R-:W-:Y:S01]  /*10cc0*/  FMUL.FTZ R46, R34, R42 ;  /* 0x0000002a222e7220 */ /* 0x000fe20000410000 */
[----:B------:R-:W-:-:S02]  /*10cd0*/  F2FP.F16.E4M3.UNPACK_B R8, R8 ;  /* 0x00000008ff08723e */ /* 0x000fc400020006ff */
[C---:B------:R-:W-:Y:S01]  /*10ce0*/  FFMA.FTZ R48, R5.reuse, R42, R9 ;  /* 0x0000002a05307223 */ /* 0x040fe20000010009 */
[----:B------:R-:W-:Y:S01]  /*10cf0*/  HADD2.F32 R42, -RZ, R40.H1_H1 ;  /* 0x30000028ff2a7230 */ /* 0x000fe20000004100 */
[----:B------:R-:W-:Y:S01]  /*10d00*/  F2FP.F16.E4M3.UNPACK_B R40, R0 ;  /* 0x00000000ff28723e */ /* 0x000fe200020006ff */
[----:B------:R-:W-:Y:S01]  /*10d10*/  FFMA.FTZ R47, R5, R41, -R46 ;  /* 0x00000029052f7223 */ /* 0x000fe2000001082e */
[----:B------:R-:W-:Y:S01]  /*10d20*/  HADD2.F32 R46, -RZ, R44.H1_H1 ;  /* 0x3000002cff2e7230 */ /* 0x000fe20000004100 */
[----:B------:R-:W-:Y:S01]  /*10d30*/  F2FP.F16.E4M3.UNPACK_B R39, R10 ;  /* 0x0000000aff27723e */ /* 0x000fe200020006ff */
[----:B------:R-:W-:Y:S02]  /*10d40*/  HADD2.F32 R44, -RZ, R43.H0_H0 ;  /* 0x2000002bff2c7230 */ /* 0x000fe40000004100 */
[C---:B------:R-:W-:Y:S01]  /*10d50*/  FMUL.FTZ R45, R33.reuse, R42 ;  /* 0x0000002a212d7220 */ /* 0x040fe20000410000 */
[----:B------:R-:W-:Y:S02]  /*10d60*/  HADD2.F32 R9, -RZ, R8.H0_H0 ;  /* 0x20000008ff097230 */ /* 0x000fe40000004100 */
[----:B------:R-:W-:Y:S01]  /*10d70*/  FMUL.FTZ R50, R33, R46 ;  /* 0x0000002e21327220 */ /* 0x000fe20000410000 */
[----:B------:R-:W-:Y:S01]  /*10d80*/  HADD2.F32 R41, -RZ, R40.H0_H0 ;  /* 0x20000028ff297230 */ /* 0x000fe20000004100 */
[----:B------:R-:W-:Y:S01]  /*10d90*/  F2FP.F16.E4M3.UNPACK_B R10, R10.H1 ;  /* 0x0000000aff0a723e */ /* 0x000fe200030006ff */
[----:B------:R-:W-:-:S02]  /*10da0*/  HADD2.F32 R5, -RZ, R4.H1_H1 ;  /* 0x30000004ff057230 */ /* 0x000fc40000004100 */
[C---:B------:R-:W-:Y:S01]  /*10db0*/  FMUL.FTZ R33, R9.reuse, R44 ;  /* 0x0000002c09217220 */ /* 0x040fe20000410000 */
[----:B------:R-:W-:Y:S02]  /*10dc0*/  HADD2.F32 R4, -RZ, R25.H0_H0 ;  /* 0x20000019ff047230 */ /* 0x000fe40000004100 */
[-C--:B------:R-:W-:Y:S01]  /*10dd0*/  FMUL.FTZ R9, R9, R41.reuse ;  /* 0x0000002909097220 */ /* 0x080fe20000410000 */
[----:B------:R-:W-:Y:S02]  /*10de0*/  HADD2.F32 R43, -RZ, R43.H1_H1 ;  /* 0x3000002bff2b7230 */ /* 0x000fe40000004100 */
[C---:B------:R-:W-:Y:S01]  /*10df0*/  FFMA.FTZ R49, R5.reuse, R46, R45 ;  /* 0x0000002e05317223 */ /* 0x040fe2000001002d */
[----:B------:R-:W-:Y:S02]  /*10e00*/  HADD2.F32 R8, -RZ, R8.H1_H1 ;  /* 0x30000008ff087230 */ /* 0x000fe40000004100 */
[C---:B------:R-:W-:Y:S01]  /*10e10*/  FFMA.FTZ R45, R4.reuse, R41, -R33 ;  /* 0x00000029042d7223 */ /* 0x040fe20000010821 */
[----:B------:R-:W-:Y:S01]  /*10e20*/  FFMA.FTZ R44, R4, R44, R9 ;  /* 0x0000002c042c7223 */ /* 0x000fe20000010009 */
[----:B------:R-:W-:Y:S01]  /*10e30*/  F2FP.F16.E4M3.UNPACK_B R41, R13.H1 ;  /* 0x0000000dff29723e */ /* 0x000fe200030006ff */
[----:B------:R-:W-:Y:S01]  /*10e40*/  HADD2.F32 R40, -RZ, R40.H1_H1 ;  /* 0x30000028ff287230 */ /* 0x000fe20000004100 */
[----:B------:R-:W-:Y:S01]  /*10e50*/  F2FP.F16.E4M3.UNPACK_B R9, R36.H1 ;  /* 0x00000024ff09723e */ /* 0x000fe200030006ff */
[----:B------:R-:W-:Y:S01]  /*10e60*/  FFMA.FTZ R50, R5, R42, -R50 ;  /* 0x0000002a05327223 */ /* 0x000fe20000010832 */
[----:B------:R-:W-:-:S02]  /*10e70*/  HADD2.F32 R25, -RZ, R25.H1_H1 ;  /* 0x30000019ff197230 */ /* 0x000fc40000004100 */
[CC--:B------:R-:W-:Y:S01]  /*10e80*/  FMUL.FTZ R46, R8.reuse, R43.reuse ;  /* 0x0000002b082e7220 */ /* 0x0c0fe20000410000 */
[----:B------:R-:W-:Y:S02]  /*10e90*/  HADD2.F32 R42, -RZ, R41.H0_H0 ;  /* 0x20000029ff2a7230 */ /* 0x000fe40000004100 */
[-C--:B------:R-:W-:Y:S01]  /*10ea0*/  FMUL.FTZ R8, R8, R40.reuse ;  /* 0x0000002808087220 */ /* 0x080fe20000410000 */
[----:B------:R-:W-:Y:S02]  /*10eb0*/  HADD2.F32 R5, -RZ, R37.H0_H0 ;  /* 0x20000025ff057230 */ /* 0x000fe40000004100 */
[C---:B------:R-:W-:Y:S01]  /*10ec0*/  FFMA.FTZ R46, R25.reuse, R40, -R46 ;  /* 0x00000028192e7223 */ /* 0x040fe2000001082e */
[----:B------:R-:W-:Y:S02]  /*10ed0*/  HADD2.F32 R33, -RZ, R9.H0_H0 ;  /* 0x20000009ff217230 */ /* 0x000fe40000004100 */
[----:B------:R-:W-:Y:S01]  /*10ee0*/  FFMA.FTZ R43, R25, R43, R8 ;  /* 0x0000002b192b7223 */ /* 0x000fe20000010008 */
[----:B------:R-:W-:-:S02]  /*10ef0*/  HADD2.F32 R4, -RZ, R27.H0_H0 ;  /* 0x2000001bff047230 */ /* 0x000fc40000004100 */
[C---:B------:R-:W-:Y:S01]  /*10f00*/  FMUL.FTZ R51, R5.reuse, R42 ;  /* 0x0000002a05337220 */ /* 0x040fe20000410000 */
[----:B------:R-:W-:Y:S01]  /*10f10*/  F2FP.F16.E4M3.UNPACK_B R8, R36 ;  /* 0x00000024ff08723e */ /* 0x000fe200020006ff */
[----:B------:R-:W-:Y:S01]  /*10f20*/  FMUL.FTZ R5, R5, R33 ;  /* 0x0000002105057220 */ /* 0x000fe20000410000 */
[----:B------:R-:W-:Y:S01]  /*10f30*/  F2FP.F16.E4M3.UNPACK_B R25, R13 ;  /* 0x0000000dff19723e */ /* 0x000fe200020006ff */
[----:B------:R-:W-:Y:S02]  /*10f40*/  HADD2.F32 R40, -RZ, R9.H1_H1 ;  /* 0x30000009ff287230 */ /* 0x000fe40000004100 */
[C---:B------:R-:W-:Y:S01]  /*10f50*/  FFMA.FTZ R51, R4.reuse, R33, -R51 ;  /* 0x0000002104337223 */ /* 0x040fe20000010833 */
[----:B------:R-:W-:Y:S01]  /*10f60*/  FFMA.FTZ R53, R4, R42, R5 ;  /* 0x0000002a04357223 */ /* 0x000fe20000010005 */
[----:B------:R-:W-:Y:S01]  /*10f70*/  HADD2.F32 R5, -RZ, R35.H0_H0 ;  /* 0x20000023ff057230 */ /* 0x000fe20000004100 */
[-C--:B------:R-:W-:Y:S01]  /*10f80*/  F2FP.F16.E4M3.UNPACK_B R28, R6.reuse ;  /* 0x00000006ff1c723e */ /* 0x080fe200020006ff */
[----:B------:R-:W-:Y:S01]  /*10f90*/  HADD2.F32 R9, -RZ, R8.H0_H0 ;  /* 0x20000008ff097230 */ /* 0x000fe20000004100 */
[----:B------:R-:W-:Y:S01]  /*10fa0*/  F2FP.F16.E4M3.UNPACK_B R6, R6.H1 ;  /* 0x00000006ff06723e */ /* 0x000fe200030006ff */
[----:B------:R-:W-:Y:S01]  /*10fb0*/  HADD2.F32 R42, -RZ, R41.H1_H1 ;  /* 0x30000029ff2a7230 */ /* 0x000fe20000004100 */
[----:B------:R-:W-:Y:S01]  /*10fc0*/  F2FP.F16.E4M3.UNPACK_B R34, R11 ;  /* 0x0000000bff22723e */ /* 0x000fe200020006ff */
[----:B------:R-:W-:-:S02]  /*10fd0*/  HADD2.F32 R37, -RZ, R37.H1_H1 ;  /* 0x30000025ff257230 */ /* 0x000fc40000004100 */
[----:B------:R-:W-:Y:S01]  /*10fe0*/  FMUL.FTZ R52, R5, R9 ;  /* 0x0000000905347220 */ /* 0x000fe20000410000 */
[----:B------:R-:W-:Y:S01]  /*10ff0*/  HADD2.F32 R33, -RZ, R25.H0_H0 ;  /* 0x20000019ff217230 */ /* 0x000fe20000004100 */
[----:B------:R-:W-:Y:S01]  /*11000*/  F2FP.F16.E4M3.UNPACK_B R11, R11.H1 ;  /* 0x0000000bff0b723e */ /* 0x000fe200030006ff */
[----:B------:R-:W-:Y:S02]  /*11010*/  HADD2.F32 R4, -RZ, R26.H0_H0 ;  /* 0x2000001aff047230 */ /* 0x000fe40000004100 */
[C---:B------:R-:W-:Y:S01]  /*11020*/  FMUL.FTZ R54, R37.reuse, R42 ;  /* 0x0000002a25367220 */ /* 0x040fe20000410000 */
[----:B------:R-:W-:Y:S02]  /*11030*/  HADD2.F32 R27, -RZ, R27.H1_H1 ;  /* 0x3000001bff1b7230 */ /* 0x000fe40000004100 */
[----:B------:R-:W-:Y:S01]  /*11040*/  FMUL.FTZ R41, R37, R40 ;  /* 0x0000002825297220 */ /* 0x000fe20000410000 */
[-C--:B------:R-:W-:Y:S01]  /*11050*/  FMUL.FTZ R37, R5, R33.reuse ;  /* 0x0000002105257220 */ /* 0x080fe20000410000 */
[C---:B------:R-:W-:Y:S01]  /*11060*/  FFMA.FTZ R52, R4.reuse, R33, R52 ;  /* 0x0000002104347223 */ /* 0x040fe20000010034 */
[----:B------:R-:W-:Y:S01]  /*11070*/  F2FP.F16.E4M3.UNPACK_B R33, R14.H1 ;  /* 0x0000000eff21723e */ /* 0x000fe200030006ff */
[C---:B------:R-:W-:Y:S01]  /*11080*/  FFMA.FTZ R54, R27.reuse, R40, -R54 ;  /* 0x000000281b367223 */ /* 0x040fe20000010836 */
[----:B------:R-:W-:Y:S01]  /*11090*/  FFMA.FTZ R40, R4, R9, -R37 ;  /* 0x0000000904287223 */ /* 0x000fe20000010825 */
[----:B------:R-:W-:Y:S01]  /*110a0*/  F2FP.F16.E4M3.UNPACK_B R9, R3.H1 ;  /* 0x00000003ff09723e */ /* 0x000fe200030006ff */
[----:B------:R-:W-:Y:S01]  /*110b0*/  FFMA.FTZ R56, R27, R42, R41 ;  /* 0x0000002a1b387223 */ /* 0x000fe20000010029 */
[----:B------:R-:W-:Y:S01]  /*110c0*/  HADD2.F32 R8, -RZ, R8.H1_H1 ;  /* 0x30000008ff087230 */ /* 0x000fe20000004100 */
[-C--:B------:R-:W-:Y:S01]  /*110d0*/  F2FP.F16.E4M3.UNPACK_B R29, R7.reuse ;  /* 0x00000007ff1d723e */ /* 0x080fe200020006ff */
[----:B------:R-:W-:Y:S01]  /*110e0*/  HADD2.F32 R27, -RZ, R25.H1_H1 ;  /* 0x30000019ff1b7230 */ /* 0x000fe20000004100 */
[----:B------:R-:W-:Y:S01]  /*110f0*/  F2FP.F16.E4M3.UNPACK_B R7, R7.H1 ;  /* 0x00000007ff07723e */ /* 0x000fe200030006ff */
[----:B------:R-:W-:-:S02]  /*11100*/  HADD2.F32 R35, -RZ, R35.H1_H1 ;  /* 0x30000023ff237230 */ /* 0x000fc40000004100 */
[----:B------:R-:W-:Y:S02]  /*11110*/  HADD2.F32 R37, -RZ, R33.H0_H0 ;  /* 0x20000021ff257230 */ /* 0x000fe40000004100 */
[----:B------:R-:W-:Y:S02]  /*11120*/  HADD2.F32 R5, -RZ, R10.H0_H0 ;  /* 0x2000000aff057230 */ /* 0x000fe40000004100 */
[C---:B------:R-:W-:Y:S01]  /*11130*/  FMUL.FTZ R41, R35.reuse, R27 ;  /* 0x0000001b23297220 */ /* 0x040fe20000410000 */
[----:B------:R-:W-:Y:S02]  /*11140*/  HADD2.F32 R25, -RZ, R9.H0_H0 ;  /* 0x20000009ff197230 */ /* 0x000fe40000004100 */
[----:B------:R-:W-:Y:S01]  /*11150*/  FMUL.FTZ R42, R35, R8 ;  /* 0x00000008232a7220 */ /* 0x000fe20000410000 */
[----:B------:R-:W-:Y:S02]  /*11160*/  HADD2.F32 R4, -RZ, R6.H0_H0 ;  /* 0x20000006ff047230 */ /* 0x000fe40000004100 */
[----:B------:R-:W-:Y:S01]  /*11170*/  FMUL.FTZ R35, R5, R37 ;  /* 0x0000002505237220 */ /* 0x000fe20000410000 */
[----:B------:R-:W-:-:S02]  /*11180*/  HADD2.F32 R26, -RZ, R26.H1_H1 ;  /* 0x3000001aff1a7230 */ /* 0x000fc40000004100 */
[-C--:B------:R-:W-:Y:S01]  /*11190*/  FMUL.FTZ R58, R5, R25.reuse ;  /* 0x00000019053a7220 */ /* 0x080fe20000410000 */
[----:B------:R-:W-:Y:S02]  /*111a0*/  HADD2.F32 R33, -RZ, R33.H1_H1 ;  /* 0x30000021ff217230 */ /* 0x000fe40000004100 */
[----:B------:R-:W-:Y:S01]  /*111b0*/  FFMA.FTZ R55, R4, R25, -R35 ;  /* 0x0000001904377223 */ /* 0x000fe20000010823 */
[----:B------:R-:W-:Y:S01]  /*111c0*/  HADD2.F32 R10, -RZ, R10.H1_H1 ;  /* 0x3000000aff0a7230 */ /* 0x000fe20000004100 */
[----:B------:R-:W-:Y:S01]  /*111d0*/  F2FP.F16.E4M3.UNPACK_B R25, R14 ;  /* 0x0000000eff19723e */ /* 0x000fe200020006ff */
[----:B------:R-:W-:Y:S02]  /*111e0*/  HADD2.F32 R9, -RZ, R9.H1_H1 ;  /* 0x30000009ff097230 */ /* 0x000fe40000004100 */
[----:B------:R-:W-:Y:S01]  /*111f0*/  FFMA.FTZ R41, R26, R8, -R41 ;  /* 0x000000081a297223 */ /* 0x000fe20000010829 */
[----:B------:R-:W-:Y:S01]  /*11200*/  FFMA.FTZ R58, R4, R37, R58 ;  /* 0x00000025043a7223 */ /* 0x000fe2000001003a */
[----:B------:R-:W-:Y:S01]  /*11210*/  HADD2.F32 R6, -RZ, R6.H1_H1 ;  /* 0x30000006ff067230 */ /* 0x000fe20000004100 */
[----:B------:R-:W-:Y:S01]  /*11220*/  F2FP.F16.E4M3.UNPACK_B R8, R3 ;  /* 0x00000003ff08723e */ /* 0x000fe200020006ff */
[C---:B------:R-:W-:Y:S01]  /*11230*/  FMUL.FTZ R35, R10.reuse, R33 ;  /* 0x000000210a237220 */ /* 0x040fe20000410000 */
[----:B------:R-:W-:Y:S01]  /*11240*/  FMUL.FTZ R4, R10, R9 ;  /* 0x000000090a047220 */ /* 0x000fe20000410000 */
[----:B------:R-:W-:-:S02]  /*11250*/  HADD2.F32 R10, -RZ, R25.H0_H0 ;  /* 0x20000019ff0a7230 */ /* 0x000fc40000004100 */
[----:B------:R-:W-:Y:S01]  /*11260*/  FFMA.FTZ R27, R26, R27, R42 ;  /* 0x0000001b1a1b7223 */ /* 0x000fe2000001002a */
[----:B------:R-:W-:Y:S02]  /*11270*/  HADD2.F32 R5, -RZ, R39.H0_H0 ;  /* 0x20000027ff057230 */ /* 0x000fe40000004100 */
[C---:B------:R-:W-:Y:S01]  /*11280*/  FFMA.FTZ R60, R6.reuse, R9, -R35 ;  /* 0x00000009063c7223 */ /* 0x040fe20000010823 */
[----:B------:R-:W-:Y:S01]  /*11290*/  FFMA.FTZ R57, R6, R33, R4 ;  /* 0x0000002106397223 */ /* 0x000fe20000010004 */
[----:B------:R-:W-:Y:S02]  /*112a0*/  HADD2.F32 R6, -RZ, R8.H0_H0 ;  /* 0x20000008ff067230 */ /* 0x000fe40000004100 */
[----:B------:R-:W-:Y:S02]  /*112b0*/  HADD2.F32 R4, -RZ, R28.H0_H0 ;  /* 0x2000001cff047230 */ /* 0x000fe40000004100 */
[----:B------:R-:W-:Y:S01]  /*112c0*/  FMUL.FTZ R9, R5, R10 ;  /* 0x0000000a05097220 */ /* 0x000fe20000410000 */
[----:B------:R-:W-:-:S02]  /*112d0*/  HADD2.F32 R25, -RZ, R25.H1_H1 ;  /* 0x30000019ff197230 */ /* 0x000fc40000004100 */
[-C--:B------:R-:W-:Y:S01]  /*112e0*/  FMUL.FTZ R5, R5, R6.reuse ;  /* 0x0000000605057220 */ /* 0x080fe20000410000 */
[----:B------:R-:W-:Y:S02]  /*112f0*/  HADD2.F32 R39, -RZ, R39.H1_H1 ;  /* 0x30000027ff277230 */ /* 0x000fe40000004100 */
[C---:B------:R-:W-:Y:S01]  /*11300*/  FFMA.FTZ R33, R4.reuse, R6, -R9 ;  /* 0x0000000604217223 */ /* 0x040fe20000010809 */
[----:B------:R-:W-:Y:S01]  /*11310*/  HADD2.F32 R8, -RZ, R8.H1_H1 ;  /* 0x30000008ff087230 */ /* 0x000fe20000004100 */
[----:B------:R-:W-:Y:S01]  /*11320*/  F2FP.F16.E4M3.UNPACK_B R9, R15.H1 ;  /* 0x0000000fff09723e */ /* 0x000fe200030006ff */
[----:B------:R-:W-:Y:S02]  /*11330*/  HADD2.F32 R28, -RZ, R28.H1_H1 ;  /* 0x3000001cff1c7230 */ /* 0x000fe40000004100 */
[C---:B------:R-:W-:Y:S01]  /*11340*/  FMUL.FTZ R37, R39.reuse, R25 ;  /* 0x0000001927257220 */ /* 0x040fe20000410000 */
[----:B------:R-:W-:Y:S01]  /*11350*/  FFMA.FTZ R35, R4, R10, R5 ;  /* 0x0000000a04237223 */ /* 0x000fe20000010005 */
[----:B------:R-:W-:Y:S01]  /*11360*/  F2FP.F16.E4M3.UNPACK_B R4, R38.H1 ;  /* 0x00000026ff04723e */ /* 0x000fe200030006ff */
[-C--:B------:R-:W-:Y:S01]  /*11370*/  FMUL.FTZ R6, R39, R8.reuse ;  /* 0x0000000827067220 */ /* 0x080fe20000410000 */
[----:B------:R-:W-:Y:S01]  /*11380*/  FFMA.FTZ R42, R28, R8, -R37 ;  /* 0x000000081c2a7223 */ /* 0x000fe20000010825 */
[----:B------:R-:W-:-:S02]  /*11390*/  HADD2.F32 R10, -RZ, R9.H0_H0 ;  /* 0x20000009ff0a7230 */ /* 0x000fc40000004100 */
[----:B------:R-:W-:Y:S02]  /*113a0*/  HADD2.F32 R5, -RZ, R11.H0_H0 ;  /* 0x2000000bff057230 */ /* 0x000fe40000004100 */
[----:B------:R-:W-:Y:S01]  /*113b0*/  FFMA.FTZ R28, R28, R25, R6 ;  /* 0x000000191c1c7223 */ /* 0x000fe20000010006 */
[--C-:B------:R-:W-:Y:S02]  /*113c0*/  HADD2.F32 R6, -RZ, R4.reuse.H0_H0 ;  /* 0x20000004ff067230 */ /* 0x100fe40000004100 */
[----:B------:R-:W-:Y:S02]  /*113d0*/  HADD2.F32 R8, -RZ, R4.H1_H1 ;  /* 0x30000004ff087230 */ /* 0x000fe40000004100 */
[----:B------:R-:W-:Y:S01]  /*113e0*/  FMUL.FTZ R25, R5, R10 ;  /* 0x0000000a05197220 */ /* 0x000fe20000410000 */
[----:B------:R-:W-:Y:S02]  /*113f0*/  HADD2.F32 R4, -RZ, R7.H0_H0 ;  /* 0x20000007ff047230 */ /* 0x000fe40000004100 */
[----:B------:R-:W-:-:S02]  /*11400*/  HADD2.F32 R26, -RZ, R9.H1_H1 ;  /* 0x30000009ff1a7230 */ /* 0x000fc40000004100 */
[-C--:B------:R-:W-:Y:S01]  /*11410*/  FMUL.FTZ R9, R5, R6.reuse ;  /* 0x0000000605097220 */ /* 0x080fe20000410000 */
[----:B------:R-:W-:Y:S02]  /*11420*/  HADD2.F32 R11, -RZ, R11.H1_H1 ;  /* 0x3000000bff0b7230 */ /* 0x000fe40000004100 */
[C---:B------:R-:W-:Y:S01]  /*11430*/  FFMA.FTZ R37, R4.reuse, R6, -R25 ;  /* 0x0000000604257223 */ /* 0x040fe20000010819 */
[----:B------:R-:W-:Y:S01]  /*11440*/  HADD2.F32 R7, -RZ, R7.H1_H1 ;  /* 0x30000007ff077230 */ /* 0x000fe20000004100 */
[----:B------:R-:W-:Y:S01]  /*11450*/  F2FP.F16.E4M3.UNPACK_B R5, R38 ;  /* 0x00000026ff05723e */ /* 0x000fe200020006ff */
[----:B------:R-:W-:Y:S01]  /*11460*/  FFMA.FTZ R39, R4, R10, R9 ;  /* 0x0000000a04277223 */ /* 0x000fe20000010009 */
[C---:B------:R-:W-:Y:S01]  /*11470*/  FMUL.FTZ R6, R11.reuse, R26 ;  /* 0x0000001a0b067220 */ /* 0x040fe20000410000 */
[-C--:B------:R-:W-:Y:S01]  /*11480*/  FMUL.FTZ R11, R11, R8.reuse ;  /* 0x000000080b0b7220 */ /* 0x080fe20000410000 */
[----:B------:R-:W-:Y:S02]  /*11490*/  F2FP.F16.E4M3.UNPACK_B R4, R15 ;  /* 0x0000000fff04723e */ /* 0x000fe400020006ff */
[C---:B------:R-:W-:Y:S01]  /*114a0*/  FFMA.FTZ R62, R7.reuse, R8, -R6 ;  /* 0x00000008073e7223 */ /* 0x040fe20000010806 */
[----:B------:R-:W-:Y:S01]  /*114b0*/  FFMA.FTZ R64, R7, R26, R11 ;  /* 0x0000001a07407223 */ /* 0x000fe2000001000b */
[----:B------:R-:W-:-:S02]  /*114c0*/  HADD2.F32 R6, -RZ, R5.H0_H0 ;  /* 0x20000005ff067230 */ /* 0x000fc40000004100 */
[----:B------:R-:W-:Y:S02]  /*114d0*/  HADD2.F32 R7, -RZ, R5.H1_H1 ;  /* 0x30000005ff077230 */ /* 0x000fe40000004100 */
[----:B------:R-:W-:Y:S01]  /*114e0*/  HADD2.F32 R8, -RZ, R4.H0_H0 ;  /* 0x20000004ff087230 */ /* 0x000fe20000004100 */
[----:B------:R-:W-:Y:S01]  /*114f0*/  F2FP.SATFINITE.E4M3.F32.PACK_AB_MERGE_C R39, R64, R39, RZ ;  /* 0x000000274027723e */ /* 0x000fe200048070ff */
[----:B------:R-:W-:Y:S02]  /*11500*/  HADD2.F32 R5, -RZ, R34.H0_H0 ;  /* 0x20000022ff057230 */ /* 0x000fe40000004100 */
[----:B------:R-:W-:Y:S02]  /*11510*/  HADD2.F32 R9, -RZ, R4.H1_H1 ;  /* 0x30000004ff097230 */ /* 0x000fe40000004100 */
[----:B------:R-:W-:Y:S02]  /*11520*/  HADD2.F32 R34, -RZ, R34.H1_H1 ;  /* 0x30000022ff227230 */ /* 0x000fe40000004100 */
[----:B------:R-:W-:Y:S01]  /*11530*/  FMUL.FTZ R11, R5, R8 ;  /* 0x00000008050b7220 */ /* 0x000fe20000410000 */
[----:B------:R-:W-:-:S02]  /*11540*/  HADD2.F32 R4, -RZ, R29.H0_H0 ;  /* 0x2000001dff047230 */ /* 0x000fc40000004100 */
[-C--:B------:R-:W-:Y:S01]  /*11550*/  FMUL.FTZ R5, R5, R6.reuse ;  /* 0x0000000605057220 */ /* 0x080fe20000410000 */
[----:B------:R-:W-:Y:S02]  /*11560*/  HADD2.F32 R29, -RZ, R29.H1_H1 ;  /* 0x3000001dff1d7230 */ /* 0x000fe40000004100 */
[C---:B------:R-:W-:Y:S01]  /*11570*/  FMUL.FTZ R10, R34.reuse, R9 ;  /* 0x00000009220a7220 */ /* 0x040fe20000410000 */
[-C--:B------:R-:W-:Y:S01]  /*11580*/  FMUL.FTZ R34, R34, R7.reuse ;  /* 0x0000000722227220 */ /* 0x080fe20000410000 */
[C---:B------:R-:W-:Y:S01]  /*11590*/  FFMA.FTZ R11, R4.reuse, R6, -R11 ;  /* 0x00000006040b7223 */ /* 0x040fe2000001080b */
[----:B------:R-:W-:Y:S01]  /*115a0*/  FFMA.FTZ R25, R4, R8, R5 ;  /* 0x0000000804197223 */ /* 0x000fe20000010005 */
[C---:B------:R-:W-:Y:S01]  /*115b0*/  FFMA.FTZ R26, R29.reuse, R7, -R10 ;  /* 0x000000071d1a7223 */ /* 0x040fe2000001080a */
[----:B------:R-:W-:Y:S01]  /*115c0*/  FFMA.FTZ R34, R29, R9, R34 ;  /* 0x000000091d227223 */ /* 0x000fe20000010022 */
[----:B------:R-:W-:Y:S02]  /*115d0*/  F2FP.SATFINITE.E4M3.F32.PACK_AB_MERGE_C R4, R50, R47, RZ ;  /* 0x0000002f3204723e */ /* 0x000fe400048070ff */
[----:B------:R-:W-:-:S02]  /*115e0*/  F2FP.SATFINITE.E4M3.F32.PACK_AB_MERGE_C R5, R54, R51, RZ ;  /* 0x000000333605723e */ /* 0x000fc400048070ff */
[----:B------:R-:W-:Y:S02]  /*115f0*/  F2FP.SATFINITE.E4M3.F32.PACK_AB_MERGE_C R6, R60, R55, RZ ;  /* 0x000000373c06723e */ /* 0x000fe400048070ff */
[----:B------:R-:W-:Y:S02]  /*11600*/  F2FP.SATFINITE.E4M3.F32.PACK_AB_MERGE_C R7, R62, R37, RZ ;  /* 0x000000253e07723e */ /* 0x000fe400048070ff */
[----:B------:R-:W-:Y:S02]  /*11610*/  F2FP.SATFINITE.E4M3.F32.PACK_AB_MERGE_C R8, R49, R48, RZ ;  /* 0x000000303108723e */ /* 0x000fe400048070ff */
[----:B------:R-:W-:Y:S02]  /*11620*/  F2FP.SATFINITE.E4M3.F32.PACK_AB_MERGE_C R9, R56, R53, RZ ;  /* 0x000000353809723e */ /* 0x000fe400048070ff */
[----:B------:R-:W-:Y:S02]  /*11630*/  F2FP.SATFINITE.E4M3.F32.PACK_AB_MERGE_C R10, R57, R58, RZ ;  /* 0x0000003a390a723e */ /* 0x000fe400048070ff */
[----:B------:R-:W-:-:S02]  /*11640*/  F2FP.SATFINITE.E4M3.F32.PACK_AB_MERGE_C R4, R46, R45, R4 ;  /* 0x0000002d2e04723e */ /* 0x000fc40004807004 */
[----:B------:R-:W-:Y:S02]  /*11650*/  F2FP.SATFINITE.E4M3.F32.PACK_AB_MERGE_C R5, R41, R40, R5 ;  /* 0x000000282905723e */ /* 0x000fe40004807005 */
[----:B------:R-:W-:Y:S02]  /*11660*/  F2FP.SATFINITE.E4M3.F32.PACK_AB_MERGE_C R6, R42, R33, R6 ;  /* 0x000000212a06723e */ /* 0x000fe40004807006 */
[----:B------:R-:W-:Y:S02]  /*11670*/  F2FP.SATFINITE.E4M3.F32.PACK_AB_MERGE_C R7, R26, R11, R7 ;  /* 0x0000000b1a07723e */ /* 0x000fe40004807007 */
[----:B------:R-:W-:Y:S02]  /*11680*/  F2FP.SATFINITE.E4M3.F32.PACK_AB_MERGE_C R8, R43, R44, R8 ;  /* 0x0000002c2b08723e */ /* 0x000fe40004807008 */
[----:B------:R-:W-:Y:S01]  /*11690*/  F2FP.SATFINITE.E4M3.F32.PACK_AB_MERGE_C R9, R27, R52, R9 ;  /* 0x000000341b09723e */ /* 0x000fe20004807009 */
[----:B------:R1:W-:Y:S01]  /*116a0*/  STS.128 [R59+0x20400], R4 ;  /* 0x020400043b007388 */ /* 0x0003e20000000c00 */
[----:B------:R-:W-:-:S02]  /*116b0*/  F2FP.SATFINITE.E4M3.F32.PACK_AB_MERGE_C R10, R28, R35, R10 ;  /* 0x000000231c0a723e */ /* 0x000fc4000480700a */
[----:B------:R-:W-:-:S05]  /*116c0*/  F2FP.SATFINITE.E4M3.F32.PACK_AB_MERGE_C R11, R34, R25, R39 ;  /* 0x00000019220b723e */ /* 0x000fca0004807027 */
[----:B------:R1:W-:Y:S02]  /*116d0*/  STS.128 [R24+0x20400], R8 ;  /* 0x0204000818007388 */ /* 0x0003e40000000c00 */
.L_x_424:
[----:B------:R-:W-:Y:S05]  /*116e0*/  BSYNC B1 ;  /* 0x0000000000017941 */ /* 0x000fea0003800000 */
.L_x_423:
[----:B------:R-:W-:Y:S04]  /*116f0*/  BSSY B1, `(.L_x_425) ;  /* 0x00000c5000017945 */ /* 0x000fe80003800000 */
[----:B------:R-:W-:Y:S05]  /*11700*/  @P2 BRA `(.L_x_426) ;  /* 0x0000000c000c2947 */ /* 0x000fea0003800000 */
[----:B-1----:R-:W2:Y:S04]  /*11710*/  LDL R8, [R1+0x28] ;  /* 0x0000280001087983 */ /* 0x002ea80000100800 */
[----:B------:R-:W3:Y:S01]  /*11720*/  LDL R61, [R1+0x4c] ;  /* 0x00004c00013d7983 */ /* 0x000ee20000100800 */
[----:B------:R-:W-:Y:S01]  /*11730*/  LEA.HI R4, R21, R20, RZ, 0x1c ;  /* 0x0000001415047211 */ /* 0x000fe200078fe0ff */
[----:B------:R-:W-:Y:S01]  /*11740*/  IMAD.SHL.U32 R5, R233, 0x80, RZ ;  /* 0x00000080e9057824 */ /* 0x000fe200078e00ff */
[----:B------:R-:W-:Y:S02]  /*11750*/  F2FP.F16.E4M3.UNPACK_B R43, R0.H1 ;  /* 0x00000000ff2b723e */ /* 0x000fe400030006ff */
[----:B------:R-:W-:Y:S02]  /*11760*/  SHF.R.S32.HI R7, RZ, 0x1f, R4 ;  /* 0x0000001fff077819 */ /* 0x000fe40000011404 */
[----:B------:R-:W-:Y:S01]  /*11770*/  LOP3.LUT R6, R5, 0x380, RZ, 0xc0, !PT ;  /* 0x0000038005067812 */ /* 0x000fe200078ec0ff */
[----:B------:R-:W-:Y:S01]  /*11780*/  IMAD.SHL.U32 R5, R4, 0x10, RZ ;  /* 0x0000001004057824 */ /* 0x000fe200078e00ff */
[----:B------:R-:W-:Y:S01]  /*11790*/  LEA.HI R7, R7, R4, RZ, 0x3 ;  /* 0x0000000407077211 */ /* 0x000fe200078f18ff */
[--C-:B0-----:R-:W-:Y:S01]  /*117a0*/  HADD2.F32 R41, -RZ, R43.reuse.H0_H0 ;  /* 0x2000002bff297230 */ /* 0x101fe20000004100 */
[-C--:B------:R-:W-:Y:S01]  /*117b0*/  F2FP.F16.E4M3.UNPACK_B R44, R12.reuse.H1 ;  /* 0x0000000cff2c723e */ /* 0x080fe200030006ff */
[----:B------:R-:W-:Y:S01]  /*117c0*/  HADD2.F32 R43, -RZ, R43.H1_H1 ;  /* 0x3000002bff2b7230 */ /* 0x000fe20000004100 */
[----:B------:R-:W-:Y:S01]  /*117d0*/  LOP3.LUT R4, R6, 0x70, R5, 0xf8, !PT ;  /* 0x0000007006047812 */ /* 0x000fe200078ef805 */
[----:B------:R-:W-:Y:S01]  /*117e0*/  IMAD.SHL.U32 R7, R7, 0x800, RZ ;  /* 0x0000080007077824 */ /* 0x000fe200078e00ff */
[----:B------:R-:W-:Y:S01]  /*117f0*/  SHF.R.U32.HI R5, RZ, 0x3, R6 ;  /* 0x00000003ff057819 */ /* 0x000fe20000011606 */
[--C-:B------:R-:W-:Y:S01]  /*11800*/  HADD2.F32 R45, -RZ, R44.reuse.H0_H0 ;  /* 0x2000002cff2d7230 */ /* 0x100fe20000004100 */
[----:B------:R-:W-:Y:S01]  /*11810*/  F2FP.F16.E4M3.UNPACK_B R49, R12 ;  /* 0x0000000cff31723e */ /* 0x000fe200020006ff */
[----:B------:R-:W-:Y:S01]  /*11820*/  HADD2.F32 R47, -RZ, R44.H1_H1 ;  /* 0x3000002cff2f7230 */ /* 0x000fe20000004100 */
[----:B------:R-:W-:-:S02]  /*11830*/  LOP3.LUT R4, R4, R5, RZ, 0x3c, !PT ;  /* 0x0000000504047212 */ /* 0x000fc400078e3cff */
[----:B------:R-:W-:Y:S01]  /*11840*/  LOP3.LUT R7, R7, 0xffffc000, RZ, 0xc0, !PT ;  /* 0xffffc00007077812 */ /* 0x000fe200078ec0ff */
[--C-:B------:R-:W-:Y:S01]  /*11850*/  HADD2.F32 R50, -RZ, R49.reuse.H0_H0 ;  /* 0x20000031ff327230 */ /* 0x100fe20000004100 */
[----:B------:R-:W-:Y:S01]  /*11860*/  F2FP.F16.E4M3.UNPACK_B R53, R13 ;  /* 0x0000000dff35723e */ /* 0x000fe200020006ff */
[----:B------:R-:W-:-:S04]  /*11870*/  HADD2.F32 R49, -RZ, R49.H1_H1 ;  /* 0x30000031ff317230 */ /* 0x000fc80000004100 */
[----:B------:R-:W-:Y:S01]  /*11880*/  HADD2.F32 R54, -RZ, R53.H0_H0 ;  /* 0x20000035ff367230 */ /* 0x000fe20000004100 */
[----:B--2---:R-:W-:-:S04]  /*11890*/  IADD3 R8, R4, R7, R8 ;  /* 0x0000000704087210 */ /* 0x004fc80007ffe008 */
[----:B------:R-:W-:Y:S01]  /*118a0*/  IADD3 R24, R19, R8, RZ ;  /* 0x0000000813187210 */ /* 0x000fe20007ffe0ff */
[----:B---3--:R-:W0:Y:S04]  /*118b0*/  LDS.128 R4, [R61+0x20400] ;  /* 0x020400003d047984 */ /* 0x008e280000000c00 */
[----:B------:R-:W1:Y:S01]  /*118c0*/  LDS.128 R8, [R24+0x20400] ;  /* 0x0204000018087984 */ /* 0x000e620000000c00 */
[-C--:B0-----:R-:W-:Y:S02]  /*118d0*/  F2FP.F16.E4M3.UNPACK_B R25, R4.reuse ;  /* 0x00000004ff19723e */ /* 0x081fe400020006ff */
[----:B------:R-:W-:Y:S02]  /*118e0*/  F2FP.F16.E4M3.UNPACK_B R4, R4.H1 ;  /* 0x00000004ff04723e */ /* 0x000fe400030006ff */
[----:B-1----:R-:W-:-:S02]  /*118f0*/  F2FP.F16.E4M3.UNPACK_B R33, R8.H1 ;  /* 0x00000008ff21723e */ /* 0x002fc400030006ff */
[-C--:B------:R-:W-:Y:S02]  /*11900*/  F2FP.F16.E4M3.UNPACK_B R26, R5.reuse ;  /* 0x00000005ff1a723e */ /* 0x080fe400020006ff */
[----:B------:R-:W-:Y:S01]  /*11910*/  F2FP.F16.E4M3.UNPACK_B R27, R5.H1 ;  /* 0x00000005ff1b723e */ /* 0x000fe200030006ff */
[--C-:B------:R-:W-:Y:S01]  /*11920*/  HADD2.F32 R34, -RZ, R33.reuse.H0_H0 ;  /* 0x20000021ff227230 */ /* 0x100fe20000004100 */
[----:B------:R-:W-:Y:S01]  /*11930*/  F2FP.F16.E4M3.UNPACK_B R8, R8 ;  /* 0x00000008ff08723e */ /* 0x000fe200020006ff */
[----:B------:R-:W-:Y:S01]  /*11940*/  HADD2.F32 R5, -RZ, R4.H0_H0 ;  /* 0x20000004ff057230 */ /* 0x000fe20000004100 */
[-C--:B------:R-:W-:Y:S01]  /*11950*/  F2FP.F16.E4M3.UNPACK_B R35, R9.reuse ;  /* 0x00000009ff23723e */ /* 0x080fe200020006ff */
[----:B------:R-:W-:Y:S02]  /*11960*/  HADD2.F32 R33, -RZ, R33.H1_H1 ;  /* 0x30000021ff217230 */ /* 0x000fe40000004100 */
[-C--:B------:R-:W-:Y:S01]  /*11970*/  FMUL.FTZ R42, R41, R34.reuse ;  /* 0x00000022292a7220 */ /* 0x080fe20000410000 */
[----:B------:R-:W-:Y:S01]  /*11980*/  FMUL.FTZ R40, R45, R34 ;  /* 0x000000222d287220 */ /* 0x000fe20000410000 */
[----:B------:R-:W-:Y:S01]  /*11990*/  F2FP.F16.E4M3.UNPACK_B R37, R9.H1 ;  /* 0x00000009ff25723e */ /* 0x000fe200030006ff */
[----:B------:R-:W-:-:S02]  /*119a0*/  HADD2.F32 R9, -RZ, R8.H0_H0 ;  /* 0x20000008ff097230 */ /* 0x000fc40000004100 */
[-C--:B------:R-:W-:Y:S01]  /*119b0*/  FFMA.FTZ R42, R45, R5.reuse, R42 ;  /* 0x000000052d2a7223 */ /* 0x080fe2000001002a */
[----:B------:R-:W-:Y:S01]  /*119c0*/  F2FP.F16.E4M3.UNPACK_B R45, R0 ;  /* 0x00000000ff2d723e */ /* 0x000fe200020006ff */
[----:B------:R-:W-:Y:S01]  /*119d0*/  FFMA.FTZ R41, R41, R5, -R40 ;  /* 0x0000000529297223 */ /* 0x000fe20000010828 */
[----:B------:R-:W-:Y:S02]  /*119e0*/  HADD2.F32 R5, -RZ, R4.H1_H1 ;  /* 0x30000004ff057230 */ /* 0x000fe40000004100 */
[-C--:B------:R-:W-:Y:S01]  /*119f0*/  FMUL.FTZ R40, R47, R33.reuse ;  /* 0x000000212f287220 */ /* 0x080fe20000410000 */
[----:B------:R-:W-:Y:S01]  /*11a00*/  FMUL.FTZ R46, R43, R33 ;  /* 0x000000212b2e7220 */ /* 0x000fe20000410000 */
[----:B------:R-:W-:Y:S02]  /*11a10*/  HADD2.F32 R48, -RZ, R45.H0_H0 ;  /* 0x2000002dff307230 */ /* 0x000fe40000004100 */
[----:B------:R-:W-:Y:S01]  /*11a20*/  FMUL.FTZ R33, R50, R9 ;  /* 0x0000000932217220 */ /* 0x000fe20000410000 */
[----:B------:R-:W-:-:S02]  /*11a30*/  HADD2.F32 R4, -RZ, R25.H0_H0 ;  /* 0x20000019ff047230 */ /* 0x000fc40000004100 */
[-C--:B------:R-:W-:Y:S01]  /*11a40*/  FFMA.FTZ R44, R43, R5.reuse, -R40 ;  /* 0x000000052b2c7223 */ /* 0x080fe20000010828 */
[----:B------:R-:W-:Y:S01]  /*11a50*/  FFMA.FTZ R43, R47, R5, R46 ;  /* 0x000000052f2b7223 */ /* 0x000fe2000001002e */
[C---:B------:R-:W-:Y:S01]  /*11a60*/  FMUL.FTZ R9, R48.reuse, R9 ;  /* 0x0000000930097220 */ /* 0x040fe20000410000 */
[----:B------:R-:W-:Y:S01]  /*11a70*/  F2FP.F16.E4M3.UNPACK_B R46, R36.H1 ;  /* 0x00000024ff2e723e */ /* 0x000fe200030006ff */
[----:B------:R-:W-:Y:S02]  /*11a80*/  HADD2.F32 R8, -RZ, R8.H1_H1 ;  /* 0x30000008ff087230 */ /* 0x000fe40000004100 */
[-C--:B------:R-:W-:Y:S01]  /*11a90*/  FFMA.FTZ R33, R48, R4.reuse, -R33 ;  /* 0x0000000430217223 */ /* 0x080fe20000010821 */
[----:B------:R-:W-:Y:S01]  /*11aa0*/  FFMA.FTZ R9, R50, R4, R9 ;  /* 0x0000000432097223 */ /* 0x000fe20000010009 */
[----:B------:R-:W-:Y:S01]  /*11ab0*/  F2FP.F16.E4M3.UNPACK_B R50, R13.H1 ;  /* 0x0000000dff32723e */ /* 0x000fe200030006ff */
[----:B------:R-:W-:Y:S02]  /*11ac0*/  HADD2.F32 R47, -RZ, R45.H1_H1 ;  /* 0x3000002dff2f7230 */ /* 0x000fe40000004100 */
[----:B------:R-:W-:Y:S01]  /*11ad0*/  FMUL.FTZ R40, R49, R8 ;  /* 0x0000000831287220 */ /* 0x000fe20000410000 */
[----:B------:R-:W-:Y:S01]  /*11ae0*/  HADD2.F32 R5, -RZ, R37.H0_H0 ;  /* 0x20000025ff057230 */ /* 0x000fe20000004100 */
[----:B------:R-:W-:Y:S01]  /*11af0*/  F2FP.F16.E4M3.UNPACK_B R39, R10 ;  /* 0x0000000aff27723e */ /* 0x000fe200020006ff */
[----:B------:R-:W-:-:S02]  /*11b00*/  HADD2.F32 R52, -RZ, R50.H0_H0 ;  /* 0x20000032ff347230 */ /* 0x000fc40000004100 */
[----:B------:R-:W-:Y:S01]  /*11b10*/  FMUL.FTZ R8, R47, R8 ;  /* 0x000000082f087220 */ /* 0x000fe20000410000 */
[----:B------:R-:W-:Y:S01]  /*11b20*/  HADD2.F32 R25, -RZ, R25.H1_H1 ;  /* 0x30000019ff197230 */ /* 0x000fe20000004100 */
[----:B------:R-:W-:Y:S01]  /*11b30*/  F2FP.F16.E4M3.UNPACK_B R10, R10.H1 ;  /* 0x0000000aff0a723e */ /* 0x000fe200030006ff */
[--C-:B------:R-:W-:Y:S02]  /*11b40*/  HADD2.F32 R48, -RZ, R46.reuse.H0_H0 ;  /* 0x2000002eff307230 */ /* 0x100fe40000004100 */
[----:B------:R-:W-:Y:S01]  /*11b50*/  FMUL.FTZ R45, R52, R5 ;  /* 0x00000005342d7220 */ /* 0x000fe20000410000 */
[----:B------:R-:W-:Y:S02]  /*11b60*/  HADD2.F32 R4, -RZ, R27.H0_H0 ;  /* 0x2000001bff047230 */ /* 0x000fe40000004100 */
[----:B------:R-:W-:Y:S01]  /*11b70*/  FFMA.FTZ R8, R49, R25, R8 ;  /* 0x0000001931087223 */ /* 0x000fe20000010008 */
[----:B------:R-:W-:Y:S01]  /*11b80*/  F2FP.F16.E4M3.UNPACK_B R49, R36 ;  /* 0x00000024ff31723e */ /* 0x000fe200020006ff */
[----:B------:R-:W-:Y:S01]  /*11b90*/  FMUL.FTZ R5, R48, R5 ;  /* 0x0000000530057220 */ /* 0x000fe20000410000 */
[----:B------:R-:W-:-:S02]  /*11ba0*/  HADD2.F32 R51, -RZ, R46.H1_H1 ;  /* 0x3000002eff337230 */ /* 0x000fc40000004100 */
[----:B------:R-:W-:Y:S01]  /*11bb0*/  FFMA.FTZ R40, R47, R25, -R40 ;  /* 0x000000192f287223 */ /* 0x000fe20000010828 */
[----:B------:R-:W-:Y:S02]  /*11bc0*/  HADD2.F32 R37, -RZ, R37.H1_H1 ;  /* 0x30000025ff257230 */ /* 0x000fe40000004100 */
[-C--:B------:R-:W-:Y:S01]  /*11bd0*/  FFMA.FTZ R47, R52, R4.reuse, R5 ;  /* 0x00000004342f7223 */ /* 0x080fe20000010005 */
[----:B------:R-:W-:Y:S02]  /*11be0*/  HADD2.F32 R55, -RZ, R50.H1_H1 ;  /* 0x30000032ff377230 */ /* 0x000fe40000004100 */
[----:B------:R-:W-:Y:S01]  /*11bf0*/  FFMA.FTZ R45, R48, R4, -R45 ;  /* 0x00000004302d7223 */ /* 0x000fe2000001082d */
[----:B------:R-:W-:Y:S02]  /*11c00*/  HADD2.F32 R5, -RZ, R35.H0_H0 ;  /* 0x20000023ff057230 */ /* 0x000fe40000004100 */
[----:B------:R-:W-:Y:S01]  /*11c10*/  FMUL.FTZ R50, R51, R37 ;  /* 0x0000002533327220 */ /* 0x000fe20000410000 */
[----:B------:R-:W-:-:S02]  /*11c20*/  HADD2.F32 R27, -RZ, R27.H1_H1 ;  /* 0x3000001bff1b7230 */ /* 0x000fc40000004100 */
[C---:B------:R-:W-:Y:S01]  /*11c30*/  FMUL.FTZ R46, R55.reuse, R37 ;  /* 0x00000025372e7220 */ /* 0x040fe20000410000 */
[----:B------:R-:W-:Y:S02]  /*11c40*/  HADD2.F32 R52, -RZ, R49.H0_H0 ;  /* 0x20000031ff347230 */ /* 0x000fe40000004100 */
[----:B------:R-:W-:Y:S01]  /*11c50*/  FMUL.FTZ R25, R54, R5 ;  /* 0x0000000536197220 */ /* 0x000fe20000410000 */
[----:B------:R-:W-:Y:S02]  /*11c60*/  HADD2.F32 R4, -RZ, R26.H0_H0 ;  /* 0x2000001aff047230 */ /* 0x000fe40000004100 */
[----:B------:R-:W-:Y:S01]  /*11c70*/  FFMA.FTZ R50, R55, R27, R50 ;  /* 0x0000001b37327223 */ /* 0x000fe20000010032 */
[----:B------:R-:W-:Y:S01]  /*11c80*/  F2FP.F16.E4M3.UNPACK_B R55, R14.H1 ;  /* 0x0000000eff37723e */ /* 0x000fe200030006ff */
[----:B------:R-:W-:Y:S01]  /*11c90*/  FMUL.FTZ R5, R52, R5 ;  /* 0x0000000534057220 */ /* 0x000fe20000410000 */
[----:B------:R-:W-:Y:S01]  /*11ca0*/  FFMA.FTZ R48, R51, R27, -R46 ;  /* 0x0000001b33307223 */ /* 0x000fe2000001082e */
[----:B------:R-:W-:Y:S01]  /*11cb0*/  F2FP.F16.E4M3.UNPACK_B R28, R6 ;  /* 0x00000006ff1c723e */ /* 0x000fe200020006ff */
[----:B------:R-:W-:-:S02]  /*11cc0*/  HADD2.F32 R35, -RZ, R35.H1_H1 ;  /* 0x30000023ff237230 */ /* 0x000fc40000004100 */
[----:B------:R-:W-:Y:S01]  /*11cd0*/  FFMA.FTZ R27, R54, R4, R5 ;  /* 0x00000004361b7223 */ /* 0x000fe20000010005 */
[----:B------:R-:W-:Y:S01]  /*11ce0*/  F2FP.F16.E4M3.UNPACK_B R6, R6.H1 ;  /* 0x00000006ff06723e */ /* 0x000fe200030006ff */
[----:B------:R-:W-:Y:S01]  /*11cf0*/  HADD2.F32 R54, -RZ, R53.H1_H1 ;  /* 0x30000035ff367230 */ /* 0x000fe20000004100 */
[----:B------:R-:W-:Y:S01]  /*11d00*/  F2FP.F16.E4M3.UNPACK_B R51, R3.H1 ;  /* 0x00000003ff33723e */ /* 0x000fe200030006ff */
[----:B------:R-:W-:Y:S02]  /*11d10*/  HADD2.F32 R46, -RZ, R49.H1_H1 ;  /* 0x30000031ff2e7230 */ /* 0x000fe40000004100 */
[----:B------:R-:W-:Y:S01]  /*11d20*/  FFMA.FTZ R25, R52, R4, -R25 ;  /* 0x0000000434197223 */ /* 0x000fe20000010819 */
[----:B------:R-:W-:Y:S02]  /*11d30*/  HADD2.F32 R56, -RZ, R55.H0_H0 ;  /* 0x20000037ff387230 */ /* 0x000fe40000004100 */
[----:B------:R-:W-:Y:S01]  /*11d40*/  FMUL.FTZ R37, R54, R35 ;  /* 0x0000002336257220 */ /* 0x000fe20000410000 */
[----:B------:R-:W-:-:S02]  /*11d50*/  HADD2.F32 R5, -RZ, R10.H0_H0 ;  /* 0x2000000aff057230 */ /* 0x000fc40000004100 */
[----:B------:R-:W-:Y:S01]  /*11d60*/  FMUL.FTZ R35, R46, R35 ;  /* 0x000000232e237220 */ /* 0x000fe20000410000 */
[----:B------:R-:W-:Y:S01]  /*11d70*/  HADD2.F32 R26, -RZ, R26.H1_H1 ;  /* 0x3000001aff1a7230 */ /* 0x000fe20000004100 */
[----:B------:R-:W-:Y:S01]  /*11d80*/  F2FP.F16.E4M3.UNPACK_B R53, R3 ;  /* 0x00000003ff35723e */ /* 0x000fe200020006ff */
[----:B------:R-:W-:Y:S02]  /*11d90*/  HADD2.F32 R52, -RZ, R51.H0_H0 ;  /* 0x20000033ff347230 */ /* 0x000fe40000004100 */
[-C--:B------:R-:W-:Y:S01]  /*11da0*/  FMUL.FTZ R49, R56, R5.reuse ;  /* 0x0000000538317220 */ /* 0x080fe20000410000 */
[----:B------:R-:W-:Y:S02]  /*11db0*/  HADD2.F32 R4, -RZ, R6.H0_H0 ;  /* 0x20000006ff047230 */ /* 0x000fe40000004100 */
[-C--:B------:R-:W-:Y:S01]  /*11dc0*/  FFMA.FTZ R46, R46, R26.reuse, -R37 ;  /* 0x0000001a2e2e7223 */ /* 0x080fe20000010825 */
[----:B------:R-:W-:Y:S01]  /*11dd0*/  FFMA.FTZ R26, R54, R26, R35 ;  /* 0x0000001a361a7223 */ /* 0x000fe20000010023 */
[----:B------:R-:W-:Y:S01]  /*11de0*/  FMUL.FTZ R5, R52, R5 ;  /* 0x0000000534057220 */ /* 0x000fe20000410000 */
[----:B------:R-:W-:-:S02]  /*11df0*/  HADD2.F32 R54, -RZ, R55.H1_H1 ;  /* 0x30000037ff367230 */ /* 0x000fc40000004100 */
[----:B------:R-:W-:Y:S01]  /*11e00*/  FFMA.FTZ R49, R52, R4, -R49 ;  /* 0x0000000434317223 */ /* 0x000fe20000010831 */
[----:B------:R-:W-:Y:S01]  /*11e10*/  HADD2.F32 R10, -RZ, R10.H1_H1 ;  /* 0x3000000aff0a7230 */ /* 0x000fe20000004100 */
[----:B------:R-:W-:Y:S01]  /*11e20*/  F2FP.F16.E4M3.UNPACK_B R55, R14 ;  /* 0x0000000eff37723e */ /* 0x000fe200020006ff */
[----:B------:R-:W-:Y:S02]  /*11e30*/  HADD2.F32 R52, -RZ, R51.H1_H1 ;  /* 0x30000033ff347230 */ /* 0x000fe40000004100 */
[----:B------:R-:W-:Y:S01]  /*11e40*/  FFMA.FTZ R37, R56, R4, R5 ;  /* 0x0000000438257223 */ /* 0x000fe20000010005 */
[----:B------:R-:W-:Y:S02]  /*11e50*/  HADD2.F32 R6, -RZ, R6.H1_H1 ;  /* 0x30000006ff067230 */ /* 0x000fe40000004100 */
[-C--:B------:R-:W-:Y:S01]  /*11e60*/  FMUL.FTZ R35, R54, R10.reuse ;  /* 0x0000000a36237220 */ /* 0x080fe20000410000 */
[----:B------:R-:W-:Y:S02]  /*11e70*/  HADD2.F32 R5, -RZ, R39.H0_H0 ;  /* 0x20000027ff057230 */ /* 0x000fe40000004100 */
[----:B------:R-:W-:Y:S01]  /*11e80*/  FMUL.FTZ R51, R52, R10 ;  /* 0x0000000a34337220 */ /* 0x000fe20000410000 */
[----:B------:R-:W-:-:S02]  /*11e90*/  HADD2.F32 R10, -RZ, R55.H0_H0 ;  /* 0x20000037ff0a7230 */ /* 0x000fc40000004100 */
[-C--:B------:R-:W-:Y:S01]  /*11ea0*/  FFMA.FTZ R52, R52, R6.reuse, -R35 ;  /* 0x0000000634347223 */ /* 0x080fe20000010823 */
[----:B------:R-:W-:Y:S02]  /*11eb0*/  HADD2.F32 R4, -RZ, R28.H0_H0 ;  /* 0x2000001cff047230 */ /* 0x000fe40000004100 */
[----:B------:R-:W-:Y:S01]  /*11ec0*/  FFMA.FTZ R54, R54, R6, R51 ;  /* 0x0000000636367223 */ /* 0x000fe20000010033 */
[----:B------:R-:W-:Y:S02]  /*11ed0*/  HADD2.F32 R6, -RZ, R53.H0_H0 ;  /* 0x20000035ff067230 */ /* 0x000fe40000004100 */
[----:B------:R-:W-:Y:S01]  /*11ee0*/  FMUL.FTZ R35, R10, R5 ;  /* 0x000000050a237220 */ /* 0x000fe20000410000 */
[----:B------:R-:W-:Y:S01]  /*11ef0*/  HADD2.F32 R58, -RZ, R55.H1_H1 ;  /* 0x30000037ff3a7230 */ /* 0x000fe20000004100 */
[----:B------:R-:W-:Y:S01]  /*11f00*/  F2FP.F16.E4M3.UNPACK_B R34, R11 ;  /* 0x0000000bff22723e */ /* 0x000fe200020006ff */
[----:B------:R-:W-:Y:S02]  /*11f10*/  HADD2.F32 R39, -RZ, R39.H1_H1 ;  /* 0x30000027ff277230 */ /* 0x000fe40000004100 */
[----:B------:R-:W-:Y:S01]  /*11f20*/  FMUL.FTZ R5, R6, R5 ;  /* 0x0000000506057220 */ /* 0x000fe20000410000 */
[----:B------:R-:W-:-:S02]  /*11f30*/  HADD2.F32 R56, -RZ, R53.H1_H1 ;  /* 0x30000035ff387230 */ /* 0x000fc40000004100 */
[-C--:B------:R-:W-:Y:S01]  /*11f40*/  FFMA.FTZ R6, R6, R4.reuse, -R35 ;  /* 0x0000000406067223 */ /* 0x080fe20000010823 */
[----:B------:R-:W-:Y:S01]  /*11f50*/  HADD2.F32 R28, -RZ, R28.H1_H1 ;  /* 0x3000001cff1c7230 */ /* 0x000fe20000004100 */
[----:B------:R-:W-:Y:S01]  /*11f60*/  F2FP.F16.E4M3.UNPACK_B R11, R11.H1 ;  /* 0x0000000bff0b723e */ /* 0x000fe200030006ff */
[----:B------:R-:W-:Y:S01]  /*11f70*/  FMUL.FTZ R35, R58, R39 ;  /* 0x000000273a237220 */ /* 0x000fe20000410000 */
[----:B------:R-:W-:Y:S01]  /*11f80*/  F2FP.F16.E4M3.UNPACK_B R53, R15.H1 ;  /* 0x0000000fff35723e */ /* 0x000fe200030006ff */
[----:B------:R-:W-:Y:S01]  /*11f90*/  FFMA.FTZ R10, R10, R4, R5 ;  /* 0x000000040a0a7223 */ /* 0x000fe20000010005 */
[----:B------:R-:W-:Y:S01]  /*11fa0*/  F2FP.F16.E4M3.UNPACK_B R4, R38.H1 ;  /* 0x00000026ff04723e */ /* 0x000fe200030006ff */
[C---:B------:R-:W-:Y:S01]  /*11fb0*/  FMUL.FTZ R39, R56.reuse, R39 ;  /* 0x0000002738277220 */ /* 0x040fe20000410000 */
[-C--:B------:R-:W-:Y:S01]  /*11fc0*/  F2FP.F16.E4M3.UNPACK_B R29, R7.reuse ;  /* 0x00000007ff1d723e */ /* 0x080fe200020006ff */
[----:B------:R-:W-:Y:S01]  /*11fd0*/  FFMA.FTZ R35, R56, R28, -R35 ;  /* 0x0000001c38237223 */ /* 0x000fe20000010823 */
[----:B------:R-:W-:Y:S01]  /*11fe0*/  F2FP.F16.E4M3.UNPACK_B R7, R7.H1 ;  /* 0x00000007ff07723e */ /* 0x000fe200030006ff */
[----:B------:R-:W-:-:S02]  /*11ff0*/  HADD2.F32 R56, -RZ, R53.H0_H0 ;  /* 0x20000035ff387230 */ /* 0x000fc40000004100 */
[----:B------:R-:W-:Y:S01]  /*12000*/  FFMA.FTZ R39, R58, R28, R39 ;  /* 0x0000001c3a277223 */ /* 0x000fe20000010027 */
[----:B------:R-:W-:Y:S01]  /*12010*/  HADD2.F32 R5, -RZ, R11.H0_H0 ;  /* 0x2000000bff057230 */ /* 0x000fe20000004100 */
[----:B------:R-:W-:Y:S01]  /*12020*/  F2FP.F16.E4M3.UNPACK_B R55, R38 ;  /* 0x00000026ff37723e */ /* 0x000fe200020006ff */
[--C-:B------:R-:W-:Y:S01]  /*12030*/  HADD2.F32 R28, -RZ, R4.reuse.H0_H0 ;  /* 0x20000004ff1c7230 */ /* 0x100fe20000004100 */
[----:B------:R-:W-:Y:S01]  /*12040*/  F2FP.SATFINITE.E4M3.F32.PACK_AB_MERGE_C R42, R43, R42, RZ ;  /* 0x0000002a2b2a723e */ /* 0x000fe200048070ff */
[----:B------:R-:W-:Y:S02]  /*12050*/  HADD2.F32 R57, -RZ, R4.H1_H1 ;  /* 0x30000004ff397230 */ /* 0x000fe40000004100 */
[-C--:B------:R-:W-:Y:S01]  /*12060*/  FMUL.FTZ R51, R56, R5.reuse ;  /* 0x0000000538337220 */ /* 0x080fe20000410000 */
[----:B------:R-:W-:Y:S02]  /*12070*/  HADD2.F32 R4, -RZ, R7.H0_H0 ;  /* 0x20000007ff047230 */ /* 0x000fe40000004100 */
[----:B------:R-:W-:Y:S01]  /*12080*/  FMUL.FTZ R5, R28, R5 ;  /* 0x000000051c057220 */ /* 0x000fe20000410000 */
[----:B------:R-:W-:Y:S01]  /*12090*/  HADD2.F32 R59, -RZ, R53.H1_H1 ;  /* 0x30000035ff3b7230 */ /* 0x000fe20000004100 */
[----:B------:R-:W-:Y:S01]  /*120a0*/  F2FP.SATFINITE.E4M3.F32.PACK_AB_MERGE_C R49, R52, R49, RZ ;  /* 0x000000313431723e */ /* 0x000fe200048070ff */
[----:B------:R-:W-:-:S02]  /*120b0*/  HADD2.F32 R11, -RZ, R11.H1_H1 ;  /* 0x3000000bff0b7230 */ /* 0x000fc40000004100 */
[-C--:B------:R-:W-:Y:S01]  /*120c0*/  FFMA.FTZ R51, R28, R4.reuse, -R51 ;  /* 0x000000041c337223 */ /* 0x080fe20000010833 */
[----:B------:R-:W-:Y:S01]  /*120d0*/  FFMA.FTZ R53, R56, R4, R5 ;  /* 0x0000000438357223 */ /* 0x000fe20000010005 */
[----:B------:R-:W-:Y:S01]  /*120e0*/  HADD2.F32 R7, -RZ, R7.H1_H1 ;  /* 0x30000007ff077230 */ /* 0x000fe20000004100 */
[----:B------:R-:W-:Y:S01]  /*120f0*/  F2FP.F16.E4M3.UNPACK_B R4, R15 ;  /* 0x0000000fff04723e */ /* 0x000fe200020006ff */
[-C--:B------:R-:W-:Y:S01]  /*12100*/  FMUL.FTZ R28, R59, R11.reuse ;  /* 0x0000000b3b1c7220 */ /* 0x080fe20000410000 */
[C---:B------:R-:W-:Y:S01]  /*12110*/  FMUL.FTZ R58, R57.reuse, R11 ;  /* 0x0000000b393a7220 */ /* 0x040fe20000410000 */
[----:B------:R-:W-:Y:S01]  /*12120*/  HADD2.F32 R5, -RZ, R34.H0_H0 ;  /* 0x20000022ff057230 */ /* 0x000fe20000004100 */
[----:B------:R-:W-:Y:S01]  /*12130*/  F2FP.SATFINITE.E4M3.F32.PACK_AB_MERGE_C R47, R50, R47, RZ ;  /* 0x0000002f322f723e */ /* 0x000fe200048070ff */
[-C--:B------:R-:W-:Y:S01]  /*12140*/  FFMA.FTZ R56, R57, R7.reuse, -R28 ;  /* 0x0000000739387223 */ /* 0x080fe2000001081c */
[--C-:B------:R-:W-:Y:S02]  /*12150*/  HADD2.F32 R62, -RZ, R4.reuse.H0_H0 ;  /* 0x20000004ff3e7230 */ /* 0x100fe40000004100 */
[----:B------:R-:W-:Y:S01]  /*12160*/  FFMA.FTZ R58, R59, R7, R58 ;  /* 0x000000073b3a7223 */ /* 0x000fe2000001003a */
[----:B------:R-:W-:Y:S01]  /*12170*/  HADD2.F32 R60, -RZ, R55.H0_H0 ;  /* 0x20000037ff3c7230 */ /* 0x000fe20000004100 */
[----:B------:R-:W-:Y:S01]  /*12180*/  F2FP.SATFINITE.E4M3.F32.PACK_AB_MERGE_C R37, R54, R37, RZ ;  /* 0x000000253625723e */ /* 0x000fe200048070ff */
[----:B------:R-:W-:-:S02]  /*12190*/  HADD2.F32 R57, -RZ, R4.H1_H1 ;  /* 0x30000004ff397230 */ /* 0x000fc40000004100 */
[-C--:B------:R-:W-:Y:S01]  /*121a0*/  FMUL.FTZ R7, R62, R5.reuse ;  /* 0x000000053e077220 */ /* 0x080fe20000410000 */
[----:B------:R-:W-:Y:S02]  /*121b0*/  HADD2.F32 R34, -RZ, R34.H1_H1 ;  /* 0x30000022ff227230 */ /* 0x000fe40000004100 */
[----:B------:R-:W-:Y:S01]  /*121c0*/  FMUL.FTZ R5, R60, R5 ;  /* 0x000000053c057220 */ /* 0x000fe20000410000 */
[----:B------:R-:W-:Y:S01]  /*121d0*/  HADD2.F32 R55, -RZ, R55.H1_H1 ;  /* 0x30000037ff377230 */ /* 0x000fe20000004100 */
[----:B------:R-:W-:Y:S01]  /*121e0*/  F2FP.SATFINITE.E4M3.F32.PACK_AB_MERGE_C R51, R56, R51, RZ ;  /* 0x000000333833723e */ /* 0x000fe200048070ff */
[--C-:B------:R-:W-:Y:S02]  /*121f0*/  HADD2.F32 R4, -RZ, R29.reuse.H0_H0 ;  /* 0x2000001dff047230 */ /* 0x100fe40000004100 */
[-C--:B------:R-:W-:Y:S01]  /*12200*/  FMUL.FTZ R28, R57, R34.reuse ;  /* 0x00000022391c7220 */ /* 0x080fe20000410000 */
[----:B------:R-:W-:Y:S02]  /*12210*/  HADD2.F32 R29, -RZ, R29.H1_H1 ;  /* 0x3000001dff1d7230 */ /* 0x000fe40000004100 */
[C---:B------:R-:W-:Y:S01]  /*12220*/  FMUL.FTZ R34, R55.reuse, R34 ;  /* 0x0000002237227220 */ /* 0x040fe20000410000 */
        /* <DEDUP_REMOVED lines=10> */
[----:B------:R-:W-:Y:S02]  /*122d0*/  F2FP.SATFINITE.E4M3.F32.PACK_AB_MERGE_C R6, R35, R6, R49 ;  /* 0x000000062306723e */ /* 0x000fe40004807031 */
[----:B------:R-:W-:-:S02]  /*122e0*/  F2FP.SATFINITE.E4M3.F32.PACK_AB_MERGE_C R7, R28, R7, R51 ;  /* 0x000000071c07723e */ /* 0x000fc40004807033 */
[----:B------:R-:W-:Y:S02]  /*122f0*/  F2FP.SATFINITE.E4M3.F32.PACK_AB_MERGE_C R9, R26, R27, R47 ;  /* 0x0000001b1a09723e */ /* 0x000fe4000480702f */
[----:B------:R-:W-:Y:S01]  /*12300*/  F2FP.SATFINITE.E4M3.F32.PACK_AB_MERGE_C R10, R39, R10, R37 ;  /* 0x0000000a270a723e */ /* 0x000fe20004807025 */
[----:B------:R2:W-:Y:S01]  /*12310*/  STS.128 [R61+0x20400], R4 ;  /* 0x020400043d007388 */ /* 0x0005e20000000c00 */
[----:B------:R-:W-:-:S05]  /*12320*/  F2FP.SATFINITE.E4M3.F32.PACK_AB_MERGE_C R11, R34, R11, R53 ;  /* 0x0000000b220b723e */ /* 0x000fca0004807035 */
[----:B------:R2:W-:Y:S02]  /*12330*/  STS.128 [R24+0x20400], R8 ;  /* 0x0204000818007388 */ /* 0x0005e40000000c00 */
.L_x_426:
[----:B------:R-:W-:Y:S05]  /*12340*/  BSYNC B1 ;  /* 0x0000000000017941 */ /* 0x000fea0003800000 */
.L_x_425:
[----:B------:R-:W-:Y:S04]  /*12350*/  BSSY B1, `(.L_x_427) ;  /* 0x00000c4000017945 */ /* 0x000fe80003800000 */
[----:B------:R-:W-:Y:S05]  /*12360*/  @P3 BRA `(.L_x_428) ;  /* 0x0000000c00083947 */ /* 0x000fea0003800000 */
[----:B-12---:R-:W2:Y:S04]  /*12370*/  LDL R8, [R1+0x18] ;  /* 0x0000180001087983 */ /* 0x006ea80000100800 */
[----:B------:R-:W3:Y:S04]  /*12380*/  LDL R6, [R1+0x24] ;  /* 0x0000240001067983 */ /* 0x000ee80000100800 */
[----:B------:R-:W4:Y:S01]  /*12390*/  LDL R61, [R1+0x48] ;  /* 0x00004800013d7983 */ /* 0x000f220000100800 */
[----:B------:R-:W-:Y:S02]  /*123a0*/  LEA.HI R4, R21, R20, RZ, 0x1c ;  /* 0x0000001415047211 */ /* 0x000fe400078fe0ff */
[----:B------:R-:W-:-:S02]  /*123b0*/  F2FP.F16.E4M3.UNPACK_B R43, R0.H1 ;  /* 0x00000000ff2b723e */ /* 0x000fc400030006ff */
[----:B------:R-:W-:Y:S01]  /*123c0*/  SHF.R.S32.HI R7, RZ, 0x1f, R4 ;  /* 0x0000001fff077819 */ /* 0x000fe20000011404 */
[----:B------:R-:W-:Y:S01]  /*123d0*/  IMAD.SHL.U32 R5, R4, 0x10, RZ ;  /* 0x0000001004057824 */ /* 0x000fe200078e00ff */
[----:B------:R-:W-:Y:S01]  /*123e0*/  F2FP.F16.E4M3.UNPACK_B R44, R12.H1 ;  /* 0x0000000cff2c723e */ /* 0x000fe200030006ff */
[--C-:B0-----:R-:W-:Y:S01]  /*123f0*/  HADD2.F32 R41, -RZ, R43.reuse.H0_H0 ;  /* 0x2000002bff297230 */ /* 0x101fe20000004100 */
[----:B------:R-:W-:Y:S01]  /*12400*/  LEA.HI R7, R7, R4, RZ, 0x3 ;  /* 0x0000000407077211 */ /* 0x000fe200078f18ff */
[----:B------:R-:W-:Y:S01]  /*12410*/  HADD2.F32 R43, -RZ, R43.H1_H1 ;  /* 0x3000002bff2b7230 */ /* 0x000fe20000004100 */
[----:B------:R-:W-:Y:S01]  /*12420*/  F2FP.F16.E4M3.UNPACK_B R49, R12 ;  /* 0x0000000cff31723e */ /* 0x000fe200020006ff */
[--C-:B------:R-:W-:Y:S01]  /*12430*/  HADD2.F32 R45, -RZ, R44.reuse.H0_H0 ;  /* 0x2000002cff2d7230 */ /* 0x100fe20000004100 */
[----:B------:R-:W-:Y:S01]  /*12440*/  F2FP.F16.E4M3.UNPACK_B R53, R13 ;  /* 0x0000000dff35723e */ /* 0x000fe200020006ff */
[----:B------:R-:W-:Y:S02]  /*12450*/  IMAD.SHL.U32 R7, R7, 0x800, RZ ;  /* 0x0000080007077824 */ /* 0x000fe400078e00ff */
[----:B------:R-:W-:-:S02]  /*12460*/  HADD2.F32 R47, -RZ, R44.H1_H1 ;  /* 0x3000002cff2f7230 */ /* 0x000fc40000004100 */
[--C-:B------:R-:W-:Y:S01]  /*12470*/  HADD2.F32 R50, -RZ, R49.reuse.H0_H0 ;  /* 0x20000031ff327230 */ /* 0x100fe20000004100 */
[----:B------:R-:W-:Y:S01]  /*12480*/  LOP3.LUT R7, R7, 0xffffc000, RZ, 0xc0, !PT ;  /* 0xffffc00007077812 */ /* 0x000fe200078ec0ff */
[----:B------:R-:W-:Y:S02]  /*12490*/  HADD2.F32 R49, -RZ, R49.H1_H1 ;  /* 0x30000031ff317230 */ /* 0x000fe40000004100 */
[----:B------:R-:W-:Y:S01]  /*124a0*/  HADD2.F32 R54, -RZ, R53.H0_H0 ;  /* 0x20000035ff367230 */ /* 0x000fe20000004100 */
[----:B--2---:R-:W-:Y:S02]  /*124b0*/  SHF.R.U32.HI R9, RZ, 0x3, R8 ;  /* 0x00000003ff097819 */ /* 0x004fe40000011608 */
[----:B------:R-:W-:-:S04]  /*124c0*/  LOP3.LUT R4, R8, 0x70, R5, 0xf8, !PT ;  /* 0x0000007008047812 */ /* 0x000fc800078ef805 */
[----:B------:R-:W-:-:S04]  /*124d0*/  LOP3.LUT R4, R4, R9, RZ, 0x3c, !PT ;  /* 0x0000000904047212 */ /* 0x000fc800078e3cff */
[----:B---3--:R-:W-:Y:S02]  /*124e0*/  IADD3 R8, R4, R7, R6 ;  /* 0x0000000704087210 */ /* 0x008fe40007ffe006 */
[----:B----4-:R-:W0:Y:S03]  /*124f0*/  LDS.128 R4, [R61+0x20400] ;  /* 0x020400003d047984 */ /* 0x010e260000000c00 */
[----:B------:R-:W-:-:S05]  /*12500*/  IMAD.IADD R24, R19, 0x1, R8 ;  /* 0x0000000113187824 */ /* 0x000fca00078e0208 */
[----:B------:R-:W1:Y:S01]  /*12510*/  LDS.128 R8, [R24+0x20400] ;  /* 0x0204000018087984 */ /* 0x000e620000000c00 */
[-C--:B0-----:R-:W-:Y:S02]  /*12520*/  F2FP.F16.E4M3.UNPACK_B R25, R4.reuse ;  /* 0x00000004ff19723e */ /* 0x081fe400020006ff */
[----:B------:R-:W-:Y:S02]  /*12530*/  F2FP.F16.E4M3.UNPACK_B R4, R4.H1 ;  /* 0x00000004ff04723e */ /* 0x000fe400030006ff */
[-C--:B------:R-:W-:Y:S02]  /*12540*/  F2FP.F16.E4M3.UNPACK_B R26, R5.reuse ;  /* 0x00000005ff1a723e */ /* 0x080fe400020006ff */
[----:B------:R-:W-:Y:S01]  /*12550*/  F2FP.F16.E4M3.UNPACK_B R27, R5.H1 ;  /* 0x00000005ff1b723e */ /* 0x000fe200030006ff */
[----:B------:R-:W-:Y:S01]  /*12560*/  HADD2.F32 R5, -RZ, R4.H0_H0 ;  /* 0x20000004ff057230 */ /* 0x000fe20000004100 */
[-C--:B-1----:R-:W-:Y:S02]  /*12570*/  F2FP.F16.E4M3.UNPACK_B R33, R8.reuse.H1 ;  /* 0x00000008ff21723e */ /* 0x082fe400030006ff */
[----:B------:R-:W-:-:S02]  /*12580*/  F2FP.F16.E4M3.UNPACK_B R8, R8 ;  /* 0x00000008ff08723e */ /* 0x000fc400020006ff */
[-C--:B------:R-:W-:Y:S01]  /*12590*/  F2FP.F16.E4M3.UNPACK_B R35, R9.reuse ;  /* 0x00000009ff23723e */ /* 0x080fe200020006ff */
[--C-:B------:R-:W-:Y:S01]  /*125a0*/  HADD2.F32 R34, -RZ, R33.reuse.H0_H0 ;  /* 0x20000021ff227230 */ /* 0x100fe20000004100 */
[----:B------:R-:W-:Y:S01]  /*125b0*/  F2FP.F16.E4M3.UNPACK_B R37, R9.H1 ;  /* 0x00000009ff25723e */ /* 0x000fe200030006ff */
[----:B------:R-:W-:Y:S01]  /*125c0*/  HADD2.F32 R33, -RZ, R33.H1_H1 ;  /* 0x30000021ff217230 */ /* 0x000fe20000004100 */
[----:B------:R-:W-:Y:S01]  /*125d0*/  F2FP.F16.E4M3.UNPACK_B R39, R10 ;  /* 0x0000000aff27723e */ /* 0x000fe200020006ff */
[--C-:B------:R-:W-:Y:S02]  /*125e0*/  HADD2.F32 R9, -RZ, R8.reuse.H0_H0 ;  /* 0x20000008ff097230 */ /* 0x100fe40000004100 */
[-C--:B------:R-:W-:Y:S01]  /*125f0*/  FMUL.FTZ R42, R41, R34.reuse ;  /* 0x00000022292a7220 */ /* 0x080fe20000410000 */
[----:B------:R-:W-:Y:S01]  /*12600*/  FMUL.FTZ R40, R45, R34 ;  /* 0x000000222d287220 */ /* 0x000fe20000410000 */
[----:B------:R-:W-:Y:S01]  /*12610*/  FMUL.FTZ R46, R43, R33 ;  /* 0x000000212b2e7220 */ /* 0x000fe20000410000 */
[----:B------:R-:W-:-:S02]  /*12620*/  HADD2.F32 R8, -RZ, R8.H1_H1 ;  /* 0x30000008ff087230 */ /* 0x000fc40000004100 */
[-C--:B------:R-:W-:Y:S01]  /*12630*/  FFMA.FTZ R42, R45, R5.reuse, R42 ;  /* 0x000000052d2a7223 */ /* 0x080fe2000001002a */
[----:B------:R-:W-:Y:S01]  /*12640*/  F2FP.F16.E4M3.UNPACK_B R45, R0 ;  /* 0x00000000ff2d723e */ /* 0x000fe200020006ff */
[----:B------:R-:W-:Y:S01]  /*12650*/  FFMA.FTZ R41, R41, R5, -R40 ;  /* 0x0000000529297223 */ /* 0x000fe20000010828 */
[----:B------:R-:W-:Y:S02]  /*12660*/  HADD2.F32 R5, -RZ, R4.H1_H1 ;  /* 0x30000004ff057230 */ /* 0x000fe40000004100 */
[----:B------:R-:W-:Y:S01]  /*12670*/  FMUL.FTZ R40, R47, R33 ;  /* 0x000000212f287220 */ /* 0x000fe20000410000 */
[----:B------:R-:W-:Y:S02]  /*12680*/  HADD2.F32 R4, -RZ, R25.H0_H0 ;  /* 0x20000019ff047230 */ /* 0x000fe40000004100 */
[----:B------:R-:W-:Y:S01]  /*12690*/  FMUL.FTZ R33, R50, R9 ;  /* 0x0000000932217220 */ /* 0x000fe20000410000 */
[--C-:B------:R-:W-:Y:S02]  /*126a0*/  HADD2.F32 R48, -RZ, R45.reuse.H0_H0 ;  /* 0x2000002dff307230 */ /* 0x100fe40000004100 */
[-C--:B------:R-:W-:Y:S01]  /*126b0*/  FFMA.FTZ R44, R43, R5.reuse, -R40 ;  /* 0x000000052b2c7223 */ /* 0x080fe20000010828 */
[----:B------:R-:W-:Y:S01]  /*126c0*/  FFMA.FTZ R43, R47, R5, R46 ;  /* 0x000000052f2b7223 */ /* 0x000fe2000001002e */
[----:B------:R-:W-:Y:S01]  /*126d0*/  F2FP.F16.E4M3.UNPACK_B R46, R36.H1 ;  /* 0x00000024ff2e723e */ /* 0x000fe200030006ff */
[----:B------:R-:W-:-:S02]  /*126e0*/  HADD2.F32 R47, -RZ, R45.H1_H1 ;  /* 0x3000002dff2f7230 */ /* 0x000fc40000004100 */
[C---:B------:R-:W-:Y:S01]  /*126f0*/  FMUL.FTZ R9, R48.reuse, R9 ;  /* 0x0000000930097220 */ /* 0x040fe20000410000 */
[----:B------:R-:W-:Y:S01]  /*12700*/  FFMA.FTZ R33, R48, R4, -R33 ;  /* 0x0000000430217223 */ /* 0x000fe20000010821 */
[----:B------:R-:W-:Y:S02]  /*12710*/  HADD2.F32 R5, -RZ, R37.H0_H0 ;  /* 0x20000025ff057230 */ /* 0x000fe40000004100 */
[----:B------:R-:W-:Y:S01]  /*12720*/  FMUL.FTZ R40, R49, R8 ;  /* 0x0000000831287220 */ /* 0x000fe20000410000 */
[----:B------:R-:W-:Y:S01]  /*12730*/  FFMA.FTZ R9, R50, R4, R9 ;  /* 0x0000000432097223 */ /* 0x000fe20000010009 */
[----:B------:R-:W-:Y:S01]  /*12740*/  F2FP.F16.E4M3.UNPACK_B R50, R13.H1 ;  /* 0x0000000dff32723e */ /* 0x000fe200030006ff */
[----:B------:R-:W-:Y:S02]  /*12750*/  HADD2.F32 R25, -RZ, R25.H1_H1 ;  /* 0x30000019ff197230 */ /* 0x000fe40000004100 */
[----:B------:R-:W-:Y:S01]  /*12760*/  FMUL.FTZ R8, R47, R8 ;  /* 0x000000082f087220 */ /* 0x000fe20000410000 */
[----:B------:R-:W-:Y:S01]  /*12770*/  HADD2.F32 R48, -RZ, R46.H0_H0 ;  /* 0x2000002eff307230 */ /* 0x000fe20000004100 */
[----:B------:R-:W-:Y:S01]  /*12780*/  F2FP.F16.E4M3.UNPACK_B R10, R10.H1 ;  /* 0x0000000aff0a723e */ /* 0x000fe200030006ff */
[----:B------:R-:W-:-:S02]  /*12790*/  HADD2.F32 R52, -RZ, R50.H0_H0 ;  /* 0x20000032ff347230 */ /* 0x000fc40000004100 */
[----:B------:R-:W-:Y:S01]  /*127a0*/  FFMA.FTZ R8, R49, R25, R8 ;  /* 0x0000001931087223 */ /* 0x000fe20000010008 */
[----:B------:R-:W-:Y:S01]  /*127b0*/  HADD2.F32 R4, -RZ, R27.H0_H0 ;  /* 0x2000001bff047230 */ /* 0x000fe20000004100 */
[----:B------:R-:W-:Y:S01]  /*127c0*/  F2FP.F16.E4M3.UNPACK_B R49, R36 ;  /* 0x00000024ff31723e */ /* 0x000fe200020006ff */
[----:B------:R-:W-:Y:S02]  /*127d0*/  HADD2.F32 R51, -RZ, R46.H1_H1 ;  /* 0x3000002eff337230 */ /* 0x000fe40000004100 */
[-C--:B------:R-:W-:Y:S01]  /*127e0*/  FMUL.FTZ R45, R52, R5.reuse ;  /* 0x00000005342d7220 */ /* 0x080fe20000410000 */
[----:B------:R-:W-:Y:S01]  /*127f0*/  FMUL.FTZ R5, R48, R5 ;  /* 0x0000000530057220 */ /* 0x000fe20000410000 */
[----:B------:R-:W-:Y:S02]  /*12800*/  HADD2.F32 R37, -RZ, R37.H1_H1 ;  /* 0x30000025ff257230 */ /* 0x000fe40000004100 */
[----:B------:R-:W-:Y:S01]  /*12810*/  FFMA.FTZ R40, R47, R25, -R40 ;  /* 0x000000192f287223 */ /* 0x000fe20000010828 */
[----:B------:R-:W-:-:S02]  /*12820*/  HADD2.F32 R55, -RZ, R50.H1_H1 ;  /* 0x30000032ff377230 */ /* 0x000fc40000004100 */
[-C--:B------:R-:W-:Y:S01]  /*12830*/  FFMA.FTZ R47, R52, R4.reuse, R5 ;  /* 0x00000004342f7223 */ /* 0x080fe20000010005 */
[----:B------:R-:W-:Y:S02]  /*12840*/  HADD2.F32 R5, -RZ, R35.H0_H0 ;  /* 0x20000023ff057230 */ /* 0x000fe40000004100 */
[-C--:B------:R-:W-:Y:S01]  /*12850*/  FMUL.FTZ R50, R51, R37.reuse ;  /* 0x0000002533327220 */ /* 0x080fe20000410000 */
[----:B------:R-:W-:Y:S02]  /*12860*/  HADD2.F32 R27, -RZ, R27.H1_H1 ;  /* 0x3000001bff1b7230 */ /* 0x000fe40000004100 */
[----:B------:R-:W-:Y:S01]  /*12870*/  FFMA.FTZ R45, R48, R4, -R45 ;  /* 0x00000004302d7223 */ /* 0x000fe2000001082d */
[----:B------:R-:W-:Y:S02]  /*12880*/  HADD2.F32 R52, -RZ, R49.H0_H0 ;  /* 0x20000031ff347230 */ /* 0x000fe40000004100 */
[----:B------:R-:W-:Y:S01]  /*12890*/  FMUL.FTZ R46, R55, R37 ;  /* 0x00000025372e7220 */ /* 0x000fe20000410000 */
[----:B------:R-:W-:-:S02]  /*128a0*/  HADD2.F32 R4, -RZ, R26.H0_H0 ;  /* 0x2000001aff047230 */ /* 0x000fc40000004100 */
[----:B------:R-:W-:Y:S01]  /*128b0*/  FMUL.FTZ R25, R54, R5 ;  /* 0x0000000536197220 */ /* 0x000fe20000410000 */
[----:B------:R-:W-:Y:S01]  /*128c0*/  FFMA.FTZ R50, R55, R27, R50 ;  /* 0x0000001b37327223 */ /* 0x000fe20000010032 */
[----:B------:R-:W-:Y:S01]  /*128d0*/  FMUL.FTZ R5, R52, R5 ;  /* 0x0000000534057220 */ /* 0x000fe20000410000 */
[----:B------:R-:W-:Y:S01]  /*128e0*/  F2FP.F16.E4M3.UNPACK_B R55, R14.H1 ;  /* 0x0000000eff37723e */ /* 0x000fe200030006ff */
[----:B------:R-:W-:Y:S01]  /*128f0*/  FFMA.FTZ R48, R51, R27, -R46 ;  /* 0x0000001b33307223 */ /* 0x000fe2000001082e */
[----:B------:R-:W-:Y:S01]  /*12900*/  F2FP.F16.E4M3.UNPACK_B R28, R6 ;  /* 0x00000006ff1c723e */ /* 0x000fe200020006ff */
[----:B------:R-:W-:Y:S01]  /*12910*/  FFMA.FTZ R27, R54, R4, R5 ;  /* 0x00000004361b7223 */ /* 0x000fe20000010005 */
[----:B------:R-:W-:Y:S01]  /*12920*/  F2FP.F16.E4M3.UNPACK_B R6, R6.H1 ;  /* 0x00000006ff06723e */ /* 0x000fe200030006ff */
[----:B------:R-:W-:Y:S01]  /*12930*/  HADD2.F32 R54, -RZ, R53.H1_H1 ;  /* 0x30000035ff367230 */ /* 0x000fe20000004100 */
[----:B------:R-:W-:Y:S01]  /*12940*/  F2FP.F16.E4M3.UNPACK_B R51, R3.H1 ;  /* 0x00000003ff33723e */ /* 0x000fe200030006ff */
[----:B------:R-:W-:-:S02]  /*12950*/  HADD2.F32 R35, -RZ, R35.H1_H1 ;  /* 0x30000023ff237230 */ /* 0x000fc40000004100 */
[----:B------:R-:W-:Y:S01]  /*12960*/  FFMA.FTZ R25, R52, R4, -R25 ;  /* 0x0000000434197223 */ /* 0x000fe20000010819 */
[----:B------:R-:W-:Y:S01]  /*12970*/  HADD2.F32 R46, -RZ, R49.H1_H1 ;  /* 0x30000031ff2e7230 */ /* 0x000fe20000004100 */
[----:B------:R-:W-:Y:S01]  /*12980*/  F2FP.F16.E4M3.UNPACK_B R53, R3 ;  /* 0x00000003ff35723e */ /* 0x000fe200020006ff */
[----:B------:R-:W-:Y:S02]  /*12990*/  HADD2.F32 R56, -RZ, R55.H0_H0 ;  /* 0x20000037ff387230 */ /* 0x000fe40000004100 */
[-C--:B------:R-:W-:Y:S01]  /*129a0*/  FMUL.FTZ R37, R54, R35.reuse ;  /* 0x0000002336257220 */ /* 0x080fe20000410000 */
[----:B------:R-:W-:Y:S02]  /*129b0*/  HADD2.F32 R5, -RZ, R10.H0_H0 ;  /* 0x2000000aff057230 */ /* 0x000fe40000004100 */
[----:B------:R-:W-:Y:S01]  /*129c0*/  FMUL.FTZ R35, R46, R35 ;  /* 0x000000232e237220 */ /* 0x000fe20000410000 */
[----:B------:R-:W-:Y:S01]  /*129d0*/  HADD2.F32 R26, -RZ, R26.H1_H1 ;  /* 0x3000001aff1a7230 */ /* 0x000fe20000004100 */
[----:B------:R-:W-:Y:S01]  /*129e0*/  F2FP.F16.E4M3.UNPACK_B R34, R11 ;  /* 0x0000000bff22723e */ /* 0x000fe200020006ff */
[----:B------:R-:W-:-:S02]  /*129f0*/  HADD2.F32 R52, -RZ, R51.H0_H0 ;  /* 0x20000033ff347230 */ /* 0x000fc40000004100 */
[-C--:B------:R-:W-:Y:S01]  /*12a00*/  FMUL.FTZ R49, R56, R5.reuse ;  /* 0x0000000538317220 */ /* 0x080fe20000410000 */
[----:B------:R-:W-:Y:S02]  /*12a10*/  HADD2.F32 R4, -RZ, R6.H0_H0 ;  /* 0x20000006ff047230 */ /* 0x000fe40000004100 */
[-C--:B------:R-:W-:Y:S01]  /*12a20*/  FFMA.FTZ R46, R46, R26.reuse, -R37 ;  /* 0x0000001a2e2e7223 */ /* 0x080fe20000010825 */
[----:B------:R-:W-:Y:S01]  /*12a30*/  FFMA.FTZ R26, R54, R26, R35 ;  /* 0x0000001a361a7223 */ /* 0x000fe20000010023 */
[C---:B------:R-:W-:Y:S01]  /*12a40*/  FMUL.FTZ R5, R52.reuse, R5 ;  /* 0x0000000534057220 */ /* 0x040fe20000410000 */
[----:B------:R-:W-:Y:S02]  /*12a50*/  HADD2.F32 R54, -RZ, R55.H1_H1 ;  /* 0x30000037ff367230 */ /* 0x000fe40000004100 */
[----:B------:R-:W-:Y:S01]  /*12a60*/  FFMA.FTZ R49, R52, R4, -R49 ;  /* 0x0000000434317223 */ /* 0x000fe20000010831 */
[----:B------:R-:W-:Y:S01]  /*12a70*/  HADD2.F32 R10, -RZ, R10.H1_H1 ;  /* 0x3000000aff0a7230 */ /* 0x000fe20000004100 */
[----:B------:R-:W-:Y:S01]  /*12a80*/  F2FP.F16.E4M3.UNPACK_B R55, R14 ;  /* 0x0000000eff37723e */ /* 0x000fe200020006ff */
[----:B------:R-:W-:-:S02]  /*12a90*/  HADD2.F32 R52, -RZ, R51.H1_H1 ;  /* 0x30000033ff347230 */ /* 0x000fc40000004100 */
[----:B------:R-:W-:Y:S01]  /*12aa0*/  FFMA.FTZ R37, R56, R4, R5 ;  /* 0x0000000438257223 */ /* 0x000fe20000010005 */
[----:B------:R-:W-:Y:S02]  /*12ab0*/  HADD2.F32 R6, -RZ, R6.H1_H1 ;  /* 0x30000006ff067230 */ /* 0x000fe40000004100 */
[-C--:B------:R-:W-:Y:S01]  /*12ac0*/  FMUL.FTZ R35, R54, R10.reuse ;  /* 0x0000000a36237220 */ /* 0x080fe20000410000 */
[----:B------:R-:W-:Y:S02]  /*12ad0*/  HADD2.F32 R5, -RZ, R39.H0_H0 ;  /* 0x20000027ff057230 */ /* 0x000fe40000004100 */
[C---:B------:R-:W-:Y:S01]  /*12ae0*/  FMUL.FTZ R51, R52.reuse, R10 ;  /* 0x0000000a34337220 */ /* 0x040fe20000410000 */
[----:B------:R-:W-:Y:S02]  /*12af0*/  HADD2.F32 R10, -RZ, R55.H0_H0 ;  /* 0x20000037ff0a7230 */ /* 0x000fe40000004100 */
[----:B------:R-:W-:Y:S01]  /*12b00*/  FFMA.FTZ R52, R52, R6, -R35 ;  /* 0x0000000634347223 */ /* 0x000fe20000010823 */
[----:B------:R-:W-:-:S02]  /*12b10*/  HADD2.F32 R4, -RZ, R28.H0_H0 ;  /* 0x2000001cff047230 */ /* 0x000fc40000004100 */
[----:B------:R-:W-:Y:S01]  /*12b20*/  FFMA.FTZ R54, R54, R6, R51 ;  /* 0x0000000636367223 */ /* 0x000fe20000010033 */
[----:B------:R-:W-:Y:S02]  /*12b30*/  HADD2.F32 R6, -RZ, R53.H0_H0 ;  /* 0x20000035ff067230 */ /* 0x000fe40000004100 */
[----:B------:R-:W-:Y:S01]  /*12b40*/  FMUL.FTZ R35, R10, R5 ;  /* 0x000000050a237220 */ /* 0x000fe20000410000 */
[----:B------:R-:W-:Y:S01]  /*12b50*/  HADD2.F32 R58, -RZ, R55.H1_H1 ;  /* 0x30000037ff3a7230 */ /* 0x000fe20000004100 */
[----:B------:R-:W-:Y:S01]  /*12b60*/  F2FP.F16.E4M3.UNPACK_B R11, R11.H1 ;  /* 0x0000000bff0b723e */ /* 0x000fe200030006ff */
[----:B------:R-:W-:Y:S02]  /*12b70*/  HADD2.F32 R39, -RZ, R39.H1_H1 ;  /* 0x30000027ff277230 */ /* 0x000fe40000004100 */
[C---:B------:R-:W-:Y:S01]  /*12b80*/  FMUL.FTZ R5, R6.reuse, R5 ;  /* 0x0000000506057220 */ /* 0x040fe20000410000 */
[----:B------:R-:W-:Y:S02]  /*12b90*/  HADD2.F32 R56, -RZ, R53.H1_H1 ;  /* 0x30000035ff387230 */ /* 0x000fe40000004100 */
[-C--:B------:R-:W-:Y:S01]  /*12ba0*/  FFMA.FTZ R6, R6, R4.reuse, -R35 ;  /* 0x0000000406067223 */ /* 0x080fe20000010823 */
[----:B------:R-:W-:Y:S01]  /*12bb0*/  HADD2.F32 R28, -RZ, R28.H1_H1 ;  /* 0x3000001cff1c7230 */ /* 0x000fe20000004100 */
[----:B------:R-:W-:Y:S01]  /*12bc0*/  F2FP.F16.E4M3.UNPACK_B R53, R15.H1 ;  /* 0x0000000fff35723e */ /* 0x000fe200030006ff */
[-C--:B------:R-:W-:Y:S01]  /*12bd0*/  FMUL.FTZ R35, R58, R39.reuse ;  /* 0x000000273a237220 */ /* 0x080fe20000410000 */
        /* <DEDUP_REMOVED lines=59> */
.L_x_428:
[----:B------:R-:W-:Y:S05]  /*12f90*/  BSYNC B1 ;  /* 0x0000000000017941 */ /* 0x000fea0003800000 */
.L_x_427:
[----:B------:R-:W-:Y:S05]  /*12fa0*/  @P0 BRA `(.L_x_414) ;  /* 0x0000000c00080947 */ /* 0x000fea0003800000 */
[----:B-123--:R-:W2:Y:S04]  /*12fb0*/  LDL R8, [R1+0x14] ;  /* 0x0000140001087983 */ /* 0x00eea80000100800 */
[----:B------:R-:W3:Y:S04]  /*12fc0*/  LDL R6, [R1+0x20] ;  /* 0x0000200001067983 */ /* 0x000ee80000100800 */
[----:B------:R-:W4:Y:S01]  /*12fd0*/  LDL R53, [R1+0x44] ;  /* 0x0000440001357983 */ /* 0x000f220000100800 */
[----:B------:R-:W-:Y:S02]  /*12fe0*/  LEA.HI R20, R21, R20, RZ, 0x1c ;  /* 0x0000001415147211 */ /* 0x000fe400078fe0ff */
[----:B0-----:R-:W-:-:S02]  /*12ff0*/  F2FP.F16.E4M3.UNPACK_B R35, R0.H1 ;  /* 0x00000000ff23723e */ /* 0x001fc400030006ff */
[----:B------:R-:W-:Y:S02]  /*13000*/  SHF.R.S32.HI R5, RZ, 0x1f, R20 ;  /* 0x0000001fff057819 */ /* 0x000fe40000011414 */
[----:B------:R-:W-:Y:S01]  /*13010*/  SHF.L.U32 R4, R20, 0x4, RZ ;  /* 0x0000000414047819 */ /* 0x000fe200000006ff */
[--C-:B------:R-:W-:Y:S01]  /*13020*/  HADD2.F32 R37, -RZ, R35.reuse.H0_H0 ;  /* 0x20000023ff257230 */ /* 0x100fe20000004100 */
[----:B------:R-:W-:Y:S01]  /*13030*/  LEA.HI R5, R5, R20, RZ, 0x3 ;  /* 0x0000001405057211 */ /* 0x000fe200078f18ff */
[----:B------:R-:W-:Y:S01]  /*13040*/  HADD2.F32 R46, -RZ, R35.H1_H1 ;  /* 0x30000023ff2e7230 */ /* 0x000fe20000004100 */
[----:B------:R-:W-:-:S03]  /*13050*/  F2FP.F16.E4M3.UNPACK_B R39, R12.H1 ;  /* 0x0000000cff27723e */ /* 0x000fc600030006ff */
[----:B------:R-:W-:Y:S02]  /*13060*/  IMAD.SHL.U32 R5, R5, 0x800, RZ ;  /* 0x0000080005057824 */ /* 0x000fe400078e00ff */
[--C-:B------:R-:W-:Y:S02]  /*13070*/  HADD2.F32 R41, -RZ, R39.reuse.H0_H0 ;  /* 0x20000027ff297230 */ /* 0x100fe40000004100 */
[----:B------:R-:W-:Y:S01]  /*13080*/  HADD2.F32 R50, -RZ, R39.H1_H1 ;  /* 0x30000027ff327230 */ /* 0x000fe20000004100 */
[----:B------:R-:W-:Y:S02]  /*13090*/  LOP3.LUT R5, R5, 0xffffc000, RZ, 0xc0, !PT ;  /* 0xffffc00005057812 */ /* 0x000fe400078ec0ff */
        /* <DEDUP_REMOVED lines=11> */
[--C-:B------:R-:W-:Y:S01]  /*13150*/  HADD2.F32 R5, -RZ, R4.reuse.H0_H0 ;  /* 0x20000004ff057230 */ /* 0x100fe20000004100 */
[-C--:B-1----:R-:W-:Y:S01]  /*13160*/  F2FP.F16.E4M3.UNPACK_B R28, R8.reuse.H1 ;  /* 0x00000008ff1c723e */ /* 0x082fe200030006ff */
[----:B------:R-:W-:Y:S01]  /*13170*/  HADD2.F32 R4, -RZ, R4.H1_H1 ;  /* 0x30000004ff047230 */ /* 0x000fe20000004100 */
[----:B------:R-:W-:-:S02]  /*13180*/  F2FP.F16.E4M3.UNPACK_B R8, R8 ;  /* 0x00000008ff08723e */ /* 0x000fc400020006ff */
[-C--:B------:R-:W-:Y:S01]  /*13190*/  F2FP.F16.E4M3.UNPACK_B R33, R9.reuse ;  /* 0x00000009ff21723e */ /* 0x080fe200020006ff */
[--C-:B------:R-:W-:Y:S01]  /*131a0*/  HADD2.F32 R29, -RZ, R28.reuse.H0_H0 ;  /* 0x2000001cff1d7230 */ /* 0x100fe20000004100 */
[----:B------:R-:W-:Y:S01]  /*131b0*/  F2FP.F16.E4M3.UNPACK_B R9, R9.H1 ;  /* 0x00000009ff09723e */ /* 0x000fe200030006ff */
[----:B------:R-:W-:Y:S01]  /*131c0*/  HADD2.F32 R28, -RZ, R28.H1_H1 ;  /* 0x3000001cff1c7230 */ /* 0x000fe20000004100 */
[----:B------:R-:W-:Y:S02]  /*131d0*/  F2FP.F16.E4M3.UNPACK_B R34, R10 ;  /* 0x0000000aff22723e */ /* 0x000fe400020006ff */
[-C--:B------:R-:W-:Y:S01]  /*131e0*/  FMUL.FTZ R42, R37, R29.reuse ;  /* 0x0000001d252a7220 */ /* 0x080fe20000410000 */
[C---:B------:R-:W-:Y:S01]  /*131f0*/  FMUL.FTZ R40, R41.reuse, R29 ;  /* 0x0000001d29287220 */ /* 0x040fe20000410000 */
[----:B------:R-:W-:Y:S01]  /*13200*/  FMUL.FTZ R39, R46, R28 ;  /* 0x0000001c2e277220 */ /* 0x000fe20000410000 */
[----:B------:R-:W-:Y:S01]  /*13210*/  F2FP.F16.E4M3.UNPACK_B R10, R10.H1 ;  /* 0x0000000aff0a723e */ /* 0x000fe200030006ff */
[-C--:B------:R-:W-:Y:S01]  /*13220*/  FFMA.FTZ R42, R41, R5.reuse, R42 ;  /* 0x00000005292a7223 */ /* 0x080fe2000001002a */
[----:B------:R-:W-:Y:S01]  /*13230*/  F2FP.F16.E4M3.UNPACK_B R41, R12 ;  /* 0x0000000cff29723e */ /* 0x000fe200020006ff */
[----:B------:R-:W-:Y:S01]  /*13240*/  FFMA.FTZ R40, R37, R5, -R40 ;  /* 0x0000000525287223 */ /* 0x000fe20000010828 */
[----:B------:R-:W-:Y:S01]  /*13250*/  F2FP.F16.E4M3.UNPACK_B R12, R0 ;  /* 0x00000000ff0c723e */ /* 0x000fe200020006ff */
[----:B------:R-:W-:-:S02]  /*13260*/  HADD2.F32 R5, -RZ, R8.H0_H0 ;  /* 0x20000008ff057230 */ /* 0x000fc40000004100 */
[----:B------:R-:W-:Y:S01]  /*13270*/  FMUL.FTZ R37, R50, R28 ;  /* 0x0000001c32257220 */ /* 0x000fe20000410000 */
[----:B------:R-:W-:Y:S01]  /*13280*/  HADD2.F32 R48, -RZ, R41.H0_H0 ;  /* 0x20000029ff307230 */ /* 0x000fe20000004100 */
[----:B------:R-:W-:Y:S01]  /*13290*/  F2FP.F16.E4M3.UNPACK_B R28, R36.H1 ;  /* 0x00000024ff1c723e */ /* 0x000fe200030006ff */
[----:B------:R-:W-:Y:S02]  /*132a0*/  HADD2.F32 R44, -RZ, R12.H0_H0 ;  /* 0x2000000cff2c7230 */ /* 0x000fe40000004100 */
[----:B------:R-:W-:Y:S01]  /*132b0*/  FFMA.FTZ R37, R46, R4, -R37 ;  /* 0x000000042e257223 */ /* 0x000fe20000010825 */
[----:B------:R-:W-:Y:S02]  /*132c0*/  HADD2.F32 R0, -RZ, R21.H0_H0 ;  /* 0x20000015ff007230 */ /* 0x000fe40000004100 */
[-C--:B------:R-:W-:Y:S01]  /*132d0*/  FMUL.FTZ R35, R48, R5.reuse ;  /* 0x0000000530237220 */ /* 0x080fe20000410000 */
[----:B------:R-:W-:Y:S02]  /*132e0*/  HADD2.F32 R47, -RZ, R41.H1_H1 ;  /* 0x30000029ff2f7230 */ /* 0x000fe40000004100 */
[----:B------:R-:W-:Y:S01]  /*132f0*/  FMUL.FTZ R5, R44, R5 ;  /* 0x000000052c057220 */ /* 0x000fe20000410000 */
[----:B------:R-:W-:-:S02]  /*13300*/  HADD2.F32 R8, -RZ, R8.H1_H1 ;  /* 0x30000008ff087230 */ /* 0x000fc40000004100 */
[----:B------:R-:W-:Y:S01]  /*13310*/  FFMA.FTZ R39, R50, R4, R39 ;  /* 0x0000000432277223 */ /* 0x000fe20000010027 */
[----:B------:R-:W-:Y:S02]  /*13320*/  HADD2.F32 R45, -RZ, R12.H1_H1 ;  /* 0x3000000cff2d7230 */ /* 0x000fe40000004100 */
[----:B------:R-:W-:Y:S01]  /*13330*/  FFMA.FTZ R35, R44, R0, -R35 ;  /* 0x000000002c237223 */ /* 0x000fe20000010823 */
[----:B------:R-:W-:Y:S01]  /*13340*/  F2FP.F16.E4M3.UNPACK_B R46, R13.H1 ;  /* 0x0000000dff2e723e */ /* 0x000fe200030006ff */
[----:B------:R-:W-:Y:S02]  /*13350*/  HADD2.F32 R21, -RZ, R21.H1_H1 ;  /* 0x30000015ff157230 */ /* 0x000fe40000004100 */
[-C--:B------:R-:W-:Y:S01]  /*13360*/  FMUL.FTZ R12, R47, R8.reuse ;  /* 0x000000082f0c7220 */ /* 0x080fe20000410000 */
[----:B------:R-:W-:Y:S02]  /*13370*/  HADD2.F32 R4, -RZ, R9.H0_H0 ;  /* 0x20000009ff047230 */ /* 0x000fe40000004100 */
[----:B------:R-:W-:Y:S01]  /*13380*/  FMUL.FTZ R8, R45, R8 ;  /* 0x000000082d087220 */ /* 0x000fe20000410000 */
[----:B------:R-:W-:-:S02]  /*13390*/  HADD2.F32 R44, -RZ, R28.H0_H0 ;  /* 0x2000001cff2c7230 */ /* 0x000fc40000004100 */
[----:B------:R-:W-:Y:S01]  /*133a0*/  FFMA.FTZ R5, R48, R0, R5 ;  /* 0x0000000030057223 */ /* 0x000fe20000010005 */
[----:B------:R-:W-:Y:S02]  /*133b0*/  HADD2.F32 R48, -RZ, R46.H0_H0 ;  /* 0x2000002eff307230 */ /* 0x000fe40000004100 */
[----:B------:R-:W-:Y:S01]  /*133c0*/  FFMA.FTZ R8, R47, R21, R8 ;  /* 0x000000152f087223 */ /* 0x000fe20000010008 */
[----:B------:R-:W-:Y:S02]  /*133d0*/  HADD2.F32 R0, -RZ, R25.H0_H0 ;  /* 0x20000019ff007230 */ /* 0x000fe40000004100 */
[-C--:B------:R-:W-:Y:S01]  /*133e0*/  FMUL.FTZ R43, R44, R4.reuse ;  /* 0x000000042c2b7220 */ /* 0x080fe20000410000 */
[----:B------:R-:W-:Y:S01]  /*133f0*/  F2FP.F16.E4M3.UNPACK_B R47, R13 ;  /* 0x0000000dff2f723e */ /* 0x000fe200020006ff */
[----:B------:R-:W-:Y:S01]  /*13400*/  FFMA.FTZ R12, R45, R21, -R12 ;  /* 0x000000152d0c7223 */ /* 0x000fe2000001080c */
[C---:B------:R-:W-:Y:S01]  /*13410*/  FMUL.FTZ R41, R48.reuse, R4 ;  /* 0x0000000430297220 */ /* 0x040fe20000410000 */
[----:B------:R-:W-:Y:S01]  /*13420*/  FFMA.FTZ R43, R48, R0, R43 ;  /* 0x00000000302b7223 */ /* 0x000fe2000001002b */
[----:B------:R-:W-:Y:S01]  /*13430*/  HADD2.F32 R45, -RZ, R28.H1_H1 ;  /* 0x3000001cff2d7230 */ /* 0x000fe20000004100 */
[----:B------:R-:W-:Y:S01]  /*13440*/  F2FP.F16.E4M3.UNPACK_B R21, R36 ;  /* 0x00000024ff15723e */ /* 0x000fe200020006ff */
[----:B------:R-:W-:-:S02]  /*13450*/  HADD2.F32 R49, -RZ, R46.H1_H1 ;  /* 0x3000002eff317230 */ /* 0x000fc40000004100 */
[----:B------:R-:W-:Y:S01]  /*13460*/  FFMA.FTZ R41, R44, R0, -R41 ;  /* 0x000000002c297223 */ /* 0x000fe20000010829 */
[----:B------:R-:W-:Y:S01]  /*13470*/  HADD2.F32 R9, -RZ, R9.H1_H1 ;  /* 0x30000009ff097230 */ /* 0x000fe20000004100 */
[-C--:B------:R-:W-:Y:S01]  /*13480*/  F2FP.F16.E4M3.UNPACK_B R26, R6.reuse ;  /* 0x00000006ff1a723e */ /* 0x080fe200020006ff */
[----:B------:R-:W-:Y:S01]  /*13490*/  HADD2.F32 R48, -RZ, R47.H0_H0 ;  /* 0x2000002fff307230 */ /* 0x000fe20000004100 */
[----:B------:R-:W-:Y:S01]  /*134a0*/  F2FP.F16.E4M3.UNPACK_B R6, R6.H1 ;  /* 0x00000006ff06723e */ /* 0x000fe200030006ff */
[----:B------:R-:W-:Y:S02]  /*134b0*/  HADD2.F32 R4, -RZ, R33.H0_H0 ;  /* 0x20000021ff047230 */ /* 0x000fe40000004100 */
[-C--:B------:R-:W-:Y:S01]  /*134c0*/  FMUL.FTZ R28, R49, R9.reuse ;  /* 0x00000009311c7220 */ /* 0x080fe20000410000 */
[----:B------:R-:W-:Y:S02]  /*134d0*/  HADD2.F32 R25, -RZ, R25.H1_H1 ;  /* 0x30000019ff197230 */ /* 0x000fe40000004100 */
[----:B------:R-:W-:Y:S01]  /*134e0*/  FMUL.FTZ R44, R45, R9 ;  /* 0x000000092d2c7220 */ /* 0x000fe20000410000 */
[----:B------:R-:W-:-:S02]  /*134f0*/  HADD2.F32 R46, -RZ, R21.H0_H0 ;  /* 0x20000015ff2e7230 */ /* 0x000fc40000004100 */
[----:B------:R-:W-:Y:S01]  /*13500*/  FMUL.FTZ R9, R48, R4 ;  /* 0x0000000430097220 */ /* 0x000fe20000410000 */
[----:B------:R-:W-:Y:S02]  /*13510*/  HADD2.F32 R0, -RZ, R24.H0_H0 ;  /* 0x20000018ff007230 */ /* 0x000fe40000004100 */
[----:B------:R-:W-:Y:S01]  /*13520*/  FFMA.FTZ R44, R49, R25, R44 ;  /* 0x00000019312c7223 */ /* 0x000fe2000001002c */
[----:B------:R-:W-:Y:S01]  /*13530*/  F2FP.F16.E4M3.UNPACK_B R49, R14.H1 ;  /* 0x0000000eff31723e */ /* 0x000fe200030006ff */
[C---:B------:R-:W-:Y:S01]  /*13540*/  FMUL.FTZ R13, R46.reuse, R4 ;  /* 0x000000042e0d7220 */ /* 0x040fe20000410000 */
[----:B------:R-:W-:Y:S02]  /*13550*/  HADD2.F32 R4, -RZ, R10.H0_H0 ;  /* 0x2000000aff047230 */ /* 0x000fe40000004100 */
[-C--:B------:R-:W-:Y:S01]  /*13560*/  FFMA.FTZ R9, R46, R0.reuse, -R9 ;  /* 0x000000002e097223 */ /* 0x080fe20000010809 */
[----:B------:R-:W-:Y:S01]  /*13570*/  F2FP.F16.E4M3.UNPACK_B R46, R3.H1 ;  /* 0x00000003ff2e723e */ /* 0x000fe200030006ff */
[----:B------:R-:W-:Y:S01]  /*13580*/  FFMA.FTZ R13, R48, R0, R13 ;  /* 0x00000000300d7223 */ /* 0x000fe2000001000d */
[----:B------:R-:W-:-:S02]  /*13590*/  HADD2.F32 R52, -RZ, R49.H0_H0 ;  /* 0x20000031ff347230 */ /* 0x000fc40000004100 */
[----:B------:R-:W-:Y:S01]  /*135a0*/  FFMA.FTZ R36, R45, R25, -R28 ;  /* 0x000000192d247223 */ /* 0x000fe2000001081c */
[----:B------:R-:W-:Y:S01]  /*135b0*/  HADD2.F32 R0, -RZ, R6.H0_H0 ;  /* 0x20000006ff007230 */ /* 0x000fe20000004100 */
[----:B------:R-:W-:Y:S01]  /*135c0*/  F2FP.F16.E4M3.UNPACK_B R29, R11 ;  /* 0x0000000bff1d723e */ /* 0x000fe200020006ff */
        /* <DEDUP_REMOVED lines=8> */
[----:B------:R-:W-:Y:S02]  /*13650*/  HADD2.F32 R24, -RZ, R24.H1_H1 ;  /* 0x30000018ff187230 */ /* 0x000fe40000004100 */
[----:B------:R-:W-:Y:S01]  /*13660*/  FFMA.FTZ R45, R52, R0, R45 ;  /* 0x00000000342d7223 */ /* 0x000fe2000001002d */
[-C--:B------:R-:W-:Y:S01]  /*13670*/  FMUL.FTZ R21, R50, R33.reuse ;  /* 0x0000002132157220 */ /* 0x080fe20000410000 */
[----:B------:R-:W-:Y:S02]  /*13680*/  HADD2.F32 R48, -RZ, R49.H1_H1 ;  /* 0x30000031ff307230 */ /* 0x000fe40000004100 */
[C---:B------:R-:W-:Y:S01]  /*13690*/  FMUL.FTZ R33, R28.reuse, R33 ;  /* 0x000000211c217220 */ /* 0x040fe20000410000 */
[----:B------:R-:W-:Y:S02]  /*136a0*/  HADD2.F32 R10, -RZ, R10.H1_H1 ;  /* 0x3000000aff0a7230 */ /* 0x000fe40000004100 */
[----:B------:R-:W-:Y:S01]  /*136b0*/  FFMA.FTZ R28, R28, R24, -R21 ;  /* 0x000000181c1c7223 */ /* 0x000fe20000010815 */
[----:B------:R-:W-:Y:S01]  /*136c0*/  HADD2.F32 R0, -RZ, R46.H1_H1 ;  /* 0x3000002eff007230 */ /* 0x000fe20000004100 */
[----:B------:R-:W-:Y:S01]  /*136d0*/  F2FP.F16.E4M3.UNPACK_B R46, R3 ;  /* 0x00000003ff2e723e */ /* 0x000fe200020006ff */
[----:B------:R-:W-:-:S02]  /*136e0*/  HADD2.F32 R6, -RZ, R6.H1_H1 ;  /* 0x30000006ff067230 */ /* 0x000fc40000004100 */
[----:B------:R-:W-:Y:S01]  /*136f0*/  FMUL.FTZ R21, R48, R10 ;  /* 0x0000000a30157220 */ /* 0x000fe20000410000 */
[----:B------:R-:W-:Y:S01]  /*13700*/  FFMA.FTZ R24, R50, R24, R33 ;  /* 0x0000001832187223 */ /* 0x000fe20000010021 */
[C---:B------:R-:W-:Y:S01]  /*13710*/  FMUL.FTZ R25, R0.reuse, R10 ;  /* 0x0000000a00197220 */ /* 0x040fe20000410000 */
[----:B------:R-:W-:Y:S02]  /*13720*/  HADD2.F32 R10, -RZ, R47.H0_H0 ;  /* 0x2000002fff0a7230 */ /* 0x000fe40000004100 */
[-C--:B------:R-:W-:Y:S01]  /*13730*/  FFMA.FTZ R33, R0, R6.reuse, -R21 ;  /* 0x0000000600217223 */ /* 0x080fe20000010815 */
[----:B------:R-:W-:Y:S02]  /*13740*/  HADD2.F32 R3, -RZ, R34.H0_H0 ;  /* 0x20000022ff037230 */ /* 0x000fe40000004100 */
[----:B------:R-:W-:Y:S01]  /*13750*/  FFMA.FTZ R14, R48, R6, R25 ;  /* 0x00000006300e7223 */ /* 0x000fe20000010019 */
[----:B------:R-:W-:Y:S01]  /*13760*/  HADD2.F32 R6, -RZ, R46.H0_H0 ;  /* 0x2000002eff067230 */ /* 0x000fe20000004100 */
[----:B------:R-:W-:Y:S01]  /*13770*/  F2FP.F16.E4M3.UNPACK_B R11, R11.H1 ;  /* 0x0000000bff0b723e */ /* 0x000fe200030006ff */
[----:B------:R-:W-:-:S02]  /*13780*/  HADD2.F32 R0, -RZ, R26.H0_H0 ;  /* 0x2000001aff007230 */ /* 0x000fc40000004100 */
[-C--:B------:R-:W-:Y:S01]  /*13790*/  FMUL.FTZ R21, R10, R3.reuse ;  /* 0x000000030a157220 */ /* 0x080fe20000410000 */
[----:B------:R-:W-:Y:S02]  /*137a0*/  HADD2.F32 R48, -RZ, R47.H1_H1 ;  /* 0x3000002fff307230 */ /* 0x000fe40000004100 */
[C---:B------:R-:W-:Y:S01]  /*137b0*/  FMUL.FTZ R3, R6.reuse, R3 ;  /* 0x0000000306037220 */ /* 0x040fe20000410000 */
[----:B------:R-:W-:Y:S02]  /*137c0*/  HADD2.F32 R34, -RZ, R34.H1_H1 ;  /* 0x30000022ff227230 */ /* 0x000fe40000004100 */
[----:B------:R-:W-:Y:S01]  /*137d0*/  FFMA.FTZ R6, R6, R0, -R21 ;  /* 0x0000000006067223 */ /* 0x000fe20000010815 */
[----:B------:R-:W-:Y:S01]  /*137e0*/  HADD2.F32 R46, -RZ, R46.H1_H1 ;  /* 0x3000002eff2e7230 */ /* 0x000fe20000004100 */
[----:B------:R-:W-:Y:S01]  /*137f0*/  F2FP.F16.E4M3.UNPACK_B R50, R15.H1 ;  /* 0x0000000fff32723e */ /* 0x000fe200030006ff */
[----:B------:R-:W-:Y:S02]  /*13800*/  HADD2.F32 R26, -RZ, R26.H1_H1 ;  /* 0x3000001aff1a7230 */ /* 0x000fe40000004100 */
[----:B------:R-:W-:Y:S01]  /*13810*/  FMUL.FTZ R21, R48, R34 ;  /* 0x0000002230157220 */ /* 0x000fe20000410000 */
        /* <DEDUP_REMOVED lines=20> */
[----:B------:R-:W-:Y:S01]  /*13960*/  HADD2.F32 R7, -RZ, R7.H1_H1 ;  /* 0x30000007ff077230 */ /* 0x000fe20000004100 */
[----:B------:R-:W-:Y:S01]  /*13970*/  F2FP.SATFINITE.E4M3.F32.PACK_AB_MERGE_C R36, R36, R41, RZ ;  /* 0x000000292424723e */ /* 0x000fe200048070ff */
[--C-:B------:R-:W-:Y:S02]  /*13980*/  HADD2.F32 R50, -RZ, R48.reuse.H0_H0 ;  /* 0x20000030ff327230 */ /* 0x100fe40000004100 */
[-C--:B------:R-:W-:Y:S01]  /*13990*/  FMUL.FTZ R26, R51, R11.reuse ;  /* 0x0000000b331a7220 */ /* 0x080fe20000410000 */
[C---:B------:R-:W-:Y:S01]  /*139a0*/  FMUL.FTZ R34, R49.reuse, R11 ;  /* 0x0000000b31227220 */ /* 0x040fe20000410000 */
[----:B------:R-:W-:Y:S01]  /*139b0*/  FFMA.FTZ R11, R46, R0, R3 ;  /* 0x000000002e0b7223 */ /* 0x000fe20000010003 */
[----:B------:R-:W-:Y:S01]  /*139c0*/  F2FP.F16.E4M3.UNPACK_B R0, R15 ;  /* 0x0000000fff00723e */ /* 0x000fe200020006ff */
[----:B------:R-:W-:Y:S01]  /*139d0*/  FFMA.FTZ R38, R49, R7, -R26 ;  /* 0x0000000731267223 */ /* 0x000fe2000001081a */
[----:B------:R-:W-:-:S02]  /*139e0*/  HADD2.F32 R15, -RZ, R48.H1_H1 ;  /* 0x30000030ff0f7230 */ /* 0x000fc40000004100 */
[----:B------:R-:W-:Y:S01]  /*139f0*/  FFMA.FTZ R46, R51, R7, R34 ;  /* 0x00000007332e7223 */ /* 0x000fe20000010022 */
[--C-:B------:R-:W-:Y:S01]  /*13a00*/  HADD2.F32 R3, -RZ, R29.reuse.H0_H0 ;  /* 0x2000001dff037230 */ /* 0x100fe20000004100 */
[----:B------:R-:W-:Y:S01]  /*13a10*/  F2FP.SATFINITE.E4M3.F32.PACK_AB_MERGE_C R33, R33, R4, RZ ;  /* 0x000000042121723e */ /* 0x000fe200048070ff */
[--C-:B------:R-:W-:Y:S01]  /*13a20*/  HADD2.F32 R48, -RZ, R0.reuse.H0_H0 ;  /* 0x20000000ff307230 */ /* 0x100fe20000004100 */
[----:B------:R-:W-:Y:S01]  /*13a30*/  F2FP.SATFINITE.E4M3.F32.PACK_AB_MERGE_C R38, R38, R47, RZ ;  /* 0x0000002f2626723e */ /* 0x000fe200048070ff */
[----:B------:R-:W-:Y:S01]  /*13a40*/  HADD2.F32 R49, -RZ, R0.H1_H1 ;  /* 0x30000000ff317230 */ /* 0x000fe20000004100 */
[----:B------:R-:W-:Y:S01]  /*13a50*/  F2FP.SATFINITE.E4M3.F32.PACK_AB_MERGE_C R43, R44, R43, RZ ;  /* 0x0000002b2c2b723e */ /* 0x000fe200048070ff */
[----:B------:R-:W-:Y:S02]  /*13a60*/  HADD2.F32 R29, -RZ, R29.H1_H1 ;  /* 0x3000001dff1d7230 */ /* 0x000fe40000004100 */
[----:B------:R-:W-:Y:S01]  /*13a70*/  FMUL.FTZ R7, R48, R3 ;  /* 0x0000000330077220 */ /* 0x000fe20000410000 */
[----:B------:R-:W-:-:S02]  /*13a80*/  HADD2.F32 R0, -RZ, R27.H0_H0 ;  /* 0x2000001bff007230 */ /* 0x000fc40000004100 */
[C---:B------:R-:W-:Y:S01]  /*13a90*/  FMUL.FTZ R3, R50.reuse, R3 ;  /* 0x0000000332037220 */ /* 0x040fe20000410000 */
[----:B------:R-:W-:Y:S02]  /*13aa0*/  HADD2.F32 R27, -RZ, R27.H1_H1 ;  /* 0x3000001bff1b7230 */ /* 0x000fe40000004100 */
[-C--:B------:R-:W-:Y:S01]  /*13ab0*/  FMUL.FTZ R26, R49, R29.reuse ;  /* 0x0000001d311a7220 */ /* 0x080fe20000410000 */
[C---:B------:R-:W-:Y:S01]  /*13ac0*/  FMUL.FTZ R34, R15.reuse, R29 ;  /* 0x0000001d0f227220 */ /* 0x040fe20000410000 */
[-C--:B------:R-:W-:Y:S01]  /*13ad0*/  FFMA.FTZ R7, R50, R0.reuse, -R7 ;  /* 0x0000000032077223 */ /* 0x080fe20000010807 */
[----:B------:R-:W-:Y:S01]  /*13ae0*/  FFMA.FTZ R3, R48, R0, R3 ;  /* 0x0000000030037223 */ /* 0x000fe20000010003 */
[-C--:B------:R-:W-:Y:S01]  /*13af0*/  FFMA.FTZ R26, R15, R27.reuse, -R26 ;  /* 0x0000001b0f1a7223 */ /* 0x080fe2000001081a */
[----:B------:R-:W-:Y:S01]  /*13b00*/  FFMA.FTZ R34, R49, R27, R34 ;  /* 0x0000001b31227223 */ /* 0x000fe20000010022 */
[----:B------:R-:W-:Y:S02]  /*13b10*/  F2FP.SATFINITE.E4M3.F32.PACK_AB_MERGE_C R14, R14, R45, RZ ;  /* 0x0000002d0e0e723e */ /* 0x000fe400048070ff */
[----:B------:R-:W-:-:S02]  /*13b20*/  F2FP.SATFINITE.E4M3.F32.PACK_AB_MERGE_C R11, R46, R11, RZ ;  /* 0x0000000b2e0b723e */ /* 0x000fc400048070ff */
[----:B------:R-:W-:Y:S02]  /*13b30*/  F2FP.SATFINITE.E4M3.F32.PACK_AB_MERGE_C R8, R8, R5, R39 ;  /* 0x000000050808723e */ /* 0x000fe40004807027 */
[----:B------:R-:W-:Y:S02]  /*13b40*/  F2FP.SATFINITE.E4M3.F32.PACK_AB_MERGE_C R4, R12, R35, R37 ;  /* 0x000000230c04723e */ /* 0x000fe40004807025 */
[----:B------:R-:W-:Y:S02]  /*13b50*/  F2FP.SATFINITE.E4M3.F32.PACK_AB_MERGE_C R5, R28, R9, R36 ;  /* 0x000000091c05723e */ /* 0x000fe40004807024 */
[----:B------:R-:W-:Y:S02]  /*13b60*/  F2FP.SATFINITE.E4M3.F32.PACK_AB_MERGE_C R6, R21, R6, R33 ;  /* 0x000000061506723e */ /* 0x000fe40004807021 */
[----:B------:R-:W-:Y:S02]  /*13b70*/  F2FP.SATFINITE.E4M3.F32.PACK_AB_MERGE_C R7, R26, R7, R38 ;  /* 0x000000071a07723e */ /* 0x000fe40004807026 */
[----:B------:R-:W-:-:S02]  /*13b80*/  F2FP.SATFINITE.E4M3.F32.PACK_AB_MERGE_C R9, R24, R13, R43 ;  /* 0x0000000d1809723e */ /* 0x000fc4000480702b */
[----:B------:R-:W-:Y:S01]  /*13b90*/  F2FP.SATFINITE.E4M3.F32.PACK_AB_MERGE_C R10, R25, R10, R14 ;  /* 0x0000000a190a723e */ /* 0x000fe2000480700e */
[----:B------:R4:W-:Y:S01]  /*13ba0*/  STS.128 [R53+0x20400], R4 ;  /* 0x0204000435007388 */ /* 0x0009e20000000c00 */
[----:B------:R-:W-:-:S05]  /*13bb0*/  F2FP.SATFINITE.E4M3.F32.PACK_AB_MERGE_C R11, R34, R3, R11 ;  /* 0x00000003220b723e */ /* 0x000fca000480700b */
[----:B------:R4:W-:Y:S02]  /*13bc0*/  STS.128 [R20+0x20400], R8 ;  /* 0x0204000814007388 */ /* 0x0009e40000000c00 */
.L_x_414:
[----:B------:R-:W-:Y:S05]  /*13bd0*/  BSYNC B0 ;  /* 0x0000000000007941 */ /* 0x000fea0003800000 */
.L_x_392:
[----:B------:R-:W-:Y:S01]  /*13be0*/  @!PT LDS RZ, [RZ] ;  /* 0x00000000fffff984 */ /* 0x000fe20000000800 */
[----:B------:R-:W-:Y:S01]  /*13bf0*/  @!PT LDS RZ, [RZ] ;  /* 0x00000000fffff984 */ /* 0x000fe20000000800 */
[----:B------:R-:W-:Y:S01]  /*13c00*/  @!PT LDS RZ, [RZ] ;  /* 0x00000000fffff984 */ /* 0x000fe20000000800 */
[----:B------:R-:W-:Y:S01]  /*13c10*/  @!PT LDS RZ, [RZ] ;  /* 0x00000000fffff984 */ /* 0x000fe20000000800 */
[----:B------:R1:W-:Y:S06]  /*13c20*/  MEMBAR.ALL.CTA ;  /* 0x0000000000007992 */ /* 0x0003ec0000008000 */
[----:B-1----:R-:W1:Y:S01]  /*13c30*/  FENCE.VIEW.ASYNC.S ;  /* 0x00000000000073c6 */ /* 0x002e620000000000 */
[----:B------:R-:W-:Y:S05]  /*13c40*/  WARPSYNC.ALL ;  /* 0x0000000000007948 */ /* 0x000fea0003800000 */
[----:B-1----:R-:W-:Y:S06]  /*13c50*/  BAR.SYNC.DEFER_BLOCKING 0xd, 0x100 ;  /* 0x0344000000007b1d */ /* 0x002fec0000010000 */
.L_x_390:
[----:B0-2---:R-:W-:-:S05]  /*13c60*/  IMAD.U32 R0, RZ, RZ, UR47 ;  /* 0x0000002fff007e24 */ /* 0x005fca000f8e00ff */
[----:B------:R-:W-:-:S13]  /*13c70*/  ISETP.NE.AND P0, PT, R0, 0x3, PT ;  /* 0x000000030000780c */ /* 0x000fda0003f05270 */
[----:B------:R-:W-:Y:S05]  /*13c80*/  @!P0 BRA `(.L_x_429) ;  /* 0x0000000000048947 */ /* 0x000fea0003800000 */
[----:B------:R-:W-:Y:S01]  /*13c90*/  BPT.TRAP 0x1 ;  /* 0x000000040000795c */ /* 0x000fe20000300000 */
.L_x_429:
[----:B------:R-:W2:Y:S01]  /*13ca0*/  LDL R0, [R1] ;  /* 0x0000000001007983 */ /* 0x000ea20000100800 */
[----:B------:R-:W-:Y:S02]  /*13cb0*/  LEA R3, R152, R19, 0x3 ;  /* 0x0000001398037211 */ /* 0x000fe400078e18ff */
[----:B--2---:R-:W-:-:S04]  /*13cc0*/  SHF.L.U32 R0, R0, 0x1f, RZ ;  /* 0x0000001f00007819 */ /* 0x004fc800000006ff */
[----:B------:R0:W2:Y:S01]  /*13cd0*/  SYNCS.PHASECHK.TRANS64.TRYWAIT P1, [R3+URZ+0x38830], R0 ;  /* 0x03883000030075a7 */ /* 0x0000a2000802017f */
[----:B------:R-:W-:Y:S05]  /*13ce0*/  @!P0 BRA `(.L_x_430) ;  /* 0x0000000000048947 */ /* 0x000fea0003800000 */
[----:B------:R-:W-:Y:S01]  /*13cf0*/  BPT.TRAP 0x1 ;  /* 0x000000040000795c */ /* 0x000fe20000300000 */
.L_x_430:
[----:B------:R-:W-:Y:S01]  /*13d00*/  LOP3.LUT R31, R31, 0xffffff80, RZ, 0xc0, !PT ;  /* 0xffffff801f1f7812 */ /* 0x000fe200078ec0ff */
[----:B---34-:R-:W-:-:S04]  /*13d10*/  IMAD.MOV.U32 R5, RZ, RZ, -0x2 ;  /* 0xfffffffeff057424 */ /* 0x018fc800078e00ff */
[----:B------:R-:W-:-:S05]  /*13d20*/  IMAD.IADD R31, R30, 0x1, -R31 ;  /* 0x000000011e1f7824 */ /* 0x000fca00078e0a1f */
[----:B------:R-:W-:-:S04]  /*13d30*/  SHF.R.S32.HI R4, RZ, 0x1f, R31 ;  /* 0x0000001fff047819 */ /* 0x000fc8000001141f */
[----:B------:R-:W-:-:S04]  /*13d40*/  LEA.HI R4, R4, R31, RZ, 0x2 ;  /* 0x0000001f04047211 */ /* 0x000fc800078f10ff */
[----:B------:R-:W-:-:S05]  /*13d50*/  LOP3.LUT R4, R4, 0x7ffffffc, RZ, 0xc0, !PT ;  /* 0x7ffffffc04047812 */ /* 0x000fca00078ec0ff */
[----:B------:R-:W-:Y:S01]  /*13d60*/  IMAD.IADD R4, R31, 0x1, -R4 ;  /* 0x000000011f047824 */ /* 0x000fe200078e0a04 */
[----:B--2---:R-:W-:Y:S06]  /*13d70*/  @P1 BRA `(.L_x_431) ;  /* 0x0000000000081947 */ /* 0x004fec0003800000 */
[----:B------:R-:W2:Y:S02]  /*13d80*/  SYNCS.PHASECHK.TRANS64.TRYWAIT P1, [R3+URZ+0x38830], R0 ;  /* 0x03883000030075a7 */ /* 0x000ea4000802017f */
[----:B--2---:R-:W-:Y:S05]  /*13d90*/  @!P1 BRA `(.L_x_432) ;  /* 0x0000010800b09947 */ /* 0x004fea0003800000 */
.L_x_431:
[----:B------:R-:W3:Y:S01]  /*13da0*/  S2R R6, SR_TID.X ;  /* 0x0000000000067919 */ /* 0x000ee20000002100 */
[----:B------:R-:W-:Y:S05]  /*13db0*/  WARPSYNC.ALL ;  /* 0x0000000000007948 */ /* 0x000fea0003800000 */
[----:B------:R-:W-:Y:S02]  /*13dc0*/  MOV R151, RZ ;  /* 0x000000ff00977202 */ /* 0x000fe40000000f00 */
[----:B---3--:R-:W-:-:S04]  /*13dd0*/  LOP3.LUT R6, R6, 0x7f, RZ, 0xc0, !PT ;  /* 0x0000007f06067812 */ /* 0x008fc800078ec0ff */
[----:B------:R-:W-:Y:S01]  /*13de0*/  ISETP.NE.AND P1, PT, R6, RZ, PT ;  /* 0x000000ff0600720c */ /* 0x000fe20003f25270 */
[----:B------:R-:W-:Y:S02]  /*13df0*/  IMAD R6, R4, R5, 0x80 ;  /* 0x0000008004067424 */ /* 0x000fe400078e0205 */
[----:B0-2---:R-:W-:Y:S01]  /*13e00*/  VIADD R0, R19, 0x28400 ;  /* 0x0002840013007836 */ /* 0x005fe20000000000 */
[----:B------:R-:W-:Y:S01]  /*13e10*/  R2UR UR12, R32 ;  /* 0x00000000200c72ca */ /* 0x000fe200000e0000 */
[----:B------:R-:W-:Y:S01]  /*13e20*/  IMAD.MOV.U32 R5, RZ, RZ, 0x40000040 ;  /* 0x40000040ff057424 */ /* 0x000fe200078e00ff */
[----:B-----5:R-:W-:Y:S01]  /*13e30*/  WARPGROUP.ARRIVE ;  /* 0x00000000000079c5 */ /* 0x020fe20000000000 */
[----:B------:R-:W-:Y:S01]  /*13e40*/  UMOV UR13, 0x40000040 ;  /* 0x40000040000d7882 */ /* 0x000fe20000000000 */
[----:B------:R-:W-:Y:S01]  /*13e50*/  SHF.R.U32.HI R0, RZ, 0x4, R0 ;  /* 0x00000004ff007819 */ /* 0x000fe20000011600 */
[----:B------:R-:W-:Y:S01]  /*13e60*/  IMAD.MOV.U32 R9, RZ, RZ, 0x40000040 ;  /* 0x40000040ff097424 */ /* 0x000fe200078e00ff */
[----:B------:R-:W-:Y:S01]  /*13e70*/  R2UR UR15, R5 ;  /* 0x00000000050f72ca */ /* 0x000fe200000e0000 */
[----:B------:R-:W-:Y:S01]  /*13e80*/  UMOV UR9, 0x40000040 ;  /* 0x4000004000097882 */ /* 0x000fe20000000000 */
[----:B------:R-:W-:Y:S01]  /*13e90*/  LOP3.LUT R0, R0, 0x3fff, RZ, 0xc0, !PT ;  /* 0x00003fff00007812 */ /* 0x000fe200078ec0ff */
[----:B------:R-:W-:Y:S01]  /*13ea0*/  UMOV UR5, 0x40000040 ;  /* 0x4000004000057882 */ /* 0x000fe20000000000 */
[----:B------:R-:W-:Y:S01]  /*13eb0*/  R2UR UR11, R9 ;  /* 0x00000000090b72ca */ /* 0x000fe200000e0000 */
[----:B------:R-:W-:Y:S01]  /*13ec0*/  IMAD.MOV.U32 R9, RZ, RZ, 0x40000040 ;  /* 0x40000040ff097424 */ /* 0x000fe200078e00ff */
[----:B-1----:R-:W-:Y:S01]  /*13ed0*/  LOP3.LUT R14, R0, 0x10000, RZ, 0xfc, !PT ;  /* 0x00010000000e7812 */ /* 0x002fe200078efcff */
[----:B------:R-:W-:Y:S01]  /*13ee0*/  ULOP3.LUT UR12, UR12, 0x10000, URZ, 0xfc, !UPT ;  /* 0x000100000c0c7892 */ /* 0x000fe2000f8efc3f */
[----:B------:R-:W-:Y:S01]  /*13ef0*/  IMAD.MOV.U32 R5, RZ, RZ, 0x40000040 ;  /* 0x40000040ff057424 */ /* 0x000fe200078e00ff */
[----:B------:R-:W-:Y:S01]  /*13f00*/  UMOV UR17, 0x40000040 ;  /* 0x4000004000117882 */ /* 0x000fe20000000000 */
[----:B------:R-:W-:Y:S01]  /*13f10*/  R2UR UR7, R9 ;  /* 0x00000000090772ca */ /* 0x000fe200000e0000 */
[----:B------:R-:W-:Y:S01]  /*13f20*/  IMAD R4, R152, 0x800, R14 ;  /* 0x0000080098047824 */ /* 0x000fe200078e020e */
[----:B------:R-:W-:Y:S01]  /*13f30*/  UIADD3 UR8, UR12, 0x2, URZ ;  /* 0x000000020c087890 */ /* 0x000fe2000fffe03f */
[----:B------:R-:W-:Y:S01]  /*13f40*/  IMAD.MOV.U32 R9, RZ, RZ, 0x40000040 ;  /* 0x40000040ff097424 */ /* 0x000fe200078e00ff */
[----:B------:R-:W-:Y:S01]  /*13f50*/  UIADD3 UR4, UR12, 0x4, URZ ;  /* 0x000000040c047890 */ /* 0x000fe2000fffe03f */
[----:B------:R-:W-:Y:S01]  /*13f60*/  R2UR UR35, R5 ;  /* 0x00000000052372ca */ /* 0x000fe200000e0000 */
[----:B------:R-:W-:Y:S01]  /*13f70*/  UIADD3 UR16, UR12, 0x6, URZ ;  /* 0x000000060c107890 */ /* 0x000fe2000fffe03f */
[C---:B------:R-:W-:Y:S01]  /*13f80*/  R2UR UR14, R4.reuse ;  /* 0x00000000040e72ca */ /* 0x040fe200000e0000 */
[----:B------:R-:W-:Y:S01]  /*13f90*/  UIADD3 UR20, UR12, 0x400, URZ ;  /* 0x000004000c147890 */ /* 0x000fe2000fffe03f */
[----:B------:R-:W-:Y:S01]  /*13fa0*/  IADD3 R8, R4, 0x2, RZ ;  /* 0x0000000204087810 */ /* 0x000fe20007ffe0ff */
[----:B------:R-:W-:Y:S01]  /*13fb0*/  UMOV UR21, 0x40000040 ;  /* 0x4000004000157882 */ /* 0x000fe20000000000 */
[----:B------:R-:W-:Y:S01]  /*13fc0*/  R2UR UR19, R9 ;  /* 0x00000000091372ca */ /* 0x000fe200000e0000 */
[----:B------:R-:W-:Y:S01]  /*13fd0*/  IMAD.MOV.U32 R9, RZ, RZ, 0x40000040 ;  /* 0x40000040ff097424 */ /* 0x000fe200078e00ff */
[----:B------:R-:W-:Y:S01]  /*13fe0*/  R2UR UR10, R8 ;  /* 0x00000000080a72ca */ /* 0x000fe200000e0000 */
[----:B------:R-:W-:Y:S01]  /*13ff0*/  VIADD R8, R4, 0x4 ;  /* 0x0000000404087836 */ /* 0x000fe20000000000 */
[----:B------:R-:W-:Y:S01]  /*14000*/  UIADD3 UR24, UR12, 0x402, URZ ;  /* 0x000004020c187890 */ /* 0x000fe2000fffe03f */
[----:B------:R-:W-:Y:S01]  /*14010*/  IMAD.IADD R0, R6, 0x1, R129 ;  /* 0x0000000106007824 */ /* 0x000fe200078e0281 */
[----:B------:R-:W-:Y:S01]  /*14020*/  R2UR UR23, R9 ;  /* 0x00000000091772ca */ /* 0x000fe200000e0000 */
[----:B------:R-:W-:Y:S01]  /*14030*/  IMAD.MOV.U32 R9, RZ, RZ, 0x40000040 ;  /* 0x40000040ff097424 */ /* 0x000fe200078e00ff */
[----:B------:R-:W-:Y:S01]  /*14040*/  R2UR UR6, R8 ;  /* 0x00000000080672ca */ /* 0x000fe200000e0000 */
[----:B------:R-:W-:Y:S01]  /*14050*/  QGMMA.64x128x32.F32.E4M3.E4M3 R24, gdesc[UR12], RZ, !UPT, gsb0 ;  /* 0x01e000000c1879f3 */ /* 0x000fe2000c0008ff */
[----:B------:R-:W-:Y:S01]  /*14060*/  IADD3 R8, R4, 0x6, RZ ;  /* 0x0000000604087810 */ /* 0x000fe20007ffe0ff */
[----:B------:R-:W-:Y:S01]  /*14070*/  UMOV UR25, 0x40000040 ;  /* 0x4000004000197882 */ /* 0x000fe20000000000 */
[----:B------:R-:W-:Y:S01]  /*14080*/  R2UR UR27, R9 ;  /* 0x00000000091b72ca */ /* 0x000fe200000e0000 */
[----:B------:R-:W-:Y:S01]  /*14090*/  IMAD.MOV.U32 R9, RZ, RZ, 0x40000040 ;  /* 0x40000040ff097424 */ /* 0x000fe200078e00ff */
[----:B------:R-:W-:Y:S01]  /*140a0*/  R2UR UR18, R8 ;  /* 0x00000000081272ca */ /* 0x000fe200000e0000 */
[----:B------:R-:W-:Y:S01]  /*140b0*/  VIADD R8, R4, 0x400 ;  /* 0x0000040004087836 */ /* 0x000fe20000000000 */
[----:B------:R-:W-:Y:S01]  /*140c0*/  UIADD3 UR28, UR12, 0x404, URZ ;  /* 0x000004040c1c7890 */ /* 0x000fe2000fffe03f */
[----:B------:R-:W-:Y:S01]  /*140d0*/  P2R R88, PR, RZ, 0x2 ;  /* 0x00000002ff587803 */ /* 0x000fe20000000000 */
[----:B------:R-:W-:Y:S01]  /*140e0*/  UMOV UR29, 0x40000040 ;  /* 0x40000040001d7882 */ /* 0x000fe20000000000 */
[----:B------:R-:W-:Y:S01]  /*140f0*/  R2UR UR31, R9 ;  /* 0x00000000091f72ca */ /* 0x000fe200000e0000 */
[----:B------:R-:W-:Y:S01]  /*14100*/  UIADD3 UR32, UR12, 0x406, URZ ;  /* 0x000004060c207890 */ /* 0x000fe2000fffe03f */
[----:B------:R-:W-:Y:S01]  /*14110*/  R2UR UR22, R8 ;  /* 0x00000000081672ca */ /* 0x000fe200000e0000 */
[----:B------:R-:W-:Y:S01]  /*14120*/  UMOV UR33, 0x40000040 ;  /* 0x4000004000217882 */ /* 0x000fe20000000000 */
[----:B------:R-:W-:Y:S01]  /*14130*/  IADD3 R8, R4, 0x402, RZ ;  /* 0x0000040204087810 */ /* 0x000fe20007ffe0ff */
[--C-:B------:R-:W-:Y:S01]  /*14140*/  IMAD.MOV.U32 R148, RZ, RZ, R151.reuse ;  /* 0x000000ffff947224 */ /* 0x100fe200078e0097 */
[----:B------:R-:W-:Y:S01]  /*14150*/  P2R R90, PR, RZ, 0x1 ;  /* 0x00000001ff5a7803 */ /* 0x000fe20000000000 */
[--C-:B------:R-:W-:Y:S01]  /*14160*/  IMAD.MOV.U32 R144, RZ, RZ, R151.reuse ;  /* 0x000000ffff907224 */ /* 0x100fe200078e0097 */
[----:B------:R-:W-:Y:S01]  /*14170*/  R2UR UR26, R8 ;  /* 0x00000000081a72ca */ /* 0x000fe200000e0000 */
[C---:B------:R-:W-:Y:S01]  /*14180*/  VIADD R8, R4.reuse, 0x404 ;  /* 0x0000040404087836 */ /* 0x040fe20000000000 */
[----:B------:R-:W-:Y:S01]  /*14190*/  IADD3 R4, R4, 0x406, RZ ;  /* 0x0000040604047810 */ /* 0x000fe20007ffe0ff */
[--C-:B------:R-:W-:Y:S01]  /*141a0*/  IMAD.MOV.U32 R140, RZ, RZ, R151.reuse ;  /* 0x000000ffff8c7224 */ /* 0x100fe200078e0097 */
[-C--:B------:R-:W-:Y:S01]  /*141b0*/  MOV R150, R151.reuse ;  /* 0x0000009700967202 */ /* 0x080fe20000000f00 */
[--C-:B------:R-:W-:Y:S01]  /*141c0*/  IMAD.MOV.U32 R136, RZ, RZ, R151.reuse ;  /* 0x000000ffff887224 */ /* 0x100fe200078e0097 */
[----:B------:R-:W-:Y:S01]  /*141d0*/  R2UR UR30, R8 ;  /* 0x00000000081e72ca */ /* 0x000fe200000e0000 */
[--C-:B------:R-:W-:Y:S01]  /*141e0*/  IMAD.MOV.U32 R132, RZ, RZ, R151.reuse ;  /* 0x000000ffff847224 */ /* 0x100fe200078e0097 */
[----:B------:R-:W-:Y:S01]  /*141f0*/  R2UR UR34, R4 ;  /* 0x00000000042272ca */ /* 0x000fe200000e0000 */
[----:B------:R-:W-:Y:S01]  /*14200*/  IMAD R4, R153, -0x80, R0 ;  /* 0xffffff8099047824 */ /* 0x000fe200078e0200 */
[-C--:B------:R-:W-:Y:S01]  /*14210*/  MOV R146, R151.reuse ;  /* 0x0000009700927202 */ /* 0x080fe20000000f00 */
[--C-:B------:R-:W-:Y:S01]  /*14220*/  IMAD.MOV.U32 R128, RZ, RZ, R151.reuse ;  /* 0x000000ffff807224 */ /* 0x100fe200078e0097 */
[----:B------:R-:W-:Y:S01]  /*14230*/  MOV R142, R151 ;  /* 0x00000097008e7202 */ /* 0x000fe20000000f00 */
[--C-:B------:R-:W-:Y:S01]  /*14240*/  IMAD.MOV.U32 R124, RZ, RZ, R151.reuse ;  /* 0x000000ffff7c7224 */ /* 0x100fe200078e0097 */
[C---:B------:R-:W-:Y:S01]  /*14250*/  ISETP.GT.AND P5, PT, R4.reuse, RZ, PT ;  /* 0x000000ff0400720c */ /* 0x040fe20003fa4270 */
[--C-:B------:R-:W-:Y:S01]  /*14260*/  IMAD.MOV.U32 R120, RZ, RZ, R151.reuse ;  /* 0x000000ffff787224 */ /* 0x100fe200078e0097 */
[C---:B------:R-:W-:Y:S01]  /*14270*/  ISETP.GT.AND P4, PT, R4.reuse, 0x1, PT ;  /* 0x000000010400780c */ /* 0x040fe20003f84270 */
        /* <DEDUP_REMOVED lines=9> */
[----:B------:R-:W-:Y:S01]  /*14310*/  ISETP.GT.AND P0, PT, R4, 0x68, PT ;  /* 0x000000680400780c */ /* 0x000fe20003f04270 */
[--C-:B------:R-:W-:Y:S01]  /*14320*/  IMAD.MOV.U32 R96, RZ, RZ, R151.reuse ;  /* 0x000000ffff607224 */ /* 0x100fe200078e0097 */
[----:B------:R-:W-:Y:S01]  /*14330*/  P2R R20, PR, RZ, 0x2 ;  /* 0x00000002ff147803 */ /* 0x000fe20000000000 */
[----:B------:R-:W-:Y:S01]  /*14340*/  IMAD.MOV.U32 R92, RZ, RZ, R151 ;  /* 0x000000ffff5c7224 */ /* 0x000fe200078e0097 */
[----:B------:R-:W-:-:S02]  /*14350*/  P2R R12, PR, RZ, 0x1 ;  /* 0x00000001ff0c7803 */ /* 0x000fc40000000000 */
[-C--:B------:R-:W-:Y:S02]  /*14360*/  MOV R138, R151.reuse ;  /* 0x00000097008a7202 */ /* 0x080fe40000000f00 */
[-C--:B------:R-:W-:Y:S02]  /*14370*/  MOV R134, R151.reuse ;  /* 0x0000009700867202 */ /* 0x080fe40000000f00 */
[-C--:B------:R-:W-:Y:S02]  /*14380*/  MOV R130, R151.reuse ;  /* 0x0000009700827202 */ /* 0x080fe40000000f00 */
[-C--:B------:R-:W-:Y:S02]  /*14390*/  MOV R126, R151.reuse ;  /* 0x00000097007e7202 */ /* 0x080fe40000000f00 */
[-C--:B------:R-:W-:Y:S02]  /*143a0*/  MOV R122, R151.reuse ;  /* 0x00000097007a7202 */ /* 0x080fe40000000f00 */
[----:B------:R-:W-:-:S02]  /*143b0*/  MOV R118, R151 ;  /* 0x0000009700767202 */ /* 0x000fc40000000f00 */
[-C--:B------:R-:W-:Y:S02]  /*143c0*/  MOV R114, R151.reuse ;  /* 0x0000009700727202 */ /* 0x080fe40000000f00 */
[-C--:B------:R-:W-:Y:S02]  /*143d0*/  MOV R110, R151.reuse ;  /* 0x00000097006e7202 */ /* 0x080fe40000000f00 */
[-C--:B------:R-:W-:Y:S02]  /*143e0*/  MOV R106, R151.reuse ;  /* 0x00000097006a7202 */ /* 0x080fe40000000f00 */
[-C--:B------:R-:W-:Y:S02]  /*143f0*/  MOV R102, R151.reuse ;  /* 0x0000009700667202 */ /* 0x080fe40000000f00 */
[-C--:B------:R-:W-:Y:S02]  /*14400*/  MOV R98, R151.reuse ;  /* 0x0000009700627202 */ /* 0x080fe40000000f00 */
[----:B------:R-:W-:Y:S01]  /*14410*/  MOV R94, R151 ;  /* 0x00000097005e7202 */ /* 0x000fe20000000f00 */
[----:B------:R-:W-:-:S02]  /*14420*/  WARPGROUP.DEPBAR.LE gsb0, 0x0 ;  /* 0x00008000000079c5 */ /* 0x000fc40000010000 */
        /* <DEDUP_REMOVED lines=26> */
[C---:B------:R-:W-:Y:S02]  /*145d0*/  ISETP.GT.AND P5, PT, R4.reuse, 0x10, PT ;  /* 0x000000100400780c */ /* 0x040fe40003fa4270 */
        /* <DEDUP_REMOVED lines=82> */
[----:B------:R-:W-:Y:S02]  /*14b00*/  FSEL R139, R73, -INF , P1 ;  /* 0xff800000498b7808 */ /* 0x000fe40000800000 */
[----:B------:R-:W-:Y:S02]  /*14b10*/  FMNMX.FTZ R0, R137, R0, !PT ;  /* 0x0000000089007209 */ /* 0x000fe40007810000 */
[----:B------:R-:W-:Y:S02]  /*14b20*/  FSEL R71, R71, -INF , P2 ;  /* 0xff80000047477808 */ /* 0x000fe40001000000 */
[----:B------:R-:W-:Y:S02]  /*14b30*/  ISETP.GT.AND P2, PT, R4, 0x69, PT ;  /* 0x000000690400780c */ /* 0x000fe40003f44270 */
[----:B------:R-:W-:Y:S01]  /*14b40*/  FSEL R141, R76, -INF , P0 ;  /* 0xff8000004c8d7808 */ /* 0x000fe20000000000 */
[----:B------:R-:W-:Y:S01]  /*14b50*/  IMAD.MOV.U32 R76, RZ, RZ, R151 ;  /* 0x000000ffff4c7224 */ /* 0x000fe200078e0097 */
[----:B------:R-:W-:-:S02]  /*14b60*/  FMNMX.FTZ R0, R139, R0, !PT ;  /* 0x000000008b007209 */ /* 0x000fc40007810000 */
[----:B------:R-:W-:Y:S02]  /*14b70*/  FSEL R41, R70, -INF , P3 ;  /* 0xff80000046297808 */ /* 0x000fe40001800000 */
[----:B------:R-:W-:Y:S02]  /*14b80*/  FSEL R143, R77, -INF , P2 ;  /* 0xff8000004d8f7808 */ /* 0x000fe40001000000 */
[----:B------:R-:W-:Y:S02]  /*14b90*/  FMNMX.FTZ R0, R141, R0, !PT ;  /* 0x000000008d007209 */ /* 0x000fe40007810000 */
[----:B------:R-:W-:Y:S02]  /*14ba0*/  ISETP.GT.AND P3, PT, R4, 0x70, PT ;  /* 0x000000700400780c */ /* 0x000fe40003f64270 */
[----:B------:R-:W-:Y:S02]  /*14bb0*/  FSEL R67, R67, -INF , P4 ;  /* 0xff80000043437808 */ /* 0x000fe40002000000 */
[----:B------:R-:W-:Y:S01]  /*14bc0*/  FSEL R145, R80, -INF , P3 ;  /* 0xff80000050917808 */ /* 0x000fe20001800000 */
[----:B------:R-:W-:Y:S01]  /*14bd0*/  IMAD.MOV.U32 R80, RZ, RZ, R151 ;  /* 0x000000ffff507224 */ /* 0x000fe200078e0097 */
[----:B------:R-:W-:-:S02]  /*14be0*/  FMNMX.FTZ R0, R143, R0, !PT ;  /* 0x000000008f007209 */ /* 0x000fc40007810000 */
[----:B------:R-:W-:Y:S02]  /*14bf0*/  ISETP.GT.AND P4, PT, R4, 0x71, PT ;  /* 0x000000710400780c */ /* 0x000fe40003f84270 */
[----:B------:R-:W-:Y:S02]  /*14c00*/  FSEL R37, R66, -INF , P5 ;  /* 0xff80000042257808 */ /* 0x000fe40002800000 */
[----:B------:R-:W-:Y:S02]  /*14c10*/  FSEL R147, R81, -INF , P4 ;  /* 0xff80000051937808 */ /* 0x000fe40002000000 */
[----:B------:R-:W-:Y:S02]  /*14c20*/  FMNMX.FTZ R0, R145, R0, !PT ;  /* 0x0000000091007209 */ /* 0x000fe40007810000 */
[----:B------:R-:W-:Y:S02]  /*14c30*/  ISETP.GT.AND P5, PT, R4, 0x78, PT ;  /* 0x000000780400780c */ /* 0x000fe40003fa4270 */
[----:B------:R-:W-:-:S02]  /*14c40*/  FMNMX.FTZ R0, R147, R0, !PT ;  /* 0x0000000093007209 */ /* 0x000fc40007810000 */
[----:B------:R-:W-:Y:S01]  /*14c50*/  FSEL R149, R84, -INF , P5 ;  /* 0xff80000054957808 */ /* 0x000fe20002800000 */
[----:B------:R-:W-:Y:S01]  /*14c60*/  IMAD.MOV.U32 R84, RZ, RZ, R151 ;  /* 0x000000ffff547224 */ /* 0x000fe200078e0097 */
[C---:B------:R-:W-:Y:S02]  /*14c70*/  ISETP.GT.AND P6, PT, R4.reuse, 0x79, PT ;  /* 0x000000790400780c */ /* 0x040fe40003fc4270 */
[----:B------:R-:W-:Y:S02]  /*14c80*/  FMNMX.FTZ R0, R149, R0, !PT ;  /* 0x0000000095007209 */ /* 0x000fe40007810000 */
[----:B------:R-:W-:Y:S02]  /*14c90*/  FSEL R155, R85, -INF , P6 ;  /* 0xff800000559b7808 */ /* 0x000fe40003000000 */
[----:B------:R-:W-:Y:S02]  /*14ca0*/  ISETP.GT.AND P1, PT, R4, 0x60, PT ;  /* 0x000000600400780c */ /* 0x000fe40003f24270 */
[----:B------:R-:W-:-:S02]  /*14cb0*/  FMNMX.FTZ R6, R155, R0, !PT ;  /* 0x000000009b067209 */ /* 0x000fc40007810000 */
[----:B------:R-:W-:-:S03]  /*14cc0*/  FSEL R79, R79, -INF , P2 ;  /* 0xff8000004f4f7808 */ /* 0x000fc60001000000 */
[----:B------:R-:W0:Y:S02]  /*14cd0*/  SHFL.BFLY PT, R45, R6, 0x2, 0x1f ;  /* 0x0c401f00062d7f89 */ /* 0x000e2400000e0000 */
[----:B0-----:R-:W-:-:S05]  /*14ce0*/  FMNMX.FTZ R10, R6, R45, !PT ;  /* 0x0000002d060a7209 */ /* 0x001fca0007810000 */
[----:B------:R-:W0:Y:S02]  /*14cf0*/  SHFL.BFLY PT, R45, R10, 0x1, 0x1f ;  /* 0x0c201f000a2d7f89 */ /* 0x000e2400000e0000 */
[----:B0-----:R-:W-:Y:S02]  /*14d00*/  FMNMX.FTZ R0, R10, R45, !PT ;  /* 0x0000002d0a007209 */ /* 0x001fe40007810000 */
[----:B------:R-:W-:Y:S02]  /*14d10*/  FSEL R45, R74, -INF , P1 ;  /* 0xff8000004a2d7808 */ /* 0x000fe40000800000 */
[----:B------:R-:W-:Y:S01]  /*14d20*/  FSETP.NEU.FTZ.AND P0, PT, R0, -INF , PT ;  /* 0xff8000000000780b */ /* 0x000fe20003f1d000 */
[----:B------:R-:W-:-:S01]  /*14d30*/  FFMA.FTZ R4, R2, R0, -8 ;  /* 0xc100000002047423 */ /* 0x000fc20000010000 */
[----:B------:R-:W-:-:S04]  /*14d40*/  ISETP.NE.AND P1, PT, R20, RZ, PT ;  /* 0x000000ff1400720c */ /* 0x000fc80003f25270 */
[----:B------:R-:W-:Y:S02]  /*14d50*/  FSEL R157, R4, RZ, P0 ;  /* 0x000000ff049d7208 */ /* 0x000fe40000000000 */
[----:B------:R-:W-:Y:S02]  /*14d60*/  FMNMX.FTZ R4, R5, R27, !PT ;  /* 0x0000001b05047209 */ /* 0x000fe40007810000 */
[----:B------:R-:W-:Y:S01]  /*14d70*/  ISETP.NE.AND P0, PT, R12, RZ, PT ;  /* 0x000000ff0c00720c */ /* 0x000fe20003f05270 */
[----:B------:R-:W-:-:S01]  /*14d80*/  FFMA.FTZ R12, R2, R99, -R157 ;  /* 0x00000063020c7223 */ /* 0x000fc2000001089d */
[----:B------:R-:W-:Y:S01]  /*14d90*/  FMNMX.FTZ R4, R7, R4, !PT ;  /* 0x0000000407047209 */ /* 0x000fe20007810000 */
[----:B------:R-:W-:-:S01]  /*14da0*/  FFMA.FTZ R65, R2, R101, -R157 ;  /* 0x0000006502417223 */ /* 0x000fc2000001089d */
[----:B------:R-:W-:Y:S01]  /*14db0*/  FSEL R75, R75, -INF , P1 ;  /* 0xff8000004b4b7808 */ /* 0x000fe20000800000 */
        /* <DEDUP_REMOVED lines=12> */
[----:B------:R-:W-:Y:S01]  /*14e80*/  MUFU.EX2 R53, R53 ;  /* 0x0000003500357308 */ /* 0x000fe20000000800 */
[----:B------:R-:W-:Y:S01]  /*14e90*/  FMNMX.FTZ R4, R11, R4, !PT ;  /* 0x000000040b047209 */ /* 0x000fe20007810000 */
[--C-:B------:R-:W-:Y:S01]  /*14ea0*/  FFMA.FTZ R57, R2, R93, -R157.reuse ;  /* 0x0000005d02397223 */ /* 0x100fe2000001089d */
[----:B------:R-:W-:Y:S01]  /*14eb0*/  FSEL R103, R86, -INF , P5 ;  /* 0xff80000056677808 */ /* 0x000fe20002800000 */
[C-C-:B------:R-:W-:Y:S01]  /*14ec0*/  FFMA.FTZ R61, R2.reuse, R97, -R157.reuse ;  /* 0x00000061023d7223 */ /* 0x140fe2000001089d */
[----:B------:R-:W-:Y:S01]  /*14ed0*/  FMNMX.FTZ R4, R39, R4, !PT ;  /* 0x0000000427047209 */ /* 0x000fe20007810000 */
[C-C-:B------:R-:W-:Y:S01]  /*14ee0*/  FFMA.FTZ R24, R2.reuse, R107, -R157.reuse ;  /* 0x0000006b02187223 */ /* 0x140fe2000001089d */
[----:B------:R-:W-:Y:S01]  /*14ef0*/  FSEL R105, R87, -INF , P6 ;  /* 0xff80000057697808 */ /* 0x000fe20003000000 */
[----:B------:R-:W-:Y:S01]  /*14f00*/  MUFU.EX2 R6, R6 ;  /* 0x0000000600067308 */ /* 0x000fe20000000800 */
[----:B------:R-:W-:Y:S01]  /*14f10*/  FMNMX.FTZ R4, R13, R4, !PT ;  /* 0x000000040d047209 */ /* 0x000fe20007810000 */
[--C-:B------:R-:W-:Y:S01]  /*14f20*/  FFMA.FTZ R73, R2, R109, -R157.reuse ;  /* 0x0000006d02497223 */ /* 0x100fe2000001089d */
[----:B------:R-:W-:Y:S01]  /*14f30*/  ISETP.NE.AND P1, PT, R88, RZ, PT ;  /* 0x000000ff5800720c */ /* 0x000fe20003f25270 */
[C-C-:B------:R-:W-:Y:S01]  /*14f40*/  FFMA.FTZ R26, R2.reuse, R111, -R157.reuse ;  /* 0x0000006f021a7223 */ /* 0x140fe2000001089d */
[----:B------:R-:W-:Y:S01]  /*14f50*/  FMNMX.FTZ R4, R43, R4, !PT ;  /* 0x000000042b047209 */ /* 0x000fe20007810000 */
[C-C-:B------:R-:W-:Y:S01]  /*14f60*/  FFMA.FTZ R77, R2.reuse, R113, -R157.reuse ;  /* 0x00000071024d7223 */ /* 0x140fe2000001089d */
[----:B------:R-:W-:-:S01]  /*14f70*/  FFMA.FTZ R28, R2, R115, -R157 ;  /* 0x00000073021c7223 */ /* 0x000fc2000001089d */
[----:B------:R-:W-:Y:S01]  /*14f80*/  MUFU.EX2 R8, R8 ;  /* 0x0000000800087308 */ /* 0x000fe20000000800 */
[----:B------:R-:W-:Y:S01]  /*14f90*/  FMNMX.FTZ R4, R15, R4, !PT ;  /* 0x000000040f047209 */ /* 0x000fe20007810000 */
[C-C-:B------:R-:W-:Y:S01]  /*14fa0*/  FFMA.FTZ R81, R2.reuse, R117, -R157.reuse ;  /* 0x0000007502517223 */ /* 0x140fe2000001089d */
[----:B------:R-:W-:-:S01]  /*14fb0*/  FFMA.FTZ R30, R2, R119, -R157 ;  /* 0x00000077021e7223 */ /* 0x000fc2000001089d */
[C-C-:B------:R-:W-:Y:S01]  /*14fc0*/  FFMA.FTZ R83, R2.reuse, R121, -R157.reuse ;  /* 0x0000007902537223 */ /* 0x140fe2000001089d */
[----:B------:R-:W-:Y:S01]  /*14fd0*/  FMNMX.FTZ R4, R47, R4, !PT ;  /* 0x000000042f047209 */ /* 0x000fe20007810000 */
[C-C-:B------:R-:W-:Y:S01]  /*14fe0*/  FFMA.FTZ R34, R2.reuse, R123, -R157.reuse ;  /* 0x0000007b02227223 */ /* 0x140fe2000001089d */
[----:B------:R-:W-:-:S01]  /*14ff0*/  FFMA.FTZ R87, R2, R125, -R157 ;  /* 0x0000007d02577223 */ /* 0x000fc2000001089d */
[----:B------:R-:W0:Y:S01]  /*15000*/  MUFU.EX2 R57, R57 ;  /* 0x0000003900397308 */ /* 0x000e220000000800 */
[----:B------:R-:W-:Y:S01]  /*15010*/  FMNMX.FTZ R4, R21, R4, !PT ;  /* 0x0000000415047209 */ /* 0x000fe20007810000 */
[----:B------:R-:W-:-:S02]  /*15020*/  @!P1 VIADD R3, R3, 0x38840 ;  /* 0x0003884003039836 */ /* 0x000fc40000000000 */
[----:B------:R-:W-:-:S01]  /*15030*/  FFMA.FTZ R32, R2, R127, -R157 ;  /* 0x0000007f02207223 */ /* 0x000fc2000001089d */
[C-C-:B------:R-:W-:Y:S01]  /*15040*/  FFMA.FTZ R85, R2.reuse, R131, -R157.reuse ;  /* 0x0000008302557223 */ /* 0x140fe2000001089d */
[----:B------:R-:W-:Y:S01]  /*15050*/  FMNMX.FTZ R4, R51, R4, !PT ;  /* 0x0000000433047209 */ /* 0x000fe20007810000 */
[C---:B------:R-:W-:Y:S01]  /*15060*/  FFMA.FTZ R36, R2.reuse, R133, -R157 ;  /* 0x0000008502247223 */ /* 0x040fe2000001089d */
[----:B------:R-:W-:Y:S01]  /*15070*/  @!P1 PRMT R3, RZ, 0x654, R3 ;  /* 0x00000654ff039816 */ /* 0x000fe20000000003 */
[----:B------:R-:W-:Y:S01]  /*15080*/  MUFU.EX2 R10, R10 ;  /* 0x0000000a000a7308 */ /* 0x000fe20000000800 */
[----:B------:R-:W-:Y:S01]  /*15090*/  FMNMX.FTZ R4, R25, R4, !PT ;  /* 0x0000000419047209 */ /* 0x000fe20007810000 */
[C-C-:B------:R-:W-:Y:S01]  /*150a0*/  FFMA.FTZ R89, R2.reuse, R135, -R157.reuse ;  /* 0x0000008702597223 */ /* 0x140fe2000001089d */
[----:B------:R1:W-:Y:S01]  /*150b0*/  @!P1 SYNCS.ARRIVE.TRANS64.RED.A1T0 RZ, [R3+URZ], RZ ;  /* 0x000000ff03ff99a7 */ /* 0x0003e2000810043f */
[----:B------:R-:W-:-:S01]  /*150c0*/  FFMA.FTZ R40, R2, R141, -R157 ;  /* 0x0000008d02287223 */ /* 0x000fc2000001089d */
[----:B------:R-:W-:Y:S01]  /*150d0*/  FMNMX.FTZ R4, R55, R4, !PT ;  /* 0x0000000437047209 */ /* 0x000fe20007810000 */
[----:B------:R-:W-:-:S01]  /*150e0*/  FFMA.FTZ R93, R2, R143, -R157 ;  /* 0x0000008f025d7223 */ /* 0x000fc2000001089d */
[C-C-:B------:R-:W-:Y:S01]  /*150f0*/  FFMA.FTZ R38, R2.reuse, R137, -R157.reuse ;  /* 0x0000008902267223 */ /* 0x140fe2000001089d */
[----:B------:R-:W-:Y:S01]  /*15100*/  MUFU.EX2 R61, R61 ;  /* 0x0000003d003d7308 */ /* 0x000fe20000000800 */
[----:B------:R-:W-:Y:S01]  /*15110*/  FMNMX.FTZ R4, R29, R4, !PT ;  /* 0x000000041d047209 */ /* 0x000fe20007810000 */
[C-C-:B------:R-:W-:Y:S01]  /*15120*/  FFMA.FTZ R97, R2.reuse, R155, -R157.reuse ;  /* 0x0000009b02617223 */ /* 0x140fe2000001089d */
[----:B0-----:R-:W-:Y:S01]  /*15130*/  F2FP.SATFINITE.E4M3.F32.PACK_AB_MERGE_C R228, R57, R8, RZ ;  /* 0x0000000839e4723e */ /* 0x001fe200048070ff */
[C-C-:B------:R-:W-:Y:S01]  /*15140*/  FFMA.FTZ R42, R2.reuse, R145, -R157.reuse ;  /* 0x00000091022a7223 */ /* 0x140fe2000001089d */
[----:B------:R-:W-:Y:S01]  /*15150*/  FMNMX.FTZ R4, R59, R4, !PT ;  /* 0x000000043b047209 */ /* 0x000fe20007810000 */
[----:B------:R-:W-:Y:S01]  /*15160*/  FFMA.FTZ R147, R2, R147, -R157 ;  /* 0x0000009302937223 */ /* 0x000fe2000001089d */
[----:B------:R-:W-:Y:S01]  /*15170*/  F2FP.SATFINITE.E4M3.F32.PACK_AB_MERGE_C R228, R53, R6, R228 ;  /* 0x0000000635e4723e */ /* 0x000fe200048070e4 */
[----:B------:R-:W-:Y:S01]  /*15180*/  MUFU.EX2 R12, R12 ;  /* 0x0000000c000c7308 */ /* 0x000fe20000000800 */
[----:B------:R-:W-:Y:S01]  /*15190*/  FMNMX.FTZ R4, R33, R4, !PT ;  /* 0x0000000421047209 */ /* 0x000fe20007810000 */
[--C-:B------:R-:W-:Y:S01]  /*151a0*/  IMAD.MOV.U32 R145, RZ, RZ, R151.reuse ;  /* 0x000000ffff917224 */ /* 0x100fe200078e0097 */
[----:B------:R-:W-:Y:S01]  /*151b0*/  ISETP.NE.AND P0, PT, R90, RZ, PT ;  /* 0x000000ff5a00720c */ /* 0x000fe20003f05270 */
[--C-:B------:R-:W-:Y:S01]  /*151c0*/  IMAD.MOV.U32 R143, RZ, RZ, R151.reuse ;  /* 0x000000ffff8f7224 */ /* 0x100fe200078e0097 */
[----:B------:R-:W-:Y:S01]  /*151d0*/  FMNMX.FTZ R4, R63, R4, !PT ;  /* 0x000000043f047209 */ /* 0x000fe20007810000 */
[--C-:B------:R-:W-:Y:S01]  /*151e0*/  IMAD.MOV.U32 R141, RZ, RZ, R151.reuse ;  /* 0x000000ffff8d7224 */ /* 0x100fe200078e0097 */
[-C--:B------:R-:W-:Y:S01]  /*151f0*/  MOV R90, R151.reuse ;  /* 0x00000097005a7202 */ /* 0x080fe20000000f00 */
[----:B------:R-:W0:Y:S01]  /*15200*/  MUFU.EX2 R65, R65 ;  /* 0x0000004100417308 */ /* 0x000e220000000800 */
[----:B------:R-:W-:Y:S01]  /*15210*/  FMNMX.FTZ R4, R37, R4, !PT ;  /* 0x0000000425047209 */ /* 0x000fe20007810000 */
[--C-:B------:R-:W-:Y:S01]  /*15220*/  IMAD.MOV.U32 R137, RZ, RZ, R151.reuse ;  /* 0x000000ffff897224 */ /* 0x100fe200078e0097 */
[-C--:B------:R-:W-:Y:S01]  /*15230*/  MOV R86, R151.reuse ;  /* 0x0000009700567202 */ /* 0x080fe20000000f00 */
[--C-:B------:R-:W-:Y:S01]  /*15240*/  IMAD.MOV.U32 R135, RZ, RZ, R151.reuse ;  /* 0x000000ffff877224 */ /* 0x100fe200078e0097 */
[----:B------:R-:W-:Y:S01]  /*15250*/  FMNMX.FTZ R4, R67, R4, !PT ;  /* 0x0000000443047209 */ /* 0x000fe20007810000 */
[--C-:B------:R-:W-:Y:S01]  /*15260*/  IMAD.MOV.U32 R133, RZ, RZ, R151.reuse ;  /* 0x000000ffff857224 */ /* 0x100fe200078e0097 */
[-C--:B------:R-:W-:Y:S01]  /*15270*/  MOV R82, R151.reuse ;  /* 0x0000009700527202 */ /* 0x080fe20000000f00 */
[----:B------:R-:W-:Y:S01]  /*15280*/  MUFU.EX2 R20, R20 ;  /* 0x0000001400147308 */ /* 0x000fe20000000800 */
[----:B------:R-:W-:Y:S01]  /*15290*/  FMNMX.FTZ R4, R41, R4, !PT ;  /* 0x0000000429047209 */ /* 0x000fe20007810000 */
[--C-:B------:R-:W-:Y:S01]  /*152a0*/  IMAD.MOV.U32 R131, RZ, RZ, R151.reuse ;  /* 0x000000ffff837224 */ /* 0x100fe200078e0097 */
[----:B------:R-:W-:Y:S01]  /*152b0*/  MOV R78, R151 ;  /* 0x00000097004e7202 */ /* 0x000fe20000000f00 */
[--C-:B------:R-:W-:Y:S01]  /*152c0*/  IMAD.MOV.U32 R127, RZ, RZ, R151.reuse ;  /* 0x000000ffff7f7224 */ /* 0x100fe200078e0097 */
[----:B------:R-:W-:Y:S01]  /*152d0*/  FMNMX.FTZ R4, R71, R4, !PT ;  /* 0x0000000447047209 */ /* 0x000fe20007810000 */
[----:B------:R-:W-:-:S02]  /*152e0*/  IMAD.MOV.U32 R125, RZ, RZ, R151 ;  /* 0x000000ffff7d7224 */ /* 0x000fc400078e0097 */
[----:B------:R-:W-:Y:S01]  /*152f0*/  MUFU.EX2 R69, R69 ;  /* 0x0000004500457308 */ /* 0x000fe20000000800 */
[----:B------:R-:W-:Y:S01]  /*15300*/  FMNMX.FTZ R4, R45, R4, !PT ;  /* 0x000000042d047209 */ /* 0x000fe20007810000 */
[--C-:B------:R-:W-:Y:S01]  /*15310*/  IMAD.MOV.U32 R123, RZ, RZ, R151.reuse ;  /* 0x000000ffff7b7224 */ /* 0x100fe200078e0097 */
        /* <DEDUP_REMOVED lines=8> */
[--C-:B------:R-:W-:Y:S01]  /*153a0*/  IMAD.MOV.U32 R115, RZ, RZ, R151.reuse ;  /* 0x000000ffff737224 */ /* 0x100fe200078e0097 */
[----:B------:R-:W-:Y:S01]  /*153b0*/  FMNMX.FTZ R4, R79, R4, !PT ;  /* 0x000000044f047209 */ /* 0x000fe20007810000 */
[--C-:B------:R-:W-:Y:S02]  /*153c0*/  IMAD.MOV.U32 R113, RZ, RZ, R151.reuse ;  /* 0x000000ffff717224 */ /* 0x100fe400078e0097 */
[----:B------:R-:W0:Y:S01]  /*153d0*/  MUFU.EX2 R73, R73 ;  /* 0x0000004900497308 */ /* 0x000e220000000800 */
[----:B------:R-:W-:Y:S01]  /*153e0*/  FMNMX.FTZ R4, R99, R4, !PT ;  /* 0x0000000463047209 */ /* 0x000fe20007810000 */
[--C-:B------:R-:W-:Y:S02]  /*153f0*/  IMAD.MOV.U32 R111, RZ, RZ, R151.reuse ;  /* 0x000000ffff6f7224 */ /* 0x100fe400078e0097 */
[--C-:B------:R-:W-:Y:S01]  /*15400*/  IMAD.MOV.U32 R109, RZ, RZ, R151.reuse ;  /* 0x000000ffff6d7224 */ /* 0x100fe200078e0097 */
[----:B------:R-:W-:Y:S01]  /*15410*/  FMNMX.FTZ R4, R101, R4, !PT ;  /* 0x0000000465047209 */ /* 0x000fe20007810000 */
[----:B------:R-:W-:-:S02]  /*15420*/  IMAD.MOV.U32 R107, RZ, RZ, R151 ;  /* 0x000000ffff6b7224 */ /* 0x000fc400078e0097 */
[----:B------:R-:W-:Y:S01]  /*15430*/  MUFU.EX2 R26, R26 ;  /* 0x0000001a001a7308 */ /* 0x000fe20000000800 */
[----:B------:R-:W-:Y:S01]  /*15440*/  FMNMX.FTZ R4, R103, R4, !PT ;  /* 0x0000000467047209 */ /* 0x000fe20007810000 */
[----:B------:R-:W-:-:S03]  /*15450*/  IMAD.MOV.U32 R88, RZ, RZ, R151 ;  /* 0x000000ffff587224 */ /* 0x000fc600078e0097 */
[----:B------:R-:W-:-:S03]  /*15460*/  FMNMX.FTZ R4, R105, R4, !PT ;  /* 0x0000000469047209 */ /* 0x000fc60007810000 */
[----:B------:R-:W-:Y:S01]  /*15470*/  MUFU.EX2 R77, R77 ;  /* 0x0000004d004d7308 */ /* 0x000fe20000000800 */
[----:B0-----:R-:W-:Y:S01]  /*15480*/  F2FP.SATFINITE.E4M3.F32.PACK_AB_MERGE_C R224, R73, R24, RZ ;  /* 0x0000001849e0723e */ /* 0x001fe200048070ff */
[----:B------:R-:W0:Y:S03]  /*15490*/  SHFL.BFLY PT, R91, R4, 0x2, 0x1f ;  /* 0x0c401f00045b7f89 */ /* 0x000e2600000e0000 */
[----:B------:R-:W-:-:S03]  /*154a0*/  F2FP.SATFINITE.E4M3.F32.PACK_AB_MERGE_C R224, R69, R20, R224 ;  /* 0x0000001445e0723e */ /* 0x000fc600048070e0 */
[----:B------:R-:W-:Y:S08]  /*154b0*/  MUFU.EX2 R28, R28 ;  /* 0x0000001c001c7308 */ /* 0x000ff00000000800 */
[----:B------:R-:W2:Y:S08]  /*154c0*/  MUFU.EX2 R81, R81 ;  /* 0x0000005100517308 */ /* 0x000eb00000000800 */
[----:B------:R-:W-:Y:S01]  /*154d0*/  MUFU.EX2 R30, R30 ;  /* 0x0000001e001e7308 */ /* 0x000fe20000000800 */
[----:B0-----:R-:W-:Y:S01]  /*154e0*/  FMNMX.FTZ R44, R4, R91, !PT ;  /* 0x0000005b042c7209 */ /* 0x001fe20007810000 */
[----:B------:R-:W-:Y:S01]  /*154f0*/  FFMA.FTZ R91, R2, R139, -R157 ;  /* 0x0000008b025b7223 */ /* 0x000fe2000001089d */
[----:B------:R-:W-:-:S03]  /*15500*/  IMAD.MOV.U32 R139, RZ, RZ, R151 ;  /* 0x000000ffff8b7224 */ /* 0x000fc600078e0097 */
[----:B------:R-:W0:Y:S02]  /*15510*/  SHFL.BFLY PT, R95, R44, 0x1, 0x1f ;  /* 0x0c201f002c5f7f89 */ /* 0x000e2400000e0000 */
[----:B------:R-:W-:Y:S01]  /*15520*/  MUFU.EX2 R83, R83 ;  /* 0x0000005300537308 */ /* 0x000fe20000000800 */
[----:B--2---:R-:W-:-:S04]  /*15530*/  F2FP.SATFINITE.E4M3.F32.PACK_AB_MERGE_C R226, R81, R28, RZ ;  /* 0x0000001c51e2723e */ /* 0x004fc800048070ff */
[----:B------:R-:W-:-:S03]  /*15540*/  F2FP.SATFINITE.E4M3.F32.PACK_AB_MERGE_C R226, R77, R26, R226 ;  /* 0x0000001a4de2723e */ /* 0x000fc600048070e2 */
[----:B------:R-:W-:Y:S08]  /*15550*/  MUFU.EX2 R34, R34 ;  /* 0x0000002200227308 */ /* 0x000ff00000000800 */
[----:B------:R-:W2:Y:S01]  /*15560*/  MUFU.EX2 R87, R87 ;  /* 0x0000005700577308 */ /* 0x000ea20000000800 */
[----:B0-----:R-:W-:-:S07]  /*15570*/  FMNMX.FTZ R4, R44, R95, !PT ;  /* 0x0000005f2c047209 */ /* 0x001fce0007810000 */
[----:B------:R-:W-:Y:S01]  /*15580*/  MUFU.EX2 R32, R32 ;  /* 0x0000002000207308 */ /* 0x000fe20000000800 */
[----:B------:R-:W-:-:S01]  /*15590*/  FFMA.FTZ R44, R2, R149, -R157 ;  /* 0x00000095022c7223 */ /* 0x000fc2000001089d */
[----:B------:R-:W-:Y:S01]  /*155a0*/  IMAD.MOV.U32 R149, RZ, RZ, R151 ;  /* 0x000000ffff957224 */ /* 0x000fe200078e0097 */
[----:B------:R-:W-:Y:S01]  /*155b0*/  FSETP.NEU.FTZ.AND P2, PT, R4, -INF , PT ;  /* 0xff8000000400780b */ /* 0x000fe20003f5d000 */
[----:B------:R-:W-:-:S04]  /*155c0*/  FFMA.FTZ R46, R2, R4, -8 ;  /* 0xc1000000022e7423 */ /* 0x000fc80000010004 */
[----:B------:R-:W-:Y:S01]  /*155d0*/  MUFU.EX2 R85, R85 ;  /* 0x0000005500557308 */ /* 0x000fe20000000800 */
[----:B------:R-:W-:Y:S02]  /*155e0*/  FSEL R48, R46, RZ, P2 ;  /* 0x000000ff2e307208 */ /* 0x000fe40001000000 */
[----:B--2---:R-:W-:Y:S02]  /*155f0*/  F2FP.SATFINITE.E4M3.F32.PACK_AB_MERGE_C R216, R87, R34, RZ ;  /* 0x0000002257d8723e */ /* 0x004fe400048070ff */
[----:B------:R-:W-:Y:S01]  /*15600*/  ISETP.GE.AND P2, PT, R129, 0x81, PT ;  /* 0x000000818100780c */ /* 0x000fe20003f46270 */
[C-C-:B------:R-:W-:Y:S01]  /*15610*/  FFMA.FTZ R5, R2.reuse, R5, -R48.reuse ;  /* 0x0000000502057223 */ /* 0x140fe20000010830 */
[----:B------:R-:W-:-:S01]  /*15620*/  FFMA.FTZ R46, R2, R27, -R48 ;  /* 0x0000001b022e7223 */ /* 0x000fc20000010830 */
[C-C-:B------:R-:W-:Y:S01]  /*15630*/  FFMA.FTZ R7, R2.reuse, R7, -R48.reuse ;  /* 0x0000000702077223 */ /* 0x140fe20000010830 */
[----:B------:R-:W-:-:S01]  /*15640*/  FFMA.FTZ R31, R2, R31, -R48 ;  /* 0x0000001f021f7223 */ /* 0x000fc20000010830 */
[C-C-:B------:R-:W-:Y:S01]  /*15650*/  FFMA.FTZ R9, R2.reuse, R9, -R48.reuse ;  /* 0x0000000902097223 */ /* 0x140fe20000010830 */
[----:B------:R-:W-:-:S01]  /*15660*/  FFMA.FTZ R35, R2, R35, -R48 ;  /* 0x0000002302237223 */ /* 0x000fc20000010830 */
[----:B------:R-:W-:Y:S01]  /*15670*/  MUFU.EX2 R5, R5 ;  /* 0x0000000500057308 */ /* 0x000fe20000000800 */
[----:B------:R-:W-:-:S01]  /*15680*/  FFMA.FTZ R11, R2, R11, -R48 ;  /* 0x0000000b020b7223 */ /* 0x000fc20000010830 */
[----:B------:R-:W-:Y:S01]  /*15690*/  FADD.FTZ R27, R6, R53 ;  /* 0x00000035061b7221 */ /* 0x000fe20000010000 */
[----:B------:R-:W-:-:S01]  /*156a0*/  FFMA.FTZ R39, R2, R39, -R48 ;  /* 0x0000002702277223 */ /* 0x000fc20000010830 */
[C-C-:B------:R-:W-:Y:S01]  /*156b0*/  FFMA.FTZ R13, R2.reuse, R13, -R48.reuse ;  /* 0x0000000d020d7223 */ /* 0x140fe20000010830 */
[----:B------:R-:W-:-:S01]  /*156c0*/  FFMA.FTZ R43, R2, R43, -R48 ;  /* 0x0000002b022b7223 */ /* 0x000fc20000010830 */
[----:B------:R-:W-:Y:S01]  /*156d0*/  FADD.FTZ R70, R8, R27 ;  /* 0x0000001b08467221 */ /* 0x000fe20000010000 */
[----:B------:R-:W-:-:S01]  /*156e0*/  FFMA.FTZ R15, R2, R15, -R48 ;  /* 0x0000000f020f7223 */ /* 0x000fc20000010830 */
[----:B------:R-:W0:Y:S01]  /*156f0*/  MUFU.EX2 R46, R46 ;  /* 0x0000002e002e7308 */ /* 0x000e220000000800 */
[----:B------:R-:W-:-:S01]  /*15700*/  FFMA.FTZ R47, R2, R47, -R48 ;  /* 0x0000002f022f7223 */ /* 0x000fc20000010830 */
[C-C-:B------:R-:W-:Y:S01]  /*15710*/  FFMA.FTZ R21, R2.reuse, R21, -R48.reuse ;  /* 0x0000001502157223 */ /* 0x140fe20000010830 */
[----:B------:R-:W-:-:S01]  /*15720*/  FFMA.FTZ R51, R2, R51, -R48 ;  /* 0x0000003302337223 */ /* 0x000fc20000010830 */
[C-C-:B------:R-:W-:Y:S01]  /*15730*/  FFMA.FTZ R25, R2.reuse, R25, -R48.reuse ;  /* 0x0000001902197223 */ /* 0x140fe20000010830 */
[----:B------:R-:W-:-:S01]  /*15740*/  FFMA.FTZ R55, R2, R55, -R48 ;  /* 0x0000003702377223 */ /* 0x000fc20000010830 */
[C-C-:B------:R-:W-:Y:S01]  /*15750*/  FFMA.FTZ R29, R2.reuse, R29, -R48.reuse ;  /* 0x0000001d021d7223 */ /* 0x140fe20000010830 */
[----:B------:R-:W-:-:S01]  /*15760*/  FFMA.FTZ R59, R2, R59, -R48 ;  /* 0x0000003b023b7223 */ /* 0x000fc20000010830 */
[----:B------:R-:W2:Y:S01]  /*15770*/  MUFU.EX2 R7, R7 ;  /* 0x0000000700077308 */ /* 0x000ea20000000800 */
[----:B------:R-:W-:-:S01]  /*15780*/  FFMA.FTZ R33, R2, R33, -R48 ;  /* 0x0000002102217223 */ /* 0x000fc20000010830 */
[C-C-:B------:R-:W-:Y:S01]  /*15790*/  FFMA.FTZ R63, R2.reuse, R63, -R48.reuse ;  /* 0x0000003f023f7223 */ /* 0x140fe20000010830 */
[----:B------:R-:W-:-:S01]  /*157a0*/  FFMA.FTZ R37, R2, R37, -R48 ;  /* 0x0000002502257223 */ /* 0x000fc20000010830 */
[C-C-:B------:R-:W-:Y:S01]  /*157b0*/  FFMA.FTZ R67, R2.reuse, R67, -R48.reuse ;  /* 0x0000004302437223 */ /* 0x140fe20000010830 */
[----:B------:R-:W-:-:S01]  /*157c0*/  FFMA.FTZ R41, R2, R41, -R48 ;  /* 0x0000002902297223 */ /* 0x000fc20000010830 */
[C-C-:B------:R-:W-:Y:S01]  /*157d0*/  FFMA.FTZ R71, R2.reuse, R71, -R48.reuse ;  /* 0x0000004702477223 */ /* 0x140fe20000010830 */
[----:B------:R-:W-:-:S01]  /*157e0*/  FFMA.FTZ R45, R2, R45, -R48 ;  /* 0x0000002d022d7223 */ /* 0x000fc20000010830 */
[----:B------:R3:W4:Y:S01]  /*157f0*/  MUFU.EX2 R50, R31 ;  /* 0x0000001f00327308 */ /* 0x0007220000000800 */
[----:B0-----:R-:W-:-:S01]  /*15800*/  FADD.FTZ R68, R5, R46 ;  /* 0x0000002e05447221 */ /* 0x001fc20000010000 */
[C-C-:B------:R-:W-:Y:S01]  /*15810*/  FFMA.FTZ R75, R2.reuse, R75, -R48.reuse ;  /* 0x0000004b024b7223 */ /* 0x140fe20000010830 */
[----:B------:R-:W-:-:S01]  /*15820*/  FFMA.FTZ R49, R2, R49, -R48 ;  /* 0x0000003102317223 */ /* 0x000fc20000010830 */
[C-C-:B------:R-:W-:Y:S01]  /*15830*/  FFMA.FTZ R79, R2.reuse, R79, -R48.reuse ;  /* 0x0000004f024f7223 */ /* 0x140fe20000010830 */
[----:B------:R-:W-:-:S01]  /*15840*/  FFMA.FTZ R99, R2, R99, -R48 ;  /* 0x0000006302637223 */ /* 0x000fc20000010830 */
[C-C-:B------:R-:W-:Y:S01]  /*15850*/  FFMA.FTZ R101, R2.reuse, R101, -R48.reuse ;  /* 0x0000006502657223 */ /* 0x140fe20000010830 */
[----:B------:R-:W-:-:S01]  /*15860*/  FFMA.FTZ R103, R2, R103, -R48 ;  /* 0x0000006702677223 */ /* 0x000fc20000010830 */
[----:B------:R-:W0:Y:S01]  /*15870*/  MUFU.EX2 R9, R9 ;  /* 0x0000000900097308 */ /* 0x000e220000000800 */
[----:B--2---:R-:W-:-:S01]  /*15880*/  FADD.FTZ R27, R7, R68 ;  /* 0x00000044071b7221 */ /* 0x004fc20000010000 */
[----:B---3--:R-:W-:Y:S01]  /*15890*/  FADD.FTZ R31, R57, R70 ;  /* 0x00000046391f7221 */ /* 0x008fe20000010000 */
[----:B------:R-:W-:-:S01]  /*158a0*/  FFMA.FTZ R48, R2, R105, -R48 ;  /* 0x0000006902307223 */ /* 0x000fc20000010830 */
[----:B------:R-:W-:Y:S01]  /*158b0*/  F2FP.SATFINITE.E4M3.F32.PACK_AB_MERGE_C R216, R83, R30, R216 ;  /* 0x0000001e53d8723e */ /* 0x000fe200048070d8 */
[----:B------:R-:W-:-:S02]  /*158c0*/  IMAD.MOV.U32 R129, RZ, RZ, R151 ;  /* 0x000000ffff817224 */ /* 0x000fc400078e0097 */
[----:B------:R-:W-:Y:S01]  /*158d0*/  FADD.FTZ R70, R10, R31 ;  /* 0x0000001f0a467221 */ /* 0x000fe20000010000 */
[----:B------:R-:W-:Y:S01]  /*158e0*/  IMAD.MOV.U32 R105, RZ, RZ, R151 ;  /* 0x000000ffff697224 */ /* 0x000fe200078e0097 */
[----:B------:R2:W3:Y:S01]  /*158f0*/  MUFU.EX2 R52, R35 ;  /* 0x0000002300347308 */ /* 0x0004e20000000800 */
[----:B----4-:R-:W-:-:S01]  /*15900*/  FADD.FTZ R68, R50, R27 ;  /* 0x0000001b32447221 */ /* 0x010fc20000010000 */
[----:B------:R-:W-:Y:S01]  /*15910*/  FADD.FTZ R31, R61, R70 ;  /* 0x000000463d1f7221 */ /* 0x000fe20000010000 */
[----:B------:R-:W-:Y:S01]  /*15920*/  F2FP.SATFINITE.E4M3.F32.PACK_AB_MERGE_C R229, R50, R7, RZ ;  /* 0x0000000732e5723e */ /* 0x000fe200048070ff */
[----:B------:R-:W-:Y:S01]  /*15930*/  IMAD.MOV.U32 R61, RZ, RZ, R151 ;  /* 0x000000ffff3d7224 */ /* 0x000fe200078e0097 */
[----:B------:R-:W-:Y:S01]  /*15940*/  MOV R50, R151 ;  /* 0x0000009700327202 */ /* 0x000fe20000000f00 */
[----:B------:R-:W-:Y:S01]  /*15950*/  FADD.FTZ R72, R12, R31 ;  /* 0x0000001f0c487221 */ /* 0x000fe20000010000 */
[----:B------:R-:W-:Y:S01]  /*15960*/  F2FP.SATFINITE.E4M3.F32.PACK_AB_MERGE_C R229, R46, R5, R229 ;  /* 0x000000052ee5723e */ /* 0x000fe200048070e5 */
[----:B------:R-:W1:Y:S01]  /*15970*/  MUFU.EX2 R11, R11 ;  /* 0x0000000b000b7308 */ /* 0x000e620000000800 */
[----:B0-----:R-:W-:-:S01]  /*15980*/  FADD.FTZ R27, R9, R68 ;  /* 0x00000044091b7221 */ /* 0x001fc20000010000 */
[--C-:B------:R-:W-:Y:S01]  /*15990*/  IMAD.MOV.U32 R57, RZ, RZ, R151.reuse ;  /* 0x000000ffff397224 */ /* 0x100fe200078e0097 */
[----:B------:R-:W-:Y:S01]  /*159a0*/  MOV R46, R151 ;  /* 0x00000097002e7202 */ /* 0x000fe20000000f00 */
[----:B------:R-:W-:-:S02]  /*159b0*/  IMAD.MOV.U32 R53, RZ, RZ, R151 ;  /* 0x000000ffff357224 */ /* 0x000fc400078e0097 */
[----:B--2---:R-:W-:Y:S02]  /*159c0*/  IMAD.MOV.U32 R35, RZ, RZ, R151 ;  /* 0x000000ffff237224 */ /* 0x004fe400078e0097 */
[----:B------:R0:W2:Y:S01]  /*159d0*/  MUFU.EX2 R54, R39 ;  /* 0x0000002700367308 */ /* 0x0000a20000000800 */
[----:B---3--:R-:W-:-:S01]  /*159e0*/  FADD.FTZ R70, R52, R27 ;  /* 0x0000001b34467221 */ /* 0x008fc20000010000 */
[----:B------:R-:W-:Y:S01]  /*159f0*/  FADD.FTZ R27, R65, R72 ;  /* 0x00000048411b7221 */ /* 0x000fe20000010000 */
[--C-:B------:R-:W-:Y:S02]  /*15a00*/  IMAD.MOV.U32 R65, RZ, RZ, R151.reuse ;  /* 0x000000ffff417224 */ /* 0x100fe400078e0097 */
[----:B------:R-:W-:Y:S02]  /*15a10*/  IMAD.MOV.U32 R31, RZ, RZ, R151 ;  /* 0x000000ffff1f7224 */ /* 0x000fe400078e0097 */
[----:B------:R-:W-:-:S01]  /*15a20*/  FADD.FTZ R72, R20, R27 ;  /* 0x0000001b14487221 */ /* 0x000fc20000010000 */
[----:B------:R-:W3:Y:S01]  /*15a30*/  MUFU.EX2 R13, R13 ;  /* 0x0000000d000d7308 */ /* 0x000ee20000000800 */
[----:B-1----:R-:W-:-:S02]  /*15a40*/  FADD.FTZ R3, R11, R70 ;  /* 0x000000460b037221 */ /* 0x002fc40000010000 */
[----:B------:R-:W-:Y:S01]  /*15a50*/  FADD.FTZ R27, R69, R72 ;  /* 0x00000048451b7221 */ /* 0x000fe20000010000 */
[--C-:B------:R-:W-:Y:S02]  /*15a60*/  IMAD.MOV.U32 R69, RZ, RZ, R151.reuse ;  /* 0x000000ffff457224 */ /* 0x100fe400078e0097 */
[----:B0-----:R-:W-:Y:S02]  /*15a70*/  IMAD.MOV.U32 R39, RZ, RZ, R151 ;  /* 0x000000ffff277224 */ /* 0x001fe400078e0097 */
[----:B------:R-:W-:-:S01]  /*15a80*/  FADD.FTZ R74, R24, R27 ;  /* 0x0000001b184a7221 */ /* 0x000fc20000010000 */
[----:B------:R0:W1:Y:S01]  /*15a90*/  MUFU.EX2 R56, R43 ;  /* 0x0000002b00387308 */ /* 0x0000620000000800 */
[----:B--2---:R-:W-:-:S02]  /*15aa0*/  FADD.FTZ R70, R54, R3 ;  /* 0x0000000336467221 */ /* 0x004fc40000010000 */
[----:B------:R-:W-:Y:S01]  /*15ab0*/  FADD.FTZ R27, R73, R74 ;  /* 0x0000004a491b7221 */ /* 0x000fe20000010000 */
[----:B------:R-:W-:Y:S01]  /*15ac0*/  F2FP.SATFINITE.E4M3.F32.PACK_AB_MERGE_C R11, R54, R11, RZ ;  /* 0x0000000b360b723e */ /* 0x000fe200048070ff */
[----:B------:R-:W-:Y:S01]  /*15ad0*/  IMAD.MOV.U32 R73, RZ, RZ, R151 ;  /* 0x000000ffff497224 */ /* 0x000fe200078e0097 */
[----:B------:R-:W-:Y:S01]  /*15ae0*/  MOV R54, R151 ;  /* 0x0000009700367202 */ /* 0x000fe20000000f00 */
[----:B------:R-:W-:Y:S01]  /*15af0*/  FADD.FTZ R74, R26, R27 ;  /* 0x0000001b1a4a7221 */ /* 0x000fe20000010000 */
[----:B------:R-:W-:Y:S01]  /*15b00*/  F2FP.SATFINITE.E4M3.F32.PACK_AB_MERGE_C R231, R52, R9, R11 ;  /* 0x0000000934e7723e */ /* 0x000fe2000480700b */
[----:B------:R-:W2:Y:S01]  /*15b10*/  MUFU.EX2 R15, R15 ;  /* 0x0000000f000f7308 */ /* 0x000ea20000000800 */
[----:B---3--:R-:W-:-:S01]  /*15b20*/  FADD.FTZ R3, R13, R70 ;  /* 0x000000460d037221 */ /* 0x008fc20000010000 */
[----:B------:R-:W-:Y:S01]  /*15b30*/  FADD.FTZ R27, R77, R74 ;  /* 0x0000004a4d1b7221 */ /* 0x000fe20000010000 */
[--C-:B------:R-:W-:Y:S01]  /*15b40*/  IMAD.MOV.U32 R77, RZ, RZ, R151.reuse ;  /* 0x000000ffff4d7224 */ /* 0x100fe200078e0097 */
[-C--:B------:R-:W-:Y:S01]  /*15b50*/  MOV R74, R151.reuse ;  /* 0x00000097004a7202 */ /* 0x080fe20000000f00 */
[--C-:B------:R-:W-:Y:S01]  /*15b60*/  IMAD.MOV.U32 R52, RZ, RZ, R151.reuse ;  /* 0x000000ffff347224 */ /* 0x100fe200078e0097 */
[----:B------:R-:W-:Y:S01]  /*15b70*/  MOV R26, R151 ;  /* 0x00000097001a7202 */ /* 0x000fe20000000f00 */
[----:B0-----:R-:W-:Y:S01]  /*15b80*/  IMAD.MOV.U32 R43, RZ, RZ, R151 ;  /* 0x000000ffff2b7224 */ /* 0x001fe200078e0097 */
[----:B------:R0:W3:Y:S01]  /*15b90*/  MUFU.EX2 R58, R47 ;  /* 0x0000002f003a7308 */ /* 0x0000e20000000800 */
[----:B-1----:R-:W-:-:S07]  /*15ba0*/  FADD.FTZ R72, R56, R3 ;  /* 0x0000000338487221 */ /* 0x002fce0000010000 */
[----:B------:R-:W1:Y:S01]  /*15bb0*/  MUFU.EX2 R21, R21 ;  /* 0x0000001500157308 */ /* 0x000e620000000800 */
[----:B--2---:R-:W-:-:S01]  /*15bc0*/  FADD.FTZ R3, R15, R72 ;  /* 0x000000480f037221 */ /* 0x004fc20000010000 */
[----:B0-----:R-:W-:-:S06]  /*15bd0*/  IMAD.MOV.U32 R47, RZ, RZ, R151 ;  /* 0x000000ffff2f7224 */ /* 0x001fcc00078e0097 */
[----:B------:R0:W2:Y:S01]  /*15be0*/  MUFU.EX2 R60, R51 ;  /* 0x00000033003c7308 */ /* 0x0000a20000000800 */
[----:B---3--:R-:W-:-:S01]  /*15bf0*/  FADD.FTZ R72, R58, R3 ;  /* 0x000000033a487221 */ /* 0x008fc20000010000 */
[----:B------:R-:W-:Y:S02]  /*15c00*/  F2FP.SATFINITE.E4M3.F32.PACK_AB_MERGE_C R15, R58, R15, RZ ;  /* 0x0000000f3a0f723e */ /* 0x000fe400048070ff */
[----:B------:R-:W-:Y:S02]  /*15c10*/  MOV R58, R151 ;  /* 0x00000097003a7202 */ /* 0x000fe40000000f00 */
[----:B------:R-:W-:Y:S01]  /*15c20*/  F2FP.SATFINITE.E4M3.F32.PACK_AB_MERGE_C R225, R56, R13, R15 ;  /* 0x0000000d38e1723e */ /* 0x000fe2000480700f */
[----:B------:R-:W-:Y:S01]  /*15c30*/  IMAD.MOV.U32 R56, RZ, RZ, R151 ;  /* 0x000000ffff387224 */ /* 0x000fe200078e0097 */
[----:B------:R-:W3:Y:S01]  /*15c40*/  MUFU.EX2 R25, R25 ;  /* 0x0000001900197308 */ /* 0x000ee20000000800 */
[----:B-1----:R-:W-:-:S01]  /*15c50*/  FADD.FTZ R3, R21, R72 ;  /* 0x0000004815037221 */ /* 0x002fc20000010000 */
[----:B------:R-:W-:Y:S01]  /*15c60*/  FADD.FTZ R72, R28, R27 ;  /* 0x0000001b1c487221 */ /* 0x000fe20000010000 */
[----:B0-----:R-:W-:-:S02]  /*15c70*/  IMAD.MOV.U32 R51, RZ, RZ, R151 ;  /* 0x000000ffff337224 */ /* 0x001fc400078e0097 */
[----:B------:R-:W-:Y:S02]  /*15c80*/  IMAD.MOV.U32 R27, RZ, RZ, R151 ;  /* 0x000000ffff1b7224 */ /* 0x000fe400078e0097 */
[----:B------:R-:W-:-:S01]  /*15c90*/  FADD.FTZ R81, R81, R72 ;  /* 0x0000004851517221 */ /* 0x000fc20000010000 */
[----:B------:R-:W-:Y:S01]  /*15ca0*/  IMAD.MOV.U32 R72, RZ, RZ, R151 ;  /* 0x000000ffff487224 */ /* 0x000fe200078e0097 */
[----:B------:R0:W1:Y:S01]  /*15cb0*/  MUFU.EX2 R62, R55 ;  /* 0x00000037003e7308 */ /* 0x0000620000000800 */
[----:B--2---:R-:W-:-:S01]  /*15cc0*/  FADD.FTZ R12, R60, R3 ;  /* 0x000000033c0c7221 */ /* 0x004fc20000010000 */
[----:B------:R-:W-:Y:S01]  /*15cd0*/  FADD.FTZ R24, R30, R81 ;  /* 0x000000511e187221 */ /* 0x000fe20000010000 */
[----:B------:R-:W-:Y:S01]  /*15ce0*/  IMAD.MOV.U32 R81, RZ, RZ, R151 ;  /* 0x000000ffff517224 */ /* 0x000fe200078e0097 */
[----:B------:R-:W-:Y:S02]  /*15cf0*/  MOV R30, R151 ;  /* 0x00000097001e7202 */ /* 0x000fe40000000f00 */
[----:B------:R-:W-:-:S01]  /*15d00*/  FADD.FTZ R7, R83, R24 ;  /* 0x0000001853077221 */ /* 0x000fc20000010000 */
[----:B------:R-:W-:Y:S01]  /*15d10*/  IMAD.MOV.U32 R83, RZ, RZ, R151 ;  /* 0x000000ffff537224 */ /* 0x000fe200078e0097 */
[----:B------:R-:W2:Y:S01]  /*15d20*/  MUFU.EX2 R29, R29 ;  /* 0x0000001d001d7308 */ /* 0x000ea20000000800 */
[----:B---3--:R-:W-:-:S01]  /*15d30*/  FADD.FTZ R3, R25, R12 ;  /* 0x0000000c19037221 */ /* 0x008fc20000010000 */
[----:B------:R-:W-:Y:S01]  /*15d40*/  FADD.FTZ R28, R34, R7 ;  /* 0x00000007221c7221 */ /* 0x000fe20000010000 */
[----:B0-----:R-:W-:Y:S01]  /*15d50*/  IMAD.MOV.U32 R55, RZ, RZ, R151 ;  /* 0x000000ffff377224 */ /* 0x001fe200078e0097 */
[----:B------:R-:W-:-:S02]  /*15d60*/  MOV R34, R151 ;  /* 0x0000009700227202 */ /* 0x000fc40000000f00 */
[----:B------:R-:W-:-:S01]  /*15d70*/  FADD.FTZ R87, R87, R28 ;  /* 0x0000001c57577221 */ /* 0x000fc20000010000 */
[----:B------:R-:W-:Y:S01]  /*15d80*/  IMAD.MOV.U32 R28, RZ, RZ, R151 ;  /* 0x000000ffff1c7224 */ /* 0x000fe200078e0097 */
[----:B------:R0:W3:Y:S01]  /*15d90*/  MUFU.EX2 R64, R59 ;  /* 0x0000003b00407308 */ /* 0x0000e20000000800 */
[----:B-1----:R-:W-:-:S01]  /*15da0*/  FADD.FTZ R12, R62, R3 ;  /* 0x000000033e0c7221 */ /* 0x002fc20000010000 */
[----:B------:R-:W-:Y:S01]  /*15db0*/  FADD.FTZ R6, R32, R87 ;  /* 0x0000005720067221 */ /* 0x000fe20000010000 */
[----:B------:R-:W-:Y:S01]  /*15dc0*/  F2FP.SATFINITE.E4M3.F32.PACK_AB_MERGE_C R25, R62, R25, RZ ;  /* 0x000000193e19723e */ /* 0x000fe200048070ff */
[----:B------:R-:W-:Y:S01]  /*15dd0*/  IMAD.MOV.U32 R87, RZ, RZ, R151 ;  /* 0x000000ffff577224 */ /* 0x000fe200078e0097 */
[----:B------:R-:W-:Y:S01]  /*15de0*/  MOV R62, R151 ;  /* 0x00000097003e7202 */ /* 0x000fe20000000f00 */
[----:B------:R-:W-:Y:S01]  /*15df0*/  FADD.FTZ R7, R85, R6 ;  /* 0x0000000655077221 */ /* 0x000fe20000010000 */
[----:B------:R-:W-:Y:S01]  /*15e00*/  F2FP.SATFINITE.E4M3.F32.PACK_AB_MERGE_C R227, R60, R21, R25 ;  /* 0x000000153ce3723e */ /* 0x000fe20004807019 */
[----:B------:R-:W1:Y:S01]  /*15e10*/  MUFU.EX2 R33, R33 ;  /* 0x0000002100217308 */ /* 0x000e620000000800 */
[----:B--2---:R-:W-:-:S01]  /*15e20*/  FADD.FTZ R3, R29, R12 ;  /* 0x0000000c1d037221 */ /* 0x004fc20000010000 */
[----:B------:R-:W-:-:S02]  /*15e30*/  IMAD.MOV.U32 R60, RZ, RZ, R151 ;  /* 0x000000ffff3c7224 */ /* 0x000fc400078e0097 */
[--C-:B0-----:R-:W-:Y:S02]  /*15e40*/  IMAD.MOV.U32 R59, RZ, RZ, R151.reuse ;  /* 0x000000ffff3b7224 */ /* 0x101fe400078e0097 */
[----:B------:R-:W-:Y:S02]  /*15e50*/  IMAD.MOV.U32 R25, RZ, RZ, R151 ;  /* 0x000000ffff197224 */ /* 0x000fe400078e0097 */
[----:B------:R0:W2:Y:S01]  /*15e60*/  MUFU.EX2 R66, R63 ;  /* 0x0000003f00427308 */ /* 0x0000a20000000800 */
[----:B---3--:R-:W-:-:S07]  /*15e70*/  FADD.FTZ R24, R64, R3 ;  /* 0x0000000340187221 */ /* 0x008fce0000010000 */
[----:B------:R-:W3:Y:S01]  /*15e80*/  MUFU.EX2 R37, R37 ;  /* 0x0000002500257308 */ /* 0x000ee20000000800 */
[----:B-1----:R-:W-:-:S01]  /*15e90*/  FADD.FTZ R3, R33, R24 ;  /* 0x0000001821037221 */ /* 0x002fc20000010000 */
[--C-:B0-----:R-:W-:Y:S02]  /*15ea0*/  IMAD.MOV.U32 R63, RZ, RZ, R151.reuse ;  /* 0x000000ffff3f7224 */ /* 0x101fe400078e0097 */
[----:B------:R-:W-:-:S04]  /*15eb0*/  IMAD.MOV.U32 R24, RZ, RZ, R151 ;  /* 0x000000ffff187224 */ /* 0x000fc800078e0097 */
[----:B------:R0:W1:Y:S01]  /*15ec0*/  MUFU.EX2 R68, R67 ;  /* 0x0000004300447308 */ /* 0x0000620000000800 */
[C---:B--2---:R-:W-:Y:S01]  /*15ed0*/  F2FP.SATFINITE.E4M3.F32.PACK_AB_MERGE_C R33, R66.reuse, R33, RZ ;  /* 0x000000214221723e */ /* 0x044fe200048070ff */
[----:B------:R-:W-:-:S03]  /*15ee0*/  FADD.FTZ R66, R66, R3 ;  /* 0x0000000342427221 */ /* 0x000fc60000010000 */
[----:B------:R-:W-:Y:S01]  /*15ef0*/  F2FP.SATFINITE.E4M3.F32.PACK_AB_MERGE_C R217, R64, R29, R33 ;  /* 0x0000001d40d9723e */ /* 0x000fe20004807021 */
[----:B------:R-:W-:Y:S02]  /*15f00*/  IMAD.MOV.U32 R64, RZ, RZ, R151 ;  /* 0x000000ffff407224 */ /* 0x000fe400078e0097 */
[----:B------:R-:W2:Y:S01]  /*15f10*/  MUFU.EX2 R36, R36 ;  /* 0x0000002400247308 */ /* 0x000ea20000000800 */
[----:B---3--:R-:W-:-:S01]  /*15f20*/  FADD.FTZ R3, R37, R66 ;  /* 0x0000004225037221 */ /* 0x008fc20000010000 */
[--C-:B0-----:R-:W-:Y:S01]  /*15f30*/  IMAD.MOV.U32 R67, RZ, RZ, R151.reuse ;  /* 0x000000ffff437224 */ /* 0x101fe200078e0097 */
[----:B------:R-:W-:Y:S01]  /*15f40*/  MOV R66, R151 ;  /* 0x0000009700427202 */ /* 0x000fe20000000f00 */
[--C-:B------:R-:W-:Y:S02]  /*15f50*/  IMAD.MOV.U32 R33, RZ, RZ, R151.reuse ;  /* 0x000000ffff217224 */ /* 0x100fe400078e0097 */
[----:B------:R-:W-:Y:S02]  /*15f60*/  IMAD.MOV.U32 R29, RZ, RZ, R151 ;  /* 0x000000ffff1d7224 */ /* 0x000fe400078e0097 */
[----:B------:R-:W0:Y:S01]  /*15f70*/  MUFU.EX2 R41, R41 ;  /* 0x0000002900297308 */ /* 0x000e220000000800 */
[----:B-1----:R-:W-:-:S07]  /*15f80*/  FADD.FTZ R10, R68, R3 ;  /* 0x00000003440a7221 */ /* 0x002fce0000010000 */
[----:B------:R-:W1:Y:S01]  /*15f90*/  MUFU.EX2 R89, R89 ;  /* 0x0000005900597308 */ /* 0x000e620000000800 */
[----:B--2---:R-:W-:-:S07]  /*15fa0*/  FADD.FTZ R20, R36, R7 ;  /* 0x0000000724147221 */ /* 0x004fce0000010000 */
[----:B------:R2:W3:Y:S01]  /*15fb0*/  MUFU.EX2 R70, R71 ;  /* 0x0000004700467308 */ /* 0x0004e20000000800 */
[----:B0-----:R-:W-:-:S07]  /*15fc0*/  FADD.FTZ R3, R41, R10 ;  /* 0x0000000a29037221 */ /* 0x001fce0000010000 */
[----:B------:R-:W-:Y:S01]  /*15fd0*/  MUFU.EX2 R40, R40 ;  /* 0x0000002800287308 */ /* 0x000fe20000000800 */
[C---:B-1----:R-:W-:Y:S01]  /*15fe0*/  F2FP.SATFINITE.E4M3.F32.PACK_AB_MERGE_C R218, R89.reuse, R36, RZ ;  /* 0x0000002459da723e */ /* 0x042fe200048070ff */
[----:B------:R-:W-:Y:S01]  /*15ff0*/  FADD.FTZ R89, R89, R20 ;  /* 0x0000001459597221 */ /* 0x000fe20000010000 */
[--C-:B--2---:R-:W-:Y:S02]  /*16000*/  IMAD.MOV.U32 R71, RZ, RZ, R151.reuse ;  /* 0x000000ffff477224 */ /* 0x104fe400078e0097 */
[----:B------:R-:W-:Y:S01]  /*16010*/  F2FP.SATFINITE.E4M3.F32.PACK_AB_MERGE_C R218, R85, R32, R218 ;  /* 0x0000002055da723e */ /* 0x000fe200048070da */
[----:B------:R-:W-:Y:S02]  /*16020*/  IMAD.MOV.U32 R85, RZ, RZ, R151 ;  /* 0x000000ffff557224 */ /* 0x000fe400078e0097 */
[----:B------:R-:W0:Y:S01]  /*16030*/  MUFU.EX2 R93, R93 ;  /* 0x0000005d005d7308 */ /* 0x000e220000000800 */
[C---:B---3--:R-:W-:Y:S01]  /*16040*/  F2FP.SATFINITE.E4M3.F32.PACK_AB_MERGE_C R41, R70.reuse, R41, RZ ;  /* 0x000000294629723e */ /* 0x048fe200048070ff */
[----:B------:R-:W-:Y:S01]  /*16050*/  FADD.FTZ R70, R70, R3 ;  /* 0x0000000346467221 */ /* 0x000fe20000010000 */
[----:B------:R-:W-:-:S02]  /*16060*/  IMAD.MOV.U32 R36, RZ, RZ, R151 ;  /* 0x000000ffff247224 */ /* 0x000fc400078e0097 */
[----:B------:R-:W-:Y:S01]  /*16070*/  F2FP.SATFINITE.E4M3.F32.PACK_AB_MERGE_C R219, R68, R37, R41 ;  /* 0x0000002544db723e */ /* 0x000fe20004807029 */
[--C-:B------:R-:W-:Y:S02]  /*16080*/  IMAD.MOV.U32 R68, RZ, RZ, R151.reuse ;  /* 0x000000ffff447224 */ /* 0x100fe400078e0097 */
[----:B------:R-:W1:Y:S01]  /*16090*/  MUFU.EX2 R38, R38 ;  /* 0x0000002600267308 */ /* 0x000e620000000800 */
[--C-:B------:R-:W-:Y:S02]  /*160a0*/  IMAD.MOV.U32 R41, RZ, RZ, R151.reuse ;  /* 0x000000ffff297224 */ /* 0x100fe400078e0097 */
[--C-:B------:R-:W-:Y:S02]  /*160b0*/  IMAD.MOV.U32 R37, RZ, RZ, R151.reuse ;  /* 0x000000ffff257224 */ /* 0x100fe400078e0097 */
[----:B------:R-:W-:-:S03]  /*160c0*/  IMAD.MOV.U32 R32, RZ, RZ, R151 ;  /* 0x000000ffff207224 */ /* 0x000fc600078e0097 */
[----:B------:R-:W2:Y:S01]  /*160d0*/  MUFU.EX2 R45, R45 ;  /* 0x0000002d002d7308 */ /* 0x000ea20000000800 */
[----:B0-----:R-:W-:-:S07]  /*160e0*/  F2FP.SATFINITE.E4M3.F32.PACK_AB_MERGE_C R220, R93, R40, RZ ;  /* 0x000000285ddc723e */ /* 0x001fce00048070ff */
[----:B------:R-:W0:Y:S01]  /*160f0*/  MUFU.EX2 R91, R91 ;  /* 0x0000005b005b7308 */ /* 0x000e220000000800 */
[----:B-1----:R-:W-:-:S01]  /*16100*/  FADD.FTZ R10, R38, R89 ;  /* 0x00000059260a7221 */ /* 0x002fc20000010000 */
[----:B------:R-:W-:-:S06]  /*16110*/  IMAD.MOV.U32 R89, RZ, RZ, R151 ;  /* 0x000000ffff597224 */ /* 0x000fcc00078e0097 */
[----:B------:R1:W3:Y:S01]  /*16120*/  MUFU.EX2 R8, R75 ;  /* 0x0000004b00087308 */ /* 0x0002e20000000800 */
[----:B--2---:R-:W-:-:S01]  /*16130*/  FADD.FTZ R3, R45, R70 ;  /* 0x000000462d037221 */ /* 0x004fc20000010000 */
[----:B------:R-:W-:-:S06]  /*16140*/  MOV R70, R151 ;  /* 0x0000009700467202 */ /* 0x000fcc0000000f00 */
[----:B------:R-:W2:Y:S01]  /*16150*/  MUFU.EX2 R49, R49 ;  /* 0x0000003100317308 */ /* 0x000ea20000000800 */
[C---:B0-----:R-:W-:Y:S01]  /*16160*/  F2FP.SATFINITE.E4M3.F32.PACK_AB_MERGE_C R220, R91.reuse, R38, R220 ;  /* 0x000000265bdc723e */ /* 0x041fe200048070dc */
[----:B------:R-:W-:Y:S01]  /*16170*/  FADD.FTZ R91, R91, R10 ;  /* 0x0000000a5b5b7221 */ /* 0x000fe20000010000 */
[----:B-1----:R-:W-:Y:S01]  /*16180*/  IMAD.MOV.U32 R75, RZ, RZ, R151 ;  /* 0x000000ffff4b7224 */ /* 0x002fe200078e0097 */
[----:B------:R-:W-:Y:S02]  /*16190*/  MOV R38, R151 ;  /* 0x0000009700267202 */ /* 0x000fe40000000f00 */
[----:B------:R-:W-:-:S01]  /*161a0*/  FADD.FTZ R40, R40, R91 ;  /* 0x0000005b28287221 */ /* 0x000fc20000010000 */
[----:B------:R-:W-:Y:S01]  /*161b0*/  IMAD.MOV.U32 R91, RZ, RZ, R151 ;  /* 0x000000ffff5b7224 */ /* 0x000fe200078e0097 */
[----:B------:R0:W1:Y:S01]  /*161c0*/  MUFU.EX2 R12, R79 ;  /* 0x0000004f000c7308 */ /* 0x0000620000000800 */
[----:B---3--:R-:W-:-:S01]  /*161d0*/  FADD.FTZ R10, R8, R3 ;  /* 0x00000003080a7221 */ /* 0x008fc20000010000 */
[----:B------:R-:W-:Y:S01]  /*161e0*/  FADD.FTZ R93, R93, R40 ;  /* 0x000000285d5d7221 */ /* 0x000fe20000010000 */
[----:B------:R-:W-:-:S05]  /*161f0*/  IMAD.MOV.U32 R40, RZ, RZ, R151 ;  /* 0x000000ffff287224 */ /* 0x000fca00078e0097 */
[----:B------:R-:W-:Y:S01]  /*16200*/  MUFU.EX2 R44, R44 ;  /* 0x0000002c002c7308 */ /* 0x000fe20000000800 */
[----:B--2---:R-:W-:-:S01]  /*16210*/  FADD.FTZ R3, R49, R10 ;  /* 0x0000000a31037221 */ /* 0x004fc20000010000 */
[----:B0-----:R-:W-:-:S06]  /*16220*/  IMAD.MOV.U32 R79, RZ, RZ, R151 ;  /* 0x000000ffff4f7224 */ /* 0x001fcc00078e0097 */
[----:B------:R-:W0:Y:S01]  /*16230*/  MUFU.EX2 R97, R97 ;  /* 0x0000006100617308 */ /* 0x000e220000000800 */
[C---:B-1----:R-:W-:Y:S01]  /*16240*/  F2FP.SATFINITE.E4M3.F32.PACK_AB_MERGE_C R49, R12.reuse, R49, RZ ;  /* 0x000000310c31723e */ /* 0x042fe200048070ff */
[----:B------:R-:W-:-:S03]  /*16250*/  FADD.FTZ R12, R12, R3 ;  /* 0x000000030c0c7221 */ /* 0x000fc60000010000 */
[----:B------:R-:W-:Y:S01]  /*16260*/  F2FP.SATFINITE.E4M3.F32.PACK_AB_MERGE_C R221, R8, R45, R49 ;  /* 0x0000002d08dd723e */ /* 0x000fe20004807031 */
[--C-:B------:R-:W-:Y:S02]  /*16270*/  IMAD.MOV.U32 R49, RZ, RZ, R151.reuse ;  /* 0x000000ffff317224 */ /* 0x100fe400078e0097 */
[----:B------:R-:W1:Y:S01]  /*16280*/  MUFU.EX2 R42, R42 ;  /* 0x0000002a002a7308 */ /* 0x000e620000000800 */
[----:B------:R-:W-:-:S07]  /*16290*/  IMAD.MOV.U32 R45, RZ, RZ, R151 ;  /* 0x000000ffff2d7224 */ /* 0x000fce00078e0097 */
[----:B------:R-:W2:Y:S01]  /*162a0*/  MUFU.EX2 R99, R99 ;  /* 0x0000006300637308 */ /* 0x000ea20000000800 */
[----:B0-----:R-:W-:-:S07]  /*162b0*/  F2FP.SATFINITE.E4M3.F32.PACK_AB_MERGE_C R5, R97, R44, RZ ;  /* 0x0000002c6105723e */ /* 0x001fce00048070ff */
[----:B------:R0:W3:Y:S01]  /*162c0*/  MUFU.EX2 R95, R147 ;  /* 0x00000093005f7308 */ /* 0x0000e20000000800 */
[----:B-1----:R-:W-:-:S01]  /*162d0*/  FADD.FTZ R10, R42, R93 ;  /* 0x0000005d2a0a7221 */ /* 0x002fc20000010000 */
[----:B------:R-:W-:-:S06]  /*162e0*/  IMAD.MOV.U32 R93, RZ, RZ, R151 ;  /* 0x000000ffff5d7224 */ /* 0x000fcc00078e0097 */
[----:B------:R1:W4:Y:S01]  /*162f0*/  MUFU.EX2 R6, R101 ;  /* 0x0000006500067308 */ /* 0x0003220000000800 */
[----:B--2---:R-:W-:-:S01]  /*16300*/  FADD.FTZ R3, R99, R12 ;  /* 0x0000000c63037221 */ /* 0x004fc20000010000 */
[----:B0-----:R-:W-:-:S06]  /*16310*/  IMAD.MOV.U32 R147, RZ, RZ, R151 ;  /* 0x000000ffff937224 */ /* 0x001fcc00078e0097 */
[----:B------:R-:W0:Y:S01]  /*16320*/  MUFU.EX2 R103, R103 ;  /* 0x0000006700677308 */ /* 0x000e220000000800 */
[C---:B---3--:R-:W-:Y:S01]  /*16330*/  F2FP.SATFINITE.E4M3.F32.PACK_AB_MERGE_C R222, R95.reuse, R42, R5 ;  /* 0x0000002a5fde723e */ /* 0x048fe20004807005 */
[----:B------:R-:W-:Y:S01]  /*16340*/  FADD.FTZ R95, R95, R10 ;  /* 0x0000000a5f5f7221 */ /* 0x000fe20000010000 */
[----:B-1----:R-:W-:Y:S01]  /*16350*/  IMAD.MOV.U32 R101, RZ, RZ, R151 ;  /* 0x000000ffff657224 */ /* 0x002fe200078e0097 */
[----:B------:R-:W-:Y:S02]  /*16360*/  MOV R42, R151 ;  /* 0x00000097002a7202 */ /* 0x000fe40000000f00 */
[----:B------:R-:W-:-:S01]  /*16370*/  FADD.FTZ R44, R44, R95 ;  /* 0x0000005f2c2c7221 */ /* 0x000fc20000010000 */
[----:B------:R-:W-:Y:S01]  /*16380*/  IMAD.MOV.U32 R95, RZ, RZ, R151 ;  /* 0x000000ffff5f7224 */ /* 0x000fe200078e0097 */
[----:B------:R-:W1:Y:S01]  /*16390*/  MUFU.EX2 R48, R48 ;  /* 0x0000003000307308 */ /* 0x000e620000000800 */
[----:B----4-:R-:W-:-:S04]  /*163a0*/  FADD.FTZ R10, R6, R3 ;  /* 0x00000003060a7221 */ /* 0x010fc80000010000 */
[----:B0-----:R-:W-:Y:S01]  /*163b0*/  FADD.FTZ R7, R103, R10 ;  /* 0x0000000a67077221 */ /* 0x001fe20000010000 */
[----:B-1----:R-:W-:-:S03]  /*163c0*/  F2FP.SATFINITE.E4M3.F32.PACK_AB_MERGE_C R3, R48, R103, RZ ;  /* 0x000000673003723e */ /* 0x002fc600048070ff */
[----:B------:R-:W-:Y:S01]  /*163d0*/  FADD.FTZ R7, R48, R7 ;  /* 0x0000000730077221 */ /* 0x000fe20000010000 */
[----:B------:R-:W-:Y:S01]  /*163e0*/  IMAD.MOV.U32 R103, RZ, RZ, R151 ;  /* 0x000000ffff677224 */ /* 0x000fe200078e0097 */
[----:B------:R-:W-:Y:S01]  /*163f0*/  F2FP.SATFINITE.E4M3.F32.PACK_AB_MERGE_C R223, R6, R99, R3 ;  /* 0x0000006306df723e */ /* 0x000fe20004807003 */
[----:B------:R-:W-:-:S01]  /*16400*/  FADD.FTZ R6, R97, R44 ;  /* 0x0000002c61067221 */ /* 0x000fc20000010000 */
[--C-:B------:R-:W-:Y:S02]  /*16410*/  IMAD.MOV.U32 R99, RZ, RZ, R151.reuse ;  /* 0x000000ffff637224 */ /* 0x100fe400078e0097 */
[--C-:B------:R-:W-:Y:S02]  /*16420*/  IMAD.MOV.U32 R97, RZ, RZ, R151.reuse ;  /* 0x000000ffff617224 */ /* 0x100fe400078e0097 */
[--C-:B------:R-:W-:Y:S02]  /*16430*/  IMAD.MOV.U32 R48, RZ, RZ, R151.reuse ;  /* 0x000000ffff307224 */ /* 0x100fe400078e0097 */
[----:B------:R-:W-:Y:S01]  /*16440*/  IMAD.MOV.U32 R44, RZ, RZ, R151 ;  /* 0x000000ffff2c7224 */ /* 0x000fe200078e0097 */
[----:B------:R-:W-:Y:S06]  /*16450*/  @!P2 BRA `(.L_x_433) ;  /* 0x000000280038a947 */ /* 0x000fec0003800000 */
[----:B------:R0:W5:Y:S01]  /*16460*/  LDL.LU R5, [R1] ;  /* 0x0000000001057983 */ /* 0x0001620000300800 */
[----:B------:R-:W-:Y:S01]  /*16470*/  VIADD R10, R153, 0xfffffffe ;  /* 0xfffffffe990a7836 */ /* 0x000fe20000000000 */
[----:B------:R-:W-:Y:S01]  /*16480*/  MOV R13, R4 ;  /* 0x00000004000d7202 */ /* 0x000fe20000000f00 */
[----:B------:R-:W-:Y:S01]  /*16490*/  IMAD.MOV.U32 R3, RZ, RZ, R0 ;  /* 0x000000ffff037224 */ /* 0x000fe200078e0000 */
[----:B------:R-:W-:Y:S01]  /*164a0*/  CS2R R150, SRZ ;  /* 0x0000000000967805 */ /* 0x000fe2000001ff00 */
[----:B------:R-:W-:Y:S01]  /*164b0*/  IMAD.MOV.U32 R11, RZ, RZ, R152 ;  /* 0x000000ffff0b7224 */ /* 0x000fe200078e0098 */
        /* <DEDUP_REMOVED lines=62> */
[----:B0-----:R-:W-:-:S07]  /*168a0*/  CS2R R24, SRZ ;  /* 0x0000000000187805 */ /* 0x001fce000001ff00 */
.L_x_444:
[----:B------:R-:W2:Y:S01]  /*168b0*/  LDL R4, [R1+0x8] ;  /* 0x0000080001047983 */ /* 0x000ea20000100800 */
[----:B------:R-:W-:Y:S01]  /*168c0*/  ISETP.NE.AND P1, PT, R11, 0x1, PT ;  /* 0x000000010b00780c */ /* 0x000fe20003f25270 */
[----:B------:R-:W-:Y:S05]  /*168d0*/  YIELD ;  /* 0x0000000000007946 */ /* 0x000fea0003800000 */
[----:B------:R-:W-:Y:S02]  /*168e0*/  SEL R0, RZ, 0x1, P1 ;  /* 0x00000001ff007807 */ /* 0x000fe40000800000 */
[----:B--2---:R-:W-:Y:S02]  /*168f0*/  ISETP.NE.AND P1, PT, R4, RZ, PT ;  /* 0x000000ff0400720c */ /* 0x004fe40003f25270 */
[----:B-----5:R-:W-:-:S05]  /*16900*/  LOP3.LUT R4, R5, R0, RZ, 0x3c, !PT ;  /* 0x0000000005047212 */ /* 0x020fca00078e3cff */
[----:B------:R0:W-:Y:S06]  /*16910*/  STL [R1], R4 ;  /* 0x0000000401007387 */ /* 0x0001ec0000100800 */
[----:B------:R-:W-:Y:S05]  /*16920*/  @P1 BRA `(.L_x_434) ;  /* 0x00000000003c1947 */ /* 0x000fea0003800000 */
[----:B------:R-:W-:Y:S05]  /*16930*/  @!P0 BRA `(.L_x_435) ;  /* 0x0000000000048947 */ /* 0x000fea0003800000 */
[----:B------:R-:W-:Y:S01]  /*16940*/  BPT.TRAP 0x1 ;  /* 0x000000040000795c */ /* 0x000fe20000300000 */
.L_x_435:
[----:B------:R-:W-:Y:S01]  /*16950*/  VIADD R0, R11, 0x1 ;  /* 0x000000010b007836 */ /* 0x000fe20000000000 */
[----:B------:R-:W-:-:S04]  /*16960*/  SHF.L.U32 R9, R4, 0x1f, RZ ;  /* 0x0000001f04097819 */ /* 0x000fc800000006ff */
[----:B------:R-:W-:-:S04]  /*16970*/  ISETP.NE.AND P2, PT, R0, 0x2, PT ;  /* 0x000000020000780c */ /* 0x000fc80003f45270 */
[----:B------:R-:W-:-:S04]  /*16980*/  SEL R0, R0, RZ, P2 ;  /* 0x000000ff00007207 */ /* 0x000fc80001000000 */
[----:B------:R-:W-:-:S04]  /*16990*/  LEA R0, R0, R19, 0x3 ;  /* 0x0000001300007211 */ /* 0x000fc800078e18ff */
[----:B------:R1:W2:Y:S01]  /*169a0*/  SYNCS.PHASECHK.TRANS64.TRYWAIT P2, [R0+URZ+0x38830], R9 ;  /* 0x03883009000075a7 */ /* 0x0002a2000804017f */
[----:B------:R-:W-:Y:S05]  /*169b0*/  @!P0 BRA `(.L_x_436) ;  /* 0x0000000000048947 */ /* 0x000fea0003800000 */
[----:B------:R-:W-:Y:S01]  /*169c0*/  BPT.TRAP 0x1 ;  /* 0x000000040000795c */ /* 0x000fe20000300000 */
.L_x_436:
[----:B------:R-:W-:Y:S04]  /*169d0*/  BSSY B0, `(.L_x_434) ;  /* 0x0000004000007945 */ /* 0x000fe80003800000 */
[----:B--2---:R-:W-:Y:S05]  /*169e0*/  @P2 BRA `(.L_x_437) ;  /* 0x0000000000082947 */ /* 0x004fea0003800000 */
[----:B------:R-:W2:Y:S02]  /*169f0*/  SYNCS.PHASECHK.TRANS64.TRYWAIT P2, [R0+URZ+0x38830], R9 ;  /* 0x03883009000075a7 */ /* 0x000ea4000804017f */
[----:B--2---:R-:W-:Y:S05]  /*16a00*/  @!P2 BRA `(.L_x_438) ;  /* 0x000000dc00a8a947 */ /* 0x004fea0003800000 */
.L_x_437:
[----:B------:R-:W-:Y:S05]  /*16a10*/  BSYNC B0 ;  /* 0x0000000000007941 */ /* 0x000fea0003800000 */
.L_x_434:
[----:B-12---:R-:W1:Y:S01]  /*16a20*/  S2R R0, SR_TID.X ;  /* 0x0000000000007919 */ /* 0x006e620000002100 */
[----:B------:R-:W-:Y:S01]  /*16a30*/  VIADD R12, R11, 0x1 ;  /* 0x000000010b0c7836 */ /* 0x000fe20000000000 */
[----:B------:R-:W-:Y:S05]  /*16a40*/  WARPSYNC.ALL ;  /* 0x0000000000007948 */ /* 0x000fea0003800000 */
[C---:B------:R-:W-:Y:S01]  /*16a50*/  ISETP.NE.AND P2, PT, R12.reuse, 0x2, PT ;  /* 0x000000020c00780c */ /* 0x040fe20003f45270 */
[----:B------:R-:W-:Y:S01]  /*16a60*/  IMAD.MOV.U32 R9, RZ, RZ, 0x40000040 ;  /* 0x40000040ff097424 */ /* 0x000fe200078e00ff */
[----:B------:R-:W-:Y:S01]  /*16a70*/  MOV R153, 0x40000040 ;  /* 0x4000004000997802 */ /* 0x000fe20000000f00 */
[----:B------:R-:W-:Y:S01]  /*16a80*/  IMAD.MOV.U32 R155, RZ, RZ, 0x40000040 ;  /* 0x40000040ff9b7424 */ /* 0x000fe200078e00ff */
[----:B------:R-:W-:Y:S01]  /*16a90*/  SEL R12, R12, RZ, P2 ;  /* 0x000000ff0c0c7207 */ /* 0x000fe20001000000 */
[----:B------:R-:W-:Y:S01]  /*16aa0*/  IMAD.MOV.U32 R21, RZ, RZ, 0x40000040 ;  /* 0x40000040ff157424 */ /* 0x000fe200078e00ff */
[----:B------:R-:W-:-:S02]  /*16ab0*/  R2UR UR15, R9 ;  /* 0x00000000090f72ca */ /* 0x000fc400000e0000 */
[----:B------:R-:W-:Y:S01]  /*16ac0*/  R2UR UR11, R153 ;  /* 0x00000000990b72ca */ /* 0x000fe200000e0000 */
[----:B------:R-:W-:Y:S01]  /*16ad0*/  IMAD R8, R12, 0x800, R14 ;  /* 0x000008000c087824 */ /* 0x000fe200078e020e */
[----:B------:R-:W-:Y:S02]  /*16ae0*/  R2UR UR7, R155 ;  /* 0x000000009b0772ca */ /* 0x000fe400000e0000 */
[----:B------:R-:W-:Y:S01]  /*16af0*/  R2UR UR23, R153 ;  /* 0x00000000991772ca */ /* 0x000fe200000e0000 */
[C---:B------:R-:W-:Y:S01]  /*16b00*/  VIADD R154, R8.reuse, 0x4 ;  /* 0x00000004089a7836 */ /* 0x040fe20000000000 */
[C---:B------:R-:W-:Y:S01]  /*16b10*/  IADD3 R152, R8.reuse, 0x2, RZ ;  /* 0x0000000208987810 */ /* 0x040fe20007ffe0ff */
[C---:B------:R-:W-:Y:S01]  /*16b20*/  VIADD R20, R8.reuse, 0x6 ;  /* 0x0000000608147836 */ /* 0x040fe20000000000 */
[----:B------:R-:W-:Y:S02]  /*16b30*/  R2UR UR14, R8 ;  /* 0x00000000080e72ca */ /* 0x000fe400000e0000 */
[----:B------:R-:W-:Y:S01]  /*16b40*/  R2UR UR10, R152 ;  /* 0x00000000980a72ca */ /* 0x000fe200000e0000 */
[----:B------:R-:W-:Y:S01]  /*16b50*/  VIADD R152, R8, 0x400 ;  /* 0x0000040008987836 */ /* 0x000fe20000000000 */
[----:B------:R-:W-:Y:S01]  /*16b60*/  R2UR UR6, R154 ;  /* 0x000000009a0672ca */ /* 0x000fe200000e0000 */
[----:B------:R-:W-:Y:S01]  /*16b70*/  VIADD R154, R8, 0x404 ;  /* 0x00000404089a7836 */ /* 0x000fe20000000000 */
[----:B------:R-:W-:-:S02]  /*16b80*/  R2UR UR31, R155 ;  /* 0x000000009b1f72ca */ /* 0x000fc400000e0000 */
[----:B------:R-:W-:Y:S02]  /*16b90*/  R2UR UR22, R152 ;  /* 0x00000000981672ca */ /* 0x000fe400000e0000 */
[----:B-1----:R-:W-:Y:S02]  /*16ba0*/  SHF.R.U32.HI R0, RZ, 0x7, R0 ;  /* 0x00000007ff007819 */ /* 0x002fe40000011600 */
[----:B------:R-:W-:Y:S02]  /*16bb0*/  R2UR UR30, R154 ;  /* 0x000000009a1e72ca */ /* 0x000fe400000e0000 */
[----:B------:R-:W-:Y:S01]  /*16bc0*/  R2UR UR18, R20 ;  /* 0x00000000141272ca */ /* 0x000fe200000e0000 */
[----:B------:R-:W-:Y:S01]  /*16bd0*/  VIADD R0, R0, 0x8 ;  /* 0x0000000800007836 */ /* 0x000fe20000000000 */
[C---:B------:R-:W-:Y:S02]  /*16be0*/  R2UR UR19, R21.reuse ;  /* 0x00000000151372ca */ /* 0x040fe400000e0000 */
[C---:B------:R-:W-:Y:S01]  /*16bf0*/  IADD3 R20, R8.reuse, 0x402, RZ ;  /* 0x0000040208147810 */ /* 0x040fe20007ffe0ff */
[----:B------:R-:W-:Y:S01]  /*16c00*/  VIADD R8, R8, 0x406 ;  /* 0x0000040608087836 */ /* 0x000fe20000000000 */
[----:B------:R1:W-:Y:S01]  /*16c10*/  BAR.SYNC.DEFER_BLOCKING R0, 0x100 ;  /* 0x000400000000751d */ /* 0x0003e20000010000 */
[----:B------:R-:W-:-:S02]  /*16c20*/  R2UR UR27, R21 ;  /* 0x00000000151b72ca */ /* 0x000fc400000e0000 */
[----:B------:R-:W-:Y:S02]  /*16c30*/  R2UR UR26, R20 ;  /* 0x00000000141a72ca */ /* 0x000fe400000e0000 */
[----:B------:R-:W-:Y:S02]  /*16c40*/  R2UR UR34, R8 ;  /* 0x00000000082272ca */ /* 0x000fe400000e0000 */
[----:B------:R-:W-:Y:S01]  /*16c50*/  R2UR UR35, R9 ;  /* 0x00000000092372ca */ /* 0x000fe200000e0000 */
[----:B------:R-:W-:-:S06]  /*16c60*/  WARPGROUP.ARRIVE ;  /* 0x00000000000079c5 */ /* 0x000fcc0000000000 */
        /* <DEDUP_REMOVED lines=26> */
.L_x_440:
[----:B------:R-:W-:Y:S01]  /*16e10*/  SHF.L.U32 R0, R5, 0x1f, RZ ;  /* 0x0000001f05007819 */ /* 0x000fe200000006ff */
[----:B0-----:R-:W-:-:S04]  /*16e20*/  IMAD R4, R11, 0x8, R19 ;  /* 0x000000080b047824 */ /* 0x001fc800078e0213 */
[----:B------:R0:W1:Y:S01]  /*16e30*/  SYNCS.PHASECHK.TRANS64.TRYWAIT P1, [R4+URZ+0x38850], R0 ;  /* 0x03885000040075a7 */ /* 0x000062000802017f */
[----:B------:R-:W-:Y:S05]  /*16e40*/  @!P0 BRA `(.L_x_441) ;  /* 0x0000000000048947 */ /* 0x000fea0003800000 */
[----:B------:R-:W-:Y:S01]  /*16e50*/  BPT.TRAP 0x1 ;  /* 0x000000040000795c */ /* 0x000fe20000300000 */
.L_x_441:
[----:B-1----:R-:W-:Y:S05]  /*16e60*/  @P1 BRA `(.L_x_439) ;  /* 0x0000000000081947 */ /* 0x002fea0003800000 */
[----:B------:R-:W1:Y:S02]  /*16e70*/  SYNCS.PHASECHK.TRANS64.TRYWAIT P1, [R4+URZ+0x38850], R0 ;  /* 0x03885000040075a7 */ /* 0x000e64000802017f */
[----:B-1----:R-:W-:Y:S05]  /*16e80*/  @!P1 BRA `(.L_x_442) ;  /* 0x000000d8009c9947 */ /* 0x002fea0003800000 */
.L_x_439:
[----:B01----:R-:W-:Y:S01]  /*16e90*/  IADD3 R0, R19, 0x400, RZ ;  /* 0x0000040013007810 */ /* 0x003fe20007ffe0ff */
[----:B------:R-:W-:Y:S01]  /*16ea0*/  IMAD.MOV.U32 R5, RZ, RZ, 0x40000040 ;  /* 0x40000040ff057424 */ /* 0x000fe200078e00ff */
[----:B------:R-:W-:Y:S05]  /*16eb0*/  WARPSYNC.ALL ;  /* 0x0000000000007948 */ /* 0x000fea0003800000 */
[----:B------:R-:W-:Y:S01]  /*16ec0*/  SHF.R.U32.HI R0, RZ, 0x4, R0 ;  /* 0x00000004ff007819 */ /* 0x000fe20000011600 */
[----:B------:R-:W-:Y:S01]  /*16ed0*/  WARPGROUP.ARRIVE ;  /* 0x00000000000079c5 */ /* 0x000fe20000000000 */
[----:B------:R-:W-:Y:S02]  /*16ee0*/  R2UR UR7, R5 ;  /* 0x00000000050772ca */ /* 0x000fe400000e0000 */
[----:B------:R-:W-:-:S02]  /*16ef0*/  LOP3.LUT R0, R0, 0x3fff, RZ, 0xc0, !PT ;  /* 0x00003fff00007812 */ /* 0x000fc400078ec0ff */
[----:B------:R-:W-:Y:S02]  /*16f00*/  MOV R9, 0x40000040 ;  /* 0x4000004000097802 */ /* 0x000fe40000000f00 */
[----:B------:R-:W-:-:S05]  /*16f10*/  LOP3.LUT R0, R0, 0x10000, RZ, 0xfc, !PT ;  /* 0x0001000000007812 */ /* 0x000fca00078efcff */
[----:B------:R-:W-:Y:S01]  /*16f20*/  IMAD R4, R11, 0x800, R0 ;  /* 0x000008000b047824 */ /* 0x000fe200078e0200 */
[----:B------:R-:W-:-:S03]  /*16f30*/  FMNMX.FTZ R0, R152, R3, !PT ;  /* 0x0000000398007209 */ /* 0x000fc60007810000 */
[C---:B------:R-:W-:Y:S01]  /*16f40*/  VIADD R8, R4.reuse, 0x2 ;  /* 0x0000000204087836 */ /* 0x040fe20000000000 */
[----:B------:R-:W-:Y:S02]  /*16f50*/  R2UR UR6, R4 ;  /* 0x00000000040672ca */ /* 0x000fe400000e0000 */
[----:B------:R-:W-:-:S04]  /*16f60*/  FMNMX.FTZ R0, R153, R0, !PT ;  /* 0x0000000099007209 */ /* 0x000fc80007810000 */
[----:B------:R-:W-:-:S04]  /*16f70*/  FMNMX.FTZ R0, R156, R0, !PT ;  /* 0x000000009c007209 */ /* 0x000fc80007810000 */
[----:B------:R-:W-:-:S03]  /*16f80*/  FMNMX.FTZ R0, R157, R0, !PT ;  /* 0x000000009d007209 */ /* 0x000fc60007810000 */
[----:B------:R-:W-:Y:S01]  /*16f90*/  QGMMA.64x256x32.F32.E4M3.E4M3 R24, R228, gdesc[UR4], R24, gsb0 ;  /* 0x03e00004e4187df3 */ /* 0x000fe20008000818 */
[----:B------:R-:W-:Y:S01]  /*16fa0*/  R2UR UR6, R8 ;  /* 0x00000000080672ca */ /* 0x000fe200000e0000 */
[----:B------:R-:W-:Y:S01]  /*16fb0*/  VIADD R8, R4, 0x4 ;  /* 0x0000000404087836 */ /* 0x000fe20000000000 */
[----:B------:R-:W-:Y:S01]  /*16fc0*/  R2UR UR7, R9 ;  /* 0x00000000090772ca */ /* 0x000fe200000e0000 */
[----:B------:R-:W-:Y:S01]  /*16fd0*/  IMAD.MOV.U32 R9, RZ, RZ, 0x40000040 ;  /* 0x40000040ff097424 */ /* 0x000fe200078e00ff */
[----:B------:R-:W-:Y:S01]  /*16fe0*/  FMNMX.FTZ R0, R160, R0, !PT ;  /* 0x00000000a0007209 */ /* 0x000fe20007810000 */
[----:B------:R-:W-:-:S03]  /*16ff0*/  VIADD R4, R4, 0x6 ;  /* 0x0000000604047836 */ /* 0x000fc60000000000 */
[----:B------:R-:W-:-:S04]  /*17000*/  FMNMX.FTZ R0, R161, R0, !PT ;  /* 0x00000000a1007209 */ /* 0x000fc80007810000 */
        /* <DEDUP_REMOVED lines=25> */
[----:B------:R-:W-:-:S05]  /*171a0*/  FMNMX.FTZ R0, R213, R0, !PT ;  /* 0x00000000d5007209 */ /* 0x000fca0007810000 */
[----:B------:R-:W0:Y:S02]  /*171b0*/  SHFL.BFLY PT, R5, R0, 0x2, 0x1f ;  /* 0x0c401f0000057f89 */ /* 0x000e2400000e0000 */
[----:B0-----:R-:W-:Y:S02]  /*171c0*/  FMNMX.FTZ R0, R0, R5, !PT ;  /* 0x0000000500007209 */ /* 0x001fe40007810000 */
[----:B------:R-:W-:Y:S01]  /*171d0*/  MOV R5, 0x40000040 ;  /* 0x4000004000057802 */ /* 0x000fe20000000f00 */
[----:B------:R-:W-:Y:S02]  /*171e0*/  WARPGROUP.DEPBAR.LE gsb0, 0x0 ;  /* 0x00008000000079c5 */ /* 0x000fe40000010000 */
[----:B------:R-:W-:-:S06]  /*171f0*/  WARPGROUP.ARRIVE ;  /* 0x00000000000079c5 */ /* 0x000fcc0000000000 */
[----:B------:R-:W0:Y:S01]  /*17200*/  S2R R231, SR_TID.X ;  /* 0x0000000000e77919 */ /* 0x000e220000002100 */
[----:B------:R-:W-:Y:S01]  /*17210*/  QGMMA.64x256x32.F32.E4M3.E4M3 R24, R224, gdesc[UR4], R24, gsb0 ;  /* 0x03e00004e0187df3 */ /* 0x000fe20008000818 */
[----:B------:R-:W-:Y:S02]  /*17220*/  R2UR UR6, R8 ;  /* 0x00000000080672ca */ /* 0x000fe400000e0000 */
[----:B------:R-:W-:Y:S02]  /*17230*/  R2UR UR7, R9 ;  /* 0x00000000090772ca */ /* 0x000fe400000e0000 */
[----:B------:R-:W-:-:S04]  /*17240*/  FMNMX.FTZ R8, R154, R13, !PT ;  /* 0x0000000d9a087209 */ /* 0x000fc80007810000 */
[----:B------:R-:W-:-:S04]  /*17250*/  FMNMX.FTZ R8, R155, R8, !PT ;  /* 0x000000089b087209 */ /* 0x000fc80007810000 */
[----:B------:R-:W-:-:S04]  /*17260*/  FMNMX.FTZ R8, R158, R8, !PT ;  /* 0x000000089e087209 */ /* 0x000fc80007810000 */
[----:B------:R-:W-:-:S04]  /*17270*/  FMNMX.FTZ R8, R159, R8, !PT ;  /* 0x000000089f087209 */ /* 0x000fc80007810000 */
[----:B------:R-:W-:-:S04]  /*17280*/  FMNMX.FTZ R8, R162, R8, !PT ;  /* 0x00000008a2087209 */ /* 0x000fc80007810000 */
[----:B------:R-:W-:Y:S02]  /*17290*/  FMNMX.FTZ R8, R163, R8, !PT ;  /* 0x00000008a3087209 */ /* 0x000fe40007810000 */
[----:B0-----:R-:W-:Y:S02]  /*172a0*/  LOP3.LUT R231, R231, 0x7f, RZ, 0xc0, !PT ;  /* 0x0000007fe7e77812 */ /* 0x001fe400078ec0ff */
[----:B------:R-:W-:Y:S02]  /*172b0*/  FMNMX.FTZ R8, R166, R8, !PT ;  /* 0x00000008a6087209 */ /* 0x000fe40007810000 */
[----:B------:R-:W-:Y:S02]  /*172c0*/  ISETP.NE.AND P1, PT, R231, RZ, PT ;  /* 0x000000ffe700720c */ /* 0x000fe40003f25270 */
[----:B------:R-:W-:Y:S01]  /*172d0*/  FMNMX.FTZ R8, R167, R8, !PT ;  /* 0x00000008a7087209 */ /* 0x000fe20007810000 */
[----:B------:R-:W0:Y:S03]  /*172e0*/  S2R R231, SR_TID.X ;  /* 0x0000000000e77919 */ /* 0x000e260000002100 */
[----:B------:R-:W-:-:S04]  /*172f0*/  FMNMX.FTZ R8, R170, R8, !PT ;  /* 0x00000008aa087209 */ /* 0x000fc80007810000 */
[----:B------:R-:W-:-:S04]  /*17300*/  FMNMX.FTZ R8, R171, R8, !PT ;  /* 0x00000008ab087209 */ /* 0x000fc80007810000 */
[----:B------:R-:W-:-:S04]  /*17310*/  FMNMX.FTZ R8, R174, R8, !PT ;  /* 0x00000008ae087209 */ /* 0x000fc80007810000 */
[----:B------:R-:W-:-:S04]  /*17320*/  FMNMX.FTZ R8, R175, R8, !PT ;  /* 0x00000008af087209 */ /* 0x000fc80007810000 */
[----:B------:R-:W-:-:S04]  /*17330*/  FMNMX.FTZ R8, R178, R8, !PT ;  /* 0x00000008b2087209 */ /* 0x000fc80007810000 */
[----:B------:R-:W-:-:S04]  /*17340*/  FMNMX.FTZ R8, R179, R8, !PT ;  /* 0x00000008b3087209 */ /* 0x000fc80007810000 */
[----:B------:R-:W-:-:S04]  /*17350*/  FMNMX.FTZ R8, R182, R8, !PT ;  /* 0x00000008b6087209 */ /* 0x000fc80007810000 */
[----:B------:R-:W-:Y:S02]  /*17360*/  FMNMX.FTZ R8, R183, R8, !PT ;  /* 0x00000008b7087209 */ /* 0x000fe40007810000 */
[----:B0-----:R-:W-:Y:S02]  /*17370*/  SHF.R.U32.HI R231, RZ, 0x7, R231 ;  /* 0x00000007ffe77819 */ /* 0x001fe400000116e7 */
        /* <DEDUP_REMOVED lines=17> */
[----:B0-----:R-:W-:Y:S01]  /*17490*/  FMNMX.FTZ R9, R8, R9, !PT ;  /* 0x0000000908097209 */ /* 0x001fe20007810000 */
[----:B------:R-:W-:Y:S02]  /*174a0*/  WARPGROUP.DEPBAR.LE gsb0, 0x0 ;  /* 0x00008000000079c5 */ /* 0x000fe40000010000 */
[----:B------:R-:W-:-:S06]  /*174b0*/  WARPGROUP.ARRIVE ;  /* 0x00000000000079c5 */ /* 0x000fcc0000000000 */
[----:B------:R-:W-:Y:S01]  /*174c0*/  QGMMA.64x256x32.F32.E4M3.E4M3 R24, R216, gdesc[UR4], R24, gsb0 ;  /* 0x03e00004d8187df3 */ /* 0x000fe20008000818 */
[----:B------:R-:W-:Y:S02]  /*174d0*/  R2UR UR7, R5 ;  /* 0x00000000050772ca */ /* 0x000fe400000e0000 */
[----:B------:R-:W-:Y:S01]  /*174e0*/  R2UR UR6, R4 ;  /* 0x00000000040672ca */ /* 0x000fe200000e0000 */
[----:B------:R-:W0:Y:S04]  /*174f0*/  SHFL.BFLY PT, R5, R0, 0x1, 0x1f ;  /* 0x0c201f0000057f89 */ /* 0x000e2800000e0000 */
[----:B------:R-:W1:Y:S01]  /*17500*/  SHFL.BFLY PT, R4, R9, 0x1, 0x1f ;  /* 0x0c201f0009047f89 */ /* 0x000e6200000e0000 */
[----:B0-----:R-:W-:Y:S02]  /*17510*/  FMNMX.FTZ R0, R0, R5, !PT ;  /* 0x0000000500007209 */ /* 0x001fe40007810000 */
[----:B-1----:R-:W-:-:S03]  /*17520*/  FMNMX.FTZ R4, R9, R4, !PT ;  /* 0x0000000409047209 */ /* 0x002fc60007810000 */
[----:B------:R-:W-:Y:S02]  /*17530*/  FADD.FTZ R5, -R0, R3 ;  /* 0x0000000300057221 */ /* 0x000fe40000010100 */
[----:B------:R-:W-:-:S01]  /*17540*/  FADD.FTZ R3, -R4, R13 ;  /* 0x0000000d04037221 */ /* 0x000fc20000010100 */
[C---:B------:R-:W-:Y:S01]  /*17550*/  FFMA.FTZ R13, R2.reuse, R0, -8 ;  /* 0xc1000000020d7423 */ /* 0x040fe20000010000 */
[C---:B------:R-:W-:Y:S02]  /*17560*/  FMUL.FTZ R5, R2.reuse, R5 ;  /* 0x0000000502057220 */ /* 0x040fe40000410000 */
[C---:B------:R-:W-:Y:S01]  /*17570*/  FMUL.FTZ R3, R2.reuse, R3 ;  /* 0x0000000302037220 */ /* 0x040fe20000410000 */
[----:B------:R-:W-:-:S01]  /*17580*/  FFMA.FTZ R15, R2, R156, -R13 ;  /* 0x0000009c020f7223 */ /* 0x000fc2000001080d */
[C-C-:B------:R-:W-:Y:S01]  /*17590*/  FFMA.FTZ R156, R2.reuse, R165, -R13.reuse ;  /* 0x000000a5029c7223 */ /* 0x140fe2000001080d */
[----:B------:R-:W-:-:S01]  /*175a0*/  FFMA.FTZ R165, R2, R176, -R13 ;  /* 0x000000b002a57223 */ /* 0x000fc2000001080d */
[C-C-:B------:R-:W-:Y:S01]  /*175b0*/  FFMA.FTZ R176, R2.reuse, R185, -R13.reuse ;  /* 0x000000b902b07223 */ /* 0x140fe2000001080d */
[----:B------:R-:W-:-:S01]  /*175c0*/  FFMA.FTZ R185, R2, R196, -R13 ;  /* 0x000000c402b97223 */ /* 0x000fc2000001080d */
[C---:B------:R-:W-:Y:S01]  /*175d0*/  FFMA.FTZ R196, R2.reuse, R205, -R13 ;  /* 0x000000cd02c47223 */ /* 0x040fe2000001080d */
[----:B------:R-:W-:-:S01]  /*175e0*/  FFMA.FTZ R205, R2, R4, -8 ;  /* 0xc100000002cd7423 */ /* 0x000fc20000010004 */
[C-C-:B------:R-:W-:Y:S01]  /*175f0*/  FFMA.FTZ R8, R2.reuse, R152, -R13.reuse ;  /* 0x0000009802087223 */ /* 0x140fe2000001080d */
[----:B------:R-:W-:-:S01]  /*17600*/  FFMA.FTZ R9, R2, R153, -R13 ;  /* 0x0000009902097223 */ /* 0x000fc2000001080d */
[----:B------:R-:W-:Y:S01]  /*17610*/  MUFU.EX2 R5, R5 ;  /* 0x0000000500057308 */ /* 0x000fe20000000800 */
[----:B------:R-:W-:-:S01]  /*17620*/  FFMA.FTZ R154, R2, R154, -R205 ;  /* 0x0000009a029a7223 */ /* 0x000fc200000108cd */
[C-C-:B------:R-:W-:Y:S01]  /*17630*/  FFMA.FTZ R155, R2.reuse, R155, -R205.reuse ;  /* 0x0000009b029b7223 */ /* 0x140fe200000108cd */
[----:B------:R-:W-:-:S01]  /*17640*/  FFMA.FTZ R158, R2, R158, -R205 ;  /* 0x0000009e029e7223 */ /* 0x000fc200000108cd */
[C---:B------:R-:W-:Y:S01]  /*17650*/  FFMA.FTZ R20, R2.reuse, R157, -R13 ;  /* 0x0000009d02147223 */ /* 0x040fe2000001080d */
[----:B------:R-:W-:-:S01]  /*17660*/  FFMA.FTZ R159, R2, R159, -R205 ;  /* 0x0000009f029f7223 */ /* 0x000fc200000108cd */
[C---:B------:R-:W-:Y:S01]  /*17670*/  FFMA.FTZ R21, R2.reuse, R160, -R13 ;  /* 0x000000a002157223 */ /* 0x040fe2000001080d */
[----:B------:R-:W-:-:S01]  /*17680*/  FFMA.FTZ R162, R2, R162, -R205 ;  /* 0x000000a202a27223 */ /* 0x000fc200000108cd */
[----:B------:R-:W-:Y:S01]  /*17690*/  MUFU.EX2 R3, R3 ;  /* 0x0000000300037308 */ /* 0x000fe20000000800 */
[----:B------:R-:W-:-:S01]  /*176a0*/  FFMA.FTZ R152, R2, R161, -R13 ;  /* 0x000000a102987223 */ /* 0x000fc2000001080d */
[C---:B------:R-:W-:Y:S01]  /*176b0*/  FFMA.FTZ R163, R2.reuse, R163, -R205 ;  /* 0x000000a302a37223 */ /* 0x040fe200000108cd */
[----:B------:R-:W-:-:S01]  /*176c0*/  FFMA.FTZ R153, R2, R164, -R13 ;  /* 0x000000a402997223 */ /* 0x000fc2000001080d */
[C-C-:B------:R-:W-:Y:S01]  /*176d0*/  FFMA.FTZ R166, R2.reuse, R166, -R205.reuse ;  /* 0x000000a602a67223 */ /* 0x140fe200000108cd */
[----:B------:R-:W-:-:S01]  /*176e0*/  FFMA.FTZ R167, R2, R167, -R205 ;  /* 0x000000a702a77223 */ /* 0x000fc200000108cd */
[C---:B------:R-:W-:Y:S01]  /*176f0*/  FFMA.FTZ R157, R2.reuse, R168, -R13 ;  /* 0x000000a8029d7223 */ /* 0x040fe2000001080d */
[----:B------:R-:W-:-:S01]  /*17700*/  FFMA.FTZ R170, R2, R170, -R205 ;  /* 0x000000aa02aa7223 */ /* 0x000fc200000108cd */
[----:B------:R-:W0:Y:S01]  /*17710*/  MUFU.EX2 R8, R8 ;  /* 0x0000000800087308 */ /* 0x000e220000000800 */
[----:B------:R-:W-:-:S01]  /*17720*/  FFMA.FTZ R160, R2, R169, -R13 ;  /* 0x000000a902a07223 */ /* 0x000fc2000001080d */
[C---:B------:R-:W-:Y:S01]  /*17730*/  FFMA.FTZ R171, R2.reuse, R171, -R205 ;  /* 0x000000ab02ab7223 */ /* 0x040fe200000108cd */
[----:B------:R-:W-:-:S01]  /*17740*/  FFMA.FTZ R161, R2, R172, -R13 ;  /* 0x000000ac02a17223 */ /* 0x000fc2000001080d */
[C---:B------:R-:W-:Y:S01]  /*17750*/  FFMA.FTZ R174, R2.reuse, R174, -R205 ;  /* 0x000000ae02ae7223 */ /* 0x040fe200000108cd */
[----:B------:R-:W-:-:S01]  /*17760*/  FFMA.FTZ R164, R2, R173, -R13 ;  /* 0x000000ad02a47223 */ /* 0x000fc2000001080d */
[C-C-:B------:R-:W-:Y:S01]  /*17770*/  FFMA.FTZ R175, R2.reuse, R175, -R205.reuse ;  /* 0x000000af02af7223 */ /* 0x140fe200000108cd */
[----:B------:R-:W-:-:S01]  /*17780*/  FFMA.FTZ R178, R2, R178, -R205 ;  /* 0x000000b202b27223 */ /* 0x000fc200000108cd */
[----:B------:R-:W1:Y:S01]  /*17790*/  MUFU.EX2 R154, R154 ;  /* 0x0000009a009a7308 */ /* 0x000e620000000800 */
[----:B------:R-:W-:-:S01]  /*177a0*/  FFMA.FTZ R168, R2, R177, -R13 ;  /* 0x000000b102a87223 */ /* 0x000fc2000001080d */
[C---:B------:R-:W-:Y:S01]  /*177b0*/  FFMA.FTZ R179, R2.reuse, R179, -R205 ;  /* 0x000000b302b37223 */ /* 0x040fe200000108cd */
[----:B------:R-:W-:-:S01]  /*177c0*/  FFMA.FTZ R169, R2, R180, -R13 ;  /* 0x000000b402a97223 */ /* 0x000fc2000001080d */
[C---:B------:R-:W-:Y:S01]  /*177d0*/  FFMA.FTZ R182, R2.reuse, R182, -R205 ;  /* 0x000000b602b67223 */ /* 0x040fe200000108cd */
[----:B------:R-:W-:-:S01]  /*177e0*/  FFMA.FTZ R172, R2, R181, -R13 ;  /* 0x000000b502ac7223 */ /* 0x000fc2000001080d */
[C---:B------:R-:W-:Y:S01]  /*177f0*/  FFMA.FTZ R183, R2.reuse, R183, -R205 ;  /* 0x000000b702b77223 */ /* 0x040fe200000108cd */
[----:B------:R-:W-:-:S01]  /*17800*/  FFMA.FTZ R173, R2, R184, -R13 ;  /* 0x000000b802ad7223 */ /* 0x000fc2000001080d */
[----:B------:R-:W2:Y:S01]  /*17810*/  MUFU.EX2 R9, R9 ;  /* 0x0000000900097308 */ /* 0x000ea20000000800 */
[----:B0-----:R-:W-:-:S01]  /*17820*/  FFMA.FTZ R6, R5, R6, R8 ;  /* 0x0000000605067223 */ /* 0x001fc20000010008 */
[C-C-:B------:R-:W-:Y:S01]  /*17830*/  FFMA.FTZ R186, R2.reuse, R186, -R205.reuse ;  /* 0x000000ba02ba7223 */ /* 0x140fe200000108cd */
[----:B------:R-:W-:-:S01]  /*17840*/  FFMA.FTZ R187, R2, R187, -R205 ;  /* 0x000000bb02bb7223 */ /* 0x000fc200000108cd */
[C---:B------:R-:W-:Y:S01]  /*17850*/  FFMA.FTZ R177, R2.reuse, R188, -R13 ;  /* 0x000000bc02b17223 */ /* 0x040fe2000001080d */
[----:B------:R-:W-:-:S01]  /*17860*/  FFMA.FTZ R190, R2, R190, -R205 ;  /* 0x000000be02be7223 */ /* 0x000fc200000108cd */
[C---:B------:R-:W-:Y:S01]  /*17870*/  FFMA.FTZ R180, R2.reuse, R189, -R13 ;  /* 0x000000bd02b47223 */ /* 0x040fe2000001080d */
[----:B------:R-:W-:-:S01]  /*17880*/  FFMA.FTZ R191, R2, R191, -R205 ;  /* 0x000000bf02bf7223 */ /* 0x000fc200000108cd */
[----:B------:R-:W0:Y:S01]  /*17890*/  MUFU.EX2 R155, R155 ;  /* 0x0000009b009b7308 */ /* 0x000e220000000800 */
[----:B-1----:R-:W-:-:S01]  /*178a0*/  FFMA.FTZ R7, R3, R7, R154 ;  /* 0x0000000703077223 */ /* 0x002fc2000001009a */
[C---:B------:R-:W-:Y:S01]  /*178b0*/  FFMA.FTZ R181, R2.reuse, R192, -R13 ;  /* 0x000000c002b57223 */ /* 0x040fe2000001080d */
[----:B------:R-:W-:-:S01]  /*178c0*/  FFMA.FTZ R194, R2, R194, -R205 ;  /* 0x000000c202c27223 */ /* 0x000fc200000108cd */
[C---:B------:R-:W-:Y:S01]  /*178d0*/  FFMA.FTZ R184, R2.reuse, R193, -R13 ;  /* 0x000000c102b87223 */ /* 0x040fe2000001080d */
[----:B------:R-:W-:-:S01]  /*178e0*/  FFMA.FTZ R195, R2, R195, -R205 ;  /* 0x000000c302c37223 */ /* 0x000fc200000108cd */
[C---:B------:R-:W-:Y:S01]  /*178f0*/  FFMA.FTZ R198, R2.reuse, R198, -R205 ;  /* 0x000000c602c67223 */ /* 0x040fe200000108cd */
[----:B------:R-:W-:-:S01]  /*17900*/  FFMA.FTZ R188, R2, R197, -R13 ;  /* 0x000000c502bc7223 */ /* 0x000fc2000001080d */
[----:B------:R-:W1:Y:S01]  /*17910*/  MUFU.EX2 R15, R15 ;  /* 0x0000000f000f7308 */ /* 0x000e620000000800 */
[----:B--2---:R-:W-:-:S01]  /*17920*/  FADD.FTZ R6, R9, R6 ;  /* 0x0000000609067221 */ /* 0x004fc20000010000 */
[C---:B------:R-:W-:Y:S01]  /*17930*/  FFMA.FTZ R199, R2.reuse, R199, -R205 ;  /* 0x000000c702c77223 */ /* 0x040fe200000108cd */
[----:B------:R-:W-:-:S01]  /*17940*/  FFMA.FTZ R189, R2, R200, -R13 ;  /* 0x000000c802bd7223 */ /* 0x000fc2000001080d */
[C---:B------:R-:W-:Y:S01]  /*17950*/  FFMA.FTZ R202, R2.reuse, R202, -R205 ;  /* 0x000000ca02ca7223 */ /* 0x040fe200000108cd */
[----:B------:R-:W-:-:S01]  /*17960*/  FFMA.FTZ R192, R2, R201, -R13 ;  /* 0x000000c902c07223 */ /* 0x000fc2000001080d */
[C---:B------:R-:W-:Y:S01]  /*17970*/  FFMA.FTZ R203, R2.reuse, R203, -R205 ;  /* 0x000000cb02cb7223 */ /* 0x040fe200000108cd */
[----:B------:R-:W-:-:S01]  /*17980*/  FFMA.FTZ R193, R2, R204, -R13 ;  /* 0x000000cc02c17223 */ /* 0x000fc2000001080d */
[----:B------:R-:W2:Y:S01]  /*17990*/  MUFU.EX2 R158, R158 ;  /* 0x0000009e009e7308 */ /* 0x000ea20000000800 */
[----:B0-----:R-:W-:-:S01]  /*179a0*/  FADD.FTZ R7, R155, R7 ;  /* 0x000000079b077221 */ /* 0x001fc20000010000 */
[C-C-:B------:R-:W-:Y:S01]  /*179b0*/  FFMA.FTZ R206, R2.reuse, R206, -R205.reuse ;  /* 0x000000ce02ce7223 */ /* 0x140fe200000108cd */
[----:B------:R-:W-:-:S01]  /*179c0*/  FFMA.FTZ R207, R2, R207, -R205 ;  /* 0x000000cf02cf7223 */ /* 0x000fc200000108cd */
[C---:B------:R-:W-:Y:S01]  /*179d0*/  FFMA.FTZ R197, R2.reuse, R208, -R13 ;  /* 0x000000d002c57223 */ /* 0x040fe2000001080d */
[----:B------:R-:W-:-:S01]  /*179e0*/  FFMA.FTZ R210, R2, R210, -R205 ;  /* 0x000000d202d27223 */ /* 0x000fc200000108cd */
[C---:B------:R-:W-:Y:S01]  /*179f0*/  FFMA.FTZ R200, R2.reuse, R209, -R13 ;  /* 0x000000d102c87223 */ /* 0x040fe2000001080d */
[----:B------:R-:W-:-:S01]  /*17a00*/  FFMA.FTZ R211, R2, R211, -R205 ;  /* 0x000000d302d37223 */ /* 0x000fc200000108cd */
[----:B------:R-:W0:Y:S01]  /*17a10*/  MUFU.EX2 R20, R20 ;  /* 0x0000001400147308 */ /* 0x000e220000000800 */
[----:B-1----:R-:W-:-:S01]  /*17a20*/  FADD.FTZ R6, R15, R6 ;  /* 0x000000060f067221 */ /* 0x002fc20000010000 */
[C---:B------:R-:W-:Y:S01]  /*17a30*/  FFMA.FTZ R201, R2.reuse, R212, -R13 ;  /* 0x000000d402c97223 */ /* 0x040fe2000001080d */
[----:B------:R-:W-:-:S01]  /*17a40*/  FFMA.FTZ R214, R2, R214, -R205 ;  /* 0x000000d602d67223 */ /* 0x000fc200000108cd */
[C---:B------:R-:W-:Y:S01]  /*17a50*/  FFMA.FTZ R13, R2.reuse, R213, -R13 ;  /* 0x000000d5020d7223 */ /* 0x040fe2000001080d */
[----:B------:R-:W-:-:S01]  /*17a60*/  FFMA.FTZ R205, R2, R215, -R205 ;  /* 0x000000d702cd7223 */ /* 0x000fc200000108cd */
[----:B------:R-:W-:Y:S01]  /*17a70*/  @!P1 IMAD R204, R12, 0x8, R19 ;  /* 0x000000080ccc9824 */ /* 0x000fe200078e0213 */
[----:B------:R-:W-:Y:S01]  /*17a80*/  IADD3 R208, -R231, 0xb, RZ ;  /* 0x0000000be7d07810 */ /* 0x000fe20007ffe1ff */
[----:B------:R-:W1:Y:S01]  /*17a90*/  MUFU.EX2 R159, R159 ;  /* 0x0000009f009f7308 */ /* 0x000e620000000800 */
[----:B--2---:R-:W-:-:S01]  /*17aa0*/  FADD.FTZ R7, R158, R7 ;  /* 0x000000079e077221 */ /* 0x004fc20000010000 */
[----:B------:R-:W-:-:S05]  /*17ab0*/  @!P1 VIADD R204, R204, 0x38840 ;  /* 0x00038840cccc9836 */ /* 0x000fca0000000000 */
[----:B------:R-:W-:Y:S01]  /*17ac0*/  @!P1 PRMT R204, RZ, 0x654, R204 ;  /* 0x00000654ffcc9816 */ /* 0x000fe200000000cc */
[----:B------:R-:W2:Y:S01]  /*17ad0*/  MUFU.EX2 R21, R21 ;  /* 0x0000001500157308 */ /* 0x000ea20000000800 */
[----:B0-----:R-:W-:-:S07]  /*17ae0*/  FADD.FTZ R6, R20, R6 ;  /* 0x0000000614067221 */ /* 0x001fce0000010000 */
[----:B------:R-:W0:Y:S01]  /*17af0*/  MUFU.EX2 R162, R162 ;  /* 0x000000a200a27308 */ /* 0x000e220000000800 */
[----:B-1----:R-:W-:-:S07]  /*17b00*/  FADD.FTZ R7, R159, R7 ;  /* 0x000000079f077221 */ /* 0x002fce0000010000 */
[----:B------:R-:W1:Y:S01]  /*17b10*/  MUFU.EX2 R152, R152 ;  /* 0x0000009800987308 */ /* 0x000e620000000800 */
[----:B--2---:R-:W-:-:S07]  /*17b20*/  FADD.FTZ R6, R21, R6 ;  /* 0x0000000615067221 */ /* 0x004fce0000010000 */
        /* <DEDUP_REMOVED lines=29> */
[----:B--2---:R-:W-:-:S01]  /*17d00*/  FADD.FTZ R7, R175, R7 ;  /* 0x00000007af077221 */ /* 0x004fc20000010000 */
[----:B------:R-:W-:Y:S02]  /*17d10*/  WARPGROUP.DEPBAR.LE gsb0, 0x0 ;  /* 0x00008000000079c5 */ /* 0x000fe40000010000 */
[----:B------:R-:W-:-:S04]  /*17d20*/  WARPGROUP.ARRIVE ;  /* 0x00000000000079c5 */ /* 0x000fc80000000000 */
[----:B------:R-:W2:Y:S01]  /*17d30*/  MUFU.EX2 R168, R168 ;  /* 0x000000a800a87308 */ /* 0x000ea20000000800 */
[----:B0-----:R-:W-:-:S01]  /*17d40*/  FADD.FTZ R6, R165, R6 ;  /* 0x00000006a5067221 */ /* 0x001fc20000010000 */
[----:B------:R-:W-:Y:S06]  /*17d50*/  QGMMA.64x256x32.F32.E4M3.E4M3 R24, R220, gdesc[UR4], R24, gsb0 ;  /* 0x03e00004dc187df3 */ /* 0x000fec0008000818 */
        /* <DEDUP_REMOVED lines=67> */
[----:B-1----:R-:W-:-:S01]  /*18190*/  FADD.FTZ R6, R200, R6 ;  /* 0x00000006c8067221 */ /* 0x002fc20000010000 */
[----:B------:R-:W-:Y:S02]  /*181a0*/  WARPGROUP.DEPBAR.LE gsb0, 0x0 ;  /* 0x00008000000079c5 */ /* 0x000fe40000010000 */
[----:B------:R1:W-:Y:S06]  /*181b0*/  BAR.ARV R208, 0x100 ;  /* 0x000400d00000751d */ /* 0x0003ec0000002000 */
[----:B------:R-:W3:Y:S01]  /*181c0*/  MUFU.EX2 R214, R214 ;  /* 0x000000d600d67308 */ /* 0x000ee20000000800 */
[----:B--2---:R-:W-:-:S01]  /*181d0*/  FADD.FTZ R7, R211, R7 ;  /* 0x00000007d3077221 */ /* 0x004fc20000010000 */
[----:B------:R1:W-:Y:S01]  /*181e0*/  @!P1 SYNCS.ARRIVE.TRANS64.RED.A1T0 RZ, [R204+URZ], RZ ;  /* 0x000000ffccff99a7 */ /* 0x0003e2000810043f */
[----:B0-----:R-:W-:-:S05]  /*181f0*/  FADD.FTZ R6, R201, R6 ;  /* 0x00000006c9067221 */ /* 0x001fca0000010000 */
[----:B------:R-:W0:Y:S08]  /*18200*/  MUFU.EX2 R13, R13 ;  /* 0x0000000d000d7308 */ /* 0x000e300000000800 */
[----:B------:R-:W2:Y:S01]  /*18210*/  MUFU.EX2 R205, R205 ;  /* 0x000000cd00cd7308 */ /* 0x000ea20000000800 */
[----:B---3--:R-:W-:-:S01]  /*18220*/  FADD.FTZ R7, R214, R7 ;  /* 0x00000007d6077221 */ /* 0x008fc20000010000 */
[----:B0-----:R-:W-:-:S03]  /*18230*/  FADD.FTZ R6, R13, R6 ;  /* 0x000000060d067221 */ /* 0x001fc60000010000 */
[----:B--2---:R-:W-:Y:S01]  /*18240*/  FADD.FTZ R7, R205, R7 ;  /* 0x00000007cd077221 */ /* 0x004fe20000010000 */
[----:B-1----:R-:W-:Y:S06]  /*18250*/  @!P0 BRA `(.L_x_443) ;  /* 0x0000000000048947 */ /* 0x002fec0003800000 */
[----:B------:R-:W-:Y:S01]  /*18260*/  BPT.TRAP 0x1 ;  /* 0x000000040000795c */ /* 0x000fe20000300000 */
.L_x_443:
        /* <DEDUP_REMOVED lines=64> */
[----:B------:R-:W-:Y:S01]  /*18670*/  IMAD R11, R11, 0x8, R19 ;  /* 0x000000080b0b7824 */ /* 0x000fe200078e0213 */
[----:B------:R0:W5:Y:S01]  /*18680*/  LDL R5, [R1] ;  /* 0x0000000001057983 */ /* 0x0001620000100800 */
[----:B------:R-:W-:Y:S01]  /*18690*/  ISETP.GT.AND P1, PT, R10, RZ, PT ;  /* 0x000000ff0a00720c */ /* 0x000fe20003f24270 */
[----:B------:R-:W-:Y:S01]  /*186a0*/  IMAD.U32 R204, RZ, RZ, UR44 ;  /* 0x0000002cffcc7e24 */ /* 0x000fe2000f8e00ff */
[----:B------:R-:W-:Y:S01]  /*186b0*/  F2FP.SATFINITE.E4M3.F32.PACK_AB_MERGE_C R13, R13, R201, RZ ;  /* 0x000000c90d0d723e */ /* 0x000fe200048070ff */
[-C--:B------:R-:W-:Y:S01]  /*186c0*/  FMUL.FTZ R26, R26, R3.reuse ;  /* 0x000000031a1a7220 */ /* 0x080fe20000410000 */
[----:B------:R-:W-:Y:S01]  /*186d0*/  IADD3 R11, R11, 0x38860, RZ ;  /* 0x000388600b0b7810 */ /* 0x000fe20007ffe0ff */
[----:B------:R-:W-:Y:S01]  /*186e0*/  FMUL.FTZ R27, R27, R3 ;  /* 0x000000031b1b7220 */ /* 0x000fe20000410000 */
[----:B------:R-:W-:Y:S01]  /*186f0*/  F2FP.SATFINITE.E4M3.F32.PACK_AB_MERGE_C R15, R20, R15, RZ ;  /* 0x0000000f140f723e */ /* 0x000fe200048070ff */
[-C--:B------:R-:W-:Y:S01]  /*18700*/  FMUL.FTZ R30, R30, R3.reuse ;  /* 0x000000031e1e7220 */ /* 0x080fe20000410000 */
[----:B------:R-:W-:Y:S01]  /*18710*/  PRMT R11, R204, 0x654, R11 ;  /* 0x00000654cc0b7816 */ /* 0x000fe2000000000b */
[-C--:B------:R-:W-:Y:S01]  /*18720*/  FMUL.FTZ R31, R31, R3.reuse ;  /* 0x000000031f1f7220 */ /* 0x080fe20000410000 */
[----:B------:R-:W-:Y:S01]  /*18730*/  F2FP.SATFINITE.E4M3.F32.PACK_AB_MERGE_C R158, R159, R158, RZ ;  /* 0x0000009e9f9e723e */ /* 0x000fe200048070ff */
[----:B------:R-:W-:Y:S01]  /*18740*/  FMUL.FTZ R34, R34, R3 ;  /* 0x0000000322227220 */ /* 0x000fe20000410000 */
[----:B------:R-:W-:Y:S01]  /*18750*/  F2FP.SATFINITE.E4M3.F32.PACK_AB_MERGE_C R153, R156, R153, RZ ;  /* 0x000000999c99723e */ /* 0x000fe200048070ff */
[----:B------:R1:W-:Y:S01]  /*18760*/  SYNCS.ARRIVE.TRANS64.RED.A1T0 RZ, [R11+URZ], RZ ;  /* 0x000000ff0bff79a7 */ /* 0x0003e2000810043f */
[----:B------:R-:W-:Y:S01]  /*18770*/  F2FP.SATFINITE.E4M3.F32.PACK_AB_MERGE_C R166, R167, R166, RZ ;  /* 0x000000a6a7a6723e */ /* 0x000fe200048070ff */
[----:B------:R-:W-:Y:S01]  /*18780*/  FMUL.FTZ R35, R35, R3 ;  /* 0x0000000323237220 */ /* 0x000fe20000410000 */
[----:B------:R-:W-:Y:S01]  /*18790*/  F2FP.SATFINITE.E4M3.F32.PACK_AB_MERGE_C R161, R164, R161, RZ ;  /* 0x000000a1a4a1723e */ /* 0x000fe200048070ff */
[-C--:B------:R-:W-:Y:S01]  /*187a0*/  FMUL.FTZ R38, R38, R3.reuse ;  /* 0x0000000326267220 */ /* 0x080fe20000410000 */
        /* <DEDUP_REMOVED lines=17> */
[-C--:B------:R-:W-:Y:S01]  /*188c0*/  FMUL.FTZ R55, R55, R3.reuse ;  /* 0x0000000337377220 */ /* 0x080fe20000410000 */
[----:B------:R-:W-:Y:S01]  /*188d0*/  F2FP.SATFINITE.E4M3.F32.PACK_AB_MERGE_C R205, R205, R214, RZ ;  /* 0x000000d6cdcd723e */ /* 0x000fe200048070ff */
        /* <DEDUP_REMOVED lines=50> */
[----:B------:R-:W-:Y:S01]  /*18c00*/  VIADD R10, R10, 0xffffffff ;  /* 0xffffffff0a0a7836 */ /* 0x000fe20000000000 */
[----:B------:R-:W-:Y:S01]  /*18c10*/  F2FP.SATFINITE.E4M3.F32.PACK_AB_MERGE_C R229, R155, R154, R158 ;  /* 0x0000009a9be5723e */ /* 0x000fe2000480709e */
[----:B------:R-:W-:Y:S01]  /*18c20*/  IMAD.MOV.U32 R13, RZ, RZ, R4 ;  /* 0x000000ffff0d7224 */ /* 0x000fe200078e0004 */
[----:B------:R-:W-:Y:S01]  /*18c30*/  F2FP.SATFINITE.E4M3.F32.PACK_AB_MERGE_C R230, R152, R21, R153 ;  /* 0x0000001598e6723e */ /* 0x000fe20004807099 */
[----:B-1----:R-:W-:Y:S01]  /*18c40*/  IMAD.MOV.U32 R11, RZ, RZ, R12 ;  /* 0x000000ffff0b7224 */ /* 0x002fe200078e000c */
        /* <DEDUP_REMOVED lines=12> */
[----:B------:R-:W-:Y:S01]  /*18d10*/  MOV R3, R0 ;  /* 0x0000000000037202 */ /* 0x000fe20000000f00 */
[----:B0-----:R-:W-:Y:S06]  /*18d20*/  @P1 BRA `(.L_x_444) ;  /* 0xffffffd800e01947 */ /* 0x001fec000383ffff */
[----:B------:R-:W-:-:S07]  /*18d30*/  IMAD.MOV.U32 R152, RZ, RZ, R12 ;  /* 0x000000ffff987224 */ /* 0x000fce00078e000c */
.L_x_433:
[----:B------:R-:W-:Y:S05]  /*18d40*/  WARPSYNC.ALL ;  /* 0x0000000000007948 */ /* 0x000fea0003800000 */
[----:B------:R-:W-:Y:S06]  /*18d50*/  BAR.ARV 0x8, 0x120 ;  /* 0x0204800000007b1d */ /* 0x000fec0000002000 */
[----:B------:R-:W-:Y:S05]  /*18d60*/  @!P0 BRA `(.L_x_445) ;  /* 0x0000000000048947 */ /* 0x000fea0003800000 */
[----:B------:R-:W-:Y:S01]  /*18d70*/  BPT.TRAP 0x1 ;  /* 0x000000040000795c */ /* 0x000fe20000300000 */
.L_x_445:
[----:B-----5:R-:W2:Y:S01]  /*18d80*/  LDL R5, [R1] ;  /* 0x0000000001057983 */ /* 0x020ea20000100800 */
[----:B------:R-:W-:Y:S01]  /*18d90*/  IMAD R3, R152, 0x8, R19 ;  /* 0x0000000898037824 */ /* 0x000fe200078e0213 */
[----:B--2---:R-:W-:-:S04]  /*18da0*/  SHF.L.U32 R8, R5, 0x1f, RZ ;  /* 0x0000001f05087819 */ /* 0x004fc800000006ff */
[----:B------:R0:W1:Y:S01]  /*18db0*/  SYNCS.PHASECHK.TRANS64.TRYWAIT P1, [R3+URZ+0x38850], R8 ;  /* 0x03885008030075a7 */ /* 0x000062000802017f */
[----:B------:R-:W-:Y:S05]  /*18dc0*/  @!P0 BRA `(.L_x_446) ;  /* 0x0000000000048947 */ /* 0x000fea0003800000 */
[----:B------:R-:W-:Y:S01]  /*18dd0*/  BPT.TRAP 0x1 ;  /* 0x000000040000795c */ /* 0x000fe20000300000 */
.L_x_446:
[----:B------:R-:W-:-:S04]  /*18de0*/  IADD3 R19, R19, 0x400, RZ ;  /* 0x0000040013137810 */ /* 0x000fc80007ffe0ff */
[----:B------:R-:W-:-:S04]  /*18df0*/  SHF.R.U32.HI R19, RZ, 0x4, R19 ;  /* 0x00000004ff137819 */ /* 0x000fc80000011613 */
[----:B------:R-:W-:-:S04]  /*18e00*/  LOP3.LUT R19, R19, 0x3fff, RZ, 0xc0, !PT ;  /* 0x00003fff13137812 */ /* 0x000fc800078ec0ff */
[----:B------:R-:W-:Y:S01]  /*18e10*/  LOP3.LUT R19, R19, 0x10000, RZ, 0xfc, !PT ;  /* 0x0001000013137812 */ /* 0x000fe200078efcff */
[----:B-1----:R-:W-:Y:S06]  /*18e20*/  @P1 BRA `(.L_x_447) ;  /* 0x0000000000081947 */ /* 0x002fec0003800000 */
[----:B------:R-:W1:Y:S02]  /*18e30*/  SYNCS.PHASECHK.TRANS64.TRYWAIT P1, [R3+URZ+0x38850], R8 ;  /* 0x03885008030075a7 */ /* 0x000e64000802017f */
[----:B-1----:R-:W-:Y:S05]  /*18e40*/  @!P1 BRA `(.L_x_448) ;  /* 0x000000b800c09947 */ /* 0x002fea0003800000 */
.L_x_447:
[----:B01----:R-:W-:Y:S01]  /*18e50*/  IMAD R8, R152, 0x800, R19 ;  /* 0x0000080098087824 */ /* 0x003fe200078e0213 */
[----:B------:R-:W2:Y:S01]  /*18e60*/  LDL R5, [R1+0x34] ;  /* 0x0000340001057983 */ /* 0x000ea20000100800 */
[----:B------:R-:W-:Y:S01]  /*18e70*/  IMAD.MOV.U32 R9, RZ, RZ, 0x40000040 ;  /* 0x40000040ff097424 */ /* 0x000fe200078e00ff */
[----:B------:R-:W-:Y:S05]  /*18e80*/  WARPSYNC.ALL ;  /* 0x0000000000007948 */ /* 0x000fea0003800000 */
[C---:B------:R-:W-:Y:S01]  /*18e90*/  R2UR UR6, R8.reuse ;  /* 0x00000000080672ca */ /* 0x040fe200000e0000 */
[----:B------:R-:W3:Y:S01]  /*18ea0*/  LDL R154, [R1+0x1c] ;  /* 0x00001c00019a7983 */ /* 0x000ee20000100800 */
[----:B------:R-:W-:Y:S01]  /*18eb0*/  R2UR UR7, R9 ;  /* 0x00000000090772ca */ /* 0x000fe200000e0000 */
[----:B------:R-:W-:Y:S01]  /*18ec0*/  WARPGROUP.ARRIVE ;  /* 0x00000000000079c5 */ /* 0x000fe20000000000 */
[C---:B------:R-:W-:Y:S01]  /*18ed0*/  VIADD R10, R8.reuse, 0x2 ;  /* 0x00000002080a7836 */ /* 0x040fe20000000000 */
[----:B------:R-:W4:Y:S01]  /*18ee0*/  LDL.LU R153, [R1+0x38] ;  /* 0x0000380001997983 */ /* 0x000f220000300800 */
[----:B------:R-:W-:Y:S01]  /*18ef0*/  MOV R11, 0x40000040 ;  /* 0x40000040000b7802 */ /* 0x000fe20000000f00 */
[----:B------:R-:W-:Y:S01]  /*18f00*/  ULDC.64 UR4, c[0x0][0x9a0] ;  /* 0x0002680000047ab9 */ /* 0x000fe20000000a00 */
[----:B------:R-:W-:Y:S01]  /*18f10*/  VIADD R20, R8, 0x4 ;  /* 0x0000000408147836 */ /* 0x000fe20000000000 */
[----:B------:R-:W-:Y:S01]  /*18f20*/  ISETP.NE.U32.AND P1, PT, RZ, UR4, PT ;  /* 0x00000004ff007c0c */ /* 0x000fe2000bf25070 */
[----:B------:R-:W-:-:S03]  /*18f30*/  IMAD.MOV.U32 R21, RZ, RZ, 0x40000040 ;  /* 0x40000040ff157424 */ /* 0x000fc600078e00ff */
[----:B------:R-:W-:Y:S02]  /*18f40*/  ISETP.NE.AND.EX P1, PT, RZ, UR5, PT, P1 ;  /* 0x00000005ff007c0c */ /* 0x000fe4000bf25310 */
[----:B------:R-:W-:Y:S01]  /*18f50*/  QGMMA.64x256x32.F32.E4M3.E4M3 R24, R228, gdesc[UR4], R24, gsb0 ;  /* 0x03e00004e4187df3 */ /* 0x000fe20008000818 */
[----:B------:R-:W-:Y:S02]  /*18f60*/  R2UR UR6, R10 ;  /* 0x000000000a0672ca */ /* 0x000fe400000e0000 */
[----:B------:R-:W-:-:S08]  /*18f70*/  R2UR UR7, R11 ;  /* 0x000000000b0772ca */ /* 0x000fd000000e0000 */
[----:B------:R-:W2:Y:S08]  /*18f80*/  @P1 LDC.64 R12, c[0x0][0x9c8] ;  /* 0x00027200ff0c1b82 */ /* 0x000eb00000000a00 */
[----:B------:R-:W0:Y:S01]  /*18f90*/  @P1 LDC.64 R14, c[0x0][0x9d0] ;  /* 0x00027400ff0e1b82 */ /* 0x000e220000000a00 */
[----:B------:R-:W-:Y:S02]  /*18fa0*/  WARPGROUP.DEPBAR.LE gsb0, 0x0 ;  /* 0x00008000000079c5 */ /* 0x000fe40000010000 */
[----:B------:R-:W-:-:S06]  /*18fb0*/  WARPGROUP.ARRIVE ;  /* 0x00000000000079c5 */ /* 0x000fcc0000000000 */
[----:B------:R-:W-:Y:S01]  /*18fc0*/  QGMMA.64x256x32.F32.E4M3.E4M3 R24, R224, gdesc[UR4], R24, gsb0 ;  /* 0x03e00004e0187df3 */ /* 0x000fe20008000818 */
[----:B------:R-:W-:Y:S01]  /*18fd0*/  R2UR UR6, R20 ;  /* 0x00000000140672ca */ /* 0x000fe200000e0000 */
[----:B--2---:R-:W-:Y:S01]  /*18fe0*/  @P1 IMAD R10, R5, R12, RZ ;  /* 0x0000000c050a1224 */ /* 0x004fe200078e02ff */
[----:B------:R-:W-:-:S03]  /*18ff0*/  R2UR UR7, R21 ;  /* 0x00000000150772ca */ /* 0x000fc600000e0000 */
[C---:B---3--:R-:W-:Y:S02]  /*19000*/  @P1 IMAD R9, R154.reuse, R13, R10 ;  /* 0x0000000d9a091224 */ /* 0x048fe400078e020a */
[----:B------:R-:W-:Y:S01]  /*19010*/  @P1 IMAD.WIDE.U32 R10, R154, R12, RZ ;  /* 0x0000000c9a0a1225 */ /* 0x000fe200078e00ff */
[----:B----4-:R-:W-:-:S03]  /*19020*/  @P1 SHF.R.S32.HI R5, RZ, 0x1f, R153 ;  /* 0x0000001fff051819 */ /* 0x010fc60000011499 */
[----:B------:R-:W-:Y:S02]  /*19030*/  @P1 IMAD.IADD R11, R11, 0x1, R9 ;  /* 0x000000010b0b1824 */ /* 0x000fe400078e0209 */
[-C--:B0-----:R-:W-:Y:S02]  /*19040*/  @P1 IMAD R12, R5, R14.reuse, RZ ;  /* 0x0000000e050c1224 */ /* 0x081fe400078e02ff */
[----:B------:R-:W-:-:S04]  /*19050*/  @P1 IMAD.WIDE.U32 R10, R153, R14, R10 ;  /* 0x0000000e990a1225 */ /* 0x000fc800078e000a */
[----:B------:R-:W-:Y:S01]  /*19060*/  @P1 IMAD R5, R153, R15, R12 ;  /* 0x0000000f99051224 */ /* 0x000fe200078e020c */
[----:B------:R-:W-:-:S04]  /*19070*/  @P1 LEA R12, P2, R10, UR4, 0x2 ;  /* 0x000000040a0c1c11 */ /* 0x000fc8000f8410ff */
[----:B------:R-:W-:-:S04]  /*19080*/  @P1 IADD3 R5, R11, R5, RZ ;  /* 0x000000050b051210 */ /* 0x000fc80007ffe0ff */
[----:B------:R-:W-:Y:S01]  /*19090*/  @P1 LEA.HI.X R13, R10, UR5, R5, 0x2, P2 ;  /* 0x000000050a0d1c11 */ /* 0x000fe200090f1405 */
[----:B------:R-:W-:-:S06]  /*190a0*/  IMAD.MOV.U32 R5, RZ, RZ, 0x3f800000 ;  /* 0x3f800000ff057424 */ /* 0x000fcc00078e00ff */
[----:B------:R0:W2:Y:S01]  /*190b0*/  @P1 LDG.E R5, desc[UR42][R12.64] ;  /* 0x0000002a0c051981 */ /* 0x0000a2000c1e1900 */
[----:B------:R-:W-:Y:S02]  /*190c0*/  VIADD R8, R8, 0x6 ;  /* 0x0000000608087836 */ /* 0x000fe40000000000 */
[----:B------:R-:W-:Y:S01]  /*190d0*/  IMAD.MOV.U32 R9, RZ, RZ, 0x40000040 ;  /* 0x40000040ff097424 */ /* 0x000fe200078e00ff */
[----:B------:R-:W-:Y:S02]  /*190e0*/  WARPGROUP.DEPBAR.LE gsb0, 0x0 ;  /* 0x00008000000079c5 */ /* 0x000fe40000010000 */
[----:B------:R-:W-:-:S06]  /*190f0*/  WARPGROUP.ARRIVE ;  /* 0x00000000000079c5 */ /* 0x000fcc0000000000 */
[----:B------:R-:W-:Y:S01]  /*19100*/  QGMMA.64x256x32.F32.E4M3.E4M3 R24, R216, gdesc[UR4], R24, gsb0 ;  /* 0x03e00004d8187df3 */ /* 0x000fe20008000818 */
[----:B------:R-:W-:Y:S02]  /*19110*/  R2UR UR6, R8 ;  /* 0x00000000080672ca */ /* 0x000fe400000e0000 */
[----:B------:R-:W-:Y:S02]  /*19120*/  R2UR UR7, R9 ;  /* 0x00000000090772ca */ /* 0x000fe400000e0000 */
[----:B------:R-:W1:Y:S04]  /*19130*/  SHFL.BFLY PT, R9, R6, 0x2, 0x1f ;  /* 0x0c401f0006097f89 */ /* 0x000e6800000e0000 */
[----:B------:R-:W3:Y:S01]  /*19140*/  SHFL.BFLY PT, R10, R7, 0x2, 0x1f ;  /* 0x0c401f00070a7f89 */ /* 0x000ee200000e0000 */
[----:B-1----:R-:W-:-:S01]  /*19150*/  FADD.FTZ R9, R9, R6 ;  /* 0x0000000609097221 */ /* 0x002fc20000010000 */
[----:B---3--:R-:W-:-:S04]  /*19160*/  FADD.FTZ R10, R10, R7 ;  /* 0x000000070a0a7221 */ /* 0x008fc80000010000 */
[----:B------:R-:W0:Y:S04]  /*19170*/  SHFL.BFLY PT, R8, R9, 0x1, 0x1f ;  /* 0x0c201f0009087f89 */ /* 0x000e2800000e0000 */
[----:B------:R-:W1:Y:S01]  /*19180*/  SHFL.BFLY PT, R11, R10, 0x1, 0x1f ;  /* 0x0c201f000a0b7f89 */ /* 0x000e6200000e0000 */
[----:B------:R-:W-:Y:S01]  /*19190*/  MOV R6, RZ ;  /* 0x000000ff00067202 */ /* 0x000fe20000000f00 */
[----:B0-----:R-:W-:Y:S01]  /*191a0*/  FADD.FTZ R12, R9, R8 ;  /* 0x00000008090c7221 */ /* 0x001fe20000010000 */
[----:B-1----:R-:W-:-:S04]  /*191b0*/  FADD.FTZ R11, R10, R11 ;  /* 0x0000000b0a0b7221 */ /* 0x002fc80000010000 */
        /* <DEDUP_REMOVED lines=8> */
[----:B------:R-:W0:Y:S08]  /*19240*/  @P3 MUFU.LG2 R9, R14 ;  /* 0x0000000e00093308 */ /* 0x000e300000000c00 */
[----:B------:R-:W1:Y:S08]  /*19250*/  @P2 MUFU.LG2 R8, R13 ;  /* 0x0000000d00082308 */ /* 0x000e700000000c00 */
[----:B------:R-:W3:Y:S01]  /*19260*/  @P1 MUFU.RCP R10, R11 ;  /* 0x0000000b000a1308 */ /* 0x000ee20000001000 */
[C---:B------:R-:W-:Y:S01]  /*19270*/  @P2 FMUL.FTZ R7, R2.reuse, 0.69314718246459960938 ;  /* 0x3f31721802072820 */ /* 0x040fe20000410000 */
[----:B------:R-:W-:Y:S01]  /*19280*/  @P3 FMUL.FTZ R2, R2, 0.69314718246459960938 ;  /* 0x3f31721802023820 */ /* 0x000fe20000410000 */
[----:B0-----:R-:W-:Y:S01]  /*19290*/  @P3 FMUL.FTZ R9, R9, 0.69314718246459960938 ;  /* 0x3f31721809093820 */ /* 0x001fe20000410000 */
[----:B------:R-:W-:-:S02]  /*192a0*/  WARPGROUP.DEPBAR.LE gsb0, 0x0 ;  /* 0x00008000000079c5 */ /* 0x000fc40000010000 */
[----:B------:R-:W-:-:S06]  /*192b0*/  WARPGROUP.ARRIVE ;  /* 0x00000000000079c5 */ /* 0x000fcc0000000000 */
[----:B------:R-:W-:Y:S01]  /*192c0*/  QGMMA.64x256x32.F32.E4M3.E4M3 R24, R220, gdesc[UR4], R24, gsb0 ;  /* 0x03e00004dc187df3 */ /* 0x000fe20008000818 */
[----:B-1----:R-:W-:Y:S01]  /*192d0*/  @P2 FMUL.FTZ R8, R8, 0.69314718246459960938 ;  /* 0x3f31721808082820 */ /* 0x002fe20000410000 */
[----:B------:R-:W-:Y:S02]  /*192e0*/  IMAD.MOV.U32 R155, RZ, RZ, -0x800000 ;  /* 0xff800000ff9b7424 */ /* 0x000fe400078e00ff */
[----:B------:R-:W-:-:S01]  /*192f0*/  @P3 FFMA.FTZ R155, R2, R4, R9 ;  /* 0x00000004029b3223 */ /* 0x000fc20000010009 */
[----:B------:R-:W-:Y:S02]  /*19300*/  IMAD.MOV.U32 R154, RZ, RZ, -0x800000 ;  /* 0xff800000ff9a7424 */ /* 0x000fe400078e00ff */
[----:B------:R-:W-:-:S01]  /*19310*/  @P2 FFMA.FTZ R154, R7, R0, R8 ;  /* 0x00000000079a2223 */ /* 0x000fc20000010008 */
[-C--:B--2---:R-:W-:Y:S01]  /*19320*/  FMUL.FTZ R153, R6, R5.reuse ;  /* 0x0000000506997220 */ /* 0x084fe20000410000 */
[----:B---3--:R-:W-:Y:S01]  /*19330*/  FMUL.FTZ R2, R10, R5 ;  /* 0x000000050a027220 */ /* 0x008fe20000410000 */
[----:B------:R-:W-:-:S02]  /*19340*/  WARPGROUP.DEPBAR.LE gsb0, 0x0 ;  /* 0x00008000000079c5 */ /* 0x000fc40000010000 */
[----:B------:R-:W-:Y:S05]  /*19350*/  @!P0 BRA `(.L_x_449) ;  /* 0x0000000000048947 */ /* 0x000fea0003800000 */
[----:B------:R-:W-:Y:S01]  /*19360*/  BPT.TRAP 0x1 ;  /* 0x000000040000795c */ /* 0x000fe20000300000 */
.L_x_449:
[----:B------:R-:W2:Y:S01]  /*19370*/  LDL.LU R160, [R1] ;  /* 0x0000000001a07983 */ /* 0x000ea20000300800 */
[----:B------:R-:W-:Y:S01]  /*19380*/  IMAD.U32 R19, RZ, RZ, UR44 ;  /* 0x0000002cff137e24 */ /* 0x000fe2000f8e00ff */
[----:B------:R-:W-:Y:S01]  /*19390*/  IADD3 R4, R3, 0x38860, RZ ;  /* 0x0003886003047810 */ /* 0x000fe20007ffe0ff */
[----:B------:R-:W-:Y:S02]  /*193a0*/  VIADD R152, R152, 0x1 ;  /* 0x0000000198987836 */ /* 0x000fe40000000000 */
[-C--:B------:R-:W-:Y:S01]  /*193b0*/  FMUL.FTZ R9, R40, R153.reuse ;  /* 0x0000009928097220 */ /* 0x080fe20000410000 */
[-C--:B------:R-:W-:Y:S01]  /*193c0*/  FMUL.FTZ R8, R41, R153.reuse ;  /* 0x0000009929087220 */ /* 0x080fe20000410000 */
[----:B------:R-:W-:Y:S01]  /*193d0*/  PRMT R19, R19, 0x654, R4 ;  /* 0x0000065413137816 */ /* 0x000fe20000000004 */
[-C--:B------:R-:W-:Y:S01]  /*193e0*/  FMUL.FTZ R20, R52, R153.reuse ;  /* 0x0000009934147220 */ /* 0x080fe20000410000 */
[----:B------:R-:W-:Y:S01]  /*193f0*/  ISETP.NE.AND P1, PT, R152, 0x2, PT ;  /* 0x000000029800780c */ /* 0x000fe20003f25270 */
        /* <DEDUP_REMOVED lines=9> */
[----:B0-----:R-:W-:Y:S01]  /*19490*/  SEL R19, RZ, 0x1, P1 ;  /* 0x00000001ff137807 */ /* 0x001fe20000800000 */
        /* <DEDUP_REMOVED lines=114> */
[----:B------:R-:W-:Y:S01]  /*19bc0*/  PLOP3.LUT P0, PT, PT, PT, PT, 0x8, 0x0 ;  /* 0x000000000000781c */ /* 0x000fe20003f0e170 */
[-C--:B------:R-:W-:Y:S01]  /*19bd0*/  FMUL.FTZ R139, R147, R2.reuse ;  /* 0x00000002938b7220 */ /* 0x080fe20000410000 */
[-C--:B------:R-:W-:Y:S01]  /*19be0*/  FMUL.FTZ R143, R150, R2.reuse ;  /* 0x00000002968f7220 */ /* 0x080fe20000410000 */
[----:B------:R-:W-:Y:S01]  /*19bf0*/  FMUL.FTZ R146, R151, R2 ;  /* 0x0000000297927220 */ /* 0x000fe20000410000 */
[----:B------:R-:W-:Y:S01]  /*19c00*/  SEL R152, R152, RZ, P1 ;  /* 0x000000ff98987207 */ /* 0x000fe20000800000 */
[----:B------:R-:W-:Y:S01]  /*19c10*/  UIADD3 UR45, UR45, 0x1, URZ ;  /* 0x000000012d2d7890 */ /* 0x000fe2000fffe03f */
[----:B--2---:R-:W-:-:S05]  /*19c20*/  LOP3.LUT R160, R160, R19, RZ, 0x3c, !PT ;  /* 0x00000013a0a07212 */ /* 0x004fca00078e3cff */
[----:B------:R0:W-:Y:S06]  /*19c30*/  STL [R1], R160 ;  /* 0x000000a001007387 */ /* 0x0001ec0000100800 */
.L_x_383:
[----:B------:R-:W-:Y:S05]  /*19c40*/  WARPSYNC.ALL ;  /* 0x0000000000007948 */ /* 0x000fea0003800000 */
[----:B------:R-:W1:Y:S08]  /*19c50*/  S2UR UR44, SR_CgaCtaId ;  /* 0x00000000002c79c3 */ /* 0x000e700000008800 */
[----:B------:R-:W-:Y:S06]  /*19c60*/  BAR.SYNC.DEFER_BLOCKING 0x5, 0x180 ;  /* 0x0146000000007b1d */ /* 0x000fec0000010000 */
[----:B------:R-:W-:Y:S01]  /*19c70*/  UMOV UR4, 0x400 ;  /* 0x0000040000047882 */ /* 0x000fe20000000000 */
[----:B------:R-:W-:Y:S01]  /*19c80*/  BSSY B0, `(.L_x_450) ;  /* 0x000036d000007945 */ /* 0x000fe20003800000 */
[----:B-1----:R-:W-:-:S06]  /*19c90*/  ULEA UR4, UR44, UR4, 0x18 ;  /* 0x000000042c047291 */ /* 0x002fcc000f8ec03f */
[----:B------:R-:W-:-:S05]  /*19ca0*/  IMAD.U32 R19, RZ, RZ, UR4 ;  /* 0x00000004ff137e24 */ /* 0x000fca000f8e00ff */
[----:B------:R1:W2:Y:S01]  /*19cb0*/  LDS.128 R120, [R19+0x388d0] ;  /* 0x0388d00013787984 */ /* 0x0002a20000000c00 */
[----:B------:R-:W-:Y:S06]  /*19cc0*/  BAR.ARV 0x4, 0x180 ;  /* 0x0106000000007b1d */ /* 0x000fec0000002000 */
[----:B------:R-:W-:Y:S05]  /*19cd0*/  @P0 BRA `(.L_x_451) ;  /* 0x0000002800c00947 */ /* 0x000fea0003800000 */
[----:B--2---:R-:W2:Y:S01]  /*19ce0*/  LDL R120, [R1+0x50] ;  /* 0x0000500001787983 */ /* 0x004ea20000100800 */
[----:B------:R-:W-:-:S03]  /*19cf0*/  ULDC.64 UR4, c[0x4][0x110] ;  /* 0x0100440000047ab9 */ /* 0x000fc60000000a00 */
[----:B------:R-:W3:Y:S04]  /*19d00*/  LDL R147, [R1+0x34] ;  /* 0x0000340001937983 */ /* 0x000ee80000100800 */
[----:B------:R-:W4:Y:S01]  /*19d10*/  LDL R130, [R1+0x1c] ;  /* 0x00001c0001827983 */ /* 0x000f220000100800 */
[----:B------:R-:W0:Y:S02]  /*19d20*/  S2R R150, SR_TID.X ;  /* 0x0000000000967919 */ /* 0x000e240000002100 */
[----:B0-----:R-:W-:-:S04]  /*19d30*/  SHF.L.U32 R2, R150, 0x2, RZ ;  /* 0x0000000296027819 */ /* 0x001fc800000006ff */
[----:B------:R-:W-:-:S04]  /*19d40*/  LOP3.LUT R2, R2, 0xc, RZ, 0xc0, !PT ;  /* 0x0000000c02027812 */ /* 0x000fc800078ec0ff */
[----:B------:R-:W-:-:S05]  /*19d50*/  IADD3 R26, P0, R2, UR4, RZ ;  /* 0x00000004021a7c10 */ /* 0x000fca000ff1e0ff */
[----:B------:R-:W-:-:S05]  /*19d60*/  IMAD.X R27, RZ, RZ, UR5, P0 ;  /* 0x00000005ff1b7e24 */ /* 0x000fca00080e06ff */
[----:B------:R0:W5:Y:S02]  /*19d70*/  LDG.E.CONSTANT R2, desc[UR42][R26.64] ;  /* 0x0000002a1a027981 */ /* 0x000164000c1e9900 */
[----:B0-----:R-:W-:Y:S02]  /*19d80*/  F2FP.BF16.F32.PACK_AB R27, R15, R8 ;  /* 0x000000080f1b723e */ /* 0x001fe400000010ff */
[----:B------:R-:W0:Y:S01]  /*19d90*/  S2R R8, SR_SWINHI ;  /* 0x0000000000087919 */ /* 0x000e220000002f00 */
        /* <DEDUP_REMOVED lines=12> */
[----:B------:R-:W-:Y:S02]  /*19e60*/  MOV R56, R19 ;  /* 0x0000001300387202 */ /* 0x000fe40000000f00 */
[----:B0-----:R-:W-:Y:S02]  /*19e70*/  MOV R57, R8 ;  /* 0x0000000800397202 */ /* 0x001fe40000000f00 */
[----:B------:R-:W-:Y:S02]  /*19e80*/  F2FP.BF16.F32.PACK_AB R125, R76, R73 ;  /* 0x000000494c7d723e */ /* 0x000fe400000010ff */
[----:B------:R-:W-:-:S02]  /*19e90*/  F2FP.BF16.F32.PACK_AB R129, R84, R81 ;  /* 0x000000515481723e */ /* 0x000fc400000010ff */
[----:B-----5:R-:W-:Y:S02]  /*19ea0*/  F2FP.BF16.F32.PACK_AB R119, R68, R65 ;  /* 0x000000414477723e */ /* 0x020fe400000010ff */
        /* <DEDUP_REMOVED lines=9> */
[----:B------:R-:W-:Y:S02]  /*19f40*/  LOP3.LUT P0, R8, R150, 0x3, RZ, 0xc0, !PT ;  /* 0x0000000396087812 */ /* 0x000fe4000780c0ff */
        /* <DEDUP_REMOVED lines=9> */
[----:B------:R-:W-:Y:S02]  /*19fe0*/  ISETP.EQ.OR P0, PT, R8, 0x3, !P0 ;  /* 0x000000030800780c */ /* 0x000fe40004702670 */
[----:B------:R-:W-:Y:S02]  /*19ff0*/  F2FP.BF16.F32.PACK_AB R14, R14, R9 ;  /* 0x000000090e0e723e */ /* 0x000fe400000010ff */
[----:B------:R-:W-:Y:S02]  /*1a000*/  F2FP.BF16.F32.PACK_AB R9, R133, R34 ;  /* 0x000000228509723e */ /* 0x000fe400000010ff */
[----:B------:R-:W-:-:S02]  /*1a010*/  F2FP.BF16.F32.PACK_AB R34, R20, R13 ;  /* 0x0000000d1422723e */ /* 0x000fc400000010ff */
[----:B------:R-:W-:Y:S02]  /*1a020*/  F2FP.BF16.F32.PACK_AB R45, R45, R36 ;  /* 0x000000242d2d723e */ /* 0x000fe400000010ff */
[----:B------:R-:W-:Y:S02]  /*1a030*/  F2FP.BF16.F32.PACK_AB R33, R40, R33 ;  /* 0x000000212821723e */ /* 0x000fe400000010ff */
[----:B------:R-:W-:Y:S02]  /*1a040*/  SEL R13, R5, R4, P0 ;  /* 0x00000004050d7207 */ /* 0x000fe40000000000 */
[----:B------:R-:W-:Y:S01]  /*1a050*/  SEL R4, R4, R5, P0 ;  /* 0x0000000504047207 */ /* 0x000fe20000000000 */
[----:B------:R-:W-:Y:S01]  /*1a060*/  UMOV UR4, 0xffffffff ;  /* 0xffffffff00047882 */ /* 0x000fe20000000000 */
        /* <DEDUP_REMOVED lines=24> */
[----:B------:R-:W-:Y:S01]  /*1a1f0*/  F2FP.BF16.F32.PACK_AB R146, R146, R139 ;  /* 0x0000008b9292723e */ /* 0x000fe200000010ff */
[----:B--2---:R-:W-:-:S03]  /*1a200*/  IMAD.WIDE R52, R120, 0x2, R56 ;  /* 0x0000000278347825 */ /* 0x004fc600078e0238 */
[C---:B------:R-:W-:Y:S02]  /*1a210*/  IADD3 R81, P2, R52.reuse, 0xc040, RZ ;  /* 0x0000c04034517810 */ /* 0x040fe40007f5e0ff */
[C---:B------:R-:W-:Y:S02]  /*1a220*/  IADD3 R73, P1, R52.reuse, 0xc020, RZ ;  /* 0x0000c02034497810 */ /* 0x040fe40007f3e0ff */
[C---:B------:R-:W-:Y:S02]  /*1a230*/  IADD3 R69, P5, R52.reuse, 0xc000, RZ ;  /* 0x0000c00034457810 */ /* 0x040fe40007fbe0ff */
[C---:B------:R-:W-:Y:S02]  /*1a240*/  IADD3 R85, P3, R52.reuse, 0xc060, RZ ;  /* 0x0000c06034557810 */ /* 0x040fe40007f7e0ff */
[----:B------:R-:W-:Y:S02]  /*1a250*/  IADD3 R65, P4, R52, 0x8060, RZ ;  /* 0x0000806034417810 */ /* 0x000fe40007f9e0ff */
[----:B------:R-:W-:-:S02]  /*1a260*/  LOP3.LUT R80, R81, 0x380, RZ, 0xc0, !PT ;  /* 0x0000038051507812 */ /* 0x000fc400078ec0ff */
[----:B------:R-:W-:Y:S02]  /*1a270*/  LOP3.LUT R72, R73, 0x380, RZ, 0xc0, !PT ;  /* 0x0000038049487812 */ /* 0x000fe400078ec0ff */
[----:B------:R-:W-:Y:S02]  /*1a280*/  LOP3.LUT R68, R69, 0x380, RZ, 0xc0, !PT ;  /* 0x0000038045447812 */ /* 0x000fe400078ec0ff */
[----:B------:R-:W-:Y:S02]  /*1a290*/  LOP3.LUT R84, R85, 0x380, RZ, 0xc0, !PT ;  /* 0x0000038055547812 */ /* 0x000fe400078ec0ff */
[----:B------:R-:W-:Y:S02]  /*1a2a0*/  LOP3.LUT R64, R65, 0x380, RZ, 0xc0, !PT ;  /* 0x0000038041407812 */ /* 0x000fe400078ec0ff */
[----:B------:R-:W-:Y:S02]  /*1a2b0*/  SHF.R.U64 R80, R80, 0x3, RZ ;  /* 0x0000000350507819 */ /* 0x000fe400000012ff */
[----:B------:R-:W-:-:S02]  /*1a2c0*/  SHF.R.U64 R72, R72, 0x3, RZ ;  /* 0x0000000348487819 */ /* 0x000fc400000012ff */
[----:B------:R-:W-:Y:S02]  /*1a2d0*/  SHF.R.U64 R68, R68, 0x3, RZ ;  /* 0x0000000344447819 */ /* 0x000fe400000012ff */
[----:B------:R-:W-:Y:S02]  /*1a2e0*/  SHF.R.U64 R84, R84, 0x3, RZ ;  /* 0x0000000354547819 */ /* 0x000fe400000012ff */
[----:B------:R-:W-:Y:S02]  /*1a2f0*/  SHF.R.U64 R64, R64, 0x3, RZ ;  /* 0x0000000340407819 */ /* 0x000fe400000012ff */
[----:B------:R-:W-:Y:S01]  /*1a300*/  LOP3.LUT R80, R80, R81, RZ, 0x3c, !PT ;  /* 0x0000005150507212 */ /* 0x000fe200078e3cff */
[--C-:B------:R-:W-:Y:S01]  /*1a310*/  IMAD.X R81, RZ, RZ, R53.reuse, P2 ;  /* 0x000000ffff517224 */ /* 0x100fe200010e0635 */
[----:B------:R-:W-:Y:S02]  /*1a320*/  LOP3.LUT R72, R72, R73, RZ, 0x3c, !PT ;  /* 0x0000004948487212 */ /* 0x000fe400078e3cff */
[----:B------:R-:W-:Y:S01]  /*1a330*/  LOP3.LUT R68, R68, R69, RZ, 0x3c, !PT ;  /* 0x0000004544447212 */ /* 0x000fe200078e3cff */
[--C-:B------:R-:W-:Y:S01]  /*1a340*/  IMAD.X R69, RZ, RZ, R53.reuse, P5 ;  /* 0x000000ffff457224 */ /* 0x100fe200028e0635 */
[----:B------:R-:W-:Y:S01]  /*1a350*/  LOP3.LUT R84, R84, R85, RZ, 0x3c, !PT ;  /* 0x0000005554547212 */ /* 0x000fe200078e3cff */
[--C-:B------:R-:W-:Y:S01]  /*1a360*/  IMAD.X R85, RZ, RZ, R53.reuse, P3 ;  /* 0x000000ffff557224 */ /* 0x100fe200018e0635 */
[----:B------:R-:W-:Y:S01]  /*1a370*/  LOP3.LUT R64, R64, R65, RZ, 0x3c, !PT ;  /* 0x0000004140407212 */ /* 0x000fe200078e3cff */
[----:B------:R-:W-:Y:S01]  /*1a380*/  IMAD.X R65, RZ, RZ, R53, P4 ;  /* 0x000000ffff417224 */ /* 0x000fe200020e0635 */
[----:B------:R-:W-:-:S02]  /*1a390*/  IADD3.X R73, RZ, R53, RZ, P1, !PT ;  /* 0x00000035ff497210 */ /* 0x000fc40000ffe4ff */
        /* <DEDUP_REMOVED lines=23> */
[----:B------:R-:W-:Y:S01]  /*1a510*/  LOP3.LUT R42, R42, R43, RZ, 0x3c, !PT ;  /* 0x0000002b2a2a7212 */ /* 0x000fe200078e3cff */
[----:B------:R-:W-:Y:S01]  /*1a520*/  IMAD.X R43, RZ, RZ, R53, P4 ;  /* 0x000000ffff2b7224 */ /* 0x000fe200020e0635 */
[C---:B------:R-:W-:Y:S02]  /*1a530*/  IADD3 R37, P2, R52.reuse, 0x4000, RZ ;  /* 0x0000400034257810 */ /* 0x040fe40007f5e0ff */
[C---:B------:R-:W-:Y:S02]  /*1a540*/  IADD3 R29, P1, R52.reuse, 0x60, RZ ;  /* 0x00000060341d7810 */ /* 0x040fe40007f3e0ff */
[C---:B------:R-:W-:Y:S02]  /*1a550*/  IADD3 R25, P5, R52.reuse, 0x40, RZ ;  /* 0x0000004034197810 */ /* 0x040fe40007fbe0ff */
[C---:B------:R-:W-:Y:S02]  /*1a560*/  IADD3 R41, P3, R52.reuse, 0x4020, RZ ;  /* 0x0000402034297810 */ /* 0x040fe40007f7e0ff */
[----:B------:R-:W-:-:S02]  /*1a570*/  IADD3 R21, P4, R52, 0x20, RZ ;  /* 0x0000002034157810 */ /* 0x000fc40007f9e0ff */
[----:B------:R-:W-:Y:S02]  /*1a580*/  LOP3.LUT R36, R37, 0x380, RZ, 0xc0, !PT ;  /* 0x0000038025247812 */ /* 0x000fe400078ec0ff */
[----:B------:R-:W-:Y:S02]  /*1a590*/  LOP3.LUT R28, R29, 0x380, RZ, 0xc0, !PT ;  /* 0x000003801d1c7812 */ /* 0x000fe400078ec0ff */
[----:B------:R-:W-:Y:S02]  /*1a5a0*/  LOP3.LUT R24, R25, 0x380, RZ, 0xc0, !PT ;  /* 0x0000038019187812 */ /* 0x000fe400078ec0ff */
[----:B------:R-:W-:Y:S02]  /*1a5b0*/  LOP3.LUT R40, R41, 0x380, RZ, 0xc0, !PT ;  /* 0x0000038029287812 */ /* 0x000fe400078ec0ff */
[----:B------:R-:W-:Y:S02]  /*1a5c0*/  LOP3.LUT R20, R21, 0x380, RZ, 0xc0, !PT ;  /* 0x0000038015147812 */ /* 0x000fe400078ec0ff */
[----:B------:R-:W-:-:S02]  /*1a5d0*/  LOP3.LUT R5, R52, 0x380, RZ, 0xc0, !PT ;  /* 0x0000038034057812 */ /* 0x000fc400078ec0ff */
[----:B------:R-:W-:Y:S02]  /*1a5e0*/  SHF.R.U64 R36, R36, 0x3, RZ ;  /* 0x0000000324247819 */ /* 0x000fe400000012ff */
[----:B------:R-:W-:Y:S02]  /*1a5f0*/  SHF.R.U64 R28, R28, 0x3, RZ ;  /* 0x000000031c1c7819 */ /* 0x000fe400000012ff */
[----:B------:R-:W-:Y:S02]  /*1a600*/  SHF.R.U64 R24, R24, 0x3, RZ ;  /* 0x0000000318187819 */ /* 0x000fe400000012ff */
[----:B------:R-:W-:Y:S02]  /*1a610*/  SHF.R.U64 R40, R40, 0x3, RZ ;  /* 0x0000000328287819 */ /* 0x000fe400000012ff */
[----:B------:R-:W-:Y:S02]  /*1a620*/  SHF.R.U64 R20, R20, 0x3, RZ ;  /* 0x0000000314147819 */ /* 0x000fe400000012ff */
[----:B------:R-:W-:-:S02]  /*1a630*/  SHF.R.U64 R5, R5, 0x3, RZ ;  /* 0x0000000305057819 */ /* 0x000fc400000012ff */
[----:B------:R-:W-:Y:S01]  /*1a640*/  LOP3.LUT R36, R36, R37, RZ, 0x3c, !PT ;  /* 0x0000002524247212 */ /* 0x000fe200078e3cff */
[--C-:B------:R-:W-:Y:S01]  /*1a650*/  IMAD.X R37, RZ, RZ, R53.reuse, P2 ;  /* 0x000000ffff257224 */ /* 0x100fe200010e0635 */
[----:B------:R-:W-:Y:S01]  /*1a660*/  LOP3.LUT R28, R28, R29, RZ, 0x3c, !PT ;  /* 0x0000001d1c1c7212 */ /* 0x000fe200078e3cff */
[--C-:B------:R-:W-:Y:S01]  /*1a670*/  IMAD.X R29, RZ, RZ, R53.reuse, P1 ;  /* 0x000000ffff1d7224 */ /* 0x100fe200008e0635 */
[----:B------:R-:W-:Y:S01]  /*1a680*/  LOP3.LUT R24, R24, R25, RZ, 0x3c, !PT ;  /* 0x0000001918187212 */ /* 0x000fe200078e3cff */
[----:B------:R-:W-:Y:S01]  /*1a690*/  IMAD.X R25, RZ, RZ, R53, P5 ;  /* 0x000000ffff197224 */ /* 0x000fe200028e0635 */
[----:B------:R-:W-:Y:S02]  /*1a6a0*/  LOP3.LUT R40, R40, R41, RZ, 0x3c, !PT ;  /* 0x0000002928287212 */ /* 0x000fe400078e3cff */
[----:B------:R-:W-:Y:S02]  /*1a6b0*/  LOP3.LUT R20, R20, R21, RZ, 0x3c, !PT ;  /* 0x0000001514147212 */ /* 0x000fe400078e3cff */
[----:B------:R-:W-:-:S02]  /*1a6c0*/  IADD3.X R41, RZ, R53, RZ, P3, !PT ;  /* 0x00000035ff297210 */ /* 0x000fc40001ffe4ff */
[----:B------:R-:W-:Y:S02]  /*1a6d0*/  LOP3.LUT R52, R5, R52, RZ, 0x3c, !PT ;  /* 0x0000003405347212 */ /* 0x000fe400078e3cff */
[----:B------:R-:W-:Y:S01]  /*1a6e0*/  IADD3.X R21, RZ, R53, RZ, P4, !PT ;  /* 0x00000035ff157210 */ /* 0x000fe200027fe4ff */
[----:B----4-:R-:W-:Y:S01]  /*1a6f0*/  IMAD.SHL.U32 R93, R130, 0x4, RZ ;  /* 0x00000004825d7824 */ /* 0x010fe200078e00ff */
[----:B------:R-:W-:Y:S02]  /*1a700*/  MOV R91, R84 ;  /* 0x00000054005b7202 */ /* 0x000fe40000000f00 */
[----:B------:R-:W-:Y:S02]  /*1a710*/  MOV R89, R80 ;  /* 0x0000005000597202 */ /* 0x000fe40000000f00 */
[----:B------:R-:W-:Y:S02]  /*1a720*/  MOV R108, R52 ;  /* 0x00000034006c7202 */ /* 0x000fe40000000f00 */
[----:B------:R-:W-:-:S02]  /*1a730*/  MOV R87, R72 ;  /* 0x0000004800577202 */ /* 0x000fc40000000f00 */
[----:B------:R-:W-:Y:S02]  /*1a740*/  MOV R85, R68 ;  /* 0x0000004400557202 */ /* 0x000fe40000000f00 */
[----:B------:R-:W-:Y:S02]  /*1a750*/  MOV R107, R64 ;  /* 0x00000040006b7202 */ /* 0x000fe40000000f00 */
        /* <DEDUP_REMOVED lines=10> */
[----:B---3--:R-:W-:Y:S01]  /*1a800*/  SHF.L.U64.HI R106, R130, 0x2, R147 ;  /* 0x00000002826a7819 */ /* 0x008fe20000010293 */
[----:B------:R-:W-:Y:S06]  /*1a810*/  BRA.DIV UR4, `(.L_x_452) ;  /* 0x000000a204607947 */ /* 0x000fec000b800000 */
[----:B------:R-:W-:Y:S02]  /*1a820*/  SEL R29, R12, R31, P0 ;  /* 0x0000001f0c1d7207 */ /* 0x000fe40000000000 */
[----:B------:R-:W-:Y:S02]  /*1a830*/  SEL R28, R31, R12, P0 ;  /* 0x0000000c1f1c7207 */ /* 0x000fe40000000000 */
[----:B------:R-:W-:Y:S02]  /*1a840*/  SEL R31, R32, R33, P0 ;  /* 0x00000021201f7207 */ /* 0x000fe40000000000 */
[----:B------:R-:W-:Y:S02]  /*1a850*/  SEL R53, R62, R55, P0 ;  /* 0x000000373e357207 */ /* 0x000fe40000000000 */
[----:B------:R-:W-:Y:S02]  /*1a860*/  SEL R25, R14, R27, P0 ;  /* 0x0000001b0e197207 */ /* 0x000fe40000000000 */
[----:B------:R-:W-:-:S02]  /*1a870*/  SEL R20, R27, R14, P0 ;  /* 0x0000000e1b147207 */ /* 0x000fc40000000000 */
[----:B------:R-:W-:Y:S01]  /*1a880*/  SEL R32, R33, R32, P0 ;  /* 0x0000002021207207 */ /* 0x000fe20000000000 */
[----:B------:R-:W-:Y:S01]  /*1a890*/  SHFL.IDX PT, R53, R53, R2, 0x1c1f ;  /* 0x001c1f0235357589 */ /* 0x000fe200000e0000 */
[----:B------:R-:W-:Y:S02]  /*1a8a0*/  SEL R43, R76, R129, P0 ;  /* 0x000000814c2b7207 */ /* 0x000fe40000000000 */
[----:B------:R-:W-:Y:S02]  /*1a8b0*/  SEL R50, R129, R76, P0 ;  /* 0x0000004c81327207 */ /* 0x000fe40000000000 */
[----:B------:R-:W-:Y:S02]  /*1a8c0*/  SEL R62, R55, R62, P0 ;  /* 0x0000003e373e7207 */ /* 0x000fe40000000000 */
[----:B------:R-:W-:Y:S01]  /*1a8d0*/  SEL R27, R34, R35, P0 ;  /* 0x00000023221b7207 */ /* 0x000fe20000000000 */
[----:B------:R-:W-:Y:S01]  /*1a8e0*/  SHFL.IDX PT, R43, R43, R2, 0x1c1f ;  /* 0x001c1f022b2b7589 */ /* 0x000fe200000e0000 */
[----:B------:R-:W-:-:S02]  /*1a8f0*/  SEL R24, R35, R34, P0 ;  /* 0x0000002223187207 */ /* 0x000fc40000000000 */
[----:B------:R-:W-:Y:S01]  /*1a900*/  SEL R33, R44, R45, P0 ;  /* 0x0000002d2c217207 */ /* 0x000fe20000000000 */
[----:B------:R-:W-:Y:S01]  /*1a910*/  SHFL.IDX PT, R34, R29, R2, 0x1c1f ;  /* 0x001c1f021d227589 */ /* 0x000fe200000e0000 */
[----:B------:R-:W-:Y:S02]  /*1a920*/  SEL R55, R0, R7, P0 ;  /* 0x0000000700377207 */ /* 0x000fe40000000000 */
[----:B------:R-:W-:Y:S02]  /*1a930*/  SEL R64, R7, R0, P0 ;  /* 0x0000000007407207 */ /* 0x000fe40000000000 */
[----:B------:R-:W-:Y:S01]  /*1a940*/  SEL R65, R10, R67, P0 ;  /* 0x000000430a417207 */ /* 0x000fe20000000000 */
[----:B------:R-:W-:Y:S01]  /*1a950*/  SHFL.IDX PT, R33, R33, R2, 0x1c1f ;  /* 0x001c1f0221217589 */ /* 0x000fe200000e0000 */
[----:B------:R-:W-:Y:S02]  /*1a960*/  SEL R76, R67, R10, P0 ;  /* 0x0000000a434c7207 */ /* 0x000fe40000000000 */
[----:B------:R-:W-:Y:S01]  /*1a970*/  SEL R36, R45, R44, P0 ;  /* 0x0000002c2d247207 */ /* 0x000fe20000000000 */
[----:B------:R-:W-:Y:S01]  /*1a980*/  SHFL.IDX PT, R55, R55, R2, 0x1c1f ;  /* 0x001c1f0237377589 */ /* 0x000fe200000e0000 */
[----:B------:R-:W-:-:S02]  /*1a990*/  SEL R35, R39, R54, P0 ;  /* 0x0000003627237207 */ /* 0x000fc40000000000 */
[----:B------:R-:W-:Y:S01]  /*1a9a0*/  SEL R42, R54, R39, P0 ;  /* 0x00000027362a7207 */ /* 0x000fe20000000000 */
[----:B------:R-:W-:Y:S01]  /*1a9b0*/  SHFL.IDX PT, R65, R65, R2, 0x1c1f ;  /* 0x001c1f0241417589 */ /* 0x000fe200000e0000 */
[----:B------:R-:W-:Y:S02]  /*1a9c0*/  SEL R41, R90, R125, P0 ;  /* 0x0000007d5a297207 */ /* 0x000fe40000000000 */
[----:B------:R-:W-:Y:S01]  /*1a9d0*/  SEL R48, R125, R90, P0 ;  /* 0x0000005a7d307207 */ /* 0x000fe20000000000 */
[----:B------:R-:W-:Y:S01]  /*1a9e0*/  SHFL.IDX PT, R35, R35, R2, 0x1c1f ;  /* 0x001c1f0223237589 */ /* 0x000fe200000e0000 */
[----:B------:R-:W-:Y:S02]  /*1a9f0*/  SEL R67, R78, R71, P0 ;  /* 0x000000474e437207 */ /* 0x000fe40000000000 */
[----:B------:R-:W-:Y:S01]  /*1aa00*/  LOP3.LUT R7, R2, 0x2, RZ, 0x3c, !PT ;  /* 0x0000000202077812 */ /* 0x000fe200078e3cff */
[----:B------:R-:W-:Y:S01]  /*1aa10*/  SHFL.IDX PT, R41, R41, R2, 0x1c1f ;  /* 0x001c1f0229297589 */ /* 0x000fe200000e0000 */
[----:B------:R-:W-:-:S02]  /*1aa20*/  SEL R37, R63, R74, P0 ;  /* 0x0000004a3f257207 */ /* 0x000fc40000000000 */
[----:B------:R-:W-:Y:S01]  /*1aa30*/  SEL R44, R74, R63, P0 ;  /* 0x0000003f4a2c7207 */ /* 0x000fe20000000000 */
[----:B------:R-:W0:Y:S01]  /*1aa40*/  SHFL.IDX PT, R40, R36, R7, 0x1c1f ;  /* 0x001c1f0724287589 */ /* 0x000e2200000e0000 */
[----:B------:R-:W-:Y:S02]  /*1aa50*/  SEL R78, R71, R78, P0 ;  /* 0x0000004e474e7207 */ /* 0x000fe40000000000 */
[----:B------:R-:W-:Y:S01]  /*1aa60*/  SEL R69, R26, R75, P0 ;  /* 0x0000004b1a457207 */ /* 0x000fe20000000000 */
[----:B------:R-:W2:Y:S01]  /*1aa70*/  SHFL.IDX PT, R29, R28, R7, 0x1c1f ;  /* 0x001c1f071c1d7589 */ /* 0x000ea200000e0000 */
[----:B------:R-:W-:Y:S02]  /*1aa80*/  SEL R80, R75, R26, P0 ;  /* 0x0000001a4b507207 */ /* 0x000fe40000000000 */
[----:B------:R-:W-:Y:S01]  /*1aa90*/  SEL R21, R58, R59, P0 ;  /* 0x0000003b3a157207 */ /* 0x000fe20000000000 */
[----:B------:R-:W3:Y:S01]  /*1aaa0*/  SHFL.IDX PT, R42, R42, R7, 0x1c1f ;  /* 0x001c1f072a2a7589 */ /* 0x000ee200000e0000 */
[----:B------:R-:W-:-:S02]  /*1aab0*/  SEL R8, R59, R58, P0 ;  /* 0x0000003a3b087207 */ /* 0x000fc40000000000 */
[----:B------:R-:W-:Y:S01]  /*1aac0*/  SEL R39, R86, R119, P0 ;  /* 0x0000007756277207 */ /* 0x000fe20000000000 */
[----:B------:R-:W-:Y:S01]  /*1aad0*/  SHFL.IDX PT, R48, R48, R7, 0x1c1f ;  /* 0x001c1f0730307589 */ /* 0x000fe200000e0000 */
        /* <DEDUP_REMOVED lines=38> */
[----:B------:R2:W4:Y:S01]  /*1ad40*/  SHFL.IDX PT, R31, R32, R7, 0x1c1f ;  /* 0x001c1f07201f7589 */ /* 0x00052200000e0000 */
[----:B------:R-:W-:Y:S02]  /*1ad50*/  SEL R111, R134, R135, P0 ;  /* 0x00000087866f7207 */ /* 0x000fe40000000000 */
[----:B------:R-:W-:Y:S01]  /*1ad60*/  SEL R116, R135, R134, P0 ;  /* 0x0000008687747207 */ /* 0x000fe20000000000 */
[----:B------:R-:W-:Y:S01]  /*1ad70*/  SHFL.IDX PT, R46, R46, R7, 0x1c1f ;  /* 0x001c1f072e2e7589 */ /* 0x000fe200000e0000 */
[----:B------:R-:W-:-:S02]  /*1ad80*/  SEL R66, R9, R66, P0 ;  /* 0x0000004209427207 */ /* 0x000fc40000000000 */
[----:B------:R-:W-:Y:S01]  /*1ad90*/  SEL R5, R3, R146, P0 ;  /* 0x0000009203057207 */ /* 0x000fe20000000000 */
[----:B------:R-:W5:Y:S01]  /*1ada0*/  SHFL.IDX PT, R9, R4, R7, 0x1c1f ;  /* 0x001c1f0704097589 */ /* 0x000f6200000e0000 */
[----:B------:R-:W-:Y:S02]  /*1adb0*/  SEL R3, R146, R3, P0 ;  /* 0x0000000392037207 */ /* 0x000fe40000000000 */
[----:B0-----:R-:W-:Y:S01]  /*1adc0*/  SEL R12, R33, R40, P0 ;  /* 0x00000028210c7207 */ /* 0x001fe20000000000 */
[----:B------:R-:W0:Y:S01]  /*1add0*/  SHFL.IDX PT, R52, R52, R7, 0x1c1f ;  /* 0x001c1f0734347589 */ /* 0x000e2200000e0000 */
[----:B------:R-:W-:Y:S02]  /*1ade0*/  SEL R14, R40, R33, P0 ;  /* 0x00000021280e7207 */ /* 0x000fe40000000000 */
[----:B--2---:R-:W-:Y:S01]  /*1adf0*/  SEL R32, R34, R29, P0 ;  /* 0x0000001d22207207 */ /* 0x004fe20000000000 */
[----:B------:R0:W2:Y:S01]  /*1ae00*/  SHFL.IDX PT, R86, R68, R7, 0x1c1f ;  /* 0x001c1f0744567589 */ /* 0x0000a200000e0000 */
[----:B---3--:R-:W-:-:S02]  /*1ae10*/  SEL R40, R35, R42, P0 ;  /* 0x0000002a23287207 */ /* 0x008fc40000000000 */
[----:B------:R-:W-:Y:S01]  /*1ae20*/  SEL R34, R29, R34, P0 ;  /* 0x000000221d227207 */ /* 0x000fe20000000000 */
[----:B------:R3:W1:Y:S01]  /*1ae30*/  SHFL.IDX PT, R88, R70, R7, 0x1c1f ;  /* 0x001c1f0746587589 */ /* 0x00066200000e0000 */
[----:B------:R-:W-:-:S03]  /*1ae40*/  SEL R42, R42, R35, P0 ;  /* 0x000000232a2a7207 */ /* 0x000fc60000000000 */
[----:B------:R-:W-:Y:S01]  /*1ae50*/  SHFL.IDX PT, R10, R21, R2, 0x1c1f ;  /* 0x001c1f02150a7589 */ /* 0x000fe200000e0000 */
[----:B----4-:R-:W-:Y:S02]  /*1ae60*/  SEL R36, R38, R31, P0 ;  /* 0x0000001f26247207 */ /* 0x010fe40000000000 */
[----:B------:R-:W-:Y:S01]  /*1ae70*/  SEL R38, R31, R38, P0 ;  /* 0x000000261f267207 */ /* 0x000fe20000000000 */
[----:B------:R-:W-:Y:S04]  /*1ae80*/  SHFL.IDX PT, R47, R47, R2, 0x1c1f ;  /* 0x001c1f022f2f7589 */ /* 0x000fe800000e0000 */
[----:B------:R-:W-:Y:S01]  /*1ae90*/  SHFL.IDX PT, R49, R49, R2, 0x1c1f ;  /* 0x001c1f0231317589 */ /* 0x000fe200000e0000 */
[----:B-----5:R-:W-:Y:S02]  /*1aea0*/  SEL R4, R6, R9, P0 ;  /* 0x0000000906047207 */ /* 0x020fe40000000000 */
[----:B------:R-:W-:Y:S01]  /*1aeb0*/  SEL R6, R9, R6, P0 ;  /* 0x0000000609067207 */ /* 0x000fe20000000000 */
[----:B------:R-:W-:Y:S01]  /*1aec0*/  SHFL.IDX PT, R51, R51, R2, 0x1c1f ;  /* 0x001c1f0233337589 */ /* 0x000fe200000e0000 */
[----:B0-----:R-:W-:-:S02]  /*1aed0*/  SEL R68, R45, R52, P0 ;  /* 0x000000342d447207 */ /* 0x001fc40000000000 */
[----:B---3--:R-:W-:Y:S01]  /*1aee0*/  SEL R70, R52, R45, P0 ;  /* 0x0000002d34467207 */ /* 0x008fe20000000000 */
[----:B------:R-:W-:Y:S01]  /*1aef0*/  SHFL.IDX PT, R69, R69, R2, 0x1c1f ;  /* 0x001c1f0245457589 */ /* 0x000fe200000e0000 */
[----:B--2---:R-:W-:Y:S02]  /*1af00*/  SEL R29, R61, R86, P0 ;  /* 0x000000563d1d7207 */ /* 0x004fe40000000000 */
[----:B------:R-:W-:Y:S01]  /*1af10*/  SEL R31, R86, R61, P0 ;  /* 0x0000003d561f7207 */ /* 0x000fe20000000000 */
[----:B------:R-:W-:Y:S01]  /*1af20*/  SHFL.IDX PT, R71, R71, R2, 0x1c1f ;  /* 0x001c1f0247477589 */ /* 0x000fe200000e0000 */
[----:B-1----:R-:W-:Y:S02]  /*1af30*/  SEL R33, R63, R88, P0 ;  /* 0x000000583f217207 */ /* 0x002fe40000000000 */
[----:B------:R-:W-:Y:S01]  /*1af40*/  SEL R35, R88, R63, P0 ;  /* 0x0000003f58237207 */ /* 0x000fe20000000000 */
[----:B------:R0:W1:Y:S04]  /*1af50*/  SHFL.IDX PT, R27, R24, R7, 0x1c1f ;  /* 0x001c1f07181b7589 */ /* 0x00006800000e0000 */
[----:B------:R-:W2:Y:S04]  /*1af60*/  SHFL.IDX PT, R54, R54, R7, 0x1c1f ;  /* 0x001c1f0736367589 */ /* 0x000ea800000e0000 */
[----:B------:R-:W-:Y:S01]  /*1af70*/  SHFL.IDX PT, R58, R58, R7, 0x1c1f ;  /* 0x001c1f073a3a7589 */ /* 0x000fe200000e0000 */
[----:B0-----:R-:W-:-:S03]  /*1af80*/  SEL R24, R26, R25, P0 ;  /* 0x000000191a187207 */ /* 0x001fc60000000000 */
[----:B------:R0:W3:Y:S01]  /*1af90*/  SHFL.IDX PT, R20, R60, R7, 0x1c1f ;  /* 0x001c1f073c147589 */ /* 0x0000e200000e0000 */
[----:B------:R-:W-:-:S03]  /*1afa0*/  SEL R26, R25, R26, P0 ;  /* 0x0000001a191a7207 */ /* 0x000fc60000000000 */
[----:B------:R3:W-:Y:S04]  /*1afb0*/  SHFL.IDX PT, R94, R80, R7, 0x1c1f ;  /* 0x001c1f07505e7589 */ /* 0x0007e800000e0000 */
[----:B------:R4:W5:Y:S01]  /*1afc0*/  SHFL.IDX PT, R96, R82, R7, 0x1c1f ;  /* 0x001c1f0752607589 */ /* 0x00096200000e0000 */
[----:B0-----:R-:W-:-:S03]  /*1afd0*/  SEL R60, R37, R44, P0 ;  /* 0x0000002c253c7207 */ /* 0x001fc60000000000 */
[----:B------:R-:W-:Y:S01]  /*1afe0*/  SHFL.IDX PT, R67, R67, R2, 0x1c1f ;  /* 0x001c1f0243437589 */ /* 0x000fe200000e0000 */
[----:B-1----:R-:W-:Y:S02]  /*1aff0*/  SEL R28, R30, R27, P0 ;  /* 0x0000001b1e1c7207 */ /* 0x002fe40000000000 */
[----:B------:R-:W-:Y:S01]  /*1b000*/  SEL R30, R27, R30, P0 ;  /* 0x0000001e1b1e7207 */ /* 0x000fe20000000000 */
[----:B------:R-:W-:Y:S01]  /*1b010*/  SHFL.IDX PT, R77, R77, R2, 0x1c1f ;  /* 0x001c1f024d4d7589 */ /* 0x000fe200000e0000 */
[----:B--2---:R-:W-:Y:S02]  /*1b020*/  SEL R52, R47, R54, P0 ;  /* 0x000000362f347207 */ /* 0x004fe40000000000 */
[----:B------:R-:W-:Y:S01]  /*1b030*/  SEL R54, R54, R47, P0 ;  /* 0x0000002f36367207 */ /* 0x000fe20000000000 */
[----:B------:R-:W-:Y:S04]  /*1b040*/  SHFL.IDX PT, R79, R79, R2, 0x1c1f ;  /* 0x001c1f024f4f7589 */ /* 0x000fe800000e0000 */
[----:B------:R-:W0:Y:S01]  /*1b050*/  SHFL.IDX PT, R21, R8, R7, 0x1c1f ;  /* 0x001c1f0708157589 */ /* 0x000e2200000e0000 */
[----:B---3--:R-:W-:-:S02]  /*1b060*/  SEL R80, R51, R20, P0 ;  /* 0x0000001433507207 */ /* 0x008fc40000000000 */
[----:B----4-:R-:W-:Y:S01]  /*1b070*/  SEL R82, R20, R51, P0 ;  /* 0x0000003314527207 */ /* 0x010fe20000000000 */
[----:B------:R1:W-:Y:S04]  /*1b080*/  SHFL.IDX PT, R72, R62, R7, 0x1c1f ;  /* 0x001c1f073e487589 */ /* 0x0003e800000e0000 */
[----:B------:R2:W3:Y:S01]  /*1b090*/  SHFL.IDX PT, R74, R64, R7, 0x1c1f ;  /* 0x001c1f07404a7589 */ /* 0x0004e200000e0000 */
[----:B-----5:R-:W-:Y:S02]  /*1b0a0*/  SEL R61, R71, R96, P0 ;  /* 0x00000060473d7207 */ /* 0x020fe40000000000 */
[----:B------:R-:W-:Y:S01]  /*1b0b0*/  SEL R63, R96, R71, P0 ;  /* 0x00000047603f7207 */ /* 0x000fe20000000000 */
[----:B------:R4:W5:Y:S01]  /*1b0c0*/  SHFL.IDX PT, R90, R76, R7, 0x1c1f ;  /* 0x001c1f074c5a7589 */ /* 0x00096200000e0000 */
[----:B-1----:R-:W-:-:S03]  /*1b0d0*/  SEL R62, R44, R37, P0 ;  /* 0x000000252c3e7207 */ /* 0x002fc60000000000 */
[----:B------:R1:W5:Y:S01]  /*1b0e0*/  SHFL.IDX PT, R92, R78, R7, 0x1c1f ;  /* 0x001c1f074e5c7589 */ /* 0x00036200000e0000 */
[----:B------:R-:W-:Y:S02]  /*1b0f0*/  SEL R44, R39, R46, P0 ;  /* 0x0000002e272c7207 */ /* 0x000fe40000000000 */
[----:B--2---:R-:W-:Y:S01]  /*1b100*/  SEL R64, R41, R48, P0 ;  /* 0x0000003029407207 */ /* 0x004fe20000000000 */
[----:B------:R-:W2:Y:S01]  /*1b110*/  SHFL.IDX PT, R110, R110, R7, 0x1c1f ;  /* 0x001c1f076e6e7589 */ /* 0x000ea200000e0000 */
[----:B------:R-:W-:Y:S02]  /*1b120*/  SEL R46, R46, R39, P0 ;  /* 0x000000272e2e7207 */ /* 0x000fe40000000000 */
[----:B----4-:R-:W-:Y:S01]  /*1b130*/  SEL R76, R49, R58, P0 ;  /* 0x0000003a314c7207 */ /* 0x010fe20000000000 */
[----:B------:R-:W4:Y:S01]  /*1b140*/  SHFL.IDX PT, R112, R112, R7, 0x1c1f ;  /* 0x001c1f0770707589 */ /* 0x000f2200000e0000 */
[----:B0-----:R-:W-:Y:S02]  /*1b150*/  SEL R8, R10, R21, P0 ;  /* 0x000000150a087207 */ /* 0x001fe40000000000 */
[----:B-1----:R-:W-:Y:S01]  /*1b160*/  SEL R78, R58, R49, P0 ;  /* 0x000000313a4e7207 */ /* 0x002fe20000000000 */
[----:B------:R-:W-:Y:S01]  /*1b170*/  SHFL.IDX PT, R59, R59, R2, 0x1c1f ;  /* 0x001c1f023b3b7589 */ /* 0x000fe200000e0000 */
[----:B------:R-:W-:-:S03]  /*1b180*/  SEL R10, R21, R10, P0 ;  /* 0x0000000a150a7207 */ /* 0x000fc60000000000 */
[----:B------:R-:W-:Y:S01]  /*1b190*/  SHFL.IDX PT, R73, R73, R2, 0x1c1f ;  /* 0x001c1f0249497589 */ /* 0x000fe200000e0000 */
[----:B---3--:R-:W-:Y:S02]  /*1b1a0*/  SEL R9, R55, R74, P0 ;  /* 0x0000004a37097207 */ /* 0x008fe40000000000 */
[----:B------:R-:W-:Y:S01]  /*1b1b0*/  SEL R11, R74, R55, P0 ;  /* 0x000000374a0b7207 */ /* 0x000fe20000000000 */
[----:B------:R-:W-:Y:S01]  /*1b1c0*/  SHFL.IDX PT, R75, R75, R2, 0x1c1f ;  /* 0x001c1f024b4b7589 */ /* 0x000fe200000e0000 */
[----:B-----5:R-:W-:Y:S02]  /*1b1d0*/  SEL R37, R65, R90, P0 ;  /* 0x0000005a41257207 */ /* 0x020fe40000000000 */
[----:B------:R-:W-:Y:S01]  /*1b1e0*/  SEL R39, R90, R65, P0 ;  /* 0x000000415a277207 */ /* 0x000fe20000000000 */
[----:B------:R-:W-:Y:S01]  /*1b1f0*/  SHFL.IDX PT, R109, R109, R2, 0x1c1f ;  /* 0x001c1f026d6d7589 */ /* 0x000fe200000e0000 */
[----:B------:R-:W-:Y:S02]  /*1b200*/  SEL R13, R67, R92, P0 ;  /* 0x0000005c430d7207 */ /* 0x000fe40000000000 */
[----:B------:R-:W-:Y:S01]  /*1b210*/  SEL R15, R92, R67, P0 ;  /* 0x000000435c0f7207 */ /* 0x000fe20000000000 */
[----:B------:R-:W-:Y:S01]  /*1b220*/  SHFL.IDX PT, R111, R111, R2, 0x1c1f ;  /* 0x001c1f026f6f7589 */ /* 0x000fe200000e0000 */
[----:B--2---:R-:W-:-:S02]  /*1b230*/  SEL R49, R77, R110, P0 ;  /* 0x0000006e4d317207 */ /* 0x004fc40000000000 */
[----:B------:R-:W-:Y:S01]  /*1b240*/  SEL R51, R110, R77, P0 ;  /* 0x0000004d6e337207 */ /* 0x000fe20000000000 */
[----:B------:R0:W1:Y:S01]  /*1b250*/  SHFL.IDX PT, R84, R66, R7, 0x1c1f ;  /* 0x001c1f0742547589 */ /* 0x00006200000e0000 */
[----:B----4-:R-:W-:-:S03]  /*1b260*/  SEL R71, R112, R79, P0 ;  /* 0x0000004f70477207 */ /* 0x010fc60000000000 */
[----:B------:R-:W2:Y:S04]  /*1b270*/  SHFL.IDX PT, R98, R98, R7, 0x1c1f ;  /* 0x001c1f0762627589 */ /* 0x000ea800000e0000 */
[----:B------:R-:W3:Y:S01]  /*1b280*/  SHFL.IDX PT, R100, R100, R7, 0x1c1f ;  /* 0x001c1f0764647589 */ /* 0x000ee200000e0000 */
[----:B0-----:R-:W-:-:S03]  /*1b290*/  SEL R66, R48, R41, P0 ;  /* 0x0000002930427207 */ /* 0x001fc60000000000 */
[----:B------:R-:W0:Y:S01]  /*1b2a0*/  SHFL.IDX PT, R114, R114, R7, 0x1c1f ;  /* 0x001c1f0772727589 */ /* 0x000e2200000e0000 */
[----:B------:R-:W-:Y:S02]  /*1b2b0*/  SEL R48, R43, R50, P0 ;  /* 0x000000322b307207 */ /* 0x000fe40000000000 */
[----:B------:R-:W-:Y:S01]  /*1b2c0*/  SEL R50, R50, R43, P0 ;  /* 0x0000002b32327207 */ /* 0x000fe20000000000 */
[----:B------:R-:W4:Y:S01]  /*1b2d0*/  SHFL.IDX PT, R116, R116, R7, 0x1c1f ;  /* 0x001c1f0774747589 */ /* 0x000f2200000e0000 */
[----:B------:R-:W-:Y:S02]  /*1b2e0*/  SEL R41, R69, R94, P0 ;  /* 0x0000005e45297207 */ /* 0x000fe40000000000 */
[----:B------:R-:W-:Y:S01]  /*1b2f0*/  SEL R43, R94, R69, P0 ;  /* 0x000000455e2b7207 */ /* 0x000fe20000000000 */
[----:B------:R5:W4:Y:S01]  /*1b300*/  SHFL.IDX PT, R0, R5, R2, 0x1c1f ;  /* 0x001c1f0205007589 */ /* 0x000b2200000e0000 */
[----:B------:R-:W-:-:S03]  /*1b310*/  SEL R69, R79, R112, P0 ;  /* 0x000000704f457207 */ /* 0x000fc60000000000 */
[----:B------:R3:W4:Y:S01]  /*1b320*/  SHFL.IDX PT, R3, R3, R7, 0x1c1f ;  /* 0x001c1f0703037589 */ /* 0x00072200000e0000 */
[----:B-1----:R-:W-:Y:S02]  /*1b330*/  SEL R25, R59, R84, P0 ;  /* 0x000000543b197207 */ /* 0x002fe40000000000 */
[----:B------:R-:W-:Y:S02]  /*1b340*/  SEL R27, R84, R59, P0 ;  /* 0x0000003b541b7207 */ /* 0x000fe40000000000 */
[----:B--2---:R-:W-:Y:S01]  /*1b350*/  SEL R45, R73, R98, P0 ;  /* 0x00000062492d7207 */ /* 0x004fe20000000000 */
[----:B-----5:R-:W-:Y:S01]  /*1b360*/  IMAD.MOV.U32 R2, RZ, RZ, RZ ;  /* 0x000000ffff027224 */ /* 0x020fe200078e00ff */
[----:B------:R-:W-:Y:S02]  /*1b370*/  SEL R5, R53, R72, P0 ;  /* 0x0000004835057207 */ /* 0x000fe40000000000 */
[----:B------:R-:W-:Y:S02]  /*1b380*/  SEL R47, R98, R73, P0 ;  /* 0x00000049622f7207 */ /* 0x000fe40000000000 */
[----:B---3--:R-:W-:-:S02]  /*1b390*/  SEL R7, R72, R53, P0 ;  /* 0x0000003548077207 */ /* 0x008fc40000000000 */
[----:B------:R-:W-:Y:S02]  /*1b3a0*/  SEL R65, R75, R100, P0 ;  /* 0x000000644b417207 */ /* 0x000fe40000000000 */
[----:B------:R-:W-:Y:S02]  /*1b3b0*/  SEL R67, R100, R75, P0 ;  /* 0x0000004b64437207 */ /* 0x000fe40000000000 */
[----:B0-----:R-:W-:Y:S02]  /*1b3c0*/  SEL R53, R109, R114, P0 ;  /* 0x000000726d357207 */ /* 0x001fe40000000000 */
[----:B------:R-:W-:Y:S02]  /*1b3d0*/  SEL R55, R114, R109, P0 ;  /* 0x0000006d72377207 */ /* 0x000fe40000000000 */
[----:B----4-:R-:W-:Y:S02]  /*1b3e0*/  SEL R77, R111, R116, P0 ;  /* 0x000000746f4d7207 */ /* 0x010fe40000000000 */
[----:B------:R-:W-:-:S07]  /*1b3f0*/  SEL R79, R116, R111, P0 ;  /* 0x0000006f744f7207 */ /* 0x000fce0000000000 */
.L_x_694:
[----:B------:R-:W-:Y:S05]  /*1b400*/  WARPSYNC.ALL ;  /* 0x0000000000007948 */ /* 0x000fea0003800000 */
[----:B------:R-:W-:Y:S06]  /*1b410*/  BAR.SYNC.DEFER_BLOCKING 0x1, 0x100 ;  /* 0x0044000000007b1d */ /* 0x000fec0000010000 */
[----:B------:R-:W-:-:S02]  /*1b420*/  ULDC.64 UR4, c[0x0][0xbd8] ;  /* 0x0002f60000047ab9 */ /* 0x000fc40000000a00 */
[----:B------:R-:W-:Y:S02]  /*1b430*/  ISETP.NE.U32.AND P1, PT, RZ, UR4, PT ;  /* 0x00000004ff007c0c */ /* 0x000fe4000bf25070 */
[----:B------:R-:W-:Y:S02]  /*1b440*/  IADD3 R20, P2, R93, UR4, RZ ;  /* 0x000000045d147c10 */ /* 0x000fe4000ff5e0ff */
[----:B------:R-:W-:Y:S02]  /*1b450*/  ISETP.NE.AND.EX P1, PT, RZ, UR5, PT, P1 ;  /* 0x00000005ff007c0c */ /* 0x000fe4000bf25310 */
[----:B------:R-:W-:Y:S01]  /*1b460*/  IADD3.X R21, R106, UR5, RZ, P2, !PT ;  /* 0x000000056a157c10 */ /* 0x000fe200097fe4ff */
[----:B------:R-:W-:Y:S01]  /*1b470*/  ULDC.64 UR4, c[0x0][0xbe0] ;  /* 0x0002f80000047ab9 */ /* 0x000fe20000000a00 */
[----:B------:R-:W-:Y:S04]  /*1b480*/  STSM.16.M88.4 [R108], R4 ;  /* 0x000000046c007844 */ /* 0x000fe80000000200 */
[----:B------:R0:W-:Y:S04]  /*1b490*/  STSM.16.M88.4 [R81], R8 ;  /* 0x0000000851007844 */ /* 0x0001e80000000200 */
[----:B------:R1:W-:Y:S04]  /*1b4a0*/  STSM.16.M88.4 [R83], R24 ;  /* 0x0000001853007844 */ /* 0x0003e80000000200 */
[----:B------:R2:W-:Y:S04]  /*1b4b0*/  STSM.16.M88.4 [R95], R28 ;  /* 0x0000001c5f007844 */ /* 0x0005e80000000200 */
[----:B------:R2:W-:Y:S04]  /*1b4c0*/  STSM.16.M88.4 [R97], R32 ;  /* 0x0000002061007844 */ /* 0x0005e80000000200 */
[----:B------:R2:W-:Y:S01]  /*1b4d0*/  STSM.16.M88.4 [R99], R36 ;  /* 0x0000002463007844 */ /* 0x0005e20000000200 */
[----:B0-----:R-:W-:-:S03]  /*1b4e0*/  SEL R81, R0, R3, P0 ;  /* 0x0000000300517207 */ /* 0x001fc60000000000 */
[----:B------:R2:W-:Y:S01]  /*1b4f0*/  STSM.16.M88.4 [R101], R12 ;  /* 0x0000000c65007844 */ /* 0x0005e20000000200 */
[----:B-1----:R-:W-:-:S03]  /*1b500*/  SEL R83, R3, R0, P0 ;  /* 0x0000000003537207 */ /* 0x002fc60000000000 */
[----:B------:R2:W-:Y:S04]  /*1b510*/  STSM.16.M88.4 [R102], R40 ;  /* 0x0000002866007844 */ /* 0x0005e80000000200 */
[----:B------:R2:W-:Y:S04]  /*1b520*/  STSM.16.M88.4 [R103], R60 ;  /* 0x0000003c67007844 */ /* 0x0005e80000000200 */
[----:B------:R2:W-:Y:S04]  /*1b530*/  STSM.16.M88.4 [R104], R44 ;  /* 0x0000002c68007844 */ /* 0x0005e80000000200 */
[----:B------:R2:W-:Y:S01]  /*1b540*/  STSM.16.M88.4 [R105], R64 ;  /* 0x0000004069007844 */ /* 0x0005e20000000200 */
[----:B------:R-:W-:-:S03]  /*1b550*/  ISETP.NE.U32.AND P0, PT, RZ, UR4, PT ;  /* 0x00000004ff007c0c */ /* 0x000fc6000bf05070 */
[----:B------:R2:W-:Y:S04]  /*1b560*/  STSM.16.M88.4 [R107], R48 ;  /* 0x000000306b007844 */ /* 0x0005e80000000200 */
[----:B------:R2:W-:Y:S01]  /*1b570*/  STSM.16.M88.4 [R85], R68 ;  /* 0x0000004455007844 */ /* 0x0005e20000000200 */
[----:B------:R-:W-:-:S03]  /*1b580*/  VIADD R0, R150, 0xffffff80 ;  /* 0xffffff8096007836 */ /* 0x000fc60000000000 */
[----:B------:R2:W-:Y:S04]  /*1b590*/  STSM.16.M88.4 [R87], R52 ;  /* 0x0000003457007844 */ /* 0x0005e80000000200 */
[----:B------:R2:W-:Y:S01]  /*1b5a0*/  STSM.16.M88.4 [R89], R76 ;  /* 0x0000004c59007844 */ /* 0x0005e20000000200 */
[----:B------:R-:W-:-:S03]  /*1b5b0*/  ISETP.NE.AND.EX P0, PT, RZ, UR5, PT, P0 ;  /* 0x00000005ff007c0c */ /* 0x000fc6000bf05300 */
[----:B------:R2:W-:Y:S01]  /*1b5c0*/  STSM.16.M88.4 [R91], R80 ;  /* 0x000000505b007844 */ /* 0x0005e20000000200 */
[----:B------:R-:W-:Y:S01]  /*1b5d0*/  BAR.SYNC.DEFER_BLOCKING 0x1, 0x100 ;  /* 0x0044000000007b1d */ /* 0x000fe20000010000 */
[----:B------:R-:W-:-:S04]  /*1b5e0*/  SHF.R.S32.HI R3, RZ, 0x1f, R0 ;  /* 0x0000001fff037819 */ /* 0x000fc80000011400 */
[----:B------:R-:W-:-:S04]  /*1b5f0*/  LEA.HI R6, R3, R0, RZ, 0x7 ;  /* 0x0000000003067211 */ /* 0x000fc800078f38ff */
[----:B------:R-:W-:Y:S02]  /*1b600*/  @P0 IADD3 R4, P2, R93, UR4, RZ ;  /* 0x000000045d040c10 */ /* 0x000fe4000ff5e0ff */
[----:B------:R-:W-:Y:S01]  /*1b610*/  LOP3.LUT R3, R6, 0xffffff80, RZ, 0xc0, !PT ;  /* 0xffffff8006037812 */ /* 0x000fe200078ec0ff */
[----:B------:R-:W-:Y:S01]  /*1b620*/  ULDC UR4, c[0x0][0xa88] ;  /* 0x0002a20000047ab9 */ /* 0x000fe20000000800 */
[----:B------:R-:W-:Y:S02]  /*1b630*/  @P0 IADD3.X R5, R106, UR5, RZ, P2, !PT ;  /* 0x000000056a050c10 */ /* 0x000fe400097fe4ff */
[----:B------:R-:W-:Y:S01]  /*1b640*/  IADD3 R10, R0, -R3, RZ ;  /* 0x80000003000a7210 */ /* 0x000fe20007ffe0ff */
[----:B------:R-:W-:Y:S01]  /*1b650*/  IMAD.U32 R0, RZ, RZ, UR4 ;  /* 0x00000004ff007e24 */ /* 0x000fe2000f8e00ff */
[----:B------:R2:W5:Y:S02]  /*1b660*/  @P1 LDG.E R2, desc[UR42][R20.64] ;  /* 0x0000002a14021981 */ /* 0x000564000c1e1900 */
[----:B------:R-:W-:-:S03]  /*1b670*/  SHF.R.S32.HI R7, RZ, 0x1f, R10 ;  /* 0x0000001fff077819 */ /* 0x000fc6000001140a */
[----:B------:R2:W5:Y:S01]  /*1b680*/  @P0 LDG.E R0, desc[UR42][R4.64] ;  /* 0x0000002a04000981 */ /* 0x000562000c1e1900 */
[----:B------:R-:W-:-:S04]  /*1b690*/  LEA.HI R3, R7, R10, RZ, 0x2 ;  /* 0x0000000a07037211 */ /* 0x000fc800078f10ff */
[--C-:B------:R-:W-:Y:S02]  /*1b6a0*/  SHF.R.S32.HI R8, RZ, 0x2, R3.reuse ;  /* 0x00000002ff087819 */ /* 0x100fe40000011403 */
[----:B------:R-:W-:-:S04]  /*1b6b0*/  SHF.R.S32.HI R3, RZ, 0x1f, R3 ;  /* 0x0000001fff037819 */ /* 0x000fc80000011403 */
[----:B------:R-:W-:Y:S01]  /*1b6c0*/  LEA.HI R9, R3, R8, RZ, 0x3 ;  /* 0x0000000803097211 */ /* 0x000fe200078f18ff */
[----:B--2---:R-:W-:Y:S06]  /*1b6d0*/  @P0 BRA `(.L_x_453) ;  /* 0x0000000000100947 */ /* 0x004fec0003800000 */
[----:B------:R-:W-:Y:S05]  /*1b6e0*/  @!P1 BRA `(.L_x_453) ;  /* 0x00000000000c9947 */ /* 0x000fea0003800000 */
[----:B------:R-:W2:Y:S04]  /*1b6f0*/  LDG.E R3, desc[UR42][R20.64] ;  /* 0x0000002a14037981 */ /* 0x000ea8000c1e1900 */
[----:B-----5:R-:W2:Y:S02]  /*1b700*/  LDG.E R0, desc[UR42][R20.64+0x4] ;  /* 0x0000042a14007981 */ /* 0x020ea4000c1e1900 */
[----:B--2---:R-:W-:-:S07]  /*1b710*/  IMAD.IADD R0, R0, 0x1, -R3 ;  /* 0x0000000100007824 */ /* 0x004fce00078e0a03 */
.L_x_453:
[----:B------:R-:W2:Y:S01]  /*1b720*/  LDL.LU R79, [R1+0x30] ;  /* 0x00003000014f7983 */ /* 0x000ea20000300800 */
[----:B------:R-:W-:Y:S01]  /*1b730*/  SHF.R.S32.HI R11, RZ, 0x7, R6 ;  /* 0x00000007ff0b7819 */ /* 0x000fe20000011406 */
[----:B------:R-:W-:Y:S02]  /*1b740*/  ULDC.64 UR4, c[0x0][0xb70] ;  /* 0x0002dc0000047ab9 */ /* 0x000fe40000000a00 */
[----:B------:R-:W3:Y:S01]  /*1b750*/  LDL.LU R80, [R1+0x3c] ;  /* 0x00003c0001507983 */ /* 0x000ee20000300800 */
[----:B------:R-:W-:Y:S02]  /*1b760*/  LOP3.LUT R9, R9, 0xfffffff8, RZ, 0xc0, !PT ;  /* 0xfffffff809097812 */ /* 0x000fe400078ec0ff */
[----:B------:R-:W-:Y:S02]  /*1b770*/  LEA.HI R6, R6, R11, RZ, 0x1 ;  /* 0x0000000b06067211 */ /* 0x000fe400078f08ff */
[----:B------:R-:W-:Y:S01]  /*1b780*/  LEA.HI R7, R7, R10, RZ, 0x5 ;  /* 0x0000000a07077211 */ /* 0x000fe200078f28ff */
[----:B------:R-:W-:Y:S01]  /*1b790*/  IMAD.IADD R13, R8, 0x1, -R9 ;  /* 0x00000001080d7824 */ /* 0x000fe200078e0a09 */
[----:B------:R-:W-:-:S02]  /*1b7a0*/  LOP3.LUT R6, R6, 0x3fffffe, RZ, 0xc0, !PT ;  /* 0x03fffffe06067812 */ /* 0x000fc400078ec0ff */
[----:B------:R-:W-:Y:S02]  /*1b7b0*/  SHF.R.S32.HI R8, RZ, 0x5, R7 ;  /* 0x00000005ff087819 */ /* 0x000fe40000011407 */
[----:B-----5:R-:W-:Y:S01]  /*1b7c0*/  SHF.R.S32.HI R3, RZ, 0x1f, R2 ;  /* 0x0000001fff037819 */ /* 0x020fe20000011402 */
[----:B------:R-:W-:Y:S01]  /*1b7d0*/  IMAD.IADD R6, R11, 0x1, -R6 ;  /* 0x000000010b067824 */ /* 0x000fe200078e0a06 */
[----:B------:R-:W-:Y:S01]  /*1b7e0*/  LEA R7, R22, R18, 0x6 ;  /* 0x0000001216077211 */ /* 0x000fe200078e30ff */
[----:B------:R-:W-:Y:S01]  /*1b7f0*/  IMAD R13, R8, 0x10, R13 ;  /* 0x00000010080d7824 */ /* 0x000fe200078e020d */
[----:B------:R-:W-:Y:S02]  /*1b800*/  SEL R78, R147, RZ, !P1 ;  /* 0x000000ff934e7207 */ /* 0x000fe40004800000 */
[----:B------:R-:W-:Y:S01]  /*1b810*/  SEL R81, R130, RZ, !P1 ;  /* 0x000000ff82517207 */ /* 0x000fe20004800000 */
[----:B------:R-:W-:Y:S01]  /*1b820*/  IMAD.WIDE R56, R7, 0x2, R56 ;  /* 0x0000000207387825 */ /* 0x000fe200078e0238 */
[----:B------:R-:W-:-:S02]  /*1b830*/  LEA R11, R6, R13, 0x6 ;  /* 0x0000000d060b7211 */ /* 0x000fc400078e30ff */
[C---:B------:R-:W-:Y:S02]  /*1b840*/  IADD3 R13, P5, R56.reuse, 0x2000, RZ ;  /* 0x00002000380d7810 */ /* 0x040fe40007fbe0ff */
[C---:B------:R-:W-:Y:S02]  /*1b850*/  IADD3 R25, P4, R56.reuse, 0x3000, RZ ;  /* 0x0000300038197810 */ /* 0x040fe40007f9e0ff */
[----:B------:R-:W-:Y:S02]  /*1b860*/  IADD3 R29, P3, R56, 0x4000, RZ ;  /* 0x00004000381d7810 */ /* 0x000fe40007f7e0ff */
[----:B------:R-:W-:Y:S02]  /*1b870*/  LOP3.LUT R12, R13, 0x380, RZ, 0xc0, !PT ;  /* 0x000003800d0c7812 */ /* 0x000fe400078ec0ff */
[----:B------:R-:W-:Y:S02]  /*1b880*/  LOP3.LUT R24, R25, 0x380, RZ, 0xc0, !PT ;  /* 0x0000038019187812 */ /* 0x000fe400078ec0ff */
[----:B------:R-:W-:-:S02]  /*1b890*/  LOP3.LUT R28, R29, 0x380, RZ, 0xc0, !PT ;  /* 0x000003801d1c7812 */ /* 0x000fc400078ec0ff */
[----:B------:R-:W-:Y:S02]  /*1b8a0*/  SHF.R.U64 R12, R12, 0x3, RZ ;  /* 0x000000030c0c7819 */ /* 0x000fe400000012ff */
[----:B------:R-:W-:Y:S02]  /*1b8b0*/  SHF.R.U64 R24, R24, 0x3, RZ ;  /* 0x0000000318187819 */ /* 0x000fe400000012ff */
[----:B------:R-:W-:Y:S02]  /*1b8c0*/  SHF.R.U64 R28, R28, 0x3, RZ ;  /* 0x000000031c1c7819 */ /* 0x000fe400000012ff */
[----:B------:R-:W-:Y:S01]  /*1b8d0*/  LOP3.LUT R12, R12, R13, RZ, 0x3c, !PT ;  /* 0x0000000d0c0c7212 */ /* 0x000fe200078e3cff */
[--C-:B------:R-:W-:Y:S01]  /*1b8e0*/  IMAD.X R13, RZ, RZ, R57.reuse, P5 ;  /* 0x000000ffff0d7224 */ /* 0x100fe200028e0639 */
[----:B------:R-:W-:Y:S02]  /*1b8f0*/  LOP3.LUT R24, R24, R25, RZ, 0x3c, !PT ;  /* 0x0000001918187212 */ /* 0x000fe400078e3cff */
[----:B------:R-:W-:Y:S01]  /*1b900*/  LOP3.LUT R28, R28, R29, RZ, 0x3c, !PT ;  /* 0x0000001d1c1c7212 */ /* 0x000fe200078e3cff */
[----:B------:R-:W-:Y:S01]  /*1b910*/  IMAD.X R29, RZ, RZ, R57, P3 ;  /* 0x000000ffff1d7224 */ /* 0x000fe200018e0639 */
[----:B------:R-:W-:-:S02]  /*1b920*/  IADD3.X R25, RZ, R57, RZ, P4, !PT ;  /* 0x00000039ff197210 */ /* 0x000fc400027fe4ff */
        /* <DEDUP_REMOVED lines=9> */
[----:B------:R-:W-:Y:S02]  /*1b9c0*/  LOP3.LUT R40, R40, R41, RZ, 0x3c, !PT ;  /* 0x0000002928287212 */ /* 0x000fe400078e3cff */
[----:B------:R-:W-:Y:S01]  /*1b9d0*/  LOP3.LUT R44, R44, R45, RZ, 0x3c, !PT ;  /* 0x0000002d2c2c7212 */ /* 0x000fe200078e3cff */
[--C-:B------:R-:W-:Y:S01]  /*1b9e0*/  IMAD.X R45, RZ, RZ, R57.reuse, P4 ;  /* 0x000000ffff2d7224 */ /* 0x100fe200020e0639 */
        /* <DEDUP_REMOVED lines=14> */
[----:B------:R-:W-:Y:S01]  /*1bad0*/  LOP3.LUT R64, R64, R65, RZ, 0x3c, !PT ;  /* 0x0000004140407212 */ /* 0x000fe200078e3cff */
[----:B------:R-:W-:Y:S01]  /*1bae0*/  IMAD.X R65, RZ, RZ, R57, P4 ;  /* 0x000000ffff417224 */ /* 0x000fe200020e0639 */
[----:B------:R-:W-:-:S02]  /*1baf0*/  LOP3.LUT R68, R68, R69, RZ, 0x3c, !PT ;  /* 0x0000004544447212 */ /* 0x000fc400078e3cff */
[----:B------:R-:W-:Y:S01]  /*1bb00*/  IADD3.X R69, RZ, R57, RZ, P3, !PT ;  /* 0x00000039ff457210 */ /* 0x000fe20001ffe4ff */
[----:B------:R-:W-:Y:S01]  /*1bb10*/  BSSY B1, `(.L_x_454) ;  /* 0x000007e000017945 */ /* 0x000fe20003800000 */
[----:B--2---:R-:W-:Y:S01]  /*1bb20*/  SHF.R.S32.HI R76, RZ, 0x1f, R79 ;  /* 0x0000001fff4c7819 */ /* 0x004fe2000001144f */
[----:B---3--:R-:W-:-:S04]  /*1bb30*/  IMAD R11, R80, 0x80, R11 ;  /* 0x00000080500b7824 */ /* 0x008fc800078e020b */
[----:B------:R-:W-:Y:S01]  /*1bb40*/  IMAD R4, R76, UR4, RZ ;  /* 0x000000044c047c24 */ /* 0x000fe2000f8e02ff */
[----:B------:R-:W-:-:S03]  /*1bb50*/  SHF.R.S32.HI R7, RZ, 0x1f, R11 ;  /* 0x0000001fff077819 */ /* 0x000fc6000001140b */
[C---:B------:R-:W-:Y:S02]  /*1bb60*/  IMAD R9, R79.reuse, UR5, R4 ;  /* 0x000000054f097c24 */ /* 0x040fe4000f8e0204 */
[----:B------:R-:W-:Y:S01]  /*1bb70*/  IMAD.WIDE.U32 R4, R79, UR4, R2 ;  /* 0x000000044f047c25 */ /* 0x000fe2000f8e0002 */
[----:B------:R-:W-:-:S03]  /*1bb80*/  ULDC.64 UR4, c[0x0][0xb78] ;  /* 0x0002de0000047ab9 */ /* 0x000fc60000000a00 */
[----:B------:R-:W-:Y:S01]  /*1bb90*/  IMAD.IADD R5, R5, 0x1, R9 ;  /* 0x0000000105057824 */ /* 0x000fe200078e0209 */
[----:B------:R-:W-:Y:S01]  /*1bba0*/  IADD3 R9, P2, R56, 0x1000, RZ ;  /* 0x0000100038097810 */ /* 0x000fe20007f5e0ff */
[----:B------:R-:W-:Y:S02]  /*1bbb0*/  IMAD R6, R78, UR4, RZ ;  /* 0x000000044e067c24 */ /* 0x000fe4000f8e02ff */
[----:B------:R-:W-:Y:S01]  /*1bbc0*/  IMAD.WIDE.U32 R4, R81, UR4, R4 ;  /* 0x0000000451047c25 */ /* 0x000fe2000f8e0004 */
[----:B------:R-:W-:-:S03]  /*1bbd0*/  LOP3.LUT R8, R9, 0x380, RZ, 0xc0, !PT ;  /* 0x0000038009087812 */ /* 0x000fc600078ec0ff */
[----:B------:R-:W-:Y:S01]  /*1bbe0*/  IMAD R6, R81, UR5, R6 ;  /* 0x0000000551067c24 */ /* 0x000fe2000f8e0206 */
[----:B------:R-:W-:Y:S01]  /*1bbf0*/  IADD3 R4, P0, R11, R4, RZ ;  /* 0x000000040b047210 */ /* 0x000fe20007f1e0ff */
[----:B------:R-:W-:Y:S01]  /*1bc00*/  ULDC.64 UR4, c[0x0][0xb40] ;  /* 0x0002d00000047ab9 */ /* 0x000fe20000000a00 */
[----:B------:R-:W-:Y:S02]  /*1bc10*/  SHF.R.U64 R8, R8, 0x3, RZ ;  /* 0x0000000308087819 */ /* 0x000fe400000012ff */
[----:B------:R-:W-:Y:S02]  /*1bc20*/  IADD3.X R7, R7, R5, R6, P0, !PT ;  /* 0x0000000507077210 */ /* 0x000fe400007fe406 */
[----:B------:R-:W-:Y:S02]  /*1bc30*/  LEA R20, P1, R4, UR4, 0x2 ;  /* 0x0000000404147c11 */ /* 0x000fe4000f8210ff */
[----:B------:R-:W-:Y:S01]  /*1bc40*/  LOP3.LUT R8, R8, R9, RZ, 0x3c, !PT ;  /* 0x0000000908087212 */ /* 0x000fe200078e3cff */
[----:B------:R-:W-:Y:S01]  /*1bc50*/  IMAD.X R9, RZ, RZ, R57, P2 ;  /* 0x000000ffff097224 */ /* 0x000fe200010e0639 */
[----:B------:R-:W-:Y:S01]  /*1bc60*/  LEA.HI.X R21, R4, UR5, R7, 0x2, P1 ;  /* 0x0000000504157c11 */ /* 0x000fe200088f1407 */
[----:B------:R-:W-:Y:S01]  /*1bc70*/  ULDC.64 UR4, c[0x0][0xaa0] ;  /* 0x0002a80000047ab9 */ /* 0x000fe20000000a00 */
[----:B------:R-:W-:-:S02]  /*1bc80*/  IADD3 R37, P2, R56, 0x6000, RZ ;  /* 0x0000600038257810 */ /* 0x000fc40007f5e0ff */
[----:B------:R-:W-:Y:S02]  /*1bc90*/  IADD3 R33, P1, R56, 0x5000, RZ ;  /* 0x0000500038217810 */ /* 0x000fe40007f3e0ff */
[----:B------:R-:W-:Y:S02]  /*1bca0*/  LOP3.LUT R36, R37, 0x380, RZ, 0xc0, !PT ;  /* 0x0000038025247812 */ /* 0x000fe400078ec0ff */
[----:B------:R-:W-:Y:S02]  /*1bcb0*/  LOP3.LUT R32, R33, 0x380, RZ, 0xc0, !PT ;  /* 0x0000038021207812 */ /* 0x000fe400078ec0ff */
[----:B------:R-:W-:Y:S02]  /*1bcc0*/  SHF.R.U64 R36, R36, 0x3, RZ ;  /* 0x0000000324247819 */ /* 0x000fe400000012ff */
[----:B------:R-:W-:Y:S02]  /*1bcd0*/  SHF.R.U64 R32, R32, 0x3, RZ ;  /* 0x0000000320207819 */ /* 0x000fe400000012ff */
[----:B------:R-:W-:Y:S01]  /*1bce0*/  LOP3.LUT R36, R36, R37, RZ, 0x3c, !PT ;  /* 0x0000002524247212 */ /* 0x000fe200078e3cff */
[--C-:B------:R-:W-:Y:S01]  /*1bcf0*/  IMAD.X R37, RZ, RZ, R57.reuse, P2 ;  /* 0x000000ffff257224 */ /* 0x100fe200010e0639 */
[----:B------:R-:W-:Y:S01]  /*1bd00*/  LOP3.LUT R32, R32, R33, RZ, 0x3c, !PT ;  /* 0x0000002120207212 */ /* 0x000fe200078e3cff */
[----:B------:R-:W-:Y:S01]  /*1bd10*/  IMAD.X R33, RZ, RZ, R57, P1 ;  /* 0x000000ffff217224 */ /* 0x000fe200008e0639 */
[----:B------:R-:W-:-:S02]  /*1bd20*/  IADD3 R59, P2, R56, 0xb000, RZ ;  /* 0x0000b000383b7810 */ /* 0x000fc40007f5e0ff */
[----:B------:R-:W-:Y:S02]  /*1bd30*/  IADD3 R53, P1, R56, 0xa000, RZ ;  /* 0x0000a00038357810 */ /* 0x000fe40007f3e0ff */
[----:B------:R-:W-:Y:S02]  /*1bd40*/  LOP3.LUT R58, R59, 0x380, RZ, 0xc0, !PT ;  /* 0x000003803b3a7812 */ /* 0x000fe400078ec0ff */
[----:B------:R-:W-:Y:S02]  /*1bd50*/  LOP3.LUT R52, R53, 0x380, RZ, 0xc0, !PT ;  /* 0x0000038035347812 */ /* 0x000fe400078ec0ff */
[----:B------:R-:W-:Y:S02]  /*1bd60*/  SHF.R.U64 R58, R58, 0x3, RZ ;  /* 0x000000033a3a7819 */ /* 0x000fe400000012ff */
[----:B------:R-:W-:Y:S02]  /*1bd70*/  SHF.R.U64 R52, R52, 0x3, RZ ;  /* 0x0000000334347819 */ /* 0x000fe400000012ff */
[----:B------:R-:W-:-:S02]  /*1bd80*/  LOP3.LUT P0, RZ, R10, 0x3, RZ, 0xc0, !PT ;  /* 0x000000030aff7812 */ /* 0x000fc4000780c0ff */
[----:B------:R-:W-:Y:S01]  /*1bd90*/  LOP3.LUT R58, R58, R59, RZ, 0x3c, !PT ;  /* 0x0000003b3a3a7212 */ /* 0x000fe200078e3cff */
[--C-:B------:R-:W-:Y:S01]  /*1bda0*/  IMAD.X R59, RZ, RZ, R57.reuse, P2 ;  /* 0x000000ffff3b7224 */ /* 0x100fe200010e0639 */
[C---:B------:R-:W-:Y:S02]  /*1bdb0*/  IADD3 R5, R11.reuse, 0x8, RZ ;  /* 0x000000080b057810 */ /* 0x040fe40007ffe0ff */
[----:B------:R-:W-:Y:S01]  /*1bdc0*/  LOP3.LUT R52, R52, R53, RZ, 0x3c, !PT ;  /* 0x0000003534347212 */ /* 0x000fe200078e3cff */
[----:B------:R-:W-:Y:S01]  /*1bdd0*/  IMAD.X R53, RZ, RZ, R57, P1 ;  /* 0x000000ffff357224 */ /* 0x000fe200008e0639 */
[C---:B------:R-:W-:Y:S02]  /*1bde0*/  LOP3.LUT R4, R56.reuse, 0x380, RZ, 0xc0, !PT ;  /* 0x0000038038047812 */ /* 0x040fe400078ec0ff */
[----:B------:R-:W-:Y:S02]  /*1bdf0*/  IADD3 R7, P2, R56, 0xf000, RZ ;  /* 0x0000f00038077810 */ /* 0x000fe40007f5e0ff */
[----:B------:R-:W-:-:S02]  /*1be00*/  ISETP.GE.OR P1, PT, R11, R0, P0 ;  /* 0x000000000b00720c */ /* 0x000fc40000726670 */
[----:B------:R-:W-:Y:S01]  /*1be10*/  ISETP.GE.OR P0, PT, R5, R0, P0 ;  /* 0x000000000500720c */ /* 0x000fe20000706670 */
[----:B------:R-:W-:Y:S01]  /*1be20*/  IMAD.X R73, RZ, RZ, R57, P2 ;  /* 0x000000ffff497224 */ /* 0x000fe200010e0639 */
[----:B------:R-:W-:Y:S02]  /*1be30*/  SHF.R.U64 R5, R4, 0x3, RZ ;  /* 0x0000000304057819 */ /* 0x000fe400000012ff */
[----:B------:R-:W-:Y:S02]  /*1be40*/  LOP3.LUT R4, R7, 0x380, RZ, 0xc0, !PT ;  /* 0x0000038007047812 */ /* 0x000fe400078ec0ff */
[----:B------:R-:W-:Y:S02]  /*1be50*/  LOP3.LUT R56, R5, R56, RZ, 0x3c, !PT ;  /* 0x0000003805387212 */ /* 0x000fe400078e3cff */
[----:B------:R-:W-:-:S03]  /*1be60*/  SHF.R.U64 R4, R4, 0x3, RZ ;  /* 0x0000000304047819 */ /* 0x000fc600000012ff */
[----:B------:R-:W-:Y:S01]  /*1be70*/  @!P1 STG.E desc[UR42][R20.64], R154 ;  /* 0x0000009a14009986 */ /* 0x000fe2000c10192a */
[----:B------:R-:W-:-:S03]  /*1be80*/  LOP3.LUT R72, R4, R7, RZ, 0x3c, !PT ;  /* 0x0000000704487212 */ /* 0x000fc600078e3cff */
[----:B------:R0:W-:Y:S01]  /*1be90*/  @!P0 STG.E desc[UR42][R20.64+0x20], R155 ;  /* 0x0000209b14008986 */ /* 0x0001e2000c10192a */
[----:B------:R-:W-:-:S03]  /*1bea0*/  IMAD R3, R3, UR4, RZ ;  /* 0x0000000403037c24 */ /* 0x000fc6000f8e02ff */
[----:B------:R1:W5:Y:S04]  /*1beb0*/  LD.E.128 R4, desc[UR42][R56.64] ;  /* 0x0000002a38047980 */ /* 0x000368000c101d00 */
[----:B------:R-:W5:Y:S04]  /*1bec0*/  LD.E.128 R8, desc[UR42][R8.64] ;  /* 0x0000002a08087980 */ /* 0x000f68000c101d00 */
[----:B------:R-:W5:Y:S01]  /*1bed0*/  LD.E.128 R12, desc[UR42][R12.64] ;  /* 0x0000002a0c0c7980 */ /* 0x000f62000c101d00 */
[--C-:B0-----:R-:W-:Y:S01]  /*1bee0*/  SHF.R.S32.HI R21, RZ, 0x1f, R18.reuse ;  /* 0x0000001fff157819 */ /* 0x101fe20000011412 */
[----:B------:R-:W-:-:S02]  /*1bef0*/  IMAD.MOV.U32 R20, RZ, RZ, R18 ;  /* 0x000000ffff147224 */ /* 0x000fc400078e0012 */
[----:B------:R-:W5:Y:S04]  /*1bf00*/  LD.E.128 R24, desc[UR42][R24.64] ;  /* 0x0000002a18187980 */ /* 0x000f68000c101d00 */
        /* <DEDUP_REMOVED lines=11> */
[----:B------:R-:W5:Y:S01]  /*1bfc0*/  LD.E.128 R72, desc[UR42][R72.64] ;  /* 0x0000002a48487980 */ /* 0x000f62000c101d00 */
[C---:B------:R-:W-:Y:S01]  /*1bfd0*/  IMAD.WIDE.U32 R20, R2.reuse, UR4, R20 ;  /* 0x0000000402147c25 */ /* 0x040fe2000f8e0014 */
[----:B------:R-:W-:Y:S01]  /*1bfe0*/  @!PT LDS RZ, [RZ] ;  /* 0x00000000fffff984 */ /* 0x000fe20000000800 */
[----:B------:R-:W-:Y:S01]  /*1bff0*/  @!PT LDS RZ, [RZ] ;  /* 0x00000000fffff984 */ /* 0x000fe20000000800 */
[----:B------:R-:W-:Y:S01]  /*1c000*/  @!PT LDS RZ, [RZ] ;  /* 0x00000000fffff984 */ /* 0x000fe20000000800 */
[----:B------:R-:W-:Y:S01]  /*1c010*/  @!PT LDS RZ, [RZ] ;  /* 0x00000000fffff984 */ /* 0x000fe20000000800 */
[----:B------:R0:W-:Y:S06]  /*1c020*/  MEMBAR.ALL.CTA ;  /* 0x0000000000007992 */ /* 0x0001ec0000008000 */
[----:B0-----:R-:W0:Y:S01]  /*1c030*/  FENCE.VIEW.ASYNC.S ;  /* 0x00000000000073c6 */ /* 0x001e220000000000 */
[----:B------:R-:W-:Y:S01]  /*1c040*/  IMAD R3, R2, UR5, R3 ;  /* 0x0000000502037c24 */ /* 0x000fe2000f8e0203 */
[----:B------:R-:W-:Y:S01]  /*1c050*/  ULDC.64 UR4, c[0x0][0xae0] ;  /* 0x0002b80000047ab9 */ /* 0x000fe20000000a00 */
[----:B------:R-:W-:-:S02]  /*1c060*/  IMAD R0, R80, -0x80, R0 ;  /* 0xffffff8050007824 */ /* 0x000fc400078e0200 */
[----:B------:R-:W-:Y:S02]  /*1c070*/  IMAD R2, R76, UR4, RZ ;  /* 0x000000044c027c24 */ /* 0x000fe4000f8e02ff */
[----:B------:R-:W-:Y:S01]  /*1c080*/  IMAD.IADD R21, R21, 0x1, R3 ;  /* 0x0000000115157824 */ /* 0x000fe200078e0203 */
[-C--:B------:R-:W-:Y:S01]  /*1c090*/  ISETP.GE.AND P3, PT, R22, R0.reuse, PT ;  /* 0x000000001600720c */ /* 0x080fe20003f66270 */
[----:B------:R-:W-:Y:S01]  /*1c0a0*/  IMAD R77, R79, UR5, R2 ;  /* 0x000000054f4d7c24 */ /* 0x000fe2000f8e0202 */
[-C--:B------:R-:W-:Y:S01]  /*1c0b0*/  ISETP.GE.AND P2, PT, R233, R0.reuse, PT ;  /* 0x00000000e900720c */ /* 0x080fe20003f46270 */
[----:B------:R-:W-:Y:S01]  /*1c0c0*/  IMAD.WIDE.U32 R2, R79, UR4, R20 ;  /* 0x000000044f027c25 */ /* 0x000fe2000f8e0014 */
[-C--:B------:R-:W-:Y:S01]  /*1c0d0*/  ISETP.GE.AND P0, PT, R234, R0.reuse, PT ;  /* 0x00000000ea00720c */ /* 0x080fe20003f06270 */
[----:B------:R-:W-:Y:S01]  /*1c0e0*/  ULDC.64 UR4, c[0x0][0xae8] ;  /* 0x0002ba0000047ab9 */ /* 0x000fe20000000a00 */
[----:B------:R-:W-:Y:S01]  /*1c0f0*/  ISETP.GE.AND P1, PT, R235, R0, PT ;  /* 0x00000000eb00720c */ /* 0x000fe20003f26270 */
[----:B------:R-:W-:Y:S01]  /*1c100*/  VIADD R0, R19, 0x38820 ;  /* 0x0003882013007836 */ /* 0x000fe20000000000 */
[----:B------:R-:W-:Y:S01]  /*1c110*/  IADD3 R3, R3, R77, RZ ;  /* 0x0000004d03037210 */ /* 0x000fe20007ffe0ff */
[----:B------:R-:W-:-:S03]  /*1c120*/  IMAD R20, R78, UR4, RZ ;  /* 0x000000044e147c24 */ /* 0x000fc6000f8e02ff */
[----:B------:R-:W-:Y:S01]  /*1c130*/  PRMT R0, RZ, 0x654, R0 ;  /* 0x00000654ff007816 */ /* 0x000fe20000000000 */
[C---:B------:R-:W-:Y:S02]  /*1c140*/  IMAD R79, R81.reuse, UR5, R20 ;  /* 0x00000005514f7c24 */ /* 0x040fe4000f8e0214 */
[----:B------:R-:W-:Y:S01]  /*1c150*/  IMAD.WIDE.U32 R76, R81, UR4, R2 ;  /* 0x00000004514c7c25 */ /* 0x000fe2000f8e0002 */
[----:B0-----:R1:W-:Y:S03]  /*1c160*/  SYNCS.ARRIVE.TRANS64.RED.A1T0 RZ, [R0+URZ], RZ ;  /* 0x000000ff00ff79a7 */ /* 0x0013e6000810043f */
[----:B------:R-:W-:-:S04]  /*1c170*/  IMAD.WIDE R20, R80, 0x80, R22 ;  /* 0x0000008050147825 */ /* 0x000fc800078e0216 */
[----:B------:R-:W-:Y:S01]  /*1c180*/  IMAD.IADD R81, R77, 0x1, R79 ;  /* 0x000000014d517824 */ /* 0x000fe200078e024f */
[----:B-1----:R-:W-:Y:S06]  /*1c190*/  @P3 BRA `(.L_x_455) ;  /* 0x0000000000543947 */ /* 0x002fec0003800000 */
[----:B------:R-:W-:Y:S01]  /*1c1a0*/  ULDC.64 UR6, c[0x0][0xad8] ;  /* 0x0002b60000067ab9 */ /* 0x000fe20000000a00 */
[----:B------:R-:W-:Y:S01]  /*1c1b0*/  MOV R3, R81 ;  /* 0x0000005100037202 */ /* 0x000fe20000000f00 */
[----:B------:R-:W-:Y:S01]  /*1c1c0*/  IMAD R79, R21, UR6, RZ ;  /* 0x00000006154f7c24 */ /* 0x000fe2000f8e02ff */
[----:B------:R-:W-:Y:S01]  /*1c1d0*/  ULDC UR4, c[0x0][0xa8c] ;  /* 0x0002a30000047ab9 */ /* 0x000fe20000000800 */
[----:B------:R-:W-:Y:S01]  /*1c1e0*/  IMAD.MOV.U32 R2, RZ, RZ, R76 ;  /* 0x000000ffff027224 */ /* 0x000fe200078e004c */
[----:B------:R-:W-:Y:S01]  /*1c1f0*/  ISETP.GE.AND P5, PT, R18, UR4, PT ;  /* 0x0000000412007c0c */ /* 0x000fe2000bfa6270 */
[----:B------:R-:W-:Y:S01]  /*1c200*/  IMAD R79, R20, UR7, R79 ;  /* 0x00000007144f7c24 */ /* 0x000fe2000f8e024f */
[----:B------:R-:W-:Y:S01]  /*1c210*/  ISETP.GE.AND P4, PT, R236, UR4, PT ;  /* 0x00000004ec007c0c */ /* 0x000fe2000bf86270 */
[----:B------:R-:W-:Y:S01]  /*1c220*/  IMAD.WIDE.U32 R2, R20, UR6, R2 ;  /* 0x0000000614027c25 */ /* 0x000fe2000f8e0002 */
[----:B------:R-:W-:-:S03]  /*1c230*/  ULDC.64 UR6, c[0x0][0xa80] ;  /* 0x0002a00000067ab9 */ /* 0x000fc60000000a00 */
[----:B------:R-:W-:Y:S01]  /*1c240*/  IMAD.IADD R3, R3, 0x1, R79 ;  /* 0x0000000103037824 */ /* 0x000fe200078e024f */
[----:B------:R-:W-:Y:S01]  /*1c250*/  LEA R78, P3, R2, UR6, 0x1 ;  /* 0x00000006024e7c11 */ /* 0x000fe2000f8608ff */
[----:B------:R-:W-:-:S03]  /*1c260*/  VIADD R0, R18, 0x80 ;  /* 0x0000008012007836 */ /* 0x000fc60000000000 */
[----:B------:R-:W-:Y:S02]  /*1c270*/  LEA.HI.X R79, R2, UR7, R3, 0x1, P3 ;  /* 0x00000007024f7c11 */ /* 0x000fe400098f0c03 */
[----:B------:R-:W-:Y:S01]  /*1c280*/  ISETP.GE.AND P3, PT, R0, UR4, PT ;  /* 0x0000000400007c0c */ /* 0x000fe2000bf66270 */
[----:B------:R-:W-:Y:S02]  /*1c290*/  VIADD R0, R18, 0xc0 ;  /* 0x000000c012007836 */ /* 0x000fe40000000000 */
[----:B-----5:R0:W-:Y:S03]  /*1c2a0*/  @!P5 STG.E.128 desc[UR42][R78.64], R4 ;  /* 0x000000044e00d986 */ /* 0x0201e6000c101d2a */
[----:B------:R-:W-:Y:S01]  /*1c2b0*/  ISETP.GE.AND P5, PT, R0, UR4, PT ;  /* 0x0000000400007c0c */ /* 0x000fe2000bfa6270 */
[----:B------:R0:W-:Y:S06]  /*1c2c0*/  @!P4 STG.E.128 desc[UR42][R78.64+0x80], R28 ;  /* 0x0000801c4e00c986 */ /* 0x0001ec000c101d2a */
[----:B------:R0:W-:Y:S06]  /*1c2d0*/  @!P3 STG.E.128 desc[UR42][R78.64+0x100], R44 ;  /* 0x0001002c4e00b986 */ /* 0x0001ec000c101d2a */
[----:B------:R0:W-:Y:S02]  /*1c2e0*/  @!P5 STG.E.128 desc[UR42][R78.64+0x180], R60 ;  /* 0x0001803c4e00d986 */ /* 0x0001e4000c101d2a */
.L_x_455:
[----:B------:R-:W-:Y:S05]  /*1c2f0*/  BSYNC B1 ;  /* 0x0000000000017941 */ /* 0x000fea0003800000 */
.L_x_454:
[----:B------:R-:W-:Y:S04]  /*1c300*/  BSSY B1, `(.L_x_456) ;  /* 0x0000019000017945 */ /* 0x000fe80003800000 */
[----:B------:R-:W-:Y:S05]  /*1c310*/  @P2 BRA `(.L_x_457) ;  /* 0x00000000005c2947 */ /* 0x000fea0003800000 */
[----:B0----5:R-:W-:Y:S01]  /*1c320*/  IADD3 R5, P2, R20, 0x20, RZ ;  /* 0x0000002014057810 */ /* 0x021fe20007f5e0ff */
[----:B------:R-:W-:Y:S01]  /*1c330*/  ULDC.64 UR4, c[0x0][0xad8] ;  /* 0x0002b60000047ab9 */ /* 0x000fe20000000a00 */
[----:B------:R-:W-:Y:S01]  /*1c340*/  IMAD.MOV.U32 R2, RZ, RZ, R76 ;  /* 0x000000ffff027224 */ /* 0x000fe200078e004c */
[----:B------:R-:W-:Y:S01]  /*1c350*/  ULDC.64 UR6, c[0x0][0xa80] ;  /* 0x0002a00000067ab9 */ /* 0x000fe20000000a00 */
[----:B------:R-:W-:Y:S01]  /*1c360*/  IADD3.X R0, RZ, R21, RZ, P2, !PT ;  /* 0x00000015ff007210 */ /* 0x000fe200017fe4ff */
[----:B------:R-:W-:Y:S02]  /*1c370*/  IMAD.MOV.U32 R3, RZ, RZ, R81 ;  /* 0x000000ffff037224 */ /* 0x000fe400078e0051 */
[----:B------:R-:W-:Y:S02]  /*1c380*/  VIADD R4, R18, 0x80 ;  /* 0x0000008012047836 */ /* 0x000fe40000000000 */
[----:B------:R-:W-:Y:S02]  /*1c390*/  IMAD R0, R0, UR4, RZ ;  /* 0x0000000400007c24 */ /* 0x000fe4000f8e02ff */
[----:B------:R-:W-:Y:S01]  /*1c3a0*/  IMAD.WIDE.U32 R2, R5, UR4, R2 ;  /* 0x0000000405027c25 */ /* 0x000fe2000f8e0002 */
[----:B------:R-:W-:-:S02]  /*1c3b0*/  ULDC UR4, c[0x0][0xa8c] ;  /* 0x0002a30000047ab9 */ /* 0x000fc40000000800 */
[----:B------:R-:W-:Y:S01]  /*1c3c0*/  ISETP.GE.AND P2, PT, R4, UR4, PT ;  /* 0x0000000404007c0c */ /* 0x000fe2000bf46270 */
[----:B------:R-:W-:Y:S01]  /*1c3d0*/  IMAD R5, R5, UR5, R0 ;  /* 0x0000000505057c24 */ /* 0x000fe2000f8e0200 */
[----:B------:R-:W-:Y:S01]  /*1c3e0*/  LEA R4, P5, R2, UR6, 0x1 ;  /* 0x0000000602047c11 */ /* 0x000fe2000f8a08ff */
[C---:B------:R-:W-:Y:S01]  /*1c3f0*/  VIADD R0, R18.reuse, 0xc0 ;  /* 0x000000c012007836 */ /* 0x040fe20000000000 */
[----:B------:R-:W-:Y:S02]  /*1c400*/  ISETP.GE.AND P4, PT, R18, UR4, PT ;  /* 0x0000000412007c0c */ /* 0x000fe4000bf86270 */
[----:B------:R-:W-:Y:S02]  /*1c410*/  IADD3 R3, R3, R5, RZ ;  /* 0x0000000503037210 */ /* 0x000fe40007ffe0ff */
[----:B------:R-:W-:Y:S02]  /*1c420*/  ISETP.GE.AND P3, PT, R236, UR4, PT ;  /* 0x00000004ec007c0c */ /* 0x000fe4000bf66270 */
[----:B------:R-:W-:-:S02]  /*1c430*/  LEA.HI.X R5, R2, UR7, R3, 0x1, P5 ;  /* 0x0000000702057c11 */ /* 0x000fc4000a8f0c03 */
[----:B------:R-:W-:-:S03]  /*1c440*/  ISETP.GE.AND P5, PT, R0, UR4, PT ;  /* 0x0000000400007c0c */ /* 0x000fc6000bfa6270 */
[----:B------:R1:W-:Y:S04]  /*1c450*/  @!P2 STG.E.128 desc[UR42][R4.64+0x100], R48 ;  /* 0x000100300400a986 */ /* 0x0003e8000c101d2a */
[----:B------:R1:W-:Y:S04]  /*1c460*/  @!P4 STG.E.128 desc[UR42][R4.64], R8 ;  /* 0x000000080400c986 */ /* 0x0003e8000c101d2a */
[----:B------:R1:W-:Y:S04]  /*1c470*/  @!P3 STG.E.128 desc[UR42][R4.64+0x80], R32 ;  /* 0x000080200400b986 */ /* 0x0003e8000c101d2a */
[----:B------:R1:W-:Y:S02]  /*1c480*/  @!P5 STG.E.128 desc[UR42][R4.64+0x180], R64 ;  /* 0x000180400400d986 */ /* 0x0003e4000c101d2a */
.L_x_457:
[----:B------:R-:W-:Y:S05]  /*1c490*/  BSYNC B1 ;  /* 0x0000000000017941 */ /* 0x000fea0003800000 */
.L_x_456:
[----:B------:R-:W-:Y:S04]  /*1c4a0*/  BSSY B1, `(.L_x_458) ;  /* 0x0000019000017945 */ /* 0x000fe80003800000 */
[----:B------:R-:W-:Y:S05]  /*1c4b0*/  @P0 BRA `(.L_x_459) ;  /* 0x00000000005c0947 */ /* 0x000fea0003800000 */
[----:B01---5:R-:W-:Y:S01]  /*1c4c0*/  IADD3 R5, P0, R20, 0x40, RZ ;  /* 0x0000004014057810 */ /* 0x023fe20007f1e0ff */
[C---:B------:R-:W-:Y:S01]  /*1c4d0*/  VIADD R2, R18.reuse, 0x80 ;  /* 0x0000008012027836 */ /* 0x040fe20000000000 */
[----:B------:R-:W-:Y:S01]  /*1c4e0*/  IADD3 R3, R18, 0xc0, RZ ;  /* 0x000000c012037810 */ /* 0x000fe20007ffe0ff */
[----:B------:R-:W-:Y:S01]  /*1c4f0*/  ULDC UR4, c[0x0][0xa8c] ;  /* 0x0002a30000047ab9 */ /* 0x000fe20000000800 */
[----:B------:R-:W-:Y:S01]  /*1c500*/  ULDC.64 UR6, c[0x0][0xad8] ;  /* 0x0002b60000067ab9 */ /* 0x000fe20000000a00 */
[----:B------:R-:W-:Y:S01]  /*1c510*/  IMAD.X R0, RZ, RZ, R21, P0 ;  /* 0x000000ffff007224 */ /* 0x000fe200000e0615 */
[----:B------:R-:W-:Y:S01]  /*1c520*/  ISETP.GE.AND P4, PT, R2, UR4, PT ;  /* 0x0000000402007c0c */ /* 0x000fe2000bf86270 */
[----:B------:R-:W-:Y:S01]  /*1c530*/  IMAD.MOV.U32 R2, RZ, RZ, R76 ;  /* 0x000000ffff027224 */ /* 0x000fe200078e004c */
[----:B------:R-:W-:Y:S01]  /*1c540*/  ISETP.GE.AND P5, PT, R3, UR4, PT ;  /* 0x0000000403007c0c */ /* 0x000fe2000bfa6270 */
[----:B------:R-:W-:Y:S01]  /*1c550*/  IMAD.MOV.U32 R3, RZ, RZ, R81 ;  /* 0x000000ffff037224 */ /* 0x000fe200078e0051 */
[----:B------:R-:W-:Y:S01]  /*1c560*/  ISETP.GE.AND P2, PT, R18, UR4, PT ;  /* 0x0000000412007c0c */ /* 0x000fe2000bf46270 */
[----:B------:R-:W-:Y:S01]  /*1c570*/  IMAD R0, R0, UR6, RZ ;  /* 0x0000000600007c24 */ /* 0x000fe2000f8e02ff */
[----:B------:R-:W-:Y:S01]  /*1c580*/  ISETP.GE.AND P3, PT, R236, UR4, PT ;  /* 0x00000004ec007c0c */ /* 0x000fe2000bf66270 */
[----:B------:R-:W-:-:S04]  /*1c590*/  IMAD.WIDE.U32 R2, R5, UR6, R2 ;  /* 0x0000000605027c25 */ /* 0x000fc8000f8e0002 */
        /* <DEDUP_REMOVED lines=9> */
.L_x_459:
[----:B------:R-:W-:Y:S05]  /*1c630*/  BSYNC B1 ;  /* 0x0000000000017941 */ /* 0x000fea0003800000 */
.L_x_458:
[----:B------:R-:W-:Y:S05]  /*1c640*/  @P1 BRA `(.L_x_460) ;  /* 0x0000000c00401947 */ /* 0x000fea0003800000 */
[----:B012--5:R-:W-:Y:S01]  /*1c650*/  IADD3 R5, P0, R20, 0x60, RZ ;  /* 0x0000006014057810 */ /* 0x027fe20007f1e0ff */
[----:B------:R-:W-:Y:S01]  /*1c660*/  ULDC.64 UR6, c[0x0][0xad8] ;  /* 0x0002b60000067ab9 */ /* 0x000fe20000000a00 */
[----:B------:R-:W-:Y:S01]  /*1c670*/  IMAD.MOV.U32 R2, RZ, RZ, R76 ;  /* 0x000000ffff027224 */ /* 0x000fe200078e004c */
[----:B------:R-:W-:Y:S01]  /*1c680*/  ULDC UR4, c[0x0][0xa8c] ;  /* 0x0002a30000047ab9 */ /* 0x000fe20000000800 */
[----:B------:R-:W-:Y:S01]  /*1c690*/  IADD3.X R20, RZ, R21, RZ, P0, !PT ;  /* 0x00000015ff147210 */ /* 0x000fe200007fe4ff */
[----:B------:R-:W-:Y:S01]  /*1c6a0*/  IMAD.MOV.U32 R3, RZ, RZ, R81 ;  /* 0x000000ffff037224 */ /* 0x000fe200078e0051 */
[C---:B------:R-:W-:Y:S01]  /*1c6b0*/  ISETP.GE.AND P1, PT, R18.reuse, UR4, PT ;  /* 0x0000000412007c0c */ /* 0x040fe2000bf26270 */
[----:B------:R-:W-:Y:S01]  /*1c6c0*/  VIADD R0, R18, 0x80 ;  /* 0x0000008012007836 */ /* 0x000fe20000000000 */
[----:B------:R-:W-:Y:S01]  /*1c6d0*/  ISETP.GE.AND P2, PT, R236, UR4, PT ;  /* 0x00000004ec007c0c */ /* 0x000fe2000bf46270 */
[----:B------:R-:W-:Y:S02]  /*1c6e0*/  IMAD R20, R20, UR6, RZ ;  /* 0x0000000614147c24 */ /* 0x000fe4000f8e02ff */
[----:B------:R-:W-:Y:S01]  /*1c6f0*/  IMAD.WIDE.U32 R2, R5, UR6, R2 ;  /* 0x0000000605027c25 */ /* 0x000fe2000f8e0002 */
[----:B------:R-:W-:-:S03]  /*1c700*/  ISETP.GE.AND P3, PT, R0, UR4, PT ;  /* 0x0000000400007c0c */ /* 0x000fc6000bf66270 */
[----:B------:R-:W-:Y:S01]  /*1c710*/  IMAD R5, R5, UR7, R20 ;  /* 0x0000000705057c24 */ /* 0x000fe2000f8e0214 */
[----:B------:R-:W-:Y:S01]  /*1c720*/  ULDC.64 UR6, c[0x0][0xa80] ;  /* 0x0002a00000067ab9 */ /* 0x000fe20000000a00 */
[----:B------:R-:W-:Y:S01]  /*1c730*/  VIADD R0, R18, 0xc0 ;  /* 0x000000c012007836 */ /* 0x000fe20000000000 */
[----:B------:R-:W-:Y:S02]  /*1c740*/  LEA R4, P0, R2, UR6, 0x1 ;  /* 0x0000000602047c11 */ /* 0x000fe4000f8008ff */
[----:B------:R-:W-:-:S04]  /*1c750*/  IADD3 R3, R3, R5, RZ ;  /* 0x0000000503037210 */ /* 0x000fc80007ffe0ff */
        /* <DEDUP_REMOVED lines=8> */
.L_x_451:
[----:B------:R-:W3:Y:S01]  /*1c7e0*/  LDL R11, [R1+0x1c] ;  /* 0x00001c00010b7983 */ /* 0x000ee20000100800 */
[----:B------:R-:W-:-:S03]  /*1c7f0*/  ULDC.64 UR4, c[0x0][0xbd8] ;  /* 0x0002f60000047ab9 */ /* 0x000fc60000000a00 */
[----:B------:R-:W4:Y:S01]  /*1c800*/  LDL R9, [R1+0x34] ;  /* 0x0000340001097983 */ /* 0x000f220000100800 */
[----:B------:R-:W-:Y:S01]  /*1c810*/  ISETP.NE.U32.AND P0, PT, RZ, UR4, PT ;  /* 0x00000004ff007c0c */ /* 0x000fe2000bf05070 */
[----:B------:R-:W-:-:S03]  /*1c820*/  IMAD.MOV.U32 R7, RZ, RZ, RZ ;  /* 0x000000ffff077224 */ /* 0x000fc600078e00ff */
[----:B------:R-:W-:Y:S01]  /*1c830*/  ISETP.NE.AND.EX P0, PT, RZ, UR5, PT, P0 ;  /* 0x00000005ff007c0c */ /* 0x000fe2000bf05300 */
[C---:B---3--:R-:W-:Y:S01]  /*1c840*/  IMAD.SHL.U32 R4, R11.reuse, 0x4, RZ ;  /* 0x000000040b047824 */ /* 0x048fe200078e00ff */
[----:B----4-:R-:W-:-:S04]  /*1c850*/  SHF.L.U64.HI R0, R11, 0x2, R9 ;  /* 0x000000020b007819 */ /* 0x010fc80000010209 */
[----:B------:R-:W-:-:S04]  /*1c860*/  IADD3 R2, P1, R4, UR4, RZ ;  /* 0x0000000404027c10 */ /* 0x000fc8000ff3e0ff */
[----:B------:R-:W-:Y:S01]  /*1c870*/  IADD3.X R3, R0, UR5, RZ, P1, !PT ;  /* 0x0000000500037c10 */ /* 0x000fe20008ffe4ff */
[----:B------:R-:W-:Y:S02]  /*1c880*/  ULDC.64 UR4, c[0x0][0xbe0] ;  /* 0x0002f80000047ab9 */ /* 0x000fe40000000a00 */
[----:B------:R-:W-:Y:S02]  /*1c890*/  ISETP.NE.U32.AND P1, PT, RZ, UR4, PT ;  /* 0x00000004ff007c0c */ /* 0x000fe4000bf25070 */
[----:B------:R3:W5:Y:S02]  /*1c8a0*/  @P0 LDG.E R7, desc[UR42][R2.64] ;  /* 0x0000002a02070981 */ /* 0x000764000c1e1900 */
[----:B------:R-:W-:Y:S01]  /*1c8b0*/  ISETP.NE.AND.EX P1, PT, RZ, UR5, PT, P1 ;  /* 0x00000005ff007c0c */ /* 0x000fe2000bf25310 */
[----:B------:R-:W4:-:S12]  /*1c8c0*/  S2R R14, SR_TID.X ;  /* 0x00000000000e7919 */ /* 0x000f180000002100 */
[----:B------:R-:W-:Y:S01]  /*1c8d0*/  @P1 IADD3 R4, P2, R4, UR4, RZ ;  /* 0x0000000404041c10 */ /* 0x000fe2000ff5e0ff */
[----:B------:R-:W-:-:S03]  /*1c8e0*/  ULDC UR4, c[0x0][0xa88] ;  /* 0x0002a20000047ab9 */ /* 0x000fc60000000800 */
[----:B------:R-:W-:Y:S02]  /*1c8f0*/  @P1 IADD3.X R5, R0, UR5, RZ, P2, !PT ;  /* 0x0000000500051c10 */ /* 0x000fe400097fe4ff */
[----:B------:R-:W-:-:S06]  /*1c900*/  MOV R0, UR4 ;  /* 0x0000000400007c02 */ /* 0x000fcc0008000f00 */
[----:B------:R3:W5:Y:S01]  /*1c910*/  @P1 LDG.E R0, desc[UR42][R4.64] ;  /* 0x0000002a04001981 */ /* 0x000762000c1e1900 */
[----:B----4-:R-:W-:-:S05]  /*1c920*/  VIADD R6, R14, 0xffffff80 ;  /* 0xffffff800e067836 */ /* 0x010fca0000000000 */
[----:B------:R-:W-:Y:S01]  /*1c930*/  ISETP.GE.AND P2, PT, R6, 0x80, PT ;  /* 0x000000800600780c */ /* 0x000fe20003f46270 */
[----:B---3--:R-:W-:-:S12]  /*1c940*/  @P1 BRA `(.L_x_461) ;  /* 0x0000000000101947 */ /* 0x008fd80003800000 */
[----:B------:R-:W-:Y:S05]  /*1c950*/  @!P0 BRA `(.L_x_461) ;  /* 0x00000000000c8947 */ /* 0x000fea0003800000 */
[----:B------:R-:W3:Y:S04]  /*1c960*/  LDG.E R5, desc[UR42][R2.64] ;  /* 0x0000002a02057981 */ /* 0x000ee8000c1e1900 */
[----:B-----5:R-:W3:Y:S02]  /*1c970*/  LDG.E R0, desc[UR42][R2.64+0x4] ;  /* 0x0000042a02007981 */ /* 0x020ee4000c1e1900 */
[----:B---3--:R-:W-:-:S07]  /*1c980*/  IMAD.IADD R0, R0, 0x1, -R5 ;  /* 0x0000000100007824 */ /* 0x008fce00078e0a05 */
.L_x_461:
[----:B------:R-:W3:Y:S04]  /*1c990*/  LDL R12, [R1+0x30] ;  /* 0x00003000010c7983 */ /* 0x000ee80000100800 */
[----:B------:R4:W5:Y:S01]  /*1c9a0*/  LDL R10, [R1+0x3c] ;  /* 0x00003c00010a7983 */ /* 0x0009620000100800 */
[----:B------:R-:W-:Y:S01]  /*1c9b0*/  BSSY B1, `(.L_x_462) ;  /* 0x000001c000017945 */ /* 0x000fe20003800000 */
[----:B------:R-:W-:Y:S02]  /*1c9c0*/  SHF.R.S32.HI R13, RZ, 0x1f, R18 ;  /* 0x0000001fff0d7819 */ /* 0x000fe40000011412 */
[----:B------:R-:W-:Y:S02]  /*1c9d0*/  SEL R11, R11, RZ, !P0 ;  /* 0x000000ff0b0b7207 */ /* 0x000fe40004000000 */
[----:B------:R-:W-:-:S02]  /*1c9e0*/  SEL R9, R9, RZ, !P0 ;  /* 0x000000ff09097207 */ /* 0x000fc40004000000 */
[----:B-----5:R-:W-:Y:S02]  /*1c9f0*/  SHF.R.S32.HI R6, RZ, 0x1f, R7 ;  /* 0x0000001fff067819 */ /* 0x020fe40000011407 */
[----:B---3--:R-:W-:Y:S01]  /*1ca00*/  SHF.R.S32.HI R8, RZ, 0x1f, R12 ;  /* 0x0000001fff087819 */ /* 0x008fe2000001140c */
[----:B----4-:R-:W-:Y:S06]  /*1ca10*/  @P2 BRA `(.L_x_463) ;  /* 0x0000000000542947 */ /* 0x010fec0003800000 */
[----:B------:R-:W-:-:S05]  /*1ca20*/  IMAD R2, R10, 0x80, R14 ;  /* 0x000000800a027824 */ /* 0x000fca00078e020e */
[----:B------:R-:W-:-:S04]  /*1ca30*/  IADD3 R3, R2, -0x80, RZ ;  /* 0xffffff8002037810 */ /* 0x000fc80007ffe0ff */
[----:B------:R-:W-:-:S13]  /*1ca40*/  ISETP.GE.AND P0, PT, R3, R0, PT ;  /* 0x000000000300720c */ /* 0x000fda0003f06270 */
[----:B------:R-:W-:Y:S05]  /*1ca50*/  @P0 BRA `(.L_x_463) ;  /* 0x0000000000440947 */ /* 0x000fea0003800000 */
[C---:B------:R-:W-:Y:S01]  /*1ca60*/  IADD3 R2, P0, R3.reuse, R7, RZ ;  /* 0x0000000703027210 */ /* 0x040fe20007f1e0ff */
[----:B------:R-:W-:Y:S02]  /*1ca70*/  ULDC.64 UR4, c[0x0][0xb70] ;  /* 0x0002dc0000047ab9 */ /* 0x000fe40000000a00 */
[----:B------:R-:W-:Y:S01]  /*1ca80*/  IMAD R4, R8, UR4, RZ ;  /* 0x0000000408047c24 */ /* 0x000fe2000f8e02ff */
[----:B------:R-:W-:-:S03]  /*1ca90*/  LEA.HI.X.SX32 R3, R3, R6, 0x1, P0 ;  /* 0x0000000603037211 */ /* 0x000fc600000f0eff */
[C---:B------:R-:W-:Y:S02]  /*1caa0*/  IMAD R5, R12.reuse, UR5, R4 ;  /* 0x000000050c057c24 */ /* 0x040fe4000f8e0204 */
[----:B------:R-:W-:Y:S01]  /*1cab0*/  IMAD.WIDE.U32 R2, R12, UR4, R2 ;  /* 0x000000040c027c25 */ /* 0x000fe2000f8e0002 */
[----:B------:R-:W-:-:S03]  /*1cac0*/  ULDC.64 UR4, c[0x0][0xb78] ;  /* 0x0002de0000047ab9 */ /* 0x000fc60000000a00 */
[----:B------:R-:W-:Y:S02]  /*1cad0*/  IMAD R4, R9, UR4, RZ ;  /* 0x0000000409047c24 */ /* 0x000fe4000f8e02ff */
[----:B------:R-:W-:Y:S02]  /*1cae0*/  IMAD.IADD R3, R3, 0x1, R5 ;  /* 0x0000000103037824 */ /* 0x000fe400078e0205 */
[C---:B------:R-:W-:Y:S02]  /*1caf0*/  IMAD R5, R11.reuse, UR5, R4 ;  /* 0x000000050b057c24 */ /* 0x040fe4000f8e0204 */
[----:B------:R-:W-:Y:S01]  /*1cb00*/  IMAD.WIDE.U32 R2, R11, UR4, R2 ;  /* 0x000000040b027c25 */ /* 0x000fe2000f8e0002 */
[----:B------:R-:W-:-:S03]  /*1cb10*/  ULDC.64 UR4, c[0x0][0xb40] ;  /* 0x0002d00000047ab9 */ /* 0x000fc60000000a00 */
[----:B------:R-:W-:Y:S01]  /*1cb20*/  IMAD.IADD R3, R3, 0x1, R5 ;  /* 0x0000000103037824 */ /* 0x000fe200078e0205 */
[----:B------:R-:W-:-:S04]  /*1cb30*/  LEA R4, P0, R2, UR4, 0x2 ;  /* 0x0000000402047c11 */ /* 0x000fc8000f8010ff */
[----:B------:R-:W-:Y:S01]  /*1cb40*/  LEA.HI.X R5, R2, UR5, R3, 0x2, P0 ;  /* 0x0000000502057c11 */ /* 0x000fe200080f1403 */
[----:B------:R-:W-:-:S05]  /*1cb50*/  IMAD.MOV.U32 R3, RZ, RZ, -0x800000 ;  /* 0xff800000ff037424 */ /* 0x000fca00078e00ff */
[----:B------:R3:W-:Y:S03]  /*1cb60*/  STG.E desc[UR42][R4.64], R3 ;  /* 0x0000000304007986 */ /* 0x0007e6000c10192a */
.L_x_463:
[----:B------:R-:W-:Y:S05]  /*1cb70*/  BSYNC B1 ;  /* 0x0000000000017941 */ /* 0x000fea0003800000 */
.L_x_462:
[----:B------:R-:W-:Y:S01]  /*1cb80*/  ULDC.64 UR4, c[0x0][0xaa0] ;  /* 0x0002a80000047ab9 */ /* 0x000fe20000000a00 */
[----:B------:R-:W-:Y:S01]  /*1cb90*/  MOV R2, R18 ;  /* 0x0000001200027202 */ /* 0x000fe20000000f00 */
[----:B---3--:R-:W-:Y:S01]  /*1cba0*/  IMAD.MOV.U32 R3, RZ, RZ, R13 ;  /* 0x000000ffff037224 */ /* 0x008fe200078e000d */
[----:B------:R-:W-:Y:S01]  /*1cbb0*/  BSSY B1, `(.L_x_464) ;  /* 0x000002b000017945 */ /* 0x000fe20003800000 */
[----:B------:R-:W-:Y:S02]  /*1cbc0*/  IMAD R4, R6, UR4, RZ ;  /* 0x0000000406047c24 */ /* 0x000fe4000f8e02ff */
[----:B------:R-:W-:-:S04]  /*1cbd0*/  IMAD.WIDE.U32 R2, R7, UR4, R2 ;  /* 0x0000000407027c25 */ /* 0x000fc8000f8e0002 */
[----:B------:R-:W-:Y:S01]  /*1cbe0*/  IMAD R7, R7, UR5, R4 ;  /* 0x0000000507077c24 */ /* 0x000fe2000f8e0204 */
[----:B------:R-:W-:Y:S02]  /*1cbf0*/  ULDC.64 UR4, c[0x0][0xae0] ;  /* 0x0002b80000047ab9 */ /* 0x000fe40000000a00 */
[----:B------:R-:W-:Y:S02]  /*1cc00*/  IMAD R4, R8, UR4, RZ ;  /* 0x0000000408047c24 */ /* 0x000fe4000f8e02ff */
[----:B------:R-:W-:Y:S02]  /*1cc10*/  IMAD R8, R10, -0x80, R0 ;  /* 0xffffff800a087824 */ /* 0x000fe400078e0200 */
[----:B------:R-:W-:Y:S02]  /*1cc20*/  IMAD.IADD R3, R3, 0x1, R7 ;  /* 0x0000000103037824 */ /* 0x000fe400078e0207 */
[----:B------:R-:W-:Y:S01]  /*1cc30*/  IMAD R5, R12, UR5, R4 ;  /* 0x000000050c057c24 */ /* 0x000fe2000f8e0204 */
[-C--:B------:R-:W-:Y:S01]  /*1cc40*/  ISETP.GE.AND P1, PT, R22, R8.reuse, PT ;  /* 0x000000081600720c */ /* 0x080fe20003f26270 */
[----:B------:R-:W-:Y:S01]  /*1cc50*/  IMAD.WIDE.U32 R2, R12, UR4, R2 ;  /* 0x000000040c027c25 */ /* 0x000fe2000f8e0002 */
[----:B------:R-:W-:Y:S01]  /*1cc60*/  ULDC.64 UR4, c[0x0][0xae8] ;  /* 0x0002ba0000047ab9 */ /* 0x000fe20000000a00 */
[----:B------:R-:W-:-:S02]  /*1cc70*/  ISETP.GE.AND P0, PT, R233, R8, PT ;  /* 0x00000008e900720c */ /* 0x000fc40003f06270 */
[----:B------:R-:W-:Y:S02]  /*1cc80*/  IMAD.IADD R3, R3, 0x1, R5 ;  /* 0x0000000103037824 */ /* 0x000fe400078e0205 */
[----:B------:R-:W-:Y:S02]  /*1cc90*/  IMAD R0, R9, UR4, RZ ;  /* 0x0000000409007c24 */ /* 0x000fe4000f8e02ff */
[----:B------:R-:W-:Y:S01]  /*1cca0*/  IMAD.WIDE.U32 R4, R11, UR4, R2 ;  /* 0x000000040b047c25 */ /* 0x000fe2000f8e0002 */
[----:B------:R-:W-:-:S03]  /*1ccb0*/  MOV R2, R22 ;  /* 0x0000001600027202 */ /* 0x000fc60000000f00 */
[----:B------:R-:W-:Y:S02]  /*1ccc0*/  IMAD R9, R11, UR5, R0 ;  /* 0x000000050b097c24 */ /* 0x000fe4000f8e0200 */
[----:B------:R-:W-:Y:S02]  /*1ccd0*/  IMAD.MOV.U32 R3, RZ, RZ, R23 ;  /* 0x000000ffff037224 */ /* 0x000fe400078e0017 */
[----:B------:R-:W-:Y:S02]  /*1cce0*/  IMAD.IADD R11, R5, 0x1, R9 ;  /* 0x00000001050b7824 */ /* 0x000fe400078e0209 */
[----:B------:R-:W-:Y:S01]  /*1ccf0*/  IMAD.WIDE R6, R10, 0x80, R2 ;  /* 0x000000800a067825 */ /* 0x000fe200078e0202 */
[----:B------:R-:W-:Y:S06]  /*1cd00*/  @P1 BRA `(.L_x_465) ;  /* 0x0000000000541947 */ /* 0x000fec0003800000 */
[C---:B------:R-:W-:Y:S01]  /*1cd10*/  IADD3 R2, R18.reuse, 0xc0, RZ ;  /* 0x000000c012027810 */ /* 0x040fe20007ffe0ff */
[----:B------:R-:W-:Y:S01]  /*1cd20*/  ULDC UR4, c[0x0][0xa8c] ;  /* 0x0002a30000047ab9 */ /* 0x000fe20000000800 */
        /* <DEDUP_REMOVED lines=19> */
.L_x_465:
[----:B------:R-:W-:Y:S05]  /*1ce60*/  BSYNC B1 ;  /* 0x0000000000017941 */ /* 0x000fea0003800000 */
.L_x_464:
[----:B------:R-:W-:Y:S01]  /*1ce70*/  BSSY B1, `(.L_x_466) ;  /* 0x000001a000017945 */ /* 0x000fe20003800000 */
[----:B------:R-:W-:-:S03]  /*1ce80*/  ISETP.GE.AND P1, PT, R234, R8, PT ;  /* 0x00000008ea00720c */ /* 0x000fc60003f26270 */
[----:B------:R-:W-:Y:S10]  /*1ce90*/  @P0 BRA `(.L_x_467) ;  /* 0x00000000005c0947 */ /* 0x000ff40003800000 */
[----:B------:R-:W-:Y:S01]  /*1cea0*/  IADD3 R9, P0, R6, 0x20, RZ ;  /* 0x0000002006097810 */ /* 0x000fe20007f1e0ff */
[C---:B------:R-:W-:Y:S01]  /*1ceb0*/  VIADD R3, R18.reuse, 0xc0 ;  /* 0x000000c012037836 */ /* 0x040fe20000000000 */
[----:B------:R-:W-:Y:S01]  /*1cec0*/  IADD3 R2, R18, 0x80, RZ ;  /* 0x0000008012027810 */ /* 0x000fe20007ffe0ff */
[----:B------:R-:W-:Y:S01]  /*1ced0*/  ULDC UR4, c[0x0][0xa8c] ;  /* 0x0002a30000047ab9 */ /* 0x000fe20000000800 */
[----:B------:R-:W-:Y:S01]  /*1cee0*/  ULDC.64 UR6, c[0x0][0xad8] ;  /* 0x0002b60000067ab9 */ /* 0x000fe20000000a00 */
[----:B------:R-:W-:Y:S01]  /*1cef0*/  IMAD.X R0, RZ, RZ, R7, P0 ;  /* 0x000000ffff007224 */ /* 0x000fe200000e0607 */
[----:B------:R-:W-:Y:S02]  /*1cf00*/  ISETP.GE.AND P5, PT, R3, UR4, PT ;  /* 0x0000000403007c0c */ /* 0x000fe4000bfa6270 */
[----:B------:R-:W-:Y:S01]  /*1cf10*/  ISETP.GE.AND P4, PT, R2, UR4, PT ;  /* 0x0000000402007c0c */ /* 0x000fe2000bf86270 */
[----:B------:R-:W-:Y:S01]  /*1cf20*/  IMAD.MOV.U32 R2, RZ, RZ, R4 ;  /* 0x000000ffff027224 */ /* 0x000fe200078e0004 */
[----:B------:R-:W-:Y:S01]  /*1cf30*/  MOV R3, R11 ;  /* 0x0000000b00037202 */ /* 0x000fe20000000f00 */
[----:B------:R-:W-:Y:S01]  /*1cf40*/  IMAD R0, R0, UR6, RZ ;  /* 0x0000000600007c24 */ /* 0x000fe2000f8e02ff */
[----:B------:R-:W-:-:S02]  /*1cf50*/  ISETP.GE.AND P2, PT, R18, UR4, PT ;  /* 0x0000000412007c0c */ /* 0x000fc4000bf46270 */
[----:B------:R-:W-:Y:S01]  /*1cf60*/  ISETP.GE.AND P3, PT, R236, UR4, PT ;  /* 0x00000004ec007c0c */ /* 0x000fe2000bf66270 */
[----:B------:R-:W-:-:S04]  /*1cf70*/  IMAD.WIDE.U32 R2, R9, UR6, R2 ;  /* 0x0000000609027c25 */ /* 0x000fc8000f8e0002 */
[----:B------:R-:W-:Y:S01]  /*1cf80*/  IMAD R9, R9, UR7, R0 ;  /* 0x0000000709097c24 */ /* 0x000fe2000f8e0200 */
[----:B------:R-:W-:Y:S02]  /*1cf90*/  ULDC.64 UR6, c[0x0][0xa80] ;  /* 0x0002a00000067ab9 */ /* 0x000fe40000000a00 */
[----:B---3--:R-:W-:Y:S01]  /*1cfa0*/  LEA R12, P0, R2, UR6, 0x1 ;  /* 0x00000006020c7c11 */ /* 0x008fe2000f8008ff */
[----:B------:R-:W-:-:S05]  /*1cfb0*/  IMAD.IADD R3, R3, 0x1, R9 ;  /* 0x0000000103037824 */ /* 0x000fca00078e0209 */
[----:B------:R-:W-:-:S05]  /*1cfc0*/  LEA.HI.X R13, R2, UR7, R3, 0x1, P0 ;  /* 0x00000007020d7c11 */ /* 0x000fca00080f0c03 */
[----:B------:R4:W-:Y:S04]  /*1cfd0*/  @!P2 STG.E.128 desc[UR42][R12.64], RZ ;  /* 0x000000ff0c00a986 */ /* 0x0009e8000c101d2a */
[----:B------:R4:W-:Y:S04]  /*1cfe0*/  @!P3 STG.E.128 desc[UR42][R12.64+0x80], RZ ;  /* 0x000080ff0c00b986 */ /* 0x0009e8000c101d2a */
[----:B------:R4:W-:Y:S04]  /*1cff0*/  @!P4 STG.E.128 desc[UR42][R12.64+0x100], RZ ;  /* 0x000100ff0c00c986 */ /* 0x0009e8000c101d2a */
[----:B------:R4:W-:Y:S02]  /*1d000*/  @!P5 STG.E.128 desc[UR42][R12.64+0x180], RZ ;  /* 0x000180ff0c00d986 */ /* 0x0009e4000c101d2a */
.L_x_467:
[----:B------:R-:W-:Y:S05]  /*1d010*/  BSYNC B1 ;  /* 0x0000000000017941 */ /* 0x000fea0003800000 */
.L_x_466:
        /* <DEDUP_REMOVED lines=26> */
.L_x_469:
[----:B------:R-:W-:Y:S05]  /*1d1c0*/  BSYNC B1 ;  /* 0x0000000000017941 */ /* 0x000fea0003800000 */
.L_x_468:
[----:B------:R-:W-:Y:S05]  /*1d1d0*/  @P0 BRA `(.L_x_460) ;  /* 0x00000000005c0947 */ /* 0x000fea0003800000 */
[----:B------:R-:W-:Y:S01]  /*1d1e0*/  IADD3 R5, P0, R6, 0x60, RZ ;  /* 0x0000006006057810 */ /* 0x000fe20007f1e0ff */
[----:B------:R-:W-:Y:S01]  /*1d1f0*/  ULDC.64 UR6, c[0x0][0xad8] ;  /* 0x0002b60000067ab9 */ /* 0x000fe20000000a00 */
[----:B------:R-:W-:Y:S01]  /*1d200*/  MOV R2, R4 ;  /* 0x0000000400027202 */ /* 0x000fe20000000f00 */
[----:B------:R-:W-:Y:S01]  /*1d210*/  IMAD.MOV.U32 R3, RZ, RZ, R11 ;  /* 0x000000ffff037224 */ /* 0x000fe200078e000b */
[C---:B------:R-:W-:Y:S01]  /*1d220*/  IADD3 R4, R18.reuse, 0xc0, RZ ;  /* 0x000000c012047810 */ /* 0x040fe20007ffe0ff */
[----:B------:R-:W-:Y:S01]  /*1d230*/  IMAD.X R6, RZ, RZ, R7, P0 ;  /* 0x000000ffff067224 */ /* 0x000fe200000e0607 */
[----:B------:R-:W-:Y:S01]  /*1d240*/  ULDC UR4, c[0x0][0xa8c] ;  /* 0x0002a30000047ab9 */ /* 0x000fe20000000800 */
[----:B------:R-:W-:Y:S01]  /*1d250*/  VIADD R0, R18, 0x80 ;  /* 0x0000008012007836 */ /* 0x000fe20000000000 */
[----:B------:R-:W-:Y:S01]  /*1d260*/  ISETP.GE.AND P4, PT, R4, UR4, PT ;  /* 0x0000000404007c0c */ /* 0x000fe2000bf86270 */
[----:B------:R-:W-:Y:S01]  /*1d270*/  IMAD R6, R6, UR6, RZ ;  /* 0x0000000606067c24 */ /* 0x000fe2000f8e02ff */
[----:B------:R-:W-:Y:S01]  /*1d280*/  ISETP.GE.AND P1, PT, R18, UR4, PT ;  /* 0x0000000412007c0c */ /* 0x000fe2000bf26270 */
[----:B------:R-:W-:Y:S01]  /*1d290*/  IMAD.WIDE.U32 R2, R5, UR6, R2 ;  /* 0x0000000605027c25 */ /* 0x000fe2000f8e0002 */
[----:B------:R-:W-:-:S02]  /*1d2a0*/  ISETP.GE.AND P3, PT, R0, UR4, PT ;  /* 0x0000000400007c0c */ /* 0x000fc4000bf66270 */
        /* <DEDUP_REMOVED lines=10> */
.L_x_460:
[----:B------:R-:W-:Y:S05]  /*1d350*/  BSYNC B0 ;  /* 0x0000000000007941 */ /* 0x000fea0003800000 */
.L_x_450:
[----:B------:R-:W-:Y:S02]  /*1d360*/  ULDC UR4, c[0x0][0xc14] ;  /* 0x0003050000047ab9 */ /* 0x000fe40000000800 */
[----:B--2---:R-:W-:-:S13]  /*1d370*/  ISETP.GE.AND P0, PT, R123, UR4, PT ;  /* 0x000000047b007c0c */ /* 0x004fda000bf06270 */
[----:B------:R-:W-:Y:S05]  /*1d380*/  @!P0 BRA `(.L_x_470) ;  /* 0xfffffe3c00488947 */ /* 0x000fea000383ffff */
[----:B------:R-:W-:Y:S05]  /*1d390*/  BRA `(.L_x_289) ;  /* 0x0000006c00487947 */ /* 0x000fea0003800000 */
.L_x_287:
        /* <DEDUP_REMOVED lines=16> */
[----:B-1----:R1:W-:Y:S04]  /*1d4a0*/  STL.64 [R1], R4 ;  /* 0x0000000401007387 */ /* 0x0023e80000100a00 */
[----:B------:R1:W-:Y:S01]  /*1d4b0*/  STL.64 [R1+0x8], R6 ;  /* 0x0000080601007387 */ /* 0x0003e20000100a00 */
[----:B------:R-:W-:Y:S06]  /*1d4c0*/  BAR.ARV 0x4, 0x180 ;  /* 0x0106000000007b1d */ /* 0x000fec0000002000 */
[----:B------:R-:W-:Y:S05]  /*1d4d0*/  BRA `(.L_x_472) ;  /* 0x0000000800207947 */ /* 0x000fea0003800000 */
.L_x_471:
[----:B0-----:R-:W0:Y:S01]  /*1d4e0*/  S2R R2, SR_TID.X ;  /* 0x0000000000027919 */ /* 0x001e220000002100 */
[----:B------:R-:W-:Y:S01]  /*1d4f0*/  ULDC UR4, c[0x0][0xc14] ;  /* 0x0003050000047ab9 */ /* 0x000fe20000000800 */
[----:B------:R-:W1:Y:S01]  /*1d500*/  S2UR UR6, SR_CTAID.X ;  /* 0x00000000000679c3 */ /* 0x000e620000002500 */
[----:B------:R-:W-:Y:S01]  /*1d510*/  ULDC UR5, c[0x0][0xc10] ;  /* 0x0003040000057ab9 */ /* 0x000fe20000000800 */
        /* <DEDUP_REMOVED lines=16> */
[----:B0-----:R-:W-:-:S04]  /*1d620*/  SEL R4, R4, RZ, P2 ;  /* 0x000000ff04047207 */ /* 0x001fc80001000000 */
[----:B------:R-:W-:-:S05]  /*1d630*/  IADD3 R4, R7, R4, RZ ;  /* 0x0000000407047210 */ /* 0x000fca0007ffe0ff */
[----:B------:R-:W0:Y:S02]  /*1d640*/  SHFL.UP PT, R6, R4, 0x4, RZ ;  /* 0x0480000004067989 */ /* 0x000e2400000e00ff */
[----:B0-----:R-:W-:-:S05]  /*1d650*/  SEL R3, R6, RZ, P3 ;  /* 0x000000ff06037207 */ /* 0x001fca0001800000 */
[----:B------:R-:W-:Y:S01]  /*1d660*/  IMAD.IADD R3, R4, 0x1, R3 ;  /* 0x0000000104037824 */ /* 0x000fe200078e0203 */
[----:B------:R-:W-:-:S04]  /*1d670*/  MOV R4, RZ ;  /* 0x000000ff00047202 */ /* 0x000fc80000000f00 */
[----:B------:R-:W0:Y:S02]  /*1d680*/  SHFL.UP PT, R2, R3, 0x8, RZ ;  /* 0x0500000003027989 */ /* 0x000e2400000e00ff */
[----:B0-----:R-:W-:-:S05]  /*1d690*/  SEL R2, R2, RZ, P4 ;  /* 0x000000ff02027207 */ /* 0x001fca0002000000 */
[----:B------:R-:W-:-:S05]  /*1d6a0*/  IMAD.IADD R7, R3, 0x1, R2 ;  /* 0x0000000103077824 */ /* 0x000fca00078e0202 */
[----:B------:R-:W0:Y:S02]  /*1d6b0*/  SHFL.UP PT, R2, R7, 0x10, RZ ;  /* 0x0600000007027989 */ /* 0x000e2400000e00ff */
[----:B0-----:R-:W-:-:S05]  /*1d6c0*/  SEL R2, R2, RZ, P5 ;  /* 0x000000ff02027207 */ /* 0x001fca0002800000 */
[----:B------:R-:W-:-:S05]  /*1d6d0*/  IMAD.IADD R2, R7, 0x1, R2 ;  /* 0x0000000107027824 */ /* 0x000fca00078e0202 */
[----:B------:R-:W0:Y:S02]  /*1d6e0*/  SHFL.IDX PT, R6, R2, 0x1f, 0x1f ;  /* 0x03e01f0002067f89 */ /* 0x000e2400000e0000 */
[----:B0-----:R-:W-:-:S04]  /*1d6f0*/  IMAD R6, R6, UR5, RZ ;  /* 0x0000000506067c24 */ /* 0x001fc8000f8e02ff */
[----:B------:R-:W-:Y:S01]  /*1d700*/  IMAD.MOV.U32 R9, RZ, RZ, R6 ;  /* 0x000000ffff097224 */ /* 0x000fe200078e0006 */
[----:B-1----:R-:W-:-:S13]  /*1d710*/  ISETP.GT.AND P6, PT, R6, UR6, PT ;  /* 0x0000000606007c0c */ /* 0x002fda000bfc4270 */
[----:B------:R-:W-:Y:S05]  /*1d720*/  @P6 BRA `(.L_x_473) ;  /* 0x0000000000a46947 */ /* 0x000fea0003800000 */
[----:B------:R-:W0:Y:S01]  /*1d730*/  LDC R7, c[0x0][0xc14] ;  /* 0x00030500ff077b82 */ /* 0x000e220000000800 */
[----:B------:R-:W-:Y:S01]  /*1d740*/  IMAD.MOV.U32 R6, RZ, RZ, R9 ;  /* 0x000000ffff067224 */ /* 0x000fe200078e0009 */
[----:B------:R-:W-:Y:S01]  /*1d750*/  UMOV UR4, URZ ;  /* 0x0000003f00047c82 */ /* 0x000fe20008000000 */
[----:B------:R-:W-:Y:S01]  /*1d760*/  ULDC UR7, c[0x0][0xc14] ;  /* 0x0003050000077ab9 */ /* 0x000fe20000000800 */
[----:B------:R-:W-:-:S05]  /*1d770*/  ULDC UR5, c[0x0][0xc10] ;  /* 0x0003040000057ab9 */ /* 0x000fca0000000800 */
.L_x_477:
[----:B------:R-:W-:Y:S01]  /*1d780*/  IMAD.U32 R0, RZ, RZ, UR7 ;  /* 0x00000007ff007e24 */ /* 0x000fe2000f8e00ff */
[----:B------:R-:W-:-:S04]  /*1d790*/  UIADD3 UR4, UR4, 0x1f, URZ ;  /* 0x0000001f04047890 */ /* 0x000fc8000fffe03f */
[----:B------:R1:W-:Y:S02]  /*1d7a0*/  STL [R1+0xc], R0 ;  /* 0x00000c0001007387 */ /* 0x0003e40000100800 */
[----:B0-----:R-:W-:-:S13]  /*1d7b0*/  ISETP.LE.AND P6, PT, R7, UR4, PT ;  /* 0x0000000407007c0c */ /* 0x001fda000bfc3270 */
[----:B-1----:R-:W-:Y:S05]  /*1d7c0*/  @P6 BRA `(.L_x_474) ;  /* 0x00000004002c6947 */ /* 0x002fea0003800000 */
[----:B------:R-:W-:Y:S01]  /*1d7d0*/  IADD3 R8, R5, UR4, RZ ;  /* 0x0000000405087c10 */ /* 0x000fe2000fffe0ff */
[----:B------:R-:W-:Y:S01]  /*1d7e0*/  BSSY B0, `(.L_x_475) ;  /* 0x0000007000007945 */ /* 0x000fe20003800000 */
[----:B------:R-:W-:Y:S02]  /*1d7f0*/  IMAD.MOV.U32 R0, RZ, RZ, RZ ;  /* 0x000000ffff007224 */ /* 0x000fe400078e00ff */
[----:B------:R-:W-:-:S13]  /*1d800*/  ISETP.GE.OR P6, PT, R8, R7, !P0 ;  /* 0x000000070800720c */ /* 0x000fda00047c6670 */
[----:B------:R-:W-:Y:S05]  /*1d810*/  @P6 BRA `(.L_x_476) ;  /* 0x00000000000c6947 */ /* 0x000fea0003800000 */
[----:B------:R-:W0:Y:S02]  /*1d820*/  LDC.64 R2, c[0x0][0xc58] ;  /* 0x00031600ff027b82 */ /* 0x000e240000000a00 */
[----:B0-----:R-:W-:-:S05]  /*1d830*/  IMAD.WIDE R2, R8, 0x4, R2 ;  /* 0x0000000408027825 */ /* 0x001fca00078e0202 */
[----:B------:R0:W5:Y:S02]  /*1d840*/  LDG.E R0, desc[UR42][R2.64] ;  /* 0x0000002a02007981 */ /* 0x000164000c1e1900 */
.L_x_476:
[----:B------:R-:W-:Y:S05]  /*1d850*/  BSYNC B0 ;  /* 0x0000000000007941 */ /* 0x000fea0003800000 */
.L_x_475:
[----:B0----5:R-:W0:Y:S02]  /*1d860*/  SHFL.UP PT, R2, R0, 0x1, RZ ;  /* 0x0420000000027989 */ /* 0x021e2400000e00ff */
[----:B0-----:R-:W-:-:S05]  /*1d870*/  SEL R3, R2, RZ, P1 ;  /* 0x000000ff02037207 */ /* 0x001fca0000800000 */
[----:B------:R-:W-:-:S05]  /*1d880*/  IMAD.IADD R3, R0, 0x1, R3 ;  /* 0x0000000100037824 */ /* 0x000fca00078e0203 */
[----:B------:R-:W0:Y:S02]  /*1d890*/  SHFL.UP PT, R2, R3, 0x2, RZ ;  /* 0x0440000003027989 */ /* 0x000e2400000e00ff */
[----:B0-----:R-:W-:-:S05]  /*1d8a0*/  SEL R2, R2, RZ, P2 ;  /* 0x000000ff02027207 */ /* 0x001fca0001000000 */
[----:B------:R-:W-:-:S05]  /*1d8b0*/  IMAD.IADD R2, R3, 0x1, R2 ;  /* 0x0000000103027824 */ /* 0x000fca00078e0202 */
[----:B------:R-:W0:Y:S02]  /*1d8c0*/  SHFL.UP PT, R8, R2, 0x4, RZ ;  /* 0x0480000002087989 */ /* 0x000e2400000e00ff */
[----:B0-----:R-:W-:-:S04]  /*1d8d0*/  SEL R9, R8, RZ, P3 ;  /* 0x000000ff08097207 */ /* 0x001fc80001800000 */
[----:B------:R-:W-:-:S05]  /*1d8e0*/  IADD3 R9, R2, R9, RZ ;  /* 0x0000000902097210 */ /* 0x000fca0007ffe0ff */
        /* <DEDUP_REMOVED lines=8> */
[----:B------:R-:W-:-:S05]  /*1d970*/  IMAD.IADD R6, R3, 0x1, R6 ;  /* 0x0000000103067824 */ /* 0x000fca00078e0206 */
[----:B------:R-:W-:-:S13]  /*1d980*/  ISETP.GT.AND P6, PT, R6, UR6, PT ;  /* 0x0000000606007c0c */ /* 0x000fda000bfc4270 */
[----:B------:R-:W-:Y:S05]  /*1d990*/  @!P6 BRA `(.L_x_477) ;  /* 0xfffffffc0078e947 */ /* 0x000fea000383ffff */
[----:B------:R-:W-:Y:S01]  /*1d9a0*/  MOV R2, R11 ;  /* 0x0000000b00027202 */ /* 0x000fe20000000f00 */
[----:B------:R-:W-:-:S07]  /*1d9b0*/  IMAD.MOV.U32 R9, RZ, RZ, R3 ;  /* 0x000000ffff097224 */ /* 0x000fce00078e0003 */
.L_x_473:
[----:B------:R-:W-:-:S04]  /*1d9c0*/  IMAD.IADD R9, R6, 0x1, -R9 ;  /* 0x0000000106097824 */ /* 0x000fc800078e0a09 */
[----:B------:R-:W-:-:S05]  /*1d9d0*/  IMAD R3, R2, UR5, R9 ;  /* 0x0000000502037c24 */ /* 0x000fca000f8e0209 */
[----:B------:R-:W-:-:S13]  /*1d9e0*/  ISETP.GT.AND P0, PT, R3, UR6, PT ;  /* 0x0000000603007c0c */ /* 0x000fda000bf04270 */
[----:B------:R-:W-:-:S04]  /*1d9f0*/  VOTE.ANY R8, PT, !P0 ;  /* 0x0000000000087806 */ /* 0x000fc800040e0100 */
[----:B------:R-:W0:Y:S01]  /*1da00*/  POPC R7, R8 ;  /* 0x0000000800077309 */ /* 0x000e220000000000 */
[----:B------:R-:W-:Y:S01]  /*1da10*/  ISETP.NE.AND P0, PT, R8, RZ, PT ;  /* 0x000000ff0800720c */ /* 0x000fe20003f05270 */
[----:B0-----:R-:W0:Y:S02]  /*1da20*/  SHFL.IDX PT, R0, R0, R7, 0x1f ;  /* 0x00001f0700007589 */ /* 0x001e2400000e0000 */
[----:B0-----:R-:W-:-:S04]  /*1da30*/  IABS R6, R0 ;  /* 0x0000000000067213 */ /* 0x001fc80000000000 */
[----:B------:R-:W0:Y:S08]  /*1da40*/  I2F.RP R10, R6 ;  /* 0x00000006000a7306 */ /* 0x000e300000209400 */
[----:B0-----:R-:W0:Y:S02]  /*1da50*/  MUFU.RCP R10, R10 ;  /* 0x0000000a000a7308 */ /* 0x001e240000001000 */
[----:B0-----:R-:W-:-:S06]  /*1da60*/  VIADD R3, R10, 0xffffffe ;  /* 0x0ffffffe0a037836 */ /* 0x001fcc0000000000 */
[----:B------:R-:W0:Y:S02]  /*1da70*/  F2I.FTZ.U32.TRUNC.NTZ R3, R3 ;  /* 0x0000000300037305 */ /* 0x000e24000021f000 */
[----:B0-----:R-:W-:Y:S01]  /*1da80*/  IADD3 R13, RZ, -R3, RZ ;  /* 0x80000003ff0d7210 */ /* 0x001fe20007ffe0ff */
[----:B------:R-:W-:Y:S06]  /*1da90*/  @!P0 BRA `(.L_x_478) ;  /* 0x0000000000088947 */ /* 0x000fec0003800000 */
[----:B------:R-:W-:-:S05]  /*1daa0*/  VIADD R11, R7, 0xffffffff ;  /* 0xffffffff070b7836 */ /* 0x000fca0000000000 */
[----:B------:R0:W1:Y:S02]  /*1dab0*/  SHFL.IDX PT, R4, R2, R11, 0x1f ;  /* 0x00001f0b02047589 */ /* 0x00006400000e0000 */
.L_x_478:
[----:B-1----:R-:W-:Y:S02]  /*1dac0*/  IMAD R4, R4, UR5, R9 ;  /* 0x0000000504047c24 */ /* 0x002fe4000f8e0209 */
[----:B------:R-:W-:Y:S02]  /*1dad0*/  IMAD R9, R13, R6, RZ ;  /* 0x000000060d097224 */ /* 0x000fe400078e02ff */
[----:B0-----:R-:W-:Y:S01]  /*1dae0*/  IMAD.MOV.U32 R2, RZ, RZ, RZ ;  /* 0x000000ffff027224 */ /* 0x001fe200078e00ff */
[----:B------:R0:W-:Y:S03]  /*1daf0*/  STL [R1], R4 ;  /* 0x0000000401007387 */ /* 0x0001e60000100800 */
[----:B------:R-:W-:Y:S01]  /*1db00*/  IMAD.HI.U32 R2, R3, R9, R2 ;  /* 0x0000000903027227 */ /* 0x000fe200078e0002 */
[----:B------:R-:W-:-:S04]  /*1db10*/  IADD3 R9, -R4, UR6, RZ ;  /* 0x0000000604097c10 */ /* 0x000fc8000fffe1ff */
[----:B------:R-:W-:Y:S02]  /*1db20*/  IABS R3, R9 ;  /* 0x0000000900037213 */ /* 0x000fe40000000000 */
[----:B0-----:R-:W-:-:S03]  /*1db30*/  IABS R4, R0 ;  /* 0x0000000000047213 */ /* 0x001fc60000000000 */
[----:B------:R-:W-:-:S04]  /*1db40*/  IMAD.HI.U32 R2, R2, R3, RZ ;  /* 0x0000000302027227 */ /* 0x000fc800078e00ff */
[----:B------:R-:W-:-:S04]  /*1db50*/  IMAD.MOV R4, RZ, RZ, -R4 ;  /* 0x000000ffff047224 */ /* 0x000fc800078e0a04 */
[----:B------:R-:W-:-:S05]  /*1db60*/  IMAD R3, R2, R4, R3 ;  /* 0x0000000402037224 */ /* 0x000fca00078e0203 */
[----:B------:R-:W-:-:S13]  /*1db70*/  ISETP.GT.U32.AND P1, PT, R6, R3, PT ;  /* 0x000000030600720c */ /* 0x000fda0003f24070 */
[-C--:B------:R-:W-:Y:S01]  /*1db80*/  @!P1 IADD3 R3, R3, -R6.reuse, RZ ;  /* 0x8000000603039210 */ /* 0x080fe20007ffe0ff */
        /* <DEDUP_REMOVED lines=8> */
[----:B------:R-:W-:-:S05]  /*1dc10*/  IADD3 R3, -R2, RZ, RZ ;  /* 0x000000ff02037210 */ /* 0x000fca0007ffe1ff */
[----:B------:R-:W-:Y:S02]  /*1dc20*/  IMAD R3, R0, R3, R9 ;  /* 0x0000000300037224 */ /* 0x000fe400078e0209 */
[----:B------:R-:W-:-:S03]  /*1dc30*/  VIADD R0, R7, UR4 ;  /* 0x0000000407007c36 */ /* 0x000fc60008000000 */
[----:B------:R1:W-:Y:S04]  /*1dc40*/  STL [R1+0x4], R3 ;  /* 0x0000040301007387 */ /* 0x0003e80000100800 */
[----:B------:R1:W-:Y:S04]  /*1dc50*/  STL [R1+0x8], R2 ;  /* 0x0000080201007387 */ /* 0x0003e80000100800 */
[----:B------:R1:W-:Y:S01]  /*1dc60*/  STL [R1+0xc], R0 ;  /* 0x00000c0001007387 */ /* 0x0003e20000100800 */
[----:B------:R-:W-:Y:S05]  /*1dc70*/  BRA `(.L_x_479) ;  /* 0x0000000000107947 */ /* 0x000fea0003800000 */
.L_x_474:
[----:B------:R-:W-:Y:S01]  /*1dc80*/  IMAD.U32 R0, RZ, RZ, UR6 ;  /* 0x00000006ff007e24 */ /* 0x000fe2000f8e00ff */
[----:B------:R0:W-:Y:S04]  /*1dc90*/  STL [R1+0x4], RZ ;  /* 0x000004ff01007387 */ /* 0x0001e80000100800 */
[----:B------:R0:W-:Y:S04]  /*1dca0*/  STL [R1+0x8], RZ ;  /* 0x000008ff01007387 */ /* 0x0001e80000100800 */
[----:B------:R0:W-:Y:S02]  /*1dcb0*/  STL [R1], R0 ;  /* 0x0000000001007387 */ /* 0x0001e40000100800 */
.L_x_479:
[----:B------:R-:W2:Y:S04]  /*1dcc0*/  LDL R8, [R1] ;  /* 0x0000000001087983 */ /* 0x000ea80000100800 */
[----:B------:R-:W2:Y:S04]  /*1dcd0*/  LDL R9, [R1+0x4] ;  /* 0x0000040001097983 */ /* 0x000ea80000100800 */
[----:B------:R-:W2:Y:S04]  /*1dce0*/  LDL R10, [R1+0x8] ;  /* 0x00000800010a7983 */ /* 0x000ea80000100800 */
[----:B------:R-:W2:Y:S01]  /*1dcf0*/  LDL R11, [R1+0xc] ;  /* 0x00000c00010b7983 */ /* 0x000ea20000100800 */
[----:B------:R-:W-:-:S13]  /*1dd00*/  ISETP.NE.AND P0, PT, R5, RZ, PT ;  /* 0x000000ff0500720c */ /* 0x000fda0003f05270 */
[----:B-1----:R-:W1:Y:S01]  /*1dd10*/  @!P0 S2R R3, SR_CgaCtaId ;  /* 0x0000000000038919 */ /* 0x002e620000008800 */
[----:B0-----:R-:W-:-:S04]  /*1dd20*/  @!P0 MOV R0, 0x400 ;  /* 0x0000040000008802 */ /* 0x001fc80000000f00 */
[----:B-1----:R-:W-:-:S05]  /*1dd30*/  @!P0 LEA R0, R3, R0, 0x18 ;  /* 0x0000000003008211 */ /* 0x002fca00078ec0ff */
[----:B--2---:R0:W-:Y:S01]  /*1dd40*/  @!P0 STS.128 [R0+0x388d0], R8 ;  /* 0x0388d00800008388 */ /* 0x0041e20000000c00 */
[----:B------:R-:W-:Y:S06]  /*1dd50*/  BAR.ARV 0x5, 0x180 ;  /* 0x0146000000007b1d */ /* 0x000fec0000002000 */
.L_x_472:
[----:B0-----:R-:W2:Y:S01]  /*1dd60*/  LDL R0, [R1+0xc] ;  /* 0x00000c0001007983 */ /* 0x001ea20000100800 */
[----:B------:R-:W-:-:S03]  /*1dd70*/  ULDC UR4, c[0x0][0xc14] ;  /* 0x0003050000047ab9 */ /* 0x000fc60000000800 */
[----:B------:R0:W-:Y:S01]  /*1dd80*/  STL [R1+0x18], RZ ;  /* 0x000018ff01007387 */ /* 0x0001e20000100800 */
[----:B--2---:R-:W-:Y:S01]  /*1dd90*/  ISETP.GE.AND P0, PT, R0, UR4, PT ;  /* 0x0000000400007c0c */ /* 0x004fe2000bf06270 */
[----:B------:R-:W-:-:S05]  /*1dda0*/  IMAD.MOV.U32 R0, RZ, RZ, 0x1 ;  /* 0x00000001ff007424 */ /* 0x000fca00078e00ff */
[----:B------:R0:W-:Y:S04]  /*1ddb0*/  STL [R1+0x24], R0 ;  /* 0x0000240001007387 */ /* 0x0001e80000100800 */
[----:B------:R0:W-:Y:S03]  /*1ddc0*/  STL [R1+0x58], RZ ;  /* 0x000058ff01007387 */ /* 0x0001e60000100800 */
[----:B------:R-:W-:Y:S05]  /*1ddd0*/  @P0 BRA `(.L_x_480) ;  /* 0x0000005c00b40947 */ /* 0x000fea0003800000 */
[----:B------:R-:W2:Y:S01]  /*1dde0*/  S2R R9, SR_TID.X ;  /* 0x0000000000097919 */ /* 0x000ea20000002100 */
[----:B------:R-:W-:Y:S01]  /*1ddf0*/  BSSY B7, `(.L_x_480) ;  /* 0x00005eb000077945 */ /* 0x000fe20003800000 */
[----:B------:R-:W-:Y:S01]  /*1de00*/  ULDC UR37, c[0x0][0xc] ;  /* 0x0000030000257ab9 */ /* 0x000fe20000000800 */
[----:B------:R-:W-:Y:S01]  /*1de10*/  ULOP3.LUT UR36, UR40, 0x1, URZ, 0xfc, !UPT ;  /* 0x0000000128247892 */ /* 0x000fe2000f8efc3f */
[----:B------:R-:W1:Y:S01]  /*1de20*/  S2R R3, SR_TID.X ;  /* 0x0000000000037919 */ /* 0x000e620000002100 */
[----:B------:R-:W-:Y:S01]  /*1de30*/  ULOP3.LUT UR38, UR40, 0x2, URZ, 0xfc, !UPT ;  /* 0x0000000228267892 */ /* 0x000fe2000f8efc3f */
[----:B------:R-:W-:Y:S01]  /*1de40*/  ULDC.64 UR44, c[0x0][0x198] ;  /* 0x00006600002c7ab9 */ /* 0x000fe20000000a00 */
[C---:B--2---:R-:W-:Y:S01]  /*1de50*/  SHF.L.U32 R2, R9.reuse, 0x4, RZ ;  /* 0x0000000409027819 */ /* 0x044fe200000006ff */
[C---:B0-----:R-:W-:Y:S01]  /*1de60*/  IMAD.SHL.U32 R0, R9.reuse, 0x80, RZ ;  /* 0x0000008009007824 */ /* 0x041fe200078e00ff */
[----:B------:R-:W-:Y:S02]  /*1de70*/  R2P PR, R9, 0x6 ;  /* 0x0000000609007804 */ /* 0x000fe40000000000 */
[----:B-1----:R-:W-:-:S02]  /*1de80*/  LOP3.LUT R5, R3, 0x7f, RZ, 0xc0, !PT ;  /* 0x0000007f03057812 */ /* 0x002fc400078ec0ff */
[----:B------:R-:W-:Y:S02]  /*1de90*/  LOP3.LUT R4, R2, 0x70, RZ, 0xc0, !PT ;  /* 0x0000007002047812 */ /* 0x000fe400078ec0ff */
[----:B------:R-:W-:Y:S01]  /*1dea0*/  SHF.R.U32.HI R3, RZ, 0x1, R9 ;  /* 0x00000001ff037819 */ /* 0x000fe20000011609 */
[----:B------:R-:W-:Y:S01]  /*1deb0*/  IMAD.SHL.U32 R6, R5, 0x40, RZ ;  /* 0x0000004005067824 */ /* 0x000fe200078e00ff */
[C---:B------:R-:W-:Y:S02]  /*1dec0*/  LOP3.LUT R2, R0.reuse, 0x380, RZ, 0xc0, !PT ;  /* 0x0000038000027812 */ /* 0x040fe400078ec0ff */
[----:B------:R-:W-:Y:S02]  /*1ded0*/  LOP3.LUT R5, R0, 0x400, RZ, 0xc0, !PT ;  /* 0x0000040000057812 */ /* 0x000fe400078ec0ff */
[----:B------:R-:W-:Y:S02]  /*1dee0*/  LOP3.LUT R3, R2, 0x30, R3, 0xf8, !PT ;  /* 0x0000003002037812 */ /* 0x000fe400078ef803 */
[----:B------:R-:W-:-:S02]  /*1def0*/  LOP3.LUT R6, R5, 0x1800, R6, 0xf8, !PT ;  /* 0x0000180005067812 */ /* 0x000fc400078ef806 */
[----:B------:R-:W-:Y:S02]  /*1df00*/  LOP3.LUT R3, R3, R4, RZ, 0x3c, !PT ;  /* 0x0000000403037212 */ /* 0x000fe400078e3cff */
[----:B------:R-:W-:Y:S02]  /*1df10*/  LOP3.LUT R5, R2, 0x10, R9, 0xf8, !PT ;  /* 0x0000001002057812 */ /* 0x000fe400078ef809 */
[----:B------:R-:W-:Y:S01]  /*1df20*/  LOP3.LUT R7, R3, 0xc00, R0, 0xf8, !PT ;  /* 0x00000c0003077812 */ /* 0x000fe200078ef800 */
[----:B------:R-:W-:Y:S01]  /*1df30*/  IMAD.MOV.U32 R0, RZ, RZ, 0x40 ;  /* 0x00000040ff007424 */ /* 0x000fe200078e00ff */
[----:B------:R-:W-:Y:S02]  /*1df40*/  LOP3.LUT R8, R6, R5, R4, 0xf6, !PT ;  /* 0x0000000506087212 */ /* 0x000fe400078ef604 */
[----:B------:R-:W-:Y:S02]  /*1df50*/  MOV R2, 0x20 ;  /* 0x0000002000027802 */ /* 0x000fe40000000f00 */
[----:B------:R-:W-:Y:S01]  /*1df60*/  SEL R3, R0, 0xffffffc0, !P2 ;  /* 0xffffffc000037807 */ /* 0x000fe20005000000 */
[----:B------:R-:W-:Y:S01]  /*1df70*/  IMAD.MOV.U32 R0, RZ, RZ, 0x1 ;  /* 0x00000001ff007424 */ /* 0x000fe200078e00ff */
[----:B------:R-:W-:Y:S01]  /*1df80*/  STL [R1+0x14], R8 ;  /* 0x0000140801007387 */ /* 0x000fe20000100800 */
[----:B------:R-:W-:-:S02]  /*1df90*/  SEL R4, R2, 0xffffffe0, !P1 ;  /* 0xffffffe002047807 */ /* 0x000fc40004800000 */
[----:B------:R-:W-:Y:S01]  /*1dfa0*/  LOP3.LUT R2, R8, 0x2000, RZ, 0xfc, !PT ;  /* 0x0000200008027812 */ /* 0x000fe200078efcff */
[----:B------:R-:W-:Y:S04]  /*1dfb0*/  STL [R1+0x10], R7 ;  /* 0x0000100701007387 */ /* 0x000fe80000100800 */
[----:B------:R-:W-:Y:S04]  /*1dfc0*/  STL [R1+0x40], R3 ;  /* 0x0000400301007387 */ /* 0x000fe80000100800 */
[----:B------:R-:W-:Y:S04]  /*1dfd0*/  STL [R1+0x28], R0 ;  /* 0x0000280001007387 */ /* 0x000fe80000100800 */
[----:B------:R-:W-:Y:S04]  /*1dfe0*/  STL [R1+0x58], RZ ;  /* 0x000058ff01007387 */ /* 0x000fe80000100800 */
[----:B------:R0:W-:Y:S04]  /*1dff0*/  STL [R1+0x44], R4 ;  /* 0x0000440401007387 */ /* 0x0001e80000100800 */
[----:B------:R-:W-:Y:S04]  /*1e000*/  STL [R1+0x1c], RZ ;  /* 0x00001cff01007387 */ /* 0x000fe80000100800 */
[----:B------:R-:W-:Y:S01]  /*1e010*/  STL [R1+0x18], RZ ;  /* 0x000018ff01007387 */ /* 0x000fe20000100800 */
[----:B0-----:R-:W-:-:S03]  /*1e020*/  IMAD.IADD R4, R3, 0x1, R4 ;  /* 0x0000000103047824 */ /* 0x001fc600078e0204 */
[----:B------:R0:W-:Y:S04]  /*1e030*/  STL [R1+0x24], R0 ;  /* 0x0000240001007387 */ /* 0x0001e80000100800 */
[----:B------:R1:W-:Y:S04]  /*1e040*/  STL [R1+0x48], R4 ;  /* 0x0000480401007387 */ /* 0x0003e80000100800 */
[----:B------:R1:W-:Y:S01]  /*1e050*/  STL [R1+0x2c], R2 ;  /* 0x00002c0201007387 */ /* 0x0003e20000100800 */
[----:B0-----:R-:W-:-:S05]  /*1e060*/  IMAD.IADD R0, R3, 0x1, R7 ;  /* 0x0000000103007824 */ /* 0x001fca00078e0207 */
[----:B------:R1:W-:Y:S02]  /*1e070*/  STL [R1+0x4c], R0 ;  /* 0x00004c0001007387 */ /* 0x0003e40000100800 */
.L_x_582:
[----:B-1----:R-:W2:Y:S01]  /*1e080*/  LDL R0, [R1+0xc] ;  /* 0x00000c0001007983 */ /* 0x002ea20000100800 */
[----:B------:R-:W2:Y:S01]  /*1e090*/  LDC.64 R16, c[0x0][0xc60] ;  /* 0x00031800ff107b82 */ /* 0x000ea20000000a00 */
[----:B------:R-:W-:Y:S05]  /*1e0a0*/  YIELD ;  /* 0x0000000000007946 */ /* 0x000fea0003800000 */
[----:B------:R-:W-:Y:S01]  /*1e0b0*/  ULDC.64 UR4, c[0x0][0xa28] ;  /* 0x00028a0000047ab9 */ /* 0x000fe20000000a00 */
[----:B------:R-:W-:Y:S01]  /*1e0c0*/  ULDC.64 UR6, c[0x0][0xa00] ;  /* 0x0002800000067ab9 */ /* 0x000fe20000000a00 */
[----:B------:R-:W-:Y:S01]  /*1e0d0*/  ISETP.NE.U32.AND P0, PT, RZ, UR4, PT ;  /* 0x00000004ff007c0c */ /* 0x000fe2000bf05070 */
[----:B--2---:R-:W-:-:S06]  /*1e0e0*/  IMAD.WIDE R16, R0, 0x4, R16 ;  /* 0x0000000400107825 */ /* 0x004fcc00078e0210 */
[----:B------:R-:W2:Y:S01]  /*1e0f0*/  LDG.E R16, desc[UR42][R16.64] ;  /* 0x0000002a10107981 */ /* 0x000ea2000c1e1900 */
[----:B------:R-:W-:Y:S02]  /*1e100*/  ISETP.NE.AND.EX P0, PT, RZ, UR5, PT, P0 ;  /* 0x00000005ff007c0c */ /* 0x000fe4000bf05300 */
[----:B------:R-:W-:Y:S02]  /*1e110*/  ISETP.NE.U32.AND P1, PT, RZ, UR6, PT ;  /* 0x00000006ff007c0c */ /* 0x000fe4000bf25070 */
[----:B0-----:R-:W-:Y:S02]  /*1e120*/  MOV R5, RZ ;  /* 0x000000ff00057202 */ /* 0x001fe40000000f00 */
[----:B------:R-:W-:Y:S01]  /*1e130*/  ISETP.NE.AND.EX P1, PT, RZ, UR7, PT, P1 ;  /* 0x00000007ff007c0c */ /* 0x000fe2000bf25310 */
[----:B------:R-:W-:Y:S02]  /*1e140*/  IMAD.MOV.U32 R0, RZ, RZ, RZ ;  /* 0x000000ffff007224 */ /* 0x000fe400078e00ff */
[----:B------:R-:W-:Y:S01]  /*1e150*/  IMAD.MOV.U32 R10, RZ, RZ, RZ ;  /* 0x000000ffff0a7224 */ /* 0x000fe200078e00ff */
[----:B------:R-:W-:-:S02]  /*1e160*/  MOV R9, RZ ;  /* 0x000000ff00097202 */ /* 0x000fc40000000f00 */
[----:B--2---:R-:W-:Y:S02]  /*1e170*/  SHF.R.S32.HI R18, RZ, 0x1f, R16 ;  /* 0x0000001fff127819 */ /* 0x004fe40000011410 */
[----:B------:R-:W-:-:S04]  /*1e180*/  @P0 LEA R2, P2, R16, UR4, 0x2 ;  /* 0x0000000410020c11 */ /* 0x000fc8000f8410ff */
[C---:B------:R-:W-:Y:S01]  /*1e190*/  @P0 LEA.HI.X R3, R16.reuse, UR5, R18, 0x2, P2 ;  /* 0x0000000510030c11 */ /* 0x040fe200090f1412 */
[----:B------:R-:W-:Y:S01]  /*1e1a0*/  IMAD.SHL.U32 R17, R16, 0x4, RZ ;  /* 0x0000000410117824 */ /* 0x000fe200078e00ff */
[----:B------:R-:W-:-:S03]  /*1e1b0*/  ULDC.64 UR4, c[0x0][0xa08] ;  /* 0x0002820000047ab9 */ /* 0x000fc60000000a00 */
[----:B------:R0:W5:Y:S02]  /*1e1c0*/  @P0 LDG.E R5, desc[UR42][R2.64] ;  /* 0x0000002a02050981 */ /* 0x000164000c1e1900 */
[----:B0-----:R-:W-:-:S04]  /*1e1d0*/  @P1 LEA R2, P0, R16, UR6, 0x2 ;  /* 0x0000000610021c11 */ /* 0x001fc8000f8010ff */
[----:B------:R-:W-:Y:S01]  /*1e1e0*/  @P1 LEA.HI.X R3, R16, UR7, R18, 0x2, P0 ;  /* 0x0000000710031c11 */ /* 0x000fe200080f1412 */
[----:B------:R-:W-:-:S04]  /*1e1f0*/  ULDC.64 UR6, c[0x0][0xa10] ;  /* 0x0002840000067ab9 */ /* 0x000fc80000000a00 */
[----:B------:R0:W2:Y:S01]  /*1e200*/  @P1 LDG.E R0, desc[UR42][R2.64] ;  /* 0x0000002a02001981 */ /* 0x0000a2000c1e1900 */
[----:B------:R-:W-:Y:S02]  /*1e210*/  ISETP.NE.U32.AND P1, PT, RZ, UR6, PT ;  /* 0x00000006ff007c0c */ /* 0x000fe4000bf25070 */
[----:B------:R-:W-:Y:S02]  /*1e220*/  SHF.L.U64.HI R18, R16, 0x2, R18 ;  /* 0x0000000210127819 */ /* 0x000fe40000010212 */
[----:B------:R-:W-:Y:S02]  /*1e230*/  ISETP.NE.AND.EX P1, PT, RZ, UR7, PT, P1 ;  /* 0x00000007ff007c0c */ /* 0x000fe4000bf25310 */
[----:B0-----:R-:W-:-:S04]  /*1e240*/  IADD3 R2, P0, R17, UR6, RZ ;  /* 0x0000000611027c10 */ /* 0x001fc8000ff1e0ff */
[----:B------:R-:W-:Y:S01]  /*1e250*/  IADD3.X R3, R18, UR7, RZ, P0, !PT ;  /* 0x0000000712037c10 */ /* 0x000fe200087fe4ff */
[----:B------:R-:W-:Y:S01]  /*1e260*/  ULDC.64 UR6, c[0x0][0xa20] ;  /* 0x0002880000067ab9 */ /* 0x000fe20000000a00 */
[----:B------:R-:W-:-:S05]  /*1e270*/  ISETP.NE.U32.AND P0, PT, RZ, UR4, PT ;  /* 0x00000004ff007c0c */ /* 0x000fca000bf05070 */
[----:B------:R-:W5:Y:S04]  /*1e280*/  @P1 LDG.E R10, desc[UR42][R2.64] ;  /* 0x0000002a020a1981 */ /* 0x000f68000c1e1900 */
[----:B------:R-:W5:Y:S04]  /*1e290*/  @P1 LDG.E R11, desc[UR42][R2.64] ;  /* 0x0000002a020b1981 */ /* 0x000f68000c1e1900 */
[----:B------:R0:W5:Y:S01]  /*1e2a0*/  @P1 LDG.E R8, desc[UR42][R2.64+0x4] ;  /* 0x0000042a02081981 */ /* 0x000162000c1e1900 */
[----:B------:R-:W-:Y:S02]  /*1e2b0*/  ISETP.NE.AND.EX P0, PT, RZ, UR5, PT, P0 ;  /* 0x00000005ff007c0c */ /* 0x000fe4000bf05300 */
[----:B0-----:R-:W-:-:S04]  /*1e2c0*/  IADD3 R2, P2, R17, UR4, RZ ;  /* 0x0000000411027c10 */ /* 0x001fc8000ff5e0ff */
[----:B------:R-:W-:Y:S01]  /*1e2d0*/  IADD3.X R3, R18, UR5, RZ, P2, !PT ;  /* 0x0000000512037c10 */ /* 0x000fe200097fe4ff */
[----:B------:R-:W-:Y:S01]  /*1e2e0*/  ULDC.64 UR4, c[0x0][0x3f8] ;  /* 0x0000fe0000047ab9 */ /* 0x000fe20000000a00 */
[----:B------:R-:W-:Y:S01]  /*1e2f0*/  ISETP.NE.U32.AND P2, PT, RZ, UR6, PT ;  /* 0x00000006ff007c0c */ /* 0x000fe2000bf45070 */
[----:B------:R-:W-:-:S04]  /*1e300*/  UISETP.NE.U32.AND UP0, UPT, UR4, URZ, UPT ;  /* 0x0000003f0400728c */ /* 0x000fc8000bf05070 */
[----:B------:R0:W5:Y:S01]  /*1e310*/  @P0 LDG.E R9, desc[UR42][R2.64] ;  /* 0x0000002a02090981 */ /* 0x000162000c1e1900 */
[----:B------:R-:W-:Y:S01]  /*1e320*/  ISETP.NE.AND.EX P2, PT, RZ, UR7, PT, P2 ;  /* 0x00000007ff007c0c */ /* 0x000fe2000bf45320 */
[----:B------:R-:W-:Y:S01]  /*1e330*/  UISETP.NE.AND.EX UP0, UPT, UR5, URZ, UPT, UP0 ;  /* 0x0000003f0500728c */ /* 0x000fe2000bf05300 */
[----:B------:R-:W-:Y:S02]  /*1e340*/  ULDC UR4, c[0x0][0x404] ;  /* 0x0001010000047ab9 */ /* 0x000fe40000000800 */
[----:B------:R-:W-:Y:S01]  /*1e350*/  ULDC UR5, c[0x0][0x2e0] ;  /* 0x0000b80000057ab9 */ /* 0x000fe20000000800 */
[----:B------:R-:W-:-:S04]  /*1e360*/  USEL UR4, UR4, 0x1, UP0 ;  /* 0x0000000104047887 */ /* 0x000fc80008000000 */
[----:B------:R-:W-:-:S04]  /*1e370*/  UIMAD UR4, UR4, UR5, URZ ;  /* 0x00000005040472a4 */ /* 0x000fc8000f8e023f */
[----:B------:R-:W-:Y:S02]  /*1e380*/  @P2 IADD3 R6, P3, R17, UR6, RZ ;  /* 0x0000000611062c10 */ /* 0x000fe4000ff7e0ff */
[----:B------:R-:W-:Y:S02]  /*1e390*/  IMAD.U32 R4, RZ, RZ, UR4 ;  /* 0x00000004ff047e24 */ /* 0x000fe4000f8e00ff */
[----:B------:R-:W-:-:S05]  /*1e3a0*/  @P2 IADD3.X R7, R18, UR7, RZ, P3, !PT ;  /* 0x0000000712072c10 */ /* 0x000fca0009ffe4ff */
[----:B------:R0:W5:Y:S01]  /*1e3b0*/  @P2 LDG.E R4, desc[UR42][R6.64] ;  /* 0x0000002a06042981 */ /* 0x000162000c1e1900 */
[----:B------:R-:W-:-:S03]  /*1e3c0*/  ULDC UR4, c[0x0][0x338] ;  /* 0x0000ce0000047ab9 */ /* 0x000fc60000000800 */
[----:B--2---:R1:W-:Y:S02]  /*1e3d0*/  STL [R1+0x38], R0 ;  /* 0x0000380001007387 */ /* 0x0043e40000100800 */
[----:B-1----:R-:W-:Y:S01]  /*1e3e0*/  IMAD.U32 R0, RZ, RZ, UR4 ;  /* 0x00000004ff007e24 */ /* 0x002fe2000f8e00ff */
[----:B0-----:R-:W-:Y:S06]  /*1e3f0*/  @P2 BRA `(.L_x_481) ;  /* 0x0000000000102947 */ /* 0x001fec0003800000 */
[----:B------:R-:W-:Y:S05]  /*1e400*/  @!P0 BRA `(.L_x_481) ;  /* 0x00000000000c8947 */ /* 0x000fea0003800000 */
[----:B-----5:R-:W2:Y:S04]  /*1e410*/  LDG.E R4, desc[UR42][R2.64] ;  /* 0x0000002a02047981 */ /* 0x020ea8000c1e1900 */
[----:B------:R-:W2:Y:S02]  /*1e420*/  LDG.E R2, desc[UR42][R2.64+0x4] ;  /* 0x0000042a02027981 */ /* 0x000ea4000c1e1900 */
[----:B--2---:R-:W-:-:S07]  /*1e430*/  IMAD.IADD R4, R2, 0x1, -R4 ;  /* 0x0000000102047824 */ /* 0x004fce00078e0a04 */
.L_x_481:
[----:B-----5:R-:W-:Y:S01]  /*1e440*/  @P1 IADD3 R0, -R11, R8, RZ ;  /* 0x000000080b001210 */ /* 0x020fe20007ffe1ff */
[----:B------:R-:W-:Y:S01]  /*1e450*/  IMAD.IADD R4, R4, 0x1, -R5 ;  /* 0x0000000104047824 */ /* 0x000fe200078e0a05 */
[----:B------:R-:W-:Y:S03]  /*1e460*/  BSSY B0, `(.L_x_482) ;  /* 0x0000134000007945 */ /* 0x000fe60003800000 */
[----:B------:R-:W-:-:S04]  /*1e470*/  IMAD.IADD R19, R4, 0x1, R0 ;  /* 0x0000000104137824 */ /* 0x000fc800078e0200 */
[----:B------:R-:W-:-:S05]  /*1e480*/  VIADD R2, R19, 0x7f ;  /* 0x0000007f13027836 */ /* 0x000fca0000000000 */
[----:B------:R-:W-:-:S04]  /*1e490*/  SHF.R.S32.HI R3, RZ, 0x1f, R2 ;  /* 0x0000001fff037819 */ /* 0x000fc80000011402 */
[----:B------:R-:W-:Y:S02]  /*1e4a0*/  LEA.HI R6, R3, R2, RZ, 0x7 ;  /* 0x0000000203067211 */ /* 0x000fe400078f38ff */
[----:B------:R-:W-:Y:S02]  /*1e4b0*/  IADD3 R3, -R4, RZ, RZ ;  /* 0x000000ff04037210 */ /* 0x000fe40007ffe1ff */
[----:B------:R-:W-:Y:S01]  /*1e4c0*/  LOP3.LUT R2, R6, 0xffffff80, RZ, 0xc0, !PT ;  /* 0xffffff8006027812 */ /* 0x000fe200078ec0ff */
[----:B------:R0:W-:Y:S01]  /*1e4d0*/  STL [R1+0x20], R6 ;  /* 0x0000200601007387 */ /* 0x0001e20000100800 */
[----:B------:R-:W-:Y:S02]  /*1e4e0*/  VIMNMX R3, RZ, R3, !PT ;  /* 0x00000003ff037248 */ /* 0x000fe40007fe0100 */
[----:B------:R-:W-:-:S04]  /*1e4f0*/  VIADDMNMX R0, R2, -R4, R0, PT ;  /* 0x8000000402007246 */ /* 0x000fc80003800100 */
[----:B------:R-:W-:Y:S02]  /*1e500*/  ISETP.GT.AND P0, PT, R0, R3, PT ;  /* 0x000000030000720c */ /* 0x000fe40003f04270 */
[----:B------:R-:W-:-:S05]  /*1e510*/  SHF.R.U32.HI R3, RZ, 0x7, R3 ;  /* 0x00000007ff037819 */ /* 0x000fca0000011603 */
[----:B------:R-:W-:-:S06]  /*1e520*/  IMAD.MOV.U32 R8, RZ, RZ, R3 ;  /* 0x000000ffff087224 */ /* 0x000fcc00078e0003 */
[----:B------:R-:W-:-:S05]  /*1e530*/  @P0 VIADD R0, R0, 0x7f ;  /* 0x0000007f00000836 */ /* 0x000fca0000000000 */
[----:B------:R-:W-:-:S04]  /*1e540*/  @P0 SHF.R.S32.HI R2, RZ, 0x1f, R0 ;  /* 0x0000001fff020819 */ /* 0x000fc80000011400 */
[----:B------:R-:W-:-:S04]  /*1e550*/  @P0 LEA.HI R0, R2, R0, RZ, 0x7 ;  /* 0x0000000002000211 */ /* 0x000fc800078f38ff */
[----:B------:R-:W-:Y:S01]  /*1e560*/  @P0 SHF.R.S32.HI R8, RZ, 0x7, R0 ;  /* 0x00000007ff080819 */ /* 0x000fe20000011400 */
[----:B------:R-:W-:Y:S01]  /*1e570*/  IMAD.IADD R0, R9, 0x1, R5 ;  /* 0x0000000109007824 */ /* 0x000fe200078e0205 */
[----:B------:R-:W-:Y:S02]  /*1e580*/  PLOP3.LUT P0, PT, PT, PT, PT, 0x80, 0x0 ;  /* 0x000000000000781c */ /* 0x000fe40003f0f070 */
[----:B------:R-:W-:Y:S02]  /*1e590*/  ISETP.GT.AND P2, PT, R8, R3, PT ;  /* 0x000000030800720c */ /* 0x000fe40003f44270 */
[----:B------:R0:W-:Y:S11]  /*1e5a0*/  STL [R1+0x3c], R0 ;  /* 0x00003c0001007387 */ /* 0x0001f60000100800 */
[----:B0-----:R-:W-:Y:S05]  /*1e5b0*/  @!P2 BRA `(.L_x_483) ;  /* 0x000000100078a947 */ /* 0x001fea0003800000 */
[----:B------:R-:W2:Y:S01]  /*1e5c0*/  LDL R6, [R1+0x8] ;  /* 0x0000080001067983 */ /* 0x000ea20000100800 */
[----:B------:R-:W0:Y:S01]  /*1e5d0*/  LDC R0, c[0x0][0x428] ;  /* 0x00010a00ff007b82 */ /* 0x000e220000000800 */
[----:B------:R-:W-:Y:S01]  /*1e5e0*/  UMOV UR4, 0xffffffff ;  /* 0xffffffff00047882 */ /* 0x000fe20000000000 */
[----:B0-----:R-:W-:-:S13]  /*1e5f0*/  ISETP.NE.AND P0, PT, R0, 0x1, PT ;  /* 0x000000010000780c */ /* 0x001fda0003f05270 */
[----:B------:R-:W2:Y:S08]  /*1e600*/  @P0 LDC R0, c[0x0][0x42c] ;  /* 0x00010b00ff000b82 */ /* 0x000eb00000000800 */
[----:B------:R-:W0:Y:S01]  /*1e610*/  @P0 LDC R4, c[0x0][0x430] ;  /* 0x00010c00ff040b82 */ /* 0x000e220000000800 */
[----:B--2---:R-:W-:Y:S01]  /*1e620*/  @P0 IMAD.HI.U32 R0, R6, R0, RZ ;  /* 0x0000000006000227 */ /* 0x004fe200078e00ff */
[----:B------:R-:W-:-:S04]  /*1e630*/  MOV R2, R6 ;  /* 0x0000000600027202 */ /* 0x000fc80000000f00 */
[----:B0-----:R-:W-:Y:S02]  /*1e640*/  @P0 SHF.R.U32.HI R2, RZ, R4, R0 ;  /* 0x00000004ff020219 */ /* 0x001fe40000011600 */
[----:B------:R-:W-:Y:S01]  /*1e650*/  SEL R0, R16, RZ, !P1 ;  /* 0x000000ff10007207 */ /* 0x000fe20004800000 */
[----:B------:R-:W-:Y:S06]  /*1e660*/  BRA.DIV UR4, `(.L_x_484) ;  /* 0x0000008204cc7947 */ /* 0x000fec000b800000 */
[----:B------:R-:W0:Y:S02]  /*1e670*/  S2R R4, SR_TID.X ;  /* 0x0000000000047919 */ /* 0x000e240000002100 */
[----:B0-----:R-:W-:-:S04]  /*1e680*/  SHF.R.U32.HI R4, RZ, 0x5, R4 ;  /* 0x00000005ff047819 */ /* 0x001fc80000011604 */
[----:B------:R-:W-:-:S05]  /*1e690*/  LOP3.LUT R4, R4, 0x3, RZ, 0xc0, !PT ;  /* 0x0000000304047812 */ /* 0x000fca00078ec0ff */
[----:B------:R0:W1:Y:S02]  /*1e6a0*/  SHFL.IDX PT, R14, R4, RZ, 0x1f ;  /* 0x00001fff040e7589 */ /* 0x00006400000e0000 */
.L_x_697:
[----:B-1----:R-:W-:Y:S02]  /*1e6b0*/  ISETP.NE.AND P0, PT, R14, RZ, PT ;  /* 0x000000ff0e00720c */ /* 0x002fe40003f05270 */
[----:B------:R-:W-:-:S11]  /*1e6c0*/  PLOP3.LUT P6, PT, PT, PT, PT, 0x8, 0x0 ;  /* 0x000000000000781c */ /* 0x000fd60003fce170 */
[----:B------:R-:W-:Y:S05]  /*1e6d0*/  @P0 BRA `(.L_x_485) ;  /* 0x00000000000c0947 */ /* 0x000fea0003800000 */
[----:B------:R-:W-:-:S03]  /*1e6e0*/  UMOV UR4, 0xffffffff ;  /* 0xffffffff00047882 */ /* 0x000fc60000000000 */
[----:B------:R-:W-:Y:S05]  /*1e6f0*/  BRA.DIV UR4, `(.L_x_486) ;  /* 0x0000008204dc7947 */ /* 0x000fea000b800000 */
[----:B------:R-:W-:-:S13]  /*1e700*/  ELECT P6, URZ, PT ;  /* 0x00000000003f782f */ /* 0x000fda00038c0000 */
.L_x_485:
[----:B0-----:R-:W2:Y:S01]  /*1e710*/  LDL R4, [R1+0x58] ;  /* 0x0000580001047983 */ /* 0x001ea20000100800 */
[----:B------:R-:W-:Y:S01]  /*1e720*/  BSSY B1, `(.L_x_487) ;  /* 0x000000b000017945 */ /* 0x000fe20003800000 */
[----:B------:R-:W0:Y:S01]  /*1e730*/  S2R R11, SR_CgaCtaId ;  /* 0x00000000000b7919 */ /* 0x000e220000008800 */
[----:B--2---:R-:W-:-:S05]  /*1e740*/  VIADD R4, R4, 0x1 ;  /* 0x0000000104047836 */ /* 0x004fca0000000000 */
[----:B------:R-:W-:-:S04]  /*1e750*/  LEA.HI R5, R4, R4, RZ, 0x1 ;  /* 0x0000000404057211 */ /* 0x000fc800078f08ff */
[----:B------:R-:W-:-:S05]  /*1e760*/  LOP3.LUT R5, R5, 0xfffffffe, RZ, 0xc0, !PT ;  /* 0xfffffffe05057812 */ /* 0x000fca00078ec0ff */
[----:B------:R-:W-:Y:S01]  /*1e770*/  IMAD.IADD R4, R4, 0x1, -R5 ;  /* 0x0000000104047824 */ /* 0x000fe200078e0a05 */
[----:B------:R-:W-:-:S04]  /*1e780*/  MOV R5, 0x400 ;  /* 0x0000040000057802 */ /* 0x000fc80000000f00 */
[----:B0-----:R-:W-:Y:S02]  /*1e790*/  LEA R11, R11, R5, 0x18 ;  /* 0x000000050b0b7211 */ /* 0x001fe400078ec0ff */
[----:B------:R-:W-:-:S04]  /*1e7a0*/  SHF.L.U32 R4, R4, 0x1f, RZ ;  /* 0x0000001f04047819 */ /* 0x000fc800000006ff */
[----:B------:R-:W0:Y:S02]  /*1e7b0*/  SYNCS.PHASECHK.TRANS64.TRYWAIT P0, [R11+URZ+0x38820], R4 ;  /* 0x038820040b0075a7 */ /* 0x000e24000800017f */
[----:B0-----:R-:W-:Y:S05]  /*1e7c0*/  @!P0 BRA `(.L_x_488) ;  /* 0x0000008000c88947 */ /* 0x001fea0003800000 */
.L_x_700:
[----:B------:R-:W-:Y:S05]  /*1e7d0*/  BSYNC B1 ;  /* 0x0000000000017941 */ /* 0x000fea0003800000 */
.L_x_487:
[----:B------:R-:W-:Y:S04]  /*1e7e0*/  BSSY B1, `(.L_x_489) ;  /* 0x000006f000017945 */ /* 0x000fe80003800000 */
[----:B------:R-:W-:Y:S05]  /*1e7f0*/  @!P6 BRA `(.L_x_490) ;  /* 0x0000000400b4e947 */ /* 0x000fea0003800000 */
[----:B------:R-:W2:Y:S04]  /*1e800*/  LDL R7, [R1+0x1c] ;  /* 0x00001c0001077983 */ /* 0x000ea80000100800 */
[----:B------:R-:W3:Y:S01]  /*1e810*/  LDL R6, [R1+0x28] ;  /* 0x0000280001067983 */ /* 0x000ee20000100800 */
[----:B------:R-:W1:Y:S01]  /*1e820*/  S2R R5, SR_TID.X ;  /* 0x0000000000057919 */ /* 0x000e620000002100 */
[----:B------:R-:W-:Y:S01]  /*1e830*/  BSSY B2, `(.L_x_491) ;  /* 0x0000007000027945 */ /* 0x000fe20003800000 */
[----:B-1----:R-:W-:-:S04]  /*1e840*/  LOP3.LUT R5, R5, 0x7f, RZ, 0xc0, !PT ;  /* 0x0000007f05057812 */ /* 0x002fc800078ec0ff */
[----:B------:R-:W-:Y:S01]  /*1e850*/  ISETP.NE.AND P1, PT, R5, RZ, PT ;  /* 0x000000ff0500720c */ /* 0x000fe20003f25270 */
[----:B--2---:R-:W-:Y:S01]  /*1e860*/  IMAD R7, R7, 0x8, R11 ;  /* 0x0000000807077824 */ /* 0x004fe200078e020b */
[----:B---3--:R-:W-:-:S04]  /*1e870*/  SHF.L.U32 R12, R6, 0x1f, RZ ;  /* 0x0000001f060c7819 */ /* 0x008fc800000006ff */
[----:B------:R-:W1:Y:S02]  /*1e880*/  SYNCS.PHASECHK.TRANS64.TRYWAIT P0, [R7+URZ+0x388a0], R12 ;  /* 0x0388a00c070075a7 */ /* 0x000e64000800017f */
[----:B-1----:R-:W-:Y:S05]  /*1e890*/  @!P0 BRA `(.L_x_492) ;  /* 0x0000008000a88947 */ /* 0x002fea0003800000 */
.L_x_701:
[----:B------:R-:W-:Y:S05]  /*1e8a0*/  BSYNC B2 ;  /* 0x0000000000027941 */ /* 0x000fea0003800000 */
.L_x_491:
[----:B------:R-:W-:Y:S04]  /*1e8b0*/  BSSY B2, `(.L_x_493) ;  /* 0x0000009000027945 */ /* 0x000fe80003800000 */
[----:B------:R-:W-:Y:S05]  /*1e8c0*/  @P1 BRA `(.L_x_494) ;  /* 0x00000000001c1947 */ /* 0x000fea0003800000 */
[----:B0-----:R-:W0:Y:S02]  /*1e8d0*/  S2R R4, SR_TID.X ;  /* 0x0000000000047919 */ /* 0x001e240000002100 */
[----:B0-----:R-:W-:Y:S02]  /*1e8e0*/  LOP3.LUT R5, R4, 0x1f, RZ, 0xc0, !PT ;  /* 0x0000001f04057812 */ /* 0x001fe400078ec0ff */
[----:B------:R-:W-:Y:S02]  /*1e8f0*/  MOV R4, 0x8000 ;  /* 0x0000800000047802 */ /* 0x000fe40000000f00 */
[----:B------:R-:W-:Y:S02]  /*1e900*/  ISETP.NE.AND P0, PT, R5, RZ, PT ;  /* 0x000000ff0500720c */ /* 0x000fe40003f05270 */
[----:B------:R2:W-:Y:S11]  /*1e910*/  SYNCS.ARRIVE.TRANS64 RZ, [R7+URZ+0x38890], R4 ;  /* 0x0388900407ff79a7 */ /* 0x0005f6000800003f */
[----:B--2---:R-:W-:Y:S05]  /*1e920*/  @!P0 BRA `(.L_x_494) ;  /* 0x0000000000048947 */ /* 0x004fea0003800000 */
[----:B------:R-:W-:Y:S01]  /*1e930*/  BPT.TRAP 0x1 ;  /* 0x000000040000795c */ /* 0x000fe20000300000 */
.L_x_494:
[----:B------:R-:W-:Y:S05]  /*1e940*/  BSYNC B2 ;  /* 0x0000000000027941 */ /* 0x000fea0003800000 */
.L_x_493:
[----:B0-----:R-:W2:Y:S01]  /*1e950*/  LDL R4, [R1+0x1c] ;  /* 0x00001c0001047983 */ /* 0x001ea20000100800 */
[----:B------:R-:W-:Y:S01]  /*1e960*/  IMAD.MOV.U32 R15, RZ, RZ, RZ ;  /* 0x000000ffff0f7224 */ /* 0x000fe200078e00ff */
[----:B------:R-:W-:Y:S01]  /*1e970*/  UIADD3 UR4, UP0, UR44, 0x570, URZ ;  /* 0x000005702c047890 */ /* 0x000fe2000ff1e03f */
[----:B------:R-:W-:Y:S01]  /*1e980*/  IMAD R5, R8, 0x80, R10 ;  /* 0x0000008008057824 */ /* 0x000fe200078e020a */
[----:B------:R-:W-:Y:S01]  /*1e990*/  PLOP3.LUT P0, PT, PT, PT, PT, 0x80, 0x0 ;  /* 0x000000000000781c */ /* 0x000fe20003f0f070 */
[----:B------:R-:W-:Y:S01]  /*1e9a0*/  UMOV UR6, 0x0 ;  /* 0x0000000000067882 */ /* 0x000fe20000000000 */
[----:B------:R-:W-:Y:S01]  /*1e9b0*/  R2UR UR10, R15 ;  /* 0x000000000f0a72ca */ /* 0x000fe200000e0000 */
[----:B------:R-:W-:Y:S01]  /*1e9c0*/  UIADD3.X UR5, URZ, UR45, URZ, UP0, !UPT ;  /* 0x0000002d3f057290 */ /* 0x000fe200087fe43f */
[----:B------:R-:W-:Y:S01]  /*1e9d0*/  IADD3 R5, R5, -0x80, RZ ;  /* 0xffffff8005057810 */ /* 0x000fe20007ffe0ff */
[----:B------:R-:W-:Y:S01]  /*1e9e0*/  UMOV UR7, 0x12f00000 ;  /* 0x12f0000000077882 */ /* 0x000fe20000000000 */
[----:B--2---:R-:W-:-:S02]  /*1e9f0*/  IMAD R9, R4, 0x8000, R11 ;  /* 0x0000800004097824 */ /* 0x004fc400078e020b */
[----:B------:R-:W-:Y:S02]  /*1ea00*/  VIADD R4, R7, 0x38890 ;  /* 0x0003889007047836 */ /* 0x000fe40000000000 */
[----:B------:R-:W-:-:S07]  /*1ea10*/  VIADD R6, R9, 0x28400 ;  /* 0x0002840009067836 */ /* 0x000fce0000000000 */
.L_x_495:
[----:B------:R-:W-:-:S13]  /*1ea20*/  @P0 ELECT P2, URZ, PT ;  /* 0x00000000003f082f */ /* 0x000fda0003840000 */
[----:B------:R-:W-:Y:S02]  /*1ea30*/  @P2 R2UR UR13, R0 ;  /* 0x00000000000d22ca */ /* 0x000fe400000e0000 */
[----:B------:R-:W-:Y:S02]  /*1ea40*/  @P2 R2UR UR12, R2 ;  /* 0x00000000020c22ca */ /* 0x000fe400000e0000 */
[----:B------:R-:W-:Y:S02]  /*1ea50*/  @P2 R2UR UR11, R5 ;  /* 0x00000000050b22ca */ /* 0x000fe400000e0000 */
[----:B------:R-:W-:Y:S02]  /*1ea60*/  @P2 R2UR UR9, R4 ;  /* 0x00000000040922ca */ /* 0x000fe400000e0000 */
[----:B------:R-:W-:Y:S02]  /*1ea70*/  @P2 R2UR UR8, R6 ;  /* 0x00000000060822ca */ /* 0x000fe400000e0000 */
[----:B------:R-:W-:-:S02]  /*1ea80*/  @P2 PLOP3.LUT P0, PT, P2, PT, PT, 0x8, 0x0 ;  /* 0x000000000000281c */ /* 0x000fc4000170e170 */
[----:B------:R-:W-:-:S09]  /*1ea90*/  PLOP3.LUT P2, PT, PT, PT, PT, 0x8, 0x0 ;  /* 0x000000000000781c */ /* 0x000fd20003f4e170 */
[----:B------:R0:W-:Y:S02]  /*1eaa0*/  UTMALDG.4D [UR8], [UR4], desc[UR6] ;  /* 0x00000608040075b4 */ /* 0x0001e40008019000 */
[----:B0-----:R-:W-:Y:S05]  /*1eab0*/  @P0 BRA.U.ANY `(.L_x_495) ;  /* 0xfffffffd00d80947 */ /* 0x001fea000393ffff */
[----:B------:R-:W-:Y:S01]  /*1eac0*/  IMAD.MOV.U32 R14, RZ, RZ, 0x80 ;  /* 0x00000080ff0e7424 */ /* 0x000fe200078e00ff */
[----:B------:R-:W-:Y:S01]  /*1ead0*/  PLOP3.LUT P0, PT, PT, PT, PT, 0x80, 0x0 ;  /* 0x000000000000781c */ /* 0x000fe20003f0f070 */
[----:B------:R-:W-:Y:S01]  /*1eae0*/  UMOV UR6, 0x0 ;  /* 0x0000000000067882 */ /* 0x000fe20000000000 */
[----:B------:R-:W-:Y:S01]  /*1eaf0*/  IADD3 R6, R9, 0x2c400, RZ ;  /* 0x0002c40009067810 */ /* 0x000fe20007ffe0ff */
[----:B------:R-:W-:Y:S01]  /*1eb00*/  UMOV UR7, 0x12f00000 ;  /* 0x12f0000000077882 */ /* 0x000fe20000000000 */
[----:B------:R-:W-:-:S15]  /*1eb10*/  R2UR UR10, R14 ;  /* 0x000000000e0a72ca */ /* 0x000fde00000e0000 */
.L_x_496:
        /* <DEDUP_REMOVED lines=10> */
[----:B------:R-:W0:Y:S01]  /*1ebc0*/  SYNCS.PHASECHK.TRANS64.TRYWAIT P0, [R7+URZ+0x388c0], R12 ;  /* 0x0388c00c070075a7 */ /* 0x000e22000800017f */
[----:B------:R-:W-:Y:S04]  /*1ebd0*/  BSSY B2, `(.L_x_497) ;  /* 0x0000002000027945 */ /* 0x000fe80003800000 */
[----:B0-----:R-:W-:Y:S05]  /*1ebe0*/  @!P0 BRA `(.L_x_498) ;  /* 0x0000007c00e88947 */ /* 0x001fea0003800000 */
.L_x_702:
[----:B------:R-:W-:Y:S05]  /*1ebf0*/  BSYNC B2 ;  /* 0x0000000000027941 */ /* 0x000fea0003800000 */
.L_x_497:
[----:B------:R-:W-:Y:S01]  /*1ec00*/  BSSY B2, `(.L_x_499) ;  /* 0x000000b000027945 */ /* 0x000fe20003800000 */
[----:B01----:R-:W-:Y:S02]  /*1ec10*/  IMAD.MOV.U32 R12, RZ, RZ, 0x0 ;  /* 0x00000000ff0c7424 */ /* 0x003fe400078e00ff */
[----:B------:R-:W-:Y:S01]  /*1ec20*/  IMAD.MOV.U32 R13, RZ, RZ, 0x12f00000 ;  /* 0x12f00000ff0d7424 */ /* 0x000fe200078e00ff */
[----:B------:R-:W-:Y:S06]  /*1ec30*/  @P1 BRA `(.L_x_500) ;  /* 0x00000000001c1947 */ /* 0x000fec0003800000 */
[----:B------:R-:W0:Y:S02]  /*1ec40*/  S2R R4, SR_TID.X ;  /* 0x0000000000047919 */ /* 0x000e240000002100 */
[----:B0-----:R-:W-:Y:S01]  /*1ec50*/  LOP3.LUT R6, R4, 0x1f, RZ, 0xc0, !PT ;  /* 0x0000001f04067812 */ /* 0x001fe200078ec0ff */
[----:B------:R-:W-:-:S03]  /*1ec60*/  IMAD.MOV.U32 R4, RZ, RZ, 0x8000 ;  /* 0x00008000ff047424 */ /* 0x000fc600078e00ff */
[----:B------:R-:W-:Y:S01]  /*1ec70*/  ISETP.NE.AND P0, PT, R6, RZ, PT ;  /* 0x000000ff0600720c */ /* 0x000fe20003f05270 */
[----:B------:R0:W-:-:S12]  /*1ec80*/  SYNCS.ARRIVE.TRANS64 RZ, [R7+URZ+0x388b0], R4 ;  /* 0x0388b00407ff79a7 */ /* 0x0001d8000800003f */
[----:B0-----:R-:W-:Y:S05]  /*1ec90*/  @!P0 BRA `(.L_x_500) ;  /* 0x0000000000048947 */ /* 0x001fea0003800000 */
[----:B------:R-:W-:Y:S01]  /*1eca0*/  BPT.TRAP 0x1 ;  /* 0x000000040000795c */ /* 0x000fe20000300000 */
.L_x_500:
[----:B------:R-:W-:Y:S05]  /*1ecb0*/  BSYNC B2 ;  /* 0x0000000000027941 */ /* 0x000fea0003800000 */
.L_x_499:
[----:B------:R-:W-:Y:S01]  /*1ecc0*/  R2UR UR10, R15 ;  /* 0x000000000f0a72ca */ /* 0x000fe200000e0000 */
[----:B------:R-:W-:Y:S01]  /*1ecd0*/  UIADD3 UR4, UP0, UR44, 0x670, URZ ;  /* 0x000006702c047890 */ /* 0x000fe2000ff1e03f */
[----:B------:R-:W-:Y:S01]  /*1ece0*/  R2UR UR6, R12 ;  /* 0x000000000c0672ca */ /* 0x000fe200000e0000 */
[----:B------:R-:W-:Y:S01]  /*1ecf0*/  VIADD R6, R9, 0x10400 ;  /* 0x0001040009067836 */ /* 0x000fe20000000000 */
[----:B------:R-:W-:Y:S01]  /*1ed00*/  R2UR UR7, R13 ;  /* 0x000000000d0772ca */ /* 0x000fe200000e0000 */
[----:B------:R-:W-:Y:S01]  /*1ed10*/  UIADD3.X UR5, URZ, UR45, URZ, UP0, !UPT ;  /* 0x0000002d3f057290 */ /* 0x000fe200087fe43f */
[----:B------:R-:W-:Y:S02]  /*1ed20*/  PLOP3.LUT P0, PT, PT, PT, PT, 0x80, 0x0 ;  /* 0x000000000000781c */ /* 0x000fe40003f0f070 */
[----:B------:R-:W-:-:S11]  /*1ed30*/  IADD3 R4, R7, 0x388b0, RZ ;  /* 0x000388b007047810 */ /* 0x000fd60007ffe0ff */
.L_x_501:
        /* <DEDUP_REMOVED lines=10> */
[----:B------:R-:W-:Y:S01]  /*1ede0*/  R2UR UR10, R14 ;  /* 0x000000000e0a72ca */ /* 0x000fe200000e0000 */
[----:B------:R-:W-:Y:S01]  /*1edf0*/  VIADD R6, R9, 0x14400 ;  /* 0x0001440009067836 */ /* 0x000fe20000000000 */
[----:B------:R-:W-:Y:S02]  /*1ee00*/  R2UR UR6, R12 ;  /* 0x000000000c0672ca */ /* 0x000fe400000e0000 */
[----:B------:R-:W-:Y:S02]  /*1ee10*/  R2UR UR7, R13 ;  /* 0x000000000d0772ca */ /* 0x000fe400000e0000 */
[----:B------:R-:W-:-:S13]  /*1ee20*/  PLOP3.LUT P0, PT, PT, PT, PT, 0x80, 0x0 ;  /* 0x000000000000781c */ /* 0x000fda0003f0f070 */
.L_x_502:
        /* <DEDUP_REMOVED lines=9> */
[----:B-1----:R-:W-:Y:S05]  /*1eec0*/  @P0 BRA.U.ANY `(.L_x_502) ;  /* 0xfffffffd00d80947 */ /* 0x002fea000393ffff */
.L_x_490:
[----:B------:R-:W-:Y:S05]  /*1eed0*/  BSYNC B1 ;  /* 0x0000000000017941 */ /* 0x000fea0003800000 */
.L_x_489:
[----:B------:R-:W0:Y:S04]  /*1eee0*/  LDL.LU R9, [R1+0x1c] ;  /* 0x00001c0001097983 */ /* 0x000e280000300800 */
[----:B------:R-:W2:Y:S01]  /*1eef0*/  LDL.LU R7, [R1+0x28] ;  /* 0x0000280001077983 */ /* 0x000ea20000300800 */
[----:B------:R-:W-:Y:S01]  /*1ef00*/  PLOP3.LUT P0, PT, PT, PT, PT, 0x8, 0x0 ;  /* 0x000000000000781c */ /* 0x000fe20003f0e170 */
[----:B0-----:R-:W-:-:S05]  /*1ef10*/  VIADD R4, R9, 0x1 ;  /* 0x0000000109047836 */ /* 0x001fca0000000000 */
[----:B------:R-:W-:-:S04]  /*1ef20*/  ISETP.NE.AND P1, PT, R4, 0x2, PT ;  /* 0x000000020400780c */ /* 0x000fc80003f25270 */
[----:B------:R-:W-:Y:S02]  /*1ef30*/  SEL R5, RZ, 0x1, P1 ;  /* 0x00000001ff057807 */ /* 0x000fe40000800000 */
[----:B------:R-:W-:Y:S02]  /*1ef40*/  SEL R4, R4, RZ, P1 ;  /* 0x000000ff04047207 */ /* 0x000fe40000800000 */
[----:B--2---:R-:W-:Y:S02]  /*1ef50*/  LOP3.LUT R7, R7, R5, RZ, 0x3c, !PT ;  /* 0x0000000507077212 */ /* 0x004fe400078e3cff */
[----:B------:R-:W-:-:S03]  /*1ef60*/  IADD3 R5, R8, -0x2, RZ ;  /* 0xfffffffe08057810 */ /* 0x000fc60007ffe0ff */
[----:B------:R0:W-:Y:S01]  /*1ef70*/  STL [R1+0x28], R7 ;  /* 0x0000280701007387 */ /* 0x0001e20000100800 */
[----:B------:R-:W-:-:S03]  /*1ef80*/  ISETP.GE.AND P2, PT, R5, R3, PT ;  /* 0x000000030500720c */ /* 0x000fc60003f46270 */
[----:B------:R0:W-:Y:S10]  /*1ef90*/  STL [R1+0x1c], R4 ;  /* 0x00001c0401007387 */ /* 0x0001f40000100800 */
[----:B0-----:R-:W-:Y:S05]  /*1efa0*/  @!P2 BRA `(.L_x_483) ;  /* 0x0000000400fca947 */ /* 0x001fea0003800000 */
[C---:B------:R-:W-:Y:S02]  /*1efb0*/  IMAD R10, R8.reuse, 0x80, R10 ;  /* 0x00000080080a7824 */ /* 0x040fe400078e020a */
[----:B------:R-:W-:Y:S02]  /*1efc0*/  VIADD R9, R8, 0xffffffff ;  /* 0xffffffff08097836 */ /* 0x000fe40000000000 */
[----:B------:R-:W-:-:S07]  /*1efd0*/  VIADD R8, R10, 0xffffff00 ;  /* 0xffffff000a087836 */ /* 0x000fce0000000000 */
.L_x_517:
[----:B------:R-:W-:Y:S05]  /*1efe0*/  YIELD ;  /* 0x0000000000007946 */ /* 0x000fea0003800000 */
[----:B------:R-:W-:Y:S04]  /*1eff0*/  BSSY B1, `(.L_x_503) ;  /* 0x000006d000017945 */ /* 0x000fe80003800000 */
[----:B0-----:R-:W-:Y:S05]  /*1f000*/  @!P6 BRA `(.L_x_504) ;  /* 0x0000000400ace947 */ /* 0x001fea0003800000 */
[----:B------:R-:W2:Y:S04]  /*1f010*/  LDL R6, [R1+0x1c] ;  /* 0x00001c0001067983 */ /* 0x000ea80000100800 */
[----:B------:R-:W3:Y:S01]  /*1f020*/  LDL R5, [R1+0x28] ;  /* 0x0000280001057983 */ /* 0x000ee20000100800 */
[----:B------:R-:W0:Y:S01]  /*1f030*/  S2R R4, SR_TID.X ;  /* 0x0000000000047919 */ /* 0x000e220000002100 */
[----:B------:R-:W-:Y:S01]  /*1f040*/  BSSY B2, `(.L_x_505) ;  /* 0x0000007000027945 */ /* 0x000fe20003800000 */
[----:B0-----:R-:W-:-:S04]  /*1f050*/  LOP3.LUT R4, R4, 0x7f, RZ, 0xc0, !PT ;  /* 0x0000007f04047812 */ /* 0x001fc800078ec0ff */
[----:B------:R-:W-:Y:S02]  /*1f060*/  ISETP.NE.AND P2, PT, R4, RZ, PT ;  /* 0x000000ff0400720c */ /* 0x000fe40003f45270 */
[----:B--2---:R-:W-:Y:S02]  /*1f070*/  LEA R7, R6, R11, 0x3 ;  /* 0x0000000b06077211 */ /* 0x004fe400078e18ff */
[----:B---3--:R-:W-:-:S04]  /*1f080*/  SHF.L.U32 R6, R5, 0x1f, RZ ;  /* 0x0000001f05067819 */ /* 0x008fc800000006ff */
[----:B------:R-:W0:Y:S02]  /*1f090*/  SYNCS.PHASECHK.TRANS64.TRYWAIT P1, [R7+URZ+0x388a0], R6 ;  /* 0x0388a006070075a7 */ /* 0x000e24000802017f */
[----:B0-----:R-:W-:Y:S05]  /*1f0a0*/  @!P1 BRA `(.L_x_506) ;  /* 0x0000007800cc9947 */ /* 0x001fea0003800000 */
.L_x_703:
[----:B------:R-:W-:Y:S05]  /*1f0b0*/  BSYNC B2 ;  /* 0x0000000000027941 */ /* 0x000fea0003800000 */
.L_x_505:
[----:B------:R-:W-:Y:S04]  /*1f0c0*/  BSSY B2, `(.L_x_507) ;  /* 0x0000009000027945 */ /* 0x000fe80003800000 */
[----:B------:R-:W-:Y:S05]  /*1f0d0*/  @P2 BRA `(.L_x_508) ;  /* 0x00000000001c2947 */ /* 0x000fea0003800000 */
[----:B------:R-:W1:Y:S02]  /*1f0e0*/  S2R R4, SR_TID.X ;  /* 0x0000000000047919 */ /* 0x000e640000002100 */
[----:B-1----:R-:W-:Y:S01]  /*1f0f0*/  LOP3.LUT R5, R4, 0x1f, RZ, 0xc0, !PT ;  /* 0x0000001f04057812 */ /* 0x002fe200078ec0ff */
[----:B------:R-:W-:-:S03]  /*1f100*/  IMAD.MOV.U32 R4, RZ, RZ, 0x8000 ;  /* 0x00008000ff047424 */ /* 0x000fc600078e00ff */
[----:B------:R-:W-:Y:S01]  /*1f110*/  ISETP.NE.AND P1, PT, R5, RZ, PT ;  /* 0x000000ff0500720c */ /* 0x000fe20003f25270 */
[----:B------:R1:W-:-:S12]  /*1f120*/  SYNCS.ARRIVE.TRANS64 RZ, [R7+URZ+0x38890], R4 ;  /* 0x0388900407ff79a7 */ /* 0x0003d8000800003f */
[----:B-1----:R-:W-:Y:S05]  /*1f130*/  @!P1 BRA `(.L_x_508) ;  /* 0x0000000000049947 */ /* 0x002fea0003800000 */
[----:B------:R-:W-:Y:S01]  /*1f140*/  BPT.TRAP 0x1 ;  /* 0x000000040000795c */ /* 0x000fe20000300000 */
.L_x_508:
[----:B------:R-:W-:Y:S05]  /*1f150*/  BSYNC B2 ;  /* 0x0000000000027941 */ /* 0x000fea0003800000 */
.L_x_507:
[----:B------:R-:W2:Y:S01]  /*1f160*/  LDL R4, [R1+0x1c] ;  /* 0x00001c0001047983 */ /* 0x000ea20000100800 */
[----:B------:R-:W-:Y:S01]  /*1f170*/  IMAD.MOV.U32 R14, RZ, RZ, RZ ;  /* 0x000000ffff0e7224 */ /* 0x000fe200078e00ff */
[----:B------:R-:W-:Y:S01]  /*1f180*/  UIADD3 UR4, UP0, UR44, 0x570, URZ ;  /* 0x000005702c047890 */ /* 0x000fe2000ff1e03f */
[----:B------:R-:W-:Y:S01]  /*1f190*/  PLOP3.LUT P1, PT, PT, PT, PT, 0x80, 0x0 ;  /* 0x000000000000781c */ /* 0x000fe20003f2f070 */
[----:B------:R-:W-:Y:S01]  /*1f1a0*/  UMOV UR6, 0x0 ;  /* 0x0000000000067882 */ /* 0x000fe20000000000 */
[----:B------:R-:W-:Y:S01]  /*1f1b0*/  UMOV UR7, 0x12f00000 ;  /* 0x12f0000000077882 */ /* 0x000fe20000000000 */
[----:B------:R-:W-:Y:S01]  /*1f1c0*/  R2UR UR10, R14 ;  /* 0x000000000e0a72ca */ /* 0x000fe200000e0000 */
[----:B------:R-:W-:Y:S01]  /*1f1d0*/  UIADD3.X UR5, URZ, UR45, URZ, UP0, !UPT ;  /* 0x0000002d3f057290 */ /* 0x000fe200087fe43f */
[----:B--2---:R-:W-:Y:S01]  /*1f1e0*/  IMAD R5, R4, 0x8000, R11 ;  /* 0x0000800004057824 */ /* 0x004fe200078e020b */
[----:B------:R-:W-:-:S03]  /*1f1f0*/  IADD3 R4, R7, 0x38890, RZ ;  /* 0x0003889007047810 */ /* 0x000fc60007ffe0ff */
[----:B------:R-:W-:-:S09]  /*1f200*/  VIADD R10, R5, 0x28400 ;  /* 0x00028400050a7836 */ /* 0x000fd20000000000 */
.L_x_509:
        /* <DEDUP_REMOVED lines=10> */
[----:B------:R-:W-:Y:S01]  /*1f2b0*/  IMAD.MOV.U32 R15, RZ, RZ, 0x80 ;  /* 0x00000080ff0f7424 */ /* 0x000fe200078e00ff */
[----:B------:R-:W-:Y:S01]  /*1f2c0*/  PLOP3.LUT P1, PT, PT, PT, PT, 0x80, 0x0 ;  /* 0x000000000000781c */ /* 0x000fe20003f2f070 */
[----:B------:R-:W-:Y:S01]  /*1f2d0*/  VIADD R10, R5, 0x2c400 ;  /* 0x0002c400050a7836 */ /* 0x000fe20000000000 */
[----:B------:R-:W-:Y:S01]  /*1f2e0*/  UMOV UR6, 0x0 ;  /* 0x0000000000067882 */ /* 0x000fe20000000000 */
[----:B------:R-:W-:Y:S01]  /*1f2f0*/  UMOV UR7, 0x12f00000 ;  /* 0x12f0000000077882 */ /* 0x000fe20000000000 */
[----:B------:R-:W-:-:S15]  /*1f300*/  R2UR UR10, R15 ;  /* 0x000000000f0a72ca */ /* 0x000fde00000e0000 */
.L_x_510:
        /* <DEDUP_REMOVED lines=10> */
[----:B------:R-:W1:Y:S01]  /*1f3b0*/  SYNCS.PHASECHK.TRANS64.TRYWAIT P1, [R7+URZ+0x388c0], R6 ;  /* 0x0388c006070075a7 */ /* 0x000e62000802017f */
[----:B------:R-:W-:Y:S04]  /*1f3c0*/  BSSY B2, `(.L_x_511) ;  /* 0x0000002000027945 */ /* 0x000fe80003800000 */
[----:B-1----:R-:W-:Y:S05]  /*1f3d0*/  @!P1 BRA `(.L_x_512) ;  /* 0x0000007800149947 */ /* 0x002fea0003800000 */
.L_x_704:
[----:B------:R-:W-:Y:S05]  /*1f3e0*/  BSYNC B2 ;  /* 0x0000000000027941 */ /* 0x000fea0003800000 */
.L_x_511:
[----:B------:R-:W-:Y:S01]  /*1f3f0*/  BSSY B2, `(.L_x_513) ;  /* 0x000000b000027945 */ /* 0x000fe20003800000 */
[----:B------:R-:W-:Y:S01]  /*1f400*/  MOV R12, 0x0 ;  /* 0x00000000000c7802 */ /* 0x000fe20000000f00 */
[----:B------:R-:W-:Y:S02]  /*1f410*/  IMAD.MOV.U32 R13, RZ, RZ, 0x12f00000 ;  /* 0x12f00000ff0d7424 */ /* 0x000fe400078e00ff */
[----:B------:R-:W-:Y:S05]  /*1f420*/  @P2 BRA `(.L_x_514) ;  /* 0x00000000001c2947 */ /* 0x000fea0003800000 */
[----:B------:R-:W2:Y:S02]  /*1f430*/  S2R R4, SR_TID.X ;  /* 0x0000000000047919 */ /* 0x000ea40000002100 */
[----:B--2---:R-:W-:Y:S01]  /*1f440*/  LOP3.LUT R10, R4, 0x1f, RZ, 0xc0, !PT ;  /* 0x0000001f040a7812 */ /* 0x004fe200078ec0ff */
[----:B------:R-:W-:-:S03]  /*1f450*/  IMAD.MOV.U32 R4, RZ, RZ, 0x8000 ;  /* 0x00008000ff047424 */ /* 0x000fc600078e00ff */
[----:B------:R-:W-:Y:S01]  /*1f460*/  ISETP.NE.AND P1, PT, R10, RZ, PT ;  /* 0x000000ff0a00720c */ /* 0x000fe20003f25270 */
[----:B------:R2:W-:-:S12]  /*1f470*/  SYNCS.ARRIVE.TRANS64 RZ, [R7+URZ+0x388b0], R4 ;  /* 0x0388b00407ff79a7 */ /* 0x0005d8000800003f */
[----:B--2---:R-:W-:Y:S05]  /*1f480*/  @!P1 BRA `(.L_x_514) ;  /* 0x0000000000049947 */ /* 0x004fea0003800000 */
[----:B------:R-:W-:Y:S01]  /*1f490*/  BPT.TRAP 0x1 ;  /* 0x000000040000795c */ /* 0x000fe20000300000 */
.L_x_514:
[----:B------:R-:W-:Y:S05]  /*1f4a0*/  BSYNC B2 ;  /* 0x0000000000027941 */ /* 0x000fea0003800000 */
.L_x_513:
[----:B------:R-:W-:Y:S01]  /*1f4b0*/  R2UR UR10, R14 ;  /* 0x000000000e0a72ca */ /* 0x000fe200000e0000 */
[----:B------:R-:W-:Y:S01]  /*1f4c0*/  UIADD3 UR4, UP0, UR44, 0x670, URZ ;  /* 0x000006702c047890 */ /* 0x000fe2000ff1e03f */
[----:B------:R-:W-:Y:S01]  /*1f4d0*/  R2UR UR6, R12 ;  /* 0x000000000c0672ca */ /* 0x000fe200000e0000 */
[----:B01----:R-:W-:Y:S01]  /*1f4e0*/  VIADD R7, R7, 0x388b0 ;  /* 0x000388b007077836 */ /* 0x003fe20000000000 */
[----:B------:R-:W-:Y:S01]  /*1f4f0*/  R2UR UR7, R13 ;  /* 0x000000000d0772ca */ /* 0x000fe200000e0000 */
[----:B------:R-:W-:Y:S01]  /*1f500*/  UIADD3.X UR5, URZ, UR45, URZ, UP0, !UPT ;  /* 0x0000002d3f057290 */ /* 0x000fe200087fe43f */
[----:B------:R-:W-:Y:S02]  /*1f510*/  PLOP3.LUT P1, PT, PT, PT, PT, 0x80, 0x0 ;  /* 0x000000000000781c */ /* 0x000fe40003f2f070 */
[----:B------:R-:W-:-:S11]  /*1f520*/  IADD3 R4, R5, 0x10400, RZ ;  /* 0x0001040005047810 */ /* 0x000fd60007ffe0ff */
.L_x_515:
        /* <DEDUP_REMOVED lines=15> */
.L_x_516:
        /* <DEDUP_REMOVED lines=10> */
.L_x_504:
[----:B------:R-:W-:Y:S05]  /*1f6c0*/  BSYNC B1 ;  /* 0x0000000000017941 */ /* 0x000fea0003800000 */
.L_x_503:
[----:B------:R-:W2:Y:S04]  /*1f6d0*/  LDL.LU R4, [R1+0x1c] ;  /* 0x00001c0001047983 */ /* 0x000ea80000300800 */
[----:B------:R-:W3:Y:S01]  /*1f6e0*/  LDL.LU R6, [R1+0x28] ;  /* 0x0000280001067983 */ /* 0x000ee20000300800 */
[----:B------:R-:W-:Y:S01]  /*1f6f0*/  VIADD R9, R9, 0xffffffff ;  /* 0xffffffff09097836 */ /* 0x000fe20000000000 */
[----:B------:R-:W-:-:S04]  /*1f700*/  IADD3 R8, R8, -0x80, RZ ;  /* 0xffffff8008087810 */ /* 0x000fc80007ffe0ff */
[----:B------:R-:W-:Y:S01]  /*1f710*/  ISETP.GT.AND P2, PT, R9, R3, PT ;  /* 0x000000030900720c */ /* 0x000fe20003f44270 */
[----:B--2---:R-:W-:-:S05]  /*1f720*/  VIADD R4, R4, 0x1 ;  /* 0x0000000104047836 */ /* 0x004fca0000000000 */
[----:B------:R-:W-:-:S04]  /*1f730*/  ISETP.NE.AND P1, PT, R4, 0x2, PT ;  /* 0x000000020400780c */ /* 0x000fc80003f25270 */
[----:B------:R-:W-:Y:S02]  /*1f740*/  SEL R5, RZ, 0x1, P1 ;  /* 0x00000001ff057807 */ /* 0x000fe40000800000 */
[----:B------:R-:W-:Y:S02]  /*1f750*/  SEL R4, R4, RZ, P1 ;  /* 0x000000ff04047207 */ /* 0x000fe40000800000 */
[----:B---3--:R-:W-:-:S03]  /*1f760*/  LOP3.LUT R6, R6, R5, RZ, 0x3c, !PT ;  /* 0x0000000506067212 */ /* 0x008fc600078e3cff */
[----:B------:R0:W-:Y:S04]  /*1f770*/  STL [R1+0x1c], R4 ;  /* 0x00001c0401007387 */ /* 0x0001e80000100800 */
[----:B------:R0:W-:Y:S01]  /*1f780*/  STL [R1+0x28], R6 ;  /* 0x0000280601007387 */ /* 0x0001e20000100800 */
[----:B------:R-:W-:Y:S05]  /*1f790*/  @P2 BRA `(.L_x_517) ;  /* 0xfffffff800102947 */ /* 0x000fea000383ffff */
.L_x_483:
[----:B------:R-:W-:Y:S05]  /*1f7a0*/  BSYNC B0 ;  /* 0x0000000000007941 */ /* 0x000fea0003800000 */
.L_x_482:
[----:B------:R-:W-:Y:S05]  /*1f7b0*/  @!P0 WARPSYNC.ALL ;  /* 0x0000000000008948 */ /* 0x000fea0003800000 */
[----:B------:R-:W-:Y:S01]  /*1f7c0*/  @!P0 BAR.SYNC.DEFER_BLOCKING 0xc, 0x180 ;  /* 0x0306000000008b1d */ /* 0x000fe20000010000 */
[----:B------:R-:W-:-:S05]  /*1f7d0*/  ISETP.GT.AND P0, PT, R19, RZ, PT ;  /* 0x000000ff1300720c */ /* 0x000fca0003f04270 */
[----:B------:R-:W-:Y:S08]  /*1f7e0*/  BSSY B6, `(.L_x_518) ;  /* 0x0000398000067945 */ /* 0x000ff00003800000 */
[----:B------:R-:W-:Y:S05]  /*1f7f0*/  @P0 BRA `(.L_x_519) ;  /* 0x0000000000480947 */ /* 0x000fea0003800000 */
[----:B0-----:R-:W0:Y:S02]  /*1f800*/  S2R R4, SR_TID.X ;  /* 0x0000000000047919 */ /* 0x001e240000002100 */
[----:B0-----:R-:W-:-:S04]  /*1f810*/  LOP3.LUT R4, R4, 0x7f, RZ, 0xc0, !PT ;  /* 0x0000007f04047812 */ /* 0x001fc800078ec0ff */
[----:B------:R-:W-:-:S13]  /*1f820*/  ISETP.NE.AND P0, PT, R4, RZ, PT ;  /* 0x000000ff0400720c */ /* 0x000fda0003f05270 */
[----:B------:R-:W-:Y:S05]  /*1f830*/  @P0 BRA `(.L_x_520) ;  /* 0x0000003800480947 */ /* 0x000fea0003800000 */
[----:B------:R-:W0:Y:S01]  /*1f840*/  S2R R3, SR_LANEID ;  /* 0x0000000000037919 */ /* 0x000e220000000000 */
[----:B------:R-:W-:Y:S02]  /*1f850*/  VOTEU.ANY UR4, UPT, PT ;  /* 0x0000000000047886 */ /* 0x000fe400038e0100 */
[----:B------:R-:W0:Y:S08]  /*1f860*/  FLO.U32 R0, UR4 ;  /* 0x0000000400007d00 */ /* 0x000e3000080e0000 */
[----:B------:R-:W1:Y:S01]  /*1f870*/  POPC R5, UR4 ;  /* 0x0000000400057d09 */ /* 0x000e620008000000 */
[----:B0-----:R-:W-:-:S02]  /*1f880*/  ISETP.EQ.U32.AND P0, PT, R0, R3, PT ;  /* 0x000000030000720c */ /* 0x001fc40003f02070 */
[----:B------:R-:W1:Y:S11]  /*1f890*/  LDC.64 R2, c[0x0][0xc38] ;  /* 0x00030e00ff027b82 */ /* 0x000e760000000a00 */
[----:B-1----:R-:W2:Y:S01]  /*1f8a0*/  @P0 ATOMG.E.ADD.STRONG.GPU PT, R3, desc[UR42][R2.64], R5 ;  /* 0x00000005020309a8 */ /* 0x002ea200081ee1ea */
[----:B------:R-:W0:Y:S02]  /*1f8b0*/  S2R R4, SR_LTMASK ;  /* 0x0000000000047919 */ /* 0x000e240000003900 */
[----:B0-----:R-:W-:-:S04]  /*1f8c0*/  LOP3.LUT R4, R4, UR4, RZ, 0xc0, !PT ;  /* 0x0000000404047c12 */ /* 0x001fc8000f8ec0ff */
[----:B------:R-:W0:Y:S01]  /*1f8d0*/  POPC R7, R4 ;  /* 0x0000000400077309 */ /* 0x000e220000000000 */
[----:B--2---:R-:W0:Y:S02]  /*1f8e0*/  SHFL.IDX PT, R0, R3, R0, 0x1f ;  /* 0x00001f0003007589 */ /* 0x004e2400000e0000 */
[----:B0-----:R-:W-:-:S05]  /*1f8f0*/  IADD3 R0, R0, UR37, R7 ;  /* 0x0000002500007c10 */ /* 0x001fca000fffe007 */
[----:B------:R0:W-:Y:S01]  /*1f900*/  STL [R1], R0 ;  /* 0x0000000001007387 */ /* 0x0001e20000100800 */
[----:B------:R-:W-:Y:S05]  /*1f910*/  BRA `(.L_x_520) ;  /* 0x0000003800107947 */ /* 0x000fea0003800000 */
.L_x_519:
[----:B------:R-:W1:Y:S01]  /*1f920*/  S2R R0, SR_CgaCtaId ;  /* 0x0000000000007919 */ /* 0x000e620000008800 */
[----:B------:R-:W-:-:S04]  /*1f930*/  MOV R2, 0x400 ;  /* 0x0000040000027802 */ /* 0x000fc80000000f00 */
[----:B-1----:R-:W-:-:S05]  /*1f940*/  LEA R3, R0, R2, 0x18 ;  /* 0x0000000200037211 */ /* 0x002fca00078ec0ff */
[----:B------:R1:W-:Y:S01]  /*1f950*/  STL [R1+0x30], R3 ;  /* 0x0000300301007387 */ /* 0x0003e20000100800 */
[----:B------:R-:W-:-:S05]  /*1f960*/  VIADD R0, R3, 0x28400 ;  /* 0x0002840003007836 */ /* 0x000fca0000000000 */
[----:B------:R-:W-:-:S13]  /*1f970*/  LOP3.LUT P0, RZ, R0, 0x3ff, RZ, 0xc0, !PT ;  /* 0x000003ff00ff7812 */ /* 0x000fda000780c0ff */
[----:B-1----:R-:W-:Y:S05]  /*1f980*/  @!P0 BRA `(.L_x_521) ;  /* 0x0000000000408947 */ /* 0x002fea0003800000 */
[----:B------:R-:W-:Y:S01]  /*1f990*/  MOV R2, 0x0 ;  /* 0x0000000000027802 */ /* 0x000fe20000000f00 */
[----:B------:R-:W-:Y:S01]  /*1f9a0*/  ULDC.64 UR6, c[0x4][0x198] ;  /* 0x0100660000067ab9 */ /* 0x000fe20000000a00 */
[----:B------:R-:W-:Y:S01]  /*1f9b0*/  ULDC.64 UR8, c[0x4][0x1a0] ;  /* 0x0100680000087ab9 */ /* 0x000fe20000000a00 */
[----:B------:R-:W-:Y:S01]  /*1f9c0*/  ULDC.64 UR4, c[0x4][0xe8] ;  /* 0x01003a0000047ab9 */ /* 0x000fe20000000a00 */
[----:B0-----:R-:W-:Y:S01]  /*1f9d0*/  IMAD.U32 R4, RZ, RZ, UR6 ;  /* 0x00000006ff047e24 */ /* 0x001fe2000f8e00ff */
[----:B------:R-:W-:Y:S01]  /*1f9e0*/  MOV R6, UR8 ;  /* 0x0000000800067c02 */ /* 0x000fe20008000f00 */
[----:B------:R-:W0:Y:S01]  /*1f9f0*/  LDC.64 R2, c[0x4][R2] ;  /* 0x0100000002027b82 */ /* 0x000e220000000a00 */
[----:B------:R-:W-:Y:S01]  /*1fa00*/  IMAD.U32 R5, RZ, RZ, UR7 ;  /* 0x00000007ff057e24 */ /* 0x000fe2000f8e00ff */
[----:B------:R-:W-:Y:S01]  /*1fa10*/  MOV R8, 0x70 ;  /* 0x0000007000087802 */ /* 0x000fe20000000f00 */
[----:B------:R-:W-:Y:S02]  /*1fa20*/  IMAD.U32 R7, RZ, RZ, UR9 ;  /* 0x00000009ff077e24 */ /* 0x000fe4000f8e00ff */
[----:B------:R-:W-:-:S02]  /*1fa30*/  IMAD.U32 R10, RZ, RZ, UR4 ;  /* 0x00000004ff0a7e24 */ /* 0x000fc4000f8e00ff */
[----:B------:R-:W-:Y:S02]  /*1fa40*/  IMAD.U32 R11, RZ, RZ, UR5 ;  /* 0x00000005ff0b7e24 */ /* 0x000fe4000f8e00ff */
[----:B------:R-:W-:Y:S02]  /*1fa50*/  IMAD.MOV.U32 R12, RZ, RZ, 0x1 ;  /* 0x00000001ff0c7424 */ /* 0x000fe400078e00ff */
[----:B------:R-:W-:-:S07]  /*1fa60*/  IMAD.MOV.U32 R13, RZ, RZ, RZ ;  /* 0x000000ffff0d7224 */ /* 0x000fce00078e00ff */
[----:B------:R-:W-:-:S07]  /*1fa70*/  LEPC R20, `(.L_x_521) ;  /* 0x000000001014794e */ /* 0x000fce0000000000 */
[----:B0-----:R-:W-:Y:S05]  /*1fa80*/  CALL.ABS.NOINC R2 ;  /* 0x0000000002007343 */ /* 0x001fea0003c00000 */
.L_x_521:
[----:B------:R-:W2:Y:S01]  /*1fa90*/  LDL.LU R2, [R1+0x54] ;  /* 0x0000540001027983 */ /* 0x000ea20000300800 */
[----:B------:R-:W-:Y:S01]  /*1faa0*/  MOV R0, 0x400 ;  /* 0x0000040000007802 */ /* 0x000fe20000000f00 */
[----:B------:R-:W1:Y:S03]  /*1fab0*/  S2R R15, SR_CgaCtaId ;  /* 0x00000000000f7919 */ /* 0x000e660000008800 */
[----:B-1----:R-:W-:-:S05]  /*1fac0*/  LEA R0, R15, R0, 0x18 ;  /* 0x000000000f007211 */ /* 0x002fca00078ec0ff */
[----:B------:R-:W-:-:S05]  /*1fad0*/  VIADD R0, R0, 0x10400 ;  /* 0x0001040000007836 */ /* 0x000fca0000000000 */
[----:B------:R-:W-:Y:S01]  /*1fae0*/  LOP3.LUT P0, RZ, R0, 0x3ff, RZ, 0xc0, !PT ;  /* 0x000003ff00ff7812 */ /* 0x000fe2000780c0ff */
[----:B------:R1:W-:Y:S01]  /*1faf0*/  STL [R1+0x34], R0 ;  /* 0x0000340001007387 */ /* 0x0003e20000100800 */
[----:B--2---:R-:W-:-:S11]  /*1fb00*/  LOP3.LUT R2, R2, 0xfffffffe, RZ, 0xc0, !PT ;  /* 0xfffffffe02027812 */ /* 0x004fd600078ec0ff */
[----:B------:R-:W-:-:S05]  /*1fb10*/  @P0 LOP3.LUT R2, R2, 0x1, RZ, 0xfc, !PT ;  /* 0x0000000102020812 */ /* 0x000fca00078efcff */
[----:B------:R1:W-:Y:S01]  /*1fb20*/  STL [R1+0x54], R2 ;  /* 0x0000540201007387 */ /* 0x0003e20000100800 */
[----:B------:R-:W-:Y:S05]  /*1fb30*/  @!P0 BRA `(.L_x_522) ;  /* 0x0000000000408947 */ /* 0x000fea0003800000 */
[----:B-1----:R-:W-:Y:S01]  /*1fb40*/  MOV R2, 0x0 ;  /* 0x0000000000027802 */ /* 0x002fe20000000f00 */
[----:B------:R-:W-:Y:S01]  /*1fb50*/  ULDC.64 UR6, c[0x4][0x198] ;  /* 0x0100660000067ab9 */ /* 0x000fe20000000a00 */
[----:B------:R-:W-:Y:S01]  /*1fb60*/  ULDC.64 UR8, c[0x4][0x1a0] ;  /* 0x0100680000087ab9 */ /* 0x000fe20000000a00 */
[----:B------:R-:W-:Y:S01]  /*1fb70*/  ULDC.64 UR4, c[0x4][0xf0] ;  /* 0x01003c0000047ab9 */ /* 0x000fe20000000a00 */
[----:B0-----:R-:W-:Y:S01]  /*1fb80*/  MOV R4, UR6 ;  /* 0x0000000600047c02 */ /* 0x001fe20008000f00 */
[----:B------:R-:W-:Y:S01]  /*1fb90*/  IMAD.U32 R5, RZ, RZ, UR7 ;  /* 0x00000007ff057e24 */ /* 0x000fe2000f8e00ff */
[----:B------:R-:W0:Y:S01]  /*1fba0*/  LDC.64 R2, c[0x4][R2] ;  /* 0x0100000002027b82 */ /* 0x000e220000000a00 */
[----:B------:R-:W-:Y:S01]  /*1fbb0*/  IMAD.U32 R6, RZ, RZ, UR8 ;  /* 0x00000008ff067e24 */ /* 0x000fe2000f8e00ff */
[----:B------:R-:W-:Y:S01]  /*1fbc0*/  MOV R10, UR4 ;  /* 0x00000004000a7c02 */ /* 0x000fe20008000f00 */
[----:B------:R-:W-:Y:S01]  /*1fbd0*/  IMAD.U32 R7, RZ, RZ, UR9 ;  /* 0x00000009ff077e24 */ /* 0x000fe2000f8e00ff */
[----:B------:R-:W-:Y:S01]  /*1fbe0*/  MOV R13, RZ ;  /* 0x000000ff000d7202 */ /* 0x000fe20000000f00 */
[----:B------:R-:W-:-:S02]  /*1fbf0*/  IMAD.U32 R11, RZ, RZ, UR5 ;  /* 0x00000005ff0b7e24 */ /* 0x000fc4000f8e00ff */
[----:B------:R-:W-:Y:S02]  /*1fc00*/  IMAD.MOV.U32 R8, RZ, RZ, 0x70 ;  /* 0x00000070ff087424 */ /* 0x000fe400078e00ff */
[----:B------:R-:W-:-:S07]  /*1fc10*/  IMAD.MOV.U32 R12, RZ, RZ, 0x1 ;  /* 0x00000001ff0c7424 */ /* 0x000fce00078e00ff */
[----:B------:R-:W-:-:S07]  /*1fc20*/  LEPC R20, `(.L_x_522) ;  /* 0x000000001014794e */ /* 0x000fce0000000000 */
[----:B0-----:R-:W-:Y:S05]  /*1fc30*/  CALL.ABS.NOINC R2 ;  /* 0x0000000002007343 */ /* 0x001fea0003c00000 */
.L_x_522:
[----:B-1----:R-:W2:Y:S02]  /*1fc40*/  LDL R2, [R1+0x30] ;  /* 0x0000300001027983 */ /* 0x002ea40000100800 */
[----:B--2---:R-:W-:-:S05]  /*1fc50*/  VIADD R0, R2, 0x400 ;  /* 0x0000040002007836 */ /* 0x004fca0000000000 */
[----:B------:R1:W-:Y:S01]  /*1fc60*/  STL [R1+0x50], R0 ;  /* 0x0000500001007387 */ /* 0x0003e20000100800 */
        /* <DEDUP_REMOVED lines=18> */
.L_x_523:
[----:B------:R-:W2:Y:S02]  /*1fd90*/  LDL.LU R2, [R1+0x34] ;  /* 0x0000340001027983 */ /* 0x000ea40000300800 */
[----:B--2---:R-:W-:-:S13]  /*1fda0*/  LOP3.LUT P6, RZ, R2, 0x3ff, RZ, 0xc0, !PT ;  /* 0x000003ff02ff7812 */ /* 0x004fda00078cc0ff */
[----:B------:R-:W-:Y:S05]  /*1fdb0*/  @!P6 BRA `(.L_x_524) ;  /* 0x000000000040e947 */ /* 0x000fea0003800000 */
        /* <DEDUP_REMOVED lines=8> */
[----:B------:R-:W-:Y:S01]  /*1fe40*/  MOV R11, UR9 ;  /* 0x00000009000b7c02 */ /* 0x000fe20008000f00 */
[----:B------:R-:W-:Y:S02]  /*1fe50*/  IMAD.U32 R7, RZ, RZ, UR7 ;  /* 0x00000007ff077e24 */ /* 0x000fe4000f8e00ff */
[----:B------:R-:W-:-:S02]  /*1fe60*/  IMAD.U32 R10, RZ, RZ, UR8 ;  /* 0x00000008ff0a7e24 */ /* 0x000fc4000f8e00ff */
[----:B------:R-:W-:Y:S02]  /*1fe70*/  IMAD.MOV.U32 R8, RZ, RZ, 0x70 ;  /* 0x00000070ff087424 */ /* 0x000fe400078e00ff */
[----:B------:R-:W-:Y:S02]  /*1fe80*/  IMAD.MOV.U32 R12, RZ, RZ, 0x1 ;  /* 0x00000001ff0c7424 */ /* 0x000fe400078e00ff */
[----:B------:R-:W-:-:S07]  /*1fe90*/  IMAD.MOV.U32 R13, RZ, RZ, RZ ;  /* 0x000000ffff0d7224 */ /* 0x000fce00078e00ff */
[----:B------:R-:W-:-:S07]  /*1fea0*/  LEPC R20, `(.L_x_524) ;  /* 0x000000001014794e */ /* 0x000fce0000000000 */
[----:B0-----:R-:W-:Y:S05]  /*1feb0*/  CALL.ABS.NOINC R2 ;  /* 0x0000000002007343 */ /* 0x001fea0003c00000 */
.L_x_524:
[----:B------:R-:W-:Y:S01]  /*1fec0*/  ULDC.64 UR4, c[0x0][0x9f8] ;  /* 0x00027e0000047ab9 */ /* 0x000fe20000000a00 */
[----:B0-----:R-:W2:Y:S01]  /*1fed0*/  LDL.LU R4, [R1+0x38] ;  /* 0x0000380001047983 */ /* 0x001ea20000300800 */
[----:B------:R-:W-:-:S03]  /*1fee0*/  ISETP.NE.U32.AND P0, PT, RZ, UR4, PT ;  /* 0x00000004ff007c0c */ /* 0x000fc6000bf05070 */
[----:B------:R-:W2:Y:S01]  /*1fef0*/  LDL.LU R0, [R1+0x4] ;  /* 0x0000040001007983 */ /* 0x000ea20000300800 */
[----:B------:R-:W-:Y:S02]  /*1ff00*/  ISETP.NE.AND.EX P0, PT, RZ, UR5, PT, P0 ;  /* 0x00000005ff007c0c */ /* 0x000fe4000bf05300 */
[----:B------:R-:W-:Y:S01]  /*1ff10*/  MOV R5, R16 ;  /* 0x0000001000057202 */ /* 0x000fe20000000f00 */
[----:B------:R-:W3:Y:S10]  /*1ff20*/  LDL R6, [R1+0x8] ;  /* 0x0000080001067983 */ /* 0x000ef40000100800 */
[----:B------:R-:W-:-:S04]  /*1ff30*/  @P0 IADD3 R2, P1, R17, UR4, RZ ;  /* 0x0000000411020c10 */ /* 0x000fc8000ff3e0ff */
[----:B------:R-:W-:Y:S01]  /*1ff40*/  @P0 IADD3.X R3, R18, UR5, RZ, P1, !PT ;  /* 0x0000000512030c10 */ /* 0x000fe20008ffe4ff */
[----:B------:R-:W-:-:S04]  /*1ff50*/  ULDC.64 UR4, c[0x0][0xa00] ;  /* 0x0002800000047ab9 */ /* 0x000fc80000000a00 */
[----:B------:R-:W4:Y:S01]  /*1ff60*/  @P0 LDG.E R5, desc[UR42][R2.64] ;  /* 0x0000002a02050981 */ /* 0x000f22000c1e1900 */
[----:B--2---:R-:W-:Y:S02]  /*1ff70*/  IMAD R4, R0, 0x80, R4 ;  /* 0x0000008000047824 */ /* 0x004fe400078e0204 */
[----:B------:R-:W0:Y:S01]  /*1ff80*/  LDC R0, c[0x0][0x428] ;  /* 0x00010a00ff007b82 */ /* 0x000e220000000800 */
[----:B----4-:R1:W-:Y:S01]  /*1ff90*/  STL [R1+0x34], R5 ;  /* 0x0000340501007387 */ /* 0x0103e20000100800 */
[----:B0-----:R-:W-:Y:S01]  /*1ffa0*/  ISETP.NE.AND P0, PT, R0, 0x1, PT ;  /* 0x000000010000780c */ /* 0x001fe20003f05270 */
[----:B---3--:R-:W-:Y:S01]  /*1ffb0*/  IMAD.MOV.U32 R0, RZ, RZ, R6 ;  /* 0x000000ffff007224 */ /* 0x008fe200078e0006 */
[----:B-1----:R-:W0:Y:S11]  /*1ffc0*/  S2R R5, SR_TID.X ;  /* 0x0000000000057919 */ /* 0x002e360000002100 */
[----:B------:R-:W1:Y:S08]  /*1ffd0*/  @P0 LDC R2, c[0x0][0x42c] ;  /* 0x00010b00ff020b82 */ /* 0x000e700000000800 */
[----:B------:R-:W2:Y:S01]  /*1ffe0*/  @P0 LDC R3, c[0x0][0x430] ;  /* 0x00010c00ff030b82 */ /* 0x000ea20000000800 */
[----:B-1----:R-:W-:Y:S01]  /*1fff0*/  @P0 IMAD.HI.U32 R2, R6, R2, RZ ;  /* 0x0000000206020227 */ /* 0x002fe200078e00ff */
[----:B0-----:R-:W-:-:S04]  /*20000*/  LOP3.LUT R5, R5, 0x7f, RZ, 0xc0, !PT ;  /* 0x0000007f05057812 */ /* 0x001fc800078ec0ff */
[----:B------:R-:W-:Y:S02]  /*20010*/  ISETP.NE.AND P1, PT, R5, RZ, PT ;  /* 0x000000ff0500720c */ /* 0x000fe40003f25270 */
[----:B--2---:R-:W-:Y:S02]  /*20020*/  @P0 SHF.R.U32.HI R0, RZ, R3, R2 ;  /* 0x00000003ff000219 */ /* 0x004fe40000011602 */
[----:B------:R-:W-:Y:S02]  /*20030*/  ISETP.NE.U32.AND P0, PT, RZ, UR4, PT ;  /* 0x00000004ff007c0c */ /* 0x000fe4000bf05070 */
[----:B------:R-:W-:Y:S02]  /*20040*/  PLOP3.LUT P3, PT, P1, PT, PT, 0x8, 0x0 ;  /* 0x000000000000781c */ /* 0x000fe40000f6e170 */
[----:B------:R-:W-:-:S04]  /*20050*/  ISETP.NE.AND.EX P2, PT, RZ, UR5, PT, P0 ;  /* 0x00000005ff007c0c */ /* 0x000fc8000bf45300 */
[----:B------:R-:W-:Y:S01]  /*20060*/  SEL R3, R16, RZ, !P2 ;  /* 0x000000ff10037207 */ /* 0x000fe20005000000 */
[----:B------:R-:W-:-:S05]  /*20070*/  VOTEU.ALL UP1, P1 ;  /* 0x00000000003f7886 */ /* 0x000fca0000820000 */
[----:B------:R-:W-:-:S04]  /*20080*/  @!UP1 UIADD3 UR8, UP0, UR44, 0x270, URZ ;  /* 0x000002702c089890 */ /* 0x000fc8000ff1e03f */
[----:B------:R-:W-:-:S03]  /*20090*/  @!UP1 UIADD3.X UR9, URZ, UR45, URZ, UP0, !UPT ;  /* 0x0000002d3f099290 */ /* 0x000fc600087fe43f */
[----:B------:R-:W-:-:S09]  /*200a0*/  VOTEU.ALL UP0, P1 ;  /* 0x00000000003f7886 */ /* 0x000fd20000800000 */
.L_x_525:
[----:B------:R-:W2:Y:S01]  /*200b0*/  LDL R2, [R1+0x8] ;  /* 0x0000080001027983 */ /* 0x000ea20000100800 */
[----:B------:R-:W-:Y:S02]  /*200c0*/  PLOP3.LUT P0, PT, P0, P3, PT, 0xa2, 0x0 ;  /* 0x000000000000781c */ /* 0x000fe40000707472 */
[----:B------:R-:W-:Y:S01]  /*200d0*/  @P3 R2UR P0, UR7, R3 ;  /* 0x00000000030732ca */ /* 0x000fe20000000000 */
[----:B------:R-:W-:-:S07]  /*200e0*/  UMOV UR4, URZ ;  /* 0x0000003f00047c82 */ /* 0x000fce0008000000 */
[----:B------:R-:W-:Y:S02]  /*200f0*/  PLOP3.LUT P0, PT, P0, P3, PT, 0xa2, 0x0 ;  /* 0x000000000000781c */ /* 0x000fe40000707472 */
[----:B--2---:R-:W-:-:S08]  /*20100*/  @P3 R2UR.OR P0, UR6, R2 ;  /* 0x00000000020632ca */ /* 0x004fd00000100000 */
[----:B------:R-:W-:Y:S02]  /*20110*/  PLOP3.LUT P0, PT, P0, P3, PT, 0xa2, 0x0 ;  /* 0x000000000000781c */ /* 0x000fe40000707472 */
[----:B------:R-:W-:-:S08]  /*20120*/  @P3 R2UR.OR P0, UR5, R4 ;  /* 0x00000000040532ca */ /* 0x000fd00000100000 */
[----:B------:R-:W-:-:S05]  /*20130*/  @P3 PLOP3.LUT P3, PT, P0, PT, PT, 0x80, 0x0 ;  /* 0x000000000000381c */ /* 0x000fca000076f070 */
[----:B------:R0:W-:Y:S08]  /*20140*/  @!UP0 UTMAPF.L2.4D [UR4], [UR8] ;  /* 0x00000004080085b8 */ /* 0x0001f00008018000 */
[----:B0-----:R-:W-:Y:S05]  /*20150*/  @P3 BRA.U.ANY `(.L_x_525) ;  /* 0xfffffffd00d43947 */ /* 0x001fea000393ffff */
[----:B------:R-:W-:Y:S01]  /*20160*/  PLOP3.LUT P2, PT, P1, PT, PT, 0x8, 0x0 ;  /* 0x000000000000781c */ /* 0x000fe20000f4e170 */
[----:B------:R-:W-:Y:S01]  /*20170*/  VOTEU.ALL UP0, P1 ;  /* 0x00000000003f7886 */ /* 0x000fe20000800000 */
[----:B------:R-:W-:-:S11]  /*20180*/  UMOV UR4, 0x80 ;  /* 0x0000008000047882 */ /* 0x000fd60000000000 */
.L_x_526:
[----:B------:R-:W2:Y:S01]  /*20190*/  LDL R2, [R1+0x8] ;  /* 0x0000080001027983 */ /* 0x000ea20000100800 */
[----:B------:R-:W-:Y:S02]  /*201a0*/  PLOP3.LUT P0, PT, P0, P2, PT, 0xa2, 0x0 ;  /* 0x000000000000781c */ /* 0x000fe40000705472 */
[----:B------:R-:W-:-:S08]  /*201b0*/  @P2 R2UR P0, UR7, R3 ;  /* 0x00000000030722ca */ /* 0x000fd00000000000 */
[----:B------:R-:W-:Y:S02]  /*201c0*/  PLOP3.LUT P0, PT, P0, P2, PT, 0xa2, 0x0 ;  /* 0x000000000000781c */ /* 0x000fe40000705472 */
[----:B--2---:R-:W-:-:S08]  /*201d0*/  @P2 R2UR.OR P0, UR6, R2 ;  /* 0x00000000020622ca */ /* 0x004fd00000100000 */
[----:B------:R-:W-:Y:S02]  /*201e0*/  PLOP3.LUT P0, PT, P0, P2, PT, 0xa2, 0x0 ;  /* 0x000000000000781c */ /* 0x000fe40000705472 */
[----:B------:R-:W-:-:S08]  /*201f0*/  @P2 R2UR.OR P0, UR5, R4 ;  /* 0x00000000040522ca */ /* 0x000fd00000100000 */
[----:B------:R-:W-:-:S05]  /*20200*/  @P2 PLOP3.LUT P2, PT, P0, PT, PT, 0x80, 0x0 ;  /* 0x000000000000281c */ /* 0x000fca000074f070 */
[----:B------:R0:W-:Y:S08]  /*20210*/  @!UP0 UTMAPF.L2.4D [UR4], [UR8] ;  /* 0x00000004080085b8 */ /* 0x0001f00008018000 */
[----:B0-----:R-:W-:Y:S05]  /*20220*/  @P2 BRA.U.ANY `(.L_x_526) ;  /* 0xfffffffd00d82947 */ /* 0x001fea000393ffff */
[----:B------:R-:W2:Y:S01]  /*20230*/  LDL R16, [R1+0x34] ;  /* 0x0000340001107983 */ /* 0x000ea20000100800 */
[----:B------:R-:W0:Y:S01]  /*20240*/  LDC.64 R6, c[0x0][0x3f8] ;  /* 0x0000fe00ff067b82 */ /* 0x000e220000000a00 */
[----:B------:R-:W-:Y:S02]  /*20250*/  ULDC.64 UR4, c[0x0][0xa08] ;  /* 0x0002820000047ab9 */ /* 0x000fe40000000a00 */
[----:B0-----:R-:W-:Y:S01]  /*20260*/  LOP3.LUT P0, RZ, R6, UR4, RZ, 0xfc, !PT ;  /* 0x0000000406ff7c12 */ /* 0x001fe2000f80fcff */
[----:B------:R-:W-:-:S03]  /*20270*/  UMOV UR4, 0xffffffff ;  /* 0xffffffff00047882 */ /* 0x000fc60000000000 */
[----:B------:R-:W-:Y:S02]  /*20280*/  LOP3.LUT P0, RZ, R7, UR5, RZ, 0xfc, P0 ;  /* 0x0000000507ff7c12 */ /* 0x000fe4000800fcff */
[----:B--2---:R-:W-:Y:S02]  /*20290*/  SHF.R.S32.HI R17, RZ, 0x1f, R16 ;  /* 0x0000001fff117819 */ /* 0x004fe40000011410 */
[----:B------:R-:W-:-:S03]  /*202a0*/  SEL R2, R16, RZ, !P0 ;  /* 0x000000ff10027207 */ /* 0x000fc60004000000 */
[----:B------:R0:W-:Y:S01]  /*202b0*/  STL [R1+0x38], R17 ;  /* 0x0000381101007387 */ /* 0x0001e20000100800 */
[----:B------:R-:W-:Y:S05]  /*202c0*/  BRA.DIV UR4, `(.L_x_527) ;  /* 0x0000006a046c7947 */ /* 0x000fea000b800000 */
[----:B------:R-:W1:Y:S02]  /*202d0*/  S2R R5, SR_TID.X ;  /* 0x0000000000057919 */ /* 0x000e640000002100 */
[----:B-1----:R-:W-:-:S04]  /*202e0*/  SHF.R.U32.HI R5, RZ, 0x5, R5 ;  /* 0x00000005ff057819 */ /* 0x002fc80000011605 */
[----:B------:R-:W-:-:S05]  /*202f0*/  LOP3.LUT R5, R5, 0x3, RZ, 0xc0, !PT ;  /* 0x0000000305057812 */ /* 0x000fca00078ec0ff */
[----:B------:R1:W2:Y:S02]  /*20300*/  SHFL.IDX PT, R14, R5, RZ, 0x1f ;  /* 0x00001fff050e7589 */ /* 0x0002a400000e0000 */
.L_x_707:
[----:B--2---:R-:W-:Y:S02]  /*20310*/  ISETP.NE.AND P0, PT, R14, RZ, PT ;  /* 0x000000ff0e00720c */ /* 0x004fe40003f05270 */
[----:B------:R-:W-:-:S11]  /*20320*/  PLOP3.LUT P6, PT, PT, PT, PT, 0x8, 0x0 ;  /* 0x000000000000781c */ /* 0x000fd60003fce170 */
[----:B------:R-:W-:Y:S05]  /*20330*/  @P0 BRA `(.L_x_528) ;  /* 0x0000000800100947 */ /* 0x000fea0003800000 */
[----:B------:R-:W-:-:S03]  /*20340*/  UMOV UR4, 0xffffffff ;  /* 0xffffffff00047882 */ /* 0x000fc60000000000 */
[----:B------:R-:W-:Y:S05]  /*20350*/  BRA.DIV UR4, `(.L_x_529) ;  /* 0x0000006a047c7947 */ /* 0x000fea000b800000 */
[----:B------:R-:W-:-:S13]  /*20360*/  ELECT P6, URZ, PT ;  /* 0x00000000003f782f */ /* 0x000fda00038c0000 */
.L_x_710:
[----:B------:R-:W-:Y:S05]  /*20370*/  @!P6 BRA `(.L_x_530) ;  /* 0x000000040084e947 */ /* 0x000fea0003800000 */
[----:B-1----:R-:W2:Y:S01]  /*20380*/  LDL R5, [R1+0x20] ;  /* 0x0000200001057983 */ /* 0x002ea20000100800 */
[----:B------:R-:W-:-:S04]  /*20390*/  ISETP.NE.U32.AND P0, PT, R6, RZ, PT ;  /* 0x000000ff0600720c */ /* 0x000fc80003f05070 */
[----:B------:R-:W-:Y:S02]  /*203a0*/  ISETP.NE.AND.EX P0, PT, R7, RZ, PT, P0 ;  /* 0x000000ff0700720c */ /* 0x000fe40003f05300 */
[----:B--2---:R-:W-:-:S11]  /*203b0*/  LEA.HI.SX32 R8, R5, 0xffffffff, 0x19 ;  /* 0xffffffff05087811 */ /* 0x004fd600078fcaff */
[----:B------:R-:W-:Y:S05]  /*203c0*/  @!P0 BRA `(.L_x_531) ;  /* 0x0000000000488947 */ /* 0x000fea0003800000 */
[----:B------:R-:W1:Y:S01]  /*203d0*/  LDC R9, c[0x0][0x41c] ;  /* 0x00010700ff097b82 */ /* 0x000e620000000800 */
[----:B------:R-:W-:Y:S01]  /*203e0*/  IMAD.MOV.U32 R2, RZ, RZ, R8 ;  /* 0x000000ffff027224 */ /* 0x000fe200078e0008 */
[----:B------:R-:W-:Y:S01]  /*203f0*/  ULDC.64 UR4, c[0x0][0x408] ;  /* 0x0001020000047ab9 */ /* 0x000fe20000000a00 */
[----:B-1----:R-:W-:-:S13]  /*20400*/  ISETP.NE.AND P0, PT, R9, 0x1, PT ;  /* 0x000000010900780c */ /* 0x002fda0003f05270 */
[----:B------:R-:W1:Y:S02]  /*20410*/  @P0 LDC.64 R10, c[0x0][0x420] ;  /* 0x00010800ff0a0b82 */ /* 0x000e640000000a00 */
[----:B-1----:R-:W-:-:S05]  /*20420*/  @P0 IMAD.HI.U32 R10, R8, R10, RZ ;  /* 0x0000000a080a0227 */ /* 0x002fca00078e00ff */
[----:B------:R-:W-:-:S04]  /*20430*/  @P0 SHF.R.U32.HI R2, RZ, R11, R10 ;  /* 0x0000000bff020219 */ /* 0x000fc8000001160a */
[----:B------:R-:W-:Y:S01]  /*20440*/  IADD3 R5, -R2, RZ, RZ ;  /* 0x000000ff02057210 */ /* 0x000fe20007ffe1ff */
[--C-:B------:R-:W-:Y:S01]  /*20450*/  IMAD.MOV.U32 R10, RZ, RZ, R2.reuse ;  /* 0x000000ffff0a7224 */ /* 0x100fe200078e0002 */
[----:B------:R-:W-:-:S03]  /*20460*/  SHF.R.S32.HI R11, RZ, 0x1f, R2 ;  /* 0x0000001fff0b7819 */ /* 0x000fc60000011402 */
        /* <DEDUP_REMOVED lines=8> */
.L_x_531:
[----:B------:R-:W2:Y:S01]  /*204f0*/  LDL R5, [R1+0x18] ;  /* 0x0000180001057983 */ /* 0x000ea20000100800 */
[----:B------:R-:W-:-:S03]  /*20500*/  MOV R9, 0x400 ;  /* 0x0000040000097802 */ /* 0x000fc60000000f00 */
[----:B-1----:R-:W3:Y:S01]  /*20510*/  LDL R7, [R1+0x24] ;  /* 0x0000240001077983 */ /* 0x002ee20000100800 */
[----:B------:R-:W1:Y:S01]  /*20520*/  S2R R10, SR_CgaCtaId ;  /* 0x00000000000a7919 */ /* 0x000e620000008800 */
[----:B------:R-:W4:Y:S01]  /*20530*/  S2R R6, SR_TID.X ;  /* 0x0000000000067919 */ /* 0x000f220000002100 */
[----:B-1----:R-:W-:Y:S02]  /*20540*/  LEA R9, R10, R9, 0x18 ;  /* 0x000000090a097211 */ /* 0x002fe400078ec0ff */
[----:B----4-:R-:W-:-:S04]  /*20550*/  LOP3.LUT R6, R6, 0x7f, RZ, 0xc0, !PT ;  /* 0x0000007f06067812 */ /* 0x010fc800078ec0ff */
[----:B------:R-:W-:Y:S01]  /*20560*/  ISETP.NE.AND P0, PT, R6, RZ, PT ;  /* 0x000000ff0600720c */ /* 0x000fe20003f05270 */
[----:B--2---:R-:W-:Y:S01]  /*20570*/  IMAD R5, R5, 0x8, R9 ;  /* 0x0000000805057824 */ /* 0x004fe200078e0209 */
[----:B---3--:R-:W-:-:S04]  /*20580*/  SHF.L.U32 R7, R7, 0x1f, RZ ;  /* 0x0000001f07077819 */ /* 0x008fc800000006ff */
[----:B------:R-:W1:Y:S02]  /*20590*/  SYNCS.PHASECHK.TRANS64.TRYWAIT P2, [R5+URZ+0x38880], R7 ;  /* 0x03888007050075a7 */ /* 0x000e64000804017f */
[----:B-1----:R-:W-:Y:S05]  /*205a0*/  @!P2 BRA `(.L_x_532) ;  /* 0x000000680008a947 */ /* 0x002fea0003800000 */
.L_x_711:
[----:B------:R-:W-:Y:S05]  /*205b0*/  @P0 BRA `(.L_x_533) ;  /* 0x00000000001c0947 */ /* 0x000fea0003800000 */
[----:B------:R-:W2:Y:S02]  /*205c0*/  S2R R6, SR_TID.X ;  /* 0x0000000000067919 */ /* 0x000ea40000002100 */
[----:B--2---:R-:W-:Y:S02]  /*205d0*/  LOP3.LUT R9, R6, 0x1f, RZ, 0xc0, !PT ;  /* 0x0000001f06097812 */ /* 0x004fe400078ec0ff */
[----:B------:R-:W-:Y:S02]  /*205e0*/  MOV R6, 0x8000 ;  /* 0x0000800000067802 */ /* 0x000fe40000000f00 */
[----:B------:R-:W-:Y:S02]  /*205f0*/  ISETP.NE.AND P2, PT, R9, RZ, PT ;  /* 0x000000ff0900720c */ /* 0x000fe40003f45270 */
[----:B------:R2:W-:Y:S11]  /*20600*/  SYNCS.ARRIVE.TRANS64 RZ, [R5+URZ+0x38870], R6 ;  /* 0x0388700605ff79a7 */ /* 0x0005f6000800003f */
[----:B--2---:R-:W-:Y:S05]  /*20610*/  @!P2 BRA `(.L_x_533) ;  /* 0x000000000004a947 */ /* 0x004fea0003800000 */
[----:B------:R-:W-:Y:S01]  /*20620*/  BPT.TRAP 0x1 ;  /* 0x000000040000795c */ /* 0x000fe20000300000 */
.L_x_533:
[----:B------:R-:W2:Y:S01]  /*20630*/  LDL R6, [R1+0x18] ;  /* 0x0000180001067983 */ /* 0x000ea20000100800 */
[----:B------:R-:W-:-:S03]  /*20640*/  MOV R10, 0x400 ;  /* 0x00000400000a7802 */ /* 0x000fc60000000f00 */
[----:B------:R-:W3:Y:S01]  /*20650*/  LDL R9, [R1+0x3c] ;  /* 0x00003c0001097983 */ /* 0x000ee20000100800 */
[----:B------:R-:W4:Y:S01]  /*20660*/  S2R R11, SR_CgaCtaId ;  /* 0x00000000000b7919 */ /* 0x000f220000008800 */
[----:B------:R-:W-:Y:S01]  /*20670*/  R2UR UR9, R5 ;  /* 0x00000000050972ca */ /* 0x000fe200000e0000 */
[----:B------:R-:W-:Y:S01]  /*20680*/  UIADD3 UR4, UP0, UR44, 0x470, URZ ;  /* 0x000004702c047890 */ /* 0x000fe2000ff1e03f */
[----:B------:R-:W-:Y:S02]  /*20690*/  R2UR UR12, R0 ;  /* 0x00000000000c72ca */ /* 0x000fe400000e0000 */
[----:B-----5:R-:W-:Y:S01]  /*206a0*/  R2UR UR13, R2 ;  /* 0x00000000020d72ca */ /* 0x020fe200000e0000 */
[----:B------:R-:W-:Y:S01]  /*206b0*/  UIADD3.X UR5, URZ, UR45, URZ, UP0, !UPT ;  /* 0x0000002d3f057290 */ /* 0x000fe200087fe43f */
[----:B----4-:R-:W-:-:S07]  /*206c0*/  LEA R10, R11, R10, 0x18 ;  /* 0x0000000a0b0a7211 */ /* 0x010fce00078ec0ff */
[----:B------:R-:W-:Y:S01]  /*206d0*/  UIADD3 UR9, UR9, 0x38870, URZ ;  /* 0x0003887009097890 */ /* 0x000fe2000fffe03f */
[----:B------:R-:W-:Y:S01]  /*206e0*/  UMOV UR10, URZ ;  /* 0x0000003f000a7c82 */ /* 0x000fe20008000000 */
[----:B------:R-:W-:Y:S01]  /*206f0*/  UMOV UR6, 0x0 ;  /* 0x0000000000067882 */ /* 0x000fe20000000000 */
[----:B------:R-:W-:Y:S01]  /*20700*/  UMOV UR7, 0x14f00000 ;  /* 0x14f0000000077882 */ /* 0x000fe20000000000 */
[----:B------:R-:W-:Y:S01]  /*20710*/  UMOV UR15, 0x80 ;  /* 0x00000080000f7882 */ /* 0x000fe20000000000 */
[----:B--2---:R-:W-:-:S05]  /*20720*/  IMAD R6, R6, 0x8000, R10 ;  /* 0x0000800006067824 */ /* 0x004fca00078e020a */
[----:B------:R-:W-:Y:S01]  /*20730*/  R2UR UR14, R6 ;  /* 0x00000000060e72ca */ /* 0x000fe200000e0000 */
[----:B---3--:R-:W-:-:S05]  /*20740*/  IMAD R8, R8, 0x80, R9 ;  /* 0x0000008008087824 */ /* 0x008fca00078e0209 */
[----:B------:R-:W-:-:S07]  /*20750*/  R2UR UR11, R8 ;  /* 0x00000000080b72ca */ /* 0x000fce00000e0000 */
        /* <DEDUP_REMOVED lines=8> */
.L_x_712:
        /* <DEDUP_REMOVED lines=8> */
.L_x_535:
        /* <DEDUP_REMOVED lines=8> */
[----:B------:R-:W-:Y:S01]  /*208e0*/  R2UR UR13, R2 ;  /* 0x00000000020d72ca */ /* 0x000fe200000e0000 */
[----:B------:R-:W-:Y:S01]  /*208f0*/  UMOV UR7, 0x14f00000 ;  /* 0x14f0000000077882 */ /* 0x000fe20000000000 */
[----:B------:R-:W-:-:S03]  /*20900*/  UMOV UR15, 0x80 ;  /* 0x00000080000f7882 */ /* 0x000fc60000000000 */
[----:B------:R-:W-:Y:S02]  /*20910*/  UIADD3 UR8, UR14, 0x28400, URZ ;  /* 0x000284000e087890 */ /* 0x000fe4000fffe03f */
[----:B------:R-:W-:Y:S02]  /*20920*/  UIADD3 UR9, UR9, 0x38830, URZ ;  /* 0x0003883009097890 */ /* 0x000fe4000fffe03f */
[----:B------:R-:W-:-:S07]  /*20930*/  UIADD3 UR14, UR14, 0x2c400, URZ ;  /* 0x0002c4000e0e7890 */ /* 0x000fce000fffe03f */
[----:B------:R3:W-:Y:S02]  /*20940*/  UTMALDG.4D [UR8], [UR4], desc[UR6] ;  /* 0x00000608040075b4 */ /* 0x0007e40008019000 */
[----:B---3--:R-:W-:Y:S01]  /*20950*/  UMOV UR8, UR14 ;  /* 0x0000000e00087c82 */ /* 0x008fe20008000000 */
[----:B------:R-:W-:Y:S02]  /*20960*/  UMOV UR10, UR15 ;  /* 0x0000000f000a7c82 */ /* 0x000fe40008000000 */
[----:B------:R3:W-:Y:S02]  /*20970*/  UTMALDG.4D [UR8], [UR4], desc[UR6] ;  /* 0x00000608040075b4 */ /* 0x0007e40008019000 */
[----:B---3--:R-:W-:Y:S01]  /*20980*/  NOP ;  /* 0x0000000000007918 */ /* 0x008fe20000000000 */
.L_x_530:
[----:B------:R-:W3:Y:S01]  /*20990*/  LDL.LU R6, [R1+0x8] ;  /* 0x0000080001067983 */ /* 0x000ee20000300800 */
[----:B-12---:R-:W-:Y:S01]  /*209a0*/  MOV R7, 0x400 ;  /* 0x0000040000077802 */ /* 0x006fe20000000f00 */
[----:B------:R-:W1:Y:S01]  /*209b0*/  S2R R8, SR_CgaCtaId ;  /* 0x0000000000087919 */ /* 0x000e620000008800 */
[----:B------:R-:W-:Y:S05]  /*209c0*/  WARPSYNC.ALL ;  /* 0x0000000000007948 */ /* 0x000fea0003800000 */
[----:B------:R-:W-:-:S13]  /*209d0*/  ELECT P0, URZ, PT ;  /* 0x00000000003f782f */ /* 0x000fda0003800000 */
[C---:B------:R-:W-:Y:S01]  /*209e0*/  @P0 R2UR UR13, R3.reuse ;  /* 0x00000000030d02ca */ /* 0x040fe200000e0000 */
[----:B------:R-:W-:Y:S01]  /*209f0*/  UIADD3 UR4, UP0, UR44, 0x270, URZ ;  /* 0x000002702c047890 */ /* 0x000fe2000ff1e03f */
[C---:B------:R-:W-:Y:S02]  /*20a00*/  @P0 R2UR UR11, R4.reuse ;  /* 0x00000000040b02ca */ /* 0x040fe400000e0000 */
[----:B------:R-:W-:Y:S02]  /*20a10*/  @P0 R2UR UR21, R3 ;  /* 0x00000000031502ca */ /* 0x000fe400000e0000 */
[----:B------:R-:W-:Y:S01]  /*20a20*/  @P0 R2UR UR19, R4 ;  /* 0x00000000041302ca */ /* 0x000fe200000e0000 */
[----:B------:R-:W-:Y:S01]  /*20a30*/  UIADD3.X UR5, URZ, UR45, URZ, UP0, !UPT ;  /* 0x0000002d3f057290 */ /* 0x000fe200087fe43f */
[----:B-1----:R-:W-:-:S04]  /*20a40*/  LEA R7, R8, R7, 0x18 ;  /* 0x0000000708077211 */ /* 0x002fc800078ec0ff */
[----:B------:R-:W-:Y:S02]  /*20a50*/  R2UR UR16, R7 ;  /* 0x00000000071072ca */ /* 0x000fe400000e0000 */
[----:B------:R-:W-:Y:S01]  /*20a60*/  @P0 MOV R5, 0x8000 ;  /* 0x0000800000050802 */ /* 0x000fe20000000f00 */
[----:B------:R-:W-:Y:S10]  /*20a70*/  BAR.SYNC.DEFER_BLOCKING 0x8, 0x120 ;  /* 0x0204800000007b1d */ /* 0x000ff40000010000 */
[----:B------:R-:W-:-:S02]  /*20a80*/  UIADD3 UR8, UR16, 0x20400, URZ ;  /* 0x0002040010087890 */ /* 0x000fc4000fffe03f */
[----:B------:R-:W-:Y:S02]  /*20a90*/  UIADD3 UR9, UR16, 0x38800, URZ ;  /* 0x0003880010097890 */ /* 0x000fe4000fffe03f */
[----:B------:R-:W-:Y:S01]  /*20aa0*/  UIADD3 UR16, UR16, 0x24400, URZ ;  /* 0x0002440010107890 */ /* 0x000fe2000fffe03f */
[----:B------:R-:W-:Y:S01]  /*20ab0*/  UMOV UR6, 0x0 ;  /* 0x0000000000067882 */ /* 0x000fe20000000000 */
[----:B------:R-:W-:Y:S01]  /*20ac0*/  UMOV UR7, 0x12f00000 ;  /* 0x12f0000000077882 */ /* 0x000fe20000000000 */
[----:B------:R-:W-:Y:S01]  /*20ad0*/  UMOV UR10, URZ ;  /* 0x0000003f000a7c82 */ /* 0x000fe20008000000 */
[----:B------:R-:W-:Y:S01]  /*20ae0*/  UMOV UR14, 0x0 ;  /* 0x00000000000e7882 */ /* 0x000fe20000000000 */
[----:B------:R-:W-:Y:S01]  /*20af0*/  UMOV UR15, 0x12f00000 ;  /* 0x12f00000000f7882 */ /* 0x000fe20000000000 */
[----:B------:R-:W-:Y:S01]  /*20b00*/  UMOV UR18, 0x80 ;  /* 0x0000008000127882 */ /* 0x000fe20000000000 */
[----:B------:R-:W-:Y:S01]  /*20b10*/  UMOV UR17, UR9 ;  /* 0x0000000900117c82 */ /* 0x000fe20008000000 */
[----:B------:R2:W-:Y:S01]  /*20b20*/  @P0 SYNCS.ARRIVE.TRANS64 RZ, [R7+URZ+0x38800], R5 ;  /* 0x0388000507ff09a7 */ /* 0x0005e2000800003f */
[----:B---3--:R-:W-:-:S02]  /*20b30*/  @P0 R2UR UR12, R6 ;  /* 0x00000000060c02ca */ /* 0x008fc400000e0000 */
[----:B------:R-:W-:-:S11]  /*20b40*/  @P0 R2UR UR20, R6 ;  /* 0x00000000061402ca */ /* 0x000fd600000e0000 */
[----:B------:R2:W-:Y:S02]  /*20b50*/  UTMALDG.4D [UR8], [UR4], desc[UR6] ;  /* 0x00000608040075b4 */ /* 0x0005e40008019000 */
[----:B------:R2:W-:Y:S02]  /*20b60*/  UTMALDG.4D [UR16], [UR4], desc[UR14] ;  /* 0x00000e10040075b4 */ /* 0x0005e40008019000 */
[----:B--2---:R-:W-:Y:S01]  /*20b70*/  NOP ;  /* 0x0000000000007918 */ /* 0x004fe20000000000 */
.L_x_528:
[----:B------:R-:W2:Y:S01]  /*20b80*/  LDL.LU R6, [R1+0x58] ;  /* 0x0000580001067983 */ /* 0x000ea20000300800 */
[----:B------:R-:W-:Y:S01]  /*20b90*/  MOV R4, 0x400 ;  /* 0x0000040000047802 */ /* 0x000fe20000000f00 */
[----:B------:R-:W-:Y:S01]  /*20ba0*/  BSSY B0, `(.L_x_536) ;  /* 0x000000b000007945 */ /* 0x000fe20003800000 */
[----:B-1----:R-:W1:Y:S02]  /*20bb0*/  S2R R5, SR_CgaCtaId ;  /* 0x0000000000057919 */ /* 0x002e640000008800 */
[----:B-1----:R-:W-:Y:S01]  /*20bc0*/  LEA R4, R5, R4, 0x18 ;  /* 0x0000000405047211 */ /* 0x002fe200078ec0ff */
[----:B--2---:R-:W-:-:S05]  /*20bd0*/  VIADD R6, R6, 0x1 ;  /* 0x0000000106067836 */ /* 0x004fca0000000000 */
[----:B------:R-:W-:Y:S01]  /*20be0*/  LEA.HI R3, R6, R6, RZ, 0x1 ;  /* 0x0000000606037211 */ /* 0x000fe200078f08ff */
[----:B------:R1:W-:Y:S03]  /*20bf0*/  STL [R1+0x58], R6 ;  /* 0x0000580601007387 */ /* 0x0003e60000100800 */
[----:B------:R-:W-:-:S05]  /*20c00*/  LOP3.LUT R3, R3, 0xfffffffe, RZ, 0xc0, !PT ;  /* 0xfffffffe03037812 */ /* 0x000fca00078ec0ff */
[----:B------:R-:W-:-:S05]  /*20c10*/  IMAD.IADD R3, R6, 0x1, -R3 ;  /* 0x0000000106037824 */ /* 0x000fca00078e0a03 */
[----:B------:R-:W-:-:S04]  /*20c20*/  SHF.L.U32 R3, R3, 0x1f, RZ ;  /* 0x0000001f03037819 */ /* 0x000fc800000006ff */
[----:B------:R-:W2:Y:S02]  /*20c30*/  SYNCS.PHASECHK.TRANS64.TRYWAIT P0, [R4+URZ+0x38820], R3 ;  /* 0x03882003040075a7 */ /* 0x000ea4000800017f */
[----:B-12---:R-:W-:Y:S05]  /*20c40*/  @!P0 BRA `(.L_x_537) ;  /* 0x0000006000888947 */ /* 0x006fea0003800000 */
.L_x_713:
[----:B------:R-:W-:Y:S05]  /*20c50*/  BSYNC B0 ;  /* 0x0000000000007941 */ /* 0x000fea0003800000 */
.L_x_536:
[----:B------:R-:W-:-:S13]  /*20c60*/  ISETP.GE.AND P0, PT, R19, 0x81, PT ;  /* 0x000000811300780c */ /* 0x000fda0003f06270 */
[----:B------:R-:W-:Y:S05]  /*20c70*/  @!P0 BRA `(.L_x_538) ;  /* 0x0000001400a88947 */ /* 0x000fea0003800000 */
[----:B-1----:R-:W2:Y:S04]  /*20c80*/  LDL.LU R4, [R1+0x20] ;  /* 0x0000200001047983 */ /* 0x002ea80000300800 */
[----:B------:R1:W5:Y:S04]  /*20c90*/  LDL.LU R6, [R1+0x18] ;  /* 0x0000180001067983 */ /* 0x0003680000300800 */
[----:B------:R1:W5:Y:S02]  /*20ca0*/  LDL.LU R7, [R1+0x24] ;  /* 0x0000240001077983 */ /* 0x0003640000300800 */
[----:B-12---:R-:W-:-:S07]  /*20cb0*/  LEA.HI.SX32 R20, R4, 0xfffffffe, 0x19 ;  /* 0xfffffffe04147811 */ /* 0x006fce00078fcaff */
.L_x_560:
[----:B-----5:R-:W-:Y:S01]  /*20cc0*/  VIADD R4, R6, 0x1 ;  /* 0x0000000106047836 */ /* 0x020fe20000000000 */
[----:B------:R-:W-:Y:S05]  /*20cd0*/  YIELD ;  /* 0x0000000000007946 */ /* 0x000fea0003800000 */
[----:B------:R-:W-:Y:S01]  /*20ce0*/  ISETP.NE.AND P0, PT, R4, 0x2, PT ;  /* 0x000000020400780c */ /* 0x000fe20003f05270 */
[----:B------:R-:W-:Y:S03]  /*20cf0*/  BSSY B0, `(.L_x_539) ;  /* 0x0000090000007945 */ /* 0x000fe60003800000 */
[----:B--2---:R-:W-:-:S02]  /*20d00*/  SEL R3, RZ, 0x1, P0 ;  /* 0x00000001ff037807 */ /* 0x004fc40000000000 */
[----:B------:R-:W-:Y:S02]  /*20d10*/  SEL R10, R4, RZ, P0 ;  /* 0x000000ff040a7207 */ /* 0x000fe40000000000 */
[----:B------:R-:W-:-:S05]  /*20d20*/  LOP3.LUT R9, R7, R3, RZ, 0x3c, !PT ;  /* 0x0000000307097212 */ /* 0x000fca00078e3cff */
[----:B------:R1:W-:Y:S04]  /*20d30*/  STL [R1+0x24], R9 ;  /* 0x0000240901007387 */ /* 0x0003e80000100800 */
[----:B------:R1:W-:Y:S01]  /*20d40*/  STL [R1+0x18], R10 ;  /* 0x0000180a01007387 */ /* 0x0003e20000100800 */
[----:B------:R-:W-:Y:S05]  /*20d50*/  @!P6 BRA `(.L_x_540) ;  /* 0x000000080024e947 */ /* 0x000fea0003800000 */
[----:B------:R-:W-:Y:S01]  /*20d60*/  ULDC.64 UR4, c[0x0][0x3f8] ;  /* 0x0000fe0000047ab9 */ /* 0x000fe20000000a00 */
[----:B------:R-:W-:Y:S02]  /*20d70*/  MOV R8, R20 ;  /* 0x0000001400087202 */ /* 0x000fe40000000f00 */
[----:B------:R-:W-:-:S04]  /*20d80*/  ISETP.NE.U32.AND P0, PT, RZ, UR4, PT ;  /* 0x00000004ff007c0c */ /* 0x000fc8000bf05070 */
[----:B------:R-:W-:-:S13]  /*20d90*/  ISETP.NE.AND.EX P0, PT, RZ, UR5, PT, P0 ;  /* 0x00000005ff007c0c */ /* 0x000fda000bf05300 */
[----:B------:R-:W-:Y:S05]  /*20da0*/  @!P0 BRA `(.L_x_541) ;  /* 0x00000000004c8947 */ /* 0x000fea0003800000 */
[----:B------:R-:W2:Y:S01]  /*20db0*/  LDL R12, [R1+0x38] ;  /* 0x00003800010c7983 */ /* 0x000ea20000100800 */
[----:B------:R-:W3:Y:S01]  /*20dc0*/  LDC R5, c[0x0][0x41c] ;  /* 0x00010700ff057b82 */ /* 0x000ee20000000800 */
[----:B------:R-:W-:Y:S02]  /*20dd0*/  ULDC.64 UR6, c[0x0][0x408] ;  /* 0x0001020000067ab9 */ /* 0x000fe40000000a00 */
[----:B------:R-:W4:Y:S01]  /*20de0*/  LDL R11, [R1+0x34] ;  /* 0x00003400010b7983 */ /* 0x000f220000100800 */
[----:B---3--:R-:W-:-:S13]  /*20df0*/  ISETP.NE.AND P0, PT, R5, 0x1, PT ;  /* 0x000000010500780c */ /* 0x008fda0003f05270 */
[----:B------:R-:W3:Y:S02]  /*20e00*/  @P0 LDC.64 R2, c[0x0][0x420] ;  /* 0x00010800ff020b82 */ /* 0x000ee40000000a00 */
[----:B---3--:R-:W-:-:S04]  /*20e10*/  @P0 IMAD.HI.U32 R4, R20, R2, RZ ;  /* 0x0000000214040227 */ /* 0x008fc800078e00ff */
[----:B------:R-:W-:Y:S01]  /*20e20*/  IMAD.MOV.U32 R2, RZ, RZ, R20 ;  /* 0x000000ffff027224 */ /* 0x000fe200078e0014 */
[----:B------:R-:W-:-:S04]  /*20e30*/  @P0 SHF.R.U32.HI R2, RZ, R3, R4 ;  /* 0x00000003ff020219 */ /* 0x000fc80000011604 */
[--C-:B------:R-:W-:Y:S01]  /*20e40*/  SHF.R.S32.HI R3, RZ, 0x1f, R2.reuse ;  /* 0x0000001fff037819 */ /* 0x100fe20000011402 */
[----:B------:R-:W-:-:S04]  /*20e50*/  IMAD.MOV R8, RZ, RZ, -R2 ;  /* 0x000000ffff087224 */ /* 0x000fc800078e0a02 */
[----:B------:R-:W-:Y:S02]  /*20e60*/  IMAD R8, R5, R8, R20 ;  /* 0x0000000805087224 */ /* 0x000fe400078e0214 */
[----:B--2---:R-:W-:-:S04]  /*20e70*/  IMAD R4, R12, UR6, RZ ;  /* 0x000000060c047c24 */ /* 0x004fc8000f8e02ff */
[C---:B----4-:R-:W-:Y:S02]  /*20e80*/  IMAD R4, R11.reuse, UR7, R4 ;  /* 0x000000070b047c24 */ /* 0x050fe4000f8e0204 */
[----:B------:R-:W-:-:S04]  /*20e90*/  IMAD.WIDE.U32 R2, R11, UR6, R2 ;  /* 0x000000060b027c25 */ /* 0x000fc8000f8e0002 */
[----:B------:R-:W-:Y:S01]  /*20ea0*/  IMAD.IADD R3, R4, 0x1, R3 ;  /* 0x0000000104037824 */ /* 0x000fe200078e0203 */
[----:B------:R-:W-:-:S04]  /*20eb0*/  LEA R4, P0, R2, UR4, 0x2 ;  /* 0x0000000402047c11 */ /* 0x000fc8000f8010ff */
[----:B------:R-:W-:-:S05]  /*20ec0*/  LEA.HI.X R5, R2, UR5, R3, 0x2, P0 ;  /* 0x0000000502057c11 */ /* 0x000fca00080f1403 */
[----:B------:R2:W5:Y:S04]  /*20ed0*/  LDG.E R2, desc[UR42][R4.64] ;  /* 0x0000002a04027981 */ /* 0x000568000c1e1900 */
.L_x_541:
[----:B--2---:R-:W2:Y:S01]  /*20ee0*/  S2R R5, SR_CgaCtaId ;  /* 0x0000000000057919 */ /* 0x004ea20000008800 */
[----:B------:R-:W-:Y:S01]  /*20ef0*/  MOV R4, 0x400 ;  /* 0x0000040000047802 */ /* 0x000fe20000000f00 */
[----:B------:R-:W-:Y:S01]  /*20f00*/  BSSY B1, `(.L_x_542) ;  /* 0x0000009000017945 */ /* 0x000fe20003800000 */
[----:B------:R-:W3:Y:S02]  /*20f10*/  S2R R3, SR_TID.X ;  /* 0x0000000000037919 */ /* 0x000ee40000002100 */
[----:B--2---:R-:W-:-:S04]  /*20f20*/  LEA R4, R5, R4, 0x18 ;  /* 0x0000000405047211 */ /* 0x004fc800078ec0ff */
[----:B------:R-:W-:Y:S02]  /*20f30*/  LEA R5, R10, R4, 0x3 ;  /* 0x000000040a057211 */ /* 0x000fe400078e18ff */
[----:B------:R-:W-:Y:S02]  /*20f40*/  SHF.L.U32 R4, R9, 0x1f, RZ ;  /* 0x0000001f09047819 */ /* 0x000fe400000006ff */
[----:B---3--:R-:W-:Y:S02]  /*20f50*/  LOP3.LUT R3, R3, 0x7f, RZ, 0xc0, !PT ;  /* 0x0000007f03037812 */ /* 0x008fe400078ec0ff */
[----:B------:R-:W2:Y:S02]  /*20f60*/  SYNCS.PHASECHK.TRANS64.TRYWAIT P0, [R5+URZ+0x38880], R4 ;  /* 0x03888004050075a7 */ /* 0x000ea4000800017f */
[----:B------:R-:W-:Y:S01]  /*20f70*/  ISETP.NE.AND P2, PT, R3, RZ, PT ;  /* 0x000000ff0300720c */ /* 0x000fe20003f45270 */
[----:B--2---:R-:W-:-:S12]  /*20f80*/  @!P0 BRA `(.L_x_543) ;  /* 0x0000005c00d88947 */ /* 0x004fd80003800000 */
.L_x_714:
[----:B------:R-:W-:Y:S05]  /*20f90*/  BSYNC B1 ;  /* 0x0000000000017941 */ /* 0x000fea0003800000 */
.L_x_542:
[----:B------:R-:W-:Y:S04]  /*20fa0*/  BSSY B1, `(.L_x_544) ;  /* 0x0000009000017945 */ /* 0x000fe80003800000 */
[----:B------:R-:W-:Y:S05]  /*20fb0*/  @P2 BRA `(.L_x_545) ;  /* 0x00000000001c2947 */ /* 0x000fea0003800000 */
[----:B------:R-:W1:Y:S02]  /*20fc0*/  S2R R3, SR_TID.X ;  /* 0x0000000000037919 */ /* 0x000e640000002100 */
[----:B-1----:R-:W-:Y:S01]  /*20fd0*/  LOP3.LUT R9, R3, 0x1f, RZ, 0xc0, !PT ;  /* 0x0000001f03097812 */ /* 0x002fe200078ec0ff */
[----:B------:R-:W-:-:S03]  /*20fe0*/  IMAD.MOV.U32 R3, RZ, RZ, 0x8000 ;  /* 0x00008000ff037424 */ /* 0x000fc600078e00ff */
[----:B------:R-:W-:Y:S01]  /*20ff0*/  ISETP.NE.AND P0, PT, R9, RZ, PT ;  /* 0x000000ff0900720c */ /* 0x000fe20003f05270 */
[----:B------:R3:W-:-:S12]  /*21000*/  SYNCS.ARRIVE.TRANS64 RZ, [R5+URZ+0x38870], R3 ;  /* 0x0388700305ff79a7 */ /* 0x0007d8000800003f */
[----:B---3--:R-:W-:Y:S05]  /*21010*/  @!P0 BRA `(.L_x_545) ;  /* 0x0000000000048947 */ /* 0x008fea0003800000 */
[----:B------:R-:W-:Y:S01]  /*21020*/  BPT.TRAP 0x1 ;  /* 0x000000040000795c */ /* 0x000fe20000300000 */
.L_x_545:
[----:B------:R-:W-:Y:S05]  /*21030*/  BSYNC B1 ;  /* 0x0000000000017941 */ /* 0x000fea0003800000 */
.L_x_544:
[----:B------:R-:W3:Y:S04]  /*21040*/  LDL R3, [R1+0x18] ;  /* 0x0000180001037983 */ /* 0x000ee80000100800 */
[----:B-1----:R-:W4:Y:S01]  /*21050*/  LDL R9, [R1+0x3c] ;  /* 0x00003c0001097983 */ /* 0x002f220000100800 */
[----:B------:R-:W-:Y:S01]  /*21060*/  IMAD.MOV.U32 R13, RZ, RZ, RZ ;  /* 0x000000ffff0d7224 */ /* 0x000fe200078e00ff */
[----:B------:R-:W-:Y:S01]  /*21070*/  MOV R10, 0x400 ;  /* 0x00000400000a7802 */ /* 0x000fe20000000f00 */
[----:B------:R-:W-:Y:S01]  /*21080*/  UIADD3 UR4, UP0, UR44, 0x470, URZ ;  /* 0x000004702c047890 */ /* 0x000fe2000ff1e03f */
[----:B------:R-:W1:Y:S01]  /*21090*/  S2R R11, SR_CgaCtaId ;  /* 0x00000000000b7919 */ /* 0x000e620000008800 */
[----:B------:R-:W-:Y:S01]  /*210a0*/  PLOP3.LUT P0, PT, PT, PT, PT, 0x80, 0x0 ;  /* 0x000000000000781c */ /* 0x000fe20003f0f070 */
[----:B------:R-:W-:Y:S01]  /*210b0*/  UMOV UR6, 0x0 ;  /* 0x0000000000067882 */ /* 0x000fe20000000000 */
[----:B------:R-:W-:Y:S01]  /*210c0*/  R2UR UR10, R13 ;  /* 0x000000000d0a72ca */ /* 0x000fe200000e0000 */
[----:B------:R-:W-:Y:S01]  /*210d0*/  UIADD3.X UR5, URZ, UR45, URZ, UP0, !UPT ;  /* 0x0000002d3f057290 */ /* 0x000fe200087fe43f */
[----:B------:R-:W-:Y:S01]  /*210e0*/  UMOV UR7, 0x14f00000 ;  /* 0x14f0000000077882 */ /* 0x000fe20000000000 */
[----:B-1----:R-:W-:-:S05]  /*210f0*/  LEA R10, R11, R10, 0x18 ;  /* 0x0000000a0b0a7211 */ /* 0x002fca00078ec0ff */
[----:B---3--:R-:W-:Y:S01]  /*21100*/  IMAD R3, R3, 0x8000, R10 ;  /* 0x0000800003037824 */ /* 0x008fe200078e020a */
[----:B----4-:R-:W-:Y:S01]  /*21110*/  LEA R9, R8, R9, 0x7 ;  /* 0x0000000908097211 */ /* 0x010fe200078e38ff */
[----:B------:R-:W-:Y:S02]  /*21120*/  VIADD R8, R5, 0x38870 ;  /* 0x0003887005087836 */ /* 0x000fe40000000000 */
[----:B------:R-:W-:-:S07]  /*21130*/  VIADD R10, R3, 0x10400 ;  /* 0x00010400030a7836 */ /* 0x000fce0000000000 */
.L_x_546:
[----:B------:R-:W-:-:S13]  /*21140*/  @P0 ELECT P3, URZ, PT ;  /* 0x00000000003f082f */ /* 0x000fda0003860000 */
[----:B-----5:R-:W-:Y:S02]  /*21150*/  @P3 R2UR UR13, R2 ;  /* 0x00000000020d32ca */ /* 0x020fe400000e0000 */
        /* <DEDUP_REMOVED lines=10> */
[----:B------:R-:W-:Y:S01]  /*21200*/  UMOV UR6, 0x0 ;  /* 0x0000000000067882 */ /* 0x000fe20000000000 */
[----:B------:R-:W-:Y:S01]  /*21210*/  IADD3 R10, R3, 0x14400, RZ ;  /* 0x00014400030a7810 */ /* 0x000fe20007ffe0ff */
[----:B------:R-:W-:Y:S01]  /*21220*/  UMOV UR7, 0x14f00000 ;  /* 0x14f0000000077882 */ /* 0x000fe20000000000 */
[----:B------:R-:W-:-:S15]  /*21230*/  R2UR UR10, R12 ;  /* 0x000000000c0a72ca */ /* 0x000fde00000e0000 */
.L_x_547:
        /* <DEDUP_REMOVED lines=13> */
.L_x_715:
[----:B------:R-:W-:Y:S05]  /*21310*/  BSYNC B1 ;  /* 0x0000000000017941 */ /* 0x000fea0003800000 */
.L_x_548:
        /* <DEDUP_REMOVED lines=11> */
.L_x_551:
[----:B------:R-:W-:Y:S05]  /*213d0*/  BSYNC B1 ;  /* 0x0000000000017941 */ /* 0x000fea0003800000 */
.L_x_550:
[----:B------:R-:W-:Y:S01]  /*213e0*/  R2UR UR10, R13 ;  /* 0x000000000d0a72ca */ /* 0x000fe200000e0000 */
[----:B------:R-:W-:Y:S01]  /*213f0*/  UIADD3 UR4, UP0, UR44, 0x370, URZ ;  /* 0x000003702c047890 */ /* 0x000fe2000ff1e03f */
[----:B------:R-:W-:Y:S01]  /*21400*/  R2UR UR6, R10 ;  /* 0x000000000a0672ca */ /* 0x000fe200000e0000 */
[----:B-12---:R-:W-:Y:S01]  /*21410*/  VIADD R4, R3, 0x28400 ;  /* 0x0002840003047836 */ /* 0x006fe20000000000 */
[----:B------:R-:W-:Y:S01]  /*21420*/  R2UR UR7, R11 ;  /* 0x000000000b0772ca */ /* 0x000fe200000e0000 */
[----:B------:R-:W-:Y:S01]  /*21430*/  UIADD3.X UR5, URZ, UR45, URZ, UP0, !UPT ;  /* 0x0000002d3f057290 */ /* 0x000fe200087fe43f */
[----:B------:R-:W-:Y:S02]  /*21440*/  PLOP3.LUT P0, PT, PT, PT, PT, 0x80, 0x0 ;  /* 0x000000000000781c */ /* 0x000fe40003f0f070 */
[----:B------:R-:W-:-:S11]  /*21450*/  IADD3 R5, R5, 0x38830, RZ ;  /* 0x0003883005057810 */ /* 0x000fd60007ffe0ff */
.L_x_552:
        /* <DEDUP_REMOVED lines=10> */
[----:B------:R-:W-:Y:S01]  /*21500*/  R2UR UR10, R12 ;  /* 0x000000000c0a72ca */ /* 0x000fe200000e0000 */
[----:B------:R-:W-:Y:S01]  /*21510*/  VIADD R3, R3, 0x2c400 ;  /* 0x0002c40003037836 */ /* 0x000fe20000000000 */
[----:B------:R-:W-:Y:S02]  /*21520*/  R2UR UR6, R10 ;  /* 0x000000000a0672ca */ /* 0x000fe400000e0000 */
[----:B------:R-:W-:Y:S02]  /*21530*/  R2UR UR7, R11 ;  /* 0x000000000b0772ca */ /* 0x000fe400000e0000 */
[----:B------:R-:W-:-:S13]  /*21540*/  PLOP3.LUT P0, PT, PT, PT, PT, 0x80, 0x0 ;  /* 0x000000000000781c */ /* 0x000fda0003f0f070 */
.L_x_553:
        /* <DEDUP_REMOVED lines=9> */
[----:B--2---:R-:W-:Y:S05]  /*215e0*/  @P0 BRA.U.ANY `(.L_x_553) ;  /* 0xfffffffd00d80947 */ /* 0x004fea000393ffff */
.L_x_540:
[----:B------:R-:W-:Y:S05]  /*215f0*/  BSYNC B0 ;  /* 0x0000000000007941 */ /* 0x000fea0003800000 */
.L_x_539:
[----:B------:R-:W-:-:S06]  /*21600*/  UISETP.NE.AND UP0, UPT, UR36, 0x3, UPT ;  /* 0x000000032400788c */ /* 0x000fcc000bf05270 */
[----:B------:R-:W-:-:S13]  /*21610*/  PLOP3.LUT P0, PT, PT, PT, UP0, 0x80, 0x0 ;  /* 0x000000000000781c */ /* 0x000fda0003f0f008 */
[----:B------:R-:W-:Y:S05]  /*21620*/  @!P0 BRA `(.L_x_554) ;  /* 0x0000000000048947 */ /* 0x000fea0003800000 */
[----:B------:R-:W-:Y:S01]  /*21630*/  BPT.TRAP 0x1 ;  /* 0x000000040000795c */ /* 0x000fe20000300000 */
.L_x_554:
[----:B------:R-:W2:Y:S01]  /*21640*/  S2R R5, SR_CgaCtaId ;  /* 0x0000000000057919 */ /* 0x000ea20000008800 */
[----:B------:R-:W-:Y:S01]  /*21650*/  IMAD.U32 R3, RZ, RZ, UR38 ;  /* 0x00000026ff037e24 */ /* 0x000fe2000f8e00ff */
[----:B------:R-:W-:Y:S01]  /*21660*/  MOV R4, 0x400 ;  /* 0x0000040000047802 */ /* 0x000fe20000000f00 */
[----:B------:R-:W-:Y:S03]  /*21670*/  BSSY B0, `(.L_x_555) ;  /* 0x0000009000007945 */ /* 0x000fe60003800000 */
[----:B------:R-:W-:Y:S02]  /*21680*/  ISETP.NE.AND P0, PT, R3, 0x3, PT ;  /* 0x000000030300780c */ /* 0x000fe40003f05270 */
[----:B------:R-:W-:-:S04]  /*21690*/  LOP3.LUT R3, R7, 0x1, RZ, 0x3c, !PT ;  /* 0x0000000107037812 */ /* 0x000fc800078e3cff */
[----:B------:R-:W-:Y:S02]  /*216a0*/  SHF.L.U32 R3, R3, 0x1f, RZ ;  /* 0x0000001f03037819 */ /* 0x000fe400000006ff */
[----:B--2---:R-:W-:-:S04]  /*216b0*/  LEA R4, R5, R4, 0x18 ;  /* 0x0000000405047211 */ /* 0x004fc800078ec0ff */
[----:B------:R-:W-:-:S04]  /*216c0*/  LEA R4, R6, R4, 0x3 ;  /* 0x0000000406047211 */ /* 0x000fc800078e18ff */
[----:B------:R-:W2:Y:S01]  /*216d0*/  SYNCS.PHASECHK.TRANS64.TRYWAIT P2, [R4+URZ+0x38870], R3 ;  /* 0x03887003040075a7 */ /* 0x000ea2000804017f */
[----:B------:R3:W-:Y:S02]  /*216e0*/  STL [R1+0x4], R4 ;  /* 0x0000040401007387 */ /* 0x0007e40000100800 */
[----:B--23--:R-:W-:Y:S05]  /*216f0*/  @!P2 BRA `(.L_x_556) ;  /* 0x000000580024a947 */ /* 0x00cfea0003800000 */
.L_x_716:
[----:B------:R-:W-:Y:S05]  /*21700*/  BSYNC B0 ;  /* 0x0000000000007941 */ /* 0x000fea0003800000 */
.L_x_555:
[----:B------:R-:W-:Y:S05]  /*21710*/  @!P0 BRA `(.L_x_557) ;  /* 0x0000000000048947 */ /* 0x000fea0003800000 */
[----:B------:R-:W-:Y:S01]  /*21720*/  BPT.TRAP 0x1 ;  /* 0x000000040000795c */ /* 0x000fe20000300000 */
.L_x_557:
[----:B--2---:R-:W2:Y:S01]  /*21730*/  LDL R3, [R1+0x4] ;  /* 0x0000040001037983 */ /* 0x004ea20000100800 */
[----:B------:R-:W-:-:S04]  /*21740*/  SHF.L.U32 R4, R7, 0x1f, RZ ;  /* 0x0000001f07047819 */ /* 0x000fc800000006ff */
[----:B--2---:R2:W3:Y:S02]  /*21750*/  SYNCS.PHASECHK.TRANS64.TRYWAIT P2, [R3+URZ+0x38860], R4 ;  /* 0x03886004030075a7 */ /* 0x0044e4000804017f */
[----:B--2---:R-:W-:Y:S01]  /*21760*/  IMAD.SHL.U32 R3, R6, 0x8000, RZ ;  /* 0x0000800006037824 */ /* 0x004fe200078e00ff */
[----:B---3--:R-:W-:Y:S06]  /*21770*/  @!P2 BRA `(.L_x_558) ;  /* 0x00000058001ca947 */ /* 0x008fec0003800000 */
.L_x_717:
[----:B--2---:R-:W2:Y:S04]  /*21780*/  LDL R5, [R1+0x4c] ;  /* 0x00004c0001057983 */ /* 0x004ea80000100800 */
[----:B------:R-:W3:Y:S04]  /*21790*/  LDL R18, [R1+0x14] ;  /* 0x0000140001127983 */ /* 0x000ee80000100800 */
[----:B0-----:R-:W4:Y:S04]  /*217a0*/  LDL R17, [R1+0x50] ;  /* 0x0000500001117983 */ /* 0x001f280000100800 */
[----:B------:R-:W2:Y:S04]  /*217b0*/  LDL R19, [R1+0x30] ;  /* 0x0000300001137983 */ /* 0x000ea80000100800 */
[----:B------:R0:W-:Y:S04]  /*217c0*/  STL [R1+0x60], R2 ;  /* 0x0000600201007387 */ /* 0x0001e80000100800 */
[----:B------:R1:W-:Y:S04]  /*217d0*/  STL [R1+0x5c], R0 ;  /* 0x00005c0001007387 */ /* 0x0003e80000100800 */
[----:B------:R-:W4:Y:S04]  /*217e0*/  LDL R16, [R1+0x44] ;  /* 0x0000440001107983 */ /* 0x000f280000100800 */
[----:B0-----:R-:W4:Y:S04]  /*217f0*/  LDL R2, [R1+0x2c] ;  /* 0x00002c0001027983 */ /* 0x001f280000100800 */
[----:B-1----:R-:W3:Y:S01]  /*21800*/  LDL R0, [R1+0x10] ;  /* 0x0000100001007983 */ /* 0x002ee20000100800 */
[----:B------:R-:W-:Y:S05]  /*21810*/  WARPSYNC.ALL ;  /* 0x0000000000007948 */ /* 0x000fea0003800000 */
[----:B--2---:R-:W-:-:S02]  /*21820*/  IADD3 R21, R19, R5, R3 ;  /* 0x0000000513157210 */ /* 0x004fc40007ffe003 */
[----:B---3--:R-:W-:-:S05]  /*21830*/  LOP3.LUT R4, R3, R0, RZ, 0xfc, !PT ;  /* 0x0000000003047212 */ /* 0x008fca00078efcff */
[----:B------:R-:W-:-:S05]  /*21840*/  IMAD.IADD R4, R19, 0x1, R4 ;  /* 0x0000000113047824 */ /* 0x000fca00078e0204 */
[----:B------:R-:W0:Y:S04]  /*21850*/  LDSM.16.MT88.4 R8, [R4+0x10400] ;  /* 0x010400000408783b */ /* 0x000e280000004200 */
[----:B------:R-:W1:Y:S01]  /*21860*/  LDSM.16.MT88.4 R4, [R21+0x10400] ;  /* 0x010400001504783b */ /* 0x000e620000004200 */
[C-C-:B0-----:R-:W-:Y:S02]  /*21870*/  PRMT R12, R8.reuse, 0x6420, R9.reuse ;  /* 0x00006420080c7816 */ /* 0x141fe40000000009 */
[----:B------:R-:W-:Y:S02]  /*21880*/  PRMT R13, R8, 0x7531, R9 ;  /* 0x00007531080d7816 */ /* 0x000fe40000000009 */
[----:B------:R-:W-:Y:S02]  /*21890*/  LOP3.LUT R8, R3, R18, RZ, 0xfc, !PT ;  /* 0x0000001203087212 */ /* 0x000fe400078efcff */
[----:B------:R-:W-:-:S02]  /*218a0*/  PRMT R14, R10, 0x6420, R11 ;  /* 0x000064200a0e7816 */ /* 0x000fc4000000000b */
[----:B------:R-:W-:Y:S01]  /*218b0*/  PRMT R15, R10, 0x7531, R11 ;  /* 0x000075310a0f7816 */ /* 0x000fe2000000000b */
[----:B----4-:R-:W-:-:S05]  /*218c0*/  IMAD.IADD R8, R17, 0x1, R8 ;  /* 0x0000000111087824 */ /* 0x010fca00078e0208 */
[----:B------:R0:W-:Y:S01]  /*218d0*/  STSM.16.M88.4 [R8], R12 ;  /* 0x0000000c08007844 */ /* 0x0001e20000000200 */
[----:B-1----:R-:W-:Y:S02]  /*218e0*/  PRMT R9, R4, 0x7531, R5 ;  /* 0x0000753104097816 */ /* 0x002fe40000000005 */
[C-C-:B------:R-:W-:Y:S02]  /*218f0*/  PRMT R10, R6.reuse, 0x6420, R7.reuse ;  /* 0x00006420060a7816 */ /* 0x140fe40000000007 */
[----:B------:R-:W-:Y:S02]  /*21900*/  PRMT R11, R6, 0x7531, R7 ;  /* 0x00007531060b7816 */ /* 0x000fe40000000007 */
[----:B0-----:R-:W-:Y:S01]  /*21910*/  MOV R15, R18 ;  /* 0x00000012000f7202 */ /* 0x001fe20000000f00 */
[----:B------:R-:W-:Y:S01]  /*21920*/  VIADD R18, R3, 0x2000 ;  /* 0x0000200003127836 */ /* 0x000fe20000000000 */
[----:B------:R-:W-:-:S04]  /*21930*/  PRMT R8, R4, 0x6420, R5 ;  /* 0x0000642004087816 */ /* 0x000fc80000000005 */
[----:B------:R-:W-:-:S05]  /*21940*/  LOP3.LUT R4, R18, R15, RZ, 0xfc, !PT ;  /* 0x0000000f12047212 */ /* 0x000fca00078efcff */
[----:B------:R-:W-:-:S05]  /*21950*/  IMAD.IADD R4, R17, 0x1, R4 ;  /* 0x0000000111047824 */ /* 0x000fca00078e0204 */
[----:B------:R0:W-:Y:S02]  /*21960*/  STSM.16.M88.4 [R4], R8 ;  /* 0x0000000804007844 */ /* 0x0001e40000000200 */
[----:B0-----:R-:W-:-:S04]  /*21970*/  IADD3 R8, R3, 0x4000, RZ ;  /* 0x0000400003087810 */ /* 0x001fc80007ffe0ff */
[----:B------:R-:W-:-:S05]  /*21980*/  LOP3.LUT R4, R8, R0, RZ, 0xfc, !PT ;  /* 0x0000000008047212 */ /* 0x000fca00078efcff */
[----:B------:R-:W-:-:S06]  /*21990*/  IMAD.IADD R4, R19, 0x1, R4 ;  /* 0x0000000113047824 */ /* 0x000fcc00078e0204 */
[----:B------:R-:W0:Y:S01]  /*219a0*/  LDSM.16.MT88.4 R4, [R4+0x10400] ;  /* 0x010400000404783b */ /* 0x000e220000004200 */
[----:B------:R-:W-:-:S05]  /*219b0*/  IMAD.MOV.U32 R11, RZ, RZ, R15 ;  /* 0x000000ffff0b7224 */ /* 0x000fca00078e000f */
[----:B------:R-:W-:Y:S02]  /*219c0*/  LOP3.LUT R8, R8, R11, RZ, 0xfc, !PT ;  /* 0x0000000b08087212 */ /* 0x000fe400078efcff */
[C-C-:B0-----:R-:W-:Y:S02]  /*219d0*/  PRMT R12, R4.reuse, 0x6420, R5.reuse ;  /* 0x00006420040c7816 */ /* 0x141fe40000000005 */
[----:B------:R-:W-:Y:S02]  /*219e0*/  PRMT R13, R4, 0x7531, R5 ;  /* 0x00007531040d7816 */ /* 0x000fe40000000005 */
[C-C-:B------:R-:W-:Y:S02]  /*219f0*/  PRMT R14, R6.reuse, 0x6420, R7.reuse ;  /* 0x00006420060e7816 */ /* 0x140fe40000000007 */
[----:B------:R-:W-:Y:S02]  /*21a00*/  PRMT R15, R6, 0x7531, R7 ;  /* 0x00007531060f7816 */ /* 0x000fe40000000007 */
[----:B------:R-:W0:Y:S01]  /*21a10*/  LDSM.16.MT88.4 R4, [R21+0x14400] ;  /* 0x014400001504783b */ /* 0x000e220000004200 */
[----:B------:R-:W-:-:S05]  /*21a20*/  IMAD.IADD R8, R17, 0x1, R8 ;  /* 0x0000000111087824 */ /* 0x000fca00078e0208 */
[----:B------:R1:W-:Y:S02]  /*21a30*/  STSM.16.M88.4 [R8], R12 ;  /* 0x0000000c08007844 */ /* 0x0003e40000000200 */
[----:B-1----:R-:W-:Y:S01]  /*21a40*/  IMAD.MOV.U32 R15, RZ, RZ, R11 ;  /* 0x000000ffff0f7224 */ /* 0x002fe200078e000b */
[----:B------:R-:W-:Y:S02]  /*21a50*/  IADD3 R12, R3, 0x6000, RZ ;  /* 0x00006000030c7810 */ /* 0x000fe40007ffe0ff */
[C-C-:B0-----:R-:W-:Y:S02]  /*21a60*/  PRMT R8, R4.reuse, 0x6420, R5.reuse ;  /* 0x0000642004087816 */ /* 0x141fe40000000005 */
[----:B------:R-:W-:Y:S02]  /*21a70*/  PRMT R9, R4, 0x7531, R5 ;  /* 0x0000753104097816 */ /* 0x000fe40000000005 */
[----:B------:R-:W-:Y:S02]  /*21a80*/  LOP3.LUT R4, R12, R15, RZ, 0xfc, !PT ;  /* 0x0000000f0c047212 */ /* 0x000fe400078efcff */
[----:B------:R-:W-:-:S02]  /*21a90*/  PRMT R10, R6, 0x6420, R7 ;  /* 0x00006420060a7816 */ /* 0x000fc40000000007 */
[----:B------:R-:W-:Y:S01]  /*21aa0*/  PRMT R11, R6, 0x7531, R7 ;  /* 0x00007531060b7816 */ /* 0x000fe20000000007 */
[----:B------:R-:W-:-:S05]  /*21ab0*/  IMAD.IADD R4, R17, 0x1, R4 ;  /* 0x0000000111047824 */ /* 0x000fca00078e0204 */
[----:B------:R0:W-:Y:S02]  /*21ac0*/  STSM.16.M88.4 [R4], R8 ;  /* 0x0000000804007844 */ /* 0x0001e40000000200 */
[----:B0-----:R-:W-:-:S04]  /*21ad0*/  IADD3 R4, R3, 0x1000, RZ ;  /* 0x0000100003047810 */ /* 0x001fc80007ffe0ff */
[----:B------:R-:W-:-:S05]  /*21ae0*/  LOP3.LUT R4, R4, R0, RZ, 0xfc, !PT ;  /* 0x0000000004047212 */ /* 0x000fca00078efcff */
[----:B------:R-:W-:-:S06]  /*21af0*/  IMAD.IADD R4, R19, 0x1, R4 ;  /* 0x0000000113047824 */ /* 0x000fcc00078e0204 */
[----:B------:R-:W0:Y:S01]  /*21b00*/  LDSM.16.MT88.4 R4, [R4+0x10400] ;  /* 0x010400000404783b */ /* 0x000e220000004200 */
[----:B------:R-:W-:Y:S02]  /*21b10*/  IMAD.MOV.U32 R10, RZ, RZ, R15 ;  /* 0x000000ffff0a7224 */ /* 0x000fe400078e000f */
[----:B------:R-:W-:Y:S01]  /*21b20*/  IMAD.MOV.U32 R11, RZ, RZ, R17 ;  /* 0x000000ffff0b7224 */ /* 0x000fe200078e0011 */
[C-C-:B0-----:R-:W-:Y:S02]  /*21b30*/  PRMT R12, R4.reuse, 0x6420, R5.reuse ;  /* 0x00006420040c7816 */ /* 0x141fe40000000005 */
[----:B------:R-:W-:Y:S02]  /*21b40*/  PRMT R13, R4, 0x7531, R5 ;  /* 0x00007531040d7816 */ /* 0x000fe40000000005 */
[C-C-:B------:R-:W-:Y:S02]  /*21b50*/  PRMT R14, R6.reuse, 0x6420, R7.reuse ;  /* 0x00006420060e7816 */ /* 0x140fe40000000007 */
[----:B------:R-:W-:-:S02]  /*21b60*/  PRMT R15, R6, 0x7531, R7 ;  /* 0x00007531060f7816 */ /* 0x000fc40000000007 */
[----:B------:R-:W0:Y:S01]  /*21b70*/  LDSM.16.MT88.4 R4, [R21+0x11400] ;  /* 0x011400001504783b */ /* 0x000e220000004200 */
[----:B------:R-:W-:-:S05]  /*21b80*/  IMAD.IADD R16, R16, 0x1, R3 ;  /* 0x0000000110107824 */ /* 0x000fca00078e0203 */
[----:B------:R-:W-:-:S05]  /*21b90*/  IADD3 R17, R11, R16, R10 ;  /* 0x000000100b117210 */ /* 0x000fca0007ffe00a */
[----:B------:R1:W-:Y:S02]  /*21ba0*/  STSM.16.M88.4 [R17], R12 ;  /* 0x0000000c11007844 */ /* 0x0003e40000000200 */
[----:B-1----:R-:W-:Y:S01]  /*21bb0*/  MOV R15, R11 ;  /* 0x0000000b000f7202 */ /* 0x002fe20000000f00 */
[----:B------:R-:W-:Y:S01]  /*21bc0*/  IMAD.MOV.U32 R14, RZ, RZ, R10 ;  /* 0x000000ffff0e7224 */ /* 0x000fe200078e000a */
[C-C-:B0-----:R-:W-:Y:S02]  /*21bd0*/  PRMT R8, R4.reuse, 0x6420, R5.reuse ;  /* 0x0000642004087816 */ /* 0x141fe40000000005 */
[----:B------:R-:W-:Y:S01]  /*21be0*/  PRMT R9, R4, 0x7531, R5 ;  /* 0x0000753104097816 */ /* 0x000fe20000000005 */
[----:B------:R-:W-:Y:S01]  /*21bf0*/  VIADD R4, R3, 0x5000 ;  /* 0x0000500003047836 */ /* 0x000fe20000000000 */
[----:B------:R-:W-:-:S04]  /*21c00*/  PRMT R10, R6, 0x6420, R7 ;  /* 0x00006420060a7816 */ /* 0x000fc80000000007 */
[----:B------:R-:W-:Y:S02]  /*21c10*/  LOP3.LUT R4, R4, R0, RZ, 0xfc, !PT ;  /* 0x0000000004047212 */ /* 0x000fe400078efcff */
[----:B------:R-:W-:Y:S02]  /*21c20*/  PRMT R11, R6, 0x7531, R7 ;  /* 0x00007531060b7816 */ /* 0x000fe40000000007 */
[----:B------:R-:W-:Y:S02]  /*21c30*/  IADD3 R16, R15, R2, R16 ;  /* 0x000000020f107210 */ /* 0x000fe40007ffe010 */
[----:B------:R-:W-:-:S03]  /*21c40*/  IADD3 R4, R19, R4, RZ ;  /* 0x0000000413047210 */ /* 0x000fc60007ffe0ff */
[----:B------:R0:W-:Y:S04]  /*21c50*/  STSM.16.M88.4 [R16], R8 ;  /* 0x0000000810007844 */ /* 0x0001e80000000200 */
[----:B------:R-:W1:Y:S01]  /*21c60*/  LDSM.16.MT88.4 R4, [R4+0x10400] ;  /* 0x010400000404783b */ /* 0x000e620000004200 */
[----:B0-----:R-:W-:Y:S02]  /*21c70*/  IMAD.MOV.U32 R10, RZ, RZ, R14 ;  /* 0x000000ffff0a7224 */ /* 0x001fe400078e000e */
[----:B------:R-:W-:Y:S01]  /*21c80*/  IMAD.MOV.U32 R11, RZ, RZ, R15 ;  /* 0x000000ffff0b7224 */ /* 0x000fe200078e000f */
[C-C-:B-1----:R-:W-:Y:S02]  /*21c90*/  PRMT R12, R4.reuse, 0x6420, R5.reuse ;  /* 0x00006420040c7816 */ /* 0x142fe40000000005 */
[----:B------:R-:W-:-:S02]  /*21ca0*/  PRMT R13, R4, 0x7531, R5 ;  /* 0x00007531040d7816 */ /* 0x000fc40000000005 */
[C-C-:B------:R-:W-:Y:S02]  /*21cb0*/  PRMT R14, R6.reuse, 0x6420, R7.reuse ;  /* 0x00006420060e7816 */ /* 0x140fe40000000007 */
[----:B------:R-:W-:Y:S02]  /*21cc0*/  PRMT R15, R6, 0x7531, R7 ;  /* 0x00007531060f7816 */ /* 0x000fe40000000007 */
[----:B------:R-:W0:Y:S04]  /*21cd0*/  LDSM.16.MT88.4 R4, [R21+0x15400] ;  /* 0x015400001504783b */ /* 0x000e280000004200 */
[----:B------:R1:W-:Y:S04]  /*21ce0*/  STSM.16.M88.4 [R17+0x4000], R12 ;  /* 0x0040000c11007844 */ /* 0x0003e80000000200 */
[----:B-1----:R-:W2:Y:S01]  /*21cf0*/  LDL R13, [R1+0x40] ;  /* 0x00004000010d7983 */ /* 0x002ea20000100800 */
[----:B------:R-:W-:Y:S01]  /*21d00*/  LOP3.LUT R18, R18, R0, RZ, 0xfc, !PT ;  /* 0x0000000012127212 */ /* 0x000fe200078efcff */
[----:B------:R-:W-:-:S02]  /*21d10*/  IMAD.MOV.U32 R14, RZ, RZ, R10 ;  /* 0x000000ffff0e7224 */ /* 0x000fc400078e000a */
[----:B------:R-:W-:Y:S01]  /*21d20*/  IMAD.MOV.U32 R15, RZ, RZ, R11 ;  /* 0x000000ffff0f7224 */ /* 0x000fe200078e000b */
[C-C-:B0-----:R-:W-:Y:S02]  /*21d30*/  PRMT R8, R4.reuse, 0x6420, R5.reuse ;  /* 0x0000642004087816 */ /* 0x141fe40000000005 */
[----:B------:R-:W-:Y:S01]  /*21d40*/  PRMT R9, R4, 0x7531, R5 ;  /* 0x0000753104097816 */ /* 0x000fe20000000005 */
[----:B------:R-:W-:Y:S01]  /*21d50*/  IMAD.IADD R4, R19, 0x1, R18 ;  /* 0x0000000113047824 */ /* 0x000fe200078e0212 */
[C-C-:B------:R-:W-:Y:S02]  /*21d60*/  PRMT R10, R6.reuse, 0x6420, R7.reuse ;  /* 0x00006420060a7816 */ /* 0x140fe40000000007 */
[----:B------:R-:W-:-:S05]  /*21d70*/  PRMT R11, R6, 0x7531, R7 ;  /* 0x00007531060b7816 */ /* 0x000fca0000000007 */
[----:B------:R-:W-:Y:S04]  /*21d80*/  STSM.16.M88.4 [R16+0x4000], R8 ;  /* 0x0040000810007844 */ /* 0x000fe80000000200 */
[----:B------:R-:W0:Y:S02]  /*21d90*/  LDSM.16.MT88.4 R4, [R4+0x10400] ;  /* 0x010400000404783b */ /* 0x000e240000004200 */
[C-C-:B0-----:R-:W-:Y:S02]  /*21da0*/  PRMT R16, R4.reuse, 0x6420, R5.reuse ;  /* 0x0000642004107816 */ /* 0x141fe40000000005 */
[----:B------:R-:W-:Y:S02]  /*21db0*/  PRMT R17, R4, 0x7531, R5 ;  /* 0x0000753104117816 */ /* 0x000fe40000000005 */
[----:B------:R-:W-:-:S02]  /*21dc0*/  PRMT R18, R6, 0x6420, R7 ;  /* 0x0000642006127816 */ /* 0x000fc40000000007 */
[----:B------:R-:W-:Y:S02]  /*21dd0*/  PRMT R19, R6, 0x7531, R7 ;  /* 0x0000753106137816 */ /* 0x000fe40000000007 */
[----:B------:R-:W0:Y:S01]  /*21de0*/  LDSM.16.MT88.4 R4, [R21+0x12400] ;  /* 0x012400001504783b */ /* 0x000e220000004200 */
[----:B--2---:R-:W-:-:S04]  /*21df0*/  IADD3 R12, R13, R3, RZ ;  /* 0x000000030d0c7210 */ /* 0x004fc80007ffe0ff */
[----:B------:R-:W-:-:S05]  /*21e00*/  IADD3 R13, R15, R12, R14 ;  /* 0x0000000c0f0d7210 */ /* 0x000fca0007ffe00e */
[----:B------:R1:W-:Y:S04]  /*21e10*/  STSM.16.M88.4 [R13], R16 ;  /* 0x000000100d007844 */ /* 0x0003e80000000200 */
[----:B-1----:R-:W2:Y:S04]  /*21e20*/  LDL R18, [R1+0x50] ;  /* 0x0000500001127983 */ /* 0x002ea80000100800 */
[----:B------:R-:W3:Y:S01]  /*21e30*/  LDL R19, [R1+0x30] ;  /* 0x0000300001137983 */ /* 0x000ee20000100800 */
[----:B------:R-:W-:Y:S01]  /*21e40*/  VIADD R15, R3, 0x6000 ;  /* 0x00006000030f7836 */ /* 0x000fe20000000000 */
[----:B0-----:R-:W-:-:S02]  /*21e50*/  PRMT R8, R4, 0x6420, R5 ;  /* 0x0000642004087816 */ /* 0x001fc40000000005 */
[----:B------:R-:W-:Y:S01]  /*21e60*/  PRMT R9, R4, 0x7531, R5 ;  /* 0x0000753104097816 */ /* 0x000fe20000000005 */
[----:B------:R-:W4:Y:S01]  /*21e70*/  LDL R17, [R1+0x14] ;  /* 0x0000140001117983 */ /* 0x000f220000100800 */
[----:B------:R-:W-:Y:S02]  /*21e80*/  LOP3.LUT R4, R15, R0, RZ, 0xfc, !PT ;  /* 0x000000000f047212 */ /* 0x000fe400078efcff */
[C-C-:B------:R-:W-:Y:S02]  /*21e90*/  PRMT R10, R6.reuse, 0x6420, R7.reuse ;  /* 0x00006420060a7816 */ /* 0x140fe40000000007 */
[----:B------:R-:W-:Y:S02]  /*21ea0*/  PRMT R11, R6, 0x7531, R7 ;  /* 0x00007531060b7816 */ /* 0x000fe40000000007 */
[----:B--2---:R-:W-:Y:S01]  /*21eb0*/  IADD3 R16, R18, R2, R12 ;  /* 0x0000000212107210 */ /* 0x004fe20007ffe00c */
[----:B---3--:R-:W-:-:S04]  /*21ec0*/  IMAD.IADD R4, R19, 0x1, R4 ;  /* 0x0000000113047824 */ /* 0x008fc800078e0204 */
[----:B------:R0:W-:Y:S04]  /*21ed0*/  STSM.16.M88.4 [R16], R8 ;  /* 0x0000000810007844 */ /* 0x0001e80000000200 */
[----:B------:R-:W1:Y:S01]  /*21ee0*/  LDSM.16.MT88.4 R4, [R4+0x10400] ;  /* 0x010400000404783b */ /* 0x000e620000004200 */
[----:B0-----:R-:W-:Y:S01]  /*21ef0*/  IMAD.MOV.U32 R11, RZ, RZ, R13 ;  /* 0x000000ffff0b7224 */ /* 0x001fe200078e000d */
[C-C-:B-1----:R-:W-:Y:S02]  /*21f00*/  PRMT R12, R4.reuse, 0x6420, R5.reuse ;  /* 0x00006420040c7816 */ /* 0x142fe40000000005 */
[----:B------:R-:W-:Y:S02]  /*21f10*/  PRMT R13, R4, 0x7531, R5 ;  /* 0x00007531040d7816 */ /* 0x000fe40000000005 */
[----:B------:R-:W-:-:S02]  /*21f20*/  PRMT R14, R6, 0x6420, R7 ;  /* 0x00006420060e7816 */ /* 0x000fc40000000007 */
[----:B------:R-:W-:Y:S02]  /*21f30*/  PRMT R15, R6, 0x7531, R7 ;  /* 0x00007531060f7816 */ /* 0x000fe40000000007 */
[----:B------:R-:W0:Y:S04]  /*21f40*/  LDSM.16.MT88.4 R4, [R21+0x16400] ;  /* 0x016400001504783b */ /* 0x000e280000004200 */
[----:B------:R1:W-:Y:S01]  /*21f50*/  STSM.16.M88.4 [R11+0x4000], R12 ;  /* 0x0040000c0b007844 */ /* 0x0003e20000000200 */
[C-C-:B0-----:R-:W-:Y:S02]  /*21f60*/  PRMT R8, R4.reuse, 0x6420, R5.reuse ;  /* 0x0000642004087816 */ /* 0x141fe40000000005 */
[----:B------:R-:W-:Y:S02]  /*21f70*/  PRMT R9, R4, 0x7531, R5 ;  /* 0x0000753104097816 */ /* 0x000fe40000000005 */
[----:B------:R-:W-:-:S02]  /*21f80*/  PRMT R10, R6, 0x6420, R7 ;  /* 0x00006420060a7816 */ /* 0x000fc40000000007 */
[----:B-1----:R-:W-:-:S05]  /*21f90*/  PRMT R11, R6, 0x7531, R7 ;  /* 0x00007531060b7816 */ /* 0x002fca0000000007 */
[----:B------:R0:W-:Y:S01]  /*21fa0*/  STSM.16.M88.4 [R16+0x4000], R8 ;  /* 0x0040000810007844 */ /* 0x0001e20000000200 */
[----:B------:R-:W-:-:S03]  /*21fb0*/  IADD3 R4, R3, 0x3000, RZ ;  /* 0x0000300003047810 */ /* 0x000fc60007ffe0ff */
[----:B------:R-:W-:Y:S04]  /*21fc0*/  LDSM.16.MT88.4 R8, [R21+0x13400] ;  /* 0x013400001508783b */ /* 0x000fe80000004200 */
[----:B0-----:R-:W2:Y:S01]  /*21fd0*/  LDL R16, [R1+0x48] ;  /* 0x0000480001107983 */ /* 0x001ea20000100800 */
[----:B------:R-:W-:-:S05]  /*21fe0*/  LOP3.LUT R4, R4, R0, RZ, 0xfc, !PT ;  /* 0x0000000004047212 */ /* 0x000fca00078efcff */
[----:B------:R-:W-:-:S06]  /*21ff0*/  IMAD.IADD R4, R19, 0x1, R4 ;  /* 0x0000000113047824 */ /* 0x000fcc00078e0204 */
[----:B------:R-:W0:Y:S02]  /*22000*/  LDSM.16.MT88.4 R4, [R4+0x10400] ;  /* 0x010400000404783b */ /* 0x000e240000004200 */
[----:B0-----:R-:W-:Y:S01]  /*22010*/  PRMT R12, R4, 0x6420, R5 ;  /* 0x00006420040c7816 */ /* 0x001fe20000000005 */
[----:B--2---:R-:W-:Y:S02]  /*22020*/  IMAD.IADD R16, R16, 0x1, R3 ;  /* 0x0000000110107824 */ /* 0x004fe400078e0203 */
[----:B------:R-:W-:-:S03]  /*22030*/  VIADD R3, R3, 0x7000 ;  /* 0x0000700003037836 */ /* 0x000fc60000000000 */
[C---:B----4-:R-:W-:Y:S02]  /*22040*/  IADD3 R17, R18.reuse, R16, R17 ;  /* 0x0000001012117210 */ /* 0x050fe40007ffe011 */
[----:B------:R-:W-:Y:S02]  /*22050*/  IADD3 R16, R18, R2, R16 ;  /* 0x0000000212107210 */ /* 0x000fe40007ffe010 */
[----:B------:R0:W5:Y:S01]  /*22060*/  LDL.LU R2, [R1+0x60] ;  /* 0x0000600001027983 */ /* 0x0001620000300800 */
[----:B------:R-:W-:-:S03]  /*22070*/  LOP3.LUT R3, R3, R0, RZ, 0xfc, !PT ;  /* 0x0000000003037212 */ /* 0x000fc600078efcff */
[----:B------:R0:W5:Y:S01]  /*22080*/  LDL.LU R0, [R1+0x5c] ;  /* 0x00005c0001007983 */ /* 0x0001620000300800 */
[----:B------:R-:W-:Y:S02]  /*22090*/  PRMT R13, R4, 0x7531, R5 ;  /* 0x00007531040d7816 */ /* 0x000fe40000000005 */
[C-C-:B------:R-:W-:Y:S02]  /*220a0*/  PRMT R14, R6.reuse, 0x6420, R7.reuse ;  /* 0x00006420060e7816 */ /* 0x140fe40000000007 */
[----:B------:R-:W-:Y:S02]  /*220b0*/  PRMT R15, R6, 0x7531, R7 ;  /* 0x00007531060f7816 */ /* 0x000fe40000000007 */
[C-C-:B------:R-:W-:Y:S02]  /*220c0*/  PRMT R4, R8.reuse, 0x6420, R9.reuse ;  /* 0x0000642008047816 */ /* 0x140fe40000000009 */
[----:B------:R-:W-:Y:S02]  /*220d0*/  PRMT R5, R8, 0x7531, R9 ;  /* 0x0000753108057816 */ /* 0x000fe40000000009 */
[----:B------:R-:W-:-:S02]  /*220e0*/  PRMT R6, R10, 0x6420, R11 ;  /* 0x000064200a067816 */ /* 0x000fc4000000000b */
[----:B------:R-:W-:Y:S02]  /*220f0*/  PRMT R7, R10, 0x7531, R11 ;  /* 0x000075310a077816 */ /* 0x000fe4000000000b */
[----:B------:R-:W-:Y:S01]  /*22100*/  IADD3 R3, R19, R3, RZ ;  /* 0x0000000313037210 */ /* 0x000fe20007ffe0ff */
[----:B------:R-:W-:Y:S04]  /*22110*/  STSM.16.M88.4 [R17], R12 ;  /* 0x0000000c11007844 */ /* 0x000fe80000000200 */
[----:B------:R-:W-:Y:S04]  /*22120*/  STSM.16.M88.4 [R16], R4 ;  /* 0x0000000410007844 */ /* 0x000fe80000000200 */
[----:B------:R-:W1:Y:S04]  /*22130*/  LDSM.16.MT88.4 R4, [R3+0x10400] ;  /* 0x010400000304783b */ /* 0x000e680000004200 */
[----:B------:R-:W2:Y:S01]  /*22140*/  LDSM.16.MT88.4 R8, [R21+0x17400] ;  /* 0x017400001508783b */ /* 0x000ea20000004200 */
[----:B-1----:R-:W-:-:S02]  /*22150*/  PRMT R12, R4, 0x6420, R5 ;  /* 0x00006420040c7816 */ /* 0x002fc40000000005 */
[----:B------:R-:W-:Y:S02]  /*22160*/  PRMT R13, R4, 0x7531, R5 ;  /* 0x00007531040d7816 */ /* 0x000fe40000000005 */
[C-C-:B------:R-:W-:Y:S02]  /*22170*/  PRMT R14, R6.reuse, 0x6420, R7.reuse ;  /* 0x00006420060e7816 */ /* 0x140fe40000000007 */
[----:B------:R-:W-:Y:S02]  /*22180*/  PRMT R15, R6, 0x7531, R7 ;  /* 0x00007531060f7816 */ /* 0x000fe40000000007 */
[C-C-:B--2---:R-:W-:Y:S02]  /*22190*/  PRMT R4, R8.reuse, 0x6420, R9.reuse ;  /* 0x0000642008047816 */ /* 0x144fe40000000009 */
[----:B------:R-:W-:Y:S02]  /*221a0*/  PRMT R5, R8, 0x7531, R9 ;  /* 0x0000753108057816 */ /* 0x000fe40000000009 */
[----:B------:R-:W-:-:S02]  /*221b0*/  PRMT R6, R10, 0x6420, R11 ;  /* 0x000064200a067816 */ /* 0x000fc4000000000b */
[----:B------:R-:W-:Y:S01]  /*221c0*/  PRMT R7, R10, 0x7531, R11 ;  /* 0x000075310a077816 */ /* 0x000fe2000000000b */
[----:B------:R0:W-:Y:S04]  /*221d0*/  STSM.16.M88.4 [R17+0x4000], R12 ;  /* 0x0040000c11007844 */ /* 0x0001e80000000200 */
        /* <DEDUP_REMOVED lines=9> */
.L_x_559:
[----:B------:R-:W1:Y:S01]  /*22270*/  LDL.LU R3, [R1+0x4] ;  /* 0x0000040001037983 */ /* 0x000e620000300800 */
[C---:B------:R-:W-:Y:S01]  /*22280*/  ISETP.GT.AND P0, PT, R20.reuse, RZ, PT ;  /* 0x000000ff1400720c */ /* 0x040fe20003f04270 */
[----:B------:R-:W-:Y:S02]  /*22290*/  VIADD R20, R20, 0xffffffff ;  /* 0xffffffff14147836 */ /* 0x000fe40000000000 */
[----:B0-----:R2:W5:Y:S04]  /*222a0*/  LDL R6, [R1+0x18] ;  /* 0x0000180001067983 */ /* 0x0015680000100800 */
[----:B------:R2:W5:Y:S01]  /*222b0*/  LDL R7, [R1+0x24] ;  /* 0x0000240001077983 */ /* 0x0005620000100800 */
[----:B-1----:R0:W-:Y:S02]  /*222c0*/  SYNCS.ARRIVE.TRANS64.A1T0 RZ, [R3+URZ+0x38850], RZ ;  /* 0x038850ff03ff79a7 */ /* 0x0021e4000810003f */
[----:B0-----:R-:W-:-:S05]  /*222d0*/  @!P1 VIADD R3, R3, 0x38880 ;  /* 0x0003888003039836 */ /* 0x001fca0000000000 */
[----:B------:R-:W-:Y:S01]  /*222e0*/  @!P1 PRMT R3, RZ, 0x654, R3 ;  /* 0x00000654ff039816 */ /* 0x000fe20000000003 */
[----:B------:R-:W-:Y:S06]  /*222f0*/  BAR.SYNC.DEFER_BLOCKING 0x2, 0x80 ;  /* 0x0082000000007b1d */ /* 0x000fec0000010000 */
[----:B------:R2:W-:Y:S01]  /*22300*/  @!P1 SYNCS.ARRIVE.TRANS64.RED.A1T0 RZ, [R3+URZ], RZ ;  /* 0x000000ff03ff99a7 */ /* 0x0005e2000810043f */
[----:B------:R-:W-:Y:S05]  /*22310*/  @P0 BRA `(.L_x_560) ;  /* 0xffffffe800680947 */ /* 0x000fea000383ffff */
.L_x_538:
[----:B------:R-:W-:Y:S04]  /*22320*/  BSSY B0, `(.L_x_561) ;  /* 0x000000f000007945 */ /* 0x000fe80003800000 */
[----:B------:R-:W-:Y:S05]  /*22330*/  @P1 BRA `(.L_x_562) ;  /* 0x0000000000341947 */ /* 0x000fea0003800000 */
[----:B-12---:R-:W1:Y:S01]  /*22340*/  S2R R3, SR_LANEID ;  /* 0x0000000000037919 */ /* 0x006e620000000000 */
[----:B------:R-:W-:Y:S01]  /*22350*/  VOTEU.ANY UR4, UPT, PT ;  /* 0x0000000000047886 */ /* 0x000fe200038e0100 */
[----:B------:R-:W2:Y:S01]  /*22360*/  LDC.64 R4, c[0x0][0xc38] ;  /* 0x00030e00ff047b82 */ /* 0x000ea20000000a00 */
[----:B-----5:R-:W1:Y:S08]  /*22370*/  FLO.U32 R0, UR4 ;  /* 0x0000000400007d00 */ /* 0x020e7000080e0000 */
[----:B------:R-:W2:Y:S01]  /*22380*/  POPC R2, UR4 ;  /* 0x0000000400027d09 */ /* 0x000ea20008000000 */
[----:B-1----:R-:W-:-:S13]  /*22390*/  ISETP.EQ.U32.AND P0, PT, R0, R3, PT ;  /* 0x000000030000720c */ /* 0x002fda0003f02070 */
[----:B--2---:R-:W2:Y:S01]  /*223a0*/  @P0 ATOMG.E.ADD.STRONG.GPU PT, R5, desc[UR42][R4.64], R2 ;  /* 0x00000002040509a8 */ /* 0x004ea200081ee1ea */
[----:B------:R-:W1:Y:S02]  /*223b0*/  S2R R3, SR_LTMASK ;  /* 0x0000000000037919 */ /* 0x000e640000003900 */
[----:B-1----:R-:W-:-:S06]  /*223c0*/  LOP3.LUT R3, R3, UR4, RZ, 0xc0, !PT ;  /* 0x0000000403037c12 */ /* 0x002fcc000f8ec0ff */
[----:B------:R-:W1:Y:S01]  /*223d0*/  POPC R3, R3 ;  /* 0x0000000300037309 */ /* 0x000e620000000000 */
[----:B--2---:R-:W1:Y:S02]  /*223e0*/  SHFL.IDX PT, R0, R5, R0, 0x1f ;  /* 0x00001f0005007589 */ /* 0x004e6400000e0000 */
[----:B-1----:R-:W-:-:S05]  /*223f0*/  IADD3 R0, R0, UR37, R3 ;  /* 0x0000002500007c10 */ /* 0x002fca000fffe003 */
[----:B------:R3:W-:Y:S02]  /*22400*/  STL [R1], R0 ;  /* 0x0000000001007387 */ /* 0x0007e40000100800 */
.L_x_562:
[----:B------:R-:W-:Y:S05]  /*22410*/  BSYNC B0 ;  /* 0x0000000000007941 */ /* 0x000fea0003800000 */
.L_x_561:
[----:B------:R-:W-:-:S06]  /*22420*/  UISETP.NE.AND UP0, UPT, UR36, 0x3, UPT ;  /* 0x000000032400788c */ /* 0x000fcc000bf05270 */
[----:B------:R-:W-:-:S13]  /*22430*/  PLOP3.LUT P0, PT, PT, PT, UP0, 0x80, 0x0 ;  /* 0x000000000000781c */ /* 0x000fda0003f0f008 */
[----:B------:R-:W-:Y:S05]  /*22440*/  @!P0 BRA `(.L_x_563) ;  /* 0x0000000000048947 */ /* 0x000fea0003800000 */
[----:B------:R-:W-:Y:S01]  /*22450*/  BPT.TRAP 0x1 ;  /* 0x000000040000795c */ /* 0x000fe20000300000 */
.L_x_563:
[----:B------:R-:W4:Y:S04]  /*22460*/  LDL R5, [R1+0x24] ;  /* 0x0000240001057983 */ /* 0x000f280000100800 */
[----:B-----5:R-:W4:Y:S01]  /*22470*/  LDL R2, [R1+0x18] ;  /* 0x0000180001027983 */ /* 0x020f220000100800 */
[----:B---3--:R-:W-:Y:S01]  /*22480*/  IMAD.U32 R0, RZ, RZ, UR38 ;  /* 0x00000026ff007e24 */ /* 0x008fe2000f8e00ff */
[----:B-12---:R-:W-:Y:S01]  /*22490*/  MOV R3, 0x400 ;  /* 0x0000040000037802 */ /* 0x006fe20000000f00 */
[----:B------:R-:W-:Y:S01]  /*224a0*/  BSSY B0, `(.L_x_564) ;  /* 0x0000009000007945 */ /* 0x000fe20003800000 */
[----:B------:R-:W1:Y:S02]  /*224b0*/  S2R R4, SR_CgaCtaId ;  /* 0x0000000000047919 */ /* 0x000e640000008800 */
[----:B------:R-:W-:-:S02]  /*224c0*/  ISETP.NE.AND P2, PT, R0, 0x3, PT ;  /* 0x000000030000780c */ /* 0x000fc40003f45270 */
[----:B-1----:R-:W-:Y:S02]  /*224d0*/  LEA R3, R4, R3, 0x18 ;  /* 0x0000000304037211 */ /* 0x002fe400078ec0ff */
[----:B----4-:R-:W-:-:S04]  /*224e0*/  LOP3.LUT R0, R5, 0x1, RZ, 0x3c, !PT ;  /* 0x0000000105007812 */ /* 0x010fc800078e3cff */
[----:B------:R-:W-:Y:S02]  /*224f0*/  SHF.L.U32 R0, R0, 0x1f, RZ ;  /* 0x0000001f00007819 */ /* 0x000fe400000006ff */
[----:B------:R-:W-:-:S04]  /*22500*/  LEA R2, R2, R3, 0x3 ;  /* 0x0000000302027211 */ /* 0x000fc800078e18ff */
[----:B------:R-:W1:Y:S02]  /*22510*/  SYNCS.PHASECHK.TRANS64.TRYWAIT P0, [R2+URZ+0x38870], R0 ;  /* 0x03887000020075a7 */ /* 0x000e64000800017f */
[----:B-1----:R-:W-:Y:S05]  /*22520*/  @!P0 BRA `(.L_x_565) ;  /* 0x0000004800c88947 */ /* 0x002fea0003800000 */
.L_x_718:
[----:B------:R-:W-:Y:S05]  /*22530*/  BSYNC B0 ;  /* 0x0000000000007941 */ /* 0x000fea0003800000 */
.L_x_564:
[----:B------:R-:W-:Y:S05]  /*22540*/  @!P2 BRA `(.L_x_566) ;  /* 0x000000000004a947 */ /* 0x000fea0003800000 */
[----:B------:R-:W-:Y:S01]  /*22550*/  BPT.TRAP 0x1 ;  /* 0x000000040000795c */ /* 0x000fe20000300000 */
.L_x_566:
[----:B-1----:R-:W2:Y:S02]  /*22560*/  LDL R0, [R1+0x24] ;  /* 0x0000240001007983 */ /* 0x002ea40000100800 */
[----:B--2---:R-:W-:-:S04]  /*22570*/  SHF.L.U32 R0, R0, 0x1f, RZ ;  /* 0x0000001f00007819 */ /* 0x004fc800000006ff */
[----:B------:R-:W1:Y:S02]  /*22580*/  SYNCS.PHASECHK.TRANS64.TRYWAIT P0, [R2+URZ+0x38860], R0 ;  /* 0x03886000020075a7 */ /* 0x000e64000800017f */
[----:B-1----:R-:W-:Y:S05]  /*22590*/  @!P0 BRA `(.L_x_567) ;  /* 0x0000004800c08947 */ /* 0x002fea0003800000 */
.L_x_719:
[----:B------:R-:W2:Y:S04]  /*225a0*/  LDL R4, [R1+0x18] ;  /* 0x0000180001047983 */ /* 0x000ea80000100800 */
[----:B------:R-:W3:Y:S04]  /*225b0*/  LDL R3, [R1+0x4c] ;  /* 0x00004c0001037983 */ /* 0x000ee80000100800 */
[----:B0-----:R-:W4:Y:S01]  /*225c0*/  LDL R17, [R1+0x50] ;  /* 0x0000500001117983 */ /* 0x001f220000100800 */
[----:B------:R-:W-:-:S03]  /*225d0*/  MOV R18, 0x400 ;  /* 0x0000040000127802 */ /* 0x000fc60000000f00 */
[----:B------:R1:W-:Y:S01]  /*225e0*/  STL [R1+0x5c], R2 ;  /* 0x00005c0201007387 */ /* 0x0003e20000100800 */
[----:B------:R-:W0:Y:S03]  /*225f0*/  S2R R19, SR_CgaCtaId ;  /* 0x0000000000137919 */ /* 0x000e260000008800 */
[----:B------:R-:W4:Y:S04]  /*22600*/  LDL R16, [R1+0x44] ;  /* 0x0000440001107983 */ /* 0x000f280000100800 */
[----:B-1----:R-:W3:Y:S01]  /*22610*/  LDL R2, [R1+0x10] ;  /* 0x0000100001027983 */ /* 0x002ee20000100800 */
[----:B0-----:R-:W-:-:S03]  /*22620*/  LEA R18, R19, R18, 0x18 ;  /* 0x0000001213127211 */ /* 0x001fc600078ec0ff */
[----:B------:R-:W4:Y:S01]  /*22630*/  LDL R19, [R1+0x14] ;  /* 0x0000140001137983 */ /* 0x000f220000100800 */
[----:B------:R-:W-:Y:S05]  /*22640*/  WARPSYNC.ALL ;  /* 0x0000000000007948 */ /* 0x000fea0003800000 */
[----:B--2---:R-:W-:-:S05]  /*22650*/  IMAD.SHL.U32 R21, R4, 0x8000, RZ ;  /* 0x0000800004157824 */ /* 0x004fca00078e00ff */
[----:B---3--:R-:W-:-:S05]  /*22660*/  LOP3.LUT R0, R21, R2, RZ, 0xfc, !PT ;  /* 0x0000000215007212 */ /* 0x008fca00078efcff */
[----:B------:R-:W-:-:S05]  /*22670*/  IMAD.IADD R0, R18, 0x1, R0 ;  /* 0x0000000112007824 */ /* 0x000fca00078e0200 */
[----:B------:R0:W1:Y:S02]  /*22680*/  LDSM.16.MT88.4 R8, [R0+0x10400] ;  /* 0x010400000008783b */ /* 0x0000640000004200 */
[----:B0-----:R-:W-:-:S05]  /*22690*/  IADD3 R0, R18, R3, R21 ;  /* 0x0000000312007210 */ /* 0x001fca0007ffe015 */
[----:B------:R-:W0:Y:S01]  /*226a0*/  LDSM.16.MT88.4 R4, [R0+0x10400] ;  /* 0x010400000004783b */ /* 0x000e220000004200 */
[----:B----4-:R-:W-:-:S05]  /*226b0*/  LOP3.LUT R3, R21, R19, RZ, 0xfc, !PT ;  /* 0x0000001315037212 */ /* 0x010fca00078efcff */
[----:B------:R-:W-:Y:S01]  /*226c0*/  IMAD.IADD R3, R17, 0x1, R3 ;  /* 0x0000000111037824 */ /* 0x000fe200078e0203 */
[C-C-:B-1----:R-:W-:Y:S02]  /*226d0*/  PRMT R12, R8.reuse, 0x6420, R9.reuse ;  /* 0x00006420080c7816 */ /* 0x142fe40000000009 */
[----:B------:R-:W-:Y:S02]  /*226e0*/  PRMT R13, R8, 0x7531, R9 ;  /* 0x00007531080d7816 */ /* 0x000fe40000000009 */
[C-C-:B------:R-:W-:Y:S02]  /*226f0*/  PRMT R14, R10.reuse, 0x6420, R11.reuse ;  /* 0x000064200a0e7816 */ /* 0x140fe4000000000b */
[----:B------:R-:W-:-:S05]  /*22700*/  PRMT R15, R10, 0x7531, R11 ;  /* 0x000075310a0f7816 */ /* 0x000fca000000000b */
[----:B------:R1:W-:Y:S01]  /*22710*/  STSM.16.M88.4 [R3], R12 ;  /* 0x0000000c03007844 */ /* 0x0003e20000000200 */
[C-C-:B0-----:R-:W-:Y:S02]  /*22720*/  PRMT R8, R4.reuse, 0x6420, R5.reuse ;  /* 0x0000642004087816 */ /* 0x141fe40000000005 */
[----:B------:R-:W-:Y:S02]  /*22730*/  PRMT R9, R4, 0x7531, R5 ;  /* 0x0000753104097816 */ /* 0x000fe40000000005 */
[----:B-1----:R-:W-:Y:S01]  /*22740*/  MOV R15, R17 ;  /* 0x00000011000f7202 */ /* 0x002fe20000000f00 */
[----:B------:R-:W-:-:S05]  /*22750*/  VIADD R17, R21, 0x2000 ;  /* 0x0000200015117836 */ /* 0x000fca0000000000 */
[----:B------:R-:W-:Y:S02]  /*22760*/  LOP3.LUT R3, R17, R19, RZ, 0xfc, !PT ;  /* 0x0000001311037212 */ /* 0x000fe400078efcff */
[C-C-:B------:R-:W-:Y:S02]  /*22770*/  PRMT R10, R6.reuse, 0x6420, R7.reuse ;  /* 0x00006420060a7816 */ /* 0x140fe40000000007 */
[----:B------:R-:W-:Y:S01]  /*22780*/  PRMT R11, R6, 0x7531, R7 ;  /* 0x00007531060b7816 */ /* 0x000fe20000000007 */
[----:B------:R-:W-:-:S05]  /*22790*/  IMAD.IADD R3, R15, 0x1, R3 ;  /* 0x000000010f037824 */ /* 0x000fca00078e0203 */
[----:B------:R0:W-:Y:S02]  /*227a0*/  STSM.16.M88.4 [R3], R8 ;  /* 0x0000000803007844 */ /* 0x0001e40000000200 */
[----:B0-----:R-:W-:-:S04]  /*227b0*/  IADD3 R8, R21, 0x4000, RZ ;  /* 0x0000400015087810 */ /* 0x001fc80007ffe0ff */
[----:B------:R-:W-:-:S05]  /*227c0*/  LOP3.LUT R3, R8, R2, RZ, 0xfc, !PT ;  /* 0x0000000208037212 */ /* 0x000fca00078efcff */
[----:B------:R-:W-:-:S05]  /*227d0*/  IMAD.IADD R3, R18, 0x1, R3 ;  /* 0x0000000112037824 */ /* 0x000fca00078e0203 */
[----:B------:R0:W1:Y:S01]  /*227e0*/  LDSM.16.MT88.4 R4, [R3+0x10400] ;  /* 0x010400000304783b */ /* 0x0000620000004200 */
[----:B------:R-:W-:Y:S01]  /*227f0*/  IMAD.MOV.U32 R11, RZ, RZ, R15 ;  /* 0x000000ffff0b7224 */ /* 0x000fe200078e000f */
[----:B0-----:R-:W-:-:S05]  /*22800*/  LOP3.LUT R3, R8, R19, RZ, 0xfc, !PT ;  /* 0x0000001308037212 */ /* 0x001fca00078efcff */
[----:B------:R-:W-:Y:S01]  /*22810*/  IMAD.IADD R3, R11, 0x1, R3 ;  /* 0x000000010b037824 */ /* 0x000fe200078e0203 */
[C-C-:B-1----:R-:W-:Y:S02]  /*22820*/  PRMT R12, R4.reuse, 0x6420, R5.reuse ;  /* 0x00006420040c7816 */ /* 0x142fe40000000005 */
[----:B------:R-:W-:Y:S02]  /*22830*/  PRMT R13, R4, 0x7531, R5 ;  /* 0x00007531040d7816 */ /* 0x000fe40000000005 */
[C-C-:B------:R-:W-:Y:S02]  /*22840*/  PRMT R14, R6.reuse, 0x6420, R7.reuse ;  /* 0x00006420060e7816 */ /* 0x140fe40000000007 */
[----:B------:R-:W-:Y:S02]  /*22850*/  PRMT R15, R6, 0x7531, R7 ;  /* 0x00007531060f7816 */ /* 0x000fe40000000007 */
[----:B------:R-:W0:Y:S04]  /*22860*/  LDSM.16.MT88.4 R4, [R0+0x14400] ;  /* 0x014400000004783b */ /* 0x000e280000004200 */
[----:B------:R1:W-:Y:S02]  /*22870*/  STSM.16.M88.4 [R3], R12 ;  /* 0x0000000c03007844 */ /* 0x0003e40000000200 */
[----:B-1----:R-:W-:Y:S01]  /*22880*/  IADD3 R3, R21, 0x6000, RZ ;  /* 0x0000600015037810 */ /* 0x002fe20007ffe0ff */
[----:B------:R-:W-:-:S03]  /*22890*/  IMAD.MOV.U32 R15, RZ, RZ, R11 ;  /* 0x000000ffff0f7224 */ /* 0x000fc600078e000b */
[----:B------:R-:W-:-:S05]  /*228a0*/  LOP3.LUT R3, R3, R19, RZ, 0xfc, !PT ;  /* 0x0000001303037212 */ /* 0x000fca00078efcff */
[----:B------:R-:W-:Y:S01]  /*228b0*/  IMAD.IADD R3, R15, 0x1, R3 ;  /* 0x000000010f037824 */ /* 0x000fe200078e0203 */
[C-C-:B0-----:R-:W-:Y:S02]  /*228c0*/  PRMT R8, R4.reuse, 0x6420, R5.reuse ;  /* 0x0000642004087816 */ /* 0x141fe40000000005 */
[----:B------:R-:W-:Y:S02]  /*228d0*/  PRMT R9, R4, 0x7531, R5 ;  /* 0x0000753104097816 */ /* 0x000fe40000000005 */
[C-C-:B------:R-:W-:Y:S02]  /*228e0*/  PRMT R10, R6.reuse, 0x6420, R7.reuse ;  /* 0x00006420060a7816 */ /* 0x140fe40000000007 */
[----:B------:R-:W-:-:S05]  /*228f0*/  PRMT R11, R6, 0x7531, R7 ;  /* 0x00007531060b7816 */ /* 0x000fca0000000007 */
[----:B------:R0:W-:Y:S02]  /*22900*/  STSM.16.M88.4 [R3], R8 ;  /* 0x0000000803007844 */ /* 0x0001e40000000200 */
[----:B0-----:R-:W-:-:S05]  /*22910*/  VIADD R3, R21, 0x1000 ;  /* 0x0000100015037836 */ /* 0x001fca0000000000 */
[----:B------:R-:W-:-:S04]  /*22920*/  LOP3.LUT R3, R3, R2, RZ, 0xfc, !PT ;  /* 0x0000000203037212 */ /* 0x000fc800078efcff */
[----:B------:R-:W-:-:S05]  /*22930*/  IADD3 R3, R18, R3, RZ ;  /* 0x0000000312037210 */ /* 0x000fca0007ffe0ff */
[----:B------:R0:W1:Y:S01]  /*22940*/  LDSM.16.MT88.4 R4, [R3+0x10400] ;  /* 0x010400000304783b */ /* 0x0000620000004200 */
[----:B------:R-:W-:Y:S02]  /*22950*/  IMAD.MOV.U32 R11, RZ, RZ, R15 ;  /* 0x000000ffff0b7224 */ /* 0x000fe400078e000f */
[----:B0-----:R-:W-:-:S05]  /*22960*/  IMAD.IADD R3, R16, 0x1, R21 ;  /* 0x0000000110037824 */ /* 0x001fca00078e0215 */
[----:B------:R-:W-:Y:S02]  /*22970*/  IADD3 R16, R11, R3, R19 ;  /* 0x000000030b107210 */ /* 0x000fe40007ffe013 */
[C-C-:B-1----:R-:W-:Y:S02]  /*22980*/  PRMT R12, R4.reuse, 0x6420, R5.reuse ;  /* 0x00006420040c7816 */ /* 0x142fe40000000005 */
[----:B------:R-:W-:Y:S02]  /*22990*/  PRMT R13, R4, 0x7531, R5 ;  /* 0x00007531040d7816 */ /* 0x000fe40000000005 */
[C-C-:B------:R-:W-:Y:S02]  /*229a0*/  PRMT R14, R6.reuse, 0x6420, R7.reuse ;  /* 0x00006420060e7816 */ /* 0x140fe40000000007 */
[----:B------:R-:W-:Y:S02]  /*229b0*/  PRMT R15, R6, 0x7531, R7 ;  /* 0x00007531060f7816 */ /* 0x000fe40000000007 */
[----:B------:R-:W0:Y:S04]  /*229c0*/  LDSM.16.MT88.4 R4, [R0+0x11400] ;  /* 0x011400000004783b */ /* 0x000e280000004200 */
[----:B------:R1:W-:Y:S04]  /*229d0*/  STSM.16.M88.4 [R16], R12 ;  /* 0x0000000c10007844 */ /* 0x0003e80000000200 */
[----:B-1----:R-:W2:Y:S01]  /*229e0*/  LDL R14, [R1+0x2c] ;  /* 0x00002c00010e7983 */ /* 0x002ea20000100800 */
[----:B------:R-:W-:Y:S01]  /*229f0*/  IMAD.MOV.U32 R15, RZ, RZ, R11 ;  /* 0x000000ffff0f7224 */ /* 0x000fe200078e000b */
[----:B0-----:R-:W-:-:S02]  /*22a00*/  PRMT R8, R4, 0x6420, R5 ;  /* 0x0000642004087816 */ /* 0x001fc40000000005 */
[----:B------:R-:W-:Y:S02]  /*22a10*/  PRMT R9, R4, 0x7531, R5 ;  /* 0x0000753104097816 */ /* 0x000fe40000000005 */
[----:B------:R-:W-:-:S04]  /*22a20*/  IADD3 R4, R21, 0x5000, RZ ;  /* 0x0000500015047810 */ /* 0x000fc80007ffe0ff */
[----:B------:R-:W-:Y:S02]  /*22a30*/  LOP3.LUT R4, R4, R2, RZ, 0xfc, !PT ;  /* 0x0000000204047212 */ /* 0x000fe400078efcff */
[C-C-:B------:R-:W-:Y:S02]  /*22a40*/  PRMT R10, R6.reuse, 0x6420, R7.reuse ;  /* 0x00006420060a7816 */ /* 0x140fe40000000007 */
[----:B------:R-:W-:Y:S01]  /*22a50*/  PRMT R11, R6, 0x7531, R7 ;  /* 0x00007531060b7816 */ /* 0x000fe20000000007 */
[----:B------:R-:W-:Y:S01]  /*22a60*/  IMAD.IADD R4, R18, 0x1, R4 ;  /* 0x0000000112047824 */ /* 0x000fe200078e0204 */
[----:B--2---:R-:W-:-:S05]  /*22a70*/  IADD3 R3, R15, R14, R3 ;  /* 0x0000000e0f037210 */ /* 0x004fca0007ffe003 */
        /* <DEDUP_REMOVED lines=8> */
[----:B------:R1:W-:Y:S04]  /*22b00*/  STSM.16.M88.4 [R16+0x4000], R12 ;  /* 0x0040000c10007844 */ /* 0x0003e80000000200 */
[----:B-1----:R-:W2:Y:S01]  /*22b10*/  LDL R13, [R1+0x40] ;  /* 0x00004000010d7983 */ /* 0x002ea20000100800 */
[----:B------:R-:W-:Y:S01]  /*22b20*/  IMAD.MOV.U32 R14, RZ, RZ, R11 ;  /* 0x000000ffff0e7224 */ /* 0x000fe200078e000b */
[----:B0-----:R-:W-:-:S02]  /*22b30*/  PRMT R8, R4, 0x6420, R5 ;  /* 0x0000642004087816 */ /* 0x001fc40000000005 */
[----:B------:R-:W-:Y:S02]  /*22b40*/  PRMT R9, R4, 0x7531, R5 ;  /* 0x0000753104097816 */ /* 0x000fe40000000005 */
[C-C-:B------:R-:W-:Y:S02]  /*22b50*/  PRMT R10, R6.reuse, 0x6420, R7.reuse ;  /* 0x00006420060a7816 */ /* 0x140fe40000000007 */
[----:B------:R-:W-:-:S05]  /*22b60*/  PRMT R11, R6, 0x7531, R7 ;  /* 0x00007531060b7816 */ /* 0x000fca0000000007 */
[----:B------:R0:W-:Y:S02]  /*22b70*/  STSM.16.M88.4 [R3+0x4000], R8 ;  /* 0x0040000803007844 */ /* 0x0001e40000000200 */
[----:B0-----:R-:W-:-:S04]  /*22b80*/  LOP3.LUT R3, R17, R2, RZ, 0xfc, !PT ;  /* 0x0000000211037212 */ /* 0x001fc800078efcff */
[----:B------:R-:W-:-:S05]  /*22b90*/  IADD3 R3, R18, R3, RZ ;  /* 0x0000000312037210 */ /* 0x000fca0007ffe0ff */
[----:B------:R-:W0:Y:S01]  /*22ba0*/  LDSM.16.MT88.4 R4, [R3+0x10400] ;  /* 0x010400000304783b */ /* 0x000e220000004200 */
[----:B------:R-:W-:Y:S01]  /*22bb0*/  IMAD.MOV.U32 R15, RZ, RZ, R19 ;  /* 0x000000ffff0f7224 */ /* 0x000fe200078e0013 */
[C-C-:B0-----:R-:W-:Y:S02]  /*22bc0*/  PRMT R16, R4.reuse, 0x6420, R5.reuse ;  /* 0x0000642004107816 */ /* 0x141fe40000000005 */
[----:B------:R-:W-:Y:S02]  /*22bd0*/  PRMT R17, R4, 0x7531, R5 ;  /* 0x0000753104117816 */ /* 0x000fe40000000005 */
[C-C-:B------:R-:W-:Y:S02]  /*22be0*/  PRMT R18, R6.reuse, 0x6420, R7.reuse ;  /* 0x0000642006127816 */ /* 0x140fe40000000007 */
[----:B------:R-:W-:Y:S02]  /*22bf0*/  PRMT R19, R6, 0x7531, R7 ;  /* 0x0000753106137816 */ /* 0x000fe40000000007 */
[----:B------:R-:W0:Y:S01]  /*22c00*/  LDSM.16.MT88.4 R4, [R0+0x12400] ;  /* 0x012400000004783b */ /* 0x000e220000004200 */
[----:B--2---:R-:W-:-:S05]  /*22c10*/  IMAD.IADD R3, R13, 0x1, R21 ;  /* 0x000000010d037824 */ /* 0x004fca00078e0215 */
[----:B------:R-:W-:-:S05]  /*22c20*/  IADD3 R20, R14, R3, R15 ;  /* 0x000000030e147210 */ /* 0x000fca0007ffe00f */
[----:B------:R1:W-:Y:S04]  /*22c30*/  STSM.16.M88.4 [R20], R16 ;  /* 0x0000001014007844 */ /* 0x0003e80000000200 */
[----:B-1----:R-:W2:Y:S04]  /*22c40*/  LDL R17, [R1+0x2c] ;  /* 0x00002c0001117983 */ /* 0x002ea80000100800 */
[----:B------:R-:W2:Y:S04]  /*22c50*/  LDL.LU R18, [R1+0x50] ;  /* 0x0000500001127983 */ /* 0x000ea80000300800 */
[----:B------:R-:W3:Y:S01]  /*22c60*/  LDL.LU R19, [R1+0x30] ;  /* 0x0000300001137983 */ /* 0x000ee20000300800 */
[----:B------:R-:W-:-:S02]  /*22c70*/  IMAD.MOV.U32 R16, RZ, RZ, R15 ;  /* 0x000000ffff107224 */ /* 0x000fc400078e000f */
[----:B------:R-:W-:Y:S01]  /*22c80*/  VIADD R15, R21, 0x6000 ;  /* 0x00006000150f7836 */ /* 0x000fe20000000000 */
[C-C-:B0-----:R-:W-:Y:S02]  /*22c90*/  PRMT R8, R4.reuse, 0x6420, R5.reuse ;  /* 0x0000642004087816 */ /* 0x141fe40000000005 */
[----:B------:R-:W-:Y:S02]  /*22ca0*/  PRMT R9, R4, 0x7531, R5 ;  /* 0x0000753104097816 */ /* 0x000fe40000000005 */
[----:B------:R-:W-:Y:S02]  /*22cb0*/  LOP3.LUT R4, R15, R2, RZ, 0xfc, !PT ;  /* 0x000000020f047212 */ /* 0x000fe400078efcff */
[C-C-:B------:R-:W-:Y:S02]  /*22cc0*/  PRMT R10, R6.reuse, 0x6420, R7.reuse ;  /* 0x00006420060a7816 */ /* 0x140fe40000000007 */
[----:B------:R-:W-:Y:S02]  /*22cd0*/  PRMT R11, R6, 0x7531, R7 ;  /* 0x00007531060b7816 */ /* 0x000fe40000000007 */
[----:B--2---:R-:W-:-:S02]  /*22ce0*/  IADD3 R3, R18, R17, R3 ;  /* 0x0000001112037210 */ /* 0x004fc40007ffe003 */
[----:B---3--:R-:W-:-:S03]  /*22cf0*/  IADD3 R4, R19, R4, RZ ;  /* 0x0000000413047210 */ /* 0x008fc60007ffe0ff */
[----:B------:R-:W-:Y:S04]  /*22d00*/  STSM.16.M88.4 [R3], R8 ;  /* 0x0000000803007844 */ /* 0x000fe80000000200 */
[----:B------:R-:W0:Y:S02]  /*22d10*/  LDSM.16.MT88.4 R4, [R4+0x10400] ;  /* 0x010400000404783b */ /* 0x000e240000004200 */
[C-C-:B0-----:R-:W-:Y:S02]  /*22d20*/  PRMT R12, R4.reuse, 0x6420, R5.reuse ;  /* 0x00006420040c7816 */ /* 0x141fe40000000005 */
[----:B------:R-:W-:Y:S02]  /*22d30*/  PRMT R13, R4, 0x7531, R5 ;  /* 0x00007531040d7816 */ /* 0x000fe40000000005 */
[----:B------:R-:W-:-:S02]  /*22d40*/  PRMT R14, R6, 0x6420, R7 ;  /* 0x00006420060e7816 */ /* 0x000fc40000000007 */
[----:B------:R-:W-:Y:S02]  /*22d50*/  PRMT R15, R6, 0x7531, R7 ;  /* 0x00007531060f7816 */ /* 0x000fe40000000007 */
[----:B------:R-:W0:Y:S04]  /*22d60*/  LDSM.16.MT88.4 R4, [R0+0x16400] ;  /* 0x016400000004783b */ /* 0x000e280000004200 */
[----:B------:R1:W-:Y:S04]  /*22d70*/  STSM.16.M88.4 [R20+0x4000], R12 ;  /* 0x0040000c14007844 */ /* 0x0003e80000000200 */
[----:B-1----:R-:W2:Y:S01]  /*22d80*/  LDL R15, [R1+0x48] ;  /* 0x00004800010f7983 */ /* 0x002ea20000100800 */
[----:B0-----:R-:W-:-:S02]  /*22d90*/  PRMT R8, R4, 0x6420, R5 ;  /* 0x0000642004087816 */ /* 0x001fc40000000005 */
[----:B------:R-:W-:Y:S02]  /*22da0*/  PRMT R9, R4, 0x7531, R5 ;  /* 0x0000753104097816 */ /* 0x000fe40000000005 */
[C-C-:B------:R-:W-:Y:S02]  /*22db0*/  PRMT R10, R6.reuse, 0x6420, R7.reuse ;  /* 0x00006420060a7816 */ /* 0x140fe40000000007 */
[----:B------:R-:W-:-:S05]  /*22dc0*/  PRMT R11, R6, 0x7531, R7 ;  /* 0x00007531060b7816 */ /* 0x000fca0000000007 */
[----:B------:R0:W-:Y:S02]  /*22dd0*/  STSM.16.M88.4 [R3+0x4000], R8 ;  /* 0x0040000803007844 */ /* 0x0001e40000000200 */
[----:B0-----:R-:W-:-:S05]  /*22de0*/  VIADD R3, R21, 0x3000 ;  /* 0x0000300015037836 */ /* 0x001fca0000000000 */
[----:B------:R-:W-:-:S05]  /*22df0*/  LOP3.LUT R3, R3, R2, RZ, 0xfc, !PT ;  /* 0x0000000203037212 */ /* 0x000fca00078efcff */
[----:B------:R-:W-:-:S05]  /*22e00*/  IMAD.IADD R3, R19, 0x1, R3 ;  /* 0x0000000113037824 */ /* 0x000fca00078e0203 */
[----:B------:R-:W0:Y:S02]  /*22e10*/  LDSM.16.MT88.4 R4, [R3+0x10400] ;  /* 0x010400000304783b */ /* 0x000e240000004200 */
[C-C-:B0-----:R-:W-:Y:S02]  /*22e20*/  PRMT R12, R4.reuse, 0x6420, R5.reuse ;  /* 0x00006420040c7816 */ /* 0x141fe40000000005 */
[----:B------:R-:W-:Y:S02]  /*22e30*/  PRMT R13, R4, 0x7531, R5 ;  /* 0x00007531040d7816 */ /* 0x000fe40000000005 */
[C---:B------:R-:W-:Y:S01]  /*22e40*/  PRMT R14, R6.reuse, 0x6420, R7 ;  /* 0x00006420060e7816 */ /* 0x040fe20000000007 */
[----:B--2---:R-:W-:Y:S01]  /*22e50*/  IMAD.IADD R3, R15, 0x1, R21 ;  /* 0x000000010f037824 */ /* 0x004fe200078e0215 */
[----:B------:R-:W-:Y:S02]  /*22e60*/  PRMT R15, R6, 0x7531, R7 ;  /* 0x00007531060f7816 */ /* 0x000fe40000000007 */
[----:B------:R-:W0:Y:S02]  /*22e70*/  LDSM.16.MT88.4 R4, [R0+0x13400] ;  /* 0x013400000004783b */ /* 0x000e240000004200 */
[----:B0-----:R-:W-:-:S02]  /*22e80*/  PRMT R8, R4, 0x6420, R5 ;  /* 0x0000642004087816 */ /* 0x001fc40000000005 */
[----:B------:R-:W-:Y:S02]  /*22e90*/  PRMT R9, R4, 0x7531, R5 ;  /* 0x0000753104097816 */ /* 0x000fe40000000005 */
[----:B------:R-:W-:-:S04]  /*22ea0*/  IADD3 R4, R21, 0x7000, RZ ;  /* 0x0000700015047810 */ /* 0x000fc80007ffe0ff */
[----:B------:R-:W-:Y:S02]  /*22eb0*/  LOP3.LUT R4, R4, R2, RZ, 0xfc, !PT ;  /* 0x0000000204047212 */ /* 0x000fe400078efcff */
[----:B------:R0:W5:Y:S01]  /*22ec0*/  LDL.LU R2, [R1+0x5c] ;  /* 0x00005c0001027983 */ /* 0x0001620000300800 */
[C---:B------:R-:W-:Y:S02]  /*22ed0*/  IADD3 R16, R18.reuse, R3, R16 ;  /* 0x0000000312107210 */ /* 0x040fe40007ffe010 */
[----:B------:R-:W-:Y:S01]  /*22ee0*/  IADD3 R3, R18, R17, R3 ;  /* 0x0000001112037210 */ /* 0x000fe20007ffe003 */
[----:B------:R-:W-:Y:S01]  /*22ef0*/  IMAD.IADD R4, R19, 0x1, R4 ;  /* 0x0000000113047824 */ /* 0x000fe200078e0204 */
[C-C-:B------:R-:W-:Y:S02]  /*22f00*/  PRMT R10, R6.reuse, 0x6420, R7.reuse ;  /* 0x00006420060a7816 */ /* 0x140fe40000000007 */
[----:B------:R-:W-:Y:S01]  /*22f10*/  PRMT R11, R6, 0x7531, R7 ;  /* 0x00007531060b7816 */ /* 0x000fe20000000007 */
        /* <DEDUP_REMOVED lines=22> */
.L_x_568:
[----:B------:R-:W2:Y:S01]  /*23080*/  LDL.LU R0, [R1+0x18] ;  /* 0x0000180001007983 */ /* 0x000ea20000300800 */
[----:B-1---5:R1:W-:Y:S03]  /*23090*/  SYNCS.ARRIVE.TRANS64.A1T0 RZ, [R2+URZ+0x38850], RZ ;  /* 0x038850ff02ff79a7 */ /* 0x0223e6000810003f */
[----:B0-----:R-:W3:Y:S01]  /*230a0*/  LDL.LU R3, [R1+0x24] ;  /* 0x0000240001037983 */ /* 0x001ee20000300800 */
[----:B-1----:R-:W-:-:S05]  /*230b0*/  @!P1 VIADD R2, R2, 0x38880 ;  /* 0x0003888002029836 */ /* 0x002fca0000000000 */
[----:B------:R-:W-:Y:S01]  /*230c0*/  @!P1 PRMT R2, RZ, 0x654, R2 ;  /* 0x00000654ff029816 */ /* 0x000fe20000000002 */
[----:B------:R-:W-:Y:S06]  /*230d0*/  BAR.SYNC.DEFER_BLOCKING 0x2, 0x80 ;  /* 0x0082000000007b1d */ /* 0x000fec0000010000 */
[----:B------:R0:W-:Y:S01]  /*230e0*/  @!P1 SYNCS.ARRIVE.TRANS64.RED.A1T0 RZ, [R2+URZ], RZ ;  /* 0x000000ff02ff99a7 */ /* 0x0001e2000810043f */
[----:B--2---:R-:W-:-:S05]  /*230f0*/  VIADD R0, R0, 0x1 ;  /* 0x0000000100007836 */ /* 0x004fca0000000000 */
[----:B------:R-:W-:-:S04]  /*23100*/  ISETP.NE.AND P0, PT, R0, 0x2, PT ;  /* 0x000000020000780c */ /* 0x000fc80003f05270 */
[----:B0-----:R-:W-:Y:S02]  /*23110*/  SEL R2, RZ, 0x1, P0 ;  /* 0x00000001ff027807 */ /* 0x001fe40000000000 */
[----:B------:R-:W-:Y:S02]  /*23120*/  SEL R0, R0, RZ, P0 ;  /* 0x000000ff00007207 */ /* 0x000fe40000000000 */
[----:B---3--:R-:W-:-:S03]  /*23130*/  LOP3.LUT R3, R3, R2, RZ, 0x3c, !PT ;  /* 0x0000000203037212 */ /* 0x008fc600078e3cff */
[----:B------:R1:W-:Y:S04]  /*23140*/  STL [R1+0x18], R0 ;  /* 0x0000180001007387 */ /* 0x0003e80000100800 */
[----:B------:R1:W-:Y:S02]  /*23150*/  STL [R1+0x24], R3 ;  /* 0x0000240301007387 */ /* 0x0003e40000100800 */
.L_x_520:
[----:B------:R-:W-:Y:S05]  /*23160*/  BSYNC B6 ;  /* 0x0000000000067941 */ /* 0x000fea0003800000 */
.L_x_518:
[----:B01----:R-:W2:Y:S02]  /*23170*/  LDL R0, [R1+0x54] ;  /* 0x0000540001007983 */ /* 0x003ea40000100800 */
[----:B--2---:R-:W-:-:S13]  /*23180*/  LOP3.LUT P0, RZ, R0, 0x2, RZ, 0xc0, !PT ;  /* 0x0000000200ff7812 */ /* 0x004fda000780c0ff */
[----:B------:R-:W-:Y:S05]  /*23190*/  @!P0 BRA `(.L_x_569) ;  /* 0x0000000000288947 */ /* 0x000fea0003800000 */
[----:B------:R-:W-:Y:S05]  /*231a0*/  WARPSYNC.ALL ;  /* 0x0000000000007948 */ /* 0x000fea0003800000 */
[----:B------:R-:W0:Y:S08]  /*231b0*/  S2UR UR5, SR_CgaCtaId ;  /* 0x00000000000579c3 */ /* 0x000e300000008800 */
[----:B------:R-:W-:Y:S06]  /*231c0*/  BAR.SYNC.DEFER_BLOCKING 0x5, 0x180 ;  /* 0x0146000000007b1d */ /* 0x000fec0000010000 */
[----:B------:R-:W-:-:S02]  /*231d0*/  UMOV UR4, 0x400 ;  /* 0x0000040000047882 */ /* 0x000fc40000000000 */
[----:B0-----:R-:W-:-:S09]  /*231e0*/  ULEA UR4, UR5, UR4, 0x18 ;  /* 0x0000000405047291 */ /* 0x001fd2000f8ec03f */
[----:B------:R-:W0:Y:S04]  /*231f0*/  LDS.128 R4, [UR4+0x388d0] ;  /* 0x0388d004ff047984 */ /* 0x000e280008000c00 */
[----:B0-----:R0:W-:Y:S04]  /*23200*/  STL.64 [R1], R4 ;  /* 0x0000000401007387 */ /* 0x0011e80000100a00 */
[----:B------:R0:W-:Y:S01]  /*23210*/  STL.64 [R1+0x8], R6 ;  /* 0x0000080601007387 */ /* 0x0001e20000100a00 */
[----:B------:R-:W-:Y:S06]  /*23220*/  BAR.ARV 0x4, 0x180 ;  /* 0x0106000000007b1d */ /* 0x000fec0000002000 */
[----:B------:R-:W-:Y:S05]  /*23230*/  BRA `(.L_x_570) ;  /* 0x0000000800887947 */ /* 0x000fea0003800000 */
.L_x_569:
[----:B------:R-:W0:Y:S01]  /*23240*/  S2R R0, SR_TID.X ;  /* 0x0000000000007919 */ /* 0x000e220000002100 */
[----:B------:R-:W-:Y:S01]  /*23250*/  UMOV UR4, 0xffffffff ;  /* 0xffffffff00047882 */ /* 0x000fe20000000000 */
[----:B0-----:R-:W-:-:S04]  /*23260*/  LOP3.LUT R8, R0, 0x1f, RZ, 0xc0, !PT ;  /* 0x0000001f00087812 */ /* 0x001fc800078ec0ff */
[----:B------:R-:W-:Y:S01]  /*23270*/  ISETP.NE.AND P0, PT, R8, 0x1f, PT ;  /* 0x0000001f0800780c */ /* 0x000fe20003f05270 */
[----:B------:R-:W-:-:S12]  /*23280*/  BRA.DIV UR4, `(.L_x_571) ;  /* 0x0000003e04987947 */ /* 0x000fd8000b800000 */
[----:B------:R-:W2:Y:S01]  /*23290*/  LDL.LU R6, [R1] ;  /* 0x0000000001067983 */ /* 0x000ea20000300800 */
[----:B------:R-:W-:-:S03]  /*232a0*/  ULDC UR4, c[0x0][0xc14] ;  /* 0x0003050000047ab9 */ /* 0x000fc60000000800 */
[----:B------:R-:W3:Y:S02]  /*232b0*/  LDL R3, [R1+0xc] ;  /* 0x00000c0001037983 */ /* 0x000ee40000100800 */
[----:B---3--:R-:W-:-:S04]  /*232c0*/  IADD3 R5, R3, R8, RZ ;  /* 0x0000000803057210 */ /* 0x008fc80007ffe0ff */
[----:B------:R-:W-:-:S13]  /*232d0*/  ISETP.GE.OR P1, PT, R5, UR4, !P0 ;  /* 0x0000000405007c0c */ /* 0x000fda000c726670 */
[----:B------:R-:W0:Y:S02]  /*232e0*/  @!P1 LDC.64 R2, c[0x0][0xc58] ;  /* 0x00031600ff029b82 */ /* 0x000e240000000a00 */
[----:B0-----:R-:W-:-:S06]  /*232f0*/  @!P1 IMAD.WIDE R2, R5, 0x4, R2 ;  /* 0x0000000405029825 */ /* 0x001fcc00078e0202 */
[----:B------:R0:W3:Y:S01]  /*23300*/  @!P1 LDG.E R3, desc[UR42][R2.64] ;  /* 0x0000002a02039981 */ /* 0x0000e2000c1e1900 */
[C---:B------:R-:W-:Y:S02]  /*23310*/  ISETP.GE.U32.AND P2, PT, R8.reuse, 0x2, PT ;  /* 0x000000020800780c */ /* 0x040fe40003f46070 */
[C---:B------:R-:W-:Y:S01]  /*23320*/  ISETP.GE.U32.AND P3, PT, R8.reuse, 0x4, PT ;  /* 0x000000040800780c */ /* 0x040fe20003f66070 */
[----:B--2---:R-:W-:Y:S01]  /*23330*/  SHFL.IDX PT, R4, R6, 0x1, 0x1f ;  /* 0x00201f0006047f89 */ /* 0x004fe200000e0000 */
[C---:B------:R-:W-:Y:S02]  /*23340*/  ISETP.GE.U32.AND P4, PT, R8.reuse, 0x8, PT ;  /* 0x000000080800780c */ /* 0x040fe40003f86070 */
[C---:B------:R-:W-:Y:S01]  /*23350*/  ISETP.GE.U32.AND P5, PT, R8.reuse, 0x10, PT ;  /* 0x000000100800780c */ /* 0x040fe20003fa6070 */
[----:B0-----:R-:W-:Y:S02]  /*23360*/  IMAD.MOV.U32 R2, RZ, RZ, RZ ;  /* 0x000000ffff027224 */ /* 0x001fe400078e00ff */
[----:B---3--:R-:W-:Y:S01]  /*23370*/  @!P1 IMAD.MOV.U32 R2, RZ, RZ, R3 ;  /* 0x000000ffff029224 */ /* 0x008fe200078e0003 */
[----:B------:R-:W-:-:S04]  /*23380*/  ISETP.NE.AND P1, PT, R8, RZ, PT ;  /* 0x000000ff0800720c */ /* 0x000fc80003f25270 */
        /* <DEDUP_REMOVED lines=15> */
[----:B------:R0:W1:Y:S04]  /*23480*/  SHFL.IDX PT, R0, R6, RZ, 0x1f ;  /* 0x00001fff06007589 */ /* 0x00006800000e0000 */
[----:B------:R0:W2:Y:S02]  /*23490*/  SHFL.IDX PT, R7, R5, 0x1f, 0x1f ;  /* 0x03e01f0005077f89 */ /* 0x0000a400000e0000 */
.L_x_729:
[----:B------:R-:W-:Y:S01]  /*234a0*/  ULDC UR4, c[0x0][0xc10] ;  /* 0x0003040000047ab9 */ /* 0x000fe20000000800 */
[----:B0-----:R-:W-:Y:S01]  /*234b0*/  IMAD.MOV.U32 R6, RZ, RZ, R5 ;  /* 0x000000ffff067224 */ /* 0x001fe200078e0005 */
[----:B------:R-:W-:-:S05]  /*234c0*/  MOV R3, UR4 ;  /* 0x0000000400037c02 */ /* 0x000fca0008000f00 */
[----:B--2---:R-:W-:-:S04]  /*234d0*/  IMAD R7, R7, R3, RZ ;  /* 0x0000000307077224 */ /* 0x004fc800078e02ff */
[----:B------:R-:W-:-:S05]  /*234e0*/  IMAD.IADD R4, R4, 0x1, R7 ;  /* 0x0000000104047824 */ /* 0x000fca00078e0207 */
[----:B-1----:R-:W-:-:S13]  /*234f0*/  ISETP.GT.AND P6, PT, R4, R0, PT ;  /* 0x000000000400720c */ /* 0x002fda0003fc4270 */
[----:B------:R-:W-:Y:S05]  /*23500*/  @P6 BRA `(.L_x_572) ;  /* 0x0000000000a46947 */ /* 0x000fea0003800000 */
.L_x_577:
[----:B------:R-:W2:Y:S01]  /*23510*/  LDL.LU R3, [R1+0xc] ;  /* 0x00000c0001037983 */ /* 0x000ea20000300800 */
[----:B0-----:R-:W0:Y:S01]  /*23520*/  LDC R2, c[0x0][0xc14] ;  /* 0x00030500ff027b82 */ /* 0x001e220000000800 */
[----:B--2---:R-:W-:-:S05]  /*23530*/  VIADD R3, R3, 0x1f ;  /* 0x0000001f03037836 */ /* 0x004fca0000000000 */
[----:B0-----:R-:W-:-:S13]  /*23540*/  ISETP.GE.AND P6, PT, R3, R2, PT ;  /* 0x000000020300720c */ /* 0x001fda0003fc6270 */
[----:B------:R-:W-:Y:S05]  /*23550*/  @P6 BRA `(.L_x_573) ;  /* 0x0000000400586947 */ /* 0x000fea0003800000 */
[----:B------:R-:W0:Y:S01]  /*23560*/  S2R R5, SR_TID.X ;  /* 0x0000000000057919 */ /* 0x000e220000002100 */
[----:B------:R-:W-:Y:S01]  /*23570*/  BSSY B0, `(.L_x_574) ;  /* 0x000000a000007945 */ /* 0x000fe20003800000 */
[----:B------:R1:W-:Y:S01]  /*23580*/  STL [R1+0xc], R3 ;  /* 0x00000c0301007387 */ /* 0x0003e20000100800 */
[----:B0-----:R-:W-:-:S04]  /*23590*/  LOP3.LUT R5, R5, 0x1f, RZ, 0xc0, !PT ;  /* 0x0000001f05057812 */ /* 0x001fc800078ec0ff */
[----:B-1----:R-:W-:-:S04]  /*235a0*/  IADD3 R3, R3, R5, RZ ;  /* 0x0000000503037210 */ /* 0x002fc80007ffe0ff */
[----:B------:R-:W-:Y:S01]  /*235b0*/  ISETP.GE.OR P6, PT, R3, R2, !P0 ;  /* 0x000000020300720c */ /* 0x000fe200047c6670 */
[----:B------:R-:W-:-:S12]  /*235c0*/  IMAD.MOV.U32 R2, RZ, RZ, RZ ;  /* 0x000000ffff027224 */ /* 0x000fd800078e00ff */
[----:B------:R-:W-:Y:S05]  /*235d0*/  @P6 BRA `(.L_x_575) ;  /* 0x00000000000c6947 */ /* 0x000fea0003800000 */
[----:B------:R-:W0:Y:S02]  /*235e0*/  LDC.64 R6, c[0x0][0xc58] ;  /* 0x00031600ff067b82 */ /* 0x000e240000000a00 */
[----:B0-----:R-:W-:-:S06]  /*235f0*/  IMAD.WIDE R2, R3, 0x4, R6 ;  /* 0x0000000403027825 */ /* 0x001fcc00078e0206 */
[----:B------:R0:W5:Y:S02]  /*23600*/  LDG.E R2, desc[UR42][R2.64] ;  /* 0x0000002a02027981 */ /* 0x000164000c1e1900 */
.L_x_575:
[----:B------:R-:W-:Y:S05]  /*23610*/  BSYNC B0 ;  /* 0x0000000000007941 */ /* 0x000fea0003800000 */
.L_x_574:
[----:B------:R-:W-:-:S03]  /*23620*/  UMOV UR4, 0xffffffff ;  /* 0xffffffff00047882 */ /* 0x000fc60000000000 */
[----:B------:R-:W-:Y:S05]  /*23630*/  BRA.DIV UR4, `(.L_x_576) ;  /* 0x0000003e04f07947 */ /* 0x000fea000b800000 */
[----:B-----5:R-:W0:Y:S02]  /*23640*/  SHFL.UP PT, R14, R2, 0x1, RZ ;  /* 0x04200000020e7989 */ /* 0x020e2400000e00ff */
        /* <DEDUP_REMOVED lines=14> */
[----:B------:R0:W1:Y:S02]  /*23730*/  SHFL.IDX PT, R7, R6, 0x1f, 0x1f ;  /* 0x03e01f0006077f89 */ /* 0x00006400000e0000 */
.L_x_737:
[----:B------:R-:W-:Y:S02]  /*23740*/  ULDC UR4, c[0x0][0xc10] ;  /* 0x0003040000047ab9 */ /* 0x000fe40000000800 */
[----:B------:R-:W-:-:S04]  /*23750*/  IMAD.U32 R3, RZ, RZ, UR4 ;  /* 0x00000004ff037e24 */ /* 0x000fc8000f8e00ff */
[----:B-1----:R-:W-:-:S05]  /*23760*/  IMAD R7, R7, R3, RZ ;  /* 0x0000000307077224 */ /* 0x002fca00078e02ff */
[----:B------:R-:W-:-:S04]  /*23770*/  IADD3 R4, R7, R4, RZ ;  /* 0x0000000407047210 */ /* 0x000fc80007ffe0ff */
[----:B------:R-:W-:-:S13]  /*23780*/  ISETP.GT.AND P6, PT, R4, R0, PT ;  /* 0x000000000400720c */ /* 0x000fda0003fc4270 */
[----:B------:R-:W-:Y:S05]  /*23790*/  @!P6 BRA `(.L_x_577) ;  /* 0xfffffffc005ce947 */ /* 0x000fea000383ffff */
.L_x_572:
[----:B------:R-:W-:Y:S01]  /*237a0*/  IMAD.IADD R7, R4, 0x1, -R7 ;  /* 0x0000000104077824 */ /* 0x000fe200078e0a07 */
[----:B------:R-:W-:-:S03]  /*237b0*/  UMOV UR4, 0xffffffff ;  /* 0xffffffff00047882 */ /* 0x000fc60000000000 */
[----:B------:R-:W-:-:S05]  /*237c0*/  IMAD R4, R6, R3, R7 ;  /* 0x0000000306047224 */ /* 0x000fca00078e0207 */
[----:B------:R-:W-:Y:S01]  /*237d0*/  ISETP.GT.AND P6, PT, R4, R0, PT ;  /* 0x000000000400720c */ /* 0x000fe20003fc4270 */
[----:B------:R-:W-:-:S12]  /*237e0*/  BRA.DIV UR4, `(.L_x_578) ;  /* 0x0000004204587947 */ /* 0x000fd8000b800000 */
[----:B------:R-:W-:-:S04]  /*237f0*/  VOTE.ANY R5, PT, !P6 ;  /* 0x0000000000057806 */ /* 0x000fc800070e0100 */
[----:B------:R-:W1:Y:S02]  /*23800*/  POPC R4, R5 ;  /* 0x0000000500047309 */ /* 0x000e640000000000 */
[----:B-1----:R1:W2:Y:S02]  /*23810*/  SHFL.IDX PT, R2, R2, R4, 0x1f ;  /* 0x00001f0402027589 */ /* 0x0022a400000e0000 */
.L_x_741:
[----:B------:R-:W-:Y:S01]  /*23820*/  ISETP.NE.AND P0, PT, R5, RZ, PT ;  /* 0x000000ff0500720c */ /* 0x000fe20003f05270 */
[----:B------:R-:W-:-:S12]  /*23830*/  IMAD.MOV.U32 R5, RZ, RZ, RZ ;  /* 0x000000ffff057224 */ /* 0x000fd800078e00ff */
[----:B------:R-:W-:Y:S05]  /*23840*/  @!P0 BRA `(.L_x_579) ;  /* 0x0000000000108947 */ /* 0x000fea0003800000 */
[----:B------:R-:W-:Y:S01]  /*23850*/  UMOV UR4, 0xffffffff ;  /* 0xffffffff00047882 */ /* 0x000fe20000000000 */
[----:B------:R-:W-:Y:S02]  /*23860*/  VIADD R12, R4, 0xffffffff ;  /* 0xffffffff040c7836 */ /* 0x000fe40000000000 */
[----:B------:R-:W-:Y:S05]  /*23870*/  BRA.DIV UR4, `(.L_x_580) ;  /* 0x00000042047c7947 */ /* 0x000fea000b800000 */
[----:B------:R3:W4:Y:S02]  /*23880*/  SHFL.IDX PT, R5, R6, R12, 0x1f ;  /* 0x00001f0c06057589 */ /* 0x00072400000e0000 */
.L_x_579:
[----:B------:R-:W5:Y:S01]  /*23890*/  LDL.LU R8, [R1+0xc] ;  /* 0x00000c0001087983 */ /* 0x000f620000300800 */
[----:B----4-:R-:W-:Y:S01]  /*238a0*/  IMAD R9, R5, R3, R7 ;  /* 0x0000000305097224 */ /* 0x010fe200078e0207 */
[----:B--2---:R-:W-:Y:S01]  /*238b0*/  IABS R3, R2 ;  /* 0x0000000200037213 */ /* 0x004fe20000000000 */
[----:B0--3--:R-:W-:Y:S02]  /*238c0*/  IMAD.MOV.U32 R6, RZ, RZ, RZ ;  /* 0x000000ffff067224 */ /* 0x009fe400078e00ff */
[----:B------:R-:W-:Y:S01]  /*238d0*/  IMAD.IADD R0, R0, 0x1, -R9 ;  /* 0x0000000100007824 */ /* 0x000fe200078e0a09 */
[----:B------:R-:W0:Y:S01]  /*238e0*/  I2F.RP R5, R3 ;  /* 0x0000000300057306 */ /* 0x000e220000209400 */
[----:B------:R2:W-:Y:S07]  /*238f0*/  STL [R1], R9 ;  /* 0x0000000901007387 */ /* 0x0005ee0000100800 */
[----:B0-----:R-:W0:Y:S02]  /*23900*/  MUFU.RCP R5, R5 ;  /* 0x0000000500057308 */ /* 0x001e240000001000 */
[----:B0-----:R-:W-:-:S06]  /*23910*/  IADD3 R5, R5, 0xffffffe, RZ ;  /* 0x0ffffffe05057810 */ /* 0x001fcc0007ffe0ff */
[----:B------:R-:W0:Y:S02]  /*23920*/  F2I.FTZ.U32.TRUNC.NTZ R7, R5 ;  /* 0x0000000500077305 */ /* 0x000e24000021f000 */
[----:B0-----:R-:W-:-:S04]  /*23930*/  IMAD.MOV R5, RZ, RZ, -R7 ;  /* 0x000000ffff057224 */ /* 0x001fc800078e0a07 */
[----:B------:R-:W-:-:S04]  /*23940*/  IMAD R5, R5, R3, RZ ;  /* 0x0000000305057224 */ /* 0x000fc800078e02ff */
[----:B------:R-:W-:Y:S01]  /*23950*/  IMAD.HI.U32 R6, R7, R5, R6 ;  /* 0x0000000507067227 */ /* 0x000fe200078e0006 */
[----:B------:R-:W-:Y:S02]  /*23960*/  IABS R7, R2 ;  /* 0x0000000200077213 */ /* 0x000fe40000000000 */
[----:B------:R-:W-:Y:S02]  /*23970*/  IABS R5, R0 ;  /* 0x0000000000057213 */ /* 0x000fe40000000000 */
[----:B------:R-:W-:-:S03]  /*23980*/  IADD3 R7, RZ, -R7, RZ ;  /* 0x80000007ff077210 */ /* 0x000fc60007ffe0ff */
        /* <DEDUP_REMOVED lines=10> */
[----:B------:R-:W-:Y:S02]  /*23a30*/  @!P2 IADD3 R6, -R6, RZ, RZ ;  /* 0x000000ff0606a210 */ /* 0x000fe40007ffe1ff */
[----:B------:R-:W-:-:S05]  /*23a40*/  @!P1 LOP3.LUT R6, RZ, R2, RZ, 0x33, !PT ;  /* 0x00000002ff069212 */ /* 0x000fca00078e33ff */
[----:B------:R-:W-:-:S04]  /*23a50*/  IMAD.MOV R3, RZ, RZ, -R6 ;  /* 0x000000ffff037224 */ /* 0x000fc800078e0a06 */
[----:B------:R-:W-:-:S05]  /*23a60*/  IMAD R0, R2, R3, R0 ;  /* 0x0000000302007224 */ /* 0x000fca00078e0200 */
[----:B------:R2:W-:Y:S04]  /*23a70*/  STL [R1+0x4], R0 ;  /* 0x0000040001007387 */ /* 0x0005e80000100800 */
[----:B------:R2:W-:Y:S01]  /*23a80*/  STL [R1+0x8], R6 ;  /* 0x0000080601007387 */ /* 0x0005e20000100800 */
[----:B-----5:R-:W-:-:S05]  /*23a90*/  IMAD.IADD R8, R4, 0x1, R8 ;  /* 0x0000000104087824 */ /* 0x020fca00078e0208 */
[----:B------:R2:W-:Y:S01]  /*23aa0*/  STL [R1+0xc], R8 ;  /* 0x00000c0801007387 */ /* 0x0005e20000100800 */
[----:B------:R-:W-:Y:S05]  /*23ab0*/  BRA `(.L_x_581) ;  /* 0x0000000000287947 */ /* 0x000fea0003800000 */
.L_x_573:
[----:B------:R-:W-:Y:S01]  /*23ac0*/  UMOV UR4, URZ ;  /* 0x0000003f00047c82 */ /* 0x000fe20008000000 */
[----:B------:R-:W-:Y:S01]  /*23ad0*/  ULDC UR6, c[0x0][0xc14] ;  /* 0x0003050000067ab9 */ /* 0x000fe20000000800 */
[----:B------:R-:W-:Y:S01]  /*23ae0*/  UMOV UR5, URZ ;  /* 0x0000003f00057c82 */ /* 0x000fe20008000000 */
[----:B------:R0:W-:Y:S01]  /*23af0*/  STL [R1], R0 ;  /* 0x0000000001007387 */ /* 0x0001e20000100800 */
[----:B------:R-:W-:Y:S01]  /*23b00*/  IMAD.U32 R3, RZ, RZ, UR4 ;  /* 0x00000004ff037e24 */ /* 0x000fe2000f8e00ff */
[----:B------:R-:W-:-:S04]  /*23b10*/  MOV R2, UR5 ;  /* 0x0000000500027c02 */ /* 0x000fc80008000f00 */
[----:B------:R1:W-:Y:S01]  /*23b20*/  STL [R1+0x4], R3 ;  /* 0x0000040301007387 */ /* 0x0003e20000100800 */
[----:B0-----:R-:W-:-:S05]  /*23b30*/  IMAD.U32 R0, RZ, RZ, UR6 ;  /* 0x00000006ff007e24 */ /* 0x001fca000f8e00ff */
[----:B------:R1:W-:Y:S04]  /*23b40*/  STL [R1+0xc], R0 ;  /* 0x00000c0001007387 */ /* 0x0003e80000100800 */
[----:B------:R1:W-:Y:S02]  /*23b50*/  STL [R1+0x8], R2 ;  /* 0x0000080201007387 */ /* 0x0003e40000100800 */
.L_x_581:
[----:B-1----:R-:W3:Y:S04]  /*23b60*/  LDL R2, [R1+0xc] ;  /* 0x00000c0001027983 */ /* 0x002ee80000100800 */
[----:B------:R-:W4:Y:S04]  /*23b70*/  LDL R3, [R1+0x8] ;  /* 0x0000080001037983 */ /* 0x000f280000100800 */
[----:B------:R-:W5:Y:S04]  /*23b80*/  LDL R4, [R1] ;  /* 0x0000000001047983 */ /* 0x000f680000100800 */
[----:B------:R-:W5:Y:S01]  /*23b90*/  LDL R5, [R1+0x4] ;  /* 0x0000040001057983 */ /* 0x000f620000100800 */
[----:B--2---:R-:W0:Y:S01]  /*23ba0*/  S2R R0, SR_TID.X ;  /* 0x0000000000007919 */ /* 0x004e220000002100 */
[----:B------:R-:W-:Y:S05]  /*23bb0*/  WARPSYNC.ALL ;  /* 0x0000000000007948 */ /* 0x000fea0003800000 */
[----:B0-----:R-:W-:Y:S01]  /*23bc0*/  LOP3.LUT R0, R0, 0x1f, RZ, 0xc0, !PT ;  /* 0x0000001f00007812 */ /* 0x001fe200078ec0ff */
[----:B------:R-:W-:Y:S03]  /*23bd0*/  BAR.SYNC.DEFER_BLOCKING 0x4, 0x180 ;  /* 0x0106000000007b1d */ /* 0x000fe60000010000 */
[----:B------:R-:W-:-:S13]  /*23be0*/  ISETP.NE.AND P0, PT, R0, RZ, PT ;  /* 0x000000ff0000720c */ /* 0x000fda0003f05270 */
[----:B------:R-:W0:Y:S01]  /*23bf0*/  @!P0 S2R R0, SR_CgaCtaId ;  /* 0x0000000000008919 */ /* 0x000e220000008800 */
[----:B---3--:R-:W-:Y:S01]  /*23c00*/  IMAD.MOV.U32 R7, RZ, RZ, R2 ;  /* 0x000000ffff077224 */ /* 0x008fe200078e0002 */
[----:B------:R-:W-:Y:S01]  /*23c10*/  @!P0 MOV R2, 0x400 ;  /* 0x0000040000028802 */ /* 0x000fe20000000f00 */
[----:B----4-:R-:W-:-:S03]  /*23c20*/  IMAD.MOV.U32 R6, RZ, RZ, R3 ;  /* 0x000000ffff067224 */ /* 0x010fc600078e0003 */
[----:B0-----:R-:W-:-:S05]  /*23c30*/  @!P0 LEA R0, R0, R2, 0x18 ;  /* 0x0000000200008211 */ /* 0x001fca00078ec0ff */
[----:B-----5:R1:W-:Y:S01]  /*23c40*/  @!P0 STS.128 [R0+0x388d0], R4 ;  /* 0x0388d00400008388 */ /* 0x0203e20000000c00 */
[----:B------:R-:W-:Y:S06]  /*23c50*/  BAR.ARV 0x5, 0x180 ;  /* 0x0146000000007b1d */ /* 0x000fec0000002000 */
.L_x_570:
[----:B-1----:R-:W2:Y:S01]  /*23c60*/  LDL R0, [R1+0xc] ;  /* 0x00000c0001007983 */ /* 0x002ea20000100800 */
[----:B------:R-:W-:Y:S02]  /*23c70*/  ULDC UR4, c[0x0][0xc14] ;  /* 0x0003050000047ab9 */ /* 0x000fe40000000800 */
[----:B--2---:R-:W-:-:S13]  /*23c80*/  ISETP.GE.AND P0, PT, R0, UR4, PT ;  /* 0x0000000400007c0c */ /* 0x004fda000bf06270 */
[----:B------:R-:W-:Y:S05]  /*23c90*/  @!P0 BRA `(.L_x_582) ;  /* 0xffffffa000f88947 */ /* 0x000fea000383ffff */
[----:B------:R-:W-:Y:S05]  /*23ca0*/  BSYNC B7 ;  /* 0x0000000000077941 */ /* 0x000fea0003800000 */
.L_x_480:
[----:B0-----:R-:W2:Y:S01]  /*23cb0*/  LDL.LU R0, [R1+0x58] ;  /* 0x0000580001007983 */ /* 0x001ea20000300800 */
[----:B------:R-:W-:Y:S01]  /*23cc0*/  BSSY B0, `(.L_x_583) ;  /* 0x000000b000007945 */ /* 0x000fe20003800000 */
[----:B-1----:R-:W0:Y:S01]  /*23cd0*/  S2R R5, SR_CgaCtaId ;  /* 0x0000000000057919 */ /* 0x002e220000008800 */
[----:B--2---:R-:W-:-:S04]  /*23ce0*/  IADD3 R0, R0, 0x1, RZ ;  /* 0x0000000100007810 */ /* 0x004fc80007ffe0ff */
        /* <DEDUP_REMOVED lines=8> */
.L_x_744:
[----:B------:R-:W-:Y:S05]  /*23d70*/  BSYNC B0 ;  /* 0x0000000000007941 */ /* 0x000fea0003800000 */
.L_x_583:
[----:B------:R-:W-:-:S03]  /*23d80*/  UMOV UR4, 0xffffffff ;  /* 0xffffffff00047882 */ /* 0x000fc60000000000 */
[----:B------:R-:W-:Y:S05]  /*23d90*/  BRA.DIV UR4, `(.L_x_585) ;  /* 0x0000003e04707947 */ /* 0x000fea000b800000 */
[----:B------:R-:W1:Y:S02]  /*23da0*/  S2R R2, SR_TID.X ;  /* 0x0000000000027919 */ /* 0x000e640000002100 */
[----:B-1----:R-:W-:-:S04]  /*23db0*/  SHF.R.U32.HI R2, RZ, 0x5, R2 ;  /* 0x00000005ff027819 */ /* 0x002fc80000011602 */
[----:B------:R-:W-:-:S05]  /*23dc0*/  LOP3.LUT R2, R2, 0x3, RZ, 0xc0, !PT ;  /* 0x0000000302027812 */ /* 0x000fca00078ec0ff */
[----:B------:R1:W2:Y:S02]  /*23dd0*/  SHFL.IDX PT, R14, R2, RZ, 0x1f ;  /* 0x00001fff020e7589 */ /* 0x0002a400000e0000 */
.L_x_747:
[----:B--2---:R-:W-:-:S13]  /*23de0*/  ISETP.NE.AND P0, PT, R14, RZ, PT ;  /* 0x000000ff0e00720c */ /* 0x004fda0003f05270 */
[----:B------:R-:W-:Y:S05]  /*23df0*/  @P0 BRA `(.L_x_289) ;  /* 0x0000000000b00947 */ /* 0x000fea0003800000 */
[----:B------:R-:W-:-:S03]  /*23e00*/  UMOV UR4, 0xffffffff ;  /* 0xffffffff00047882 */ /* 0x000fc60000000000 */
[----:B------:R-:W-:Y:S05]  /*23e10*/  BRA.DIV UR4, `(.L_x_586) ;  /* 0x0000003e04847947 */ /* 0x000fea000b800000 */
[----:B------:R-:W-:-:S13]  /*23e20*/  ELECT P6, URZ, PT ;  /* 0x00000000003f782f */ /* 0x000fda00038c0000 */
.L_x_750:
[----:B------:R-:W-:Y:S05]  /*23e30*/  @!P6 BRA `(.L_x_289) ;  /* 0x0000000000a0e947 */ /* 0x000fea0003800000 */
[----:B------:R-:W-:-:S06]  /*23e40*/  ULOP3.LUT UR4, UR40, 0x2, URZ, 0xfc, !UPT ;  /* 0x0000000228047892 */ /* 0x000fcc000f8efc3f */
[----:B-1----:R-:W-:-:S05]  /*23e50*/  IMAD.U32 R2, RZ, RZ, UR4 ;  /* 0x00000004ff027e24 */ /* 0x002fca000f8e00ff */
[----:B------:R-:W-:-:S13]  /*23e60*/  ISETP.NE.AND P0, PT, R2, 0x3, PT ;  /* 0x000000030200780c */ /* 0x000fda0003f05270 */
[----:B------:R-:W-:Y:S05]  /*23e70*/  @!P0 BRA `(.L_x_587) ;  /* 0x0000000000048947 */ /* 0x000fea0003800000 */
[----:B------:R-:W-:Y:S01]  /*23e80*/  BPT.TRAP 0x1 ;  /* 0x000000040000795c */ /* 0x000fe20000300000 */
.L_x_587:
[----:B0-----:R-:W2:Y:S04]  /*23e90*/  LDL R3, [R1+0x18] ;  /* 0x0000180001037983 */ /* 0x001ea80000100800 */
[----:B------:R-:W3:Y:S01]  /*23ea0*/  LDL.LU R7, [R1+0x24] ;  /* 0x0000240001077983 */ /* 0x000ee20000300800 */
[----:B------:R-:W-:-:S05]  /*23eb0*/  VIADD R2, R0, 0x38840 ;  /* 0x0003884000027836 */ /* 0x000fca0000000000 */
[C---:B--2---:R-:W-:Y:S01]  /*23ec0*/  LEA R6, R3.reuse, R2, 0x3 ;  /* 0x0000000203067211 */ /* 0x044fe200078e18ff */
        /* <DEDUP_REMOVED lines=10> */
.L_x_751:
[----:B------:R-:W1:Y:S02]  /*23f70*/  SYNCS.PHASECHK.TRANS64.TRYWAIT P1, [R7+URZ], R2 ;  /* 0x00000002070075a7 */ /* 0x000e64000802017f */
[----:B-1----:R-:W-:Y:S05]  /*23f80*/  @!P1 BRA `(.L_x_589) ;  /* 0x0000003c005c9947 */ /* 0x002fea0003800000 */
.L_x_752:
[----:B------:R-:W-:Y:S05]  /*23f90*/  @!P0 BRA `(.L_x_590) ;  /* 0x0000000000048947 */ /* 0x000fea0003800000 */
[----:B------:R-:W-:Y:S01]  /*23fa0*/  BPT.TRAP 0x1 ;  /* 0x000000040000795c */ /* 0x000fe20000300000 */
.L_x_590:
[----:B------:R-:W2:Y:S02]  /*23fb0*/  LDL.LU R4, [R1+0x18] ;  /* 0x0000180001047983 */ /* 0x000ea40000300800 */
[----:B--2---:R-:W-:-:S04]  /*23fc0*/  IMAD R4, R4, 0x8, R0 ;  /* 0x0000000804047824 */ /* 0x004fc800078e0200 */
[----:B------:R-:W2:Y:S02]  /*23fd0*/  SYNCS.PHASECHK.TRANS64.TRYWAIT P1, [R4+URZ+0x38860], R5 ;  /* 0x03886005040075a7 */ /* 0x000ea4000802017f */
[----:B--2---:R-:W-:Y:S05]  /*23fe0*/  @!P1 BRA `(.L_x_591) ;  /* 0x0000003c00589947 */ /* 0x004fea0003800000 */
.L_x_753:
[----:B------:R-:W-:Y:S05]  /*23ff0*/  @!P0 BRA `(.L_x_592) ;  /* 0x0000000000048947 */ /* 0x000fea0003800000 */
[----:B------:R-:W-:Y:S01]  /*24000*/  BPT.TRAP 0x1 ;  /* 0x000000040000795c */ /* 0x000fe20000300000 */
.L_x_592:
[----:B------:R-:W-:-:S04]  /*24010*/  LEA R3, R3, R0, 0x3 ;  /* 0x0000000003037211 */ /* 0x000fc800078e18ff */
[----:B------:R-:W3:Y:S02]  /*24020*/  SYNCS.PHASECHK.TRANS64.TRYWAIT P1, [R3+URZ+0x38860], R2 ;  /* 0x03886002030075a7 */ /* 0x000ee4000802017f */
[----:B---3--:R-:W-:Y:S05]  /*24030*/  @!P1 BRA `(.L_x_593) ;  /* 0x0000003c00589947 */ /* 0x008fea0003800000 */
.L_x_754:
[----:B------:R-:W-:Y:S05]  /*24040*/  @!P0 BRA `(.L_x_594) ;  /* 0x0000000000048947 */ /* 0x000fea0003800000 */
[----:B------:R-:W-:Y:S01]  /*24050*/  BPT.TRAP 0x1 ;  /* 0x000000040000795c */ /* 0x000fe20000300000 */
.L_x_594:
[----:B------:R-:W4:Y:S02]  /*24060*/  SYNCS.PHASECHK.TRANS64.TRYWAIT P0, [R4+URZ+0x38880], R5 ;  /* 0x03888005040075a7 */ /* 0x000f24000800017f */
[----:B----4-:R-:W-:Y:S05]  /*24070*/  @!P0 BRA `(.L_x_595) ;  /* 0x0000003c005c8947 */ /* 0x010fea0003800000 */
.L_x_596:
[----:B------:R0:W0:Y:S02]  /*24080*/  SYNCS.PHASECHK.TRANS64.TRYWAIT P0, [R3+URZ+0x38880], R2 ;  /* 0x03888002030075a7 */ /* 0x000024000800017f */
[----:B0-----:R-:W-:Y:S05]  /*24090*/  @!P0 NANOSLEEP.SYNCS 0x989680 ;  /* 0x009896800000895d */ /* 0x001fea0003900000 */
[----:B------:R-:W0:Y:S02]  /*240a0*/  @!P0 SYNCS.PHASECHK.TRANS64 P0, [R3+URZ+0x38880], R2 ;  /* 0x03888002030085a7 */ /* 0x000e24000800007f */
[----:B0-----:R-:W-:Y:S05]  /*240b0*/  @!P0 BRA `(.L_x_596) ;  /* 0xfffffffc00f08947 */ /* 0x001fea000383ffff */
.L_x_289:
[----:B------:R-:W-:Y:S05]  /*240c0*/  BSYNC B8 ;  /* 0x0000000000087941 */ /* 0x000fea0003800000 */
.L_x_286:
[----:B------:R-:W-:Y:S05]  /*240d0*/  EXIT ;  /* 0x000000000000794d */ /* 0x000fea0003800000 */
.L_x_311:
[----:B0-----:R0:W1:Y:S02]  /*240e0*/  SYNCS.PHASECHK.TRANS64.TRYWAIT P6, [R109+URZ+0x38890], R128 ;  /* 0x038890806d0075a7 */ /* 0x00106400080c017f */
[----:B-1----:R-:W-:Y:S05]  /*240f0*/  @!P6 NANOSLEEP.SYNCS 0x989680 ;  /* 0x009896800000e95d */ /* 0x002fea0003900000 */
[----:B------:R-:W1:Y:S02]  /*24100*/  @!P6 SYNCS.PHASECHK.TRANS64 P6, [R109+URZ+0x38890], R128 ;  /* 0x038890806d00e5a7 */ /* 0x000e6400080c007f */
[----:B-1----:R-:W-:Y:S05]  /*24110*/  @!P6 BRA `(.L_x_311) ;  /* 0xfffffffc00f0e947 */ /* 0x002fea000383ffff */
[----:B------:R-:W-:Y:S05]  /*24120*/  BRA `(.L_x_597) ;  /* 0xfffffdec00587947 */ /* 0x000fea000383ffff */
.L_x_345:
[----:B0-----:R0:W1:Y:S02]  /*24130*/  SYNCS.PHASECHK.TRANS64.TRYWAIT P3, [R109+URZ+0x38890], R128 ;  /* 0x038890806d0075a7 */ /* 0x001064000806017f */
[----:B-1----:R-:W-:Y:S05]  /*24140*/  @!P3 NANOSLEEP.SYNCS 0x989680 ;  /* 0x009896800000b95d */ /* 0x002fea0003900000 */
[----:B------:R-:W1:Y:S02]  /*24150*/  @!P3 SYNCS.PHASECHK.TRANS64 P3, [R109+URZ+0x38890], R128 ;  /* 0x038890806d00b5a7 */ /* 0x000e64000806007f */
[----:B-1----:R-:W-:Y:S05]  /*24160*/  @!P3 BRA `(.L_x_345) ;  /* 0xfffffffc00f0b947 */ /* 0x002fea000383ffff */
[----:B------:R-:W-:Y:S05]  /*24170*/  BRA `(.L_x_598) ;  /* 0xfffffe3000187947 */ /* 0x000fea000383ffff */
.L_x_362:
[----:B0-----:R0:W1:Y:S02]  /*24180*/  SYNCS.PHASECHK.TRANS64.TRYWAIT P2, [R109+URZ+0x38890], R128 ;  /* 0x038890806d0075a7 */ /* 0x001064000804017f */
[----:B-1----:R-:W-:Y:S05]  /*24190*/  @!P2 NANOSLEEP.SYNCS 0x989680 ;  /* 0x009896800000a95d */ /* 0x002fea0003900000 */
[----:B------:R-:W1:Y:S02]  /*241a0*/  @!P2 SYNCS.PHASECHK.TRANS64 P2, [R109+URZ+0x38890], R128 ;  /* 0x038890806d00a5a7 */ /* 0x000e64000804007f */
[----:B-1----:R-:W-:Y:S05]  /*241b0*/  @!P2 BRA `(.L_x_362) ;  /* 0xfffffffc00f0a947 */ /* 0x002fea000383ffff */
[----:B------:R-:W-:Y:S05]  /*241c0*/  BRA `(.L_x_599) ;  /* 0xfffffe7000ac7947 */ /* 0x000fea000383ffff */
.L_x_372:
[----:B--2---:R2:W3:Y:S02]  /*241d0*/  SYNCS.PHASECHK.TRANS64.TRYWAIT P3, [R109+URZ+0x388b0], R128 ;  /* 0x0388b0806d0075a7 */ /* 0x0044e4000806017f */
[----:B---3--:R-:W-:Y:S05]  /*241e0*/  @!P3 NANOSLEEP.SYNCS 0x989680 ;  /* 0x009896800000b95d */ /* 0x008fea0003900000 */
[----:B------:R-:W3:Y:S02]  /*241f0*/  @!P3 SYNCS.PHASECHK.TRANS64 P3, [R109+URZ+0x388b0], R128 ;  /* 0x0388b0806d00b5a7 */ /* 0x000ee4000806007f */
[----:B---3--:R-:W-:Y:S05]  /*24200*/  @!P3 BRA `(.L_x_372) ;  /* 0xfffffffc00f0b947 */ /* 0x008fea000383ffff */
[----:B------:R-:W-:Y:S05]  /*24210*/  BRA `(.L_x_600) ;  /* 0xfffffe7800087947 */ /* 0x000fea000383ffff */
.L_x_384:
[----:B------:R-:W-:Y:S01]  /*24220*/  BSSY B0, `(.L_x_601) ;  /* 0x0000007000007945 */ /* 0x000fe20003800000 */
[----:B------:R-:W-:Y:S02]  /*24230*/  IMAD.MOV.U32 R12, RZ, RZ, RZ ;  /* 0x000000ffff0c7224 */ /* 0x000fe400078e00ff */
[----:B------:R-:W-:Y:S02]  /*24240*/  IMAD.MOV.U32 R11, RZ, RZ, 0x1f ;  /* 0x0000001fff0b7424 */ /* 0x000fe400078e00ff */
[----:B------:R-:W-:-:S07]  /*24250*/  IMAD.MOV.U32 R15, RZ, RZ, -0x1 ;  /* 0xffffffffff0f7424 */ /* 0x000fce00078e00ff */
[----:B-----5:R-:W-:Y:S05]  /*24260*/  WARPSYNC.COLLECTIVE R15, `(.L_x_602) ;  /* 0x000000000f087348 */ /* 0x020fea0003c00000 */
[----:B------:R0:W1:Y:S02]  /*24270*/  SHFL.IDX P6, R14, R13, R12, R11 ;  /* 0x0000000c0d0e7389 */ /* 0x00006400000c000b */
[----:B01---5:R-:W-:Y:S01]  /*24280*/  ENDCOLLECTIVE ;  /* 0x000000000000791b */ /* 0x023fe20003800000 */
.L_x_602:
[----:B------:R-:W-:Y:S05]  /*24290*/  BSYNC B0 ;  /* 0x0000000000007941 */ /* 0x000fea0003800000 */
.L_x_601:
[----:B------:R1:W-:Y:S01]  /*242a0*/  STL [R1+0x8], R14 ;  /* 0x0000080e01007387 */ /* 0x0003e20000100800 */
[----:B------:R-:W-:Y:S05]  /*242b0*/  BRA `(.L_x_603) ;  /* 0xfffffe84009c7947 */ /* 0x000fea000383ffff */
.L_x_396:
[----:B------:R-:W-:Y:S01]  /*242c0*/  BSSY B1, `(.L_x_604) ;  /* 0x0000008000017945 */ /* 0x000fe20003800000 */
[----:B------:R-:W-:Y:S01]  /*242d0*/  MOV R13, R26 ;  /* 0x0000001a000d7202 */ /* 0x000fe20000000f00 */
[----:B------:R-:W-:Y:S02]  /*242e0*/  IMAD.MOV.U32 R12, RZ, RZ, RZ ;  /* 0x000000ffff0c7224 */ /* 0x000fe400078e00ff */
[----:B------:R-:W-:Y:S02]  /*242f0*/  IMAD.MOV.U32 R11, RZ, RZ, 0x181f ;  /* 0x0000181fff0b7424 */ /* 0x000fe400078e00ff */
[----:B------:R-:W-:-:S07]  /*24300*/  IMAD.MOV.U32 R15, RZ, RZ, -0x1 ;  /* 0xffffffffff0f7424 */ /* 0x000fce00078e00ff */
[----:B01----:R-:W-:Y:S05]  /*24310*/  WARPSYNC.COLLECTIVE R15, `(.L_x_605) ;  /* 0x000000000f087348 */ /* 0x003fea0003c00000 */
[----:B-1----:R1:W2:Y:S02]  /*24320*/  SHFL.IDX P6, R14, R13, R12, R11 ;  /* 0x0000000c0d0e7389 */ /* 0x0022a400000c000b */
[----:B012---:R-:W-:Y:S01]  /*24330*/  ENDCOLLECTIVE ;  /* 0x000000000000791b */ /* 0x007fe20003800000 */
.L_x_605:
[----:B------:R-:W-:Y:S05]  /*24340*/  BSYNC B1 ;  /* 0x0000000000017941 */ /* 0x000fea0003800000 */
.L_x_604:
[----:B------:R-:W-:Y:S05]  /*24350*/  BRA `(.L_x_606) ;  /* 0xfffffe8c00607947 */ /* 0x000fea000383ffff */
.L_x_397:
        /* <DEDUP_REMOVED lines=8> */
.L_x_608:
[----:B------:R-:W-:Y:S05]  /*243e0*/  BSYNC B1 ;  /* 0x0000000000017941 */ /* 0x000fea0003800000 */
.L_x_607:
[----:B------:R-:W-:Y:S05]  /*243f0*/  BRA `(.L_x_609) ;  /* 0xfffffe8c00407947 */ /* 0x000fea000383ffff */
.L_x_398:
        /* <DEDUP_REMOVED lines=8> */
.L_x_611:
[----:B------:R-:W-:Y:S05]  /*24480*/  BSYNC B1 ;  /* 0x0000000000017941 */ /* 0x000fea0003800000 */
.L_x_610:
[----:B------:R-:W-:Y:S05]  /*24490*/  BRA `(.L_x_612) ;  /* 0xfffffe8c00207947 */ /* 0x000fea000383ffff */
.L_x_399:
        /* <DEDUP_REMOVED lines=8> */
.L_x_614:
[----:B------:R-:W-:Y:S05]  /*24520*/  BSYNC B1 ;  /* 0x0000000000017941 */ /* 0x000fea0003800000 */
.L_x_613:
[----:B------:R-:W-:Y:S05]  /*24530*/  BRA `(.L_x_615) ;  /* 0xfffffe8c00007947 */ /* 0x000fea000383ffff */
.L_x_401:
[----:B-1----:R1:W2:Y:S02]  /*24540*/  SYNCS.PHASECHK.TRANS64.TRYWAIT P0, [R19+URZ+0x38800], R14 ;  /* 0x0388000e130075a7 */ /* 0x0022a4000800017f */
[----:B--2---:R-:W-:Y:S05]  /*24550*/  @!P0 NANOSLEEP.SYNCS 0x989680 ;  /* 0x009896800000895d */ /* 0x004fea0003900000 */
[----:B------:R-:W2:Y:S02]  /*24560*/  @!P0 SYNCS.PHASECHK.TRANS64 P0, [R19+URZ+0x38800], R14 ;  /* 0x0388000e130085a7 */ /* 0x000ea4000800007f */
[----:B--2---:R-:W-:Y:S05]  /*24570*/  @!P0 BRA `(.L_x_401) ;  /* 0xfffffffc00f08947 */ /* 0x004fea000383ffff */
[----:B------:R-:W-:Y:S05]  /*24580*/  BRA `(.L_x_616) ;  /* 0xfffffe8c00d87947 */ /* 0x000fea000383ffff */
.L_x_417:
[----:B------:R-:W-:Y:S01]  /*24590*/  BSSY B1, `(.L_x_617) ;  /* 0x0000008000017945 */ /* 0x000fe20003800000 */
[----:B------:R-:W-:Y:S01]  /*245a0*/  MOV R13, R26 ;  /* 0x0000001a000d7202 */ /* 0x000fe20000000f00 */
[----:B------:R-:W-:Y:S02]  /*245b0*/  IMAD.MOV.U32 R12, RZ, RZ, RZ ;  /* 0x000000ffff0c7224 */ /* 0x000fe400078e00ff */
[----:B------:R-:W-:Y:S02]  /*245c0*/  IMAD.MOV.U32 R11, RZ, RZ, 0x181f ;  /* 0x0000181fff0b7424 */ /* 0x000fe400078e00ff */
[----:B------:R-:W-:-:S07]  /*245d0*/  IMAD.MOV.U32 R15, RZ, RZ, -0x1 ;  /* 0xffffffffff0f7424 */ /* 0x000fce00078e00ff */
[----:B01---5:R-:W-:Y:S05]  /*245e0*/  WARPSYNC.COLLECTIVE R15, `(.L_x_618) ;  /* 0x000000000f087348 */ /* 0x023fea0003c00000 */
[----:B-1----:R1:W2:Y:S02]  /*245f0*/  SHFL.IDX P6, R14, R13, R12, R11 ;  /* 0x0000000c0d0e7389 */ /* 0x0022a400000c000b */
[----:B012--5:R-:W-:Y:S01]  /*24600*/  ENDCOLLECTIVE ;  /* 0x000000000000791b */ /* 0x027fe20003800000 */
.L_x_618:
[----:B------:R-:W-:Y:S05]  /*24610*/  BSYNC B1 ;  /* 0x0000000000017941 */ /* 0x000fea0003800000 */
.L_x_617:
[----:B------:R-:W-:Y:S05]  /*24620*/  BRA `(.L_x_619) ;  /* 0xfffffebc00e47947 */ /* 0x000fea000383ffff */
.L_x_418:
        /* <DEDUP_REMOVED lines=8> */
.L_x_621:
[----:B------:R-:W-:Y:S05]  /*246b0*/  BSYNC B1 ;  /* 0x0000000000017941 */ /* 0x000fea0003800000 */
.L_x_620:
[----:B------:R-:W-:Y:S05]  /*246c0*/  BRA `(.L_x_622) ;  /* 0xfffffebc00c47947 */ /* 0x000fea000383ffff */
.L_x_419:
        /* <DEDUP_REMOVED lines=8> */
.L_x_624:
[----:B------:R-:W-:Y:S05]  /*24750*/  BSYNC B1 ;  /* 0x0000000000017941 */ /* 0x000fea0003800000 */
.L_x_623:
[----:B------:R-:W-:Y:S05]  /*24760*/  BRA `(.L_x_625) ;  /* 0xfffffebc00a47947 */ /* 0x000fea000383ffff */
.L_x_420:
        /* <DEDUP_REMOVED lines=8> */
.L_x_627:
[----:B------:R-:W-:Y:S05]  /*247f0*/  BSYNC B1 ;  /* 0x0000000000017941 */ /* 0x000fea0003800000 */
.L_x_626:
[----:B------:R-:W-:Y:S05]  /*24800*/  BRA `(.L_x_628) ;  /* 0xfffffebc00847947 */ /* 0x000fea000383ffff */
.L_x_422:
[----:B-1----:R1:W2:Y:S02]  /*24810*/  SYNCS.PHASECHK.TRANS64.TRYWAIT P4, [R19+URZ+0x38800], R20 ;  /* 0x03880014130075a7 */ /* 0x0022a4000808017f */
[----:B--2---:R-:W-:Y:S05]  /*24820*/  @!P4 NANOSLEEP.SYNCS 0x989680 ;  /* 0x009896800000c95d */ /* 0x004fea0003900000 */
[----:B------:R-:W2:Y:S02]  /*24830*/  @!P4 SYNCS.PHASECHK.TRANS64 P4, [R19+URZ+0x38800], R20 ;  /* 0x038800141300c5a7 */ /* 0x000ea4000808007f */
[----:B--2---:R-:W-:Y:S05]  /*24840*/  @!P4 BRA `(.L_x_422) ;  /* 0xfffffffc00f0c947 */ /* 0x004fea000383ffff */
[----:B------:R-:W-:Y:S05]  /*24850*/  BRA `(.L_x_629) ;  /* 0xfffffec000887947 */ /* 0x000fea000383ffff */
.L_x_432:
[----:B--2---:R2:W3:Y:S02]  /*24860*/  SYNCS.PHASECHK.TRANS64.TRYWAIT P1, [R3+URZ+0x38830], R0 ;  /* 0x03883000030075a7 */ /* 0x0044e4000802017f */
[----:B---3--:R-:W-:Y:S05]  /*24870*/  @!P1 NANOSLEEP.SYNCS 0x989680 ;  /* 0x009896800000995d */ /* 0x008fea0003900000 */
[----:B------:R-:W3:Y:S02]  /*24880*/  @!P1 SYNCS.PHASECHK.TRANS64 P1, [R3+URZ+0x38830], R0 ;  /* 0x03883000030095a7 */ /* 0x000ee4000802007f */
[----:B---3--:R-:W-:Y:S05]  /*24890*/  @!P1 BRA `(.L_x_432) ;  /* 0xfffffffc00f09947 */ /* 0x008fea000383ffff */
[----:B------:R-:W-:Y:S05]  /*248a0*/  BRA `(.L_x_431) ;  /* 0xfffffef4003c7947 */ /* 0x000fea000383ffff */
.L_x_438:
[----:B--2---:R2:W3:Y:S02]  /*248b0*/  SYNCS.PHASECHK.TRANS64.TRYWAIT P2, [R0+URZ+0x38830], R9 ;  /* 0x03883009000075a7 */ /* 0x0044e4000804017f */
[----:B---3--:R-:W-:Y:S05]  /*248c0*/  @!P2 NANOSLEEP.SYNCS 0x989680 ;  /* 0x009896800000a95d */ /* 0x008fea0003900000 */
[----:B------:R-:W3:Y:S02]  /*248d0*/  @!P2 SYNCS.PHASECHK.TRANS64 P2, [R0+URZ+0x38830], R9 ;  /* 0x038830090000a5a7 */ /* 0x000ee4000804007f */
[----:B---3--:R-:W-:Y:S05]  /*248e0*/  @!P2 BRA `(.L_x_438) ;  /* 0xfffffffc00f0a947 */ /* 0x008fea000383ffff */
[----:B------:R-:W-:Y:S05]  /*248f0*/  BRA `(.L_x_437) ;  /* 0xffffff2000447947 */ /* 0x000fea000383ffff */
.L_x_442:
[----:B-1----:R1:W2:Y:S02]  /*24900*/  SYNCS.PHASECHK.TRANS64.TRYWAIT P1, [R4+URZ+0x38850], R0 ;  /* 0x03885000040075a7 */ /* 0x0022a4000802017f */
[----:B--2---:R-:W-:Y:S05]  /*24910*/  @!P1 NANOSLEEP.SYNCS 0x989680 ;  /* 0x009896800000995d */ /* 0x004fea0003900000 */
[----:B------:R-:W2:Y:S02]  /*24920*/  @!P1 SYNCS.PHASECHK.TRANS64 P1, [R4+URZ+0x38850], R0 ;  /* 0x03885000040095a7 */ /* 0x000ea4000802007f */
[----:B--2---:R-:W-:Y:S05]  /*24930*/  @!P1 BRA `(.L_x_442) ;  /* 0xfffffffc00f09947 */ /* 0x004fea000383ffff */
[----:B------:R-:W-:Y:S05]  /*24940*/  BRA `(.L_x_439) ;  /* 0xffffff2400507947 */ /* 0x000fea000383ffff */
.L_x_448:
[----:B-1----:R1:W2:Y:S02]  /*24950*/  SYNCS.PHASECHK.TRANS64.TRYWAIT P1, [R3+URZ+0x38850], R8 ;  /* 0x03885008030075a7 */ /* 0x0022a4000802017f */
[----:B--2---:R-:W-:Y:S05]  /*24960*/  @!P1 NANOSLEEP.SYNCS 0x989680 ;  /* 0x009896800000995d */ /* 0x004fea0003900000 */
[----:B------:R-:W2:Y:S02]  /*24970*/  @!P1 SYNCS.PHASECHK.TRANS64 P1, [R3+URZ+0x38850], R8 ;  /* 0x03885008030095a7 */ /* 0x000ea4000802007f */
[----:B--2---:R-:W-:Y:S05]  /*24980*/  @!P1 BRA `(.L_x_448) ;  /* 0xfffffffc00f09947 */ /* 0x004fea000383ffff */
[----:B------:R-:W-:Y:S05]  /*24990*/  BRA `(.L_x_447) ;  /* 0xffffff44002c7947 */ /* 0x000fea000383ffff */
.L_x_452:
        /* <DEDUP_REMOVED lines=8> */
[----:B------:R-:W-:Y:S02]  /*24a20*/  SEL R63, R70, R15, P0 ;  /* 0x0000000f463f7207 */ /* 0x000fe40000000000 */
[----:B------:R-:W-:Y:S02]  /*24a30*/  SEL R61, R6, R11, P0 ;  /* 0x0000000b063d7207 */ /* 0x000fe40000000000 */
[----:B------:R-:W-:Y:S01]  /*24a40*/  SEL R68, R11, R6, P0 ;  /* 0x000000060b447207 */ /* 0x000fe20000000000 */
[----:B------:R-:W-:Y:S01]  /*24a50*/  IMAD.MOV.U32 R11, RZ, RZ, 0x1c1f ;  /* 0x00001c1fff0b7424 */ /* 0x000fe200078e00ff */
[----:B------:R-:W-:Y:S01]  /*24a60*/  SEL R70, R15, R70, P0 ;  /* 0x000000460f467207 */ /* 0x000fe20000000000 */
[----:B------:R-:W-:Y:S01]  /*24a70*/  IMAD.MOV.U32 R15, RZ, RZ, -0x1 ;  /* 0xffffffffff0f7424 */ /* 0x000fe200078e00ff */
[----:B------:R-:W-:-:S02]  /*24a80*/  MOV R12, R2 ;  /* 0x00000002000c7202 */ /* 0x000fc40000000f00 */
[----:B------:R-:W-:Y:S02]  /*24a90*/  SEL R25, R14, R27, P0 ;  /* 0x0000001b0e197207 */ /* 0x000fe40000000000 */
[----:B------:R-:W-:-:S07]  /*24aa0*/  SEL R20, R27, R14, P0 ;  /* 0x0000000e1b147207 */ /* 0x000fce0000000000 */
[----:B-1----:R-:W-:Y:S05]  /*24ab0*/  WARPSYNC.COLLECTIVE R15, `(.L_x_630) ;  /* 0x000000000f087348 */ /* 0x002fea0003c00000 */
[----:B------:R0:W2:Y:S02]  /*24ac0*/  SHFL.IDX P6, R14, R13, R12, R11 ;  /* 0x0000000c0d0e7389 */ /* 0x0000a400000c000b */
[----:B012---:R-:W-:Y:S01]  /*24ad0*/  ENDCOLLECTIVE ;  /* 0x000000000000791b */ /* 0x007fe20003800000 */
.L_x_630:
[----:B------:R-:W-:Y:S02]  /*24ae0*/  SEL R53, R62, R55, P0 ;  /* 0x000000373e357207 */ /* 0x000fe40000000000 */
[----:B------:R-:W-:Y:S02]  /*24af0*/  SEL R62, R55, R62, P0 ;  /* 0x0000003e373e7207 */ /* 0x000fe40000000000 */
[----:B------:R-:W-:Y:S02]  /*24b00*/  SEL R55, R0, R7, P0 ;  /* 0x0000000700377207 */ /* 0x000fe40000000000 */
[----:B------:R-:W-:Y:S02]  /*24b10*/  SEL R64, R7, R0, P0 ;  /* 0x0000000007407207 */ /* 0x000fe40000000000 */
[----:B------:R-:W-:Y:S02]  /*24b20*/  LOP3.LUT R7, R2, 0x2, RZ, 0x3c, !PT ;  /* 0x0000000202077812 */ /* 0x000fe400078e3cff */
[----:B------:R-:W-:-:S02]  /*24b30*/  SEL R21, R58, R59, P0 ;  /* 0x0000003b3a157207 */ /* 0x000fc40000000000 */
[----:B------:R-:W-:Y:S01]  /*24b40*/  SEL R8, R59, R58, P0 ;  /* 0x0000003a3b087207 */ /* 0x000fe20000000000 */
[----:B------:R-:W-:Y:S01]  /*24b50*/  IMAD.MOV.U32 R12, RZ, RZ, R7 ;  /* 0x000000ffff0c7224 */ /* 0x000fe200078e0007 */
[----:B------:R-:W-:Y:S02]  /*24b60*/  MOV R13, R4 ;  /* 0x00000004000d7202 */ /* 0x000fe40000000f00 */
[----:B------:R-:W-:Y:S02]  /*24b70*/  SEL R59, R66, R9, P0 ;  /* 0x00000009423b7207 */ /* 0x000fe40000000000 */
[----:B------:R-:W-:Y:S02]  /*24b80*/  SEL R66, R9, R66, P0 ;  /* 0x0000004209427207 */ /* 0x000fe40000000000 */
[----:B------:R-:W-:Y:S02]  /*24b90*/  SEL R43, R76, R129, P0 ;  /* 0x000000814c2b7207 */ /* 0x000fe40000000000 */
[----:B------:R-:W-:Y:S01]  /*24ba0*/  SEL R50, R129, R76, P0 ;  /* 0x0000004c81327207 */ /* 0x000fe20000000000 */
[----:B------:R-:W-:Y:S01]  /*24bb0*/  IMAD.MOV.U32 R6, RZ, RZ, R14 ;  /* 0x000000ffff067224 */ /* 0x000fe200078e000e */
[----:B------:R-:W-:-:S07]  /*24bc0*/  SEL R65, R10, R67, P0 ;  /* 0x000000430a417207 */ /* 0x000fce0000000000 */
[----:B------:R-:W-:Y:S05]  /*24bd0*/  WARPSYNC.COLLECTIVE R15, `(.L_x_631) ;  /* 0x000000000f087348 */ /* 0x000fea0003c00000 */
[----:B------:R0:W1:Y:S02]  /*24be0*/  SHFL.IDX P6, R14, R13, R12, R11 ;  /* 0x0000000c0d0e7389 */ /* 0x00006400000c000b */
[----:B01----:R-:W-:Y:S01]  /*24bf0*/  ENDCOLLECTIVE ;  /* 0x000000000000791b */ /* 0x003fe20003800000 */
.L_x_631:
[----:B------:R-:W-:Y:S02]  /*24c00*/  SEL R76, R67, R10, P0 ;  /* 0x0000000a434c7207 */ /* 0x000fe40000000000 */
[----:B------:R-:W-:Y:S02]  /*24c10*/  SEL R69, R26, R75, P0 ;  /* 0x0000004b1a457207 */ /* 0x000fe40000000000 */
[----:B------:R-:W-:Y:S02]  /*24c20*/  SEL R80, R75, R26, P0 ;  /* 0x0000001a4b507207 */ /* 0x000fe40000000000 */
[----:B------:R-:W-:Y:S02]  /*24c30*/  SEL R27, R34, R35, P0 ;  /* 0x00000023221b7207 */ /* 0x000fe40000000000 */
[----:B------:R-:W-:Y:S02]  /*24c40*/  SEL R24, R35, R34, P0 ;  /* 0x0000002223187207 */ /* 0x000fe40000000000 */
        /* <DEDUP_REMOVED lines=13> */
.L_x_632:
        /* <DEDUP_REMOVED lines=8> */
[----:B------:R-:W-:Y:S01]  /*24da0*/  SEL R41, R90, R125, P0 ;  /* 0x0000007d5a297207 */ /* 0x000fe20000000000 */
[----:B------:R-:W-:Y:S01]  /*24db0*/  IMAD.MOV.U32 R12, RZ, RZ, R7 ;  /* 0x000000ffff0c7224 */ /* 0x000fe200078e0007 */
        /* <DEDUP_REMOVED lines=9> */
.L_x_633:
        /* <DEDUP_REMOVED lines=13> */
[----:B------:R-:W-:-:S02]  /*24f20*/  SEL R3, R146, R3, P0 ;  /* 0x0000000392037207 */ /* 0x000fc40000000000 */
[----:B------:R-:W-:-:S07]  /*24f30*/  MOV R21, R14 ;  /* 0x0000000e00157202 */ /* 0x000fce0000000f00 */
[----:B------:R-:W-:Y:S05]  /*24f40*/  WARPSYNC.COLLECTIVE R15, `(.L_x_634) ;  /* 0x000000000f087348 */ /* 0x000fea0003c00000 */
[----:B------:R0:W1:Y:S02]  /*24f50*/  SHFL.IDX P6, R14, R13, R12, R11 ;  /* 0x0000000c0d0e7389 */ /* 0x00006400000c000b */
[----:B01----:R-:W-:Y:S01]  /*24f60*/  ENDCOLLECTIVE ;  /* 0x000000000000791b */ /* 0x003fe20003800000 */
.L_x_634:
[----:B------:R-:W-:Y:S02]  /*24f70*/  SEL R4, R6, R9, P0 ;  /* 0x0000000906047207 */ /* 0x000fe40000000000 */
[----:B------:R-:W-:Y:S02]  /*24f80*/  SEL R6, R9, R6, P0 ;  /* 0x0000000609067207 */ /* 0x000fe40000000000 */
[----:B------:R-:W-:Y:S02]  /*24f90*/  SEL R8, R10, R21, P0 ;  /* 0x000000150a087207 */ /* 0x000fe40000000000 */
[----:B------:R-:W-:Y:S02]  /*24fa0*/  SEL R10, R21, R10, P0 ;  /* 0x0000000a150a7207 */ /* 0x000fe40000000000 */
[----:B------:R-:W-:Y:S01]  /*24fb0*/  MOV R13, R20 ;  /* 0x00000014000d7202 */ /* 0x000fe20000000f00 */
[----:B------:R-:W-:Y:S02]  /*24fc0*/  IMAD.MOV.U32 R12, RZ, RZ, R7 ;  /* 0x000000ffff0c7224 */ /* 0x000fe400078e0007 */
[----:B------:R-:W-:-:S07]  /*24fd0*/  IMAD.MOV.U32 R26, RZ, RZ, R14 ;  /* 0x000000ffff1a7224 */ /* 0x000fce00078e000e */
[----:B------:R-:W-:Y:S05]  /*24fe0*/  WARPSYNC.COLLECTIVE R15, `(.L_x_635) ;  /* 0x000000000f087348 */ /* 0x000fea0003c00000 */
[----:B------:R0:W1:Y:S02]  /*24ff0*/  SHFL.IDX P6, R14, R13, R12, R11 ;  /* 0x0000000c0d0e7389 */ /* 0x00006400000c000b */
[----:B01----:R-:W-:Y:S01]  /*25000*/  ENDCOLLECTIVE ;  /* 0x000000000000791b */ /* 0x003fe20003800000 */
.L_x_635:
[----:B------:R-:W-:Y:S01]  /*25010*/  IMAD.MOV.U32 R13, RZ, RZ, R27 ;  /* 0x000000ffff0d7224 */ /* 0x000fe200078e001b */
[----:B------:R-:W-:Y:S01]  /*25020*/  MOV R12, R2 ;  /* 0x00000002000c7202 */ /* 0x000fe20000000f00 */
[----:B------:R-:W-:-:S07]  /*25030*/  IMAD.MOV.U32 R25, RZ, RZ, R14 ;  /* 0x000000ffff197224 */ /* 0x000fce00078e000e */
[----:B------:R-:W-:Y:S05]  /*25040*/  WARPSYNC.COLLECTIVE R15, `(.L_x_636) ;  /* 0x000000000f087348 */ /* 0x000fea0003c00000 */
[----:B------:R0:W1:Y:S02]  /*25050*/  SHFL.IDX P6, R14, R13, R12, R11 ;  /* 0x0000000c0d0e7389 */ /* 0x00006400000c000b */
[----:B01----:R-:W-:Y:S01]  /*25060*/  ENDCOLLECTIVE ;  /* 0x000000000000791b */ /* 0x003fe20003800000 */
.L_x_636:
[----:B------:R-:W-:Y:S01]  /*25070*/  IMAD.MOV.U32 R13, RZ, RZ, R24 ;  /* 0x000000ffff0d7224 */ /* 0x000fe200078e0018 */
[----:B------:R-:W-:Y:S01]  /*25080*/  SEL R24, R26, R25, P0 ;  /* 0x000000191a187207 */ /* 0x000fe20000000000 */
[----:B------:R-:W-:Y:S01]  /*25090*/  IMAD.MOV.U32 R12, RZ, RZ, R7 ;  /* 0x000000ffff0c7224 */ /* 0x000fe200078e0007 */
[----:B------:R-:W-:Y:S01]  /*250a0*/  SEL R26, R25, R26, P0 ;  /* 0x0000001a191a7207 */ /* 0x000fe20000000000 */
[----:B------:R-:W-:-:S07]  /*250b0*/  IMAD.MOV.U32 R30, RZ, RZ, R14 ;  /* 0x000000ffff1e7224 */ /* 0x000fce00078e000e */
[----:B------:R-:W-:Y:S05]  /*250c0*/  WARPSYNC.COLLECTIVE R15, `(.L_x_637) ;  /* 0x000000000f087348 */ /* 0x000fea0003c00000 */
[----:B------:R0:W1:Y:S02]  /*250d0*/  SHFL.IDX P6, R14, R13, R12, R11 ;  /* 0x0000000c0d0e7389 */ /* 0x00006400000c000b */
[----:B01----:R-:W-:Y:S01]  /*250e0*/  ENDCOLLECTIVE ;  /* 0x000000000000791b */ /* 0x003fe20003800000 */
.L_x_637:
[----:B------:R-:W-:Y:S02]  /*250f0*/  IMAD.MOV.U32 R13, RZ, RZ, R29 ;  /* 0x000000ffff0d7224 */ /* 0x000fe400078e001d */
[----:B------:R-:W-:Y:S01]  /*25100*/  IMAD.MOV.U32 R12, RZ, RZ, R2 ;  /* 0x000000ffff0c7224 */ /* 0x000fe200078e0002 */
[----:B------:R-:W-:-:S07]  /*25110*/  MOV R27, R14 ;  /* 0x0000000e001b7202 */ /* 0x000fce0000000f00 */
[----:B------:R-:W-:Y:S05]  /*25120*/  WARPSYNC.COLLECTIVE R15, `(.L_x_638) ;  /* 0x000000000f087348 */ /* 0x000fea0003c00000 */
[----:B------:R0:W1:Y:S02]  /*25130*/  SHFL.IDX P6, R14, R13, R12, R11 ;  /* 0x0000000c0d0e7389 */ /* 0x00006400000c000b */
[----:B01----:R-:W-:Y:S01]  /*25140*/  ENDCOLLECTIVE ;  /* 0x000000000000791b */ /* 0x003fe20003800000 */
.L_x_638:
[----:B------:R-:W-:Y:S01]  /*25150*/  MOV R13, R28 ;  /* 0x0000001c000d7202 */ /* 0x000fe20000000f00 */
[----:B------:R-:W-:Y:S01]  /*25160*/  IMAD.MOV.U32 R12, RZ, RZ, R7 ;  /* 0x000000ffff0c7224 */ /* 0x000fe200078e0007 */
[----:B------:R-:W-:Y:S02]  /*25170*/  SEL R28, R30, R27, P0 ;  /* 0x0000001b1e1c7207 */ /* 0x000fe40000000000 */
[----:B------:R-:W-:Y:S01]  /*25180*/  SEL R30, R27, R30, P0 ;  /* 0x0000001e1b1e7207 */ /* 0x000fe20000000000 */
[----:B------:R-:W-:-:S07]  /*25190*/  IMAD.MOV.U32 R34, RZ, RZ, R14 ;  /* 0x000000ffff227224 */ /* 0x000fce00078e000e */
[----:B------:R-:W-:Y:S05]  /*251a0*/  WARPSYNC.COLLECTIVE R15, `(.L_x_639) ;  /* 0x000000000f087348 */ /* 0x000fea0003c00000 */
[----:B------:R0:W1:Y:S02]  /*251b0*/  SHFL.IDX P6, R14, R13, R12, R11 ;  /* 0x0000000c0d0e7389 */ /* 0x00006400000c000b */
[----:B01----:R-:W-:Y:S01]  /*251c0*/  ENDCOLLECTIVE ;  /* 0x000000000000791b */ /* 0x003fe20003800000 */
.L_x_639:
[----:B------:R-:W-:Y:S01]  /*251d0*/  IMAD.MOV.U32 R13, RZ, RZ, R31 ;  /* 0x000000ffff0d7224 */ /* 0x000fe200078e001f */
[----:B------:R-:W-:Y:S01]  /*251e0*/  MOV R12, R2 ;  /* 0x00000002000c7202 */ /* 0x000fe20000000f00 */
[----:B------:R-:W-:-:S07]  /*251f0*/  IMAD.MOV.U32 R29, RZ, RZ, R14 ;  /* 0x000000ffff1d7224 */ /* 0x000fce00078e000e */
[----:B------:R-:W-:Y:S05]  /*25200*/  WARPSYNC.COLLECTIVE R15, `(.L_x_640) ;  /* 0x000000000f087348 */ /* 0x000fea0003c00000 */
[----:B------:R0:W1:Y:S02]  /*25210*/  SHFL.IDX P6, R14, R13, R12, R11 ;  /* 0x0000000c0d0e7389 */ /* 0x00006400000c000b */
[----:B01----:R-:W-:Y:S01]  /*25220*/  ENDCOLLECTIVE ;  /* 0x000000000000791b */ /* 0x003fe20003800000 */
.L_x_640:
        /* <DEDUP_REMOVED lines=8> */
.L_x_641:
[----:B------:R-:W-:Y:S02]  /*252b0*/  IMAD.MOV.U32 R13, RZ, RZ, R33 ;  /* 0x000000ffff0d7224 */ /* 0x000fe400078e0021 */
[----:B------:R-:W-:Y:S01]  /*252c0*/  IMAD.MOV.U32 R12, RZ, RZ, R2 ;  /* 0x000000ffff0c7224 */ /* 0x000fe200078e0002 */
[----:B------:R-:W-:-:S07]  /*252d0*/  MOV R31, R14 ;  /* 0x0000000e001f7202 */ /* 0x000fce0000000f00 */
[----:B------:R-:W-:Y:S05]  /*252e0*/  WARPSYNC.COLLECTIVE R15, `(.L_x_642) ;  /* 0x000000000f087348 */ /* 0x000fea0003c00000 */
[----:B------:R0:W1:Y:S02]  /*252f0*/  SHFL.IDX P6, R14, R13, R12, R11 ;  /* 0x0000000c0d0e7389 */ /* 0x00006400000c000b */
[----:B01----:R-:W-:Y:S01]  /*25300*/  ENDCOLLECTIVE ;  /* 0x000000000000791b */ /* 0x003fe20003800000 */
.L_x_642:
        /* <DEDUP_REMOVED lines=8> */
.L_x_643:
[----:B------:R-:W-:Y:S01]  /*25390*/  IMAD.MOV.U32 R13, RZ, RZ, R35 ;  /* 0x000000ffff0d7224 */ /* 0x000fe200078e0023 */
[----:B------:R-:W-:Y:S01]  /*253a0*/  MOV R12, R2 ;  /* 0x00000002000c7202 */ /* 0x000fe20000000f00 */
[----:B------:R-:W-:-:S07]  /*253b0*/  IMAD.MOV.U32 R40, RZ, RZ, R14 ;  /* 0x000000ffff287224 */ /* 0x000fce00078e000e */
[----:B------:R-:W-:Y:S05]  /*253c0*/  WARPSYNC.COLLECTIVE R15, `(.L_x_644) ;  /* 0x000000000f087348 */ /* 0x000fea0003c00000 */
[----:B------:R0:W1:Y:S02]  /*253d0*/  SHFL.IDX P6, R14, R13, R12, R11 ;  /* 0x0000000c0d0e7389 */ /* 0x00006400000c000b */
[----:B01----:R-:W-:Y:S01]  /*253e0*/  ENDCOLLECTIVE ;  /* 0x000000000000791b */ /* 0x003fe20003800000 */
.L_x_644:
[----:B------:R-:W-:Y:S02]  /*253f0*/  IMAD.MOV.U32 R13, RZ, RZ, R42 ;  /* 0x000000ffff0d7224 */ /* 0x000fe400078e002a */
[----:B------:R-:W-:Y:S02]  /*25400*/  IMAD.MOV.U32 R12, RZ, RZ, R7 ;  /* 0x000000ffff0c7224 */ /* 0x000fe400078e0007 */
[----:B------:R-:W-:-:S07]  /*25410*/  IMAD.MOV.U32 R35, RZ, RZ, R14 ;  /* 0x000000ffff237224 */ /* 0x000fce00078e000e */
[----:B------:R-:W-:Y:S05]  /*25420*/  WARPSYNC.COLLECTIVE R15, `(.L_x_645) ;  /* 0x000000000f087348 */ /* 0x000fea0003c00000 */
[----:B------:R0:W1:Y:S02]  /*25430*/  SHFL.IDX P6, R14, R13, R12, R11 ;  /* 0x0000000c0d0e7389 */ /* 0x00006400000c000b */
[----:B01----:R-:W-:Y:S01]  /*25440*/  ENDCOLLECTIVE ;  /* 0x000000000000791b */ /* 0x003fe20003800000 */
.L_x_645:
[----:B------:R-:W-:Y:S02]  /*25450*/  IMAD.MOV.U32 R13, RZ, RZ, R37 ;  /* 0x000000ffff0d7224 */ /* 0x000fe400078e0025 */
[----:B------:R-:W-:Y:S01]  /*25460*/  IMAD.MOV.U32 R12, RZ, RZ, R2 ;  /* 0x000000ffff0c7224 */ /* 0x000fe200078e0002 */
[----:B------:R-:W-:-:S07]  /*25470*/  MOV R42, R14 ;  /* 0x0000000e002a7202 */ /* 0x000fce0000000f00 */
[----:B------:R-:W-:Y:S05]  /*25480*/  WARPSYNC.COLLECTIVE R15, `(.L_x_646) ;  /* 0x000000000f087348 */ /* 0x000fea0003c00000 */
[----:B------:R0:W1:Y:S02]  /*25490*/  SHFL.IDX P6, R14, R13, R12, R11 ;  /* 0x0000000c0d0e7389 */ /* 0x00006400000c000b */
[----:B01----:R-:W-:Y:S01]  /*254a0*/  ENDCOLLECTIVE ;  /* 0x000000000000791b */ /* 0x003fe20003800000 */
.L_x_646:
[----:B------:R-:W-:Y:S01]  /*254b0*/  MOV R13, R44 ;  /* 0x0000002c000d7202 */ /* 0x000fe20000000f00 */
[----:B------:R-:W-:Y:S02]  /*254c0*/  IMAD.MOV.U32 R12, RZ, RZ, R7 ;  /* 0x000000ffff0c7224 */ /* 0x000fe400078e0007 */
[----:B------:R-:W-:-:S07]  /*254d0*/  IMAD.MOV.U32 R37, RZ, RZ, R14 ;  /* 0x000000ffff257224 */ /* 0x000fce00078e000e */
[----:B------:R-:W-:Y:S05]  /*254e0*/  WARPSYNC.COLLECTIVE R15, `(.L_x_647) ;  /* 0x000000000f087348 */ /* 0x000fea0003c00000 */
[----:B------:R0:W1:Y:S02]  /*254f0*/  SHFL.IDX P6, R14, R13, R12, R11 ;  /* 0x0000000c0d0e7389 */ /* 0x00006400000c000b */
[----:B01----:R-:W-:Y:S01]  /*25500*/  ENDCOLLECTIVE ;  /* 0x000000000000791b */ /* 0x003fe20003800000 */
.L_x_647:
[----:B------:R-:W-:Y:S01]  /*25510*/  IMAD.MOV.U32 R13, RZ, RZ, R39 ;  /* 0x000000ffff0d7224 */ /* 0x000fe200078e0027 */
[----:B------:R-:W-:Y:S01]  /*25520*/  MOV R12, R2 ;  /* 0x00000002000c7202 */ /* 0x000fe20000000f00 */
[----:B------:R-:W-:-:S07]  /*25530*/  IMAD.MOV.U32 R44, RZ, RZ, R14 ;  /* 0x000000ffff2c7224 */ /* 0x000fce00078e000e */
[----:B------:R-:W-:Y:S05]  /*25540*/  WARPSYNC.COLLECTIVE R15, `(.L_x_648) ;  /* 0x000000000f087348 */ /* 0x000fea0003c00000 */
[----:B------:R0:W1:Y:S02]  /*25550*/  SHFL.IDX P6, R14, R13, R12, R11 ;  /* 0x0000000c0d0e7389 */ /* 0x00006400000c000b */
[----:B01----:R-:W-:Y:S01]  /*25560*/  ENDCOLLECTIVE ;  /* 0x000000000000791b */ /* 0x003fe20003800000 */
.L_x_648:
[----:B------:R-:W-:Y:S02]  /*25570*/  IMAD.MOV.U32 R13, RZ, RZ, R46 ;  /* 0x000000ffff0d7224 */ /* 0x000fe400078e002e */
[----:B------:R-:W-:Y:S02]  /*25580*/  IMAD.MOV.U32 R12, RZ, RZ, R7 ;  /* 0x000000ffff0c7224 */ /* 0x000fe400078e0007 */
[----:B------:R-:W-:-:S07]  /*25590*/  IMAD.MOV.U32 R39, RZ, RZ, R14 ;  /* 0x000000ffff277224 */ /* 0x000fce00078e000e */
[----:B------:R-:W-:Y:S05]  /*255a0*/  WARPSYNC.COLLECTIVE R15, `(.L_x_649) ;  /* 0x000000000f087348 */ /* 0x000fea0003c00000 */
[----:B------:R0:W1:Y:S02]  /*255b0*/  SHFL.IDX P6, R14, R13, R12, R11 ;  /* 0x0000000c0d0e7389 */ /* 0x00006400000c000b */
[----:B01----:R-:W-:Y:S01]  /*255c0*/  ENDCOLLECTIVE ;  /* 0x000000000000791b */ /* 0x003fe20003800000 */
.L_x_649:
[----:B------:R-:W-:Y:S02]  /*255d0*/  IMAD.MOV.U32 R13, RZ, RZ, R41 ;  /* 0x000000ffff0d7224 */ /* 0x000fe400078e0029 */
[----:B------:R-:W-:Y:S01]  /*255e0*/  IMAD.MOV.U32 R12, RZ, RZ, R2 ;  /* 0x000000ffff0c7224 */ /* 0x000fe200078e0002 */
[----:B------:R-:W-:-:S07]  /*255f0*/  MOV R46, R14 ;  /* 0x0000000e002e7202 */ /* 0x000fce0000000f00 */
[----:B------:R-:W-:Y:S05]  /*25600*/  WARPSYNC.COLLECTIVE R15, `(.L_x_650) ;  /* 0x000000000f087348 */ /* 0x000fea0003c00000 */
[----:B------:R0:W1:Y:S02]  /*25610*/  SHFL.IDX P6, R14, R13, R12, R11 ;  /* 0x0000000c0d0e7389 */ /* 0x00006400000c000b */
[----:B01----:R-:W-:Y:S01]  /*25620*/  ENDCOLLECTIVE ;  /* 0x000000000000791b */ /* 0x003fe20003800000 */
.L_x_650:
[----:B------:R-:W-:Y:S01]  /*25630*/  MOV R13, R48 ;  /* 0x00000030000d7202 */ /* 0x000fe20000000f00 */
[----:B------:R-:W-:Y:S02]  /*25640*/  IMAD.MOV.U32 R12, RZ, RZ, R7 ;  /* 0x000000ffff0c7224 */ /* 0x000fe400078e0007 */
[----:B------:R-:W-:-:S07]  /*25650*/  IMAD.MOV.U32 R41, RZ, RZ, R14 ;  /* 0x000000ffff297224 */ /* 0x000fce00078e000e */
[----:B------:R-:W-:Y:S05]  /*25660*/  WARPSYNC.COLLECTIVE R15, `(.L_x_651) ;  /* 0x000000000f087348 */ /* 0x000fea0003c00000 */
[----:B------:R0:W1:Y:S02]  /*25670*/  SHFL.IDX P6, R14, R13, R12, R11 ;  /* 0x0000000c0d0e7389 */ /* 0x00006400000c000b */
[----:B01----:R-:W-:Y:S01]  /*25680*/  ENDCOLLECTIVE ;  /* 0x000000000000791b */ /* 0x003fe20003800000 */
.L_x_651:
[----:B------:R-:W-:Y:S01]  /*25690*/  IMAD.MOV.U32 R13, RZ, RZ, R43 ;  /* 0x000000ffff0d7224 */ /* 0x000fe200078e002b */
[----:B------:R-:W-:Y:S01]  /*256a0*/  MOV R12, R2 ;  /* 0x00000002000c7202 */ /* 0x000fe20000000f00 */
[----:B------:R-:W-:-:S07]  /*256b0*/  IMAD.MOV.U32 R48, RZ, RZ, R14 ;  /* 0x000000ffff307224 */ /* 0x000fce00078e000e */
[----:B------:R-:W-:Y:S05]  /*256c0*/  WARPSYNC.COLLECTIVE R15, `(.L_x_652) ;  /* 0x000000000f087348 */ /* 0x000fea0003c00000 */
[----:B------:R0:W1:Y:S02]  /*256d0*/  SHFL.IDX P6, R14, R13, R12, R11 ;  /* 0x0000000c0d0e7389 */ /* 0x00006400000c000b */
[----:B01----:R-:W-:Y:S01]  /*256e0*/  ENDCOLLECTIVE ;  /* 0x000000000000791b */ /* 0x003fe20003800000 */
.L_x_652:
[----:B------:R-:W-:Y:S02]  /*256f0*/  IMAD.MOV.U32 R13, RZ, RZ, R50 ;  /* 0x000000ffff0d7224 */ /* 0x000fe400078e0032 */
[----:B------:R-:W-:Y:S02]  /*25700*/  IMAD.MOV.U32 R12, RZ, RZ, R7 ;  /* 0x000000ffff0c7224 */ /* 0x000fe400078e0007 */
[----:B------:R-:W-:-:S07]  /*25710*/  IMAD.MOV.U32 R43, RZ, RZ, R14 ;  /* 0x000000ffff2b7224 */ /* 0x000fce00078e000e */
[----:B------:R-:W-:Y:S05]  /*25720*/  WARPSYNC.COLLECTIVE R15, `(.L_x_653) ;  /* 0x000000000f087348 */ /* 0x000fea0003c00000 */
[----:B------:R0:W1:Y:S02]  /*25730*/  SHFL.IDX P6, R14, R13, R12, R11 ;  /* 0x0000000c0d0e7389 */ /* 0x00006400000c000b */
[----:B01----:R-:W-:Y:S01]  /*25740*/  ENDCOLLECTIVE ;  /* 0x000000000000791b */ /* 0x003fe20003800000 */
.L_x_653:
[----:B------:R-:W-:Y:S02]  /*25750*/  IMAD.MOV.U32 R13, RZ, RZ, R45 ;  /* 0x000000ffff0d7224 */ /* 0x000fe400078e002d */
[----:B------:R-:W-:Y:S01]  /*25760*/  IMAD.MOV.U32 R12, RZ, RZ, R2 ;  /* 0x000000ffff0c7224 */ /* 0x000fe200078e0002 */
[----:B------:R-:W-:-:S07]  /*25770*/  MOV R50, R14 ;  /* 0x0000000e00327202 */ /* 0x000fce0000000f00 */
[----:B------:R-:W-:Y:S05]  /*25780*/  WARPSYNC.COLLECTIVE R15, `(.L_x_654) ;  /* 0x000000000f087348 */ /* 0x000fea0003c00000 */
[----:B------:R0:W1:Y:S02]  /*25790*/  SHFL.IDX P6, R14, R13, R12, R11 ;  /* 0x0000000c0d0e7389 */ /* 0x00006400000c000b */
[----:B01----:R-:W-:Y:S01]  /*257a0*/  ENDCOLLECTIVE ;  /* 0x000000000000791b */ /* 0x003fe20003800000 */
.L_x_654:
[----:B------:R-:W-:Y:S01]  /*257b0*/  MOV R13, R52 ;  /* 0x00000034000d7202 */ /* 0x000fe20000000f00 */
[----:B------:R-:W-:Y:S02]  /*257c0*/  IMAD.MOV.U32 R12, RZ, RZ, R7 ;  /* 0x000000ffff0c7224 */ /* 0x000fe400078e0007 */
[----:B------:R-:W-:-:S07]  /*257d0*/  IMAD.MOV.U32 R45, RZ, RZ, R14 ;  /* 0x000000ffff2d7224 */ /* 0x000fce00078e000e */
[----:B------:R-:W-:Y:S05]  /*257e0*/  WARPSYNC.COLLECTIVE R15, `(.L_x_655) ;  /* 0x000000000f087348 */ /* 0x000fea0003c00000 */
[----:B------:R0:W1:Y:S02]  /*257f0*/  SHFL.IDX P6, R14, R13, R12, R11 ;  /* 0x0000000c0d0e7389 */ /* 0x00006400000c000b */
[----:B01----:R-:W-:Y:S01]  /*25800*/  ENDCOLLECTIVE ;  /* 0x000000000000791b */ /* 0x003fe20003800000 */
.L_x_655:
[----:B------:R-:W-:Y:S01]  /*25810*/  IMAD.MOV.U32 R13, RZ, RZ, R47 ;  /* 0x000000ffff0d7224 */ /* 0x000fe200078e002f */
[----:B------:R-:W-:Y:S01]  /*25820*/  MOV R12, R2 ;  /* 0x00000002000c7202 */ /* 0x000fe20000000f00 */
[----:B------:R-:W-:-:S07]  /*25830*/  IMAD.MOV.U32 R52, RZ, RZ, R14 ;  /* 0x000000ffff347224 */ /* 0x000fce00078e000e */
[----:B------:R-:W-:Y:S05]  /*25840*/  WARPSYNC.COLLECTIVE R15, `(.L_x_656) ;  /* 0x000000000f087348 */ /* 0x000fea0003c00000 */
[----:B------:R0:W1:Y:S02]  /*25850*/  SHFL.IDX P6, R14, R13, R12, R11 ;  /* 0x0000000c0d0e7389 */ /* 0x00006400000c000b */
[----:B01----:R-:W-:Y:S01]  /*25860*/  ENDCOLLECTIVE ;  /* 0x000000000000791b */ /* 0x003fe20003800000 */
.L_x_656:
[----:B------:R-:W-:Y:S02]  /*25870*/  IMAD.MOV.U32 R13, RZ, RZ, R54 ;  /* 0x000000ffff0d7224 */ /* 0x000fe400078e0036 */
[----:B------:R-:W-:Y:S02]  /*25880*/  IMAD.MOV.U32 R12, RZ, RZ, R7 ;  /* 0x000000ffff0c7224 */ /* 0x000fe400078e0007 */
[----:B------:R-:W-:-:S07]  /*25890*/  IMAD.MOV.U32 R47, RZ, RZ, R14 ;  /* 0x000000ffff2f7224 */ /* 0x000fce00078e000e */
[----:B------:R-:W-:Y:S05]  /*258a0*/  WARPSYNC.COLLECTIVE R15, `(.L_x_657) ;  /* 0x000000000f087348 */ /* 0x000fea0003c00000 */
[----:B------:R0:W1:Y:S02]  /*258b0*/  SHFL.IDX P6, R14, R13, R12, R11 ;  /* 0x0000000c0d0e7389 */ /* 0x00006400000c000b */
[----:B01----:R-:W-:Y:S01]  /*258c0*/  ENDCOLLECTIVE ;  /* 0x000000000000791b */ /* 0x003fe20003800000 */
.L_x_657:
[----:B------:R-:W-:Y:S02]  /*258d0*/  IMAD.MOV.U32 R13, RZ, RZ, R49 ;  /* 0x000000ffff0d7224 */ /* 0x000fe400078e0031 */
[----:B------:R-:W-:Y:S01]  /*258e0*/  IMAD.MOV.U32 R12, RZ, RZ, R2 ;  /* 0x000000ffff0c7224 */ /* 0x000fe200078e0002 */
[----:B------:R-:W-:-:S07]  /*258f0*/  MOV R54, R14 ;  /* 0x0000000e00367202 */ /* 0x000fce0000000f00 */
[----:B------:R-:W-:Y:S05]  /*25900*/  WARPSYNC.COLLECTIVE R15, `(.L_x_658) ;  /* 0x000000000f087348 */ /* 0x000fea0003c00000 */
[----:B------:R0:W1:Y:S02]  /*25910*/  SHFL.IDX P6, R14, R13, R12, R11 ;  /* 0x0000000c0d0e7389 */ /* 0x00006400000c000b */
[----:B01----:R-:W-:Y:S01]  /*25920*/  ENDCOLLECTIVE ;  /* 0x000000000000791b */ /* 0x003fe20003800000 */
.L_x_658:
[----:B------:R-:W-:Y:S01]  /*25930*/  MOV R13, R58 ;  /* 0x0000003a000d7202 */ /* 0x000fe20000000f00 */
[----:B------:R-:W-:Y:S02]  /*25940*/  IMAD.MOV.U32 R12, RZ, RZ, R7 ;  /* 0x000000ffff0c7224 */ /* 0x000fe400078e0007 */
[----:B------:R-:W-:-:S07]  /*25950*/  IMAD.MOV.U32 R49, RZ, RZ, R14 ;  /* 0x000000ffff317224 */ /* 0x000fce00078e000e */
[----:B------:R-:W-:Y:S05]  /*25960*/  WARPSYNC.COLLECTIVE R15, `(.L_x_659) ;  /* 0x000000000f087348 */ /* 0x000fea0003c00000 */
[----:B------:R0:W1:Y:S02]  /*25970*/  SHFL.IDX P6, R14, R13, R12, R11 ;  /* 0x0000000c0d0e7389 */ /* 0x00006400000c000b */
[----:B01----:R-:W-:Y:S01]  /*25980*/  ENDCOLLECTIVE ;  /* 0x000000000000791b */ /* 0x003fe20003800000 */
.L_x_659:
[----:B------:R-:W-:Y:S01]  /*25990*/  IMAD.MOV.U32 R13, RZ, RZ, R51 ;  /* 0x000000ffff0d7224 */ /* 0x000fe200078e0033 */
[----:B------:R-:W-:Y:S01]  /*259a0*/  MOV R12, R2 ;  /* 0x00000002000c7202 */ /* 0x000fe20000000f00 */
[----:B------:R-:W-:-:S07]  /*259b0*/  IMAD.MOV.U32 R58, RZ, RZ, R14 ;  /* 0x000000ffff3a7224 */ /* 0x000fce00078e000e */
[----:B------:R-:W-:Y:S05]  /*259c0*/  WARPSYNC.COLLECTIVE R15, `(.L_x_660) ;  /* 0x000000000f087348 */ /* 0x000fea0003c00000 */
[----:B------:R0:W1:Y:S02]  /*259d0*/  SHFL.IDX P6, R14, R13, R12, R11 ;  /* 0x0000000c0d0e7389 */ /* 0x00006400000c000b */
[----:B01----:R-:W-:Y:S01]  /*259e0*/  ENDCOLLECTIVE ;  /* 0x000000000000791b */ /* 0x003fe20003800000 */
.L_x_660:
[----:B------:R-:W-:Y:S01]  /*259f0*/  IMAD.MOV.U32 R13, RZ, RZ, R60 ;  /* 0x000000ffff0d7224 */ /* 0x000fe200078e003c */
[----:B------:R-:W-:Y:S01]  /*25a00*/  SEL R60, R37, R44, P0 ;  /* 0x0000002c253c7207 */ /* 0x000fe20000000000 */
[----:B------:R-:W-:Y:S02]  /*25a10*/  IMAD.MOV.U32 R12, RZ, RZ, R7 ;  /* 0x000000ffff0c7224 */ /* 0x000fe400078e0007 */
[----:B------:R-:W-:-:S07]  /*25a20*/  IMAD.MOV.U32 R51, RZ, RZ, R14 ;  /* 0x000000ffff337224 */ /* 0x000fce00078e000e */
[----:B------:R-:W-:Y:S05]  /*25a30*/  WARPSYNC.COLLECTIVE R15, `(.L_x_661) ;  /* 0x000000000f087348 */ /* 0x000fea0003c00000 */
[----:B------:R0:W1:Y:S02]  /*25a40*/  SHFL.IDX P6, R14, R13, R12, R11 ;  /* 0x0000000c0d0e7389 */ /* 0x00006400000c000b */
[----:B01----:R-:W-:Y:S01]  /*25a50*/  ENDCOLLECTIVE ;  /* 0x000000000000791b */ /* 0x003fe20003800000 */
.L_x_661:
[----:B------:R-:W-:Y:S02]  /*25a60*/  IMAD.MOV.U32 R13, RZ, RZ, R53 ;  /* 0x000000ffff0d7224 */ /* 0x000fe400078e0035 */
[----:B------:R-:W-:Y:S01]  /*25a70*/  IMAD.MOV.U32 R12, RZ, RZ, R2 ;  /* 0x000000ffff0c7224 */ /* 0x000fe200078e0002 */
[----:B------:R-:W-:-:S07]  /*25a80*/  MOV R20, R14 ;  /* 0x0000000e00147202 */ /* 0x000fce0000000f00 */
[----:B------:R-:W-:Y:S05]  /*25a90*/  WARPSYNC.COLLECTIVE R15, `(.L_x_662) ;  /* 0x000000000f087348 */ /* 0x000fea0003c00000 */
[----:B------:R0:W1:Y:S02]  /*25aa0*/  SHFL.IDX P6, R14, R13, R12, R11 ;  /* 0x0000000c0d0e7389 */ /* 0x00006400000c000b */
[----:B01----:R-:W-:Y:S01]  /*25ab0*/  ENDCOLLECTIVE ;  /* 0x000000000000791b */ /* 0x003fe20003800000 */
.L_x_662:
[----:B------:R-:W-:Y:S01]  /*25ac0*/  MOV R13, R62 ;  /* 0x0000003e000d7202 */ /* 0x000fe20000000f00 */
[----:B------:R-:W-:Y:S01]  /*25ad0*/  IMAD.MOV.U32 R12, RZ, RZ, R7 ;  /* 0x000000ffff0c7224 */ /* 0x000fe200078e0007 */
[----:B------:R-:W-:Y:S02]  /*25ae0*/  SEL R62, R44, R37, P0 ;  /* 0x000000252c3e7207 */ /* 0x000fe40000000000 */
[----:B------:R-:W-:Y:S02]  /*25af0*/  SEL R44, R39, R46, P0 ;  /* 0x0000002e272c7207 */ /* 0x000fe40000000000 */
[----:B------:R-:W-:Y:S01]  /*25b00*/  SEL R46, R46, R39, P0 ;  /* 0x000000272e2e7207 */ /* 0x000fe20000000000 */
[----:B------:R-:W-:-:S07]  /*25b10*/  IMAD.MOV.U32 R53, RZ, RZ, R14 ;  /* 0x000000ffff357224 */ /* 0x000fce00078e000e */
[----:B------:R-:W-:Y:S05]  /*25b20*/  WARPSYNC.COLLECTIVE R15, `(.L_x_663) ;  /* 0x000000000f087348 */ /* 0x000fea0003c00000 */
[----:B------:R0:W1:Y:S02]  /*25b30*/  SHFL.IDX P6, R14, R13, R12, R11 ;  /* 0x0000000c0d0e7389 */ /* 0x00006400000c000b */
[----:B01----:R-:W-:Y:S01]  /*25b40*/  ENDCOLLECTIVE ;  /* 0x000000000000791b */ /* 0x003fe20003800000 */
.L_x_663:
[----:B------:R-:W-:Y:S01]  /*25b50*/  IMAD.MOV.U32 R13, RZ, RZ, R55 ;  /* 0x000000ffff0d7224 */ /* 0x000fe200078e0037 */
[----:B------:R-:W-:Y:S01]  /*25b60*/  MOV R12, R2 ;  /* 0x00000002000c7202 */ /* 0x000fe20000000f00 */
[----:B------:R-:W-:-:S07]  /*25b70*/  IMAD.MOV.U32 R72, RZ, RZ, R14 ;  /* 0x000000ffff487224 */ /* 0x000fce00078e000e */
[----:B------:R-:W-:Y:S05]  /*25b80*/  WARPSYNC.COLLECTIVE R15, `(.L_x_664) ;  /* 0x000000000f087348 */ /* 0x000fea0003c00000 */
[----:B------:R0:W1:Y:S02]  /*25b90*/  SHFL.IDX P6, R14, R13, R12, R11 ;  /* 0x0000000c0d0e7389 */ /* 0x00006400000c000b */
[----:B01----:R-:W-:Y:S01]  /*25ba0*/  ENDCOLLECTIVE ;  /* 0x000000000000791b */ /* 0x003fe20003800000 */
.L_x_664:
[----:B------:R-:W-:Y:S01]  /*25bb0*/  IMAD.MOV.U32 R13, RZ, RZ, R64 ;  /* 0x000000ffff0d7224 */ /* 0x000fe200078e0040 */
[----:B------:R-:W-:Y:S01]  /*25bc0*/  SEL R64, R41, R48, P0 ;  /* 0x0000003029407207 */ /* 0x000fe20000000000 */
[----:B------:R-:W-:Y:S02]  /*25bd0*/  IMAD.MOV.U32 R12, RZ, RZ, R7 ;  /* 0x000000ffff0c7224 */ /* 0x000fe400078e0007 */
[----:B------:R-:W-:-:S07]  /*25be0*/  IMAD.MOV.U32 R55, RZ, RZ, R14 ;  /* 0x000000ffff377224 */ /* 0x000fce00078e000e */
[----:B------:R-:W-:Y:S05]  /*25bf0*/  WARPSYNC.COLLECTIVE R15, `(.L_x_665) ;  /* 0x000000000f087348 */ /* 0x000fea0003c00000 */
[----:B------:R0:W1:Y:S02]  /*25c00*/  SHFL.IDX P6, R14, R13, R12, R11 ;  /* 0x0000000c0d0e7389 */ /* 0x00006400000c000b */
[----:B01----:R-:W-:Y:S01]  /*25c10*/  ENDCOLLECTIVE ;  /* 0x000000000000791b */ /* 0x003fe20003800000 */
.L_x_665:
[----:B------:R-:W-:Y:S02]  /*25c20*/  IMAD.MOV.U32 R13, RZ, RZ, R59 ;  /* 0x000000ffff0d7224 */ /* 0x000fe400078e003b */
[----:B------:R-:W-:Y:S01]  /*25c30*/  IMAD.MOV.U32 R12, RZ, RZ, R2 ;  /* 0x000000ffff0c7224 */ /* 0x000fe200078e0002 */
[----:B------:R-:W-:-:S07]  /*25c40*/  MOV R74, R14 ;  /* 0x0000000e004a7202 */ /* 0x000fce0000000f00 */
[----:B------:R-:W-:Y:S05]  /*25c50*/  WARPSYNC.COLLECTIVE R15, `(.L_x_666) ;  /* 0x000000000f087348 */ /* 0x000fea0003c00000 */
[----:B------:R0:W1:Y:S02]  /*25c60*/  SHFL.IDX P6, R14, R13, R12, R11 ;  /* 0x0000000c0d0e7389 */ /* 0x00006400000c000b */
[----:B01----:R-:W-:Y:S01]  /*25c70*/  ENDCOLLECTIVE ;  /* 0x000000000000791b */ /* 0x003fe20003800000 */
.L_x_666:
[----:B------:R-:W-:Y:S02]  /*25c80*/  SEL R9, R55, R74, P0 ;  /* 0x0000004a37097207 */ /* 0x000fe40000000000 */
        /* <DEDUP_REMOVED lines=9> */
.L_x_667:
[----:B------:R-:W-:Y:S01]  /*25d20*/  IMAD.MOV.U32 R13, RZ, RZ, R61 ;  /* 0x000000ffff0d7224 */ /* 0x000fe200078e003d */
[----:B------:R-:W-:Y:S01]  /*25d30*/  MOV R12, R2 ;  /* 0x00000002000c7202 */ /* 0x000fe20000000f00 */
[----:B------:R-:W-:-:S07]  /*25d40*/  IMAD.MOV.U32 R84, RZ, RZ, R14 ;  /* 0x000000ffff547224 */ /* 0x000fce00078e000e */
[----:B------:R-:W-:Y:S05]  /*25d50*/  WARPSYNC.COLLECTIVE R15, `(.L_x_668) ;  /* 0x000000000f087348 */ /* 0x000fea0003c00000 */
[----:B------:R0:W1:Y:S02]  /*25d60*/  SHFL.IDX P6, R14, R13, R12, R11 ;  /* 0x0000000c0d0e7389 */ /* 0x00006400000c000b */
[----:B01----:R-:W-:Y:S01]  /*25d70*/  ENDCOLLECTIVE ;  /* 0x000000000000791b */ /* 0x003fe20003800000 */
.L_x_668:
[----:B------:R-:W-:Y:S02]  /*25d80*/  SEL R25, R59, R84, P0 ;  /* 0x000000543b197207 */ /* 0x000fe40000000000 */
[----:B------:R-:W-:Y:S01]  /*25d90*/  SEL R27, R84, R59, P0 ;  /* 0x0000003b541b7207 */ /* 0x000fe20000000000 */
[----:B------:R-:W-:Y:S01]  /*25da0*/  IMAD.MOV.U32 R13, RZ, RZ, R68 ;  /* 0x000000ffff0d7224 */ /* 0x000fe200078e0044 */
[----:B------:R-:W-:Y:S01]  /*25db0*/  SEL R68, R45, R52, P0 ;  /* 0x000000342d447207 */ /* 0x000fe20000000000 */
[----:B------:R-:W-:Y:S02]  /*25dc0*/  IMAD.MOV.U32 R12, RZ, RZ, R7 ;  /* 0x000000ffff0c7224 */ /* 0x000fe400078e0007 */
[----:B------:R-:W-:-:S07]  /*25dd0*/  IMAD.MOV.U32 R61, RZ, RZ, R14 ;  /* 0x000000ffff3d7224 */ /* 0x000fce00078e000e */
[----:B------:R-:W-:Y:S05]  /*25de0*/  WARPSYNC.COLLECTIVE R15, `(.L_x_669) ;  /* 0x000000000f087348 */ /* 0x000fea0003c00000 */
[----:B------:R0:W1:Y:S02]  /*25df0*/  SHFL.IDX P6, R14, R13, R12, R11 ;  /* 0x0000000c0d0e7389 */ /* 0x00006400000c000b */
[----:B01----:R-:W-:Y:S01]  /*25e00*/  ENDCOLLECTIVE ;  /* 0x000000000000791b */ /* 0x003fe20003800000 */
.L_x_669:
[----:B------:R-:W-:Y:S02]  /*25e10*/  IMAD.MOV.U32 R13, RZ, RZ, R63 ;  /* 0x000000ffff0d7224 */ /* 0x000fe400078e003f */
[----:B------:R-:W-:Y:S01]  /*25e20*/  IMAD.MOV.U32 R12, RZ, RZ, R2 ;  /* 0x000000ffff0c7224 */ /* 0x000fe200078e0002 */
[----:B------:R-:W-:-:S07]  /*25e30*/  MOV R86, R14 ;  /* 0x0000000e00567202 */ /* 0x000fce0000000f00 */
[----:B------:R-:W-:Y:S05]  /*25e40*/  WARPSYNC.COLLECTIVE R15, `(.L_x_670) ;  /* 0x000000000f087348 */ /* 0x000fea0003c00000 */
[----:B------:R0:W1:Y:S02]  /*25e50*/  SHFL.IDX P6, R14, R13, R12, R11 ;  /* 0x0000000c0d0e7389 */ /* 0x00006400000c000b */
[----:B01----:R-:W-:Y:S01]  /*25e60*/  ENDCOLLECTIVE ;  /* 0x000000000000791b */ /* 0x003fe20003800000 */
.L_x_670:
[----:B------:R-:W-:Y:S02]  /*25e70*/  SEL R29, R61, R86, P0 ;  /* 0x000000563d1d7207 */ /* 0x000fe40000000000 */
        /* <DEDUP_REMOVED lines=10> */
.L_x_671:
[----:B------:R-:W-:Y:S01]  /*25f20*/  IMAD.MOV.U32 R13, RZ, RZ, R65 ;  /* 0x000000ffff0d7224 */ /* 0x000fe200078e0041 */
[----:B------:R-:W-:Y:S01]  /*25f30*/  MOV R12, R2 ;  /* 0x00000002000c7202 */ /* 0x000fe20000000f00 */
[----:B------:R-:W-:-:S07]  /*25f40*/  IMAD.MOV.U32 R88, RZ, RZ, R14 ;  /* 0x000000ffff587224 */ /* 0x000fce00078e000e */
[----:B------:R-:W-:Y:S05]  /*25f50*/  WARPSYNC.COLLECTIVE R15, `(.L_x_672) ;  /* 0x000000000f087348 */ /* 0x000fea0003c00000 */
[----:B------:R0:W1:Y:S02]  /*25f60*/  SHFL.IDX P6, R14, R13, R12, R11 ;  /* 0x0000000c0d0e7389 */ /* 0x00006400000c000b */
[----:B01----:R-:W-:Y:S01]  /*25f70*/  ENDCOLLECTIVE ;  /* 0x000000000000791b */ /* 0x003fe20003800000 */
.L_x_672:
[----:B------:R-:W-:Y:S01]  /*25f80*/  IMAD.MOV.U32 R13, RZ, RZ, R76 ;  /* 0x000000ffff0d7224 */ /* 0x000fe200078e004c */
[----:B------:R-:W-:Y:S01]  /*25f90*/  SEL R76, R49, R58, P0 ;  /* 0x0000003a314c7207 */ /* 0x000fe20000000000 */
[----:B------:R-:W-:Y:S02]  /*25fa0*/  IMAD.MOV.U32 R12, RZ, RZ, R7 ;  /* 0x000000ffff0c7224 */ /* 0x000fe400078e0007 */
[----:B------:R-:W-:-:S07]  /*25fb0*/  IMAD.MOV.U32 R65, RZ, RZ, R14 ;  /* 0x000000ffff417224 */ /* 0x000fce00078e000e */
[----:B------:R-:W-:Y:S05]  /*25fc0*/  WARPSYNC.COLLECTIVE R15, `(.L_x_673) ;  /* 0x000000000f087348 */ /* 0x000fea0003c00000 */
[----:B------:R0:W1:Y:S02]  /*25fd0*/  SHFL.IDX P6, R14, R13, R12, R11 ;  /* 0x0000000c0d0e7389 */ /* 0x00006400000c000b */
[----:B01----:R-:W-:Y:S01]  /*25fe0*/  ENDCOLLECTIVE ;  /* 0x000000000000791b */ /* 0x003fe20003800000 */
.L_x_673:
[----:B------:R-:W-:Y:S02]  /*25ff0*/  IMAD.MOV.U32 R13, RZ, RZ, R67 ;  /* 0x000000ffff0d7224 */ /* 0x000fe400078e0043 */
[----:B------:R-:W-:Y:S01]  /*26000*/  IMAD.MOV.U32 R12, RZ, RZ, R2 ;  /* 0x000000ffff0c7224 */ /* 0x000fe200078e0002 */
[----:B------:R-:W-:-:S07]  /*26010*/  MOV R90, R14 ;  /* 0x0000000e005a7202 */ /* 0x000fce0000000f00 */
[----:B------:R-:W-:Y:S05]  /*26020*/  WARPSYNC.COLLECTIVE R15, `(.L_x_674) ;  /* 0x000000000f087348 */ /* 0x000fea0003c00000 */
[----:B------:R0:W1:Y:S02]  /*26030*/  SHFL.IDX P6, R14, R13, R12, R11 ;  /* 0x0000000c0d0e7389 */ /* 0x00006400000c000b */
[----:B01----:R-:W-:Y:S01]  /*26040*/  ENDCOLLECTIVE ;  /* 0x000000000000791b */ /* 0x003fe20003800000 */
.L_x_674:
[----:B------:R-:W-:Y:S02]  /*26050*/  SEL R37, R65, R90, P0 ;  /* 0x0000005a41257207 */ /* 0x000fe40000000000 */
[----:B------:R-:W-:Y:S02]  /*26060*/  SEL R39, R90, R65, P0 ;  /* 0x000000415a277207 */ /* 0x000fe40000000000 */
[----:B------:R-:W-:Y:S01]  /*26070*/  MOV R13, R78 ;  /* 0x0000004e000d7202 */ /* 0x000fe20000000f00 */
[----:B------:R-:W-:Y:S01]  /*26080*/  IMAD.MOV.U32 R12, RZ, RZ, R7 ;  /* 0x000000ffff0c7224 */ /* 0x000fe200078e0007 */
[----:B------:R-:W-:Y:S01]  /*26090*/  SEL R78, R58, R49, P0 ;  /* 0x000000313a4e7207 */ /* 0x000fe20000000000 */
[----:B------:R-:W-:-:S07]  /*260a0*/  IMAD.MOV.U32 R67, RZ, RZ, R14 ;  /* 0x000000ffff437224 */ /* 0x000fce00078e000e */
[----:B------:R-:W-:Y:S05]  /*260b0*/  WARPSYNC.COLLECTIVE R15, `(.L_x_675) ;  /* 0x000000000f087348 */ /* 0x000fea0003c00000 */
[----:B------:R0:W1:Y:S02]  /*260c0*/  SHFL.IDX P6, R14, R13, R12, R11 ;  /* 0x0000000c0d0e7389 */ /* 0x00006400000c000b */
[----:B01----:R-:W-:Y:S01]  /*260d0*/  ENDCOLLECTIVE ;  /* 0x000000000000791b */ /* 0x003fe20003800000 */
.L_x_675:
[----:B------:R-:W-:Y:S01]  /*260e0*/  IMAD.MOV.U32 R13, RZ, RZ, R69 ;  /* 0x000000ffff0d7224 */ /* 0x000fe200078e0045 */
[----:B------:R-:W-:Y:S01]  /*260f0*/  MOV R12, R2 ;  /* 0x00000002000c7202 */ /* 0x000fe20000000f00 */
[----:B------:R-:W-:-:S07]  /*26100*/  IMAD.MOV.U32 R92, RZ, RZ, R14 ;  /* 0x000000ffff5c7224 */ /* 0x000fce00078e000e */
[----:B------:R-:W-:Y:S05]  /*26110*/  WARPSYNC.COLLECTIVE R15, `(.L_x_676) ;  /* 0x000000000f087348 */ /* 0x000fea0003c00000 */
[----:B------:R0:W1:Y:S02]  /*26120*/  SHFL.IDX P6, R14, R13, R12, R11 ;  /* 0x0000000c0d0e7389 */ /* 0x00006400000c000b */
[----:B01----:R-:W-:Y:S01]  /*26130*/  ENDCOLLECTIVE ;  /* 0x000000000000791b */ /* 0x003fe20003800000 */
.L_x_676:
[----:B------:R-:W-:Y:S01]  /*26140*/  IMAD.MOV.U32 R13, RZ, RZ, R80 ;  /* 0x000000ffff0d7224 */ /* 0x000fe200078e0050 */
[----:B------:R-:W-:Y:S01]  /*26150*/  SEL R80, R51, R20, P0 ;  /* 0x0000001433507207 */ /* 0x000fe20000000000 */
[----:B------:R-:W-:Y:S02]  /*26160*/  IMAD.MOV.U32 R12, RZ, RZ, R7 ;  /* 0x000000ffff0c7224 */ /* 0x000fe400078e0007 */
[----:B------:R-:W-:-:S07]  /*26170*/  IMAD.MOV.U32 R69, RZ, RZ, R14 ;  /* 0x000000ffff457224 */ /* 0x000fce00078e000e */
[----:B------:R-:W-:Y:S05]  /*26180*/  WARPSYNC.COLLECTIVE R15, `(.L_x_677) ;  /* 0x000000000f087348 */ /* 0x000fea0003c00000 */
[----:B------:R0:W1:Y:S02]  /*26190*/  SHFL.IDX P6, R14, R13, R12, R11 ;  /* 0x0000000c0d0e7389 */ /* 0x00006400000c000b */
[----:B01----:R-:W-:Y:S01]  /*261a0*/  ENDCOLLECTIVE ;  /* 0x000000000000791b */ /* 0x003fe20003800000 */
.L_x_677:
[----:B------:R-:W-:Y:S02]  /*261b0*/  IMAD.MOV.U32 R13, RZ, RZ, R71 ;  /* 0x000000ffff0d7224 */ /* 0x000fe400078e0047 */
[----:B------:R-:W-:Y:S01]  /*261c0*/  IMAD.MOV.U32 R12, RZ, RZ, R2 ;  /* 0x000000ffff0c7224 */ /* 0x000fe200078e0002 */
[----:B------:R-:W-:-:S07]  /*261d0*/  MOV R94, R14 ;  /* 0x0000000e005e7202 */ /* 0x000fce0000000f00 */
[----:B------:R-:W-:Y:S05]  /*261e0*/  WARPSYNC.COLLECTIVE R15, `(.L_x_678) ;  /* 0x000000000f087348 */ /* 0x000fea0003c00000 */
[----:B------:R0:W1:Y:S02]  /*261f0*/  SHFL.IDX P6, R14, R13, R12, R11 ;  /* 0x0000000c0d0e7389 */ /* 0x00006400000c000b */
[----:B01----:R-:W-:Y:S01]  /*26200*/  ENDCOLLECTIVE ;  /* 0x000000000000791b */ /* 0x003fe20003800000 */
.L_x_678:
        /* <DEDUP_REMOVED lines=9> */
.L_x_679:
[----:B------:R-:W-:Y:S01]  /*262a0*/  IMAD.MOV.U32 R13, RZ, RZ, R73 ;  /* 0x000000ffff0d7224 */ /* 0x000fe200078e0049 */
[----:B------:R-:W-:Y:S01]  /*262b0*/  MOV R12, R2 ;  /* 0x00000002000c7202 */ /* 0x000fe20000000f00 */
[----:B------:R-:W-:-:S07]  /*262c0*/  IMAD.MOV.U32 R96, RZ, RZ, R14 ;  /* 0x000000ffff607224 */ /* 0x000fce00078e000e */
[----:B------:R-:W-:Y:S05]  /*262d0*/  WARPSYNC.COLLECTIVE R15, `(.L_x_680) ;  /* 0x000000000f087348 */ /* 0x000fea0003c00000 */
[----:B------:R0:W1:Y:S02]  /*262e0*/  SHFL.IDX P6, R14, R13, R12, R11 ;  /* 0x0000000c0d0e7389 */ /* 0x00006400000c000b */
[----:B01----:R-:W-:Y:S01]  /*262f0*/  ENDCOLLECTIVE ;  /* 0x000000000000791b */ /* 0x003fe20003800000 */
.L_x_680:
[----:B------:R-:W-:Y:S01]  /*26300*/  SEL R61, R71, R96, P0 ;  /* 0x00000060473d7207 */ /* 0x000fe20000000000 */
[----:B------:R-:W-:Y:S02]  /*26310*/  IMAD.MOV.U32 R13, RZ, RZ, R98 ;  /* 0x000000ffff0d7224 */ /* 0x000fe400078e0062 */
[----:B------:R-:W-:Y:S02]  /*26320*/  IMAD.MOV.U32 R12, RZ, RZ, R7 ;  /* 0x000000ffff0c7224 */ /* 0x000fe400078e0007 */
[----:B------:R-:W-:-:S07]  /*26330*/  IMAD.MOV.U32 R73, RZ, RZ, R14 ;  /* 0x000000ffff497224 */ /* 0x000fce00078e000e */
[----:B------:R-:W-:Y:S05]  /*26340*/  WARPSYNC.COLLECTIVE R15, `(.L_x_681) ;  /* 0x000000000f087348 */ /* 0x000fea0003c00000 */
[----:B------:R0:W1:Y:S02]  /*26350*/  SHFL.IDX P6, R14, R13, R12, R11 ;  /* 0x0000000c0d0e7389 */ /* 0x00006400000c000b */
[----:B01----:R-:W-:Y:S01]  /*26360*/  ENDCOLLECTIVE ;  /* 0x000000000000791b */ /* 0x003fe20003800000 */
.L_x_681:
[----:B------:R-:W-:Y:S02]  /*26370*/  IMAD.MOV.U32 R13, RZ, RZ, R75 ;  /* 0x000000ffff0d7224 */ /* 0x000fe400078e004b */
[----:B------:R-:W-:Y:S01]  /*26380*/  IMAD.MOV.U32 R12, RZ, RZ, R2 ;  /* 0x000000ffff0c7224 */ /* 0x000fe200078e0002 */
[----:B------:R-:W-:-:S07]  /*26390*/  MOV R98, R14 ;  /* 0x0000000e00627202 */ /* 0x000fce0000000f00 */
[----:B------:R-:W-:Y:S05]  /*263a0*/  WARPSYNC.COLLECTIVE R15, `(.L_x_682) ;  /* 0x000000000f087348 */ /* 0x000fea0003c00000 */
[----:B------:R0:W1:Y:S02]  /*263b0*/  SHFL.IDX P6, R14, R13, R12, R11 ;  /* 0x0000000c0d0e7389 */ /* 0x00006400000c000b */
[----:B01----:R-:W-:Y:S01]  /*263c0*/  ENDCOLLECTIVE ;  /* 0x000000000000791b */ /* 0x003fe20003800000 */
.L_x_682:
        /* <DEDUP_REMOVED lines=8> */
.L_x_683:
[----:B------:R-:W-:Y:S01]  /*26450*/  IMAD.MOV.U32 R13, RZ, RZ, R77 ;  /* 0x000000ffff0d7224 */ /* 0x000fe200078e004d */
[----:B------:R-:W-:Y:S01]  /*26460*/  MOV R12, R2 ;  /* 0x00000002000c7202 */ /* 0x000fe20000000f00 */
[----:B------:R-:W-:-:S07]  /*26470*/  IMAD.MOV.U32 R100, RZ, RZ, R14 ;  /* 0x000000ffff647224 */ /* 0x000fce00078e000e */
[----:B------:R-:W-:Y:S05]  /*26480*/  WARPSYNC.COLLECTIVE R15, `(.L_x_684) ;  /* 0x000000000f087348 */ /* 0x000fea0003c00000 */
[----:B------:R0:W1:Y:S02]  /*26490*/  SHFL.IDX P6, R14, R13, R12, R11 ;  /* 0x0000000c0d0e7389 */ /* 0x00006400000c000b */
[----:B01----:R-:W-:Y:S01]  /*264a0*/  ENDCOLLECTIVE ;  /* 0x000000000000791b */ /* 0x003fe20003800000 */
.L_x_684:
[----:B------:R-:W-:Y:S01]  /*264b0*/  SEL R65, R75, R100, P0 ;  /* 0x000000644b417207 */ /* 0x000fe20000000000 */
[----:B------:R-:W-:Y:S02]  /*264c0*/  IMAD.MOV.U32 R13, RZ, RZ, R110 ;  /* 0x000000ffff0d7224 */ /* 0x000fe400078e006e */
[----:B------:R-:W-:Y:S02]  /*264d0*/  IMAD.MOV.U32 R12, RZ, RZ, R7 ;  /* 0x000000ffff0c7224 */ /* 0x000fe400078e0007 */
[----:B------:R-:W-:-:S07]  /*264e0*/  IMAD.MOV.U32 R77, RZ, RZ, R14 ;  /* 0x000000ffff4d7224 */ /* 0x000fce00078e000e */
[----:B------:R-:W-:Y:S05]  /*264f0*/  WARPSYNC.COLLECTIVE R15, `(.L_x_685) ;  /* 0x000000000f087348 */ /* 0x000fea0003c00000 */
[----:B------:R0:W1:Y:S02]  /*26500*/  SHFL.IDX P6, R14, R13, R12, R11 ;  /* 0x0000000c0d0e7389 */ /* 0x00006400000c000b */
[----:B01----:R-:W-:Y:S01]  /*26510*/  ENDCOLLECTIVE ;  /* 0x000000000000791b */ /* 0x003fe20003800000 */
.L_x_685:
[----:B------:R-:W-:Y:S02]  /*26520*/  IMAD.MOV.U32 R13, RZ, RZ, R79 ;  /* 0x000000ffff0d7224 */ /* 0x000fe400078e004f */
[----:B------:R-:W-:Y:S01]  /*26530*/  IMAD.MOV.U32 R12, RZ, RZ, R2 ;  /* 0x000000ffff0c7224 */ /* 0x000fe200078e0002 */
[----:B------:R-:W-:-:S07]  /*26540*/  MOV R110, R14 ;  /* 0x0000000e006e7202 */ /* 0x000fce0000000f00 */
[----:B------:R-:W-:Y:S05]  /*26550*/  WARPSYNC.COLLECTIVE R15, `(.L_x_686) ;  /* 0x000000000f087348 */ /* 0x000fea0003c00000 */
[----:B------:R0:W1:Y:S02]  /*26560*/  SHFL.IDX P6, R14, R13, R12, R11 ;  /* 0x0000000c0d0e7389 */ /* 0x00006400000c000b */
[----:B01----:R-:W-:Y:S01]  /*26570*/  ENDCOLLECTIVE ;  /* 0x000000000000791b */ /* 0x003fe20003800000 */
.L_x_686:
        /* <DEDUP_REMOVED lines=8> */
.L_x_687:
[----:B------:R-:W-:Y:S01]  /*26600*/  IMAD.MOV.U32 R13, RZ, RZ, R109 ;  /* 0x000000ffff0d7224 */ /* 0x000fe200078e006d */
[----:B------:R-:W-:Y:S01]  /*26610*/  MOV R12, R2 ;  /* 0x00000002000c7202 */ /* 0x000fe20000000f00 */
[----:B------:R-:W-:-:S07]  /*26620*/  IMAD.MOV.U32 R112, RZ, RZ, R14 ;  /* 0x000000ffff707224 */ /* 0x000fce00078e000e */
[----:B------:R-:W-:Y:S05]  /*26630*/  WARPSYNC.COLLECTIVE R15, `(.L_x_688) ;  /* 0x000000000f087348 */ /* 0x000fea0003c00000 */
[----:B------:R0:W1:Y:S02]  /*26640*/  SHFL.IDX P6, R14, R13, R12, R11 ;  /* 0x0000000c0d0e7389 */ /* 0x00006400000c000b */
[----:B01----:R-:W-:Y:S01]  /*26650*/  ENDCOLLECTIVE ;  /* 0x000000000000791b */ /* 0x003fe20003800000 */
.L_x_688:
[----:B------:R-:W-:Y:S01]  /*26660*/  SEL R69, R79, R112, P0 ;  /* 0x000000704f457207 */ /* 0x000fe20000000000 */
[----:B------:R-:W-:Y:S02]  /*26670*/  IMAD.MOV.U32 R13, RZ, RZ, R114 ;  /* 0x000000ffff0d7224 */ /* 0x000fe400078e0072 */
[----:B------:R-:W-:Y:S02]  /*26680*/  IMAD.MOV.U32 R12, RZ, RZ, R7 ;  /* 0x000000ffff0c7224 */ /* 0x000fe400078e0007 */
[----:B------:R-:W-:-:S07]  /*26690*/  IMAD.MOV.U32 R109, RZ, RZ, R14 ;  /* 0x000000ffff6d7224 */ /* 0x000fce00078e000e */
[----:B------:R-:W-:Y:S05]  /*266a0*/  WARPSYNC.COLLECTIVE R15, `(.L_x_689) ;  /* 0x000000000f087348 */ /* 0x000fea0003c00000 */
[----:B------:R0:W1:Y:S02]  /*266b0*/  SHFL.IDX P6, R14, R13, R12, R11 ;  /* 0x0000000c0d0e7389 */ /* 0x00006400000c000b */
[----:B01----:R-:W-:Y:S01]  /*266c0*/  ENDCOLLECTIVE ;  /* 0x000000000000791b */ /* 0x003fe20003800000 */
.L_x_689:
[----:B------:R-:W-:Y:S02]  /*266d0*/  IMAD.MOV.U32 R13, RZ, RZ, R111 ;  /* 0x000000ffff0d7224 */ /* 0x000fe400078e006f */
[----:B------:R-:W-:Y:S01]  /*266e0*/  IMAD.MOV.U32 R12, RZ, RZ, R2 ;  /* 0x000000ffff0c7224 */ /* 0x000fe200078e0002 */
[----:B------:R-:W-:-:S07]  /*266f0*/  MOV R114, R14 ;  /* 0x0000000e00727202 */ /* 0x000fce0000000f00 */
[----:B------:R-:W-:Y:S05]  /*26700*/  WARPSYNC.COLLECTIVE R15, `(.L_x_690) ;  /* 0x000000000f087348 */ /* 0x000fea0003c00000 */
[----:B------:R0:W1:Y:S02]  /*26710*/  SHFL.IDX P6, R14, R13, R12, R11 ;  /* 0x0000000c0d0e7389 */ /* 0x00006400000c000b */
[----:B01----:R-:W-:Y:S01]  /*26720*/  ENDCOLLECTIVE ;  /* 0x000000000000791b */ /* 0x003fe20003800000 */
.L_x_690:
[----:B------:R-:W-:Y:S01]  /*26730*/  MOV R13, R116 ;  /* 0x00000074000d7202 */ /* 0x000fe20000000f00 */
[----:B------:R-:W-:Y:S02]  /*26740*/  IMAD.MOV.U32 R12, RZ, RZ, R7 ;  /* 0x000000ffff0c7224 */ /* 0x000fe400078e0007 */
[----:B------:R-:W-:-:S07]  /*26750*/  IMAD.MOV.U32 R111, RZ, RZ, R14 ;  /* 0x000000ffff6f7224 */ /* 0x000fce00078e000e */
[----:B------:R-:W-:Y:S05]  /*26760*/  WARPSYNC.COLLECTIVE R15, `(.L_x_691) ;  /* 0x000000000f087348 */ /* 0x000fea0003c00000 */
[----:B------:R0:W1:Y:S02]  /*26770*/  SHFL.IDX P6, R14, R13, R12, R11 ;  /* 0x0000000c0d0e7389 */ /* 0x00006400000c000b */
[----:B01----:R-:W-:Y:S01]  /*26780*/  ENDCOLLECTIVE ;  /* 0x000000000000791b */ /* 0x003fe20003800000 */
.L_x_691:
[----:B------:R-:W-:Y:S01]  /*26790*/  IMAD.MOV.U32 R13, RZ, RZ, R5 ;  /* 0x000000ffff0d7224 */ /* 0x000fe200078e0005 */
[----:B------:R-:W-:Y:S01]  /*267a0*/  MOV R12, R2 ;  /* 0x00000002000c7202 */ /* 0x000fe20000000f00 */
[----:B------:R-:W-:Y:S01]  /*267b0*/  IMAD.MOV.U32 R2, RZ, RZ, RZ ;  /* 0x000000ffff027224 */ /* 0x000fe200078e00ff */
[----:B------:R-:W-:Y:S01]  /*267c0*/  SEL R5, R53, R72, P0 ;  /* 0x0000004835057207 */ /* 0x000fe20000000000 */
[----:B------:R-:W-:-:S07]  /*267d0*/  IMAD.MOV.U32 R116, RZ, RZ, R14 ;  /* 0x000000ffff747224 */ /* 0x000fce00078e000e */
[----:B------:R-:W-:Y:S05]  /*267e0*/  WARPSYNC.COLLECTIVE R15, `(.L_x_692) ;  /* 0x000000000f087348 */ /* 0x000fea0003c00000 */
[----:B------:R0:W1:Y:S02]  /*267f0*/  SHFL.IDX P6, R14, R13, R12, R11 ;  /* 0x0000000c0d0e7389 */ /* 0x00006400000c000b */
[----:B01----:R-:W-:Y:S01]  /*26800*/  ENDCOLLECTIVE ;  /* 0x000000000000791b */ /* 0x003fe20003800000 */
.L_x_692:
[----:B------:R-:W-:Y:S01]  /*26810*/  SEL R77, R111, R116, P0 ;  /* 0x000000746f4d7207 */ /* 0x000fe20000000000 */
[----:B------:R-:W-:Y:S02]  /*26820*/  IMAD.MOV.U32 R13, RZ, RZ, R3 ;  /* 0x000000ffff0d7224 */ /* 0x000fe400078e0003 */
[----:B------:R-:W-:Y:S01]  /*26830*/  IMAD.MOV.U32 R12, RZ, RZ, R7 ;  /* 0x000000ffff0c7224 */ /* 0x000fe200078e0007 */
[----:B------:R-:W-:Y:S02]  /*26840*/  SEL R7, R72, R53, P0 ;  /* 0x0000003548077207 */ /* 0x000fe40000000000 */
[----:B------:R-:W-:Y:S01]  /*26850*/  SEL R53, R109, R114, P0 ;  /* 0x000000726d357207 */ /* 0x000fe20000000000 */
[----:B------:R-:W-:-:S07]  /*26860*/  IMAD.MOV.U32 R0, RZ, RZ, R14 ;  /* 0x000000ffff007224 */ /* 0x000fce00078e000e */
[----:B------:R-:W-:Y:S05]  /*26870*/  WARPSYNC.COLLECTIVE R15, `(.L_x_693) ;  /* 0x000000000f087348 */ /* 0x000fea0003c00000 */
[----:B------:R0:W1:Y:S02]  /*26880*/  SHFL.IDX P6, R14, R13, R12, R11 ;  /* 0x0000000c0d0e7389 */ /* 0x00006400000c000b */
[----:B01----:R-:W-:Y:S01]  /*26890*/  ENDCOLLECTIVE ;  /* 0x000000000000791b */ /* 0x003fe20003800000 */
.L_x_693:
[----:B------:R-:W-:Y:S02]  /*268a0*/  SEL R12, R33, R40, P0 ;  /* 0x00000028210c7207 */ /* 0x000fe40000000000 */
[----:B------:R-:W-:Y:S02]  /*268b0*/  SEL R11, R74, R55, P0 ;  /* 0x000000374a0b7207 */ /* 0x000fe40000000000 */
[----:B------:R-:W-:Y:S02]  /*268c0*/  SEL R13, R67, R92, P0 ;  /* 0x0000005c430d7207 */ /* 0x000fe40000000000 */
[----:B------:R-:W-:Y:S02]  /*268d0*/  SEL R15, R92, R67, P0 ;  /* 0x000000435c0f7207 */ /* 0x000fe40000000000 */
[----:B------:R-:W-:Y:S02]  /*268e0*/  SEL R67, R100, R75, P0 ;  /* 0x0000004b64437207 */ /* 0x000fe40000000000 */
[----:B------:R-:W-:-:S02]  /*268f0*/  MOV R3, R14 ;  /* 0x0000000e00037202 */ /* 0x000fc40000000f00 */
        /* <DEDUP_REMOVED lines=8> */
[----:B------:R-:W-:Y:S01]  /*26980*/  SEL R79, R116, R111, P0 ;  /* 0x0000006f744f7207 */ /* 0x000fe20000000000 */
[----:B------:R-:W-:Y:S06]  /*26990*/  BRA `(.L_x_694) ;  /* 0xffffff4800987947 */ /* 0x000fec000383ffff */
.L_x_484:
[----:B------:R-:W0:Y:S01]  /*269a0*/  S2R R6, SR_TID.X ;  /* 0x0000000000067919 */ /* 0x000e220000002100 */
[----:B------:R-:W-:Y:S01]  /*269b0*/  BSSY B1, `(.L_x_695) ;  /* 0x000000a000017945 */ /* 0x000fe20003800000 */
[----:B------:R-:W-:Y:S01]  /*269c0*/  IMAD.MOV.U32 R12, RZ, RZ, RZ ;  /* 0x000000ffff0c7224 */ /* 0x000fe200078e00ff */
[----:B------:R-:W-:Y:S01]  /*269d0*/  MOV R11, 0x1f ;  /* 0x0000001f000b7802 */ /* 0x000fe20000000f00 */
[----:B------:R-:W-:Y:S01]  /*269e0*/  IMAD.MOV.U32 R15, RZ, RZ, -0x1 ;  /* 0xffffffffff0f7424 */ /* 0x000fe200078e00ff */
[----:B0-----:R-:W-:-:S04]  /*269f0*/  SHF.R.U32.HI R6, RZ, 0x5, R6 ;  /* 0x00000005ff067819 */ /* 0x001fc80000011606 */
[----:B------:R-:W-:-:S05]  /*26a00*/  LOP3.LUT R6, R6, 0x3, RZ, 0xc0, !PT ;  /* 0x0000000306067812 */ /* 0x000fca00078ec0ff */
[----:B------:R-:W-:-:S07]  /*26a10*/  IMAD.MOV.U32 R13, RZ, RZ, R6 ;  /* 0x000000ffff0d7224 */ /* 0x000fce00078e0006 */
[----:B------:R-:W-:Y:S05]  /*26a20*/  WARPSYNC.COLLECTIVE R15, `(.L_x_696) ;  /* 0x000000000f087348 */ /* 0x000fea0003c00000 */
[----:B------:R0:W1:Y:S02]  /*26a30*/  SHFL.IDX P6, R14, R13, R12, R11 ;  /* 0x0000000c0d0e7389 */ /* 0x00006400000c000b */
[----:B01----:R-:W-:Y:S01]  /*26a40*/  ENDCOLLECTIVE ;  /* 0x000000000000791b */ /* 0x003fe20003800000 */
.L_x_696:
[----:B------:R-:W-:Y:S05]  /*26a50*/  BSYNC B1 ;  /* 0x0000000000017941 */ /* 0x000fea0003800000 */
.L_x_695:
[----:B------:R-:W-:Y:S05]  /*26a60*/  BRA `(.L_x_697) ;  /* 0xffffff7c00107947 */ /* 0x000fea000383ffff */
.L_x_486:
[----:B------:R-:W-:Y:S01]  /*26a70*/  BSSY B1, `(.L_x_698) ;  /* 0x0000006000017945 */ /* 0x000fe20003800000 */
[----:B------:R-:W-:-:S07]  /*26a80*/  IMAD.MOV.U32 R15, RZ, RZ, -0x1 ;  /* 0xffffffffff0f7424 */ /* 0x000fce00078e00ff */
[----:B0-----:R-:W-:Y:S05]  /*26a90*/  WARPSYNC.COLLECTIVE R15, `(.L_x_699) ;  /* 0x000000000f0c7348 */ /* 0x001fea0003c00000 */
[----:B------:R-:W-:Y:S02]  /*26aa0*/  ELECT P6, UR62, PT ;  /* 0x00000000003e782f */ /* 0x000fe400038c0000 */
[----:B------:R-:W-:Y:S01]  /*26ab0*/  MOV R14, UR62 ;  /* 0x0000003e000e7c02 */ /* 0x000fe20008000f00 */
[----:B0-----:R-:W-:Y:S10]  /*26ac0*/  ENDCOLLECTIVE ;  /* 0x000000000000791b */ /* 0x001ff40003800000 */
.L_x_699:
[----:B------:R-:W-:Y:S05]  /*26ad0*/  BSYNC B1 ;  /* 0x0000000000017941 */ /* 0x000fea0003800000 */
.L_x_698:
[----:B------:R-:W-:Y:S05]  /*26ae0*/  BRA `(.L_x_485) ;  /* 0xffffff7c00087947 */ /* 0x000fea000383ffff */
.L_x_488:
[----:B0-----:R0:W1:Y:S02]  /*26af0*/  SYNCS.PHASECHK.TRANS64.TRYWAIT P0, [R11+URZ+0x38820], R4 ;  /* 0x038820040b0075a7 */ /* 0x001064000800017f */
[----:B-1----:R-:W-:Y:S05]  /*26b00*/  @!P0 NANOSLEEP.SYNCS 0x989680 ;  /* 0x009896800000895d */ /* 0x002fea0003900000 */
[----:B------:R-:W1:Y:S02]  /*26b10*/  @!P0 SYNCS.PHASECHK.TRANS64 P0, [R11+URZ+0x38820], R4 ;  /* 0x038820040b0085a7 */ /* 0x000e64000800007f */
[----:B-1----:R-:W-:Y:S05]  /*26b20*/  @!P0 BRA `(.L_x_488) ;  /* 0xfffffffc00f08947 */ /* 0x002fea000383ffff */
[----:B------:R-:W-:Y:S05]  /*26b30*/  BRA `(.L_x_700) ;  /* 0xffffff7c00247947 */ /* 0x000fea000383ffff */
.L_x_492:
[----:B-1----:R1:W2:Y:S02]  /*26b40*/  SYNCS.PHASECHK.TRANS64.TRYWAIT P0, [R7+URZ+0x388a0], R12 ;  /* 0x0388a00c070075a7 */ /* 0x0022a4000800017f */
[----:B--2---:R-:W-:Y:S05]  /*26b50*/  @!P0 NANOSLEEP.SYNCS 0x989680 ;  /* 0x009896800000895d */ /* 0x004fea0003900000 */
[----:B------:R-:W2:Y:S02]  /*26b60*/  @!P0 SYNCS.PHASECHK.TRANS64 P0, [R7+URZ+0x388a0], R12 ;  /* 0x0388a00c070085a7 */ /* 0x000ea4000800007f */
[----:B--2---:R-:W-:Y:S05]  /*26b70*/  @!P0 BRA `(.L_x_492) ;  /* 0xfffffffc00f08947 */ /* 0x004fea000383ffff */
[----:B------:R-:W-:Y:S05]  /*26b80*/  BRA `(.L_x_701) ;  /* 0xffffff7c00447947 */ /* 0x000fea000383ffff */
.L_x_498:
[----:B0-----:R0:W2:Y:S02]  /*26b90*/  SYNCS.PHASECHK.TRANS64.TRYWAIT P0, [R7+URZ+0x388c0], R12 ;  /* 0x0388c00c070075a7 */ /* 0x0010a4000800017f */
[----:B--2---:R-:W-:Y:S05]  /*26ba0*/  @!P0 NANOSLEEP.SYNCS 0x989680 ;  /* 0x009896800000895d */ /* 0x004fea0003900000 */
[----:B------:R-:W2:Y:S02]  /*26bb0*/  @!P0 SYNCS.PHASECHK.TRANS64 P0, [R7+URZ+0x388c0], R12 ;  /* 0x0388c00c070085a7 */ /* 0x000ea4000800007f */
[----:B--2---:R-:W-:Y:S05]  /*26bc0*/  @!P0 BRA `(.L_x_498) ;  /* 0xfffffffc00f08947 */ /* 0x004fea000383ffff */
[----:B------:R-:W-:Y:S05]  /*26bd0*/  BRA `(.L_x_702) ;  /* 0xffffff8000047947 */ /* 0x000fea000383ffff */
.L_x_506:
[----:B0-----:R0:W1:Y:S02]  /*26be0*/  SYNCS.PHASECHK.TRANS64.TRYWAIT P1, [R7+URZ+0x388a0], R6 ;  /* 0x0388a006070075a7 */ /* 0x001064000802017f */
[----:B-1----:R-:W-:Y:S05]  /*26bf0*/  @!P1 NANOSLEEP.SYNCS 0x989680 ;  /* 0x009896800000995d */ /* 0x002fea0003900000 */
[----:B------:R-:W1:Y:S02]  /*26c00*/  @!P1 SYNCS.PHASECHK.TRANS64 P1, [R7+URZ+0x388a0], R6 ;  /* 0x0388a006070095a7 */ /* 0x000e64000802007f */
[----:B-1----:R-:W-:Y:S05]  /*26c10*/  @!P1 BRA `(.L_x_506) ;  /* 0xfffffffc00f09947 */ /* 0x002fea000383ffff */
[----:B------:R-:W-:Y:S05]  /*26c20*/  BRA `(.L_x_703) ;  /* 0xffffff8400207947 */ /* 0x000fea000383ffff */
.L_x_512:
[----:B-1----:R1:W2:Y:S02]  /*26c30*/  SYNCS.PHASECHK.TRANS64.TRYWAIT P1, [R7+URZ+0x388c0], R6 ;  /* 0x0388c006070075a7 */ /* 0x0022a4000802017f */
[----:B--2---:R-:W-:Y:S05]  /*26c40*/  @!P1 NANOSLEEP.SYNCS 0x989680 ;  /* 0x009896800000995d */ /* 0x004fea0003900000 */
[----:B------:R-:W2:Y:S02]  /*26c50*/  @!P1 SYNCS.PHASECHK.TRANS64 P1, [R7+URZ+0x388c0], R6 ;  /* 0x0388c006070095a7 */ /* 0x000ea4000802007f */
[----:B--2---:R-:W-:Y:S05]  /*26c60*/  @!P1 BRA `(.L_x_512) ;  /* 0xfffffffc00f09947 */ /* 0x004fea000383ffff */
[----:B------:R-:W-:Y:S05]  /*26c70*/  BRA `(.L_x_704) ;  /* 0xffffff8400d87947 */ /* 0x000fea000383ffff */
.L_x_527:
[----:B------:R-:W1:Y:S01]  /*26c80*/  S2R R5, SR_TID.X ;  /* 0x0000000000057919 */ /* 0x000e620000002100 */
[----:B------:R-:W-:Y:S01]  /*26c90*/  BSSY B0, `(.L_x_705) ;  /* 0x000000a000007945 */ /* 0x000fe20003800000 */
[----:B------:R-:W-:Y:S01]  /*26ca0*/  MOV R12, RZ ;  /* 0x000000ff000c7202 */ /* 0x000fe20000000f00 */
        /* <DEDUP_REMOVED lines=8> */
.L_x_706:
[----:B------:R-:W-:Y:S05]  /*26d30*/  BSYNC B0 ;  /* 0x0000000000007941 */ /* 0x000fea0003800000 */
.L_x_705:
[----:B------:R-:W-:Y:S05]  /*26d40*/  BRA `(.L_x_707) ;  /* 0xffffff9400707947 */ /* 0x000fea000383ffff */
.L_x_529:
[----:B------:R-:W-:Y:S01]  /*26d50*/  BSSY B0, `(.L_x_708) ;  /* 0x0000006000007945 */ /* 0x000fe20003800000 */
[----:B------:R-:W-:-:S07]  /*26d60*/  IMAD.MOV.U32 R15, RZ, RZ, -0x1 ;  /* 0xffffffffff0f7424 */ /* 0x000fce00078e00ff */
[----:B01----:R-:W-:Y:S05]  /*26d70*/  WARPSYNC.COLLECTIVE R15, `(.L_x_709) ;  /* 0x000000000f0c7348 */ /* 0x003fea0003c00000 */
[----:B------:R-:W-:Y:S02]  /*26d80*/  ELECT P6, UR62, PT ;  /* 0x00000000003e782f */ /* 0x000fe400038c0000 */
[----:B------:R-:W-:Y:S01]  /*26d90*/  MOV R14, UR62 ;  /* 0x0000003e000e7c02 */ /* 0x000fe20008000f00 */
[----:B01----:R-:W-:Y:S10]  /*26da0*/  ENDCOLLECTIVE ;  /* 0x000000000000791b */ /* 0x003ff40003800000 */
.L_x_709:
[----:B------:R-:W-:Y:S05]  /*26db0*/  BSYNC B0 ;  /* 0x0000000000007941 */ /* 0x000fea0003800000 */
.L_x_708:
[----:B------:R-:W-:Y:S05]  /*26dc0*/  BRA `(.L_x_710) ;  /* 0xffffff9400687947 */ /* 0x000fea000383ffff */
.L_x_532:
[----:B-1----:R1:W2:Y:S02]  /*26dd0*/  SYNCS.PHASECHK.TRANS64.TRYWAIT P2, [R5+URZ+0x38880], R7 ;  /* 0x03888007050075a7 */ /* 0x0022a4000804017f */
[----:B--2---:R-:W-:Y:S05]  /*26de0*/  @!P2 NANOSLEEP.SYNCS 0x989680 ;  /* 0x009896800000a95d */ /* 0x004fea0003900000 */
[----:B------:R-:W2:Y:S02]  /*26df0*/  @!P2 SYNCS.PHASECHK.TRANS64 P2, [R5+URZ+0x38880], R7 ;  /* 0x038880070500a5a7 */ /* 0x000ea4000804007f */
[----:B--2---:R-:W-:Y:S05]  /*26e00*/  @!P2 BRA `(.L_x_532) ;  /* 0xfffffffc00f0a947 */ /* 0x004fea000383ffff */
[----:B------:R-:W-:Y:S05]  /*26e10*/  BRA `(.L_x_711) ;  /* 0xffffff9400e47947 */ /* 0x000fea000383ffff */
.L_x_534:
[----:B--2---:R2:W3:Y:S02]  /*26e20*/  SYNCS.PHASECHK.TRANS64.TRYWAIT P2, [R5+URZ+0x38840], R7 ;  /* 0x03884007050075a7 */ /* 0x0044e4000804017f */
[----:B---3--:R-:W-:Y:S05]  /*26e30*/  @!P2 NANOSLEEP.SYNCS 0x989680 ;  /* 0x009896800000a95d */ /* 0x008fea0003900000 */
[----:B------:R-:W3:Y:S02]  /*26e40*/  @!P2 SYNCS.PHASECHK.TRANS64 P2, [R5+URZ+0x38840], R7 ;  /* 0x038840070500a5a7 */ /* 0x000ee4000804007f */
[----:B---3--:R-:W-:Y:S05]  /*26e50*/  @!P2 BRA `(.L_x_534) ;  /* 0xfffffffc00f0a947 */ /* 0x008fea000383ffff */
[----:B------:R-:W-:Y:S05]  /*26e60*/  BRA `(.L_x_712) ;  /* 0xffffff98005c7947 */ /* 0x000fea000383ffff */
.L_x_537:
[----:B-1----:R-:W1:Y:S01]  /*26e70*/  S2R R5, SR_CgaCtaId ;  /* 0x0000000000057919 */ /* 0x002e620000008800 */
[----:B------:R-:W-:-:S04]  /*26e80*/  MOV R4, 0x400 ;  /* 0x0000040000047802 */ /* 0x000fc80000000f00 */
[----:B-1----:R-:W-:-:S04]  /*26e90*/  LEA R4, R5, R4, 0x18 ;  /* 0x0000000405047211 */ /* 0x002fc800078ec0ff */
[----:B------:R1:W2:Y:S03]  /*26ea0*/  SYNCS.PHASECHK.TRANS64.TRYWAIT P0, [R4+URZ+0x38820], R3 ;  /* 0x03882003040075a7 */ /* 0x0002a6000800017f */
[----:B--2---:R-:W-:Y:S05]  /*26eb0*/  @!P0 NANOSLEEP.SYNCS 0x989680 ;  /* 0x009896800000895d */ /* 0x004fea0003900000 */
[----:B------:R-:W2:Y:S02]  /*26ec0*/  @!P0 SYNCS.PHASECHK.TRANS64 P0, [R4+URZ+0x38820], R3 ;  /* 0x03882003040085a7 */ /* 0x000ea4000800007f */
[----:B--2---:R-:W-:Y:S05]  /*26ed0*/  @!P0 BRA `(.L_x_537) ;  /* 0xfffffffc00e48947 */ /* 0x004fea000383ffff */
[----:B------:R-:W-:Y:S05]  /*26ee0*/  BRA `(.L_x_713) ;  /* 0xffffff9c00587947 */ /* 0x000fea000383ffff */
.L_x_543:
[----:B--2---:R2:W3:Y:S02]  /*26ef0*/  SYNCS.PHASECHK.TRANS64.TRYWAIT P0, [R5+URZ+0x38880], R4 ;  /* 0x03888004050075a7 */ /* 0x0044e4000800017f */
[----:B---3--:R-:W-:Y:S05]  /*26f00*/  @!P0 NANOSLEEP.SYNCS 0x989680 ;  /* 0x009896800000895d */ /* 0x008fea0003900000 */
[----:B------:R-:W3:Y:S02]  /*26f10*/  @!P0 SYNCS.PHASECHK.TRANS64 P0, [R5+URZ+0x38880], R4 ;  /* 0x03888004050085a7 */ /* 0x000ee4000800007f */
[----:B---3--:R-:W-:Y:S05]  /*26f20*/  @!P0 BRA `(.L_x_543) ;  /* 0xfffffffc00f08947 */ /* 0x008fea000383ffff */
[----:B------:R-:W-:Y:S05]  /*26f30*/  BRA `(.L_x_714) ;  /* 0xffffffa000147947 */ /* 0x000fea000383ffff */
.L_x_549:
[----:B-1----:R1:W3:Y:S02]  /*26f40*/  SYNCS.PHASECHK.TRANS64.TRYWAIT P0, [R5+URZ+0x38840], R4 ;  /* 0x03884004050075a7 */ /* 0x0022e4000800017f */
[----:B---3--:R-:W-:Y:S05]  /*26f50*/  @!P0 NANOSLEEP.SYNCS 0x989680 ;  /* 0x009896800000895d */ /* 0x008fea0003900000 */
[----:B------:R-:W3:Y:S02]  /*26f60*/  @!P0 SYNCS.PHASECHK.TRANS64 P0, [R5+URZ+0x38840], R4 ;  /* 0x03884004050085a7 */ /* 0x000ee4000800007f */
[----:B---3--:R-:W-:Y:S05]  /*26f70*/  @!P0 BRA `(.L_x_549) ;  /* 0xfffffffc00f08947 */ /* 0x008fea000383ffff */
[----:B------:R-:W-:Y:S05]  /*26f80*/  BRA `(.L_x_715) ;  /* 0xffffffa000e07947 */ /* 0x000fea000383ffff */
.L_x_556:
[----:B--2---:R-:W2:Y:S02]  /*26f90*/  LDL R4, [R1+0x4] ;  /* 0x0000040001047983 */ /* 0x004ea40000100800 */
[----:B--2---:R2:W3:Y:S02]  /*26fa0*/  SYNCS.PHASECHK.TRANS64.TRYWAIT P2, [R4+URZ+0x38870], R3 ;  /* 0x03887003040075a7 */ /* 0x0044e4000804017f */
[----:B---3--:R-:W-:Y:S05]  /*26fb0*/  @!P2 NANOSLEEP.SYNCS 0x989680 ;  /* 0x009896800000a95d */ /* 0x008fea0003900000 */
[----:B------:R-:W3:Y:S02]  /*26fc0*/  @!P2 SYNCS.PHASECHK.TRANS64 P2, [R4+URZ+0x38870], R3 ;  /* 0x038870030400a5a7 */ /* 0x000ee4000804007f */
[----:B---3--:R-:W-:Y:S05]  /*26fd0*/  @!P2 BRA `(.L_x_556) ;  /* 0xfffffffc00eca947 */ /* 0x008fea000383ffff */
[----:B------:R-:W-:Y:S05]  /*26fe0*/  BRA `(.L_x_716) ;  /* 0xffffffa400c47947 */ /* 0x000fea000383ffff */
.L_x_558:
[----:B--2---:R-:W2:Y:S02]  /*26ff0*/  LDL R5, [R1+0x4] ;  /* 0x0000040001057983 */ /* 0x004ea40000100800 */
[----:B--2---:R2:W3:Y:S02]  /*27000*/  SYNCS.PHASECHK.TRANS64.TRYWAIT P2, [R5+URZ+0x38860], R4 ;  /* 0x03886004050075a7 */ /* 0x0044e4000804017f */
[----:B---3--:R-:W-:Y:S05]  /*27010*/  @!P2 NANOSLEEP.SYNCS 0x989680 ;  /* 0x009896800000a95d */ /* 0x008fea0003900000 */
[----:B------:R-:W3:Y:S02]  /*27020*/  @!P2 SYNCS.PHASECHK.TRANS64 P2, [R5+URZ+0x38860], R4 ;  /* 0x038860040500a5a7 */ /* 0x000ee4000804007f */
[----:B---3--:R-:W-:Y:S05]  /*27030*/  @!P2 BRA `(.L_x_558) ;  /* 0xfffffffc00eca947 */ /* 0x008fea000383ffff */
[----:B------:R-:W-:Y:S05]  /*27040*/  BRA `(.L_x_717) ;  /* 0xffffffa400cc7947 */ /* 0x000fea000383ffff */
.L_x_565:
[----:B-1----:R1:W2:Y:S02]  /*27050*/  SYNCS.PHASECHK.TRANS64.TRYWAIT P0, [R2+URZ+0x38870], R0 ;  /* 0x03887000020075a7 */ /* 0x0022a4000800017f */
[----:B--2---:R-:W-:Y:S05]  /*27060*/  @!P0 NANOSLEEP.SYNCS 0x989680 ;  /* 0x009896800000895d */ /* 0x004fea0003900000 */
[----:B------:R-:W2:Y:S02]  /*27070*/  @!P0 SYNCS.PHASECHK.TRANS64 P0, [R2+URZ+0x38870], R0 ;  /* 0x03887000020085a7 */ /* 0x000ea4000800007f */
[----:B--2---:R-:W-:Y:S05]  /*27080*/  @!P0 BRA `(.L_x_565) ;  /* 0xfffffffc00f08947 */ /* 0x004fea000383ffff */
[----:B------:R-:W-:Y:S05]  /*27090*/  BRA `(.L_x_718) ;  /* 0xffffffb400247947 */ /* 0x000fea000383ffff */
.L_x_567:
[----:B-1----:R1:W2:Y:S02]  /*270a0*/  SYNCS.PHASECHK.TRANS64.TRYWAIT P0, [R2+URZ+0x38860], R0 ;  /* 0x03886000020075a7 */ /* 0x0022a4000800017f */
[----:B--2---:R-:W-:Y:S05]  /*270b0*/  @!P0 NANOSLEEP.SYNCS 0x989680 ;  /* 0x009896800000895d */ /* 0x004fea0003900000 */
[----:B------:R-:W2:Y:S02]  /*270c0*/  @!P0 SYNCS.PHASECHK.TRANS64 P0, [R2+URZ+0x38860], R0 ;  /* 0x03886000020085a7 */ /* 0x000ea4000800007f */
[----:B--2---:R-:W-:Y:S05]  /*270d0*/  @!P0 BRA `(.L_x_567) ;  /* 0xfffffffc00f08947 */ /* 0x004fea000383ffff */
[----:B------:R-:W-:Y:S05]  /*270e0*/  BRA `(.L_x_719) ;  /* 0xffffffb4002c7947 */ /* 0x000fea000383ffff */
.L_x_571:
[----:B------:R-:W2:Y:S01]  /*270f0*/  LDL R3, [R1] ;  /* 0x0000000001037983 */ /* 0x000ea20000100800 */
[----:B------:R-:W-:Y:S01]  /*27100*/  BSSY B0, `(.L_x_720) ;  /* 0x0000008000007945 */ /* 0x000fe20003800000 */
[----:B------:R-:W-:Y:S02]  /*27110*/  IMAD.MOV.U32 R12, RZ, RZ, RZ ;  /* 0x000000ffff0c7224 */ /* 0x000fe400078e00ff */
[----:B------:R-:W-:Y:S02]  /*27120*/  IMAD.MOV.U32 R11, RZ, RZ, 0x1f ;  /* 0x0000001fff0b7424 */ /* 0x000fe400078e00ff */
[----:B------:R-:W-:Y:S01]  /*27130*/  IMAD.MOV.U32 R15, RZ, RZ, -0x1 ;  /* 0xffffffffff0f7424 */ /* 0x000fe200078e00ff */
[----:B--2---:R-:W-:-:S07]  /*27140*/  MOV R13, R3 ;  /* 0x00000003000d7202 */ /* 0x004fce0000000f00 */
[----:B------:R-:W-:Y:S05]  /*27150*/  WARPSYNC.COLLECTIVE R15, `(.L_x_721) ;  /* 0x000000000f087348 */ /* 0x000fea0003c00000 */
[----:B------:R0:W1:Y:S02]  /*27160*/  SHFL.IDX P6, R14, R13, R12, R11 ;  /* 0x0000000c0d0e7389 */ /* 0x00006400000c000b */
[----:B01----:R-:W-:Y:S01]  /*27170*/  ENDCOLLECTIVE ;  /* 0x000000000000791b */ /* 0x003fe20003800000 */
.L_x_721:
[----:B------:R-:W-:Y:S05]  /*27180*/  BSYNC B0 ;  /* 0x0000000000007941 */ /* 0x000fea0003800000 */
.L_x_720:
[----:B------:R0:W5:Y:S01]  /*27190*/  LDL R2, [R1+0xc] ;  /* 0x00000c0001027983 */ /* 0x0001620000100800 */
[----:B------:R-:W-:Y:S01]  /*271a0*/  IMAD.MOV.U32 R13, RZ, RZ, R3 ;  /* 0x000000ffff0d7224 */ /* 0x000fe200078e0003 */
[----:B------:R-:W-:Y:S01]  /*271b0*/  MOV R15, 0xffffffff ;  /* 0xffffffff000f7802 */ /* 0x000fe20000000f00 */
[----:B------:R-:W-:Y:S01]  /*271c0*/  IMAD.MOV.U32 R12, RZ, RZ, 0x1 ;  /* 0x00000001ff0c7424 */ /* 0x000fe200078e00ff */
[----:B------:R-:W-:Y:S01]  /*271d0*/  MOV R0, R14 ;  /* 0x0000000e00007202 */ /* 0x000fe20000000f00 */
[----:B------:R-:W-:-:S07]  /*271e0*/  IMAD.MOV.U32 R11, RZ, RZ, 0x1f ;  /* 0x0000001fff0b7424 */ /* 0x000fce00078e00ff */
[----:B0----5:R-:W-:Y:S05]  /*271f0*/  WARPSYNC.COLLECTIVE R15, `(.L_x_722) ;  /* 0x000000000f087348 */ /* 0x021fea0003c00000 */
[----:B------:R1:W2:Y:S02]  /*27200*/  SHFL.IDX P6, R14, R13, R12, R11 ;  /* 0x0000000c0d0e7389 */ /* 0x0002a400000c000b */
[----:B012--5:R-:W-:Y:S01]  /*27210*/  ENDCOLLECTIVE ;  /* 0x000000000000791b */ /* 0x027fe20003800000 */
.L_x_722:
[----:B------:R-:W-:Y:S01]  /*27220*/  ULDC UR4, c[0x0][0xc14] ;  /* 0x0003050000047ab9 */ /* 0x000fe20000000800 */
[----:B------:R-:W-:Y:S02]  /*27230*/  IMAD.IADD R5, R2, 0x1, R8 ;  /* 0x0000000102057824 */ /* 0x000fe400078e0208 */
[----:B------:R-:W-:Y:S02]  /*27240*/  IMAD.MOV.U32 R11, RZ, RZ, RZ ;  /* 0x000000ffff0b7224 */ /* 0x000fe400078e00ff */
[----:B------:R-:W-:Y:S01]  /*27250*/  IMAD.MOV.U32 R4, RZ, RZ, R14 ;  /* 0x000000ffff047224 */ /* 0x000fe200078e000e */
[----:B------:R-:W-:-:S13]  /*27260*/  ISETP.GE.OR P1, PT, R5, UR4, !P0 ;  /* 0x0000000405007c0c */ /* 0x000fda000c726670 */
[----:B------:R-:W0:Y:S02]  /*27270*/  @!P1 LDC.64 R2, c[0x0][0xc58] ;  /* 0x00031600ff029b82 */ /* 0x000e240000000a00 */
[----:B0-----:R-:W-:-:S06]  /*27280*/  @!P1 IMAD.WIDE R2, R5, 0x4, R2 ;  /* 0x0000000405029825 */ /* 0x001fcc00078e0202 */
[----:B------:R0:W2:Y:S01]  /*27290*/  @!P1 LDG.E R3, desc[UR42][R2.64] ;  /* 0x0000002a02039981 */ /* 0x0000a2000c1e1900 */
[C---:B------:R-:W-:Y:S02]  /*272a0*/  ISETP.GE.U32.AND P2, PT, R8.reuse, 0x2, PT ;  /* 0x000000020800780c */ /* 0x040fe40003f46070 */
[C---:B------:R-:W-:Y:S02]  /*272b0*/  ISETP.GE.U32.AND P3, PT, R8.reuse, 0x4, PT ;  /* 0x000000040800780c */ /* 0x040fe40003f66070 */
[C---:B------:R-:W-:Y:S02]  /*272c0*/  ISETP.GE.U32.AND P4, PT, R8.reuse, 0x8, PT ;  /* 0x000000080800780c */ /* 0x040fe40003f86070 */
[C---:B------:R-:W-:Y:S01]  /*272d0*/  ISETP.GE.U32.AND P5, PT, R8.reuse, 0x10, PT ;  /* 0x000000100800780c */ /* 0x040fe20003fa6070 */
[----:B0-----:R-:W-:Y:S01]  /*272e0*/  IMAD.MOV.U32 R2, RZ, RZ, RZ ;  /* 0x000000ffff027224 */ /* 0x001fe200078e00ff */
[----:B--2---:R-:W-:Y:S02]  /*272f0*/  @!P1 MOV R2, R3 ;  /* 0x0000000300029202 */ /* 0x004fe40000000f00 */
[----:B------:R-:W-:-:S03]  /*27300*/  ISETP.NE.AND P1, PT, R8, RZ, PT ;  /* 0x000000ff0800720c */ /* 0x000fc60003f25270 */
[----:B------:R-:W-:-:S10]  /*27310*/  IMAD.MOV.U32 R13, RZ, RZ, R2 ;  /* 0x000000ffff0d7224 */ /* 0x000fd400078e0002 */
[----:B------:R-:W-:Y:S05]  /*27320*/  WARPSYNC.COLLECTIVE R15, `(.L_x_723) ;  /* 0x000000000f087348 */ /* 0x000fea0003c00000 */
[----:B------:R0:W1:Y:S02]  /*27330*/  SHFL.UP P6, R14, R13, R12, R11 ;  /* 0x0400000c0d0e7389 */ /* 0x00006400000c000b */
[----:B01----:R-:W-:Y:S01]  /*27340*/  ENDCOLLECTIVE ;  /* 0x000000000000791b */ /* 0x003fe20003800000 */
.L_x_723:
[----:B------:R-:W-:Y:S02]  /*27350*/  IMAD.MOV.U32 R12, RZ, RZ, 0x2 ;  /* 0x00000002ff0c7424 */ /* 0x000fe400078e00ff */
[----:B------:R-:W-:-:S05]  /*27360*/  IMAD.MOV.U32 R3, RZ, RZ, R14 ;  /* 0x000000ffff037224 */ /* 0x000fca00078e000e */
[----:B------:R-:W-:-:S04]  /*27370*/  SEL R5, R3, RZ, P1 ;  /* 0x000000ff03057207 */ /* 0x000fc80000800000 */
[----:B------:R-:W-:-:S05]  /*27380*/  IADD3 R3, R2, R5, RZ ;  /* 0x0000000502037210 */ /* 0x000fca0007ffe0ff */
[----:B------:R-:W-:-:S07]  /*27390*/  IMAD.MOV.U32 R13, RZ, RZ, R3 ;  /* 0x000000ffff0d7224 */ /* 0x000fce00078e0003 */
[----:B------:R-:W-:Y:S05]  /*273a0*/  WARPSYNC.COLLECTIVE R15, `(.L_x_724) ;  /* 0x000000000f087348 */ /* 0x000fea0003c00000 */
[----:B------:R0:W1:Y:S02]  /*273b0*/  SHFL.UP P6, R14, R13, R12, R11 ;  /* 0x0400000c0d0e7389 */ /* 0x00006400000c000b */
[----:B01----:R-:W-:Y:S01]  /*273c0*/  ENDCOLLECTIVE ;  /* 0x000000000000791b */ /* 0x003fe20003800000 */
.L_x_724:
        /* <DEDUP_REMOVED lines=8> */
.L_x_725:
        /* <DEDUP_REMOVED lines=8> */
.L_x_726:
[----:B------:R-:W-:Y:S02]  /*274d0*/  MOV R12, 0x10 ;  /* 0x00000010000c7802 */ /* 0x000fe40000000f00 */
[----:B------:R-:W-:-:S04]  /*274e0*/  MOV R5, R14 ;  /* 0x0000000e00057202 */ /* 0x000fc80000000f00 */
[----:B------:R-:W-:-:S05]  /*274f0*/  SEL R5, R5, RZ, P4 ;  /* 0x000000ff05057207 */ /* 0x000fca0002000000 */
[----:B------:R-:W-:-:S04]  /*27500*/  IMAD.IADD R3, R3, 0x1, R5 ;  /* 0x0000000103037824 */ /* 0x000fc800078e0205 */
[----:B------:R-:W-:-:S07]  /*27510*/  IMAD.MOV.U32 R13, RZ, RZ, R3 ;  /* 0x000000ffff0d7224 */ /* 0x000fce00078e0003 */
[----:B------:R-:W-:Y:S05]  /*27520*/  WARPSYNC.COLLECTIVE R15, `(.L_x_727) ;  /* 0x000000000f087348 */ /* 0x000fea0003c00000 */
[----:B------:R0:W1:Y:S02]  /*27530*/  SHFL.UP P6, R14, R13, R12, R11 ;  /* 0x0400000c0d0e7389 */ /* 0x00006400000c000b */
[----:B01----:R-:W-:Y:S01]  /*27540*/  ENDCOLLECTIVE ;  /* 0x000000000000791b */ /* 0x003fe20003800000 */
.L_x_727:
[----:B------:R-:W-:Y:S02]  /*27550*/  IMAD.MOV.U32 R12, RZ, RZ, 0x1f ;  /* 0x0000001fff0c7424 */ /* 0x000fe400078e00ff */
[----:B------:R-:W-:Y:S02]  /*27560*/  IMAD.MOV.U32 R11, RZ, RZ, 0x1f ;  /* 0x0000001fff0b7424 */ /* 0x000fe400078e00ff */
[----:B------:R-:W-:-:S05]  /*27570*/  IMAD.MOV.U32 R5, RZ, RZ, R14 ;  /* 0x000000ffff057224 */ /* 0x000fca00078e000e */
[----:B------:R-:W-:-:S05]  /*27580*/  SEL R5, R5, RZ, P5 ;  /* 0x000000ff05057207 */ /* 0x000fca0002800000 */
[----:B------:R-:W-:-:S05]  /*27590*/  IMAD.IADD R5, R3, 0x1, R5 ;  /* 0x0000000103057824 */ /* 0x000fca00078e0205 */
[----:B------:R-:W-:-:S07]  /*275a0*/  MOV R13, R5 ;  /* 0x00000005000d7202 */ /* 0x000fce0000000f00 */
[----:B------:R-:W-:Y:S05]  /*275b0*/  WARPSYNC.COLLECTIVE R15, `(.L_x_728) ;  /* 0x000000000f087348 */ /* 0x000fea0003c00000 */
[----:B------:R0:W1:Y:S02]  /*275c0*/  SHFL.IDX P6, R14, R13, R12, R11 ;  /* 0x0000000c0d0e7389 */ /* 0x00006400000c000b */
[----:B01----:R-:W-:Y:S01]  /*275d0*/  ENDCOLLECTIVE ;  /* 0x000000000000791b */ /* 0x003fe20003800000 */
.L_x_728:
[----:B------:R-:W-:Y:S01]  /*275e0*/  MOV R7, R14 ;  /* 0x0000000e00077202 */ /* 0x000fe20000000f00 */
[----:B------:R-:W-:Y:S06]  /*275f0*/  BRA `(.L_x_729) ;  /* 0xffffffbc00a87947 */ /* 0x000fec000383ffff */
.L_x_576:
[----:B------:R-:W-:Y:S01]  /*27600*/  BSSY B0, `(.L_x_730) ;  /* 0x0000008000007945 */ /* 0x000fe20003800000 */
[----:B-----5:R-:W-:Y:S01]  /*27610*/  IMAD.MOV.U32 R13, RZ, RZ, R2 ;  /* 0x000000ffff0d7224 */ /* 0x020fe200078e0002 */
[----:B------:R-:W-:Y:S01]  /*27620*/  MOV R11, RZ ;  /* 0x000000ff000b7202 */ /* 0x000fe20000000f00 */
[----:B------:R-:W-:Y:S02]  /*27630*/  IMAD.MOV.U32 R12, RZ, RZ, 0x1 ;  /* 0x00000001ff0c7424 */ /* 0x000fe400078e00ff */
[----:B------:R-:W-:-:S07]  /*27640*/  IMAD.MOV.U32 R15, RZ, RZ, -0x1 ;  /* 0xffffffffff0f7424 */ /* 0x000fce00078e00ff */
[----:B0-----:R-:W-:Y:S05]  /*27650*/  WARPSYNC.COLLECTIVE R15, `(.L_x_731) ;  /* 0x000000000f087348 */ /* 0x001fea0003c00000 */
[----:B------:R1:W2:Y:S02]  /*27660*/  SHFL.UP P6, R14, R13, R12, R11 ;  /* 0x0400000c0d0e7389 */ /* 0x0002a400000c000b */
[----:B012---:R-:W-:Y:S01]  /*27670*/  ENDCOLLECTIVE ;  /* 0x000000000000791b */ /* 0x007fe20003800000 */
.L_x_731:
[----:B------:R-:W-:Y:S05]  /*27680*/  BSYNC B0 ;  /* 0x0000000000007941 */ /* 0x000fea0003800000 */
.L_x_730:
[----:B------:R-:W-:Y:S01]  /*27690*/  SEL R3, R14, RZ, P1 ;  /* 0x000000ff0e037207 */ /* 0x000fe20000800000 */
[----:B------:R-:W-:Y:S01]  /*276a0*/  IMAD.MOV.U32 R12, RZ, RZ, 0x2 ;  /* 0x00000002ff0c7424 */ /* 0x000fe200078e00ff */
[----:B------:R-:W-:Y:S01]  /*276b0*/  MOV R15, 0xffffffff ;  /* 0xffffffff000f7802 */ /* 0x000fe20000000f00 */
[----:B------:R-:W-:Y:S02]  /*276c0*/  IMAD.MOV.U32 R11, RZ, RZ, RZ ;  /* 0x000000ffff0b7224 */ /* 0x000fe400078e00ff */
[----:B------:R-:W-:-:S05]  /*276d0*/  IMAD.IADD R3, R2, 0x1, R3 ;  /* 0x0000000102037824 */ /* 0x000fca00078e0203 */
[----:B------:R-:W-:-:S07]  /*276e0*/  MOV R13, R3 ;  /* 0x00000003000d7202 */ /* 0x000fce0000000f00 */
[----:B------:R-:W-:Y:S05]  /*276f0*/  WARPSYNC.COLLECTIVE R15, `(.L_x_732) ;  /* 0x000000000f087348 */ /* 0x000fea0003c00000 */
[----:B------:R0:W1:Y:S02]  /*27700*/  SHFL.UP P6, R14, R13, R12, R11 ;  /* 0x0400000c0d0e7389 */ /* 0x00006400000c000b */
[----:B01----:R-:W-:Y:S01]  /*27710*/  ENDCOLLECTIVE ;  /* 0x000000000000791b */ /* 0x003fe20003800000 */
.L_x_732:
[----:B------:R-:W-:Y:S02]  /*27720*/  IMAD.MOV.U32 R12, RZ, RZ, 0x4 ;  /* 0x00000004ff0c7424 */ /* 0x000fe400078e00ff */
[----:B------:R-:W-:-:S05]  /*27730*/  IMAD.MOV.U32 R5, RZ, RZ, R14 ;  /* 0x000000ffff057224 */ /* 0x000fca00078e000e */
[----:B------:R-:W-:-:S05]  /*27740*/  SEL R5, R5, RZ, P2 ;  /* 0x000000ff05057207 */ /* 0x000fca0001000000 */
[----:B------:R-:W-:-:S05]  /*27750*/  IMAD.IADD R3, R3, 0x1, R5 ;  /* 0x0000000103037824 */ /* 0x000fca00078e0205 */
[----:B------:R-:W-:-:S07]  /*27760*/  MOV R13, R3 ;  /* 0x00000003000d7202 */ /* 0x000fce0000000f00 */
[----:B------:R-:W-:Y:S05]  /*27770*/  WARPSYNC.COLLECTIVE R15, `(.L_x_733) ;  /* 0x000000000f087348 */ /* 0x000fea0003c00000 */
[----:B------:R0:W1:Y:S02]  /*27780*/  SHFL.UP P6, R14, R13, R12, R11 ;  /* 0x0400000c0d0e7389 */ /* 0x00006400000c000b */
[----:B01----:R-:W-:Y:S01]  /*27790*/  ENDCOLLECTIVE ;  /* 0x000000000000791b */ /* 0x003fe20003800000 */
.L_x_733:
        /* <DEDUP_REMOVED lines=8> */
.L_x_734:
        /* <DEDUP_REMOVED lines=8> */
.L_x_735:
        /* <DEDUP_REMOVED lines=9> */
.L_x_736:
[----:B------:R-:W-:Y:S01]  /*27930*/  MOV R7, R14 ;  /* 0x0000000e00077202 */ /* 0x000fe20000000f00 */
[----:B------:R-:W-:Y:S06]  /*27940*/  BRA `(.L_x_737) ;  /* 0xffffffbc007c7947 */ /* 0x000fec000383ffff */
.L_x_578:
[----:B------:R-:W-:Y:S01]  /*27950*/  BSSY B0, `(.L_x_738) ;  /* 0x0000006000007945 */ /* 0x000fe20003800000 */
[----:B------:R-:W-:Y:S01]  /*27960*/  PLOP3.LUT P6, PT, P6, PT, PT, 0x8, 0x0 ;  /* 0x000000000000781c */ /* 0x000fe200037ce170 */
[----:B------:R-:W-:-:S12]  /*27970*/  IMAD.MOV.U32 R15, RZ, RZ, -0x1 ;  /* 0xffffffffff0f7424 */ /* 0x000fd800078e00ff */
[----:B0-----:R-:W-:Y:S05]  /*27980*/  WARPSYNC.COLLECTIVE R15, `(.L_x_739) ;  /* 0x000000000f087348 */ /* 0x001fea0003c00000 */
[----:B------:R-:W-:Y:S01]  /*27990*/  VOTE.ANY R14, PT, P6 ;  /* 0x00000000000e7806 */ /* 0x000fe200030e0100 */
[----:B0-----:R-:W-:Y:S06]  /*279a0*/  ENDCOLLECTIVE ;  /* 0x000000000000791b */ /* 0x001fec0003800000 */
.L_x_739:
[----:B------:R-:W-:Y:S05]  /*279b0*/  BSYNC B0 ;  /* 0x0000000000007941 */ /* 0x000fea0003800000 */
.L_x_738:
[----:B------:R-:W-:Y:S01]  /*279c0*/  IMAD.MOV.U32 R5, RZ, RZ, R14 ;  /* 0x000000ffff057224 */ /* 0x000fe200078e000e */
[----:B------:R-:W-:Y:S01]  /*279d0*/  MOV R13, R2 ;  /* 0x00000002000d7202 */ /* 0x000fe20000000f00 */
[----:B------:R-:W-:Y:S01]  /*279e0*/  IMAD.MOV.U32 R11, RZ, RZ, 0x1f ;  /* 0x0000001fff0b7424 */ /* 0x000fe200078e00ff */
[----:B------:R-:W-:Y:S01]  /*279f0*/  MOV R15, 0xffffffff ;  /* 0xffffffff000f7802 */ /* 0x000fe20000000f00 */
[----:B------:R-:W0:Y:S02]  /*27a00*/  POPC R4, R5 ;  /* 0x0000000500047309 */ /* 0x000e240000000000 */
[----:B0-----:R-:W-:-:S07]  /*27a10*/  IMAD.MOV.U32 R12, RZ, RZ, R4 ;  /* 0x000000ffff0c7224 */ /* 0x001fce00078e0004 */
[----:B------:R-:W-:Y:S05]  /*27a20*/  WARPSYNC.COLLECTIVE R15, `(.L_x_740) ;  /* 0x000000000f087348 */ /* 0x000fea0003c00000 */
[----:B------:R0:W1:Y:S02]  /*27a30*/  SHFL.IDX P6, R14, R13, R12, R11 ;  /* 0x0000000c0d0e7389 */ /* 0x00006400000c000b */
[----:B01----:R-:W-:Y:S01]  /*27a40*/  ENDCOLLECTIVE ;  /* 0x000000000000791b */ /* 0x003fe20003800000 */
.L_x_740:
[----:B------:R-:W-:Y:S01]  /*27a50*/  IMAD.MOV.U32 R2, RZ, RZ, R14 ;  /* 0x000000ffff027224 */ /* 0x000fe200078e000e */
[----:B------:R-:W-:Y:S06]  /*27a60*/  BRA `(.L_x_741) ;  /* 0xffffffbc006c7947 */ /* 0x000fec000383ffff */
.L_x_580:
[----:B------:R-:W-:Y:S01]  /*27a70*/  BSSY B0, `(.L_x_742) ;  /* 0x0000007000007945 */ /* 0x000fe20003800000 */
[----:B------:R-:W-:Y:S01]  /*27a80*/  IMAD.MOV.U32 R13, RZ, RZ, R6 ;  /* 0x000000ffff0d7224 */ /* 0x000fe200078e0006 */
[----:B------:R-:W-:Y:S01]  /*27a90*/  MOV R11, 0x1f ;  /* 0x0000001f000b7802 */ /* 0x000fe20000000f00 */
[----:B------:R-:W-:-:S07]  /*27aa0*/  IMAD.MOV.U32 R15, RZ, RZ, -0x1 ;  /* 0xffffffffff0f7424 */ /* 0x000fce00078e00ff */
[----:B012---:R-:W-:Y:S05]  /*27ab0*/  WARPSYNC.COLLECTIVE R15, `(.L_x_743) ;  /* 0x000000000f087348 */ /* 0x007fea0003c00000 */
[----:B------:R3:W4:Y:S02]  /*27ac0*/  SHFL.IDX P6, R14, R13, R12, R11 ;  /* 0x0000000c0d0e7389 */ /* 0x00072400000c000b */
[----:B01234-:R-:W-:Y:S01]  /*27ad0*/  ENDCOLLECTIVE ;  /* 0x000000000000791b */ /* 0x01ffe20003800000 */
.L_x_743:
[----:B------:R-:W-:Y:S05]  /*27ae0*/  BSYNC B0 ;  /* 0x0000000000007941 */ /* 0x000fea0003800000 */
.L_x_742:
[----:B------:R-:W-:Y:S01]  /*27af0*/  IMAD.MOV.U32 R5, RZ, RZ, R14 ;  /* 0x000000ffff057224 */ /* 0x000fe200078e000e */
[----:B------:R-:W-:Y:S06]  /*27b00*/  BRA `(.L_x_579) ;  /* 0xffffffbc00607947 */ /* 0x000fec000383ffff */
.L_x_584:
[----:B0-----:R0:W1:Y:S02]  /*27b10*/  SYNCS.PHASECHK.TRANS64.TRYWAIT P0, [R0+URZ+0x38820], R3 ;  /* 0x03882003000075a7 */ /* 0x001064000800017f */
[----:B-1----:R-:W-:Y:S05]  /*27b20*/  @!P0 NANOSLEEP.SYNCS 0x989680 ;  /* 0x009896800000895d */ /* 0x002fea0003900000 */
[----:B------:R-:W1:Y:S02]  /*27b30*/  @!P0 SYNCS.PHASECHK.TRANS64 P0, [R0+URZ+0x38820], R3 ;  /* 0x03882003000085a7 */ /* 0x000e64000800007f */
[----:B-1----:R-:W-:Y:S05]  /*27b40*/  @!P0 BRA `(.L_x_584) ;  /* 0xfffffffc00f08947 */ /* 0x002fea000383ffff */
[----:B------:R-:W-:Y:S05]  /*27b50*/  BRA `(.L_x_744) ;  /* 0xffffffc000847947 */ /* 0x000fea000383ffff */
.L_x_585:
[----:B------:R-:W1:Y:S01]  /*27b60*/  S2R R2, SR_TID.X ;  /* 0x0000000000027919 */ /* 0x000e620000002100 */
[----:B------:R-:W-:Y:S01]  /*27b70*/  BSSY B0, `(.L_x_745) ;  /* 0x000000a000007945 */ /* 0x000fe20003800000 */
[----:B------:R-:W-:Y:S01]  /*27b80*/  IMAD.MOV.U32 R12, RZ, RZ, RZ ;  /* 0x000000ffff0c7224 */ /* 0x000fe200078e00ff */
[----:B------:R-:W-:Y:S01]  /*27b90*/  MOV R15, 0xffffffff ;  /* 0xffffffff000f7802 */ /* 0x000fe20000000f00 */
[----:B------:R-:W-:Y:S01]  /*27ba0*/  IMAD.MOV.U32 R11, RZ, RZ, 0x1f ;  /* 0x0000001fff0b7424 */ /* 0x000fe200078e00ff */
[----:B-1----:R-:W-:-:S04]  /*27bb0*/  SHF.R.U32.HI R2, RZ, 0x5, R2 ;  /* 0x00000005ff027819 */ /* 0x002fc80000011602 */
[----:B------:R-:W-:-:S04]  /*27bc0*/  LOP3.LUT R2, R2, 0x3, RZ, 0xc0, !PT ;  /* 0x0000000302027812 */ /* 0x000fc800078ec0ff */
[----:B------:R-:W-:-:S07]  /*27bd0*/  MOV R13, R2 ;  /* 0x00000002000d7202 */ /* 0x000fce0000000f00 */
[----:B0-----:R-:W-:Y:S05]  /*27be0*/  WARPSYNC.COLLECTIVE R15, `(.L_x_746) ;  /* 0x000000000f087348 */ /* 0x001fea0003c00000 */
[----:B------:R1:W2:Y:S02]  /*27bf0*/  SHFL.IDX P6, R14, R13, R12, R11 ;  /* 0x0000000c0d0e7389 */ /* 0x0002a400000c000b */
[----:B012---:R-:W-:Y:S01]  /*27c00*/  ENDCOLLECTIVE ;  /* 0x000000000000791b */ /* 0x007fe20003800000 */
.L_x_746:
[----:B------:R-:W-:Y:S05]  /*27c10*/  BSYNC B0 ;  /* 0x0000000000007941 */ /* 0x000fea0003800000 */
.L_x_745:
[----:B------:R-:W-:Y:S05]  /*27c20*/  BRA `(.L_x_747) ;  /* 0xffffffc0006c7947 */ /* 0x000fea000383ffff */
.L_x_586:
[----:B------:R-:W-:Y:S01]  /*27c30*/  BSSY B0, `(.L_x_748) ;  /* 0x0000006000007945 */ /* 0x000fe20003800000 */
[----:B------:R-:W-:-:S07]  /*27c40*/  IMAD.MOV.U32 R15, RZ, RZ, -0x1 ;  /* 0xffffffffff0f7424 */ /* 0x000fce00078e00ff */
[----:B01----:R-:W-:Y:S05]  /*27c50*/  WARPSYNC.COLLECTIVE R15, `(.L_x_749) ;  /* 0x000000000f0c7348 */ /* 0x003fea0003c00000 */
[----:B------:R-:W-:Y:S02]  /*27c60*/  ELECT P6, UR62, PT ;  /* 0x00000000003e782f */ /* 0x000fe400038c0000 */
[----:B------:R-:W-:Y:S01]  /*27c70*/  MOV R14, UR62 ;  /* 0x0000003e000e7c02 */ /* 0x000fe20008000f00 */
[----:B01----:R-:W-:Y:S10]  /*27c80*/  ENDCOLLECTIVE ;  /* 0x000000000000791b */ /* 0x003ff40003800000 */
.L_x_749:
[----:B------:R-:W-:Y:S05]  /*27c90*/  BSYNC B0 ;  /* 0x0000000000007941 */ /* 0x000fea0003800000 */
.L_x_748:
[----:B------:R-:W-:Y:S05]  /*27ca0*/  BRA `(.L_x_750) ;  /* 0xffffffc000607947 */ /* 0x000fea000383ffff */
.L_x_588:
[----:B0-----:R0:W1:Y:S02]  /*27cb0*/  SYNCS.PHASECHK.TRANS64.TRYWAIT P1, [R6+URZ], R5 ;  /* 0x00000005060075a7 */ /* 0x001064000802017f */
[----:B-1----:R-:W-:Y:S05]  /*27cc0*/  @!P1 NANOSLEEP.SYNCS 0x989680 ;  /* 0x009896800000995d */ /* 0x002fea0003900000 */
[----:B------:R-:W1:Y:S02]  /*27cd0*/  @!P1 SYNCS.PHASECHK.TRANS64 P1, [R6+URZ], R5 ;  /* 0x00000005060095a7 */ /* 0x000e64000802007f */
[----:B-1----:R-:W-:Y:S05]  /*27ce0*/  @!P1 BRA `(.L_x_588) ;  /* 0xfffffffc00f09947 */ /* 0x002fea000383ffff */
[----:B------:R-:W-:Y:S05]  /*27cf0*/  BRA `(.L_x_751) ;  /* 0xffffffc0009c7947 */ /* 0x000fea000383ffff */
.L_x_589:
[----:B-1----:R1:W2:Y:S02]  /*27d00*/  SYNCS.PHASECHK.TRANS64.TRYWAIT P1, [R7+URZ], R2 ;  /* 0x00000002070075a7 */ /* 0x0022a4000802017f */
[----:B--2---:R-:W-:Y:S05]  /*27d10*/  @!P1 NANOSLEEP.SYNCS 0x989680 ;  /* 0x009896800000995d */ /* 0x004fea0003900000 */
[----:B------:R-:W2:Y:S02]  /*27d20*/  @!P1 SYNCS.PHASECHK.TRANS64 P1, [R7+URZ], R2 ;  /* 0x00000002070095a7 */ /* 0x000ea4000802007f */
[----:B--2---:R-:W-:Y:S05]  /*27d30*/  @!P1 BRA `(.L_x_589) ;  /* 0xfffffffc00f09947 */ /* 0x004fea000383ffff */
[----:B------:R-:W-:Y:S05]  /*27d40*/  BRA `(.L_x_752) ;  /* 0xffffffc000907947 */ /* 0x000fea000383ffff */
.L_x_591:
[----:B--2---:R2:W3:Y:S02]  /*27d50*/  SYNCS.PHASECHK.TRANS64.TRYWAIT P1, [R4+URZ+0x38860], R5 ;  /* 0x03886005040075a7 */ /* 0x0044e4000802017f */
[----:B---3--:R-:W-:Y:S05]  /*27d60*/  @!P1 NANOSLEEP.SYNCS 0x989680 ;  /* 0x009896800000995d */ /* 0x008fea0003900000 */
[----:B------:R-:W3:Y:S02]  /*27d70*/  @!P1 SYNCS.PHASECHK.TRANS64 P1, [R4+URZ+0x38860], R5 ;  /* 0x03886005040095a7 */ /* 0x000ee4000802007f */
[----:B---3--:R-:W-:Y:S05]  /*27d80*/  @!P1 BRA `(.L_x_591) ;  /* 0xfffffffc00f09947 */ /* 0x008fea000383ffff */
[----:B------:R-:W-:Y:S05]  /*27d90*/  BRA `(.L_x_753) ;  /* 0xffffffc000947947 */ /* 0x000fea000383ffff */
.L_x_593:
[----:B---3--:R3:W4:Y:S02]  /*27da0*/  SYNCS.PHASECHK.TRANS64.TRYWAIT P1, [R3+URZ+0x38860], R2 ;  /* 0x03886002030075a7 */ /* 0x008724000802017f */
[----:B----4-:R-:W-:Y:S05]  /*27db0*/  @!P1 NANOSLEEP.SYNCS 0x989680 ;  /* 0x009896800000995d */ /* 0x010fea0003900000 */
[----:B------:R-:W4:Y:S02]  /*27dc0*/  @!P1 SYNCS.PHASECHK.TRANS64 P1, [R3+URZ+0x38860], R2 ;  /* 0x03886002030095a7 */ /* 0x000f24000802007f */
[----:B----4-:R-:W-:Y:S05]  /*27dd0*/  @!P1 BRA `(.L_x_593) ;  /* 0xfffffffc00f09947 */ /* 0x010fea000383ffff */
[----:B------:R-:W-:Y:S05]  /*27de0*/  BRA `(.L_x_754) ;  /* 0xffffffc000947947 */ /* 0x000fea000383ffff */
.L_x_595:
[----:B----4-:R4:W0:Y:S02]  /*27df0*/  SYNCS.PHASECHK.TRANS64.TRYWAIT P0, [R4+URZ+0x38880], R5 ;  /* 0x03888005040075a7 */ /* 0x010824000800017f */
[----:B0-----:R-:W-:Y:S05]  /*27e00*/  @!P0 NANOSLEEP.SYNCS 0x989680 ;  /* 0x009896800000895d */ /* 0x001fea0003900000 */
[----:B------:R-:W0:Y:S02]  /*27e10*/  @!P0 SYNCS.PHASECHK.TRANS64 P0, [R4+URZ+0x38880], R5 ;  /* 0x03888005040085a7 */ /* 0x000e24000800007f */
[----:B0-----:R-:W-:Y:S05]  /*27e20*/  @!P0 BRA `(.L_x_595) ;  /* 0xfffffffc00f08947 */ /* 0x001fea000383ffff */
[----:B------:R-:W-:Y:S05]  /*27e30*/  BRA `(.L_x_596) ;  /* 0xffffffc000907947 */ /* 0x000fea000383ffff */
.L_x_755:
        /* <DEDUP_REMOVED lines=12> */
.L_x_12352:


//--------------------- .text._ZN7cutlass13device_kernelIN5flash11enable_sm90INS1_16FlashAttnFwdSm90INS1_25CollectiveMainloopFwdSm90ILi2EN4cute5tupleIJNS5_1CILi1EEES8_S8_EEENS6_IJNS7_ILi128EEENS7_ILi64EEENS7_ILi256EEEEEELi256ENS_12float_e4m3_tEfNS_4arch4Sm90ELb0ELb1ELb0ELb0ELb0ELb0ELb0ELb1ELb1ELb0ELb0ELb0EEENS1_21CollectiveEpilogueFwdINS6_IJSA_SC_SB_EEES9_NS_10bfloat16_tESG_Li256ELb0ELb0ELb0ELb1EEENS1_30DynamicPersistentTileSchedulerILi256ELi128ELb0ELb0ELb1EEEEEEEEEvNT_6ParamsE --------------------------
	.section	.text._ZN7cutlass13device_kernelIN5flash11enable_sm90INS1_16FlashAttnFwdSm90INS1_25CollectiveMainloopFwdSm90ILi2EN4cute5tupleIJNS5_1CILi1EEES8_S8_EEENS6_IJNS7_ILi128EEENS7_ILi64EEENS7_ILi256EEEEEELi256ENS_12float_e4m3_tEfNS_4arch4Sm90ELb0ELb1ELb0ELb0ELb0ELb0ELb0ELb1ELb1ELb0ELb0ELb0EEENS1_21CollectiveEpilogueFwdINS6_IJSA_SC_SB_EEES9_NS_10bfloat16_tESG_Li256ELb0ELb0ELb0ELb1EEENS1_30DynamicPersistentTileSchedulerILi256ELi128ELb0ELb0ELb1EEEEEEEEEvNT_6ParamsE,"ax",@progbits
	.align	128
.text._ZN7cutlass13device_kernelIN5flash11enable_sm90INS1_16FlashAttnFwdSm90INS1_25CollectiveMainloopFwdSm90ILi2EN4cute5tupleIJNS5_1CILi1EEES8_S8_EEENS6_IJNS7_ILi128EEENS7_ILi64EEENS7_ILi256EEEEEELi256ENS_12float_e4m3_tEfNS_4arch4Sm90ELb0ELb1ELb0ELb0ELb0ELb0ELb0ELb1ELb1ELb0ELb0ELb0EEENS1_21CollectiveEpilogueFwdINS6_IJSA_SC_SB_EEES9_NS_10bfloat16_tESG_Li256ELb0ELb0ELb0ELb1EEENS1_30DynamicPersistentTileSchedulerILi256ELi128ELb0ELb0ELb1EEEEEEEEEvNT_6ParamsE:
        .type           _ZN7cutlass13device_kernelIN5flash11enable_sm90INS1_16FlashAttnFwdSm90INS1_25CollectiveMainloopFwdSm90ILi2EN4cute5tupleIJNS5_1CILi1EEES8_S8_EEENS6_IJNS7_ILi128EEENS7_ILi64EEENS7_ILi256EEEEEELi256ENS_12float_e4m3_tEfNS_4arch4Sm90ELb0ELb1ELb0ELb0ELb0ELb0ELb0ELb1ELb1ELb0ELb0ELb0EEENS1_21CollectiveEpilogueFwdINS6_IJSA_SC_SB_EEES9_NS_10bfloat16_tESG_Li256ELb0ELb0ELb0ELb1EEENS1_30DynamicPersistentTileSchedulerILi256ELi128ELb0ELb0ELb1EEEEEEEEEvNT_6ParamsE,@function
        .size           _ZN7cutlass13device_kernelIN5flash11enable_sm90INS1_16FlashAttnFwdSm90INS1_25CollectiveMainloopFwdSm90ILi2EN4cute5tupleIJNS5_1CILi1EEES8_S8_EEENS6_IJNS7_ILi128EEENS7_ILi64EEENS7_ILi256EEEEEELi256ENS_12float_e4m3_tEfNS_4arch4Sm90ELb0ELb1ELb0ELb0ELb0ELb0ELb0ELb1ELb1ELb0ELb0ELb0EEENS1_21CollectiveEpilogueFwdINS6_IJSA_SC_SB_EEES9_NS_10bfloat16_tESG_Li256ELb0ELb0ELb0ELb1EEENS1_30DynamicPersistentTileSchedulerILi256ELi128ELb0ELb0ELb1EEEEEEEEEvNT_6ParamsE,(.L_x_12353 - _ZN7cutlass13device_kernelIN5flash11enable_sm90INS1_16FlashAttnFwdSm90INS1_25CollectiveMainloopFwdSm90ILi2EN4cute5tupleIJNS5_1CILi1EEES8_S8_EEENS6_IJNS7_ILi128EEENS7_ILi64EEENS7_ILi256EEEEEELi256ENS_12float_e4m3_tEfNS_4arch4Sm90ELb0ELb1ELb0ELb0ELb0ELb0ELb0ELb1ELb1ELb0ELb0ELb0EEENS1_21CollectiveEpilogueFwdINS6_IJSA_SC_SB_EEES9_NS_10bfloat16_tESG_Li256ELb0ELb0ELb0ELb1EEENS1_30DynamicPersistentTileSchedulerILi256ELi128ELb0ELb0ELb1EEEEEEEEEvNT_6ParamsE)
        .other          _ZN7cutlass13device_kernelIN5flash11enable_sm90INS1_16FlashAttnFwdSm90INS1_25CollectiveMainloopFwdSm90ILi2EN4cute5tupleIJNS5_1CILi1EEES8_S8_EEENS6_IJNS7_ILi128EEENS7_ILi64EEENS7_ILi256EEEEEELi256ENS_12float_e4m3_tEfNS_4arch4Sm90ELb0ELb1ELb0ELb0ELb0ELb0ELb0ELb1ELb1ELb0ELb0ELb0EEENS1_21CollectiveEpilogueFwdINS6_IJSA_SC_SB_EEES9_NS_10bfloat16_tESG_Li256ELb0ELb0ELb0ELb1EEENS1_30DynamicPersistentTileSchedulerILi256ELi128ELb0ELb0ELb1EEEEEEEEEvNT_6ParamsE,@"STO_CUDA_ENTRY STV_DEFAULT"
_ZN7cutlass13device_kernelIN5flash11enable_sm90INS1_16FlashAttnFwdSm90INS1_25CollectiveMainloopFwdSm90ILi2EN4cute5tupleIJNS5_1CILi1EEES8_S8_EEENS6_IJNS7_ILi128EEENS7_ILi64EEENS7_ILi256EEEEEELi256ENS_12float_e4m3_tEfNS_4arch4Sm90ELb0ELb1ELb0ELb0ELb0ELb0ELb0ELb1ELb1ELb0ELb0ELb0EEENS1_21CollectiveEpilogueFwdINS6_IJSA_SC_SB_EEES9_NS_10bfloat16_tESG_Li256ELb0ELb0ELb0ELb1EEENS1_30DynamicPersistentTileSchedulerILi256ELi128ELb0ELb0ELb1EEEEEEEEEvNT_6ParamsE:
        /* <DEDUP_REMOVED lines=24> */
.L_x_757:
[----:B------:R-:W-:Y:S05]  /*0180*/  BSYNC B0 ;  /* 0x0000000000007941 */ /* 0x000fea0003800000 */
.L_x_756:
        /* <DEDUP_REMOVED lines=37> */
.L_x_758:
        /* <DEDUP_REMOVED lines=22> */
.L_x_759:
        /* <DEDUP_REMOVED lines=18> */
.L_x_760:
        /* <DEDUP_REMOVED lines=22> */
.L_x_761:
        /* <DEDUP_REMOVED lines=22> */
.L_x_762:
[----:B------:R-:W-:Y:S01]  /*0920*/  PLOP3.LUT P0, PT, PT, PT, UP0, 0x80, 0x0 ;  /* 0x000000000000781c */ /* 0x000fe20003f0f008 */
[----:B------:R-:W-:Y:S01]  /*0930*/  UMOV UR61, 0x1 ;  /* 0x00000001003d7882 */ /* 0x000fe20000000000 */
[----:B------:R-:W-:Y:S01]  /*0940*/  NOP ;  /* 0x0000000000007918 */ /* 0x000fe20000000000 */
[----:B------:R-:W-:Y:S01]  /*0950*/  USEL UR61, UR61, 0x2, !UP0 ;  /* 0x000000023d3d7887 */ /* 0x000fe2000c000000 */
[----:B------:R-:W-:Y:S01]  /*0960*/  ULDC.64 UR52, c[0x0][0x208] ;  /* 0x0000820000347ab9 */ /* 0x000fe20000000a00 */
[----:B-123--:R-:W-:Y:S08]  /*0970*/  BAR.SYNC.DEFER_BLOCKING 0x0 ;  /* 0x0000000000007b1d */ /* 0x00eff00000010000 */
[----:B------:R-:W-:Y:S05]  /*0980*/  @!P0 BRA `(.L_x_763) ;  /* 0x000000cc00c08947 */ /* 0x000fea0003800000 */
.L_x_764:
[----:B------:R-:W-:-:S08]  /*0990*/  NOP ;  /* 0x0000000000007918 */ /* 0x000fd00000000000 */
[----:B------:R-:W1:Y:S02]  /*09a0*/  USETMAXREG.TRY_ALLOC.CTAPOOL UP0, 0xf0 ;  /* 0x000000f0000079c8 */ /* 0x000e640008000600 */
[----:B-1----:R-:W-:-:S13]  /*09b0*/  PLOP3.LUT P0, PT, PT, PT, UP0, 0x80, 0x0 ;  /* 0x000000000000781c */ /* 0x002fda0003f0f008 */
[----:B------:R-:W-:Y:S05]  /*09c0*/  @!P0 BRA `(.L_x_764) ;  /* 0xfffffffc00f08947 */ /* 0x000fea000383ffff */
[----:B------:R-:W1:Y:S01]  /*09d0*/  S2R R2, SR_TID.X ;  /* 0x0000000000027919 */ /* 0x000e620000002100 */
[----:B------:R-:W2:Y:S08]  /*09e0*/  S2UR UR7, SR_CTAID.X ;  /* 0x00000000000779c3 */ /* 0x000eb00000002500 */
[----:B------:R-:W-:Y:S08]  /*09f0*/  BAR.ARV 0x4, 0x180 ;  /* 0x0106000000007b1d */ /* 0x000ff00000002000 */
        /* <DEDUP_REMOVED lines=10> */
[----:B------:R-:W-:Y:S02]  /*0aa0*/  ULOP3.LUT UR60, UR61, 0x1, URZ, 0xfc, !UPT ;  /* 0x000000013d3c7892 */ /* 0x000fe4000f8efc3f */
[----:B------:R-:W-:Y:S01]  /*0ab0*/  SHF.R.S32.HI R3, RZ, 0x1f, R200 ;  /* 0x0000001fff037819 */ /* 0x000fe200000114c8 */
[----:B------:R-:W-:Y:S01]  /*0ac0*/  UMOV UR59, URZ ;  /* 0x0000003f003b7c82 */ /* 0x000fe20008000000 */
[----:B------:R-:W-:Y:S01]  /*0ad0*/  UMOV UR36, URZ ;  /* 0x0000003f00247c82 */ /* 0x000fe20008000000 */
[----:B------:R-:W-:Y:S01]  /*0ae0*/  UMOV UR39, URZ ;  /* 0x0000003f00277c82 */ /* 0x000fe20008000000 */
[CC--:B------:R-:W-:Y:S01]  /*0af0*/  LEA.HI R2, R3.reuse, R200.reuse, RZ, 0x4 ;  /* 0x000000c803027211 */ /* 0x0c0fe200078f20ff */
[----:B------:R-:W2:Y:S01]  /*0b00*/  S2UR UR6, SR_SWINHI ;  /* 0x00000000000679c3 */ /* 0x000ea20000002f00 */
[----:B------:R-:W-:-:S02]  /*0b10*/  LEA.HI R0, R3, R200, RZ, 0x7 ;  /* 0x000000c803007211 */ /* 0x000fc400078f38ff */
[----:B------:R-:W-:Y:S02]  /*0b20*/  SHF.R.S32.HI R5, RZ, 0x4, R2 ;  /* 0x00000004ff057819 */ /* 0x000fe40000011402 */
[----:B------:R-:W-:Y:S02]  /*0b30*/  LOP3.LUT R195, R0, 0xffffff80, RZ, 0xc0, !PT ;  /* 0xffffff8000c37812 */ /* 0x000fe400078ec0ff */
[----:B------:R-:W-:Y:S02]  /*0b40*/  LEA.HI R4, R2, R5, RZ, 0x1 ;  /* 0x0000000502047211 */ /* 0x000fe400078f08ff */
[----:B------:R-:W-:Y:S01]  /*0b50*/  LEA.HI R199, R3, R200, RZ, 0x5 ;  /* 0x000000c803c77211 */ /* 0x000fe200078f28ff */
[----:B------:R-:W-:Y:S01]  /*0b60*/  IMAD.IADD R195, R200, 0x1, -R195 ;  /* 0x00000001c8c37824 */ /* 0x000fe200078e0ac3 */
[----:B------:R-:W-:Y:S02]  /*0b70*/  LOP3.LUT R4, R4, 0x1ffffffe, RZ, 0xc0, !PT ;  /* 0x1ffffffe04047812 */ /* 0x000fe400078ec0ff */
[----:B------:R-:W-:-:S02]  /*0b80*/  SHF.R.S32.HI R199, RZ, 0x5, R199 ;  /* 0x00000005ffc77819 */ /* 0x000fc400000114c7 */
[----:B------:R-:W-:Y:S01]  /*0b90*/  SHF.R.S32.HI R6, RZ, 0x1f, R195 ;  /* 0x0000001fff067819 */ /* 0x000fe200000114c3 */
[----:B------:R-:W-:Y:S01]  /*0ba0*/  IMAD.IADD R4, R5, 0x1, -R4 ;  /* 0x0000000105047824 */ /* 0x000fe200078e0a04 */
[----:B------:R-:W-:Y:S01]  /*0bb0*/  LOP3.LUT R5, R2, 0x3fffff0, RZ, 0xc0, !PT ;  /* 0x03fffff002057812 */ /* 0x000fe200078ec0ff */
[----:B-1----:R-:W-:Y:S01]  /*0bc0*/  ULEA UR37, UR46, UR37, 0x18 ;  /* 0x000000252e257291 */ /* 0x002fe2000f8ec03f */
[-C--:B------:R-:W-:Y:S02]  /*0bd0*/  LEA.HI R7, R6, R195.reuse, RZ, 0x2 ;  /* 0x000000c306077211 */ /* 0x080fe400078f10ff */
[----:B------:R-:W-:Y:S01]  /*0be0*/  SHF.R.S32.HI R197, RZ, 0x7, R0 ;  /* 0x00000007ffc57819 */ /* 0x000fe20000011400 */
[----:B------:R-:W-:Y:S01]  /*0bf0*/  IMAD.IADD R2, R200, 0x1, -R5 ;  /* 0x00000001c8027824 */ /* 0x000fe200078e0a05 */
[--C-:B------:R-:W-:Y:S02]  /*0c00*/  SHF.R.S32.HI R5, RZ, 0x2, R7.reuse ;  /* 0x00000002ff057819 */ /* 0x100fe40000011407 */
[----:B------:R-:W-:Y:S01]  /*0c10*/  SHF.R.S32.HI R8, RZ, 0x1f, R7 ;  /* 0x0000001fff087819 */ /* 0x000fe20000011407 */
[----:B------:R-:W-:Y:S01]  /*0c20*/  IMAD R9, R199, 0x10, R2 ;  /* 0x00000010c7097824 */ /* 0x000fe200078e0202 */
[----:B------:R-:W-:Y:S01]  /*0c30*/  UMOV UR4, UR37 ;  /* 0x0000002500047c82 */ /* 0x000fe20008000000 */
[----:B--2---:R-:W-:Y:S01]  /*0c40*/  UMOV UR5, UR6 ;  /* 0x0000000600057c82 */ /* 0x004fe20008000000 */
[----:B------:R-:W-:Y:S01]  /*0c50*/  LEA.HI R6, R6, R195, RZ, 0x5 ;  /* 0x000000c306067211 */ /* 0x000fe200078f28ff */
[----:B------:R-:W-:Y:S01]  /*0c60*/  IMAD.U32 R18, RZ, RZ, UR4 ;  /* 0x00000004ff127e24 */ /* 0x000fe2000f8e00ff */
[----:B------:R-:W-:Y:S01]  /*0c70*/  LEA.HI R8, R8, R5, RZ, 0x3 ;  /* 0x0000000508087211 */ /* 0x000fe200078f18ff */
[----:B------:R-:W-:Y:S01]  /*0c80*/  IMAD R4, R9, 0x8, R4 ;  /* 0x0000000809047824 */ /* 0x000fe200078e0204 */
[----:B------:R-:W-:Y:S01]  /*0c90*/  LEA.HI R0, R0, R197, RZ, 0x1 ;  /* 0x000000c500007211 */ /* 0x000fe200078f08ff */
[----:B------:R-:W-:Y:S01]  /*0ca0*/  IMAD.U32 R19, RZ, RZ, UR5 ;  /* 0x00000005ff137e24 */ /* 0x000fe2000f8e00ff */
[----:B------:R-:W-:Y:S01]  /*0cb0*/  LOP3.LUT R8, R8, 0xfffffff8, RZ, 0xc0, !PT ;  /* 0xfffffff808087812 */ /* 0x000fe200078ec0ff */
[----:B------:R-:W-:Y:S01]  /*0cc0*/  UMOV UR4, UR7 ;  /* 0x0000000700047c82 */ /* 0x000fe20008000000 */
[----:B------:R-:W-:-:S02]  /*0cd0*/  LEA.HI R3, R3, R200, RZ, 0x3 ;  /* 0x000000c803037211 */ /* 0x000fc400078f18ff */
[----:B------:R-:W-:Y:S01]  /*0ce0*/  SHF.R.S32.HI R6, RZ, 0x5, R6 ;  /* 0x00000005ff067819 */ /* 0x000fe20000011406 */
[----:B------:R-:W-:Y:S01]  /*0cf0*/  IMAD.IADD R9, R5, 0x1, -R8 ;  /* 0x0000000105097824 */ /* 0x000fe200078e0a08 */
[----:B------:R-:W-:Y:S01]  /*0d00*/  LOP3.LUT R0, R0, 0x3fffffe, RZ, 0xc0, !PT ;  /* 0x03fffffe00007812 */ /* 0x000fe200078ec0ff */
[----:B------:R-:W-:Y:S01]  /*0d10*/  IMAD.SHL.U32 R5, R4, 0x8, RZ ;  /* 0x0000000804057824 */ /* 0x000fe200078e00ff */
[----:B------:R-:W-:Y:S01]  /*0d20*/  LOP3.LUT R16, R7, 0x7ffffffc, RZ, 0xc0, !PT ;  /* 0x7ffffffc07107812 */ /* 0x000fe200078ec0ff */
[----:B------:R-:W-:Y:S01]  /*0d30*/  IMAD R9, R6, 0x10, R9 ;  /* 0x0000001006097824 */ /* 0x000fe200078e0209 */
[----:B------:R-:W-:Y:S01]  /*0d40*/  SHF.R.S32.HI R192, RZ, 0x3, R3 ;  /* 0x00000003ffc07819 */ /* 0x000fe20000011403 */
[----:B------:R-:W-:Y:S01]  /*0d50*/  IMAD.WIDE R18, R5, 0x2, R18 ;  /* 0x0000000205127825 */ /* 0x000fe200078e0212 */
[----:B------:R-:W-:-:S03]  /*0d60*/  LOP3.LUT R5, R3, 0x1ffffff8, RZ, 0xc0, !PT ;  /* 0x1ffffff803057812 */ /* 0x000fc600078ec0ff */
[----:B------:R-:W-:Y:S02]  /*0d70*/  IMAD.IADD R0, R197, 0x1, -R0 ;  /* 0x00000001c5007824 */ /* 0x000fe400078e0a00 */
[----:B------:R-:W-:Y:S02]  /*0d80*/  IMAD.IADD R5, R200, 0x1, -R5 ;  /* 0x00000001c8057824 */ /* 0x000fe400078e0a05 */
[----:B------:R-:W-:Y:S02]  /*0d90*/  IMAD R196, R0, 0x40, R9 ;  /* 0x0000004000c47824 */ /* 0x000fe400078e0209 */
[----:B------:R-:W-:Y:S02]  /*0da0*/  IMAD.SHL.U32 R22, R5, 0x8, RZ ;  /* 0x0000000805167824 */ /* 0x000fe400078e00ff */
[----:B------:R-:W-:-:S07]  /*0db0*/  IMAD.IADD R16, R195, 0x1, -R16 ;  /* 0x00000001c3107824 */ /* 0x000fce00078e0a10 */
.L_x_861:
[----:B------:R-:W-:Y:S01]  /*0dc0*/  ULDC UR5, c[0x0][0xdd0] ;  /* 0x0003740000057ab9 */ /* 0x000fe20000000800 */
[----:B-1----:R-:W1:Y:S01]  /*0dd0*/  LDC R0, c[0x0][0xde8] ;  /* 0x00037a00ff007b82 */ /* 0x002e620000000800 */
[----:B------:R-:W-:Y:S01]  /*0de0*/  UISETP.NE.AND UP0, UPT, UR5, 0x1, UPT ;  /* 0x000000010500788c */ /* 0x000fe2000bf05270 */
[----:B------:R-:W-:-:S10]  /*0df0*/  UMOV UR8, UR4 ;  /* 0x0000000400087c82 */ /* 0x000fd40008000000 */
[----:B------:R-:W-:Y:S01]  /*0e00*/  @UP0 ULDC UR6, c[0x0][0xdd4] ;  /* 0x0003750000060ab9 */ /* 0x000fe20000000800 */
[----:B------:R-:W-:Y:S01]  /*0e10*/  @UP0 ULDC UR9, c[0x0][0xdd8] ;  /* 0x0003760000090ab9 */ /* 0x000fe20000000800 */
[----:B------:R-:W-:-:S04]  /*0e20*/  UIMAD.WIDE.U32 UR6, UR4, UR6, URZ ;  /* 0x00000006040672a5 */ /* 0x000fc8000f8e003f */
[----:B------:R-:W-:-:S04]  /*0e30*/  @UP0 USHF.R.U32.HI UR8, URZ, UR9, UR7 ;  /* 0x000000093f080299 */ /* 0x000fc80008011607 */
[----:B------:R-:W-:Y:S02]  /*0e40*/  UIADD3 UR6, -UR8, URZ, URZ ;  /* 0x0000003f08067290 */ /* 0x000fe4000fffe13f */
[----:B-1----:R-:W-:Y:S02]  /*0e50*/  ISETP.LE.AND P0, PT, R0, UR8, PT ;  /* 0x0000000800007c0c */ /* 0x002fe4000bf03270 */
[----:B------:R-:W-:-:S11]  /*0e60*/  UIMAD UR7, UR5, UR6, UR4 ;  /* 0x00000006050772a4 */ /* 0x000fd6000f8e0204 */
[----:B--234-:R-:W-:Y:S05]  /*0e70*/  @!P0 BRA `(.L_x_765) ;  /* 0x0000000000208947 */ /* 0x01cfea0003800000 */
[----:B------:R-:W-:Y:S01]  /*0e80*/  ULDC UR6, c[0x0][0xddc] ;  /* 0x0003770000067ab9 */ /* 0x000fe20000000800 */
[----:B------:R-:W-:Y:S01]  /*0e90*/  UMOV UR47, UR7 ;  /* 0x00000007002f7c82 */ /* 0x000fe20008000000 */
[----:B------:R-:W-:-:S11]  /*0ea0*/  UISETP.NE.AND UP0, UPT, UR6, 0x1, UPT ;  /* 0x000000010600788c */ /* 0x000fd6000bf05270 */
[----:B------:R-:W-:Y:S02]  /*0eb0*/  @UP0 ULDC.64 UR10, c[0x0][0xde0] ;  /* 0x00037800000a0ab9 */ /* 0x000fe40000000a00 */
[----:B------:R-:W-:-:S04]  /*0ec0*/  UIMAD.WIDE.U32 UR4, UR7, UR10, URZ ;  /* 0x0000000a070472a5 */ /* 0x000fc8000f8e003f */
[----:B------:R-:W-:-:S04]  /*0ed0*/  @UP0 USHF.R.U32.HI UR47, URZ, UR11, UR5 ;  /* 0x0000000b3f2f0299 */ /* 0x000fc80008011605 */
[----:B------:R-:W-:Y:S01]  /*0ee0*/  UIMAD UR4, UR47, UR6, URZ ;  /* 0x000000062f0472a4 */ /* 0x000fe2000f8e023f */
[----:B------:R-:W-:Y:S11]  /*0ef0*/  BRA `(.L_x_766) ;  /* 0x00000000001c7947 */ /* 0x000ff60003800000 */
.L_x_765:
[----:B------:R-:W-:Y:S01]  /*0f00*/  ULDC UR6, c[0x0][0xdc4] ;  /* 0x0003710000067ab9 */ /* 0x000fe20000000800 */
[----:B------:R-:W-:Y:S01]  /*0f10*/  UMOV UR47, UR7 ;  /* 0x00000007002f7c82 */ /* 0x000fe20008000000 */
[----:B------:R-:W-:-:S11]  /*0f20*/  UISETP.NE.AND UP0, UPT, UR6, 0x1, UPT ;  /* 0x000000010600788c */ /* 0x000fd6000bf05270 */
[----:B------:R-:W-:Y:S02]  /*0f30*/  @UP0 ULDC.64 UR10, c[0x0][0xdc8] ;  /* 0x00037200000a0ab9 */ /* 0x000fe40000000a00 */
[----:B------:R-:W-:-:S04]  /*0f40*/  UIMAD.WIDE.U32 UR4, UR7, UR10, URZ ;  /* 0x0000000a070472a5 */ /* 0x000fc8000f8e003f */
[----:B------:R-:W-:-:S04]  /*0f50*/  @UP0 USHF.R.U32.HI UR47, URZ, UR11, UR5 ;  /* 0x0000000b3f2f0299 */ /* 0x000fc80008011605 */
[----:B------:R-:W-:-:S12]  /*0f60*/  UIMAD UR4, UR47, UR6, URZ ;  /* 0x000000062f0472a4 */ /* 0x000fd8000f8e023f */
.L_x_766:
[----:B------:R-:W-:Y:S01]  /*0f70*/  ULDC UR43, c[0x0][0xdb8] ;  /* 0x00036e00002b7ab9 */ /* 0x000fe20000000800 */
[----:B------:R-:W-:Y:S01]  /*0f80*/  UIADD3 UR6, UR7, -UR4, URZ ;  /* 0x8000000407067290 */ /* 0x000fe2000fffe03f */
[----:B------:R-:W-:Y:S01]  /*0f90*/  IMAD.MOV.U32 R7, RZ, RZ, 0x3f800000 ;  /* 0x3f800000ff077424 */ /* 0x000fe200078e00ff */
[----:B------:R-:W-:Y:S01]  /*0fa0*/  UISETP.NE.AND UP1, UPT, UR43, 0x1, UPT ;  /* 0x000000012b00788c */ /* 0x000fe2000bf25270 */
[----:B------:R-:W-:Y:S01]  /*0fb0*/  IMAD.MOV.U32 R0, RZ, RZ, 0x3f800000 ;  /* 0x3f800000ff007424 */ /* 0x000fe200078e00ff */
[----:B------:R-:W-:Y:S01]  /*0fc0*/  ULDC UR12, c[0x0][0xdc4] ;  /* 0x00037100000c7ab9 */ /* 0x000fe20000000800 */
[----:B------:R-:W-:Y:S01]  /*0fd0*/  ULDC.64 UR4, c[0x0][0x990] ;  /* 0x0002640000047ab9 */ /* 0x000fe20000000a00 */
[----:B------:R-:W-:Y:S01]  /*0fe0*/  UIMAD UR12, UR8, UR12, UR6 ;  /* 0x0000000c080c72a4 */ /* 0x000fe2000f8e0206 */
[----:B------:R-:W1:Y:S01]  /*0ff0*/  LDC.64 R8, c[0x0][0x9e0] ;  /* 0x00027800ff087b82 */ /* 0x000e620000000a00 */
[----:B------:R-:W-:Y:S01]  /*1000*/  UISETP.NE.U32.AND UP0, UPT, UR4, URZ, UPT ;  /* 0x0000003f0400728c */ /* 0x000fe2000bf05070 */
[----:B------:R-:W-:Y:S01]  /*1010*/  ULDC.64 UR6, c[0x0][0x998] ;  /* 0x0002660000067ab9 */ /* 0x000fe20000000a00 */
[----:B------:R-:W-:-:S02]  /*1020*/  ULDC UR11, c[0x0][0x428] ;  /* 0x00010a00000b7ab9 */ /* 0x000fc40000000800 */
[----:B------:R-:W-:Y:S01]  /*1030*/  UISETP.NE.AND.EX UP0, UPT, UR5, URZ, UPT, UP0 ;  /* 0x0000003f0500728c */ /* 0x000fe2000bf05300 */
[----:B------:R-:W-:Y:S01]  /*1040*/  @UP1 ULDC UR8, c[0x0][0xdbc] ;  /* 0x00036f0000081ab9 */ /* 0x000fe20000000800 */
[----:B------:R-:W-:Y:S01]  /*1050*/  @UP1 ULDC UR10, c[0x0][0xdc0] ;  /* 0x00037000000a1ab9 */ /* 0x000fe20000000800 */
[----:B------:R-:W-:Y:S01]  /*1060*/  UIMAD.WIDE.U32 UR8, UR12, UR8, URZ ;  /* 0x000000080c0872a5 */ /* 0x000fe2000f8e003f */
[----:B------:R-:W2:Y:S01]  /*1070*/  LDC R194, c[0x0][0x288] ;  /* 0x0000a200ffc27b82 */ /* 0x000ea20000000800 */
[----:B------:R-:W-:Y:S01]  /*1080*/  UMOV UR44, UR12 ;  /* 0x0000000c002c7c82 */ /* 0x000fe20008000000 */
[----:B------:R-:W-:Y:S01]  /*1090*/  UISETP.NE.AND UP2, UPT, UR11, 0x1, UPT ;  /* 0x000000010b00788c */ /* 0x000fe2000bf45270 */
[----:B------:R-:W-:Y:S01]  /*10a0*/  PLOP3.LUT P0, PT, PT, PT, UP0, 0x80, 0x0 ;  /* 0x000000000000781c */ /* 0x000fe20003f0f008 */
[----:B------:R-:W-:Y:S02]  /*10b0*/  @UP1 USHF.R.U32.HI UR44, URZ, UR10, UR9 ;  /* 0x0000000a3f2c1299 */ /* 0x000fe40008011609 */
[----:B------:R-:W-:-:S02]  /*10c0*/  UISETP.NE.U32.AND UP1, UPT, UR6, URZ, UPT ;  /* 0x0000003f0600728c */ /* 0x000fc4000bf25070 */
[----:B------:R-:W-:Y:S01]  /*10d0*/  @UP0 USHF.R.S32.HI UR8, URZ, 0x1f, UR44 ;  /* 0x0000001f3f080899 */ /* 0x000fe2000801142c */
[----:B------:R-:W3:Y:S01]  /*10e0*/  LDC R17, c[0x0][0x404] ;  /* 0x00010100ff117b82 */ /* 0x000ee20000000800 */
[----:B------:R-:W-:Y:S01]  /*10f0*/  UISETP.NE.AND.EX UP1, UPT, UR7, URZ, UPT, UP1 ;  /* 0x0000003f0700728c */ /* 0x000fe2000bf25310 */
[----:B------:R-:W-:Y:S01]  /*1100*/  @UP0 ULDC.64 UR14, c[0x0][0x9a8] ;  /* 0x00026a00000e0ab9 */ /* 0x000fe20000000a00 */
[----:B------:R-:W-:Y:S02]  /*1110*/  UIADD3 UR11, -UR44, URZ, URZ ;  /* 0x0000003f2c0b7290 */ /* 0x000fe4000fffe13f */
[----:B------:R-:W-:Y:S02]  /*1120*/  @UP0 UIMAD UR10, UR8, UR14, URZ ;  /* 0x0000000e080a02a4 */ /* 0x000fe4000f8e023f */
[----:B------:R-:W-:Y:S01]  /*1130*/  PLOP3.LUT P1, PT, PT, PT, UP1, 0x80, 0x0 ;  /* 0x000000000000781c */ /* 0x000fe20003f2f018 */
[----:B------:R-:W-:Y:S01]  /*1140*/  @UP0 UIMAD.WIDE.U32 UR8, UR44, UR14, URZ ;  /* 0x0000000e2c0802a5 */ /* 0x000fe2000f8e003f */
[----:B------:R-:W4:Y:S01]  /*1150*/  LDC R6, c[0x0][0x2e0] ;  /* 0x0000b800ff067b82 */ /* 0x000f220000000800 */
[----:B------:R-:W-:-:S02]  /*1160*/  UIMAD UR43, UR43, UR11, UR12 ;  /* 0x0000000b2b2b72a4 */ /* 0x000fc4000f8e020c */
[----:B------:R-:W-:Y:S01]  /*1170*/  @UP1 USHF.R.S32.HI UR14, URZ, 0x1f, UR44 ;  /* 0x0000001f3f0e1899 */ /* 0x000fe2000801142c */
[----:B------:R-:W-:Y:S01]  /*1180*/  @UP1 ULDC.64 UR16, c[0x0][0x9b8] ;  /* 0x00026e0000101ab9 */ /* 0x000fe20000000a00 */
[----:B------:R-:W-:Y:S01]  /*1190*/  @UP0 UIMAD UR15, UR44, UR15, UR10 ;  /* 0x0000000f2c0f02a4 */ /* 0x000fe2000f8e020a */
[----:B------:R-:W-:Y:S01]  /*11a0*/  @UP2 ULDC UR12, c[0x0][0x42c] ;  /* 0x00010b00000c2ab9 */ /* 0x000fe20000000800 */
[----:B------:R-:W-:Y:S02]  /*11b0*/  @UP1 UIMAD.WIDE.U32 UR10, UR44, UR16, URZ ;  /* 0x000000102c0a12a5 */ /* 0x000fe4000f8e003f */
[----:B------:R-:W-:Y:S02]  /*11c0*/  UIMAD.WIDE.U32 UR12, UR43, UR12, URZ ;  /* 0x0000000c2b0c72a5 */ /* 0x000fe4000f8e003f */
[----:B------:R-:W-:Y:S01]  /*11d0*/  @UP1 UIMAD UR16, UR14, UR16, URZ ;  /* 0x000000100e1012a4 */ /* 0x000fe2000f8e023f */
[----:B------:R-:W-:Y:S02]  /*11e0*/  @UP2 ULDC UR18, c[0x0][0x430] ;  /* 0x00010c0000122ab9 */ /* 0x000fe40000000800 */
[----:B------:R-:W-:Y:S01]  /*11f0*/  UMOV UR14, UR43 ;  /* 0x0000002b000e7c82 */ /* 0x000fe20008000000 */
[----:B------:R-:W-:-:S02]  /*1200*/  @UP2 USHF.R.U32.HI UR14, URZ, UR18, UR13 ;  /* 0x000000123f0e2299 */ /* 0x000fc4000801160d */
[----:B------:R-:W-:Y:S02]  /*1210*/  @UP1 UIMAD UR16, UR44, UR17, UR16 ;  /* 0x000000112c1012a4 */ /* 0x000fe4000f8e0210 */
[----:B------:R-:W-:Y:S02]  /*1220*/  @UP0 USHF.R.S32.HI UR12, URZ, 0x1f, UR14 ;  /* 0x0000001f3f0c0899 */ /* 0x000fe4000801140e */
[----:B------:R-:W-:Y:S01]  /*1230*/  @UP1 USHF.R.S32.HI UR13, URZ, 0x1f, UR14 ;  /* 0x0000001f3f0d1899 */ /* 0x000fe2000801140e */
[----:B------:R-:W-:Y:S01]  /*1240*/  @UP0 ULDC.64 UR18, c[0x0][0x9b0] ;  /* 0x00026c0000120ab9 */ /* 0x000fe20000000a00 */
[----:B------:R-:W-:Y:S02]  /*1250*/  @UP1 UIADD3 UR11, UR11, UR16, URZ ;  /* 0x000000100b0b1290 */ /* 0x000fe4000fffe03f */
[----:B------:R-:W-:Y:S01]  /*1260*/  @UP0 UIADD3 UR9, UR9, UR15, URZ ;  /* 0x0000000f09090290 */ /* 0x000fe2000fffe03f */
[----:B------:R-:W-:Y:S01]  /*1270*/  @UP1 ULDC.64 UR16, c[0x0][0x9c0] ;  /* 0x0002700000101ab9 */ /* 0x000fe20000000a00 */
[----:B------:R-:W-:-:S02]  /*1280*/  @UP0 UIMAD UR12, UR12, UR18, URZ ;  /* 0x000000120c0c02a4 */ /* 0x000fc4000f8e023f */
[----:B------:R-:W-:Y:S02]  /*1290*/  @UP1 UIMAD UR13, UR13, UR16, URZ ;  /* 0x000000100d0d12a4 */ /* 0x000fe4000f8e023f */
[----:B------:R-:W-:Y:S02]  /*12a0*/  @UP0 UIMAD.WIDE.U32 UR8, UR14, UR18, UR8 ;  /* 0x000000120e0802a5 */ /* 0x000fe4000f8e0008 */
[----:B------:R-:W-:Y:S02]  /*12b0*/  @UP0 UIMAD UR12, UR14, UR19, UR12 ;  /* 0x000000130e0c02a4 */ /* 0x000fe4000f8e020c */
[----:B------:R-:W-:Y:S02]  /*12c0*/  @UP1 UIMAD.WIDE.U32 UR10, UR14, UR16, UR10 ;  /* 0x000000100e0a12a5 */ /* 0x000fe4000f8e000a */
[----:B------:R-:W-:Y:S02]  /*12d0*/  @UP1 UIMAD UR13, UR14, UR17, UR13 ;  /* 0x000000110e0d12a4 */ /* 0x000fe4000f8e020d */
[----:B------:R-:W-:-:S02]  /*12e0*/  @UP0 UIADD3 UR12, UR9, UR12, URZ ;  /* 0x0000000c090c0290 */ /* 0x000fc4000fffe03f */
[----:B------:R-:W-:Y:S02]  /*12f0*/  @UP0 ULEA UR4, UP3, UR8, UR4, 0x2 ;  /* 0x0000000408040291 */ /* 0x000fe4000f86103f */
[----:B------:R-:W-:Y:S02]  /*1300*/  @UP1 ULEA UR6, UP4, UR10, UR6, 0x2 ;  /* 0x000000060a061291 */ /* 0x000fe4000f88103f */
[----:B------:R-:W-:Y:S02]  /*1310*/  @UP1 UIADD3 UR9, UR11, UR13, URZ ;  /* 0x0000000d0b091290 */ /* 0x000fe4000fffe03f */
[----:B------:R-:W-:Y:S01]  /*1320*/  @UP0 ULEA.HI.X UR5, UR8, UR5, UR12, 0x2, UP3 ;  /* 0x0000000508050291 */ /* 0x000fe200098f140c */
[----:B------:R-:W-:Y:S01]  /*1330*/  IMAD.U32 R2, RZ, RZ, UR4 ;  /* 0x00000004ff027e24 */ /* 0x000fe2000f8e00ff */
[----:B------:R-:W-:Y:S01]  /*1340*/  @UP1 ULEA.HI.X UR7, UR10, UR7, UR9, 0x2, UP4 ;  /* 0x000000070a071291 */ /* 0x000fe2000a0f1409 */
[----:B------:R-:W-:Y:S01]  /*1350*/  IMAD.U32 R4, RZ, RZ, UR6 ;  /* 0x00000006ff047e24 */ /* 0x000fe2000f8e00ff */
[----:B------:R-:W-:Y:S01]  /*1360*/  ULDC UR42, c[0x0][0xdac] ;  /* 0x00036b00002a7ab9 */ /* 0x000fe20000000800 */
[----:B------:R-:W-:Y:S01]  /*1370*/  @UP2 ULDC UR6, c[0x0][0x430] ;  /* 0x00010c0000062ab9 */ /* 0x000fe20000000800 */
[----:B------:R-:W-:Y:S01]  /*1380*/  IMAD.U32 R3, RZ, RZ, UR5 ;  /* 0x00000005ff037e24 */ /* 0x000fe2000f8e00ff */
[----:B------:R-:W-:Y:S01]  /*1390*/  ULDC.64 UR4, c[0x0][0x3f8] ;  /* 0x0000fe0000047ab9 */ /* 0x000fe20000000a00 */
[----:B------:R-:W-:-:S03]  /*13a0*/  IMAD.U32 R5, RZ, RZ, UR7 ;  /* 0x00000007ff057e24 */ /* 0x000fc6000f8e00ff */
[----:B------:R-:W5:Y:S04]  /*13b0*/  @P0 LDG.E R7, desc[UR52][R2.64] ;  /* 0x0000003402070981 */ /* 0x000f68000c1e1900 */
[----:B------:R-:W5:Y:S01]  /*13c0*/  @P1 LDG.E R0, desc[UR52][R4.64] ;  /* 0x0000003404001981 */ /* 0x000f62000c1e1900 */
[----:B------:R-:W-:Y:S01]  /*13d0*/  ISETP.NE.U32.AND P0, PT, RZ, UR4, PT ;  /* 0x00000004ff007c0c */ /* 0x000fe2000bf05070 */
[----:B------:R-:W-:Y:S01]  /*13e0*/  ULOP3.LUT UR4, URZ, UR47, URZ, 0x33, !UPT ;  /* 0x0000002f3f047292 */ /* 0x000fe2000f8e333f */
[----:B-1----:R-:W-:Y:S01]  /*13f0*/  ISETP.GE.AND P1, PT, R9, 0x1, PT ;  /* 0x000000010900780c */ /* 0x002fe20003f26270 */
[----:B------:R-:W-:Y:S01]  /*1400*/  UMOV UR58, UR43 ;  /* 0x0000002b003a7c82 */ /* 0x000fe20008000000 */
[----:B------:R-:W-:Y:S01]  /*1410*/  ISETP.NE.AND.EX P0, PT, RZ, UR5, PT, P0 ;  /* 0x00000005ff007c0c */ /* 0x000fe2000bf05300 */
[----:B------:R-:W-:Y:S01]  /*1420*/  ULDC UR5, c[0x0][0x988] ;  /* 0x0002620000057ab9 */ /* 0x000fe20000000800 */
[----:B------:R-:W-:-:S02]  /*1430*/  UIADD3 UR42, UR4, UR42, URZ ;  /* 0x0000002a042a7290 */ /* 0x000fc4000fffe03f */
[----:B---3--:R-:W-:Y:S01]  /*1440*/  SEL R17, R17, 0x1, P0 ;  /* 0x0000000111117807 */ /* 0x008fe20000000000 */
[----:B------:R-:W-:Y:S01]  /*1450*/  @UP2 ULDC UR4, c[0x0][0x42c] ;  /* 0x00010b0000042ab9 */ /* 0x000fe20000000800 */
[----:B------:R-:W-:Y:S01]  /*1460*/  USHF.L.U32 UR42, UR42, 0x7, URZ ;  /* 0x000000072a2a7899 */ /* 0x000fe2000800063f */
[----:B-----5:R-:W-:-:S04]  /*1470*/  FMUL.FTZ R0, R7, R0 ;  /* 0x0000000007007220 */ /* 0x020fc80000410000 */
[----:B------:R-:W-:Y:S01]  /*1480*/  FMUL.FTZ R2, R0, UR5 ;  /* 0x0000000500027c20 */ /* 0x000fe20008410000 */
[----:B--2---:R-:W-:Y:S01]  /*1490*/  IADD3 R0, -R194, 0x80, RZ ;  /* 0x00000080c2007810 */ /* 0x004fe20007ffe1ff */
[----:B------:R-:W-:-:S03]  /*14a0*/  UIMAD.WIDE.U32 UR4, UR43, UR4, URZ ;  /* 0x000000042b0472a5 */ /* 0x000fc6000f8e003f */
[----:B------:R-:W-:Y:S01]  /*14b0*/  R2UR UR38, R2 ;  /* 0x00000000022672ca */ /* 0x000fe200000e0000 */
[----:B----4-:R-:W-:Y:S01]  /*14c0*/  IMAD R0, R17, R6, R0 ;  /* 0x0000000611007224 */ /* 0x010fe200078e0200 */
[----:B------:R-:W-:-:S03]  /*14d0*/  @UP2 USHF.R.U32.HI UR58, URZ, UR6, UR5 ;  /* 0x000000063f3a2299 */ /* 0x000fc60008011605 */
[----:B------:R-:W-:-:S04]  /*14e0*/  VIADD R198, R0, UR42 ;  /* 0x0000002a00c67c36 */ /* 0x000fc80008000000 */
[----:B------:R-:W-:Y:S01]  /*14f0*/  IMAD.IADD R0, R198, 0x1, R8 ;  /* 0x00000001c6007824 */ /* 0x000fe200078e0208 */
[----:B------:R-:W-:Y:S06]  /*1500*/  @!P1 BRA `(.L_x_767) ;  /* 0x0000000000409947 */ /* 0x000fec0003800000 */
[C---:B------:R-:W-:Y:S01]  /*1510*/  ISETP.GT.AND P0, PT, R198.reuse, RZ, PT ;  /* 0x000000ffc600720c */ /* 0x040fe20003f04270 */
[----:B------:R-:W-:-:S12]  /*1520*/  VIADD R2, R198, 0xffffffff ;  /* 0xffffffffc6027836 */ /* 0x000fd80000000000 */
[----:B------:R-:W-:Y:S05]  /*1530*/  @P0 BRA `(.L_x_768) ;  /* 0x00000000001c0947 */ /* 0x000fea0003800000 */
[----:B------:R-:W-:Y:S01]  /*1540*/  ISETP.NE.AND P0, PT, R9, 0x1, PT ;  /* 0x000000010900780c */ /* 0x000fe20003f05270 */
[----:B------:R-:W-:-:S12]  /*1550*/  IMAD.MOV R3, RZ, RZ, -R198 ;  /* 0x000000ffff037224 */ /* 0x000fd800078e0ac6 */
[----:B------:R-:W1:Y:S02]  /*1560*/  @P0 LDC.64 R4, c[0x0][0x9e8] ;  /* 0x00027a00ff040b82 */ /* 0x000e640000000a00 */
[----:B-1----:R-:W-:-:S05]  /*1570*/  @P0 IMAD.HI.U32 R2, R3, R4, RZ ;  /* 0x0000000403020227 */ /* 0x002fca00078e00ff */
[----:B------:R-:W-:-:S04]  /*1580*/  @P0 SHF.R.U32.HI R3, RZ, R5, R2 ;  /* 0x00000005ff030219 */ /* 0x000fc80000011602 */
[----:B------:R-:W-:Y:S01]  /*1590*/  LOP3.LUT R2, RZ, R3, RZ, 0x33, !PT ;  /* 0x00000003ff027212 */ /* 0x000fe200078e33ff */
[----:B------:R-:W-:Y:S06]  /*15a0*/  BRA `(.L_x_769) ;  /* 0x0000000000107947 */ /* 0x000fec0003800000 */
.L_x_768:
[----:B------:R-:W-:-:S13]  /*15b0*/  ISETP.NE.AND P0, PT, R9, 0x1, PT ;  /* 0x000000010900780c */ /* 0x000fda0003f05270 */
[----:B------:R-:W1:Y:S02]  /*15c0*/  @P0 LDC.64 R4, c[0x0][0x9e8] ;  /* 0x00027a00ff040b82 */ /* 0x000e640000000a00 */
[----:B-1----:R-:W-:-:S05]  /*15d0*/  @P0 IMAD.HI.U32 R4, R2, R4, RZ ;  /* 0x0000000402040227 */ /* 0x002fca00078e00ff */
[----:B------:R-:W-:-:S07]  /*15e0*/  @P0 SHF.R.U32.HI R2, RZ, R5, R4 ;  /* 0x00000005ff020219 */ /* 0x000fce0000011604 */
.L_x_769:
[----:B------:R-:W-:-:S05]  /*15f0*/  IMAD R3, R2, R9, R9 ;  /* 0x0000000902037224 */ /* 0x000fca00078e0209 */
[----:B------:R-:W-:-:S07]  /*1600*/  VIMNMX R0, R0, R3, PT ;  /* 0x0000000300007248 */ /* 0x000fce0003fe0100 */
.L_x_767:
[----:B------:R-:W-:Y:S01]  /*1610*/  VIADD R2, R0, 0x3f ;  /* 0x0000003f00027836 */ /* 0x000fe20000000000 */
[----:B------:R-:W-:Y:S01]  /*1620*/  ULDC UR4, c[0x0][0x9dc] ;  /* 0x0002770000047ab9 */ /* 0x000fe20000000800 */
[CC--:B------:R-:W-:Y:S02]  /*1630*/  IMAD R0, R17.reuse, R6.reuse, 0x3f ;  /* 0x0000003f11007424 */ /* 0x0c0fe400078e0206 */
[----:B------:R-:W-:Y:S01]  /*1640*/  IMAD R194, R17, R6, -R194 ;  /* 0x0000000611c27224 */ /* 0x000fe200078e0ac2 */
[----:B------:R-:W-:Y:S02]  /*1650*/  SHF.R.S32.HI R5, RZ, 0x1f, R2 ;  /* 0x0000001fff057819 */ /* 0x000fe40000011402 */
[----:B------:R-:W-:Y:S01]  /*1660*/  SHF.R.S32.HI R3, RZ, 0x1f, R0 ;  /* 0x0000001fff037819 */ /* 0x000fe20000011400 */
[----:B------:R-:W-:Y:S01]  /*1670*/  VIADD R59, R194, UR42 ;  /* 0x0000002ac23b7c36 */ /* 0x000fe20008000000 */
[----:B------:R-:W-:Y:S02]  /*1680*/  LEA.HI R5, R5, R2, RZ, 0x6 ;  /* 0x0000000205057211 */ /* 0x000fe400078f30ff */
[----:B------:R-:W-:Y:S01]  /*1690*/  LEA.HI R3, R3, R0, RZ, 0x6 ;  /* 0x0000000003037211 */ /* 0x000fe200078f30ff */
[----:B------:R-:W-:Y:S01]  /*16a0*/  VIADD R4, R59, -UR4 ;  /* 0x800000043b047c36 */ /* 0x000fe20008000000 */
[----:B------:R-:W-:-:S02]  /*16b0*/  SHF.R.S32.HI R58, RZ, 0x6, R5 ;  /* 0x00000006ff3a7819 */ /* 0x000fc40000011405 */
[----:B------:R-:W-:Y:S02]  /*16c0*/  SHF.R.S32.HI R3, RZ, 0x6, R3 ;  /* 0x00000006ff037819 */ /* 0x000fe40000011403 */
[----:B------:R-:W-:Y:S02]  /*16d0*/  R2UR UR4, R4 ;  /* 0x00000000040472ca */ /* 0x000fe400000e0000 */
[----:B------:R-:W-:Y:S01]  /*16e0*/  VIMNMX R58, R3, R58, PT ;  /* 0x0000003a033a7248 */ /* 0x000fe20003fe0100 */
[----:B------:R-:W-:-:S12]  /*16f0*/  @!P1 BRA `(.L_x_770) ;  /* 0x0000000000489947 */ /* 0x000fd80003800000 */
[----:B------:R-:W-:-:S13]  /*1700*/  ISETP.GT.AND P0, PT, R59, -0x1, PT ;  /* 0xffffffff3b00780c */ /* 0x000fda0003f04270 */
[----:B------:R-:W-:Y:S05]  /*1710*/  @P0 BRA `(.L_x_771) ;  /* 0x00000000001c0947 */ /* 0x000fea0003800000 */
[----:B------:R-:W-:Y:S02]  /*1720*/  ISETP.NE.AND P0, PT, R9, 0x1, PT ;  /* 0x000000010900780c */ /* 0x000fe40003f05270 */
[----:B------:R-:W-:-:S11]  /*1730*/  LOP3.LUT R3, RZ, R59, RZ, 0x33, !PT ;  /* 0x0000003bff037212 */ /* 0x000fd600078e33ff */
[----:B------:R-:W1:Y:S02]  /*1740*/  @P0 LDC.64 R4, c[0x0][0x9e8] ;  /* 0x00027a00ff040b82 */ /* 0x000e640000000a00 */
[----:B-1----:R-:W-:-:S05]  /*1750*/  @P0 IMAD.HI.U32 R0, R3, R4, RZ ;  /* 0x0000000403000227 */ /* 0x002fca00078e00ff */
[----:B------:R-:W-:-:S04]  /*1760*/  @P0 SHF.R.U32.HI R3, RZ, R5, R0 ;  /* 0x00000005ff030219 */ /* 0x000fc80000011600 */
[----:B------:R-:W-:Y:S01]  /*1770*/  LOP3.LUT R0, RZ, R3, RZ, 0x33, !PT ;  /* 0x00000003ff007212 */ /* 0x000fe200078e33ff */
[----:B------:R-:W-:Y:S06]  /*1780*/  BRA `(.L_x_772) ;  /* 0x0000000000147947 */ /* 0x000fec0003800000 */
.L_x_771:
[----:B------:R-:W-:Y:S01]  /*1790*/  ISETP.NE.AND P0, PT, R9, 0x1, PT ;  /* 0x000000010900780c */ /* 0x000fe20003f05270 */
[----:B------:R-:W-:-:S12]  /*17a0*/  IMAD.MOV.U32 R0, RZ, RZ, R59 ;  /* 0x000000ffff007224 */ /* 0x000fd800078e003b */
[----:B------:R-:W1:Y:S02]  /*17b0*/  @P0 LDC.64 R2, c[0x0][0x9e8] ;  /* 0x00027a00ff020b82 */ /* 0x000e640000000a00 */
[----:B-1----:R-:W-:-:S05]  /*17c0*/  @P0 IMAD.HI.U32 R2, R59, R2, RZ ;  /* 0x000000023b020227 */ /* 0x002fca00078e00ff */
[----:B------:R-:W-:-:S07]  /*17d0*/  @P0 SHF.R.U32.HI R0, RZ, R3, R2 ;  /* 0x00000003ff000219 */ /* 0x000fce0000011602 */
.L_x_772:
[----:B------:R-:W-:-:S05]  /*17e0*/  IMAD R0, R0, R9, RZ ;  /* 0x0000000900007224 */ /* 0x000fca00078e02ff */
[----:B------:R-:W-:-:S13]  /*17f0*/  R2UR UR5, R0 ;  /* 0x00000000000572ca */ /* 0x000fda00000e0000 */
[----:B------:R-:W-:-:S04]  /*1800*/  UISETP.LT.AND UP0, UPT, UR4, UR5, UPT ;  /* 0x000000050400728c */ /* 0x000fc8000bf01270 */
[----:B------:R-:W-:-:S12]  /*1810*/  USEL UR4, UR4, UR5, !UP0 ;  /* 0x0000000504047287 */ /* 0x000fd8000c000000 */
.L_x_770:
[----:B------:R-:W-:Y:S01]  /*1820*/  USHF.R.S32.HI UR5, URZ, 0x1f, UR4 ;  /* 0x0000001f3f057899 */ /* 0x000fe20008011404 */
[----:B------:R-:W-:Y:S01]  /*1830*/  PLOP3.LUT P0, PT, PT, PT, PT, 0x80, 0x0 ;  /* 0x000000000000781c */ /* 0x000fe20003f0f070 */
[----:B------:R-:W-:Y:S01]  /*1840*/  IMAD.MOV.U32 R0, RZ, RZ, RZ ;  /* 0x000000ffff007224 */ /* 0x000fe200078e00ff */
[----:B------:R-:W-:Y:S01]  /*1850*/  CS2R R2, SRZ ;  /* 0x0000000000027805 */ /* 0x000fe2000001ff00 */
[----:B------:R-:W-:Y:S01]  /*1860*/  ULEA.HI UR5, UR5, UR4, URZ, 0x6 ;  /* 0x0000000405057291 */ /* 0x000fe2000f8f303f */
[----:B------:R-:W-:Y:S02]  /*1870*/  CS2R R6, SRZ ;  /* 0x0000000000067805 */ /* 0x000fe4000001ff00 */
[----:B------:R-:W-:Y:S02]  /*1880*/  CS2R R26, SRZ ;  /* 0x00000000001a7805 */ /* 0x000fe4000001ff00 */
[----:B------:R-:W-:Y:S01]  /*1890*/  CS2R R100, SRZ ;  /* 0x0000000000647805 */ /* 0x000fe2000001ff00 */
[----:B------:R-:W-:Y:S01]  /*18a0*/  USHF.R.S32.HI UR5, URZ, 0x6, UR5 ;  /* 0x000000063f057899 */ /* 0x000fe20008011405 */
[----:B------:R-:W-:Y:S01]  /*18b0*/  CS2R R144, SRZ ;  /* 0x0000000000907805 */ /* 0x000fe2000001ff00 */
[----:B------:R-:W-:Y:S01]  /*18c0*/  IMAD.MOV.U32 R150, RZ, RZ, RZ ;  /* 0x000000ffff967224 */ /* 0x000fe200078e00ff */
[----:B------:R-:W-:Y:S01]  /*18d0*/  CS2R R142, SRZ ;  /* 0x00000000008e7805 */ /* 0x000fe2000001ff00 */
[----:B------:R-:W-:Y:S01]  /*18e0*/  UISETP.LT.AND UP0, UPT, URZ, UR5, UPT ;  /* 0x000000053f00728c */ /* 0x000fe2000bf01270 */
[----:B------:R-:W-:-:S02]  /*18f0*/  CS2R R30, SRZ ;  /* 0x00000000001e7805 */ /* 0x000fc4000001ff00 */
[----:B------:R-:W-:Y:S02]  /*1900*/  CS2R R92, SRZ ;  /* 0x00000000005c7805 */ /* 0x000fe4000001ff00 */
[----:B------:R-:W-:Y:S01]  /*1910*/  CS2R R136, SRZ ;  /* 0x0000000000887805 */ /* 0x000fe2000001ff00 */
[----:B------:R-:W-:Y:S01]  /*1920*/  USEL UR45, URZ, UR5, !UP0 ;  /* 0x000000053f2d7287 */ /* 0x000fe2000c000000 */
[----:B------:R-:W-:Y:S02]  /*1930*/  CS2R R134, SRZ ;  /* 0x0000000000867805 */ /* 0x000fe4000001ff00 */
[----:B------:R-:W-:Y:S02]  /*1940*/  CS2R R34, SRZ ;  /* 0x0000000000227805 */ /* 0x000fe4000001ff00 */
[----:B------:R-:W-:Y:S02]  /*1950*/  CS2R R84, SRZ ;  /* 0x0000000000547805 */ /* 0x000fe4000001ff00 */
[----:B------:R-:W-:-:S02]  /*1960*/  CS2R R128, SRZ ;  /* 0x0000000000807805 */ /* 0x000fc4000001ff00 */
[----:B------:R-:W-:Y:S02]  /*1970*/  CS2R R126, SRZ ;  /* 0x00000000007e7805 */ /* 0x000fe4000001ff00 */
[----:B------:R-:W-:Y:S02]  /*1980*/  ISETP.GT.AND P1, PT, R58, UR45, PT ;  /* 0x0000002d3a007c0c */ /* 0x000fe4000bf24270 */
        /* <DEDUP_REMOVED lines=50> */
[----:B------:R-:W-:Y:S06]  /*1cb0*/  @!P1 BRA `(.L_x_773) ;  /* 0x0000009400549947 */ /* 0x000fec0003800000 */
[----:B------:R-:W1:Y:S01]  /*1cc0*/  SHFL.IDX PT, R0, R197, RZ, 0x1f ;  /* 0x00001fffc5007589 */ /* 0x000e6200000e0000 */
[----:B------:R-:W-:-:S04]  /*1cd0*/  UIADD3 UR5, UR37, 0x18000, URZ ;  /* 0x0001800025057890 */ /* 0x000fc8000fffe03f */
[----:B------:R-:W-:-:S06]  /*1ce0*/  ULOP3.LUT UP0, URZ, UR5, 0x1bf, URZ, 0xc0, !UPT ;  /* 0x000001bf053f7892 */ /* 0x000fcc000f80c03f */
[----:B------:R-:W-:Y:S02]  /*1cf0*/  PLOP3.LUT P0, PT, PT, PT, UP0, 0x80, 0x0 ;  /* 0x000000000000781c */ /* 0x000fe40003f0f008 */
[----:B-1----:R-:W-:-:S13]  /*1d00*/  R2UR UR40, R0 ;  /* 0x00000000002872ca */ /* 0x002fda00000e0000 */
[----:B------:R-:W-:-:S04]  /*1d10*/  ULEA.HI UR4, UR40, UR40, URZ, 0x1 ;  /* 0x0000002828047291 */ /* 0x000fc8000f8f083f */
        /* <DEDUP_REMOVED lines=22> */
.L_x_774:
[----:B------:R-:W-:Y:S01]  /*1e80*/  ULEA.HI UR4, UR59, UR59, URZ, 0x1 ;  /* 0x0000003b3b047291 */ /* 0x000fe2000f8f083f */
[----:B------:R-:W-:-:S03]  /*1e90*/  IMAD.U32 R2, RZ, RZ, UR60 ;  /* 0x0000003cff027e24 */ /* 0x000fc6000f8e00ff */
[----:B------:R-:W-:Y:S02]  /*1ea0*/  ULOP3.LUT UR4, UR4, 0xfffffffe, URZ, 0xc0, !UPT ;  /* 0xfffffffe04047892 */ /* 0x000fe4000f8ec03f */
[----:B------:R-:W-:Y:S02]  /*1eb0*/  ISETP.NE.AND P0, PT, R2, 0x3, PT ;  /* 0x000000030200780c */ /* 0x000fe40003f05270 */
[----:B------:R-:W-:-:S06]  /*1ec0*/  UIADD3 UR4, UR59, -UR4, URZ ;  /* 0x800000043b047290 */ /* 0x000fcc000fffe03f */
[----:B------:R-:W-:-:S05]  /*1ed0*/  IMAD.U32 R0, RZ, RZ, UR4 ;  /* 0x00000004ff007e24 */ /* 0x000fca000f8e00ff */
[----:B------:R-:W-:-:S04]  /*1ee0*/  SHF.L.U32 R0, R0, 0x1f, RZ ;  /* 0x0000001f00007819 */ /* 0x000fc800000006ff */
[----:B------:R-:W1:Y:S02]  /*1ef0*/  SYNCS.PHASECHK.TRANS64.TRYWAIT P1, [UR37+0x28400], R0 ;  /* 0x02840000ff0075a7 */ /* 0x000e640008020165 */
[----:B-1----:R-:W-:Y:S05]  /*1f00*/  @!P1 BRA `(.L_x_775) ;  /* 0x000000f400049947 */ /* 0x002fea0003800000 */
.L_x_939:
[----:B------:R-:W-:Y:S05]  /*1f10*/  @!P0 BRA `(.L_x_776) ;  /* 0x0000000000048947 */ /* 0x000fea0003800000 */
[----:B------:R-:W-:Y:S01]  /*1f20*/  BPT.TRAP 0x1 ;  /* 0x000000040000795c */ /* 0x000fe20000300000 */
.L_x_776:
[----:B------:R-:W-:Y:S02]  /*1f30*/  IMAD.U32 R5, RZ, RZ, UR39 ;  /* 0x00000027ff057e24 */ /* 0x000fe4000f8e00ff */
[----:B-1----:R-:W-:-:S03]  /*1f40*/  IMAD.U32 R0, RZ, RZ, UR36 ;  /* 0x00000024ff007e24 */ /* 0x002fc6000f8e00ff */
[----:B------:R-:W-:Y:S02]  /*1f50*/  LEA R5, R5, UR37, 0x3 ;  /* 0x0000002505057c11 */ /* 0x000fe4000f8e18ff */
[----:B------:R-:W-:-:S04]  /*1f60*/  SHF.L.U32 R0, R0, 0x1f, RZ ;  /* 0x0000001f00007819 */ /* 0x000fc800000006ff */
[----:B------:R1:W2:Y:S01]  /*1f70*/  SYNCS.PHASECHK.TRANS64.TRYWAIT P2, [R5+URZ+0x28430], R0 ;  /* 0x02843000050075a7 */ /* 0x0002a2000804017f */
[----:B------:R-:W-:Y:S05]  /*1f80*/  @!P0 BRA `(.L_x_777) ;  /* 0x0000000000048947 */ /* 0x000fea0003800000 */
[----:B------:R-:W-:Y:S01]  /*1f90*/  BPT.TRAP 0x1 ;  /* 0x000000040000795c */ /* 0x000fe20000300000 */
.L_x_777:
[----:B------:R-:W3:Y:S02]  /*1fa0*/  S2R R2, SR_TID.X ;  /* 0x0000000000027919 */ /* 0x000ee40000002100 */
[----:B---3--:R-:W-:Y:S01]  /*1fb0*/  LOP3.LUT P1, RZ, R2, 0x7f, RZ, 0xc0, !PT ;  /* 0x0000007f02ff7812 */ /* 0x008fe2000782c0ff */
[----:B--2---:R-:W-:-:S12]  /*1fc0*/  @P2 BRA `(.L_x_778) ;  /* 0x0000000000082947 */ /* 0x004fd80003800000 */
[----:B------:R-:W2:Y:S02]  /*1fd0*/  SYNCS.PHASECHK.TRANS64.TRYWAIT P2, [R5+URZ+0x28430], R0 ;  /* 0x02843000050075a7 */ /* 0x000ea4000804017f */
[----:B--2---:R-:W-:Y:S05]  /*1fe0*/  @!P2 BRA `(.L_x_779) ;  /* 0x000000f000e4a947 */ /* 0x004fea0003800000 */
.L_x_778:
[----:B------:R-:W-:Y:S05]  /*1ff0*/  WARPSYNC.ALL ;  /* 0x0000000000007948 */ /* 0x000fea0003800000 */
[----:B------:R-:W-:Y:S01]  /*2000*/  UIADD3 UR4, UR37, 0x20000, URZ ;  /* 0x0002000025047890 */ /* 0x000fe2000fffe03f */
[----:B------:R-:W-:Y:S01]  /*2010*/  WARPGROUP.ARRIVE ;  /* 0x00000000000079c5 */ /* 0x000fe20000000000 */
[----:B------:R-:W-:Y:S01]  /*2020*/  ULOP3.LUT UR48, UR48, 0x10000, URZ, 0xfc, !UPT ;  /* 0x0001000030307892 */ /* 0x000fe2000f8efc3f */
[----:B------:R-:W3:Y:S01]  /*2030*/  LDC R10, c[0x0][0x288] ;  /* 0x0000a200ff0a7b82 */ /* 0x000ee20000000800 */
[----:B------:R-:W-:Y:S01]  /*2040*/  USHF.R.U32.HI UR4, URZ, 0x4, UR4 ;  /* 0x000000043f047899 */ /* 0x000fe20008011604 */
[----:B------:R-:W-:Y:S01]  /*2050*/  IMAD.MOV.U32 R3, RZ, RZ, -0x40 ;  /* 0xffffffc0ff037424 */ /* 0x000fe200078e00ff */
[----:B------:R-:W-:Y:S01]  /*2060*/  UMOV UR49, 0x40000040 ;  /* 0x4000004000317882 */ /* 0x000fe20000000000 */
[----:B------:R-:W-:Y:S01]  /*2070*/  UMOV UR51, 0x40000040 ;  /* 0x4000004000337882 */ /* 0x000fe20000000000 */
[----:B------:R-:W-:Y:S01]  /*2080*/  ULOP3.LUT UR4, UR4, 0x3fff, URZ, 0xc0, !UPT ;  /* 0x00003fff04047892 */ /* 0x000fe2000f8ec03f */
[----:B------:R-:W-:Y:S01]  /*2090*/  IMAD R8, R58, R3, 0x40 ;  /* 0x000000403a087424 */ /* 0x000fe200078e0203 */
[----:B------:R-:W-:Y:S01]  /*20a0*/  UIADD3 UR8, UR48, 0x2, URZ ;  /* 0x0000000230087890 */ /* 0x000fe2000fffe03f */
[----:B-12---:R-:W-:Y:S01]  /*20b0*/  @!P1 VIADD R0, R5, 0x28440 ;  /* 0x0002844005009836 */ /* 0x006fe20000000000 */
[----:B------:R-:W-:Y:S01]  /*20c0*/  ULOP3.LUT UR4, UR4, 0x10000, URZ, 0xfc, !UPT ;  /* 0x0001000004047892 */ /* 0x000fe2000f8efc3f */
[----:B------:R-:W-:Y:S01]  /*20d0*/  VIADD R2, R196, UR42 ;  /* 0x0000002ac4027c36 */ /* 0x000fe20008000000 */
[----:B------:R-:W-:Y:S01]  /*20e0*/  UMOV UR9, 0x40000040 ;  /* 0x4000004000097882 */ /* 0x000fe20000000000 */
[----:B------:R-:W-:Y:S01]  /*20f0*/  UMOV UR11, 0x40000040 ;  /* 0x40000040000b7882 */ /* 0x000fe20000000000 */
[----:B------:R-:W-:Y:S01]  /*2100*/  ULEA UR50, UR39, UR4, 0xa ;  /* 0x0000000427327291 */ /* 0x000fe2000f8e503f */
[----:B------:R-:W-:Y:S01]  /*2110*/  @!P1 PRMT R0, RZ, 0x654, R0 ;  /* 0x00000654ff009816 */ /* 0x000fe20000000000 */
[----:B------:R-:W-:Y:S01]  /*2120*/  UIADD3 UR12, UR48, 0x4, URZ ;  /* 0x00000004300c7890 */ /* 0x000fe2000fffe03f */
[----:B------:R-:W-:Y:S01]  /*2130*/  LEA R6, R58, 0xffffffc0, 0x6 ;  /* 0xffffffc03a067811 */ /* 0x000fe200078e30ff */
[----:B------:R-:W-:-:S02]  /*2140*/  UIADD3 UR10, UR50, 0x2, URZ ;  /* 0x00000002320a7890 */ /* 0x000fc4000fffe03f */
[----:B------:R-:W-:Y:S01]  /*2150*/  UIADD3 UR14, UR50, 0x4, URZ ;  /* 0x00000004320e7890 */ /* 0x000fe2000fffe03f */
[----:B------:R-:W-:Y:S02]  /*2160*/  UMOV UR13, 0x40000040 ;  /* 0x40000040000d7882 */ /* 0x000fe40000000000 */
[----:B------:R-:W-:Y:S01]  /*2170*/  QGMMA.64x64x32.F32.E4M3.E4M3 R24, gdesc[UR48], RZ, !UPT, gsb0 ;  /* 0x00e00000301879f3 */ /* 0x000fe2000c0008ff */
[----:B------:R-:W-:Y:S01]  /*2180*/  UMOV UR15, 0x40000040 ;  /* 0x40000040000f7882 */ /* 0x000fe20000000000 */
[----:B------:R-:W-:Y:S02]  /*2190*/  UIADD3 UR16, UR48, 0x6, URZ ;  /* 0x0000000630107890 */ /* 0x000fe4000fffe03f */
[----:B------:R-:W-:Y:S01]  /*21a0*/  UIADD3 UR18, UR50, 0x6, URZ ;  /* 0x0000000632127890 */ /* 0x000fe2000fffe03f */
[----:B------:R-:W-:Y:S01]  /*21b0*/  UMOV UR17, 0x40000040 ;  /* 0x4000004000117882 */ /* 0x000fe20000000000 */
[----:B------:R-:W-:Y:S01]  /*21c0*/  UMOV UR19, 0x40000040 ;  /* 0x4000004000137882 */ /* 0x000fe20000000000 */
[----:B------:R-:W-:-:S02]  /*21d0*/  UIADD3 UR20, UR48, 0x400, URZ ;  /* 0x0000040030147890 */ /* 0x000fc4000fffe03f */
[----:B------:R-:W-:Y:S01]  /*21e0*/  UIADD3 UR22, UR50, 0x200, URZ ;  /* 0x0000020032167890 */ /* 0x000fe2000fffe03f */
[----:B------:R-:W-:Y:S01]  /*21f0*/  UMOV UR21, 0x40000040 ;  /* 0x4000004000157882 */ /* 0x000fe20000000000 */
[----:B------:R-:W-:Y:S01]  /*2200*/  UMOV UR23, 0x40000040 ;  /* 0x4000004000177882 */ /* 0x000fe20000000000 */
[----:B------:R-:W-:Y:S02]  /*2210*/  UIADD3 UR24, UR48, 0x402, URZ ;  /* 0x0000040230187890 */ /* 0x000fe4000fffe03f */
[----:B------:R-:W-:Y:S01]  /*2220*/  UIADD3 UR26, UR50, 0x202, URZ ;  /* 0x00000202321a7890 */ /* 0x000fe2000fffe03f */
[----:B------:R-:W-:Y:S01]  /*2230*/  UMOV UR25, 0x40000040 ;  /* 0x4000004000197882 */ /* 0x000fe20000000000 */
        /* <DEDUP_REMOVED lines=9> */
[----:B------:R-:W-:Y:S01]  /*22d0*/  ULDC.64 UR6, c[0x0][0x9e0] ;  /* 0x0002780000067ab9 */ /* 0x000fe20000000a00 */
[----:B------:R-:W-:Y:S01]  /*22e0*/  ULDC UR54, c[0x0][0x9dc] ;  /* 0x0002770000367ab9 */ /* 0x000fe20000000800 */
[----:B------:R-:W-:Y:S02]  /*22f0*/  UISETP.GE.AND UP0, UPT, UR7, 0x1, UPT ;  /* 0x000000010700788c */ /* 0x000fe4000bf06270 */
[----:B------:R-:W-:-:S04]  /*2300*/  ULOP3.LUT UR5, URZ, UR54, URZ, 0x33, !UPT ;  /* 0x000000363f057292 */ /* 0x000fc8000f8e333f */
[----:B------:R-:W-:Y:S01]  /*2310*/  PLOP3.LUT P2, PT, PT, PT, UP0, 0x40, 0x0 ;  /* 0x000000000000781c */ /* 0x000fe20003f4e808 */
[----:B------:R-:W-:Y:S02]  /*2320*/  WARPGROUP.DEPBAR.LE gsb0, 0x0 ;  /* 0x00008000000079c5 */ /* 0x000fe40000010000 */
[----:B------:R-:W-:-:S06]  /*2330*/  WARPGROUP.ARRIVE ;  /* 0x00000000000079c5 */ /* 0x000fcc0000000000 */
[----:B------:R-:W-:Y:S01]  /*2340*/  QGMMA.64x64x32.F32.E4M3.E4M3 R24, gdesc[UR8], R24, gsb0 ;  /* 0x00e00000081879f3 */ /* 0x000fe20008000818 */
[----:B------:R-:W-:Y:S02]  /*2350*/  ULDC UR10, c[0x0][0x2e0] ;  /* 0x0000b800000a7ab9 */ /* 0x000fe40000000800 */
[----:B------:R-:W-:-:S04]  /*2360*/  IMAD R3, R17, UR10, R8 ;  /* 0x0000000a11037c24 */ /* 0x000fc8000f8e0208 */
[----:B------:R-:W-:Y:S01]  /*2370*/  IMAD R7, R16, -0x2, R3 ;  /* 0xfffffffe10077824 */ /* 0x000fe200078e0203 */
[----:B---3--:R-:W-:-:S05]  /*2380*/  IADD3 R5, R3, 0x1, -R10 ;  /* 0x0000000103057810 */ /* 0x008fca0007ffe80a */
[----:B------:R-:W-:-:S04]  /*2390*/  IMAD R5, R16, -0x2, R5 ;  /* 0xfffffffe10057824 */ /* 0x000fc800078e0205 */
[C---:B------:R-:W-:Y:S02]  /*23a0*/  VIADD R9, R5.reuse, UR6 ;  /* 0x0000000605097c36 */ /* 0x040fe40008000000 */
[----:B------:R-:W-:-:S04]  /*23b0*/  VIADD R11, R5, UR5 ;  /* 0x00000005050b7c36 */ /* 0x000fc80008000000 */
[----:B------:R-:W-:Y:S01]  /*23c0*/  IMAD.IADD R3, R11, 0x1, R2 ;  /* 0x000000010b037824 */ /* 0x000fe200078e0202 */
[----:B------:R-:W-:Y:S02]  /*23d0*/  WARPGROUP.DEPBAR.LE gsb0, 0x0 ;  /* 0x00008000000079c5 */ /* 0x000fe40000010000 */
[----:B------:R-:W-:-:S06]  /*23e0*/  WARPGROUP.ARRIVE ;  /* 0x00000000000079c5 */ /* 0x000fcc0000000000 */
[----:B------:R-:W-:Y:S03]  /*23f0*/  QGMMA.64x64x32.F32.E4M3.E4M3 R24, gdesc[UR12], R24, gsb0 ;  /* 0x00e000000c1879f3 */ /* 0x000fe60008000818 */
        /* <DEDUP_REMOVED lines=16> */
[----:B------:R1:W-:Y:S02]  /*2500*/  @!P1 SYNCS.ARRIVE.TRANS64.RED.A1T0 RZ, [R0+URZ], RZ ;  /* 0x000000ff00ff99a7 */ /* 0x0003e4000810043f */
[----:B-1----:R-:W-:Y:S01]  /*2510*/  VIADDMNMX R0, R2, R9, R7, PT ;  /* 0x0000000902007246 */ /* 0x002fe20003800107 */
[----:B------:R-:W-:Y:S06]  /*2520*/  @P2 BRA `(.L_x_780) ;  /* 0x00000000005c2947 */ /* 0x000fec0003800000 */
[----:B------:R-:W-:Y:S01]  /*2530*/  IMAD R4, R17, UR10, R2 ;  /* 0x0000000a11047c24 */ /* 0x000fe2000f8e0202 */
[----:B------:R-:W-:Y:S03]  /*2540*/  BSSY B0, `(.L_x_781) ;  /* 0x0000011000007945 */ /* 0x000fe60003800000 */
[----:B------:R-:W-:-:S05]  /*2550*/  IMAD.IADD R4, R4, 0x1, -R10 ;  /* 0x0000000104047824 */ /* 0x000fca00078e0a0a */
[----:B------:R-:W-:-:S13]  /*2560*/  ISETP.GT.AND P2, PT, R4, -0x1, PT ;  /* 0xffffffff0400780c */ /* 0x000fda0003f44270 */
[----:B------:R-:W-:Y:S05]  /*2570*/  @P2 BRA `(.L_x_782) ;  /* 0x0000000000202947 */ /* 0x000fea0003800000 */
[----:B------:R-:W-:Y:S01]  /*2580*/  UISETP.NE.AND UP1, UPT, UR7, 0x1, UPT ;  /* 0x000000010700788c */ /* 0x000fe2000bf25270 */
[----:B------:R-:W-:-:S05]  /*2590*/  LOP3.LUT R4, RZ, R4, RZ, 0x33, !PT ;  /* 0x00000004ff047212 */ /* 0x000fca00078e33ff */
[----:B------:R-:W-:-:S05]  /*25a0*/  PLOP3.LUT P2, PT, PT, PT, UP1, 0x80, 0x0 ;  /* 0x000000000000781c */ /* 0x000fca0003f4f018 */
[----:B------:R-:W-:-:S08]  /*25b0*/  @UP1 ULDC.64 UR14, c[0x0][0x9e8] ;  /* 0x00027a00000e1ab9 */ /* 0x000fd00000000a00 */
[----:B------:R-:W-:-:S05]  /*25c0*/  @P2 IMAD.HI.U32 R5, R4, UR14, RZ ;  /* 0x0000000e04052c27 */ /* 0x000fca000f8e00ff */
[----:B------:R-:W-:-:S04]  /*25d0*/  @P2 SHF.R.U32.HI R4, RZ, UR15, R5 ;  /* 0x0000000fff042c19 */ /* 0x000fc80008011605 */
[----:B------:R-:W-:Y:S01]  /*25e0*/  LOP3.LUT R4, RZ, R4, RZ, 0x33, !PT ;  /* 0x00000004ff047212 */ /* 0x000fe200078e33ff */
[----:B------:R-:W-:Y:S06]  /*25f0*/  BRA `(.L_x_783) ;  /* 0x0000000000147947 */ /* 0x000fec0003800000 */
.L_x_782:
[----:B------:R-:W-:-:S06]  /*2600*/  UISETP.NE.AND UP1, UPT, UR7, 0x1, UPT ;  /* 0x000000010700788c */ /* 0x000fcc000bf25270 */
[----:B------:R-:W-:-:S05]  /*2610*/  PLOP3.LUT P2, PT, PT, PT, UP1, 0x80, 0x0 ;  /* 0x000000000000781c */ /* 0x000fca0003f4f018 */
[----:B------:R-:W-:-:S08]  /*2620*/  @UP1 ULDC.64 UR14, c[0x0][0x9e8] ;  /* 0x00027a00000e1ab9 */ /* 0x000fd00000000a00 */
[----:B------:R-:W-:-:S05]  /*2630*/  @P2 IMAD.HI.U32 R5, R4, UR14, RZ ;  /* 0x0000000e04052c27 */ /* 0x000fca000f8e00ff */
[----:B------:R-:W-:-:S07]  /*2640*/  @P2 SHF.R.U32.HI R4, RZ, UR15, R5 ;  /* 0x0000000fff042c19 */ /* 0x000fce0008011605 */
.L_x_783:
[----:B------:R-:W-:Y:S05]  /*2650*/  BSYNC B0 ;  /* 0x0000000000007941 */ /* 0x000fea0003800000 */
.L_x_781:
[----:B------:R-:W-:-:S04]  /*2660*/  IMAD R5, R4, UR7, -R6 ;  /* 0x0000000704057c24 */ /* 0x000fc8000f8e0a06 */
[----:B------:R-:W-:-:S05]  /*2670*/  IMAD R5, R16, -0x2, R5 ;  /* 0xfffffffe10057824 */ /* 0x000fca00078e0205 */
[----:B------:R-:W-:Y:S02]  /*2680*/  VIMNMX R3, R3, R5, !PT ;  /* 0x0000000503037248 */ /* 0x000fe40007fe0100 */
[----:B------:R-:W-:-:S07]  /*2690*/  VIADDMNMX R0, R5, UR7, R0, PT ;  /* 0x0000000705007c46 */ /* 0x000fce000b800100 */
.L_x_780:
[C---:B------:R-:W-:Y:S02]  /*26a0*/  ISETP.GE.AND P2, PT, R8.reuse, 0x2, PT ;  /* 0x000000020800780c */ /* 0x040fe40003f46270 */
[C---:B------:R-:W-:Y:S02]  /*26b0*/  ISETP.GE.AND P6, PT, R8.reuse, 0xa, PT ;  /* 0x0000000a0800780c */ /* 0x040fe40003fc6270 */
[----:B------:R-:W-:Y:S02]  /*26c0*/  ISETP.GT.AND P4, PT, R3, 0x1, !P2 ;  /* 0x000000010300780c */ /* 0x000fe40005784270 */
[----:B------:R-:W-:Y:S02]  /*26d0*/  ISETP.GE.AND P3, PT, R8, 0x9, PT ;  /* 0x000000090800780c */ /* 0x000fe40003f66270 */
[----:B------:R-:W-:Y:S02]  /*26e0*/  ISETP.LT.OR P4, PT, R0, 0x2, P4 ;  /* 0x000000020000780c */ /* 0x000fe40002781670 */
[----:B------:R-:W-:-:S02]  /*26f0*/  P2R R14, PR, RZ, 0x40 ;  /* 0x00000040ff0e7803 */ /* 0x000fc40000000000 */
[----:B------:R-:W-:Y:S02]  /*2700*/  FSEL R25, R25, -INF , !P4 ;  /* 0xff80000019197808 */ /* 0x000fe40006000000 */
[C---:B------:R-:W-:Y:S02]  /*2710*/  ISETP.GT.AND P4, PT, R3.reuse, 0x9, !P6 ;  /* 0x000000090300780c */ /* 0x040fe40007784270 */
[----:B------:R-:W-:Y:S02]  /*2720*/  ISETP.GT.AND P5, PT, R3, 0x8, !P3 ;  /* 0x000000080300780c */ /* 0x000fe40005fa4270 */
[----:B------:R-:W-:Y:S02]  /*2730*/  ISETP.LT.OR P4, PT, R0, 0xa, P4 ;  /* 0x0000000a0000780c */ /* 0x000fe40002781670 */
[----:B------:R-:W-:Y:S02]  /*2740*/  ISETP.GE.AND P6, PT, R8, 0x11, PT ;  /* 0x000000110800780c */ /* 0x000fe40003fc6270 */
[----:B------:R-:W-:-:S02]  /*2750*/  FSEL R29, R29, -INF , !P4 ;  /* 0xff8000001d1d7808 */ /* 0x000fc40006000000 */
[----:B------:R-:W-:Y:S02]  /*2760*/  ISETP.LT.OR P5, PT, R0, 0x9, P5 ;  /* 0x000000090000780c */ /* 0x000fe40002fa1670 */
[----:B------:R-:W-:Y:S02]  /*2770*/  ISETP.GT.AND P4, PT, R3, 0x10, !P6 ;  /* 0x000000100300780c */ /* 0x000fe40007784270 */
[----:B------:R-:W-:Y:S02]  /*2780*/  FSEL R15, R28, -INF , !P5 ;  /* 0xff8000001c0f7808 */ /* 0x000fe40006800000 */
[----:B------:R-:W-:Y:S02]  /*2790*/  ISETP.LT.OR P4, PT, R0, 0x11, P4 ;  /* 0x000000110000780c */ /* 0x000fe40002781670 */
[----:B------:R-:W-:Y:S02]  /*27a0*/  ISETP.GE.AND P5, PT, R8, 0x12, PT ;  /* 0x000000120800780c */ /* 0x000fe40003fa6270 */
[----:B------:R-:W-:-:S02]  /*27b0*/  FSEL R21, R32, -INF , !P4 ;  /* 0xff80000020157808 */ /* 0x000fc40006000000 */
[----:B------:R-:W-:Y:S02]  /*27c0*/  ISETP.GT.AND P4, PT, R3, 0x11, !P5 ;  /* 0x000000110300780c */ /* 0x000fe40006f84270 */
[----:B------:R-:W-:Y:S02]  /*27d0*/  P2R R28, PR, RZ, 0x20 ;  /* 0x00000020ff1c7803 */ /* 0x000fe40000000000 */
[----:B------:R-:W-:Y:S02]  /*27e0*/  ISETP.LT.OR P4, PT, R0, 0x12, P4 ;  /* 0x000000120000780c */ /* 0x000fe40002781670 */
[----:B------:R-:W-:Y:S02]  /*27f0*/  ISETP.GE.AND P5, PT, R8, 0x19, PT ;  /* 0x000000190800780c */ /* 0x000fe40003fa6270 */
[----:B------:R-:W-:Y:S02]  /*2800*/  FSEL R33, R33, -INF , !P4 ;  /* 0xff80000021217808 */ /* 0x000fe40006000000 */
[----:B------:R-:W-:-:S02]  /*2810*/  ISETP.GT.AND P4, PT, R3, 0x18, !P5 ;  /* 0x000000180300780c */ /* 0x000fc40006f84270 */
[----:B------:R-:W-:Y:S02]  /*2820*/  P2R R32, PR, RZ, 0x20 ;  /* 0x00000020ff207803 */ /* 0x000fe40000000000 */
[----:B------:R-:W-:Y:S02]  /*2830*/  ISETP.LT.OR P4, PT, R0, 0x19, P4 ;  /* 0x000000190000780c */ /* 0x000fe40002781670 */
[----:B------:R-:W-:Y:S02]  /*2840*/  ISETP.GE.AND P5, PT, R8, 0x1a, PT ;  /* 0x0000001a0800780c */ /* 0x000fe40003fa6270 */
[----:B------:R-:W-:Y:S02]  /*2850*/  FSEL R57, R36, -INF , !P4 ;  /* 0xff80000024397808 */ /* 0x000fe40006000000 */
[----:B------:R-:W-:Y:S02]  /*2860*/  ISETP.GT.AND P4, PT, R3, 0x19, !P5 ;  /* 0x000000190300780c */ /* 0x000fe40006f84270 */
[----:B------:R-:W-:-:S02]  /*2870*/  P2R R36, PR, RZ, 0x20 ;  /* 0x00000020ff247803 */ /* 0x000fc40000000000 */
[----:B------:R-:W-:Y:S02]  /*2880*/  ISETP.LT.OR P4, PT, R0, 0x1a, P4 ;  /* 0x0000001a0000780c */ /* 0x000fe40002781670 */
[----:B------:R-:W-:Y:S02]  /*2890*/  ISETP.GE.AND P5, PT, R8, 0x21, PT ;  /* 0x000000210800780c */ /* 0x000fe40003fa6270 */
[----:B------:R-:W-:Y:S02]  /*28a0*/  FSEL R37, R37, -INF , !P4 ;  /* 0xff80000025257808 */ /* 0x000fe40006000000 */
[----:B------:R-:W-:Y:S02]  /*28b0*/  ISETP.GT.AND P4, PT, R3, 0x20, !P5 ;  /* 0x000000200300780c */ /* 0x000fe40006f84270 */
[----:B------:R-:W-:Y:S02]  /*28c0*/  P2R R56, PR, RZ, 0x20 ;  /* 0x00000020ff387803 */ /* 0x000fe40000000000 */
[----:B------:R-:W-:-:S02]  /*28d0*/  ISETP.LT.OR P4, PT, R0, 0x21, P4 ;  /* 0x000000210000780c */ /* 0x000fc40002781670 */
[----:B------:R-:W-:Y:S02]  /*28e0*/  ISETP.GE.AND P5, PT, R8, 0x22, PT ;  /* 0x000000220800780c */ /* 0x000fe40003fa6270 */
[----:B------:R-:W-:Y:S02]  /*28f0*/  FSEL R61, R40, -INF , !P4 ;  /* 0xff800000283d7808 */ /* 0x000fe40006000000 */
[----:B------:R-:W-:Y:S02]  /*2900*/  ISETP.GT.AND P4, PT, R3, 0x21, !P5 ;  /* 0x000000210300780c */ /* 0x000fe40006f84270 */
[----:B------:R-:W-:Y:S02]  /*2910*/  P2R R40, PR, RZ, 0x20 ;  /* 0x00000020ff287803 */ /* 0x000fe40000000000 */
[----:B------:R-:W-:Y:S02]  /*2920*/  ISETP.LT.OR P4, PT, R0, 0x22, P4 ;  /* 0x000000220000780c */ /* 0x000fe40002781670 */
[----:B------:R-:W-:-:S02]  /*2930*/  ISETP.GE.AND P5, PT, R8, 0x29, PT ;  /* 0x000000290800780c */ /* 0x000fc40003fa6270 */
[----:B------:R-:W-:Y:S02]  /*2940*/  FSEL R41, R41, -INF , !P4 ;  /* 0xff80000029297808 */ /* 0x000fe40006000000 */
[----:B------:R-:W-:Y:S02]  /*2950*/  ISETP.GT.AND P4, PT, R3, 0x28, !P5 ;  /* 0x000000280300780c */ /* 0x000fe40006f84270 */
[----:B------:R-:W-:Y:S02]  /*2960*/  P2R R60, PR, RZ, 0x20 ;  /* 0x00000020ff3c7803 */ /* 0x000fe40000000000 */
        /* <DEDUP_REMOVED lines=11> */
[----:B------:R-:W-:Y:S02]  /*2a20*/  P2R R20, PR, RZ, 0x40 ;  /* 0x00000040ff147803 */ /* 0x000fe40000000000 */
[----:B------:R-:W-:Y:S02]  /*2a30*/  FSEL R65, R48, -INF , !P4 ;  /* 0xff80000030417808 */ /* 0x000fe40006000000 */
[----:B------:R-:W-:-:S04]  /*2a40*/  ISETP.GE.AND P4, PT, R8, 0x32, PT ;  /* 0x000000320800780c */ /* 0x000fc80003f86270 */
[----:B------:R-:W-:-:S04]  /*2a50*/  ISETP.GT.AND P5, PT, R3, 0x31, !P4 ;  /* 0x000000310300780c */ /* 0x000fc800067a4270 */
[----:B------:R-:W-:-:S04]  /*2a60*/  ISETP.LT.OR P5, PT, R0, 0x32, P5 ;  /* 0x000000320000780c */ /* 0x000fc80002fa1670 */
[----:B------:R-:W-:Y:S02]  /*2a70*/  FSEL R49, R49, -INF , !P5 ;  /* 0xff80000031317808 */ /* 0x000fe40006800000 */
[----:B------:R-:W-:-:S04]  /*2a80*/  ISETP.GE.AND P5, PT, R8, 0x39, PT ;  /* 0x000000390800780c */ /* 0x000fc80003fa6270 */
[----:B------:R-:W-:-:S04]  /*2a90*/  ISETP.GT.AND P6, PT, R3, 0x38, !P5 ;  /* 0x000000380300780c */ /* 0x000fc80006fc4270 */
[----:B------:R-:W-:-:S04]  /*2aa0*/  ISETP.LT.OR P6, PT, R0, 0x39, P6 ;  /* 0x000000390000780c */ /* 0x000fc800037c1670 */
[----:B------:R-:W-:Y:S02]  /*2ab0*/  FSEL R67, R52, -INF , !P6 ;  /* 0xff80000034437808 */ /* 0x000fe40007000000 */
[----:B------:R-:W-:-:S04]  /*2ac0*/  ISETP.GE.AND P6, PT, R8, 0x1, PT ;  /* 0x000000010800780c */ /* 0x000fc80003fc6270 */
[----:B------:R-:W-:Y:S02]  /*2ad0*/  P2R R12, PR, RZ, 0x40 ;  /* 0x00000040ff0c7803 */ /* 0x000fe40000000000 */
[----:B------:R-:W-:-:S04]  /*2ae0*/  ISETP.GT.AND P6, PT, R3, RZ, !P6 ;  /* 0x000000ff0300720c */ /* 0x000fc800077c4270 */
[----:B------:R-:W-:-:S04]  /*2af0*/  ISETP.LT.OR P6, PT, R0, 0x1, P6 ;  /* 0x000000010000780c */ /* 0x000fc800037c1670 */
[----:B------:R-:W-:Y:S02]  /*2b00*/  FSEL R13, R24, -INF , !P6 ;  /* 0xff800000180d7808 */ /* 0x000fe40007000000 */
[----:B------:R-:W-:-:S04]  /*2b10*/  ISETP.GE.AND P6, PT, R8, 0x3a, PT ;  /* 0x0000003a0800780c */ /* 0x000fc80003fc6270 */
[----:B------:R-:W-:Y:S02]  /*2b20*/  P2R R8, PR, RZ, 0x40 ;  /* 0x00000040ff087803 */ /* 0x000fe40000000000 */
[----:B------:R-:W-:-:S04]  /*2b30*/  ISETP.GT.AND P6, PT, R3, 0x39, !P6 ;  /* 0x000000390300780c */ /* 0x000fc800077c4270 */
[----:B------:R-:W-:Y:S01]  /*2b40*/  ISETP.LT.OR P6, PT, R0, 0x3a, P6 ;  /* 0x0000003a0000780c */ /* 0x000fe200037c1670 */
[----:B------:R-:W-:-:S03]  /*2b50*/  VIADD R0, R2, 0x8 ;  /* 0x0000000802007836 */ /* 0x000fc60000000000 */
[----:B------:R-:W-:Y:S01]  /*2b60*/  FSEL R53, R53, -INF , !P6 ;  /* 0xff80000035357808 */ /* 0x000fe20007000000 */
[----:B------:R-:W-:Y:S01]  /*2b70*/  IMAD.IADD R4, R11, 0x1, R0 ;  /* 0x000000010b047824 */ /* 0x000fe200078e0200 */
[----:B------:R-:W-:Y:S02]  /*2b80*/  PLOP3.LUT P6, PT, PT, PT, UP0, 0x40, 0x0 ;  /* 0x000000000000781c */ /* 0x000fe40003fce808 */
[----:B------:R-:W-:-:S11]  /*2b90*/  VIADDMNMX R3, R0, R9, R7, PT ;  /* 0x0000000900037246 */ /* 0x000fd60003800107 */
[----:B------:R-:W-:Y:S05]  /*2ba0*/  @P6 BRA `(.L_x_784) ;  /* 0x0000000000646947 */ /* 0x000fea0003800000 */
        /* <DEDUP_REMOVED lines=9> */
[----:B------:R-:W-:Y:S01]  /*2c40*/  @P6 IMAD.HI.U32 R7, R5, UR10, RZ ;  /* 0x0000000a05076c27 */ /* 0x000fe2000f8e00ff */
[----:B------:R-:W-:-:S13]  /*2c50*/  PLOP3.LUT P6, PT, PT, PT, UP1, 0x80, 0x0 ;  /* 0x000000000000781c */ /* 0x000fda0003fcf018 */
[----:B------:R-:W-:-:S04]  /*2c60*/  @P6 SHF.R.U32.HI R5, RZ, UR11, R7 ;  /* 0x0000000bff056c19 */ /* 0x000fc80008011607 */
[----:B------:R-:W-:Y:S01]  /*2c70*/  LOP3.LUT R5, RZ, R5, RZ, 0x33, !PT ;  /* 0x00000005ff057212 */ /* 0x000fe200078e33ff */
[----:B------:R-:W-:Y:S06]  /*2c80*/  BRA `(.L_x_787) ;  /* 0x0000000000187947 */ /* 0x000fec0003800000 */
.L_x_786:
[----:B------:R-:W-:-:S06]  /*2c90*/  UISETP.NE.AND UP1, UPT, UR7, 0x1, UPT ;  /* 0x000000010700788c */ /* 0x000fcc000bf25270 */
[----:B------:R-:W-:-:S05]  /*2ca0*/  PLOP3.LUT P6, PT, PT, PT, UP1, 0x80, 0x0 ;  /* 0x000000000000781c */ /* 0x000fca0003fcf018 */
[----:B------:R-:W-:-:S08]  /*2cb0*/  @UP1 ULDC.64 UR10, c[0x0][0x9e8] ;  /* 0x00027a00000a1ab9 */ /* 0x000fd00000000a00 */
[----:B------:R-:W-:Y:S01]  /*2cc0*/  @P6 IMAD.HI.U32 R7, R5, UR10, RZ ;  /* 0x0000000a05076c27 */ /* 0x000fe2000f8e00ff */
[----:B------:R-:W-:-:S13]  /*2cd0*/  PLOP3.LUT P6, PT, PT, PT, UP1, 0x80, 0x0 ;  /* 0x000000000000781c */ /* 0x000fda0003fcf018 */
[----:B------:R-:W-:-:S07]  /*2ce0*/  @P6 SHF.R.U32.HI R5, RZ, UR11, R7 ;  /* 0x0000000bff056c19 */ /* 0x000fce0008011607 */
.L_x_787:
[----:B------:R-:W-:Y:S05]  /*2cf0*/  BSYNC B0 ;  /* 0x0000000000007941 */ /* 0x000fea0003800000 */
.L_x_785:
[----:B------:R-:W-:-:S04]  /*2d00*/  IMAD R5, R5, UR7, -R6 ;  /* 0x0000000705057c24 */ /* 0x000fc8000f8e0a06 */
[----:B------:R-:W-:-:S05]  /*2d10*/  IMAD R5, R16, -0x2, R5 ;  /* 0xfffffffe10057824 */ /* 0x000fca00078e0205 */
[----:B------:R-:W-:Y:S02]  /*2d20*/  VIMNMX R4, R4, R5, !PT ;  /* 0x0000000504047248 */ /* 0x000fe40007fe0100 */
[----:B------:R-:W-:-:S07]  /*2d30*/  VIADDMNMX R3, R5, UR7, R3, PT ;  /* 0x0000000705037c46 */ /* 0x000fce000b800103 */
.L_x_784:
[----:B------:R-:W-:Y:S02]  /*2d40*/  ISETP.GT.AND P2, PT, R4, 0x1, !P2 ;  /* 0x000000010400780c */ /* 0x000fe40005744270 */
[----:B------:R-:W-:Y:S02]  /*2d50*/  FMNMX.FTZ R5, R13, R25, !PT ;  /* 0x000000190d057209 */ /* 0x000fe40007810000 */
[----:B------:R-:W-:Y:S02]  /*2d60*/  ISETP.LT.OR P2, PT, R3, 0x2, P2 ;  /* 0x000000020300780c */ /* 0x000fe40001741670 */
[----:B------:R-:W-:Y:S02]  /*2d70*/  FMNMX.FTZ R5, R15, R5, !PT ;  /* 0x000000050f057209 */ /* 0x000fe40007810000 */
[----:B------:R-:W-:Y:S02]  /*2d80*/  FSEL R27, R27, -INF , !P2 ;  /* 0xff8000001b1b7808 */ /* 0x000fe40005000000 */
[----:B------:R-:W-:-:S02]  /*2d90*/  ISETP.NE.AND P2, PT, R14, RZ, PT ;  /* 0x000000ff0e00720c */ /* 0x000fc40003f45270 */
[----:B------:R-:W-:Y:S02]  /*2da0*/  FMNMX.FTZ R5, R29, R5, !PT ;  /* 0x000000051d057209 */ /* 0x000fe40007810000 */
[----:B------:R-:W-:Y:S02]  /*2db0*/  ISETP.GT.AND P2, PT, R4, 0x9, !P2 ;  /* 0x000000090400780c */ /* 0x000fe40005744270 */
[----:B------:R-:W-:Y:S02]  /*2dc0*/  FMNMX.FTZ R5, R21, R5, !PT ;  /* 0x0000000515057209 */ /* 0x000fe40007810000 */
[----:B------:R-:W-:Y:S02]  /*2dd0*/  ISETP.LT.OR P2, PT, R3, 0xa, P2 ;  /* 0x0000000a0300780c */ /* 0x000fe40001741670 */
[----:B------:R-:W-:Y:S02]  /*2de0*/  FMNMX.FTZ R5, R33, R5, !PT ;  /* 0x0000000521057209 */ /* 0x000fe40007810000 */
[----:B------:R-:W-:-:S02]  /*2df0*/  FSEL R31, R31, -INF , !P2 ;  /* 0xff8000001f1f7808 */ /* 0x000fc40005000000 */
[----:B------:R-:W-:Y:S02]  /*2e00*/  ISETP.NE.AND P2, PT, R20, RZ, PT ;  /* 0x000000ff1400720c */ /* 0x000fe40003f45270 */
[----:B------:R-:W-:Y:S02]  /*2e10*/  FMNMX.FTZ R5, R57, R5, !PT ;  /* 0x0000000539057209 */ /* 0x000fe40007810000 */
[----:B------:R-:W-:Y:S02]  /*2e20*/  ISETP.GT.AND P2, PT, R4, 0x10, !P2 ;  /* 0x000000100400780c */ /* 0x000fe40005744270 */
[----:B------:R-:W-:Y:S02]  /*2e30*/  FMNMX.FTZ R5, R37, R5, !PT ;  /* 0x0000000525057209 */ /* 0x000fe40007810000 */
[----:B------:R-:W-:Y:S02]  /*2e40*/  ISETP.LT.OR P2, PT, R3, 0x11, P2 ;  /* 0x000000110300780c */ /* 0x000fe40001741670 */
[----:B------:R-:W-:-:S02]  /*2e50*/  FMNMX.FTZ R5, R61, R5, !PT ;  /* 0x000000053d057209 */ /* 0x000fc40007810000 */
[----:B------:R-:W-:Y:S02]  /*2e60*/  FSEL R34, R34, -INF , !P2 ;  /* 0xff80000022227808 */ /* 0x000fe40005000000 */
[----:B------:R-:W-:Y:S02]  /*2e70*/  ISETP.NE.AND P2, PT, R28, RZ, PT ;  /* 0x000000ff1c00720c */ /* 0x000fe40003f45270 */
[C---:B------:R-:W-:Y:S02]  /*2e80*/  ISETP.GT.AND P3, PT, R4.reuse, 0x8, !P3 ;  /* 0x000000080400780c */ /* 0x040fe40005f64270 */
[----:B------:R-:W-:Y:S02]  /*2e90*/  ISETP.GT.AND P2, PT, R4, 0x11, !P2 ;  /* 0x000000110400780c */ /* 0x000fe40005744270 */
[----:B------:R-:W-:Y:S02]  /*2ea0*/  FMNMX.FTZ R5, R41, R5, !PT ;  /* 0x0000000529057209 */ /* 0x000fe40007810000 */
[----:B------:R-:W-:-:S02]  /*2eb0*/  ISETP.LT.OR P2, PT, R3, 0x12, P2 ;  /* 0x000000120300780c */ /* 0x000fc40001741670 */
[----:B------:R-:W-:Y:S02]  /*2ec0*/  ISETP.LT.OR P3, PT, R3, 0x9, P3 ;  /* 0x000000090300780c */ /* 0x000fe40001f61670 */
[----:B------:R-:W-:Y:S02]  /*2ed0*/  FSEL R35, R35, -INF , !P2 ;  /* 0xff80000023237808 */ /* 0x000fe40005000000 */
[----:B------:R-:W-:Y:S02]  /*2ee0*/  ISETP.NE.AND P2, PT, R32, RZ, PT ;  /* 0x000000ff2000720c */ /* 0x000fe40003f45270 */
[----:B------:R-:W-:Y:S02]  /*2ef0*/  FMNMX.FTZ R5, R63, R5, !PT ;  /* 0x000000053f057209 */ /* 0x000fe40007810000 */
[----:B------:R-:W-:Y:S02]  /*2f00*/  ISETP.GT.AND P2, PT, R4, 0x18, !P2 ;  /* 0x000000180400780c */ /* 0x000fe40005744270 */
[----:B------:R-:W-:-:S02]  /*2f10*/  FSEL R30, R30, -INF , !P3 ;  /* 0xff8000001e1e7808 */ /* 0x000fc40005800000 */
[----:B------:R-:W-:Y:S02]  /*2f20*/  ISETP.LT.OR P2, PT, R3, 0x19, P2 ;  /* 0x000000190300780c */ /* 0x000fe40001741670 */
[----:B------:R-:W-:Y:S02]  /*2f30*/  FMNMX.FTZ R5, R45, R5, !PT ;  /* 0x000000052d057209 */ /* 0x000fe40007810000 */
[----:B------:R-:W-:Y:S02]  /*2f40*/  FSEL R38, R38, -INF , !P2 ;  /* 0xff80000026267808 */ /* 0x000fe40005000000 */
[----:B------:R-:W-:Y:S02]  /*2f50*/  ISETP.NE.AND P2, PT, R36, RZ, PT ;  /* 0x000000ff2400720c */ /* 0x000fe40003f45270 */
[----:B------:R-:W-:Y:S02]  /*2f60*/  ISETP.NE.AND P3, PT, R60, RZ, PT ;  /* 0x000000ff3c00720c */ /* 0x000fe40003f65270 */
[----:B------:R-:W-:-:S02]  /*2f70*/  ISETP.GT.AND P2, PT, R4, 0x19, !P2 ;  /* 0x000000190400780c */ /* 0x000fc40005744270 */
[----:B------:R-:W-:Y:S02]  /*2f80*/  FMNMX.FTZ R5, R65, R5, !PT ;  /* 0x0000000541057209 */ /* 0x000fe40007810000 */
[----:B------:R-:W-:Y:S02]  /*2f90*/  ISETP.LT.OR P2, PT, R3, 0x1a, P2 ;  /* 0x0000001a0300780c */ /* 0x000fe40001741670 */
[----:B------:R-:W-:Y:S02]  /*2fa0*/  FMNMX.FTZ R5, R49, R5, !PT ;  /* 0x0000000531057209 */ /* 0x000fe40007810000 */
[----:B------:R-:W-:Y:S02]  /*2fb0*/  FSEL R39, R39, -INF , !P2 ;  /* 0xff80000027277808 */ /* 0x000fe40005000000 */
[----:B------:R-:W-:Y:S02]  /*2fc0*/  ISETP.NE.AND P2, PT, R56, RZ, PT ;  /* 0x000000ff3800720c */ /* 0x000fe40003f45270 */
[----:B------:R-:W-:-:S02]  /*2fd0*/  ISETP.NE.AND P6, PT, R12, RZ, PT ;  /* 0x000000ff0c00720c */ /* 0x000fc40003fc5270 */
[C---:B------:R-:W-:Y:S02]  /*2fe0*/  ISETP.GT.AND P2, PT, R4.reuse, 0x20, !P2 ;  /* 0x000000200400780c */ /* 0x040fe40005744270 */
[----:B------:R-:W-:Y:S02]  /*2ff0*/  FMNMX.FTZ R5, R67, R5, !PT ;  /* 0x0000000543057209 */ /* 0x000fe40007810000 */
[----:B------:R-:W-:Y:S02]  /*3000*/  ISETP.LT.OR P2, PT, R3, 0x21, P2 ;  /* 0x000000210300780c */ /* 0x000fe40001741670 */
[----:B------:R-:W-:Y:S02]  /*3010*/  ISETP.GT.AND P4, PT, R4, 0x31, !P4 ;  /* 0x000000310400780c */ /* 0x000fe40006784270 */
[----:B------:R-:W-:Y:S02]  /*3020*/  FSEL R42, R42, -INF , !P2 ;  /* 0xff8000002a2a7808 */ /* 0x000fe40005000000 */
[----:B------:R-:W-:-:S02]  /*3030*/  ISETP.NE.AND P2, PT, R40, RZ, PT ;  /* 0x000000ff2800720c */ /* 0x000fc40003f45270 */
[C---:B------:R-:W-:Y:S02]  /*3040*/  ISETP.GT.AND P5, PT, R4.reuse, 0x38, !P5 ;  /* 0x000000380400780c */ /* 0x040fe40006fa4270 */
[----:B------:R-:W-:Y:S02]  /*3050*/  ISETP.GT.AND P2, PT, R4, 0x21, !P2 ;  /* 0x000000210400780c */ /* 0x000fe40005744270 */
[C---:B------:R-:W-:Y:S02]  /*3060*/  ISETP.LT.OR P4, PT, R3.reuse, 0x32, P4 ;  /* 0x000000320300780c */ /* 0x040fe40002781670 */
[C---:B------:R-:W-:Y:S02]  /*3070*/  ISETP.LT.OR P2, PT, R3.reuse, 0x22, P2 ;  /* 0x000000220300780c */ /* 0x040fe40001741670 */
[----:B------:R-:W-:Y:S02]  /*3080*/  ISETP.LT.OR P5, PT, R3, 0x39, P5 ;  /* 0x000000390300780c */ /* 0x000fe40002fa1670 */
[----:B------:R-:W-:-:S02]  /*3090*/  FSEL R43, R43, -INF , !P2 ;  /* 0xff8000002b2b7808 */ /* 0x000fc40005000000 */
[----:B------:R-:W-:Y:S02]  /*30a0*/  ISETP.GT.AND P2, PT, R4, 0x28, !P3 ;  /* 0x000000280400780c */ /* 0x000fe40005f44270 */
[----:B------:R-:W-:Y:S02]  /*30b0*/  ISETP.NE.AND P3, PT, R62, RZ, PT ;  /* 0x000000ff3e00720c */ /* 0x000fe40003f65270 */
[----:B------:R-:W-:Y:S02]  /*30c0*/  ISETP.LT.OR P2, PT, R3, 0x29, P2 ;  /* 0x000000290300780c */ /* 0x000fe40001741670 */
[----:B------:R-:W-:Y:S02]  /*30d0*/  ISETP.GT.AND P3, PT, R4, 0x30, !P3 ;  /* 0x000000300400780c */ /* 0x000fe40005f64270 */
[----:B------:R-:W-:Y:S02]  /*30e0*/  FSEL R46, R46, -INF , !P2 ;  /* 0xff8000002e2e7808 */ /* 0x000fe40005000000 */
[----:B------:R-:W-:-:S02]  /*30f0*/  ISETP.GT.AND P2, PT, R4, RZ, !P6 ;  /* 0x000000ff0400720c */ /* 0x000fc40007744270 */
[----:B------:R-:W-:Y:S02]  /*3100*/  ISETP.NE.AND P6, PT, R8, RZ, PT ;  /* 0x000000ff0800720c */ /* 0x000fe40003fc5270 */
[----:B------:R-:W-:Y:S02]  /*3110*/  FMNMX.FTZ R8, R53, R5, !PT ;  /* 0x0000000535087209 */ /* 0x000fe40007810000 */
[C---:B------:R-:W-:Y:S02]  /*3120*/  ISETP.LT.OR P2, PT, R3.reuse, 0x1, P2 ;  /* 0x000000010300780c */ /* 0x040fe40001741670 */
[----:B------:R-:W-:Y:S01]  /*3130*/  ISETP.LT.OR P3, PT, R3, 0x31, P3 ;  /* 0x000000310300780c */ /* 0x000fe20001f61670 */
[----:B------:R-:W1:Y:S01]  /*3140*/  SHFL.BFLY PT, R5, R8, 0x2, 0x1f ;  /* 0x0c401f0008057f89 */ /* 0x000e6200000e0000 */
[----:B------:R-:W-:Y:S02]  /*3150*/  FSEL R26, R26, -INF , !P2 ;  /* 0xff8000001a1a7808 */ /* 0x000fe40005000000 */
[----:B------:R-:W-:-:S02]  /*3160*/  ISETP.NE.AND P2, PT, R44, RZ, PT ;  /* 0x000000ff2c00720c */ /* 0x000fc40003f45270 */
[----:B------:R-:W-:Y:S02]  /*3170*/  FSEL R50, R50, -INF , !P3 ;  /* 0xff80000032327808 */ /* 0x000fe40005800000 */
[----:B------:R-:W-:Y:S02]  /*3180*/  ISETP.GT.AND P2, PT, R4, 0x29, !P2 ;  /* 0x000000290400780c */ /* 0x000fe40005744270 */
[----:B------:R-:W-:Y:S02]  /*3190*/  FSEL R51, R51, -INF , !P4 ;  /* 0xff80000033337808 */ /* 0x000fe40006000000 */
[----:B------:R-:W-:Y:S02]  /*31a0*/  ISETP.LT.OR P2, PT, R3, 0x2a, P2 ;  /* 0x0000002a0300780c */ /* 0x000fe40001741670 */
[----:B------:R-:W-:Y:S02]  /*31b0*/  FSEL R54, R54, -INF , !P5 ;  /* 0xff80000036367808 */ /* 0x000fe40006800000 */
[----:B------:R-:W-:-:S02]  /*31c0*/  FSEL R47, R47, -INF , !P2 ;  /* 0xff8000002f2f7808 */ /* 0x000fc40005000000 */
[----:B------:R-:W-:Y:S02]  /*31d0*/  R2UR UR10, R59 ;  /* 0x000000003b0a72ca */ /* 0x000fe400000e0000 */
[----:B-1----:R-:W-:Y:S02]  /*31e0*/  FMNMX.FTZ R9, R8, R5, !PT ;  /* 0x0000000508097209 */ /* 0x002fe40007810000 */
[----:B------:R-:W-:-:S03]  /*31f0*/  FMNMX.FTZ R5, R26, R27, !PT ;  /* 0x0000001b1a057209 */ /* 0x000fc60007810000 */
[----:B------:R-:W1:Y:S01]  /*3200*/  SHFL.BFLY PT, R10, R9, 0x1, 0x1f ;  /* 0x0c201f00090a7f89 */ /* 0x000e6200000e0000 */
[----:B------:R-:W-:-:S05]  /*3210*/  FMNMX.FTZ R6, R30, R5, !PT ;  /* 0x000000051e067209 */ /* 0x000fca0007810000 */
[----:B------:R-:W-:Y:S01]  /*3220*/  UIADD3 UR6, UR10, UR6, URZ ;  /* 0x000000060a067290 */ /* 0x000fe2000fffe03f */
[----:B------:R-:W-:-:S04]  /*3230*/  FMNMX.FTZ R5, R31, R6, !PT ;  /* 0x000000061f057209 */ /* 0x000fc80007810000 */
[----:B------:R-:W-:-:S04]  /*3240*/  FMNMX.FTZ R6, R34, R5, !PT ;  /* 0x0000000522067209 */ /* 0x000fc80007810000 */
[----:B------:R-:W-:-:S04]  /*3250*/  FMNMX.FTZ R7, R35, R6, !PT ;  /* 0x0000000623077209 */ /* 0x000fc80007810000 */
[----:B------:R-:W-:-:S04]  /*3260*/  FMNMX.FTZ R6, R38, R7, !PT ;  /* 0x0000000726067209 */ /* 0x000fc80007810000 */
[----:B------:R-:W-:Y:S02]  /*3270*/  FMNMX.FTZ R7, R39, R6, !PT ;  /* 0x0000000627077209 */ /* 0x000fe40007810000 */
[----:B-1----:R-:W-:Y:S01]  /*3280*/  FMNMX.FTZ R5, R9, R10, !PT ;  /* 0x0000000a09057209 */ /* 0x002fe20007810000 */
[----:B------:R-:W-:Y:S01]  /*3290*/  IMAD.U32 R10, RZ, RZ, UR38 ;  /* 0x00000026ff0a7e24 */ /* 0x000fe2000f8e00ff */
[----:B------:R-:W-:Y:S02]  /*32a0*/  FMNMX.FTZ R6, R42, R7, !PT ;  /* 0x000000072a067209 */ /* 0x000fe40007810000 */
[C---:B------:R-:W-:Y:S01]  /*32b0*/  FSETP.NEU.FTZ.AND P2, PT, R5.reuse, -INF , PT ;  /* 0xff8000000500780b */ /* 0x040fe20003f5d000 */
[----:B------:R-:W-:-:S01]  /*32c0*/  FFMA.FTZ R8, R5, R10, -8 ;  /* 0xc100000005087423 */ /* 0x000fc2000001000a */
[----:B------:R-:W-:-:S04]  /*32d0*/  FMNMX.FTZ R7, R43, R6, !PT ;  /* 0x000000062b077209 */ /* 0x000fc80007810000 */
[----:B------:R-:W-:Y:S02]  /*32e0*/  FSEL R8, R8, RZ, P2 ;  /* 0x000000ff08087208 */ /* 0x000fe40001000000 */
[----:B------:R-:W-:Y:S02]  /*32f0*/  ISETP.GT.AND P2, PT, R4, 0x39, !P6 ;  /* 0x000000390400780c */ /* 0x000fe40007744270 */
[----:B------:R-:W-:Y:S01]  /*3300*/  FMNMX.FTZ R4, R46, R7, !PT ;  /* 0x000000072e047209 */ /* 0x000fe20007810000 */
[----:B------:R-:W-:-:S01]  /*3310*/  FFMA.FTZ R6, R13, UR38, -R8 ;  /* 0x000000260d067c23 */ /* 0x000fc20008010808 */
[----:B------:R-:W-:Y:S01]  /*3320*/  ISETP.LT.OR P2, PT, R3, 0x3a, P2 ;  /* 0x0000003a0300780c */ /* 0x000fe20001741670 */
[----:B------:R-:W-:-:S01]  /*3330*/  FFMA.FTZ R11, R29, UR38, -R8 ;  /* 0x000000261d0b7c23 */ /* 0x000fc20008010808 */
[----:B------:R-:W-:Y:S01]  /*3340*/  FMNMX.FTZ R7, R47, R4, !PT ;  /* 0x000000042f077209 */ /* 0x000fe20007810000 */
[----:B------:R1:W-:Y:S01]  /*3350*/  MUFU.EX2 R9, R6 ;  /* 0x0000000600097308 */ /* 0x0003e20000000800 */
[----:B------:R-:W-:Y:S01]  /*3360*/  FSEL R55, R55, -INF , !P2 ;  /* 0xff80000037377808 */ /* 0x000fe20005000000 */
[----:B------:R-:W-:Y:S01]  /*3370*/  IMAD.U32 R29, RZ, RZ, UR38 ;  /* 0x00000026ff1d7e24 */ /* 0x000fe2000f8e00ff */
[----:B------:R-:W-:Y:S01]  /*3380*/  FMNMX.FTZ R4, R50, R7, !PT ;  /* 0x0000000732047209 */ /* 0x000fe20007810000 */
[--C-:B------:R-:W-:Y:S01]  /*3390*/  FFMA.FTZ R10, R25, UR38, -R8.reuse ;  /* 0x00000026190a7c23 */ /* 0x100fe20008010808 */
[----:B------:R-:W-:-:S01]  /*33a0*/  FFMA.FTZ R13, R21, UR38, -R8 ;  /* 0x00000026150d7c23 */ /* 0x000fc20008010808 */
[--C-:B------:R-:W-:Y:S01]  /*33b0*/  FFMA.FTZ R14, R33, UR38, -R8.reuse ;  /* 0x00000026210e7c23 */ /* 0x100fe20008010808 */
[----:B------:R-:W-:Y:S01]  /*33c0*/  FMNMX.FTZ R3, R51, R4, !PT ;  /* 0x0000000433037209 */ /* 0x000fe20007810000 */
[----:B------:R2:W-:Y:S01]  /*33d0*/  MUFU.EX2 R12, R11 ;  /* 0x0000000b000c7308 */ /* 0x0005e20000000800 */
[----:B-1----:R-:W-:-:S01]  /*33e0*/  FFMA.FTZ R6, R15, UR38, -R8 ;  /* 0x000000260f067c23 */ /* 0x002fc20008010808 */
[--C-:B------:R-:W-:Y:S01]  /*33f0*/  FFMA.FTZ R15, R57, UR38, -R8.reuse ;  /* 0x00000026390f7c23 */ /* 0x100fe20008010808 */
[----:B------:R-:W-:Y:S01]  /*3400*/  FMNMX.FTZ R4, R54, R3, !PT ;  /* 0x0000000336047209 */ /* 0x000fe20007810000 */
[--C-:B------:R-:W-:Y:S01]  /*3410*/  FFMA.FTZ R20, R37, UR38, -R8.reuse ;  /* 0x0000002625147c23 */ /* 0x100fe20008010808 */
[----:B------:R-:W-:-:S01]  /*3420*/  FFMA.FTZ R24, R45, UR38, -R8 ;  /* 0x000000262d187c23 */ /* 0x000fc20008010808 */
[--C-:B------:R-:W-:Y:S01]  /*3430*/  FFMA.FTZ R21, R61, UR38, -R8.reuse ;  /* 0x000000263d157c23 */ /* 0x100fe20008010808 */
[----:B------:R-:W-:Y:S01]  /*3440*/  FMNMX.FTZ R4, R55, R4, !PT ;  /* 0x0000000437047209 */ /* 0x000fe20007810000 */
[----:B------:R-:W-:Y:S01]  /*3450*/  MUFU.EX2 R7, R6 ;  /* 0x0000000600077308 */ /* 0x000fe20000000800 */
[----:B--2---:R-:W-:-:S01]  /*3460*/  FFMA.FTZ R11, R63, UR38, -R8 ;  /* 0x000000263f0b7c23 */ /* 0x004fc20008010808 */
[--C-:B------:R-:W-:Y:S01]  /*3470*/  FFMA.FTZ R25, R65, UR38, -R8.reuse ;  /* 0x0000002641197c23 */ /* 0x100fe20008010808 */
[----:B------:R-:W-:-:S01]  /*3480*/  FFMA.FTZ R28, R49, UR38, -R8 ;  /* 0x00000026311c7c23 */ /* 0x000fc20008010808 */
[----:B------:R-:W1:Y:S04]  /*3490*/  SHFL.BFLY PT, R3, R4, 0x2, 0x1f ;  /* 0x0c401f0004037f89 */ /* 0x000e6800000e0000 */
[----:B------:R-:W2:Y:S08]  /*34a0*/  MUFU.EX2 R10, R10 ;  /* 0x0000000a000a7308 */ /* 0x000eb00000000800 */
[----:B------:R-:W-:Y:S08]  /*34b0*/  MUFU.EX2 R13, R13 ;  /* 0x0000000d000d7308 */ /* 0x000ff00000000800 */
[----:B------:R-:W-:Y:S01]  /*34c0*/  MUFU.EX2 R14, R14 ;  /* 0x0000000e000e7308 */ /* 0x000fe20000000800 */
[----:B--2---:R-:W-:-:S01]  /*34d0*/  FADD.FTZ R32, R9, R10 ;  /* 0x0000000a09207221 */ /* 0x004fc20000010000 */
[----:B-1----:R-:W-:-:S03]  /*34e0*/  FMNMX.FTZ R3, R4, R3, !PT ;  /* 0x0000000304037209 */ /* 0x002fc60007810000 */
[----:B------:R-:W-:Y:S01]  /*34f0*/  FADD.FTZ R37, R7, R32 ;  /* 0x0000002007257221 */ /* 0x000fe20000010000 */
[----:B------:R-:W-:-:S02]  /*3500*/  FFMA.FTZ R4, R41, UR38, -R8 ;  /* 0x0000002629047c23 */ /* 0x000fc40008010808 */
[----:B------:R-:W-:Y:S01]  /*3510*/  MUFU.EX2 R15, R15 ;  /* 0x0000000f000f7308 */ /* 0x000fe20000000800 */
[----:B------:R-:W1:Y:S01]  /*3520*/  SHFL.BFLY PT, R6, R3, 0x1, 0x1f ;  /* 0x0c201f0003067f89 */ /* 0x000e6200000e0000 */
[----:B------:R-:W-:-:S06]  /*3530*/  FADD.FTZ R36, R12, R37 ;  /* 0x000000250c247221 */ /* 0x000fcc0000010000 */
[----:B------:R-:W-:Y:S08]  /*3540*/  MUFU.EX2 R20, R20 ;  /* 0x0000001400147308 */ /* 0x000ff00000000800 */
[----:B------:R-:W-:Y:S08]  /*3550*/  MUFU.EX2 R11, R11 ;  /* 0x0000000b000b7308 */ /* 0x000ff00000000800 */
[----:B------:R-:W-:Y:S01]  /*3560*/  MUFU.EX2 R24, R24 ;  /* 0x0000001800187308 */ /* 0x000fe20000000800 */
[----:B-1----:R-:W-:Y:S01]  /*3570*/  FMNMX.FTZ R6, R3, R6, !PT ;  /* 0x0000000603067209 */ /* 0x002fe20007810000 */
[--C-:B------:R-:W-:Y:S01]  /*3580*/  FFMA.FTZ R3, R67, UR38, -R8.reuse ;  /* 0x0000002643037c23 */ /* 0x100fe20008010808 */
[----:B------:R-:W-:-:S02]  /*3590*/  FFMA.FTZ R8, R53, UR38, -R8 ;  /* 0x0000002635087c23 */ /* 0x000fc40008010808 */
[C---:B------:R-:W-:Y:S01]  /*35a0*/  FSETP.NEU.FTZ.AND P2, PT, R6.reuse, -INF , PT ;  /* 0xff8000000600780b */ /* 0x040fe20003f5d000 */
[----:B------:R-:W-:-:S02]  /*35b0*/  FFMA.FTZ R29, R6, R29, -8 ;  /* 0xc1000000061d7423 */ /* 0x000fc4000001001d */
[----:B------:R-:W-:Y:S03]  /*35c0*/  MUFU.EX2 R21, R21 ;  /* 0x0000001500157308 */ /* 0x000fe60000000800 */
        /* <DEDUP_REMOVED lines=19> */
[----:B------:R-:W-:-:S05]  /*3700*/  FFMA.FTZ R29, R55, UR38, -R29 ;  /* 0x00000026371d7c23 */ /* 0x000fca000801081d */
[----:B------:R-:W2:Y:S08]  /*3710*/  MUFU.EX2 R30, R30 ;  /* 0x0000001e001e7308 */ /* 0x000eb00000000800 */
[----:B------:R-:W3:Y:S01]  /*3720*/  MUFU.EX2 R31, R31 ;  /* 0x0000001f001f7308 */ /* 0x000ee20000000800 */
[----:B-1----:R-:W-:-:S07]  /*3730*/  FADD.FTZ R33, R26, R27 ;  /* 0x0000001b1a217221 */ /* 0x002fce0000010000 */
[----:B------:R-:W1:Y:S01]  /*3740*/  MUFU.EX2 R34, R34 ;  /* 0x0000002200227308 */ /* 0x000e620000000800 */
[----:B--2---:R-:W-:-:S07]  /*3750*/  FADD.FTZ R32, R30, R33 ;  /* 0x000000211e207221 */ /* 0x004fce0000010000 */
[----:B------:R-:W2:Y:S01]  /*3760*/  MUFU.EX2 R35, R35 ;  /* 0x0000002300237308 */ /* 0x000ea20000000800 */
[----:B---3--:R-:W-:-:S01]  /*3770*/  FADD.FTZ R33, R31, R32 ;  /* 0x000000201f217221 */ /* 0x008fc20000010000 */
[----:B------:R-:W-:Y:S01]  /*3780*/  F2FP.SATFINITE.E4M3.F32.PACK_AB_MERGE_C R32, R12, R7, RZ ;  /* 0x000000070c20723e */ /* 0x000fe200048070ff */
[----:B------:R-:W-:-:S01]  /*3790*/  FADD.FTZ R7, R13, R36 ;  /* 0x000000240d077221 */ /* 0x000fc20000010000 */
[----:B------:R-:W-:Y:S02]  /*37a0*/  F2FP.SATFINITE.E4M3.F32.PACK_AB_MERGE_C R30, R31, R30, RZ ;  /* 0x0000001e1f1e723e */ /* 0x000fe400048070ff */
[----:B------:R-:W-:Y:S01]  /*37b0*/  F2FP.SATFINITE.E4M3.F32.PACK_AB_MERGE_C R188, R10, R9, R32 ;  /* 0x000000090abc723e */ /* 0x000fe20004807020 */
[----:B------:R-:W-:Y:S01]  /*37c0*/  FADD.FTZ R10, R14, R7 ;  /* 0x000000070e0a7221 */ /* 0x000fe20000010000 */
[----:B------:R-:W3:Y:S01]  /*37d0*/  MUFU.EX2 R38, R38 ;  /* 0x0000002600267308 */ /* 0x000ee20000000800 */
[----:B-1----:R-:W-:-:S01]  /*37e0*/  FADD.FTZ R12, R34, R33 ;  /* 0x00000021220c7221 */ /* 0x002fc20000010000 */
[----:B------:R-:W-:Y:S01]  /*37f0*/  F2FP.SATFINITE.E4M3.F32.PACK_AB_MERGE_C R9, R20, R15, RZ ;  /* 0x0000000f1409723e */ /* 0x000fe200048070ff */
[----:B------:R-:W-:-:S01]  /*3800*/  FADD.FTZ R15, R15, R10 ;  /* 0x0000000a0f0f7221 */ /* 0x000fc20000010000 */
[----:B------:R-:W-:-:S02]  /*3810*/  F2FP.SATFINITE.E4M3.F32.PACK_AB_MERGE_C R189, R27, R26, R30 ;  /* 0x0000001a1bbd723e */ /* 0x000fc4000480701e */
[----:B------:R-:W-:Y:S01]  /*3820*/  F2FP.SATFINITE.E4M3.F32.PACK_AB_MERGE_C R190, R14, R13, R9 ;  /* 0x0000000d0ebe723e */ /* 0x000fe20004807009 */
[----:B------:R-:W-:Y:S01]  /*3830*/  FADD.FTZ R20, R20, R15 ;  /* 0x0000000f14147221 */ /* 0x000fe20000010000 */
[----:B------:R-:W1:Y:S01]  /*3840*/  MUFU.EX2 R39, R39 ;  /* 0x0000002700277308 */ /* 0x000e620000000800 */
[----:B--2---:R-:W-:-:S01]  /*3850*/  FADD.FTZ R7, R35, R12 ;  /* 0x0000000c23077221 */ /* 0x004fc20000010000 */
[----:B------:R-:W-:Y:S01]  /*3860*/  F2FP.SATFINITE.E4M3.F32.PACK_AB_MERGE_C R12, R24, R11, RZ ;  /* 0x0000000b180c723e */ /* 0x000fe200048070ff */
[----:B------:R-:W-:-:S05]  /*3870*/  FADD.FTZ R9, R21, R20 ;  /* 0x0000001415097221 */ /* 0x000fca0000010000 */
[----:B------:R-:W2:Y:S01]  /*3880*/  MUFU.EX2 R42, R42 ;  /* 0x0000002a002a7308 */ /* 0x000ea20000000800 */
[----:B---3--:R-:W-:-:S07]  /*3890*/  FADD.FTZ R10, R38, R7 ;  /* 0x00000007260a7221 */ /* 0x008fce0000010000 */
[----:B------:R-:W3:Y:S01]  /*38a0*/  MUFU.EX2 R4, R4 ;  /* 0x0000000400047308 */ /* 0x000ee20000000800 */
[----:B-1----:R-:W-:-:S01]  /*38b0*/  FADD.FTZ R7, R39, R10 ;  /* 0x0000000a27077221 */ /* 0x002fc20000010000 */
[----:B------:R-:W-:-:S04]  /*38c0*/  F2FP.SATFINITE.E4M3.F32.PACK_AB_MERGE_C R38, R39, R38, RZ ;  /* 0x000000262726723e */ /* 0x000fc800048070ff */
[----:B------:R-:W-:Y:S02]  /*38d0*/  F2FP.SATFINITE.E4M3.F32.PACK_AB_MERGE_C R191, R35, R34, R38 ;  /* 0x0000002223bf723e */ /* 0x000fe40004807026 */
[----:B------:R-:W1:Y:S01]  /*38e0*/  MUFU.EX2 R43, R43 ;  /* 0x0000002b002b7308 */ /* 0x000e620000000800 */
[----:B--2---:R-:W-:-:S07]  /*38f0*/  FADD.FTZ R10, R42, R7 ;  /* 0x000000072a0a7221 */ /* 0x004fce0000010000 */
[----:B------:R-:W2:Y:S01]  /*3900*/  MUFU.EX2 R46, R46 ;  /* 0x0000002e002e7308 */ /* 0x000ea20000000800 */
[C---:B---3--:R-:W-:Y:S01]  /*3910*/  F2FP.SATFINITE.E4M3.F32.PACK_AB_MERGE_C R184, R4.reuse, R21, R12 ;  /* 0x0000001504b8723e */ /* 0x048fe2000480700c */
[----:B------:R-:W-:-:S04]  /*3920*/  FADD.FTZ R4, R4, R9 ;  /* 0x0000000904047221 */ /* 0x000fc80000010000 */
[----:B------:R-:W-:Y:S02]  /*3930*/  FADD.FTZ R11, R11, R4 ;  /* 0x000000040b0b7221 */ /* 0x000fe40000010000 */
[----:B------:R-:W-:Y:S01]  /*3940*/  MUFU.EX2 R3, R3 ;  /* 0x0000000300037308 */ /* 0x000fe20000000800 */
[----:B-1----:R-:W-:-:S01]  /*3950*/  FADD.FTZ R7, R43, R10 ;  /* 0x0000000a2b077221 */ /* 0x002fc20000010000 */
[----:B------:R-:W-:-:S06]  /*3960*/  FADD.FTZ R24, R24, R11 ;  /* 0x0000000b18187221 */ /* 0x000fcc0000010000 */
[----:B------:R-:W1:Y:S01]  /*3970*/  MUFU.EX2 R8, R8 ;  /* 0x0000000800087308 */ /* 0x000e620000000800 */
[----:B--2---:R-:W-:-:S07]  /*3980*/  FADD.FTZ R4, R46, R7 ;  /* 0x000000072e047221 */ /* 0x004fce0000010000 */
[----:B------:R-:W2:Y:S08]  /*3990*/  MUFU.EX2 R47, R47 ;  /* 0x0000002f002f7308 */ /* 0x000eb00000000800 */
[----:B------:R-:W-:Y:S01]  /*39a0*/  MUFU.EX2 R25, R25 ;  /* 0x0000001900197308 */ /* 0x000fe20000000800 */
[----:B-1----:R-:W-:-:S07]  /*39b0*/  F2FP.SATFINITE.E4M3.F32.PACK_AB_MERGE_C R9, R8, R3, RZ ;  /* 0x000000030809723e */ /* 0x002fce00048070ff */
[----:B------:R-:W1:Y:S01]  /*39c0*/  MUFU.EX2 R28, R28 ;  /* 0x0000001c001c7308 */ /* 0x000e620000000800 */
[----:B--2---:R-:W-:-:S01]  /*39d0*/  FADD.FTZ R7, R47, R4 ;  /* 0x000000042f077221 */ /* 0x004fc20000010000 */
[----:B------:R-:W-:-:S04]  /*39e0*/  F2FP.SATFINITE.E4M3.F32.PACK_AB_MERGE_C R46, R47, R46, RZ ;  /* 0x0000002e2f2e723e */ /* 0x000fc800048070ff */
[----:B------:R-:W-:Y:S02]  /*39f0*/  F2FP.SATFINITE.E4M3.F32.PACK_AB_MERGE_C R185, R43, R42, R46 ;  /* 0x0000002a2bb9723e */ /* 0x000fe4000480702e */
[----:B------:R-:W2:Y:S08]  /*3a00*/  MUFU.EX2 R50, R50 ;  /* 0x0000003200327308 */ /* 0x000eb00000000800 */
[----:B------:R-:W3:Y:S01]  /*3a10*/  MUFU.EX2 R51, R51 ;  /* 0x0000003300337308 */ /* 0x000ee20000000800 */
[----:B-1----:R-:W-:Y:S01]  /*3a20*/  F2FP.SATFINITE.E4M3.F32.PACK_AB_MERGE_C R186, R28, R25, R9 ;  /* 0x000000191cba723e */ /* 0x002fe20004807009 */
[----:B------:R-:W-:-:S04]  /*3a30*/  FADD.FTZ R25, R25, R24 ;  /* 0x0000001819197221 */ /* 0x000fc80000010000 */
[----:B------:R-:W-:Y:S02]  /*3a40*/  FADD.FTZ R28, R28, R25 ;  /* 0x000000191c1c7221 */ /* 0x000fe40000010000 */
[----:B------:R-:W1:Y:S01]  /*3a50*/  MUFU.EX2 R54, R54 ;  /* 0x0000003600367308 */ /* 0x000e620000000800 */
[----:B--2---:R-:W-:-:S01]  /*3a60*/  FADD.FTZ R4, R50, R7 ;  /* 0x0000000732047221 */ /* 0x004fc20000010000 */
[----:B------:R-:W-:-:S04]  /*3a70*/  FADD.FTZ R3, R3, R28 ;  /* 0x0000001c03037221 */ /* 0x000fc80000010000 */
[----:B------:R-:W-:Y:S02]  /*3a80*/  FADD.FTZ R3, R8, R3 ;  /* 0x0000000308037221 */ /* 0x000fe40000010000 */
[----:B------:R-:W2:Y:S01]  /*3a90*/  MUFU.EX2 R29, R29 ;  /* 0x0000001d001d7308 */ /* 0x000ea20000000800 */
[----:B---3--:R-:W-:-:S04]  /*3aa0*/  FADD.FTZ R7, R51, R4 ;  /* 0x0000000433077221 */ /* 0x008fc80000010000 */
[----:B-1----:R-:W-:Y:S01]  /*3ab0*/  FADD.FTZ R4, R54, R7 ;  /* 0x0000000736047221 */ /* 0x002fe20000010000 */
[----:B------:R-:W-:Y:S01]  /*3ac0*/  VIADD R7, R58, 0xfffffffe ;  /* 0xfffffffe3a077836 */ /* 0x000fe20000000000 */
[C---:B--2---:R-:W-:Y:S02]  /*3ad0*/  F2FP.SATFINITE.E4M3.F32.PACK_AB_MERGE_C R9, R29.reuse, R54, RZ ;  /* 0x000000361d09723e */ /* 0x044fe400048070ff */
[----:B------:R-:W-:-:S02]  /*3ae0*/  FADD.FTZ R4, R29, R4 ;  /* 0x000000041d047221 */ /* 0x000fc40000010000 */
[----:B------:R-:W-:Y:S01]  /*3af0*/  F2FP.SATFINITE.E4M3.F32.PACK_AB_MERGE_C R187, R51, R50, R9 ;  /* 0x0000003233bb723e */ /* 0x000fe20004807009 */
[----:B------:R-:W-:Y:S06]  /*3b00*/  @P2 BRA `(.L_x_788) ;  /* 0x0000000000482947 */ /* 0x000fec0003800000 */
[C---:B------:R-:W-:Y:S01]  /*3b10*/  ISETP.GT.AND P2, PT, R59.reuse, RZ, PT ;  /* 0x000000ff3b00720c */ /* 0x040fe20003f44270 */
[----:B------:R-:W-:-:S05]  /*3b20*/  VIADD R8, R59, 0xffffffff ;  /* 0xffffffff3b087836 */ /* 0x000fca0000000000 */
[----:B------:R-:W-:-:S07]  /*3b30*/  R2UR UR5, R8 ;  /* 0x00000000080572ca */ /* 0x000fce00000e0000 */
[----:B------:R-:W-:Y:S08]  /*3b40*/  @P2 BRA `(.L_x_789) ;  /* 0x00000000001c2947 */ /* 0x000ff00003800000 */
[----:B------:R-:W-:Y:S02]  /*3b50*/  UISETP.NE.AND UP1, UPT, UR7, 0x1, UPT ;  /* 0x000000010700788c */ /* 0x000fe4000bf25270 */
[----:B------:R-:W-:-:S09]  /*3b60*/  UIADD3 UR5, -UR10, URZ, URZ ;  /* 0x0000003f0a057290 */ /* 0x000fd2000fffe13f */
[----:B------:R-:W-:Y:S02]  /*3b70*/  @UP1 ULDC.64 UR10, c[0x0][0x9e8] ;  /* 0x00027a00000a1ab9 */ /* 0x000fe40000000a00 */
[----:B------:R-:W-:-:S04]  /*3b80*/  UIMAD.WIDE.U32 UR14, UR5, UR10, URZ ;  /* 0x0000000a050e72a5 */ /* 0x000fc8000f8e003f */
[----:B------:R-:W-:-:S04]  /*3b90*/  @UP1 USHF.R.U32.HI UR5, URZ, UR11, UR15 ;  /* 0x0000000b3f051299 */ /* 0x000fc8000801160f */
[----:B------:R-:W-:Y:S01]  /*3ba0*/  ULOP3.LUT UR5, URZ, UR5, URZ, 0x33, !UPT ;  /* 0x000000053f057292 */ /* 0x000fe2000f8e333f */
[----:B------:R-:W-:Y:S11]  /*3bb0*/  BRA `(.L_x_790) ;  /* 0x0000000000107947 */ /* 0x000ff60003800000 */
.L_x_789:
[----:B------:R-:W-:-:S11]  /*3bc0*/  UISETP.NE.AND UP1, UPT, UR7, 0x1, UPT ;  /* 0x000000010700788c */ /* 0x000fd6000bf25270 */
[----:B------:R-:W-:Y:S02]  /*3bd0*/  @UP1 ULDC.64 UR10, c[0x0][0x9e8] ;  /* 0x00027a00000a1ab9 */ /* 0x000fe40000000a00 */
[----:B------:R-:W-:-:S04]  /*3be0*/  UIMAD.WIDE.U32 UR14, UR5, UR10, URZ ;  /* 0x0000000a050e72a5 */ /* 0x000fc8000f8e003f */
[----:B------:R-:W-:-:S12]  /*3bf0*/  @UP1 USHF.R.U32.HI UR5, URZ, UR11, UR15 ;  /* 0x0000000b3f051299 */ /* 0x000fd8000801160f */
.L_x_790:
[----:B------:R-:W-:-:S04]  /*3c00*/  UIMAD UR5, UR5, UR7, UR7 ;  /* 0x00000007050572a4 */ /* 0x000fc8000f8e0207 */
[----:B------:R-:W-:-:S04]  /*3c10*/  UISETP.LT.AND UP1, UPT, UR6, UR5, UPT ;  /* 0x000000050600728c */ /* 0x000fc8000bf21270 */
[----:B------:R-:W-:-:S12]  /*3c20*/  USEL UR6, UR6, UR5, UP1 ;  /* 0x0000000506067287 */ /* 0x000fd80008800000 */
.L_x_788:
[----:B------:R-:W-:Y:S01]  /*3c30*/  USHF.R.S32.HI UR5, URZ, 0x1f, UR6 ;  /* 0x0000001f3f057899 */ /* 0x000fe20008011406 */
[----:B------:R-:W-:Y:S02]  /*3c40*/  CS2R R150, SRZ ;  /* 0x0000000000967805 */ /* 0x000fe4000001ff00 */
[----:B------:R-:W-:Y:S02]  /*3c50*/  CS2R R148, SRZ ;  /* 0x0000000000947805 */ /* 0x000fe4000001ff00 */
[----:B------:R-:W-:Y:S01]  /*3c60*/  CS2R R146, SRZ ;  /* 0x0000000000927805 */ /* 0x000fe2000001ff00 */
[----:B------:R-:W-:Y:S01]  /*3c70*/  ULEA.HI UR5, UR5, UR6, URZ, 0x6 ;  /* 0x0000000605057291 */ /* 0x000fe2000f8f303f */
[----:B------:R-:W-:Y:S02]  /*3c80*/  CS2R R144, SRZ ;  /* 0x0000000000907805 */ /* 0x000fe4000001ff00 */
[----:B------:R-:W-:Y:S02]  /*3c90*/  CS2R R142, SRZ ;  /* 0x00000000008e7805 */ /* 0x000fe4000001ff00 */
[----:B------:R-:W-:Y:S01]  /*3ca0*/  CS2R R140, SRZ ;  /* 0x00000000008c7805 */ /* 0x000fe2000001ff00 */
[----:B------:R-:W-:Y:S01]  /*3cb0*/  USHF.R.S32.HI UR5, URZ, 0x6, UR5 ;  /* 0x000000063f057899 */ /* 0x000fe20008011405 */
[----:B------:R-:W-:-:S02]  /*3cc0*/  CS2R R138, SRZ ;  /* 0x00000000008a7805 */ /* 0x000fc4000001ff00 */
[----:B------:R-:W-:Y:S02]  /*3cd0*/  CS2R R136, SRZ ;  /* 0x0000000000887805 */ /* 0x000fe4000001ff00 */
[----:B------:R-:W-:Y:S01]  /*3ce0*/  CS2R R134, SRZ ;  /* 0x0000000000867805 */ /* 0x000fe2000001ff00 */
[----:B------:R-:W-:Y:S01]  /*3cf0*/  UISETP.LT.AND UP1, UPT, UR45, UR5, UPT ;  /* 0x000000052d00728c */ /* 0x000fe2000bf21270 */
[----:B------:R-:W-:Y:S02]  /*3d00*/  CS2R R132, SRZ ;  /* 0x0000000000847805 */ /* 0x000fe4000001ff00 */
[----:B------:R-:W-:Y:S02]  /*3d10*/  CS2R R130, SRZ ;  /* 0x0000000000827805 */ /* 0x000fe4000001ff00 */
[----:B------:R-:W-:Y:S01]  /*3d20*/  CS2R R128, SRZ ;  /* 0x0000000000807805 */ /* 0x000fe2000001ff00 */
[----:B------:R-:W-:Y:S01]  /*3d30*/  USEL UR7, UR45, UR5, !UP1 ;  /* 0x000000052d077287 */ /* 0x000fe2000c800000 */
[----:B------:R-:W-:-:S02]  /*3d40*/  CS2R R126, SRZ ;  /* 0x00000000007e7805 */ /* 0x000fc4000001ff00 */
[----:B------:R-:W-:Y:S02]  /*3d50*/  CS2R R124, SRZ ;  /* 0x00000000007c7805 */ /* 0x000fe4000001ff00 */
[----:B------:R-:W-:Y:S02]  /*3d60*/  CS2R R122, SRZ ;  /* 0x00000000007a7805 */ /* 0x000fe4000001ff00 */
[----:B------:R-:W-:Y:S02]  /*3d70*/  CS2R R120, SRZ ;  /* 0x0000000000787805 */ /* 0x000fe4000001ff00 */
[----:B------:R-:W-:Y:S02]  /*3d80*/  CS2R R118, SRZ ;  /* 0x0000000000767805 */ /* 0x000fe4000001ff00 */
[----:B------:R-:W-:Y:S02]  /*3d90*/  ISETP.GE.AND P2, PT, R7, UR7, PT ;  /* 0x0000000707007c0c */ /* 0x000fe4000bf46270 */
        /* <DEDUP_REMOVED lines=48> */
[----:B------:R-:W-:Y:S01]  /*40a0*/  IMAD.IADD R8, R194, 0x1, R2 ;  /* 0x00000001c2087824 */ /* 0x000fe200078e0202 */
[----:B------:R-:W-:Y:S01]  /*40b0*/  ULDC UR41, c[0x0][0x9e4] ;  /* 0x0002790000297ab9 */ /* 0x000fe20000000800 */
[----:B------:R-:W-:Y:S01]  /*40c0*/  IMAD.MOV.U32 R151, RZ, RZ, RZ ;  /* 0x000000ffff977224 */ /* 0x000fe200078e00ff */
[----:B------:R-:W-:Y:S01]  /*40d0*/  ULDC UR54, c[0x0][0x9dc] ;  /* 0x0002770000367ab9 */ /* 0x000fe20000000800 */
[----:B------:R-:W-:Y:S01]  /*40e0*/  ULDC UR57, c[0x0][0x2e0] ;  /* 0x0000b80000397ab9 */ /* 0x000fe20000000800 */
[----:B------:R-:W-:Y:S01]  /*40f0*/  ULDC UR56, c[0x0][0x288] ;  /* 0x0000a20000387ab9 */ /* 0x000fe20000000800 */
[----:B------:R-:W-:-:S05]  /*4100*/  ULDC UR55, c[0x0][0x9e0] ;  /* 0x0002780000377ab9 */ /* 0x000fca0000000800 */
.L_x_809:
[----:B------:R-:W-:Y:S01]  /*4110*/  UIADD3 UR5, UR39, 0x1, URZ ;  /* 0x0000000127057890 */ /* 0x000fe2000fffe03f */
[----:B------:R-:W-:-:S03]  /*4120*/  ISETP.NE.AND P3, PT, RZ, UR40, PT ;  /* 0x00000028ff007c0c */ /* 0x000fc6000bf65270 */
[----:B------:R-:W-:-:S04]  /*4130*/  UISETP.NE.AND UP1, UPT, UR5, 0x2, UPT ;  /* 0x000000020500788c */ /* 0x000fc8000bf25270 */
[----:B------:R-:W-:Y:S02]  /*4140*/  USEL UR6, URZ, 0x1, UP1 ;  /* 0x000000013f067887 */ /* 0x000fe40008800000 */
[----:B------:R-:W-:Y:S02]  /*4150*/  USEL UR5, UR5, URZ, UP1 ;  /* 0x0000003f05057287 */ /* 0x000fe40008800000 */
[----:B------:R-:W-:Y:S02]  /*4160*/  ULOP3.LUT UR6, UR36, UR6, URZ, 0x3c, !UPT ;  /* 0x0000000624067292 */ /* 0x000fe4000f8e3c3f */
[----:B------:R-:W-:Y:S10]  /*4170*/  @P3 BRA `(.L_x_792) ;  /* 0x00000000002c3947 */ /* 0x000ff40003800000 */
[----:B------:R-:W-:Y:S05]  /*4180*/  @!P0 BRA `(.L_x_793) ;  /* 0x0000000000048947 */ /* 0x000fea0003800000 */
[----:B------:R-:W-:Y:S01]  /*4190*/  BPT.TRAP 0x1 ;  /* 0x000000040000795c */ /* 0x000fe20000300000 */
.L_x_793:
[----:B------:R-:W-:Y:S01]  /*41a0*/  ULEA UR10, UR5, UR37, 0x3 ;  /* 0x00000025050a7291 */ /* 0x000fe2000f8e183f */
[----:B------:R-:W-:-:S05]  /*41b0*/  IMAD.U32 R9, RZ, RZ, UR6 ;  /* 0x00000006ff097e24 */ /* 0x000fca000f8e00ff */
[----:B------:R-:W-:-:S04]  /*41c0*/  SHF.L.U32 R9, R9, 0x1f, RZ ;  /* 0x0000001f09097819 */ /* 0x000fc800000006ff */
[----:B------:R1:W2:Y:S01]  /*41d0*/  SYNCS.PHASECHK.TRANS64.TRYWAIT P2, [UR10+0x28430], R9 ;  /* 0x02843009ff0075a7 */ /* 0x0002a2000804014a */
[----:B------:R-:W-:Y:S05]  /*41e0*/  @!P0 BRA `(.L_x_794) ;  /* 0x0000000000048947 */ /* 0x000fea0003800000 */
[----:B------:R-:W-:Y:S01]  /*41f0*/  BPT.TRAP 0x1 ;  /* 0x000000040000795c */ /* 0x000fe20000300000 */
.L_x_794:
[----:B--2---:R-:W-:Y:S05]  /*4200*/  @P2 BRA `(.L_x_792) ;  /* 0x0000000000082947 */ /* 0x004fea0003800000 */
[----:B------:R-:W2:Y:S02]  /*4210*/  SYNCS.PHASECHK.TRANS64.TRYWAIT P2, [UR10+0x28430], R9 ;  /* 0x02843009ff0075a7 */ /* 0x000ea4000804014a */
[----:B--2---:R-:W-:Y:S05]  /*4220*/  @!P2 BRA `(.L_x_795) ;  /* 0x000000d00068a947 */ /* 0x004fea0003800000 */
.L_x_792:
[----:B--2---:R-:W2:Y:S01]  /*4230*/  S2R R10, SR_TID.X ;  /* 0x00000000000a7919 */ /* 0x004ea20000002100 */
[----:B------:R-:W-:Y:S01]  /*4240*/  ULEA UR34, UR5, UR4, 0xa ;  /* 0x0000000405227291 */ /* 0x000fe2000f8e503f */
[----:B------:R-:W-:Y:S01]  /*4250*/  UMOV UR51, 0x40000040 ;  /* 0x4000004000337882 */ /* 0x000fe20000000000 */
[----:B------:R-:W-:Y:S02]  /*4260*/  UMOV UR11, 0x40000040 ;  /* 0x40000040000b7882 */ /* 0x000fe40000000000 */
[----:B------:R-:W-:Y:S02]  /*4270*/  UIADD3 UR10, UR34, 0x2, URZ ;  /* 0x00000002220a7890 */ /* 0x000fe4000fffe03f */
[----:B------:R-:W-:Y:S02]  /*4280*/  UIADD3 UR14, UR34, 0x4, URZ ;  /* 0x00000004220e7890 */ /* 0x000fe4000fffe03f */
[----:B------:R-:W-:Y:S01]  /*4290*/  UMOV UR50, UR34 ;  /* 0x0000002200327c82 */ /* 0x000fe20008000000 */
[----:B------:R-:W-:Y:S01]  /*42a0*/  UMOV UR15, 0x40000040 ;  /* 0x40000040000f7882 */ /* 0x000fe20000000000 */
[----:B------:R-:W-:Y:S01]  /*42b0*/  UIADD3 UR18, UR34, 0x6, URZ ;  /* 0x0000000622127890 */ /* 0x000fe2000fffe03f */
        /* <DEDUP_REMOVED lines=9> */
[----:B--2---:R-:W-:-:S05]  /*4350*/  SHF.R.U32.HI R10, RZ, 0x7, R10 ;  /* 0x00000007ff0a7819 */ /* 0x004fca000001160a */
[----:B-1----:R-:W-:-:S05]  /*4360*/  VIADD R9, R10, 0x8 ;  /* 0x000000080a097836 */ /* 0x002fca0000000000 */
[----:B------:R1:W-:Y:S06]  /*4370*/  BAR.SYNC.DEFER_BLOCKING R9, 0x100 ;  /* 0x000400090000751d */ /* 0x0003ec0000010000 */
[----:B------:R-:W-:-:S06]  /*4380*/  WARPGROUP.ARRIVE ;  /* 0x00000000000079c5 */ /* 0x000fcc0000000000 */
[----:B------:R-:W-:Y:S03]  /*4390*/  QGMMA.64x64x32.F32.E4M3.E4M3 R152, gdesc[UR48], RZ, !UPT, gsb0 ;  /* 0x00e00000309879f3 */ /* 0x000fe6000c0008ff */
        /* <DEDUP_REMOVED lines=22> */
[----:B-1----:R-:W-:Y:S05]  /*4500*/  @P3 BRA `(.L_x_796) ;  /* 0x00000000002c3947 */ /* 0x002fea0003800000 */
[----:B------:R-:W-:Y:S05]  /*4510*/  @!P0 BRA `(.L_x_797) ;  /* 0x0000000000048947 */ /* 0x000fea0003800000 */
[----:B------:R-:W-:Y:S01]  /*4520*/  BPT.TRAP 0x1 ;  /* 0x000000040000795c */ /* 0x000fe20000300000 */
.L_x_797:
[----:B------:R-:W-:Y:S01]  /*4530*/  ULEA UR10, UR39, UR37, 0x3 ;  /* 0x00000025270a7291 */ /* 0x000fe2000f8e183f */
[----:B------:R-:W-:-:S05]  /*4540*/  IMAD.U32 R9, RZ, RZ, UR36 ;  /* 0x00000024ff097e24 */ /* 0x000fca000f8e00ff */
[----:B------:R-:W-:-:S04]  /*4550*/  SHF.L.U32 R9, R9, 0x1f, RZ ;  /* 0x0000001f09097819 */ /* 0x000fc800000006ff */
[----:B------:R1:W2:Y:S01]  /*4560*/  SYNCS.PHASECHK.TRANS64.TRYWAIT P2, [UR10+0x28450], R9 ;  /* 0x02845009ff0075a7 */ /* 0x0002a2000804014a */
[----:B------:R-:W-:Y:S05]  /*4570*/  @!P0 BRA `(.L_x_798) ;  /* 0x0000000000048947 */ /* 0x000fea0003800000 */
[----:B------:R-:W-:Y:S01]  /*4580*/  BPT.TRAP 0x1 ;  /* 0x000000040000795c */ /* 0x000fe20000300000 */
.L_x_798:
[----:B--2---:R-:W-:Y:S05]  /*4590*/  @P2 BRA `(.L_x_796) ;  /* 0x0000000000082947 */ /* 0x004fea0003800000 */
[----:B------:R-:W2:Y:S02]  /*45a0*/  SYNCS.PHASECHK.TRANS64.TRYWAIT P2, [UR10+0x28450], R9 ;  /* 0x02845009ff0075a7 */ /* 0x000ea4000804014a */
[----:B--2---:R-:W-:Y:S05]  /*45b0*/  @!P2 BRA `(.L_x_799) ;  /* 0x000000cc009ca947 */ /* 0x004fea0003800000 */
.L_x_796:
[----:B------:R-:W-:Y:S01]  /*45c0*/  UIADD3 UR10, UR37, 0x8000, URZ ;  /* 0x00008000250a7890 */ /* 0x000fe2000fffe03f */
[----:B------:R-:W-:Y:S01]  /*45d0*/  WARPGROUP.ARRIVE ;  /* 0x00000000000079c5 */ /* 0x000fe20000000000 */
[----:B------:R-:W-:-:S05]  /*45e0*/  UMOV UR11, 0x80000020 ;  /* 0x80000020000b7882 */ /* 0x000fca0000000000 */
[----:B--2---:R-:W2:Y:S01]  /*45f0*/  S2R R10, SR_TID.X ;  /* 0x00000000000a7919 */ /* 0x004ea20000002100 */
[----:B------:R-:W-:Y:S01]  /*4600*/  USHF.R.U32.HI UR10, URZ, 0x4, UR10 ;  /* 0x000000043f0a7899 */ /* 0x000fe2000801160a */
[----:B------:R-:W-:Y:S01]  /*4610*/  IMAD.U32 R11, RZ, RZ, UR5 ;  /* 0x00000005ff0b7e24 */ /* 0x000fe2000f8e00ff */
[----:B------:R-:W-:Y:S01]  /*4620*/  PLOP3.LUT P2, PT, PT, PT, UP0, 0x40, 0x0 ;  /* 0x000000000000781c */ /* 0x000fe20003f4e808 */
[----:B-1----:R-:W-:Y:S01]  /*4630*/  IMAD.SHL.U32 R9, R7, 0x40, RZ ;  /* 0x0000004007097824 */ /* 0x002fe200078e00ff */
[----:B------:R-:W-:Y:S02]  /*4640*/  ULOP3.LUT UR10, UR10, 0x3fff, URZ, 0xc0, !UPT ;  /* 0x00003fff0a0a7892 */ /* 0x000fe4000f8ec03f */
[----:B------:R-:W-:Y:S02]  /*4650*/  @!P1 LEA R11, R11, UR37, 0x3 ;  /* 0x000000250b0b9c11 */ /* 0x000fe4000f8e18ff */
[----:B------:R-:W-:Y:S01]  /*4660*/  ULOP3.LUT UR10, UR10, 0x10000, URZ, 0xfc, !UPT ;  /* 0x000100000a0a7892 */ /* 0x000fe2000f8efc3f */
[----:B------:R-:W-:-:S02]  /*4670*/  IADD3 R12, -R9, 0x1, RZ ;  /* 0x00000001090c7810 */ /* 0x000fc40007ffe1ff */
[----:B------:R-:W-:Y:S01]  /*4680*/  @!P1 VIADD R11, R11, 0x28440 ;  /* 0x000284400b0b9836 */ /* 0x000fe20000000000 */
[----:B------:R-:W-:Y:S02]  /*4690*/  ULEA UR10, UR39, UR10, 0xa ;  /* 0x0000000a270a7291 */ /* 0x000fe4000f8e503f */
[----:B------:R-:W-:Y:S02]  /*46a0*/  IMAD R12, R17, UR57, R12 ;  /* 0x00000039110c7c24 */ /* 0x000fe4000f8e020c */
[----:B------:R-:W-:-:S05]  /*46b0*/  @!P1 PRMT R11, RZ, 0x654, R11 ;  /* 0x00000654ff0b9816 */ /* 0x000fca000000000b */
[----:B------:R-:W-:Y:S01]  /*46c0*/  QGMMA.64x256x32.F32.E4M3.E4M3 R24, R188, gdesc[UR8], R24, gsb0 ;  /* 0x03e00008bc187df3 */ /* 0x000fe20008000818 */
[----:B------:R-:W-:Y:S01]  /*46d0*/  UIADD3 UR10, UR10, 0x2, URZ ;  /* 0x000000020a0a7890 */ /* 0x000fe2000fffe03f */
[----:B------:R-:W-:Y:S01]  /*46e0*/  UMOV UR11, 0x80000020 ;  /* 0x80000020000b7882 */ /* 0x000fe20000000000 */
[----:B--2---:R-:W-:-:S04]  /*46f0*/  SHF.R.U32.HI R10, RZ, 0x7, R10 ;  /* 0x00000007ff0a7819 */ /* 0x004fc8000001160a */
[----:B------:R-:W-:Y:S01]  /*4700*/  IADD3 R10, -R10, 0xb, RZ ;  /* 0x0000000b0a0a7810 */ /* 0x000fe20007ffe1ff */
[----:B------:R-:W-:Y:S02]  /*4710*/  WARPGROUP.DEPBAR.LE gsb0, 0x0 ;  /* 0x00008000000079c5 */ /* 0x000fe40000010000 */
[----:B------:R-:W-:-:S15]  /*4720*/  WARPGROUP.ARRIVE ;  /* 0x00000000000079c5 */ /* 0x000fde0000000000 */
[----:B------:R-:W-:-:S03]  /*4730*/  NOP ;  /* 0x0000000000007918 */ /* 0x000fc60000000000 */
[----:B------:R-:W-:Y:S01]  /*4740*/  QGMMA.64x256x32.F32.E4M3.E4M3 R24, R184, gdesc[UR8], R24, gsb0 ;  /* 0x03e00008b8187df3 */ /* 0x000fe20008000818 */
[----:B------:R-:W-:Y:S02]  /*4750*/  ULOP3.LUT UR10, URZ, UR54, URZ, 0x33, !UPT ;  /* 0x000000363f0a7292 */ /* 0x000fe4000f8e333f */
[----:B------:R-:W-:Y:S02]  /*4760*/  WARPGROUP.DEPBAR.LE gsb0, 0x0 ;  /* 0x00008000000079c5 */ /* 0x000fe40000010000 */
[----:B------:R1:W-:Y:S06]  /*4770*/  BAR.ARV R10, 0x100 ;  /* 0x0004000a0000751d */ /* 0x0003ec0000002000 */
[----:B------:R2:W-:Y:S02]  /*4780*/  @!P1 SYNCS.ARRIVE.TRANS64.RED.A1T0 RZ, [R11+URZ], RZ ;  /* 0x000000ff0bff99a7 */ /* 0x0005e4000810043f */
[----:B--2---:R-:W-:-:S04]  /*4790*/  VIADD R11, R12, -UR56 ;  /* 0x800000380c0b7c36 */ /* 0x004fc80008000000 */
[----:B------:R-:W-:-:S04]  /*47a0*/  IMAD R11, R16, -0x2, R11 ;  /* 0xfffffffe100b7824 */ /* 0x000fc800078e020b */
[C---:B------:R-:W-:Y:S02]  /*47b0*/  VIADD R15, R11.reuse, UR55 ;  /* 0x000000370b0f7c36 */ /* 0x040fe40008000000 */
[----:B------:R-:W-:Y:S02]  /*47c0*/  VIADD R21, R11, UR10 ;  /* 0x0000000a0b157c36 */ /* 0x000fe40008000000 */
[C---:B------:R-:W-:Y:S02]  /*47d0*/  IMAD.IADD R11, R2.reuse, 0x1, R15 ;  /* 0x00000001020b7824 */ /* 0x040fe400078e020f */
[----:B------:R-:W-:Y:S01]  /*47e0*/  IMAD.IADD R12, R2, 0x1, R21 ;  /* 0x00000001020c7824 */ /* 0x000fe200078e0215 */
[----:B-1----:R-:W-:Y:S06]  /*47f0*/  @P2 BRA `(.L_x_800) ;  /* 0x00000000005c2947 */ /* 0x002fec0003800000 */
[----:B------:R-:W-:Y:S01]  /*4800*/  ISETP.GT.AND P2, PT, R8, -0x1, PT ;  /* 0xffffffff0800780c */ /* 0x000fe20003f44270 */
[----:B------:R-:W-:-:S12]  /*4810*/  BSSY B0, `(.L_x_801) ;  /* 0x0000011000007945 */ /* 0x000fd80003800000 */
[----:B------:R-:W-:Y:S05]  /*4820*/  @P2 BRA `(.L_x_802) ;  /* 0x0000000000202947 */ /* 0x000fea0003800000 */
[----:B------:R-:W-:Y:S01]  /*4830*/  IMAD.U32 R20, RZ, RZ, UR41 ;  /* 0x00000029ff147e24 */ /* 0x000fe2000f8e00ff */
[----:B------:R-:W-:-:S04]  /*4840*/  LOP3.LUT R13, RZ, R8, RZ, 0x33, !PT ;  /* 0x00000008ff0d7212 */ /* 0x000fc800078e33ff */
[----:B------:R-:W-:-:S13]  /*4850*/  ISETP.NE.AND P2, PT, R20, 0x1, PT ;  /* 0x000000011400780c */ /* 0x000fda0003f45270 */
[----:B------:R-:W1:Y:S02]  /*4860*/  @P2 LDC.64 R184, c[0x0][0x9e8] ;  /* 0x00027a00ffb82b82 */ /* 0x000e640000000a00 */
[----:B-1----:R-:W-:-:S05]  /*4870*/  @P2 IMAD.HI.U32 R10, R13, R184, RZ ;  /* 0x000000b80d0a2227 */ /* 0x002fca00078e00ff */
[----:B------:R-:W-:-:S04]  /*4880*/  @P2 SHF.R.U32.HI R13, RZ, R185, R10 ;  /* 0x000000b9ff0d2219 */ /* 0x000fc8000001160a */
[----:B------:R-:W-:Y:S01]  /*4890*/  LOP3.LUT R10, RZ, R13, RZ, 0x33, !PT ;  /* 0x0000000dff0a7212 */ /* 0x000fe200078e33ff */
[----:B------:R-:W-:Y:S06]  /*48a0*/  BRA `(.L_x_803) ;  /* 0x00000000001c7947 */ /* 0x000fec0003800000 */
.L_x_802:
[----:B------:R-:W-:Y:S02]  /*48b0*/  IMAD.U32 R20, RZ, RZ, UR41 ;  /* 0x00000029ff147e24 */ /* 0x000fe4000f8e00ff */
[----:B------:R-:W-:-:S03]  /*48c0*/  IMAD.MOV.U32 R10, RZ, RZ, R8 ;  /* 0x000000ffff0a7224 */ /* 0x000fc600078e0008 */
[----:B------:R-:W-:-:S13]  /*48d0*/  ISETP.NE.AND P2, PT, R20, 0x1, PT ;  /* 0x000000011400780c */ /* 0x000fda0003f45270 */
[----:B------:R-:W1:Y:S01]  /*48e0*/  @P2 LDC.64 R184, c[0x0][0x9e8] ;  /* 0x00027a00ffb82b82 */ /* 0x000e620000000a00 */
[----:B------:R-:W-:-:S04]  /*48f0*/  @P2 IMAD.IADD R13, R194, 0x1, R2 ;  /* 0x00000001c20d2824 */ /* 0x000fc800078e0202 */
[----:B-1----:R-:W-:-:S05]  /*4900*/  @P2 IMAD.HI.U32 R14, R13, R184, RZ ;  /* 0x000000b80d0e2227 */ /* 0x002fca00078e00ff */
[----:B------:R-:W-:-:S07]  /*4910*/  @P2 SHF.R.U32.HI R10, RZ, R185, R14 ;  /* 0x000000b9ff0a2219 */ /* 0x000fce000001160e */
.L_x_803:
[----:B------:R-:W-:Y:S05]  /*4920*/  BSYNC B0 ;  /* 0x0000000000007941 */ /* 0x000fea0003800000 */
.L_x_801:
[----:B------:R-:W-:-:S04]  /*4930*/  IMAD R13, R10, R20, -R9 ;  /* 0x000000140a0d7224 */ /* 0x000fc800078e0a09 */
[----:B------:R-:W-:-:S05]  /*4940*/  IMAD R13, R16, -0x2, R13 ;  /* 0xfffffffe100d7824 */ /* 0x000fca00078e020d */
[----:B------:R-:W-:Y:S02]  /*4950*/  VIADDMNMX R11, R13, R20, R11, PT ;  /* 0x000000140d0b7246 */ /* 0x000fe4000380010b */
[----:B------:R-:W-:-:S07]  /*4960*/  VIMNMX R12, R12, R13, !PT ;  /* 0x0000000d0c0c7248 */ /* 0x000fce0007fe0100 */
.L_x_800:
[----:B------:R-:W-:Y:S01]  /*4970*/  ISETP.GT.AND P2, PT, R7, -0x1, PT ;  /* 0xffffffff0700780c */ /* 0x000fe20003f44270 */
[----:B------:R-:W-:-:S03]  /*4980*/  IMAD.IADD R10, R0, 0x1, R15 ;  /* 0x00000001000a7824 */ /* 0x000fc600078e020f */
[C---:B------:R-:W-:Y:S02]  /*4990*/  ISETP.GT.AND P5, PT, R12.reuse, RZ, P2 ;  /* 0x000000ff0c00720c */ /* 0x040fe400017a4270 */
[C---:B------:R-:W-:Y:S02]  /*49a0*/  ISETP.GT.AND P4, PT, R12.reuse, 0x1, P2 ;  /* 0x000000010c00780c */ /* 0x040fe40001784270 */
[----:B------:R-:W-:Y:S02]  /*49b0*/  ISETP.LT.OR P5, PT, R11, 0x1, P5 ;  /* 0x000000010b00780c */ /* 0x000fe40002fa1670 */
[----:B------:R-:W-:Y:S02]  /*49c0*/  ISETP.GT.AND P6, PT, R12, 0x8, P2 ;  /* 0x000000080c00780c */ /* 0x000fe400017c4270 */
[----:B------:R-:W-:Y:S02]  /*49d0*/  FSEL R152, R152, -INF , !P5 ;  /* 0xff80000098987808 */ /* 0x000fe40006800000 */
[----:B------:R-:W-:-:S02]  /*49e0*/  ISETP.GT.AND P5, PT, R12, 0x10, P2 ;  /* 0x000000100c00780c */ /* 0x000fc400017a4270 */
[----:B------:R-:W-:Y:S02]  /*49f0*/  ISETP.GT.AND P3, PT, R12, 0x9, P2 ;  /* 0x000000090c00780c */ /* 0x000fe40001764270 */
[C---:B------:R-:W-:Y:S02]  /*4a00*/  ISETP.LT.OR P5, PT, R11.reuse, 0x11, P5 ;  /* 0x000000110b00780c */ /* 0x040fe40002fa1670 */
[C---:B------:R-:W-:Y:S02]  /*4a10*/  ISETP.LT.OR P4, PT, R11.reuse, 0x2, P4 ;  /* 0x000000020b00780c */ /* 0x040fe40002781670 */
[----:B------:R-:W-:Y:S02]  /*4a20*/  FSEL R160, R160, -INF , !P5 ;  /* 0xff800000a0a07808 */ /* 0x000fe40006800000 */
[----:B------:R-:W-:Y:S02]  /*4a30*/  ISETP.GT.AND P5, PT, R12, 0x20, P2 ;  /* 0x000000200c00780c */ /* 0x000fe400017a4270 */
[----:B------:R-:W-:-:S02]  /*4a40*/  ISETP.LT.OR P6, PT, R11, 0x9, P6 ;  /* 0x000000090b00780c */ /* 0x000fc400037c1670 */
[C---:B------:R-:W-:Y:S02]  /*4a50*/  ISETP.LT.OR P3, PT, R11.reuse, 0xa, P3 ;  /* 0x0000000a0b00780c */ /* 0x040fe40001f61670 */
[----:B------:R-:W-:Y:S02]  /*4a60*/  ISETP.LT.OR P5, PT, R11, 0x21, P5 ;  /* 0x000000210b00780c */ /* 0x000fe40002fa1670 */
[----:B------:R-:W-:Y:S02]  /*4a70*/  FSEL R153, R153, -INF , !P4 ;  /* 0xff80000099997808 */ /* 0x000fe40006000000 */
[----:B------:R-:W-:Y:S02]  /*4a80*/  FSEL R156, R156, -INF , !P6 ;  /* 0xff8000009c9c7808 */ /* 0x000fe40007000000 */
[----:B------:R-:W-:Y:S02]  /*4a90*/  FSEL R157, R157, -INF , !P3 ;  /* 0xff8000009d9d7808 */ /* 0x000fe40005800000 */
[----:B------:R-:W-:-:S02]  /*4aa0*/  ISETP.GT.AND P4, PT, R12, 0x11, P2 ;  /* 0x000000110c00780c */ /* 0x000fc40001784270 */
[C---:B------:R-:W-:Y:S02]  /*4ab0*/  ISETP.GT.AND P6, PT, R12.reuse, 0x18, P2 ;  /* 0x000000180c00780c */ /* 0x040fe400017c4270 */
[----:B------:R-:W-:Y:S02]  /*4ac0*/  ISETP.GT.AND P3, PT, R12, 0x19, P2 ;  /* 0x000000190c00780c */ /* 0x000fe40001764270 */
[----:B------:R-:W-:Y:S02]  /*4ad0*/  FSEL R168, R168, -INF , !P5 ;  /* 0xff800000a8a87808 */ /* 0x000fe40006800000 */
[----:B------:R-:W-:Y:S02]  /*4ae0*/  ISETP.GT.AND P5, PT, R12, 0x30, P2 ;  /* 0x000000300c00780c */ /* 0x000fe400017a4270 */
[C---:B------:R-:W-:Y:S02]  /*4af0*/  ISETP.LT.OR P4, PT, R11.reuse, 0x12, P4 ;  /* 0x000000120b00780c */ /* 0x040fe40002781670 */
        /* <DEDUP_REMOVED lines=10> */
[----:B------:R-:W-:Y:S02]  /*4ba0*/  PLOP3.LUT P5, PT, PT, PT, UP0, 0x40, 0x0 ;  /* 0x000000000000781c */ /* 0x000fe40003fae808 */
[C---:B------:R-:W-:Y:S02]  /*4bb0*/  ISETP.LT.OR P4, PT, R11.reuse, 0x22, P4 ;  /* 0x000000220b00780c */ /* 0x040fe40002781670 */
[----:B------:R-:W-:-:S02]  /*4bc0*/  ISETP.LT.OR P6, PT, R11, 0x29, P6 ;  /* 0x000000290b00780c */ /* 0x000fc400037c1670 */
[----:B------:R-:W-:Y:S02]  /*4bd0*/  ISETP.LT.OR P3, PT, R11, 0x2a, P3 ;  /* 0x0000002a0b00780c */ /* 0x000fe40001f61670 */
[----:B------:R-:W-:Y:S02]  /*4be0*/  FSEL R169, R169, -INF , !P4 ;  /* 0xff800000a9a97808 */ /* 0x000fe40006000000 */
[----:B------:R-:W-:Y:S02]  /*4bf0*/  FSEL R172, R172, -INF , !P6 ;  /* 0xff800000acac7808 */ /* 0x000fe40007000000 */
[----:B------:R-:W-:Y:S02]  /*4c00*/  FSEL R173, R173, -INF , !P3 ;  /* 0xff800000adad7808 */ /* 0x000fe40005800000 */
[C---:B------:R-:W-:Y:S02]  /*4c10*/  ISETP.GT.AND P4, PT, R12.reuse, 0x31, P2 ;  /* 0x000000310c00780c */ /* 0x040fe40001784270 */
[----:B------:R-:W-:-:S02]  /*4c20*/  ISETP.GT.AND P6, PT, R12, 0x38, P2 ;  /* 0x000000380c00780c */ /* 0x000fc400017c4270 */
[----:B------:R-:W-:Y:S02]  /*4c30*/  ISETP.GT.AND P3, PT, R12, 0x39, P2 ;  /* 0x000000390c00780c */ /* 0x000fe40001764270 */
[C---:B------:R-:W-:Y:S02]  /*4c40*/  ISETP.LT.OR P4, PT, R11.reuse, 0x32, P4 ;  /* 0x000000320b00780c */ /* 0x040fe40002781670 */
[C---:B------:R-:W-:Y:S02]  /*4c50*/  ISETP.LT.OR P6, PT, R11.reuse, 0x39, P6 ;  /* 0x000000390b00780c */ /* 0x040fe400037c1670 */
[----:B------:R-:W-:Y:S01]  /*4c60*/  ISETP.LT.OR P3, PT, R11, 0x3a, P3 ;  /* 0x0000003a0b00780c */ /* 0x000fe20001f61670 */
[----:B------:R-:W-:Y:S01]  /*4c70*/  IMAD.IADD R11, R0, 0x1, R21 ;  /* 0x00000001000b7824 */ /* 0x000fe200078e0215 */
[----:B------:R-:W-:Y:S02]  /*4c80*/  FSEL R177, R177, -INF , !P4 ;  /* 0xff800000b1b17808 */ /* 0x000fe40006000000 */
[----:B------:R-:W-:-:S02]  /*4c90*/  FSEL R180, R180, -INF , !P6 ;  /* 0xff800000b4b47808 */ /* 0x000fc40007000000 */
[----:B------:R-:W-:Y:S01]  /*4ca0*/  FSEL R181, R181, -INF , !P3 ;  /* 0xff800000b5b57808 */ /* 0x000fe20005800000 */
[----:B------:R-:W-:Y:S06]  /*4cb0*/  @P5 BRA `(.L_x_804) ;  /* 0x0000000000585947 */ /* 0x000fec0003800000 */
[----:B------:R-:W-:Y:S01]  /*4cc0*/  IMAD.IADD R15, R194, 0x1, R0 ;  /* 0x00000001c20f7824 */ /* 0x000fe200078e0200 */
[----:B------:R-:W-:Y:S04]  /*4cd0*/  BSSY B0, `(.L_x_805) ;  /* 0x0000010000007945 */ /* 0x000fe80003800000 */
[----:B------:R-:W-:-:S13]  /*4ce0*/  ISETP.GT.AND P3, PT, R15, -0x1, PT ;  /* 0xffffffff0f00780c */ /* 0x000fda0003f64270 */
        /* <DEDUP_REMOVED lines=9> */
.L_x_806:
[----:B------:R-:W-:-:S05]  /*4d80*/  IMAD.U32 R14, RZ, RZ, UR41 ;  /* 0x00000029ff0e7e24 */ /* 0x000fca000f8e00ff */
[----:B------:R-:W-:-:S13]  /*4d90*/  ISETP.NE.AND P3, PT, R14, 0x1, PT ;  /* 0x000000010e00780c */ /* 0x000fda0003f65270 */
[----:B------:R-:W1:Y:S02]  /*4da0*/  @P3 LDC.64 R12, c[0x0][0x9e8] ;  /* 0x00027a00ff0c3b82 */ /* 0x000e640000000a00 */
[----:B-1----:R-:W-:-:S05]  /*4db0*/  @P3 IMAD.HI.U32 R12, R15, R12, RZ ;  /* 0x0000000c0f0c3227 */ /* 0x002fca00078e00ff */
[----:B------:R-:W-:-:S07]  /*4dc0*/  @P3 SHF.R.U32.HI R15, RZ, R13, R12 ;  /* 0x0000000dff0f3219 */ /* 0x000fce000001160c */
.L_x_807:
[----:B------:R-:W-:Y:S05]  /*4dd0*/  BSYNC B0 ;  /* 0x0000000000007941 */ /* 0x000fea0003800000 */
.L_x_805:
[----:B------:R-:W-:-:S04]  /*4de0*/  IMAD R15, R15, R14, -R9 ;  /* 0x0000000e0f0f7224 */ /* 0x000fc800078e0a09 */
[----:B------:R-:W-:-:S05]  /*4df0*/  IMAD R15, R16, -0x2, R15 ;  /* 0xfffffffe100f7824 */ /* 0x000fca00078e020f */
[----:B------:R-:W-:Y:S02]  /*4e00*/  VIADDMNMX R10, R15, R14, R10, PT ;  /* 0x0000000e0f0a7246 */ /* 0x000fe4000380010a */
[----:B------:R-:W-:-:S07]  /*4e10*/  VIMNMX R11, R11, R15, !PT ;  /* 0x0000000f0b0b7248 */ /* 0x000fce0007fe0100 */
.L_x_804:
[----:B------:R-:W-:Y:S02]  /*4e20*/  FMNMX.FTZ R12, R152, R5, !PT ;  /* 0x00000005980c7209 */ /* 0x000fe40007810000 */
[----:B------:R-:W-:Y:S02]  /*4e30*/  ISETP.GT.AND P3, PT, R11, 0x1, P2 ;  /* 0x000000010b00780c */ /* 0x000fe40001764270 */
[----:B------:R-:W-:Y:S02]  /*4e40*/  FMNMX.FTZ R9, R153, R12, !PT ;  /* 0x0000000c99097209 */ /* 0x000fe40007810000 */
[----:B------:R-:W-:Y:S02]  /*4e50*/  ISETP.LT.OR P3, PT, R10, 0x2, P3 ;  /* 0x000000020a00780c */ /* 0x000fe40001f61670 */
[----:B------:R-:W-:Y:S02]  /*4e60*/  FMNMX.FTZ R12, R156, R9, !PT ;  /* 0x000000099c0c7209 */ /* 0x000fe40007810000 */
[----:B------:R-:W-:-:S02]  /*4e70*/  FSEL R155, R155, -INF , !P3 ;  /* 0xff8000009b9b7808 */ /* 0x000fc40005800000 */
[----:B------:R-:W-:Y:S02]  /*4e80*/  FMNMX.FTZ R9, R157, R12, !PT ;  /* 0x0000000c9d097209 */ /* 0x000fe40007810000 */
[----:B------:R-:W-:Y:S02]  /*4e90*/  ISETP.GT.AND P3, PT, R11, RZ, P2 ;  /* 0x000000ff0b00720c */ /* 0x000fe40001764270 */
[----:B------:R-:W-:Y:S02]  /*4ea0*/  FMNMX.FTZ R12, R160, R9, !PT ;  /* 0x00000009a00c7209 */ /* 0x000fe40007810000 */
[----:B------:R-:W-:Y:S02]  /*4eb0*/  ISETP.LT.OR P3, PT, R10, 0x1, P3 ;  /* 0x000000010a00780c */ /* 0x000fe40001f61670 */
[----:B------:R-:W-:Y:S02]  /*4ec0*/  FMNMX.FTZ R9, R161, R12, !PT ;  /* 0x0000000ca1097209 */ /* 0x000fe40007810000 */
[----:B------:R-:W-:-:S02]  /*4ed0*/  ISETP.GT.AND P5, PT, R11, 0x8, P2 ;  /* 0x000000080b00780c */ /* 0x000fc400017a4270 */
[----:B------:R-:W-:Y:S02]  /*4ee0*/  FMNMX.FTZ R12, R164, R9, !PT ;  /* 0x00000009a40c7209 */ /* 0x000fe40007810000 */
[----:B------:R-:W-:Y:S02]  /*4ef0*/  ISETP.GT.AND P6, PT, R11, 0x9, P2 ;  /* 0x000000090b00780c */ /* 0x000fe400017c4270 */
[----:B------:R-:W-:Y:S02]  /*4f00*/  FMNMX.FTZ R9, R165, R12, !PT ;  /* 0x0000000ca5097209 */ /* 0x000fe40007810000 */
[----:B------:R-:W-:Y:S02]  /*4f10*/  ISETP.LT.OR P5, PT, R10, 0x9, P5 ;  /* 0x000000090a00780c */ /* 0x000fe40002fa1670 */
[----:B------:R-:W-:Y:S02]  /*4f20*/  FMNMX.FTZ R12, R168, R9, !PT ;  /* 0x00000009a80c7209 */ /* 0x000fe40007810000 */
[----:B------:R-:W-:-:S02]  /*4f30*/  ISETP.GT.AND P4, PT, R11, 0x10, P2 ;  /* 0x000000100b00780c */ /* 0x000fc40001784270 */
[----:B------:R-:W-:Y:S02]  /*4f40*/  FMNMX.FTZ R9, R169, R12, !PT ;  /* 0x0000000ca9097209 */ /* 0x000fe40007810000 */
[----:B------:R-:W-:Y:S02]  /*4f50*/  ISETP.LT.OR P6, PT, R10, 0xa, P6 ;  /* 0x0000000a0a00780c */ /* 0x000fe400037c1670 */
[----:B------:R-:W-:Y:S02]  /*4f60*/  FMNMX.FTZ R12, R172, R9, !PT ;  /* 0x00000009ac0c7209 */ /* 0x000fe40007810000 */
[----:B------:R-:W-:Y:S02]  /*4f70*/  FSEL R158, R158, -INF , !P5 ;  /* 0xff8000009e9e7808 */ /* 0x000fe40006800000 */
        /* <DEDUP_REMOVED lines=9> */
[----:B------:R-:W-:Y:S02]  /*5010*/  FSEL R162, R162, -INF , !P4 ;  /* 0xff800000a2a27808 */ /* 0x000fe40006000000 */
[C---:B------:R-:W-:Y:S01]  /*5020*/  ISETP.LT.OR P5, PT, R10.reuse, 0x12, P5 ;  /* 0x000000120a00780c */ /* 0x040fe20002fa1670 */
[----:B------:R-:W1:Y:S01]  /*5030*/  SHFL.BFLY PT, R9, R12, 0x2, 0x1f ;  /* 0x0c401f000c097f89 */ /* 0x000e6200000e0000 */
[----:B------:R-:W-:Y:S02]  /*5040*/  ISETP.GT.AND P4, PT, R11, 0x19, P2 ;  /* 0x000000190b00780c */ /* 0x000fe40001784270 */
[----:B------:R-:W-:Y:S02]  /*5050*/  ISETP.LT.OR P6, PT, R10, 0x19, P6 ;  /* 0x000000190a00780c */ /* 0x000fe400037c1670 */
[----:B------:R-:W-:-:S02]  /*5060*/  FSEL R163, R163, -INF , !P5 ;  /* 0xff800000a3a37808 */ /* 0x000fc40006800000 */
[----:B------:R-:W-:Y:S02]  /*5070*/  FSEL R166, R166, -INF , !P6 ;  /* 0xff800000a6a67808 */ /* 0x000fe40007000000 */
[C---:B------:R-:W-:Y:S02]  /*5080*/  ISETP.LT.OR P4, PT, R10.reuse, 0x1a, P4 ;  /* 0x0000001a0a00780c */ /* 0x040fe40002781670 */
[----:B------:R-:W-:Y:S02]  /*5090*/  ISETP.GT.AND P5, PT, R11, 0x21, P2 ;  /* 0x000000210b00780c */ /* 0x000fe400017a4270 */
[----:B------:R-:W-:Y:S02]  /*50a0*/  FSEL R167, R167, -INF , !P4 ;  /* 0xff800000a7a77808 */ /* 0x000fe40006000000 */
[----:B------:R-:W-:Y:S02]  /*50b0*/  ISETP.GT.AND P6, PT, R11, 0x28, P2 ;  /* 0x000000280b00780c */ /* 0x000fe400017c4270 */
[----:B------:R-:W-:-:S02]  /*50c0*/  ISETP.LT.OR P5, PT, R10, 0x22, P5 ;  /* 0x000000220a00780c */ /* 0x000fc40002fa1670 */
[----:B------:R-:W-:Y:S02]  /*50d0*/  ISETP.LT.OR P6, PT, R10, 0x29, P6 ;  /* 0x000000290a00780c */ /* 0x000fe400037c1670 */
[----:B------:R-:W-:Y:S02]  /*50e0*/  FSEL R171, R171, -INF , !P5 ;  /* 0xff800000abab7808 */ /* 0x000fe40006800000 */
[C---:B------:R-:W-:Y:S02]  /*50f0*/  ISETP.GT.AND P5, PT, R11.reuse, 0x30, P2 ;  /* 0x000000300b00780c */ /* 0x040fe400017a4270 */
[----:B-1----:R-:W-:Y:S02]  /*5100*/  FMNMX.FTZ R13, R12, R9, !PT ;  /* 0x000000090c0d7209 */ /* 0x002fe40007810000 */
[----:B------:R-:W-:Y:S02]  /*5110*/  FSEL R174, R174, -INF , !P6 ;  /* 0xff800000aeae7808 */ /* 0x000fe40007000000 */
[----:B------:R-:W-:Y:S01]  /*5120*/  ISETP.GT.AND P6, PT, R11, 0x31, P2 ;  /* 0x000000310b00780c */ /* 0x000fe200017c4270 */
[----:B------:R-:W1:Y:S01]  /*5130*/  SHFL.BFLY PT, R14, R13, 0x1, 0x1f ;  /* 0x0c201f000d0e7f89 */ /* 0x000e6200000e0000 */
[----:B------:R-:W-:-:S02]  /*5140*/  ISETP.LT.OR P5, PT, R10, 0x31, P5 ;  /* 0x000000310a00780c */ /* 0x000fc40002fa1670 */
[----:B------:R-:W-:Y:S02]  /*5150*/  ISETP.LT.OR P6, PT, R10, 0x32, P6 ;  /* 0x000000320a00780c */ /* 0x000fe400037c1670 */
[----:B------:R-:W-:Y:S02]  /*5160*/  FSEL R178, R178, -INF , !P5 ;  /* 0xff800000b2b27808 */ /* 0x000fe40006800000 */
[----:B------:R-:W-:Y:S02]  /*5170*/  FSEL R179, R179, -INF , !P6 ;  /* 0xff800000b3b37808 */ /* 0x000fe40007000000 */
[----:B-1----:R-:W-:Y:S01]  /*5180*/  FMNMX.FTZ R9, R13, R14, !PT ;  /* 0x0000000e0d097209 */ /* 0x002fe20007810000 */
[----:B------:R-:W-:Y:S01]  /*5190*/  IMAD.U32 R14, RZ, RZ, UR38 ;  /* 0x00000026ff0e7e24 */ /* 0x000fe2000f8e00ff */
[----:B------:R-:W-:Y:S02]  /*51a0*/  FSEL R13, R154, -INF , !P3 ;  /* 0xff8000009a0d7808 */ /* 0x000fe40005800000 */
        /* <DEDUP_REMOVED lines=9> */
[----:B------:R-:W-:Y:S01]  /*5240*/  FMNMX.FTZ R12, R162, R15, !PT ;  /* 0x0000000fa20c7209 */ /* 0x000fe20007810000 */
[----:B------:R-:W-:-:S01]  /*5250*/  FFMA.FTZ R15, R9, R14, -8 ;  /* 0xc1000000090f7423 */ /* 0x000fc2000001000e */
[----:B------:R-:W-:Y:S02]  /*5260*/  FSETP.NEU.FTZ.AND P4, PT, R9, -INF , PT ;  /* 0xff8000000900780b */ /* 0x000fe40003f9d000 */
[----:B------:R-:W-:Y:S02]  /*5270*/  FMNMX.FTZ R21, R163, R12, !PT ;  /* 0x0000000ca3157209 */ /* 0x000fe40007810000 */
[----:B------:R-:W-:-:S02]  /*5280*/  FSEL R175, R175, -INF , !P3 ;  /* 0xff800000afaf7808 */ /* 0x000fc40005800000 */
[----:B------:R-:W-:Y:S02]  /*5290*/  FMNMX.FTZ R12, R166, R21, !PT ;  /* 0x00000015a60c7209 */ /* 0x000fe40007810000 */
[----:B------:R-:W-:Y:S02]  /*52a0*/  FSEL R15, R15, RZ, P4 ;  /* 0x000000ff0f0f7208 */ /* 0x000fe40002000000 */
[----:B------:R-:W-:Y:S02]  /*52b0*/  FMNMX.FTZ R21, R167, R12, !PT ;  /* 0x0000000ca7157209 */ /* 0x000fe40007810000 */
[----:B------:R-:W-:Y:S01]  /*52c0*/  ISETP.GT.AND P3, PT, R11, 0x38, P2 ;  /* 0x000000380b00780c */ /* 0x000fe20001764270 */
[----:B------:R-:W-:-:S01]  /*52d0*/  FFMA.FTZ R153, R153, UR38, -R15 ;  /* 0x0000002699997c23 */ /* 0x000fc2000801080f */
[----:B------:R-:W-:Y:S01]  /*52e0*/  FMNMX.FTZ R14, R170, R21, !PT ;  /* 0x00000015aa0e7209 */ /* 0x000fe20007810000 */
[----:B------:R-:W-:-:S01]  /*52f0*/  FFMA.FTZ R152, R152, UR38, -R15 ;  /* 0x0000002698987c23 */ /* 0x000fc2000801080f */
[----:B------:R-:W-:Y:S01]  /*5300*/  ISETP.GT.AND P2, PT, R11, 0x39, P2 ;  /* 0x000000390b00780c */ /* 0x000fe20001744270 */
[----:B------:R-:W-:-:S01]  /*5310*/  FFMA.FTZ R156, R156, UR38, -R15 ;  /* 0x000000269c9c7c23 */ /* 0x000fc2000801080f */
[----:B------:R-:W-:Y:S01]  /*5320*/  FMNMX.FTZ R21, R171, R14, !PT ;  /* 0x0000000eab157209 */ /* 0x000fe20007810000 */
[----:B------:R1:W-:Y:S01]  /*5330*/  MUFU.EX2 R11, R153 ;  /* 0x00000099000b7308 */ /* 0x0003e20000000800 */
[----:B------:R-:W-:Y:S01]  /*5340*/  ISETP.LT.OR P3, PT, R10, 0x39, P3 ;  /* 0x000000390a00780c */ /* 0x000fe20001f61670 */
[--C-:B------:R-:W-:Y:S01]  /*5350*/  FFMA.FTZ R160, R160, UR38, -R15.reuse ;  /* 0x00000026a0a07c23 */ /* 0x100fe2000801080f */
[----:B------:R-:W-:Y:S01]  /*5360*/  FMNMX.FTZ R14, R174, R21, !PT ;  /* 0x00000015ae0e7209 */ /* 0x000fe20007810000 */
[----:B------:R-:W-:Y:S01]  /*5370*/  FFMA.FTZ R181, R181, UR38, -R15 ;  /* 0x00000026b5b57c23 */ /* 0x000fe2000801080f */
[----:B------:R-:W-:-:S02]  /*5380*/  ISETP.LT.OR P2, PT, R10, 0x3a, P2 ;  /* 0x0000003a0a00780c */ /* 0x000fc40001741670 */
[----:B------:R-:W-:Y:S01]  /*5390*/  FMNMX.FTZ R21, R175, R14, !PT ;  /* 0x0000000eaf157209 */ /* 0x000fe20007810000 */
[----:B------:R2:W-:Y:S01]  /*53a0*/  MUFU.EX2 R12, R152 ;  /* 0x00000098000c7308 */ /* 0x0005e20000000800 */
[----:B------:R-:W-:Y:S02]  /*53b0*/  FSEL R182, R182, -INF , !P3 ;  /* 0xff800000b6b67808 */ /* 0x000fe40005800000 */
[----:B------:R-:W-:Y:S01]  /*53c0*/  FMNMX.FTZ R20, R178, R21, !PT ;  /* 0x00000015b2147209 */ /* 0x000fe20007810000 */
[----:B------:R-:W-:-:S01]  /*53d0*/  FFMA.FTZ R21, R157, UR38, -R15 ;  /* 0x000000269d157c23 */ /* 0x000fc2000801080f */
[----:B------:R-:W-:Y:S01]  /*53e0*/  FSEL R183, R183, -INF , !P2 ;  /* 0xff800000b7b77808 */ /* 0x000fe20005000000 */
[----:B------:R-:W-:-:S01]  /*53f0*/  FFMA.FTZ R157, R165, UR38, -R15 ;  /* 0x00000026a59d7c23 */ /* 0x000fc2000801080f */
[----:B-1----:R-:W-:Y:S01]  /*5400*/  FMNMX.FTZ R153, R179, R20, !PT ;  /* 0x00000014b3997209 */ /* 0x002fe20007810000 */
[----:B------:R-:W-:-:S01]  /*5410*/  FFMA.FTZ R20, R164, UR38, -R15 ;  /* 0x00000026a4147c23 */ /* 0x000fc2000801080f */
[----:B------:R1:W-:Y:S01]  /*5420*/  MUFU.EX2 R14, R156 ;  /* 0x0000009c000e7308 */ /* 0x0003e20000000800 */
[----:B--2---:R-:W-:-:S01]  /*5430*/  FFMA.FTZ R152, R168, UR38, -R15 ;  /* 0x00000026a8987c23 */ /* 0x004fc2000801080f */
[----:B------:R-:W-:Y:S01]  /*5440*/  FMNMX.FTZ R10, R182, R153, !PT ;  /* 0x00000099b60a7209 */ /* 0x000fe20007810000 */
[----:B------:R-:W-:-:S01]  /*5450*/  FFMA.FTZ R153, R161, UR38, -R15 ;  /* 0x00000026a1997c23 */ /* 0x000fc2000801080f */
[--C-:B------:R-:W-:Y:S01]  /*5460*/  FFMA.FTZ R161, R169, UR38, -R15.reuse ;  /* 0x00000026a9a17c23 */ /* 0x100fe2000801080f */
[----:B------:R-:W-:-:S01]  /*5470*/  FFMA.FTZ R165, R173, UR38, -R15 ;  /* 0x00000026ada57c23 */ /* 0x000fc2000801080f */
[----:B------:R-:W-:Y:S01]  /*5480*/  FMNMX.FTZ R154, R183, R10, !PT ;  /* 0x0000000ab79a7209 */ /* 0x000fe20007810000 */
[----:B------:R-:W-:-:S01]  /*5490*/  FFMA.FTZ R169, R177, UR38, -R15 ;  /* 0x00000026b1a97c23 */ /* 0x000fc2000801080f */
[----:B------:R2:W-:Y:S01]  /*54a0*/  MUFU.EX2 R10, R160 ;  /* 0x000000a0000a7308 */ /* 0x0005e20000000800 */
[----:B-1----:R-:W-:-:S01]  /*54b0*/  FFMA.FTZ R156, R176, UR38, -R15 ;  /* 0x00000026b09c7c23 */ /* 0x002fc2000801080f */
[----:B------:R-:W-:Y:S01]  /*54c0*/  FSEL R168, R9, RZ, P4 ;  /* 0x000000ff09a87208 */ /* 0x000fe20002000000 */
[----:B------:R-:W1:Y:S04]  /*54d0*/  SHFL.BFLY PT, R185, R154, 0x2, 0x1f ;  /* 0x0c401f009ab97f89 */ /* 0x000e6800000e0000 */
[----:B------:R-:W-:-:S01]  /*54e0*/  FADD.FTZ R168, -R168, R5 ;  /* 0x00000005a8a87221 */ /* 0x000fc20000010100 */
[----:B------:R-:W-:Y:S01]  /*54f0*/  MUFU.EX2 R21, R21 ;  /* 0x0000001500157308 */ /* 0x000fe20000000800 */
[----:B--2---:R-:W-:-:S02]  /*5500*/  FFMA.FTZ R160, R180, UR38, -R15 ;  /* 0x00000026b4a07c23 */ /* 0x004fc4000801080f */
[----:B------:R-:W-:-:S05]  /*5510*/  FMUL.FTZ R173, R168, UR38 ;  /* 0x00000026a8ad7c20 */ /* 0x000fca0008410000 */
[----:B------:R-:W-:Y:S08]  /*5520*/  MUFU.EX2 R153, R153 ;  /* 0x0000009900997308 */ /* 0x000ff00000000800 */
[----:B------:R-:W2:Y:S01]  /*5530*/  MUFU.EX2 R173, R173 ;  /* 0x000000ad00ad7308 */ /* 0x000ea20000000800 */
[----:B-1----:R-:W-:Y:S01]  /*5540*/  FMNMX.FTZ R185, R154, R185, !PT ;  /* 0x000000b99ab97209 */ /* 0x002fe20007810000 */
[----:B------:R-:W-:-:S04]  /*5550*/  FFMA.FTZ R154, R172, UR38, -R15 ;  /* 0x00000026ac9a7c23 */ /* 0x000fc8000801080f */
[----:B------:R-:W1:Y:S02]  /*5560*/  SHFL.BFLY PT, R164, R185, 0x1, 0x1f ;  /* 0x0c201f00b9a47f89 */ /* 0x000e6400000e0000 */
[----:B------:R-:W-:Y:S08]  /*5570*/  MUFU.EX2 R20, R20 ;  /* 0x0000001400147308 */ /* 0x000ff00000000800 */
[----:B------:R-:W-:Y:S08]  /*5580*/  MUFU.EX2 R157, R157 ;  /* 0x0000009d009d7308 */ /* 0x000ff00000000800 */
[----:B------:R-:W-:Y:S01]  /*5590*/  MUFU.EX2 R152, R152 ;  /* 0x0000009800987308 */ /* 0x000fe20000000800 */
[----:B-1----:R-:W-:Y:S01]  /*55a0*/  FMNMX.FTZ R15, R185, R164, !PT ;  /* 0x000000a4b90f7209 */ /* 0x002fe20007810000 */
[----:B------:R-:W-:-:S06]  /*55b0*/  IMAD.U32 R164, RZ, RZ, UR38 ;  /* 0x00000026ffa47e24 */ /* 0x000fcc000f8e00ff */
[----:B------:R-:W-:Y:S01]  /*55c0*/  MUFU.EX2 R161, R161 ;  /* 0x000000a100a17308 */ /* 0x000fe20000000800 */
[C---:B------:R-:W-:Y:S01]  /*55d0*/  FSETP.NEU.FTZ.AND P2, PT, R15.reuse, -INF , PT ;  /* 0xff8000000f00780b */ /* 0x040fe20003f5d000 */
[----:B------:R-:W-:-:S05]  /*55e0*/  FFMA.FTZ R164, R15, R164, -8 ;  /* 0xc10000000fa47423 */ /* 0x000fca00000100a4 */
[----:B------:R-:W-:Y:S01]  /*55f0*/  FSEL R168, R164, RZ, P2 ;  /* 0x000000ffa4a87208 */ /* 0x000fe20001000000 */
[----:B------:R-:W-:Y:S04]  /*5600*/  MUFU.EX2 R154, R154 ;  /* 0x0000009a009a7308 */ /* 0x000fe80000000800 */
[----:B------:R-:W-:-:S01]  /*5610*/  FFMA.FTZ R164, R155, UR38, -R168 ;  /* 0x000000269ba47c23 */ /* 0x000fc200080108a8 */
[--C-:B------:R-:W-:Y:S01]  /*5620*/  FFMA.FTZ R155, R158, UR38, -R168.reuse ;  /* 0x000000269e9b7c23 */ /* 0x100fe200080108a8 */
[----:B------:R-:W-:-:S01]  /*5630*/  FFMA.FTZ R158, R159, UR38, -R168 ;  /* 0x000000269f9e7c23 */ /* 0x000fc200080108a8 */
[--C-:B------:R-:W-:Y:S01]  /*5640*/  FFMA.FTZ R159, R162, UR38, -R168.reuse ;  /* 0x00000026a29f7c23 */ /* 0x100fe200080108a8 */
[----:B------:R-:W-:-:S01]  /*5650*/  FFMA.FTZ R162, R163, UR38, -R168 ;  /* 0x00000026a3a27c23 */ /* 0x000fc200080108a8 */
[----:B------:R-:W-:Y:S01]  /*5660*/  FSEL R163, R15, RZ, P2 ;  /* 0x000000ff0fa37208 */ /* 0x000fe20001000000 */
[----:B------:R-:W-:-:S01]  /*5670*/  FFMA.FTZ R13, R13, UR38, -R168 ;  /* 0x000000260d0d7c23 */ /* 0x000fc200080108a8 */
[----:B------:R-:W-:Y:S01]  /*5680*/  MUFU.EX2 R164, R164 ;  /* 0x000000a400a47308 */ /* 0x000fe20000000800 */
[----:B------:R-:W-:-:S01]  /*5690*/  FFMA.FTZ R172, R166, UR38, -R168 ;  /* 0x00000026a6ac7c23 */ /* 0x000fc200080108a8 */
[----:B------:R-:W-:Y:S01]  /*56a0*/  FFMA.FTZ R166, R171, UR38, -R168 ;  /* 0x00000026aba67c23 */ /* 0x000fe200080108a8 */
[----:B------:R-:W-:-:S01]  /*56b0*/  FADD.FTZ R163, -R163, R6 ;  /* 0x00000006a3a37221 */ /* 0x000fc20000010100 */
[--C-:B------:R-:W-:Y:S01]  /*56c0*/  FFMA.FTZ R167, R167, UR38, -R168.reuse ;  /* 0x00000026a7a77c23 */ /* 0x100fe200080108a8 */
[----:B------:R-:W-:-:S01]  /*56d0*/  FFMA.FTZ R174, R174, UR38, -R168 ;  /* 0x00000026aeae7c23 */ /* 0x000fc200080108a8 */
[--C-:B------:R-:W-:Y:S01]  /*56e0*/  FFMA.FTZ R175, R175, UR38, -R168.reuse ;  /* 0x00000026afaf7c23 */ /* 0x100fe200080108a8 */
[----:B------:R-:W-:Y:S01]  /*56f0*/  FMUL.FTZ R6, R163, UR38 ;  /* 0x00000026a3067c20 */ /* 0x000fe20008410000 */
[----:B------:R-:W-:Y:S01]  /*5700*/  MUFU.EX2 R13, R13 ;  /* 0x0000000d000d7308 */ /* 0x000fe20000000800 */
[----:B------:R-:W-:-:S01]  /*5710*/  FFMA.FTZ R163, R170, UR38, -R168 ;  /* 0x00000026aaa37c23 */ /* 0x000fc200080108a8 */
[----:B--2---:R-:W-:Y:S01]  /*5720*/  FFMA.FTZ R170, R173, R3, R12 ;  /* 0x00000003adaa7223 */ /* 0x004fe2000001000c */
[----:B------:R-:W-:-:S01]  /*5730*/  FFMA.FTZ R178, R178, UR38, -R168 ;  /* 0x00000026b2b27c23 */ /* 0x000fc200080108a8 */
[--C-:B------:R-:W-:Y:S01]  /*5740*/  FFMA.FTZ R179, R179, UR38, -R168.reuse ;  /* 0x00000026b3b37c23 */ /* 0x100fe200080108a8 */
[----:B------:R-:W-:-:S01]  /*5750*/  FFMA.FTZ R182, R182, UR38, -R168 ;  /* 0x00000026b6b67c23 */ /* 0x000fc200080108a8 */
[----:B------:R-:W-:Y:S01]  /*5760*/  FADD.FTZ R171, R11, R170 ;  /* 0x000000aa0bab7221 */ /* 0x000fe20000010000 */
[----:B------:R-:W-:-:S01]  /*5770*/  FFMA.FTZ R168, R183, UR38, -R168 ;  /* 0x00000026b7a87c23 */ /* 0x000fc200080108a8 */
[----:B------:R-:W1:Y:S02]  /*5780*/  MUFU.EX2 R6, R6 ;  /* 0x0000000600067308 */ /* 0x000e640000000800 */
[----:B------:R-:W-:-:S06]  /*5790*/  FADD.FTZ R170, R14, R171 ;  /* 0x000000ab0eaa7221 */ /* 0x000fcc0000010000 */
[----:B------:R-:W2:Y:S08]  /*57a0*/  MUFU.EX2 R155, R155 ;  /* 0x0000009b009b7308 */ /* 0x000eb00000000800 */
[----:B------:R-:W3:Y:S01]  /*57b0*/  MUFU.EX2 R158, R158 ;  /* 0x0000009e009e7308 */ /* 0x000ee20000000800 */
[----:B-1----:R-:W-:-:S04]  /*57c0*/  FFMA.FTZ R3, R6, R4, R13 ;  /* 0x0000000406037223 */ /* 0x002fc8000001000d */
[----:B------:R-:W-:-:S03]  /*57d0*/  FADD.FTZ R4, R164, R3 ;  /* 0x00000003a4047221 */ /* 0x000fc60000010000 */
[----:B------:R-:W1:Y:S01]  /*57e0*/  MUFU.EX2 R159, R159 ;  /* 0x0000009f009f7308 */ /* 0x000e620000000800 */
[----:B--2---:R-:W-:-:S07]  /*57f0*/  FADD.FTZ R3, R155, R4 ;  /* 0x000000049b037221 */ /* 0x004fce0000010000 */
[----:B------:R-:W2:Y:S01]  /*5800*/  MUFU.EX2 R162, R162 ;  /* 0x000000a200a27308 */ /* 0x000ea20000000800 */
[----:B---3--:R-:W-:-:S07]  /*5810*/  FADD.FTZ R4, R158, R3 ;  /* 0x000000039e047221 */ /* 0x008fce0000010000 */
[----:B------:R-:W3:Y:S01]  /*5820*/  MUFU.EX2 R172, R172 ;  /* 0x000000ac00ac7308 */ /* 0x000ee20000000800 */
[----:B-1----:R-:W-:-:S07]  /*5830*/  FADD.FTZ R3, R159, R4 ;  /* 0x000000049f037221 */ /* 0x002fce0000010000 */
[----:B------:R1:W4:Y:S01]  /*5840*/  MUFU.EX2 R176, R167 ;  /* 0x000000a700b07308 */ /* 0x0003220000000800 */
[----:B--2---:R-:W-:-:S07]  /*5850*/  FADD.FTZ R3, R162, R3 ;  /* 0x00000003a2037221 */ /* 0x004fce0000010000 */
[----:B------:R-:W2:Y:S01]  /*5860*/  MUFU.EX2 R163, R163 ;  /* 0x000000a300a37308 */ /* 0x000ea20000000800 */
[----:B-1----:R-:W-:-:S01]  /*5870*/  FADD.FTZ R167, R21, R170 ;  /* 0x000000aa15a77221 */ /* 0x002fc20000010000 */
[----:B---3--:R-:W-:-:S03]  /*5880*/  FADD.FTZ R3, R172, R3 ;  /* 0x00000003ac037221 */ /* 0x008fc60000010000 */
[----:B------:R-:W-:-:S03]  /*5890*/  FADD.FTZ R170, R10, R167 ;  /* 0x000000a70aaa7221 */ /* 0x000fc60000010000 */
[----:B------:R-:W1:Y:S01]  /*58a0*/  MUFU.EX2 R166, R166 ;  /* 0x000000a600a67308 */ /* 0x000e620000000800 */
[----:B------:R-:W-:-:S04]  /*58b0*/  FADD.FTZ R167, R153, R170 ;  /* 0x000000aa99a77221 */ /* 0x000fc80000010000 */
[----:B------:R-:W-:-:S03]  /*58c0*/  FADD.FTZ R4, R20, R167 ;  /* 0x000000a714047221 */ /* 0x000fc60000010000 */
[----:B------:R-:W3:Y:S01]  /*58d0*/  MUFU.EX2 R174, R174 ;  /* 0x000000ae00ae7308 */ /* 0x000ee20000000800 */
[----:B------:R-:W-:-:S01]  /*58e0*/  FADD.FTZ R167, R157, R4 ;  /* 0x000000049da77221 */ /* 0x000fc20000010000 */
[----:B----4-:R-:W-:-:S03]  /*58f0*/  FADD.FTZ R4, R176, R3 ;  /* 0x00000003b0047221 */ /* 0x010fc60000010000 */
[----:B------:R-:W-:Y:S01]  /*5900*/  FADD.FTZ R170, R152, R167 ;  /* 0x000000a798aa7221 */ /* 0x000fe20000010000 */
[----:B--2---:R-:W-:-:S02]  /*5910*/  FADD.FTZ R3, R163, R4 ;  /* 0x00000004a3037221 */ /* 0x004fc40000010000 */
[----:B------:R-:W2:Y:S01]  /*5920*/  MUFU.EX2 R165, R165 ;  /* 0x000000a500a57308 */ /* 0x000ea20000000800 */
[----:B------:R-:W-:-:S01]  /*5930*/  FADD.FTZ R167, R161, R170 ;  /* 0x000000aaa1a77221 */ /* 0x000fc20000010000 */
[----:B-1----:R-:W-:-:S03]  /*5940*/  FADD.FTZ R3, R166, R3 ;  /* 0x00000003a6037221 */ /* 0x002fc60000010000 */
[----:B------:R-:W-:-:S03]  /*5950*/  FADD.FTZ R4, R154, R167 ;  /* 0x000000a79a047221 */ /* 0x000fc60000010000 */
        /* <DEDUP_REMOVED lines=18> */
[----:B---3--:R-:W-:-:S03]  /*5a80*/  FADD.FTZ R3, R5, R4 ;  /* 0x0000000405037221 */ /* 0x008fc60000010000 */
[----:B--2---:R-:W-:Y:S01]  /*5a90*/  FADD.FTZ R4, R168, R167 ;  /* 0x000000a7a8047221 */ /* 0x004fe20000010000 */
[----:B------:R-:W-:Y:S06]  /*5aa0*/  @!P0 BRA `(.L_x_808) ;  /* 0x0000000000048947 */ /* 0x000fec0003800000 */
[----:B------:R-:W-:Y:S01]  /*5ab0*/  BPT.TRAP 0x1 ;  /* 0x000000040000795c */ /* 0x000fe20000300000 */
.L_x_808:
[----:B------:R-:W-:Y:S01]  /*5ac0*/  ULEA UR10, UR39, UR37, 0x3 ;  /* 0x00000025270a7291 */ /* 0x000fe2000f8e183f */
[----:B------:R-:W-:Y:S01]  /*5ad0*/  ISETP.GT.AND P2, PT, R7, UR7, PT ;  /* 0x0000000707007c0c */ /* 0x000fe2000bf44270 */
[----:B------:R-:W-:Y:S01]  /*5ae0*/  UMOV UR36, UR6 ;  /* 0x0000000600247c82 */ /* 0x000fe20008000000 */
[----:B------:R-:W-:Y:S01]  /*5af0*/  F2FP.SATFINITE.E4M3.F32.PACK_AB_MERGE_C R14, R21, R14, RZ ;  /* 0x0000000e150e723e */ /* 0x000fe200048070ff */
[----:B------:R-:W-:Y:S01]  /*5b00*/  UIADD3 UR10, UR10, 0x28460, URZ ;  /* 0x000284600a0a7890 */ /* 0x000fe2000fffe03f */
[----:B------:R-:W-:Y:S01]  /*5b10*/  F2FP.SATFINITE.E4M3.F32.PACK_AB_MERGE_C R20, R157, R20, RZ ;  /* 0x000000149d14723e */ /* 0x000fe200048070ff */
[----:B------:R-:W-:Y:S01]  /*5b20*/  UMOV UR39, UR5 ;  /* 0x0000000500277c82 */ /* 0x000fe20008000000 */
[----:B------:R-:W-:Y:S01]  /*5b30*/  F2FP.SATFINITE.E4M3.F32.PACK_AB_MERGE_C R5, R5, R160, RZ ;  /* 0x000000a00505723e */ /* 0x000fe200048070ff */
[----:B------:R-:W-:Y:S01]  /*5b40*/  UPRMT UR10, UR46, 0x654, UR10 ;  /* 0x000006542e0a7896 */ /* 0x000fe2000800000a */
        /* <DEDUP_REMOVED lines=9> */
[----:B------:R-:W-:Y:S01]  /*5be0*/  SYNCS.ARRIVE.TRANS64.RED.A1T0 RZ, [UR10], RZ ;  /* 0x000000ffffff79a7 */ /* 0x000fe2000810040a */
        /* <DEDUP_REMOVED lines=64> */
[-C--:B------:R-:W-:Y:S01]  /*5ff0*/  FMUL.FTZ R25, R25, R173.reuse ;  /* 0x000000ad19197220 */ /* 0x080fe20000410000 */
        /* <DEDUP_REMOVED lines=67> */
[----:B------:R-:W-:-:S02]  /*6430*/  VIADD R7, R7, 0xffffffff ;  /* 0xffffffff07077836 */ /* 0x000fc40000000000 */
[----:B------:R-:W-:Y:S02]  /*6440*/  IMAD.MOV.U32 R6, RZ, RZ, R15 ;  /* 0x000000ffff067224 */ /* 0x000fe400078e000f */
[----:B------:R-:W-:Y:S01]  /*6450*/  IMAD.MOV.U32 R5, RZ, RZ, R9 ;  /* 0x000000ffff057224 */ /* 0x000fe200078e0009 */
[----:B------:R-:W-:Y:S06]  /*6460*/  @P2 BRA `(.L_x_809) ;  /* 0xffffffdc00282947 */ /* 0x000fec000383ffff */
[----:B------:R-:W-:Y:S01]  /*6470*/  IMAD.MOV.U32 R6, RZ, RZ, R15 ;  /* 0x000000ffff067224 */ /* 0x000fe200078e000f */
[----:B------:R-:W-:Y:S01]  /*6480*/  UMOV UR39, UR5 ;  /* 0x0000000500277c82 */ /* 0x000fe20008000000 */
[----:B------:R-:W-:Y:S01]  /*6490*/  IMAD.MOV.U32 R5, RZ, RZ, R9 ;  /* 0x000000ffff057224 */ /* 0x000fe200078e0009 */
[----:B------:R-:W-:-:S06]  /*64a0*/  UMOV UR36, UR6 ;  /* 0x0000000600247c82 */ /* 0x000fcc0008000000 */
.L_x_791:
[----:B------:R-:W1:Y:S01]  /*64b0*/  LDC R11, c[0x0][0x9e4] ;  /* 0x00027900ff0b7b82 */ /* 0x000e620000000800 */
[----:B------:R-:W-:-:S05]  /*64c0*/  VIADD R8, R198, -UR54 ;  /* 0x80000036c6087c36 */ /* 0x000fca0008000000 */
[----:B------:R-:W-:Y:S02]  /*64d0*/  R2UR UR5, R8 ;  /* 0x00000000080572ca */ /* 0x000fe400000e0000 */
[----:B-1----:R-:W-:-:S13]  /*64e0*/  ISETP.GE.AND P6, PT, R11, 0x1, PT ;  /* 0x000000010b00780c */ /* 0x002fda0003fc6270 */
[----:B------:R-:W-:Y:S05]  /*64f0*/  @!P6 BRA `(.L_x_810) ;  /* 0x000000000044e947 */ /* 0x000fea0003800000 */
        /* <DEDUP_REMOVED lines=9> */
.L_x_811:
[----:B------:R-:W-:-:S13]  /*6590*/  ISETP.NE.AND P2, PT, R11, 0x1, PT ;  /* 0x000000010b00780c */ /* 0x000fda0003f45270 */
[----:B------:R-:W1:Y:S02]  /*65a0*/  @P2 LDC.64 R8, c[0x0][0x9e8] ;  /* 0x00027a00ff082b82 */ /* 0x000e640000000a00 */
[----:B-1----:R-:W-:-:S05]  /*65b0*/  @P2 IMAD.HI.U32 R8, R198, R8, RZ ;  /* 0x00000008c6082227 */ /* 0x002fca00078e00ff */
[----:B------:R-:W-:-:S07]  /*65c0*/  @P2 SHF.R.U32.HI R198, RZ, R9, R8 ;  /* 0x00000009ffc62219 */ /* 0x000fce0000011608 */
.L_x_812:
[----:B------:R-:W-:-:S05]  /*65d0*/  IMAD R198, R198, R11, RZ ;  /* 0x0000000bc6c67224 */ /* 0x000fca00078e02ff */
[----:B------:R-:W-:-:S13]  /*65e0*/  R2UR UR6, R198 ;  /* 0x00000000c60672ca */ /* 0x000fda00000e0000 */
[----:B------:R-:W-:-:S04]  /*65f0*/  UISETP.LT.AND UP0, UPT, UR5, UR6, UPT ;  /* 0x000000060500728c */ /* 0x000fc8000bf01270 */
[----:B------:R-:W-:-:S12]  /*6600*/  USEL UR5, UR5, UR6, !UP0 ;  /* 0x0000000605057287 */ /* 0x000fd8000c000000 */
.L_x_810:
[----:B------:R-:W-:-:S04]  /*6610*/  UIADD3 UR5, UR5, 0x3f, URZ ;  /* 0x0000003f05057890 */ /* 0x000fc8000fffe03f */
[----:B------:R-:W-:-:S04]  /*6620*/  USHF.R.S32.HI UR6, URZ, 0x1f, UR5 ;  /* 0x0000001f3f067899 */ /* 0x000fc80008011405 */
[----:B------:R-:W-:-:S04]  /*6630*/  ULEA.HI UR6, UR6, UR5, URZ, 0x6 ;  /* 0x0000000506067291 */ /* 0x000fc8000f8f303f */
[----:B------:R-:W-:-:S04]  /*6640*/  USHF.R.S32.HI UR6, URZ, 0x6, UR6 ;  /* 0x000000063f067899 */ /* 0x000fc80008011406 */
[----:B------:R-:W-:-:S04]  /*6650*/  UISETP.LT.AND UP0, UPT, UR45, UR6, UPT ;  /* 0x000000062d00728c */ /* 0x000fc8000bf01270 */
[----:B------:R-:W-:-:S06]  /*6660*/  USEL UR7, UR45, UR6, !UP0 ;  /* 0x000000062d077287 */ /* 0x000fcc000c000000 */
[----:B------:R-:W-:-:S13]  /*6670*/  ISETP.GE.AND P2, PT, R7, UR7, PT ;  /* 0x0000000707007c0c */ /* 0x000fda000bf46270 */
[----:B------:R-:W-:Y:S05]  /*6680*/  @!P2 BRA `(.L_x_813) ;  /* 0x000000180064a947 */ /* 0x000fea0003800000 */
[----:B------:R-:W-:Y:S01]  /*6690*/  IMAD.MOV.U32 R9, RZ, RZ, R6 ;  /* 0x000000ffff097224 */ /* 0x000fe200078e0006 */
[----:B------:R-:W-:Y:S01]  /*66a0*/  UMOV UR5, UR36 ;  /* 0x0000002400057c82 */ /* 0x000fe20008000000 */
[----:B------:R-:W-:-:S07]  /*66b0*/  IMAD.MOV.U32 R8, RZ, RZ, R5 ;  /* 0x000000ffff087224 */ /* 0x000fce00078e0005 */
.L_x_823:
[----:B------:R-:W-:Y:S01]  /*66c0*/  ISETP.NE.AND P3, PT, RZ, UR40, PT ;  /* 0x00000028ff007c0c */ /* 0x000fe2000bf65270 */
[----:B------:R-:W-:-:S04]  /*66d0*/  UISETP.NE.AND UP0, UPT, UR39, 0x1, UPT ;  /* 0x000000012700788c */ /* 0x000fc8000bf05270 */
[----:B------:R-:W-:-:S04]  /*66e0*/  USEL UR36, URZ, 0x1, UP0 ;  /* 0x000000013f247887 */ /* 0x000fc80008000000 */
[----:B------:R-:W-:-:S04]  /*66f0*/  ULOP3.LUT UR36, UR5, UR36, URZ, 0x3c, !UPT ;  /* 0x0000002405247292 */ /* 0x000fc8000f8e3c3f */
[----:B------:R-:W-:Y:S08]  /*6700*/  @P3 BRA `(.L_x_814) ;  /* 0x0000000000383947 */ /* 0x000ff00003800000 */
[----:B------:R-:W-:Y:S05]  /*6710*/  @!P0 BRA `(.L_x_815) ;  /* 0x0000000000048947 */ /* 0x000fea0003800000 */
[----:B------:R-:W-:Y:S01]  /*6720*/  BPT.TRAP 0x1 ;  /* 0x000000040000795c */ /* 0x000fe20000300000 */
.L_x_815:
        /* <DEDUP_REMOVED lines=9> */
.L_x_816:
[----:B--2---:R-:W-:Y:S05]  /*67c0*/  @P2 BRA `(.L_x_814) ;  /* 0x0000000000082947 */ /* 0x004fea0003800000 */
[----:B------:R-:W2:Y:S02]  /*67d0*/  SYNCS.PHASECHK.TRANS64.TRYWAIT P2, [UR6+0x28430], R5 ;  /* 0x02843005ff0075a7 */ /* 0x000ea40008040146 */
[----:B--2---:R-:W-:Y:S05]  /*67e0*/  @!P2 BRA `(.L_x_817) ;  /* 0x000000ac0028a947 */ /* 0x004fea0003800000 */
.L_x_814:
[----:B--2---:R-:W2:Y:S01]  /*67f0*/  S2R R6, SR_TID.X ;  /* 0x0000000000067919 */ /* 0x004ea20000002100 */
[----:B------:R-:W-:Y:S01]  /*6800*/  UIADD3 UR6, UR39, 0x1, URZ ;  /* 0x0000000127067890 */ /* 0x000fe2000fffe03f */
[----:B------:R-:W-:Y:S01]  /*6810*/  UMOV UR51, 0x40000040 ;  /* 0x4000004000337882 */ /* 0x000fe20000000000 */
[----:B------:R-:W-:Y:S02]  /*6820*/  UMOV UR11, 0x40000040 ;  /* 0x40000040000b7882 */ /* 0x000fe40000000000 */
[----:B------:R-:W-:Y:S01]  /*6830*/  UISETP.NE.AND UP0, UPT, UR6, 0x2, UPT ;  /* 0x000000020600788c */ /* 0x000fe2000bf05270 */
[----:B------:R-:W-:Y:S01]  /*6840*/  UMOV UR15, 0x40000040 ;  /* 0x40000040000f7882 */ /* 0x000fe20000000000 */
[----:B------:R-:W-:Y:S02]  /*6850*/  UMOV UR19, 0x40000040 ;  /* 0x4000004000137882 */ /* 0x000fe40000000000 */
[----:B------:R-:W-:Y:S01]  /*6860*/  USEL UR6, UR6, URZ, UP0 ;  /* 0x0000003f06067287 */ /* 0x000fe20008000000 */
[----:B------:R-:W-:Y:S01]  /*6870*/  UMOV UR23, 0x40000040 ;  /* 0x4000004000177882 */ /* 0x000fe20000000000 */
[----:B------:R-:W-:-:S02]  /*6880*/  UMOV UR27, 0x40000040 ;  /* 0x40000040001b7882 */ /* 0x000fc40000000000 */
[----:B------:R-:W-:Y:S01]  /*6890*/  ULEA UR34, UR6, UR4, 0xa ;  /* 0x0000000406227291 */ /* 0x000fe2000f8e503f */
[----:B------:R-:W-:Y:S01]  /*68a0*/  UMOV UR31, 0x40000040 ;  /* 0x40000040001f7882 */ /* 0x000fe20000000000 */
[----:B------:R-:W-:Y:S02]  /*68b0*/  UMOV UR35, 0x40000040 ;  /* 0x4000004000237882 */ /* 0x000fe40000000000 */
[----:B------:R-:W-:Y:S02]  /*68c0*/  UIADD3 UR10, UR34, 0x2, URZ ;  /* 0x00000002220a7890 */ /* 0x000fe4000fffe03f */
[----:B------:R-:W-:Y:S02]  /*68d0*/  UIADD3 UR14, UR34, 0x4, URZ ;  /* 0x00000004220e7890 */ /* 0x000fe4000fffe03f */
[----:B------:R-:W-:Y:S01]  /*68e0*/  UMOV UR50, UR34 ;  /* 0x0000002200327c82 */ /* 0x000fe20008000000 */
[----:B------:R-:W-:Y:S02]  /*68f0*/  UIADD3 UR18, UR34, 0x6, URZ ;  /* 0x0000000622127890 */ /* 0x000fe4000fffe03f */
[----:B------:R-:W-:-:S02]  /*6900*/  UIADD3 UR22, UR34, 0x200, URZ ;  /* 0x0000020022167890 */ /* 0x000fc4000fffe03f */
[----:B------:R-:W-:Y:S02]  /*6910*/  UIADD3 UR26, UR34, 0x202, URZ ;  /* 0x00000202221a7890 */ /* 0x000fe4000fffe03f */
[----:B------:R-:W-:Y:S02]  /*6920*/  UIADD3 UR30, UR34, 0x204, URZ ;  /* 0x00000204221e7890 */ /* 0x000fe4000fffe03f */
[----:B------:R-:W-:Y:S01]  /*6930*/  UIADD3 UR34, UR34, 0x206, URZ ;  /* 0x0000020622227890 */ /* 0x000fe2000fffe03f */
        /* <DEDUP_REMOVED lines=30> */
.L_x_819:
[----:B------:R-:W-:Y:S01]  /*6b20*/  ULEA UR10, UR39, UR37, 0x3 ;  /* 0x00000025270a7291 */ /* 0x000fe2000f8e183f */
[----:B------:R-:W-:-:S05]  /*6b30*/  IMAD.U32 R5, RZ, RZ, UR5 ;  /* 0x00000005ff057e24 */ /* 0x000fca000f8e00ff */
[----:B------:R-:W-:-:S04]  /*6b40*/  SHF.L.U32 R5, R5, 0x1f, RZ ;  /* 0x0000001f05057819 */ /* 0x000fc800000006ff */
[----:B------:R1:W2:Y:S01]  /*6b50*/  SYNCS.PHASECHK.TRANS64.TRYWAIT P2, [UR10+0x28450], R5 ;  /* 0x02845005ff0075a7 */ /* 0x0002a2000804014a */
[----:B------:R-:W-:Y:S05]  /*6b60*/  @!P0 BRA `(.L_x_820) ;  /* 0x0000000000048947 */ /* 0x000fea0003800000 */
[----:B------:R-:W-:Y:S01]  /*6b70*/  BPT.TRAP 0x1 ;  /* 0x000000040000795c */ /* 0x000fe20000300000 */
.L_x_820:
[----:B--2---:R-:W-:Y:S05]  /*6b80*/  @P2 BRA `(.L_x_818) ;  /* 0x0000000000082947 */ /* 0x004fea0003800000 */
[----:B------:R-:W2:Y:S02]  /*6b90*/  SYNCS.PHASECHK.TRANS64.TRYWAIT P2, [UR10+0x28450], R5 ;  /* 0x02845005ff0075a7 */ /* 0x000ea4000804014a */
[----:B--2---:R-:W-:Y:S05]  /*6ba0*/  @!P2 BRA `(.L_x_821) ;  /* 0x000000a80050a947 */ /* 0x004fea0003800000 */
.L_x_818:
[----:B------:R-:W-:Y:S01]  /*6bb0*/  UIADD3 UR5, UR37, 0x8000, URZ ;  /* 0x0000800025057890 */ /* 0x000fe2000fffe03f */
[----:B------:R-:W-:Y:S01]  /*6bc0*/  WARPGROUP.ARRIVE ;  /* 0x00000000000079c5 */ /* 0x000fe20000000000 */
[----:B------:R-:W-:Y:S01]  /*6bd0*/  UMOV UR11, 0x80000020 ;  /* 0x80000020000b7882 */ /* 0x000fe20000000000 */
[----:B--2---:R-:W-:Y:S01]  /*6be0*/  FMNMX.FTZ R6, R152, R8, !PT ;  /* 0x0000000898067209 */ /* 0x004fe20007810000 */
[----:B------:R-:W-:Y:S01]  /*6bf0*/  USHF.R.U32.HI UR5, URZ, 0x4, UR5 ;  /* 0x000000043f057899 */ /* 0x000fe20008011605 */
[----:B------:R-:W-:Y:S02]  /*6c00*/  FMNMX.FTZ R10, R154, R9, !PT ;  /* 0x000000099a0a7209 */ /* 0x000fe40007810000 */
[----:B------:R-:W2:Y:S01]  /*6c10*/  S2R R198, SR_TID.X ;  /* 0x0000000000c67919 */ /* 0x000ea20000002100 */
[----:B-1----:R-:W-:Y:S01]  /*6c20*/  FMNMX.FTZ R5, R153, R6, !PT ;  /* 0x0000000699057209 */ /* 0x002fe20007810000 */
[----:B------:R-:W-:Y:S01]  /*6c30*/  ULOP3.LUT UR5, UR5, 0x3fff, URZ, 0xc0, !UPT ;  /* 0x00003fff05057892 */ /* 0x000fe2000f8ec03f */
[----:B------:R-:W-:-:S02]  /*6c40*/  FMNMX.FTZ R11, R155, R10, !PT ;  /* 0x0000000a9b0b7209 */ /* 0x000fc40007810000 */
[----:B------:R-:W-:Y:S01]  /*6c50*/  FMNMX.FTZ R6, R156, R5, !PT ;  /* 0x000000059c067209 */ /* 0x000fe20007810000 */
[----:B------:R-:W-:Y:S01]  /*6c60*/  ULOP3.LUT UR5, UR5, 0x10000, URZ, 0xfc, !UPT ;  /* 0x0001000005057892 */ /* 0x000fe2000f8efc3f */
[----:B------:R-:W-:Y:S02]  /*6c70*/  FMNMX.FTZ R10, R158, R11, !PT ;  /* 0x0000000b9e0a7209 */ /* 0x000fe40007810000 */
[----:B------:R-:W-:Y:S01]  /*6c80*/  FMNMX.FTZ R5, R157, R6, !PT ;  /* 0x000000069d057209 */ /* 0x000fe20007810000 */
[----:B------:R-:W-:Y:S01]  /*6c90*/  ULEA UR10, UR39, UR5, 0xa ;  /* 0x00000005270a7291 */ /* 0x000fe2000f8e503f */
[----:B------:R-:W-:Y:S02]  /*6ca0*/  FMNMX.FTZ R11, R159, R10, !PT ;  /* 0x0000000a9f0b7209 */ /* 0x000fe40007810000 */
[----:B------:R-:W-:Y:S02]  /*6cb0*/  FMNMX.FTZ R6, R160, R5, !PT ;  /* 0x00000005a0067209 */ /* 0x000fe40007810000 */
[----:B------:R-:W-:-:S02]  /*6cc0*/  FMNMX.FTZ R10, R162, R11, !PT ;  /* 0x0000000ba20a7209 */ /* 0x000fc40007810000 */
[----:B------:R-:W-:Y:S02]  /*6cd0*/  FMNMX.FTZ R5, R161, R6, !PT ;  /* 0x00000006a1057209 */ /* 0x000fe40007810000 */
[----:B------:R-:W-:Y:S01]  /*6ce0*/  QGMMA.64x256x32.F32.E4M3.E4M3 R24, R188, gdesc[UR8], R24, gsb0 ;  /* 0x03e00008bc187df3 */ /* 0x000fe20008000818 */
[----:B------:R-:W-:Y:S01]  /*6cf0*/  UIADD3 UR10, UR10, 0x2, URZ ;  /* 0x000000020a0a7890 */ /* 0x000fe2000fffe03f */
[----:B------:R-:W-:Y:S01]  /*6d00*/  FMNMX.FTZ R11, R163, R10, !PT ;  /* 0x0000000aa30b7209 */ /* 0x000fe20007810000 */
[----:B------:R-:W-:Y:S01]  /*6d10*/  UMOV UR11, 0x80000020 ;  /* 0x80000020000b7882 */ /* 0x000fe20000000000 */
        /* <DEDUP_REMOVED lines=20> */
[----:B--2---:R-:W-:Y:S01]  /*6e60*/  SHF.R.U32.HI R198, RZ, 0x7, R198 ;  /* 0x00000007ffc67819 */ /* 0x004fe200000116c6 */
        /* <DEDUP_REMOVED lines=8> */
[----:B------:R-:W-:Y:S02]  /*6ef0*/  FADD.FTZ R8, -R5, R8 ;  /* 0x0000000805087221 */ /* 0x000fe40000010100 */
[----:B------:R-:W-:-:S02]  /*6f00*/  FADD.FTZ R9, -R6, R9 ;  /* 0x0000000906097221 */ /* 0x000fc40000010100 */
[----:B------:R-:W-:Y:S02]  /*6f10*/  FMUL.FTZ R8, R8, UR38 ;  /* 0x0000002608087c20 */ /* 0x000fe40008410000 */
[----:B------:R-:W-:-:S04]  /*6f20*/  FMUL.FTZ R9, R9, UR38 ;  /* 0x0000002609097c20 */ /* 0x000fc80008410000 */
[----:B------:R-:W-:Y:S08]  /*6f30*/  MUFU.EX2 R8, R8 ;  /* 0x0000000800087308 */ /* 0x000ff00000000800 */
[----:B------:R-:W-:Y:S01]  /*6f40*/  MUFU.EX2 R9, R9 ;  /* 0x0000000900097308 */ /* 0x000fe20000000800 */
[----:B------:R-:W-:Y:S02]  /*6f50*/  WARPGROUP.DEPBAR.LE gsb0, 0x0 ;  /* 0x00008000000079c5 */ /* 0x000fe40000010000 */
[----:B------:R-:W-:Y:S01]  /*6f60*/  WARPGROUP.ARRIVE ;  /* 0x00000000000079c5 */ /* 0x000fe20000000000 */
[----:B------:R-:W-:-:S04]  /*6f70*/  IMAD.U32 R188, RZ, RZ, UR38 ;  /* 0x00000026ffbc7e24 */ /* 0x000fc8000f8e00ff */
[----:B------:R-:W-:Y:S01]  /*6f80*/  FFMA.FTZ R188, R5, R188, -8 ;  /* 0xc100000005bc7423 */ /* 0x000fe200000100bc */
[----:B------:R-:W-:Y:S03]  /*6f90*/  QGMMA.64x256x32.F32.E4M3.E4M3 R24, R184, gdesc[UR8], R24, gsb0 ;  /* 0x03e00008b8187df3 */ /* 0x000fe60008000818 */
[----:B------:R-:W-:-:S01]  /*6fa0*/  FFMA.FTZ R10, R153, UR38, -R188 ;  /* 0x00000026990a7c23 */ /* 0x000fc200080108bc */
[--C-:B------:R-:W-:Y:S01]  /*6fb0*/  FFMA.FTZ R153, R169, UR38, -R188.reuse ;  /* 0x00000026a9997c23 */ /* 0x100fe200080108bc */
[----:B------:R-:W-:Y:S02]  /*6fc0*/  IMAD.U32 R169, RZ, RZ, UR38 ;  /* 0x00000026ffa97e24 */ /* 0x000fe4000f8e00ff */
[--C-:B------:R-:W-:Y:S01]  /*6fd0*/  FFMA.FTZ R11, R152, UR38, -R188.reuse ;  /* 0x00000026980b7c23 */ /* 0x100fe200080108bc */
[----:B------:R-:W-:-:S01]  /*6fe0*/  FFMA.FTZ R152, R168, UR38, -R188 ;  /* 0x00000026a8987c23 */ /* 0x000fc200080108bc */
[----:B------:R-:W-:Y:S01]  /*6ff0*/  FFMA.FTZ R12, R156, UR38, -R188 ;  /* 0x000000269c0c7c23 */ /* 0x000fe200080108bc */
[----:B------:R-:W-:-:S01]  /*7000*/  FFMA.FTZ R168, R6, R169, -8 ;  /* 0xc100000006a87423 */ /* 0x000fc200000100a9 */
        /* <DEDUP_REMOVED lines=17> */
[----:B------:R-:W-:-:S01]  /*7120*/  FFMA.FTZ R167, R167, UR38, -R168 ;  /* 0x00000026a7a77c23 */ /* 0x000fc200080108a8 */
[--C-:B------:R-:W-:Y:S01]  /*7130*/  FFMA.FTZ R163, R170, UR38, -R168.reuse ;  /* 0x00000026aaa37c23 */ /* 0x100fe200080108a8 */
[----:B------:R-:W-:-:S01]  /*7140*/  FFMA.FTZ R174, R174, UR38, -R168 ;  /* 0x00000026aeae7c23 */ /* 0x000fc200080108a8 */
[----:B------:R-:W-:Y:S01]  /*7150*/  FFMA.FTZ R157, R173, UR38, -R188 ;  /* 0x00000026ad9d7c23 */ /* 0x000fe200080108bc */
[----:B------:R-:W-:-:S01]  /*7160*/  FFMA.FTZ R175, R175, UR38, -R168 ;  /* 0x00000026afaf7c23 */ /* 0x000fc200080108a8 */
[----:B------:R-:W-:Y:S01]  /*7170*/  FFMA.FTZ R161, R177, UR38, -R188 ;  /* 0x00000026b1a17c23 */ /* 0x000fe200080108bc */
[----:B------:R-:W-:Y:S01]  /*7180*/  IMAD.U32 R177, RZ, RZ, UR6 ;  /* 0x00000006ffb17e24 */ /* 0x000fe2000f8e00ff */
[----:B------:R-:W3:Y:S01]  /*7190*/  MUFU.EX2 R155, R155 ;  /* 0x0000009b009b7308 */ /* 0x000ee20000000800 */
[----:B-1----:R-:W-:-:S01]  /*71a0*/  FFMA.FTZ R3, R8, R3, R11 ;  /* 0x0000000308037223 */ /* 0x002fc2000001000b */
[----:B------:R-:W-:Y:S01]  /*71b0*/  FFMA.FTZ R160, R176, UR38, -R188 ;  /* 0x00000026b0a07c23 */ /* 0x000fe200080108bc */
[----:B------:R-:W-:-:S01]  /*71c0*/  FFMA.FTZ R178, R178, UR38, -R168 ;  /* 0x00000026b2b27c23 */ /* 0x000fc200080108a8 */
[----:B------:R-:W-:Y:S01]  /*71d0*/  @!P1 LEA R177, R177, UR37, 0x3 ;  /* 0x00000025b1b19c11 */ /* 0x000fe2000f8e18ff */
[----:B------:R-:W-:-:S01]  /*71e0*/  FADD.FTZ R3, R10, R3 ;  /* 0x000000030a037221 */ /* 0x000fc20000010000 */
[----:B------:R-:W-:Y:S01]  /*71f0*/  IADD3 R173, -R198, 0xb, RZ ;  /* 0x0000000bc6ad7810 */ /* 0x000fe20007ffe1ff */
[----:B------:R-:W-:-:S01]  /*7200*/  FFMA.FTZ R179, R179, UR38, -R168 ;  /* 0x00000026b3b37c23 */ /* 0x000fc200080108a8 */
[----:B------:R-:W1:Y:S01]  /*7210*/  MUFU.EX2 R12, R12 ;  /* 0x0000000c000c7308 */ /* 0x000e620000000800 */
[----:B--2---:R-:W-:-:S01]  /*7220*/  FFMA.FTZ R4, R9, R4, R154 ;  /* 0x0000000409047223 */ /* 0x004fc2000001009a */
[----:B------:R-:W-:Y:S01]  /*7230*/  FFMA.FTZ R164, R180, UR38, -R188 ;  /* 0x00000026b4a47c23 */ /* 0x000fe200080108bc */
[----:B------:R-:W-:-:S01]  /*7240*/  FFMA.FTZ R182, R182, UR38, -R168 ;  /* 0x00000026b6b67c23 */ /* 0x000fc200080108a8 */
[----:B------:R-:W-:Y:S01]  /*7250*/  FFMA.FTZ R165, R181, UR38, -R188 ;  /* 0x00000026b5a57c23 */ /* 0x000fe200080108bc */
[----:B------:R-:W-:-:S03]  /*7260*/  FFMA.FTZ R168, R183, UR38, -R168 ;  /* 0x00000026b7a87c23 */ /* 0x000fc600080108a8 */
[----:B------:R-:W2:Y:S01]  /*7270*/  MUFU.EX2 R158, R158 ;  /* 0x0000009e009e7308 */ /* 0x000ea20000000800 */
[----:B---3--:R-:W-:-:S07]  /*7280*/  FADD.FTZ R171, R155, R4 ;  /* 0x000000049bab7221 */ /* 0x008fce0000010000 */
[----:B------:R-:W3:Y:S01]  /*7290*/  MUFU.EX2 R13, R13 ;  /* 0x0000000d000d7308 */ /* 0x000ee20000000800 */
[----:B-1----:R-:W-:-:S07]  /*72a0*/  FADD.FTZ R4, R12, R3 ;  /* 0x000000030c047221 */ /* 0x002fce0000010000 */
[----:B------:R-:W1:Y:S01]  /*72b0*/  MUFU.EX2 R169, R169 ;  /* 0x000000a900a97308 */ /* 0x000e620000000800 */
[----:B--2---:R-:W-:-:S07]  /*72c0*/  FADD.FTZ R170, R158, R171 ;  /* 0x000000ab9eaa7221 */ /* 0x004fce0000010000 */
        /* <DEDUP_REMOVED lines=20> */
[----:B------:R-:W-:Y:S01]  /*7410*/  MUFU.EX2 R153, R153 ;  /* 0x0000009900997308 */ /* 0x000fe20000000800 */
[----:B-1----:R-:W-:-:S01]  /*7420*/  FADD.FTZ R4, R152, R3 ;  /* 0x0000000398047221 */ /* 0x002fc20000010000 */
[----:B------:R-:W-:-:S05]  /*7430*/  @!P1 VIADD R3, R177, 0x28440 ;  /* 0x00028440b1039836 */ /* 0x000fca0000000000 */
[----:B------:R-:W-:Y:S01]  /*7440*/  @!P1 PRMT R3, RZ, 0x654, R3 ;  /* 0x00000654ff039816 */ /* 0x000fe20000000003 */
        /* <DEDUP_REMOVED lines=17> */
[----:B------:R-:W1:Y:S08]  /*7560*/  MUFU.EX2 R165, R165 ;  /* 0x000000a500a57308 */ /* 0x000e700000000800 */
[----:B------:R-:W3:Y:S01]  /*7570*/  MUFU.EX2 R168, R168 ;  /* 0x000000a800a87308 */ /* 0x000ee20000000800 */
[----:B--2---:R-:W-:-:S01]  /*7580*/  FADD.FTZ R171, R182, R171 ;  /* 0x000000abb6ab7221 */ /* 0x004fc20000010000 */
[----:B------:R-:W-:-:S02]  /*7590*/  WARPGROUP.DEPBAR.LE gsb0, 0x0 ;  /* 0x00008000000079c5 */ /* 0x000fc40000010000 */
[----:B------:R2:W-:Y:S06]  /*75a0*/  BAR.ARV R173, 0x100 ;  /* 0x000400ad0000751d */ /* 0x0005ec0000002000 */
[----:B------:R4:W-:Y:S01]  /*75b0*/  @!P1 SYNCS.ARRIVE.TRANS64.RED.A1T0 RZ, [R3+URZ], RZ ;  /* 0x000000ff03ff99a7 */ /* 0x0009e2000810043f */
[----:B--2---:R-:W-:-:S04]  /*75c0*/  FADD.FTZ R173, R153, R4 ;  /* 0x0000000499ad7221 */ /* 0x004fc80000010000 */
[----:B------:R-:W-:-:S04]  /*75d0*/  FADD.FTZ R4, R156, R173 ;  /* 0x000000ad9c047221 */ /* 0x000fc80000010000 */
[----:B----4-:R-:W-:-:S04]  /*75e0*/  FADD.FTZ R3, R157, R4 ;  /* 0x000000049d037221 */ /* 0x010fc80000010000 */
[----:B------:R-:W-:-:S04]  /*75f0*/  FADD.FTZ R4, R160, R3 ;  /* 0x00000003a0047221 */ /* 0x000fc80000010000 */
[----:B------:R-:W-:-:S04]  /*7600*/  FADD.FTZ R3, R161, R4 ;  /* 0x00000004a1037221 */ /* 0x000fc80000010000 */
[----:B------:R-:W-:-:S04]  /*7610*/  FADD.FTZ R4, R164, R3 ;  /* 0x00000003a4047221 */ /* 0x000fc80000010000 */
[----:B-1----:R-:W-:Y:S01]  /*7620*/  FADD.FTZ R3, R165, R4 ;  /* 0x00000004a5037221 */ /* 0x002fe20000010000 */
[----:B---3--:R-:W-:-:S01]  /*7630*/  FADD.FTZ R4, R168, R171 ;  /* 0x000000aba8047221 */ /* 0x008fc20000010000 */
[----:B------:R-:W-:Y:S06]  /*7640*/  @!P0 BRA `(.L_x_822) ;  /* 0x0000000000048947 */ /* 0x000fec0003800000 */
[----:B------:R-:W-:Y:S01]  /*7650*/  BPT.TRAP 0x1 ;  /* 0x000000040000795c */ /* 0x000fe20000300000 */
.L_x_822:
[----:B------:R-:W-:Y:S01]  /*7660*/  ULEA UR5, UR39, UR37, 0x3 ;  /* 0x0000002527057291 */ /* 0x000fe2000f8e183f */
[----:B------:R-:W-:Y:S01]  /*7670*/  ISETP.GT.AND P2, PT, R7, UR7, PT ;  /* 0x0000000707007c0c */ /* 0x000fe2000bf44270 */
[----:B------:R-:W-:Y:S01]  /*7680*/  FMUL.FTZ R24, R24, R8 ;  /* 0x0000000818187220 */ /* 0x000fe20000410000 */
        /* <DEDUP_REMOVED lines=16> */
[----:B------:R-:W-:Y:S01]  /*7790*/  UMOV UR5, UR36 ;  /* 0x0000002400057c82 */ /* 0x000fe20008000000 */
        /* <DEDUP_REMOVED lines=133> */
[----:B------:R-:W-:Y:S01]  /*7ff0*/  F2FP.SATFINITE.E4M3.F32.PACK_AB_MERGE_C R187, R176, R178, R21 ;  /* 0x000000b2b0bb723e */ /* 0x000fe20004807015 */
[----:B------:R-:W-:Y:S06]  /*8000*/  @P2 BRA `(.L_x_823) ;  /* 0xffffffe400ac2947 */ /* 0x000fec000383ffff */
[----:B------:R-:W-:-:S05]  /*8010*/  UMOV UR39, UR6 ;  /* 0x0000000600277c82 */ /* 0x000fca0008000000 */
.L_x_813:
[----:B------:R-:W-:-:S13]  /*8020*/  ISETP.GE.AND P2, PT, R7, UR45, PT ;  /* 0x0000002d07007c0c */ /* 0x000fda000bf46270 */
[----:B------:R-:W-:Y:S05]  /*8030*/  @!P2 BRA `(.L_x_824) ;  /* 0x000000240004a947 */ /* 0x000fea0003800000 */
[----:B------:R-:W-:Y:S01]  /*8040*/  IMAD.MOV.U32 R10, RZ, RZ, R6 ;  /* 0x000000ffff0a7224 */ /* 0x000fe200078e0006 */
[----:B------:R-:W-:Y:S01]  /*8050*/  UMOV UR5, UR36 ;  /* 0x0000002400057c82 */ /* 0x000fe20008000000 */
[----:B------:R-:W-:Y:S01]  /*8060*/  IMAD.MOV.U32 R9, RZ, RZ, R5 ;  /* 0x000000ffff097224 */ /* 0x000fe200078e0005 */
[----:B------:R-:W-:Y:S01]  /*8070*/  ULDC UR7, c[0x0][0x9e4] ;  /* 0x0002790000077ab9 */ /* 0x000fe20000000800 */
[----:B------:R-:W-:Y:S01]  /*8080*/  IMAD.IADD R8, R194, 0x1, R2 ;  /* 0x00000001c2087824 */ /* 0x000fe200078e0202 */
[----:B------:R-:W-:Y:S01]  /*8090*/  ULDC UR41, c[0x0][0x9dc] ;  /* 0x0002770000297ab9 */ /* 0x000fe20000000800 */
[----:B------:R-:W-:Y:S01]  /*80a0*/  ULDC UR56, c[0x0][0x2e0] ;  /* 0x0000b80000387ab9 */ /* 0x000fe20000000800 */
[----:B------:R-:W-:Y:S01]  /*80b0*/  ULDC UR55, c[0x0][0x288] ;  /* 0x0000a20000377ab9 */ /* 0x000fe20000000800 */
[----:B------:R-:W-:-:S05]  /*80c0*/  ULDC UR54, c[0x0][0x9e0] ;  /* 0x0002780000367ab9 */ /* 0x000fca0000000800 */
.L_x_842:
[----:B------:R-:W-:Y:S01]  /*80d0*/  ISETP.NE.AND P3, PT, RZ, UR40, PT ;  /* 0x00000028ff007c0c */ /* 0x000fe2000bf65270 */
[----:B------:R-:W-:-:S04]  /*80e0*/  UISETP.NE.AND UP0, UPT, UR39, 0x1, UPT ;  /* 0x000000012700788c */ /* 0x000fc8000bf05270 */
[----:B------:R-:W-:-:S04]  /*80f0*/  USEL UR36, URZ, 0x1, UP0 ;  /* 0x000000013f247887 */ /* 0x000fc80008000000 */
[----:B------:R-:W-:-:S04]  /*8100*/  ULOP3.LUT UR36, UR5, UR36, URZ, 0x3c, !UPT ;  /* 0x0000002405247292 */ /* 0x000fc8000f8e3c3f */
[----:B------:R-:W-:Y:S08]  /*8110*/  @P3 BRA `(.L_x_825) ;  /* 0x0000000000383947 */ /* 0x000ff00003800000 */
[----:B------:R-:W-:Y:S05]  /*8120*/  @!P0 BRA `(.L_x_826) ;  /* 0x0000000000048947 */ /* 0x000fea0003800000 */
[----:B------:R-:W-:Y:S01]  /*8130*/  BPT.TRAP 0x1 ;  /* 0x000000040000795c */ /* 0x000fe20000300000 */
.L_x_826:
        /* <DEDUP_REMOVED lines=9> */
.L_x_827:
[----:B--2---:R-:W-:Y:S05]  /*81d0*/  @P2 BRA `(.L_x_825) ;  /* 0x0000000000082947 */ /* 0x004fea0003800000 */
[----:B------:R-:W2:Y:S02]  /*81e0*/  SYNCS.PHASECHK.TRANS64.TRYWAIT P2, [UR6+0x28430], R5 ;  /* 0x02843005ff0075a7 */ /* 0x000ea40008040146 */
[----:B--2---:R-:W-:Y:S05]  /*81f0*/  @!P2 BRA `(.L_x_828) ;  /* 0x0000009000d4a947 */ /* 0x004fea0003800000 */
.L_x_825:
        /* <DEDUP_REMOVED lines=51> */
.L_x_830:
[----:B------:R-:W-:Y:S01]  /*8530*/  ULEA UR10, UR39, UR37, 0x3 ;  /* 0x00000025270a7291 */ /* 0x000fe2000f8e183f */
[----:B------:R-:W-:-:S05]  /*8540*/  IMAD.U32 R5, RZ, RZ, UR5 ;  /* 0x00000005ff057e24 */ /* 0x000fca000f8e00ff */
[----:B------:R-:W-:-:S04]  /*8550*/  SHF.L.U32 R5, R5, 0x1f, RZ ;  /* 0x0000001f05057819 */ /* 0x000fc800000006ff */
[----:B------:R1:W2:Y:S01]  /*8560*/  SYNCS.PHASECHK.TRANS64.TRYWAIT P2, [UR10+0x28450], R5 ;  /* 0x02845005ff0075a7 */ /* 0x0002a2000804014a */
[----:B------:R-:W-:Y:S05]  /*8570*/  @!P0 BRA `(.L_x_831) ;  /* 0x0000000000048947 */ /* 0x000fea0003800000 */
[----:B------:R-:W-:Y:S01]  /*8580*/  BPT.TRAP 0x1 ;  /* 0x000000040000795c */ /* 0x000fe20000300000 */
.L_x_831:
[----:B--2---:R-:W-:Y:S05]  /*8590*/  @P2 BRA `(.L_x_829) ;  /* 0x0000000000082947 */ /* 0x004fea0003800000 */
[----:B------:R-:W2:Y:S02]  /*85a0*/  SYNCS.PHASECHK.TRANS64.TRYWAIT P2, [UR10+0x28450], R5 ;  /* 0x02845005ff0075a7 */ /* 0x000ea4000804014a */
[----:B--2---:R-:W-:Y:S05]  /*85b0*/  @!P2 BRA `(.L_x_832) ;  /* 0x0000008c00fca947 */ /* 0x004fea0003800000 */
.L_x_829:
[----:B------:R-:W-:Y:S01]  /*85c0*/  UIADD3 UR5, UR37, 0x8000, URZ ;  /* 0x0000800025057890 */ /* 0x000fe2000fffe03f */
[----:B------:R-:W-:Y:S01]  /*85d0*/  WARPGROUP.ARRIVE ;  /* 0x00000000000079c5 */ /* 0x000fe20000000000 */
[----:B------:R-:W-:-:S05]  /*85e0*/  UMOV UR11, 0x80000020 ;  /* 0x80000020000b7882 */ /* 0x000fca0000000000 */
[----:B------:R-:W3:Y:S01]  /*85f0*/  S2R R11, SR_TID.X ;  /* 0x00000000000b7919 */ /* 0x000ee20000002100 */
[----:B------:R-:W-:Y:S01]  /*8600*/  USHF.R.U32.HI UR5, URZ, 0x4, UR5 ;  /* 0x000000043f057899 */ /* 0x000fe20008011605 */
[----:B-12---:R-:W-:Y:S02]  /*8610*/  IMAD.SHL.U32 R5, R7, 0x40, RZ ;  /* 0x0000004007057824 */ /* 0x006fe400078e00ff */
[----:B------:R-:W-:Y:S01]  /*8620*/  IMAD.U32 R6, RZ, RZ, UR6 ;  /* 0x00000006ff067e24 */ /* 0x000fe2000f8e00ff */
[----:B------:R-:W-:Y:S02]  /*8630*/  ULOP3.LUT UR5, UR5, 0x3fff, URZ, 0xc0, !UPT ;  /* 0x00003fff05057892 */ /* 0x000fe4000f8ec03f */
[----:B------:R-:W-:Y:S02]  /*8640*/  IADD3 R12, -R5, 0x1, RZ ;  /* 0x00000001050c7810 */ /* 0x000fe40007ffe1ff */
[----:B------:R-:W-:Y:S01]  /*8650*/  ULOP3.LUT UR5, UR5, 0x10000, URZ, 0xfc, !UPT ;  /* 0x0001000005057892 */ /* 0x000fe2000f8efc3f */
[----:B------:R-:W-:-:S02]  /*8660*/  @!P1 LEA R6, R6, UR37, 0x3 ;  /* 0x0000002506069c11 */ /* 0x000fc4000f8e18ff */
[----:B------:R-:W-:Y:S01]  /*8670*/  IMAD R12, R17, UR56, R12 ;  /* 0x00000038110c7c24 */ /* 0x000fe2000f8e020c */
[----:B------:R-:W-:Y:S02]  /*8680*/  ULEA UR10, UR39, UR5, 0xa ;  /* 0x00000005270a7291 */ /* 0x000fe4000f8e503f */
[----:B------:R-:W-:Y:S01]  /*8690*/  @!P1 VIADD R6, R6, 0x28440 ;  /* 0x0002844006069836 */ /* 0x000fe20000000000 */
[----:B------:R-:W-:-:S04]  /*86a0*/  ULOP3.LUT UR5, URZ, UR41, URZ, 0x33, !UPT ;  /* 0x000000293f057292 */ /* 0x000fc8000f8e333f */
[----:B------:R-:W-:Y:S02]  /*86b0*/  @!P1 PRMT R6, RZ, 0x654, R6 ;  /* 0x00000654ff069816 */ /* 0x000fe40000000006 */
[----:B------:R-:W-:Y:S01]  /*86c0*/  QGMMA.64x256x32.F32.E4M3.E4M3 R24, R188, gdesc[UR8], R24, gsb0 ;  /* 0x03e00008bc187df3 */ /* 0x000fe20008000818 */
[----:B------:R-:W-:Y:S01]  /*86d0*/  UIADD3 UR10, UR10, 0x2, URZ ;  /* 0x000000020a0a7890 */ /* 0x000fe2000fffe03f */
[----:B------:R-:W-:Y:S01]  /*86e0*/  UMOV UR11, 0x80000020 ;  /* 0x80000020000b7882 */ /* 0x000fe20000000000 */
[----:B---3--:R-:W-:-:S04]  /*86f0*/  SHF.R.U32.HI R11, RZ, 0x7, R11 ;  /* 0x00000007ff0b7819 */ /* 0x008fc8000001160b */
[----:B------:R-:W-:Y:S01]  /*8700*/  IADD3 R13, -R11, 0xb, RZ ;  /* 0x0000000b0b0d7810 */ /* 0x000fe20007ffe1ff */
[----:B------:R-:W-:-:S04]  /*8710*/  VIADD R11, R12, -UR55 ;  /* 0x800000370c0b7c36 */ /* 0x000fc80008000000 */
[----:B------:R-:W-:-:S04]  /*8720*/  IMAD R11, R16, -0x2, R11 ;  /* 0xfffffffe100b7824 */ /* 0x000fc800078e020b */
[C---:B------:R-:W-:Y:S02]  /*8730*/  VIADD R15, R11.reuse, UR54 ;  /* 0x000000360b0f7c36 */ /* 0x040fe40008000000 */
[----:B------:R-:W-:-:S04]  /*8740*/  VIADD R21, R11, UR5 ;  /* 0x000000050b157c36 */ /* 0x000fc80008000000 */
[----:B------:R-:W-:Y:S01]  /*8750*/  IMAD.IADD R11, R2, 0x1, R21 ;  /* 0x00000001020b7824 */ /* 0x000fe200078e0215 */
[----:B------:R-:W-:Y:S02]  /*8760*/  WARPGROUP.DEPBAR.LE gsb0, 0x0 ;  /* 0x00008000000079c5 */ /* 0x000fe40000010000 */
[----:B------:R-:W-:-:S06]  /*8770*/  WARPGROUP.ARRIVE ;  /* 0x00000000000079c5 */ /* 0x000fcc0000000000 */
[----:B------:R-:W-:Y:S03]  /*8780*/  QGMMA.64x256x32.F32.E4M3.E4M3 R24, R184, gdesc[UR8], R24, gsb0 ;  /* 0x03e00008b8187df3 */ /* 0x000fe60008000818 */
[----:B------:R-:W-:Y:S02]  /*8790*/  WARPGROUP.DEPBAR.LE gsb0, 0x0 ;  /* 0x00008000000079c5 */ /* 0x000fe40000010000 */
[----:B------:R1:W-:Y:S06]  /*87a0*/  BAR.ARV R13, 0x100 ;  /* 0x0004000d0000751d */ /* 0x0003ec0000002000 */
[----:B------:R2:W-:Y:S02]  /*87b0*/  @!P1 SYNCS.ARRIVE.TRANS64.RED.A1T0 RZ, [R6+URZ], RZ ;  /* 0x000000ff06ff99a7 */ /* 0x0005e4000810043f */
[----:B--2---:R-:W-:Y:S01]  /*87c0*/  IMAD.IADD R6, R2, 0x1, R15 ;  /* 0x0000000102067824 */ /* 0x004fe200078e020f */
[----:B-1----:R-:W-:Y:S06]  /*87d0*/  @!P6 BRA `(.L_x_833) ;  /* 0x00000000005ce947 */ /* 0x002fec0003800000 */
        /* <DEDUP_REMOVED lines=11> */
.L_x_835:
[----:B------:R-:W-:Y:S02]  /*8890*/  IMAD.U32 R14, RZ, RZ, UR7 ;  /* 0x00000007ff0e7e24 */ /* 0x000fe4000f8e00ff */
[----:B------:R-:W-:-:S03]  /*88a0*/  IMAD.MOV.U32 R12, RZ, RZ, R8 ;  /* 0x000000ffff0c7224 */ /* 0x000fc600078e0008 */
[----:B------:R-:W-:-:S13]  /*88b0*/  ISETP.NE.AND P2, PT, R14, 0x1, PT ;  /* 0x000000010e00780c */ /* 0x000fda0003f45270 */
[----:B------:R-:W1:Y:S01]  /*88c0*/  @P2 LDC.64 R184, c[0x0][0x9e8] ;  /* 0x00027a00ffb82b82 */ /* 0x000e620000000a00 */
[----:B------:R-:W-:-:S04]  /*88d0*/  @P2 IMAD.IADD R13, R194, 0x1, R2 ;  /* 0x00000001c20d2824 */ /* 0x000fc800078e0202 */
[----:B-1----:R-:W-:-:S05]  /*88e0*/  @P2 IMAD.HI.U32 R184, R13, R184, RZ ;  /* 0x000000b80db82227 */ /* 0x002fca00078e00ff */
[----:B------:R-:W-:-:S07]  /*88f0*/  @P2 SHF.R.U32.HI R12, RZ, R185, R184 ;  /* 0x000000b9ff0c2219 */ /* 0x000fce00000116b8 */
.L_x_836:
[----:B------:R-:W-:Y:S05]  /*8900*/  BSYNC B0 ;  /* 0x0000000000007941 */ /* 0x000fea0003800000 */
.L_x_834:
[----:B------:R-:W-:-:S04]  /*8910*/  IMAD R13, R12, R14, -R5 ;  /* 0x0000000e0c0d7224 */ /* 0x000fc800078e0a05 */
[----:B------:R-:W-:-:S05]  /*8920*/  IMAD R13, R16, -0x2, R13 ;  /* 0xfffffffe100d7824 */ /* 0x000fca00078e020d */
[----:B------:R-:W-:Y:S02]  /*8930*/  VIADDMNMX R6, R13, R14, R6, PT ;  /* 0x0000000e0d067246 */ /* 0x000fe40003800106 */
[----:B------:R-:W-:-:S07]  /*8940*/  VIMNMX R11, R11, R13, !PT ;  /* 0x0000000d0b0b7248 */ /* 0x000fce0007fe0100 */
.L_x_833:
[----:B------:R-:W-:-:S04]  /*8950*/  ISETP.GT.AND P2, PT, R7, -0x1, PT ;  /* 0xffffffff0700780c */ /* 0x000fc80003f44270 */
[C---:B------:R-:W-:Y:S02]  /*8960*/  ISETP.GT.AND P3, PT, R11.reuse, RZ, P2 ;  /* 0x000000ff0b00720c */ /* 0x040fe40001764270 */
[C---:B------:R-:W-:Y:S02]  /*8970*/  ISETP.GT.AND P5, PT, R11.reuse, 0x1, P2 ;  /* 0x000000010b00780c */ /* 0x040fe400017a4270 */
[----:B------:R-:W-:Y:S02]  /*8980*/  ISETP.LT.OR P4, PT, R6, 0x1, P3 ;  /* 0x000000010600780c */ /* 0x000fe40001f81670 */
[C---:B------:R-:W-:Y:S02]  /*8990*/  ISETP.GT.AND P3, PT, R11.reuse, 0x8, P2 ;  /* 0x000000080b00780c */ /* 0x040fe40001764270 */
[----:B------:R-:W-:Y:S02]  /*89a0*/  FSEL R152, R152, -INF , !P4 ;  /* 0xff80000098987808 */ /* 0x000fe40006000000 */
[----:B------:R-:W-:-:S02]  /*89b0*/  ISETP.GT.AND P4, PT, R11, 0x9, P2 ;  /* 0x000000090b00780c */ /* 0x000fc40001784270 */
[C---:B------:R-:W-:Y:S02]  /*89c0*/  ISETP.LT.OR P5, PT, R6.reuse, 0x2, P5 ;  /* 0x000000020600780c */ /* 0x040fe40002fa1670 */
[C---:B------:R-:W-:Y:S02]  /*89d0*/  ISETP.LT.OR P3, PT, R6.reuse, 0x9, P3 ;  /* 0x000000090600780c */ /* 0x040fe40001f61670 */
[----:B------:R-:W-:Y:S02]  /*89e0*/  ISETP.LT.OR P4, PT, R6, 0xa, P4 ;  /* 0x0000000a0600780c */ /* 0x000fe40002781670 */
[----:B------:R-:W-:Y:S02]  /*89f0*/  FSEL R153, R153, -INF , !P5 ;  /* 0xff80000099997808 */ /* 0x000fe40006800000 */
[----:B------:R-:W-:Y:S02]  /*8a00*/  FSEL R156, R156, -INF , !P3 ;  /* 0xff8000009c9c7808 */ /* 0x000fe40005800000 */
[----:B------:R-:W-:-:S02]  /*8a10*/  FSEL R157, R157, -INF , !P4 ;  /* 0xff8000009d9d7808 */ /* 0x000fc40006000000 */
[C---:B------:R-:W-:Y:S02]  /*8a20*/  ISETP.GT.AND P5, PT, R11.reuse, 0x10, P2 ;  /* 0x000000100b00780c */ /* 0x040fe400017a4270 */
[C---:B------:R-:W-:Y:S02]  /*8a30*/  ISETP.GT.AND P3, PT, R11.reuse, 0x11, P2 ;  /* 0x000000110b00780c */ /* 0x040fe40001764270 */
[----:B------:R-:W-:Y:S02]  /*8a40*/  ISETP.GT.AND P4, PT, R11, 0x18, P2 ;  /* 0x000000180b00780c */ /* 0x000fe40001784270 */
[C---:B------:R-:W-:Y:S02]  /*8a50*/  ISETP.LT.OR P5, PT, R6.reuse, 0x11, P5 ;  /* 0x000000110600780c */ /* 0x040fe40002fa1670 */
[C---:B------:R-:W-:Y:S02]  /*8a60*/  ISETP.LT.OR P3, PT, R6.reuse, 0x12, P3 ;  /* 0x000000120600780c */ /* 0x040fe40001f61670 */
[----:B------:R-:W-:-:S02]  /*8a70*/  ISETP.LT.OR P4, PT, R6, 0x19, P4 ;  /* 0x000000190600780c */ /* 0x000fc40002781670 */
[----:B------:R-:W-:Y:S02]  /*8a80*/  FSEL R160, R160, -INF , !P5 ;  /* 0xff800000a0a07808 */ /* 0x000fe40006800000 */
[----:B------:R-:W-:Y:S02]  /*8a90*/  FSEL R161, R161, -INF , !P3 ;  /* 0xff800000a1a17808 */ /* 0x000fe40005800000 */
[----:B------:R-:W-:Y:S02]  /*8aa0*/  FSEL R164, R164, -INF , !P4 ;  /* 0xff800000a4a47808 */ /* 0x000fe40006000000 */
[C---:B------:R-:W-:Y:S02]  /*8ab0*/  ISETP.GT.AND P5, PT, R11.reuse, 0x19, P2 ;  /* 0x000000190b00780c */ /* 0x040fe400017a4270 */
[C---:B------:R-:W-:Y:S02]  /*8ac0*/  ISETP.GT.AND P3, PT, R11.reuse, 0x20, P2 ;  /* 0x000000200b00780c */ /* 0x040fe40001764270 */
        /* <DEDUP_REMOVED lines=18> */
[----:B------:R-:W-:Y:S01]  /*8bf0*/  ISETP.GT.AND P4, PT, R11, 0x39, P2 ;  /* 0x000000390b00780c */ /* 0x000fe20001784270 */
[----:B------:R-:W-:Y:S01]  /*8c00*/  IMAD.IADD R11, R0, 0x1, R21 ;  /* 0x00000001000b7824 */ /* 0x000fe200078e0215 */
[----:B------:R-:W-:-:S02]  /*8c10*/  ISETP.LT.OR P5, PT, R6, 0x32, P5 ;  /* 0x000000320600780c */ /* 0x000fc40002fa1670 */
[C---:B------:R-:W-:Y:S02]  /*8c20*/  ISETP.LT.OR P3, PT, R6.reuse, 0x39, P3 ;  /* 0x000000390600780c */ /* 0x040fe40001f61670 */
[----:B------:R-:W-:Y:S01]  /*8c30*/  ISETP.LT.OR P4, PT, R6, 0x3a, P4 ;  /* 0x0000003a0600780c */ /* 0x000fe20002781670 */
[----:B------:R-:W-:Y:S01]  /*8c40*/  IMAD.IADD R6, R0, 0x1, R15 ;  /* 0x0000000100067824 */ /* 0x000fe200078e020f */
[----:B------:R-:W-:Y:S02]  /*8c50*/  FSEL R177, R177, -INF , !P5 ;  /* 0xff800000b1b17808 */ /* 0x000fe40006800000 */
[----:B------:R-:W-:Y:S02]  /*8c60*/  FSEL R180, R180, -INF , !P3 ;  /* 0xff800000b4b47808 */ /* 0x000fe40005800000 */
[----:B------:R-:W-:Y:S01]  /*8c70*/  FSEL R181, R181, -INF , !P4 ;  /* 0xff800000b5b57808 */ /* 0x000fe20006000000 */
[----:B------:R-:W-:Y:S06]  /*8c80*/  @!P6 BRA `(.L_x_837) ;  /* 0x000000000058e947 */ /* 0x000fec0003800000 */
        /* <DEDUP_REMOVED lines=12> */
.L_x_839:
[----:B------:R-:W-:-:S05]  /*8d50*/  IMAD.U32 R14, RZ, RZ, UR7 ;  /* 0x00000007ff0e7e24 */ /* 0x000fca000f8e00ff */
[----:B------:R-:W-:-:S13]  /*8d60*/  ISETP.NE.AND P3, PT, R14, 0x1, PT ;  /* 0x000000010e00780c */ /* 0x000fda0003f65270 */
[----:B------:R-:W1:Y:S02]  /*8d70*/  @P3 LDC.64 R20, c[0x0][0x9e8] ;  /* 0x00027a00ff143b82 */ /* 0x000e640000000a00 */
[----:B-1----:R-:W-:-:S05]  /*8d80*/  @P3 IMAD.HI.U32 R20, R12, R20, RZ ;  /* 0x000000140c143227 */ /* 0x002fca00078e00ff */
[----:B------:R-:W-:-:S07]  /*8d90*/  @P3 SHF.R.U32.HI R12, RZ, R21, R20 ;  /* 0x00000015ff0c3219 */ /* 0x000fce0000011614 */
.L_x_840:
[----:B------:R-:W-:Y:S05]  /*8da0*/  BSYNC B0 ;  /* 0x0000000000007941 */ /* 0x000fea0003800000 */
.L_x_838:
[----:B------:R-:W-:-:S04]  /*8db0*/  IMAD R5, R12, R14, -R5 ;  /* 0x0000000e0c057224 */ /* 0x000fc800078e0a05 */
[----:B------:R-:W-:-:S05]  /*8dc0*/  IMAD R5, R16, -0x2, R5 ;  /* 0xfffffffe10057824 */ /* 0x000fca00078e0205 */
[----:B------:R-:W-:Y:S02]  /*8dd0*/  VIADDMNMX R6, R5, R14, R6, PT ;  /* 0x0000000e05067246 */ /* 0x000fe40003800106 */
[----:B------:R-:W-:-:S07]  /*8de0*/  VIMNMX R11, R11, R5, !PT ;  /* 0x000000050b0b7248 */ /* 0x000fce0007fe0100 */
.L_x_837:
[----:B------:R-:W-:Y:S02]  /*8df0*/  FMNMX.FTZ R12, R152, R9, !PT ;  /* 0x00000009980c7209 */ /* 0x000fe40007810000 */
[----:B------:R-:W-:Y:S02]  /*8e00*/  ISETP.GT.AND P4, PT, R11, 0x8, P2 ;  /* 0x000000080b00780c */ /* 0x000fe40001784270 */
[----:B------:R-:W-:Y:S02]  /*8e10*/  FMNMX.FTZ R5, R153, R12, !PT ;  /* 0x0000000c99057209 */ /* 0x000fe40007810000 */
[----:B------:R-:W-:Y:S02]  /*8e20*/  ISETP.LT.OR P4, PT, R6, 0x9, P4 ;  /* 0x000000090600780c */ /* 0x000fe40002781670 */
[----:B------:R-:W-:Y:S02]  /*8e30*/  FMNMX.FTZ R12, R156, R5, !PT ;  /* 0x000000059c0c7209 */ /* 0x000fe40007810000 */
[----:B------:R-:W-:-:S02]  /*8e40*/  FSEL R158, R158, -INF , !P4 ;  /* 0xff8000009e9e7808 */ /* 0x000fc40006000000 */
[----:B------:R-:W-:Y:S02]  /*8e50*/  FMNMX.FTZ R5, R157, R12, !PT ;  /* 0x0000000c9d057209 */ /* 0x000fe40007810000 */
[C---:B------:R-:W-:Y:S02]  /*8e60*/  ISETP.GT.AND P4, PT, R11.reuse, RZ, P2 ;  /* 0x000000ff0b00720c */ /* 0x040fe40001784270 */
[----:B------:R-:W-:Y:S02]  /*8e70*/  FMNMX.FTZ R12, R160, R5, !PT ;  /* 0x00000005a00c7209 */ /* 0x000fe40007810000 */
[----:B------:R-:W-:Y:S02]  /*8e80*/  ISETP.GT.AND P3, PT, R11, 0x1, P2 ;  /* 0x000000010b00780c */ /* 0x000fe40001764270 */
[----:B------:R-:W-:Y:S02]  /*8e90*/  FMNMX.FTZ R5, R161, R12, !PT ;  /* 0x0000000ca1057209 */ /* 0x000fe40007810000 */
[----:B------:R-:W-:-:S02]  /*8ea0*/  ISETP.LT.OR P4, PT, R6, 0x1, P4 ;  /* 0x000000010600780c */ /* 0x000fc40002781670 */
        /* <DEDUP_REMOVED lines=20> */
[C---:B------:R-:W-:Y:S01]  /*8ff0*/  ISETP.GT.AND P3, PT, R11.reuse, 0x18, P2 ;  /* 0x000000180b00780c */ /* 0x040fe20001764270 */
[----:B------:R-:W1:Y:S01]  /*9000*/  SHFL.BFLY PT, R5, R12, 0x2, 0x1f ;  /* 0x0c401f000c057f89 */ /* 0x000e6200000e0000 */
[C---:B------:R-:W-:Y:S02]  /*9010*/  ISETP.LT.OR P5, PT, R6.reuse, 0x12, P5 ;  /* 0x000000120600780c */ /* 0x040fe40002fa1670 */
[----:B------:R-:W-:Y:S02]  /*9020*/  ISETP.GT.AND P4, PT, R11, 0x19, P2 ;  /* 0x000000190b00780c */ /* 0x000fe40001784270 */
[----:B------:R-:W-:-:S02]  /*9030*/  ISETP.LT.OR P3, PT, R6, 0x19, P3 ;  /* 0x000000190600780c */ /* 0x000fc40001f61670 */
[----:B------:R-:W-:Y:S02]  /*9040*/  FSEL R163, R163, -INF , !P5 ;  /* 0xff800000a3a37808 */ /* 0x000fe40006800000 */
[C---:B------:R-:W-:Y:S02]  /*9050*/  ISETP.GT.AND P5, PT, R11.reuse, 0x20, P2 ;  /* 0x000000200b00780c */ /* 0x040fe400017a4270 */
[----:B------:R-:W-:Y:S02]  /*9060*/  FSEL R166, R166, -INF , !P3 ;  /* 0xff800000a6a67808 */ /* 0x000fe40005800000 */
[C---:B------:R-:W-:Y:S02]  /*9070*/  ISETP.LT.OR P4, PT, R6.reuse, 0x1a, P4 ;  /* 0x0000001a0600780c */ /* 0x040fe40002781670 */
[----:B------:R-:W-:Y:S02]  /*9080*/  ISETP.GT.AND P3, PT, R11, 0x21, P2 ;  /* 0x000000210b00780c */ /* 0x000fe40001764270 */
[----:B------:R-:W-:-:S02]  /*9090*/  ISETP.LT.OR P5, PT, R6, 0x21, P5 ;  /* 0x000000210600780c */ /* 0x000fc40002fa1670 */
[----:B------:R-:W-:Y:S02]  /*90a0*/  FSEL R167, R167, -INF , !P4 ;  /* 0xff800000a7a77808 */ /* 0x000fe40006000000 */
[----:B------:R-:W-:Y:S02]  /*90b0*/  ISETP.GT.AND P4, PT, R11, 0x28, P2 ;  /* 0x000000280b00780c */ /* 0x000fe40001784270 */
[----:B------:R-:W-:Y:S02]  /*90c0*/  ISETP.LT.OR P3, PT, R6, 0x22, P3 ;  /* 0x000000220600780c */ /* 0x000fe40001f61670 */
[----:B-1----:R-:W-:Y:S02]  /*90d0*/  FMNMX.FTZ R5, R12, R5, !PT ;  /* 0x000000050c057209 */ /* 0x002fe40007810000 */
[----:B------:R-:W-:Y:S02]  /*90e0*/  FMNMX.FTZ R12, R13, R10, !PT ;  /* 0x0000000a0d0c7209 */ /* 0x000fe40007810000 */
[----:B------:R-:W-:Y:S01]  /*90f0*/  FSEL R170, R170, -INF , !P5 ;  /* 0xff800000aaaa7808 */ /* 0x000fe20006800000 */
[----:B------:R-:W1:Y:S01]  /*9100*/  SHFL.BFLY PT, R14, R5, 0x1, 0x1f ;  /* 0x0c201f00050e7f89 */ /* 0x000e6200000e0000 */
[----:B------:R-:W-:-:S02]  /*9110*/  FMNMX.FTZ R15, R155, R12, !PT ;  /* 0x0000000c9b0f7209 */ /* 0x000fc40007810000 */
[----:B------:R-:W-:Y:S02]  /*9120*/  ISETP.LT.OR P4, PT, R6, 0x29, P4 ;  /* 0x000000290600780c */ /* 0x000fe40002781670 */
[----:B------:R-:W-:Y:S02]  /*9130*/  FMNMX.FTZ R12, R158, R15, !PT ;  /* 0x0000000f9e0c7209 */ /* 0x000fe40007810000 */
[----:B------:R-:W-:Y:S02]  /*9140*/  FSEL R171, R171, -INF , !P3 ;  /* 0xff800000abab7808 */ /* 0x000fe40005800000 */
[----:B------:R-:W-:Y:S02]  /*9150*/  FMNMX.FTZ R15, R159, R12, !PT ;  /* 0x0000000c9f0f7209 */ /* 0x000fe40007810000 */
[----:B------:R-:W-:Y:S02]  /*9160*/  ISETP.GT.AND P3, PT, R11, 0x29, P2 ;  /* 0x000000290b00780c */ /* 0x000fe40001764270 */
[----:B------:R-:W-:-:S02]  /*9170*/  FMNMX.FTZ R12, R162, R15, !PT ;  /* 0x0000000fa20c7209 */ /* 0x000fc40007810000 */
[----:B------:R-:W-:Y:S02]  /*9180*/  FSEL R174, R174, -INF , !P4 ;  /* 0xff800000aeae7808 */ /* 0x000fe40006000000 */
[----:B------:R-:W-:Y:S02]  /*9190*/  FMNMX.FTZ R15, R163, R12, !PT ;  /* 0x0000000ca30f7209 */ /* 0x000fe40007810000 */
[----:B------:R-:W-:Y:S02]  /*91a0*/  ISETP.GT.AND P4, PT, R11, 0x30, P2 ;  /* 0x000000300b00780c */ /* 0x000fe40001784270 */
[----:B------:R-:W-:Y:S02]  /*91b0*/  FMNMX.FTZ R12, R166, R15, !PT ;  /* 0x0000000fa60c7209 */ /* 0x000fe40007810000 */
[----:B------:R-:W-:Y:S02]  /*91c0*/  ISETP.LT.OR P3, PT, R6, 0x2a, P3 ;  /* 0x0000002a0600780c */ /* 0x000fe40001f61670 */
        /* <DEDUP_REMOVED lines=8> */
[----:B-1----:R-:W-:Y:S01]  /*9250*/  FMNMX.FTZ R5, R5, R14, !PT ;  /* 0x0000000e05057209 */ /* 0x002fe20007810000 */
[----:B------:R-:W-:Y:S01]  /*9260*/  IMAD.U32 R14, RZ, RZ, UR38 ;  /* 0x00000026ff0e7e24 */ /* 0x000fe2000f8e00ff */
[----:B------:R-:W-:Y:S02]  /*9270*/  ISETP.GT.AND P4, PT, R11, 0x38, P2 ;  /* 0x000000380b00780c */ /* 0x000fe40001784270 */
[----:B------:R-:W-:Y:S01]  /*9280*/  ISETP.LT.OR P3, PT, R6, 0x32, P3 ;  /* 0x000000320600780c */ /* 0x000fe20001f61670 */
[----:B------:R-:W-:-:S01]  /*9290*/  FFMA.FTZ R14, R5, R14, -8 ;  /* 0xc1000000050e7423 */ /* 0x000fc2000001000e */
[----:B------:R-:W-:Y:S02]  /*92a0*/  FMNMX.FTZ R21, R175, R20, !PT ;  /* 0x00000014af157209 */ /* 0x000fe40007810000 */
[----:B------:R-:W-:-:S02]  /*92b0*/  ISETP.GT.AND P2, PT, R11, 0x39, P2 ;  /* 0x000000390b00780c */ /* 0x000fc40001744270 */
[----:B------:R-:W-:Y:S02]  /*92c0*/  ISETP.LT.OR P4, PT, R6, 0x39, P4 ;  /* 0x000000390600780c */ /* 0x000fe40002781670 */
[----:B------:R-:W-:Y:S02]  /*92d0*/  FSEL R179, R179, -INF , !P3 ;  /* 0xff800000b3b37808 */ /* 0x000fe40005800000 */
[----:B------:R-:W-:Y:S02]  /*92e0*/  FMNMX.FTZ R20, R178, R21, !PT ;  /* 0x00000015b2147209 */ /* 0x000fe40007810000 */
[----:B------:R-:W-:Y:S02]  /*92f0*/  FSETP.NEU.FTZ.AND P5, PT, R5, -INF , PT ;  /* 0xff8000000500780b */ /* 0x000fe40003fbd000 */
[----:B------:R-:W-:Y:S02]  /*9300*/  ISETP.LT.OR P2, PT, R6, 0x3a, P2 ;  /* 0x0000003a0600780c */ /* 0x000fe40001741670 */
[----:B------:R-:W-:-:S02]  /*9310*/  FSEL R182, R182, -INF , !P4 ;  /* 0xff800000b6b67808 */ /* 0x000fc40006000000 */
[----:B------:R-:W-:Y:S02]  /*9320*/  FMNMX.FTZ R21, R179, R20, !PT ;  /* 0x00000014b3157209 */ /* 0x000fe40007810000 */
[----:B------:R-:W-:Y:S02]  /*9330*/  FSEL R14, R14, RZ, P5 ;  /* 0x000000ff0e0e7208 */ /* 0x000fe40002800000 */
[----:B------:R-:W-:Y:S02]  /*9340*/  FSEL R183, R183, -INF , !P2 ;  /* 0xff800000b7b77808 */ /* 0x000fe40005000000 */
[----:B------:R-:W-:Y:S01]  /*9350*/  FMNMX.FTZ R6, R182, R21, !PT ;  /* 0x00000015b6067209 */ /* 0x000fe20007810000 */
[--C-:B------:R-:W-:Y:S01]  /*9360*/  FFMA.FTZ R152, R152, UR38, -R14.reuse ;  /* 0x0000002698987c23 */ /* 0x100fe2000801080e */
[----:B------:R-:W-:-:S01]  /*9370*/  FFMA.FTZ R157, R157, UR38, -R14 ;  /* 0x000000269d9d7c23 */ /* 0x000fc2000801080e */
[--C-:B------:R-:W-:Y:S01]  /*9380*/  FFMA.FTZ R15, R153, UR38, -R14.reuse ;  /* 0x00000026990f7c23 */ /* 0x100fe2000801080e */
[----:B------:R-:W-:Y:S01]  /*9390*/  FMNMX.FTZ R6, R183, R6, !PT ;  /* 0x00000006b7067209 */ /* 0x000fe20007810000 */
[----:B------:R1:W-:Y:S01]  /*93a0*/  MUFU.EX2 R12, R152 ;  /* 0x00000098000c7308 */ /* 0x0003e20000000800 */
[----:B------:R-:W-:-:S01]  /*93b0*/  FFMA.FTZ R11, R156, UR38, -R14 ;  /* 0x000000269c0b7c23 */ /* 0x000fc2000801080e */
[--C-:B------:R-:W-:Y:S01]  /*93c0*/  FFMA.FTZ R21, R160, UR38, -R14.reuse ;  /* 0x00000026a0157c23 */ /* 0x100fe2000801080e */
[----:B------:R-:W-:-:S01]  /*93d0*/  FFMA.FTZ R153, R164, UR38, -R14 ;  /* 0x00000026a4997c23 */ /* 0x000fc2000801080e */
[--C-:B------:R-:W-:Y:S01]  /*93e0*/  FFMA.FTZ R154, R165, UR38, -R14.reuse ;  /* 0x00000026a59a7c23 */ /* 0x100fe2000801080e */
[----:B------:R-:W-:-:S01]  /*93f0*/  FFMA.FTZ R156, R168, UR38, -R14 ;  /* 0x00000026a89c7c23 */ /* 0x000fc2000801080e */
[--C-:B------:R-:W-:Y:S01]  /*9400*/  FFMA.FTZ R160, R172, UR38, -R14.reuse ;  /* 0x00000026aca07c23 */ /* 0x100fe2000801080e */
[----:B------:R-:W-:-:S01]  /*9410*/  FFMA.FTZ R164, R176, UR38, -R14 ;  /* 0x00000026b0a47c23 */ /* 0x000fc2000801080e */
[----:B------:R2:W-:Y:S01]  /*9420*/  MUFU.EX2 R20, R157 ;  /* 0x0000009d00147308 */ /* 0x0005e20000000800 */
[----:B-1----:R-:W-:-:S01]  /*9430*/  FFMA.FTZ R152, R161, UR38, -R14 ;  /* 0x00000026a1987c23 */ /* 0x002fc2000801080e */
[--C-:B------:R-:W-:Y:S01]  /*9440*/  FFMA.FTZ R165, R177, UR38, -R14.reuse ;  /* 0x00000026b1a57c23 */ /* 0x100fe2000801080e */
[----:B------:R-:W1:Y:S01]  /*9450*/  SHFL.BFLY PT, R161, R6, 0x2, 0x1f ;  /* 0x0c401f0006a17f89 */ /* 0x000e6200000e0000 */
[----:B------:R-:W-:-:S01]  /*9460*/  FFMA.FTZ R168, R180, UR38, -R14 ;  /* 0x00000026b4a87c23 */ /* 0x000fc2000801080e */
[----:B------:R-:W-:-:S03]  /*9470*/  FFMA.FTZ R181, R181, UR38, -R14 ;  /* 0x00000026b5b57c23 */ /* 0x000fc6000801080e */
[----:B------:R-:W-:Y:S01]  /*9480*/  MUFU.EX2 R15, R15 ;  /* 0x0000000f000f7308 */ /* 0x000fe20000000800 */
[----:B--2---:R-:W-:-:S07]  /*9490*/  FFMA.FTZ R157, R169, UR38, -R14 ;  /* 0x00000026a99d7c23 */ /* 0x004fce000801080e */
[----:B------:R-:W-:Y:S08]  /*94a0*/  MUFU.EX2 R11, R11 ;  /* 0x0000000b000b7308 */ /* 0x000ff00000000800 */
[----:B------:R-:W-:Y:S01]  /*94b0*/  MUFU.EX2 R21, R21 ;  /* 0x0000001500157308 */ /* 0x000fe20000000800 */
[----:B-1----:R-:W-:Y:S01]  /*94c0*/  FMNMX.FTZ R169, R6, R161, !PT ;  /* 0x000000a106a97209 */ /* 0x002fe20007810000 */
[----:B------:R-:W-:Y:S01]  /*94d0*/  FFMA.FTZ R161, R173, UR38, -R14 ;  /* 0x00000026ada17c23 */ /* 0x000fe2000801080e */
[----:B------:R-:W-:-:S03]  /*94e0*/  FSEL R14, R5, RZ, P5 ;  /* 0x000000ff050e7208 */ /* 0x000fc60002800000 */
[----:B------:R-:W1:Y:S02]  /*94f0*/  SHFL.BFLY PT, R6, R169, 0x1, 0x1f ;  /* 0x0c201f00a9067f89 */ /* 0x000e6400000e0000 */
[----:B------:R-:W-:Y:S01]  /*9500*/  MUFU.EX2 R152, R152 ;  /* 0x0000009800987308 */ /* 0x000fe20000000800 */
[----:B------:R-:W-:-:S07]  /*9510*/  FADD.FTZ R14, -R14, R9 ;  /* 0x000000090e0e7221 */ /* 0x000fce0000010100 */
[----:B------:R-:W-:Y:S08]  /*9520*/  MUFU.EX2 R153, R153 ;  /* 0x0000009900997308 */ /* 0x000ff00000000800 */
[----:B------:R-:W-:Y:S01]  /*9530*/  MUFU.EX2 R154, R154 ;  /* 0x0000009a009a7308 */ /* 0x000fe20000000800 */
[----:B-1----:R-:W-:Y:S01]  /*9540*/  FMNMX.FTZ R6, R169, R6, !PT ;  /* 0x00000006a9067209 */ /* 0x002fe20007810000 */
[----:B------:R-:W-:-:S06]  /*9550*/  IMAD.U32 R169, RZ, RZ, UR38 ;  /* 0x00000026ffa97e24 */ /* 0x000fcc000f8e00ff */
[----:B------:R-:W-:Y:S01]  /*9560*/  MUFU.EX2 R156, R156 ;  /* 0x0000009c009c7308 */ /* 0x000fe20000000800 */
[C---:B------:R-:W-:Y:S01]  /*9570*/  FSETP.NEU.FTZ.AND P2, PT, R6.reuse, -INF , PT ;  /* 0xff8000000600780b */ /* 0x040fe20003f5d000 */
[----:B------:R-:W-:Y:S01]  /*9580*/  FFMA.FTZ R172, R6, R169, -8 ;  /* 0xc100000006ac7423 */ /* 0x000fe200000100a9 */
[----:B------:R-:W-:-:S04]  /*9590*/  FMUL.FTZ R169, R14, UR38 ;  /* 0x000000260ea97c20 */ /* 0x000fc80008410000 */
        /* <DEDUP_REMOVED lines=9> */
[----:B------:R-:W1:Y:S01]  /*9630*/  MUFU.EX2 R169, R169 ;  /* 0x000000a900a97308 */ /* 0x000e620000000800 */
        /* <DEDUP_REMOVED lines=9> */
[--C-:B------:R-:W-:Y:S01]  /*96d0*/  FFMA.FTZ R178, R178, UR38, -R172.reuse ;  /* 0x00000026b2b27c23 */ /* 0x100fe200080108ac */
[----:B------:R-:W-:-:S01]  /*96e0*/  FFMA.FTZ R179, R179, UR38, -R172 ;  /* 0x00000026b3b37c23 */ /* 0x000fc200080108ac */
[--C-:B------:R-:W-:Y:S01]  /*96f0*/  FFMA.FTZ R182, R182, UR38, -R172.reuse ;  /* 0x00000026b6b67c23 */ /* 0x100fe200080108ac */
[----:B------:R-:W-:-:S03]  /*9700*/  FFMA.FTZ R172, R183, UR38, -R172 ;  /* 0x00000026b7ac7c23 */ /* 0x000fc600080108ac */
[----:B------:R-:W2:Y:S01]  /*9710*/  MUFU.EX2 R10, R10 ;  /* 0x0000000a000a7308 */ /* 0x000ea20000000800 */
[----:B-1----:R-:W-:-:S04]  /*9720*/  FFMA.FTZ R170, R169, R3, R12 ;  /* 0x00000003a9aa7223 */ /* 0x002fc8000001000c */
[----:B------:R-:W-:-:S03]  /*9730*/  FADD.FTZ R170, R15, R170 ;  /* 0x000000aa0faa7221 */ /* 0x000fc60000010000 */
[----:B------:R-:W1:Y:S08]  /*9740*/  MUFU.EX2 R14, R14 ;  /* 0x0000000e000e7308 */ /* 0x000e700000000800 */
[----:B------:R-:W3:Y:S01]  /*9750*/  MUFU.EX2 R155, R155 ;  /* 0x0000009b009b7308 */ /* 0x000ee20000000800 */
[----:B--2---:R-:W-:-:S07]  /*9760*/  FFMA.FTZ R3, R10, R4, R13 ;  /* 0x000000040a037223 */ /* 0x004fce000001000d */
[----:B------:R-:W2:Y:S01]  /*9770*/  MUFU.EX2 R158, R158 ;  /* 0x0000009e009e7308 */ /* 0x000ea20000000800 */
[----:B-1----:R-:W-:-:S01]  /*9780*/  FADD.FTZ R4, R14, R3 ;  /* 0x000000030e047221 */ /* 0x002fc20000010000 */
[----:B------:R-:W-:-:S06]  /*9790*/  FADD.FTZ R3, R11, R170 ;  /* 0x000000aa0b037221 */ /* 0x000fcc0000010000 */
[----:B------:R-:W1:Y:S08]  /*97a0*/  MUFU.EX2 R159, R159 ;  /* 0x0000009f009f7308 */ /* 0x000e700000000800 */
[----:B------:R-:W4:Y:S08]  /*97b0*/  MUFU.EX2 R162, R162 ;  /* 0x000000a200a27308 */ /* 0x000f300000000800 */
[----:B------:R-:W5:Y:S08]  /*97c0*/  MUFU.EX2 R173, R173 ;  /* 0x000000ad00ad7308 */ /* 0x000f700000000800 */
[----:B------:R3:W5:Y:S08]  /*97d0*/  MUFU.EX2 R176, R167 ;  /* 0x000000a700b07308 */ /* 0x0007700000000800 */
[----:B------:R-:W5:Y:S01]  /*97e0*/  MUFU.EX2 R163, R163 ;  /* 0x000000a300a37308 */ /* 0x000f620000000800 */
[----:B---3--:R-:W-:-:S01]  /*97f0*/  FADD.FTZ R167, R155, R4 ;  /* 0x000000049ba77221 */ /* 0x008fc20000010000 */
[----:B------:R-:W-:-:S03]  /*9800*/  FADD.FTZ R4, R20, R3 ;  /* 0x0000000314047221 */ /* 0x000fc60000010000 */
[----:B--2---:R-:W-:Y:S01]  /*9810*/  FADD.FTZ R170, R158, R167 ;  /* 0x000000a79eaa7221 */ /* 0x004fe20000010000 */
[----:B------:R-:W-:-:S02]  /*9820*/  FADD.FTZ R3, R21, R4 ;  /* 0x0000000415037221 */ /* 0x000fc40000010000 */
[----:B------:R-:W2:Y:S01]  /*9830*/  MUFU.EX2 R166, R166 ;  /* 0x000000a600a67308 */ /* 0x000ea20000000800 */
[----:B-1----:R-:W-:-:S01]  /*9840*/  FADD.FTZ R167, R159, R170 ;  /* 0x000000aa9fa77221 */ /* 0x002fc20000010000 */
[----:B------:R-:W-:-:S03]  /*9850*/  FADD.FTZ R4, R152, R3 ;  /* 0x0000000398047221 */ /* 0x000fc60000010000 */
[----:B----4-:R-:W-:Y:S01]  /*9860*/  FADD.FTZ R170, R162, R167 ;  /* 0x000000a7a2aa7221 */ /* 0x010fe20000010000 */
[----:B------:R-:W-:-:S02]  /*9870*/  FADD.FTZ R3, R153, R4 ;  /* 0x0000000499037221 */ /* 0x000fc40000010000 */
[----:B------:R-:W1:Y:S01]  /*9880*/  MUFU.EX2 R160, R160 ;  /* 0x000000a000a07308 */ /* 0x000e620000000800 */
[----:B-----5:R-:W-:-:S01]  /*9890*/  FADD.FTZ R170, R173, R170 ;  /* 0x000000aaadaa7221 */ /* 0x020fc20000010000 */
[----:B------:R-:W-:-:S03]  /*98a0*/  FADD.FTZ R3, R154, R3 ;  /* 0x000000039a037221 */ /* 0x000fc60000010000 */
[----:B------:R-:W-:Y:S01]  /*98b0*/  FADD.FTZ R170, R176, R170 ;  /* 0x000000aab0aa7221 */ /* 0x000fe20000010000 */
[----:B------:R-:W-:-:S02]  /*98c0*/  FADD.FTZ R4, R156, R3 ;  /* 0x000000039c047221 */ /* 0x000fc40000010000 */
[----:B------:R-:W3:Y:S01]  /*98d0*/  MUFU.EX2 R174, R174 ;  /* 0x000000ae00ae7308 */ /* 0x000ee20000000800 */
[----:B------:R-:W-:-:S01]  /*98e0*/  FADD.FTZ R3, R163, R170 ;  /* 0x000000aaa3037221 */ /* 0x000fc20000010000 */
[----:B------:R-:W-:-:S03]  /*98f0*/  FADD.FTZ R167, R157, R4 ;  /* 0x000000049da77221 */ /* 0x000fc60000010000 */
[----:B--2---:R-:W-:-:S03]  /*9900*/  FADD.FTZ R3, R166, R3 ;  /* 0x00000003a6037221 */ /* 0x004fc60000010000 */
        /* <DEDUP_REMOVED lines=24> */
.L_x_841:
        /* <DEDUP_REMOVED lines=10> */
[-C--:B------:R-:W-:Y:S01]  /*9b30*/  FMUL.FTZ R27, R27, R10.reuse ;  /* 0x0000000a1b1b7220 */ /* 0x080fe20000410000 */
        /* <DEDUP_REMOVED lines=144> */
[----:B------:R-:W-:-:S05]  /*a440*/  UMOV UR39, UR6 ;  /* 0x0000000600277c82 */ /* 0x000fca0008000000 */
.L_x_824:
[----:B------:R-:W-:Y:S06]  /*a450*/  BAR.ARV 0x8, 0x120 ;  /* 0x0204800000007b1d */ /* 0x000fec0000002000 */
[----:B------:R-:W-:Y:S05]  /*a460*/  @!P0 BRA `(.L_x_843) ;  /* 0x0000000000048947 */ /* 0x000fea0003800000 */
[----:B------:R-:W-:Y:S01]  /*a470*/  BPT.TRAP 0x1 ;  /* 0x000000040000795c */ /* 0x000fe20000300000 */
.L_x_843:
[----:B------:R-:W-:Y:S01]  /*a480*/  ULEA UR14, UR39, UR37, 0x3 ;  /* 0x00000025270e7291 */ /* 0x000fe2000f8e183f */
[----:B------:R-:W-:-:S05]  /*a490*/  IMAD.U32 R0, RZ, RZ, UR36 ;  /* 0x00000024ff007e24 */ /* 0x000fca000f8e00ff */
[----:B------:R-:W-:-:S04]  /*a4a0*/  SHF.L.U32 R0, R0, 0x1f, RZ ;  /* 0x0000001f00007819 */ /* 0x000fc800000006ff */
[----:B------:R1:W2:Y:S01]  /*a4b0*/  SYNCS.PHASECHK.TRANS64.TRYWAIT P1, [UR14+0x28450], R0 ;  /* 0x02845000ff0075a7 */ /* 0x0002a2000802014e */
[----:B------:R-:W-:Y:S05]  /*a4c0*/  @!P0 BRA `(.L_x_844) ;  /* 0x0000000000048947 */ /* 0x000fea0003800000 */
[----:B------:R-:W-:Y:S01]  /*a4d0*/  BPT.TRAP 0x1 ;  /* 0x000000040000795c */ /* 0x000fe20000300000 */
.L_x_844:
[----:B--2---:R-:W-:Y:S05]  /*a4e0*/  @P1 BRA `(.L_x_845) ;  /* 0x0000000000081947 */ /* 0x004fea0003800000 */
[----:B------:R-:W2:Y:S02]  /*a4f0*/  SYNCS.PHASECHK.TRANS64.TRYWAIT P1, [UR14+0x28450], R0 ;  /* 0x02845000ff0075a7 */ /* 0x000ea4000802014e */
[----:B--2---:R-:W-:Y:S05]  /*a500*/  @!P1 BRA `(.L_x_846) ;  /* 0x0000007000409947 */ /* 0x004fea0003800000 */
.L_x_845:
[----:B------:R-:W-:Y:S01]  /*a510*/  ULDC.64 UR4, c[0x0][0x9a0] ;  /* 0x0002680000047ab9 */ /* 0x000fe20000000a00 */
[----:B------:R-:W-:Y:S01]  /*a520*/  UIADD3 UR37, UR37, 0x8000, URZ ;  /* 0x0000800025257890 */ /* 0x000fe2000fffe03f */
[----:B------:R-:W-:Y:S01]  /*a530*/  WARPGROUP.ARRIVE ;  /* 0x00000000000079c5 */ /* 0x000fe20000000000 */
[----:B------:R-:W-:Y:S01]  /*a540*/  UISETP.NE.U32.AND UP0, UPT, UR4, URZ, UPT ;  /* 0x0000003f0400728c */ /* 0x000fe2000bf05070 */
[----:B--2---:R-:W-:Y:S01]  /*a550*/  IMAD.MOV.U32 R7, RZ, RZ, 0x3f800000 ;  /* 0x3f800000ff077424 */ /* 0x004fe200078e00ff */
[----:B------:R-:W-:Y:S02]  /*a560*/  USHF.R.U32.HI UR37, URZ, 0x4, UR37 ;  /* 0x000000043f257899 */ /* 0x000fe40008011625 */
[----:B------:R-:W-:Y:S02]  /*a570*/  UISETP.NE.AND.EX UP0, UPT, UR5, URZ, UPT, UP0 ;  /* 0x0000003f0500728c */ /* 0x000fe4000bf05300 */
[----:B------:R-:W-:-:S04]  /*a580*/  ULOP3.LUT UR37, UR37, 0x3fff, URZ, 0xc0, !UPT ;  /* 0x00003fff25257892 */ /* 0x000fc8000f8ec03f */
[----:B------:R-:W-:-:S05]  /*a590*/  PLOP3.LUT P1, PT, PT, PT, UP0, 0x80, 0x0 ;  /* 0x000000000000781c */ /* 0x000fca0003f2f008 */
[----:B------:R-:W-:Y:S01]  /*a5a0*/  @UP0 USHF.R.S32.HI UR8, URZ, 0x1f, UR44 ;  /* 0x0000001f3f080899 */ /* 0x000fe2000801142c */
[----:B------:R-:W-:Y:S01]  /*a5b0*/  @UP0 ULDC.64 UR10, c[0x0][0x9c8] ;  /* 0x00027200000a0ab9 */ /* 0x000fe20000000a00 */
[----:B------:R-:W-:Y:S02]  /*a5c0*/  @UP0 ULDC.64 UR12, c[0x0][0x9d0] ;  /* 0x00027400000c0ab9 */ /* 0x000fe40000000a00 */
[----:B------:R-:W-:Y:S02]  /*a5d0*/  @UP0 UIMAD UR8, UR8, UR10, URZ ;  /* 0x0000000a080802a4 */ /* 0x000fe4000f8e023f */
[----:B------:R-:W-:Y:S02]  /*a5e0*/  @UP0 UIMAD.WIDE.U32 UR6, UR44, UR10, URZ ;  /* 0x0000000a2c0602a5 */ /* 0x000fe4000f8e003f */
[----:B------:R-:W-:Y:S02]  /*a5f0*/  ULOP3.LUT UR10, UR37, 0x10000, URZ, 0xfc, !UPT ;  /* 0x00010000250a7892 */ /* 0x000fe4000f8efc3f */
[----:B------:R-:W-:-:S02]  /*a600*/  @UP0 UIMAD UR9, UR44, UR11, UR8 ;  /* 0x0000000b2c0902a4 */ /* 0x000fc4000f8e0208 */
[----:B------:R-:W-:Y:S01]  /*a610*/  ULEA UR10, UR39, UR10, 0xa ;  /* 0x0000000a270a7291 */ /* 0x000fe2000f8e503f */
[----:B------:R-:W-:Y:S01]  /*a620*/  UMOV UR11, 0x80000020 ;  /* 0x80000020000b7882 */ /* 0x000fe20000000000 */
[----:B------:R-:W-:Y:S02]  /*a630*/  @UP0 USHF.R.S32.HI UR8, URZ, 0x1f, UR58 ;  /* 0x0000001f3f080899 */ /* 0x000fe4000801143a */
[----:B------:R-:W-:Y:S02]  /*a640*/  @UP0 UIADD3 UR7, UR7, UR9, URZ ;  /* 0x0000000907070290 */ /* 0x000fe4000fffe03f */
[----:B------:R-:W-:-:S09]  /*a650*/  @UP0 UIMAD UR8, UR8, UR12, URZ ;  /* 0x0000000c080802a4 */ /* 0x000fd2000f8e023f */
[----:B------:R-:W-:Y:S01]  /*a660*/  QGMMA.64x256x32.F32.E4M3.E4M3 R24, R188, gdesc[UR8], R24, gsb0 ;  /* 0x03e00008bc187df3 */ /* 0x000fe20008000818 */
[----:B------:R-:W-:Y:S02]  /*a670*/  @UP0 UIMAD.WIDE.U32 UR6, UR58, UR12, UR6 ;  /* 0x0000000c3a0602a5 */ /* 0x000fe4000f8e0006 */
[----:B------:R-:W-:Y:S02]  /*a680*/  @UP0 UIMAD UR8, UR58, UR13, UR8 ;  /* 0x0000000d3a0802a4 */ /* 0x000fe4000f8e0208 */
[----:B------:R-:W-:Y:S02]  /*a690*/  @UP0 ULEA UR4, UP1, UR6, UR4, 0x2 ;  /* 0x0000000406040291 */ /* 0x000fe4000f82103f */
[----:B------:R-:W-:-:S04]  /*a6a0*/  @UP0 UIADD3 UR7, UR7, UR8, URZ ;  /* 0x0000000807070290 */ /* 0x000fc8000fffe03f */
[----:B------:R-:W-:Y:S01]  /*a6b0*/  @UP0 ULEA.HI.X UR5, UR6, UR5, UR7, 0x2, UP1 ;  /* 0x0000000506050291 */ /* 0x000fe200088f1407 */
[----:B------:R-:W-:-:S05]  /*a6c0*/  IMAD.U32 R8, RZ, RZ, UR4 ;  /* 0x00000004ff087e24 */ /* 0x000fca000f8e00ff */
[----:B------:R-:W-:-:S05]  /*a6d0*/  IMAD.U32 R9, RZ, RZ, UR5 ;  /* 0x00000005ff097e24 */ /* 0x000fca000f8e00ff */
[----:B------:R2:W3:Y:S01]  /*a6e0*/  @P1 LDG.E R7, desc[UR52][R8.64] ;  /* 0x0000003408071981 */ /* 0x0004e2000c1e1900 */
[----:B------:R-:W-:Y:S01]  /*a6f0*/  UIADD3 UR10, UR10, 0x2, URZ ;  /* 0x000000020a0a7890 */ /* 0x000fe2000fffe03f */
[----:B------:R-:W-:Y:S02]  /*a700*/  UMOV UR11, 0x80000020 ;  /* 0x80000020000b7882 */ /* 0x000fe40000000000 */
[----:B-1----:R-:W1:Y:S04]  /*a710*/  SHFL.BFLY PT, R0, R3, 0x2, 0x1f ;  /* 0x0c401f0003007f89 */ /* 0x002e6800000e0000 */
[----:B------:R-:W4:Y:S01]  /*a720*/  SHFL.BFLY PT, R13, R4, 0x2, 0x1f ;  /* 0x0c401f00040d7f89 */ /* 0x000f2200000e0000 */
[----:B-1----:R-:W-:-:S01]  /*a730*/  FADD.FTZ R0, R0, R3 ;  /* 0x0000000300007221 */ /* 0x002fc20000010000 */
[----:B----4-:R-:W-:-:S04]  /*a740*/  FADD.FTZ R13, R13, R4 ;  /* 0x000000040d0d7221 */ /* 0x010fc80000010000 */
[----:B------:R-:W1:Y:S04]  /*a750*/  SHFL.BFLY PT, R11, R0, 0x1, 0x1f ;  /* 0x0c201f00000b7f89 */ /* 0x000e6800000e0000 */
[----:B------:R-:W4:Y:S01]  /*a760*/  SHFL.BFLY PT, R2, R13, 0x1, 0x1f ;  /* 0x0c201f000d027f89 */ /* 0x000f2200000e0000 */
[----:B--2---:R-:W-:Y:S02]  /*a770*/  IMAD.MOV.U32 R8, RZ, RZ, RZ ;  /* 0x000000ffff087224 */ /* 0x004fe400078e00ff */
[----:B-1----:R-:W-:Y:S01]  /*a780*/  FADD.FTZ R11, R0, R11 ;  /* 0x0000000b000b7221 */ /* 0x002fe20000010000 */
        /* <DEDUP_REMOVED lines=10> */
[----:B------:R-:W2:Y:S01]  /*a830*/  @P3 MUFU.LG2 R9, R15 ;  /* 0x0000000f00093308 */ /* 0x000ea20000000c00 */
[----:B------:R-:W-:Y:S02]  /*a840*/  WARPGROUP.DEPBAR.LE gsb0, 0x0 ;  /* 0x00008000000079c5 */ /* 0x000fe40000010000 */
[----:B------:R-:W-:-:S06]  /*a850*/  WARPGROUP.ARRIVE ;  /* 0x00000000000079c5 */ /* 0x000fcc0000000000 */
[----:B------:R-:W-:Y:S01]  /*a860*/  QGMMA.64x256x32.F32.E4M3.E4M3 R24, R184, gdesc[UR8], R24, gsb0 ;  /* 0x03e00008b8187df3 */ /* 0x000fe20008000818 */
[----:B------:R-:W4:Y:S01]  /*a870*/  @P1 MUFU.RCP R10, R12 ;  /* 0x0000000c000a1308 */ /* 0x000f220000001000 */
[----:B------:R-:W-:Y:S02]  /*a880*/  IMAD.U32 R4, RZ, RZ, UR38 ;  /* 0x00000026ff047e24 */ /* 0x000fe4000f8e00ff */
[----:B------:R-:W-:Y:S02]  /*a890*/  IMAD.U32 R20, RZ, RZ, UR38 ;  /* 0x00000026ff147e24 */ /* 0x000fe4000f8e00ff */
[----:B-1----:R-:W-:Y:S01]  /*a8a0*/  @P2 FMUL.FTZ R3, R3, 0.69314718246459960938 ;  /* 0x3f31721803032820 */ /* 0x002fe20000410000 */
[----:B------:R-:W-:Y:S01]  /*a8b0*/  @P2 FMUL.FTZ R4, R4, 0.69314718246459960938 ;  /* 0x3f31721804042820 */ /* 0x000fe20000410000 */
[----:B--2---:R-:W-:Y:S01]  /*a8c0*/  @P3 FMUL.FTZ R9, R9, 0.69314718246459960938 ;  /* 0x3f31721809093820 */ /* 0x004fe20000410000 */
[----:B------:R-:W-:Y:S01]  /*a8d0*/  @P3 FMUL.FTZ R20, R20, 0.69314718246459960938 ;  /* 0x3f31721814143820 */ /* 0x000fe20000410000 */
[----:B------:R-:W-:-:S02]  /*a8e0*/  IMAD.MOV.U32 R2, RZ, RZ, -0x800000 ;  /* 0xff800000ff027424 */ /* 0x000fc400078e00ff */
[----:B------:R-:W-:Y:S01]  /*a8f0*/  @P2 FFMA.FTZ R2, R4, R5, R3 ;  /* 0x0000000504022223 */ /* 0x000fe20000010003 */
[----:B------:R-:W-:Y:S02]  /*a900*/  IMAD.MOV.U32 R0, RZ, RZ, -0x800000 ;  /* 0xff800000ff007424 */ /* 0x000fe400078e00ff */
[----:B------:R-:W-:Y:S01]  /*a910*/  @P3 FFMA.FTZ R0, R20, R6, R9 ;  /* 0x0000000614003223 */ /* 0x000fe20000010009 */
[-C--:B---3--:R-:W-:Y:S01]  /*a920*/  FMUL.FTZ R14, R8, R7.reuse ;  /* 0x00000007080e7220 */ /* 0x088fe20000410000 */
[----:B----4-:R-:W-:Y:S01]  /*a930*/  FMUL.FTZ R7, R10, R7 ;  /* 0x000000070a077220 */ /* 0x010fe20000410000 */
[----:B------:R-:W-:Y:S02]  /*a940*/  WARPGROUP.DEPBAR.LE gsb0, 0x0 ;  /* 0x00008000000079c5 */ /* 0x000fe40000010000 */
[----:B------:R-:W-:Y:S05]  /*a950*/  @!P0 BRA `(.L_x_847) ;  /* 0x0000000000048947 */ /* 0x000fea0003800000 */
[----:B------:R-:W-:Y:S01]  /*a960*/  BPT.TRAP 0x1 ;  /* 0x000000040000795c */ /* 0x000fe20000300000 */
.L_x_847:
[----:B------:R-:W-:Y:S01]  /*a970*/  UIADD3 UR4, UR14, 0x28460, URZ ;  /* 0x000284600e047890 */ /* 0x000fe2000fffe03f */
[-C--:B------:R-:W-:Y:S01]  /*a980*/  FMUL.FTZ R3, R28, R14.reuse ;  /* 0x0000000e1c037220 */ /* 0x080fe20000410000 */
[----:B------:R-:W-:Y:S01]  /*a990*/  UIADD3 UR39, UR39, 0x1, URZ ;  /* 0x0000000127277890 */ /* 0x000fe2000fffe03f */
[-C--:B------:R-:W-:Y:S01]  /*a9a0*/  FMUL.FTZ R5, R36, R14.reuse ;  /* 0x0000000e24057220 */ /* 0x080fe20000410000 */
[----:B------:R-:W-:Y:S01]  /*a9b0*/  UPRMT UR4, UR46, 0x654, UR4 ;  /* 0x000006542e047896 */ /* 0x000fe20008000004 */
        /* <DEDUP_REMOVED lines=51> */
[----:B------:R-:W-:Y:S01]  /*acf0*/  SYNCS.ARRIVE.TRANS64.RED.A1T0 RZ, [UR4], RZ ;  /* 0x000000ffffff79a7 */ /* 0x000fe20008100404 */
        /* <DEDUP_REMOVED lines=76> */
[----:B------:R-:W-:Y:S01]  /*b1c0*/  PLOP3.LUT P0, PT, PT, PT, PT, 0x8, 0x0 ;  /* 0x000000000000781c */ /* 0x000fe20003f0e170 */
[----:B------:R-:W-:Y:S01]  /*b1d0*/  FMUL.FTZ R7, R151, R7 ;  /* 0x0000000797077220 */ /* 0x000fe20000410000 */
[----:B------:R-:W-:-:S02]  /*b1e0*/  UIADD3 UR59, UR59, 0x1, URZ ;  /* 0x000000013b3b7890 */ /* 0x000fc4000fffe03f */
[----:B------:R-:W-:Y:S02]  /*b1f0*/  USEL UR39, UR39, URZ, UP0 ;  /* 0x0000003f27277287 */ /* 0x000fe40008000000 */
[----:B------:R-:W-:-:S12]  /*b200*/  ULOP3.LUT UR36, UR36, UR4, URZ, 0x3c, !UPT ;  /* 0x0000000424247292 */ /* 0x000fd8000f8e3c3f */
.L_x_773:
[----:B------:R-:W1:Y:S08]  /*b210*/  S2UR UR46, SR_CgaCtaId ;  /* 0x00000000002e79c3 */ /* 0x000e700000008800 */
[----:B------:R-:W-:Y:S06]  /*b220*/  BAR.SYNC.DEFER_BLOCKING 0x5, 0x180 ;  /* 0x0146000000007b1d */ /* 0x000fec0000010000 */
[----:B------:R-:W-:-:S02]  /*b230*/  UMOV UR37, 0x400 ;  /* 0x0000040000257882 */ /* 0x000fc40000000000 */
[----:B-1----:R-:W-:-:S09]  /*b240*/  ULEA UR37, UR46, UR37, 0x18 ;  /* 0x000000252e257291 */ /* 0x002fd2000f8ec03f */
[----:B------:R-:W1:Y:S02]  /*b250*/  LDS R14, [UR37+0x284d0] ;  /* 0x0284d025ff0e7984 */ /* 0x000e640008000800 */
[----:B-1----:R-:W-:Y:S01]  /*b260*/  R2UR UR4, R14 ;  /* 0x000000000e0472ca */ /* 0x002fe200000e0000 */
[----:B------:R-:W-:Y:S06]  /*b270*/  BAR.ARV 0x4, 0x180 ;  /* 0x0106000000007b1d */ /* 0x000fec0000002000 */
[----:B------:R-:W-:Y:S08]  /*b280*/  @P0 BRA `(.L_x_848) ;  /* 0x0000001800f40947 */ /* 0x000ff00003800000 */
[----:B------:R-:W1:Y:S01]  /*b290*/  S2R R58, SR_TID.X ;  /* 0x00000000003a7919 */ /* 0x000e620000002100 */
[----:B------:R-:W-:Y:S01]  /*b2a0*/  ULDC.64 UR6, c[0x4][0x110] ;  /* 0x0100440000067ab9 */ /* 0x000fe20000000a00 */
[----:B------:R-:W-:Y:S01]  /*b2b0*/  F2FP.BF16.F32.PACK_AB R17, R12, R57 ;  /* 0x000000390c11723e */ /* 0x000fe200000010ff */
[----:B------:R-:W-:Y:S01]  /*b2c0*/  ULDC UR10, c[0x0][0xa88] ;  /* 0x0002a200000a7ab9 */ /* 0x000fe20000000800 */
[----:B-1----:R-:W-:-:S05]  /*b2d0*/  IMAD.SHL.U32 R14, R58, 0x4, RZ ;  /* 0x000000043a0e7824 */ /* 0x002fca00078e00ff */
[----:B------:R-:W-:-:S04]  /*b2e0*/  LOP3.LUT R14, R14, 0xc, RZ, 0xc0, !PT ;  /* 0x0000000c0e0e7812 */ /* 0x000fc800078ec0ff */
[----:B------:R-:W-:-:S05]  /*b2f0*/  IADD3 R14, P0, R14, UR6, RZ ;  /* 0x000000060e0e7c10 */ /* 0x000fca000ff1e0ff */
[----:B------:R-:W-:Y:S01]  /*b300*/  IMAD.X R15, RZ, RZ, UR7, P0 ;  /* 0x00000007ff0f7e24 */ /* 0x000fe200080e06ff */
[----:B------:R-:W-:Y:S02]  /*b310*/  F2FP.BF16.F32.PACK_AB R5, R5, R32 ;  /* 0x000000200505723e */ /* 0x000fe400000010ff */
[----:B------:R-:W-:Y:S02]  /*b320*/  F2FP.BF16.F32.PACK_AB R6, R6, R33 ;  /* 0x000000210606723e */ /* 0x000fe400000010ff */
[----:B------:R-:W-:Y:S01]  /*b330*/  F2FP.BF16.F32.PACK_AB R25, R4, R25 ;  /* 0x000000190419723e */ /* 0x000fe200000010ff */
[----:B------:R1:W2:Y:S01]  /*b340*/  LDG.E.CONSTANT R14, desc[UR52][R14.64] ;  /* 0x000000340e0e7981 */ /* 0x0002a2000c1e9900 */
[----:B------:R-:W-:Y:S01]  /*b350*/  LOP3.LUT P0, R12, R58, 0x3, RZ, 0xc0, !PT ;  /* 0x000000033a0c7812 */ /* 0x000fe2000780c0ff */
[----:B------:R-:W-:Y:S01]  /*b360*/  USHF.R.S32.HI UR5, URZ, 0x1f, UR43 ;  /* 0x0000001f3f057899 */ /* 0x000fe2000801142b */
[----:B------:R-:W-:Y:S01]  /*b370*/  F2FP.BF16.F32.PACK_AB R21, R21, R64 ;  /* 0x000000401515723e */ /* 0x000fe200000010ff */
[----:B------:R-:W-:Y:S01]  /*b380*/  ULDC.64 UR6, c[0x0][0xb70] ;  /* 0x0002dc0000067ab9 */ /* 0x000fe20000000a00 */
[----:B------:R-:W-:Y:S01]  /*b390*/  ISETP.EQ.OR P0, PT, R12, 0x3, !P0 ;  /* 0x000000030c00780c */ /* 0x000fe20004702670 */
[----:B------:R-:W-:Y:S01]  /*b3a0*/  UIMAD UR5, UR5, UR6, URZ ;  /* 0x00000006050572a4 */ /* 0x000fe2000f8e023f */
[----:B------:R-:W-:Y:S01]  /*b3b0*/  F2FP.BF16.F32.PACK_AB R4, R20, R65 ;  /* 0x000000411404723e */ /* 0x000fe200000010ff */
[----:B------:R-:W-:Y:S01]  /*b3c0*/  UIMAD.WIDE.U32 UR8, UR43, UR6, URZ ;  /* 0x000000062b0872a5 */ /* 0x000fe2000f8e003f */
[----:B------:R-:W-:Y:S01]  /*b3d0*/  SEL R59, R5, R6, P0 ;  /* 0x00000006053b7207 */ /* 0x000fe20000000000 */
[----:B------:R-:W-:Y:S01]  /*b3e0*/  UIMAD UR5, UR43, UR7, UR5 ;  /* 0x000000072b0572a4 */ /* 0x000fe2000f8e0205 */
[----:B------:R-:W-:-:S02]  /*b3f0*/  SEL R12, R6, R5, P0 ;  /* 0x00000005060c7207 */ /* 0x000fc40000000000 */
[----:B------:R-:W-:Y:S01]  /*b400*/  F2FP.BF16.F32.PACK_AB R150, R150, R27 ;  /* 0x0000001b9696723e */ /* 0x000fe200000010ff */
[----:B------:R-:W-:Y:S01]  /*b410*/  UIADD3 UR5, UR9, UR5, URZ ;  /* 0x0000000509057290 */ /* 0x000fe2000fffe03f */
[----:B------:R-:W-:Y:S01]  /*b420*/  F2FP.BF16.F32.PACK_AB R7, R7, R26 ;  /* 0x0000001a0707723e */ /* 0x000fe200000010ff */
[----:B------:R-:W-:Y:S01]  /*b430*/  ULDC.64 UR6, c[0x0][0xb40] ;  /* 0x0002d00000067ab9 */ /* 0x000fe20000000a00 */
[----:B------:R-:W-:Y:S02]  /*b440*/  IADD3 R5, P5, R18, 0x20, RZ ;  /* 0x0000002012057810 */ /* 0x000fe40007fbe0ff */
[----:B------:R-:W-:Y:S02]  /*b450*/  SEL R75, R21, R4, P0 ;  /* 0x00000004154b7207 */ /* 0x000fe40000000000 */
[----:B------:R-:W-:Y:S02]  /*b460*/  F2FP.BF16.F32.PACK_AB R10, R10, R49 ;  /* 0x000000310a0a723e */ /* 0x000fe400000010ff */
[----:B------:R-:W-:-:S02]  /*b470*/  SEL R21, R4, R21, P0 ;  /* 0x0000001504157207 */ /* 0x000fc40000000000 */
[----:B------:R-:W-:Y:S02]  /*b480*/  SEL R139, R150, R7, P0 ;  /* 0x00000007968b7207 */ /* 0x000fe40000000000 */
[----:B------:R-:W-:Y:S02]  /*b490*/  SEL R49, R7, R150, P0 ;  /* 0x0000009607317207 */ /* 0x000fe40000000000 */
[----:B------:R-:W-:Y:S02]  /*b4a0*/  LOP3.LUT R4, R5, 0x380, RZ, 0xc0, !PT ;  /* 0x0000038005047812 */ /* 0x000fe400078ec0ff */
[----:B------:R-:W-:Y:S02]  /*b4b0*/  IADD3 R7, P6, R18, 0x40, RZ ;  /* 0x0000004012077810 */ /* 0x000fe40007fde0ff */
[----:B------:R-:W-:Y:S02]  /*b4c0*/  F2FP.BF16.F32.PACK_AB R9, R9, R40 ;  /* 0x000000280909723e */ /* 0x000fe400000010ff */
[----:B------:R-:W-:-:S02]  /*b4d0*/  F2FP.BF16.F32.PACK_AB R8, R8, R41 ;  /* 0x000000290808723e */ /* 0x000fc400000010ff */
[----:B------:R-:W-:Y:S02]  /*b4e0*/  SHF.R.U64 R4, R4, 0x3, RZ ;  /* 0x0000000304047819 */ /* 0x000fe400000012ff */
[----:B------:R-:W-:Y:S02]  /*b4f0*/  F2FP.BF16.F32.PACK_AB R51, R102, R51 ;  /* 0x000000336633723e */ /* 0x000fe400000010ff */
[----:B------:R-:W-:Y:S02]  /*b500*/  F2FP.BF16.F32.PACK_AB R50, R103, R50 ;  /* 0x000000326732723e */ /* 0x000fe400000010ff */
[----:B------:R-:W-:Y:S02]  /*b510*/  LOP3.LUT R6, R7, 0x380, RZ, 0xc0, !PT ;  /* 0x0000038007067812 */ /* 0x000fe400078ec0ff */
[----:B------:R-:W-:Y:S02]  /*b520*/  F2FP.BF16.F32.PACK_AB R56, R13, R56 ;  /* 0x000000380d38723e */ /* 0x000fe400000010ff */
[----:B------:R-:W-:-:S02]  /*b530*/  F2FP.BF16.F32.PACK_AB R104, R61, R104 ;  /* 0x000000683d68723e */ /* 0x000fc400000010ff */
[----:B------:R-:W-:Y:S02]  /*b540*/  SEL R61, R9, R8, P0 ;  /* 0x00000008093d7207 */ /* 0x000fe40000000000 */
[----:B------:R-:W-:Y:S02]  /*b550*/  SEL R13, R8, R9, P0 ;  /* 0x00000009080d7207 */ /* 0x000fe40000000000 */
[----:B------:R-:W-:Y:S02]  /*b560*/  F2FP.BF16.F32.PACK_AB R119, R119, R42 ;  /* 0x0000002a7777723e */ /* 0x000fe400000010ff */
[----:B------:R-:W-:Y:S02]  /*b570*/  IADD3 R9, P3, R18, 0x60, RZ ;  /* 0x0000006012097810 */ /* 0x000fe40007f7e0ff */
[----:B------:R-:W-:Y:S01]  /*b580*/  LOP3.LUT R4, R4, R5, RZ, 0x3c, !PT ;  /* 0x0000000504047212 */ /* 0x000fe200078e3cff */
[----:B------:R-:W-:Y:S01]  /*b590*/  IMAD.X R5, RZ, RZ, R19, P5 ;  /* 0x000000ffff057224 */ /* 0x000fe200028e0613 */
[----:B------:R-:W-:-:S02]  /*b5a0*/  SEL R131, R51, R50, P0 ;  /* 0x0000003233837207 */ /* 0x000fc40000000000 */
[----:B------:R-:W-:Y:S02]  /*b5b0*/  SEL R42, R50, R51, P0 ;  /* 0x00000033322a7207 */ /* 0x000fe40000000000 */
[----:B------:R-:W-:Y:S02]  /*b5c0*/  SHF.R.U64 R6, R6, 0x3, RZ ;  /* 0x0000000306067819 */ /* 0x000fe400000012ff */
[----:B------:R-:W-:Y:S02]  /*b5d0*/  F2FP.BF16.F32.PACK_AB R53, R53, R96 ;  /* 0x000000603535723e */ /* 0x000fe400000010ff */
[----:B------:R-:W-:Y:S02]  /*b5e0*/  F2FP.BF16.F32.PACK_AB R52, R52, R97 ;  /* 0x000000613434723e */ /* 0x000fe400000010ff */
[----:B------:R-:W-:Y:S02]  /*b5f0*/  IADD3 R51, P5, R18, 0x4020, RZ ;  /* 0x0000402012337810 */ /* 0x000fe40007fbe0ff */
[----:B------:R-:W-:-:S02]  /*b600*/  LOP3.LUT R8, R9, 0x380, RZ, 0xc0, !PT ;  /* 0x0000038009087812 */ /* 0x000fc400078ec0ff */
[----:B------:R-:W-:Y:S02]  /*b610*/  F2FP.BF16.F32.PACK_AB R24, R3, R24 ;  /* 0x000000180318723e */ /* 0x000fe400000010ff */
[----:B------:R-:W-:Y:S02]  /*b620*/  F2FP.BF16.F32.PACK_AB R44, R44, R89 ;  /* 0x000000592c2c723e */ /* 0x000fe400000010ff */
[----:B------:R-:W-:Y:S01]  /*b630*/  LOP3.LUT R6, R6, R7, RZ, 0x3c, !PT ;  /* 0x0000000706067212 */ /* 0x000fe200078e3cff */
[----:B------:R-:W-:Y:S01]  /*b640*/  IMAD.X R7, RZ, RZ, R19, P6 ;  /* 0x000000ffff077224 */ /* 0x000fe200030e0613 */
[----:B------:R-:W-:Y:S02]  /*b650*/  LOP3.LUT R99, R18, 0x380, RZ, 0xc0, !PT ;  /* 0x0000038012637812 */ /* 0x000fe400078ec0ff */
[----:B------:R-:W-:Y:S02]  /*b660*/  F2FP.BF16.F32.PACK_AB R37, R37, R80 ;  /* 0x000000502525723e */ /* 0x000fe400000010ff */
[----:B------:R-:W-:-:S02]  /*b670*/  F2FP.BF16.F32.PACK_AB R36, R36, R81 ;  /* 0x000000512424723e */ /* 0x000fc400000010ff */
[----:B------:R-:W-:Y:S02]  /*b680*/  SEL R89, R53, R52, P0 ;  /* 0x0000003435597207 */ /* 0x000fe40000000000 */
[----:B------:R-:W-:Y:S02]  /*b690*/  SEL R27, R52, R53, P0 ;  /* 0x00000035341b7207 */ /* 0x000fe40000000000 */
[----:B------:R-:W-:Y:S02]  /*b6a0*/  LOP3.LUT R50, R51, 0x380, RZ, 0xc0, !PT ;  /* 0x0000038033327812 */ /* 0x000fe400078ec0ff */
        /* <DEDUP_REMOVED lines=8> */
[----:B------:R-:W-:-:S02]  /*b730*/  SHF.R.U64 R8, R8, 0x3, RZ ;  /* 0x0000000308087819 */ /* 0x000fc400000012ff */
[----:B------:R-:W-:Y:S02]  /*b740*/  F2FP.BF16.F32.PACK_AB R66, R79, R66 ;  /* 0x000000424f42723e */ /* 0x000fe400000010ff */
[----:B------:R-:W-:Y:S02]  /*b750*/  F2FP.BF16.F32.PACK_AB R55, R94, R55 ;  /* 0x000000375e37723e */ /* 0x000fe400000010ff */
[----:B------:R-:W-:Y:S02]  /*b760*/  F2FP.BF16.F32.PACK_AB R54, R95, R54 ;  /* 0x000000365f36723e */ /* 0x000fe400000010ff */
[----:B------:R-:W-:Y:S02]  /*b770*/  SEL R57, R24, R25, P0 ;  /* 0x0000001918397207 */ /* 0x000fe40000000000 */
[----:B------:R-:W-:Y:S02]  /*b780*/  SEL R43, R25, R24, P0 ;  /* 0x00000018192b7207 */ /* 0x000fe40000000000 */
[----:B------:R-:W-:-:S02]  /*b790*/  SHF.R.U64 R99, R99, 0x3, RZ ;  /* 0x0000000363637819 */ /* 0x000fc400000012ff */
[----:B------:R-:W-:Y:S02]  /*b7a0*/  F2FP.BF16.F32.PACK_AB R76, R76, R121 ;  /* 0x000000794c4c723e */ /* 0x000fe400000010ff */
[----:B------:R-:W-:Y:S02]  /*b7b0*/  SEL R79, R37, R36, P0 ;  /* 0x00000024254f7207 */ /* 0x000fe40000000000 */
[----:B------:R-:W-:Y:S02]  /*b7c0*/  SEL R25, R36, R37, P0 ;  /* 0x0000002524197207 */ /* 0x000fe40000000000 */
[----:B------:R-:W-:Y:S02]  /*b7d0*/  SHF.R.U64 R50, R50, 0x3, RZ ;  /* 0x0000000332327819 */ /* 0x000fe400000012ff */
[----:B------:R-:W-:Y:S02]  /*b7e0*/  F2FP.BF16.F32.PACK_AB R142, R142, R31 ;  /* 0x0000001f8e8e723e */ /* 0x000fe400000010ff */
[----:B------:R-:W-:-:S02]  /*b7f0*/  SEL R121, R124, R117, P0 ;  /* 0x000000757c797207 */ /* 0x000fc40000000000 */
[----:B------:R-:W-:Y:S02]  /*b800*/  SEL R36, R117, R124, P0 ;  /* 0x0000007c75247207 */ /* 0x000fe40000000000 */
[----:B------:R-:W-:Y:S02]  /*b810*/  LOP3.LUT R52, R53, 0x380, RZ, 0xc0, !PT ;  /* 0x0000038035347812 */ /* 0x000fe400078ec0ff */
[----:B------:R-:W-:Y:S02]  /*b820*/  F2FP.BF16.F32.PACK_AB R101, R101, R144 ;  /* 0x000000906565723e */ /* 0x000fe400000010ff */
[----:B------:R-:W-:Y:S02]  /*b830*/  F2FP.BF16.F32.PACK_AB R100, R100, R145 ;  /* 0x000000916464723e */ /* 0x000fe400000010ff */
[----:B------:R-:W-:Y:S02]  /*b840*/  SEL R103, R128, R129, P0 ;  /* 0x0000008180677207 */ /* 0x000fe40000000000 */
[----:B------:R-:W-:-:S02]  /*b850*/  SEL R31, R129, R128, P0 ;  /* 0x00000080811f7207 */ /* 0x000fc40000000000 */
[----:B------:R-:W-:Y:S02]  /*b860*/  SEL R117, R70, R41, P0 ;  /* 0x0000002946757207 */ /* 0x000fe40000000000 */
[----:B------:R-:W-:Y:S02]  /*b870*/  SEL R37, R41, R70, P0 ;  /* 0x0000004629257207 */ /* 0x000fe40000000000 */
[----:B------:R-:W-:Y:S01]  /*b880*/  LOP3.LUT R8, R8, R9, RZ, 0x3c, !PT ;  /* 0x0000000908087212 */ /* 0x000fe200078e3cff */
[----:B------:R-:W-:Y:S01]  /*b890*/  IMAD.X R9, RZ, RZ, R19, P3 ;  /* 0x000000ffff097224 */ /* 0x000fe200018e0613 */
[----:B------:R-:W-:Y:S02]  /*b8a0*/  F2FP.BF16.F32.PACK_AB R3, R160, R161 ;  /* 0x000000a1a003723e */ /* 0x000fe400000010ff */
[----:B------:R-:W-:Y:S02]  /*b8b0*/  F2FP.BF16.F32.PACK_AB R158, R158, R159 ;  /* 0x0000009f9e9e723e */ /* 0x000fe400000010ff */
[----:B------:R-:W-:-:S02]  /*b8c0*/  SEL R129, R55, R54, P0 ;  /* 0x0000003637817207 */ /* 0x000fc40000000000 */
[----:B------:R-:W-:Y:S02]  /*b8d0*/  SEL R41, R54, R55, P0 ;  /* 0x0000003736297207 */ /* 0x000fe40000000000 */
[----:B------:R-:W-:Y:S01]  /*b8e0*/  LOP3.LUT R98, R99, R18, RZ, 0x3c, !PT ;  /* 0x0000001263627212 */ /* 0x000fe200078e3cff */
[--C-:B------:R-:W-:Y:S01]  /*b8f0*/  IMAD.MOV.U32 R99, RZ, RZ, R19.reuse ;  /* 0x000000ffff637224 */ /* 0x100fe200078e0013 */
[----:B------:R-:W-:Y:S02]  /*b900*/  IADD3 R55, P3, R18, 0x4060, RZ ;  /* 0x0000406012377810 */ /* 0x000fe40007f7e0ff */
[----:B------:R-:W-:Y:S01]  /*b910*/  LOP3.LUT R50, R50, R51, RZ, 0x3c, !PT ;  /* 0x0000003332327212 */ /* 0x000fe200078e3cff */
[----:B------:R-:W-:Y:S01]  /*b920*/  IMAD.X R51, RZ, RZ, R19, P5 ;  /* 0x000000ffff337224 */ /* 0x000fe200028e0613 */
[----:B------:R-:W-:Y:S02]  /*b930*/  SHF.R.U64 R52, R52, 0x3, RZ ;  /* 0x0000000334347819 */ /* 0x000fe400000012ff */
[----:B------:R-:W-:-:S02]  /*b940*/  SEL R107, R101, R100, P0 ;  /* 0x00000064656b7207 */ /* 0x000fc40000000000 */
[----:B------:R-:W-:Y:S02]  /*b950*/  SEL R33, R100, R101, P0 ;  /* 0x0000006564217207 */ /* 0x000fe40000000000 */
[----:B------:R-:W-:Y:S02]  /*b960*/  F2FP.BF16.F32.PACK_AB R11, R11, R48 ;  /* 0x000000300b0b723e */ /* 0x000fe400000010ff */
[----:B------:R-:W-:Y:S02]  /*b970*/  SEL R101, R3, R158, P0 ;  /* 0x0000009e03657207 */ /* 0x000fe40000000000 */
[----:B------:R-:W-:Y:S01]  /*b980*/  SEL R109, R158, R3, P0 ;  /* 0x000000039e6d7207 */ /* 0x000fe20000000000 */
[----:B------:R-:W-:Y:S01]  /*b990*/  VIADD R3, R196, UR42 ;  /* 0x0000002ac4037c36 */ /* 0x000fe20008000000 */
[----:B------:R-:W-:Y:S02]  /*b9a0*/  LOP3.LUT R54, R55, 0x380, RZ, 0xc0, !PT ;  /* 0x0000038037367812 */ /* 0x000fe400078ec0ff */
[----:B------:R-:W-:Y:S01]  /*b9b0*/  LOP3.LUT R52, R52, R53, RZ, 0x3c, !PT ;  /* 0x0000003534347212 */ /* 0x000fe200078e3cff */
[----:B------:R-:W-:Y:S01]  /*b9c0*/  IMAD.X R53, RZ, RZ, R19, P6 ;  /* 0x000000ffff357224 */ /* 0x000fe200030e0613 */
[----:B------:R-:W-:-:S02]  /*b9d0*/  MOV R108, R98 ;  /* 0x00000062006c7202 */ /* 0x000fc40000000f00 */
[----:B------:R-:W-:Y:S02]  /*b9e0*/  MOV R99, R50 ;  /* 0x0000003200637202 */ /* 0x000fe40000000f00 */
[----:B------:R-:W-:Y:S02]  /*b9f0*/  SEL R65, R11, R10, P0 ;  /* 0x0000000a0b417207 */ /* 0x000fe40000000000 */
[----:B-1----:R-:W-:Y:S01]  /*ba00*/  SEL R15, R10, R11, P0 ;  /* 0x0000000b0a0f7207 */ /* 0x002fe20000000000 */
[----:B------:R-:W-:Y:S01]  /*ba10*/  VIADD R10, R3, 0x8 ;  /* 0x00000008030a7836 */ /* 0x000fe20000000000 */
[----:B------:R-:W-:Y:S02]  /*ba20*/  SHF.R.U64 R54, R54, 0x3, RZ ;  /* 0x0000000336367819 */ /* 0x000fe400000012ff */
[----:B------:R-:W-:Y:S02]  /*ba30*/  F2FP.BF16.F32.PACK_AB R77, R77, R120 ;  /* 0x000000784d4d723e */ /* 0x000fe400000010ff */
[----:B------:R-:W-:-:S02]  /*ba40*/  LOP3.LUT P1, RZ, R195, 0x3, RZ, 0xc0, !PT ;  /* 0x00000003c3ff7812 */ /* 0x000fc4000782c0ff */
[----:B------:R-:W-:Y:S02]  /*ba50*/  IADD3 R11, P4, R18, 0x4000, RZ ;  /* 0x00004000120b7810 */ /* 0x000fe40007f9e0ff */
[----:B------:R-:W-:Y:S02]  /*ba60*/  MOV R98, R52 ;  /* 0x0000003400627202 */ /* 0x000fe40000000f00 */
[----:B------:R-:W-:Y:S02]  /*ba70*/  F2FP.BF16.F32.PACK_AB R62, R87, R62 ;  /* 0x0000003e573e723e */ /* 0x000fe400000010ff */
[----:B------:R-:W-:Y:S02]  /*ba80*/  F2FP.BF16.F32.PACK_AB R143, R143, R30 ;  /* 0x0000001e8f8f723e */ /* 0x000fe400000010ff */
[----:B------:R-:W-:Y:S01]  /*ba90*/  LOP3.LUT R54, R54, R55, RZ, 0x3c, !PT ;  /* 0x0000003736367212 */ /* 0x000fe200078e3cff */
[----:B------:R-:W-:Y:S01]  /*baa0*/  IMAD.X R55, RZ, RZ, R19, P3 ;  /* 0x000000ffff377224 */ /* 0x000fe200018e0613 */
[----:B------:R-:W-:-:S02]  /*bab0*/  F2FP.BF16.F32.PACK_AB R29, R29, R72 ;  /* 0x000000481d1d723e */ /* 0x000fc400000010ff */
[----:B------:R-:W-:Y:S02]  /*bac0*/  F2FP.BF16.F32.PACK_AB R28, R28, R73 ;  /* 0x000000491c1c723e */ /* 0x000fe400000010ff */
[----:B------:R-:W-:Y:S02]  /*bad0*/  SEL R87, R77, R76, P0 ;  /* 0x0000004c4d577207 */ /* 0x000fe40000000000 */
[----:B------:R-:W-:Y:S02]  /*bae0*/  SEL R30, R76, R77, P0 ;  /* 0x0000004d4c1e7207 */ /* 0x000fe40000000000 */
[----:B------:R-:W-:Y:S02]  /*baf0*/  ISETP.GE.OR P2, PT, R10, UR10, P1 ;  /* 0x0000000a0a007c0c */ /* 0x000fe40008f46670 */
[----:B------:R-:W-:Y:S02]  /*bb00*/  F2FP.BF16.F32.PACK_AB R105, R60, R105 ;  /* 0x000000693c69723e */ /* 0x000fe400000010ff */
[----:B------:R-:W-:-:S02]  /*bb10*/  LOP3.LUT R10, R11, 0x380, RZ, 0xc0, !PT ;  /* 0x000003800b0a7812 */ /* 0x000fc400078ec0ff */
[----:B------:R-:W-:Y:S02]  /*bb20*/  IADD3 R77, P3, R18, 0x8060, RZ ;  /* 0x00008060124d7810 */ /* 0x000fe40007f7e0ff */
[----:B------:R-:W-:Y:S02]  /*bb30*/  F2FP.BF16.F32.PACK_AB R67, R78, R67 ;  /* 0x000000434e43723e */ /* 0x000fe400000010ff */
[----:B------:R-:W-:Y:S02]  /*bb40*/  SEL R71, R29, R28, P0 ;  /* 0x0000001c1d477207 */ /* 0x000fe40000000000 */
[----:B------:R-:W-:Y:S02]  /*bb50*/  SEL R24, R28, R29, P0 ;  /* 0x0000001d1c187207 */ /* 0x000fe40000000000 */
[----:B------:R-:W-:Y:S02]  /*bb60*/  SEL R81, R104, R105, P0 ;  /* 0x0000006968517207 */ /* 0x000fe40000000000 */
[----:B------:R-:W-:-:S02]  /*bb70*/  SEL R28, R105, R104, P0 ;  /* 0x00000068691c7207 */ /* 0x000fc40000000000 */
[----:B------:R-:W-:Y:S02]  /*bb80*/  SHF.R.U64 R10, R10, 0x3, RZ ;  /* 0x000000030a0a7819 */ /* 0x000fe400000012ff */
[----:B------:R-:W-:Y:S02]  /*bb90*/  LOP3.LUT R76, R77, 0x380, RZ, 0xc0, !PT ;  /* 0x000003804d4c7812 */ /* 0x000fe400078ec0ff */
[----:B------:R-:W-:Y:S02]  /*bba0*/  F2FP.BF16.F32.PACK_AB R63, R86, R63 ;  /* 0x0000003f563f723e */ /* 0x000fe400000010ff */
[----:B------:R-:W-:Y:S02]  /*bbb0*/  F2FP.BF16.F32.PACK_AB R112, R69, R112 ;  /* 0x000000704570723e */ /* 0x000fe400000010ff */
[----:B------:R-:W-:Y:S02]  /*bbc0*/  MOV R104, R6 ;  /* 0x0000000600687202 */ /* 0x000fe40000000f00 */
[----:B------:R-:W-:-:S02]  /*bbd0*/  F2FP.BF16.F32.PACK_AB R126, R126, R39 ;  /* 0x000000277e7e723e */ /* 0x000fc400000010ff */
[----:B------:R-:W-:Y:S02]  /*bbe0*/  SEL R69, R56, R17, P0 ;  /* 0x0000001138457207 */ /* 0x000fe40000000000 */
[----:B------:R-:W-:Y:S02]  /*bbf0*/  SEL R20, R17, R56, P0 ;  /* 0x0000003811147207 */ /* 0x000fe40000000000 */
[----:B------:R-:W-:Y:S02]  /*bc00*/  IADD3 R73, P6, R18, 0x8040, RZ ;  /* 0x0000804012497810 */ /* 0x000fe40007fde0ff */
[----:B------:R-:W-:Y:S02]  /*bc10*/  SEL R123, R67, R66, P0 ;  /* 0x00000042437b7207 */ /* 0x000fe40000000000 */
[----:B------:R-:W-:Y:S02]  /*bc20*/  SEL R39, R66, R67, P0 ;  /* 0x0000004342277207 */ /* 0x000fe40000000000 */
[----:B------:R-:W-:Y:S01]  /*bc30*/  LOP3.LUT R10, R10, R11, RZ, 0x3c, !PT ;  /* 0x0000000b0a0a7212 */ /* 0x000fe200078e3cff */
[----:B------:R-:W-:Y:S01]  /*bc40*/  IMAD.X R11, RZ, RZ, R19, P4 ;  /* 0x000000ffff0b7224 */ /* 0x000fe200020e0613 */
[----:B------:R-:W-:-:S02]  /*bc50*/  IADD3 R67, P5, R18, 0x8020, RZ ;  /* 0x0000802012437810 */ /* 0x000fc40007fbe0ff */
[----:B------:R-:W-:Y:S02]  /*bc60*/  SHF.R.U64 R76, R76, 0x3, RZ ;  /* 0x000000034c4c7819 */ /* 0x000fe400000012ff */
[----:B------:R-:W-:Y:S02]  /*bc70*/  SEL R125, R63, R62, P0 ;  /* 0x0000003e3f7d7207 */ /* 0x000fe40000000000 */
[----:B------:R-:W-:Y:S02]  /*bc80*/  SEL R40, R62, R63, P0 ;  /* 0x0000003f3e287207 */ /* 0x000fe40000000000 */
[----:B------:R-:W-:Y:S02]  /*bc90*/  IADD3 R63, P4, R18, 0x8000, RZ ;  /* 0x00008000123f7810 */ /* 0x000fe40007f9e0ff */
[----:B------:R-:W-:Y:S02]  /*bca0*/  LOP3.LUT R72, R73, 0x380, RZ, 0xc0, !PT ;  /* 0x0000038049487812 */ /* 0x000fe400078ec0ff */
[----:B------:R-:W-:-:S02]  /*bcb0*/  LOP3.LUT R66, R67, 0x380, RZ, 0xc0, !PT ;  /* 0x0000038043427812 */ /* 0x000fc400078ec0ff */
[----:B------:R-:W-:Y:S01]  /*bcc0*/  LOP3.LUT R76, R76, R77, RZ, 0x3c, !PT ;  /* 0x0000004d4c4c7212 */ /* 0x000fe200078e3cff */
[----:B------:R-:W-:Y:S01]  /*bcd0*/  IMAD.X R77, RZ, RZ, R19, P3 ;  /* 0x000000ffff4d7224 */ /* 0x000fe200018e0613 */
[----:B------:R-:W-:Y:S02]  /*bce0*/  F2FP.BF16.F32.PACK_AB R156, R156, R157 ;  /* 0x0000009d9c9c723e */ /* 0x000fe400000010ff */
[----:B------:R-:W-:Y:S02]  /*bcf0*/  F2FP.BF16.F32.PACK_AB R155, R154, R155 ;  /* 0x0000009b9a9b723e */ /* 0x000fe400000010ff */
[----:B------:R-:W-:Y:S02]  /*bd00*/  F2FP.BF16.F32.PACK_AB R113, R68, R113 ;  /* 0x000000714471723e */ /* 0x000fe400000010ff */
[----:B------:R-:W-:Y:S02]  /*bd10*/  F2FP.BF16.F32.PACK_AB R152, R152, R153 ;  /* 0x000000999898723e */ /* 0x000fe400000010ff */
[----:B------:R-:W-:-:S02]  /*bd20*/  F2FP.BF16.F32.PACK_AB R149, R148, R149 ;  /* 0x000000959495723e */ /* 0x000fc400000010ff */
[----:B------:R-:W-:Y:S02]  /*bd30*/  LOP3.LUT R62, R63, 0x380, RZ, 0xc0, !PT ;  /* 0x000003803f3e7812 */ /* 0x000fe400078ec0ff */
[----:B------:R-:W-:Y:S02]  /*bd40*/  SHF.R.U64 R72, R72, 0x3, RZ ;  /* 0x0000000348487819 */ /* 0x000fe400000012ff */
[----:B------:R-:W-:Y:S02]  /*bd50*/  IADD3 R91, P3, R18, 0xc060, RZ ;  /* 0x0000c060125b7810 */ /* 0x000fe40007f7e0ff */
[----:B------:R-:W-:Y:S02]  /*bd60*/  F2FP.BF16.F32.PACK_AB R140, R140, R141 ;  /* 0x0000008d8c8c723e */ /* 0x000fe400000010ff */
[----:B------:R-:W-:Y:S02]  /*bd70*/  F2FP.BF16.F32.PACK_AB R133, R132, R133 ;  /* 0x000000858485723e */ /* 0x000fe400000010ff */
[----:B------:R-:W-:-:S02]  /*bd80*/  F2FP.BF16.F32.PACK_AB R93, R93, R136 ;  /* 0x000000885d5d723e */ /* 0x000fc400000010ff */
[----:B------:R-:W-:Y:S02]  /*bd90*/  F2FP.BF16.F32.PACK_AB R92, R92, R137 ;  /* 0x000000895c5c723e */ /* 0x000fe400000010ff */
[----:B------:R-:W-:Y:S02]  /*bda0*/  F2FP.BF16.F32.PACK_AB R46, R111, R46 ;  /* 0x0000002e6f2e723e */ /* 0x000fe400000010ff */
[----:B------:R-:W-:Y:S02]  /*bdb0*/  F2FP.BF16.F32.PACK_AB R127, R127, R38 ;  /* 0x000000267f7f723e */ /* 0x000fe400000010ff */
[----:B------:R-:W-:Y:S01]  /*bdc0*/  SHF.R.U64 R66, R66, 0x3, RZ ;  /* 0x0000000342427819 */ /* 0x000fe200000012ff */
[----:B--2---:R-:W-:Y:S01]  /*bdd0*/  SHFL.IDX PT, R101, R101, R14, 0x1c1f ;  /* 0x001c1f0e65657589 */ /* 0x004fe200000e0000 */
[----:B------:R-:W-:Y:S02]  /*bde0*/  LOP3.LUT R50, R14, 0x2, RZ, 0x3c, !PT ;  /* 0x000000020e327812 */ /* 0x000fe400078e3cff */
[----:B------:R-:W-:Y:S01]  /*bdf0*/  SEL R83, R112, R113, P0 ;  /* 0x0000007170537207 */ /* 0x000fe20000000000 */
[----:B------:R-:W-:Y:S01]  /*be00*/  SHFL.IDX PT, R57, R57, R14, 0x1c1f ;  /* 0x001c1f0e39397589 */ /* 0x000fe200000e0000 */
[----:B------:R-:W-:-:S02]  /*be10*/  SEL R29, R113, R112, P0 ;  /* 0x00000070711d7207 */ /* 0x000fc40000000000 */
[----:B------:R-:W-:Y:S01]  /*be20*/  SEL R111, R156, R155, P0 ;  /* 0x0000009b9c6f7207 */ /* 0x000fe20000000000 */
[----:B------:R-:W1:Y:S01]  /*be30*/  SHFL.IDX PT, R52, R109, R50, 0x1c1f ;  /* 0x001c1f326d347589 */ /* 0x000e6200000e0000 */
[----:B------:R-:W-:Y:S02]  /*be40*/  SEL R38, R155, R156, P0 ;  /* 0x0000009c9b267207 */ /* 0x000fe40000000000 */
[----:B------:R-:W-:Y:S01]  /*be50*/  F2FP.BF16.F32.PACK_AB R134, R134, R35 ;  /* 0x000000238686723e */ /* 0x000fe200000010ff */
[----:B------:R-:W2:Y:S01]  /*be60*/  SHFL.IDX PT, R6, R43, R50, 0x1c1f ;  /* 0x001c1f322b067589 */ /* 0x000ea200000e0000 */
[----:B------:R-:W-:Y:S02]  /*be70*/  F2FP.BF16.F32.PACK_AB R135, R135, R34 ;  /* 0x000000228787723e */ /* 0x000fe400000010ff */
[----:B------:R-:W-:Y:S01]  /*be80*/  SEL R113, R152, R149, P0 ;  /* 0x0000009598717207 */ /* 0x000fe20000000000 */
[----:B------:R-:W-:Y:S01]  /*be90*/  SHFL.IDX PT, R65, R65, R14, 0x1c1f ;  /* 0x001c1f0e41417589 */ /* 0x000fe200000e0000 */
[----:B------:R-:W-:-:S02]  /*bea0*/  SHF.R.U64 R62, R62, 0x3, RZ ;  /* 0x000000033e3e7819 */ /* 0x000fc400000012ff */
[----:B------:R-:W-:Y:S01]  /*beb0*/  LOP3.LUT R72, R72, R73, RZ, 0x3c, !PT ;  /* 0x0000004948487212 */ /* 0x000fe200078e3cff */
[----:B------:R-:W-:Y:S01]  /*bec0*/  SHFL.IDX PT, R56, R15, R50, 0x1c1f ;  /* 0x001c1f320f387589 */ /* 0x000fe200000e0000 */
[----:B------:R-:W-:Y:S01]  /*bed0*/  LOP3.LUT R90, R91, 0x380, RZ, 0xc0, !PT ;  /* 0x000003805b5a7812 */ /* 0x000fe200078ec0ff */
[----:B------:R-:W-:Y:S01]  /*bee0*/  IMAD.X R73, RZ, RZ, R19, P6 ;  /* 0x000000ffff497224 */ /* 0x000fe200030e0613 */
        /* <DEDUP_REMOVED lines=8> */
[----:B------:R-:W-:Y:S02]  /*bf70*/  F2FP.BF16.F32.PACK_AB R45, R45, R88 ;  /* 0x000000582d2d723e */ /* 0x000fe400000010ff */
[----:B------:R-:W-:Y:S01]  /*bf80*/  LOP3.LUT R66, R66, R67, RZ, 0x3c, !PT ;  /* 0x0000004342427212 */ /* 0x000fe200078e3cff */
[--C-:B------:R-:W-:Y:S01]  /*bf90*/  IMAD.X R67, RZ, RZ, R19.reuse, P5 ;  /* 0x000000ffff437224 */ /* 0x100fe200028e0613 */
[----:B------:R-:W-:Y:S01]  /*bfa0*/  IADD3 R93, P6, R18, 0xc040, RZ ;  /* 0x0000c040125d7810 */ /* 0x000fe20007fde0ff */
[----:B------:R-:W-:Y:S01]  /*bfb0*/  SHFL.IDX PT, R61, R61, R14, 0x1c1f ;  /* 0x001c1f0e3d3d7589 */ /* 0x000fe200000e0000 */
[----:B------:R-:W-:Y:S02]  /*bfc0*/  MOV R106, R4 ;  /* 0x00000004006a7202 */ /* 0x000fe40000000f00 */
[----:B------:R-:W-:Y:S01]  /*bfd0*/  LOP3.LUT R62, R62, R63, RZ, 0x3c, !PT ;  /* 0x0000003f3e3e7212 */ /* 0x000fe200078e3cff */
[----:B------:R-:W-:Y:S01]  /*bfe0*/  IMAD.X R63, RZ, RZ, R19, P4 ;  /* 0x000000ffff3f7224 */ /* 0x000fe200020e0613 */
[----:B------:R-:W-:Y:S01]  /*bff0*/  IADD3 R95, P5, R18, 0xc020, RZ ;  /* 0x0000c020125f7810 */ /* 0x000fe20007fbe0ff */
[----:B------:R-:W-:Y:S01]  /*c000*/  SHFL.IDX PT, R113, R113, R14, 0x1c1f ;  /* 0x001c1f0e71717589 */ /* 0x000fe200000e0000 */
[----:B------:R-:W-:-:S02]  /*c010*/  SHF.R.U64 R90, R90, 0x3, RZ ;  /* 0x000000035a5a7819 */ /* 0x000fc400000012ff */
[----:B-1----:R-:W-:Y:S01]  /*c020*/  SEL R5, R101, R52, P0 ;  /* 0x0000003465057207 */ /* 0x002fe20000000000 */
[----:B------:R-:W-:Y:S01]  /*c030*/  SHFL.IDX PT, R80, R35, R50, 0x1c1f ;  /* 0x001c1f3223507589 */ /* 0x000fe200000e0000 */
[----:B------:R-:W-:Y:S02]  /*c040*/  SEL R7, R52, R101, P0 ;  /* 0x0000006534077207 */ /* 0x000fe40000000000 */
[----:B------:R-:W-:Y:S01]  /*c050*/  MOV R55, R54 ;  /* 0x0000003600377202 */ /* 0x000fe20000000f00 */
[----:B------:R-:W1:Y:S01]  /*c060*/  SHFL.IDX PT, R52, R12, R50, 0x1c1f ;  /* 0x001c1f320c347589 */ /* 0x000e6200000e0000 */
[----:B------:R-:W-:Y:S02]  /*c070*/  SEL R85, R45, R44, P0 ;  /* 0x0000002c2d557207 */ /* 0x000fe40000000000 */
[----:B------:R-:W-:Y:S01]  /*c080*/  IADD3 R97, P4, R18, 0xc000, RZ ;  /* 0x0000c00012617810 */ /* 0x000fe20007f9e0ff */
[----:B------:R3:W4:Y:S01]  /*c090*/  SHFL.IDX PT, R54, R13, R50, 0x1c1f ;  /* 0x001c1f320d367589 */ /* 0x00072200000e0000 */
[----:B------:R-:W-:-:S02]  /*c0a0*/  LOP3.LUT R92, R93, 0x380, RZ, 0xc0, !PT ;  /* 0x000003805d5c7812 */ /* 0x000fc400078ec0ff */
[----:B------:R-:W-:Y:S01]  /*c0b0*/  SEL R26, R44, R45, P0 ;  /* 0x0000002d2c1a7207 */ /* 0x000fe20000000000 */
[----:B------:R-:W-:Y:S01]  /*c0c0*/  SHFL.IDX PT, R115, R115, R14, 0x1c1f ;  /* 0x001c1f0e73737589 */ /* 0x000fe200000e0000 */
[----:B------:R-:W-:Y:S02]  /*c0d0*/  LOP3.LUT R94, R95, 0x380, RZ, 0xc0, !PT ;  /* 0x000003805f5e7812 */ /* 0x000fe400078ec0ff */
[----:B------:R-:W-:Y:S01]  /*c0e0*/  LOP3.LUT R90, R90, R91, RZ, 0x3c, !PT ;  /* 0x0000005b5a5a7212 */ /* 0x000fe200078e3cff */
[----:B------:R-:W-:Y:S01]  /*c0f0*/  SHFL.IDX PT, R34, R34, R50, 0x1c1f ;  /* 0x001c1f3222227589 */ /* 0x000fe200000e0000 */
[----:B------:R-:W-:Y:S01]  /*c100*/  IMAD.X R91, RZ, RZ, R19, P3 ;  /* 0x000000ffff5b7224 */ /* 0x000fe200018e0613 */
[----:B------:R-:W-:Y:S02]  /*c110*/  F2FP.BF16.F32.PACK_AB R47, R110, R47 ;  /* 0x0000002f6e2f723e */ /* 0x000fe400000010ff */
[----:B------:R-:W-:Y:S01]  /*c120*/  SHFL.IDX PT, R69, R69, R14, 0x1c1f ;  /* 0x001c1f0e45457589 */ /* 0x000fe200000e0000 */
[----:B------:R-:W-:-:S02]  /*c130*/  LOP3.LUT R96, R97, 0x380, RZ, 0xc0, !PT ;  /* 0x0000038061607812 */ /* 0x000fc400078ec0ff */
[----:B------:R-:W-:Y:S01]  /*c140*/  SHF.R.U64 R92, R92, 0x3, RZ ;  /* 0x000000035c5c7819 */ /* 0x000fe200000012ff */
[----:B------:R-:W-:Y:S01]  /*c150*/  SHFL.IDX PT, R121, R121, R14, 0x1c1f ;  /* 0x001c1f0e79797589 */ /* 0x000fe200000e0000 */
[----:B------:R-:W-:Y:S02]  /*c160*/  MOV R63, R62 ;  /* 0x0000003e003f7202 */ /* 0x000fe40000000f00 */
[----:B------:R-:W-:Y:S01]  /*c170*/  MOV R53, R72 ;  /* 0x0000004800357202 */ /* 0x000fe20000000f00 */
[----:B------:R-:W-:Y:S01]  /*c180*/  SHFL.IDX PT, R20, R20, R50, 0x1c1f ;  /* 0x001c1f3214147589 */ /* 0x000fe200000e0000 */
[----:B------:R-:W-:Y:S02]  /*c190*/  SHF.R.U64 R94, R94, 0x3, RZ ;  /* 0x000000035e5e7819 */ /* 0x000fe400000012ff */
[----:B--2---:R-:W-:Y:S01]  /*c1a0*/  SEL R4, R57, R6, P0 ;  /* 0x0000000639047207 */ /* 0x004fe20000000000 */
[----:B------:R-:W-:Y:S01]  /*c1b0*/  SHFL.IDX PT, R36, R36, R50, 0x1c1f ;  /* 0x001c1f3224247589 */ /* 0x000fe200000e0000 */
[----:B------:R-:W-:-:S02]  /*c1c0*/  SEL R6, R6, R57, P0 ;  /* 0x0000003906067207 */ /* 0x000fc40000000000 */
[----:B------:R-:W-:Y:S01]  /*c1d0*/  SEL R133, R47, R46, P0 ;  /* 0x0000002e2f857207 */ /* 0x000fe20000000000 */
[----:B------:R-:W-:Y:S01]  /*c1e0*/  BAR.SYNC.DEFER_BLOCKING 0x1, 0x100 ;  /* 0x0044000000007b1d */ /* 0x000fe20000010000 */
[----:B------:R-:W-:Y:S02]  /*c1f0*/  SEL R44, R46, R47, P0 ;  /* 0x0000002f2e2c7207 */ /* 0x000fe40000000000 */
[----:B------:R-:W-:Y:S02]  /*c200*/  SHF.R.U64 R96, R96, 0x3, RZ ;  /* 0x0000000360607819 */ /* 0x000fe400000012ff */
[----:B------:R-:W-:Y:S01]  /*c210*/  LOP3.LUT R92, R92, R93, RZ, 0x3c, !PT ;  /* 0x0000005d5c5c7212 */ /* 0x000fe200078e3cff */
[----:B------:R-:W-:Y:S01]  /*c220*/  IMAD.X R93, RZ, RZ, R19, P6 ;  /* 0x000000ffff5d7224 */ /* 0x000fe200030e0613 */
[----:B------:R-:W-:Y:S01]  /*c230*/  MOV R67, R66 ;  /* 0x0000004200437202 */ /* 0x000fe20000000f00 */
[----:B------:R-:W-:Y:S01]  /*c240*/  SHFL.IDX PT, R75, R75, R14, 0x1c1f ;  /* 0x001c1f0e4b4b7589 */ /* 0x000fe200000e0000 */
[----:B------:R-:W-:-:S02]  /*c250*/  MOV R17, R90 ;  /* 0x0000005a00117202 */ /* 0x000fc40000000f00 */
[----:B------:R-:W-:Y:S01]  /*c260*/  SEL R137, R118, R119, P0 ;  /* 0x0000007776897207 */ /* 0x000fe20000000000 */
[----:B------:R-:W-:Y:S01]  /*c270*/  SHFL.IDX PT, R117, R117, R14, 0x1c1f ;  /* 0x001c1f0e75757589 */ /* 0x000fe200000e0000 */
[----:B------:R-:W-:Y:S02]  /*c280*/  SEL R45, R119, R118, P0 ;  /* 0x00000076772d7207 */ /* 0x000fe40000000000 */
[----:B------:R-:W-:Y:S01]  /*c290*/  SEL R119, R126, R127, P0 ;  /* 0x0000007f7e777207 */ /* 0x000fe20000000000 */
[----:B------:R-:W-:Y:S01]  /*c2a0*/  SHFL.IDX PT, R58, R21, R50, 0x1c1f ;  /* 0x001c1f32153a7589 */ /* 0x000fe200000e0000 */
[----:B------:R-:W-:Y:S02]  /*c2b0*/  SEL R46, R127, R126, P0 ;  /* 0x0000007e7f2e7207 */ /* 0x000fe40000000000 */
[----:B------:R-:W-:Y:S01]  /*c2c0*/  LOP3.LUT R94, R94, R95, RZ, 0x3c, !PT ;  /* 0x0000005f5e5e7212 */ /* 0x000fe200078e3cff */
[----:B------:R-:W2:Y:S01]  /*c2d0*/  SHFL.IDX PT, R82, R37, R50, 0x1c1f ;  /* 0x001c1f3225527589 */ /* 0x000ea200000e0000 */
[----:B------:R-:W-:Y:S01]  /*c2e0*/  SEL R127, R134, R135, P0 ;  /* 0x00000087867f7207 */ /* 0x000fe20000000000 */
[----:B------:R-:W-:Y:S01]  /*c2f0*/  IMAD.X R95, RZ, RZ, R19, P5 ;  /* 0x000000ffff5f7224 */ /* 0x000fe200028e0613 */
[----:B------:R-:W-:Y:S01]  /*c300*/  SEL R47, R135, R134, P0 ;  /* 0x00000086872f7207 */ /* 0x000fe20000000000 */
[----:B------:R-:W-:Y:S01]  /*c310*/  SHFL.IDX PT, R71, R71, R14, 0x1c1f ;  /* 0x001c1f0e47477589 */ /* 0x000fe200000e0000 */
[----:B------:R-:W-:-:S02]  /*c320*/  SEL R135, R142, R143, P0 ;  /* 0x0000008f8e877207 */ /* 0x000fc40000000000 */
[----:B------:R-:W-:Y:S01]  /*c330*/  SEL R48, R143, R142, P0 ;  /* 0x0000008e8f307207 */ /* 0x000fe20000000000 */
[----:B------:R-:W-:Y:S01]  /*c340*/  SHFL.IDX PT, R123, R123, R14, 0x1c1f ;  /* 0x001c1f0e7b7b7589 */ /* 0x000fe200000e0000 */
[----:B------:R-:W-:Y:S01]  /*c350*/  LOP3.LUT R96, R96, R97, RZ, 0x3c, !PT ;  /* 0x0000006160607212 */ /* 0x000fe200078e3cff */
[----:B------:R-:W-:Y:S01]  /*c360*/  IMAD.X R97, RZ, RZ, R19, P4 ;  /* 0x000000ffff617224 */ /* 0x000fe200020e0613 */
[----:B------:R-:W-:Y:S01]  /*c370*/  MOV R100, R10 ;  /* 0x0000000a00647202 */ /* 0x000fe20000000f00 */
[----:B------:R4:W5:Y:S01]  /*c380*/  SHFL.IDX PT, R60, R24, R50, 0x1c1f ;  /* 0x001c1f32183c7589 */ /* 0x00096200000e0000 */
[----:B------:R-:W-:Y:S02]  /*c390*/  MOV R11, R92 ;  /* 0x0000005c000b7202 */ /* 0x000fe40000000f00 */
[----:B------:R-:W-:Y:S01]  /*c3a0*/  MOV R51, R76 ;  /* 0x0000004c00337202 */ /* 0x000fe20000000f00 */
[----:B------:R-:W5:Y:S01]  /*c3b0*/  SHFL.IDX PT, R84, R39, R50, 0x1c1f ;  /* 0x001c1f3227547589 */ /* 0x000f6200000e0000 */
[----:B------:R-:W-:-:S02]  /*c3c0*/  MOV R10, R94 ;  /* 0x0000005e000a7202 */ /* 0x000fc40000000f00 */
[----:B------:R-:W-:Y:S01]  /*c3d0*/  MOV R97, R96 ;  /* 0x0000006000617202 */ /* 0x000fe20000000f00 */
[----:B------:R-:W-:Y:S01]  /*c3e0*/  SHFL.IDX PT, R79, R79, R14, 0x1c1f ;  /* 0x001c1f0e4f4f7589 */ /* 0x000fe200000e0000 */
[----:B------:R-:W-:Y:S01]  /*c3f0*/  MOV R102, R8 ;  /* 0x0000000800667202 */ /* 0x000fe20000000f00 */
[----:B------:R-:W-:Y:S01]  /*c400*/  IMAD.U32 R9, RZ, RZ, UR9 ;  /* 0x00000009ff097e24 */ /* 0x000fe2000f8e00ff */
[----:B-1----:R-:W-:Y:S01]  /*c410*/  SEL R12, R59, R52, P0 ;  /* 0x000000343b0c7207 */ /* 0x002fe20000000000 */
[----:B------:R-:W-:Y:S01]  /*c420*/  SHFL.IDX PT, R125, R125, R14, 0x1c1f ;  /* 0x001c1f0e7d7d7589 */ /* 0x000fe200000e0000 */
[----:B---3--:R-:W-:Y:S01]  /*c430*/  SEL R13, R111, R38, P0 ;  /* 0x000000266f0d7207 */ /* 0x008fe20000000000 */
[----:B------:R-:W-:Y:S01]  /*c440*/  IMAD.U32 R9, RZ, RZ, UR5 ;  /* 0x00000005ff097e24 */ /* 0x000fe2000f8e00ff */
[----:B------:R-:W-:Y:S01]  /*c450*/  SEL R15, R38, R111, P0 ;  /* 0x0000006f260f7207 */ /* 0x000fe20000000000 */
[----:B------:R1:W3:Y:S01]  /*c460*/  SHFL.IDX PT, R62, R25, R50, 0x1c1f ;  /* 0x001c1f32193e7589 */ /* 0x0002e200000e0000 */
[----:B----4-:R-:W-:Y:S01]  /*c470*/  SEL R24, R61, R54, P0 ;  /* 0x000000363d187207 */ /* 0x010fe20000000000 */
[----:B------:R-:W-:Y:S01]  /*c480*/  USHF.R.S32.HI UR5, URZ, 0x1f, UR44 ;  /* 0x0000001f3f057899 */ /* 0x000fe2000801142c */
[----:B--2---:R-:W-:Y:S01]  /*c490*/  SEL R35, R82, R117, P0 ;  /* 0x0000007552237207 */ /* 0x004fe20000000000 */
[----:B------:R3:W2:Y:S01]  /*c4a0*/  SHFL.IDX PT, R86, R40, R50, 0x1c1f ;  /* 0x001c1f3228567589 */ /* 0x0006a200000e0000 */
[----:B------:R-:W-:Y:S01]  /*c4b0*/  IMAD.U32 R8, RZ, RZ, UR8 ;  /* 0x00000008ff087e24 */ /* 0x000fe2000f8e00ff */
[----:B------:R-:W-:-:S02]  /*c4c0*/  ISETP.GE.OR P1, PT, R3, UR10, P1 ;  /* 0x0000000a03007c0c */ /* 0x000fc40008f26670 */
[----:B------:R-:W-:Y:S01]  /*c4d0*/  SHFL.IDX PT, R85, R85, R14, 0x1c1f ;  /* 0x001c1f0e55557589 */ /* 0x000fe200000e0000 */
[----:B-----5:R-:W-:Y:S02]  /*c4e0*/  SEL R38, R60, R71, P0 ;  /* 0x000000473c267207 */ /* 0x020fe40000000000 */
[----:B-1----:R-:W-:Y:S01]  /*c4f0*/  SEL R25, R113, R80, P0 ;  /* 0x0000005071197207 */ /* 0x002fe20000000000 */
[----:B------:R-:W-:Y:S01]  /*c500*/  SHFL.IDX PT, R129, R129, R14, 0x1c1f ;  /* 0x001c1f0e81817589 */ /* 0x000fe200000e0000 */
[----:B------:R-:W-:Y:S02]  /*c510*/  SEL R37, R123, R84, P0 ;  /* 0x000000547b257207 */ /* 0x000fe40000000000 */
[----:B------:R-:W-:Y:S01]  /*c520*/  SEL R39, R84, R123, P0 ;  /* 0x0000007b54277207 */ /* 0x000fe20000000000 */
[----:B------:R1:W-:Y:S04]  /*c530*/  SHFL.IDX PT, R64, R26, R50, 0x1c1f ;  /* 0x001c1f321a407589 */ /* 0x0003e800000e0000 */
[----:B------:R4:W-:Y:S04]  /*c540*/  SHFL.IDX PT, R68, R28, R50, 0x1c1f ;  /* 0x001c1f321c447589 */ /* 0x0009e800000e0000 */
[----:B------:R5:W-:Y:S01]  /*c550*/  SHFL.IDX PT, R72, R30, R50, 0x1c1f ;  /* 0x001c1f321e487589 */ /* 0x000be200000e0000 */
[----:B---3--:R-:W-:-:S02]  /*c560*/  SEL R40, R79, R62, P0 ;  /* 0x0000003e4f287207 */ /* 0x008fc40000000000 */
[----:B-1----:R-:W-:Y:S01]  /*c570*/  SEL R26, R54, R61, P0 ;  /* 0x0000003d361a7207 */ /* 0x002fe20000000000 */
[----:B------:R1:W-:Y:S01]  /*c580*/  SHFL.IDX PT, R88, R41, R50, 0x1c1f ;  /* 0x001c1f3229587589 */ /* 0x0003e200000e0000 */
[----:B--2---:R-:W-:Y:S02]  /*c590*/  SEL R43, R86, R125, P0 ;  /* 0x0000007d562b7207 */ /* 0x004fe40000000000 */
[----:B----4-:R-:W-:Y:S01]  /*c5a0*/  SEL R28, R65, R56, P0 ;  /* 0x00000038411c7207 */ /* 0x010fe20000000000 */
[----:B------:R-:W-:Y:S01]  /*c5b0*/  SHFL.IDX PT, R89, R89, R14, 0x1c1f ;  /* 0x001c1f0e59597589 */ /* 0x000fe200000e0000 */
[----:B-----5:R-:W-:Y:S02]  /*c5c0*/  SEL R30, R56, R65, P0 ;  /* 0x00000041381e7207 */ /* 0x020fe40000000000 */
[----:B------:R-:W2:Y:S01]  /*c5d0*/  LDC.64 R56, c[0x0][0xb78] ;  /* 0x0002de00ff387b82 */ /* 0x000ea20000000a00 */
[----:B------:R-:W-:Y:S01]  /*c5e0*/  SHFL.IDX PT, R131, R131, R14, 0x1c1f ;  /* 0x001c1f0e83837589 */ /* 0x000fe200000e0000 */
[----:B-1----:R-:W-:-:S03]  /*c5f0*/  SEL R41, R125, R86, P0 ;  /* 0x000000567d297207 */ /* 0x002fc60000000000 */
[----:B------:R1:W-:Y:S04]  /*c600*/  SHFL.IDX PT, R66, R27, R50, 0x1c1f ;  /* 0x001c1f321b427589 */ /* 0x0003e800000e0000 */
[----:B------:R3:W-:Y:S04]  /*c610*/  SHFL.IDX PT, R90, R42, R50, 0x1c1f ;  /* 0x001c1f322a5a7589 */ /* 0x0007e800000e0000 */
[----:B------:R-:W-:Y:S01]  /*c620*/  SHFL.IDX PT, R81, R81, R14, 0x1c1f ;  /* 0x001c1f0e51517589 */ /* 0x000fe200000e0000 */
[----:B-1----:R-:W-:-:S03]  /*c630*/  SEL R27, R80, R113, P0 ;  /* 0x00000071501b7207 */ /* 0x002fc60000000000 */
[----:B------:R-:W-:Y:S01]  /*c640*/  SHFL.IDX PT, R83, R83, R14, 0x1c1f ;  /* 0x001c1f0e53537589 */ /* 0x000fe200000e0000 */
[----:B---3--:R-:W-:-:S03]  /*c650*/  SEL R42, R62, R79, P0 ;  /* 0x0000004f3e2a7207 */ /* 0x008fc60000000000 */
[----:B------:R-:W-:Y:S01]  /*c660*/  SHFL.IDX PT, R133, R133, R14, 0x1c1f ;  /* 0x001c1f0e85857589 */ /* 0x000fe200000e0000 */
[----:B--2---:R-:W-:-:S03]  /*c670*/  IMAD.WIDE.U32 R8, R56, UR44, R8 ;  /* 0x0000002c38087c25 */ /* 0x004fc6000f8e0008 */
[----:B------:R1:W-:Y:S04]  /*c680*/  SHFL.IDX PT, R70, R29, R50, 0x1c1f ;  /* 0x001c1f321d467589 */ /* 0x0003e800000e0000 */
[----:B------:R-:W-:Y:S04]  /*c690*/  SHFL.IDX PT, R44, R44, R50, 0x1c1f ;  /* 0x001c1f322c2c7589 */ /* 0x000fe800000e0000 */
[----:B------:R-:W-:Y:S01]  /*c6a0*/  SHFL.IDX PT, R87, R87, R14, 0x1c1f ;  /* 0x001c1f0e57577589 */ /* 0x000fe200000e0000 */
[----:B-1----:R-:W-:-:S03]  /*c6b0*/  SEL R29, R115, R34, P0 ;  /* 0x00000022731d7207 */ /* 0x002fc60000000000 */
[----:B------:R-:W-:Y:S04]  /*c6c0*/  SHFL.IDX PT, R137, R137, R14, 0x1c1f ;  /* 0x001c1f0e89897589 */ /* 0x000fe800000e0000 */
[----:B------:R-:W-:Y:S04]  /*c6d0*/  SHFL.IDX PT, R92, R45, R50, 0x1c1f ;  /* 0x001c1f322d5c7589 */ /* 0x000fe800000e0000 */
[----:B------:R-:W-:Y:S04]  /*c6e0*/  SHFL.IDX PT, R103, R103, R14, 0x1c1f ;  /* 0x001c1f0e67677589 */ /* 0x000fe800000e0000 */
[----:B------:R-:W-:Y:S04]  /*c6f0*/  SHFL.IDX PT, R119, R119, R14, 0x1c1f ;  /* 0x001c1f0e77777589 */ /* 0x000fe800000e0000 */
[----:B------:R1:W-:Y:S04]  /*c700*/  SHFL.IDX PT, R74, R31, R50, 0x1c1f ;  /* 0x001c1f321f4a7589 */ /* 0x0003e800000e0000 */
[----:B------:R-:W-:Y:S04]  /*c710*/  SHFL.IDX PT, R46, R46, R50, 0x1c1f ;  /* 0x001c1f322e2e7589 */ /* 0x000fe800000e0000 */
[----:B------:R-:W-:Y:S01]  /*c720*/  SHFL.IDX PT, R105, R105, R14, 0x1c1f ;  /* 0x001c1f0e69697589 */ /* 0x000fe200000e0000 */
[----:B-1----:R-:W-:-:S03]  /*c730*/  SEL R31, R34, R115, P0 ;  /* 0x00000073221f7207 */ /* 0x002fc60000000000 */
[----:B------:R-:W-:Y:S01]  /*c740*/  SHFL.IDX PT, R127, R127, R14, 0x1c1f ;  /* 0x001c1f0e7f7f7589 */ /* 0x000fe200000e0000 */
[----:B------:R-:W-:-:S03]  /*c750*/  SEL R34, R58, R75, P0 ;  /* 0x0000004b3a227207 */ /* 0x000fc60000000000 */
[----:B------:R1:W-:Y:S04]  /*c760*/  SHFL.IDX PT, R76, R32, R50, 0x1c1f ;  /* 0x001c1f32204c7589 */ /* 0x0003e800000e0000 */
[----:B------:R-:W2:Y:S04]  /*c770*/  SHFL.IDX PT, R94, R47, R50, 0x1c1f ;  /* 0x001c1f322f5e7589 */ /* 0x000ea800000e0000 */
[----:B------:R-:W-:Y:S01]  /*c780*/  SHFL.IDX PT, R107, R107, R14, 0x1c1f ;  /* 0x001c1f0e6b6b7589 */ /* 0x000fe200000e0000 */
[----:B-1----:R-:W-:-:S03]  /*c790*/  SEL R32, R75, R58, P0 ;  /* 0x0000003a4b207207 */ /* 0x002fc60000000000 */
[----:B------:R-:W-:Y:S04]  /*c7a0*/  SHFL.IDX PT, R135, R135, R14, 0x1c1f ;  /* 0x001c1f0e87877589 */ /* 0x000fe800000e0000 */
[----:B------:R1:W-:Y:S04]  /*c7b0*/  SHFL.IDX PT, R78, R33, R50, 0x1c1f ;  /* 0x001c1f32214e7589 */ /* 0x0003e800000e0000 */
[----:B------:R-:W-:Y:S04]  /*c7c0*/  SHFL.IDX PT, R48, R48, R50, 0x1c1f ;  /* 0x001c1f3230307589 */ /* 0x000fe800000e0000 */
[----:B------:R3:W-:Y:S01]  /*c7d0*/  SHFL.IDX PT, R139, R139, R14, 0x1c1f ;  /* 0x001c1f0e8b8b7589 */ /* 0x0007e200000e0000 */
[----:B-1----:R-:W-:-:S03]  /*c7e0*/  SEL R33, R117, R82, P0 ;  /* 0x0000005275217207 */ /* 0x002fc60000000000 */
[----:B------:R-:W1:Y:S01]  /*c7f0*/  SHFL.IDX PT, R96, R49, R50, 0x1c1f ;  /* 0x001c1f3231607589 */ /* 0x000e6200000e0000 */
[----:B--2---:R-:W-:Y:S02]  /*c800*/  SEL R73, R127, R94, P0 ;  /* 0x0000005e7f497207 */ /* 0x004fe40000000000 */
[----:B------:R-:W-:Y:S01]  /*c810*/  SEL R75, R94, R127, P0 ;  /* 0x0000007f5e4b7207 */ /* 0x000fe20000000000 */
[----:B------:R2:W-:Y:S01]  /*c820*/  STSM.16.M88.4 [R108], R4 ;  /* 0x000000046c007844 */ /* 0x0005e20000000200 */
[----:B---3--:R-:W-:-:S05]  /*c830*/  SEL R14, R52, R59, P0 ;  /* 0x0000003b340e7207 */ /* 0x008fca0000000000 */
[----:B------:R3:W-:Y:S04]  /*c840*/  STSM.16.M88.4 [R106], R12 ;  /* 0x0000000c6a007844 */ /* 0x0007e80000000200 */
[----:B------:R4:W-:Y:S04]  /*c850*/  STSM.16.M88.4 [R104], R24 ;  /* 0x0000001868007844 */ /* 0x0009e80000000200 */
[----:B------:R-:W-:Y:S01]  /*c860*/  STSM.16.M88.4 [R102], R28 ;  /* 0x0000001c66007844 */ /* 0x000fe20000000200 */
[----:B--2---:R-:W-:Y:S02]  /*c870*/  SEL R4, R69, R20, P0 ;  /* 0x0000001445047207 */ /* 0x004fe40000000000 */
[----:B------:R-:W-:Y:S01]  /*c880*/  SEL R6, R20, R69, P0 ;  /* 0x0000004514067207 */ /* 0x000fe20000000000 */
[----:B------:R-:W-:Y:S01]  /*c890*/  IMAD R20, R56, UR5, RZ ;  /* 0x0000000538147c24 */ /* 0x000fe2000f8e02ff */
[----:B------:R-:W-:-:S02]  /*c8a0*/  SEL R5, R121, R36, P0 ;  /* 0x0000002479057207 */ /* 0x000fc40000000000 */
[----:B------:R-:W-:Y:S01]  /*c8b0*/  SEL R7, R36, R121, P0 ;  /* 0x0000007924077207 */ /* 0x000fe20000000000 */
[----:B------:R-:W-:Y:S01]  /*c8c0*/  IMAD R20, R57, UR44, R20 ;  /* 0x0000002c39147c24 */ /* 0x000fe2000f8e0214 */
[----:B------:R-:W-:Y:S02]  /*c8d0*/  SEL R36, R71, R60, P0 ;  /* 0x0000003c47247207 */ /* 0x000fe40000000000 */
[----:B---3--:R-:W-:Y:S01]  /*c8e0*/  SEL R12, R85, R64, P0 ;  /* 0x00000040550c7207 */ /* 0x008fe20000000000 */
[----:B------:R2:W-:Y:S01]  /*c8f0*/  STSM.16.M88.4 [R100], R4 ;  /* 0x0000000464007844 */ /* 0x0005e20000000200 */
[----:B------:R-:W-:Y:S02]  /*c900*/  SEL R14, R64, R85, P0 ;  /* 0x00000055400e7207 */ /* 0x000fe40000000000 */
[----:B------:R-:W-:Y:S01]  /*c910*/  SEL R13, R129, R88, P0 ;  /* 0x00000058810d7207 */ /* 0x000fe20000000000 */
[----:B------:R-:W-:Y:S01]  /*c920*/  STSM.16.M88.4 [R99], R32 ;  /* 0x0000002063007844 */ /* 0x000fe20000000200 */
[----:B------:R-:W-:-:S02]  /*c930*/  SEL R15, R88, R129, P0 ;  /* 0x00000081580f7207 */ /* 0x000fc40000000000 */
[----:B----4-:R-:W-:Y:S01]  /*c940*/  SEL R24, R81, R68, P0 ;  /* 0x0000004451187207 */ /* 0x010fe20000000000 */
[----:B------:R-:W-:Y:S01]  /*c950*/  STSM.16.M88.4 [R98], R36 ;  /* 0x0000002462007844 */ /* 0x000fe20000000200 */
[----:B------:R-:W-:Y:S02]  /*c960*/  SEL R26, R68, R81, P0 ;  /* 0x00000051441a7207 */ /* 0x000fe40000000000 */
[----:B------:R-:W-:Y:S01]  /*c970*/  SEL R25, R133, R44, P0 ;  /* 0x0000002c85197207 */ /* 0x000fe20000000000 */
[----:B------:R-:W-:Y:S01]  /*c980*/  STSM.16.M88.4 [R55], R40 ;  /* 0x0000002837007844 */ /* 0x000fe20000000200 */
[----:B------:R-:W-:Y:S02]  /*c990*/  SEL R27, R44, R133, P0 ;  /* 0x000000852c1b7207 */ /* 0x000fe40000000000 */
[----:B------:R-:W-:Y:S01]  /*c9a0*/  SEL R68, R83, R70, P0 ;  /* 0x0000004653447207 */ /* 0x000fe20000000000 */
[----:B------:R3:W-:Y:S01]  /*c9b0*/  STSM.16.M88.4 [R63], R12 ;  /* 0x0000000c3f007844 */ /* 0x0007e20000000200 */
[----:B--2---:R-:W-:-:S02]  /*c9c0*/  SEL R4, R89, R66, P0 ;  /* 0x0000004259047207 */ /* 0x004fc40000000000 */
[----:B------:R-:W-:Y:S02]  /*c9d0*/  SEL R6, R66, R89, P0 ;  /* 0x0000005942067207 */ /* 0x000fe40000000000 */
[----:B------:R-:W-:Y:S02]  /*c9e0*/  SEL R5, R131, R90, P0 ;  /* 0x0000005a83057207 */ /* 0x000fe40000000000 */
[----:B------:R-:W-:Y:S02]  /*c9f0*/  SEL R7, R90, R131, P0 ;  /* 0x000000835a077207 */ /* 0x000fe40000000000 */
[----:B------:R-:W-:Y:S02]  /*ca00*/  SEL R70, R70, R83, P0 ;  /* 0x0000005346467207 */ /* 0x000fe40000000000 */
[----:B------:R-:W-:Y:S01]  /*ca10*/  SEL R69, R137, R92, P0 ;  /* 0x0000005c89457207 */ /* 0x000fe20000000000 */
[----:B------:R2:W-:Y:S01]  /*ca20*/  STSM.16.M88.4 [R67], R4 ;  /* 0x0000000443007844 */ /* 0x0005e20000000200 */
[----:B------:R-:W-:-:S02]  /*ca30*/  SEL R71, R92, R137, P0 ;  /* 0x000000895c477207 */ /* 0x000fc40000000000 */
[----:B-1----:R-:W-:Y:S01]  /*ca40*/  SEL R77, R139, R96, P0 ;  /* 0x000000608b4d7207 */ /* 0x002fe20000000000 */
[----:B------:R-:W-:Y:S01]  /*ca50*/  STSM.16.M88.4 [R53], R24 ;  /* 0x0000001835007844 */ /* 0x000fe20000000200 */
[----:B---3--:R-:W-:Y:S02]  /*ca60*/  SHF.R.S32.HI R13, RZ, 0x1f, R3 ;  /* 0x0000001fff0d7819 */ /* 0x008fe40000011403 */
[----:B------:R-:W-:Y:S01]  /*ca70*/  IADD3 R3, P3, R3, R8, RZ ;  /* 0x0000000803037210 */ /* 0x000fe20007f7e0ff */
[----:B------:R-:W-:Y:S01]  /*ca80*/  STSM.16.M88.4 [R51], R68 ;  /* 0x0000004433007844 */ /* 0x000fe20000000200 */
[----:B------:R-:W-:Y:S02]  /*ca90*/  SEL R12, R105, R76, P0 ;  /* 0x0000004c690c7207 */ /* 0x000fe40000000000 */
[----:B------:R-:W-:Y:S02]  /*caa0*/  IADD3.X R8, R13, R9, R20, P3, !PT ;  /* 0x000000090d087210 */ /* 0x000fe40001ffe414 */
[----:B------:R-:W-:-:S02]  /*cab0*/  SEL R14, R76, R105, P0 ;  /* 0x000000694c0e7207 */ /* 0x000fc40000000000 */
[----:B------:R-:W-:Y:S02]  /*cac0*/  SEL R13, R135, R48, P0 ;  /* 0x00000030870d7207 */ /* 0x000fe40000000000 */
[----:B--2---:R-:W-:Y:S02]  /*cad0*/  SEL R4, R87, R72, P0 ;  /* 0x0000004857047207 */ /* 0x004fe40000000000 */
[----:B------:R-:W-:Y:S02]  /*cae0*/  SEL R6, R72, R87, P0 ;  /* 0x0000005748067207 */ /* 0x000fe40000000000 */
[----:B------:R-:W-:Y:S02]  /*caf0*/  SEL R5, R119, R46, P0 ;  /* 0x0000002e77057207 */ /* 0x000fe40000000000 */
[----:B------:R-:W-:Y:S02]  /*cb00*/  SEL R7, R46, R119, P0 ;  /* 0x000000772e077207 */ /* 0x000fe40000000000 */
        /* <DEDUP_REMOVED lines=8> */
[----:B------:R-:W-:Y:S04]  /*cb90*/  STSM.16.M88.4 [R11], R12 ;  /* 0x0000000c0b007844 */ /* 0x000fe80000000200 */
[----:B------:R-:W-:Y:S01]  /*cba0*/  STSM.16.M88.4 [R17], R76 ;  /* 0x0000004c11007844 */ /* 0x000fe20000000200 */
[----:B------:R2:W-:Y:S06]  /*cbb0*/  MEMBAR.ALL.CTA ;  /* 0x0000000000007992 */ /* 0x0005ec0000008000 */
[----:B--2---:R-:W2:Y:S02]  /*cbc0*/  FENCE.VIEW.ASYNC.S ;  /* 0x00000000000073c6 */ /* 0x004ea40000000000 */
[----:B--2---:R-:W-:Y:S06]  /*cbd0*/  BAR.ARV 0x1, 0x120 ;  /* 0x0044800000007b1d */ /* 0x004fec0000002000 */
[----:B-1----:R-:W-:-:S04]  /*cbe0*/  LEA R4, P3, R3, UR6, 0x2 ;  /* 0x0000000603047c11 */ /* 0x002fc8000f8610ff */
[----:B------:R-:W-:Y:S02]  /*cbf0*/  LEA.HI.X R5, R3, UR7, R8, 0x2, P3 ;  /* 0x0000000703057c11 */ /* 0x000fe400098f1408 */
[----:B------:R-:W1:Y:S04]  /*cc00*/  SHFL.IDX PT, R3, R199, RZ, 0x1f ;  /* 0x00001fffc7037589 */ /* 0x000e6800000e0000 */
[----:B------:R2:W-:Y:S04]  /*cc10*/  @!P1 STG.E desc[UR52][R4.64], R2 ;  /* 0x0000000204009986 */ /* 0x0005e8000c101934 */
[----:B------:R2:W-:Y:S01]  /*cc20*/  @!P2 STG.E desc[UR52][R4.64+0x20], R0 ;  /* 0x000020000400a986 */ /* 0x0005e2000c101934 */
[----:B-1----:R-:W-:-:S13]  /*cc30*/  ISETP.NE.AND P0, PT, R3, 0x7, PT ;  /* 0x000000070300780c */ /* 0x002fda0003f05270 */
[----:B--2---:R-:W-:Y:S05]  /*cc40*/  @P0 BRA `(.L_x_849) ;  /* 0x0000000c00000947 */ /* 0x004fea0003800000 */
[----:B------:R-:W-:Y:S01]  /*cc50*/  BAR.SYNC.DEFER_BLOCKING 0x1, 0x120 ;  /* 0x0044800000007b1d */ /* 0x000fe20000010000 */
[----:B------:R-:W-:-:S05]  /*cc60*/  ELECT P0, URZ, PT ;  /* 0x00000000003f782f */ /* 0x000fca0003800000 */
[----:B------:R-:W-:Y:S08]  /*cc70*/  BSSY B0, `(.L_x_850) ;  /* 0x000001d000007945 */ /* 0x000ff00003800000 */
[----:B------:R-:W-:Y:S05]  /*cc80*/  @!P0 BRA `(.L_x_851) ;  /* 0x00000000006c8947 */ /* 0x000fea0003800000 */
[----:B------:R-:W-:Y:S01]  /*cc90*/  ULDC.64 UR12, c[0x0][0x198] ;  /* 0x00006600000c7ab9 */ /* 0x000fe20000000a00 */
[----:B------:R-:W-:Y:S02]  /*cca0*/  UIADD3 UR5, UR37, 0x4000, URZ ;  /* 0x0000400025057890 */ /* 0x000fe4000fffe03f */
[----:B------:R-:W-:Y:S02]  /*ccb0*/  UIADD3 UR6, UP0, UR12, 0x9f0, URZ ;  /* 0x000009f00c067890 */ /* 0x000fe4000ff1e03f */
[----:B------:R-:W-:Y:S02]  /*ccc0*/  UIADD3 UR10, UR37, 0x8000, URZ ;  /* 0x00008000250a7890 */ /* 0x000fe4000fffe03f */
[----:B------:R-:W-:Y:S01]  /*ccd0*/  UIADD3.X UR7, URZ, UR13, URZ, UP0, !UPT ;  /* 0x0000000d3f077290 */ /* 0x000fe200087fe43f */
[----:B------:R-:W-:Y:S01]  /*cce0*/  UMOV UR41, URZ ;  /* 0x0000003f00297c82 */ /* 0x000fe20008000000 */
[----:B------:R-:W-:Y:S01]  /*ccf0*/  UMOV UR45, URZ ;  /* 0x0000003f002d7c82 */ /* 0x000fe20008000000 */
[----:B------:R-:W-:Y:S01]  /*cd00*/  UMOV UR40, UR37 ;  /* 0x0000002500287c82 */ /* 0x000fe20008000000 */
[----:B------:R-:W-:Y:S01]  /*cd10*/  UMOV UR8, 0x40 ;  /* 0x0000004000087882 */ /* 0x000fe20000000000 */
[----:B------:R-:W-:-:S04]  /*cd20*/  UIADD3 UR9, UR37, 0xc000, URZ ;  /* 0x0000c00025097890 */ /* 0x000fc8000fffe03f */
        /* <DEDUP_REMOVED lines=17> */
.L_x_851:
[----:B------:R-:W-:Y:S05]  /*ce40*/  BSYNC B0 ;  /* 0x0000000000007941 */ /* 0x000fea0003800000 */
.L_x_850:
[----:B------:R-:W-:Y:S05]  /*ce50*/  BRA `(.L_x_849) ;  /* 0x00000008007c7947 */ /* 0x000fea0003800000 */
.L_x_848:
[----:B------:R-:W1:Y:S01]  /*ce60*/  LDC.64 R8, c[0x0][0xae0] ;  /* 0x0002b800ff087b82 */ /* 0x000e620000000a00 */
[----:B------:R-:W-:Y:S01]  /*ce70*/  ISETP.GT.AND P0, PT, R200, 0x7f, PT ;  /* 0x0000007fc800780c */ /* 0x000fe20003f04270 */
[----:B------:R-:W-:Y:S01]  /*ce80*/  USHF.R.S32.HI UR5, URZ, 0x1f, UR43 ;  /* 0x0000001f3f057899 */ /* 0x000fe2000801142b */
[--C-:B------:R-:W-:Y:S01]  /*ce90*/  SHF.R.S32.HI R23, RZ, 0x1f, R22.reuse ;  /* 0x0000001fff177819 */ /* 0x100fe20000011416 */
[----:B------:R-:W-:Y:S01]  /*cea0*/  USHF.R.S32.HI UR6, URZ, 0x1f, UR44 ;  /* 0x0000001f3f067899 */ /* 0x000fe2000801142c */
[----:B------:R-:W-:Y:S03]  /*ceb0*/  BSSY B0, `(.L_x_852) ;  /* 0x000001c000007945 */ /* 0x000fe60003800000 */
[----:B------:R-:W2:Y:S08]  /*cec0*/  LDC R14, c[0x0][0xdac] ;  /* 0x00036b00ff0e7b82 */ /* 0x000eb00000000800 */
[----:B------:R-:W3:Y:S01]  /*ced0*/  LDC.64 R10, c[0x0][0xae8] ;  /* 0x0002ba00ff0a7b82 */ /* 0x000ee20000000a00 */
[----:B-1----:R-:W-:-:S04]  /*cee0*/  IMAD.WIDE.U32 R6, R8, UR43, R22 ;  /* 0x0000002b08067c25 */ /* 0x002fc8000f8e0016 */
[----:B------:R-:W-:Y:S01]  /*cef0*/  IMAD R8, R8, UR5, RZ ;  /* 0x0000000508087c24 */ /* 0x000fe2000f8e02ff */
[----:B------:R-:W-:Y:S06]  /*cf00*/  @P0 BRA `(.L_x_853) ;  /* 0x0000000000580947 */ /* 0x000fec0003800000 */
[----:B------:R-:W1:Y:S01]  /*cf10*/  S2R R0, SR_TID.X ;  /* 0x0000000000007919 */ /* 0x000e620000002100 */
[----:B------:R-:W-:Y:S01]  /*cf20*/  IMAD.U32 R2, RZ, RZ, UR42 ;  /* 0x0000002aff027e24 */ /* 0x000fe2000f8e00ff */
[----:B------:R-:W-:-:S04]  /*cf30*/  ULDC UR7, c[0x0][0xa88] ;  /* 0x0002a20000077ab9 */ /* 0x000fc80000000800 */
[----:B-1----:R-:W-:-:S04]  /*cf40*/  IADD3 R2, R2, -0x80, R0 ;  /* 0xffffff8002027810 */ /* 0x002fc80007ffe000 */
[----:B------:R-:W-:-:S13]  /*cf50*/  ISETP.GE.AND P0, PT, R2, UR7, PT ;  /* 0x0000000702007c0c */ /* 0x000fda000bf06270 */
[----:B------:R-:W-:Y:S05]  /*cf60*/  @P0 BRA `(.L_x_853) ;  /* 0x0000000000400947 */ /* 0x000fea0003800000 */
[----:B------:R-:W1:Y:S01]  /*cf70*/  LDC.64 R4, c[0x0][0xb70] ;  /* 0x0002dc00ff047b82 */ /* 0x000e620000000a00 */
[----:B------:R-:W-:Y:S01]  /*cf80*/  SHF.R.S32.HI R3, RZ, 0x1f, R2 ;  /* 0x0000001fff037819 */ /* 0x000fe20000011402 */
[----:B------:R-:W-:-:S06]  /*cf90*/  ULDC.64 UR8, c[0x0][0xb40] ;  /* 0x0002d00000087ab9 */ /* 0x000fcc0000000a00 */
[----:B------:R-:W4:Y:S01]  /*cfa0*/  LDC.64 R12, c[0x0][0xb78] ;  /* 0x0002de00ff0c7b82 */ /* 0x000f220000000a00 */
[C---:B-1----:R-:W-:Y:S02]  /*cfb0*/  IMAD R0, R4.reuse, UR5, RZ ;  /* 0x0000000504007c24 */ /* 0x042fe4000f8e02ff */
[----:B------:R-:W-:-:S04]  /*cfc0*/  IMAD.WIDE.U32 R2, R4, UR43, R2 ;  /* 0x0000002b04027c25 */ /* 0x000fc8000f8e0002 */
[----:B------:R-:W-:Y:S02]  /*cfd0*/  IMAD R5, R5, UR43, R0 ;  /* 0x0000002b05057c24 */ /* 0x000fe4000f8e0200 */
[C---:B----4-:R-:W-:Y:S02]  /*cfe0*/  IMAD R0, R12.reuse, UR6, RZ ;  /* 0x000000060c007c24 */ /* 0x050fe4000f8e02ff */
[----:B------:R-:W-:Y:S02]  /*cff0*/  IMAD.IADD R3, R3, 0x1, R5 ;  /* 0x0000000103037824 */ /* 0x000fe400078e0205 */
[----:B------:R-:W-:Y:S02]  /*d000*/  IMAD R5, R13, UR44, R0 ;  /* 0x0000002c0d057c24 */ /* 0x000fe4000f8e0200 */
[----:B------:R-:W-:-:S04]  /*d010*/  IMAD.WIDE.U32 R2, R12, UR44, R2 ;  /* 0x0000002c0c027c25 */ /* 0x000fc8000f8e0002 */
[----:B------:R-:W-:Y:S01]  /*d020*/  IMAD.IADD R3, R3, 0x1, R5 ;  /* 0x0000000103037824 */ /* 0x000fe200078e0205 */
[----:B------:R-:W-:-:S04]  /*d030*/  LEA R4, P0, R2, UR8, 0x2 ;  /* 0x0000000802047c11 */ /* 0x000fc8000f8010ff */
[----:B------:R-:W-:Y:S01]  /*d040*/  LEA.HI.X R5, R2, UR9, R3, 0x2, P0 ;  /* 0x0000000902057c11 */ /* 0x000fe200080f1403 */
[----:B------:R-:W-:-:S05]  /*d050*/  IMAD.MOV.U32 R3, RZ, RZ, -0x800000 ;  /* 0xff800000ff037424 */ /* 0x000fca00078e00ff */
[----:B------:R1:W-:Y:S03]  /*d060*/  STG.E desc[UR52][R4.64], R3 ;  /* 0x0000000304007986 */ /* 0x0003e6000c101934 */
.L_x_853:
[----:B------:R-:W-:Y:S05]  /*d070*/  BSYNC B0 ;  /* 0x0000000000007941 */ /* 0x000fea0003800000 */
.L_x_852:
[----:B------:R-:W-:Y:S01]  /*d080*/  ULDC UR5, c[0x0][0xa88] ;  /* 0x0002a20000057ab9 */ /* 0x000fe20000000800 */
[C---:B------:R-:W-:Y:S01]  /*d090*/  VIADD R0, R192.reuse, 0x20 ;  /* 0x00000020c0007836 */ /* 0x040fe20000000000 */
[----:B------:R-:W-:Y:S01]  /*d0a0*/  UIADD3 UR42, -UR42, UR5, URZ ;  /* 0x000000052a2a7290 */ /* 0x000fe2000fffe13f */
[----:B-1----:R-:W-:Y:S01]  /*d0b0*/  IMAD R3, R9, UR43, R8 ;  /* 0x0000002b09037c24 */ /* 0x002fe2000f8e0208 */
[----:B------:R-:W-:Y:S01]  /*d0c0*/  ULOP3.LUT UR47, URZ, UR47, URZ, 0x33, !UPT ;  /* 0x0000002f3f2f7292 */ /* 0x000fe2000f8e333f */
[C---:B------:R-:W-:Y:S01]  /*d0d0*/  VIADD R2, R192.reuse, 0x40 ;  /* 0x00000040c0027836 */ /* 0x040fe20000000000 */
[----:B------:R-:W-:Y:S01]  /*d0e0*/  SHF.R.S32.HI R193, RZ, 0x1f, R192 ;  /* 0x0000001fffc17819 */ /* 0x000fe200000114c0 */
[----:B------:R-:W-:Y:S01]  /*d0f0*/  IMAD.IADD R7, R7, 0x1, R3 ;  /* 0x0000000107077824 */ /* 0x000fe200078e0203 */
[----:B------:R-:W-:Y:S01]  /*d100*/  ISETP.GE.AND P2, PT, R192, UR42, PT ;  /* 0x0000002ac0007c0c */ /* 0x000fe2000bf46270 */
[----:B------:R-:W-:Y:S01]  /*d110*/  BSSY B0, `(.L_x_854) ;  /* 0x0000021000007945 */ /* 0x000fe20003800000 */
[----:B------:R-:W-:Y:S01]  /*d120*/  ISETP.GE.AND P0, PT, R0, UR42, PT ;  /* 0x0000002a00007c0c */ /* 0x000fe2000bf06270 */
[----:B---3--:R-:W-:Y:S01]  /*d130*/  IMAD R0, R10, UR6, RZ ;  /* 0x000000060a007c24 */ /* 0x008fe2000f8e02ff */
[----:B------:R-:W-:Y:S01]  /*d140*/  ISETP.GE.AND P1, PT, R2, UR42, PT ;  /* 0x0000002a02007c0c */ /* 0x000fe2000bf26270 */
[----:B--2---:R-:W-:-:S02]  /*d150*/  VIADD R5, R14, UR47 ;  /* 0x0000002f0e057c36 */ /* 0x004fc40008000000 */
[----:B------:R-:W-:Y:S02]  /*d160*/  IMAD R3, R11, UR44, R0 ;  /* 0x0000002c0b037c24 */ /* 0x000fe4000f8e0200 */
[----:B------:R-:W-:-:S04]  /*d170*/  IMAD.WIDE.U32 R6, R10, UR44, R6 ;  /* 0x0000002c0a067c25 */ /* 0x000fc8000f8e0006 */
[----:B------:R-:W-:-:S04]  /*d180*/  IMAD.WIDE R4, R5, 0x80, R192 ;  /* 0x0000008005047825 */ /* 0x000fc800078e02c0 */
[----:B------:R-:W-:Y:S02]  /*d190*/  VIADD R8, R192, 0x60 ;  /* 0x00000060c0087836 */ /* 0x000fe40000000000 */
[----:B------:R-:W-:Y:S01]  /*d1a0*/  IMAD.IADD R11, R7, 0x1, R3 ;  /* 0x00000001070b7824 */ /* 0x000fe200078e0203 */
[----:B------:R-:W-:Y:S06]  /*d1b0*/  @P2 BRA `(.L_x_855) ;  /* 0x0000000000582947 */ /* 0x000fec0003800000 */
[C---:B------:R-:W-:Y:S01]  /*d1c0*/  VIADD R0, R22.reuse, 0x40 ;  /* 0x0000004016007836 */ /* 0x040fe20000000000 */
[----:B------:R-:W-:Y:S01]  /*d1d0*/  ULDC UR5, c[0x0][0xa8c] ;  /* 0x0002a30000057ab9 */ /* 0x000fe20000000800 */
[----:B------:R-:W-:Y:S01]  /*d1e0*/  VIADD R2, R22, 0x80 ;  /* 0x0000008016027836 */ /* 0x000fe20000000000 */
[----:B------:R-:W-:Y:S01]  /*d1f0*/  ULDC.64 UR6, c[0x0][0xad8] ;  /* 0x0002b60000067ab9 */ /* 0x000fe20000000a00 */
[----:B------:R-:W-:Y:S01]  /*d200*/  IMAD.MOV.U32 R3, RZ, RZ, R11 ;  /* 0x000000ffff037224 */ /* 0x000fe200078e000b */
[----:B------:R-:W-:Y:S01]  /*d210*/  ISETP.GE.AND P3, PT, R0, UR5, PT ;  /* 0x0000000500007c0c */ /* 0x000fe2000bf66270 */
[----:B------:R-:W-:Y:S01]  /*d220*/  IMAD R9, R5, UR6, RZ ;  /* 0x0000000605097c24 */ /* 0x000fe2000f8e02ff */
[----:B------:R-:W-:Y:S01]  /*d230*/  ISETP.GE.AND P4, PT, R2, UR5, PT ;  /* 0x0000000502007c0c */ /* 0x000fe2000bf86270 */
[C---:B------:R-:W-:Y:S01]  /*d240*/  VIADD R0, R22.reuse, 0xc0 ;  /* 0x000000c016007836 */ /* 0x040fe20000000000 */
[----:B------:R-:W-:Y:S01]  /*d250*/  ISETP.GE.AND P2, PT, R22, UR5, PT ;  /* 0x0000000516007c0c */ /* 0x000fe2000bf46270 */
[----:B------:R-:W-:-:S02]  /*d260*/  IMAD.MOV.U32 R2, RZ, RZ, R6 ;  /* 0x000000ffff027224 */ /* 0x000fc400078e0006 */
[----:B------:R-:W-:Y:S01]  /*d270*/  IMAD R9, R4, UR7, R9 ;  /* 0x0000000704097c24 */ /* 0x000fe2000f8e0209 */
[----:B------:R-:W-:Y:S01]  /*d280*/  ISETP.GE.AND P5, PT, R0, UR5, PT ;  /* 0x0000000500007c0c */ /* 0x000fe2000bfa6270 */
        /* <DEDUP_REMOVED lines=9> */
.L_x_855:
[----:B------:R-:W-:Y:S05]  /*d320*/  BSYNC B0 ;  /* 0x0000000000007941 */ /* 0x000fea0003800000 */
.L_x_854:
[----:B------:R-:W-:Y:S01]  /*d330*/  BSSY B0, `(.L_x_856) ;  /* 0x000001b000007945 */ /* 0x000fe20003800000 */
[----:B------:R-:W-:-:S03]  /*d340*/  ISETP.GE.AND P2, PT, R8, UR42, PT ;  /* 0x0000002a08007c0c */ /* 0x000fc6000bf46270 */
[----:B------:R-:W-:Y:S10]  /*d350*/  @P0 BRA `(.L_x_857) ;  /* 0x0000000000600947 */ /* 0x000ff40003800000 */
        /* <DEDUP_REMOVED lines=24> */
.L_x_857:
[----:B------:R-:W-:Y:S05]  /*d4e0*/  BSYNC B0 ;  /* 0x0000000000007941 */ /* 0x000fea0003800000 */
.L_x_856:
[----:B------:R-:W-:Y:S04]  /*d4f0*/  BSSY B0, `(.L_x_858) ;  /* 0x000001a000007945 */ /* 0x000fe80003800000 */
[----:B------:R-:W-:Y:S05]  /*d500*/  @P1 BRA `(.L_x_859) ;  /* 0x0000000000601947 */ /* 0x000fea0003800000 */
[----:B--2---:R-:W-:Y:S01]  /*d510*/  IADD3 R9, P0, R4, 0x40, RZ ;  /* 0x0000004004097810 */ /* 0x004fe20007f1e0ff */
        /* <DEDUP_REMOVED lines=23> */
.L_x_859:
[----:B------:R-:W-:Y:S05]  /*d690*/  BSYNC B0 ;  /* 0x0000000000007941 */ /* 0x000fea0003800000 */
.L_x_858:
[----:B------:R-:W-:Y:S04]  /*d6a0*/  BSSY B0, `(.L_x_849) ;  /* 0x000001a000007945 */ /* 0x000fe80003800000 */
        /* <DEDUP_REMOVED lines=25> */
.L_x_860:
[----:B------:R-:W-:Y:S05]  /*d840*/  BSYNC B0 ;  /* 0x0000000000007941 */ /* 0x000fea0003800000 */
.L_x_849:
[----:B------:R-:W5:Y:S02]  /*d850*/  LDC R0, c[0x0][0xda8] ;  /* 0x00036a00ff007b82 */ /* 0x000f640000000800 */
[----:B-----5:R-:W-:-:S13]  /*d860*/  ISETP.LE.AND P0, PT, R0, UR4, PT ;  /* 0x0000000400007c0c */ /* 0x020fda000bf03270 */
[----:B------:R-:W-:Y:S05]  /*d870*/  @!P0 BRA `(.L_x_861) ;  /* 0xffffff3400508947 */ /* 0x000fea000383ffff */
[----:B------:R-:W-:Y:S05]  /*d880*/  EXIT ;  /* 0x000000000000794d */ /* 0x000fea0003800000 */
.L_x_763:
[----:B------:R-:W-:-:S08]  /*d890*/  NOP ;  /* 0x0000000000007918 */ /* 0x000fd00000000000 */
[----:B------:R-:W1:-:S00]  /*d8a0*/  USETMAXREG.DEALLOC.CTAPOOL 0x18 ;  /* 0x00000018000079c8 */ /* 0x000e4000080e0500 */
[----:B-1----:R-:W2:Y:S01]  /*d8b0*/  LDL.LU R2, [R1+0x24] ;  /* 0x0000240001027983 */ /* 0x002ea20000300800 */
[----:B------:R-:W-:-:S05]  /*d8c0*/  LOP3.LUT R0, R0, 0x3, RZ, 0xc0, !PT ;  /* 0x0000000300007812 */ /* 0x000fca00078ec0ff */
[----:B------:R-:W1:Y:S01]  /*d8d0*/  S2UR UR4, SR_CTAID.X ;  /* 0x00000000000479c3 */ /* 0x000e620000002500 */
[----:B------:R-:W3:Y:S02]  /*d8e0*/  SHFL.IDX PT, R0, R0, RZ, 0x1f ;  /* 0x00001fff00007589 */ /* 0x000ee400000e0000 */
[----:B---3--:R-:W-:-:S05]  /*d8f0*/  ISETP.NE.AND P0, PT, R0, RZ, PT ;  /* 0x000000ff0000720c */ /* 0x008fca0003f05270 */
[----:B------:R-:W1:Y:S08]  /*d900*/  LDC R0, c[0x0][0xda8] ;  /* 0x00036a00ff007b82 */ /* 0x000e700000000800 */
[----:B------:R-:W-:Y:S06]  /*d910*/  @P0 BAR.ARV 0x4, 0x180 ;  /* 0x0106000000000b1d */ /* 0x000fec0000002000 */
[----:B--2---:R-:W-:-:S04]  /*d920*/  LOP3.LUT R2, R2, 0xfffffffd, RZ, 0xc0, !PT ;  /* 0xfffffffd02027812 */ /* 0x004fc800078ec0ff */
[----:B------:R-:W-:Y:S02]  /*d930*/  @P0 LOP3.LUT R2, R2, 0x2, RZ, 0xfc, !PT ;  /* 0x0000000202020812 */ /* 0x000fe400078efcff */
[----:B-1----:R-:W-:Y:S01]  /*d940*/  ISETP.LE.AND P0, PT, R0, UR4, PT ;  /* 0x0000000400007c0c */ /* 0x002fe2000bf03270 */
[----:B------:R-:W-:Y:S02]  /*d950*/  IMAD.MOV.U32 R0, RZ, RZ, 0x1 ;  /* 0x00000001ff007424 */ /* 0x000fe400078e00ff */
[----:B------:R1:W-:Y:S04]  /*d960*/  STL [R1+0x24], R2 ;  /* 0x0000240201007387 */ /* 0x0003e80000100800 */
[----:B------:R1:W-:Y:S04]  /*d970*/  STL [R1+0x4], RZ ;  /* 0x000004ff01007387 */ /* 0x0003e80000100800 */
[----:B------:R1:W-:Y:S04]  /*d980*/  STL [R1+0x28], RZ ;  /* 0x000028ff01007387 */ /* 0x0003e80000100800 */
[----:B------:R1:W-:Y:S01]  /*d990*/  STL [R1+0xc], R0 ;  /* 0x00000c0001007387 */ /* 0x0003e20000100800 */
[----:B------:R-:W-:Y:S05]  /*d9a0*/  @P0 BRA `(.L_x_862) ;  /* 0x00000034004c0947 */ /* 0x000fea0003800000 */
[----:B------:R-:W1:Y:S01]  /*d9b0*/  S2R R4, SR_TID.X ;  /* 0x0000000000047919 */ /* 0x000e620000002100 */
[----:B------:R-:W-:Y:S01]  /*d9c0*/  ULDC UR47, c[0x0][0xc] ;  /* 0x00000300002f7ab9 */ /* 0x000fe20000000800 */
[----:B------:R-:W-:Y:S01]  /*d9d0*/  ULOP3.LUT UR43, UR61, 0x1, URZ, 0xfc, !UPT ;  /* 0x000000013d2b7892 */ /* 0x000fe2000f8efc3f */
[----:B------:R-:W2:Y:S01]  /*d9e0*/  S2R R3, SR_TID.X ;  /* 0x0000000000037919 */ /* 0x000ea20000002100 */
[----:B------:R-:W-:Y:S01]  /*d9f0*/  ULOP3.LUT UR46, UR61, 0x2, URZ, 0xfc, !UPT ;  /* 0x000000023d2e7892 */ /* 0x000fe2000f8efc3f */
[----:B------:R-:W-:Y:S01]  /*da00*/  ULDC.64 UR44, c[0x0][0x198] ;  /* 0x00006600002c7ab9 */ /* 0x000fe20000000a00 */
[C---:B-1----:R-:W-:Y:S01]  /*da10*/  IMAD.SHL.U32 R0, R4.reuse, 0x40, RZ ;  /* 0x0000004004007824 */ /* 0x042fe200078e00ff */
[C---:B------:R-:W-:Y:S02]  /*da20*/  LOP3.LUT P0, RZ, R4.reuse, 0x4, RZ, 0xc0, !PT ;  /* 0x0000000404ff7812 */ /* 0x040fe4000780c0ff */
[----:B--2---:R-:W-:Y:S01]  /*da30*/  LOP3.LUT R6, R3, 0x7f, RZ, 0xc0, !PT ;  /* 0x0000007f03067812 */ /* 0x004fe200078ec0ff */
[----:B------:R-:W-:Y:S01]  /*da40*/  IMAD.SHL.U32 R3, R4, 0x8, RZ ;  /* 0x0000000804037824 */ /* 0x000fe200078e00ff */
[----:B------:R-:W-:-:S04]  /*da50*/  LOP3.LUT R2, R0, 0x180, RZ, 0xc0, !PT ;  /* 0x0000018000027812 */ /* 0x000fc800078ec0ff */
[----:B------:R-:W-:-:S04]  /*da60*/  LOP3.LUT R2, R2, 0x10, R4, 0xf8, !PT ;  /* 0x0000001002027812 */ /* 0x000fc800078ef804 */
[----:B------:R-:W-:Y:S02]  /*da70*/  LOP3.LUT R5, R2, 0x30, R3, 0x78, !PT ;  /* 0x0000003002057812 */ /* 0x000fe400078e7803 */
[----:B------:R-:W-:Y:S02]  /*da80*/  SHF.R.U32.HI R3, RZ, 0x5, R6 ;  /* 0x00000005ff037819 */ /* 0x000fe40000011606 */
[C---:B------:R-:W-:Y:S02]  /*da90*/  LOP3.LUT R2, R0.reuse, 0x40, RZ, 0xc0, !PT ;  /* 0x0000004000027812 */ /* 0x040fe400078ec0ff */
[----:B------:R-:W-:-:S03]  /*daa0*/  LOP3.LUT R0, R0, 0x200, RZ, 0xc0, !PT ;  /* 0x0000020000007812 */ /* 0x000fc600078ec0ff */
[----:B------:R-:W-:-:S05]  /*dab0*/  IMAD R2, R3, 0x400, R2 ;  /* 0x0000040003027824 */ /* 0x000fca00078e0202 */
[----:B------:R-:W-:Y:S01]  /*dac0*/  IADD3 R5, R5, R2, R0 ;  /* 0x0000000205057210 */ /* 0x000fe20007ffe000 */
[----:B------:R-:W-:-:S04]  /*dad0*/  IMAD.SHL.U32 R0, R4, 0x80, RZ ;  /* 0x0000008004007824 */ /* 0x000fc800078e00ff */
[----:B------:R-:W-:Y:S01]  /*dae0*/  STL [R1+0x14], R5 ;  /* 0x0000140501007387 */ /* 0x000fe20000100800 */
[----:B------:R-:W-:-:S05]  /*daf0*/  LOP3.LUT R2, R0, 0x380, RZ, 0xc0, !PT ;  /* 0x0000038000027812 */ /* 0x000fca00078ec0ff */
[----:B------:R-:W-:Y:S02]  /*db00*/  IMAD R2, R3, 0x10, R2 ;  /* 0x0000001003027824 */ /* 0x000fe400078e0202 */
[----:B------:R-:W-:-:S05]  /*db10*/  IMAD.SHL.U32 R3, R4, 0x10, RZ ;  /* 0x0000001004037824 */ /* 0x000fca00078e00ff */
[----:B------:R-:W-:-:S04]  /*db20*/  LOP3.LUT R3, R2, 0x70, R3, 0x78, !PT ;  /* 0x0000007002037812 */ /* 0x000fc800078e7803 */
[----:B------:R-:W-:Y:S01]  /*db30*/  LOP3.LUT R4, R3, 0xc00, R0, 0xf8, !PT ;  /* 0x00000c0003047812 */ /* 0x000fe200078ef800 */
[----:B------:R-:W-:-:S04]  /*db40*/  IMAD.MOV.U32 R0, RZ, RZ, 0x20 ;  /* 0x00000020ff007424 */ /* 0x000fc800078e00ff */
[----:B------:R-:W-:Y:S01]  /*db50*/  VIADD R2, R4, 0x40 ;  /* 0x0000004004027836 */ /* 0x000fe20000000000 */
[----:B------:R-:W-:Y:S01]  /*db60*/  SEL R3, R0, 0xffffffe0, !P0 ;  /* 0xffffffe000037807 */ /* 0x000fe20004000000 */
[----:B------:R-:W-:Y:S01]  /*db70*/  @P0 VIADD R2, R4, 0xffffffc0 ;  /* 0xffffffc004020836 */ /* 0x000fe20000000000 */
[----:B------:R-:W-:Y:S01]  /*db80*/  STL [R1+0x8], R4 ;  /* 0x0000080401007387 */ /* 0x000fe20000100800 */
[----:B------:R-:W-:-:S03]  /*db90*/  IMAD.U32 R0, RZ, RZ, UR4 ;  /* 0x00000004ff007e24 */ /* 0x000fc6000f8e00ff */
[----:B------:R-:W-:Y:S04]  /*dba0*/  STL [R1+0x28], RZ ;  /* 0x000028ff01007387 */ /* 0x000fe80000100800 */
[----:B------:R-:W-:Y:S04]  /*dbb0*/  STL [R1+0x1c], R2 ;  /* 0x00001c0201007387 */ /* 0x000fe80000100800 */
[----:B------:R1:W-:Y:S04]  /*dbc0*/  STL [R1+0x20], R0 ;  /* 0x0000200001007387 */ /* 0x0003e80000100800 */
[----:B------:R2:W-:Y:S01]  /*dbd0*/  STL [R1+0x4], RZ ;  /* 0x000004ff01007387 */ /* 0x0005e20000100800 */
[----:B-1----:R-:W-:-:S05]  /*dbe0*/  IMAD.MOV.U32 R0, RZ, RZ, 0x1 ;  /* 0x00000001ff007424 */ /* 0x002fca00078e00ff */
[----:B------:R2:W-:Y:S02]  /*dbf0*/  STL [R1+0xc], R0 ;  /* 0x00000c0001007387 */ /* 0x0005e40000100800 */
.L_x_922:
[----:B--2---:R-:W3:Y:S01]  /*dc00*/  LDL R2, [R1+0x20] ;  /* 0x0000200001027983 */ /* 0x004ee20000100800 */
[----:B------:R-:W-:Y:S01]  /*dc10*/  ULDC UR8, c[0x0][0xdd0] ;  /* 0x0003740000087ab9 */ /* 0x000fe20000000800 */
[----:B-12---:R-:W1:Y:S01]  /*dc20*/  LDC R0, c[0x0][0xde8] ;  /* 0x00037a00ff007b82 */ /* 0x006e620000000800 */
[----:B------:R-:W-:-:S11]  /*dc30*/  UISETP.NE.AND UP0, UPT, UR8, 0x1, UPT ;  /* 0x000000010800788c */ /* 0x000fd6000bf05270 */
[----:B------:R-:W-:Y:S01]  /*dc40*/  @UP0 ULDC UR4, c[0x0][0xdd4] ;  /* 0x0003750000040ab9 */ /* 0x000fe20000000800 */
[----:B------:R-:W-:Y:S01]  /*dc50*/  @UP0 ULDC UR9, c[0x0][0xdd8] ;  /* 0x0003760000090ab9 */ /* 0x000fe20000000800 */
[C---:B---3--:R-:W-:Y:S02]  /*dc60*/  R2UR UR6, R2.reuse ;  /* 0x00000000020672ca */ /* 0x048fe400000e0000 */
[----:B------:R-:W-:-:S11]  /*dc70*/  R2UR UR7, R2 ;  /* 0x00000000020772ca */ /* 0x000fd600000e0000 */
[----:B------:R-:W-:-:S04]  /*dc80*/  UIMAD.WIDE.U32 UR4, UR6, UR4, URZ ;  /* 0x00000004060472a5 */ /* 0x000fc8000f8e003f */
[----:B------:R-:W-:-:S04]  /*dc90*/  @UP0 USHF.R.U32.HI UR6, URZ, UR9, UR5 ;  /* 0x000000093f060299 */ /* 0x000fc80008011605 */
[----:B------:R-:W-:Y:S02]  /*dca0*/  UIADD3 UR4, -UR6, URZ, URZ ;  /* 0x0000003f06047290 */ /* 0x000fe4000fffe13f */
[----:B-1----:R-:W-:Y:S02]  /*dcb0*/  ISETP.LE.AND P0, PT, R0, UR6, PT ;  /* 0x0000000600007c0c */ /* 0x002fe4000bf03270 */
[----:B------:R-:W-:-:S11]  /*dcc0*/  UIMAD UR8, UR8, UR4, UR7 ;  /* 0x00000004080872a4 */ /* 0x000fd6000f8e0207 */
[----:B------:R-:W-:Y:S05]  /*dcd0*/  @!P0 BRA `(.L_x_863) ;  /* 0x0000000000208947 */ /* 0x000fea0003800000 */
        /* <DEDUP_REMOVED lines=8> */
.L_x_863:
[----:B------:R-:W-:Y:S01]  /*dd60*/  ULDC UR9, c[0x0][0xdc4] ;  /* 0x0003710000097ab9 */ /* 0x000fe20000000800 */
[----:B------:R-:W-:Y:S01]  /*dd70*/  UMOV UR7, UR8 ;  /* 0x0000000800077c82 */ /* 0x000fe20008000000 */
[----:B------:R-:W-:-:S11]  /*dd80*/  UISETP.NE.AND UP0, UPT, UR9, 0x1, UPT ;  /* 0x000000010900788c */ /* 0x000fd6000bf05270 */
[----:B------:R-:W-:Y:S02]  /*dd90*/  @UP0 ULDC.64 UR10, c[0x0][0xdc8] ;  /* 0x00037200000a0ab9 */ /* 0x000fe40000000a00 */
[----:B------:R-:W-:-:S04]  /*dda0*/  UIMAD.WIDE.U32 UR4, UR8, UR10, URZ ;  /* 0x0000000a080472a5 */ /* 0x000fc8000f8e003f */
[----:B------:R-:W-:-:S04]  /*ddb0*/  @UP0 USHF.R.U32.HI UR7, URZ, UR11, UR5 ;  /* 0x0000000b3f070299 */ /* 0x000fc80008011605 */
[----:B------:R-:W-:-:S12]  /*ddc0*/  UIMAD UR4, UR7, UR9, URZ ;  /* 0x00000009070472a4 */ /* 0x000fd8000f8e023f */
.L_x_864:
[----:B------:R-:W-:Y:S01]  /*ddd0*/  ULDC.64 UR10, c[0x0][0x3f8] ;  /* 0x0000fe00000a7ab9 */ /* 0x000fe20000000a00 */
[----:B------:R-:W-:Y:S02]  /*dde0*/  UIADD3 UR8, UR8, -UR4, URZ ;  /* 0x8000000408087290 */ /* 0x000fe4000fffe03f */
[----:B------:R-:W-:Y:S02]  /*ddf0*/  UISETP.NE.U32.AND UP0, UPT, UR10, URZ, UPT ;  /* 0x0000003f0a00728c */ /* 0x000fe4000bf05070 */
[----:B------:R-:W-:Y:S01]  /*de00*/  ULOP3.LUT UR7, URZ, UR7, URZ, 0x33, !UPT ;  /* 0x000000073f077292 */ /* 0x000fe2000f8e333f */
[----:B------:R-:W-:Y:S01]  /*de10*/  ULDC UR10, c[0x0][0xdb8] ;  /* 0x00036e00000a7ab9 */ /* 0x000fe20000000800 */
[----:B------:R-:W-:Y:S01]  /*de20*/  ULDC.64 UR4, c[0x0][0x9e0] ;  /* 0x0002780000047ab9 */ /* 0x000fe20000000a00 */
[----:B------:R-:W-:Y:S01]  /*de30*/  UISETP.NE.AND UP1, UPT, UR10, 0x1, UPT ;  /* 0x000000010a00788c */ /* 0x000fe2000bf25270 */
[----:B------:R-:W-:Y:S01]  /*de40*/  ULDC UR9, c[0x0][0xdc4] ;  /* 0x0003710000097ab9 */ /* 0x000fe20000000800 */
[----:B------:R-:W-:Y:S01]  /*de50*/  ULDC UR37, c[0x0][0xdac] ;  /* 0x00036b0000257ab9 */ /* 0x000fe20000000800 */
[----:B------:R-:W-:-:S02]  /*de60*/  UISETP.GE.AND UP2, UPT, UR5, 0x1, UPT ;  /* 0x000000010500788c */ /* 0x000fc4000bf46270 */
[----:B------:R-:W-:Y:S02]  /*de70*/  UIMAD UR9, UR6, UR9, UR8 ;  /* 0x00000009060972a4 */ /* 0x000fe4000f8e0208 */
[----:B------:R-:W-:Y:S02]  /*de80*/  UIADD3 UR37, UR7, UR37, URZ ;  /* 0x0000002507257290 */ /* 0x000fe4000fffe03f */
[----:B------:R-:W-:Y:S01]  /*de90*/  UISETP.NE.AND.EX UP0, UPT, UR11, URZ, UPT, UP0 ;  /* 0x0000003f0b00728c */ /* 0x000fe2000bf05300 */
[----:B------:R-:W-:Y:S01]  /*dea0*/  PLOP3.LUT P1, PT, PT, PT, UP2, 0x80, 0x0 ;  /* 0x000000000000781c */ /* 0x000fe20003f2f028 */
[----:B------:R-:W-:Y:S01]  /*deb0*/  @UP1 ULDC UR6, c[0x0][0xdbc] ;  /* 0x00036f0000061ab9 */ /* 0x000fe20000000800 */
[----:B------:R-:W-:Y:S02]  /*dec0*/  USHF.L.U32 UR37, UR37, 0x7, URZ ;  /* 0x0000000725257899 */ /* 0x000fe4000800063f */
[----:B------:R-:W-:Y:S01]  /*ded0*/  UIMAD.WIDE.U32 UR6, UR9, UR6, URZ ;  /* 0x00000006090672a5 */ /* 0x000fe2000f8e003f */
[----:B------:R-:W-:Y:S01]  /*dee0*/  ULDC UR11, c[0x0][0x404] ;  /* 0x00010100000b7ab9 */ /* 0x000fe20000000800 */
[----:B------:R-:W-:Y:S01]  /*def0*/  ULDC UR12, c[0x0][0x288] ;  /* 0x0000a200000c7ab9 */ /* 0x000fe20000000800 */
[----:B------:R-:W-:Y:S01]  /*df00*/  @UP1 ULDC UR14, c[0x0][0xdc0] ;  /* 0x00037000000e1ab9 */ /* 0x000fe20000000800 */
[----:B------:R-:W-:Y:S01]  /*df10*/  UMOV UR39, UR9 ;  /* 0x0000000900277c82 */ /* 0x000fe20008000000 */
[----:B------:R-:W-:-:S02]  /*df20*/  USEL UR11, UR11, 0x1, UP0 ;  /* 0x000000010b0b7887 */ /* 0x000fc40008000000 */
[----:B------:R-:W-:Y:S02]  /*df30*/  UIADD3 UR8, UR37, 0x80, -UR12 ;  /* 0x0000008025087890 */ /* 0x000fe4000fffe80c */
[----:B------:R-:W-:Y:S01]  /*df40*/  @UP1 USHF.R.U32.HI UR39, URZ, UR14, UR7 ;  /* 0x0000000e3f271299 */ /* 0x000fe20008011607 */
[----:B------:R-:W-:Y:S02]  /*df50*/  ULDC UR13, c[0x0][0x2e0] ;  /* 0x0000b800000d7ab9 */ /* 0x000fe40000000800 */
[----:B------:R-:W-:Y:S02]  /*df60*/  UIMAD UR6, UR11, UR13, UR8 ;  /* 0x0000000d0b0672a4 */ /* 0x000fe4000f8e0208 */
[----:B------:R-:W-:Y:S02]  /*df70*/  UIADD3 UR38, -UR39, URZ, URZ ;  /* 0x0000003f27267290 */ /* 0x000fe4000fffe13f */
[----:B------:R-:W-:Y:S02]  /*df80*/  UIADD3 UR4, UR6, UR4, URZ ;  /* 0x0000000406047290 */ /* 0x000fe4000fffe03f */
[----:B------:R-:W-:Y:S01]  /*df90*/  UIMAD UR38, UR10, UR38, UR9 ;  /* 0x000000260a2672a4 */ /* 0x000fe2000f8e0209 */
[----:B------:R-:W-:Y:S11]  /*dfa0*/  @!P1 BRA `(.L_x_865) ;  /* 0x0000000000449947 */ /* 0x000ff60003800000 */
[----:B------:R-:W-:Y:S01]  /*dfb0*/  ISETP.LT.AND P0, PT, RZ, UR6, PT ;  /* 0x00000006ff007c0c */ /* 0x000fe2000bf01270 */
[----:B------:R-:W-:-:S12]  /*dfc0*/  UIADD3 UR8, UR6, -0x1, URZ ;  /* 0xffffffff06087890 */ /* 0x000fd8000fffe03f */
[----:B------:R-:W-:Y:S05]  /*dfd0*/  @P0 BRA `(.L_x_866) ;  /* 0x00000000001c0947 */ /* 0x000fea0003800000 */
[----:B------:R-:W-:Y:S02]  /*dfe0*/  UISETP.NE.AND UP0, UPT, UR5, 0x1, UPT ;  /* 0x000000010500788c */ /* 0x000fe4000bf05270 */
[----:B------:R-:W-:-:S09]  /*dff0*/  UIADD3 UR8, -UR6, URZ, URZ ;  /* 0x0000003f06087290 */ /* 0x000fd2000fffe13f */
[----:B------:R-:W-:Y:S02]  /*e000*/  @UP0 ULDC.64 UR14, c[0x0][0x9e8] ;  /* 0x00027a00000e0ab9 */ /* 0x000fe40000000a00 */
[----:B------:R-:W-:-:S04]  /*e010*/  UIMAD.WIDE.U32 UR6, UR8, UR14, URZ ;  /* 0x0000000e080672a5 */ /* 0x000fc8000f8e003f */
[----:B------:R-:W-:-:S04]  /*e020*/  @UP0 USHF.R.U32.HI UR8, URZ, UR15, UR7 ;  /* 0x0000000f3f080299 */ /* 0x000fc80008011607 */
[----:B------:R-:W-:Y:S01]  /*e030*/  ULOP3.LUT UR8, URZ, UR8, URZ, 0x33, !UPT ;  /* 0x000000083f087292 */ /* 0x000fe2000f8e333f */
[----:B------:R-:W-:Y:S11]  /*e040*/  BRA `(.L_x_867) ;  /* 0x0000000000107947 */ /* 0x000ff60003800000 */
.L_x_866:
[----:B------:R-:W-:-:S11]  /*e050*/  UISETP.NE.AND UP0, UPT, UR5, 0x1, UPT ;  /* 0x000000010500788c */ /* 0x000fd6000bf05270 */
[----:B------:R-:W-:Y:S02]  /*e060*/  @UP0 ULDC.64 UR14, c[0x0][0x9e8] ;  /* 0x00027a00000e0ab9 */ /* 0x000fe40000000a00 */
[----:B------:R-:W-:-:S04]  /*e070*/  UIMAD.WIDE.U32 UR6, UR8, UR14, URZ ;  /* 0x0000000e080672a5 */ /* 0x000fc8000f8e003f */
[----:B------:R-:W-:-:S12]  /*e080*/  @UP0 USHF.R.U32.HI UR8, URZ, UR15, UR7 ;  /* 0x0000000f3f080299 */ /* 0x000fd80008011607 */
.L_x_867:
[----:B------:R-:W-:-:S04]  /*e090*/  UIMAD UR8, UR8, UR5, UR5 ;  /* 0x00000005080872a4 */ /* 0x000fc8000f8e0205 */
[----:B------:R-:W-:-:S04]  /*e0a0*/  UISETP.LT.AND UP0, UPT, UR4, UR8, UPT ;  /* 0x000000080400728c */ /* 0x000fc8000bf01270 */
[----:B------:R-:W-:-:S12]  /*e0b0*/  USEL UR4, UR4, UR8, UP0 ;  /* 0x0000000804047287 */ /* 0x000fd80008000000 */
.L_x_865:
[----:B------:R-:W-:Y:S02]  /*e0c0*/  UIMAD UR7, UR11, UR13, 0x3f ;  /* 0x0000003f0b0774a4 */ /* 0x000fe4000f8e020d */
[----:B------:R-:W-:Y:S02]  /*e0d0*/  UIADD3 UR4, UR4, 0x3f, URZ ;  /* 0x0000003f04047890 */ /* 0x000fe4000fffe03f */
[----:B------:R-:W-:Y:S02]  /*e0e0*/  USHF.R.S32.HI UR8, URZ, 0x1f, UR7 ;  /* 0x0000001f3f087899 */ /* 0x000fe40008011407 */
[----:B------:R-:W-:Y:S02]  /*e0f0*/  USHF.R.S32.HI UR6, URZ, 0x1f, UR4 ;  /* 0x0000001f3f067899 */ /* 0x000fe40008011404 */
[----:B------:R-:W-:Y:S02]  /*e100*/  ULEA.HI UR8, UR8, UR7, URZ, 0x6 ;  /* 0x0000000708087291 */ /* 0x000fe4000f8f303f */
[----:B------:R-:W-:-:S02]  /*e110*/  ULEA.HI UR6, UR6, UR4, URZ, 0x6 ;  /* 0x0000000406067291 */ /* 0x000fc4000f8f303f */
[----:B------:R-:W-:Y:S02]  /*e120*/  UIADD3 UR4, UR37, -UR12, URZ ;  /* 0x8000000c25047290 */ /* 0x000fe4000fffe03f */
[----:B------:R-:W-:Y:S02]  /*e130*/  USHF.R.S32.HI UR41, URZ, 0x6, UR8 ;  /* 0x000000063f297899 */ /* 0x000fe40008011408 */
[----:B------:R-:W-:Y:S02]  /*e140*/  USHF.R.S32.HI UR6, URZ, 0x6, UR6 ;  /* 0x000000063f067899 */ /* 0x000fe40008011406 */
[----:B------:R-:W-:Y:S02]  /*e150*/  UIMAD UR4, UR11, UR13, UR4 ;  /* 0x0000000d0b0472a4 */ /* 0x000fe4000f8e0204 */
[----:B------:R-:W-:Y:S01]  /*e160*/  UISETP.LT.AND UP0, UPT, UR41, UR6, UPT ;  /* 0x000000062900728c */ /* 0x000fe2000bf01270 */
[----:B------:R-:W-:Y:S02]  /*e170*/  ULDC UR8, c[0x0][0x9dc] ;  /* 0x0002770000087ab9 */ /* 0x000fe40000000800 */
[----:B------:R-:W-:-:S02]  /*e180*/  UIADD3 UR8, UR4, -UR8, URZ ;  /* 0x8000000804087290 */ /* 0x000fc4000fffe03f */
[----:B------:R-:W-:Y:S01]  /*e190*/  USEL UR41, UR41, UR6, UP0 ;  /* 0x0000000629297287 */ /* 0x000fe20008000000 */
[----:B------:R-:W-:Y:S11]  /*e1a0*/  @!P1 BRA `(.L_x_868) ;  /* 0x0000000000449947 */ /* 0x000ff60003800000 */
[----:B------:R-:W-:-:S06]  /*e1b0*/  UISETP.GT.AND UP0, UPT, UR4, -0x1, UPT ;  /* 0xffffffff0400788c */ /* 0x000fcc000bf04270 */
[----:B------:R-:W-:-:S13]  /*e1c0*/  PLOP3.LUT P0, PT, PT, PT, UP0, 0x80, 0x0 ;  /* 0x000000000000781c */ /* 0x000fda0003f0f008 */
[----:B------:R-:W-:Y:S05]  /*e1d0*/  @P0 BRA `(.L_x_869) ;  /* 0x00000000001c0947 */ /* 0x000fea0003800000 */
[----:B------:R-:W-:Y:S02]  /*e1e0*/  UISETP.NE.AND UP0, UPT, UR5, 0x1, UPT ;  /* 0x000000010500788c */ /* 0x000fe4000bf05270 */
[----:B------:R-:W-:-:S09]  /*e1f0*/  ULOP3.LUT UR4, URZ, UR4, URZ, 0x33, !UPT ;  /* 0x000000043f047292 */ /* 0x000fd2000f8e333f */
[----:B------:R-:W-:Y:S02]  /*e200*/  @UP0 ULDC.64 UR10, c[0x0][0x9e8] ;  /* 0x00027a00000a0ab9 */ /* 0x000fe40000000a00 */
[----:B------:R-:W-:-:S04]  /*e210*/  UIMAD.WIDE.U32 UR6, UR4, UR10, URZ ;  /* 0x0000000a040672a5 */ /* 0x000fc8000f8e003f */
[----:B------:R-:W-:-:S04]  /*e220*/  @UP0 USHF.R.U32.HI UR4, URZ, UR11, UR7 ;  /* 0x0000000b3f040299 */ /* 0x000fc80008011607 */
[----:B------:R-:W-:Y:S01]  /*e230*/  ULOP3.LUT UR4, URZ, UR4, URZ, 0x33, !UPT ;  /* 0x000000043f047292 */ /* 0x000fe2000f8e333f */
[----:B------:R-:W-:Y:S11]  /*e240*/  BRA `(.L_x_870) ;  /* 0x0000000000107947 */ /* 0x000ff60003800000 */
.L_x_869:
[----:B------:R-:W-:-:S11]  /*e250*/  UISETP.NE.AND UP0, UPT, UR5, 0x1, UPT ;  /* 0x000000010500788c */ /* 0x000fd6000bf05270 */
[----:B------:R-:W-:Y:S02]  /*e260*/  @UP0 ULDC.64 UR10, c[0x0][0x9e8] ;  /* 0x00027a00000a0ab9 */ /* 0x000fe40000000a00 */
[----:B------:R-:W-:-:S04]  /*e270*/  UIMAD.WIDE.U32 UR6, UR4, UR10, URZ ;  /* 0x0000000a040672a5 */ /* 0x000fc8000f8e003f */
[----:B------:R-:W-:-:S12]  /*e280*/  @UP0 USHF.R.U32.HI UR4, URZ, UR11, UR7 ;  /* 0x0000000b3f040299 */ /* 0x000fd80008011607 */
.L_x_870:
[----:B------:R-:W-:-:S04]  /*e290*/  UIMAD UR4, UR4, UR5, URZ ;  /* 0x00000005040472a4 */ /* 0x000fc8000f8e023f */
[----:B------:R-:W-:-:S04]  /*e2a0*/  UISETP.LT.AND UP0, UPT, UR8, UR4, UPT ;  /* 0x000000040800728c */ /* 0x000fc8000bf01270 */
[----:B------:R-:W-:-:S12]  /*e2b0*/  USEL UR8, UR8, UR4, !UP0 ;  /* 0x0000000408087287 */ /* 0x000fd8000c000000 */
.L_x_868:
[----:B------:R-:W-:Y:S01]  /*e2c0*/  USHF.R.S32.HI UR4, URZ, 0x1f, UR8 ;  /* 0x0000001f3f047899 */ /* 0x000fe20008011408 */
[----:B------:R-:W-:Y:S03]  /*e2d0*/  BSSY B6, `(.L_x_871) ;  /* 0x00002a5000067945 */ /* 0x000fe60003800000 */
[----:B------:R-:W-:-:S04]  /*e2e0*/  ULEA.HI UR4, UR4, UR8, URZ, 0x6 ;  /* 0x0000000804047291 */ /* 0x000fc8000f8f303f */
[----:B------:R-:W-:-:S04]  /*e2f0*/  USHF.R.S32.HI UR4, URZ, 0x6, UR4 ;  /* 0x000000063f047899 */ /* 0x000fc80008011404 */
[----:B------:R-:W-:-:S04]  /*e300*/  UISETP.LT.AND UP0, UPT, URZ, UR4, UPT ;  /* 0x000000043f00728c */ /* 0x000fc8000bf01270 */
[----:B------:R-:W-:-:S04]  /*e310*/  USEL UR42, URZ, UR4, !UP0 ;  /* 0x000000043f2a7287 */ /* 0x000fc8000c000000 */
[----:B------:R-:W-:-:S06]  /*e320*/  UISETP.GT.AND UP0, UPT, UR41, UR42, UPT ;  /* 0x0000002a2900728c */ /* 0x000fcc000bf04270 */
[----:B------:R-:W-:-:S13]  /*e330*/  PLOP3.LUT P0, PT, PT, PT, UP0, 0x80, 0x0 ;  /* 0x000000000000781c */ /* 0x000fda0003f0f008 */
[----:B------:R-:W-:Y:S05]  /*e340*/  @P0 BRA `(.L_x_872) ;  /* 0x0000000000480947 */ /* 0x000fea0003800000 */
[----:B------:R-:W1:Y:S02]  /*e350*/  S2R R0, SR_TID.X ;  /* 0x0000000000007919 */ /* 0x000e640000002100 */
[----:B-1----:R-:W-:-:S04]  /*e360*/  LOP3.LUT R0, R0, 0x7f, RZ, 0xc0, !PT ;  /* 0x0000007f00007812 */ /* 0x002fc800078ec0ff */
[----:B------:R-:W-:-:S13]  /*e370*/  ISETP.NE.AND P0, PT, R0, RZ, PT ;  /* 0x000000ff0000720c */ /* 0x000fda0003f05270 */
[----:B------:R-:W-:Y:S05]  /*e380*/  @P0 BRA `(.L_x_873) ;  /* 0x0000002800640947 */ /* 0x000fea0003800000 */
[----:B------:R-:W1:Y:S01]  /*e390*/  S2R R5, SR_LANEID ;  /* 0x0000000000057919 */ /* 0x000e620000000000 */
[----:B------:R-:W-:Y:S01]  /*e3a0*/  VOTEU.ANY UR4, UPT, PT ;  /* 0x0000000000047886 */ /* 0x000fe200038e0100 */
[----:B------:R-:W2:Y:S01]  /*e3b0*/  LDC.64 R2, c[0x0][0xdf0] ;  /* 0x00037c00ff027b82 */ /* 0x000ea20000000a00 */
[----:B------:R-:W1:Y:S02]  /*e3c0*/  FLO.U32 R0, UR4 ;  /* 0x0000000400007d00 */ /* 0x000e6400080e0000 */
[----:B-1----:R-:W-:-:S06]  /*e3d0*/  ISETP.EQ.U32.AND P0, PT, R0, R5, PT ;  /* 0x000000050000720c */ /* 0x002fcc0003f02070 */
[----:B------:R-:W2:Y:S07]  /*e3e0*/  POPC R5, UR4 ;  /* 0x0000000400057d09 */ /* 0x000eae0008000000 */
[----:B--2---:R-:W2:Y:S01]  /*e3f0*/  @P0 ATOMG.E.ADD.STRONG.GPU PT, R3, desc[UR52][R2.64], R5 ;  /* 0x00000005020309a8 */ /* 0x004ea200081ee1f4 */
[----:B------:R-:W1:Y:S02]  /*e400*/  S2R R4, SR_LTMASK ;  /* 0x0000000000047919 */ /* 0x000e640000003900 */
[----:B-1----:R-:W-:-:S04]  /*e410*/  LOP3.LUT R4, R4, UR4, RZ, 0xc0, !PT ;  /* 0x0000000404047c12 */ /* 0x002fc8000f8ec0ff */
[----:B------:R-:W1:Y:S01]  /*e420*/  POPC R7, R4 ;  /* 0x0000000400077309 */ /* 0x000e620000000000 */
[----:B--2---:R-:W1:Y:S02]  /*e430*/  SHFL.IDX PT, R0, R3, R0, 0x1f ;  /* 0x00001f0003007589 */ /* 0x004e6400000e0000 */
[----:B-1----:R-:W-:-:S05]  /*e440*/  IADD3 R0, R0, UR47, R7 ;  /* 0x0000002f00007c10 */ /* 0x002fca000fffe007 */
[----:B------:R3:W-:Y:S01]  /*e450*/  STL [R1+0x20], R0 ;  /* 0x0000200001007387 */ /* 0x0007e20000100800 */
[----:B------:R-:W-:Y:S05]  /*e460*/  BRA `(.L_x_873) ;  /* 0x00000028002c7947 */ /* 0x000fea0003800000 */
.L_x_872:
[----:B------:R-:W1:Y:S01]  /*e470*/  S2UR UR4, SR_CgaCtaId ;  /* 0x00000000000479c3 */ /* 0x000e620000008800 */
[----:B------:R-:W-:Y:S02]  /*e480*/  UMOV UR40, 0x400 ;  /* 0x0000040000287882 */ /* 0x000fe40000000000 */
[----:B-1----:R-:W-:-:S04]  /*e490*/  ULEA UR40, UR4, UR40, 0x18 ;  /* 0x0000002804287291 */ /* 0x002fc8000f8ec03f */
        /* <DEDUP_REMOVED lines=20> */
.L_x_874:
        /* <DEDUP_REMOVED lines=24> */
.L_x_875:
[----:B------:R-:W-:-:S04]  /*e760*/  IMAD.U32 R17, RZ, RZ, UR40 ;  /* 0x00000028ff117e24 */ /* 0x000fc8000f8e00ff */
[----:B------:R-:W-:-:S05]  /*e770*/  VIADD R0, R17, 0x8000 ;  /* 0x0000800011007836 */ /* 0x000fca0000000000 */
[----:B------:R-:W-:-:S13]  /*e780*/  LOP3.LUT P0, RZ, R0, 0x1bf, RZ, 0xc0, !PT ;  /* 0x000001bf00ff7812 */ /* 0x000fda000780c0ff */
        /* <DEDUP_REMOVED lines=17> */
.L_x_876:
        /* <DEDUP_REMOVED lines=18> */
.L_x_877:
[----:B------:R-:W2:Y:S01]  /*e9c0*/  LDC R0, c[0x0][0x428] ;  /* 0x00010a00ff007b82 */ /* 0x000ea20000000800 */
[----:B------:R-:W-:Y:S01]  /*e9d0*/  ULDC.64 UR4, c[0x0][0x9f8] ;  /* 0x00027e0000047ab9 */ /* 0x000fe20000000a00 */
[----:B------:R-:W-:Y:S01]  /*e9e0*/  IMAD.U32 R4, RZ, RZ, UR38 ;  /* 0x00000026ff047e24 */ /* 0x000fe2000f8e00ff */
[----:B------:R-:W-:Y:S01]  /*e9f0*/  ISETP.NE.U32.AND P0, PT, RZ, UR4, PT ;  /* 0x00000004ff007c0c */ /* 0x000fe2000bf05070 */
[----:B------:R-:W-:Y:S01]  /*ea00*/  IMAD.U32 R8, RZ, RZ, UR39 ;  /* 0x00000027ff087e24 */ /* 0x000fe2000f8e00ff */
[----:B------:R-:W3:Y:S02]  /*ea10*/  S2R R18, SR_TID.X ;  /* 0x0000000000127919 */ /* 0x000ee40000002100 */
[----:B------:R-:W-:-:S13]  /*ea20*/  ISETP.NE.AND.EX P0, PT, RZ, UR5, PT, P0 ;  /* 0x00000005ff007c0c */ /* 0x000fda000bf05300 */
[----:B-1----:R-:W1:Y:S01]  /*ea30*/  @P0 LDC.64 R2, c[0x0][0x9f8] ;  /* 0x00027e00ff020b82 */ /* 0x002e620000000a00 */
[----:B--2---:R-:W-:-:S13]  /*ea40*/  ISETP.NE.AND P1, PT, R0, 0x1, PT ;  /* 0x000000010000780c */ /* 0x004fda0003f25270 */
[----:B------:R-:W2:Y:S01]  /*ea50*/  @P1 LDC R0, c[0x0][0x42c] ;  /* 0x00010b00ff001b82 */ /* 0x000ea20000000800 */
[----:B---3--:R-:W-:-:S07]  /*ea60*/  LOP3.LUT R16, R18, 0x7f, RZ, 0xc0, !PT ;  /* 0x0000007f12107812 */ /* 0x008fce00078ec0ff */
[----:B------:R-:W3:Y:S01]  /*ea70*/  @P1 LDC R5, c[0x0][0x430] ;  /* 0x00010c00ff051b82 */ /* 0x000ee20000000800 */
[----:B--2---:R-:W-:-:S05]  /*ea80*/  @P1 IMAD.HI.U32 R0, R0, UR38, RZ ;  /* 0x0000002600001c27 */ /* 0x004fca000f8e00ff */
[----:B---3--:R-:W-:Y:S01]  /*ea90*/  @P1 SHF.R.U32.HI R4, RZ, R5, R0 ;  /* 0x00000005ff041219 */ /* 0x008fe20000011600 */
[----:B------:R-:W-:-:S04]  /*eaa0*/  IMAD.U32 R5, RZ, RZ, UR39 ;  /* 0x00000027ff057e24 */ /* 0x000fc8000f8e00ff */
[----:B-1----:R-:W-:Y:S01]  /*eab0*/  @P0 IMAD.WIDE R2, R5, 0x4, R2 ;  /* 0x0000000405020825 */ /* 0x002fe200078e0202 */
[----:B------:R-:W-:Y:S01]  /*eac0*/  ISETP.NE.AND P2, PT, R16, RZ, PT ;  /* 0x000000ff1000720c */ /* 0x000fe20003f45270 */
[----:B------:R1:W-:Y:S04]  /*ead0*/  STL [R1], R4 ;  /* 0x0000000401007387 */ /* 0x0003e80000100800 */
[----:B------:R2:W3:Y:S01]  /*eae0*/  @P0 LDG.E R8, desc[UR52][R2.64] ;  /* 0x0000003402080981 */ /* 0x0004e2000c1e1900 */
[----:B------:R-:W-:Y:S01]  /*eaf0*/  UMOV UR36, URZ ;  /* 0x0000003f00247c82 */ /* 0x000fe20008000000 */
[----:B------:R-:W-:Y:S01]  /*eb00*/  UMOV UR8, 0x80 ;  /* 0x0000008000087882 */ /* 0x000fe20000000000 */
[----:B------:R-:W-:Y:S01]  /*eb10*/  UMOV UR9, UR37 ;  /* 0x0000002500097c82 */ /* 0x000fe20008000000 */
[----:B------:R-:W-:Y:S01]  /*eb20*/  UMOV UR10, UR38 ;  /* 0x00000026000a7c82 */ /* 0x000fe20008000000 */
[----:B------:R-:W-:Y:S01]  /*eb30*/  UMOV UR11, UR39 ;  /* 0x00000027000b7c82 */ /* 0x000fe20008000000 */
[----:B------:R-:W-:Y:S01]  /*eb40*/  UMOV UR6, 0xffffffff ;  /* 0xffffffff00067882 */ /* 0x000fe20000000000 */
[----:B------:R-:W-:Y:S01]  /*eb50*/  SHF.R.U32.HI R18, RZ, 0x5, R18 ;  /* 0x00000005ff127819 */ /* 0x000fe20000011612 */
[----:B------:R-:W-:Y:S01]  /*eb60*/  VOTEU.ALL UP1, P2 ;  /* 0x00000000003f7886 */ /* 0x000fe20001020000 */
[----:B--2---:R-:W2:Y:S02]  /*eb70*/  LDC.64 R2, c[0x0][0x3f8] ;  /* 0x0000fe00ff027b82 */ /* 0x004ea40000000a00 */
[----:B------:R-:W-:-:S02]  /*eb80*/  LOP3.LUT R18, R18, 0x3, RZ, 0xc0, !PT ;  /* 0x0000000312127812 */ /* 0x000fc400078ec0ff */
[----:B------:R-:W-:-:S04]  /*eb90*/  @!UP1 UIADD3 UR4, UP0, UR44, 0x270, URZ ;  /* 0x000002702c049890 */ /* 0x000fc8000ff1e03f */
[----:B------:R-:W-:-:S09]  /*eba0*/  @!UP1 UIADD3.X UR5, URZ, UR45, URZ, UP0, !UPT ;  /* 0x0000002d3f059290 */ /* 0x000fd200087fe43f */
[----:B------:R1:W-:Y:S01]  /*ebb0*/  @!UP1 UTMAPF.L2.4D [UR36], [UR4] ;  /* 0x00000024040095b8 */ /* 0x0003e20008018000 */
[----:B--2---:R-:W-:Y:S01]  /*ebc0*/  ISETP.NE.U32.AND P1, PT, R2, RZ, PT ;  /* 0x000000ff0200720c */ /* 0x004fe20003f25070 */
[----:B------:R1:W-:Y:S03]  /*ebd0*/  @!UP1 UTMAPF.L2.4D [UR8], [UR4] ;  /* 0x00000008040095b8 */ /* 0x0003e60008018000 */
[----:B------:R-:W-:Y:S02]  /*ebe0*/  ISETP.NE.AND.EX P1, PT, R3, RZ, PT, P1 ;  /* 0x000000ff0300720c */ /* 0x000fe40003f25310 */
[----:B---3--:R-:W-:Y:S01]  /*ebf0*/  SHF.R.S32.HI R9, RZ, 0x1f, R8 ;  /* 0x0000001fff097819 */ /* 0x008fe20000011408 */
[----:B------:R1:W-:Y:S01]  /*ec00*/  STL [R1+0x10], R8 ;  /* 0x0000100801007387 */ /* 0x0003e20000100800 */
[----:B------:R-:W-:-:S03]  /*ec10*/  SEL R0, R8, RZ, !P1 ;  /* 0x000000ff08007207 */ /* 0x000fc60004800000 */
[----:B------:R1:W-:Y:S01]  /*ec20*/  STL [R1+0x18], R9 ;  /* 0x0000180901007387 */ /* 0x0003e20000100800 */
[----:B------:R-:W-:Y:S05]  /*ec30*/  BRA.DIV UR6, `(.L_x_878) ;  /* 0x0000002a068c7947 */ /* 0x000fea000b800000 */
[----:B------:R2:W3:Y:S02]  /*ec40*/  SHFL.IDX PT, R14, R18, RZ, 0x1f ;  /* 0x00001fff120e7589 */ /* 0x0004e400000e0000 */
.L_x_941:
[----:B---3--:R-:W-:Y:S02]  /*ec50*/  ISETP.NE.AND P0, PT, R14, RZ, PT ;  /* 0x000000ff0e00720c */ /* 0x008fe40003f05270 */
[----:B------:R-:W-:-:S11]  /*ec60*/  PLOP3.LUT P6, PT, PT, PT, PT, 0x8, 0x0 ;  /* 0x000000000000781c */ /* 0x000fd60003fce170 */
[----:B------:R-:W-:Y:S05]  /*ec70*/  @P0 BRA `(.L_x_879) ;  /* 0x0000000400d00947 */ /* 0x000fea0003800000 */
[----:B-1----:R-:W-:-:S06]  /*ec80*/  UIADD3 UR4, UR41, -0x1, URZ ;  /* 0xffffffff29047890 */ /* 0x002fcc000fffe03f */
[----:B------:R-:W-:Y:S01]  /*ec90*/  IMAD.U32 R6, RZ, RZ, UR4 ;  /* 0x00000004ff067e24 */ /* 0x000fe2000f8e00ff */
[----:B------:R-:W-:-:S03]  /*eca0*/  UMOV UR4, 0xffffffff ;  /* 0xffffffff00047882 */ /* 0x000fc60000000000 */
[----:B------:R-:W-:Y:S05]  /*ecb0*/  BRA.DIV UR4, `(.L_x_880) ;  /* 0x0000002a048c7947 */ /* 0x000fea000b800000 */
[----:B------:R-:W-:-:S13]  /*ecc0*/  ELECT P6, URZ, PT ;  /* 0x00000000003f782f */ /* 0x000fda00038c0000 */
.L_x_944:
[----:B------:R-:W-:Y:S05]  /*ecd0*/  @!P6 BRA `(.L_x_881) ;  /* 0x000000040058e947 */ /* 0x000fea0003800000 */
[----:B------:R-:W-:Y:S01]  /*ece0*/  IMAD.MOV.U32 R0, RZ, RZ, R8 ;  /* 0x000000ffff007224 */ /* 0x000fe200078e0008 */
[----:B------:R-:W-:Y:S06]  /*ecf0*/  @!P1 BRA `(.L_x_882) ;  /* 0x0000000000449947 */ /* 0x000fec0003800000 */
[----:B------:R-:W1:Y:S01]  /*ed00*/  LDC R7, c[0x0][0x41c] ;  /* 0x00010700ff077b82 */ /* 0x000e620000000800 */
[----:B------:R-:W-:Y:S01]  /*ed10*/  ULDC.64 UR4, c[0x0][0x408] ;  /* 0x0001020000047ab9 */ /* 0x000fe20000000a00 */
        /* <DEDUP_REMOVED lines=15> */
.L_x_882:
[----:B-1----:R-:W3:Y:S04]  /*ee10*/  LDL R3, [R1+0x4] ;  /* 0x0000040001037983 */ /* 0x002ee80000100800 */
[----:B------:R-:W4:Y:S01]  /*ee20*/  LDL R2, [R1+0xc] ;  /* 0x00000c0001027983 */ /* 0x000f220000100800 */
[----:B------:R-:W-:Y:S02]  /*ee30*/  ISETP.NE.AND P0, PT, R16, RZ, PT ;  /* 0x000000ff1000720c */ /* 0x000fe40003f05270 */
[----:B---3--:R-:W-:Y:S02]  /*ee40*/  LEA R4, R3, UR40, 0x3 ;  /* 0x0000002803047c11 */ /* 0x008fe4000f8e18ff */
[----:B----4-:R-:W-:-:S04]  /*ee50*/  SHF.L.U32 R3, R2, 0x1f, RZ ;  /* 0x0000001f02037819 */ /* 0x010fc800000006ff */
[----:B------:R-:W1:Y:S02]  /*ee60*/  SYNCS.PHASECHK.TRANS64.TRYWAIT P3, [R4+URZ+0x28480], R3 ;  /* 0x02848003040075a7 */ /* 0x000e64000806017f */
[----:B-1----:R-:W-:Y:S05]  /*ee70*/  @!P3 BRA `(.L_x_883) ;  /* 0x00000028003cb947 */ /* 0x002fea0003800000 */
.L_x_945:
[----:B------:R-:W-:Y:S05]  /*ee80*/  @P0 BRA `(.L_x_884) ;  /* 0x00000000001c0947 */ /* 0x000fea0003800000 */
[----:B------:R-:W3:Y:S01]  /*ee90*/  S2R R2, SR_TID.X ;  /* 0x0000000000027919 */ /* 0x000ee20000002100 */
[----:B------:R-:W-:-:S04]  /*eea0*/  IMAD.MOV.U32 R5, RZ, RZ, 0x4000 ;  /* 0x00004000ff057424 */ /* 0x000fc800078e00ff */
[----:B------:R4:W-:Y:S01]  /*eeb0*/  SYNCS.ARRIVE.TRANS64 RZ, [R4+URZ+0x28470], R5 ;  /* 0x0284700504ff79a7 */ /* 0x0009e2000800003f */
[----:B---3--:R-:W-:-:S04]  /*eec0*/  LOP3.LUT R2, R2, 0x1f, RZ, 0xc0, !PT ;  /* 0x0000001f02027812 */ /* 0x008fc800078ec0ff */
[----:B------:R-:W-:-:S13]  /*eed0*/  ISETP.NE.AND P3, PT, R2, RZ, PT ;  /* 0x000000ff0200720c */ /* 0x000fda0003f65270 */
[----:B----4-:R-:W-:Y:S05]  /*eee0*/  @!P3 BRA `(.L_x_884) ;  /* 0x000000000004b947 */ /* 0x010fea0003800000 */
[----:B------:R-:W-:Y:S01]  /*eef0*/  BPT.TRAP 0x1 ;  /* 0x000000040000795c */ /* 0x000fe20000300000 */
.L_x_884:
[----:B------:R-:W3:Y:S04]  /*ef00*/  LDL R2, [R1+0x4] ;  /* 0x0000040001027983 */ /* 0x000ee80000100800 */
[----:B------:R-:W4:Y:S01]  /*ef10*/  LDL R5, [R1] ;  /* 0x0000000001057983 */ /* 0x000f220000100800 */
        /* <DEDUP_REMOVED lines=11> */
[----:B---3--:R-:W-:-:S04]  /*efd0*/  LEA R2, R2, UR40, 0xe ;  /* 0x0000002802027c11 */ /* 0x008fc8000f8e70ff */
[----:B------:R-:W-:Y:S02]  /*efe0*/  R2UR UR14, R2 ;  /* 0x00000000020e72ca */ /* 0x000fe400000e0000 */
[----:B----4-:R-:W-:-:S11]  /*eff0*/  R2UR UR12, R5 ;  /* 0x00000000050c72ca */ /* 0x010fd600000e0000 */
[----:B------:R-:W-:Y:S02]  /*f000*/  UIADD3 UR8, UR14, 0x10000, URZ ;  /* 0x000100000e087890 */ /* 0x000fe4000fffe03f */
[----:B------:R-:W-:-:S07]  /*f010*/  UIADD3 UR14, UR14, 0x12000, URZ ;  /* 0x000120000e0e7890 */ /* 0x000fce000fffe03f */
[----:B------:R3:W-:Y:S02]  /*f020*/  UTMALDG.4D [UR8], [UR4], desc[UR6] ;  /* 0x00000608040075b4 */ /* 0x0007e40008019000 */
[----:B---3--:R-:W-:Y:S01]  /*f030*/  UMOV UR8, UR14 ;  /* 0x0000000e00087c82 */ /* 0x008fe20008000000 */
[----:B------:R-:W-:Y:S02]  /*f040*/  UMOV UR10, UR15 ;  /* 0x0000000f000a7c82 */ /* 0x000fe40008000000 */
[----:B------:R3:W-:Y:S01]  /*f050*/  UTMALDG.4D [UR8], [UR4], desc[UR6] ;  /* 0x00000608040075b4 */ /* 0x0007e20008019000 */
[----:B------:R-:W4:Y:S02]  /*f060*/  SYNCS.PHASECHK.TRANS64.TRYWAIT P3, [R4+URZ+0x28440], R3 ;  /* 0x02844003040075a7 */ /* 0x000f24000806017f */
[----:B---34-:R-:W-:Y:S05]  /*f070*/  @!P3 BRA `(.L_x_885) ;  /* 0x0000002400d0b947 */ /* 0x018fea0003800000 */
.L_x_946:
[----:B------:R-:W-:Y:S05]  /*f080*/  @P0 BRA `(.L_x_886) ;  /* 0x00000000001c0947 */ /* 0x000fea0003800000 */
[----:B------:R-:W4:Y:S01]  /*f090*/  S2R R5, SR_TID.X ;  /* 0x0000000000057919 */ /* 0x000f220000002100 */
[----:B-1-3--:R-:W-:-:S04]  /*f0a0*/  IMAD.MOV.U32 R3, RZ, RZ, 0x4000 ;  /* 0x00004000ff037424 */ /* 0x00afc800078e00ff */
[----:B------:R1:W-:Y:S01]  /*f0b0*/  SYNCS.ARRIVE.TRANS64 RZ, [R4+URZ+0x28430], R3 ;  /* 0x0284300304ff79a7 */ /* 0x0003e2000800003f */
[----:B----4-:R-:W-:-:S04]  /*f0c0*/  LOP3.LUT R5, R5, 0x1f, RZ, 0xc0, !PT ;  /* 0x0000001f05057812 */ /* 0x010fc800078ec0ff */
[----:B------:R-:W-:-:S13]  /*f0d0*/  ISETP.NE.AND P0, PT, R5, RZ, PT ;  /* 0x000000ff0500720c */ /* 0x000fda0003f05270 */
[----:B-1----:R-:W-:Y:S05]  /*f0e0*/  @!P0 BRA `(.L_x_886) ;  /* 0x0000000000048947 */ /* 0x002fea0003800000 */
[----:B------:R-:W-:Y:S01]  /*f0f0*/  BPT.TRAP 0x1 ;  /* 0x000000040000795c */ /* 0x000fe20000300000 */
.L_x_886:
[----:B-1-3--:R-:W3:Y:S01]  /*f100*/  LDL R3, [R1] ;  /* 0x0000000001037983 */ /* 0x00aee20000100800 */
        /* <DEDUP_REMOVED lines=13> */
[----:B---3--:R-:W-:-:S13]  /*f1e0*/  R2UR UR12, R3 ;  /* 0x00000000030c72ca */ /* 0x008fda00000e0000 */
[----:B------:R1:W-:Y:S02]  /*f1f0*/  UTMALDG.4D [UR8], [UR4], desc[UR6] ;  /* 0x00000608040075b4 */ /* 0x0003e40008019000 */
[----:B-1----:R-:W-:Y:S01]  /*f200*/  UMOV UR8, UR14 ;  /* 0x0000000e00087c82 */ /* 0x002fe20008000000 */
[----:B------:R-:W-:Y:S02]  /*f210*/  UMOV UR10, UR15 ;  /* 0x0000000f000a7c82 */ /* 0x000fe40008000000 */
[----:B------:R1:W-:Y:S02]  /*f220*/  UTMALDG.4D [UR8], [UR4], desc[UR6] ;  /* 0x00000608040075b4 */ /* 0x0003e40008019000 */
[----:B-1----:R-:W-:Y:S01]  /*f230*/  NOP ;  /* 0x0000000000007918 */ /* 0x002fe20000000000 */
.L_x_881:
[----:B------:R-:W-:Y:S05]  /*f240*/  WARPSYNC.ALL ;  /* 0x0000000000007948 */ /* 0x000fea0003800000 */
[----:B------:R-:W-:Y:S01]  /*f250*/  BAR.SYNC.DEFER_BLOCKING 0x8, 0x120 ;  /* 0x0204800000007b1d */ /* 0x000fe20000010000 */
[----:B------:R-:W-:Y:S01]  /*f260*/  ELECT P0, URZ, PT ;  /* 0x00000000003f782f */ /* 0x000fe20003800000 */
[----:B------:R-:W-:Y:S02]  /*f270*/  UIADD3 UR4, UP0, UR44, 0x270, URZ ;  /* 0x000002702c047890 */ /* 0x000fe4000ff1e03f */
[----:B------:R-:W-:Y:S02]  /*f280*/  UIADD3 UR8, UR40, 0x18000, URZ ;  /* 0x0001800028087890 */ /* 0x000fe4000fffe03f */
[----:B------:R-:W-:-:S02]  /*f290*/  UIADD3 UR9, UR40, 0x28400, URZ ;  /* 0x0002840028097890 */ /* 0x000fc4000fffe03f */
[----:B------:R-:W-:Y:S02]  /*f2a0*/  UIADD3.X UR5, URZ, UR45, URZ, UP0, !UPT ;  /* 0x0000002d3f057290 */ /* 0x000fe400087fe43f */
[----:B------:R-:W-:Y:S01]  /*f2b0*/  UIADD3 UR16, UR40, 0x1c000, URZ ;  /* 0x0001c00028107890 */ /* 0x000fe2000fffe03f */
[----:B------:R-:W-:-:S03]  /*f2c0*/  UMOV UR6, 0x0 ;  /* 0x0000000000067882 */ /* 0x000fc60000000000 */
[----:B------:R-:W-:Y:S01]  /*f2d0*/  @P0 IMAD.MOV.U32 R2, RZ, RZ, 0x8000 ;  /* 0x00008000ff020424 */ /* 0x000fe200078e00ff */
[----:B------:R-:W-:Y:S01]  /*f2e0*/  UMOV UR7, 0x12f00000 ;  /* 0x12f0000000077882 */ /* 0x000fe20000000000 */
[----:B------:R-:W-:Y:S01]  /*f2f0*/  UMOV UR10, URZ ;  /* 0x0000003f000a7c82 */ /* 0x000fe20008000000 */
[----:B------:R-:W-:Y:S01]  /*f300*/  UMOV UR11, UR37 ;  /* 0x00000025000b7c82 */ /* 0x000fe20008000000 */
[----:B------:R-:W-:Y:S01]  /*f310*/  UMOV UR12, UR38 ;  /* 0x00000026000c7c82 */ /* 0x000fe20008000000 */
[----:B------:R-:W-:Y:S01]  /*f320*/  UMOV UR13, UR39 ;  /* 0x00000027000d7c82 */ /* 0x000fe20008000000 */
[----:B------:R-:W-:Y:S01]  /*f330*/  UMOV UR18, 0x80 ;  /* 0x0000008000127882 */ /* 0x000fe20000000000 */
[----:B------:R-:W-:Y:S01]  /*f340*/  UMOV UR19, UR37 ;  /* 0x0000002500137c82 */ /* 0x000fe20008000000 */
[----:B------:R-:W-:Y:S01]  /*f350*/  UMOV UR20, UR38 ;  /* 0x0000002600147c82 */ /* 0x000fe20008000000 */
[----:B------:R-:W-:Y:S01]  /*f360*/  UMOV UR21, UR39 ;  /* 0x0000002700157c82 */ /* 0x000fe20008000000 */
[----:B------:R3:W-:Y:S01]  /*f370*/  @P0 SYNCS.ARRIVE.TRANS64 RZ, [UR40+0x28400], R2 ;  /* 0x02840002ffff09a7 */ /* 0x0007e20008000028 */
[----:B------:R-:W-:Y:S01]  /*f380*/  UMOV UR17, UR9 ;  /* 0x0000000900117c82 */ /* 0x000fe20008000000 */
[----:B------:R3:W-:Y:S01]  /*f390*/  UTMALDG.4D [UR8], [UR4], desc[UR6] ;  /* 0x00000608040075b4 */ /* 0x0007e20008019000 */
[----:B------:R3:W-:Y:S01]  /*f3a0*/  UTMALDG.4D [UR16], [UR4], desc[UR6] ;  /* 0x00000610040075b4 */ /* 0x0007e20008019000 */
[----:B------:R-:W-:-:S02]  /*f3b0*/  NOP ;  /* 0x0000000000007918 */ /* 0x000fc40000000000 */
.L_x_879:
[----:B------:R-:W4:Y:S01]  /*f3c0*/  LDL.LU R3, [R1+0x28] ;  /* 0x0000280001037983 */ /* 0x000f220000300800 */
[----:B------:R-:W-:Y:S01]  /*f3d0*/  BSSY B0, `(.L_x_887) ;  /* 0x0000009000007945 */ /* 0x000fe20003800000 */
[----:B----4-:R-:W-:-:S05]  /*f3e0*/  VIADD R3, R3, 0x1 ;  /* 0x0000000103037836 */ /* 0x010fca0000000000 */
[----:B---3--:R-:W-:Y:S01]  /*f3f0*/  LEA.HI R2, R3, R3, RZ, 0x1 ;  /* 0x0000000303027211 */ /* 0x008fe200078f08ff */
[----:B------:R3:W-:Y:S03]  /*f400*/  STL [R1+0x28], R3 ;  /* 0x0000280301007387 */ /* 0x0007e60000100800 */
[----:B------:R-:W-:-:S05]  /*f410*/  LOP3.LUT R2, R2, 0xfffffffe, RZ, 0xc0, !PT ;  /* 0xfffffffe02027812 */ /* 0x000fca00078ec0ff */
[----:B------:R-:W-:-:S05]  /*f420*/  IMAD.IADD R2, R3, 0x1, -R2 ;  /* 0x0000000103027824 */ /* 0x000fca00078e0a02 */
[----:B------:R-:W-:-:S04]  /*f430*/  SHF.L.U32 R2, R2, 0x1f, RZ ;  /* 0x0000001f02027819 */ /* 0x000fc800000006ff */
[----:B------:R-:W4:Y:S02]  /*f440*/  SYNCS.PHASECHK.TRANS64.TRYWAIT P0, [UR40+0x28420], R2 ;  /* 0x02842002ff0075a7 */ /* 0x000f240008000168 */
[----:B---34-:R-:W-:Y:S05]  /*f450*/  @!P0 BRA `(.L_x_888) ;  /* 0x0000002000ec8947 */ /* 0x018fea0003800000 */
.L_x_947:
[----:B-1----:R-:W-:Y:S05]  /*f460*/  BSYNC B0 ;  /* 0x0000000000007941 */ /* 0x002fea0003800000 */
.L_x_887:
[----:B------:R-:W-:-:S04]  /*f470*/  UIADD3 UR4, UR41, -0x2, URZ ;  /* 0xfffffffe29047890 */ /* 0x000fc8000fffe03f */
[----:B------:R-:W-:-:S06]  /*f480*/  UISETP.GE.AND UP0, UPT, UR4, UR42, UPT ;  /* 0x0000002a0400728c */ /* 0x000fcc000bf06270 */
[----:B------:R-:W-:-:S13]  /*f490*/  PLOP3.LUT P0, PT, PT, PT, UP0, 0x80, 0x0 ;  /* 0x000000000000781c */ /* 0x000fda0003f0f008 */
[----:B------:R-:W-:Y:S05]  /*f4a0*/  @!P0 BRA `(.L_x_889) ;  /* 0x0000001000048947 */ /* 0x000fea0003800000 */
[----:B---3--:R1:W5:Y:S04]  /*f4b0*/  LDL.LU R2, [R1+0x4] ;  /* 0x0000040001027983 */ /* 0x0083680000300800 */
[----:B------:R1:W5:Y:S01]  /*f4c0*/  LDL.LU R8, [R1+0xc] ;  /* 0x00000c0001087983 */ /* 0x0003620000300800 */
[----:B------:R-:W-:-:S07]  /*f4d0*/  IMAD.U32 R3, RZ, RZ, UR4 ;  /* 0x00000004ff037e24 */ /* 0x000fce000f8e00ff */
.L_x_911:
[----:B--2--5:R-:W-:Y:S01]  /*f4e0*/  VIADD R4, R2, 0x1 ;  /* 0x0000000102047836 */ /* 0x024fe20000000000 */
[----:B------:R-:W-:Y:S05]  /*f4f0*/  YIELD ;  /* 0x0000000000007946 */ /* 0x000fea0003800000 */
[----:B------:R-:W-:Y:S01]  /*f500*/  ISETP.NE.AND P0, PT, R4, 0x2, PT ;  /* 0x000000020400780c */ /* 0x000fe20003f05270 */
[----:B------:R-:W-:Y:S03]  /*f510*/  BSSY B0, `(.L_x_890) ;  /* 0x000008b000007945 */ /* 0x000fe60003800000 */
[----:B------:R-:W-:-:S02]  /*f520*/  SEL R5, RZ, 0x1, P0 ;  /* 0x00000001ff057807 */ /* 0x000fc40000000000 */
[----:B------:R-:W-:Y:S02]  /*f530*/  SEL R11, R4, RZ, P0 ;  /* 0x000000ff040b7207 */ /* 0x000fe40000000000 */
[----:B------:R-:W-:-:S05]  /*f540*/  LOP3.LUT R10, R8, R5, RZ, 0x3c, !PT ;  /* 0x00000005080a7212 */ /* 0x000fca00078e3cff */
[----:B------:R3:W-:Y:S04]  /*f550*/  STL [R1+0xc], R10 ;  /* 0x00000c0a01007387 */ /* 0x0007e80000100800 */
[----:B------:R3:W-:Y:S01]  /*f560*/  STL [R1+0x4], R11 ;  /* 0x0000040b01007387 */ /* 0x0007e20000100800 */
[----:B----4-:R-:W-:Y:S05]  /*f570*/  @!P6 BRA `(.L_x_891) ;  /* 0x000000080010e947 */ /* 0x010fea0003800000 */
[----:B------:R-:W-:Y:S01]  /*f580*/  IMAD.MOV.U32 R9, RZ, RZ, R3 ;  /* 0x000000ffff097224 */ /* 0x000fe200078e0003 */
[----:B------:R-:W-:Y:S06]  /*f590*/  @!P1 BRA `(.L_x_892) ;  /* 0x0000000000509947 */ /* 0x000fec0003800000 */
[----:B------:R-:W4:Y:S01]  /*f5a0*/  LDL R7, [R1+0x18] ;  /* 0x0000180001077983 */ /* 0x000f220000100800 */
[----:B------:R-:W1:Y:S01]  /*f5b0*/  LDC R9, c[0x0][0x41c] ;  /* 0x00010700ff097b82 */ /* 0x000e620000000800 */
[----:B------:R-:W-:Y:S02]  /*f5c0*/  ULDC.64 UR4, c[0x0][0x408] ;  /* 0x0001020000047ab9 */ /* 0x000fe40000000a00 */
[----:B------:R-:W2:Y:S01]  /*f5d0*/  LDL R6, [R1+0x10] ;  /* 0x0000100001067983 */ /* 0x000ea20000100800 */
        /* <DEDUP_REMOVED lines=16> */
.L_x_892:
[----:B----4-:R-:W-:Y:S01]  /*f6e0*/  LEA R6, R11, UR40, 0x3 ;  /* 0x000000280b067c11 */ /* 0x010fe2000f8e18ff */
[----:B------:R-:W4:Y:S01]  /*f6f0*/  S2R R4, SR_TID.X ;  /* 0x0000000000047919 */ /* 0x000f220000002100 */
[----:B------:R-:W-:Y:S01]  /*f700*/  SHF.L.U32 R5, R10, 0x1f, RZ ;  /* 0x0000001f0a057819 */ /* 0x000fe200000006ff */
[----:B------:R-:W-:Y:S03]  /*f710*/  BSSY B1, `(.L_x_893) ;  /* 0x0000005000017945 */ /* 0x000fe60003800000 */
[----:B------:R-:W1:Y:S01]  /*f720*/  SYNCS.PHASECHK.TRANS64.TRYWAIT P0, [R6+URZ+0x28480], R5 ;  /* 0x02848005060075a7 */ /* 0x000e62000800017f */
[----:B----4-:R-:W-:-:S04]  /*f730*/  LOP3.LUT R4, R4, 0x7f, RZ, 0xc0, !PT ;  /* 0x0000007f04047812 */ /* 0x010fc800078ec0ff */
[----:B------:R-:W-:Y:S01]  /*f740*/  ISETP.NE.AND P3, PT, R4, RZ, PT ;  /* 0x000000ff0400720c */ /* 0x000fe20003f65270 */
[----:B-1----:R-:W-:-:S12]  /*f750*/  @!P0 BRA `(.L_x_894) ;  /* 0x0000002000408947 */ /* 0x002fd80003800000 */
.L_x_948:
[----:B------:R-:W-:Y:S05]  /*f760*/  BSYNC B1 ;  /* 0x0000000000017941 */ /* 0x000fea0003800000 */
.L_x_893:
        /* <DEDUP_REMOVED lines=9> */
.L_x_896:
[----:B------:R-:W-:Y:S05]  /*f800*/  BSYNC B1 ;  /* 0x0000000000017941 */ /* 0x000fea0003800000 */
.L_x_895:
[----:B------:R-:W4:Y:S04]  /*f810*/  LDL R4, [R1+0x4] ;  /* 0x0000040001047983 */ /* 0x000f280000100800 */
[----:B------:R-:W2:Y:S01]  /*f820*/  LDL R7, [R1] ;  /* 0x0000000001077983 */ /* 0x000ea20000100800 */
        /* <DEDUP_REMOVED lines=11> */
[----:B---3--:R-:W-:-:S12]  /*f8e0*/  VIADD R10, R4, 0x10000 ;  /* 0x00010000040a7836 */ /* 0x008fd80000000000 */
.L_x_897:
        /* <DEDUP_REMOVED lines=9> */
[----:B------:R-:W2:Y:S01]  /*f980*/  LDL R11, [R1] ;  /* 0x00000000010b7983 */ /* 0x000ea20000100800 */
[----:B------:R-:W-:Y:S01]  /*f990*/  IMAD.MOV.U32 R12, RZ, RZ, 0x80 ;  /* 0x00000080ff0c7424 */ /* 0x000fe200078e00ff */
[----:B------:R-:W-:Y:S01]  /*f9a0*/  PLOP3.LUT P0, PT, PT, PT, PT, 0x80, 0x0 ;  /* 0x000000000000781c */ /* 0x000fe20003f0f070 */
[----:B------:R-:W-:Y:S01]  /*f9b0*/  VIADD R10, R4, 0x12000 ;  /* 0x00012000040a7836 */ /* 0x000fe20000000000 */
[----:B------:R-:W-:Y:S01]  /*f9c0*/  UMOV UR6, 0x0 ;  /* 0x0000000000067882 */ /* 0x000fe20000000000 */
[----:B------:R-:W-:Y:S01]  /*f9d0*/  UMOV UR7, 0x14f00000 ;  /* 0x14f0000000077882 */ /* 0x000fe20000000000 */
[----:B------:R-:W-:Y:S02]  /*f9e0*/  R2UR UR10, R12 ;  /* 0x000000000c0a72ca */ /* 0x000fe400000e0000 */
[----:B--2---:R-:W-:-:S15]  /*f9f0*/  R2UR UR12, R11 ;  /* 0x000000000b0c72ca */ /* 0x004fde00000e0000 */
.L_x_898:
        /* <DEDUP_REMOVED lines=12> */
.L_x_949:
[----:B------:R-:W-:Y:S05]  /*fac0*/  BSYNC B1 ;  /* 0x0000000000017941 */ /* 0x000fea0003800000 */
.L_x_899:
        /* <DEDUP_REMOVED lines=11> */
.L_x_902:
[----:B------:R-:W-:Y:S05]  /*fb80*/  BSYNC B1 ;  /* 0x0000000000017941 */ /* 0x000fea0003800000 */
.L_x_901:
[----:B-12---:R-:W2:Y:S01]  /*fb90*/  LDL R5, [R1] ;  /* 0x0000000001057983 */ /* 0x006ea20000100800 */
        /* <DEDUP_REMOVED lines=9> */
.L_x_903:
        /* <DEDUP_REMOVED lines=9> */
[----:B------:R-:W2:Y:S01]  /*fcc0*/  LDL R7, [R1] ;  /* 0x0000000001077983 */ /* 0x000ea20000100800 */
[----:B------:R-:W-:Y:S01]  /*fcd0*/  R2UR UR10, R12 ;  /* 0x000000000c0a72ca */ /* 0x000fe200000e0000 */
[----:B------:R-:W-:Y:S01]  /*fce0*/  VIADD R4, R4, 0x22000 ;  /* 0x0002200004047836 */ /* 0x000fe20000000000 */
[----:B------:R-:W-:Y:S02]  /*fcf0*/  R2UR UR6, R10 ;  /* 0x000000000a0672ca */ /* 0x000fe400000e0000 */
[----:B------:R-:W-:Y:S02]  /*fd00*/  R2UR UR7, R11 ;  /* 0x000000000b0772ca */ /* 0x000fe400000e0000 */
[----:B------:R-:W-:Y:S02]  /*fd10*/  PLOP3.LUT P0, PT, PT, PT, PT, 0x80, 0x0 ;  /* 0x000000000000781c */ /* 0x000fe40003f0f070 */
[----:B--2---:R-:W-:-:S15]  /*fd20*/  R2UR UR12, R7 ;  /* 0x00000000070c72ca */ /* 0x004fde00000e0000 */
.L_x_904:
        /* <DEDUP_REMOVED lines=9> */
.L_x_891:
[----:B------:R-:W-:Y:S05]  /*fdc0*/  BSYNC B0 ;  /* 0x0000000000007941 */ /* 0x000fea0003800000 */
.L_x_890:
[----:B------:R-:W-:-:S06]  /*fdd0*/  UISETP.NE.AND UP0, UPT, UR43, 0x3, UPT ;  /* 0x000000032b00788c */ /* 0x000fcc000bf05270 */
[----:B------:R-:W-:-:S13]  /*fde0*/  PLOP3.LUT P0, PT, PT, PT, UP0, 0x80, 0x0 ;  /* 0x000000000000781c */ /* 0x000fda0003f0f008 */
[----:B------:R-:W-:Y:S05]  /*fdf0*/  @!P0 BRA `(.L_x_905) ;  /* 0x0000000000048947 */ /* 0x000fea0003800000 */
[----:B------:R-:W-:Y:S01]  /*fe00*/  BPT.TRAP 0x1 ;  /* 0x000000040000795c */ /* 0x000fe20000300000 */
.L_x_905:
[----:B------:R-:W-:Y:S01]  /*fe10*/  IMAD.U32 R4, RZ, RZ, UR46 ;  /* 0x0000002eff047e24 */ /* 0x000fe2000f8e00ff */
[----:B------:R-:W-:Y:S01]  /*fe20*/  LEA R21, R2, UR40, 0x3 ;  /* 0x0000002802157c11 */ /* 0x000fe2000f8e18ff */
[----:B------:R-:W-:Y:S03]  /*fe30*/  BSSY B0, `(.L_x_906) ;  /* 0x0000006000007945 */ /* 0x000fe60003800000 */
[----:B------:R-:W-:Y:S02]  /*fe40*/  ISETP.NE.AND P0, PT, R4, 0x3, PT ;  /* 0x000000030400780c */ /* 0x000fe40003f05270 */
[----:B------:R-:W-:-:S04]  /*fe50*/  LOP3.LUT R4, R8, 0x1, RZ, 0x3c, !PT ;  /* 0x0000000108047812 */ /* 0x000fc800078e3cff */
[----:B------:R-:W-:-:S04]  /*fe60*/  SHF.L.U32 R4, R4, 0x1f, RZ ;  /* 0x0000001f04047819 */ /* 0x000fc800000006ff */
[----:B------:R-:W4:Y:S02]  /*fe70*/  SYNCS.PHASECHK.TRANS64.TRYWAIT P3, [R21+URZ+0x28470], R4 ;  /* 0x02847004150075a7 */ /* 0x000f24000806017f */
[----:B----4-:R-:W-:Y:S05]  /*fe80*/  @!P3 BRA `(.L_x_907) ;  /* 0x00000018009cb947 */ /* 0x010fea0003800000 */
.L_x_950:
[----:B------:R-:W-:Y:S05]  /*fe90*/  BSYNC B0 ;  /* 0x0000000000007941 */ /* 0x000fea0003800000 */
.L_x_906:
[----:B------:R-:W-:Y:S05]  /*fea0*/  @!P0 BRA `(.L_x_908) ;  /* 0x0000000000048947 */ /* 0x000fea0003800000 */
[----:B------:R-:W-:Y:S01]  /*feb0*/  BPT.TRAP 0x1 ;  /* 0x000000040000795c */ /* 0x000fe20000300000 */
.L_x_908:
[----:B----4-:R-:W-:Y:S01]  /*fec0*/  SHF.L.U32 R4, R8, 0x1f, RZ ;  /* 0x0000001f08047819 */ /* 0x010fe200000006ff */
[----:B------:R-:W-:-:S03]  /*fed0*/  IMAD.SHL.U32 R2, R2, 0x4000, RZ ;  /* 0x0000400002027824 */ /* 0x000fc600078e00ff */
[----:B------:R-:W4:Y:S02]  /*fee0*/  SYNCS.PHASECHK.TRANS64.TRYWAIT P3, [R21+URZ+0x28460], R4 ;  /* 0x02846004150075a7 */ /* 0x000f24000806017f */
[----:B----4-:R-:W-:Y:S05]  /*fef0*/  @!P3 BRA `(.L_x_909) ;  /* 0x000000180094b947 */ /* 0x010fea0003800000 */
.L_x_951:
[----:B------:R-:W5:Y:S04]  /*ff00*/  LDL R17, [R1+0x8] ;  /* 0x0000080001117983 */ /* 0x000f680000100800 */
[----:B------:R-:W4:Y:S04]  /*ff10*/  LDL R13, [R1+0x1c] ;  /* 0x00001c00010d7983 */ /* 0x000f280000100800 */
[----:B--2---:R-:W2:Y:S01]  /*ff20*/  LDL R18, [R1+0x14] ;  /* 0x0000140001127983 */ /* 0x004ea20000100800 */
[----:B------:R-:W-:Y:S05]  /*ff30*/  WARPSYNC.ALL ;  /* 0x0000000000007948 */ /* 0x000fea0003800000 */
[----:B------:R-:W-:-:S04]  /*ff40*/  IMAD.U32 R12, RZ, RZ, UR40 ;  /* 0x00000028ff0c7e24 */ /* 0x000fc8000f8e00ff */
[----:B------:R-:W-:Y:S01]  /*ff50*/  VIADD R12, R12, 0x8000 ;  /* 0x000080000c0c7836 */ /* 0x000fe20000000000 */
[----:B-----5:R-:W-:-:S05]  /*ff60*/  LOP3.LUT R14, R2, R17, RZ, 0xfc, !PT ;  /* 0x00000011020e7212 */ /* 0x020fca00078efcff */
[----:B---3--:R-:W3:Y:S01]  /*ff70*/  LDSM.16.MT88.4 R8, [R14+UR40+0x10000] ;  /* 0x010000280e08783b */ /* 0x008ee20008004200 */
[----:B----4-:R-:W-:Y:S02]  /*ff80*/  IADD3 R16, R13, UR40, R2 ;  /* 0x000000280d107c10 */ /* 0x010fe4000fffe002 */
[C-C-:B---3--:R-:W-:Y:S02]  /*ff90*/  PRMT R4, R8.reuse, 0x6420, R9.reuse ;  /* 0x0000642008047816 */ /* 0x148fe40000000009 */
[----:B------:R-:W-:Y:S02]  /*ffa0*/  PRMT R5, R8, 0x7531, R9 ;  /* 0x0000753108057816 */ /* 0x000fe40000000009 */
[C-C-:B------:R-:W-:Y:S02]  /*ffb0*/  PRMT R6, R10.reuse, 0x6420, R11.reuse ;  /* 0x000064200a067816 */ /* 0x140fe4000000000b */
[----:B------:R-:W-:Y:S02]  /*ffc0*/  PRMT R7, R10, 0x7531, R11 ;  /* 0x000075310a077816 */ /* 0x000fe4000000000b */
[----:B------:R-:W3:Y:S01]  /*ffd0*/  LDSM.16.MT88.4 R8, [R16+0x10000] ;  /* 0x010000001008783b */ /* 0x000ee20000004200 */
[----:B--2---:R-:W-:-:S05]  /*ffe0*/  IADD3 R20, R12, R2, R18 ;  /* 0x000000020c147210 */ /* 0x004fca0007ffe012 */
[----:B------:R2:W-:Y:S02]  /*fff0*/  STSM.16.M88.4 [R20], R4 ;  /* 0x0000000414007844 */ /* 0x0005e40000000200 */
[----:B--2---:R-:W-:Y:S01]  /*10000*/  VIADD R4, R2, 0x2000 ;  /* 0x0000200002047836 */ /* 0x004fe20000000000 */
[C-C-:B---3--:R-:W-:Y:S02]  /*10010*/  PRMT R12, R8.reuse, 0x6420, R9.reuse ;  /* 0x00006420080c7816 */ /* 0x148fe40000000009 */
[----:B------:R-:W-:Y:S02]  /*10020*/  PRMT R13, R8, 0x7531, R9 ;  /* 0x00007531080d7816 */ /* 0x000fe40000000009 */
[C-C-:B------:R-:W-:Y:S02]  /*10030*/  PRMT R14, R10.reuse, 0x6420, R11.reuse ;  /* 0x000064200a0e7816 */ /* 0x140fe4000000000b */
[----:B------:R-:W-:-:S05]  /*10040*/  PRMT R15, R10, 0x7531, R11 ;  /* 0x000075310a0f7816 */ /* 0x000fca000000000b */
[----:B------:R2:W-:Y:S02]  /*10050*/  STSM.16.M88.4 [R20+0x1000], R12 ;  /* 0x0010000c14007844 */ /* 0x0005e40000000200 */
[----:B--2---:R-:W-:-:S05]  /*10060*/  IMAD.MOV.U32 R14, RZ, RZ, R17 ;  /* 0x000000ffff0e7224 */ /* 0x004fca00078e0011 */
[----:B------:R-:W-:-:S05]  /*10070*/  LOP3.LUT R4, R4, R14, RZ, 0xfc, !PT ;  /* 0x0000000e04047212 */ /* 0x000fca00078efcff */
[----:B------:R-:W2:Y:S01]  /*10080*/  LDSM.16.MT88.4 R8, [R4+UR40+0x10000] ;  /* 0x010000280408783b */ /* 0x000ea20008004200 */
[----:B------:R-:W-:Y:S01]  /*10090*/  IMAD.MOV.U32 R15, RZ, RZ, R16 ;  /* 0x000000ffff0f7224 */ /* 0x000fe200078e0010 */
[C-C-:B--2---:R-:W-:Y:S02]  /*100a0*/  PRMT R4, R8.reuse, 0x6420, R9.reuse ;  /* 0x0000642008047816 */ /* 0x144fe40000000009 */
[----:B------:R-:W-:Y:S02]  /*100b0*/  PRMT R5, R8, 0x7531, R9 ;  /* 0x0000753108057816 */ /* 0x000fe40000000009 */
[C-C-:B------:R-:W-:Y:S02]  /*100c0*/  PRMT R6, R10.reuse, 0x6420, R11.reuse ;  /* 0x000064200a067816 */ /* 0x140fe4000000000b */
[----:B------:R-:W-:Y:S02]  /*100d0*/  PRMT R7, R10, 0x7531, R11 ;  /* 0x000075310a077816 */ /* 0x000fe4000000000b */
[----:B------:R-:W2:Y:S04]  /*100e0*/  LDSM.16.MT88.4 R8, [R15+0x12000] ;  /* 0x012000000f08783b */ /* 0x000ea80000004200 */
[----:B------:R3:W-:Y:S01]  /*100f0*/  STSM.16.M88.4 [R20+0x2000], R4 ;  /* 0x0020000414007844 */ /* 0x0007e20000000200 */
[----:B------:R-:W-:-:S02]  /*10100*/  IMAD.MOV.U32 R12, RZ, RZ, R18 ;  /* 0x000000ffff0c7224 */ /* 0x000fc400078e0012 */
[----:B---3--:R-:W-:-:S05]  /*10110*/  VIADD R4, R2, 0x1000 ;  /* 0x0000100002047836 */ /* 0x008fca0000000000 */
[----:B------:R-:W-:Y:S01]  /*10120*/  LOP3.LUT R4, R4, R14, RZ, 0xfc, !PT ;  /* 0x0000000e04047212 */ /* 0x000fe200078efcff */
[----:B------:R-:W3:Y:S01]  /*10130*/  S2R R7, SR_TID.X ;  /* 0x0000000000077919 */ /* 0x000ee20000002100 */
[C-C-:B--2---:R-:W-:Y:S02]  /*10140*/  PRMT R16, R8.reuse, 0x6420, R9.reuse ;  /* 0x0000642008107816 */ /* 0x144fe40000000009 */
[----:B------:R-:W-:Y:S02]  /*10150*/  PRMT R17, R8, 0x7531, R9 ;  /* 0x0000753108117816 */ /* 0x000fe40000000009 */
[C-C-:B------:R-:W-:Y:S02]  /*10160*/  PRMT R18, R10.reuse, 0x6420, R11.reuse ;  /* 0x000064200a127816 */ /* 0x140fe4000000000b */
[----:B------:R-:W-:-:S05]  /*10170*/  PRMT R19, R10, 0x7531, R11 ;  /* 0x000075310a137816 */ /* 0x000fca000000000b */
[----:B------:R2:W-:Y:S04]  /*10180*/  STSM.16.M88.4 [R20+0x3000], R16 ;  /* 0x0030001014007844 */ /* 0x0005e80000000200 */
[----:B------:R-:W4:Y:S01]  /*10190*/  LDSM.16.MT88.4 R8, [R4+UR40+0x10000] ;  /* 0x010000280408783b */ /* 0x000f220008004200 */
[----:B---3--:R-:W-:Y:S01]  /*101a0*/  LOP3.LUT P3, RZ, R7, 0x4, RZ, 0xc0, !PT ;  /* 0x0000000407ff7812 */ /* 0x008fe2000786c0ff */
[----:B------:R-:W-:Y:S02]  /*101b0*/  IMAD.U32 R13, RZ, RZ, UR40 ;  /* 0x00000028ff0d7e24 */ /* 0x000fe4000f8e00ff */
[----:B--2---:R-:W-:Y:S01]  /*101c0*/  IMAD.MOV.U32 R19, RZ, RZ, 0x20 ;  /* 0x00000020ff137424 */ /* 0x004fe200078e00ff */
[C-C-:B----4-:R-:W-:Y:S02]  /*101d0*/  PRMT R4, R8.reuse, 0x6420, R9.reuse ;  /* 0x0000642008047816 */ /* 0x150fe40000000009 */
[----:B------:R-:W-:-:S02]  /*101e0*/  PRMT R5, R8, 0x7531, R9 ;  /* 0x0000753108057816 */ /* 0x000fc40000000009 */
[C-C-:B------:R-:W-:Y:S02]  /*101f0*/  PRMT R6, R10.reuse, 0x6420, R11.reuse ;  /* 0x000064200a067816 */ /* 0x140fe4000000000b */
[----:B------:R-:W-:Y:S02]  /*10200*/  PRMT R7, R10, 0x7531, R11 ;  /* 0x000075310a077816 */ /* 0x000fe4000000000b */
[----:B------:R-:W2:Y:S01]  /*10210*/  LDSM.16.MT88.4 R8, [R15+0x11000] ;  /* 0x011000000f08783b */ /* 0x000ea20000004200 */
[----:B------:R-:W-:Y:S01]  /*10220*/  SEL R19, R19, 0xffffffe0, !P3 ;  /* 0xffffffe013137807 */ /* 0x000fe20005800000 */
[----:B------:R-:W-:-:S03]  /*10230*/  VIADD R13, R13, 0x8000 ;  /* 0x000080000d0d7836 */ /* 0x000fc60000000000 */
[----:B------:R-:W-:Y:S01]  /*10240*/  IADD3 R12, R12, R2, R19 ;  /* 0x000000020c0c7210 */ /* 0x000fe20007ffe013 */
[----:B------:R-:W-:-:S04]  /*10250*/  VIADD R2, R2, 0x3000 ;  /* 0x0000300002027836 */ /* 0x000fc80000000000 */
[----:B------:R-:W-:Y:S01]  /*10260*/  IMAD.IADD R12, R13, 0x1, R12 ;  /* 0x000000010d0c7824 */ /* 0x000fe200078e020c */
[----:B------:R-:W-:-:S04]  /*10270*/  LOP3.LUT R2, R2, R14, RZ, 0xfc, !PT ;  /* 0x0000000e02027212 */ /* 0x000fc800078efcff */
[----:B------:R2:W-:Y:S02]  /*10280*/  STSM.16.M88.4 [R12], R4 ;  /* 0x000000040c007844 */ /* 0x0005e40000000200 */
[C-C-:B--2---:R-:W-:Y:S02]  /*10290*/  PRMT R4, R8.reuse, 0x6420, R9.reuse ;  /* 0x0000642008047816 */ /* 0x144fe40000000009 */
[----:B------:R-:W-:Y:S02]  /*102a0*/  PRMT R5, R8, 0x7531, R9 ;  /* 0x0000753108057816 */ /* 0x000fe40000000009 */
[C-C-:B------:R-:W-:Y:S02]  /*102b0*/  PRMT R6, R10.reuse, 0x6420, R11.reuse ;  /* 0x000064200a067816 */ /* 0x140fe4000000000b */
[----:B------:R-:W-:-:S05]  /*102c0*/  PRMT R7, R10, 0x7531, R11 ;  /* 0x000075310a077816 */ /* 0x000fca000000000b */
[----:B------:R-:W-:Y:S04]  /*102d0*/  STSM.16.M88.4 [R12+0x1000], R4 ;  /* 0x001000040c007844 */ /* 0x000fe80000000200 */
[----:B------:R-:W2:Y:S02]  /*102e0*/  LDSM.16.MT88.4 R8, [R2+UR40+0x10000] ;  /* 0x010000280208783b */ /* 0x000ea40008004200 */
[C-C-:B--2---:R-:W-:Y:S02]  /*102f0*/  PRMT R4, R8.reuse, 0x6420, R9.reuse ;  /* 0x0000642008047816 */ /* 0x144fe40000000009 */
[----:B------:R-:W-:Y:S02]  /*10300*/  PRMT R5, R8, 0x7531, R9 ;  /* 0x0000753108057816 */ /* 0x000fe40000000009 */
[----:B------:R-:W-:-:S02]  /*10310*/  PRMT R6, R10, 0x6420, R11 ;  /* 0x000064200a067816 */ /* 0x000fc4000000000b */
[----:B------:R-:W-:Y:S02]  /*10320*/  PRMT R7, R10, 0x7531, R11 ;  /* 0x000075310a077816 */ /* 0x000fe4000000000b */
[----:B------:R-:W2:Y:S04]  /*10330*/  LDSM.16.MT88.4 R8, [R15+0x13000] ;  /* 0x013000000f08783b */ /* 0x000ea80000004200 */
[----:B------:R2:W-:Y:S02]  /*10340*/  STSM.16.M88.4 [R12+0x2000], R4 ;  /* 0x002000040c007844 */ /* 0x0005e40000000200 */
[C-C-:B--2---:R-:W-:Y:S02]  /*10350*/  PRMT R4, R8.reuse, 0x6420, R9.reuse ;  /* 0x0000642008047816 */ /* 0x144fe40000000009 */
        /* <DEDUP_REMOVED lines=9> */
[----:B---3--:R-:W3:Y:S01]  /*103f0*/  FENCE.VIEW.ASYNC.S ;  /* 0x00000000000073c6 */ /* 0x008ee20000000000 */
[----:B------:R-:W-:Y:S05]  /*10400*/  @!P0 BRA `(.L_x_910) ;  /* 0x0000000000048947 */ /* 0x000fea0003800000 */
[----:B------:R-:W-:Y:S01]  /*10410*/  BPT.TRAP 0x1 ;  /* 0x000000040000795c */ /* 0x000fe20000300000 */
.L_x_910:
[----:B------:R4:W5:Y:S01]  /*10420*/  LDL R2, [R1+0x4] ;  /* 0x0000040001027983 */ /* 0x0009620000100800 */
[----:B---3--:R3:W-:Y:S01]  /*10430*/  SYNCS.ARRIVE.TRANS64.A1T0 RZ, [R21+URZ+0x28450], RZ ;  /* 0x028450ff15ff79a7 */ /* 0x0087e2000810003f */
[----:B------:R-:W-:Y:S01]  /*10440*/  BAR.SYNC.DEFER_BLOCKING 0x2, 0x80 ;  /* 0x0082000000007b1d */ /* 0x000fe20000010000 */
[C---:B------:R-:W-:Y:S01]  /*10450*/  ISETP.GT.AND P0, PT, R3.reuse, UR42, PT ;  /* 0x0000002a03007c0c */ /* 0x040fe2000bf04270 */
[----:B------:R-:W-:Y:S02]  /*10460*/  VIADD R3, R3, 0xffffffff ;  /* 0xffffffff03037836 */ /* 0x000fe40000000000 */
[----:B---3--:R-:W-:Y:S02]  /*10470*/  @!P2 VIADD R21, R21, 0x28480 ;  /* 0x000284801515a836 */ /* 0x008fe40000000000 */
[----:B------:R4:W5:Y:S03]  /*10480*/  LDL R8, [R1+0xc] ;  /* 0x00000c0001087983 */ /* 0x0009660000100800 */
[----:B------:R-:W-:-:S04]  /*10490*/  @!P2 PRMT R21, RZ, 0x654, R21 ;  /* 0x00000654ff15a816 */ /* 0x000fc80000000015 */
[----:B------:R4:W-:Y:S01]  /*104a0*/  @!P2 SYNCS.ARRIVE.TRANS64.RED.A1T0 RZ, [R21+URZ], RZ ;  /* 0x000000ff15ffa9a7 */ /* 0x0009e2000810043f */
[----:B------:R-:W-:Y:S05]  /*104b0*/  @P0 BRA `(.L_x_911) ;  /* 0xfffffff000080947 */ /* 0x000fea000383ffff */
.L_x_889:
[----:B------:R-:W-:Y:S04]  /*104c0*/  BSSY B0, `(.L_x_912) ;  /* 0x000000f000007945 */ /* 0x000fe80003800000 */
[----:B------:R-:W-:Y:S05]  /*104d0*/  @P2 BRA `(.L_x_913) ;  /* 0x0000000000342947 */ /* 0x000fea0003800000 */
[----:B--2---:R-:W2:Y:S01]  /*104e0*/  S2R R5, SR_LANEID ;  /* 0x0000000000057919 */ /* 0x004ea20000000000 */
[----:B------:R-:W-:Y:S01]  /*104f0*/  VOTEU.ANY UR4, UPT, PT ;  /* 0x0000000000047886 */ /* 0x000fe200038e0100 */
[----:B---3-5:R-:W3:Y:S01]  /*10500*/  LDC.64 R2, c[0x0][0xdf0] ;  /* 0x00037c00ff027b82 */ /* 0x028ee20000000a00 */
[----:B------:R-:W2:Y:S02]  /*10510*/  FLO.U32 R0, UR4 ;  /* 0x0000000400007d00 */ /* 0x000ea400080e0000 */
[----:B--2---:R-:W-:-:S06]  /*10520*/  ISETP.EQ.U32.AND P0, PT, R0, R5, PT ;  /* 0x000000050000720c */ /* 0x004fcc0003f02070 */
[----:B------:R-:W3:Y:S07]  /*10530*/  POPC R5, UR4 ;  /* 0x0000000400057d09 */ /* 0x000eee0008000000 */
[----:B---3--:R-:W2:Y:S01]  /*10540*/  @P0 ATOMG.E.ADD.STRONG.GPU PT, R3, desc[UR52][R2.64], R5 ;  /* 0x00000005020309a8 */ /* 0x008ea200081ee1f4 */
[----:B------:R-:W3:Y:S02]  /*10550*/  S2R R4, SR_LTMASK ;  /* 0x0000000000047919 */ /* 0x000ee40000003900 */
[----:B---3--:R-:W-:-:S04]  /*10560*/  LOP3.LUT R4, R4, UR4, RZ, 0xc0, !PT ;  /* 0x0000000404047c12 */ /* 0x008fc8000f8ec0ff */
[----:B------:R-:W3:Y:S01]  /*10570*/  POPC R7, R4 ;  /* 0x0000000400077309 */ /* 0x000ee20000000000 */
[----:B--2---:R-:W3:Y:S02]  /*10580*/  SHFL.IDX PT, R0, R3, R0, 0x1f ;  /* 0x00001f0003007589 */ /* 0x004ee400000e0000 */
[----:B---3--:R-:W-:-:S05]  /*10590*/  IADD3 R0, R0, UR47, R7 ;  /* 0x0000002f00007c10 */ /* 0x008fca000fffe007 */
[----:B------:R2:W-:Y:S02]  /*105a0*/  STL [R1+0x20], R0 ;  /* 0x0000200001007387 */ /* 0x0005e40000100800 */
.L_x_913:
[----:B------:R-:W-:Y:S05]  /*105b0*/  BSYNC B0 ;  /* 0x0000000000007941 */ /* 0x000fea0003800000 */
.L_x_912:
[----:B------:R-:W-:-:S06]  /*105c0*/  UISETP.NE.AND UP0, UPT, UR43, 0x3, UPT ;  /* 0x000000032b00788c */ /* 0x000fcc000bf05270 */
[----:B------:R-:W-:-:S13]  /*105d0*/  PLOP3.LUT P0, PT, PT, PT, UP0, 0x80, 0x0 ;  /* 0x000000000000781c */ /* 0x000fda0003f0f008 */
[----:B------:R-:W-:Y:S05]  /*105e0*/  @!P0 BRA `(.L_x_914) ;  /* 0x0000000000048947 */ /* 0x000fea0003800000 */
[----:B------:R-:W-:Y:S01]  /*105f0*/  BPT.TRAP 0x1 ;  /* 0x000000040000795c */ /* 0x000fe20000300000 */
.L_x_914:
[----:B---3-5:R-:W3:Y:S04]  /*10600*/  LDL R2, [R1+0xc] ;  /* 0x00000c0001027983 */ /* 0x028ee80000100800 */
[----:B--2---:R-:W2:Y:S01]  /*10610*/  LDL R0, [R1+0x4] ;  /* 0x0000040001007983 */ /* 0x004ea20000100800 */
[----:B------:R-:W-:Y:S01]  /*10620*/  BSSY B0, `(.L_x_915) ;  /* 0x0000008000007945 */ /* 0x000fe20003800000 */
[----:B---3--:R-:W-:-:S04]  /*10630*/  LOP3.LUT R3, R2, 0x1, RZ, 0x3c, !PT ;  /* 0x0000000102037812 */ /* 0x008fc800078e3cff */
[----:B------:R-:W-:Y:S02]  /*10640*/  SHF.L.U32 R3, R3, 0x1f, RZ ;  /* 0x0000001f03037819 */ /* 0x000fe400000006ff */
[----:B--2---:R-:W-:-:S04]  /*10650*/  LEA R2, R0, UR40, 0x3 ;  /* 0x0000002800027c11 */ /* 0x004fc8000f8e18ff */
[----:B------:R-:W2:Y:S01]  /*10660*/  SYNCS.PHASECHK.TRANS64.TRYWAIT P0, [R2+URZ+0x28470], R3 ;  /* 0x02847003020075a7 */ /* 0x000ea2000800017f */
[----:B------:R-:W-:-:S05]  /*10670*/  IMAD.U32 R0, RZ, RZ, UR46 ;  /* 0x0000002eff007e24 */ /* 0x000fca000f8e00ff */
[----:B------:R-:W-:Y:S01]  /*10680*/  ISETP.NE.AND P1, PT, R0, 0x3, PT ;  /* 0x000000030000780c */ /* 0x000fe20003f25270 */
[----:B--2---:R-:W-:-:S12]  /*10690*/  @!P0 BRA `(.L_x_916) ;  /* 0x0000001000c08947 */ /* 0x004fd80003800000 */
.L_x_952:
[----:B------:R-:W-:Y:S05]  /*106a0*/  BSYNC B0 ;  /* 0x0000000000007941 */ /* 0x000fea0003800000 */
.L_x_915:
[----:B------:R-:W-:Y:S05]  /*106b0*/  @!P1 BRA `(.L_x_917) ;  /* 0x0000000000049947 */ /* 0x000fea0003800000 */
[----:B------:R-:W-:Y:S01]  /*106c0*/  BPT.TRAP 0x1 ;  /* 0x000000040000795c */ /* 0x000fe20000300000 */
.L_x_917:
[----:B------:R-:W2:Y:S02]  /*106d0*/  LDL R0, [R1+0xc] ;  /* 0x00000c0001007983 */ /* 0x000ea40000100800 */
[----:B--2---:R-:W-:-:S04]  /*106e0*/  SHF.L.U32 R3, R0, 0x1f, RZ ;  /* 0x0000001f00037819 */ /* 0x004fc800000006ff */
[----:B------:R-:W2:Y:S02]  /*106f0*/  SYNCS.PHASECHK.TRANS64.TRYWAIT P0, [R2+URZ+0x28460], R3 ;  /* 0x02846003020075a7 */ /* 0x000ea4000800017f */
[----:B--2---:R-:W-:Y:S05]  /*10700*/  @!P0 BRA `(.L_x_918) ;  /* 0x0000001000b88947 */ /* 0x004fea0003800000 */
.L_x_953:
[----:B------:R-:W3:Y:S04]  /*10710*/  LDL R0, [R1+0x4] ;  /* 0x0000040001007983 */ /* 0x000ee80000100800 */
[----:B------:R-:W5:Y:S04]  /*10720*/  LDL R17, [R1+0x8] ;  /* 0x0000080001117983 */ /* 0x000f680000100800 */
[----:B------:R-:W2:Y:S04]  /*10730*/  LDL R13, [R1+0x1c] ;  /* 0x00001c00010d7983 */ /* 0x000ea80000100800 */
[----:B------:R-:W4:Y:S01]  /*10740*/  LDL R18, [R1+0x14] ;  /* 0x0000140001127983 */ /* 0x000f220000100800 */
[----:B------:R-:W-:Y:S05]  /*10750*/  WARPSYNC.ALL ;  /* 0x0000000000007948 */ /* 0x000fea0003800000 */
[----:B---3--:R-:W-:-:S05]  /*10760*/  IMAD.SHL.U32 R20, R0, 0x4000, RZ ;  /* 0x0000400000147824 */ /* 0x008fca00078e00ff */
[----:B-----5:R-:W-:-:S05]  /*10770*/  LOP3.LUT R12, R20, R17, RZ, 0xfc, !PT ;  /* 0x00000011140c7212 */ /* 0x020fca00078efcff */
[----:B------:R-:W3:Y:S01]  /*10780*/  LDSM.16.MT88.4 R4, [R12+UR40+0x10000] ;  /* 0x010000280c04783b */ /* 0x000ee20008004200 */
[----:B--2---:R-:W-:Y:S01]  /*10790*/  IADD3 R3, R13, UR40, R20 ;  /* 0x000000280d037c10 */ /* 0x004fe2000fffe014 */
[----:B------:R-:W-:-:S04]  /*107a0*/  IMAD.U32 R0, RZ, RZ, UR40 ;  /* 0x00000028ff007e24 */ /* 0x000fc8000f8e00ff */
[----:B------:R-:W-:Y:S01]  /*107b0*/  VIADD R0, R0, 0x8000 ;  /* 0x0000800000007836 */ /* 0x000fe20000000000 */
[C-C-:B---3--:R-:W-:Y:S02]  /*107c0*/  PRMT R8, R4.reuse, 0x6420, R5.reuse ;  /* 0x0000642004087816 */ /* 0x148fe40000000005 */
[----:B------:R-:W-:Y:S02]  /*107d0*/  PRMT R9, R4, 0x7531, R5 ;  /* 0x0000753104097816 */ /* 0x000fe40000000005 */
[C-C-:B------:R-:W-:Y:S02]  /*107e0*/  PRMT R10, R6.reuse, 0x6420, R7.reuse ;  /* 0x00006420060a7816 */ /* 0x140fe40000000007 */
[----:B------:R-:W-:Y:S02]  /*107f0*/  PRMT R11, R6, 0x7531, R7 ;  /* 0x00007531060b7816 */ /* 0x000fe40000000007 */
[----:B------:R-:W2:Y:S01]  /*10800*/  LDSM.16.MT88.4 R4, [R3+0x10000] ;  /* 0x010000000304783b */ /* 0x000ea20000004200 */
[----:B----4-:R-:W-:-:S05]  /*10810*/  IADD3 R0, R0, R20, R18 ;  /* 0x0000001400007210 */ /* 0x010fca0007ffe012 */
[----:B------:R2:W-:Y:S02]  /*10820*/  STSM.16.M88.4 [R0], R8 ;  /* 0x0000000800007844 */ /* 0x0005e40000000200 */
[C-C-:B--2---:R-:W-:Y:S02]  /*10830*/  PRMT R8, R4.reuse, 0x6420, R5.reuse ;  /* 0x0000642004087816 */ /* 0x144fe40000000005 */
[----:B------:R-:W-:Y:S01]  /*10840*/  PRMT R9, R4, 0x7531, R5 ;  /* 0x0000753104097816 */ /* 0x000fe20000000005 */
[----:B------:R-:W-:Y:S01]  /*10850*/  VIADD R4, R20, 0x2000 ;  /* 0x0000200014047836 */ /* 0x000fe20000000000 */
[C-C-:B------:R-:W-:Y:S02]  /*10860*/  PRMT R10, R6.reuse, 0x6420, R7.reuse ;  /* 0x00006420060a7816 */ /* 0x140fe40000000007 */
[----:B------:R-:W-:Y:S02]  /*10870*/  PRMT R11, R6, 0x7531, R7 ;  /* 0x00007531060b7816 */ /* 0x000fe40000000007 */
[----:B------:R-:W-:-:S03]  /*10880*/  LOP3.LUT R16, R4, R17, RZ, 0xfc, !PT ;  /* 0x0000001104107212 */ /* 0x000fc600078efcff */
        /* <DEDUP_REMOVED lines=8> */
[----:B---3--:R-:W-:Y:S02]  /*10910*/  IMAD.MOV.U32 R15, RZ, RZ, R17 ;  /* 0x000000ffff0f7224 */ /* 0x008fe400078e0011 */
[----:B------:R-:W-:-:S02]  /*10920*/  IMAD.MOV.U32 R13, RZ, RZ, R18 ;  /* 0x000000ffff0d7224 */ /* 0x000fc400078e0012 */
[----:B------:R-:W3:Y:S01]  /*10930*/  S2R R18, SR_TID.X ;  /* 0x0000000000127919 */ /* 0x000ee20000002100 */
[C-C-:B--2---:R-:W-:Y:S02]  /*10940*/  PRMT R8, R4.reuse, 0x6420, R5.reuse ;  /* 0x0000642004087816 */ /* 0x144fe40000000005 */
[----:B------:R-:W-:Y:S01]  /*10950*/  PRMT R9, R4, 0x7531, R5 ;  /* 0x0000753104097816 */ /* 0x000fe20000000005 */
[----:B------:R-:W-:Y:S01]  /*10960*/  VIADD R4, R20, 0x1000 ;  /* 0x0000100014047836 */ /* 0x000fe20000000000 */
[C-C-:B------:R-:W-:Y:S02]  /*10970*/  PRMT R10, R6.reuse, 0x6420, R7.reuse ;  /* 0x00006420060a7816 */ /* 0x140fe40000000007 */
[----:B------:R-:W-:Y:S02]  /*10980*/  PRMT R11, R6, 0x7531, R7 ;  /* 0x00007531060b7816 */ /* 0x000fe40000000007 */
[----:B------:R-:W-:-:S03]  /*10990*/  LOP3.LUT R21, R4, R15, RZ, 0xfc, !PT ;  /* 0x0000000f04157212 */ /* 0x000fc600078efcff */
[----:B------:R-:W-:Y:S04]  /*109a0*/  STSM.16.M88.4 [R0+0x3000], R8 ;  /* 0x0030000800007844 */ /* 0x000fe80000000200 */
[----:B------:R-:W2:Y:S01]  /*109b0*/  LDSM.16.MT88.4 R4, [R21+UR40+0x10000] ;  /* 0x010000281504783b */ /* 0x000ea20008004200 */
[----:B------:R-:W-:Y:S01]  /*109c0*/  IMAD.MOV.U32 R12, RZ, RZ, 0x20 ;  /* 0x00000020ff0c7424 */ /* 0x000fe200078e00ff */
[----:B---3--:R-:W-:Y:S01]  /*109d0*/  LOP3.LUT P0, RZ, R18, 0x4, RZ, 0xc0, !PT ;  /* 0x0000000412ff7812 */ /* 0x008fe2000780c0ff */
[----:B------:R-:W-:-:S03]  /*109e0*/  IMAD.U32 R14, RZ, RZ, UR40 ;  /* 0x00000028ff0e7e24 */ /* 0x000fc6000f8e00ff */
[----:B------:R-:W-:Y:S01]  /*109f0*/  SEL R12, R12, 0xffffffe0, !P0 ;  /* 0xffffffe00c0c7807 */ /* 0x000fe20004000000 */
[----:B------:R-:W-:Y:S01]  /*10a00*/  VIADD R14, R14, 0x8000 ;  /* 0x000080000e0e7836 */ /* 0x000fe20000000000 */
[C-C-:B--2---:R-:W-:Y:S02]  /*10a10*/  PRMT R16, R4.reuse, 0x6420, R5.reuse ;  /* 0x0000642004107816 */ /* 0x144fe40000000005 */
[----:B------:R-:W-:Y:S02]  /*10a20*/  PRMT R17, R4, 0x7531, R5 ;  /* 0x0000753104117816 */ /* 0x000fe40000000005 */
[----:B------:R-:W-:Y:S02]  /*10a30*/  IADD3 R4, R13, R20, R12 ;  /* 0x000000140d047210 */ /* 0x000fe40007ffe00c */
[C-C-:B------:R-:W-:Y:S02]  /*10a40*/  PRMT R18, R6.reuse, 0x6420, R7.reuse ;  /* 0x0000642006127816 */ /* 0x140fe40000000007 */
[----:B------:R-:W-:Y:S01]  /*10a50*/  PRMT R19, R6, 0x7531, R7 ;  /* 0x0000753106137816 */ /* 0x000fe20000000007 */
[----:B------:R-:W-:-:S02]  /*10a60*/  IMAD.IADD R0, R14, 0x1, R4 ;  /* 0x000000010e007824 */ /* 0x000fc400078e0204 */
[----:B------:R-:W2:Y:S01]  /*10a70*/  LDSM.16.MT88.4 R4, [R3+0x11000] ;  /* 0x011000000304783b */ /* 0x000ea20000004200 */
[----:B------:R-:W-:-:S05]  /*10a80*/  VIADD R20, R20, 0x3000 ;  /* 0x0000300014147836 */ /* 0x000fca0000000000 */
[----:B------:R-:W-:Y:S01]  /*10a90*/  LOP3.LUT R20, R20, R15, RZ, 0xfc, !PT ;  /* 0x0000000f14147212 */ /* 0x000fe200078efcff */
[----:B------:R-:W-:Y:S01]  /*10aa0*/  STSM.16.M88.4 [R0], R16 ;  /* 0x0000001000007844 */ /* 0x000fe20000000200 */
        /* <DEDUP_REMOVED lines=11> */
[----:B------:R3:W-:Y:S01]  /*10b60*/  STSM.16.M88.4 [R0+0x2000], R12 ;  /* 0x0020000c00007844 */ /* 0x0007e20000000200 */
[C-C-:B--2---:R-:W-:Y:S02]  /*10b70*/  PRMT R8, R4.reuse, 0x6420, R5.reuse ;  /* 0x0000642004087816 */ /* 0x144fe40000000005 */
        /* <DEDUP_REMOVED lines=12> */
.L_x_919:
[----:B------:R-:W4:Y:S01]  /*10c40*/  LDL.LU R4, [R1+0x4] ;  /* 0x0000040001047983 */ /* 0x000f220000300800 */
[----:B--2---:R-:W-:Y:S03]  /*10c50*/  SYNCS.ARRIVE.TRANS64.A1T0 RZ, [R2+URZ+0x28450], RZ ;  /* 0x028450ff02ff79a7 */ /* 0x004fe6000810003f */
[----:B------:R-:W2:Y:S01]  /*10c60*/  LDL.LU R3, [R1+0xc] ;  /* 0x00000c0001037983 */ /* 0x000ea20000300800 */
[----:B---3--:R-:W-:-:S05]  /*10c70*/  @!P2 VIADD R0, R2, 0x28480 ;  /* 0x000284800200a836 */ /* 0x008fca0000000000 */
[----:B------:R-:W-:Y:S01]  /*10c80*/  @!P2 PRMT R0, RZ, 0x654, R0 ;  /* 0x00000654ff00a816 */ /* 0x000fe20000000000 */
[----:B------:R-:W-:Y:S06]  /*10c90*/  BAR.SYNC.DEFER_BLOCKING 0x2, 0x80 ;  /* 0x0082000000007b1d */ /* 0x000fec0000010000 */
[----:B------:R4:W-:Y:S02]  /*10ca0*/  @!P2 SYNCS.ARRIVE.TRANS64.RED.A1T0 RZ, [R0+URZ], RZ ;  /* 0x000000ff00ffa9a7 */ /* 0x0009e4000810043f */
[----:B----4-:R-:W-:-:S05]  /*10cb0*/  VIADD R0, R4, 0x1 ;  /* 0x0000000104007836 */ /* 0x010fca0000000000 */
[----:B------:R-:W-:-:S04]  /*10cc0*/  ISETP.NE.AND P0, PT, R0, 0x2, PT ;  /* 0x000000020000780c */ /* 0x000fc80003f05270 */
[----:B------:R-:W-:Y:S02]  /*10cd0*/  SEL R2, RZ, 0x1, P0 ;  /* 0x00000001ff027807 */ /* 0x000fe40000000000 */
[----:B------:R-:W-:Y:S02]  /*10ce0*/  SEL R0, R0, RZ, P0 ;  /* 0x000000ff00007207 */ /* 0x000fe40000000000 */
[----:B--2---:R-:W-:-:S03]  /*10cf0*/  LOP3.LUT R3, R3, R2, RZ, 0x3c, !PT ;  /* 0x0000000203037212 */ /* 0x004fc600078e3cff */
[----:B------:R2:W-:Y:S04]  /*10d00*/  STL [R1+0x4], R0 ;  /* 0x0000040001007387 */ /* 0x0005e80000100800 */
[----:B------:R2:W-:Y:S02]  /*10d10*/  STL [R1+0xc], R3 ;  /* 0x00000c0301007387 */ /* 0x0005e40000100800 */
.L_x_873:
[----:B------:R-:W-:Y:S05]  /*10d20*/  BSYNC B6 ;  /* 0x0000000000067941 */ /* 0x000fea0003800000 */
.L_x_871:
[----:B--23--:R-:W2:Y:S04]  /*10d30*/  LDL R0, [R1+0x24] ;  /* 0x0000240001007983 */ /* 0x00cea80000100800 */
[----:B------:R3:W5:Y:S01]  /*10d40*/  LDL R2, [R1+0x20] ;  /* 0x0000200001027983 */ /* 0x0007620000100800 */
[----:B--2---:R-:W-:-:S13]  /*10d50*/  LOP3.LUT P0, RZ, R0, 0x2, RZ, 0xc0, !PT ;  /* 0x0000000200ff7812 */ /* 0x004fda000780c0ff */
[----:B---3--:R-:W-:Y:S05]  /*10d60*/  @!P0 BRA `(.L_x_920) ;  /* 0x0000000000208947 */ /* 0x008fea0003800000 */
[----:B------:R-:W2:Y:S08]  /*10d70*/  S2UR UR5, SR_CgaCtaId ;  /* 0x00000000000579c3 */ /* 0x000eb00000008800 */
[----:B------:R-:W-:Y:S06]  /*10d80*/  BAR.SYNC.DEFER_BLOCKING 0x5, 0x180 ;  /* 0x0146000000007b1d */ /* 0x000fec0000010000 */
[----:B------:R-:W-:-:S02]  /*10d90*/  UMOV UR4, 0x400 ;  /* 0x0000040000047882 */ /* 0x000fc40000000000 */
[----:B--2---:R-:W-:-:S09]  /*10da0*/  ULEA UR4, UR5, UR4, 0x18 ;  /* 0x0000000405047291 */ /* 0x004fd2000f8ec03f */
[----:B-----5:R-:W2:Y:S04]  /*10db0*/  LDS R2, [UR4+0x284d0] ;  /* 0x0284d004ff027984 */ /* 0x020ea80008000800 */
[----:B--2---:R2:W-:Y:S01]  /*10dc0*/  STL [R1+0x20], R2 ;  /* 0x0000200201007387 */ /* 0x0045e20000100800 */
[----:B------:R-:W-:Y:S06]  /*10dd0*/  BAR.ARV 0x4, 0x180 ;  /* 0x0106000000007b1d */ /* 0x000fec0000002000 */
[----:B------:R-:W-:Y:S05]  /*10de0*/  BRA `(.L_x_921) ;  /* 0x00000000002c7947 */ /* 0x000fea0003800000 */
.L_x_920:
[----:B------:R-:W2:Y:S01]  /*10df0*/  S2R R0, SR_TID.X ;  /* 0x0000000000007919 */ /* 0x000ea20000002100 */
[----:B------:R-:W-:Y:S01]  /*10e00*/  BAR.SYNC.DEFER_BLOCKING 0x4, 0x180 ;  /* 0x0106000000007b1d */ /* 0x000fe20000010000 */
[----:B--2---:R-:W-:-:S04]  /*10e10*/  LOP3.LUT R0, R0, 0x7f, RZ, 0xc0, !PT ;  /* 0x0000007f00007812 */ /* 0x004fc800078ec0ff */
[----:B------:R-:W-:-:S13]  /*10e20*/  ISETP.NE.AND P0, PT, R0, RZ, PT ;  /* 0x000000ff0000720c */ /* 0x000fda0003f05270 */
[----:B------:R-:W2:Y:S01]  /*10e30*/  @!P0 S2R R3, SR_CgaCtaId ;  /* 0x0000000000038919 */ /* 0x000ea20000008800 */
[----:B------:R-:W-:-:S04]  /*10e40*/  @!P0 MOV R0, 0x400 ;  /* 0x0000040000008802 */ /* 0x000fc80000000f00 */
[----:B--2---:R-:W-:Y:S02]  /*10e50*/  @!P0 LEA R3, R3, R0, 0x18 ;  /* 0x0000000003038211 */ /* 0x004fe400078ec0ff */
[----:B-----5:R-:W2:Y:S04]  /*10e60*/  SHFL.IDX PT, R0, R2, RZ, 0x1f ;  /* 0x00001fff02007589 */ /* 0x020ea800000e0000 */
[----:B------:R3:W-:Y:S04]  /*10e70*/  @!P0 STS [R3+0x284d0], R2 ;  /* 0x0284d00203008388 */ /* 0x0007e80000000800 */
[----:B--2---:R3:W-:Y:S01]  /*10e80*/  STL [R1+0x20], R0 ;  /* 0x0000200001007387 */ /* 0x0047e20000100800 */
[----:B------:R-:W-:Y:S06]  /*10e90*/  BAR.ARV 0x5, 0x180 ;  /* 0x0146000000007b1d */ /* 0x000fec0000002000 */
.L_x_921:
[----:B---3--:R-:W3:Y:S01]  /*10ea0*/  LDL R0, [R1+0x20] ;  /* 0x0000200001007983 */ /* 0x008ee20000100800 */
[----:B------:R-:W-:Y:S02]  /*10eb0*/  ULDC UR4, c[0x0][0xda8] ;  /* 0x00036a0000047ab9 */ /* 0x000fe40000000800 */
[----:B---3--:R-:W-:-:S13]  /*10ec0*/  ISETP.GE.AND P0, PT, R0, UR4, PT ;  /* 0x0000000400007c0c */ /* 0x008fda000bf06270 */
[----:B------:R-:W-:Y:S05]  /*10ed0*/  @!P0 BRA `(.L_x_922) ;  /* 0xffffffcc00488947 */ /* 0x000fea000383ffff */
.L_x_862:
[----:B-1----:R-:W3:Y:S01]  /*10ee0*/  LDL.LU R0, [R1+0x28] ;  /* 0x0000280001007983 */ /* 0x002ee20000300800 */
[----:B------:R-:W-:Y:S01]  /*10ef0*/  BSSY B0, `(.L_x_923) ;  /* 0x000000b000007945 */ /* 0x000fe20003800000 */
[----:B------:R-:W1:Y:S01]  /*10f00*/  S2R R5, SR_CgaCtaId ;  /* 0x0000000000057919 */ /* 0x000e620000008800 */
[----:B---3--:R-:W-:-:S05]  /*10f10*/  VIADD R0, R0, 0x1 ;  /* 0x0000000100007836 */ /* 0x008fca0000000000 */
[----:B--2---:R-:W-:-:S04]  /*10f20*/  LEA.HI R2, R0, R0, RZ, 0x1 ;  /* 0x0000000000027211 */ /* 0x004fc800078f08ff */
[----:B------:R-:W-:-:S05]  /*10f30*/  LOP3.LUT R3, R2, 0xfffffffe, RZ, 0xc0, !PT ;  /* 0xfffffffe02037812 */ /* 0x000fca00078ec0ff */
[----:B------:R-:W-:Y:S01]  /*10f40*/  IMAD.IADD R3, R0, 0x1, -R3 ;  /* 0x0000000100037824 */ /* 0x000fe200078e0a03 */
[----:B------:R-:W-:-:S04]  /*10f50*/  MOV R0, 0x400 ;  /* 0x0000040000007802 */ /* 0x000fc80000000f00 */
[----:B-1----:R-:W-:Y:S02]  /*10f60*/  LEA R0, R5, R0, 0x18 ;  /* 0x0000000005007211 */ /* 0x002fe400078ec0ff */
[----:B------:R-:W-:-:S04]  /*10f70*/  SHF.L.U32 R3, R3, 0x1f, RZ ;  /* 0x0000001f03037819 */ /* 0x000fc800000006ff */
[----:B------:R-:W1:Y:S02]  /*10f80*/  SYNCS.PHASECHK.TRANS64.TRYWAIT P0, [R0+URZ+0x28420], R3 ;  /* 0x02842003000075a7 */ /* 0x000e64000800017f */
[----:B-1----:R-:W-:Y:S05]  /*10f90*/  @!P0 BRA `(.L_x_924) ;  /* 0x0000000800a88947 */ /* 0x002fea0003800000 */
.L_x_954:
[----:B------:R-:W-:Y:S05]  /*10fa0*/  BSYNC B0 ;  /* 0x0000000000007941 */ /* 0x000fea0003800000 */
.L_x_923:
[----:B------:R-:W-:-:S03]  /*10fb0*/  UMOV UR4, 0xffffffff ;  /* 0xffffffff00047882 */ /* 0x000fc60000000000 */
[----:B------:R-:W-:Y:S05]  /*10fc0*/  BRA.DIV UR4, `(.L_x_925) ;  /* 0x0000000a04b07947 */ /* 0x000fea000b800000 */
[----:B------:R-:W2:Y:S02]  /*10fd0*/  S2R R2, SR_TID.X ;  /* 0x0000000000027919 */ /* 0x000ea40000002100 */
[----:B--2---:R-:W-:-:S04]  /*10fe0*/  SHF.R.U32.HI R2, RZ, 0x5, R2 ;  /* 0x00000005ff027819 */ /* 0x004fc80000011602 */
[----:B------:R-:W-:-:S05]  /*10ff0*/  LOP3.LUT R2, R2, 0x3, RZ, 0xc0, !PT ;  /* 0x0000000302027812 */ /* 0x000fca00078ec0ff */
[----:B------:R2:W3:Y:S02]  /*11000*/  SHFL.IDX PT, R14, R2, RZ, 0x1f ;  /* 0x00001fff020e7589 */ /* 0x0004e400000e0000 */
.L_x_957:
[----:B---3--:R-:W-:Y:S01]  /*11010*/  ISETP.NE.AND P0, PT, R14, RZ, PT ;  /* 0x000000ff0e00720c */ /* 0x008fe20003f05270 */
[----:B------:R-:W-:-:S12]  /*11020*/  BSSY B0, `(.L_x_926) ;  /* 0x000002e000007945 */ /* 0x000fd80003800000 */
[----:B------:R-:W-:Y:S05]  /*11030*/  @P0 BRA `(.L_x_927) ;  /* 0x0000000000b00947 */ /* 0x000fea0003800000 */
[----:B------:R-:W-:-:S03]  /*11040*/  UMOV UR4, 0xffffffff ;  /* 0xffffffff00047882 */ /* 0x000fc60000000000 */
[----:B------:R-:W-:Y:S05]  /*11050*/  BRA.DIV UR4, `(.L_x_928) ;  /* 0x0000000a04c07947 */ /* 0x000fea000b800000 */
[----:B------:R-:W-:-:S13]  /*11060*/  ELECT P6, URZ, PT ;  /* 0x00000000003f782f */ /* 0x000fda00038c0000 */
.L_x_960:
[----:B------:R-:W-:Y:S05]  /*11070*/  @!P6 BRA `(.L_x_927) ;  /* 0x0000000000a0e947 */ /* 0x000fea0003800000 */
[----:B------:R-:W-:-:S06]  /*11080*/  ULOP3.LUT UR4, UR61, 0x2, URZ, 0xfc, !UPT ;  /* 0x000000023d047892 */ /* 0x000fcc000f8efc3f */
[----:B--2---:R-:W-:-:S05]  /*11090*/  IMAD.U32 R2, RZ, RZ, UR4 ;  /* 0x00000004ff027e24 */ /* 0x004fca000f8e00ff */
[----:B------:R-:W-:-:S13]  /*110a0*/  ISETP.NE.AND P0, PT, R2, 0x3, PT ;  /* 0x000000030200780c */ /* 0x000fda0003f05270 */
[----:B------:R-:W-:Y:S05]  /*110b0*/  @!P0 BRA `(.L_x_929) ;  /* 0x0000000000048947 */ /* 0x000fea0003800000 */
[----:B------:R-:W-:Y:S01]  /*110c0*/  BPT.TRAP 0x1 ;  /* 0x000000040000795c */ /* 0x000fe20000300000 */
.L_x_929:
[----:B-1----:R-:W2:Y:S04]  /*110d0*/  LDL R3, [R1+0x4] ;  /* 0x0000040001037983 */ /* 0x002ea80000100800 */
[----:B------:R-:W3:Y:S01]  /*110e0*/  LDL.LU R7, [R1+0xc] ;  /* 0x00000c0001077983 */ /* 0x000ee20000300800 */
[----:B------:R-:W-:-:S04]  /*110f0*/  VIADD R2, R0, 0x28440 ;  /* 0x0002844000027836 */ /* 0x000fc80000000000 */
[C---:B--2---:R-:W-:Y:S02]  /*11100*/  IMAD R6, R3.reuse, 0x8, R2 ;  /* 0x0000000803067824 */ /* 0x044fe400078e0202 */
[----:B------:R-:W-:Y:S01]  /*11110*/  VIADD R3, R3, 0x1 ;  /* 0x0000000103037836 */ /* 0x000fe20000000000 */
[----:B---3--:R-:W-:-:S04]  /*11120*/  SHF.L.U32 R5, R7, 0x1f, RZ ;  /* 0x0000001f07057819 */ /* 0x008fc800000006ff */
[C---:B------:R-:W-:Y:S01]  /*11130*/  ISETP.NE.AND P2, PT, R3.reuse, 0x2, PT ;  /* 0x000000020300780c */ /* 0x040fe20003f45270 */
[----:B------:R-:W1:Y:S03]  /*11140*/  SYNCS.PHASECHK.TRANS64.TRYWAIT P1, [R6+URZ], R5 ;  /* 0x00000005060075a7 */ /* 0x000e66000802017f */
[----:B------:R-:W-:Y:S02]  /*11150*/  SEL R4, RZ, 0x1, P2 ;  /* 0x00000001ff047807 */ /* 0x000fe40001000000 */
[----:B------:R-:W-:Y:S02]  /*11160*/  SEL R3, R3, RZ, P2 ;  /* 0x000000ff03037207 */ /* 0x000fe40001000000 */
[----:B------:R-:W-:-:S03]  /*11170*/  LOP3.LUT R4, R7, R4, RZ, 0x3c, !PT ;  /* 0x0000000407047212 */ /* 0x000fc600078e3cff */
[----:B------:R-:W-:Y:S01]  /*11180*/  IMAD R7, R3, 0x8, R2 ;  /* 0x0000000803077824 */ /* 0x000fe200078e0202 */
[----:B------:R-:W-:Y:S01]  /*11190*/  SHF.L.U32 R2, R4, 0x1f, RZ ;  /* 0x0000001f04027819 */ /* 0x000fe200000006ff */
[----:B-1----:R-:W-:Y:S06]  /*111a0*/  @!P1 BRA `(.L_x_930) ;  /* 0x00000008008c9947 */ /* 0x002fec0003800000 */
.L_x_961:
[----:B------:R-:W2:Y:S02]  /*111b0*/  SYNCS.PHASECHK.TRANS64.TRYWAIT P1, [R7+URZ], R2 ;  /* 0x00000002070075a7 */ /* 0x000ea4000802017f */
[----:B--2---:R-:W-:Y:S05]  /*111c0*/  @!P1 BRA `(.L_x_931) ;  /* 0x0000000800989947 */ /* 0x004fea0003800000 */
.L_x_962:
[----:B------:R-:W-:Y:S05]  /*111d0*/  @!P0 BRA `(.L_x_932) ;  /* 0x0000000000048947 */ /* 0x000fea0003800000 */
[----:B------:R-:W-:Y:S01]  /*111e0*/  BPT.TRAP 0x1 ;  /* 0x000000040000795c */ /* 0x000fe20000300000 */
.L_x_932:
[----:B------:R-:W3:Y:S02]  /*111f0*/  LDL.LU R4, [R1+0x4] ;  /* 0x0000040001047983 */ /* 0x000ee40000300800 */
[----:B---3--:R-:W-:-:S04]  /*11200*/  IMAD R4, R4, 0x8, R0 ;  /* 0x0000000804047824 */ /* 0x008fc800078e0200 */
[----:B------:R-:W3:Y:S02]  /*11210*/  SYNCS.PHASECHK.TRANS64.TRYWAIT P1, [R4+URZ+0x28460], R5 ;  /* 0x02846005040075a7 */ /* 0x000ee4000802017f */
[----:B---3--:R-:W-:Y:S05]  /*11220*/  @!P1 BRA `(.L_x_933) ;  /* 0x0000000800949947 */ /* 0x008fea0003800000 */
.L_x_963:
[----:B------:R-:W-:Y:S05]  /*11230*/  @!P0 BRA `(.L_x_934) ;  /* 0x0000000000048947 */ /* 0x000fea0003800000 */
[----:B------:R-:W-:Y:S01]  /*11240*/  BPT.TRAP 0x1 ;  /* 0x000000040000795c */ /* 0x000fe20000300000 */
.L_x_934:
[----:B------:R-:W-:-:S04]  /*11250*/  IMAD R3, R3, 0x8, R0 ;  /* 0x0000000803037824 */ /* 0x000fc800078e0200 */
[----:B------:R-:W4:Y:S02]  /*11260*/  SYNCS.PHASECHK.TRANS64.TRYWAIT P1, [R3+URZ+0x28460], R2 ;  /* 0x02846002030075a7 */ /* 0x000f24000802017f */
[----:B----4-:R-:W-:Y:S05]  /*11270*/  @!P1 BRA `(.L_x_935) ;  /* 0x0000000800949947 */ /* 0x010fea0003800000 */
.L_x_964:
[----:B------:R-:W-:Y:S05]  /*11280*/  @!P0 BRA `(.L_x_936) ;  /* 0x0000000000048947 */ /* 0x000fea0003800000 */
[----:B------:R-:W-:Y:S01]  /*11290*/  BPT.TRAP 0x1 ;  /* 0x000000040000795c */ /* 0x000fe20000300000 */
.L_x_936:
[----:B------:R-:W5:Y:S02]  /*112a0*/  SYNCS.PHASECHK.TRANS64.TRYWAIT P0, [R4+URZ+0x28480], R5 ;  /* 0x02848005040075a7 */ /* 0x000f64000800017f */
[----:B-----5:R-:W-:Y:S05]  /*112b0*/  @!P0 BRA `(.L_x_937) ;  /* 0x0000000800988947 */ /* 0x020fea0003800000 */
.L_x_938:
[----:B------:R1:W1:Y:S02]  /*112c0*/  SYNCS.PHASECHK.TRANS64.TRYWAIT P0, [R3+URZ+0x28480], R2 ;  /* 0x02848002030075a7 */ /* 0x000264000800017f */
[----:B-1----:R-:W-:Y:S05]  /*112d0*/  @!P0 NANOSLEEP.SYNCS 0x989680 ;  /* 0x009896800000895d */ /* 0x002fea0003900000 */
[----:B------:R-:W1:Y:S02]  /*112e0*/  @!P0 SYNCS.PHASECHK.TRANS64 P0, [R3+URZ+0x28480], R2 ;  /* 0x02848002030085a7 */ /* 0x000e64000800007f */
[----:B-1----:R-:W-:Y:S05]  /*112f0*/  @!P0 BRA `(.L_x_938) ;  /* 0xfffffffc00f08947 */ /* 0x002fea000383ffff */
.L_x_927:
[----:B------:R-:W-:Y:S05]  /*11300*/  BSYNC B0 ;  /* 0x0000000000007941 */ /* 0x000fea0003800000 */
.L_x_926:
[----:B------:R-:W-:Y:S05]  /*11310*/  EXIT ;  /* 0x000000000000794d */ /* 0x000fea0003800000 */
.L_x_775:
[----:B-1----:R-:W-:-:S04]  /*11320*/  IMAD.U32 R3, RZ, RZ, UR37 ;  /* 0x00000025ff037e24 */ /* 0x002fc8000f8e00ff */
[----:B------:R1:W2:Y:S03]  /*11330*/  SYNCS.PHASECHK.TRANS64.TRYWAIT P1, [R3+URZ+0x28400], R0 ;  /* 0x02840000030075a7 */ /* 0x0002a6000802017f */
[----:B--2---:R-:W-:Y:S05]  /*11340*/  @!P1 NANOSLEEP.SYNCS 0x989680 ;  /* 0x009896800000995d */ /* 0x004fea0003900000 */
[----:B------:R-:W2:Y:S02]  /*11350*/  @!P1 SYNCS.PHASECHK.TRANS64 P1, [R3+URZ+0x28400], R0 ;  /* 0x02840000030095a7 */ /* 0x000ea4000802007f */
[----:B--2---:R-:W-:Y:S05]  /*11360*/  @!P1 BRA `(.L_x_775) ;  /* 0xfffffffc00ec9947 */ /* 0x004fea000383ffff */
[----:B------:R-:W-:Y:S05]  /*11370*/  BRA `(.L_x_939) ;  /* 0xffffff0800e47947 */ /* 0x000fea000383ffff */
.L_x_779:
[----:B--2---:R2:W3:Y:S02]  /*11380*/  SYNCS.PHASECHK.TRANS64.TRYWAIT P2, [R5+URZ+0x28430], R0 ;  /* 0x02843000050075a7 */ /* 0x0044e4000804017f */
[----:B---3--:R-:W-:Y:S05]  /*11390*/  @!P2 NANOSLEEP.SYNCS 0x989680 ;  /* 0x009896800000a95d */ /* 0x008fea0003900000 */
[----:B------:R-:W3:Y:S02]  /*113a0*/  @!P2 SYNCS.PHASECHK.TRANS64 P2, [R5+URZ+0x28430], R0 ;  /* 0x028430000500a5a7 */ /* 0x000ee4000804007f */
[----:B---3--:R-:W-:Y:S05]  /*113b0*/  @!P2 BRA `(.L_x_779) ;  /* 0xfffffffc00f0a947 */ /* 0x008fea000383ffff */
[----:B------:R-:W-:Y:S05]  /*113c0*/  BRA `(.L_x_778) ;  /* 0xffffff0c00087947 */ /* 0x000fea000383ffff */
.L_x_795:
[----:B--2---:R-:W-:-:S04]  /*113d0*/  IMAD.U32 R10, RZ, RZ, UR10 ;  /* 0x0000000aff0a7e24 */ /* 0x004fc8000f8e00ff */
[----:B------:R2:W3:Y:S03]  /*113e0*/  SYNCS.PHASECHK.TRANS64.TRYWAIT P2, [R10+URZ+0x28430], R9 ;  /* 0x028430090a0075a7 */ /* 0x0004e6000804017f */
[----:B---3--:R-:W-:Y:S05]  /*113f0*/  @!P2 NANOSLEEP.SYNCS 0x989680 ;  /* 0x009896800000a95d */ /* 0x008fea0003900000 */
[----:B------:R-:W3:Y:S02]  /*11400*/  @!P2 SYNCS.PHASECHK.TRANS64 P2, [R10+URZ+0x28430], R9 ;  /* 0x028430090a00a5a7 */ /* 0x000ee4000804007f */
[----:B---3--:R-:W-:Y:S05]  /*11410*/  @!P2 BRA `(.L_x_795) ;  /* 0xfffffffc00eca947 */ /* 0x008fea000383ffff */
[----:B------:R-:W-:Y:S05]  /*11420*/  BRA `(.L_x_792) ;  /* 0xffffff2c00807947 */ /* 0x000fea000383ffff */
.L_x_799:
[----:B--2---:R-:W-:-:S04]  /*11430*/  IMAD.U32 R10, RZ, RZ, UR10 ;  /* 0x0000000aff0a7e24 */ /* 0x004fc8000f8e00ff */
[----:B------:R2:W3:Y:S03]  /*11440*/  SYNCS.PHASECHK.TRANS64.TRYWAIT P2, [R10+URZ+0x28450], R9 ;  /* 0x028450090a0075a7 */ /* 0x0004e6000804017f */
[----:B---3--:R-:W-:Y:S05]  /*11450*/  @!P2 NANOSLEEP.SYNCS 0x989680 ;  /* 0x009896800000a95d */ /* 0x008fea0003900000 */
[----:B------:R-:W3:Y:S02]  /*11460*/  @!P2 SYNCS.PHASECHK.TRANS64 P2, [R10+URZ+0x28450], R9 ;  /* 0x028450090a00a5a7 */ /* 0x000ee4000804007f */
[----:B---3--:R-:W-:Y:S05]  /*11470*/  @!P2 BRA `(.L_x_799) ;  /* 0xfffffffc00eca947 */ /* 0x008fea000383ffff */
[----:B------:R-:W-:Y:S05]  /*11480*/  BRA `(.L_x_796) ;  /* 0xffffff30004c7947 */ /* 0x000fea000383ffff */
.L_x_817:
[----:B--2---:R-:W-:-:S04]  /*11490*/  IMAD.U32 R6, RZ, RZ, UR6 ;  /* 0x00000006ff067e24 */ /* 0x004fc8000f8e00ff */
[----:B------:R2:W3:Y:S03]  /*114a0*/  SYNCS.PHASECHK.TRANS64.TRYWAIT P2, [R6+URZ+0x28430], R5 ;  /* 0x02843005060075a7 */ /* 0x0004e6000804017f */
[----:B---3--:R-:W-:Y:S05]  /*114b0*/  @!P2 NANOSLEEP.SYNCS 0x989680 ;  /* 0x009896800000a95d */ /* 0x008fea0003900000 */
[----:B------:R-:W3:Y:S02]  /*114c0*/  @!P2 SYNCS.PHASECHK.TRANS64 P2, [R6+URZ+0x28430], R5 ;  /* 0x028430050600a5a7 */ /* 0x000ee4000804007f */
[----:B---3--:R-:W-:Y:S05]  /*114d0*/  @!P2 BRA `(.L_x_817) ;  /* 0xfffffffc00eca947 */ /* 0x008fea000383ffff */
[----:B------:R-:W-:Y:S05]  /*114e0*/  BRA `(.L_x_814) ;  /* 0xffffff5000c07947 */ /* 0x000fea000383ffff */
.L_x_821:
[----:B--2---:R-:W-:-:S04]  /*114f0*/  IMAD.U32 R6, RZ, RZ, UR10 ;  /* 0x0000000aff067e24 */ /* 0x004fc8000f8e00ff */
[----:B------:R2:W3:Y:S03]  /*11500*/  SYNCS.PHASECHK.TRANS64.TRYWAIT P2, [R6+URZ+0x28450], R5 ;  /* 0x02845005060075a7 */ /* 0x0004e6000804017f */
[----:B---3--:R-:W-:Y:S05]  /*11510*/  @!P2 NANOSLEEP.SYNCS 0x989680 ;  /* 0x009896800000a95d */ /* 0x008fea0003900000 */
[----:B------:R-:W3:Y:S02]  /*11520*/  @!P2 SYNCS.PHASECHK.TRANS64 P2, [R6+URZ+0x28450], R5 ;  /* 0x028450050600a5a7 */ /* 0x000ee4000804007f */
[----:B---3--:R-:W-:Y:S05]  /*11530*/  @!P2 BRA `(.L_x_821) ;  /* 0xfffffffc00eca947 */ /* 0x008fea000383ffff */
[----:B------:R-:W-:Y:S05]  /*11540*/  BRA `(.L_x_818) ;  /* 0xffffff5400987947 */ /* 0x000fea000383ffff */
.L_x_828:
[----:B--2---:R-:W-:-:S04]  /*11550*/  IMAD.U32 R6, RZ, RZ, UR6 ;  /* 0x00000006ff067e24 */ /* 0x004fc8000f8e00ff */
[----:B------:R2:W3:Y:S03]  /*11560*/  SYNCS.PHASECHK.TRANS64.TRYWAIT P2, [R6+URZ+0x28430], R5 ;  /* 0x02843005060075a7 */ /* 0x0004e6000804017f */
[----:B---3--:R-:W-:Y:S05]  /*11570*/  @!P2 NANOSLEEP.SYNCS 0x989680 ;  /* 0x009896800000a95d */ /* 0x008fea0003900000 */
[----:B------:R-:W3:Y:S02]  /*11580*/  @!P2 SYNCS.PHASECHK.TRANS64 P2, [R6+URZ+0x28430], R5 ;  /* 0x028430050600a5a7 */ /* 0x000ee4000804007f */
[----:B---3--:R-:W-:Y:S05]  /*11590*/  @!P2 BRA `(.L_x_828) ;  /* 0xfffffffc00eca947 */ /* 0x008fea000383ffff */
[----:B------:R-:W-:Y:S05]  /*115a0*/  BRA `(.L_x_825) ;  /* 0xffffff6c00147947 */ /* 0x000fea000383ffff */
.L_x_832:
[----:B--2---:R-:W-:-:S04]  /*115b0*/  IMAD.U32 R6, RZ, RZ, UR10 ;  /* 0x0000000aff067e24 */ /* 0x004fc8000f8e00ff */
[----:B------:R2:W3:Y:S03]  /*115c0*/  SYNCS.PHASECHK.TRANS64.TRYWAIT P2, [R6+URZ+0x28450], R5 ;  /* 0x02845005060075a7 */ /* 0x0004e6000804017f */
[----:B---3--:R-:W-:Y:S05]  /*115d0*/  @!P2 NANOSLEEP.SYNCS 0x989680 ;  /* 0x009896800000a95d */ /* 0x008fea0003900000 */
[----:B------:R-:W3:Y:S02]  /*115e0*/  @!P2 SYNCS.PHASECHK.TRANS64 P2, [R6+URZ+0x28450], R5 ;  /* 0x028450050600a5a7 */ /* 0x000ee4000804007f */
[----:B---3--:R-:W-:Y:S05]  /*115f0*/  @!P2 BRA `(.L_x_832) ;  /* 0xfffffffc00eca947 */ /* 0x008fea000383ffff */
[----:B------:R-:W-:Y:S05]  /*11600*/  BRA `(.L_x_829) ;  /* 0xffffff6c00ec7947 */ /* 0x000fea000383ffff */
.L_x_846:
[----:B--2---:R-:W-:-:S04]  /*11610*/  IMAD.U32 R7, RZ, RZ, UR14 ;  /* 0x0000000eff077e24 */ /* 0x004fc8000f8e00ff */
[----:B------:R2:W3:Y:S03]  /*11620*/  SYNCS.PHASECHK.TRANS64.TRYWAIT P1, [R7+URZ+0x28450], R0 ;  /* 0x02845000070075a7 */ /* 0x0004e6000802017f */
[----:B---3--:R-:W-:Y:S05]  /*11630*/  @!P1 NANOSLEEP.SYNCS 0x989680 ;  /* 0x009896800000995d */ /* 0x008fea0003900000 */
[----:B------:R-:W3:Y:S02]  /*11640*/  @!P1 SYNCS.PHASECHK.TRANS64 P1, [R7+URZ+0x28450], R0 ;  /* 0x02845000070095a7 */ /* 0x000ee4000802007f */
[----:B---3--:R-:W-:Y:S05]  /*11650*/  @!P1 BRA `(.L_x_846) ;  /* 0xfffffffc00ec9947 */ /* 0x008fea000383ffff */
[----:B------:R-:W-:Y:S05]  /*11660*/  BRA `(.L_x_845) ;  /* 0xffffff8c00a87947 */ /* 0x000fea000383ffff */
.L_x_878:
[----:B------:R-:W-:Y:S02]  /*11670*/  IMAD.MOV.U32 R13, RZ, RZ, R18 ;  /* 0x000000ffff0d7224 */ /* 0x000fe400078e0012 */
[----:B------:R-:W-:Y:S02]  /*11680*/  IMAD.MOV.U32 R12, RZ, RZ, RZ ;  /* 0x000000ffff0c7224 */ /* 0x000fe400078e00ff */
[----:B------:R-:W-:Y:S02]  /*11690*/  IMAD.MOV.U32 R11, RZ, RZ, 0x1f ;  /* 0x0000001fff0b7424 */ /* 0x000fe400078e00ff */
[----:B------:R-:W-:-:S07]  /*116a0*/  IMAD.MOV.U32 R15, RZ, RZ, -0x1 ;  /* 0xffffffffff0f7424 */ /* 0x000fce00078e00ff */
[----:B-1----:R-:W-:Y:S05]  /*116b0*/  WARPSYNC.COLLECTIVE R15, `(.L_x_940) ;  /* 0x000000000f087348 */ /* 0x002fea0003c00000 */
[----:B------:R2:W3:Y:S02]  /*116c0*/  SHFL.IDX P6, R14, R13, R12, R11 ;  /* 0x0000000c0d0e7389 */ /* 0x0004e400000c000b */
[----:B-123--:R-:W-:Y:S01]  /*116d0*/  ENDCOLLECTIVE ;  /* 0x000000000000791b */ /* 0x00efe20003800000 */
.L_x_940:
[----:B------:R-:W-:Y:S05]  /*116e0*/  BRA `(.L_x_941) ;  /* 0xffffffd400587947 */ /* 0x000fea000383ffff */
.L_x_880:
[----:B------:R-:W-:Y:S01]  /*116f0*/  BSSY B0, `(.L_x_942) ;  /* 0x0000006000007945 */ /* 0x000fe20003800000 */
[----:B------:R-:W-:-:S07]  /*11700*/  IMAD.MOV.U32 R15, RZ, RZ, -0x1 ;  /* 0xffffffffff0f7424 */ /* 0x000fce00078e00ff */
[----:B--2---:R-:W-:Y:S05]  /*11710*/  WARPSYNC.COLLECTIVE R15, `(.L_x_943) ;  /* 0x000000000f0c7348 */ /* 0x004fea0003c00000 */
[----:B------:R-:W-:Y:S02]  /*11720*/  ELECT P6, UR62, PT ;  /* 0x00000000003e782f */ /* 0x000fe400038c0000 */
[----:B------:R-:W-:Y:S01]  /*11730*/  MOV R14, UR62 ;  /* 0x0000003e000e7c02 */ /* 0x000fe20008000f00 */
[----:B--2---:R-:W-:Y:S10]  /*11740*/  ENDCOLLECTIVE ;  /* 0x000000000000791b */ /* 0x004ff40003800000 */
.L_x_943:
[----:B------:R-:W-:Y:S05]  /*11750*/  BSYNC B0 ;  /* 0x0000000000007941 */ /* 0x000fea0003800000 */
.L_x_942:
[----:B------:R-:W-:Y:S05]  /*11760*/  BRA `(.L_x_944) ;  /* 0xffffffd400587947 */ /* 0x000fea000383ffff */
.L_x_883:
[----:B-1----:R1:W3:Y:S02]  /*11770*/  SYNCS.PHASECHK.TRANS64.TRYWAIT P3, [R4+URZ+0x28480], R3 ;  /* 0x02848003040075a7 */ /* 0x0022e4000806017f */
[----:B---3--:R-:W-:Y:S05]  /*11780*/  @!P3 NANOSLEEP.SYNCS 0x989680 ;  /* 0x009896800000b95d */ /* 0x008fea0003900000 */
[----:B------:R-:W3:Y:S02]  /*11790*/  @!P3 SYNCS.PHASECHK.TRANS64 P3, [R4+URZ+0x28480], R3 ;  /* 0x028480030400b5a7 */ /* 0x000ee4000806007f */
[----:B---3--:R-:W-:Y:S05]  /*117a0*/  @!P3 BRA `(.L_x_883) ;  /* 0xfffffffc00f0b947 */ /* 0x008fea000383ffff */
[----:B------:R-:W-:Y:S05]  /*117b0*/  BRA `(.L_x_945) ;  /* 0xffffffd400b07947 */ /* 0x000fea000383ffff */
.L_x_885:
[----:B---3--:R3:W4:Y:S02]  /*117c0*/  SYNCS.PHASECHK.TRANS64.TRYWAIT P3, [R4+URZ+0x28440], R3 ;  /* 0x02844003040075a7 */ /* 0x008724000806017f */
[----:B----4-:R-:W-:Y:S05]  /*117d0*/  @!P3 NANOSLEEP.SYNCS 0x989680 ;  /* 0x009896800000b95d */ /* 0x010fea0003900000 */
[----:B------:R-:W4:Y:S02]  /*117e0*/  @!P3 SYNCS.PHASECHK.TRANS64 P3, [R4+URZ+0x28440], R3 ;  /* 0x028440030400b5a7 */ /* 0x000f24000806007f */
[----:B----4-:R-:W-:Y:S05]  /*117f0*/  @!P3 BRA `(.L_x_885) ;  /* 0xfffffffc00f0b947 */ /* 0x010fea000383ffff */
[----:B------:R-:W-:Y:S05]  /*11800*/  BRA `(.L_x_946) ;  /* 0xffffffd8001c7947 */ /* 0x000fea000383ffff */
.L_x_888:
[----:B---3--:R3:W4:Y:S02]  /*11810*/  SYNCS.PHASECHK.TRANS64.TRYWAIT P0, [R17+URZ+0x28420], R2 ;  /* 0x02842002110075a7 */ /* 0x008724000800017f */
[----:B----4-:R-:W-:Y:S05]  /*11820*/  @!P0 NANOSLEEP.SYNCS 0x989680 ;  /* 0x009896800000895d */ /* 0x010fea0003900000 */
[----:B------:R-:W4:Y:S02]  /*11830*/  @!P0 SYNCS.PHASECHK.TRANS64 P0, [R17+URZ+0x28420], R2 ;  /* 0x02842002110085a7 */ /* 0x000f24000800007f */
[----:B----4-:R-:W-:Y:S05]  /*11840*/  @!P0 BRA `(.L_x_888) ;  /* 0xfffffffc00f08947 */ /* 0x010fea000383ffff */
[----:B------:R-:W-:Y:S05]  /*11850*/  BRA `(.L_x_947) ;  /* 0xffffffdc00007947 */ /* 0x000fea000383ffff */
.L_x_894:
[----:B-1----:R1:W4:Y:S02]  /*11860*/  SYNCS.PHASECHK.TRANS64.TRYWAIT P0, [R6+URZ+0x28480], R5 ;  /* 0x02848005060075a7 */ /* 0x002324000800017f */
[----:B----4-:R-:W-:Y:S05]  /*11870*/  @!P0 NANOSLEEP.SYNCS 0x989680 ;  /* 0x009896800000895d */ /* 0x010fea0003900000 */
[----:B------:R-:W4:Y:S02]  /*11880*/  @!P0 SYNCS.PHASECHK.TRANS64 P0, [R6+URZ+0x28480], R5 ;  /* 0x02848005060085a7 */ /* 0x000f24000800007f */
[----:B----4-:R-:W-:Y:S05]  /*11890*/  @!P0 BRA `(.L_x_894) ;  /* 0xfffffffc00f08947 */ /* 0x010fea000383ffff */
[----:B------:R-:W-:Y:S05]  /*118a0*/  BRA `(.L_x_948) ;  /* 0xffffffdc00ac7947 */ /* 0x000fea000383ffff */
.L_x_900:
[----:B--2---:R2:W3:Y:S02]  /*118b0*/  SYNCS.PHASECHK.TRANS64.TRYWAIT P0, [R6+URZ+0x28440], R5 ;  /* 0x02844005060075a7 */ /* 0x0044e4000800017f */
[----:B---3--:R-:W-:Y:S05]  /*118c0*/  @!P0 NANOSLEEP.SYNCS 0x989680 ;  /* 0x009896800000895d */ /* 0x008fea0003900000 */
[----:B------:R-:W3:Y:S02]  /*118d0*/  @!P0 SYNCS.PHASECHK.TRANS64 P0, [R6+URZ+0x28440], R5 ;  /* 0x02844005060085a7 */ /* 0x000ee4000800007f */
[----:B---3--:R-:W-:Y:S05]  /*118e0*/  @!P0 BRA `(.L_x_900) ;  /* 0xfffffffc00f08947 */ /* 0x008fea000383ffff */
[----:B------:R-:W-:Y:S05]  /*118f0*/  BRA `(.L_x_949) ;  /* 0xffffffe000707947 */ /* 0x000fea000383ffff */
.L_x_907:
[----:B----4-:R4:W1:Y:S02]  /*11900*/  SYNCS.PHASECHK.TRANS64.TRYWAIT P3, [R21+URZ+0x28470], R4 ;  /* 0x02847004150075a7 */ /* 0x010864000806017f */
[----:B-1----:R-:W-:Y:S05]  /*11910*/  @!P3 NANOSLEEP.SYNCS 0x989680 ;  /* 0x009896800000b95d */ /* 0x002fea0003900000 */
[----:B------:R-:W1:Y:S02]  /*11920*/  @!P3 SYNCS.PHASECHK.TRANS64 P3, [R21+URZ+0x28470], R4 ;  /* 0x028470041500b5a7 */ /* 0x000e64000806007f */
[----:B-1----:R-:W-:Y:S05]  /*11930*/  @!P3 BRA `(.L_x_907) ;  /* 0xfffffffc00f0b947 */ /* 0x002fea000383ffff */
[----:B------:R-:W-:Y:S05]  /*11940*/  BRA `(.L_x_950) ;  /* 0xffffffe400507947 */ /* 0x000fea000383ffff */
.L_x_909:
[----:B----4-:R4:W1:Y:S02]  /*11950*/  SYNCS.PHASECHK.TRANS64.TRYWAIT P3, [R21+URZ+0x28460], R4 ;  /* 0x02846004150075a7 */ /* 0x010864000806017f */
[----:B-1----:R-:W-:Y:S05]  /*11960*/  @!P3 NANOSLEEP.SYNCS 0x989680 ;  /* 0x009896800000b95d */ /* 0x002fea0003900000 */
[----:B------:R-:W1:Y:S02]  /*11970*/  @!P3 SYNCS.PHASECHK.TRANS64 P3, [R21+URZ+0x28460], R4 ;  /* 0x028460041500b5a7 */ /* 0x000e64000806007f */
[----:B-1----:R-:W-:Y:S05]  /*11980*/  @!P3 BRA `(.L_x_909) ;  /* 0xfffffffc00f0b947 */ /* 0x002fea000383ffff */
[----:B------:R-:W-:Y:S05]  /*11990*/  BRA `(.L_x_951) ;  /* 0xffffffe400587947 */ /* 0x000fea000383ffff */
.L_x_916:
[----:B--2---:R2:W3:Y:S02]  /*119a0*/  SYNCS.PHASECHK.TRANS64.TRYWAIT P0, [R2+URZ+0x28470], R3 ;  /* 0x02847003020075a7 */ /* 0x0044e4000800017f */
[----:B---3--:R-:W-:Y:S05]  /*119b0*/  @!P0 NANOSLEEP.SYNCS 0x989680 ;  /* 0x009896800000895d */ /* 0x008fea0003900000 */
[----:B------:R-:W3:Y:S02]  /*119c0*/  @!P0 SYNCS.PHASECHK.TRANS64 P0, [R2+URZ+0x28470], R3 ;  /* 0x02847003020085a7 */ /* 0x000ee4000800007f */
[----:B---3--:R-:W-:Y:S05]  /*119d0*/  @!P0 BRA `(.L_x_916) ;  /* 0xfffffffc00f08947 */ /* 0x008fea000383ffff */
[----:B------:R-:W-:Y:S05]  /*119e0*/  BRA `(.L_x_952) ;  /* 0xffffffec002c7947 */ /* 0x000fea000383ffff */
.L_x_918:
[----:B--2---:R2:W3:Y:S02]  /*119f0*/  SYNCS.PHASECHK.TRANS64.TRYWAIT P0, [R2+URZ+0x28460], R3 ;  /* 0x02846003020075a7 */ /* 0x0044e4000800017f */
[----:B---3--:R-:W-:Y:S05]  /*11a00*/  @!P0 NANOSLEEP.SYNCS 0x989680 ;  /* 0x009896800000895d */ /* 0x008fea0003900000 */
[----:B------:R-:W3:Y:S02]  /*11a10*/  @!P0 SYNCS.PHASECHK.TRANS64 P0, [R2+URZ+0x28460], R3 ;  /* 0x02846003020085a7 */ /* 0x000ee4000800007f */
[----:B---3--:R-:W-:Y:S05]  /*11a20*/  @!P0 BRA `(.L_x_918) ;  /* 0xfffffffc00f08947 */ /* 0x008fea000383ffff */
[----:B------:R-:W-:Y:S05]  /*11a30*/  BRA `(.L_x_953) ;  /* 0xffffffec00347947 */ /* 0x000fea000383ffff */
.L_x_924:
[----:B-1----:R1:W2:Y:S02]  /*11a40*/  SYNCS.PHASECHK.TRANS64.TRYWAIT P0, [R0+URZ+0x28420], R3 ;  /* 0x02842003000075a7 */ /* 0x0022a4000800017f */
[----:B--2---:R-:W-:Y:S05]  /*11a50*/  @!P0 NANOSLEEP.SYNCS 0x989680 ;  /* 0x009896800000895d */ /* 0x004fea0003900000 */
[----:B------:R-:W2:Y:S02]  /*11a60*/  @!P0 SYNCS.PHASECHK.TRANS64 P0, [R0+URZ+0x28420], R3 ;  /* 0x02842003000085a7 */ /* 0x000ea4000800007f */
[----:B--2---:R-:W-:Y:S05]  /*11a70*/  @!P0 BRA `(.L_x_924) ;  /* 0xfffffffc00f08947 */ /* 0x004fea000383ffff */
[----:B------:R-:W-:Y:S05]  /*11a80*/  BRA `(.L_x_954) ;  /* 0xfffffff400447947 */ /* 0x000fea000383ffff */
.L_x_925:
[----:B------:R-:W2:Y:S01]  /*11a90*/  S2R R2, SR_TID.X ;  /* 0x0000000000027919 */ /* 0x000ea20000002100 */
[----:B------:R-:W-:Y:S01]  /*11aa0*/  BSSY B0, `(.L_x_955) ;  /* 0x000000a000007945 */ /* 0x000fe20003800000 */
[----:B------:R-:W-:Y:S02]  /*11ab0*/  IMAD.MOV.U32 R12, RZ, RZ, RZ ;  /* 0x000000ffff0c7224 */ /* 0x000fe400078e00ff */
[----:B------:R-:W-:Y:S02]  /*11ac0*/  IMAD.MOV.U32 R11, RZ, RZ, 0x1f ;  /* 0x0000001fff0b7424 */ /* 0x000fe400078e00ff */
[----:B------:R-:W-:Y:S01]  /*11ad0*/  IMAD.MOV.U32 R15, RZ, RZ, -0x1 ;  /* 0xffffffffff0f7424 */ /* 0x000fe200078e00ff */
[----:B--2---:R-:W-:-:S04]  /*11ae0*/  SHF.R.U32.HI R2, RZ, 0x5, R2 ;  /* 0x00000005ff027819 */ /* 0x004fc80000011602 */
[----:B------:R-:W-:-:S05]  /*11af0*/  LOP3.LUT R2, R2, 0x3, RZ, 0xc0, !PT ;  /* 0x0000000302027812 */ /* 0x000fca00078ec0ff */
[----:B------:R-:W-:-:S07]  /*11b00*/  IMAD.MOV.U32 R13, RZ, RZ, R2 ;  /* 0x000000ffff0d7224 */ /* 0x000fce00078e0002 */
[----:B-1----:R-:W-:Y:S05]  /*11b10*/  WARPSYNC.COLLECTIVE R15, `(.L_x_956) ;  /* 0x000000000f087348 */ /* 0x002fea0003c00000 */
[----:B------:R2:W3:Y:S02]  /*11b20*/  SHFL.IDX P6, R14, R13, R12, R11 ;  /* 0x0000000c0d0e7389 */ /* 0x0004e400000c000b */
[----:B-123--:R-:W-:Y:S01]  /*11b30*/  ENDCOLLECTIVE ;  /* 0x000000000000791b */ /* 0x00efe20003800000 */
.L_x_956:
[----:B------:R-:W-:Y:S05]  /*11b40*/  BSYNC B0 ;  /* 0x0000000000007941 */ /* 0x000fea0003800000 */
.L_x_955:
[----:B------:R-:W-:Y:S05]  /*11b50*/  BRA `(.L_x_957) ;  /* 0xfffffff4002c7947 */ /* 0x000fea000383ffff */
.L_x_928:
[----:B------:R-:W-:Y:S01]  /*11b60*/  BSSY B1, `(.L_x_958) ;  /* 0x0000006000017945 */ /* 0x000fe20003800000 */
[----:B------:R-:W-:-:S07]  /*11b70*/  IMAD.MOV.U32 R15, RZ, RZ, -0x1 ;  /* 0xffffffffff0f7424 */ /* 0x000fce00078e00ff */
[----:B-12---:R-:W-:Y:S05]  /*11b80*/  WARPSYNC.COLLECTIVE R15, `(.L_x_959) ;  /* 0x000000000f0c7348 */ /* 0x006fea0003c00000 */
[----:B------:R-:W-:Y:S02]  /*11b90*/  ELECT P6, UR62, PT ;  /* 0x00000000003e782f */ /* 0x000fe400038c0000 */
[----:B------:R-:W-:Y:S01]  /*11ba0*/  MOV R14, UR62 ;  /* 0x0000003e000e7c02 */ /* 0x000fe20008000f00 */
[----:B-12---:R-:W-:Y:S10]  /*11bb0*/  ENDCOLLECTIVE ;  /* 0x000000000000791b */ /* 0x006ff40003800000 */
.L_x_959:
[----:B------:R-:W-:Y:S05]  /*11bc0*/  BSYNC B1 ;  /* 0x0000000000017941 */ /* 0x000fea0003800000 */
.L_x_958:
[----:B------:R-:W-:Y:S05]  /*11bd0*/  BRA `(.L_x_960) ;  /* 0xfffffff400247947 */ /* 0x000fea000383ffff */
.L_x_930:
[----:B-1----:R1:W2:Y:S02]  /*11be0*/  SYNCS.PHASECHK.TRANS64.TRYWAIT P1, [R6+URZ], R5 ;  /* 0x00000005060075a7 */ /* 0x0022a4000802017f */
[----:B--2---:R-:W-:Y:S05]  /*11bf0*/  @!P1 NANOSLEEP.SYNCS 0x989680 ;  /* 0x009896800000995d */ /* 0x004fea0003900000 */
[----:B------:R-:W2:Y:S02]  /*11c00*/  @!P1 SYNCS.PHASECHK.TRANS64 P1, [R6+URZ], R5 ;  /* 0x00000005060095a7 */ /* 0x000ea4000802007f */
[----:B--2---:R-:W-:Y:S05]  /*11c10*/  @!P1 BRA `(.L_x_930) ;  /* 0xfffffffc00f09947 */ /* 0x004fea000383ffff */
[----:B------:R-:W-:Y:S05]  /*11c20*/  BRA `(.L_x_961) ;  /* 0xfffffff400607947 */ /* 0x000fea000383ffff */
.L_x_931:
[----:B--2---:R2:W3:Y:S02]  /*11c30*/  SYNCS.PHASECHK.TRANS64.TRYWAIT P1, [R7+URZ], R2 ;  /* 0x00000002070075a7 */ /* 0x0044e4000802017f */
[----:B---3--:R-:W-:Y:S05]  /*11c40*/  @!P1 NANOSLEEP.SYNCS 0x989680 ;  /* 0x009896800000995d */ /* 0x008fea0003900000 */
[----:B------:R-:W3:Y:S02]  /*11c50*/  @!P1 SYNCS.PHASECHK.TRANS64 P1, [R7+URZ], R2 ;  /* 0x00000002070095a7 */ /* 0x000ee4000802007f */
[----:B---3--:R-:W-:Y:S05]  /*11c60*/  @!P1 BRA `(.L_x_931) ;  /* 0xfffffffc00f09947 */ /* 0x008fea000383ffff */
[----:B------:R-:W-:Y:S05]  /*11c70*/  BRA `(.L_x_962) ;  /* 0xfffffff400547947 */ /* 0x000fea000383ffff */
.L_x_933:
[----:B---3--:R3:W4:Y:S02]  /*11c80*/  SYNCS.PHASECHK.TRANS64.TRYWAIT P1, [R4+URZ+0x28460], R5 ;  /* 0x02846005040075a7 */ /* 0x008724000802017f */
[----:B----4-:R-:W-:Y:S05]  /*11c90*/  @!P1 NANOSLEEP.SYNCS 0x989680 ;  /* 0x009896800000995d */ /* 0x010fea0003900000 */
[----:B------:R-:W4:Y:S02]  /*11ca0*/  @!P1 SYNCS.PHASECHK.TRANS64 P1, [R4+URZ+0x28460], R5 ;  /* 0x02846005040095a7 */ /* 0x000f24000802007f */
[----:B----4-:R-:W-:Y:S05]  /*11cb0*/  @!P1 BRA `(.L_x_933) ;  /* 0xfffffffc00f09947 */ /* 0x010fea000383ffff */
[----:B------:R-:W-:Y:S05]  /*11cc0*/  BRA `(.L_x_963) ;  /* 0xfffffff400587947 */ /* 0x000fea000383ffff */
.L_x_935:
[----:B----4-:R4:W1:Y:S02]  /*11cd0*/  SYNCS.PHASECHK.TRANS64.TRYWAIT P1, [R3+URZ+0x28460], R2 ;  /* 0x02846002030075a7 */ /* 0x010864000802017f */
[----:B-1----:R-:W-:Y:S05]  /*11ce0*/  @!P1 NANOSLEEP.SYNCS 0x989680 ;  /* 0x009896800000995d */ /* 0x002fea0003900000 */
[----:B------:R-:W1:Y:S02]  /*11cf0*/  @!P1 SYNCS.PHASECHK.TRANS64 P1, [R3+URZ+0x28460], R2 ;  /* 0x02846002030095a7 */ /* 0x000e64000802007f */
[----:B-1----:R-:W-:Y:S05]  /*11d00*/  @!P1 BRA `(.L_x_935) ;  /* 0xfffffffc00f09947 */ /* 0x002fea000383ffff */
[----:B------:R-:W-:Y:S05]  /*11d10*/  BRA `(.L_x_964) ;  /* 0xfffffff400587947 */ /* 0x000fea000383ffff */
.L_x_937:
[----:B------:R1:W1:Y:S02]  /*11d20*/  SYNCS.PHASECHK.TRANS64.TRYWAIT P0, [R4+URZ+0x28480], R5 ;  /* 0x02848005040075a7 */ /* 0x000264000800017f */
[----:B-1----:R-:W-:Y:S05]  /*11d30*/  @!P0 NANOSLEEP.SYNCS 0x989680 ;  /* 0x009896800000895d */ /* 0x002fea0003900000 */
[----:B------:R-:W1:Y:S02]  /*11d40*/  @!P0 SYNCS.PHASECHK.TRANS64 P0, [R4+URZ+0x28480], R5 ;  /* 0x02848005040085a7 */ /* 0x000e64000800007f */
[----:B-1----:R-:W-:Y:S05]  /*11d50*/  @!P0 BRA `(.L_x_937) ;  /* 0xfffffffc00f08947 */ /* 0x002fea000383ffff */
[----:B------:R-:W-:Y:S05]  /*11d60*/  BRA `(.L_x_938) ;  /* 0xfffffff400547947 */ /* 0x000fea000383ffff */
.L_x_965:
        /* <DEDUP_REMOVED lines=9> */
.L_x_12353:


//--------------------- .text._ZN7cutlass13device_kernelIN5flash11enable_sm90INS1_16FlashAttnFwdSm90INS1_25CollectiveMainloopFwdSm90ILi2EN4cute5tupleIJNS5_1CILi1EEES8_S8_EEENS6_IJNS7_ILi128EEENS7_ILi64EEENS7_ILi256EEEEEELi256ENS_12float_e4m3_tEfNS_4arch4Sm90ELb0ELb1ELb0ELb1ELb0ELb0ELb0ELb1ELb1ELb0ELb0ELb0EEENS1_21CollectiveEpilogueFwdINS6_IJSA_SC_SB_EEES9_NS_10bfloat16_tESG_Li256ELb1ELb0ELb0ELb1EEENS1_36VarlenDynamicPersistentTileSchedulerILi128ELi64ELi256ELi128ELb0ELb0ELb1ELb1ELb0ELb1EEEEEEEEEvNT_6ParamsE --------------------------
	.section	.text._ZN7cutlass13device_kernelIN5flash11enable_sm90INS1_16FlashAttnFwdSm90INS1_25CollectiveMainloopFwdSm90ILi2EN4cute5tupleIJNS5_1CILi1EEES8_S8_EEENS6_IJNS7_ILi128EEENS7_ILi64EEENS7_ILi256EEEEEELi256ENS_12float_e4m3_tEfNS_4arch4Sm90ELb0ELb1ELb0ELb1ELb0ELb0ELb0ELb1ELb1ELb0ELb0ELb0EEENS1_21CollectiveEpilogueFwdINS6_IJSA_SC_SB_EEES9_NS_10bfloat16_tESG_Li256ELb1ELb0ELb0ELb1EEENS1_36VarlenDynamicPersistentTileSchedulerILi128ELi64ELi256ELi128ELb0ELb0ELb1ELb1ELb0ELb1EEEEEEEEEvNT_6ParamsE,"ax",@progbits
	.align	128
.text._ZN7cutlass13device_kernelIN5flash11enable_sm90INS1_16FlashAttnFwdSm90INS1_25CollectiveMainloopFwdSm90ILi2EN4cute5tupleIJNS5_1CILi1EEES8_S8_EEENS6_IJNS7_ILi128EEENS7_ILi64EEENS7_ILi256EEEEEELi256ENS_12float_e4m3_tEfNS_4arch4Sm90ELb0ELb1ELb0ELb1ELb0ELb0ELb0ELb1ELb1ELb0ELb0ELb0EEENS1_21CollectiveEpilogueFwdINS6_IJSA_SC_SB_EEES9_NS_10bfloat16_tESG_Li256ELb1ELb0ELb0ELb1EEENS1_36VarlenDynamicPersistentTileSchedulerILi128ELi64ELi256ELi128ELb0ELb0ELb1ELb1ELb0ELb1EEEEEEEEEvNT_6ParamsE:
        .type           _ZN7cutlass13device_kernelIN5flash11enable_sm90INS1_16FlashAttnFwdSm90INS1_25CollectiveMainloopFwdSm90ILi2EN4cute5tupleIJNS5_1CILi1EEES8_S8_EEENS6_IJNS7_ILi128EEENS7_ILi64EEENS7_ILi256EEEEEELi256ENS_12float_e4m3_tEfNS_4arch4Sm90ELb0ELb1ELb0ELb1ELb0ELb0ELb0ELb1ELb1ELb0ELb0ELb0EEENS1_21CollectiveEpilogueFwdINS6_IJSA_SC_SB_EEES9_NS_10bfloat16_tESG_Li256ELb1ELb0ELb0ELb1EEENS1_36VarlenDynamicPersistentTileSchedulerILi128ELi64ELi256ELi128ELb0ELb0ELb1ELb1ELb0ELb1EEEEEEEEEvNT_6ParamsE,@function
        .size           _ZN7cutlass13device_kernelIN5flash11enable_sm90INS1_16FlashAttnFwdSm90INS1_25CollectiveMainloopFwdSm90ILi2EN4cute5tupleIJNS5_1CILi1EEES8_S8_EEENS6_IJNS7_ILi128EEENS7_ILi64EEENS7_ILi256EEEEEELi256ENS_12float_e4m3_tEfNS_4arch4Sm90ELb0ELb1ELb0ELb1ELb0ELb0ELb0ELb1ELb1ELb0ELb0ELb0EEENS1_21CollectiveEpilogueFwdINS6_IJSA_SC_SB_EEES9_NS_10bfloat16_tESG_Li256ELb1ELb0ELb0ELb1EEENS1_36VarlenDynamicPersistentTileSchedulerILi128ELi64ELi256ELi128ELb0ELb0ELb1ELb1ELb0ELb1EEEEEEEEEvNT_6ParamsE,(.L_x_12354 - _ZN7cutlass13device_kernelIN5flash11enable_sm90INS1_16FlashAttnFwdSm90INS1_25CollectiveMainloopFwdSm90ILi2EN4cute5tupleIJNS5_1CILi1EEES8_S8_EEENS6_IJNS7_ILi128EEENS7_ILi64EEENS7_ILi256EEEEEELi256ENS_12float_e4m3_tEfNS_4arch4Sm90ELb0ELb1ELb0ELb1ELb0ELb0ELb0ELb1ELb1ELb0ELb0ELb0EEENS1_21CollectiveEpilogueFwdINS6_IJSA_SC_SB_EEES9_NS_10bfloat16_tESG_Li256ELb1ELb0ELb0ELb1EEENS1_36VarlenDynamicPersistentTileSchedulerILi128ELi64ELi256ELi128ELb0ELb0ELb1ELb1ELb0ELb1EEEEEEEEEvNT_6ParamsE)
        .other          _ZN7cutlass13device_kernelIN5flash11enable_sm90INS1_16FlashAttnFwdSm90INS1_25CollectiveMainloopFwdSm90ILi2EN4cute5tupleIJNS5_1CILi1EEES8_S8_EEENS6_IJNS7_ILi128EEENS7_ILi64EEENS7_ILi256EEEEEELi256ENS_12float_e4m3_tEfNS_4arch4Sm90ELb0ELb1ELb0ELb1ELb0ELb0ELb0ELb1ELb1ELb0ELb0ELb0EEENS1_21CollectiveEpilogueFwdINS6_IJSA_SC_SB_EEES9_NS_10bfloat16_tESG_Li256ELb1ELb0ELb0ELb1EEENS1_36VarlenDynamicPersistentTileSchedulerILi128ELi64ELi256ELi128ELb0ELb0ELb1ELb1ELb0ELb1EEEEEEEEEvNT_6ParamsE,@"STO_CUDA_ENTRY STV_DEFAULT"
_ZN7cutlass13device_kernelIN5flash11enable_sm90INS1_16FlashAttnFwdSm90INS1_25CollectiveMainloopFwdSm90ILi2EN4cute5tupleIJNS5_1CILi1EEES8_S8_EEENS6_IJNS7_ILi128EEENS7_ILi64EEENS7_ILi256EEEEEELi256ENS_12float_e4m3_tEfNS_4arch4Sm90ELb0ELb1ELb0ELb1ELb0ELb0ELb0ELb1ELb1ELb0ELb0ELb0EEENS1_21CollectiveEpilogueFwdINS6_IJSA_SC_SB_EEES9_NS_10bfloat16_tESG_Li256ELb1ELb0ELb0ELb1EEENS1_36VarlenDynamicPersistentTileSchedulerILi128ELi64ELi256ELi128ELb0ELb0ELb1ELb1ELb0ELb1EEEEEEEEEvNT_6ParamsE:
        /* <DEDUP_REMOVED lines=21> */
.L_x_967:
[----:B------:R-:W-:Y:S05]  /*0150*/  BSYNC B0 ;  /* 0x0000000000007941 */ /* 0x000fea0003800000 */
.L_x_966:
        /* <DEDUP_REMOVED lines=41> */
.L_x_968:
        /* <DEDUP_REMOVED lines=22> */
.L_x_969:
        /* <DEDUP_REMOVED lines=18> */
.L_x_970:
        /* <DEDUP_REMOVED lines=22> */
.L_x_971:
        /* <DEDUP_REMOVED lines=22> */
.L_x_972:
[----:B------:R-:W-:Y:S01]  /*0930*/  PLOP3.LUT P0, PT, PT, PT, UP0, 0x80, 0x0 ;  /* 0x000000000000781c */ /* 0x000fe20003f0f008 */
[----:B------:R-:W-:Y:S01]  /*0940*/  UMOV UR40, 0x1 ;  /* 0x0000000100287882 */ /* 0x000fe20000000000 */
[----:B------:R-:W-:Y:S01]  /*0950*/  NOP ;  /* 0x0000000000007918 */ /* 0x000fe20000000000 */
[----:B------:R-:W-:Y:S01]  /*0960*/  USEL UR40, UR40, 0x2, !UP0 ;  /* 0x0000000228287887 */ /* 0x000fe2000c000000 */
[----:B------:R-:W-:Y:S01]  /*0970*/  ULDC.64 UR50, c[0x0][0x208] ;  /* 0x0000820000327ab9 */ /* 0x000fe20000000a00 */
[----:B012-4-:R-:W-:Y:S08]  /*0980*/  BAR.SYNC.DEFER_BLOCKING 0x0 ;  /* 0x0000000000007b1d */ /* 0x017ff00000010000 */
[----:B------:R-:W-:Y:S05]  /*0990*/  @!P0 BRA `(.L_x_973) ;  /* 0x000000e000208947 */ /* 0x000fea0003800000 */
.L_x_974:
        /* <DEDUP_REMOVED lines=21> */
[----:B------:R-:W-:Y:S01]  /*0af0*/  R2UR UR48, R63 ;  /* 0x000000003f3072ca */ /* 0x000fe200000e0000 */
[----:B------:R-:W-:Y:S01]  /*0b00*/  UMOV UR46, URZ ;  /* 0x0000003f002e7c82 */ /* 0x000fe20008000000 */
[----:B------:R-:W-:Y:S01]  /*0b10*/  SHF.R.S32.HI R3, RZ, 0x1f, R196 ;  /* 0x0000001fff037819 */ /* 0x000fe200000114c4 */
[----:B------:R-:W-:Y:S01]  /*0b20*/  UMOV UR45, URZ ;  /* 0x0000003f002d7c82 */ /* 0x000fe20008000000 */
[----:B------:R-:W-:Y:S02]  /*0b30*/  UMOV UR52, URZ ;  /* 0x0000003f00347c82 */ /* 0x000fe40008000000 */
[CC--:B------:R-:W-:Y:S02]  /*0b40*/  LEA.HI R5, R3.reuse, R196.reuse, RZ, 0x7 ;  /* 0x000000c403057211 */ /* 0x0c0fe400078f38ff */
[----:B------:R-:W-:-:S02]  /*0b50*/  LEA.HI R0, R3, R196, RZ, 0x4 ;  /* 0x000000c403007211 */ /* 0x000fc400078f20ff */
[----:B------:R-:W-:Y:S02]  /*0b60*/  LOP3.LUT R7, R5, 0xffffff80, RZ, 0xc0, !PT ;  /* 0xffffff8005077812 */ /* 0x000fe400078ec0ff */
[CC--:B------:R-:W-:Y:S02]  /*0b70*/  LEA.HI R2, R3.reuse, R196.reuse, RZ, 0x5 ;  /* 0x000000c403027211 */ /* 0x0c0fe400078f28ff */
[----:B------:R-:W-:Y:S01]  /*0b80*/  SHF.R.S32.HI R9, RZ, 0x4, R0 ;  /* 0x00000004ff097819 */ /* 0x000fe20000011400 */
[----:B------:R-:W-:Y:S01]  /*0b90*/  IMAD.IADD R192, R196, 0x1, -R7 ;  /* 0x00000001c4c07824 */ /* 0x000fe200078e0a07 */
[----:B------:R-:W-:Y:S01]  /*0ba0*/  SHF.R.S32.HI R194, RZ, 0x7, R5 ;  /* 0x00000007ffc27819 */ /* 0x000fe20000011405 */
[----:B------:R-:W-:Y:S01]  /*0bb0*/  IMAD.SHL.U32 R2, R2, 0x20, RZ ;  /* 0x0000002002027824 */ /* 0x000fe200078e00ff */
[----:B------:R-:W-:Y:S02]  /*0bc0*/  LEA.HI R3, R3, R196, RZ, 0x3 ;  /* 0x000000c403037211 */ /* 0x000fe400078f18ff */
[----:B------:R-:W-:-:S02]  /*0bd0*/  SHF.R.S32.HI R11, RZ, 0x1f, R192 ;  /* 0x0000001fff0b7819 */ /* 0x000fc400000114c0 */
[----:B------:R-:W-:Y:S02]  /*0be0*/  LEA.HI R5, R5, R194, RZ, 0x1 ;  /* 0x000000c205057211 */ /* 0x000fe400078f08ff */
[----:B------:R-:W-:Y:S02]  /*0bf0*/  LEA.HI R4, R11, R192, RZ, 0x2 ;  /* 0x000000c00b047211 */ /* 0x000fe400078f10ff */
[----:B------:R-:W-:Y:S02]  /*0c00*/  LOP3.LUT R2, R2, 0xfffffc00, RZ, 0xc0, !PT ;  /* 0xfffffc0002027812 */ /* 0x000fe400078ec0ff */
[--C-:B------:R-:W-:Y:S02]  /*0c10*/  SHF.R.S32.HI R6, RZ, 0x2, R4.reuse ;  /* 0x00000002ff067819 */ /* 0x100fe40000011404 */
[----:B------:R-:W-:Y:S02]  /*0c20*/  SHF.R.S32.HI R7, RZ, 0x1f, R4 ;  /* 0x0000001fff077819 */ /* 0x000fe40000011404 */
[----:B------:R-:W-:-:S02]  /*0c30*/  LOP3.LUT R5, R5, 0x3fffffe, RZ, 0xc0, !PT ;  /* 0x03fffffe05057812 */ /* 0x000fc400078ec0ff */
[----:B------:R-:W-:Y:S02]  /*0c40*/  LEA.HI R7, R7, R6, RZ, 0x3 ;  /* 0x0000000607077211 */ /* 0x000fe400078f18ff */
[----:B------:R-:W-:Y:S01]  /*0c50*/  LEA.HI R11, R11, R192, RZ, 0x5 ;  /* 0x000000c00b0b7211 */ /* 0x000fe200078f28ff */
[----:B------:R-:W-:Y:S01]  /*0c60*/  IMAD.IADD R193, R194, 0x1, -R5 ;  /* 0x00000001c2c17824 */ /* 0x000fe200078e0a05 */
[----:B------:R-:W-:Y:S02]  /*0c70*/  LOP3.LUT R7, R7, 0xfffffff8, RZ, 0xc0, !PT ;  /* 0xfffffff807077812 */ /* 0x000fe400078ec0ff */
[----:B------:R-:W-:Y:S02]  /*0c80*/  SHF.R.S32.HI R11, RZ, 0x5, R11 ;  /* 0x00000005ff0b7819 */ /* 0x000fe4000001140b */
[----:B------:R-:W-:Y:S01]  /*0c90*/  LOP3.LUT R5, R3, 0x1ffffff8, RZ, 0xc0, !PT ;  /* 0x1ffffff803057812 */ /* 0x000fe200078ec0ff */
[----:B------:R-:W-:Y:S01]  /*0ca0*/  IMAD.IADD R6, R6, 0x1, -R7 ;  /* 0x0000000106067824 */ /* 0x000fe200078e0a07 */
[----:B------:R-:W-:-:S02]  /*0cb0*/  LOP3.LUT R7, R0, 0x3fffff0, RZ, 0xc0, !PT ;  /* 0x03fffff000077812 */ /* 0x000fc400078ec0ff */
[----:B------:R-:W-:Y:S01]  /*0cc0*/  LEA.HI R0, R0, R9, RZ, 0x1 ;  /* 0x0000000900007211 */ /* 0x000fe200078f08ff */
[----:B------:R-:W-:Y:S01]  /*0cd0*/  IMAD R6, R11, 0x10, R6 ;  /* 0x000000100b067824 */ /* 0x000fe200078e0206 */
[----:B------:R-:W-:Y:S01]  /*0ce0*/  SHF.R.S32.HI R22, RZ, 0x3, R3 ;  /* 0x00000003ff167819 */ /* 0x000fe20000011403 */
[----:B------:R-:W-:Y:S01]  /*0cf0*/  IMAD.IADD R7, R196, 0x1, -R7 ;  /* 0x00000001c4077824 */ /* 0x000fe200078e0a07 */
[----:B------:R-:W-:Y:S01]  /*0d00*/  LOP3.LUT R0, R0, 0x1ffffffe, RZ, 0xc0, !PT ;  /* 0x1ffffffe00007812 */ /* 0x000fe200078ec0ff */
[----:B------:R-:W-:Y:S02]  /*0d10*/  IMAD.IADD R5, R196, 0x1, -R5 ;  /* 0x00000001c4057824 */ /* 0x000fe400078e0a05 */
[----:B------:R-:W-:Y:S02]  /*0d20*/  IMAD R7, R7, 0x40, R2 ;  /* 0x0000004007077824 */ /* 0x000fe400078e0202 */
[----:B------:R-:W-:Y:S02]  /*0d30*/  IMAD.IADD R0, R9, 0x1, -R0 ;  /* 0x0000000109007824 */ /* 0x000fe400078e0a00 */
[----:B------:R-:W-:-:S02]  /*0d40*/  IMAD R193, R193, 0x40, R6 ;  /* 0x00000040c1c17824 */ /* 0x000fc400078e0206 */
[----:B------:R-:W-:Y:S01]  /*0d50*/  IMAD R195, R0, 0x8, R7 ;  /* 0x0000000800c37824 */ /* 0x000fe200078e0207 */
[----:B------:R-:W-:Y:S01]  /*0d60*/  LOP3.LUT R7, R4, 0x7ffffffc, RZ, 0xc0, !PT ;  /* 0x7ffffffc04077812 */ /* 0x000fe200078ec0ff */
[----:B------:R-:W-:-:S04]  /*0d70*/  IMAD.SHL.U32 R18, R5, 0x8, RZ ;  /* 0x0000000805127824 */ /* 0x000fc800078e00ff */
[----:B------:R-:W-:-:S07]  /*0d80*/  IMAD.IADD R2, R192, 0x1, -R7 ;  /* 0x00000001c0027824 */ /* 0x000fce00078e0a07 */
.L_x_1078:
[----:B------:R-:W-:Y:S01]  /*0d90*/  ULDC.64 UR4, c[0x0][0xa28] ;  /* 0x00028a0000047ab9 */ /* 0x000fe20000000a00 */
[----:B0-----:R-:W0:Y:S01]  /*0da0*/  LDC R17, c[0x0][0x288] ;  /* 0x0000a200ff117b82 */ /* 0x001e220000000800 */
[----:B------:R-:W-:Y:S01]  /*0db0*/  UISETP.NE.U32.AND UP0, UPT, UR4, URZ, UPT ;  /* 0x0000003f0400728c */ /* 0x000fe2000bf05070 */
[----:B------:R-:W-:-:S03]  /*0dc0*/  IMAD.MOV.U32 R3, RZ, RZ, RZ ;  /* 0x000000ffff037224 */ /* 0x000fc600078e00ff */
[----:B------:R-:W-:-:S03]  /*0dd0*/  UISETP.NE.AND.EX UP0, UPT, UR5, URZ, UPT, UP0 ;  /* 0x0000003f0500728c */ /* 0x000fc6000bf05300 */
[----:B------:R-:W-:Y:S01]  /*0de0*/  ULDC.64 UR4, c[0x0][0xa18] ;  /* 0x0002860000047ab9 */ /* 0x000fe20000000a00 */
[----:B-1--45:R-:W1:Y:S01]  /*0df0*/  LDC.64 R8, c[0x0][0x3f8] ;  /* 0x0000fe00ff087b82 */ /* 0x032e620000000a00 */
[----:B------:R-:W-:Y:S01]  /*0e00*/  UISETP.NE.U32.AND UP1, UPT, UR4, URZ, UPT ;  /* 0x0000003f0400728c */ /* 0x000fe2000bf25070 */
[----:B------:R-:W-:-:S03]  /*0e10*/  PLOP3.LUT P0, PT, PT, PT, UP0, 0x80, 0x0 ;  /* 0x000000000000781c */ /* 0x000fc60003f0f008 */
[----:B------:R-:W-:-:S03]  /*0e20*/  UISETP.NE.AND.EX UP1, UPT, UR5, URZ, UPT, UP1 ;  /* 0x0000003f0500728c */ /* 0x000fc6000bf25310 */
[----:B------:R-:W-:Y:S01]  /*0e30*/  @UP0 ULDC.64 UR4, c[0x0][0xa28] ;  /* 0x00028a0000040ab9 */ /* 0x000fe20000000a00 */
[----:B--2---:R-:W2:Y:S01]  /*0e40*/  LDC R0, c[0x0][0x404] ;  /* 0x00010100ff007b82 */ /* 0x004ea20000000800 */
[----:B------:R-:W-:Y:S01]  /*0e50*/  @UP0 UIMAD.WIDE UR4, UR48, 0x4, UR4 ;  /* 0x00000004300408a5 */ /* 0x000fe2000f8e0204 */
[----:B------:R-:W-:-:S05]  /*0e60*/  PLOP3.LUT P2, PT, PT, PT, UP1, 0x80, 0x0 ;  /* 0x000000000000781c */ /* 0x000fca0003f4f018 */
[----:B------:R-:W-:Y:S01]  /*0e70*/  @UP1 ULDC.64 UR6, c[0x0][0xa18] ;  /* 0x0002860000061ab9 */ /* 0x000fe20000000a00 */
[----:B------:R-:W-:Y:S01]  /*0e80*/  IMAD.U32 R4, RZ, RZ, UR4 ;  /* 0x00000004ff047e24 */ /* 0x000fe2000f8e00ff */
[----:B---3--:R-:W3:Y:S01]  /*0e90*/  LDC R11, c[0x0][0x2e0] ;  /* 0x0000b800ff0b7b82 */ /* 0x008ee20000000800 */
[----:B------:R-:W-:Y:S01]  /*0ea0*/  IMAD.U32 R5, RZ, RZ, UR5 ;  /* 0x00000005ff057e24 */ /* 0x000fe2000f8e00ff */
[----:B------:R-:W-:-:S04]  /*0eb0*/  @UP1 UIMAD.WIDE UR4, UR48, 0x4, UR6 ;  /* 0x00000004300418a5 */ /* 0x000fc8000f8e0206 */
[----:B------:R4:W5:Y:S02]  /*0ec0*/  @P0 LDG.E R3, desc[UR50][R4.64] ;  /* 0x0000003204030981 */ /* 0x000964000c1e1900 */
[----:B------:R-:W-:Y:S02]  /*0ed0*/  IMAD.U32 R6, RZ, RZ, UR4 ;  /* 0x00000004ff067e24 */ /* 0x000fe4000f8e00ff */
[----:B------:R-:W-:Y:S01]  /*0ee0*/  IMAD.U32 R7, RZ, RZ, UR5 ;  /* 0x00000005ff077e24 */ /* 0x000fe2000f8e00ff */
[----:B------:R-:W-:-:S04]  /*0ef0*/  ULDC.64 UR4, c[0x0][0xa20] ;  /* 0x0002880000047ab9 */ /* 0x000fc80000000a00 */
[----:B0-----:R4:W5:Y:S01]  /*0f00*/  @P2 LDG.E R17, desc[UR50][R6.64] ;  /* 0x0000003206112981 */ /* 0x001962000c1e1900 */
[----:B-1----:R-:W-:Y:S02]  /*0f10*/  ISETP.NE.U32.AND P0, PT, R8, RZ, PT ;  /* 0x000000ff0800720c */ /* 0x002fe40003f05070 */
[----:B------:R-:W-:Y:S02]  /*0f20*/  ISETP.NE.U32.AND P1, PT, RZ, UR4, PT ;  /* 0x00000004ff007c0c */ /* 0x000fe4000bf25070 */
[----:B------:R-:W-:Y:S02]  /*0f30*/  ISETP.NE.AND.EX P0, PT, R9, RZ, PT, P0 ;  /* 0x000000ff0900720c */ /* 0x000fe40003f05300 */
[----:B------:R-:W-:Y:S02]  /*0f40*/  ISETP.NE.AND.EX P1, PT, RZ, UR5, PT, P1 ;  /* 0x00000005ff007c0c */ /* 0x000fe4000bf25310 */
[----:B--2---:R-:W-:Y:S01]  /*0f50*/  SEL R0, R0, 0x1, P0 ;  /* 0x0000000100007807 */ /* 0x004fe20000000000 */
[----:B----4-:R-:W-:Y:S10]  /*0f60*/  @P2 BRA `(.L_x_975) ;  /* 0x00000000002c2947 */ /* 0x010ff40003800000 */
        /* <DEDUP_REMOVED lines=8> */
[----:B-----5:R-:W2:Y:S04]  /*0ff0*/  LDG.E R17, desc[UR50][R4.64] ;  /* 0x0000003204117981 */ /* 0x020ea8000c1e1900 */
[----:B------:R-:W2:Y:S02]  /*1000*/  LDG.E R6, desc[UR50][R4.64+0x4] ;  /* 0x0000043204067981 */ /* 0x000ea4000c1e1900 */
[----:B--2---:R-:W-:-:S07]  /*1010*/  IMAD.IADD R17, R6, 0x1, -R17 ;  /* 0x0000000106117824 */ /* 0x004fce00078e0a11 */
.L_x_975:
[----:B------:R-:W-:Y:S01]  /*1020*/  UMOV UR42, UR44 ;  /* 0x0000002c002a7c82 */ /* 0x000fe20008000000 */
[----:B------:R-:W-:Y:S01]  /*1030*/  UMOV UR36, UR48 ;  /* 0x0000003000247c82 */ /* 0x000fe20008000000 */
[----:B---3--:R-:W-:Y:S02]  /*1040*/  IMAD R16, R0, R11, RZ ;  /* 0x0000000b00107224 */ /* 0x008fe400078e02ff */
[----:B------:R-:W-:Y:S01]  /*1050*/  IMAD.MOV.U32 R19, RZ, RZ, R61 ;  /* 0x000000ffff137224 */ /* 0x000fe200078e003d */
[----:B------:R-:W-:Y:S06]  /*1060*/  @!P1 BRA `(.L_x_976) ;  /* 0x0000000000189947 */ /* 0x000fec0003800000 */
[----:B------:R-:W-:Y:S02]  /*1070*/  ULDC.64 UR4, c[0x0][0xa20] ;  /* 0x0002880000047ab9 */ /* 0x000fe40000000a00 */
[----:B------:R-:W-:-:S06]  /*1080*/  UIMAD.WIDE UR4, UR48, 0x4, UR4 ;  /* 0x00000004300478a5 */ /* 0x000fcc000f8e0204 */
[----:B------:R-:W-:Y:S02]  /*1090*/  IMAD.U32 R4, RZ, RZ, UR4 ;  /* 0x00000004ff047e24 */ /* 0x000fe4000f8e00ff */
[----:B------:R-:W-:-:S05]  /*10a0*/  IMAD.U32 R5, RZ, RZ, UR5 ;  /* 0x00000005ff057e24 */ /* 0x000fca000f8e00ff */
[----:B------:R0:W5:Y:S01]  /*10b0*/  LDG.E R16, desc[UR50][R4.64] ;  /* 0x0000003204107981 */ /* 0x000162000c1e1900 */
[----:B------:R-:W-:Y:S05]  /*10c0*/  BRA `(.L_x_977) ;  /* 0x00000000002c7947 */ /* 0x000fea0003800000 */
.L_x_976:
        /* <DEDUP_REMOVED lines=9> */
[----:B------:R-:W2:Y:S02]  /*1160*/  LDG.E R7, desc[UR50][R4.64+0x4] ;  /* 0x0000043204077981 */ /* 0x000ea4000c1e1900 */
[----:B--2---:R-:W-:-:S07]  /*1170*/  IMAD.IADD R16, R7, 0x1, -R16 ;  /* 0x0000000107107824 */ /* 0x004fce00078e0a10 */
.L_x_977:
[----:B------:R-:W-:Y:S01]  /*1180*/  ULDC.64 UR6, c[0x0][0x990] ;  /* 0x0002640000067ab9 */ /* 0x000fe20000000a00 */
[----:B------:R-:W-:Y:S01]  /*1190*/  ULDC.64 UR4, c[0x0][0x998] ;  /* 0x0002660000047ab9 */ /* 0x000fe20000000a00 */
[----:B------:R-:W-:Y:S01]  /*11a0*/  UISETP.NE.U32.AND UP0, UPT, UR6, URZ, UPT ;  /* 0x0000003f0600728c */ /* 0x000fe2000bf05070 */
[----:B------:R-:W-:Y:S01]  /*11b0*/  IMAD.MOV.U32 R9, RZ, RZ, 0x3f800000 ;  /* 0x3f800000ff097424 */ /* 0x000fe200078e00ff */
[----:B------:R-:W-:Y:S01]  /*11c0*/  UISETP.NE.U32.AND UP1, UPT, UR4, URZ, UPT ;  /* 0x0000003f0400728c */ /* 0x000fe2000bf25070 */
[----:B------:R-:W-:Y:S01]  /*11d0*/  IMAD.MOV.U32 R0, RZ, RZ, 0x3f800000 ;  /* 0x3f800000ff007424 */ /* 0x000fe200078e00ff */
[----:B------:R-:W-:Y:S01]  /*11e0*/  UISETP.NE.AND.EX UP0, UPT, UR7, URZ, UPT, UP0 ;  /* 0x0000003f0700728c */ /* 0x000fe2000bf05300 */
[----:B------:R-:W1:Y:S01]  /*11f0*/  LDC.64 R10, c[0x0][0x9e0] ;  /* 0x00027800ff0a7b82 */ /* 0x000e620000000a00 */
[----:B------:R-:W-:Y:S01]  /*1200*/  UISETP.NE.AND.EX UP1, UPT, UR5, URZ, UPT, UP1 ;  /* 0x0000003f0500728c */ /* 0x000fe2000bf25310 */
[----:B------:R-:W-:Y:S02]  /*1210*/  ULDC UR8, c[0x0][0x428] ;  /* 0x00010a0000087ab9 */ /* 0x000fe40000000800 */
[----:B------:R-:W-:Y:S01]  /*1220*/  UISETP.NE.AND UP2, UPT, UR8, 0x1, UPT ;  /* 0x000000010800788c */ /* 0x000fe2000bf45270 */
[----:B------:R-:W-:-:S02]  /*1230*/  PLOP3.LUT P0, PT, PT, PT, UP0, 0x80, 0x0 ;  /* 0x000000000000781c */ /* 0x000fc40003f0f008 */
[----:B------:R-:W-:-:S03]  /*1240*/  PLOP3.LUT P1, PT, PT, PT, UP1, 0x80, 0x0 ;  /* 0x000000000000781c */ /* 0x000fc60003f2f018 */
[----:B------:R-:W-:Y:S01]  /*1250*/  @UP0 USHF.R.S32.HI UR8, URZ, 0x1f, UR48 ;  /* 0x0000001f3f080899 */ /* 0x000fe20008011430 */
[----:B------:R-:W-:Y:S01]  /*1260*/  @UP0 ULDC.64 UR14, c[0x0][0x9a8] ;  /* 0x00026a00000e0ab9 */ /* 0x000fe20000000a00 */
[----:B------:R-:W-:Y:S02]  /*1270*/  @UP1 ULDC.64 UR16, c[0x0][0x9b8] ;  /* 0x00026e0000101ab9 */ /* 0x000fe40000000a00 */
[----:B------:R-:W-:Y:S02]  /*1280*/  @UP0 UIMAD UR10, UR8, UR14, URZ ;  /* 0x0000000e080a02a4 */ /* 0x000fe4000f8e023f */
[----:B------:R-:W-:Y:S02]  /*1290*/  @UP0 UIMAD.WIDE.U32 UR8, UR48, UR14, URZ ;  /* 0x0000000e300802a5 */ /* 0x000fe4000f8e003f */
[----:B------:R-:W-:Y:S01]  /*12a0*/  @UP1 USHF.R.S32.HI UR14, URZ, 0x1f, UR48 ;  /* 0x0000001f3f0e1899 */ /* 0x000fe20008011430 */
[----:B------:R-:W-:Y:S01]  /*12b0*/  @UP2 ULDC UR12, c[0x0][0x42c] ;  /* 0x00010b00000c2ab9 */ /* 0x000fe20000000800 */
[----:B------:R-:W-:-:S02]  /*12c0*/  @UP0 UIMAD UR15, UR48, UR15, UR10 ;  /* 0x0000000f300f02a4 */ /* 0x000fc4000f8e020a */
[----:B------:R-:W-:Y:S02]  /*12d0*/  @UP1 UIMAD UR14, UR14, UR16, URZ ;  /* 0x000000100e0e12a4 */ /* 0x000fe4000f8e023f */
[----:B------:R-:W-:Y:S02]  /*12e0*/  UIMAD.WIDE.U32 UR12, UR44, UR12, URZ ;  /* 0x0000000c2c0c72a5 */ /* 0x000fe4000f8e003f */
[----:B------:R-:W-:Y:S02]  /*12f0*/  @UP1 UIMAD.WIDE.U32 UR10, UR48, UR16, URZ ;  /* 0x00000010300a12a5 */ /* 0x000fe4000f8e003f */
[----:B------:R-:W-:Y:S01]  /*1300*/  @UP1 UIMAD UR16, UR48, UR17, UR14 ;  /* 0x00000011301012a4 */ /* 0x000fe2000f8e020e */
[----:B------:R-:W-:Y:S02]  /*1310*/  @UP0 ULDC.64 UR18, c[0x0][0x9b0] ;  /* 0x00026c0000120ab9 */ /* 0x000fe40000000a00 */
[----:B------:R-:W-:Y:S01]  /*1320*/  @UP2 ULDC UR17, c[0x0][0x430] ;  /* 0x00010c0000112ab9 */ /* 0x000fe20000000800 */
[----:B------:R-:W-:Y:S01]  /*1330*/  UMOV UR14, UR44 ;  /* 0x0000002c000e7c82 */ /* 0x000fe20008000000 */
[----:B------:R-:W-:Y:S01]  /*1340*/  @UP2 USHF.R.U32.HI UR14, URZ, UR17, UR13 ;  /* 0x000000113f0e2299 */ /* 0x000fe2000801160d */
[----:B------:R-:W-:Y:S01]  /*1350*/  @UP1 ULDC.64 UR20, c[0x0][0x9c0] ;  /* 0x0002700000141ab9 */ /* 0x000fe20000000a00 */
[----:B------:R-:W-:-:S02]  /*1360*/  @UP0 UIADD3 UR9, UR9, UR15, URZ ;  /* 0x0000000f09090290 */ /* 0x000fc4000fffe03f */
[----:B------:R-:W-:Y:S02]  /*1370*/  @UP0 USHF.R.S32.HI UR12, URZ, 0x1f, UR14 ;  /* 0x0000001f3f0c0899 */ /* 0x000fe4000801140e */
[----:B------:R-:W-:Y:S02]  /*1380*/  @UP1 USHF.R.S32.HI UR13, URZ, 0x1f, UR14 ;  /* 0x0000001f3f0d1899 */ /* 0x000fe4000801140e */
[----:B------:R-:W-:Y:S02]  /*1390*/  @UP0 UIMAD UR12, UR12, UR18, URZ ;  /* 0x000000120c0c02a4 */ /* 0x000fe4000f8e023f */
[----:B------:R-:W-:Y:S02]  /*13a0*/  @UP1 UIADD3 UR11, UR11, UR16, URZ ;  /* 0x000000100b0b1290 */ /* 0x000fe4000fffe03f */
[----:B------:R-:W-:Y:S02]  /*13b0*/  @UP1 UIMAD UR13, UR13, UR20, URZ ;  /* 0x000000140d0d12a4 */ /* 0x000fe4000f8e023f */
[----:B------:R-:W-:-:S02]  /*13c0*/  @UP0 UIMAD.WIDE.U32 UR8, UR14, UR18, UR8 ;  /* 0x000000120e0802a5 */ /* 0x000fc4000f8e0008 */
[----:B------:R-:W-:Y:S02]  /*13d0*/  @UP0 UIMAD UR12, UR14, UR19, UR12 ;  /* 0x000000130e0c02a4 */ /* 0x000fe4000f8e020c */
[----:B------:R-:W-:Y:S02]  /*13e0*/  @UP1 UIMAD.WIDE.U32 UR10, UR14, UR20, UR10 ;  /* 0x000000140e0a12a5 */ /* 0x000fe4000f8e000a */
[----:B------:R-:W-:Y:S02]  /*13f0*/  @UP1 UIMAD UR13, UR14, UR21, UR13 ;  /* 0x000000150e0d12a4 */ /* 0x000fe4000f8e020d */
[----:B------:R-:W-:Y:S02]  /*1400*/  @UP0 UIADD3 UR12, UR9, UR12, URZ ;  /* 0x0000000c090c0290 */ /* 0x000fe4000fffe03f */
[----:B------:R-:W-:Y:S02]  /*1410*/  @UP0 ULEA UR6, UP3, UR8, UR6, 0x2 ;  /* 0x0000000608060291 */ /* 0x000fe4000f86103f */
[----:B------:R-:W-:-:S02]  /*1420*/  @UP1 UIADD3 UR9, UR11, UR13, URZ ;  /* 0x0000000d0b091290 */ /* 0x000fc4000fffe03f */
[----:B------:R-:W-:Y:S02]  /*1430*/  @UP1 ULEA UR4, UP4, UR10, UR4, 0x2 ;  /* 0x000000040a041291 */ /* 0x000fe4000f88103f */
[----:B------:R-:W-:Y:S01]  /*1440*/  @UP0 ULEA.HI.X UR7, UR8, UR7, UR12, 0x2, UP3 ;  /* 0x0000000708070291 */ /* 0x000fe200098f140c */
[----:B0-----:R-:W-:Y:S01]  /*1450*/  IMAD.U32 R4, RZ, RZ, UR6 ;  /* 0x00000006ff047e24 */ /* 0x001fe2000f8e00ff */
[----:B------:R-:W-:Y:S02]  /*1460*/  @UP1 ULEA.HI.X UR5, UR10, UR5, UR9, 0x2, UP4 ;  /* 0x000000050a051291 */ /* 0x000fe4000a0f1409 */
[----:B------:R-:W-:Y:S01]  /*1470*/  IMAD.U32 R6, RZ, RZ, UR4 ;  /* 0x00000004ff067e24 */ /* 0x000fe2000f8e00ff */
[----:B------:R-:W-:Y:S01]  /*1480*/  ULDC UR4, c[0x0][0x988] ;  /* 0x0002620000047ab9 */ /* 0x000fe20000000800 */
[----:B------:R-:W-:Y:S01]  /*1490*/  IMAD.U32 R5, RZ, RZ, UR7 ;  /* 0x00000007ff057e24 */ /* 0x000fe2000f8e00ff */
[----:B------:R-:W-:Y:S01]  /*14a0*/  @UP2 ULDC UR6, c[0x0][0x430] ;  /* 0x00010c0000062ab9 */ /* 0x000fe20000000800 */
[----:B------:R-:W-:-:S03]  /*14b0*/  IMAD.U32 R7, RZ, RZ, UR5 ;  /* 0x00000005ff077e24 */ /* 0x000fc6000f8e00ff */
[----:B------:R-:W2:Y:S04]  /*14c0*/  @P0 LDG.E R9, desc[UR50][R4.64] ;  /* 0x0000003204090981 */ /* 0x000ea8000c1e1900 */
[----:B------:R-:W2:Y:S01]  /*14d0*/  @P1 LDG.E R0, desc[UR50][R6.64] ;  /* 0x0000003206001981 */ /* 0x000ea2000c1e1900 */
[----:B-1----:R-:W-:Y:S01]  /*14e0*/  ISETP.GE.AND P1, PT, R11, 0x1, PT ;  /* 0x000000010b00780c */ /* 0x002fe20003f26270 */
[----:B-----5:R-:W-:Y:S02]  /*14f0*/  IMAD.IADD R16, R16, 0x1, -R3 ;  /* 0x0000000110107824 */ /* 0x020fe400078e0a03 */
[----:B--2---:R-:W-:-:S04]  /*1500*/  FMUL.FTZ R0, R9, R0 ;  /* 0x0000000009007220 */ /* 0x004fc80000410000 */
[----:B------:R-:W-:Y:S01]  /*1510*/  FMUL.FTZ R0, R0, UR4 ;  /* 0x0000000400007c20 */ /* 0x000fe20008410000 */
[----:B------:R-:W-:Y:S02]  /*1520*/  @UP2 ULDC UR4, c[0x0][0x42c] ;  /* 0x00010b0000042ab9 */ /* 0x000fe40000000800 */
[----:B------:R-:W-:Y:S02]  /*1530*/  UIMAD.WIDE.U32 UR4, UR44, UR4, URZ ;  /* 0x000000042c0472a5 */ /* 0x000fe4000f8e003f */
[----:B------:R-:W-:Y:S02]  /*1540*/  R2UR UR37, R0 ;  /* 0x00000000002572ca */ /* 0x000fe400000e0000 */
[----:B------:R-:W-:Y:S01]  /*1550*/  IADD3 R0, R16, 0x80, -R17 ;  /* 0x0000008010007810 */ /* 0x000fe20007ffe811 */
[----:B------:R-:W-:-:S04]  /*1560*/  @UP2 USHF.R.U32.HI UR44, URZ, UR6, UR5 ;  /* 0x000000063f2c2299 */ /* 0x000fc80008011605 */
[----:B------:R-:W-:-:S04]  /*1570*/  IMAD R197, R61, 0x80, R0 ;  /* 0x000000803dc57824 */ /* 0x000fc800078e0200 */
[----:B------:R-:W-:Y:S01]  /*1580*/  IMAD.IADD R0, R197, 0x1, R10 ;  /* 0x00000001c5007824 */ /* 0x000fe200078e020a */
[----:B------:R-:W-:Y:S06]  /*1590*/  @!P1 BRA `(.L_x_978) ;  /* 0x0000000000409947 */ /* 0x000fec0003800000 */
[C---:B------:R-:W-:Y:S01]  /*15a0*/  ISETP.GT.AND P0, PT, R197.reuse, RZ, PT ;  /* 0x000000ffc500720c */ /* 0x040fe20003f04270 */
[----:B------:R-:W-:-:S12]  /*15b0*/  VIADD R3, R197, 0xffffffff ;  /* 0xffffffffc5037836 */ /* 0x000fd80000000000 */
[----:B------:R-:W-:Y:S05]  /*15c0*/  @P0 BRA `(.L_x_979) ;  /* 0x00000000001c0947 */ /* 0x000fea0003800000 */
[----:B------:R-:W-:Y:S01]  /*15d0*/  ISETP.NE.AND P0, PT, R11, 0x1, PT ;  /* 0x000000010b00780c */ /* 0x000fe20003f05270 */
[----:B------:R-:W-:-:S12]  /*15e0*/  IMAD.MOV R3, RZ, RZ, -R197 ;  /* 0x000000ffff037224 */ /* 0x000fd800078e0ac5 */
[----:B------:R-:W0:Y:S02]  /*15f0*/  @P0 LDC.64 R4, c[0x0][0x9e8] ;  /* 0x00027a00ff040b82 */ /* 0x000e240000000a00 */
[----:B0-----:R-:W-:-:S05]  /*1600*/  @P0 IMAD.HI.U32 R4, R3, R4, RZ ;  /* 0x0000000403040227 */ /* 0x001fca00078e00ff */
[----:B------:R-:W-:-:S04]  /*1610*/  @P0 SHF.R.U32.HI R3, RZ, R5, R4 ;  /* 0x00000005ff030219 */ /* 0x000fc80000011604 */
[----:B------:R-:W-:Y:S01]  /*1620*/  LOP3.LUT R3, RZ, R3, RZ, 0x33, !PT ;  /* 0x00000003ff037212 */ /* 0x000fe200078e33ff */
[----:B------:R-:W-:Y:S06]  /*1630*/  BRA `(.L_x_980) ;  /* 0x0000000000107947 */ /* 0x000fec0003800000 */
.L_x_979:
[----:B------:R-:W-:-:S13]  /*1640*/  ISETP.NE.AND P0, PT, R11, 0x1, PT ;  /* 0x000000010b00780c */ /* 0x000fda0003f05270 */
[----:B------:R-:W0:Y:S02]  /*1650*/  @P0 LDC.64 R4, c[0x0][0x9e8] ;  /* 0x00027a00ff040b82 */ /* 0x000e240000000a00 */
[----:B0-----:R-:W-:-:S05]  /*1660*/  @P0 IMAD.HI.U32 R4, R3, R4, RZ ;  /* 0x0000000403040227 */ /* 0x001fca00078e00ff */
[----:B------:R-:W-:-:S07]  /*1670*/  @P0 SHF.R.U32.HI R3, RZ, R5, R4 ;  /* 0x00000005ff030219 */ /* 0x000fce0000011604 */
.L_x_980:
[----:B------:R-:W-:-:S05]  /*1680*/  IMAD R3, R3, R11, R11 ;  /* 0x0000000b03037224 */ /* 0x000fca00078e020b */
[----:B------:R-:W-:-:S07]  /*1690*/  VIMNMX R0, R0, R3, PT ;  /* 0x0000000300007248 */ /* 0x000fce0003fe0100 */
.L_x_978:
[----:B------:R-:W-:Y:S01]  /*16a0*/  VIADD R4, R0, 0x3f ;  /* 0x0000003f00047836 */ /* 0x000fe20000000000 */
[----:B------:R-:W-:Y:S01]  /*16b0*/  ULDC UR4, c[0x0][0x9dc] ;  /* 0x0002770000047ab9 */ /* 0x000fe20000000800 */
[C---:B------:R-:W-:Y:S02]  /*16c0*/  VIADD R0, R16.reuse, 0x3f ;  /* 0x0000003f10007836 */ /* 0x040fe40000000000 */
[----:B------:R-:W-:Y:S01]  /*16d0*/  IMAD.IADD R6, R16, 0x1, -R17 ;  /* 0x0000000110067824 */ /* 0x000fe200078e0a11 */
[----:B------:R-:W-:Y:S02]  /*16e0*/  SHF.R.S32.HI R5, RZ, 0x1f, R4 ;  /* 0x0000001fff057819 */ /* 0x000fe40000011404 */
[----:B------:R-:W-:Y:S01]  /*16f0*/  SHF.R.S32.HI R3, RZ, 0x1f, R0 ;  /* 0x0000001fff037819 */ /* 0x000fe20000011400 */
[----:B------:R-:W-:Y:S01]  /*1700*/  IMAD R59, R61, 0x80, R6 ;  /* 0x000000803d3b7824 */ /* 0x000fe200078e0206 */
        /* <DEDUP_REMOVED lines=12> */
[----:B------:R-:W0:Y:S02]  /*17d0*/  @P0 LDC.64 R4, c[0x0][0x9e8] ;  /* 0x00027a00ff040b82 */ /* 0x000e240000000a00 */
[----:B0-----:R-:W-:-:S05]  /*17e0*/  @P0 IMAD.HI.U32 R0, R3, R4, RZ ;  /* 0x0000000403000227 */ /* 0x001fca00078e00ff */
[----:B------:R-:W-:-:S04]  /*17f0*/  @P0 SHF.R.U32.HI R3, RZ, R5, R0 ;  /* 0x00000005ff030219 */ /* 0x000fc80000011600 */
[----:B------:R-:W-:Y:S01]  /*1800*/  LOP3.LUT R0, RZ, R3, RZ, 0x33, !PT ;  /* 0x00000003ff007212 */ /* 0x000fe200078e33ff */
[----:B------:R-:W-:Y:S06]  /*1810*/  BRA `(.L_x_983) ;  /* 0x0000000000147947 */ /* 0x000fec0003800000 */
.L_x_982:
[----:B------:R-:W-:Y:S01]  /*1820*/  ISETP.NE.AND P0, PT, R11, 0x1, PT ;  /* 0x000000010b00780c */ /* 0x000fe20003f05270 */
[----:B------:R-:W-:-:S12]  /*1830*/  IMAD.MOV.U32 R0, RZ, RZ, R59 ;  /* 0x000000ffff007224 */ /* 0x000fd800078e003b */
[----:B------:R-:W0:Y:S02]  /*1840*/  @P0 LDC.64 R4, c[0x0][0x9e8] ;  /* 0x00027a00ff040b82 */ /* 0x000e240000000a00 */
[----:B0-----:R-:W-:-:S05]  /*1850*/  @P0 IMAD.HI.U32 R4, R59, R4, RZ ;  /* 0x000000043b040227 */ /* 0x001fca00078e00ff */
[----:B------:R-:W-:-:S07]  /*1860*/  @P0 SHF.R.U32.HI R0, RZ, R5, R4 ;  /* 0x00000005ff000219 */ /* 0x000fce0000011604 */
.L_x_983:
[----:B------:R-:W-:-:S05]  /*1870*/  IMAD R0, R0, R11, RZ ;  /* 0x0000000b00007224 */ /* 0x000fca00078e02ff */
[----:B------:R-:W-:-:S13]  /*1880*/  R2UR UR5, R0 ;  /* 0x00000000000572ca */ /* 0x000fda00000e0000 */
[----:B------:R-:W-:-:S04]  /*1890*/  UISETP.LT.AND UP0, UPT, UR4, UR5, UPT ;  /* 0x000000050400728c */ /* 0x000fc8000bf01270 */
[----:B------:R-:W-:-:S12]  /*18a0*/  USEL UR4, UR4, UR5, !UP0 ;  /* 0x0000000504047287 */ /* 0x000fd8000c000000 */
.L_x_981:
[----:B------:R-:W-:Y:S01]  /*18b0*/  USHF.R.S32.HI UR5, URZ, 0x1f, UR4 ;  /* 0x0000001f3f057899 */ /* 0x000fe20008011404 */
[----:B------:R-:W-:Y:S01]  /*18c0*/  PLOP3.LUT P0, PT, PT, PT, PT, 0x80, 0x0 ;  /* 0x000000000000781c */ /* 0x000fe20003f0f070 */
[----:B------:R-:W-:Y:S01]  /*18d0*/  IMAD.MOV.U32 R0, RZ, RZ, RZ ;  /* 0x000000ffff007224 */ /* 0x000fe200078e00ff */
[----:B------:R-:W-:Y:S01]  /*18e0*/  CS2R R150, SRZ ;  /* 0x0000000000967805 */ /* 0x000fe2000001ff00 */
[----:B------:R-:W-:Y:S01]  /*18f0*/  ULEA.HI UR5, UR5, UR4, URZ, 0x6 ;  /* 0x0000000405057291 */ /* 0x000fe2000f8f303f */
[----:B------:R-:W-:Y:S01]  /*1900*/  IMAD.MOV.U32 R3, RZ, RZ, RZ ;  /* 0x000000ffff037224 */ /* 0x000fe200078e00ff */
[----:B------:R-:W-:Y:S02]  /*1910*/  CS2R R26, SRZ ;  /* 0x00000000001a7805 */ /* 0x000fe4000001ff00 */
[----:B------:R-:W-:Y:S01]  /*1920*/  CS2R R108, SRZ ;  /* 0x00000000006c7805 */ /* 0x000fe2000001ff00 */
[----:B------:R-:W-:Y:S01]  /*1930*/  USHF.R.S32.HI UR5, URZ, 0x6, UR5 ;  /* 0x000000063f057899 */ /* 0x000fe20008011405 */
[----:B------:R-:W-:-:S02]  /*1940*/  CS2R R144, SRZ ;  /* 0x0000000000907805 */ /* 0x000fc4000001ff00 */
[----:B------:R-:W-:Y:S02]  /*1950*/  CS2R R100, SRZ ;  /* 0x0000000000647805 */ /* 0x000fe4000001ff00 */
[----:B------:R-:W-:Y:S01]  /*1960*/  CS2R R142, SRZ ;  /* 0x00000000008e7805 */ /* 0x000fe2000001ff00 */
[----:B------:R-:W-:Y:S01]  /*1970*/  UISETP.LT.AND UP0, UPT, URZ, UR5, UPT ;  /* 0x000000053f00728c */ /* 0x000fe2000bf01270 */
[----:B------:R-:W-:Y:S02]  /*1980*/  CS2R R30, SRZ ;  /* 0x00000000001e7805 */ /* 0x000fe4000001ff00 */
[----:B------:R-:W-:Y:S02]  /*1990*/  CS2R R136, SRZ ;  /* 0x0000000000887805 */ /* 0x000fe4000001ff00 */
[----:B------:R-:W-:Y:S01]  /*19a0*/  CS2R R92, SRZ ;  /* 0x00000000005c7805 */ /* 0x000fe2000001ff00 */
[----:B------:R-:W-:Y:S01]  /*19b0*/  USEL UR38, URZ, UR5, !UP0 ;  /* 0x000000053f267287 */ /* 0x000fe2000c000000 */
[----:B------:R-:W-:-:S02]  /*19c0*/  CS2R R134, SRZ ;  /* 0x0000000000867805 */ /* 0x000fc4000001ff00 */
[----:B------:R-:W-:Y:S02]  /*19d0*/  CS2R R34, SRZ ;  /* 0x0000000000227805 */ /* 0x000fe4000001ff00 */
[----:B------:R-:W-:Y:S02]  /*19e0*/  CS2R R128, SRZ ;  /* 0x0000000000807805 */ /* 0x000fe4000001ff00 */
[----:B------:R-:W-:Y:S02]  /*19f0*/  CS2R R84, SRZ ;  /* 0x0000000000547805 */ /* 0x000fe4000001ff00 */
[----:B------:R-:W-:Y:S02]  /*1a00*/  CS2R R126, SRZ ;  /* 0x00000000007e7805 */ /* 0x000fe4000001ff00 */
[----:B------:R-:W-:Y:S02]  /*1a10*/  ISETP.GT.AND P1, PT, R58, UR38, PT ;  /* 0x000000263a007c0c */ /* 0x000fe4000bf24270 */
        /* <DEDUP_REMOVED lines=48> */
[----:B------:R-:W-:Y:S01]  /*1d20*/  CS2R R24, SRZ ;  /* 0x0000000000187805 */ /* 0x000fe2000001ff00 */
[----:B------:R-:W-:-:S02]  /*1d30*/  IMAD.MOV.U32 R164, RZ, RZ, RZ ;  /* 0x000000ffffa47224 */ /* 0x000fc400078e00ff */
[----:B------:R-:W-:Y:S01]  /*1d40*/  IMAD.MOV.U32 R5, RZ, RZ, RZ ;  /* 0x000000ffff057224 */ /* 0x000fe200078e00ff */
[----:B------:R-:W-:Y:S06]  /*1d50*/  @!P1 BRA `(.L_x_984) ;  /* 0x0000009400589947 */ /* 0x000fec0003800000 */
[----:B------:R-:W0:Y:S01]  /*1d60*/  SHFL.IDX PT, R0, R194, RZ, 0x1f ;  /* 0x00001fffc2007589 */ /* 0x000e2200000e0000 */
[----:B------:R-:W1:Y:S01]  /*1d70*/  S2UR UR39, SR_CgaCtaId ;  /* 0x00000000002779c3 */ /* 0x000e620000008800 */
[----:B------:R-:W-:Y:S01]  /*1d80*/  UMOV UR41, 0x400 ;  /* 0x0000040000297882 */ /* 0x000fe20000000000 */
        /* <DEDUP_REMOVED lines=28> */
.L_x_985:
[----:B------:R-:W-:Y:S01]  /*1f50*/  ULEA.HI UR4, UR46, UR46, URZ, 0x1 ;  /* 0x0000002e2e047291 */ /* 0x000fe2000f8f083f */
[----:B------:R-:W-:-:S03]  /*1f60*/  IMAD.U32 R3, RZ, RZ, UR47 ;  /* 0x0000002fff037e24 */ /* 0x000fc6000f8e00ff */
[----:B------:R-:W-:Y:S02]  /*1f70*/  ULOP3.LUT UR4, UR4, 0xfffffffe, URZ, 0xc0, !UPT ;  /* 0xfffffffe04047892 */ /* 0x000fe4000f8ec03f */
[----:B------:R-:W-:Y:S02]  /*1f80*/  ISETP.NE.AND P0, PT, R3, 0x3, PT ;  /* 0x000000030300780c */ /* 0x000fe40003f05270 */
[----:B------:R-:W-:-:S06]  /*1f90*/  UIADD3 UR4, UR46, -UR4, URZ ;  /* 0x800000042e047290 */ /* 0x000fcc000fffe03f */
[----:B------:R-:W-:-:S05]  /*1fa0*/  IMAD.U32 R0, RZ, RZ, UR4 ;  /* 0x00000004ff007e24 */ /* 0x000fca000f8e00ff */
[----:B------:R-:W-:-:S04]  /*1fb0*/  SHF.L.U32 R0, R0, 0x1f, RZ ;  /* 0x0000001f00007819 */ /* 0x000fc800000006ff */
[----:B------:R-:W0:Y:S02]  /*1fc0*/  SYNCS.PHASECHK.TRANS64.TRYWAIT P1, [UR41+0x28400], R0 ;  /* 0x02840000ff0075a7 */ /* 0x000e240008020169 */
[----:B0-----:R-:W-:Y:S05]  /*1fd0*/  @!P1 BRA `(.L_x_986) ;  /* 0x0000011c003c9947 */ /* 0x001fea0003800000 */
.L_x_1173:
[----:B------:R-:W-:Y:S05]  /*1fe0*/  @!P0 BRA `(.L_x_987) ;  /* 0x0000000000048947 */ /* 0x000fea0003800000 */
[----:B------:R-:W-:Y:S01]  /*1ff0*/  BPT.TRAP 0x1 ;  /* 0x000000040000795c */ /* 0x000fe20000300000 */
.L_x_987:
[----:B------:R-:W-:Y:S02]  /*2000*/  IMAD.U32 R5, RZ, RZ, UR52 ;  /* 0x00000034ff057e24 */ /* 0x000fe4000f8e00ff */
[----:B0-----:R-:W-:-:S03]  /*2010*/  IMAD.U32 R0, RZ, RZ, UR45 ;  /* 0x0000002dff007e24 */ /* 0x001fc6000f8e00ff */
[----:B------:R-:W-:Y:S02]  /*2020*/  LEA R5, R5, UR41, 0x3 ;  /* 0x0000002905057c11 */ /* 0x000fe4000f8e18ff */
[----:B------:R-:W-:-:S04]  /*2030*/  SHF.L.U32 R0, R0, 0x1f, RZ ;  /* 0x0000001f00007819 */ /* 0x000fc800000006ff */
[----:B------:R0:W1:Y:S01]  /*2040*/  SYNCS.PHASECHK.TRANS64.TRYWAIT P2, [R5+URZ+0x28430], R0 ;  /* 0x02843000050075a7 */ /* 0x000062000804017f */
[----:B------:R-:W-:Y:S05]  /*2050*/  @!P0 BRA `(.L_x_988) ;  /* 0x0000000000048947 */ /* 0x000fea0003800000 */
[----:B------:R-:W-:Y:S01]  /*2060*/  BPT.TRAP 0x1 ;  /* 0x000000040000795c */ /* 0x000fe20000300000 */
.L_x_988:
[----:B------:R-:W2:Y:S02]  /*2070*/  S2R R3, SR_TID.X ;  /* 0x0000000000037919 */ /* 0x000ea40000002100 */
[----:B--2---:R-:W-:Y:S01]  /*2080*/  LOP3.LUT P1, RZ, R3, 0x7f, RZ, 0xc0, !PT ;  /* 0x0000007f03ff7812 */ /* 0x004fe2000782c0ff */
[----:B-1----:R-:W-:-:S12]  /*2090*/  @P2 BRA `(.L_x_989) ;  /* 0x0000000000082947 */ /* 0x002fd80003800000 */
[----:B------:R-:W1:Y:S02]  /*20a0*/  SYNCS.PHASECHK.TRANS64.TRYWAIT P2, [R5+URZ+0x28430], R0 ;  /* 0x02843000050075a7 */ /* 0x000e64000804017f */
[----:B-1----:R-:W-:Y:S05]  /*20b0*/  @!P2 BRA `(.L_x_990) ;  /* 0x0000011c001ca947 */ /* 0x002fea0003800000 */
.L_x_989:
[----:B------:R-:W-:Y:S05]  /*20c0*/  WARPSYNC.ALL ;  /* 0x0000000000007948 */ /* 0x000fea0003800000 */
[----:B------:R-:W-:Y:S01]  /*20d0*/  UIADD3 UR4, UR41, 0x20000, URZ ;  /* 0x0002000029047890 */ /* 0x000fe2000fffe03f */
[----:B------:R-:W-:Y:S01]  /*20e0*/  WARPGROUP.ARRIVE ;  /* 0x00000000000079c5 */ /* 0x000fe20000000000 */
[----:B------:R-:W-:Y:S01]  /*20f0*/  ULOP3.LUT UR32, UR53, 0x10000, URZ, 0xfc, !UPT ;  /* 0x0001000035207892 */ /* 0x000fe2000f8efc3f */
[----:B------:R-:W-:Y:S01]  /*2100*/  IMAD.MOV.U32 R3, RZ, RZ, -0x40 ;  /* 0xffffffc0ff037424 */ /* 0x000fe200078e00ff */
[----:B------:R-:W-:Y:S01]  /*2110*/  USHF.R.U32.HI UR4, URZ, 0x4, UR4 ;  /* 0x000000043f047899 */ /* 0x000fe20008011604 */
[----:B01----:R-:W-:Y:S01]  /*2120*/  @!P1 VIADD R0, R5, 0x28440 ;  /* 0x0002844005009836 */ /* 0x003fe20000000000 */
[----:B------:R-:W-:Y:S01]  /*2130*/  UMOV UR33, 0x40000040 ;  /* 0x4000004000217882 */ /* 0x000fe20000000000 */
[----:B------:R-:W-:Y:S01]  /*2140*/  UMOV UR35, 0x40000040 ;  /* 0x4000004000237882 */ /* 0x000fe20000000000 */
[----:B------:R-:W-:Y:S01]  /*2150*/  ULOP3.LUT UR4, UR4, 0x3fff, URZ, 0xc0, !UPT ;  /* 0x00003fff04047892 */ /* 0x000fe2000f8ec03f */
[----:B------:R-:W-:Y:S01]  /*2160*/  IMAD R9, R58, R3, 0x40 ;  /* 0x000000403a097424 */ /* 0x000fe200078e0203 */
[----:B------:R-:W-:Y:S01]  /*2170*/  UMOV UR5, 0x40000040 ;  /* 0x4000004000057882 */ /* 0x000fe20000000000 */
[----:B------:R-:W-:Y:S01]  /*2180*/  UMOV UR7, 0x40000040 ;  /* 0x4000004000077882 */ /* 0x000fe20000000000 */
[----:B------:R-:W-:Y:S01]  /*2190*/  ULOP3.LUT UR49, UR4, 0x10000, URZ, 0xfc, !UPT ;  /* 0x0001000004317892 */ /* 0x000fe2000f8efc3f */
[----:B------:R-:W-:Y:S01]  /*21a0*/  IMAD.IADD R3, R16, 0x1, R9 ;  /* 0x0000000110037824 */ /* 0x000fe200078e0209 */
[----:B------:R-:W-:Y:S01]  /*21b0*/  UIADD3 UR4, UR32, 0x2, URZ ;  /* 0x0000000220047890 */ /* 0x000fe2000fffe03f */
[----:B------:R-:W-:Y:S01]  /*21c0*/  @!P1 PRMT R0, RZ, 0x654, R0 ;  /* 0x00000654ff009816 */ /* 0x000fe20000000000 */
[----:B------:R-:W-:Y:S01]  /*21d0*/  ULEA UR34, UR52, UR49, 0xa ;  /* 0x0000003134227291 */ /* 0x000fe2000f8e503f */
[--C-:B------:R-:W-:Y:S01]  /*21e0*/  IMAD R6, R2, -0x2, R3.reuse ;  /* 0xfffffffe02067824 */ /* 0x100fe200078e0203 */
[----:B------:R-:W-:Y:S01]  /*21f0*/  UIADD3 UR8, UR32, 0x4, URZ ;  /* 0x0000000420087890 */ /* 0x000fe2000fffe03f */
[----:B------:R-:W-:Y:S01]  /*2200*/  IADD3 R5, -R17, 0x1, R3 ;  /* 0x0000000111057810 */ /* 0x000fe20007ffe103 */
[----:B------:R-:W-:Y:S01]  /*2210*/  UIADD3 UR6, UR34, 0x2, URZ ;  /* 0x0000000222067890 */ /* 0x000fe2000fffe03f */
[----:B------:R-:W-:Y:S01]  /*2220*/  LEA R7, R58, 0xffffffc0, 0x6 ;  /* 0xffffffc03a077811 */ /* 0x000fe200078e30ff */
[----:B------:R-:W-:Y:S01]  /*2230*/  UIADD3 UR10, UR34, 0x4, URZ ;  /* 0x00000004220a7890 */ /* 0x000fe2000fffe03f */
[----:B------:R-:W-:-:S02]  /*2240*/  UMOV UR9, 0x40000040 ;  /* 0x4000004000097882 */ /* 0x000fc40000000000 */
[----:B------:R-:W-:Y:S01]  /*2250*/  QGMMA.64x64x32.F32.E4M3.E4M3 R24, gdesc[UR32], RZ, !UPT, gsb0 ;  /* 0x00e00000201879f3 */ /* 0x000fe2000c0008ff */
[----:B------:R-:W-:Y:S01]  /*2260*/  UMOV UR11, 0x40000040 ;  /* 0x40000040000b7882 */ /* 0x000fe20000000000 */
[----:B------:R-:W-:Y:S01]  /*2270*/  UIADD3 UR12, UR32, 0x6, URZ ;  /* 0x00000006200c7890 */ /* 0x000fe2000fffe03f */
[----:B------:R-:W-:Y:S01]  /*2280*/  IMAD R5, R2, -0x2, R5 ;  /* 0xfffffffe02057824 */ /* 0x000fe200078e0205 */
        /* <DEDUP_REMOVED lines=19> */
[----:B------:R-:W-:Y:S01]  /*23c0*/  ULDC UR54, c[0x0][0x9dc] ;  /* 0x0002770000367ab9 */ /* 0x000fe20000000800 */
[----:B------:R-:W-:-:S02]  /*23d0*/  WARPGROUP.DEPBAR.LE gsb0, 0x0 ;  /* 0x00008000000079c5 */ /* 0x000fc40000010000 */
[----:B------:R-:W-:-:S06]  /*23e0*/  WARPGROUP.ARRIVE ;  /* 0x00000000000079c5 */ /* 0x000fcc0000000000 */
[----:B------:R-:W-:Y:S01]  /*23f0*/  QGMMA.64x64x32.F32.E4M3.E4M3 R24, gdesc[UR4], R24, gsb0 ;  /* 0x00e00000041879f3 */ /* 0x000fe20008000818 */
[----:B------:R-:W-:Y:S02]  /*2400*/  ULDC.64 UR6, c[0x0][0x9e0] ;  /* 0x0002780000067ab9 */ /* 0x000fe40000000a00 */
[----:B------:R-:W-:Y:S01]  /*2410*/  UISETP.GE.AND UP0, UPT, UR7, 0x1, UPT ;  /* 0x000000010700788c */ /* 0x000fe2000bf06270 */
[----:B------:R-:W-:-:S05]  /*2420*/  VIADD R11, R5, UR6 ;  /* 0x00000006050b7c36 */ /* 0x000fca0008000000 */
[----:B------:R-:W-:Y:S01]  /*2430*/  PLOP3.LUT P2, PT, PT, PT, UP0, 0x40, 0x0 ;  /* 0x000000000000781c */ /* 0x000fe20003f4e808 */
[----:B------:R-:W-:Y:S02]  /*2440*/  WARPGROUP.DEPBAR.LE gsb0, 0x0 ;  /* 0x00008000000079c5 */ /* 0x000fe40000010000 */
[----:B------:R-:W-:-:S06]  /*2450*/  WARPGROUP.ARRIVE ;  /* 0x00000000000079c5 */ /* 0x000fcc0000000000 */
[----:B------:R-:W-:Y:S01]  /*2460*/  QGMMA.64x64x32.F32.E4M3.E4M3 R24, gdesc[UR8], R24, gsb0 ;  /* 0x00e00000081879f3 */ /* 0x000fe20008000818 */
[----:B------:R-:W-:-:S06]  /*2470*/  ULOP3.LUT UR10, URZ, UR54, URZ, 0x33, !UPT ;  /* 0x000000363f0a7292 */ /* 0x000fcc000f8e333f */
[----:B------:R-:W-:Y:S01]  /*2480*/  VIADD R13, R5, UR10 ;  /* 0x0000000a050d7c36 */ /* 0x000fe20008000000 */
        /* <DEDUP_REMOVED lines=17> */
[----:B0-----:R-:W-:-:S04]  /*25a0*/  IMAD R0, R61, 0x80, R193 ;  /* 0x000000803d007824 */ /* 0x001fc800078e02c1 */
[----:B------:R-:W-:Y:S01]  /*25b0*/  IMAD.IADD R4, R13, 0x1, R0 ;  /* 0x000000010d047824 */ /* 0x000fe200078e0200 */
[----:B------:R-:W-:Y:S01]  /*25c0*/  VIADDMNMX R3, R0, R11, R6, PT ;  /* 0x0000000b00037246 */ /* 0x000fe20003800106 */
[----:B------:R-:W-:Y:S06]  /*25d0*/  @P2 BRA `(.L_x_991) ;  /* 0x0000000000582947 */ /* 0x000fec0003800000 */
[----:B------:R-:W-:Y:S01]  /*25e0*/  IADD3 R5, -R17, R16, R0 ;  /* 0x0000001011057210 */ /* 0x000fe20007ffe100 */
[----:B------:R-:W-:Y:S03]  /*25f0*/  BSSY B0, `(.L_x_992) ;  /* 0x0000010000007945 */ /* 0x000fe60003800000 */
        /* <DEDUP_REMOVED lines=10> */
.L_x_993:
[----:B------:R-:W-:-:S06]  /*26a0*/  UISETP.NE.AND UP1, UPT, UR7, 0x1, UPT ;  /* 0x000000010700788c */ /* 0x000fcc000bf25270 */
[----:B------:R-:W-:-:S05]  /*26b0*/  PLOP3.LUT P2, PT, PT, PT, UP1, 0x80, 0x0 ;  /* 0x000000000000781c */ /* 0x000fca0003f4f018 */
[----:B------:R-:W-:-:S08]  /*26c0*/  @UP1 ULDC.64 UR10, c[0x0][0x9e8] ;  /* 0x00027a00000a1ab9 */ /* 0x000fd00000000a00 */
[----:B------:R-:W-:-:S05]  /*26d0*/  @P2 IMAD.HI.U32 R8, R5, UR10, RZ ;  /* 0x0000000a05082c27 */ /* 0x000fca000f8e00ff */
[----:B------:R-:W-:-:S07]  /*26e0*/  @P2 SHF.R.U32.HI R5, RZ, UR11, R8 ;  /* 0x0000000bff052c19 */ /* 0x000fce0008011608 */
.L_x_994:
[----:B------:R-:W-:Y:S05]  /*26f0*/  BSYNC B0 ;  /* 0x0000000000007941 */ /* 0x000fea0003800000 */
.L_x_992:
[----:B------:R-:W-:-:S04]  /*2700*/  IMAD R5, R5, UR7, -R7 ;  /* 0x0000000705057c24 */ /* 0x000fc8000f8e0a07 */
[----:B------:R-:W-:-:S05]  /*2710*/  IMAD R5, R2, -0x2, R5 ;  /* 0xfffffffe02057824 */ /* 0x000fca00078e0205 */
[----:B------:R-:W-:Y:S02]  /*2720*/  VIMNMX R4, R4, R5, !PT ;  /* 0x0000000504047248 */ /* 0x000fe40007fe0100 */
[----:B------:R-:W-:-:S07]  /*2730*/  VIADDMNMX R3, R5, UR7, R3, PT ;  /* 0x0000000705037c46 */ /* 0x000fce000b800103 */
.L_x_991:
        /* <DEDUP_REMOVED lines=12> */
[C---:B------:R-:W-:Y:S02]  /*2800*/  ISETP.LT.OR P5, PT, R3.reuse, 0x9, P5 ;  /* 0x000000090300780c */ /* 0x040fe40002fa1670 */
[----:B------:R-:W-:Y:S02]  /*2810*/  ISETP.GT.AND P4, PT, R4, 0x10, !P6 ;  /* 0x000000100400780c */ /* 0x000fe40007784270 */
[----:B------:R-:W-:Y:S02]  /*2820*/  FSEL R21, R28, -INF , !P5 ;  /* 0xff8000001c157808 */ /* 0x000fe40006800000 */
[----:B------:R-:W-:Y:S02]  /*2830*/  ISETP.LT.OR P4, PT, R3, 0x11, P4 ;  /* 0x000000110300780c */ /* 0x000fe40002781670 */
[----:B------:R-:W-:Y:S02]  /*2840*/  ISETP.GE.AND P5, PT, R9, 0x12, PT ;  /* 0x000000120900780c */ /* 0x000fe40003fa6270 */
[----:B------:R-:W-:-:S02]  /*2850*/  FSEL R57, R32, -INF , !P4 ;  /* 0xff80000020397808 */ /* 0x000fc40006000000 */
[C---:B------:R-:W-:Y:S02]  /*2860*/  ISETP.GT.AND P4, PT, R4.reuse, 0x11, !P5 ;  /* 0x000000110400780c */ /* 0x040fe40006f84270 */
        /* <DEDUP_REMOVED lines=54> */
[----:B------:R-:W-:Y:S02]  /*2bd0*/  ISETP.GT.AND P6, PT, R4, 0x39, !P6 ;  /* 0x000000390400780c */ /* 0x000fe400077c4270 */
[----:B------:R-:W-:Y:S02]  /*2be0*/  IADD3 R4, R13, 0x8, R0 ;  /* 0x000000080d047810 */ /* 0x000fe40007ffe000 */
[----:B------:R-:W-:Y:S01]  /*2bf0*/  ISETP.LT.OR P6, PT, R3, 0x3a, P6 ;  /* 0x0000003a0300780c */ /* 0x000fe200037c1670 */
[----:B------:R-:W-:-:S03]  /*2c00*/  VIADD R3, R0, 0x8 ;  /* 0x0000000800037836 */ /* 0x000fc60000000000 */
[----:B------:R-:W-:Y:S02]  /*2c10*/  FSEL R53, R53, -INF , !P6 ;  /* 0xff80000035357808 */ /* 0x000fe40007000000 */
[----:B------:R-:W-:Y:S02]  /*2c20*/  PLOP3.LUT P6, PT, PT, PT, UP0, 0x40, 0x0 ;  /* 0x000000000000781c */ /* 0x000fe40003fce808 */
[----:B------:R-:W-:-:S11]  /*2c30*/  VIADDMNMX R3, R3, R11, R6, PT ;  /* 0x0000000b03037246 */ /* 0x000fd60003800106 */
[----:B------:R-:W-:Y:S05]  /*2c40*/  @P6 BRA `(.L_x_995) ;  /* 0x0000000000646947 */ /* 0x000fea0003800000 */
[----:B------:R-:W-:Y:S01]  /*2c50*/  IADD3 R6, R16, 0x8, R0 ;  /* 0x0000000810067810 */ /* 0x000fe20007ffe000 */
[----:B------:R-:W-:Y:S04]  /*2c60*/  BSSY B0, `(.L_x_996) ;  /* 0x0000013000007945 */ /* 0x000fe80003800000 */
        /* <DEDUP_REMOVED lines=12> */
.L_x_997:
[----:B------:R-:W-:-:S06]  /*2d30*/  UISETP.NE.AND UP1, UPT, UR7, 0x1, UPT ;  /* 0x000000010700788c */ /* 0x000fcc000bf25270 */
[----:B------:R-:W-:-:S05]  /*2d40*/  PLOP3.LUT P6, PT, PT, PT, UP1, 0x80, 0x0 ;  /* 0x000000000000781c */ /* 0x000fca0003fcf018 */
[----:B------:R-:W-:-:S08]  /*2d50*/  @UP1 ULDC.64 UR10, c[0x0][0x9e8] ;  /* 0x00027a00000a1ab9 */ /* 0x000fd00000000a00 */
[----:B------:R-:W-:Y:S01]  /*2d60*/  @P6 IMAD.HI.U32 R5, R6, UR10, RZ ;  /* 0x0000000a06056c27 */ /* 0x000fe2000f8e00ff */
[----:B------:R-:W-:-:S13]  /*2d70*/  PLOP3.LUT P6, PT, PT, PT, UP1, 0x80, 0x0 ;  /* 0x000000000000781c */ /* 0x000fda0003fcf018 */
[----:B------:R-:W-:-:S07]  /*2d80*/  @P6 SHF.R.U32.HI R6, RZ, UR11, R5 ;  /* 0x0000000bff066c19 */ /* 0x000fce0008011605 */
.L_x_998:
[----:B------:R-:W-:Y:S05]  /*2d90*/  BSYNC B0 ;  /* 0x0000000000007941 */ /* 0x000fea0003800000 */
.L_x_996:
[----:B------:R-:W-:-:S04]  /*2da0*/  IMAD R5, R6, UR7, -R7 ;  /* 0x0000000706057c24 */ /* 0x000fc8000f8e0a07 */
[----:B------:R-:W-:-:S05]  /*2db0*/  IMAD R5, R2, -0x2, R5 ;  /* 0xfffffffe02057824 */ /* 0x000fca00078e0205 */
[----:B------:R-:W-:Y:S02]  /*2dc0*/  VIMNMX R4, R4, R5, !PT ;  /* 0x0000000504047248 */ /* 0x000fe40007fe0100 */
[----:B------:R-:W-:-:S07]  /*2dd0*/  VIADDMNMX R3, R5, UR7, R3, PT ;  /* 0x0000000705037c46 */ /* 0x000fce000b800103 */
.L_x_995:
        /* <DEDUP_REMOVED lines=20> */
[----:B------:R-:W-:Y:S02]  /*2f20*/  FMNMX.FTZ R5, R41, R5, !PT ;  /* 0x0000000529057209 */ /* 0x000fe40007810000 */
[----:B------:R-:W-:Y:S02]  /*2f30*/  ISETP.GT.AND P2, PT, R4, 0x11, !P2 ;  /* 0x000000110400780c */ /* 0x000fe40005744270 */
[----:B------:R-:W-:Y:S02]  /*2f40*/  FMNMX.FTZ R5, R65, R5, !PT ;  /* 0x0000000541057209 */ /* 0x000fe40007810000 */
[----:B------:R-:W-:-:S02]  /*2f50*/  ISETP.LT.OR P2, PT, R3, 0x12, P2 ;  /* 0x000000120300780c */ /* 0x000fc40001741670 */
[----:B------:R-:W-:Y:S02]  /*2f60*/  FMNMX.FTZ R5, R45, R5, !PT ;  /* 0x000000052d057209 */ /* 0x000fe40007810000 */
[----:B------:R-:W-:Y:S02]  /*2f70*/  FSEL R35, R35, -INF , !P2 ;  /* 0xff80000023237808 */ /* 0x000fe40005000000 */
[----:B------:R-:W-:Y:S02]  /*2f80*/  ISETP.NE.AND P2, PT, R20, RZ, PT ;  /* 0x000000ff1400720c */ /* 0x000fe40003f45270 */
[----:B------:R-:W-:Y:S02]  /*2f90*/  FMNMX.FTZ R5, R67, R5, !PT ;  /* 0x0000000543057209 */ /* 0x000fe40007810000 */
[----:B------:R-:W-:Y:S02]  /*2fa0*/  ISETP.GT.AND P2, PT, R4, 0x18, !P2 ;  /* 0x000000180400780c */ /* 0x000fe40005744270 */
[----:B------:R-:W-:-:S02]  /*2fb0*/  FMNMX.FTZ R5, R49, R5, !PT ;  /* 0x0000000531057209 */ /* 0x000fc40007810000 */
[----:B------:R-:W-:Y:S02]  /*2fc0*/  ISETP.LT.OR P2, PT, R3, 0x19, P2 ;  /* 0x000000190300780c */ /* 0x000fe40001741670 */
[----:B------:R-:W-:Y:S02]  /*2fd0*/  FMNMX.FTZ R5, R69, R5, !PT ;  /* 0x0000000545057209 */ /* 0x000fe40007810000 */
[----:B------:R-:W-:Y:S02]  /*2fe0*/  FSEL R38, R38, -INF , !P2 ;  /* 0xff80000026267808 */ /* 0x000fe40005000000 */
[----:B------:R-:W-:Y:S02]  /*2ff0*/  ISETP.NE.AND P2, PT, R28, RZ, PT ;  /* 0x000000ff1c00720c */ /* 0x000fe40003f45270 */
[----:B------:R-:W-:Y:S02]  /*3000*/  ISETP.NE.AND P6, PT, R8, RZ, PT ;  /* 0x000000ff0800720c */ /* 0x000fe40003fc5270 */
[----:B------:R-:W-:-:S02]  /*3010*/  ISETP.GT.AND P2, PT, R4, 0x19, !P2 ;  /* 0x000000190400780c */ /* 0x000fc40005744270 */
[----:B------:R-:W-:Y:S02]  /*3020*/  ISETP.GT.AND P3, PT, R4, 0x8, !P3 ;  /* 0x000000080400780c */ /* 0x000fe40005f64270 */
[----:B------:R-:W-:Y:S02]  /*3030*/  ISETP.LT.OR P2, PT, R3, 0x1a, P2 ;  /* 0x0000001a0300780c */ /* 0x000fe40001741670 */
[----:B------:R-:W-:Y:S02]  /*3040*/  FMNMX.FTZ R8, R53, R5, !PT ;  /* 0x0000000535087209 */ /* 0x000fe40007810000 */
[----:B------:R-:W-:Y:S02]  /*3050*/  FSEL R39, R39, -INF , !P2 ;  /* 0xff80000027277808 */ /* 0x000fe40005000000 */
[----:B------:R-:W-:Y:S01]  /*3060*/  ISETP.NE.AND P2, PT, R32, RZ, PT ;  /* 0x000000ff2000720c */ /* 0x000fe20003f45270 */
[----:B------:R-:W0:Y:S01]  /*3070*/  SHFL.BFLY PT, R5, R8, 0x2, 0x1f ;  /* 0x0c401f0008057f89 */ /* 0x000e2200000e0000 */
[----:B------:R-:W-:-:S02]  /*3080*/  ISETP.LT.OR P3, PT, R3, 0x9, P3 ;  /* 0x000000090300780c */ /* 0x000fc40001f61670 */
[----:B------:R-:W-:Y:S02]  /*3090*/  ISETP.GT.AND P2, PT, R4, 0x20, !P2 ;  /* 0x000000200400780c */ /* 0x000fe40005744270 */
[----:B------:R-:W-:Y:S02]  /*30a0*/  FSEL R30, R30, -INF , !P3 ;  /* 0xff8000001e1e7808 */ /* 0x000fe40005800000 */
[----:B------:R-:W-:Y:S02]  /*30b0*/  ISETP.LT.OR P2, PT, R3, 0x21, P2 ;  /* 0x000000210300780c */ /* 0x000fe40001741670 */
[----:B------:R-:W-:Y:S02]  /*30c0*/  ISETP.NE.AND P3, PT, R40, RZ, PT ;  /* 0x000000ff2800720c */ /* 0x000fe40003f65270 */
[----:B------:R-:W-:Y:S02]  /*30d0*/  FSEL R42, R42, -INF , !P2 ;  /* 0xff8000002a2a7808 */ /* 0x000fe40005000000 */
[----:B------:R-:W-:-:S02]  /*30e0*/  ISETP.NE.AND P2, PT, R36, RZ, PT ;  /* 0x000000ff2400720c */ /* 0x000fc40003f45270 */
[C---:B------:R-:W-:Y:S02]  /*30f0*/  ISETP.GT.AND P4, PT, R4.reuse, 0x31, !P4 ;  /* 0x000000310400780c */ /* 0x040fe40006784270 */
[C---:B------:R-:W-:Y:S02]  /*3100*/  ISETP.GT.AND P2, PT, R4.reuse, 0x21, !P2 ;  /* 0x000000210400780c */ /* 0x040fe40005744270 */
[----:B------:R-:W-:Y:S02]  /*3110*/  ISETP.GT.AND P5, PT, R4, 0x38, !P5 ;  /* 0x000000380400780c */ /* 0x000fe40006fa4270 */
        /* <DEDUP_REMOVED lines=10> */
[----:B------:R-:W-:Y:S02]  /*31c0*/  ISETP.LT.OR P2, PT, R3, 0x1, P2 ;  /* 0x000000010300780c */ /* 0x000fe40001741670 */
[----:B0-----:R-:W-:Y:S02]  /*31d0*/  FMNMX.FTZ R9, R8, R5, !PT ;  /* 0x0000000508097209 */ /* 0x001fe40007810000 */
[----:B------:R-:W-:Y:S02]  /*31e0*/  FSEL R26, R26, -INF , !P2 ;  /* 0xff8000001a1a7808 */ /* 0x000fe40005000000 */
[----:B------:R-:W-:Y:S01]  /*31f0*/  ISETP.NE.AND P2, PT, R44, RZ, PT ;  /* 0x000000ff2c00720c */ /* 0x000fe20003f45270 */
[----:B------:R-:W0:Y:S01]  /*3200*/  SHFL.BFLY PT, R10, R9, 0x1, 0x1f ;  /* 0x0c201f00090a7f89 */ /* 0x000e2200000e0000 */
[----:B------:R-:W-:-:S02]  /*3210*/  FMNMX.FTZ R5, R26, R27, !PT ;  /* 0x0000001b1a057209 */ /* 0x000fc40007810000 */
[----:B------:R-:W-:Y:S02]  /*3220*/  ISETP.GT.AND P2, PT, R4, 0x29, !P2 ;  /* 0x000000290400780c */ /* 0x000fe40005744270 */
[----:B------:R-:W-:Y:S02]  /*3230*/  FMNMX.FTZ R6, R30, R5, !PT ;  /* 0x000000051e067209 */ /* 0x000fe40007810000 */
[----:B------:R-:W-:Y:S02]  /*3240*/  ISETP.LT.OR P2, PT, R3, 0x2a, P2 ;  /* 0x0000002a0300780c */ /* 0x000fe40001741670 */
[----:B------:R-:W-:Y:S02]  /*3250*/  FMNMX.FTZ R5, R31, R6, !PT ;  /* 0x000000061f057209 */ /* 0x000fe40007810000 */
[----:B------:R-:W-:Y:S02]  /*3260*/  FSEL R47, R47, -INF , !P2 ;  /* 0xff8000002f2f7808 */ /* 0x000fe40005000000 */
[----:B------:R-:W-:-:S02]  /*3270*/  FMNMX.FTZ R6, R34, R5, !PT ;  /* 0x0000000522067209 */ /* 0x000fc40007810000 */
[----:B------:R-:W-:Y:S02]  /*3280*/  ISETP.LT.OR P3, PT, R3, 0x31, P3 ;  /* 0x000000310300780c */ /* 0x000fe40001f61670 */
[----:B------:R-:W-:Y:S02]  /*3290*/  FMNMX.FTZ R7, R35, R6, !PT ;  /* 0x0000000623077209 */ /* 0x000fe40007810000 */
[----:B------:R-:W-:Y:S02]  /*32a0*/  FSEL R50, R50, -INF , !P3 ;  /* 0xff80000032327808 */ /* 0x000fe40005800000 */
[----:B------:R-:W-:Y:S02]  /*32b0*/  FMNMX.FTZ R6, R38, R7, !PT ;  /* 0x0000000726067209 */ /* 0x000fe40007810000 */
[----:B------:R-:W-:Y:S02]  /*32c0*/  ISETP.LT.OR P5, PT, R3, 0x39, P5 ;  /* 0x000000390300780c */ /* 0x000fe40002fa1670 */
[----:B0-----:R-:W-:Y:S01]  /*32d0*/  FMNMX.FTZ R5, R9, R10, !PT ;  /* 0x0000000a09057209 */ /* 0x001fe20007810000 */
[----:B------:R-:W-:Y:S01]  /*32e0*/  IMAD.U32 R10, RZ, RZ, UR37 ;  /* 0x00000025ff0a7e24 */ /* 0x000fe2000f8e00ff */
[----:B------:R-:W-:-:S02]  /*32f0*/  FMNMX.FTZ R7, R39, R6, !PT ;  /* 0x0000000627077209 */ /* 0x000fc40007810000 */
[C---:B------:R-:W-:Y:S01]  /*3300*/  FSETP.NEU.FTZ.AND P2, PT, R5.reuse, -INF , PT ;  /* 0xff8000000500780b */ /* 0x040fe20003f5d000 */
[----:B------:R-:W-:-:S01]  /*3310*/  FFMA.FTZ R8, R5, R10, -8 ;  /* 0xc100000005087423 */ /* 0x000fc2000001000a */
[----:B------:R-:W-:Y:S02]  /*3320*/  FMNMX.FTZ R6, R42, R7, !PT ;  /* 0x000000072a067209 */ /* 0x000fe40007810000 */
[----:B------:R-:W-:Y:S02]  /*3330*/  FSEL R51, R51, -INF , !P4 ;  /* 0xff80000033337808 */ /* 0x000fe40006000000 */
[----:B------:R-:W-:Y:S02]  /*3340*/  FMNMX.FTZ R7, R43, R6, !PT ;  /* 0x000000062b077209 */ /* 0x000fe40007810000 */
[----:B------:R-:W-:Y:S02]  /*3350*/  FSEL R8, R8, RZ, P2 ;  /* 0x000000ff08087208 */ /* 0x000fe40001000000 */
[----:B------:R-:W-:-:S02]  /*3360*/  ISETP.GT.AND P2, PT, R4, 0x39, !P6 ;  /* 0x000000390400780c */ /* 0x000fc40007744270 */
[----:B------:R-:W-:Y:S01]  /*3370*/  FMNMX.FTZ R4, R46, R7, !PT ;  /* 0x000000072e047209 */ /* 0x000fe20007810000 */
[--C-:B------:R-:W-:Y:S01]  /*3380*/  FFMA.FTZ R6, R15, UR37, -R8.reuse ;  /* 0x000000250f067c23 */ /* 0x100fe20008010808 */
[----:B------:R-:W-:Y:S01]  /*3390*/  ISETP.LT.OR P2, PT, R3, 0x3a, P2 ;  /* 0x0000003a0300780c */ /* 0x000fe20001741670 */
[--C-:B------:R-:W-:Y:S01]  /*33a0*/  FFMA.FTZ R11, R29, UR37, -R8.reuse ;  /* 0x000000251d0b7c23 */ /* 0x100fe20008010808 */
[----:B------:R-:W-:Y:S01]  /*33b0*/  FMNMX.FTZ R7, R47, R4, !PT ;  /* 0x000000042f077209 */ /* 0x000fe20007810000 */
[----:B------:R0:W-:Y:S01]  /*33c0*/  MUFU.EX2 R9, R6 ;  /* 0x0000000600097308 */ /* 0x0001e20000000800 */
[----:B------:R-:W-:Y:S01]  /*33d0*/  FSEL R54, R54, -INF , !P5 ;  /* 0xff80000036367808 */ /* 0x000fe20006800000 */
[----:B------:R-:W-:Y:S01]  /*33e0*/  IMAD.U32 R29, RZ, RZ, UR37 ;  /* 0x00000025ff1d7e24 */ /* 0x000fe2000f8e00ff */
[----:B------:R-:W-:Y:S01]  /*33f0*/  FMNMX.FTZ R4, R50, R7, !PT ;  /* 0x0000000732047209 */ /* 0x000fe20007810000 */
[--C-:B------:R-:W-:Y:S01]  /*3400*/  FFMA.FTZ R10, R25, UR37, -R8.reuse ;  /* 0x00000025190a7c23 */ /* 0x100fe20008010808 */
[----:B------:R-:W-:Y:S01]  /*3410*/  FSEL R55, R55, -INF , !P2 ;  /* 0xff80000037377808 */ /* 0x000fe20005000000 */
[--C-:B------:R-:W-:Y:S01]  /*3420*/  FFMA.FTZ R13, R57, UR37, -R8.reuse ;  /* 0x00000025390d7c23 */ /* 0x100fe20008010808 */
[----:B------:R-:W-:Y:S01]  /*3430*/  FMNMX.FTZ R3, R51, R4, !PT ;  /* 0x0000000433037209 */ /* 0x000fe20007810000 */
[----:B------:R1:W-:Y:S01]  /*3440*/  MUFU.EX2 R12, R11 ;  /* 0x0000000b000c7308 */ /* 0x0003e20000000800 */
[----:B0-----:R-:W-:-:S01]  /*3450*/  FFMA.FTZ R6, R21, UR37, -R8 ;  /* 0x0000002515067c23 */ /* 0x001fc20008010808 */
[--C-:B------:R-:W-:Y:S01]  /*3460*/  FFMA.FTZ R14, R33, UR37, -R8.reuse ;  /* 0x00000025210e7c23 */ /* 0x100fe20008010808 */
[----:B------:R-:W-:Y:S01]  /*3470*/  FMNMX.FTZ R4, R54, R3, !PT ;  /* 0x0000000336047209 */ /* 0x000fe20007810000 */
[--C-:B------:R-:W-:Y:S01]  /*3480*/  FFMA.FTZ R15, R61, UR37, -R8.reuse ;  /* 0x000000253d0f7c23 */ /* 0x100fe20008010808 */
[----:B------:R-:W-:-:S01]  /*3490*/  FFMA.FTZ R20, R37, UR37, -R8 ;  /* 0x0000002525147c23 */ /* 0x000fc20008010808 */
[--C-:B------:R-:W-:Y:S01]  /*34a0*/  FFMA.FTZ R24, R45, UR37, -R8.reuse ;  /* 0x000000252d187c23 */ /* 0x100fe20008010808 */
[----:B------:R-:W-:Y:S01]  /*34b0*/  FMNMX.FTZ R4, R55, R4, !PT ;  /* 0x0000000437047209 */ /* 0x000fe20007810000 */
[----:B------:R-:W-:Y:S01]  /*34c0*/  MUFU.EX2 R7, R6 ;  /* 0x0000000600077308 */ /* 0x000fe20000000800 */
[----:B-1----:R-:W-:-:S01]  /*34d0*/  FFMA.FTZ R11, R65, UR37, -R8 ;  /* 0x00000025410b7c23 */ /* 0x002fc20008010808 */
[--C-:B------:R-:W-:Y:S01]  /*34e0*/  FFMA.FTZ R21, R63, UR37, -R8.reuse ;  /* 0x000000253f157c23 */ /* 0x100fe20008010808 */
[----:B------:R-:W-:-:S01]  /*34f0*/  FFMA.FTZ R25, R67, UR37, -R8 ;  /* 0x0000002543197c23 */ /* 0x000fc20008010808 */
[----:B------:R-:W0:Y:S01]  /*3500*/  SHFL.BFLY PT, R3, R4, 0x2, 0x1f ;  /* 0x0c401f0004037f89 */ /* 0x000e2200000e0000 */
[----:B------:R-:W-:-:S01]  /*3510*/  FFMA.FTZ R28, R49, UR37, -R8 ;  /* 0x00000025311c7c23 */ /* 0x000fc20008010808 */
[----:B------:R-:W-:-:S02]  /*3520*/  R2UR UR10, R59 ;  /* 0x000000003b0a72ca */ /* 0x000fc400000e0000 */
[----:B------:R-:W1:Y:S08]  /*3530*/  MUFU.EX2 R10, R10 ;  /* 0x0000000a000a7308 */ /* 0x000e700000000800 */
[----:B------:R-:W-:Y:S03]  /*3540*/  MUFU.EX2 R13, R13 ;  /* 0x0000000d000d7308 */ /* 0x000fe60000000800 */
[----:B------:R-:W-:-:S05]  /*3550*/  UIADD3 UR6, UR10, UR6, URZ ;  /* 0x000000060a067290 */ /* 0x000fca000fffe03f */
[----:B------:R-:W-:Y:S01]  /*3560*/  MUFU.EX2 R14, R14 ;  /* 0x0000000e000e7308 */ /* 0x000fe20000000800 */
[----:B-1----:R-:W-:-:S01]  /*3570*/  FADD.FTZ R32, R9, R10 ;  /* 0x0000000a09207221 */ /* 0x002fc20000010000 */
[----:B0-----:R-:W-:-:S03]  /*3580*/  FMNMX.FTZ R3, R4, R3, !PT ;  /* 0x0000000304037209 */ /* 0x001fc60007810000 */
[----:B------:R-:W-:Y:S01]  /*3590*/  FADD.FTZ R37, R7, R32 ;  /* 0x0000002007257221 */ /* 0x000fe20000010000 */
[----:B------:R-:W-:-:S02]  /*35a0*/  FFMA.FTZ R4, R41, UR37, -R8 ;  /* 0x0000002529047c23 */ /* 0x000fc40008010808 */
[----:B------:R-:W-:Y:S01]  /*35b0*/  MUFU.EX2 R15, R15 ;  /* 0x0000000f000f7308 */ /* 0x000fe20000000800 */
[----:B------:R-:W0:Y:S01]  /*35c0*/  SHFL.BFLY PT, R6, R3, 0x1, 0x1f ;  /* 0x0c201f0003067f89 */ /* 0x000e2200000e0000 */
[----:B------:R-:W-:-:S06]  /*35d0*/  FADD.FTZ R36, R12, R37 ;  /* 0x000000250c247221 */ /* 0x000fcc0000010000 */
[----:B------:R-:W-:Y:S08]  /*35e0*/  MUFU.EX2 R20, R20 ;  /* 0x0000001400147308 */ /* 0x000ff00000000800 */
[----:B------:R-:W-:Y:S08]  /*35f0*/  MUFU.EX2 R11, R11 ;  /* 0x0000000b000b7308 */ /* 0x000ff00000000800 */
[----:B------:R-:W-:Y:S01]  /*3600*/  MUFU.EX2 R24, R24 ;  /* 0x0000001800187308 */ /* 0x000fe20000000800 */
[----:B0-----:R-:W-:Y:S01]  /*3610*/  FMNMX.FTZ R6, R3, R6, !PT ;  /* 0x0000000603067209 */ /* 0x001fe20007810000 */
        /* <DEDUP_REMOVED lines=24> */
[----:B------:R-:W-:-:S05]  /*37a0*/  FFMA.FTZ R29, R55, UR37, -R29 ;  /* 0x00000025371d7c23 */ /* 0x000fca000801081d */
[----:B------:R-:W1:Y:S08]  /*37b0*/  MUFU.EX2 R30, R30 ;  /* 0x0000001e001e7308 */ /* 0x000e700000000800 */
[----:B------:R-:W2:Y:S01]  /*37c0*/  MUFU.EX2 R31, R31 ;  /* 0x0000001f001f7308 */ /* 0x000ea20000000800 */
[----:B0-----:R-:W-:-:S07]  /*37d0*/  FADD.FTZ R33, R26, R27 ;  /* 0x0000001b1a217221 */ /* 0x001fce0000010000 */
[----:B------:R-:W0:Y:S01]  /*37e0*/  MUFU.EX2 R34, R34 ;  /* 0x0000002200227308 */ /* 0x000e220000000800 */
[----:B-1----:R-:W-:-:S07]  /*37f0*/  FADD.FTZ R32, R30, R33 ;  /* 0x000000211e207221 */ /* 0x002fce0000010000 */
[----:B------:R-:W1:Y:S01]  /*3800*/  MUFU.EX2 R35, R35 ;  /* 0x0000002300237308 */ /* 0x000e620000000800 */
[----:B--2---:R-:W-:-:S01]  /*3810*/  FADD.FTZ R33, R31, R32 ;  /* 0x000000201f217221 */ /* 0x004fc20000010000 */
[----:B------:R-:W-:Y:S01]  /*3820*/  F2FP.SATFINITE.E4M3.F32.PACK_AB_MERGE_C R32, R12, R7, RZ ;  /* 0x000000070c20723e */ /* 0x000fe200048070ff */
[----:B------:R-:W-:-:S01]  /*3830*/  FADD.FTZ R7, R13, R36 ;  /* 0x000000240d077221 */ /* 0x000fc20000010000 */
[----:B------:R-:W-:Y:S02]  /*3840*/  F2FP.SATFINITE.E4M3.F32.PACK_AB_MERGE_C R30, R31, R30, RZ ;  /* 0x0000001e1f1e723e */ /* 0x000fe400048070ff */
[----:B------:R-:W-:Y:S01]  /*3850*/  F2FP.SATFINITE.E4M3.F32.PACK_AB_MERGE_C R188, R10, R9, R32 ;  /* 0x000000090abc723e */ /* 0x000fe20004807020 */
[----:B------:R-:W-:Y:S01]  /*3860*/  FADD.FTZ R10, R14, R7 ;  /* 0x000000070e0a7221 */ /* 0x000fe20000010000 */
[----:B------:R-:W2:Y:S01]  /*3870*/  MUFU.EX2 R38, R38 ;  /* 0x0000002600267308 */ /* 0x000ea20000000800 */
[----:B0-----:R-:W-:-:S01]  /*3880*/  FADD.FTZ R12, R34, R33 ;  /* 0x00000021220c7221 */ /* 0x001fc20000010000 */
[----:B------:R-:W-:Y:S01]  /*3890*/  F2FP.SATFINITE.E4M3.F32.PACK_AB_MERGE_C R9, R20, R15, RZ ;  /* 0x0000000f1409723e */ /* 0x000fe200048070ff */
[----:B------:R-:W-:-:S01]  /*38a0*/  FADD.FTZ R15, R15, R10 ;  /* 0x0000000a0f0f7221 */ /* 0x000fc20000010000 */
[----:B------:R-:W-:-:S02]  /*38b0*/  F2FP.SATFINITE.E4M3.F32.PACK_AB_MERGE_C R189, R27, R26, R30 ;  /* 0x0000001a1bbd723e */ /* 0x000fc4000480701e */
[----:B------:R-:W-:Y:S01]  /*38c0*/  F2FP.SATFINITE.E4M3.F32.PACK_AB_MERGE_C R190, R14, R13, R9 ;  /* 0x0000000d0ebe723e */ /* 0x000fe20004807009 */
[----:B------:R-:W-:Y:S01]  /*38d0*/  FADD.FTZ R20, R20, R15 ;  /* 0x0000000f14147221 */ /* 0x000fe20000010000 */
[----:B------:R-:W0:Y:S01]  /*38e0*/  MUFU.EX2 R39, R39 ;  /* 0x0000002700277308 */ /* 0x000e220000000800 */
[----:B-1----:R-:W-:-:S01]  /*38f0*/  FADD.FTZ R7, R35, R12 ;  /* 0x0000000c23077221 */ /* 0x002fc20000010000 */
[----:B------:R-:W-:Y:S01]  /*3900*/  F2FP.SATFINITE.E4M3.F32.PACK_AB_MERGE_C R12, R24, R11, RZ ;  /* 0x0000000b180c723e */ /* 0x000fe200048070ff */
[----:B------:R-:W-:-:S05]  /*3910*/  FADD.FTZ R9, R21, R20 ;  /* 0x0000001415097221 */ /* 0x000fca0000010000 */
[----:B------:R-:W1:Y:S01]  /*3920*/  MUFU.EX2 R42, R42 ;  /* 0x0000002a002a7308 */ /* 0x000e620000000800 */
[----:B--2---:R-:W-:-:S07]  /*3930*/  FADD.FTZ R10, R38, R7 ;  /* 0x00000007260a7221 */ /* 0x004fce0000010000 */
[----:B------:R-:W2:Y:S01]  /*3940*/  MUFU.EX2 R4, R4 ;  /* 0x0000000400047308 */ /* 0x000ea20000000800 */
[----:B0-----:R-:W-:-:S01]  /*3950*/  FADD.FTZ R7, R39, R10 ;  /* 0x0000000a27077221 */ /* 0x001fc20000010000 */
[----:B------:R-:W-:-:S04]  /*3960*/  F2FP.SATFINITE.E4M3.F32.PACK_AB_MERGE_C R38, R39, R38, RZ ;  /* 0x000000262726723e */ /* 0x000fc800048070ff */
[----:B------:R-:W-:Y:S02]  /*3970*/  F2FP.SATFINITE.E4M3.F32.PACK_AB_MERGE_C R191, R35, R34, R38 ;  /* 0x0000002223bf723e */ /* 0x000fe40004807026 */
[----:B------:R-:W0:Y:S01]  /*3980*/  MUFU.EX2 R43, R43 ;  /* 0x0000002b002b7308 */ /* 0x000e220000000800 */
[----:B-1----:R-:W-:-:S07]  /*3990*/  FADD.FTZ R10, R42, R7 ;  /* 0x000000072a0a7221 */ /* 0x002fce0000010000 */
[----:B------:R-:W1:Y:S01]  /*39a0*/  MUFU.EX2 R46, R46 ;  /* 0x0000002e002e7308 */ /* 0x000e620000000800 */
[C---:B--2---:R-:W-:Y:S01]  /*39b0*/  F2FP.SATFINITE.E4M3.F32.PACK_AB_MERGE_C R184, R4.reuse, R21, R12 ;  /* 0x0000001504b8723e */ /* 0x044fe2000480700c */
[----:B------:R-:W-:-:S04]  /*39c0*/  FADD.FTZ R4, R4, R9 ;  /* 0x0000000904047221 */ /* 0x000fc80000010000 */
[----:B------:R-:W-:Y:S02]  /*39d0*/  FADD.FTZ R11, R11, R4 ;  /* 0x000000040b0b7221 */ /* 0x000fe40000010000 */
[----:B------:R-:W-:Y:S01]  /*39e0*/  MUFU.EX2 R3, R3 ;  /* 0x0000000300037308 */ /* 0x000fe20000000800 */
[----:B0-----:R-:W-:-:S01]  /*39f0*/  FADD.FTZ R7, R43, R10 ;  /* 0x0000000a2b077221 */ /* 0x001fc20000010000 */
[----:B------:R-:W-:-:S06]  /*3a00*/  FADD.FTZ R24, R24, R11 ;  /* 0x0000000b18187221 */ /* 0x000fcc0000010000 */
[----:B------:R-:W0:Y:S01]  /*3a10*/  MUFU.EX2 R8, R8 ;  /* 0x0000000800087308 */ /* 0x000e220000000800 */
[----:B-1----:R-:W-:-:S07]  /*3a20*/  FADD.FTZ R4, R46, R7 ;  /* 0x000000072e047221 */ /* 0x002fce0000010000 */
[----:B------:R-:W1:Y:S08]  /*3a30*/  MUFU.EX2 R47, R47 ;  /* 0x0000002f002f7308 */ /* 0x000e700000000800 */
[----:B------:R-:W-:Y:S01]  /*3a40*/  MUFU.EX2 R25, R25 ;  /* 0x0000001900197308 */ /* 0x000fe20000000800 */
[----:B0-----:R-:W-:-:S07]  /*3a50*/  F2FP.SATFINITE.E4M3.F32.PACK_AB_MERGE_C R9, R8, R3, RZ ;  /* 0x000000030809723e */ /* 0x001fce00048070ff */
[----:B------:R-:W0:Y:S01]  /*3a60*/  MUFU.EX2 R28, R28 ;  /* 0x0000001c001c7308 */ /* 0x000e220000000800 */
[----:B-1----:R-:W-:-:S01]  /*3a70*/  FADD.FTZ R7, R47, R4 ;  /* 0x000000042f077221 */ /* 0x002fc20000010000 */
[----:B------:R-:W-:-:S04]  /*3a80*/  F2FP.SATFINITE.E4M3.F32.PACK_AB_MERGE_C R46, R47, R46, RZ ;  /* 0x0000002e2f2e723e */ /* 0x000fc800048070ff */
[----:B------:R-:W-:Y:S02]  /*3a90*/  F2FP.SATFINITE.E4M3.F32.PACK_AB_MERGE_C R185, R43, R42, R46 ;  /* 0x0000002a2bb9723e */ /* 0x000fe4000480702e */
[----:B------:R-:W1:Y:S08]  /*3aa0*/  MUFU.EX2 R50, R50 ;  /* 0x0000003200327308 */ /* 0x000e700000000800 */
[----:B------:R-:W2:Y:S01]  /*3ab0*/  MUFU.EX2 R51, R51 ;  /* 0x0000003300337308 */ /* 0x000ea20000000800 */
[----:B0-----:R-:W-:Y:S01]  /*3ac0*/  F2FP.SATFINITE.E4M3.F32.PACK_AB_MERGE_C R186, R28, R25, R9 ;  /* 0x000000191cba723e */ /* 0x001fe20004807009 */
[----:B------:R-:W-:-:S04]  /*3ad0*/  FADD.FTZ R25, R25, R24 ;  /* 0x0000001819197221 */ /* 0x000fc80000010000 */
[----:B------:R-:W-:Y:S02]  /*3ae0*/  FADD.FTZ R28, R28, R25 ;  /* 0x000000191c1c7221 */ /* 0x000fe40000010000 */
[----:B------:R-:W0:Y:S01]  /*3af0*/  MUFU.EX2 R54, R54 ;  /* 0x0000003600367308 */ /* 0x000e220000000800 */
[----:B-1----:R-:W-:-:S01]  /*3b00*/  FADD.FTZ R4, R50, R7 ;  /* 0x0000000732047221 */ /* 0x002fc20000010000 */
[----:B------:R-:W-:-:S04]  /*3b10*/  FADD.FTZ R3, R3, R28 ;  /* 0x0000001c03037221 */ /* 0x000fc80000010000 */
[----:B------:R-:W-:Y:S02]  /*3b20*/  FADD.FTZ R3, R8, R3 ;  /* 0x0000000308037221 */ /* 0x000fe40000010000 */
[----:B------:R-:W1:Y:S01]  /*3b30*/  MUFU.EX2 R29, R29 ;  /* 0x0000001d001d7308 */ /* 0x000e620000000800 */
[----:B--2---:R-:W-:-:S04]  /*3b40*/  FADD.FTZ R7, R51, R4 ;  /* 0x0000000433077221 */ /* 0x004fc80000010000 */
[----:B0-----:R-:W-:Y:S01]  /*3b50*/  FADD.FTZ R4, R54, R7 ;  /* 0x0000000736047221 */ /* 0x001fe20000010000 */
[----:B------:R-:W-:Y:S01]  /*3b60*/  VIADD R7, R58, 0xfffffffe ;  /* 0xfffffffe3a077836 */ /* 0x000fe20000000000 */
[C---:B-1----:R-:W-:Y:S02]  /*3b70*/  F2FP.SATFINITE.E4M3.F32.PACK_AB_MERGE_C R9, R29.reuse, R54, RZ ;  /* 0x000000361d09723e */ /* 0x042fe400048070ff */
        /* <DEDUP_REMOVED lines=14> */
.L_x_1000:
[----:B------:R-:W-:-:S11]  /*3c60*/  UISETP.NE.AND UP1, UPT, UR7, 0x1, UPT ;  /* 0x000000010700788c */ /* 0x000fd6000bf25270 */
[----:B------:R-:W-:Y:S02]  /*3c70*/  @UP1 ULDC.64 UR10, c[0x0][0x9e8] ;  /* 0x00027a00000a1ab9 */ /* 0x000fe40000000a00 */
[----:B------:R-:W-:-:S04]  /*3c80*/  UIMAD.WIDE.U32 UR14, UR18, UR10, URZ ;  /* 0x0000000a120e72a5 */ /* 0x000fc8000f8e003f */
[----:B------:R-:W-:-:S12]  /*3c90*/  @UP1 USHF.R.U32.HI UR18, URZ, UR11, UR15 ;  /* 0x0000000b3f121299 */ /* 0x000fd8000801160f */
.L_x_1001:
[----:B------:R-:W-:-:S04]  /*3ca0*/  UIMAD UR7, UR18, UR7, UR7 ;  /* 0x00000007120772a4 */ /* 0x000fc8000f8e0207 */
[----:B------:R-:W-:-:S04]  /*3cb0*/  UISETP.LT.AND UP1, UPT, UR6, UR7, UPT ;  /* 0x000000070600728c */ /* 0x000fc8000bf21270 */
[----:B------:R-:W-:-:S12]  /*3cc0*/  USEL UR6, UR6, UR7, UP1 ;  /* 0x0000000706067287 */ /* 0x000fd80008800000 */
.L_x_999:
        /* <DEDUP_REMOVED lines=71> */
[----:B------:R-:W-:Y:S01]  /*4140*/  IMAD.IADD R15, R16, 0x1, -R17 ;  /* 0x00000001100f7824 */ /* 0x000fe200078e0a11 */
[----:B------:R-:W-:Y:S01]  /*4150*/  ULDC UR53, c[0x0][0x9e4] ;  /* 0x0002790000357ab9 */ /* 0x000fe20000000800 */
[----:B------:R-:W-:Y:S01]  /*4160*/  IMAD.MOV.U32 R151, RZ, RZ, RZ ;  /* 0x000000ffff977224 */ /* 0x000fe200078e00ff */
[----:B------:R-:W-:Y:S01]  /*4170*/  ULDC UR54, c[0x0][0x9dc] ;  /* 0x0002770000367ab9 */ /* 0x000fe20000000800 */
[----:B------:R-:W-:Y:S01]  /*4180*/  IMAD.IADD R13, R0, 0x1, R15 ;  /* 0x00000001000d7824 */ /* 0x000fe200078e020f */
[----:B------:R-:W-:-:S03]  /*4190*/  ULDC UR55, c[0x0][0x9e0] ;  /* 0x0002780000377ab9 */ /* 0x000fc60000000800 */
[----:B------:R-:W-:-:S05]  /*41a0*/  VIADD R11, R13, 0x8 ;  /* 0x000000080d0b7836 */ /* 0x000fca0000000000 */
[----:B------:R-:W-:-:S07]  /*41b0*/  LOP3.LUT R9, RZ, R11, RZ, 0x33, !PT ;  /* 0x0000000bff097212 */ /* 0x000fce00078e33ff */
.L_x_1020:
        /* <DEDUP_REMOVED lines=9> */
.L_x_1004:
[----:B------:R-:W-:Y:S01]  /*4250*/  ULEA UR6, UR57, UR41, 0x3 ;  /* 0x0000002939067291 */ /* 0x000fe2000f8e183f */
[----:B------:R-:W-:-:S05]  /*4260*/  IMAD.U32 R8, RZ, RZ, UR56 ;  /* 0x00000038ff087e24 */ /* 0x000fca000f8e00ff */
[----:B------:R-:W-:-:S04]  /*4270*/  SHF.L.U32 R8, R8, 0x1f, RZ ;  /* 0x0000001f08087819 */ /* 0x000fc800000006ff */
[----:B------:R0:W1:Y:S01]  /*4280*/  SYNCS.PHASECHK.TRANS64.TRYWAIT P2, [UR6+0x28430], R8 ;  /* 0x02843008ff0075a7 */ /* 0x0000620008040146 */
[----:B------:R-:W-:Y:S05]  /*4290*/  @!P0 BRA `(.L_x_1005) ;  /* 0x0000000000048947 */ /* 0x000fea0003800000 */
[----:B------:R-:W-:Y:S01]  /*42a0*/  BPT.TRAP 0x1 ;  /* 0x000000040000795c */ /* 0x000fe20000300000 */
.L_x_1005:
[----:B-1----:R-:W-:Y:S05]  /*42b0*/  @P2 BRA `(.L_x_1003) ;  /* 0x0000000000082947 */ /* 0x002fea0003800000 */
[----:B------:R-:W1:Y:S02]  /*42c0*/  SYNCS.PHASECHK.TRANS64.TRYWAIT P2, [UR6+0x28430], R8 ;  /* 0x02843008ff0075a7 */ /* 0x000e640008040146 */
[----:B-1----:R-:W-:Y:S05]  /*42d0*/  @!P2 BRA `(.L_x_1006) ;  /* 0x000000f800a8a947 */ /* 0x002fea0003800000 */
.L_x_1003:
[----:B------:R-:W2:Y:S01]  /*42e0*/  S2R R10, SR_TID.X ;  /* 0x00000000000a7919 */ /* 0x000ea20000002100 */
[----:B------:R-:W-:Y:S01]  /*42f0*/  ULEA UR34, UR57, UR49, 0xa ;  /* 0x0000003139227291 */ /* 0x000fe2000f8e503f */
[----:B------:R-:W-:Y:S01]  /*4300*/  UMOV UR35, 0x40000040 ;  /* 0x4000004000237882 */ /* 0x000fe20000000000 */
[----:B------:R-:W-:Y:S02]  /*4310*/  UMOV UR7, 0x40000040 ;  /* 0x4000004000077882 */ /* 0x000fe40000000000 */
[----:B------:R-:W-:Y:S02]  /*4320*/  UIADD3 UR6, UR34, 0x2, URZ ;  /* 0x0000000222067890 */ /* 0x000fe4000fffe03f */
        /* <DEDUP_REMOVED lines=13> */
[----:B01----:R-:W-:-:S05]  /*4400*/  VIADD R8, R10, 0x8 ;  /* 0x000000080a087836 */ /* 0x003fca0000000000 */
        /* <DEDUP_REMOVED lines=25> */
[----:B0-----:R-:W-:Y:S05]  /*45a0*/  @P3 BRA `(.L_x_1007) ;  /* 0x00000000002c3947 */ /* 0x001fea0003800000 */
[----:B------:R-:W-:Y:S05]  /*45b0*/  @!P0 BRA `(.L_x_1008) ;  /* 0x0000000000048947 */ /* 0x000fea0003800000 */
[----:B------:R-:W-:Y:S01]  /*45c0*/  BPT.TRAP 0x1 ;  /* 0x000000040000795c */ /* 0x000fe20000300000 */
.L_x_1008:
[----:B------:R-:W-:Y:S01]  /*45d0*/  ULEA UR6, UR52, UR41, 0x3 ;  /* 0x0000002934067291 */ /* 0x000fe2000f8e183f */
[----:B------:R-:W-:-:S05]  /*45e0*/  IMAD.U32 R8, RZ, RZ, UR45 ;  /* 0x0000002dff087e24 */ /* 0x000fca000f8e00ff */
[----:B------:R-:W-:-:S04]  /*45f0*/  SHF.L.U32 R8, R8, 0x1f, RZ ;  /* 0x0000001f08087819 */ /* 0x000fc800000006ff */
[----:B------:R0:W1:Y:S01]  /*4600*/  SYNCS.PHASECHK.TRANS64.TRYWAIT P2, [UR6+0x28450], R8 ;  /* 0x02845008ff0075a7 */ /* 0x0000620008040146 */
[----:B------:R-:W-:Y:S05]  /*4610*/  @!P0 BRA `(.L_x_1009) ;  /* 0x0000000000048947 */ /* 0x000fea0003800000 */
[----:B------:R-:W-:Y:S01]  /*4620*/  BPT.TRAP 0x1 ;  /* 0x000000040000795c */ /* 0x000fe20000300000 */
.L_x_1009:
[----:B-1----:R-:W-:Y:S05]  /*4630*/  @P2 BRA `(.L_x_1007) ;  /* 0x0000000000082947 */ /* 0x002fea0003800000 */
[----:B------:R-:W1:Y:S02]  /*4640*/  SYNCS.PHASECHK.TRANS64.TRYWAIT P2, [UR6+0x28450], R8 ;  /* 0x02845008ff0075a7 */ /* 0x000e640008040146 */
[----:B-1----:R-:W-:Y:S05]  /*4650*/  @!P2 BRA `(.L_x_1010) ;  /* 0x000000f400e0a947 */ /* 0x002fea0003800000 */
.L_x_1007:
[----:B------:R-:W-:Y:S01]  /*4660*/  UIADD3 UR6, UR41, 0x8000, URZ ;  /* 0x0000800029067890 */ /* 0x000fe2000fffe03f */
[----:B------:R-:W-:Y:S01]  /*4670*/  WARPGROUP.ARRIVE ;  /* 0x00000000000079c5 */ /* 0x000fe20000000000 */
[----:B------:R-:W-:-:S05]  /*4680*/  UMOV UR7, 0x80000020 ;  /* 0x8000002000077882 */ /* 0x000fca0000000000 */
[----:B------:R-:W2:Y:S01]  /*4690*/  S2R R12, SR_TID.X ;  /* 0x00000000000c7919 */ /* 0x000ea20000002100 */
[----:B------:R-:W-:Y:S01]  /*46a0*/  USHF.R.U32.HI UR6, URZ, 0x4, UR6 ;  /* 0x000000043f067899 */ /* 0x000fe20008011606 */
[----:B------:R-:W-:Y:S01]  /*46b0*/  IMAD.U32 R10, RZ, RZ, UR57 ;  /* 0x00000039ff0a7e24 */ /* 0x000fe2000f8e00ff */
[----:B------:R-:W-:Y:S02]  /*46c0*/  PLOP3.LUT P2, PT, PT, PT, UP0, 0x40, 0x0 ;  /* 0x000000000000781c */ /* 0x000fe40003f4e808 */
[----:B------:R-:W-:Y:S02]  /*46d0*/  ULOP3.LUT UR6, UR6, 0x3fff, URZ, 0xc0, !UPT ;  /* 0x00003fff06067892 */ /* 0x000fe4000f8ec03f */
[----:B------:R-:W-:Y:S02]  /*46e0*/  @!P1 LEA R10, R10, UR41, 0x3 ;  /* 0x000000290a0a9c11 */ /* 0x000fe4000f8e18ff */
[----:B------:R-:W-:-:S03]  /*46f0*/  ULOP3.LUT UR6, UR6, 0x10000, URZ, 0xfc, !UPT ;  /* 0x0001000006067892 */ /* 0x000fc6000f8efc3f */
[----:B------:R-:W-:Y:S01]  /*4700*/  @!P1 VIADD R10, R10, 0x28440 ;  /* 0x000284400a0a9836 */ /* 0x000fe20000000000 */
[----:B------:R-:W-:-:S04]  /*4710*/  ULEA UR6, UR52, UR6, 0xa ;  /* 0x0000000634067291 */ /* 0x000fc8000f8e503f */
[----:B------:R-:W-:-:S05]  /*4720*/  @!P1 PRMT R10, RZ, 0x654, R10 ;  /* 0x00000654ff0a9816 */ /* 0x000fca000000000a */
[----:B------:R-:W-:Y:S01]  /*4730*/  QGMMA.64x256x32.F32.E4M3.E4M3 R24, R188, gdesc[UR4], R24, gsb0 ;  /* 0x03e00004bc187df3 */ /* 0x000fe20008000818 */
[----:B------:R-:W-:Y:S01]  /*4740*/  UIADD3 UR6, UR6, 0x2, URZ ;  /* 0x0000000206067890 */ /* 0x000fe2000fffe03f */
[----:B------:R-:W-:Y:S01]  /*4750*/  UMOV UR7, 0x80000020 ;  /* 0x8000002000077882 */ /* 0x000fe20000000000 */
[----:B--2---:R-:W-:-:S04]  /*4760*/  SHF.R.U32.HI R12, RZ, 0x7, R12 ;  /* 0x00000007ff0c7819 */ /* 0x004fc8000001160c */
[----:B01----:R-:W-:Y:S01]  /*4770*/  IADD3 R8, -R12, 0xb, RZ ;  /* 0x0000000b0c087810 */ /* 0x003fe20007ffe1ff */
[----:B------:R-:W-:Y:S02]  /*4780*/  WARPGROUP.DEPBAR.LE gsb0, 0x0 ;  /* 0x00008000000079c5 */ /* 0x000fe40000010000 */
[----:B------:R-:W-:-:S15]  /*4790*/  WARPGROUP.ARRIVE ;  /* 0x00000000000079c5 */ /* 0x000fde0000000000 */
[----:B------:R-:W-:-:S03]  /*47a0*/  NOP ;  /* 0x0000000000007918 */ /* 0x000fc60000000000 */
[----:B------:R-:W-:Y:S01]  /*47b0*/  QGMMA.64x256x32.F32.E4M3.E4M3 R24, R184, gdesc[UR4], R24, gsb0 ;  /* 0x03e00004b8187df3 */ /* 0x000fe20008000818 */
[----:B------:R-:W-:Y:S02]  /*47c0*/  ULOP3.LUT UR6, URZ, UR54, URZ, 0x33, !UPT ;  /* 0x000000363f067292 */ /* 0x000fe4000f8e333f */
[----:B------:R-:W-:Y:S02]  /*47d0*/  WARPGROUP.DEPBAR.LE gsb0, 0x0 ;  /* 0x00008000000079c5 */ /* 0x000fe40000010000 */
[----:B------:R-:W-:Y:S01]  /*47e0*/  IMAD.SHL.U32 R185, R7, 0x40, RZ ;  /* 0x0000004007b97824 */ /* 0x000fe200078e00ff */
[----:B------:R0:W-:Y:S06]  /*47f0*/  BAR.ARV R8, 0x100 ;  /* 0x000400080000751d */ /* 0x0001ec0000002000 */
[----:B------:R-:W-:Y:S01]  /*4800*/  IADD3 R12, R16, 0x1, -R185 ;  /* 0x00000001100c7810 */ /* 0x000fe20007ffe8b9 */
[----:B------:R1:W-:Y:S04]  /*4810*/  @!P1 SYNCS.ARRIVE.TRANS64.RED.A1T0 RZ, [R10+URZ], RZ ;  /* 0x000000ff0aff99a7 */ /* 0x0003e8000810043f */
[----:B------:R-:W-:-:S04]  /*4820*/  IMAD.IADD R21, R12, 0x1, -R17 ;  /* 0x000000010c157824 */ /* 0x000fc800078e0a11 */
[----:B------:R-:W-:-:S04]  /*4830*/  IMAD R21, R2, -0x2, R21 ;  /* 0xfffffffe02157824 */ /* 0x000fc800078e0215 */
[C---:B------:R-:W-:Y:S02]  /*4840*/  VIADD R187, R21.reuse, UR55 ;  /* 0x0000003715bb7c36 */ /* 0x040fe40008000000 */
[----:B------:R-:W-:Y:S02]  /*4850*/  VIADD R189, R21, UR6 ;  /* 0x0000000615bd7c36 */ /* 0x000fe40008000000 */
[C---:B-1----:R-:W-:Y:S02]  /*4860*/  IMAD.IADD R10, R0.reuse, 0x1, R187 ;  /* 0x00000001000a7824 */ /* 0x042fe400078e02bb */
[----:B------:R-:W-:Y:S01]  /*4870*/  IMAD.IADD R12, R0, 0x1, R189 ;  /* 0x00000001000c7824 */ /* 0x000fe200078e02bd */
[----:B0-----:R-:W-:Y:S06]  /*4880*/  @P2 BRA `(.L_x_1011) ;  /* 0x00000000005c2947 */ /* 0x001fec0003800000 */
[----:B------:R-:W-:Y:S01]  /*4890*/  ISETP.GT.AND P2, PT, R13, -0x1, PT ;  /* 0xffffffff0d00780c */ /* 0x000fe20003f44270 */
[----:B------:R-:W-:-:S12]  /*48a0*/  BSSY B0, `(.L_x_1012) ;  /* 0x0000011000007945 */ /* 0x000fd80003800000 */
[----:B------:R-:W-:Y:S05]  /*48b0*/  @P2 BRA `(.L_x_1013) ;  /* 0x0000000000242947 */ /* 0x000fea0003800000 */
[----:B------:R-:W-:Y:S02]  /*48c0*/  IMAD.U32 R20, RZ, RZ, UR53 ;  /* 0x00000035ff147e24 */ /* 0x000fe4000f8e00ff */
[----:B------:R-:W-:-:S03]  /*48d0*/  IMAD.IADD R21, R0, 0x1, R15 ;  /* 0x0000000100157824 */ /* 0x000fc600078e020f */
[----:B------:R-:W-:Y:S02]  /*48e0*/  ISETP.NE.AND P2, PT, R20, 0x1, PT ;  /* 0x000000011400780c */ /* 0x000fe40003f45270 */
[----:B------:R-:W-:-:S11]  /*48f0*/  LOP3.LUT R21, RZ, R21, RZ, 0x33, !PT ;  /* 0x00000015ff157212 */ /* 0x000fd600078e33ff */
[----:B------:R-:W0:Y:S02]  /*4900*/  @P2 LDC.64 R190, c[0x0][0x9e8] ;  /* 0x00027a00ffbe2b82 */ /* 0x000e240000000a00 */
[----:B0-----:R-:W-:-:S05]  /*4910*/  @P2 IMAD.HI.U32 R8, R21, R190, RZ ;  /* 0x000000be15082227 */ /* 0x001fca00078e00ff */
[----:B------:R-:W-:-:S04]  /*4920*/  @P2 SHF.R.U32.HI R21, RZ, R191, R8 ;  /* 0x000000bfff152219 */ /* 0x000fc80000011608 */
[----:B------:R-:W-:Y:S01]  /*4930*/  LOP3.LUT R8, RZ, R21, RZ, 0x33, !PT ;  /* 0x00000015ff087212 */ /* 0x000fe200078e33ff */
[----:B------:R-:W-:Y:S06]  /*4940*/  BRA `(.L_x_1014) ;  /* 0x0000000000187947 */ /* 0x000fec0003800000 */
.L_x_1013:
[----:B------:R-:W-:Y:S02]  /*4950*/  IMAD.U32 R20, RZ, RZ, UR53 ;  /* 0x00000035ff147e24 */ /* 0x000fe4000f8e00ff */
[----:B------:R-:W-:-:S03]  /*4960*/  IMAD.MOV.U32 R8, RZ, RZ, R13 ;  /* 0x000000ffff087224 */ /* 0x000fc600078e000d */
[----:B------:R-:W-:-:S13]  /*4970*/  ISETP.NE.AND P2, PT, R20, 0x1, PT ;  /* 0x000000011400780c */ /* 0x000fda0003f45270 */
[----:B------:R-:W0:Y:S02]  /*4980*/  @P2 LDC.64 R190, c[0x0][0x9e8] ;  /* 0x00027a00ffbe2b82 */ /* 0x000e240000000a00 */
[----:B0-----:R-:W-:-:S05]  /*4990*/  @P2 IMAD.HI.U32 R14, R13, R190, RZ ;  /* 0x000000be0d0e2227 */ /* 0x001fca00078e00ff */
[----:B------:R-:W-:-:S07]  /*49a0*/  @P2 SHF.R.U32.HI R8, RZ, R191, R14 ;  /* 0x000000bfff082219 */ /* 0x000fce000001160e */
.L_x_1014:
[----:B------:R-:W-:Y:S05]  /*49b0*/  BSYNC B0 ;  /* 0x0000000000007941 */ /* 0x000fea0003800000 */
.L_x_1012:
[----:B------:R-:W-:-:S04]  /*49c0*/  IMAD R21, R8, R20, -R185 ;  /* 0x0000001408157224 */ /* 0x000fc800078e0ab9 */
[----:B------:R-:W-:-:S05]  /*49d0*/  IMAD R21, R2, -0x2, R21 ;  /* 0xfffffffe02157824 */ /* 0x000fca00078e0215 */
[----:B------:R-:W-:Y:S02]  /*49e0*/  VIADDMNMX R10, R21, R20, R10, PT ;  /* 0x00000014150a7246 */ /* 0x000fe4000380010a */
[----:B------:R-:W-:-:S07]  /*49f0*/  VIMNMX R12, R12, R21, !PT ;  /* 0x000000150c0c7248 */ /* 0x000fce0007fe0100 */
.L_x_1011:
[----:B------:R-:W-:-:S04]  /*4a00*/  ISETP.GT.AND P2, PT, R7, -0x1, PT ;  /* 0xffffffff0700780c */ /* 0x000fc80003f44270 */
[C---:B------:R-:W-:Y:S02]  /*4a10*/  ISETP.GT.AND P5, PT, R12.reuse, RZ, P2 ;  /* 0x000000ff0c00720c */ /* 0x040fe400017a4270 */
[----:B------:R-:W-:Y:S02]  /*4a20*/  ISETP.GT.AND P4, PT, R12, 0x1, P2 ;  /* 0x000000010c00780c */ /* 0x000fe40001784270 */
[----:B------:R-:W-:Y:S02]  /*4a30*/  ISETP.LT.OR P5, PT, R10, 0x1, P5 ;  /* 0x000000010a00780c */ /* 0x000fe40002fa1670 */
[----:B------:R-:W-:Y:S02]  /*4a40*/  ISETP.GT.AND P6, PT, R12, 0x8, P2 ;  /* 0x000000080c00780c */ /* 0x000fe400017c4270 */
[----:B------:R-:W-:Y:S02]  /*4a50*/  FSEL R152, R152, -INF , !P5 ;  /* 0xff80000098987808 */ /* 0x000fe40006800000 */
[----:B------:R-:W-:-:S02]  /*4a60*/  ISETP.GT.AND P5, PT, R12, 0x10, P2 ;  /* 0x000000100c00780c */ /* 0x000fc400017a4270 */
[----:B------:R-:W-:Y:S02]  /*4a70*/  ISETP.GT.AND P3, PT, R12, 0x9, P2 ;  /* 0x000000090c00780c */ /* 0x000fe40001764270 */
[C---:B------:R-:W-:Y:S02]  /*4a80*/  ISETP.LT.OR P5, PT, R10.reuse, 0x11, P5 ;  /* 0x000000110a00780c */ /* 0x040fe40002fa1670 */
[----:B------:R-:W-:Y:S02]  /*4a90*/  ISETP.LT.OR P4, PT, R10, 0x2, P4 ;  /* 0x000000020a00780c */ /* 0x000fe40002781670 */
        /* <DEDUP_REMOVED lines=36> */
[----:B------:R-:W-:Y:S02]  /*4ce0*/  ISETP.LT.OR P3, PT, R10, 0x3a, P3 ;  /* 0x0000003a0a00780c */ /* 0x000fe40001f61670 */
[--C-:B------:R-:W-:Y:S02]  /*4cf0*/  IADD3 R10, R187, 0x8, R0.reuse ;  /* 0x00000008bb0a7810 */ /* 0x100fe40007ffe000 */
[----:B------:R-:W-:-:S02]  /*4d00*/  IADD3 R12, R189, 0x8, R0 ;  /* 0x00000008bd0c7810 */ /* 0x000fc40007ffe000 */
[----:B------:R-:W-:Y:S02]  /*4d10*/  FSEL R177, R177, -INF , !P4 ;  /* 0xff800000b1b17808 */ /* 0x000fe40006000000 */
[----:B------:R-:W-:Y:S02]  /*4d20*/  FSEL R180, R180, -INF , !P6 ;  /* 0xff800000b4b47808 */ /* 0x000fe40007000000 */
[----:B------:R-:W-:Y:S01]  /*4d30*/  FSEL R181, R181, -INF , !P3 ;  /* 0xff800000b5b57808 */ /* 0x000fe20005800000 */
[----:B------:R-:W-:Y:S06]  /*4d40*/  @P5 BRA `(.L_x_1015) ;  /* 0x0000000000585947 */ /* 0x000fec0003800000 */
[----:B------:R-:W-:Y:S01]  /*4d50*/  ISETP.GT.AND P3, PT, R11, -0x1, PT ;  /* 0xffffffff0b00780c */ /* 0x000fe20003f64270 */
[----:B------:R-:W-:-:S12]  /*4d60*/  BSSY B0, `(.L_x_1016) ;  /* 0x0000010000007945 */ /* 0x000fd80003800000 */
[----:B------:R-:W-:Y:S05]  /*4d70*/  @P3 BRA `(.L_x_1017) ;  /* 0x0000000000203947 */ /* 0x000fea0003800000 */
[----:B------:R-:W-:Y:S02]  /*4d80*/  IMAD.U32 R14, RZ, RZ, UR53 ;  /* 0x00000035ff0e7e24 */ /* 0x000fe4000f8e00ff */
[----:B------:R-:W-:-:S03]  /*4d90*/  IMAD.MOV.U32 R8, RZ, RZ, R9 ;  /* 0x000000ffff087224 */ /* 0x000fc600078e0009 */
[----:B------:R-:W-:-:S13]  /*4da0*/  ISETP.NE.AND P3, PT, R14, 0x1, PT ;  /* 0x000000010e00780c */ /* 0x000fda0003f65270 */
[----:B------:R-:W0:Y:S02]  /*4db0*/  @P3 LDC.64 R20, c[0x0][0x9e8] ;  /* 0x00027a00ff143b82 */ /* 0x000e240000000a00 */
[----:B0-----:R-:W-:-:S05]  /*4dc0*/  @P3 IMAD.HI.U32 R20, R9, R20, RZ ;  /* 0x0000001409143227 */ /* 0x001fca00078e00ff */
[----:B------:R-:W-:-:S04]  /*4dd0*/  @P3 SHF.R.U32.HI R8, RZ, R21, R20 ;  /* 0x00000015ff083219 */ /* 0x000fc80000011614 */
[----:B------:R-:W-:Y:S01]  /*4de0*/  LOP3.LUT R8, RZ, R8, RZ, 0x33, !PT ;  /* 0x00000008ff087212 */ /* 0x000fe200078e33ff */
[----:B------:R-:W-:Y:S06]  /*4df0*/  BRA `(.L_x_1018) ;  /* 0x0000000000187947 */ /* 0x000fec0003800000 */
.L_x_1017:
[----:B------:R-:W-:Y:S02]  /*4e00*/  IMAD.U32 R14, RZ, RZ, UR53 ;  /* 0x00000035ff0e7e24 */ /* 0x000fe4000f8e00ff */
[----:B------:R-:W-:-:S03]  /*4e10*/  IMAD.MOV.U32 R8, RZ, RZ, R11 ;  /* 0x000000ffff087224 */ /* 0x000fc600078e000b */
[----:B------:R-:W-:-:S13]  /*4e20*/  ISETP.NE.AND P3, PT, R14, 0x1, PT ;  /* 0x000000010e00780c */ /* 0x000fda0003f65270 */
[----:B------:R-:W0:Y:S02]  /*4e30*/  @P3 LDC.64 R20, c[0x0][0x9e8] ;  /* 0x00027a00ff143b82 */ /* 0x000e240000000a00 */
[----:B0-----:R-:W-:-:S05]  /*4e40*/  @P3 IMAD.HI.U32 R20, R11, R20, RZ ;  /* 0x000000140b143227 */ /* 0x001fca00078e00ff */
[----:B------:R-:W-:-:S07]  /*4e50*/  @P3 SHF.R.U32.HI R8, RZ, R21, R20 ;  /* 0x00000015ff083219 */ /* 0x000fce0000011614 */
.L_x_1018:
[----:B------:R-:W-:Y:S05]  /*4e60*/  BSYNC B0 ;  /* 0x0000000000007941 */ /* 0x000fea0003800000 */
.L_x_1016:
[----:B------:R-:W-:-:S04]  /*4e70*/  IMAD R21, R8, R14, -R185 ;  /* 0x0000000e08157224 */ /* 0x000fc800078e0ab9 */
[----:B------:R-:W-:-:S05]  /*4e80*/  IMAD R21, R2, -0x2, R21 ;  /* 0xfffffffe02157824 */ /* 0x000fca00078e0215 */
[----:B------:R-:W-:Y:S02]  /*4e90*/  VIADDMNMX R10, R21, R14, R10, PT ;  /* 0x0000000e150a7246 */ /* 0x000fe4000380010a */
[----:B------:R-:W-:-:S07]  /*4ea0*/  VIMNMX R12, R12, R21, !PT ;  /* 0x000000150c0c7248 */ /* 0x000fce0007fe0100 */
.L_x_1015:
[----:B------:R-:W-:Y:S01]  /*4eb0*/  FMNMX.FTZ R8, R152, R5, !PT ;  /* 0x0000000598087209 */ /* 0x000fe20007810000 */
[----:B------:R-:W-:Y:S01]  /*4ec0*/  IMAD.U32 R187, RZ, RZ, UR37 ;  /* 0x00000025ffbb7e24 */ /* 0x000fe2000f8e00ff */
        /* <DEDUP_REMOVED lines=31> */
[----:B------:R-:W-:Y:S01]  /*50c0*/  ISETP.LT.OR P5, PT, R10, 0x12, P5 ;  /* 0x000000120a00780c */ /* 0x000fe20002fa1670 */
[----:B------:R-:W0:Y:S01]  /*50d0*/  SHFL.BFLY PT, R21, R14, 0x2, 0x1f ;  /* 0x0c401f000e157f89 */ /* 0x000e2200000e0000 */
[----:B------:R-:W-:Y:S02]  /*50e0*/  ISETP.GT.AND P4, PT, R12, 0x19, P2 ;  /* 0x000000190c00780c */ /* 0x000fe40001784270 */
[----:B------:R-:W-:Y:S02]  /*50f0*/  ISETP.LT.OR P6, PT, R10, 0x19, P6 ;  /* 0x000000190a00780c */ /* 0x000fe400037c1670 */
[----:B------:R-:W-:-:S02]  /*5100*/  FSEL R163, R163, -INF , !P5 ;  /* 0xff800000a3a37808 */ /* 0x000fc40006800000 */
[----:B------:R-:W-:Y:S02]  /*5110*/  ISETP.LT.OR P4, PT, R10, 0x1a, P4 ;  /* 0x0000001a0a00780c */ /* 0x000fe40002781670 */
[----:B------:R-:W-:Y:S02]  /*5120*/  FSEL R166, R166, -INF , !P6 ;  /* 0xff800000a6a67808 */ /* 0x000fe40007000000 */
[----:B------:R-:W-:Y:S02]  /*5130*/  FSEL R167, R167, -INF , !P4 ;  /* 0xff800000a7a77808 */ /* 0x000fe40006000000 */
[C---:B------:R-:W-:Y:S02]  /*5140*/  ISETP.GT.AND P5, PT, R12.reuse, 0x21, P2 ;  /* 0x000000210c00780c */ /* 0x040fe400017a4270 */
[----:B------:R-:W-:Y:S02]  /*5150*/  ISETP.GT.AND P6, PT, R12, 0x28, P2 ;  /* 0x000000280c00780c */ /* 0x000fe400017c4270 */
[----:B------:R-:W-:-:S02]  /*5160*/  ISETP.LT.OR P5, PT, R10, 0x22, P5 ;  /* 0x000000220a00780c */ /* 0x000fc40002fa1670 */
[----:B------:R-:W-:Y:S02]  /*5170*/  ISETP.LT.OR P6, PT, R10, 0x29, P6 ;  /* 0x000000290a00780c */ /* 0x000fe400037c1670 */
[----:B------:R-:W-:Y:S02]  /*5180*/  FSEL R171, R171, -INF , !P5 ;  /* 0xff800000abab7808 */ /* 0x000fe40006800000 */
[----:B------:R-:W-:Y:S02]  /*5190*/  ISETP.GT.AND P5, PT, R12, 0x30, P2 ;  /* 0x000000300c00780c */ /* 0x000fe400017a4270 */
[----:B0-----:R-:W-:Y:S02]  /*51a0*/  FMNMX.FTZ R21, R14, R21, !PT ;  /* 0x000000150e157209 */ /* 0x001fe40007810000 */
[----:B------:R-:W-:Y:S02]  /*51b0*/  FSEL R174, R174, -INF , !P6 ;  /* 0xff800000aeae7808 */ /* 0x000fe40007000000 */
[----:B------:R-:W-:Y:S01]  /*51c0*/  ISETP.GT.AND P6, PT, R12, 0x31, P2 ;  /* 0x000000310c00780c */ /* 0x000fe200017c4270 */
[----:B------:R-:W0:Y:S01]  /*51d0*/  SHFL.BFLY PT, R8, R21, 0x1, 0x1f ;  /* 0x0c201f0015087f89 */ /* 0x000e2200000e0000 */
[----:B------:R-:W-:-:S02]  /*51e0*/  ISETP.LT.OR P5, PT, R10, 0x31, P5 ;  /* 0x000000310a00780c */ /* 0x000fc40002fa1670 */
[----:B------:R-:W-:Y:S02]  /*51f0*/  ISETP.LT.OR P6, PT, R10, 0x32, P6 ;  /* 0x000000320a00780c */ /* 0x000fe400037c1670 */
[----:B------:R-:W-:Y:S02]  /*5200*/  FSEL R178, R178, -INF , !P5 ;  /* 0xff800000b2b27808 */ /* 0x000fe40006800000 */
[----:B------:R-:W-:Y:S02]  /*5210*/  FSEL R179, R179, -INF , !P6 ;  /* 0xff800000b3b37808 */ /* 0x000fe40007000000 */
[----:B0-----:R-:W-:Y:S02]  /*5220*/  FMNMX.FTZ R8, R21, R8, !PT ;  /* 0x0000000815087209 */ /* 0x001fe40007810000 */
[----:B------:R-:W-:Y:S02]  /*5230*/  FSEL R21, R154, -INF , !P3 ;  /* 0xff8000009a157808 */ /* 0x000fe40005800000 */
[----:B------:R-:W-:Y:S01]  /*5240*/  ISETP.GT.AND P3, PT, R12, 0x20, P2 ;  /* 0x000000200c00780c */ /* 0x000fe20001764270 */
[----:B------:R-:W-:-:S01]  /*5250*/  FFMA.FTZ R20, R8, R187, -8 ;  /* 0xc100000008147423 */ /* 0x000fc200000100bb */
[----:B------:R-:W-:-:S02]  /*5260*/  FMNMX.FTZ R14, R21, R6, !PT ;  /* 0x00000006150e7209 */ /* 0x000fc40007810000 */
[----:B------:R-:W-:Y:S02]  /*5270*/  FSETP.NEU.FTZ.AND P4, PT, R8, -INF , PT ;  /* 0xff8000000800780b */ /* 0x000fe40003f9d000 */
[----:B------:R-:W-:Y:S02]  /*5280*/  FMNMX.FTZ R185, R155, R14, !PT ;  /* 0x0000000e9bb97209 */ /* 0x000fe40007810000 */
[----:B------:R-:W-:Y:S02]  /*5290*/  ISETP.LT.OR P3, PT, R10, 0x21, P3 ;  /* 0x000000210a00780c */ /* 0x000fe40001f61670 */
[----:B------:R-:W-:Y:S02]  /*52a0*/  FMNMX.FTZ R14, R158, R185, !PT ;  /* 0x000000b99e0e7209 */ /* 0x000fe40007810000 */
[----:B------:R-:W-:Y:S02]  /*52b0*/  FSEL R20, R20, RZ, P4 ;  /* 0x000000ff14147208 */ /* 0x000fe40002000000 */
[----:B------:R-:W-:-:S02]  /*52c0*/  FMNMX.FTZ R185, R159, R14, !PT ;  /* 0x0000000e9fb97209 */ /* 0x000fc40007810000 */
[----:B------:R-:W-:Y:S01]  /*52d0*/  FSEL R170, R170, -INF , !P3 ;  /* 0xff800000aaaa7808 */ /* 0x000fe20005800000 */
[--C-:B------:R-:W-:Y:S01]  /*52e0*/  FFMA.FTZ R154, R152, UR37, -R20.reuse ;  /* 0x00000025989a7c23 */ /* 0x100fe20008010814 */
[----:B------:R-:W-:Y:S01]  /*52f0*/  FMNMX.FTZ R14, R162, R185, !PT ;  /* 0x000000b9a20e7209 */ /* 0x000fe20007810000 */
[--C-:B------:R-:W-:Y:S01]  /*5300*/  FFMA.FTZ R160, R160, UR37, -R20.reuse ;  /* 0x00000025a0a07c23 */ /* 0x100fe20008010814 */
[----:B------:R-:W-:Y:S01]  /*5310*/  ISETP.GT.AND P3, PT, R12, 0x29, P2 ;  /* 0x000000290c00780c */ /* 0x000fe20001764270 */
[--C-:B------:R-:W-:Y:S01]  /*5320*/  FFMA.FTZ R153, R153, UR37, -R20.reuse ;  /* 0x0000002599997c23 */ /* 0x100fe20008010814 */
[----:B------:R-:W-:Y:S01]  /*5330*/  FMNMX.FTZ R185, R163, R14, !PT ;  /* 0x0000000ea3b97209 */ /* 0x000fe20007810000 */
[--C-:B------:R-:W-:Y:S01]  /*5340*/  FFMA.FTZ R157, R157, UR37, -R20.reuse ;  /* 0x000000259d9d7c23 */ /* 0x100fe20008010814 */
[----:B------:R-:W-:Y:S01]  /*5350*/  ISETP.LT.OR P3, PT, R10, 0x2a, P3 ;  /* 0x0000002a0a00780c */ /* 0x000fe20001f61670 */
[--C-:B------:R-:W-:Y:S01]  /*5360*/  FFMA.FTZ R161, R161, UR37, -R20.reuse ;  /* 0x00000025a1a17c23 */ /* 0x100fe20008010814 */
[----:B------:R-:W-:Y:S01]  /*5370*/  FMNMX.FTZ R14, R166, R185, !PT ;  /* 0x000000b9a60e7209 */ /* 0x000fe20007810000 */
[--C-:B------:R-:W-:Y:S01]  /*5380*/  FFMA.FTZ R165, R165, UR37, -R20.reuse ;  /* 0x00000025a5a57c23 */ /* 0x100fe20008010814 */
[----:B------:R-:W-:Y:S01]  /*5390*/  FSEL R175, R175, -INF , !P3 ;  /* 0xff800000afaf7808 */ /* 0x000fe20005800000 */
[--C-:B------:R-:W-:Y:S01]  /*53a0*/  FFMA.FTZ R169, R169, UR37, -R20.reuse ;  /* 0x00000025a9a97c23 */ /* 0x100fe20008010814 */
[----:B------:R-:W-:Y:S01]  /*53b0*/  FMNMX.FTZ R185, R167, R14, !PT ;  /* 0x0000000ea7b97209 */ /* 0x000fe20007810000 */
[--C-:B------:R-:W-:Y:S01]  /*53c0*/  FFMA.FTZ R173, R173, UR37, -R20.reuse ;  /* 0x00000025adad7c23 */ /* 0x100fe20008010814 */
[----:B------:R-:W-:Y:S01]  /*53d0*/  ISETP.GT.AND P3, PT, R12, 0x38, P2 ;  /* 0x000000380c00780c */ /* 0x000fe20001764270 */
[----:B------:R0:W-:Y:S01]  /*53e0*/  MUFU.EX2 R14, R154 ;  /* 0x0000009a000e7308 */ /* 0x0001e20000000800 */
[----:B------:R-:W-:Y:S01]  /*53f0*/  FMNMX.FTZ R152, R170, R185, !PT ;  /* 0x000000b9aa987209 */ /* 0x000fe20007810000 */
[----:B------:R-:W-:Y:S01]  /*5400*/  FFMA.FTZ R177, R177, UR37, -R20 ;  /* 0x00000025b1b17c23 */ /* 0x000fe20008010814 */
[----:B------:R-:W-:-:S02]  /*5410*/  ISETP.GT.AND P2, PT, R12, 0x39, P2 ;  /* 0x000000390c00780c */ /* 0x000fc40001744270 */
[----:B------:R-:W-:Y:S02]  /*5420*/  FMNMX.FTZ R185, R171, R152, !PT ;  /* 0x00000098abb97209 */ /* 0x000fe40007810000 */
[----:B------:R-:W-:Y:S01]  /*5430*/  ISETP.LT.OR P3, PT, R10, 0x39, P3 ;  /* 0x000000390a00780c */ /* 0x000fe20001f61670 */
[----:B------:R-:W-:Y:S01]  /*5440*/  MUFU.EX2 R153, R153 ;  /* 0x0000009900997308 */ /* 0x000fe20000000800 */
[----:B------:R-:W-:Y:S01]  /*5450*/  FMNMX.FTZ R12, R174, R185, !PT ;  /* 0x000000b9ae0c7209 */ /* 0x000fe20007810000 */
[----:B0-----:R-:W-:Y:S01]  /*5460*/  FFMA.FTZ R154, R156, UR37, -R20 ;  /* 0x000000259c9a7c23 */ /* 0x001fe20008010814 */
[----:B------:R-:W-:Y:S02]  /*5470*/  ISETP.LT.OR P2, PT, R10, 0x3a, P2 ;  /* 0x0000003a0a00780c */ /* 0x000fe40001741670 */
[----:B------:R-:W-:Y:S02]  /*5480*/  FMNMX.FTZ R185, R175, R12, !PT ;  /* 0x0000000cafb97209 */ /* 0x000fe40007810000 */
[----:B------:R-:W-:Y:S01]  /*5490*/  FSEL R182, R182, -INF , !P3 ;  /* 0xff800000b6b67808 */ /* 0x000fe20005800000 */
[----:B------:R0:W-:Y:S01]  /*54a0*/  MUFU.EX2 R12, R154 ;  /* 0x0000009a000c7308 */ /* 0x0001e20000000800 */
[----:B------:R-:W-:-:S02]  /*54b0*/  FMNMX.FTZ R152, R178, R185, !PT ;  /* 0x000000b9b2987209 */ /* 0x000fc40007810000 */
[----:B------:R-:W-:Y:S02]  /*54c0*/  FSEL R183, R183, -INF , !P2 ;  /* 0xff800000b7b77808 */ /* 0x000fe40005000000 */
[----:B------:R-:W-:Y:S01]  /*54d0*/  FMNMX.FTZ R185, R179, R152, !PT ;  /* 0x00000098b3b97209 */ /* 0x000fe20007810000 */
[--C-:B------:R-:W-:Y:S01]  /*54e0*/  FFMA.FTZ R152, R164, UR37, -R20.reuse ;  /* 0x00000025a4987c23 */ /* 0x100fe20008010814 */
[----:B------:R-:W-:-:S01]  /*54f0*/  FFMA.FTZ R164, R180, UR37, -R20 ;  /* 0x00000025b4a47c23 */ /* 0x000fc20008010814 */
[----:B------:R-:W-:Y:S01]  /*5500*/  MUFU.EX2 R157, R157 ;  /* 0x0000009d009d7308 */ /* 0x000fe20000000800 */
[----:B------:R-:W-:Y:S01]  /*5510*/  FMNMX.FTZ R10, R182, R185, !PT ;  /* 0x000000b9b60a7209 */ /* 0x000fe20007810000 */
[----:B0-----:R-:W-:-:S03]  /*5520*/  FFMA.FTZ R154, R168, UR37, -R20 ;  /* 0x00000025a89a7c23 */ /* 0x001fc60008010814 */
[----:B------:R-:W-:-:S03]  /*5530*/  FMNMX.FTZ R156, R183, R10, !PT ;  /* 0x0000000ab79c7209 */ /* 0x000fc60007810000 */
[----:B------:R0:W-:Y:S02]  /*5540*/  MUFU.EX2 R10, R160 ;  /* 0x000000a0000a7308 */ /* 0x0001e40000000800 */
[----:B------:R-:W1:Y:S06]  /*5550*/  SHFL.BFLY PT, R185, R156, 0x2, 0x1f ;  /* 0x0c401f009cb97f89 */ /* 0x000e6c00000e0000 */
[----:B------:R-:W-:Y:S01]  /*5560*/  MUFU.EX2 R161, R161 ;  /* 0x000000a100a17308 */ /* 0x000fe20000000800 */
[----:B0-----:R-:W-:-:S01]  /*5570*/  FFMA.FTZ R160, R176, UR37, -R20 ;  /* 0x00000025b0a07c23 */ /* 0x001fc20008010814 */
[----:B------:R-:W-:Y:S01]  /*5580*/  FFMA.FTZ R176, R181, UR37, -R20 ;  /* 0x00000025b5b07c23 */ /* 0x000fe20008010814 */
[----:B------:R-:W-:-:S05]  /*5590*/  IMAD.U32 R181, RZ, RZ, UR37 ;  /* 0x00000025ffb57e24 */ /* 0x000fca000f8e00ff */
[----:B------:R-:W-:Y:S08]  /*55a0*/  MUFU.EX2 R152, R152 ;  /* 0x0000009800987308 */ /* 0x000ff00000000800 */
[----:B------:R-:W-:Y:S01]  /*55b0*/  MUFU.EX2 R165, R165 ;  /* 0x000000a500a57308 */ /* 0x000fe20000000800 */
[----:B-1----:R-:W-:Y:S01]  /*55c0*/  FMNMX.FTZ R185, R156, R185, !PT ;  /* 0x000000b99cb97209 */ /* 0x002fe20007810000 */
[----:B------:R-:W-:Y:S01]  /*55d0*/  FFMA.FTZ R156, R172, UR37, -R20 ;  /* 0x00000025ac9c7c23 */ /* 0x000fe20008010814 */
[----:B------:R-:W-:-:S03]  /*55e0*/  FSEL R172, R8, RZ, P4 ;  /* 0x000000ff08ac7208 */ /* 0x000fc60002000000 */
[----:B------:R-:W0:Y:S02]  /*55f0*/  SHFL.BFLY PT, R168, R185, 0x1, 0x1f ;  /* 0x0c201f00b9a87f89 */ /* 0x000e2400000e0000 */
[----:B------:R-:W-:Y:S01]  /*5600*/  MUFU.EX2 R154, R154 ;  /* 0x0000009a009a7308 */ /* 0x000fe20000000800 */
[----:B------:R-:W-:-:S07]  /*5610*/  FADD.FTZ R172, -R172, R5 ;  /* 0x00000005acac7221 */ /* 0x000fce0000010100 */
[----:B------:R1:W-:Y:S08]  /*5620*/  MUFU.EX2 R5, R176 ;  /* 0x000000b000057308 */ /* 0x0003f00000000800 */
[----:B------:R-:W-:Y:S01]  /*5630*/  MUFU.EX2 R169, R169 ;  /* 0x000000a900a97308 */ /* 0x000fe20000000800 */
[----:B0-----:R-:W-:-:S07]  /*5640*/  FMNMX.FTZ R20, R185, R168, !PT ;  /* 0x000000a8b9147209 */ /* 0x001fce0007810000 */
[----:B------:R-:W-:Y:S01]  /*5650*/  MUFU.EX2 R156, R156 ;  /* 0x0000009c009c7308 */ /* 0x000fe20000000800 */
[C---:B------:R-:W-:Y:S01]  /*5660*/  FSETP.NEU.FTZ.AND P2, PT, R20.reuse, -INF , PT ;  /* 0xff8000001400780b */ /* 0x040fe20003f5d000 */
[----:B------:R-:W-:Y:S01]  /*5670*/  FFMA.FTZ R168, R20, R181, -8 ;  /* 0xc100000014a87423 */ /* 0x000fe200000100b5 */
[----:B------:R-:W-:-:S05]  /*5680*/  FMUL.FTZ R181, R172, UR37 ;  /* 0x00000025acb57c20 */ /* 0x000fca0008410000 */
[----:B------:R-:W-:Y:S01]  /*5690*/  MUFU.EX2 R173, R173 ;  /* 0x000000ad00ad7308 */ /* 0x000fe20000000800 */
[----:B------:R-:W-:-:S05]  /*56a0*/  FSEL R172, R168, RZ, P2 ;  /* 0x000000ffa8ac7208 */ /* 0x000fca0001000000 */
[--C-:B------:R-:W-:Y:S01]  /*56b0*/  FFMA.FTZ R168, R155, UR37, -R172.reuse ;  /* 0x000000259ba87c23 */ /* 0x100fe200080108ac */
[----:B------:R-:W-:-:S01]  /*56c0*/  FFMA.FTZ R155, R158, UR37, -R172 ;  /* 0x000000259e9b7c23 */ /* 0x000fc200080108ac */
[--C-:B------:R-:W-:Y:S01]  /*56d0*/  FFMA.FTZ R158, R159, UR37, -R172.reuse ;  /* 0x000000259f9e7c23 */ /* 0x100fe200080108ac */
[----:B------:R-:W-:-:S01]  /*56e0*/  FFMA.FTZ R159, R162, UR37, -R172 ;  /* 0x00000025a29f7c23 */ /* 0x000fc200080108ac */
[--C-:B------:R-:W-:Y:S01]  /*56f0*/  FFMA.FTZ R162, R163, UR37, -R172.reuse ;  /* 0x00000025a3a27c23 */ /* 0x100fe200080108ac */
[----:B------:R-:W-:Y:S01]  /*5700*/  FSEL R163, R20, RZ, P2 ;  /* 0x000000ff14a37208 */ /* 0x000fe20001000000 */
[--C-:B------:R-:W-:Y:S01]  /*5710*/  FFMA.FTZ R21, R21, UR37, -R172.reuse ;  /* 0x0000002515157c23 */ /* 0x100fe200080108ac */
[----:B------:R-:W0:Y:S01]  /*5720*/  MUFU.EX2 R181, R181 ;  /* 0x000000b500b57308 */ /* 0x000e220000000800 */
[----:B-1----:R-:W-:-:S01]  /*5730*/  FFMA.FTZ R176, R166, UR37, -R172 ;  /* 0x00000025a6b07c23 */ /* 0x002fc200080108ac */
        /* <DEDUP_REMOVED lines=12> */
[----:B------:R-:W1:Y:S01]  /*5800*/  MUFU.EX2 R6, R6 ;  /* 0x0000000600067308 */ /* 0x000e620000000800 */
[----:B0-----:R-:W-:-:S04]  /*5810*/  FFMA.FTZ R170, R181, R3, R14 ;  /* 0x00000003b5aa7223 */ /* 0x001fc8000001000e */
[----:B------:R-:W-:-:S03]  /*5820*/  FADD.FTZ R171, R153, R170 ;  /* 0x000000aa99ab7221 */ /* 0x000fc60000010000 */
[----:B------:R-:W0:Y:S01]  /*5830*/  MUFU.EX2 R168, R168 ;  /* 0x000000a800a87308 */ /* 0x000e220000000800 */
[----:B------:R-:W-:-:S07]  /*5840*/  FADD.FTZ R170, R12, R171 ;  /* 0x000000ab0caa7221 */ /* 0x000fce0000010000 */
[----:B------:R-:W2:Y:S01]  /*5850*/  MUFU.EX2 R155, R155 ;  /* 0x0000009b009b7308 */ /* 0x000ea20000000800 */
[----:B-1----:R-:W-:-:S07]  /*5860*/  FFMA.FTZ R3, R6, R4, R21 ;  /* 0x0000000406037223 */ /* 0x002fce0000010015 */
        /* <DEDUP_REMOVED lines=8> */
[----:B------:R0:W3:Y:S01]  /*58f0*/  MUFU.EX2 R180, R167 ;  /* 0x000000a700b47308 */ /* 0x0000e20000000800 */
[----:B--2---:R-:W-:-:S07]  /*5900*/  FADD.FTZ R3, R162, R3 ;  /* 0x00000003a2037221 */ /* 0x004fce0000010000 */
[----:B------:R-:W2:Y:S01]  /*5910*/  MUFU.EX2 R163, R163 ;  /* 0x000000a300a37308 */ /* 0x000ea20000000800 */
[----:B0-----:R-:W-:-:S01]  /*5920*/  FADD.FTZ R167, R157, R170 ;  /* 0x000000aa9da77221 */ /* 0x001fc20000010000 */
[----:B-1----:R-:W-:-:S03]  /*5930*/  FADD.FTZ R3, R176, R3 ;  /* 0x00000003b0037221 */ /* 0x002fc60000010000 */
[----:B------:R-:W-:-:S03]  /*5940*/  FADD.FTZ R170, R10, R167 ;  /* 0x000000a70aaa7221 */ /* 0x000fc60000010000 */
[----:B------:R-:W0:Y:S01]  /*5950*/  MUFU.EX2 R166, R166 ;  /* 0x000000a600a67308 */ /* 0x000e220000000800 */
[----:B------:R-:W-:-:S04]  /*5960*/  FADD.FTZ R167, R161, R170 ;  /* 0x000000aaa1a77221 */ /* 0x000fc80000010000 */
[----:B------:R-:W-:-:S03]  /*5970*/  FADD.FTZ R4, R152, R167 ;  /* 0x000000a798047221 */ /* 0x000fc60000010000 */
[----:B------:R-:W1:Y:S01]  /*5980*/  MUFU.EX2 R174, R174 ;  /* 0x000000ae00ae7308 */ /* 0x000e620000000800 */
[----:B------:R-:W-:-:S01]  /*5990*/  FADD.FTZ R167, R165, R4 ;  /* 0x00000004a5a77221 */ /* 0x000fc20000010000 */
[----:B---3--:R-:W-:-:S03]  /*59a0*/  FADD.FTZ R4, R180, R3 ;  /* 0x00000003b4047221 */ /* 0x008fc60000010000 */
[----:B------:R-:W-:Y:S01]  /*59b0*/  FADD.FTZ R170, R154, R167 ;  /* 0x000000a79aaa7221 */ /* 0x000fe20000010000 */
[----:B--2---:R-:W-:-:S02]  /*59c0*/  FADD.FTZ R3, R163, R4 ;  /* 0x00000004a3037221 */ /* 0x004fc40000010000 */
[----:B------:R-:W2:Y:S01]  /*59d0*/  MUFU.EX2 R175, R175 ;  /* 0x000000af00af7308 */ /* 0x000ea20000000800 */
[----:B------:R-:W-:-:S01]  /*59e0*/  FADD.FTZ R167, R169, R170 ;  /* 0x000000aaa9a77221 */ /* 0x000fc20000010000 */
[----:B0-----:R-:W-:-:S03]  /*59f0*/  FADD.FTZ R3, R166, R3 ;  /* 0x00000003a6037221 */ /* 0x001fc60000010000 */
[----:B------:R-:W-:-:S03]  /*5a00*/  FADD.FTZ R4, R156, R167 ;  /* 0x000000a79c047221 */ /* 0x000fc60000010000 */
[----:B------:R-:W0:Y:S01]  /*5a10*/  MUFU.EX2 R160, R160 ;  /* 0x000000a000a07308 */ /* 0x000e220000000800 */
[----:B-1----:R-:W-:-:S01]  /*5a20*/  FADD.FTZ R3, R174, R3 ;  /* 0x00000003ae037221 */ /* 0x002fc20000010000 */
[----:B------:R-:W-:-:S06]  /*5a30*/  FADD.FTZ R167, R173, R4 ;  /* 0x00000004ada77221 */ /* 0x000fcc0000010000 */
        /* <DEDUP_REMOVED lines=12> */
[----:B--2---:R-:W-:-:S03]  /*5b00*/  FADD.FTZ R167, R182, R3 ;  /* 0x00000003b6a77221 */ /* 0x004fc60000010000 */
[----:B------:R-:W-:Y:S01]  /*5b10*/  FADD.FTZ R3, R5, R4 ;  /* 0x0000000405037221 */ /* 0x000fe20000010000 */
[----:B0-----:R-:W-:-:S01]  /*5b20*/  FADD.FTZ R4, R172, R167 ;  /* 0x000000a7ac047221 */ /* 0x001fc20000010000 */
[----:B------:R-:W-:Y:S06]  /*5b30*/  @!P0 BRA `(.L_x_1019) ;  /* 0x0000000000048947 */ /* 0x000fec0003800000 */
[----:B------:R-:W-:Y:S01]  /*5b40*/  BPT.TRAP 0x1 ;  /* 0x000000040000795c */ /* 0x000fe20000300000 */
.L_x_1019:
        /* <DEDUP_REMOVED lines=159> */
.L_x_1002:
[----:B------:R-:W0:Y:S01]  /*6540*/  LDC R10, c[0x0][0x9e4] ;  /* 0x00027900ff0a7b82 */ /* 0x000e220000000800 */
[----:B------:R-:W-:-:S05]  /*6550*/  VIADD R8, R197, -UR54 ;  /* 0x80000036c5087c36 */ /* 0x000fca0008000000 */
[----:B------:R-:W-:Y:S02]  /*6560*/  R2UR UR6, R8 ;  /* 0x00000000080672ca */ /* 0x000fe400000e0000 */
[----:B0-----:R-:W-:-:S13]  /*6570*/  ISETP.GE.AND P6, PT, R10, 0x1, PT ;  /* 0x000000010a00780c */ /* 0x001fda0003fc6270 */
[----:B------:R-:W-:Y:S05]  /*6580*/  @!P6 BRA `(.L_x_1021) ;  /* 0x000000000044e947 */ /* 0x000fea0003800000 */
        /* <DEDUP_REMOVED lines=9> */
.L_x_1022:
[----:B------:R-:W-:-:S13]  /*6620*/  ISETP.NE.AND P2, PT, R10, 0x1, PT ;  /* 0x000000010a00780c */ /* 0x000fda0003f45270 */
[----:B------:R-:W0:Y:S02]  /*6630*/  @P2 LDC.64 R8, c[0x0][0x9e8] ;  /* 0x00027a00ff082b82 */ /* 0x000e240000000a00 */
[----:B0-----:R-:W-:-:S05]  /*6640*/  @P2 IMAD.HI.U32 R8, R197, R8, RZ ;  /* 0x00000008c5082227 */ /* 0x001fca00078e00ff */
[----:B------:R-:W-:-:S07]  /*6650*/  @P2 SHF.R.U32.HI R197, RZ, R9, R8 ;  /* 0x00000009ffc52219 */ /* 0x000fce0000011608 */
.L_x_1023:
[----:B------:R-:W-:-:S05]  /*6660*/  IMAD R197, R197, R10, RZ ;  /* 0x0000000ac5c57224 */ /* 0x000fca00078e02ff */
[----:B------:R-:W-:-:S13]  /*6670*/  R2UR UR7, R197 ;  /* 0x00000000c50772ca */ /* 0x000fda00000e0000 */
[----:B------:R-:W-:-:S04]  /*6680*/  UISETP.LT.AND UP0, UPT, UR6, UR7, UPT ;  /* 0x000000070600728c */ /* 0x000fc8000bf01270 */
[----:B------:R-:W-:-:S12]  /*6690*/  USEL UR6, UR6, UR7, !UP0 ;  /* 0x0000000706067287 */ /* 0x000fd8000c000000 */
.L_x_1021:
        /* <DEDUP_REMOVED lines=10> */
[----:B------:R-:W-:Y:S01]  /*6740*/  IMAD.MOV.U32 R8, RZ, RZ, R5 ;  /* 0x000000ffff087224 */ /* 0x000fe200078e0005 */
[----:B------:R-:W-:-:S06]  /*6750*/  UMOV UR54, UR52 ;  /* 0x0000003400367c82 */ /* 0x000fcc0008000000 */
.L_x_1034:
[----:B------:R-:W-:Y:S01]  /*6760*/  ISETP.NE.AND P3, PT, RZ, UR43, PT ;  /* 0x0000002bff007c0c */ /* 0x000fe2000bf65270 */
[----:B------:R-:W-:-:S04]  /*6770*/  UISETP.NE.AND UP0, UPT, UR54, 0x1, UPT ;  /* 0x000000013600788c */ /* 0x000fc8000bf05270 */
[----:B------:R-:W-:-:S04]  /*6780*/  USEL UR45, URZ, 0x1, UP0 ;  /* 0x000000013f2d7887 */ /* 0x000fc80008000000 */
[----:B------:R-:W-:-:S04]  /*6790*/  ULOP3.LUT UR45, UR55, UR45, URZ, 0x3c, !UPT ;  /* 0x0000002d372d7292 */ /* 0x000fc8000f8e3c3f */
[----:B------:R-:W-:Y:S08]  /*67a0*/  @P3 BRA `(.L_x_1025) ;  /* 0x0000000000383947 */ /* 0x000ff00003800000 */
[----:B------:R-:W-:Y:S05]  /*67b0*/  @!P0 BRA `(.L_x_1026) ;  /* 0x0000000000048947 */ /* 0x000fea0003800000 */
[----:B------:R-:W-:Y:S01]  /*67c0*/  BPT.TRAP 0x1 ;  /* 0x000000040000795c */ /* 0x000fe20000300000 */
.L_x_1026:
[----:B------:R-:W-:Y:S01]  /*67d0*/  UIADD3 UR6, UR54, 0x1, URZ ;  /* 0x0000000136067890 */ /* 0x000fe2000fffe03f */
[----:B------:R-:W-:-:S03]  /*67e0*/  IMAD.U32 R5, RZ, RZ, UR45 ;  /* 0x0000002dff057e24 */ /* 0x000fc6000f8e00ff */
[----:B------:R-:W-:Y:S02]  /*67f0*/  UISETP.NE.AND UP0, UPT, UR6, 0x2, UPT ;  /* 0x000000020600788c */ /* 0x000fe4000bf05270 */
[----:B------:R-:W-:Y:S02]  /*6800*/  SHF.L.U32 R5, R5, 0x1f, RZ ;  /* 0x0000001f05057819 */ /* 0x000fe400000006ff */
[----:B------:R-:W-:-:S04]  /*6810*/  USEL UR6, UR6, URZ, UP0 ;  /* 0x0000003f06067287 */ /* 0x000fc80008000000 */
[----:B------:R-:W-:-:S09]  /*6820*/  ULEA UR6, UR6, UR41, 0x3 ;  /* 0x0000002906067291 */ /* 0x000fd2000f8e183f */
[----:B------:R0:W1:Y:S01]  /*6830*/  SYNCS.PHASECHK.TRANS64.TRYWAIT P2, [UR6+0x28430], R5 ;  /* 0x02843005ff0075a7 */ /* 0x0000620008040146 */
[----:B------:R-:W-:Y:S05]  /*6840*/  @!P0 BRA `(.L_x_1027) ;  /* 0x0000000000048947 */ /* 0x000fea0003800000 */
[----:B------:R-:W-:Y:S01]  /*6850*/  BPT.TRAP 0x1 ;  /* 0x000000040000795c */ /* 0x000fe20000300000 */
.L_x_1027:
[----:B-1----:R-:W-:Y:S05]  /*6860*/  @P2 BRA `(.L_x_1025) ;  /* 0x0000000000082947 */ /* 0x002fea0003800000 */
[----:B------:R-:W1:Y:S02]  /*6870*/  SYNCS.PHASECHK.TRANS64.TRYWAIT P2, [UR6+0x28430], R5 ;  /* 0x02843005ff0075a7 */ /* 0x000e640008040146 */
[----:B-1----:R-:W-:Y:S05]  /*6880*/  @!P2 BRA `(.L_x_1028) ;  /* 0x000000d4006ca947 */ /* 0x002fea0003800000 */
.L_x_1025:
[----:B-1----:R-:W1:Y:S01]  /*6890*/  S2R R6, SR_TID.X ;  /* 0x0000000000067919 */ /* 0x002e620000002100 */
        /* <DEDUP_REMOVED lines=14> */
[----:B------:R-:W-:Y:S02]  /*6980*/  UIADD3 UR14, UR34, 0x6, URZ ;  /* 0x00000006220e7890 */ /* 0x000fe4000fffe03f */
[----:B------:R-:W-:-:S02]  /*6990*/  UIADD3 UR18, UR34, 0x200, URZ ;  /* 0x0000020022127890 */ /* 0x000fc4000fffe03f */
[----:B------:R-:W-:Y:S02]  /*69a0*/  UIADD3 UR22, UR34, 0x202, URZ ;  /* 0x0000020222167890 */ /* 0x000fe4000fffe03f */
[----:B------:R-:W-:Y:S02]  /*69b0*/  UIADD3 UR26, UR34, 0x204, URZ ;  /* 0x00000204221a7890 */ /* 0x000fe4000fffe03f */
[----:B------:R-:W-:Y:S01]  /*69c0*/  UIADD3 UR30, UR34, 0x206, URZ ;  /* 0x00000206221e7890 */ /* 0x000fe2000fffe03f */
[----:B-1----:R-:W-:-:S05]  /*69d0*/  SHF.R.U32.HI R6, RZ, 0x7, R6 ;  /* 0x00000007ff067819 */ /* 0x002fca0000011606 */
[----:B0-----:R-:W-:-:S05]  /*69e0*/  VIADD R5, R6, 0x8 ;  /* 0x0000000806057836 */ /* 0x001fca0000000000 */
        /* <DEDUP_REMOVED lines=28> */
.L_x_1030:
[----:B------:R-:W-:Y:S01]  /*6bb0*/  ULEA UR6, UR54, UR41, 0x3 ;  /* 0x0000002936067291 */ /* 0x000fe2000f8e183f */
[----:B------:R-:W-:-:S05]  /*6bc0*/  IMAD.U32 R5, RZ, RZ, UR55 ;  /* 0x00000037ff057e24 */ /* 0x000fca000f8e00ff */
[----:B------:R-:W-:-:S04]  /*6bd0*/  SHF.L.U32 R5, R5, 0x1f, RZ ;  /* 0x0000001f05057819 */ /* 0x000fc800000006ff */
[----:B------:R0:W1:Y:S01]  /*6be0*/  SYNCS.PHASECHK.TRANS64.TRYWAIT P2, [UR6+0x28450], R5 ;  /* 0x02845005ff0075a7 */ /* 0x0000620008040146 */
[----:B------:R-:W-:Y:S05]  /*6bf0*/  @!P0 BRA `(.L_x_1031) ;  /* 0x0000000000048947 */ /* 0x000fea0003800000 */
[----:B------:R-:W-:Y:S01]  /*6c00*/  BPT.TRAP 0x1 ;  /* 0x000000040000795c */ /* 0x000fe20000300000 */
.L_x_1031:
[----:B-1----:R-:W-:Y:S05]  /*6c10*/  @P2 BRA `(.L_x_1029) ;  /* 0x0000000000082947 */ /* 0x002fea0003800000 */
[----:B------:R-:W1:Y:S02]  /*6c20*/  SYNCS.PHASECHK.TRANS64.TRYWAIT P2, [UR6+0x28450], R5 ;  /* 0x02845005ff0075a7 */ /* 0x000e640008040146 */
[----:B-1----:R-:W-:Y:S05]  /*6c30*/  @!P2 BRA `(.L_x_1032) ;  /* 0x000000d00098a947 */ /* 0x002fea0003800000 */
.L_x_1029:
[----:B------:R-:W-:Y:S01]  /*6c40*/  UIADD3 UR6, UR41, 0x8000, URZ ;  /* 0x0000800029067890 */ /* 0x000fe2000fffe03f */
[----:B------:R-:W-:Y:S01]  /*6c50*/  WARPGROUP.ARRIVE ;  /* 0x00000000000079c5 */ /* 0x000fe20000000000 */
[----:B------:R-:W-:Y:S01]  /*6c60*/  UMOV UR7, 0x80000020 ;  /* 0x8000002000077882 */ /* 0x000fe20000000000 */
[----:B-1----:R-:W-:Y:S01]  /*6c70*/  FMNMX.FTZ R6, R152, R8, !PT ;  /* 0x0000000898067209 */ /* 0x002fe20007810000 */
[----:B------:R-:W-:Y:S01]  /*6c80*/  USHF.R.U32.HI UR6, URZ, 0x4, UR6 ;  /* 0x000000043f067899 */ /* 0x000fe20008011606 */
[----:B------:R-:W-:Y:S02]  /*6c90*/  FMNMX.FTZ R10, R154, R9, !PT ;  /* 0x000000099a0a7209 */ /* 0x000fe40007810000 */
[----:B------:R-:W1:Y:S01]  /*6ca0*/  S2R R197, SR_TID.X ;  /* 0x0000000000c57919 */ /* 0x000e620000002100 */
[----:B0-----:R-:W-:Y:S01]  /*6cb0*/  FMNMX.FTZ R5, R153, R6, !PT ;  /* 0x0000000699057209 */ /* 0x001fe20007810000 */
        /* <DEDUP_REMOVED lines=12> */
[----:B------:R-:W-:Y:S01]  /*6d80*/  FMNMX.FTZ R11, R163, R10, !PT ;  /* 0x0000000aa30b7209 */ /* 0x000fe20007810000 */
        /* <DEDUP_REMOVED lines=22> */
[----:B-1----:R-:W-:Y:S01]  /*6ef0*/  SHF.R.U32.HI R197, RZ, 0x7, R197 ;  /* 0x00000007ffc57819 */ /* 0x002fe200000116c5 */
[----:B------:R-:W0:Y:S04]  /*6f00*/  SHFL.BFLY PT, R6, R11, 0x2, 0x1f ;  /* 0x0c401f000b067f89 */ /* 0x000e2800000e0000 */
[----:B------:R-:W1:Y:S01]  /*6f10*/  SHFL.BFLY PT, R5, R10, 0x2, 0x1f ;  /* 0x0c401f000a057f89 */ /* 0x000e6200000e0000 */
[----:B0-----:R-:W-:-:S02]  /*6f20*/  FMNMX.FTZ R12, R11, R6, !PT ;  /* 0x000000060b0c7209 */ /* 0x001fc40007810000 */
[----:B-1----:R-:W-:-:S03]  /*6f30*/  FMNMX.FTZ R13, R10, R5, !PT ;  /* 0x000000050a0d7209 */ /* 0x002fc60007810000 */
[----:B------:R-:W0:Y:S04]  /*6f40*/  SHFL.BFLY PT, R5, R12, 0x1, 0x1f ;  /* 0x0c201f000c057f89 */ /* 0x000e2800000e0000 */
[----:B------:R-:W1:Y:S01]  /*6f50*/  SHFL.BFLY PT, R6, R13, 0x1, 0x1f ;  /* 0x0c201f000d067f89 */ /* 0x000e6200000e0000 */
[----:B0-----:R-:W-:Y:S02]  /*6f60*/  FMNMX.FTZ R5, R12, R5, !PT ;  /* 0x000000050c057209 */ /* 0x001fe40007810000 */
[----:B-1----:R-:W-:-:S03]  /*6f70*/  FMNMX.FTZ R6, R13, R6, !PT ;  /* 0x000000060d067209 */ /* 0x002fc60007810000 */
        /* <DEDUP_REMOVED lines=18> */
[--C-:B------:R-:W-:Y:S01]  /*70a0*/  FFMA.FTZ R152, R168, UR37, -R188.reuse ;  /* 0x00000025a8987c23 */ /* 0x100fe200080108bc */
[----:B------:R-:W-:Y:S01]  /*70b0*/  MUFU.EX2 R10, R10 ;  /* 0x0000000a000a7308 */ /* 0x000fe20000000800 */
[----:B------:R-:W-:-:S01]  /*70c0*/  FFMA.FTZ R13, R157, UR37, -R188 ;  /* 0x000000259d0d7c23 */ /* 0x000fc200080108bc */
[--C-:B------:R-:W-:Y:S01]  /*70d0*/  FFMA.FTZ R154, R154, UR37, -R172.reuse ;  /* 0x000000259a9a7c23 */ /* 0x100fe200080108ac */
[----:B------:R-:W-:-:S01]  /*70e0*/  FFMA.FTZ R155, R155, UR37, -R172 ;  /* 0x000000259b9b7c23 */ /* 0x000fc200080108ac */
[--C-:B------:R-:W-:Y:S01]  /*70f0*/  FFMA.FTZ R168, R158, UR37, -R172.reuse ;  /* 0x000000259ea87c23 */ /* 0x100fe200080108ac */
[----:B------:R-:W-:-:S01]  /*7100*/  FFMA.FTZ R169, R159, UR37, -R172 ;  /* 0x000000259fa97c23 */ /* 0x000fc200080108ac */
[----:B------:R-:W-:Y:S01]  /*7110*/  FFMA.FTZ R14, R160, UR37, -R188 ;  /* 0x00000025a00e7c23 */ /* 0x000fe200080108bc */
[----:B------:R-:W-:-:S01]  /*7120*/  FFMA.FTZ R158, R162, UR37, -R172 ;  /* 0x00000025a29e7c23 */ /* 0x000fc200080108ac */
[----:B------:R-:W0:Y:S01]  /*7130*/  MUFU.EX2 R11, R11 ;  /* 0x0000000b000b7308 */ /* 0x000e220000000800 */
[----:B------:R-:W-:-:S01]  /*7140*/  FFMA.FTZ R15, R161, UR37, -R188 ;  /* 0x00000025a10f7c23 */ /* 0x000fc200080108bc */
[----:B------:R-:W-:Y:S01]  /*7150*/  FFMA.FTZ R159, R163, UR37, -R172 ;  /* 0x00000025a39f7c23 */ /* 0x000fe200080108ac */
[----:B------:R-:W-:-:S01]  /*7160*/  FFMA.FTZ R20, R164, UR37, -R188 ;  /* 0x00000025a4147c23 */ /* 0x000fc200080108bc */
[--C-:B------:R-:W-:Y:S01]  /*7170*/  FFMA.FTZ R166, R166, UR37, -R172.reuse ;  /* 0x00000025a6a67c23 */ /* 0x100fe200080108ac */
[----:B------:R-:W-:-:S01]  /*7180*/  FFMA.FTZ R163, R171, UR37, -R172 ;  /* 0x00000025aba37c23 */ /* 0x000fc200080108ac */
[----:B------:R-:W-:Y:S01]  /*7190*/  FFMA.FTZ R21, R165, UR37, -R188 ;  /* 0x00000025a5157c23 */ /* 0x000fe200080108bc */
        /* <DEDUP_REMOVED lines=10> */
[----:B0-----:R-:W-:-:S01]  /*7240*/  FFMA.FTZ R3, R8, R3, R11 ;  /* 0x0000000308037223 */ /* 0x001fc2000001000b */
[----:B------:R-:W-:Y:S01]  /*7250*/  FFMA.FTZ R179, R179, UR37, -R172 ;  /* 0x00000025b3b37c23 */ /* 0x000fe200080108ac */
[----:B------:R-:W-:-:S01]  /*7260*/  FFMA.FTZ R164, R180, UR37, -R188 ;  /* 0x00000025b4a47c23 */ /* 0x000fc200080108bc */
[----:B------:R-:W-:Y:S01]  /*7270*/  FFMA.FTZ R182, R182, UR37, -R172 ;  /* 0x00000025b6b67c23 */ /* 0x000fe200080108ac */
[----:B------:R-:W-:-:S01]  /*7280*/  FADD.FTZ R3, R10, R3 ;  /* 0x000000030a037221 */ /* 0x000fc20000010000 */
[----:B------:R-:W-:Y:S01]  /*7290*/  FFMA.FTZ R165, R181, UR37, -R188 ;  /* 0x00000025b5a57c23 */ /* 0x000fe200080108bc */
[----:B------:R-:W-:-:S01]  /*72a0*/  FFMA.FTZ R172, R183, UR37, -R172 ;  /* 0x00000025b7ac7c23 */ /* 0x000fc200080108ac */
[----:B------:R-:W0:Y:S01]  /*72b0*/  MUFU.EX2 R12, R12 ;  /* 0x0000000c000c7308 */ /* 0x000e220000000800 */
[----:B-1----:R-:W-:-:S07]  /*72c0*/  FFMA.FTZ R4, R9, R4, R154 ;  /* 0x0000000409047223 */ /* 0x002fce000001009a */
[----:B------:R-:W1:Y:S01]  /*72d0*/  MUFU.EX2 R168, R168 ;  /* 0x000000a800a87308 */ /* 0x000e620000000800 */
[----:B--2---:R-:W-:-:S07]  /*72e0*/  FADD.FTZ R171, R155, R4 ;  /* 0x000000049bab7221 */ /* 0x004fce0000010000 */
[----:B------:R-:W2:Y:S01]  /*72f0*/  MUFU.EX2 R13, R13 ;  /* 0x0000000d000d7308 */ /* 0x000ea20000000800 */
[----:B0-----:R-:W-:-:S07]  /*7300*/  FADD.FTZ R4, R12, R3 ;  /* 0x000000030c047221 */ /* 0x001fce0000010000 */
[----:B------:R-:W-:Y:S01]  /*7310*/  MUFU.EX2 R169, R169 ;  /* 0x000000a900a97308 */ /* 0x000fe20000000800 */
[----:B-1----:R-:W-:-:S01]  /*7320*/  FADD.FTZ R170, R168, R171 ;  /* 0x000000aba8aa7221 */ /* 0x002fc20000010000 */
[----:B------:R-:W-:-:S06]  /*7330*/  IADD3 R171, -R197, 0xb, RZ ;  /* 0x0000000bc5ab7810 */ /* 0x000fcc0007ffe1ff */
[----:B------:R-:W0:Y:S01]  /*7340*/  MUFU.EX2 R14, R14 ;  /* 0x0000000e000e7308 */ /* 0x000e220000000800 */
[----:B--2---:R-:W-:-:S07]  /*7350*/  FADD.FTZ R3, R13, R4 ;  /* 0x000000040d037221 */ /* 0x004fce0000010000 */
[----:B------:R-:W-:Y:S08]  /*7360*/  MUFU.EX2 R158, R158 ;  /* 0x0000009e009e7308 */ /* 0x000ff00000000800 */
[----:B------:R-:W1:Y:S01]  /*7370*/  MUFU.EX2 R15, R15 ;  /* 0x0000000f000f7308 */ /* 0x000e620000000800 */
[----:B0-----:R-:W-:-:S07]  /*7380*/  FADD.FTZ R4, R14, R3 ;  /* 0x000000030e047221 */ /* 0x001fce0000010000 */
[----:B------:R-:W-:Y:S08]  /*7390*/  MUFU.EX2 R159, R159 ;  /* 0x0000009f009f7308 */ /* 0x000ff00000000800 */
[----:B------:R-:W0:Y:S01]  /*73a0*/  MUFU.EX2 R20, R20 ;  /* 0x0000001400147308 */ /* 0x000e220000000800 */
[----:B-1----:R-:W-:-:S07]  /*73b0*/  FADD.FTZ R3, R15, R4 ;  /* 0x000000040f037221 */ /* 0x002fce0000010000 */
[----:B------:R-:W-:Y:S08]  /*73c0*/  MUFU.EX2 R166, R166 ;  /* 0x000000a600a67308 */ /* 0x000ff00000000800 */
[----:B------:R-:W1:Y:S01]  /*73d0*/  MUFU.EX2 R21, R21 ;  /* 0x0000001500157308 */ /* 0x000e620000000800 */
[----:B0-----:R-:W-:-:S07]  /*73e0*/  FADD.FTZ R4, R20, R3 ;  /* 0x0000000314047221 */ /* 0x001fce0000010000 */
[----:B------:R0:W2:Y:S08]  /*73f0*/  MUFU.EX2 R173, R167 ;  /* 0x000000a700ad7308 */ /* 0x0000b00000000800 */
[----:B------:R-:W3:Y:S01]  /*7400*/  MUFU.EX2 R152, R152 ;  /* 0x0000009800987308 */ /* 0x000ee20000000800 */
[----:B0-----:R-:W-:-:S01]  /*7410*/  FADD.FTZ R167, R169, R170 ;  /* 0x000000aaa9a77221 */ /* 0x001fc20000010000 */
[----:B-1----:R-:W-:-:S03]  /*7420*/  FADD.FTZ R3, R21, R4 ;  /* 0x0000000415037221 */ /* 0x002fc60000010000 */
[----:B------:R-:W-:-:S03]  /*7430*/  FADD.FTZ R170, R158, R167 ;  /* 0x000000a79eaa7221 */ /* 0x000fc60000010000 */
[----:B------:R-:W0:Y:S01]  /*7440*/  MUFU.EX2 R162, R162 ;  /* 0x000000a200a27308 */ /* 0x000e220000000800 */
[----:B------:R-:W-:-:S04]  /*7450*/  FADD.FTZ R167, R159, R170 ;  /* 0x000000aa9fa77221 */ /* 0x000fc80000010000 */
[----:B------:R-:W-:-:S03]  /*7460*/  FADD.FTZ R167, R166, R167 ;  /* 0x000000a7a6a77221 */ /* 0x000fc60000010000 */
[----:B------:R-:W1:Y:S01]  /*7470*/  MUFU.EX2 R153, R153 ;  /* 0x0000009900997308 */ /* 0x000e620000000800 */
[----:B--2---:R-:W-:-:S01]  /*7480*/  FADD.FTZ R167, R173, R167 ;  /* 0x000000a7ada77221 */ /* 0x004fc20000010000 */
[----:B---3--:R-:W-:-:S06]  /*7490*/  FADD.FTZ R4, R152, R3 ;  /* 0x0000000398047221 */ /* 0x008fcc0000010000 */
[----:B------:R-:W2:Y:S01]  /*74a0*/  MUFU.EX2 R163, R163 ;  /* 0x000000a300a37308 */ /* 0x000ea20000000800 */
[----:B0-----:R-:W-:-:S07]  /*74b0*/  FADD.FTZ R170, R162, R167 ;  /* 0x000000a7a2aa7221 */ /* 0x001fce0000010000 */
[----:B------:R-:W0:Y:S01]  /*74c0*/  MUFU.EX2 R156, R156 ;  /* 0x0000009c009c7308 */ /* 0x000e220000000800 */
[----:B-1----:R-:W-:-:S07]  /*74d0*/  FADD.FTZ R167, R153, R4 ;  /* 0x0000000499a77221 */ /* 0x002fce0000010000 */
[----:B------:R1:W3:Y:S01]  /*74e0*/  MUFU.EX2 R177, R174 ;  /* 0x000000ae00b17308 */ /* 0x0002e20000000800 */
[----:B--2---:R-:W-:-:S07]  /*74f0*/  FADD.FTZ R170, R163, R170 ;  /* 0x000000aaa3aa7221 */ /* 0x004fce0000010000 */
[----:B------:R-:W-:Y:S01]  /*7500*/  MUFU.EX2 R157, R157 ;  /* 0x0000009d009d7308 */ /* 0x000fe20000000800 */
[----:B-1----:R-:W-:Y:S02]  /*7510*/  IMAD.U32 R174, RZ, RZ, UR52 ;  /* 0x00000034ffae7e24 */ /* 0x002fe4000f8e00ff */
[----:B0-----:R-:W-:-:S03]  /*7520*/  FADD.FTZ R4, R156, R167 ;  /* 0x000000a79c047221 */ /* 0x001fc60000010000 */
[----:B------:R-:W-:Y:S02]  /*7530*/  @!P1 LEA R174, R174, UR41, 0x3 ;  /* 0x00000029aeae9c11 */ /* 0x000fe4000f8e18ff */
[----:B------:R-:W0:Y:S01]  /*7540*/  MUFU.EX2 R175, R175 ;  /* 0x000000af00af7308 */ /* 0x000e220000000800 */
[----:B---3--:R-:W-:-:S02]  /*7550*/  FADD.FTZ R170, R177, R170 ;  /* 0x000000aab1aa7221 */ /* 0x008fc40000010000 */
[----:B------:R-:W-:-:S05]  /*7560*/  @!P1 VIADD R3, R174, 0x28440 ;  /* 0x00028440ae039836 */ /* 0x000fca0000000000 */
[----:B------:R-:W-:Y:S01]  /*7570*/  MUFU.EX2 R160, R160 ;  /* 0x000000a000a07308 */ /* 0x000fe20000000800 */
[----:B------:R-:W-:-:S07]  /*7580*/  @!P1 PRMT R3, RZ, 0x654, R3 ;  /* 0x00000654ff039816 */ /* 0x000fce0000000003 */
[----:B------:R-:W1:Y:S01]  /*7590*/  MUFU.EX2 R178, R178 ;  /* 0x000000b200b27308 */ /* 0x000e620000000800 */
[----:B0-----:R-:W-:-:S07]  /*75a0*/  FADD.FTZ R170, R175, R170 ;  /* 0x000000aaafaa7221 */ /* 0x001fce0000010000 */
[----:B------:R-:W-:Y:S08]  /*75b0*/  MUFU.EX2 R161, R161 ;  /* 0x000000a100a17308 */ /* 0x000ff00000000800 */
[----:B------:R-:W0:Y:S01]  /*75c0*/  MUFU.EX2 R179, R179 ;  /* 0x000000b300b37308 */ /* 0x000e220000000800 */
[----:B-1----:R-:W-:-:S07]  /*75d0*/  FADD.FTZ R170, R178, R170 ;  /* 0x000000aab2aa7221 */ /* 0x002fce0000010000 */
[----:B------:R-:W-:Y:S08]  /*75e0*/  MUFU.EX2 R164, R164 ;  /* 0x000000a400a47308 */ /* 0x000ff00000000800 */
[----:B------:R-:W-:Y:S01]  /*75f0*/  MUFU.EX2 R165, R165 ;  /* 0x000000a500a57308 */ /* 0x000fe20000000800 */
[----:B0-----:R-:W-:-:S07]  /*7600*/  FADD.FTZ R170, R179, R170 ;  /* 0x000000aab3aa7221 */ /* 0x001fce0000010000 */
[----:B------:R-:W-:Y:S01]  /*7610*/  MUFU.EX2 R172, R172 ;  /* 0x000000ac00ac7308 */ /* 0x000fe20000000800 */
[----:B------:R-:W-:Y:S02]  /*7620*/  WARPGROUP.DEPBAR.LE gsb0, 0x0 ;  /* 0x00008000000079c5 */ /* 0x000fe40000010000 */
[----:B------:R0:W-:Y:S06]  /*7630*/  BAR.ARV R171, 0x100 ;  /* 0x000400ab0000751d */ /* 0x0001ec0000002000 */
[----:B------:R1:W-:Y:S01]  /*7640*/  @!P1 SYNCS.ARRIVE.TRANS64.RED.A1T0 RZ, [R3+URZ], RZ ;  /* 0x000000ff03ff99a7 */ /* 0x0003e2000810043f */
[----:B0-----:R-:W0:Y:S01]  /*7650*/  MUFU.EX2 R171, R182 ;  /* 0x000000b600ab7308 */ /* 0x001e220000000800 */
[----:B-1----:R-:W-:-:S04]  /*7660*/  FADD.FTZ R3, R157, R4 ;  /* 0x000000049d037221 */ /* 0x002fc80000010000 */
[----:B------:R-:W-:-:S04]  /*7670*/  FADD.FTZ R4, R160, R3 ;  /* 0x00000003a0047221 */ /* 0x000fc80000010000 */
[----:B------:R-:W-:Y:S01]  /*7680*/  FADD.FTZ R3, R161, R4 ;  /* 0x00000004a1037221 */ /* 0x000fe20000010000 */
[----:B0-----:R-:W-:-:S03]  /*7690*/  FADD.FTZ R170, R171, R170 ;  /* 0x000000aaabaa7221 */ /* 0x001fc60000010000 */
[----:B------:R-:W-:-:S04]  /*76a0*/  FADD.FTZ R4, R164, R3 ;  /* 0x00000003a4047221 */ /* 0x000fc80000010000 */
[----:B------:R-:W-:Y:S01]  /*76b0*/  FADD.FTZ R3, R165, R4 ;  /* 0x00000004a5037221 */ /* 0x000fe20000010000 */
[----:B------:R-:W-:-:S01]  /*76c0*/  FADD.FTZ R4, R172, R170 ;  /* 0x000000aaac047221 */ /* 0x000fc20000010000 */
[----:B------:R-:W-:Y:S06]  /*76d0*/  @!P0 BRA `(.L_x_1033) ;  /* 0x0000000000048947 */ /* 0x000fec0003800000 */
[----:B------:R-:W-:Y:S01]  /*76e0*/  BPT.TRAP 0x1 ;  /* 0x000000040000795c */ /* 0x000fe20000300000 */
.L_x_1033:
        /* <DEDUP_REMOVED lines=155> */
.L_x_1024:
[----:B------:R-:W-:-:S13]  /*80a0*/  ISETP.GE.AND P2, PT, R7, UR38, PT ;  /* 0x0000002607007c0c */ /* 0x000fda000bf46270 */
[----:B------:R-:W-:Y:S05]  /*80b0*/  @!P2 BRA `(.L_x_1035) ;  /* 0x000000240008a947 */ /* 0x000fea0003800000 */
[----:B------:R-:W-:Y:S01]  /*80c0*/  IMAD.IADD R11, R16, 0x1, -R17 ;  /* 0x00000001100b7824 */ /* 0x000fe200078e0a11 */
[----:B------:R-:W-:Y:S01]  /*80d0*/  UMOV UR56, UR52 ;  /* 0x0000003400387c82 */ /* 0x000fe20008000000 */
[----:B------:R-:W-:Y:S01]  /*80e0*/  IMAD.MOV.U32 R10, RZ, RZ, R6 ;  /* 0x000000ffff0a7224 */ /* 0x000fe200078e0006 */
[----:B------:R-:W-:Y:S01]  /*80f0*/  UMOV UR57, UR45 ;  /* 0x0000002d00397c82 */ /* 0x000fe20008000000 */
[----:B------:R-:W-:Y:S01]  /*8100*/  IMAD.MOV.U32 R8, RZ, RZ, R5 ;  /* 0x000000ffff087224 */ /* 0x000fe200078e0005 */
[C-C-:B------:R-:W-:Y:S01]  /*8110*/  IADD3 R13, R11.reuse, 0x8, R0.reuse ;  /* 0x000000080b0d7810 */ /* 0x140fe20007ffe000 */
[----:B------:R-:W-:Y:S01]  /*8120*/  IMAD.IADD R11, R11, 0x1, R0 ;  /* 0x000000010b0b7824 */ /* 0x000fe200078e0200 */
[----:B------:R-:W-:Y:S01]  /*8130*/  ULDC UR52, c[0x0][0x9e4] ;  /* 0x0002790000347ab9 */ /* 0x000fe20000000800 */
[----:B------:R-:W-:Y:S01]  /*8140*/  ULDC UR54, c[0x0][0x9dc] ;  /* 0x0002770000367ab9 */ /* 0x000fe20000000800 */
[----:B------:R-:W-:Y:S01]  /*8150*/  LOP3.LUT R9, RZ, R13, RZ, 0x33, !PT ;  /* 0x0000000dff097212 */ /* 0x000fe200078e33ff */
[----:B------:R-:W-:-:S06]  /*8160*/  ULDC UR53, c[0x0][0x9e0] ;  /* 0x0002780000357ab9 */ /* 0x000fcc0000000800 */
.L_x_1053:
[----:B------:R-:W-:Y:S01]  /*8170*/  ISETP.NE.AND P3, PT, RZ, UR43, PT ;  /* 0x0000002bff007c0c */ /* 0x000fe2000bf65270 */
[----:B------:R-:W-:-:S04]  /*8180*/  UISETP.NE.AND UP0, UPT, UR56, 0x1, UPT ;  /* 0x000000013800788c */ /* 0x000fc8000bf05270 */
[----:B------:R-:W-:-:S04]  /*8190*/  USEL UR45, URZ, 0x1, UP0 ;  /* 0x000000013f2d7887 */ /* 0x000fc80008000000 */
[----:B------:R-:W-:-:S04]  /*81a0*/  ULOP3.LUT UR45, UR57, UR45, URZ, 0x3c, !UPT ;  /* 0x0000002d392d7292 */ /* 0x000fc8000f8e3c3f */
[----:B------:R-:W-:Y:S08]  /*81b0*/  @P3 BRA `(.L_x_1036) ;  /* 0x0000000000383947 */ /* 0x000ff00003800000 */
[----:B------:R-:W-:Y:S05]  /*81c0*/  @!P0 BRA `(.L_x_1037) ;  /* 0x0000000000048947 */ /* 0x000fea0003800000 */
[----:B------:R-:W-:Y:S01]  /*81d0*/  BPT.TRAP 0x1 ;  /* 0x000000040000795c */ /* 0x000fe20000300000 */
.L_x_1037:
        /* <DEDUP_REMOVED lines=9> */
.L_x_1038:
[----:B-1----:R-:W-:Y:S05]  /*8270*/  @P2 BRA `(.L_x_1036) ;  /* 0x0000000000082947 */ /* 0x002fea0003800000 */
[----:B------:R-:W1:Y:S02]  /*8280*/  SYNCS.PHASECHK.TRANS64.TRYWAIT P2, [UR6+0x28430], R5 ;  /* 0x02843005ff0075a7 */ /* 0x000e640008040146 */
[----:B-1----:R-:W-:Y:S05]  /*8290*/  @!P2 BRA `(.L_x_1039) ;  /* 0x000000bc0018a947 */ /* 0x002fea0003800000 */
.L_x_1036:
        /* <DEDUP_REMOVED lines=50> */
.L_x_1041:
[----:B------:R-:W-:Y:S01]  /*85c0*/  ULEA UR6, UR56, UR41, 0x3 ;  /* 0x0000002938067291 */ /* 0x000fe2000f8e183f */
[----:B------:R-:W-:-:S05]  /*85d0*/  IMAD.U32 R5, RZ, RZ, UR57 ;  /* 0x00000039ff057e24 */ /* 0x000fca000f8e00ff */
[----:B------:R-:W-:-:S04]  /*85e0*/  SHF.L.U32 R5, R5, 0x1f, RZ ;  /* 0x0000001f05057819 */ /* 0x000fc800000006ff */
[----:B------:R0:W1:Y:S01]  /*85f0*/  SYNCS.PHASECHK.TRANS64.TRYWAIT P2, [UR6+0x28450], R5 ;  /* 0x02845005ff0075a7 */ /* 0x0000620008040146 */
[----:B------:R-:W-:Y:S05]  /*8600*/  @!P0 BRA `(.L_x_1042) ;  /* 0x0000000000048947 */ /* 0x000fea0003800000 */
[----:B------:R-:W-:Y:S01]  /*8610*/  BPT.TRAP 0x1 ;  /* 0x000000040000795c */ /* 0x000fe20000300000 */
.L_x_1042:
[----:B-1----:R-:W-:Y:S05]  /*8620*/  @P2 BRA `(.L_x_1040) ;  /* 0x0000000000082947 */ /* 0x002fea0003800000 */
[----:B------:R-:W1:Y:S02]  /*8630*/  SYNCS.PHASECHK.TRANS64.TRYWAIT P2, [UR6+0x28450], R5 ;  /* 0x02845005ff0075a7 */ /* 0x000e640008040146 */
[----:B-1----:R-:W-:Y:S05]  /*8640*/  @!P2 BRA `(.L_x_1043) ;  /* 0x000000b80044a947 */ /* 0x002fea0003800000 */
.L_x_1040:
[----:B------:R-:W-:Y:S01]  /*8650*/  UIADD3 UR6, UR41, 0x8000, URZ ;  /* 0x0000800029067890 */ /* 0x000fe2000fffe03f */
[----:B------:R-:W-:Y:S01]  /*8660*/  WARPGROUP.ARRIVE ;  /* 0x00000000000079c5 */ /* 0x000fe20000000000 */
[----:B------:R-:W-:-:S05]  /*8670*/  UMOV UR7, 0x80000020 ;  /* 0x8000002000077882 */ /* 0x000fca0000000000 */
[----:B-1----:R-:W1:Y:S01]  /*8680*/  S2R R6, SR_TID.X ;  /* 0x0000000000067919 */ /* 0x002e620000002100 */
[----:B------:R-:W-:Y:S01]  /*8690*/  USHF.R.U32.HI UR6, URZ, 0x4, UR6 ;  /* 0x000000043f067899 */ /* 0x000fe20008011606 */
[----:B0-----:R-:W-:Y:S02]  /*86a0*/  IMAD.U32 R5, RZ, RZ, UR55 ;  /* 0x00000037ff057e24 */ /* 0x001fe4000f8e00ff */
[----:B------:R-:W-:Y:S01]  /*86b0*/  IMAD.SHL.U32 R21, R7, 0x40, RZ ;  /* 0x0000004007157824 */ /* 0x000fe200078e00ff */
        /* <DEDUP_REMOVED lines=9> */
[----:B-1----:R-:W-:-:S04]  /*8750*/  SHF.R.U32.HI R6, RZ, 0x7, R6 ;  /* 0x00000007ff067819 */ /* 0x002fc80000011606 */
[----:B------:R-:W-:Y:S02]  /*8760*/  IADD3 R12, -R6, 0xb, RZ ;  /* 0x0000000b060c7810 */ /* 0x000fe40007ffe1ff */
[----:B------:R-:W-:Y:S01]  /*8770*/  IADD3 R6, R16, 0x1, -R21 ;  /* 0x0000000110067810 */ /* 0x000fe20007ffe815 */
[----:B------:R-:W-:Y:S02]  /*8780*/  WARPGROUP.DEPBAR.LE gsb0, 0x0 ;  /* 0x00008000000079c5 */ /* 0x000fe40000010000 */
[----:B------:R-:W-:-:S15]  /*8790*/  WARPGROUP.ARRIVE ;  /* 0x00000000000079c5 */ /* 0x000fde0000000000 */
[----:B------:R-:W-:-:S01]  /*87a0*/  NOP ;  /* 0x0000000000007918 */ /* 0x000fc20000000000 */
[----:B------:R-:W-:Y:S01]  /*87b0*/  QGMMA.64x256x32.F32.E4M3.E4M3 R24, R184, gdesc[UR4], R24, gsb0 ;  /* 0x03e00004b8187df3 */ /* 0x000fe20008000818 */
[----:B------:R-:W-:Y:S02]  /*87c0*/  ULOP3.LUT UR6, URZ, UR54, URZ, 0x33, !UPT ;  /* 0x000000363f067292 */ /* 0x000fe4000f8e333f */
[----:B------:R-:W-:Y:S02]  /*87d0*/  WARPGROUP.DEPBAR.LE gsb0, 0x0 ;  /* 0x00008000000079c5 */ /* 0x000fe40000010000 */
[----:B------:R0:W-:Y:S06]  /*87e0*/  BAR.ARV R12, 0x100 ;  /* 0x0004000c0000751d */ /* 0x0001ec0000002000 */
[----:B------:R1:W-:Y:S02]  /*87f0*/  @!P1 SYNCS.ARRIVE.TRANS64.RED.A1T0 RZ, [R5+URZ], RZ ;  /* 0x000000ff05ff99a7 */ /* 0x0003e4000810043f */
[----:B-1----:R-:W-:-:S04]  /*8800*/  IMAD.IADD R5, R6, 0x1, -R17 ;  /* 0x0000000106057824 */ /* 0x002fc800078e0a11 */
[----:B------:R-:W-:-:S04]  /*8810*/  IMAD R5, R2, -0x2, R5 ;  /* 0xfffffffe02057824 */ /* 0x000fc800078e0205 */
[C---:B------:R-:W-:Y:S02]  /*8820*/  VIADD R185, R5.reuse, UR53 ;  /* 0x0000003505b97c36 */ /* 0x040fe40008000000 */
[----:B------:R-:W-:Y:S02]  /*8830*/  VIADD R187, R5, UR6 ;  /* 0x0000000605bb7c36 */ /* 0x000fe40008000000 */
[C---:B------:R-:W-:Y:S02]  /*8840*/  IMAD.IADD R5, R0.reuse, 0x1, R185 ;  /* 0x0000000100057824 */ /* 0x040fe400078e02b9 */
[----:B------:R-:W-:Y:S01]  /*8850*/  IMAD.IADD R6, R0, 0x1, R187 ;  /* 0x0000000100067824 */ /* 0x000fe200078e02bb */
[----:B0-----:R-:W-:Y:S06]  /*8860*/  @!P6 BRA `(.L_x_1044) ;  /* 0x00000000005ce947 */ /* 0x001fec0003800000 */
[----:B------:R-:W-:Y:S01]  /*8870*/  ISETP.GT.AND P2, PT, R11, -0x1, PT ;  /* 0xffffffff0b00780c */ /* 0x000fe20003f44270 */
[----:B------:R-:W-:-:S12]  /*8880*/  BSSY B0, `(.L_x_1045) ;  /* 0x0000011000007945 */ /* 0x000fd80003800000 */
[----:B------:R-:W-:Y:S05]  /*8890*/  @P2 BRA `(.L_x_1046) ;  /* 0x0000000000242947 */ /* 0x000fea0003800000 */
[----:B------:R-:W-:Y:S01]  /*88a0*/  IMAD.U32 R20, RZ, RZ, UR52 ;  /* 0x00000034ff147e24 */ /* 0x000fe2000f8e00ff */
[----:B------:R-:W-:-:S04]  /*88b0*/  IADD3 R12, R0, R16, -R17 ;  /* 0x00000010000c7210 */ /* 0x000fc80007ffe811 */
[----:B------:R-:W-:Y:S02]  /*88c0*/  ISETP.NE.AND P2, PT, R20, 0x1, PT ;  /* 0x000000011400780c */ /* 0x000fe40003f45270 */
[----:B------:R-:W-:-:S11]  /*88d0*/  LOP3.LUT R15, RZ, R12, RZ, 0x33, !PT ;  /* 0x0000000cff0f7212 */ /* 0x000fd600078e33ff */
[----:B------:R-:W0:Y:S02]  /*88e0*/  @P2 LDC.64 R188, c[0x0][0x9e8] ;  /* 0x00027a00ffbc2b82 */ /* 0x000e240000000a00 */
[----:B0-----:R-:W-:-:S05]  /*88f0*/  @P2 IMAD.HI.U32 R12, R15, R188, RZ ;  /* 0x000000bc0f0c2227 */ /* 0x001fca00078e00ff */
[----:B------:R-:W-:-:S04]  /*8900*/  @P2 SHF.R.U32.HI R15, RZ, R189, R12 ;  /* 0x000000bdff0f2219 */ /* 0x000fc8000001160c */
[----:B------:R-:W-:Y:S01]  /*8910*/  LOP3.LUT R12, RZ, R15, RZ, 0x33, !PT ;  /* 0x0000000fff0c7212 */ /* 0x000fe200078e33ff */
[----:B------:R-:W-:Y:S06]  /*8920*/  BRA `(.L_x_1047) ;  /* 0x0000000000187947 */ /* 0x000fec0003800000 */
.L_x_1046:
[----:B------:R-:W-:Y:S02]  /*8930*/  IMAD.U32 R20, RZ, RZ, UR52 ;  /* 0x00000034ff147e24 */ /* 0x000fe4000f8e00ff */
[----:B------:R-:W-:-:S03]  /*8940*/  IMAD.MOV.U32 R12, RZ, RZ, R11 ;  /* 0x000000ffff0c7224 */ /* 0x000fc600078e000b */
[----:B------:R-:W-:-:S13]  /*8950*/  ISETP.NE.AND P2, PT, R20, 0x1, PT ;  /* 0x000000011400780c */ /* 0x000fda0003f45270 */
[----:B------:R-:W0:Y:S02]  /*8960*/  @P2 LDC.64 R14, c[0x0][0x9e8] ;  /* 0x00027a00ff0e2b82 */ /* 0x000e240000000a00 */
[----:B0-----:R-:W-:-:S05]  /*8970*/  @P2 IMAD.HI.U32 R14, R11, R14, RZ ;  /* 0x0000000e0b0e2227 */ /* 0x001fca00078e00ff */
[----:B------:R-:W-:-:S07]  /*8980*/  @P2 SHF.R.U32.HI R12, RZ, R15, R14 ;  /* 0x0000000fff0c2219 */ /* 0x000fce000001160e */
.L_x_1047:
[----:B------:R-:W-:Y:S05]  /*8990*/  BSYNC B0 ;  /* 0x0000000000007941 */ /* 0x000fea0003800000 */
.L_x_1045:
[----:B------:R-:W-:-:S04]  /*89a0*/  IMAD R15, R12, R20, -R21 ;  /* 0x000000140c0f7224 */ /* 0x000fc800078e0a15 */
[----:B------:R-:W-:-:S05]  /*89b0*/  IMAD R15, R2, -0x2, R15 ;  /* 0xfffffffe020f7824 */ /* 0x000fca00078e020f */
[----:B------:R-:W-:Y:S02]  /*89c0*/  VIADDMNMX R5, R15, R20, R5, PT ;  /* 0x000000140f057246 */ /* 0x000fe40003800105 */
[----:B------:R-:W-:-:S07]  /*89d0*/  VIMNMX R6, R6, R15, !PT ;  /* 0x0000000f06067248 */ /* 0x000fce0007fe0100 */
.L_x_1044:
[----:B------:R-:W-:Y:S02]  /*89e0*/  ISETP.GT.AND P2, PT, R7, -0x1, PT ;  /* 0xffffffff0700780c */ /* 0x000fe40003f44270 */
[----:B------:R-:W-:Y:S02]  /*89f0*/  IADD3 R12, R187, 0x8, R0 ;  /* 0x00000008bb0c7810 */ /* 0x000fe40007ffe000 */
[C---:B------:R-:W-:Y:S02]  /*8a00*/  ISETP.GT.AND P3, PT, R6.reuse, RZ, P2 ;  /* 0x000000ff0600720c */ /* 0x040fe40001764270 */
[C---:B------:R-:W-:Y:S02]  /*8a10*/  ISETP.GT.AND P5, PT, R6.reuse, 0x1, P2 ;  /* 0x000000010600780c */ /* 0x040fe400017a4270 */
[----:B------:R-:W-:Y:S02]  /*8a20*/  ISETP.LT.OR P4, PT, R5, 0x1, P3 ;  /* 0x000000010500780c */ /* 0x000fe40001f81670 */
[----:B------:R-:W-:-:S02]  /*8a30*/  ISETP.GT.AND P3, PT, R6, 0x8, P2 ;  /* 0x000000080600780c */ /* 0x000fc40001764270 */
[----:B------:R-:W-:Y:S02]  /*8a40*/  FSEL R15, R152, -INF , !P4 ;  /* 0xff800000980f7808 */ /* 0x000fe40006000000 */
[----:B------:R-:W-:Y:S02]  /*8a50*/  ISETP.GT.AND P4, PT, R6, 0x9, P2 ;  /* 0x000000090600780c */ /* 0x000fe40001784270 */
[C---:B------:R-:W-:Y:S02]  /*8a60*/  ISETP.LT.OR P5, PT, R5.reuse, 0x2, P5 ;  /* 0x000000020500780c */ /* 0x040fe40002fa1670 */
[C---:B------:R-:W-:Y:S02]  /*8a70*/  ISETP.LT.OR P3, PT, R5.reuse, 0x9, P3 ;  /* 0x000000090500780c */ /* 0x040fe40001f61670 */
[----:B------:R-:W-:Y:S02]  /*8a80*/  ISETP.LT.OR P4, PT, R5, 0xa, P4 ;  /* 0x0000000a0500780c */ /* 0x000fe40002781670 */
[----:B------:R-:W-:-:S02]  /*8a90*/  FSEL R153, R153, -INF , !P5 ;  /* 0xff80000099997808 */ /* 0x000fc40006800000 */
[----:B------:R-:W-:Y:S02]  /*8aa0*/  FSEL R156, R156, -INF , !P3 ;  /* 0xff8000009c9c7808 */ /* 0x000fe40005800000 */
[----:B------:R-:W-:Y:S02]  /*8ab0*/  FSEL R157, R157, -INF , !P4 ;  /* 0xff8000009d9d7808 */ /* 0x000fe40006000000 */
[C---:B------:R-:W-:Y:S02]  /*8ac0*/  ISETP.GT.AND P5, PT, R6.reuse, 0x10, P2 ;  /* 0x000000100600780c */ /* 0x040fe400017a4270 */
[C---:B------:R-:W-:Y:S02]  /*8ad0*/  ISETP.GT.AND P3, PT, R6.reuse, 0x11, P2 ;  /* 0x000000110600780c */ /* 0x040fe40001764270 */
        /* <DEDUP_REMOVED lines=31> */
[----:B------:R-:W-:-:S02]  /*8cd0*/  IADD3 R6, R185, 0x8, R0 ;  /* 0x00000008b9067810 */ /* 0x000fc40007ffe000 */
[----:B------:R-:W-:Y:S02]  /*8ce0*/  FSEL R177, R177, -INF , !P5 ;  /* 0xff800000b1b17808 */ /* 0x000fe40006800000 */
[----:B------:R-:W-:Y:S02]  /*8cf0*/  FSEL R180, R180, -INF , !P3 ;  /* 0xff800000b4b47808 */ /* 0x000fe40005800000 */
[----:B------:R-:W-:Y:S01]  /*8d00*/  FSEL R181, R181, -INF , !P4 ;  /* 0xff800000b5b57808 */ /* 0x000fe20006000000 */
[----:B------:R-:W-:Y:S06]  /*8d10*/  @!P6 BRA `(.L_x_1048) ;  /* 0x000000000058e947 */ /* 0x000fec0003800000 */
        /* <DEDUP_REMOVED lines=11> */
.L_x_1050:
[----:B------:R-:W-:Y:S02]  /*8dd0*/  IMAD.U32 R20, RZ, RZ, UR52 ;  /* 0x00000034ff147e24 */ /* 0x000fe4000f8e00ff */
[----:B------:R-:W-:-:S03]  /*8de0*/  IMAD.MOV.U32 R5, RZ, RZ, R13 ;  /* 0x000000ffff057224 */ /* 0x000fc600078e000d */
[----:B------:R-:W-:-:S13]  /*8df0*/  ISETP.NE.AND P3, PT, R20, 0x1, PT ;  /* 0x000000011400780c */ /* 0x000fda0003f65270 */
[----:B------:R-:W0:Y:S02]  /*8e00*/  @P3 LDC.64 R184, c[0x0][0x9e8] ;  /* 0x00027a00ffb83b82 */ /* 0x000e240000000a00 */
[----:B0-----:R-:W-:-:S05]  /*8e10*/  @P3 IMAD.HI.U32 R14, R13, R184, RZ ;  /* 0x000000b80d0e3227 */ /* 0x001fca00078e00ff */
[----:B------:R-:W-:-:S07]  /*8e20*/  @P3 SHF.R.U32.HI R5, RZ, R185, R14 ;  /* 0x000000b9ff053219 */ /* 0x000fce000001160e */
.L_x_1051:
[----:B------:R-:W-:Y:S05]  /*8e30*/  BSYNC B0 ;  /* 0x0000000000007941 */ /* 0x000fea0003800000 */
.L_x_1049:
[----:B------:R-:W-:-:S04]  /*8e40*/  IMAD R5, R5, R20, -R21 ;  /* 0x0000001405057224 */ /* 0x000fc800078e0a15 */
[----:B------:R-:W-:-:S05]  /*8e50*/  IMAD R5, R2, -0x2, R5 ;  /* 0xfffffffe02057824 */ /* 0x000fca00078e0205 */
[----:B------:R-:W-:Y:S02]  /*8e60*/  VIADDMNMX R6, R5, R20, R6, PT ;  /* 0x0000001405067246 */ /* 0x000fe40003800106 */
[----:B------:R-:W-:-:S07]  /*8e70*/  VIMNMX R12, R12, R5, !PT ;  /* 0x000000050c0c7248 */ /* 0x000fce0007fe0100 */
.L_x_1048:
        /* <DEDUP_REMOVED lines=9> */
[C---:B------:R-:W-:Y:S02]  /*8f10*/  ISETP.GT.AND P5, PT, R12.reuse, 0x9, P2 ;  /* 0x000000090c00780c */ /* 0x040fe400017a4270 */
[----:B------:R-:W-:Y:S02]  /*8f20*/  FMNMX.FTZ R5, R161, R14, !PT ;  /* 0x0000000ea1057209 */ /* 0x000fe40007810000 */
[----:B------:R-:W-:-:S02]  /*8f30*/  ISETP.GT.AND P3, PT, R12, 0x1, P2 ;  /* 0x000000010c00780c */ /* 0x000fc40001764270 */
[----:B------:R-:W-:Y:S02]  /*8f40*/  FMNMX.FTZ R14, R164, R5, !PT ;  /* 0x00000005a40e7209 */ /* 0x000fe40007810000 */
[C---:B------:R-:W-:Y:S02]  /*8f50*/  ISETP.LT.OR P4, PT, R6.reuse, 0x1, P4 ;  /* 0x000000010600780c */ /* 0x040fe40002781670 */
[----:B------:R-:W-:Y:S02]  /*8f60*/  FMNMX.FTZ R5, R165, R14, !PT ;  /* 0x0000000ea5057209 */ /* 0x000fe40007810000 */
[----:B------:R-:W-:Y:S02]  /*8f70*/  ISETP.LT.OR P5, PT, R6, 0xa, P5 ;  /* 0x0000000a0600780c */ /* 0x000fe40002fa1670 */
[----:B------:R-:W-:Y:S02]  /*8f80*/  FMNMX.FTZ R14, R168, R5, !PT ;  /* 0x00000005a80e7209 */ /* 0x000fe40007810000 */
[----:B------:R-:W-:-:S02]  /*8f90*/  ISETP.LT.OR P3, PT, R6, 0x2, P3 ;  /* 0x000000020600780c */ /* 0x000fc40001f61670 */
[----:B------:R-:W-:Y:S02]  /*8fa0*/  FMNMX.FTZ R5, R169, R14, !PT ;  /* 0x0000000ea9057209 */ /* 0x000fe40007810000 */
[----:B------:R-:W-:Y:S02]  /*8fb0*/  FSEL R21, R154, -INF , !P4 ;  /* 0xff8000009a157808 */ /* 0x000fe40006000000 */
[----:B------:R-:W-:Y:S02]  /*8fc0*/  FMNMX.FTZ R14, R172, R5, !PT ;  /* 0x00000005ac0e7209 */ /* 0x000fe40007810000 */
[----:B------:R-:W-:Y:S02]  /*8fd0*/  FSEL R159, R159, -INF , !P5 ;  /* 0xff8000009f9f7808 */ /* 0x000fe40006800000 */
[----:B------:R-:W-:Y:S02]  /*8fe0*/  FMNMX.FTZ R5, R173, R14, !PT ;  /* 0x0000000ead057209 */ /* 0x000fe40007810000 */
[----:B------:R-:W-:-:S02]  /*8ff0*/  FSEL R155, R155, -INF , !P3 ;  /* 0xff8000009b9b7808 */ /* 0x000fc40005800000 */
[----:B------:R-:W-:Y:S02]  /*9000*/  FMNMX.FTZ R14, R176, R5, !PT ;  /* 0x00000005b00e7209 */ /* 0x000fe40007810000 */
[C---:B------:R-:W-:Y:S02]  /*9010*/  ISETP.GT.AND P5, PT, R12.reuse, 0x11, P2 ;  /* 0x000000110c00780c */ /* 0x040fe400017a4270 */
[----:B------:R-:W-:Y:S02]  /*9020*/  FMNMX.FTZ R5, R177, R14, !PT ;  /* 0x0000000eb1057209 */ /* 0x000fe40007810000 */
[----:B------:R-:W-:Y:S02]  /*9030*/  ISETP.GT.AND P3, PT, R12, 0x10, P2 ;  /* 0x000000100c00780c */ /* 0x000fe40001764270 */
[----:B------:R-:W-:Y:S02]  /*9040*/  FMNMX.FTZ R14, R180, R5, !PT ;  /* 0x00000005b40e7209 */ /* 0x000fe40007810000 */
[----:B------:R-:W-:-:S02]  /*9050*/  ISETP.LT.OR P5, PT, R6, 0x12, P5 ;  /* 0x000000120600780c */ /* 0x000fc40002fa1670 */
[----:B------:R-:W-:Y:S02]  /*9060*/  FMNMX.FTZ R14, R181, R14, !PT ;  /* 0x0000000eb50e7209 */ /* 0x000fe40007810000 */
[----:B------:R-:W-:Y:S02]  /*9070*/  ISETP.LT.OR P3, PT, R6, 0x11, P3 ;  /* 0x000000110600780c */ /* 0x000fe40001f61670 */
[----:B------:R-:W-:Y:S01]  /*9080*/  FSEL R163, R163, -INF , !P5 ;  /* 0xff800000a3a37808 */ /* 0x000fe20006800000 */
[----:B------:R-:W0:Y:S01]  /*9090*/  SHFL.BFLY PT, R5, R14, 0x2, 0x1f ;  /* 0x0c401f000e057f89 */ /* 0x000e2200000e0000 */
[----:B------:R-:W-:Y:S02]  /*90a0*/  ISETP.GT.AND P5, PT, R12, 0x20, P2 ;  /* 0x000000200c00780c */ /* 0x000fe400017a4270 */
[----:B------:R-:W-:Y:S02]  /*90b0*/  FSEL R162, R162, -INF , !P3 ;  /* 0xff800000a2a27808 */ /* 0x000fe40005800000 */
[----:B------:R-:W-:-:S02]  /*90c0*/  ISETP.GT.AND P3, PT, R12, 0x18, P2 ;  /* 0x000000180c00780c */ /* 0x000fc40001764270 */
[----:B------:R-:W-:Y:S02]  /*90d0*/  ISETP.LT.OR P5, PT, R6, 0x21, P5 ;  /* 0x000000210600780c */ /* 0x000fe40002fa1670 */
[----:B------:R-:W-:Y:S02]  /*90e0*/  ISETP.GT.AND P4, PT, R12, 0x19, P2 ;  /* 0x000000190c00780c */ /* 0x000fe40001784270 */
[----:B------:R-:W-:Y:S02]  /*90f0*/  ISETP.LT.OR P3, PT, R6, 0x19, P3 ;  /* 0x000000190600780c */ /* 0x000fe40001f61670 */
[----:B------:R-:W-:Y:S02]  /*9100*/  FSEL R170, R170, -INF , !P5 ;  /* 0xff800000aaaa7808 */ /* 0x000fe40006800000 */
[----:B------:R-:W-:Y:S02]  /*9110*/  FSEL R166, R166, -INF , !P3 ;  /* 0xff800000a6a67808 */ /* 0x000fe40005800000 */
[----:B------:R-:W-:-:S02]  /*9120*/  ISETP.LT.OR P4, PT, R6, 0x1a, P4 ;  /* 0x0000001a0600780c */ /* 0x000fc40002781670 */
[C---:B------:R-:W-:Y:S02]  /*9130*/  ISETP.GT.AND P3, PT, R12.reuse, 0x21, P2 ;  /* 0x000000210c00780c */ /* 0x040fe40001764270 */
[----:B------:R-:W-:Y:S02]  /*9140*/  FSEL R167, R167, -INF , !P4 ;  /* 0xff800000a7a77808 */ /* 0x000fe40006000000 */
[----:B------:R-:W-:Y:S02]  /*9150*/  ISETP.GT.AND P4, PT, R12, 0x28, P2 ;  /* 0x000000280c00780c */ /* 0x000fe40001784270 */
[----:B0-----:R-:W-:Y:S02]  /*9160*/  FMNMX.FTZ R5, R14, R5, !PT ;  /* 0x000000050e057209 */ /* 0x001fe40007810000 */
[----:B------:R-:W-:Y:S02]  /*9170*/  FMNMX.FTZ R14, R21, R10, !PT ;  /* 0x0000000a150e7209 */ /* 0x000fe40007810000 */
[----:B------:R-:W-:Y:S01]  /*9180*/  ISETP.LT.OR P3, PT, R6, 0x22, P3 ;  /* 0x000000220600780c */ /* 0x000fe20001f61670 */
[----:B------:R-:W0:Y:S01]  /*9190*/  SHFL.BFLY PT, R20, R5, 0x1, 0x1f ;  /* 0x0c201f0005147f89 */ /* 0x000e2200000e0000 */
        /* <DEDUP_REMOVED lines=11> */
[C---:B------:R-:W-:Y:S02]  /*9250*/  ISETP.LT.OR P3, PT, R6.reuse, 0x2a, P3 ;  /* 0x0000002a0600780c */ /* 0x040fe40001f61670 */
[----:B0-----:R-:W-:Y:S01]  /*9260*/  FMNMX.FTZ R5, R5, R20, !PT ;  /* 0x0000001405057209 */ /* 0x001fe20007810000 */
[----:B------:R-:W-:Y:S01]  /*9270*/  IMAD.U32 R20, RZ, RZ, UR37 ;  /* 0x00000025ff147e24 */ /* 0x000fe2000f8e00ff */
[----:B------:R-:W-:-:S02]  /*9280*/  ISETP.LT.OR P4, PT, R6, 0x31, P4 ;  /* 0x000000310600780c */ /* 0x000fc40002781670 */
[C---:B------:R-:W-:Y:S01]  /*9290*/  FSETP.NEU.FTZ.AND P5, PT, R5.reuse, -INF , PT ;  /* 0xff8000000500780b */ /* 0x040fe20003fbd000 */
[----:B------:R-:W-:-:S01]  /*92a0*/  FFMA.FTZ R20, R5, R20, -8 ;  /* 0xc100000005147423 */ /* 0x000fc20000010014 */
[----:B------:R-:W-:Y:S02]  /*92b0*/  FSEL R175, R175, -INF , !P3 ;  /* 0xff800000afaf7808 */ /* 0x000fe40005800000 */
[----:B------:R-:W-:Y:S02]  /*92c0*/  ISETP.GT.AND P3, PT, R12, 0x31, P2 ;  /* 0x000000310c00780c */ /* 0x000fe40001764270 */
[----:B------:R-:W-:Y:S02]  /*92d0*/  FSEL R184, R20, RZ, P5 ;  /* 0x000000ff14b87208 */ /* 0x000fe40002800000 */
[----:B------:R-:W-:Y:S02]  /*92e0*/  FSEL R178, R178, -INF , !P4 ;  /* 0xff800000b2b27808 */ /* 0x000fe40006000000 */
[----:B------:R-:W-:Y:S01]  /*92f0*/  ISETP.GT.AND P4, PT, R12, 0x38, P2 ;  /* 0x000000380c00780c */ /* 0x000fe20001784270 */
[----:B------:R-:W-:-:S01]  /*9300*/  FFMA.FTZ R152, R15, UR37, -R184 ;  /* 0x000000250f987c23 */ /* 0x000fc200080108b8 */
[----:B------:R-:W-:Y:S01]  /*9310*/  FMNMX.FTZ R15, R167, R14, !PT ;  /* 0x0000000ea70f7209 */ /* 0x000fe20007810000 */
[----:B------:R-:W-:-:S01]  /*9320*/  FFMA.FTZ R154, R168, UR37, -R184 ;  /* 0x00000025a89a7c23 */ /* 0x000fc200080108b8 */
[----:B------:R-:W-:Y:S01]  /*9330*/  ISETP.LT.OR P3, PT, R6, 0x32, P3 ;  /* 0x000000320600780c */ /* 0x000fe20001f61670 */
[----:B------:R0:W-:Y:S01]  /*9340*/  MUFU.EX2 R14, R152 ;  /* 0x00000098000e7308 */ /* 0x0001e20000000800 */
[----:B------:R-:W-:Y:S01]  /*9350*/  FMNMX.FTZ R20, R170, R15, !PT ;  /* 0x0000000faa147209 */ /* 0x000fe20007810000 */
[--C-:B------:R-:W-:Y:S01]  /*9360*/  FFMA.FTZ R15, R153, UR37, -R184.reuse ;  /* 0x00000025990f7c23 */ /* 0x100fe200080108b8 */
[----:B------:R-:W-:Y:S01]  /*9370*/  ISETP.GT.AND P2, PT, R12, 0x39, P2 ;  /* 0x000000390c00780c */ /* 0x000fe20001744270 */
[--C-:B------:R-:W-:Y:S01]  /*9380*/  FFMA.FTZ R12, R156, UR37, -R184.reuse ;  /* 0x000000259c0c7c23 */ /* 0x100fe200080108b8 */
[----:B------:R-:W-:Y:S01]  /*9390*/  FMNMX.FTZ R153, R171, R20, !PT ;  /* 0x00000014ab997209 */ /* 0x000fe20007810000 */
[--C-:B------:R-:W-:Y:S01]  /*93a0*/  FFMA.FTZ R156, R172, UR37, -R184.reuse ;  /* 0x00000025ac9c7c23 */ /* 0x100fe200080108b8 */
[----:B------:R-:W-:Y:S01]  /*93b0*/  ISETP.LT.OR P4, PT, R6, 0x39, P4 ;  /* 0x000000390600780c */ /* 0x000fe20002781670 */
[----:B------:R-:W-:Y:S01]  /*93c0*/  MUFU.EX2 R15, R15 ;  /* 0x0000000f000f7308 */ /* 0x000fe20000000800 */
[----:B------:R-:W-:Y:S01]  /*93d0*/  FMNMX.FTZ R20, R174, R153, !PT ;  /* 0x00000099ae147209 */ /* 0x000fe20007810000 */
[--C-:B0-----:R-:W-:Y:S01]  /*93e0*/  FFMA.FTZ R152, R164, UR37, -R184.reuse ;  /* 0x00000025a4987c23 */ /* 0x101fe200080108b8 */
[----:B------:R-:W-:Y:S01]  /*93f0*/  FSEL R179, R179, -INF , !P3 ;  /* 0xff800000b3b37808 */ /* 0x000fe20005800000 */
[----:B------:R-:W-:Y:S01]  /*9400*/  FFMA.FTZ R164, R180, UR37, -R184 ;  /* 0x00000025b4a47c23 */ /* 0x000fe200080108b8 */
[----:B------:R-:W-:-:S02]  /*9410*/  FMNMX.FTZ R153, R175, R20, !PT ;  /* 0x00000014af997209 */ /* 0x000fc40007810000 */
[----:B------:R-:W-:Y:S01]  /*9420*/  ISETP.LT.OR P2, PT, R6, 0x3a, P2 ;  /* 0x0000003a0600780c */ /* 0x000fe20001741670 */
[----:B------:R-:W-:Y:S01]  /*9430*/  MUFU.EX2 R12, R12 ;  /* 0x0000000c000c7308 */ /* 0x000fe20000000800 */
[----:B------:R-:W-:Y:S01]  /*9440*/  FMNMX.FTZ R20, R178, R153, !PT ;  /* 0x00000099b2147209 */ /* 0x000fe20007810000 */
[--C-:B------:R-:W-:Y:S01]  /*9450*/  FFMA.FTZ R153, R157, UR37, -R184.reuse ;  /* 0x000000259d997c23 */ /* 0x100fe200080108b8 */
[----:B------:R-:W-:Y:S02]  /*9460*/  FSEL R182, R182, -INF , !P4 ;  /* 0xff800000b6b67808 */ /* 0x000fe40006000000 */
[----:B------:R-:W-:Y:S01]  /*9470*/  FMNMX.FTZ R157, R179, R20, !PT ;  /* 0x00000014b39d7209 */ /* 0x000fe20007810000 */
[----:B------:R-:W-:-:S01]  /*9480*/  FFMA.FTZ R20, R160, UR37, -R184 ;  /* 0x00000025a0147c23 */ /* 0x000fc200080108b8 */
[----:B------:R-:W-:Y:S01]  /*9490*/  FSEL R183, R183, -INF , !P2 ;  /* 0xff800000b7b77808 */ /* 0x000fe20005000000 */
[----:B------:R-:W-:-:S01]  /*94a0*/  FFMA.FTZ R160, R176, UR37, -R184 ;  /* 0x00000025b0a07c23 */ /* 0x000fc200080108b8 */
[----:B------:R-:W-:Y:S01]  /*94b0*/  FMNMX.FTZ R6, R182, R157, !PT ;  /* 0x0000009db6067209 */ /* 0x000fe20007810000 */
[----:B------:R-:W-:-:S01]  /*94c0*/  FFMA.FTZ R157, R161, UR37, -R184 ;  /* 0x00000025a19d7c23 */ /* 0x000fc200080108b8 */
[--C-:B------:R-:W-:Y:S01]  /*94d0*/  FFMA.FTZ R161, R165, UR37, -R184.reuse ;  /* 0x00000025a5a17c23 */ /* 0x100fe200080108b8 */
[----:B------:R-:W-:-:S01]  /*94e0*/  FFMA.FTZ R165, R169, UR37, -R184 ;  /* 0x00000025a9a57c23 */ /* 0x000fc200080108b8 */
[----:B------:R-:W-:Y:S01]  /*94f0*/  FMNMX.FTZ R6, R183, R6, !PT ;  /* 0x00000006b7067209 */ /* 0x000fe20007810000 */
[----:B------:R-:W-:-:S01]  /*9500*/  FFMA.FTZ R169, R173, UR37, -R184 ;  /* 0x00000025ada97c23 */ /* 0x000fc200080108b8 */
[--C-:B------:R-:W-:Y:S01]  /*9510*/  FFMA.FTZ R173, R177, UR37, -R184.reuse ;  /* 0x00000025b1ad7c23 */ /* 0x100fe200080108b8 */
[----:B------:R-:W-:-:S01]  /*9520*/  FFMA.FTZ R184, R181, UR37, -R184 ;  /* 0x00000025b5b87c23 */ /* 0x000fc200080108b8 */
[----:B------:R-:W-:Y:S01]  /*9530*/  IMAD.U32 R181, RZ, RZ, UR37 ;  /* 0x00000025ffb57e24 */ /* 0x000fe2000f8e00ff */
[----:B------:R-:W0:Y:S01]  /*9540*/  SHFL.BFLY PT, R185, R6, 0x2, 0x1f ;  /* 0x0c401f0006b97f89 */ /* 0x000e2200000e0000 */
[----:B------:R-:W-:Y:S01]  /*9550*/  FSEL R177, R5, RZ, P5 ;  /* 0x000000ff05b17208 */ /* 0x000fe20002800000 */
[----:B------:R-:W-:Y:S04]  /*9560*/  MUFU.EX2 R153, R153 ;  /* 0x0000009900997308 */ /* 0x000fe80000000800 */
[----:B------:R-:W-:-:S04]  /*9570*/  FADD.FTZ R8, -R177, R8 ;  /* 0x00000008b1087221 */ /* 0x000fc80000010100 */
[----:B------:R-:W-:Y:S08]  /*9580*/  MUFU.EX2 R20, R20 ;  /* 0x0000001400147308 */ /* 0x000ff00000000800 */
[----:B------:R-:W-:Y:S01]  /*9590*/  MUFU.EX2 R157, R157 ;  /* 0x0000009d009d7308 */ /* 0x000fe20000000800 */
[----:B0-----:R-:W-:-:S07]  /*95a0*/  FMNMX.FTZ R185, R6, R185, !PT ;  /* 0x000000b906b97209 */ /* 0x001fce0007810000 */
[----:B------:R-:W-:Y:S01]  /*95b0*/  MUFU.EX2 R152, R152 ;  /* 0x0000009800987308 */ /* 0x000fe20000000800 */
[----:B------:R-:W0:Y:S07]  /*95c0*/  SHFL.BFLY PT, R6, R185, 0x1, 0x1f ;  /* 0x0c201f00b9067f89 */ /* 0x000e2e00000e0000 */
[----:B------:R-:W-:Y:S08]  /*95d0*/  MUFU.EX2 R161, R161 ;  /* 0x000000a100a17308 */ /* 0x000ff00000000800 */
[----:B------:R-:W-:Y:S08]  /*95e0*/  MUFU.EX2 R154, R154 ;  /* 0x0000009a009a7308 */ /* 0x000ff00000000800 */
[----:B------:R-:W-:Y:S01]  /*95f0*/  MUFU.EX2 R165, R165 ;  /* 0x000000a500a57308 */ /* 0x000fe20000000800 */
[----:B0-----:R-:W-:-:S04]  /*9600*/  FMNMX.FTZ R6, R185, R6, !PT ;  /* 0x00000006b9067209 */ /* 0x001fc80007810000 */
[C---:B------:R-:W-:Y:S01]  /*9610*/  FSETP.NEU.FTZ.AND P2, PT, R6.reuse, -INF , PT ;  /* 0xff8000000600780b */ /* 0x040fe20003f5d000 */
[----:B------:R-:W-:-:S01]  /*9620*/  FFMA.FTZ R168, R6, R181, -8 ;  /* 0xc100000006a87423 */ /* 0x000fc200000100b5 */
[----:B------:R-:W-:Y:S01]  /*9630*/  FMUL.FTZ R181, R8, UR37 ;  /* 0x0000002508b57c20 */ /* 0x000fe20008410000 */
[----:B------:R-:W-:Y:S03]  /*9640*/  MUFU.EX2 R156, R156 ;  /* 0x0000009c009c7308 */ /* 0x000fe60000000800 */
        /* <DEDUP_REMOVED lines=72> */
[----:B0-----:R-:W-:-:S01]  /*9ad0*/  FADD.FTZ R167, R182, R3 ;  /* 0x00000003b6a77221 */ /* 0x001fc20000010000 */
[----:B-1----:R-:W-:-:S03]  /*9ae0*/  FADD.FTZ R3, R177, R4 ;  /* 0x00000004b1037221 */ /* 0x002fc60000010000 */
[----:B--2---:R-:W-:Y:S01]  /*9af0*/  FADD.FTZ R4, R168, R167 ;  /* 0x000000a7a8047221 */ /* 0x004fe20000010000 */
[----:B------:R-:W-:Y:S06]  /*9b00*/  @!P0 BRA `(.L_x_1052) ;  /* 0x0000000000048947 */ /* 0x000fec0003800000 */
[----:B------:R-:W-:Y:S01]  /*9b10*/  BPT.TRAP 0x1 ;  /* 0x000000040000795c */ /* 0x000fe20000300000 */
.L_x_1052:
        /* <DEDUP_REMOVED lines=156> */
.L_x_1035:
[----:B------:R-:W-:Y:S06]  /*a4e0*/  BAR.ARV 0x8, 0x120 ;  /* 0x0204800000007b1d */ /* 0x000fec0000002000 */
[----:B------:R-:W-:Y:S05]  /*a4f0*/  @!P0 BRA `(.L_x_1054) ;  /* 0x0000000000048947 */ /* 0x000fea0003800000 */
[----:B------:R-:W-:Y:S01]  /*a500*/  BPT.TRAP 0x1 ;  /* 0x000000040000795c */ /* 0x000fe20000300000 */
.L_x_1054:
[----:B------:R-:W-:Y:S01]  /*a510*/  ULEA UR12, UR52, UR41, 0x3 ;  /* 0x00000029340c7291 */ /* 0x000fe2000f8e183f */
[----:B------:R-:W-:-:S05]  /*a520*/  IMAD.U32 R0, RZ, RZ, UR45 ;  /* 0x0000002dff007e24 */ /* 0x000fca000f8e00ff */
[----:B------:R-:W-:-:S04]  /*a530*/  SHF.L.U32 R0, R0, 0x1f, RZ ;  /* 0x0000001f00007819 */ /* 0x000fc800000006ff */
[----:B------:R0:W1:Y:S01]  /*a540*/  SYNCS.PHASECHK.TRANS64.TRYWAIT P1, [UR12+0x28450], R0 ;  /* 0x02845000ff0075a7 */ /* 0x000062000802014c */
[----:B------:R-:W-:Y:S05]  /*a550*/  @!P0 BRA `(.L_x_1055) ;  /* 0x0000000000048947 */ /* 0x000fea0003800000 */
[----:B------:R-:W-:Y:S01]  /*a560*/  BPT.TRAP 0x1 ;  /* 0x000000040000795c */ /* 0x000fe20000300000 */
.L_x_1055:
[----:B-1----:R-:W-:Y:S05]  /*a570*/  @P1 BRA `(.L_x_1056) ;  /* 0x0000000000081947 */ /* 0x002fea0003800000 */
[----:B------:R-:W1:Y:S02]  /*a580*/  SYNCS.PHASECHK.TRANS64.TRYWAIT P1, [UR12+0x28450], R0 ;  /* 0x02845000ff0075a7 */ /* 0x000e64000802014c */
[----:B-1----:R-:W-:Y:S05]  /*a590*/  @!P1 BRA `(.L_x_1057) ;  /* 0x0000009800889947 */ /* 0x002fea0003800000 */
.L_x_1056:
[----:B------:R-:W-:Y:S01]  /*a5a0*/  ULDC.64 UR4, c[0x0][0x9a0] ;  /* 0x0002680000047ab9 */ /* 0x000fe20000000a00 */
[----:B------:R-:W-:Y:S01]  /*a5b0*/  UIADD3 UR41, UR41, 0x8000, URZ ;  /* 0x0000800029297890 */ /* 0x000fe2000fffe03f */
[----:B------:R-:W-:Y:S01]  /*a5c0*/  WARPGROUP.ARRIVE ;  /* 0x00000000000079c5 */ /* 0x000fe20000000000 */
[----:B------:R-:W-:Y:S01]  /*a5d0*/  UISETP.NE.U32.AND UP0, UPT, UR4, URZ, UPT ;  /* 0x0000003f0400728c */ /* 0x000fe2000bf05070 */
[----:B-1----:R-:W-:Y:S01]  /*a5e0*/  IMAD.MOV.U32 R7, RZ, RZ, 0x3f800000 ;  /* 0x3f800000ff077424 */ /* 0x002fe200078e00ff */
[----:B------:R-:W-:Y:S02]  /*a5f0*/  USHF.R.U32.HI UR41, URZ, 0x4, UR41 ;  /* 0x000000043f297899 */ /* 0x000fe40008011629 */
[----:B------:R-:W-:Y:S02]  /*a600*/  UISETP.NE.AND.EX UP0, UPT, UR5, URZ, UPT, UP0 ;  /* 0x0000003f0500728c */ /* 0x000fe4000bf05300 */
[----:B------:R-:W-:-:S04]  /*a610*/  ULOP3.LUT UR41, UR41, 0x3fff, URZ, 0xc0, !UPT ;  /* 0x00003fff29297892 */ /* 0x000fc8000f8ec03f */
[----:B------:R-:W-:Y:S01]  /*a620*/  ULOP3.LUT UR41, UR41, 0x10000, URZ, 0xfc, !UPT ;  /* 0x0001000029297892 */ /* 0x000fe2000f8efc3f */
[----:B------:R-:W-:-:S04]  /*a630*/  PLOP3.LUT P1, PT, PT, PT, UP0, 0x80, 0x0 ;  /* 0x000000000000781c */ /* 0x000fc80003f2f008 */
[----:B------:R-:W-:Y:S01]  /*a640*/  @UP0 USHF.R.S32.HI UR8, URZ, 0x1f, UR48 ;  /* 0x0000001f3f080899 */ /* 0x000fe20008011430 */
[----:B------:R-:W-:-:S03]  /*a650*/  @UP0 ULDC.64 UR10, c[0x0][0x9c8] ;  /* 0x00027200000a0ab9 */ /* 0x000fc60000000a00 */
[----:B------:R-:W-:Y:S02]  /*a660*/  @UP0 UIMAD UR8, UR8, UR10, URZ ;  /* 0x0000000a080802a4 */ /* 0x000fe4000f8e023f */
[----:B------:R-:W-:Y:S02]  /*a670*/  @UP0 UIMAD.WIDE.U32 UR6, UR48, UR10, URZ ;  /* 0x0000000a300602a5 */ /* 0x000fe4000f8e003f */
[----:B------:R-:W-:Y:S02]  /*a680*/  @UP0 UIMAD UR9, UR48, UR11, UR8 ;  /* 0x0000000b300902a4 */ /* 0x000fe4000f8e0208 */
[----:B------:R-:W-:Y:S01]  /*a690*/  @UP0 USHF.R.S32.HI UR8, URZ, 0x1f, UR44 ;  /* 0x0000001f3f080899 */ /* 0x000fe2000801142c */
[----:B------:R-:W-:Y:S01]  /*a6a0*/  @UP0 ULDC.64 UR10, c[0x0][0x9d0] ;  /* 0x00027400000a0ab9 */ /* 0x000fe20000000a00 */
[----:B------:R-:W-:Y:S02]  /*a6b0*/  @UP0 UIADD3 UR7, UR7, UR9, URZ ;  /* 0x0000000907070290 */ /* 0x000fe4000fffe03f */
[----:B------:R-:W-:-:S02]  /*a6c0*/  @UP0 UIMAD UR9, UR8, UR10, URZ ;  /* 0x0000000a080902a4 */ /* 0x000fc4000f8e023f */
[----:B------:R-:W-:Y:S02]  /*a6d0*/  ULEA UR8, UR52, UR41, 0xa ;  /* 0x0000002934087291 */ /* 0x000fe4000f8e503f */
[----:B------:R-:W-:Y:S02]  /*a6e0*/  @UP0 UIMAD UR9, UR44, UR11, UR9 ;  /* 0x0000000b2c0902a4 */ /* 0x000fe4000f8e0209 */
[----:B------:R-:W-:Y:S01]  /*a6f0*/  @UP0 UIMAD.WIDE.U32 UR6, UR44, UR10, UR6 ;  /* 0x0000000a2c0602a5 */ /* 0x000fe2000f8e0006 */
[----:B------:R-:W-:Y:S02]  /*a700*/  UMOV UR11, 0x80000020 ;  /* 0x80000020000b7882 */ /* 0x000fe40000000000 */
[----:B------:R-:W-:Y:S01]  /*a710*/  UMOV UR10, UR8 ;  /* 0x00000008000a7c82 */ /* 0x000fe20008000000 */
[----:B------:R-:W-:-:S03]  /*a720*/  @UP0 UIADD3 UR7, UR7, UR9, URZ ;  /* 0x0000000907070290 */ /* 0x000fc6000fffe03f */
[----:B------:R-:W-:Y:S01]  /*a730*/  QGMMA.64x256x32.F32.E4M3.E4M3 R24, R188, gdesc[UR8], R24, gsb0 ;  /* 0x03e00008bc187df3 */ /* 0x000fe20008000818 */
[----:B------:R-:W-:-:S04]  /*a740*/  @UP0 ULEA UR4, UP1, UR6, UR4, 0x2 ;  /* 0x0000000406040291 */ /* 0x000fc8000f82103f */
[----:B------:R-:W-:Y:S02]  /*a750*/  @UP0 ULEA.HI.X UR5, UR6, UR5, UR7, 0x2, UP1 ;  /* 0x0000000506050291 */ /* 0x000fe400088f1407 */
[----:B------:R-:W-:-:S04]  /*a760*/  IMAD.U32 R8, RZ, RZ, UR4 ;  /* 0x00000004ff087e24 */ /* 0x000fc8000f8e00ff */
[----:B------:R-:W-:-:S05]  /*a770*/  IMAD.U32 R9, RZ, RZ, UR5 ;  /* 0x00000005ff097e24 */ /* 0x000fca000f8e00ff */
[----:B------:R1:W2:Y:S01]  /*a780*/  @P1 LDG.E R7, desc[UR50][R8.64] ;  /* 0x0000003208071981 */ /* 0x0002a2000c1e1900 */
[----:B------:R-:W-:Y:S01]  /*a790*/  UIADD3 UR8, UR8, 0x2, URZ ;  /* 0x0000000208087890 */ /* 0x000fe2000fffe03f */
[----:B------:R-:W-:-:S06]  /*a7a0*/  UMOV UR7, 0x80000020 ;  /* 0x8000002000077882 */ /* 0x000fcc0000000000 */
[----:B------:R-:W-:Y:S01]  /*a7b0*/  UMOV UR6, UR8 ;  /* 0x0000000800067c82 */ /* 0x000fe20008000000 */
[----:B0-----:R-:W0:Y:S04]  /*a7c0*/  SHFL.BFLY PT, R0, R3, 0x2, 0x1f ;  /* 0x0c401f0003007f89 */ /* 0x001e2800000e0000 */
[----:B------:R-:W3:Y:S01]  /*a7d0*/  SHFL.BFLY PT, R13, R4, 0x2, 0x1f ;  /* 0x0c401f00040d7f89 */ /* 0x000ee200000e0000 */
[----:B0-----:R-:W-:-:S01]  /*a7e0*/  FADD.FTZ R0, R0, R3 ;  /* 0x0000000300007221 */ /* 0x001fc20000010000 */
[----:B---3--:R-:W-:-:S04]  /*a7f0*/  FADD.FTZ R13, R13, R4 ;  /* 0x000000040d0d7221 */ /* 0x008fc80000010000 */
[----:B------:R-:W0:Y:S04]  /*a800*/  SHFL.BFLY PT, R11, R0, 0x1, 0x1f ;  /* 0x0c201f00000b7f89 */ /* 0x000e2800000e0000 */
[----:B------:R-:W3:Y:S01]  /*a810*/  SHFL.BFLY PT, R10, R13, 0x1, 0x1f ;  /* 0x0c201f000d0a7f89 */ /* 0x000ee200000e0000 */
[----:B-1----:R-:W-:Y:S02]  /*a820*/  IMAD.MOV.U32 R8, RZ, RZ, RZ ;  /* 0x000000ffff087224 */ /* 0x002fe400078e00ff */
[----:B0-----:R-:W-:Y:S01]  /*a830*/  FADD.FTZ R12, R0, R11 ;  /* 0x0000000b000c7221 */ /* 0x001fe20000010000 */
[----:B---3--:R-:W-:-:S04]  /*a840*/  FADD.FTZ R14, R13, R10 ;  /* 0x0000000a0d0e7221 */ /* 0x008fc80000010000 */
        /* <DEDUP_REMOVED lines=9> */
[----:B------:R-:W1:Y:S01]  /*a8e0*/  @P3 MUFU.LG2 R11, R15 ;  /* 0x0000000f000b3308 */ /* 0x000e620000000c00 */
[----:B------:R-:W-:Y:S02]  /*a8f0*/  WARPGROUP.DEPBAR.LE gsb0, 0x0 ;  /* 0x00008000000079c5 */ /* 0x000fe40000010000 */
[----:B------:R-:W-:-:S06]  /*a900*/  WARPGROUP.ARRIVE ;  /* 0x00000000000079c5 */ /* 0x000fcc0000000000 */
[----:B------:R-:W-:Y:S01]  /*a910*/  QGMMA.64x256x32.F32.E4M3.E4M3 R24, R184, gdesc[UR4], R24, gsb0 ;  /* 0x03e00004b8187df3 */ /* 0x000fe20008000818 */
[----:B------:R-:W3:Y:S01]  /*a920*/  @P1 MUFU.RCP R10, R14 ;  /* 0x0000000e000a1308 */ /* 0x000ee20000001000 */
[----:B------:R-:W-:Y:S02]  /*a930*/  IMAD.U32 R4, RZ, RZ, UR37 ;  /* 0x00000025ff047e24 */ /* 0x000fe4000f8e00ff */
[----:B------:R-:W-:Y:S02]  /*a940*/  IMAD.U32 R13, RZ, RZ, UR37 ;  /* 0x00000025ff0d7e24 */ /* 0x000fe4000f8e00ff */
[----:B0-----:R-:W-:Y:S01]  /*a950*/  @P2 FMUL.FTZ R9, R9, 0.69314718246459960938 ;  /* 0x3f31721809092820 */ /* 0x001fe20000410000 */
[----:B------:R-:W-:Y:S01]  /*a960*/  @P2 FMUL.FTZ R4, R4, 0.69314718246459960938 ;  /* 0x3f31721804042820 */ /* 0x000fe20000410000 */
[----:B-1----:R-:W-:Y:S01]  /*a970*/  @P3 FMUL.FTZ R11, R11, 0.69314718246459960938 ;  /* 0x3f3172180b0b3820 */ /* 0x002fe20000410000 */
[----:B------:R-:W-:Y:S01]  /*a980*/  @P3 FMUL.FTZ R12, R13, 0.69314718246459960938 ;  /* 0x3f3172180d0c3820 */ /* 0x000fe20000410000 */
[----:B------:R-:W-:-:S02]  /*a990*/  IMAD.MOV.U32 R3, RZ, RZ, -0x800000 ;  /* 0xff800000ff037424 */ /* 0x000fc400078e00ff */
[----:B------:R-:W-:Y:S01]  /*a9a0*/  @P2 FFMA.FTZ R3, R4, R5, R9 ;  /* 0x0000000504032223 */ /* 0x000fe20000010009 */
[----:B------:R-:W-:Y:S02]  /*a9b0*/  IMAD.MOV.U32 R0, RZ, RZ, -0x800000 ;  /* 0xff800000ff007424 */ /* 0x000fe400078e00ff */
[----:B------:R-:W-:Y:S01]  /*a9c0*/  @P3 FFMA.FTZ R0, R12, R6, R11 ;  /* 0x000000060c003223 */ /* 0x000fe2000001000b */
[-C--:B--2---:R-:W-:Y:S01]  /*a9d0*/  FMUL.FTZ R16, R8, R7.reuse ;  /* 0x0000000708107220 */ /* 0x084fe20000410000 */
[----:B---3--:R-:W-:Y:S01]  /*a9e0*/  FMUL.FTZ R4, R10, R7 ;  /* 0x000000070a047220 */ /* 0x008fe20000410000 */
[----:B------:R-:W-:Y:S02]  /*a9f0*/  WARPGROUP.DEPBAR.LE gsb0, 0x0 ;  /* 0x00008000000079c5 */ /* 0x000fe40000010000 */
[----:B------:R-:W-:Y:S05]  /*aa00*/  @!P0 BRA `(.L_x_1058) ;  /* 0x0000000000048947 */ /* 0x000fea0003800000 */
[----:B------:R-:W-:Y:S01]  /*aa10*/  BPT.TRAP 0x1 ;  /* 0x000000040000795c */ /* 0x000fe20000300000 */
.L_x_1058:
[----:B------:R-:W-:Y:S01]  /*aa20*/  UIADD3 UR4, UR12, 0x28460, URZ ;  /* 0x000284600c047890 */ /* 0x000fe2000fffe03f */
[-C--:B------:R-:W-:Y:S01]  /*aa30*/  FMUL.FTZ R5, R28, R16.reuse ;  /* 0x000000101c057220 */ /* 0x080fe20000410000 */
[----:B------:R-:W-:Y:S01]  /*aa40*/  UIADD3 UR52, UR52, 0x1, URZ ;  /* 0x0000000134347890 */ /* 0x000fe2000fffe03f */
[-C--:B------:R-:W-:Y:S01]  /*aa50*/  FMUL.FTZ R10, R45, R16.reuse ;  /* 0x000000102d0a7220 */ /* 0x080fe20000410000 */
[----:B------:R-:W-:Y:S01]  /*aa60*/  UPRMT UR4, UR39, 0x654, UR4 ;  /* 0x0000065427047896 */ /* 0x000fe20008000004 */
        /* <DEDUP_REMOVED lines=127> */
[-C--:B------:R-:W-:Y:S01]  /*b260*/  FMUL.FTZ R26, R147, R4.reuse ;  /* 0x00000004931a7220 */ /* 0x080fe20000410000 */
[-C--:B------:R-:W-:Y:S01]  /*b270*/  FMUL.FTZ R150, R150, R4.reuse ;  /* 0x0000000496967220 */ /* 0x080fe20000410000 */
[----:B------:R-:W-:Y:S01]  /*b280*/  FMUL.FTZ R151, R151, R4 ;  /* 0x0000000497977220 */ /* 0x000fe20000410000 */
[----:B------:R-:W-:-:S02]  /*b290*/  UIADD3 UR46, UR46, 0x1, URZ ;  /* 0x000000012e2e7890 */ /* 0x000fc4000fffe03f */
[----:B------:R-:W-:Y:S02]  /*b2a0*/  USEL UR52, UR52, URZ, UP0 ;  /* 0x0000003f34347287 */ /* 0x000fe40008000000 */
[----:B------:R-:W-:-:S12]  /*b2b0*/  ULOP3.LUT UR45, UR45, UR4, URZ, 0x3c, !UPT ;  /* 0x000000042d2d7292 */ /* 0x000fd8000f8e3c3f */
.L_x_984:
[----:B------:R-:W0:Y:S01]  /*b2c0*/  S2R R17, SR_CgaCtaId ;  /* 0x0000000000117919 */ /* 0x000e220000008800 */
[----:B------:R-:W-:Y:S01]  /*b2d0*/  MOV R4, 0x400 ;  /* 0x0000040000047802 */ /* 0x000fe20000000f00 */
[----:B------:R-:W-:Y:S01]  /*b2e0*/  BSSY B0, `(.L_x_1059) ;  /* 0x000036e000007945 */ /* 0x000fe20003800000 */
[----:B------:R-:W-:Y:S02]  /*b2f0*/  BAR.SYNC.DEFER_BLOCKING 0x5, 0x180 ;  /* 0x0146000000007b1d */ /* 0x000fe40000010000 */
[----:B0-----:R-:W-:-:S05]  /*b300*/  LEA R4, R17, R4, 0x18 ;  /* 0x0000000411047211 */ /* 0x001fca00078ec0ff */
[----:B------:R-:W0:Y:S02]  /*b310*/  LDS.128 R60, [R4+0x284d0] ;  /* 0x0284d000043c7984 */ /* 0x000e240000000c00 */
[----:B0-----:R-:W-:Y:S02]  /*b320*/  R2UR UR44, R62 ;  /* 0x000000003e2c72ca */ /* 0x001fe400000e0000 */
[----:B------:R-:W-:Y:S01]  /*b330*/  R2UR UR48, R63 ;  /* 0x000000003f3072ca */ /* 0x000fe200000e0000 */
        /* <DEDUP_REMOVED lines=8> */
[----:B------:R-:W-:Y:S01]  /*b3c0*/  F2FP.BF16.F32.PACK_AB R9, R9, R40 ;  /* 0x000000280909723e */ /* 0x000fe200000010ff */
[----:B------:R-:W-:-:S03]  /*b3d0*/  ULDC.64 UR4, c[0x0][0xbd8] ;  /* 0x0002f60000047ab9 */ /* 0x000fc60000000a00 */
[----:B------:R0:W2:Y:S01]  /*b3e0*/  LDG.E.CONSTANT R16, desc[UR50][R16.64] ;  /* 0x0000003210107981 */ /* 0x0000a2000c1e9900 */
[----:B------:R-:W-:Y:S01]  /*b3f0*/  F2FP.BF16.F32.PACK_AB R10, R10, R41 ;  /* 0x000000290a0a723e */ /* 0x000fe200000010ff */
[----:B------:R-:W-:Y:S01]  /*b400*/  UISETP.NE.U32.AND UP0, UPT, UR4, URZ, UPT ;  /* 0x0000003f0400728c */ /* 0x000fe2000bf05070 */
[----:B------:R-:W-:Y:S02]  /*b410*/  F2FP.BF16.F32.PACK_AB R40, R79, R70 ;  /* 0x000000464f28723e */ /* 0x000fe400000010ff */
[----:B------:R-:W-:Y:S01]  /*b420*/  F2FP.BF16.F32.PACK_AB R25, R6, R25 ;  /* 0x000000190619723e */ /* 0x000fe200000010ff */
[----:B------:R-:W-:Y:S01]  /*b430*/  UISETP.NE.AND.EX UP0, UPT, UR5, URZ, UPT, UP0 ;  /* 0x0000003f0500728c */ /* 0x000fe2000bf05300 */
[----:B------:R-:W-:Y:S02]  /*b440*/  F2FP.BF16.F32.PACK_AB R7, R7, R32 ;  /* 0x000000200707723e */ /* 0x000fe400000010ff */
[----:B------:R-:W-:Y:S01]  /*b450*/  F2FP.BF16.F32.PACK_AB R8, R8, R33 ;  /* 0x000000210808723e */ /* 0x000fe200000010ff */
[----:B------:R-:W-:Y:S01]  /*b460*/  ULDC.64 UR4, c[0x0][0xbd8] ;  /* 0x0002f60000047ab9 */ /* 0x000fe20000000a00 */
[----:B0-----:R-:W-:Y:S01]  /*b470*/  LOP3.LUT P0, R17, R58, 0x3, RZ, 0xc0, !PT ;  /* 0x000000033a117812 */ /* 0x001fe2000780c0ff */
[----:B------:R-:W-:Y:S01]  /*b480*/  UIMAD.WIDE UR4, UR36, 0x4, UR4 ;  /* 0x00000004240478a5 */ /* 0x000fe2000f8e0204 */
[----:B------:R-:W-:-:S02]  /*b490*/  F2FP.BF16.F32.PACK_AB R15, R15, R64 ;  /* 0x000000400f0f723e */ /* 0x000fc400000010ff */
[----:B------:R-:W-:Y:S02]  /*b4a0*/  ISETP.EQ.OR P0, PT, R17, 0x3, !P0 ;  /* 0x000000031100780c */ /* 0x000fe40004702670 */
[----:B------:R-:W-:Y:S02]  /*b4b0*/  F2FP.BF16.F32.PACK_AB R6, R20, R65 ;  /* 0x000000411406723e */ /* 0x000fe400000010ff */
[----:B------:R-:W-:Y:S02]  /*b4c0*/  SEL R79, R9, R10, P0 ;  /* 0x0000000a094f7207 */ /* 0x000fe40000000000 */
[----:B------:R-:W-:Y:S02]  /*b4d0*/  SEL R63, R10, R9, P0 ;  /* 0x000000090a3f7207 */ /* 0x000fe40000000000 */
[----:B------:R-:W0:Y:S01]  /*b4e0*/  S2R R9, SR_SWINHI ;  /* 0x0000000000097919 */ /* 0x000e220000002f00 */
[----:B------:R-:W-:Y:S02]  /*b4f0*/  F2FP.BF16.F32.PACK_AB R72, R21, R72 ;  /* 0x000000481548723e */ /* 0x000fe400000010ff */
[----:B------:R-:W-:-:S02]  /*b500*/  F2FP.BF16.F32.PACK_AB R32, R68, R105 ;  /* 0x000000694420723e */ /* 0x000fc400000010ff */
[----:B------:R-:W-:Y:S02]  /*b510*/  F2FP.BF16.F32.PACK_AB R120, R77, R120 ;  /* 0x000000784d78723e */ /* 0x000fe400000010ff */
[----:B------:R-:W-:Y:S02]  /*b520*/  F2FP.BF16.F32.PACK_AB R128, R85, R128 ;  /* 0x000000805580723e */ /* 0x000fe400000010ff */
[----:B------:R-:W-:Y:S02]  /*b530*/  SEL R77, R7, R8, P0 ;  /* 0x00000008074d7207 */ /* 0x000fe40000000000 */
[----:B------:R-:W-:Y:S02]  /*b540*/  SEL R68, R8, R7, P0 ;  /* 0x0000000708447207 */ /* 0x000fe40000000000 */
[----:B------:R-:W-:Y:S02]  /*b550*/  SEL R85, R15, R6, P0 ;  /* 0x000000060f557207 */ /* 0x000fe40000000000 */
[----:B------:R-:W-:-:S02]  /*b560*/  SEL R21, R6, R15, P0 ;  /* 0x0000000f06157207 */ /* 0x000fc40000000000 */
[----:B------:R-:W-:Y:S02]  /*b570*/  F2FP.BF16.F32.PACK_AB R67, R86, R67 ;  /* 0x000000435643723e */ /* 0x000fe400000010ff */
[----:B------:R-:W-:Y:S02]  /*b580*/  F2FP.BF16.F32.PACK_AB R66, R87, R66 ;  /* 0x000000425742723e */ /* 0x000fe400000010ff */
[----:B------:R-:W-:Y:S02]  /*b590*/  F2FP.BF16.F32.PACK_AB R13, R13, R56 ;  /* 0x000000380d0d723e */ /* 0x000fe400000010ff */
[----:B------:R-:W-:Y:S02]  /*b5a0*/  SEL R123, R67, R66, P0 ;  /* 0x00000042437b7207 */ /* 0x000fe40000000000 */
[----:B------:R-:W-:Y:S02]  /*b5b0*/  SEL R56, R66, R67, P0 ;  /* 0x0000004342387207 */ /* 0x000fe40000000000 */
[----:B------:R-:W-:-:S02]  /*b5c0*/  F2FP.BF16.F32.PACK_AB R29, R29, R80 ;  /* 0x000000501d1d723e */ /* 0x000fc400000010ff */
[----:B------:R-:W-:Y:S02]  /*b5d0*/  F2FP.BF16.F32.PACK_AB R36, R36, R81 ;  /* 0x000000512424723e */ /* 0x000fe400000010ff */
[----:B------:R-:W-:Y:S02]  /*b5e0*/  F2FP.BF16.F32.PACK_AB R37, R37, R88 ;  /* 0x000000582525723e */ /* 0x000fe400000010ff */
[----:B------:R-:W-:Y:S02]  /*b5f0*/  MOV R6, R4 ;  /* 0x0000000400067202 */ /* 0x000fe40000000f00 */
[----:B0-----:R-:W-:Y:S02]  /*b600*/  MOV R7, R9 ;  /* 0x0000000900077202 */ /* 0x001fe40000000f00 */
[----:B------:R-:W-:Y:S02]  /*b610*/  F2FP.BF16.F32.PACK_AB R44, R44, R89 ;  /* 0x000000592c2c723e */ /* 0x000fe400000010ff */
[----:B------:R-:W-:Y:S01]  /*b620*/  F2FP.BF16.F32.PACK_AB R93, R93, R136 ;  /* 0x000000885d5d723e */ /* 0x000fe200000010ff */
[----:B------:R-:W-:Y:S01]  /*b630*/  IMAD.WIDE R66, R195, 0x2, R6 ;  /* 0x00000002c3427825 */ /* 0x000fe200078e0206 */
        /* <DEDUP_REMOVED lines=10> */
[----:B------:R-:W-:Y:S02]  /*b6e0*/  SEL R89, R29, R36, P0 ;  /* 0x000000241d597207 */ /* 0x000fe40000000000 */
[----:B------:R-:W-:Y:S02]  /*b6f0*/  IADD3 R145, P4, R66, 0x60, RZ ;  /* 0x0000006042917810 */ /* 0x000fe40007f9e0ff */
[----:B------:R-:W-:-:S02]  /*b700*/  F2FP.BF16.F32.PACK_AB R117, R117, R124 ;  /* 0x0000007c7575723e */ /* 0x000fc400000010ff */
[----:B------:R-:W-:Y:S02]  /*b710*/  F2FP.BF16.F32.PACK_AB R116, R109, R116 ;  /* 0x000000746d74723e */ /* 0x000fe400000010ff */
[----:B------:R-:W-:Y:S02]  /*b720*/  F2FP.BF16.F32.PACK_AB R143, R143, R30 ;  /* 0x0000001e8f8f723e */ /* 0x000fe400000010ff */
[----:B------:R-:W-:Y:S02]  /*b730*/  SEL R29, R36, R29, P0 ;  /* 0x0000001d241d7207 */ /* 0x000fe40000000000 */
[----:B------:R-:W-:Y:S02]  /*b740*/  F2FP.BF16.F32.PACK_AB R71, R78, R71 ;  /* 0x000000474e47723e */ /* 0x000fe400000010ff */
[----:B------:R-:W-:Y:S02]  /*b750*/  SEL R91, R37, R44, P0 ;  /* 0x0000002c255b7207 */ /* 0x000fe40000000000 */
[----:B------:R-:W-:-:S02]  /*b760*/  SEL R30, R44, R37, P0 ;  /* 0x000000252c1e7207 */ /* 0x000fc40000000000 */
[----:B------:R-:W-:Y:S02]  /*b770*/  SEL R107, R93, R100, P0 ;  /* 0x000000645d6b7207 */ /* 0x000fe40000000000 */
[----:B------:R-:W-:Y:S02]  /*b780*/  SEL R36, R100, R93, P0 ;  /* 0x0000005d64247207 */ /* 0x000fe40000000000 */
[----:B------:R-:W-:Y:S02]  /*b790*/  F2FP.BF16.F32.PACK_AB R148, R141, R148 ;  /* 0x000000948d94723e */ /* 0x000fe400000010ff */
[----:B------:R-:W-:Y:S02]  /*b7a0*/  F2FP.BF16.F32.PACK_AB R73, R28, R73 ;  /* 0x000000491c49723e */ /* 0x000fe400000010ff */
        /* <DEDUP_REMOVED lines=9> */
[----:B------:R-:W-:Y:S02]  /*b840*/  SEL R97, R53, R32, P0 ;  /* 0x0000002035617207 */ /* 0x000fe40000000000 */
[----:B------:R-:W-:Y:S02]  /*b850*/  SEL R103, R120, R121, P0 ;  /* 0x0000007978677207 */ /* 0x000fe40000000000 */
[----:B------:R-:W-:Y:S02]  /*b860*/  SEL R34, R121, R120, P0 ;  /* 0x0000007879227207 */ /* 0x000fe40000000000 */
[----:B------:R-:W-:Y:S02]  /*b870*/  SEL R101, R5, R162, P0 ;  /* 0x000000a205657207 */ /* 0x000fe40000000000 */
[----:B------:R-:W-:-:S02]  /*b880*/  SEL R109, R162, R5, P0 ;  /* 0x00000005a26d7207 */ /* 0x000fc40000000000 */
[----:B------:R-:W-:Y:S02]  /*b890*/  IADD3 R141, P2, R66, 0x20, RZ ;  /* 0x00000020428d7810 */ /* 0x000fe40007f5e0ff */
[----:B------:R-:W-:Y:S02]  /*b8a0*/  LOP3.LUT R12, R145, 0x380, RZ, 0xc0, !PT ;  /* 0x00000380910c7812 */ /* 0x000fe400078ec0ff */
[----:B------:R-:W-:Y:S01]  /*b8b0*/  SEL R32, R32, R53, P0 ;  /* 0x0000003520207207 */ /* 0x000fe20000000000 */
[----:B------:R-:W-:Y:S01]  /*b8c0*/  IMAD.X R59, RZ, RZ, R67, P2 ;  /* 0x000000ffff3b7224 */ /* 0x000fe200010e0643 */
[----:B------:R-:W-:Y:S02]  /*b8d0*/  SEL R121, R117, R116, P0 ;  /* 0x0000007475797207 */ /* 0x000fe40000000000 */
[----:B------:R-:W-:Y:S02]  /*b8e0*/  SEL R5, R116, R117, P0 ;  /* 0x0000007574057207 */ /* 0x000fe40000000000 */
[----:B------:R-:W-:-:S02]  /*b8f0*/  SEL R117, R71, R40, P0 ;  /* 0x0000002847757207 */ /* 0x000fc40000000000 */
[----:B------:R-:W-:Y:S02]  /*b900*/  SEL R53, R40, R71, P0 ;  /* 0x0000004728357207 */ /* 0x000fe40000000000 */
        /* <DEDUP_REMOVED lines=8> */
[----:B------:R-:W-:Y:S02]  /*b990*/  LOP3.LUT R8, R141, 0x380, RZ, 0xc0, !PT ;  /* 0x000003808d087812 */ /* 0x000fe400078ec0ff */
[----:B------:R-:W-:Y:S02]  /*b9a0*/  SHF.R.U64 R12, R12, 0x3, RZ ;  /* 0x000000030c0c7819 */ /* 0x000fe400000012ff */
[----:B------:R-:W-:-:S02]  /*b9b0*/  IADD3 R143, P3, R66, 0x40, RZ ;  /* 0x00000040428f7810 */ /* 0x000fc40007f7e0ff */
[----:B------:R-:W-:Y:S02]  /*b9c0*/  IADD3 R151, P1, R66, 0x4040, RZ ;  /* 0x0000404042977810 */ /* 0x000fe40007f3e0ff */
[----:B------:R-:W-:Y:S02]  /*b9d0*/  F2FP.BF16.F32.PACK_AB R38, R127, R38 ;  /* 0x000000267f26723e */ /* 0x000fe400000010ff */
[----:B------:R-:W-:Y:S02]  /*b9e0*/  SEL R127, R51, R50, P0 ;  /* 0x00000032337f7207 */ /* 0x000fe40000000000 */
[----:B------:R-:W-:Y:S01]  /*b9f0*/  SEL R62, R50, R51, P0 ;  /* 0x00000033323e7207 */ /* 0x000fe20000000000 */
[----:B------:R-:W-:Y:S01]  /*ba00*/  IMAD.X R51, RZ, RZ, R67, P4 ;  /* 0x000000ffff337224 */ /* 0x000fe200020e0643 */
[----:B------:R-:W-:Y:S02]  /*ba10*/  IADD3 R147, P5, R66, 0x4000, RZ ;  /* 0x0000400042937810 */ /* 0x000fe40007fbe0ff */
[----:B------:R-:W-:-:S02]  /*ba20*/  SHF.R.U64 R8, R8, 0x3, RZ ;  /* 0x0000000308087819 */ /* 0x000fc400000012ff */
[----:B------:R-:W-:Y:S01]  /*ba30*/  LOP3.LUT R50, R12, R145, RZ, 0x3c, !PT ;  /* 0x000000910c327212 */ /* 0x000fe200078e3cff */
[----:B------:R-:W-:Y:S01]  /*ba40*/  IMAD.X R49, RZ, RZ, R67, P5 ;  /* 0x000000ffff317224 */ /* 0x000fe200028e0643 */
[----:B------:R-:W-:Y:S02]  /*ba50*/  F2FP.BF16.F32.PACK_AB R149, R149, R152 ;  /* 0x000000989595723e */ /* 0x000fe400000010ff */
[----:B------:R-:W-:Y:S02]  /*ba60*/  LOP3.LUT R10, R143, 0x380, RZ, 0xc0, !PT ;  /* 0x000003808f0a7812 */ /* 0x000fe400078ec0ff */
[----:B------:R-:W-:Y:S02]  /*ba70*/  LOP3.LUT R12, R151, 0x380, RZ, 0xc0, !PT ;  /* 0x00000380970c7812 */ /* 0x000fe400078ec0ff */
[----:B------:R-:W-:Y:S02]  /*ba80*/  F2FP.BF16.F32.PACK_AB R14, R14, R57 ;  /* 0x000000390e0e723e */ /* 0x000fe400000010ff */
[----:B------:R-:W-:-:S02]  /*ba90*/  F2FP.BF16.F32.PACK_AB R55, R94, R55 ;  /* 0x000000375e37723e */ /* 0x000fc400000010ff */
[----:B------:R-:W-:Y:S02]  /*baa0*/  F2FP.BF16.F32.PACK_AB R54, R95, R54 ;  /* 0x000000365f36723e */ /* 0x000fe400000010ff */
[----:B------:R-:W-:Y:S02]  /*bab0*/  LOP3.LUT R58, R8, R141, RZ, 0x3c, !PT ;  /* 0x0000008d083a7212 */ /* 0x000fe400078e3cff */
[----:B------:R-:W-:Y:S02]  /*bac0*/  SEL R115, R149, R148, P0 ;  /* 0x0000009495737207 */ /* 0x000fe40000000000 */
[----:B------:R-:W-:Y:S02]  /*bad0*/  SEL R57, R148, R149, P0 ;  /* 0x0000009594397207 */ /* 0x000fe40000000000 */
[----:B------:R-:W-:Y:S02]  /*bae0*/  SHF.R.U64 R10, R10, 0x3, RZ ;  /* 0x000000030a0a7819 */ /* 0x000fe400000012ff */
[----:B------:R-:W-:-:S02]  /*baf0*/  LOP3.LUT R8, R147, 0x380, RZ, 0xc0, !PT ;  /* 0x0000038093087812 */ /* 0x000fc400078ec0ff */
[----:B------:R-:W-:Y:S02]  /*bb00*/  SHF.R.U64 R12, R12, 0x3, RZ ;  /* 0x000000030c0c7819 */ /* 0x000fe400000012ff */
[C---:B------:R-:W-:Y:S02]  /*bb10*/  IADD3 R149, P6, R66.reuse, 0x4020, RZ ;  /* 0x0000402042957810 */ /* 0x040fe40007fde0ff */
[----:B------:R-:W-:Y:S02]  /*bb20*/  IADD3 R163, P5, R66, 0x8040, RZ ;  /* 0x0000804042a37810 */ /* 0x000fe40007fbe0ff */
[----:B------:R-:W-:Y:S02]  /*bb30*/  F2FP.BF16.F32.PACK_AB R132, R125, R132 ;  /* 0x000000847d84723e */ /* 0x000fe400000010ff */
[----:B------:R-:W-:Y:S02]  /*bb40*/  SEL R125, R55, R54, P0 ;  /* 0x00000036377d7207 */ /* 0x000fe40000000000 */
[----:B------:R-:W-:Y:S01]  /*bb50*/  SEL R60, R54, R55, P0 ;  /* 0x00000037363c7207 */ /* 0x000fe20000000000 */
[----:B------:R-:W-:Y:S01]  /*bb60*/  IMAD.X R55, RZ, RZ, R67, P3 ;  /* 0x000000ffff377224 */ /* 0x000fe200018e0643 */
[----:B------:R-:W-:-:S02]  /*bb70*/  F2FP.BF16.F32.PACK_AB R158, R157, R158 ;  /* 0x0000009e9d9e723e */ /* 0x000fc400000010ff */
[----:B------:R-:W-:Y:S02]  /*bb80*/  LOP3.LUT R54, R10, R143, RZ, 0x3c, !PT ;  /* 0x0000008f0a367212 */ /* 0x000fe400078e3cff */
[----:B------:R-:W-:Y:S02]  /*bb90*/  SHF.R.U64 R8, R8, 0x3, RZ ;  /* 0x0000000308087819 */ /* 0x000fe400000012ff */
[----:B------:R-:W-:Y:S02]  /*bba0*/  LOP3.LUT R44, R12, R151, RZ, 0x3c, !PT ;  /* 0x000000970c2c7212 */ /* 0x000fe400078e3cff */
[----:B------:R-:W-:Y:S02]  /*bbb0*/  F2FP.BF16.F32.PACK_AB R45, R45, R96 ;  /* 0x000000602d2d723e */ /* 0x000fe400000010ff */
[----:B------:R-:W-:Y:S02]  /*bbc0*/  IADD3 R157, P3, R66, 0x8000, RZ ;  /* 0x00008000429d7810 */ /* 0x000fe40007f7e0ff */
[----:B------:R-:W-:-:S02]  /*bbd0*/  LOP3.LUT R10, R149, 0x380, RZ, 0xc0, !PT ;  /* 0x00000380950a7812 */ /* 0x000fc400078ec0ff */
[----:B------:R-:W-:Y:S01]  /*bbe0*/  LOP3.LUT R12, R163, 0x380, RZ, 0xc0, !PT ;  /* 0x00000380a30c7812 */ /* 0x000fe200078ec0ff */
[----:B------:R-:W-:Y:S01]  /*bbf0*/  IMAD.X R41, RZ, RZ, R67, P3 ;  /* 0x000000ffff297224 */ /* 0x000fe200018e0643 */
[----:B------:R-:W-:Y:S02]  /*bc00*/  F2FP.BF16.F32.PACK_AB R133, R133, R140 ;  /* 0x0000008c8585723e */ /* 0x000fe400000010ff */
[----:B------:R-:W-:Y:S02]  /*bc10*/  F2FP.BF16.F32.PACK_AB R69, R69, R112 ;  /* 0x000000704545723e */ /* 0x000fe400000010ff */
[----:B------:R-:W-:Y:S02]  /*bc20*/  F2FP.BF16.F32.PACK_AB R76, R76, R113 ;  /* 0x000000714c4c723e */ /* 0x000fe400000010ff */
[----:B------:R-:W-:Y:S02]  /*bc30*/  F2FP.BF16.F32.PACK_AB R39, R126, R39 ;  /* 0x000000277e27723e */ /* 0x000fe400000010ff */
[----:B------:R-:W-:-:S02]  /*bc40*/  F2FP.BF16.F32.PACK_AB R129, R92, R129 ;  /* 0x000000815c81723e */ /* 0x000fc400000010ff */
[----:B------:R-:W-:Y:S02]  /*bc50*/  F2FP.BF16.F32.PACK_AB R47, R110, R47 ;  /* 0x0000002f6e2f723e */ /* 0x000fe400000010ff */
[----:B------:R-:W-:Y:S02]  /*bc60*/  F2FP.BF16.F32.PACK_AB R46, R111, R46 ;  /* 0x0000002e6f2e723e */ /* 0x000fe400000010ff */
[----:B------:R-:W-:Y:S02]  /*bc70*/  LOP3.LUT R48, R8, R147, RZ, 0x3c, !PT ;  /* 0x0000009308307212 */ /* 0x000fe400078e3cff */
[----:B------:R-:W-:Y:S02]  /*bc80*/  F2FP.BF16.F32.PACK_AB R42, R119, R42 ;  /* 0x0000002a772a723e */ /* 0x000fe400000010ff */
[----:B------:R-:W-:Y:S02]  /*bc90*/  SEL R95, R45, R52, P0 ;  /* 0x000000342d5f7207 */ /* 0x000fe40000000000 */
[----:B------:R-:W-:Y:S01]  /*bca0*/  SEL R31, R52, R45, P0 ;  /* 0x0000002d341f7207 */ /* 0x000fe20000000000 */
[----:B------:R-:W-:Y:S01]  /*bcb0*/  IMAD.X R45, RZ, RZ, R67, P1 ;  /* 0x000000ffff2d7224 */ /* 0x000fe200008e0643 */
[----:B------:R-:W-:-:S02]  /*bcc0*/  SHF.R.U64 R10, R10, 0x3, RZ ;  /* 0x000000030a0a7819 */ /* 0x000fc400000012ff */
[----:B------:R-:W-:Y:S02]  /*bcd0*/  LOP3.LUT R8, R157, 0x380, RZ, 0xc0, !PT ;  /* 0x000003809d087812 */ /* 0x000fe400078ec0ff */
[----:B------:R-:W-:Y:S02]  /*bce0*/  SHF.R.U64 R12, R12, 0x3, RZ ;  /* 0x000000030c0c7819 */ /* 0x000fe400000012ff */
[----:B------:R-:W-:Y:S02]  /*bcf0*/  SEL R99, R69, R76, P0 ;  /* 0x0000004c45637207 */ /* 0x000fe40000000000 */
[----:B------:R-:W-:Y:S02]  /*bd00*/  SEL R33, R76, R69, P0 ;  /* 0x000000454c217207 */ /* 0x000fe40000000000 */
[----:B------:R-:W-:Y:S02]  /*bd10*/  SEL R119, R133, R132, P0 ;  /* 0x0000008485777207 */ /* 0x000fe40000000000 */
[----:B------:R-:W-:-:S02]  /*bd20*/  SEL R52, R132, R133, P0 ;  /* 0x0000008584347207 */ /* 0x000fc40000000000 */
[----:B------:R-:W-:Y:S02]  /*bd30*/  IADD3 R161, P4, R66, 0x8020, RZ ;  /* 0x0000802042a17810 */ /* 0x000fe40007f9e0ff */
[----:B------:R-:W-:Y:S02]  /*bd40*/  SEL R105, R128, R129, P0 ;  /* 0x0000008180697207 */ /* 0x000fe40000000000 */
[----:B------:R-:W-:Y:S02]  /*bd50*/  SEL R35, R129, R128, P0 ;  /* 0x0000008081237207 */ /* 0x000fe40000000000 */
[----:B------:R-:W-:Y:S02]  /*bd60*/  SEL R133, R39, R38, P0 ;  /* 0x0000002627857207 */ /* 0x000fe40000000000 */
[----:B------:R-:W-:Y:S01]  /*bd70*/  SEL R69, R38, R39, P0 ;  /* 0x0000002726457207 */ /* 0x000fe20000000000 */
[----:B------:R-:W-:Y:S01]  /*bd80*/  IMAD.X R39, RZ, RZ, R67, P5 ;  /* 0x000000ffff277224 */ /* 0x000fe200028e0643 */
[----:B------:R-:W-:-:S02]  /*bd90*/  F2FP.BF16.F32.PACK_AB R154, R153, R154 ;  /* 0x0000009a999a723e */ /* 0x000fc400000010ff */
[----:B------:R-:W-:Y:S02]  /*bda0*/  SEL R129, R47, R46, P0 ;  /* 0x0000002e2f817207 */ /* 0x000fe40000000000 */
[----:B------:R-:W-:Y:S01]  /*bdb0*/  SEL R64, R46, R47, P0 ;  /* 0x0000002f2e407207 */ /* 0x000fe20000000000 */
[----:B------:R-:W-:Y:S01]  /*bdc0*/  IMAD.X R47, RZ, RZ, R67, P6 ;  /* 0x000000ffff2f7224 */ /* 0x000fe200030e0643 */
[----:B------:R-:W-:Y:S02]  /*bdd0*/  F2FP.BF16.F32.PACK_AB R155, R155, R156 ;  /* 0x0000009c9b9b723e */ /* 0x000fe400000010ff */
[----:B------:R-:W-:Y:S02]  /*bde0*/  F2FP.BF16.F32.PACK_AB R43, R118, R43 ;  /* 0x0000002b762b723e */ /* 0x000fe400000010ff */
[----:B------:R-:W-:Y:S02]  /*bdf0*/  IADD3 R153, P2, R66, 0x4060, RZ ;  /* 0x0000406042997810 */ /* 0x000fe40007f5e0ff */
[----:B------:R-:W-:-:S02]  /*be00*/  LOP3.LUT R46, R10, R149, RZ, 0x3c, !PT ;  /* 0x000000950a2e7212 */ /* 0x000fc400078e3cff */
[----:B------:R-:W-:Y:S02]  /*be10*/  SHF.R.U64 R8, R8, 0x3, RZ ;  /* 0x0000000308087819 */ /* 0x000fe400000012ff */
[----:B------:R-:W-:Y:S02]  /*be20*/  LOP3.LUT R38, R12, R163, RZ, 0x3c, !PT ;  /* 0x000000a30c267212 */ /* 0x000fe400078e3cff */
[----:B------:R-:W-:Y:S01]  /*be30*/  LOP3.LUT R10, R161, 0x380, RZ, 0xc0, !PT ;  /* 0x00000380a10a7812 */ /* 0x000fe200078ec0ff */
[----:B--2---:R-:W-:Y:S01]  /*be40*/  SHFL.IDX PT, R101, R101, R16, 0x1c1f ;  /* 0x001c1f1065657589 */ /* 0x004fe200000e0000 */
[----:B------:R-:W-:Y:S02]  /*be50*/  F2FP.BF16.F32.PACK_AB R27, R150, R27 ;  /* 0x0000001b961b723e */ /* 0x000fe400000010ff */
[----:B------:R-:W-:Y:S01]  /*be60*/  SEL R113, R155, R154, P0 ;  /* 0x0000009a9b717207 */ /* 0x000fe20000000000 */
[----:B------:R-:W-:Y:S01]  /*be70*/  SHFL.IDX PT, R77, R77, R16, 0x1c1f ;  /* 0x001c1f104d4d7589 */ /* 0x000fe200000e0000 */
[----:B------:R-:W-:-:S02]  /*be80*/  SEL R131, R43, R42, P0 ;  /* 0x0000002a2b837207 */ /* 0x000fc40000000000 */
[----:B------:R-:W-:Y:S01]  /*be90*/  SEL R65, R42, R43, P0 ;  /* 0x0000002b2a417207 */ /* 0x000fe20000000000 */
[----:B------:R-:W-:Y:S01]  /*bea0*/  IMAD.X R43, RZ, RZ, R67, P2 ;  /* 0x000000ffff2b7224 */ /* 0x000fe200010e0643 */
[----:B------:R-:W-:Y:S01]  /*beb0*/  LOP3.LUT R40, R8, R157, RZ, 0x3c, !PT ;  /* 0x0000009d08287212 */ /* 0x000fe200078e3cff */
[----:B------:R-:W-:Y:S01]  /*bec0*/  SHFL.IDX PT, R113, R113, R16, 0x1c1f ;  /* 0x001c1f1071717589 */ /* 0x000fe200000e0000 */
[----:B------:R-:W-:Y:S02]  /*bed0*/  MOV R92, R38 ;  /* 0x00000026005c7202 */ /* 0x000fe40000000f00 */
[----:B------:R-:W-:Y:S01]  /*bee0*/  SEL R83, R13, R14, P0 ;  /* 0x0000000e0d537207 */ /* 0x000fe20000000000 */
[----:B------:R-:W-:Y:S01]  /*bef0*/  SHFL.IDX PT, R79, R79, R16, 0x1c1f ;  /* 0x001c1f104f4f7589 */ /* 0x000fe200000e0000 */
[----:B------:R-:W-:Y:S02]  /*bf00*/  SEL R20, R14, R13, P0 ;  /* 0x0000000d0e147207 */ /* 0x000fe40000000000 */
[----:B------:R-:W-:Y:S01]  /*bf10*/  SEL R155, R154, R155, P0 ;  /* 0x0000009b9a9b7207 */ /* 0x000fe20000000000 */
[----:B------:R-:W-:Y:S01]  /*bf20*/  SHFL.IDX PT, R81, R81, R16, 0x1c1f ;  /* 0x001c1f1051517589 */ /* 0x000fe200000e0000 */
[----:B------:R-:W-:-:S02]  /*bf30*/  SHF.R.U64 R10, R10, 0x3, RZ ;  /* 0x000000030a0a7819 */ /* 0x000fc400000012ff */
[----:B------:R-:W-:Y:S01]  /*bf40*/  LOP3.LUT R38, R16, 0x2, RZ, 0x3c, !PT ;  /* 0x0000000210267812 */ /* 0x000fe200078e3cff */
[----:B------:R-:W-:Y:S01]  /*bf50*/  SHFL.IDX PT, R83, R83, R16, 0x1c1f ;  /* 0x001c1f1053537589 */ /* 0x000fe200000e0000 */
[----:B------:R-:W-:Y:S02]  /*bf60*/  IADD3 R169, P2, R66, 0xc020, RZ ;  /* 0x0000c02042a97810 */ /* 0x000fe40007f5e0ff */
[----:B------:R-:W-:Y:S01]  /*bf70*/  LOP3.LUT R14, R153, 0x380, RZ, 0xc0, !PT ;  /* 0x00000380990e7812 */ /* 0x000fe200078ec0ff */
[----:B------:R-:W-:Y:S01]  /*bf80*/  SHFL.IDX PT, R68, R68, R38, 0x1c1f ;  /* 0x001c1f2644447589 */ /* 0x000fe200000e0000 */
[----:B------:R-:W-:Y:S01]  /*bf90*/  SEL R139, R27, R26, P0 ;  /* 0x0000001a1b8b7207 */ /* 0x000fe20000000000 */
[--C-:B------:R-:W-:Y:S01]  /*bfa0*/  IMAD.X R13, RZ, RZ, R67.reuse, P2 ;  /* 0x000000ffff0d7224 */ /* 0x100fe200010e0643 */
[----:B------:R-:W-:Y:S01]  /*bfb0*/  SEL R73, R26, R27, P0 ;  /* 0x0000001b1a497207 */ /* 0x000fe20000000000 */
[----:B------:R-:W-:Y:S01]  /*bfc0*/  IMAD.X R27, RZ, RZ, R67, P4 ;  /* 0x000000ffff1b7224 */ /* 0x000fe200020e0643 */
[----:B------:R-:W-:Y:S01]  /*bfd0*/  MOV R102, R58 ;  /* 0x0000003a00667202 */ /* 0x000fe20000000f00 */
[----:B------:R-:W-:Y:S01]  /*bfe0*/  SHFL.IDX PT, R85, R85, R16, 0x1c1f ;  /* 0x001c1f1055557589 */ /* 0x000fe200000e0000 */
[----:B------:R-:W-:-:S02]  /*bff0*/  LOP3.LUT R26, R10, R161, RZ, 0x3c, !PT ;  /* 0x000000a10a1a7212 */ /* 0x000fc400078e3cff */
[----:B------:R-:W-:Y:S01]  /*c000*/  MOV R59, R40 ;  /* 0x00000028003b7202 */ /* 0x000fe20000000f00 */
[----:B------:R-:W-:Y:S01]  /*c010*/  SHFL.IDX PT, R87, R87, R16, 0x1c1f ;  /* 0x001c1f1057577589 */ /* 0x000fe200000e0000 */
[----:B------:R-:W-:Y:S02]  /*c020*/  SHF.R.U64 R14, R14, 0x3, RZ ;  /* 0x000000030e0e7819 */ /* 0x000fe400000012ff */
[----:B------:R-:W-:Y:S01]  /*c030*/  LOP3.LUT R10, R169, 0x380, RZ, 0xc0, !PT ;  /* 0x00000380a90a7812 */ /* 0x000fe200078ec0ff */
[----:B------:R-:W0:Y:S01]  /*c040*/  SHFL.IDX PT, R40, R155, R38, 0x1c1f ;  /* 0x001c1f269b287589 */ /* 0x000e2200000e0000 */
[----:B------:R-:W-:Y:S02]  /*c050*/  IADD3 R165, P6, R66, 0x8060, RZ ;  /* 0x0000806042a57810 */ /* 0x000fe40007fde0ff */
[----:B------:R-:W-:Y:S01]  /*c060*/  LOP3.LUT R42, R14, R153, RZ, 0x3c, !PT ;  /* 0x000000990e2a7212 */ /* 0x000fe200078e3cff */
[----:B------:R-:W-:Y:S01]  /*c070*/  SHFL.IDX PT, R89, R89, R16, 0x1c1f ;  /* 0x001c1f1059597589 */ /* 0x000fe200000e0000 */
[----:B------:R-:W-:-:S02]  /*c080*/  SHF.R.U64 R10, R10, 0x3, RZ ;  /* 0x000000030a0a7819 */ /* 0x000fc400000012ff */
[----:B------:R-:W-:Y:S01]  /*c090*/  LOP3.LUT R11, R66, 0x380, RZ, 0xc0, !PT ;  /* 0x00000380420b7812 */ /* 0x000fe200078ec0ff */
[----:B------:R-:W-:Y:S01]  /*c0a0*/  SHFL.IDX PT, R91, R91, R16, 0x1c1f ;  /* 0x001c1f105b5b7589 */ /* 0x000fe200000e0000 */
[----:B------:R-:W-:Y:S02]  /*c0b0*/  LOP3.LUT R14, R165, 0x380, RZ, 0xc0, !PT ;  /* 0x00000380a50e7812 */ /* 0x000fe400078ec0ff */
[----:B------:R-:W-:Y:S01]  /*c0c0*/  LOP3.LUT R12, R10, R169, RZ, 0x3c, !PT ;  /* 0x000000a90a0c7212 */ /* 0x000fe200078e3cff */
[----:B------:R-:W-:Y:S01]  /*c0d0*/  SHFL.IDX PT, R95, R95, R16, 0x1c1f ;  /* 0x001c1f105f5f7589 */ /* 0x000fe200000e0000 */
[----:B------:R-:W-:Y:S02]  /*c0e0*/  F2FP.BF16.F32.PACK_AB R159, R159, R160 ;  /* 0x000000a09f9f723e */ /* 0x000fe400000010ff */
[C---:B------:R-:W-:Y:S01]  /*c0f0*/  IADD3 R167, P1, R66.reuse, 0xc000, RZ ;  /* 0x0000c00042a77810 */ /* 0x040fe20007f3e0ff */
[----:B------:R-:W-:Y:S01]  /*c100*/  SHFL.IDX PT, R97, R97, R16, 0x1c1f ;  /* 0x001c1f1061617589 */ /* 0x000fe200000e0000 */
[----:B------:R-:W-:-:S02]  /*c110*/  IADD3 R171, P3, R66, 0xc040, RZ ;  /* 0x0000c04042ab7810 */ /* 0x000fc40007f7e0ff */
[----:B------:R-:W-:Y:S01]  /*c120*/  SHF.R.U64 R11, R11, 0x3, RZ ;  /* 0x000000030b0b7819 */ /* 0x000fe200000012ff */
[--C-:B------:R-:W-:Y:S01]  /*c130*/  IMAD.X R15, RZ, RZ, R67.reuse, P1 ;  /* 0x000000ffff0f7224 */ /* 0x100fe200008e0643 */
[----:B------:R-:W-:Y:S01]  /*c140*/  SHF.R.U64 R14, R14, 0x3, RZ ;  /* 0x000000030e0e7819 */ /* 0x000fe200000012ff */
[--C-:B------:R-:W-:Y:S01]  /*c150*/  IMAD.X R9, RZ, RZ, R67.reuse, P3 ;  /* 0x000000ffff097224 */ /* 0x100fe200018e0643 */
[----:B------:R-:W-:Y:S01]  /*c160*/  SEL R75, R24, R25, P0 ;  /* 0x00000019184b7207 */ /* 0x000fe20000000000 */
[----:B------:R-:W-:Y:S01]  /*c170*/  SHFL.IDX PT, R99, R99, R16, 0x1c1f ;  /* 0x001c1f1063637589 */ /* 0x000fe200000e0000 */
[----:B------:R-:W-:Y:S01]  /*c180*/  SEL R70, R25, R24, P0 ;  /* 0x0000001819467207 */ /* 0x000fe20000000000 */
[----:B------:R-:W-:Y:S01]  /*c190*/  IMAD.X R25, RZ, RZ, R67, P6 ;  /* 0x000000ffff197224 */ /* 0x000fe200030e0643 */
[----:B------:R-:W-:Y:S01]  /*c1a0*/  IADD3 R173, P4, R66, 0xc060, RZ ;  /* 0x0000c06042ad7810 */ /* 0x000fe20007f9e0ff */
[----:B------:R-:W-:Y:S01]  /*c1b0*/  SHFL.IDX PT, R103, R103, R16, 0x1c1f ;  /* 0x001c1f1067677589 */ /* 0x000fe200000e0000 */
[----:B------:R-:W-:-:S02]  /*c1c0*/  SEL R111, R159, R158, P0 ;  /* 0x0000009e9f6f7207 */ /* 0x000fc40000000000 */
[----:B------:R-:W-:Y:S01]  /*c1d0*/  LOP3.LUT R66, R11, R66, RZ, 0x3c, !PT ;  /* 0x000000420b427212 */ /* 0x000fe200078e3cff */
[----:B------:R-:W-:Y:S01]  /*c1e0*/  SHFL.IDX PT, R75, R75, R16, 0x1c1f ;  /* 0x001c1f104b4b7589 */ /* 0x000fe200000e0000 */
[----:B------:R-:W-:Y:S01]  /*c1f0*/  LOP3.LUT R24, R14, R165, RZ, 0x3c, !PT ;  /* 0x000000a50e187212 */ /* 0x000fe200078e3cff */
[----:B------:R-:W-:Y:S01]  /*c200*/  IMAD.X R11, RZ, RZ, R67, P4 ;  /* 0x000000ffff0b7224 */ /* 0x000fe200020e0643 */
[----:B------:R-:W-:Y:S01]  /*c210*/  LOP3.LUT R8, R167, 0x380, RZ, 0xc0, !PT ;  /* 0x00000380a7087812 */ /* 0x000fe200078ec0ff */
[----:B------:R-:W-:Y:S01]  /*c220*/  SHFL.IDX PT, R70, R70, R38, 0x1c1f ;  /* 0x001c1f2646467589 */ /* 0x000fe200000e0000 */
[----:B------:R-:W-:Y:S02]  /*c230*/  LOP3.LUT R74, R171, 0x380, RZ, 0xc0, !PT ;  /* 0x00000380ab4a7812 */ /* 0x000fe400078ec0ff */
[----:B------:R-:W-:Y:S01]  /*c240*/  MOV R88, R12 ;  /* 0x0000000c00587202 */ /* 0x000fe20000000f00 */
[----:B------:R-:W-:Y:S01]  /*c250*/  SHFL.IDX PT, R111, R111, R16, 0x1c1f ;  /* 0x001c1f106f6f7589 */ /* 0x000fe200000e0000 */
[----:B------:R-:W-:-:S02]  /*c260*/  SEL R159, R158, R159, P0 ;  /* 0x0000009f9e9f7207 */ /* 0x000fc40000000000 */
[----:B------:R-:W-:Y:S01]  /*c270*/  LOP3.LUT R76, R173, 0x380, RZ, 0xc0, !PT ;  /* 0x00000380ad4c7812 */ /* 0x000fe200078ec0ff */
[----:B------:R-:W1:Y:S01]  /*c280*/  SHFL.IDX PT, R12, R109, R38, 0x1c1f ;  /* 0x001c1f266d0c7589 */ /* 0x000e6200000e0000 */
[----:B------:R-:W-:Y:S02]  /*c290*/  SHF.R.U64 R8, R8, 0x3, RZ ;  /* 0x0000000308087819 */ /* 0x000fe400000012ff */
[----:B------:R-:W-:Y:S01]  /*c2a0*/  SHF.R.U64 R74, R74, 0x3, RZ ;  /* 0x000000034a4a7819 */ /* 0x000fe200000012ff */
[----:B------:R-:W-:Y:S01]  /*c2b0*/  SHFL.IDX PT, R105, R105, R16, 0x1c1f ;  /* 0x001c1f1069697589 */ /* 0x000fe200000e0000 */
[----:B------:R-:W-:Y:S02]  /*c2c0*/  MOV R104, R66 ;  /* 0x0000004200687202 */ /* 0x000fe40000000f00 */
[----:B------:R-:W-:Y:S01]  /*c2d0*/  MOV R67, R24 ;  /* 0x0000001800437202 */ /* 0x000fe20000000f00 */
[----:B------:R-:W-:Y:S01]  /*c2e0*/  SHFL.IDX PT, R107, R107, R16, 0x1c1f ;  /* 0x001c1f106b6b7589 */ /* 0x000fe200000e0000 */
[----:B------:R-:W-:-:S02]  /*c2f0*/  SHF.R.U64 R76, R76, 0x3, RZ ;  /* 0x000000034c4c7819 */ /* 0x000fc400000012ff */
[----:B------:R-:W-:Y:S01]  /*c300*/  MOV R94, R26 ;  /* 0x0000001a005e7202 */ /* 0x000fe20000000f00 */
[----:B------:R-:W2:Y:S01]  /*c310*/  SHFL.IDX PT, R24, R159, R38, 0x1c1f ;  /* 0x001c1f269f187589 */ /* 0x000ea200000e0000 */
[----:B------:R-:W-:Y:S02]  /*c320*/  LOP3.LUT R14, R8, R167, RZ, 0x3c, !PT ;  /* 0x000000a7080e7212 */ /* 0x000fe400078e3cff */
[----:B------:R-:W-:Y:S01]  /*c330*/  LOP3.LUT R8, R74, R171, RZ, 0x3c, !PT ;  /* 0x000000ab4a087212 */ /* 0x000fe200078e3cff */
[----:B------:R-:W3:Y:S01]  /*c340*/  SHFL.IDX PT, R26, R63, R38, 0x1c1f ;  /* 0x001c1f263f1a7589 */ /* 0x000ee200000e0000 */
[----:B------:R-:W-:Y:S02]  /*c350*/  LOP3.LUT R10, R76, R173, RZ, 0x3c, !PT ;  /* 0x000000ad4c0a7212 */ /* 0x000fe400078e3cff */
[----:B------:R-:W-:Y:S01]  /*c360*/  MOV R96, R48 ;  /* 0x0000003000607202 */ /* 0x000fe20000000f00 */
[----:B------:R-:W-:Y:S01]  /*c370*/  SHFL.IDX PT, R93, R93, R16, 0x1c1f ;  /* 0x001c1f105d5d7589 */ /* 0x000fe200000e0000 */
[----:B0-----:R-:W-:-:S02]  /*c380*/  SEL R25, R113, R40, P0 ;  /* 0x0000002871197207 */ /* 0x001fc40000000000 */
[----:B------:R-:W-:Y:S01]  /*c390*/  SEL R27, R40, R113, P0 ;  /* 0x00000071281b7207 */ /* 0x000fe20000000000 */
[----:B------:R-:W-:Y:S01]  /*c3a0*/  SHFL.IDX PT, R115, R115, R16, 0x1c1f ;  /* 0x001c1f1073737589 */ /* 0x000fe200000e0000 */
[----:B------:R-:W-:Y:S02]  /*c3b0*/  MOV R98, R50 ;  /* 0x0000003200627202 */ /* 0x000fe40000000f00 */
[----:B------:R-:W-:Y:S01]  /*c3c0*/  MOV R49, R42 ;  /* 0x0000002a00317202 */ /* 0x000fe20000000f00 */
[----:B------:R-:W-:Y:S01]  /*c3d0*/  SHFL.IDX PT, R119, R119, R16, 0x1c1f ;  /* 0x001c1f1077777589 */ /* 0x000fe200000e0000 */
[----:B------:R-:W-:Y:S02]  /*c3e0*/  MOV R51, R44 ;  /* 0x0000002c00337202 */ /* 0x000fe40000000f00 */
[----:B------:R-:W-:Y:S01]  /*c3f0*/  MOV R100, R54 ;  /* 0x0000003600647202 */ /* 0x000fe20000000f00 */
[----:B------:R-:W-:Y:S01]  /*c400*/  SHFL.IDX PT, R121, R121, R16, 0x1c1f ;  /* 0x001c1f1079797589 */ /* 0x000fe200000e0000 */
[----:B------:R-:W-:-:S02]  /*c410*/  MOV R55, R46 ;  /* 0x0000002e00377202 */ /* 0x000fc40000000f00 */
[----:B------:R-:W-:Y:S01]  /*c420*/  MOV R47, R8 ;  /* 0x00000008002f7202 */ /* 0x000fe20000000f00 */
[----:B------:R-:W-:Y:S01]  /*c430*/  SHFL.IDX PT, R117, R117, R16, 0x1c1f ;  /* 0x001c1f1075757589 */ /* 0x000fe200000e0000 */
[----:B------:R-:W-:Y:S02]  /*c440*/  MOV R45, R10 ;  /* 0x0000000a002d7202 */ /* 0x000fe40000000f00 */
[----:B------:R-:W-:Y:S01]  /*c450*/  MOV R90, R14 ;  /* 0x0000000e005a7202 */ /* 0x000fe20000000f00 */
[----:B------:R-:W-:Y:S01]  /*c460*/  SHFL.IDX PT, R123, R123, R16, 0x1c1f ;  /* 0x001c1f107b7b7589 */ /* 0x000fe200000e0000 */
[----:B-1----:R-:W-:Y:S02]  /*c470*/  SEL R9, R101, R12, P0 ;  /* 0x0000000c65097207 */ /* 0x002fe40000000000 */
        /* <DEDUP_REMOVED lines=8> */
[----:B--2---:R-:W-:Y:S02]  /*c500*/  SEL R13, R111, R24, P0 ;  /* 0x000000186f0d7207 */ /* 0x004fe40000000000 */
[----:B------:R-:W-:Y:S01]  /*c510*/  SEL R15, R24, R111, P0 ;  /* 0x0000006f180f7207 */ /* 0x000fe20000000000 */
[----:B------:R-:W-:Y:S01]  /*c520*/  SHFL.IDX PT, R131, R131, R16, 0x1c1f ;  /* 0x001c1f1083837589 */ /* 0x000fe200000e0000 */
[----:B---3--:R-:W-:-:S02]  /*c530*/  SEL R24, R79, R26, P0 ;  /* 0x0000001a4f187207 */ /* 0x008fc40000000000 */
[----:B------:R-:W-:Y:S01]  /*c540*/  SEL R26, R26, R79, P0 ;  /* 0x0000004f1a1a7207 */ /* 0x000fe20000000000 */
[----:B------:R-:W-:Y:S01]  /*c550*/  SHFL.IDX PT, R133, R133, R16, 0x1c1f ;  /* 0x001c1f1085857589 */ /* 0x000fe200000e0000 */
[----:B------:R-:W-:-:S03]  /*c560*/  PLOP3.LUT P1, PT, PT, PT, UP0, 0x80, 0x0 ;  /* 0x000000000000781c */ /* 0x000fc60003f2f008 */
[----:B------:R-:W-:Y:S04]  /*c570*/  SHFL.IDX PT, R137, R137, R16, 0x1c1f ;  /* 0x001c1f1089897589 */ /* 0x000fe800000e0000 */
[----:B------:R-:W-:Y:S04]  /*c580*/  SHFL.IDX PT, R135, R135, R16, 0x1c1f ;  /* 0x001c1f1087877589 */ /* 0x000fe800000e0000 */
[----:B------:R-:W-:Y:S04]  /*c590*/  SHFL.IDX PT, R139, R139, R16, 0x1c1f ;  /* 0x001c1f108b8b7589 */ /* 0x000fe800000e0000 */
[----:B------:R-:W0:Y:S04]  /*c5a0*/  SHFL.IDX PT, R16, R17, R38, 0x1c1f ;  /* 0x001c1f2611107589 */ /* 0x000e2800000e0000 */
[----:B------:R-:W1:Y:S04]  /*c5b0*/  SHFL.IDX PT, R74, R57, R38, 0x1c1f ;  /* 0x001c1f26394a7589 */ /* 0x000e6800000e0000 */
[----:B------:R-:W2:Y:S04]  /*c5c0*/  SHFL.IDX PT, R20, R20, R38, 0x1c1f ;  /* 0x001c1f2614147589 */ /* 0x000ea800000e0000 */
[----:B------:R-:W3:Y:S01]  /*c5d0*/  SHFL.IDX PT, R52, R52, R38, 0x1c1f ;  /* 0x001c1f2634347589 */ /* 0x000ee200000e0000 */
[----:B------:R-:W-:Y:S06]  /*c5e0*/  BAR.SYNC.DEFER_BLOCKING 0x1, 0x100 ;  /* 0x0044000000007b1d */ /* 0x000fec0000010000 */
[----:B------:R-:W-:Y:S04]  /*c5f0*/  SHFL.IDX PT, R40, R21, R38, 0x1c1f ;  /* 0x001c1f2615287589 */ /* 0x000fe800000e0000 */
[----:B------:R-:W-:Y:S04]  /*c600*/  SHFL.IDX PT, R76, R5, R38, 0x1c1f ;  /* 0x001c1f26054c7589 */ /* 0x000fe800000e0000 */
[----:B------:R0:W-:Y:S04]  /*c610*/  SHFL.IDX PT, R42, R28, R38, 0x1c1f ;  /* 0x001c1f261c2a7589 */ /* 0x0001e800000e0000 */
[----:B------:R-:W-:Y:S04]  /*c620*/  SHFL.IDX PT, R78, R53, R38, 0x1c1f ;  /* 0x001c1f26354e7589 */ /* 0x000fe800000e0000 */
[----:B------:R1:W-:Y:S01]  /*c630*/  SHFL.IDX PT, R44, R29, R38, 0x1c1f ;  /* 0x001c1f261d2c7589 */ /* 0x0003e200000e0000 */
[----:B0-----:R-:W-:-:S03]  /*c640*/  SEL R28, R81, R16, P0 ;  /* 0x00000010511c7207 */ /* 0x001fc60000000000 */
[----:B------:R-:W-:Y:S04]  /*c650*/  SHFL.IDX PT, R56, R56, R38, 0x1c1f ;  /* 0x001c1f2638387589 */ /* 0x000fe800000e0000 */
[----:B------:R0:W-:Y:S01]  /*c660*/  SHFL.IDX PT, R46, R30, R38, 0x1c1f ;  /* 0x001c1f261e2e7589 */ /* 0x0001e200000e0000 */
[----:B-1----:R-:W-:-:S03]  /*c670*/  SEL R29, R115, R74, P0 ;  /* 0x0000004a731d7207 */ /* 0x002fc60000000000 */
[----:B------:R1:W-:Y:S04]  /*c680*/  SHFL.IDX PT, R48, R31, R38, 0x1c1f ;  /* 0x001c1f261f307589 */ /* 0x0003e800000e0000 */
[----:B------:R-:W4:Y:S01]  /*c690*/  SHFL.IDX PT, R60, R60, R38, 0x1c1f ;  /* 0x001c1f263c3c7589 */ /* 0x000f2200000e0000 */
[----:B0-----:R-:W-:-:S03]  /*c6a0*/  SEL R30, R16, R81, P0 ;  /* 0x00000051101e7207 */ /* 0x001fc60000000000 */
[----:B------:R2:W-:Y:S01]  /*c6b0*/  SHFL.IDX PT, R50, R32, R38, 0x1c1f ;  /* 0x001c1f2620327589 */ /* 0x0005e200000e0000 */
[----:B-1----:R-:W-:-:S03]  /*c6c0*/  SEL R31, R74, R115, P0 ;  /* 0x000000734a1f7207 */ /* 0x002fc60000000000 */
[----:B------:R-:W0:Y:S04]  /*c6d0*/  SHFL.IDX PT, R62, R62, R38, 0x1c1f ;  /* 0x001c1f263e3e7589 */ /* 0x000e2800000e0000 */
[----:B------:R3:W1:Y:S01]  /*c6e0*/  SHFL.IDX PT, R54, R33, R38, 0x1c1f ;  /* 0x001c1f2621367589 */ /* 0x00066200000e0000 */
[----:B--2---:R-:W-:-:S03]  /*c6f0*/  SEL R32, R83, R20, P0 ;  /* 0x0000001453207207 */ /* 0x004fc60000000000 */
[----:B------:R-:W-:Y:S04]  /*c700*/  SHFL.IDX PT, R64, R64, R38, 0x1c1f ;  /* 0x001c1f2640407589 */ /* 0x000fe800000e0000 */
[----:B------:R-:W2:Y:S01]  /*c710*/  SHFL.IDX PT, R80, R65, R38, 0x1c1f ;  /* 0x001c1f2641507589 */ /* 0x000ea200000e0000 */
[----:B---3--:R-:W-:-:S03]  /*c720*/  SEL R33, R119, R52, P0 ;  /* 0x0000003477217207 */ /* 0x008fc60000000000 */
[----:B------:R3:W-:Y:S01]  /*c730*/  SHFL.IDX PT, R58, R34, R38, 0x1c1f ;  /* 0x001c1f26223a7589 */ /* 0x0007e200000e0000 */
[----:B----4-:R-:W-:-:S03]  /*c740*/  SEL R39, R60, R125, P0 ;  /* 0x0000007d3c277207 */ /* 0x010fc60000000000 */
[----:B------:R4:W-:Y:S04]  /*c750*/  SHFL.IDX PT, R66, R35, R38, 0x1c1f ;  /* 0x001c1f2623427589 */ /* 0x0009e800000e0000 */
[----:B------:R-:W2:Y:S01]  /*c760*/  SHFL.IDX PT, R82, R69, R38, 0x1c1f ;  /* 0x001c1f2645527589 */ /* 0x000ea200000e0000 */
[----:B0-----:R-:W-:Y:S02]  /*c770*/  SEL R41, R127, R62, P0 ;  /* 0x0000003e7f297207 */ /* 0x001fe40000000000 */
[----:B---3--:R-:W-:Y:S01]  /*c780*/  SEL R34, R20, R83, P0 ;  /* 0x0000005314227207 */ /* 0x008fe20000000000 */
[----:B------:R0:W-:Y:S01]  /*c790*/  SHFL.IDX PT, R68, R36, R38, 0x1c1f ;  /* 0x001c1f2624447589 */ /* 0x0001e200000e0000 */
[----:B------:R-:W-:Y:S02]  /*c7a0*/  SEL R43, R62, R127, P0 ;  /* 0x0000007f3e2b7207 */ /* 0x000fe40000000000 */
[----:B----4-:R-:W-:Y:S01]  /*c7b0*/  SEL R35, R52, R119, P0 ;  /* 0x0000007734237207 */ /* 0x010fe20000000000 */
[----:B------:R-:W3:Y:S01]  /*c7c0*/  SHFL.IDX PT, R84, R71, R38, 0x1c1f ;  /* 0x001c1f2647547589 */ /* 0x000ee200000e0000 */
[----:B-1----:R-:W-:-:S02]  /*c7d0*/  SEL R52, R99, R54, P0 ;  /* 0x0000003663347207 */ /* 0x002fc40000000000 */
[----:B------:R-:W-:Y:S01]  /*c7e0*/  SEL R54, R54, R99, P0 ;  /* 0x0000006336367207 */ /* 0x000fe20000000000 */
[----:B------:R1:W-:Y:S01]  /*c7f0*/  SHFL.IDX PT, R70, R37, R38, 0x1c1f ;  /* 0x001c1f2625467589 */ /* 0x0003e200000e0000 */
[----:B--2---:R-:W-:Y:S02]  /*c800*/  SEL R53, R131, R80, P0 ;  /* 0x0000005083357207 */ /* 0x004fe40000000000 */
[----:B0-----:R-:W-:Y:S01]  /*c810*/  SEL R36, R91, R46, P0 ;  /* 0x0000002e5b247207 */ /* 0x001fe20000000000 */
[----:B------:R-:W0:Y:S04]  /*c820*/  SHFL.IDX PT, R72, R72, R38, 0x1c1f ;  /* 0x001c1f2648487589 */ /* 0x000e2800000e0000 */
[----:B------:R2:W4:Y:S01]  /*c830*/  SHFL.IDX PT, R86, R73, R38, 0x1c1f ;  /* 0x001c1f2649567589 */ /* 0x00052200000e0000 */
[----:B-1----:R-:W-:-:S03]  /*c840*/  SEL R37, R125, R60, P0 ;  /* 0x0000003c7d257207 */ /* 0x002fc60000000000 */
[----:B------:R1:W-:Y:S01]  /*c850*/  STSM.16.M88.4 [R104], R8 ;  /* 0x0000000868007844 */ /* 0x0003e20000000200 */
[----:B------:R-:W-:-:S03]  /*c860*/  SEL R57, R133, R82, P0 ;  /* 0x0000005285397207 */ /* 0x000fc60000000000 */
[----:B------:R0:W-:Y:S01]  /*c870*/  STSM.16.M88.4 [R102], R12 ;  /* 0x0000000c66007844 */ /* 0x0001e20000000200 */
[----:B--2---:R-:W-:-:S03]  /*c880*/  SEL R38, R46, R91, P0 ;  /* 0x0000005b2e267207 */ /* 0x004fc60000000000 */
[----:B------:R2:W-:Y:S01]  /*c890*/  STSM.16.M88.4 [R100], R24 ;  /* 0x0000001864007844 */ /* 0x0005e20000000200 */
[----:B---3--:R-:W-:-:S03]  /*c8a0*/  SEL R65, R137, R84, P0 ;  /* 0x0000005489417207 */ /* 0x008fc60000000000 */
[----:B------:R-:W-:Y:S01]  /*c8b0*/  STSM.16.M88.4 [R98], R28 ;  /* 0x0000001c62007844 */ /* 0x000fe20000000200 */
[----:B-1----:R-:W-:-:S03]  /*c8c0*/  SEL R8, R85, R40, P0 ;  /* 0x0000002855087207 */ /* 0x002fc60000000000 */
[----:B------:R-:W-:Y:S01]  /*c8d0*/  STSM.16.M88.4 [R96], R32 ;  /* 0x0000002060007844 */ /* 0x000fe20000000200 */
[----:B------:R-:W-:Y:S02]  /*c8e0*/  SEL R10, R40, R85, P0 ;  /* 0x00000055280a7207 */ /* 0x000fe40000000000 */
[----:B------:R-:W-:Y:S02]  /*c8f0*/  SEL R9, R121, R76, P0 ;  /* 0x0000004c79097207 */ /* 0x000fe40000000000 */
[----:B------:R-:W-:Y:S02]  /*c900*/  SEL R11, R76, R121, P0 ;  /* 0x000000794c0b7207 */ /* 0x000fe40000000000 */
[----:B0-----:R-:W-:Y:S02]  /*c910*/  SEL R12, R87, R42, P0 ;  /* 0x0000002a570c7207 */ /* 0x001fe40000000000 */
[----:B------:R-:W-:Y:S01]  /*c920*/  SEL R14, R42, R87, P0 ;  /* 0x000000572a0e7207 */ /* 0x000fe20000000000 */
[----:B------:R0:W-:Y:S01]  /*c930*/  STSM.16.M88.4 [R55], R8 ;  /* 0x0000000837007844 */ /* 0x0001e20000000200 */
[----:B------:R-:W-:-:S02]  /*c940*/  SEL R13, R117, R78, P0 ;  /* 0x0000004e750d7207 */ /* 0x000fc40000000000 */
[----:B------:R-:W-:Y:S02]  /*c950*/  SEL R15, R78, R117, P0 ;  /* 0x000000754e0f7207 */ /* 0x000fe40000000000 */
[----:B--2---:R-:W-:Y:S02]  /*c960*/  SEL R24, R89, R44, P0 ;  /* 0x0000002c59187207 */ /* 0x004fe40000000000 */
[----:B------:R-:W-:Y:S01]  /*c970*/  SEL R26, R44, R89, P0 ;  /* 0x000000592c1a7207 */ /* 0x000fe20000000000 */
[----:B------:R1:W-:Y:S01]  /*c980*/  STSM.16.M88.4 [R51], R12 ;  /* 0x0000000c33007844 */ /* 0x0003e20000000200 */
[----:B------:R-:W-:Y:S02]  /*c990*/  SEL R25, R123, R56, P0 ;  /* 0x000000387b197207 */ /* 0x000fe40000000000 */
[----:B------:R-:W-:Y:S02]  /*c9a0*/  SEL R27, R56, R123, P0 ;  /* 0x0000007b381b7207 */ /* 0x000fe40000000000 */
[----:B------:R-:W-:-:S02]  /*c9b0*/  SEL R40, R95, R48, P0 ;  /* 0x000000305f287207 */ /* 0x000fc40000000000 */
[----:B------:R-:W-:Y:S01]  /*c9c0*/  SEL R42, R48, R95, P0 ;  /* 0x0000005f302a7207 */ /* 0x000fe20000000000 */
[----:B------:R2:W-:Y:S01]  /*c9d0*/  STSM.16.M88.4 [R49], R24 ;  /* 0x0000001831007844 */ /* 0x0005e20000000200 */
[----:B------:R-:W-:Y:S01]  /*c9e0*/  SEL R48, R97, R50, P0 ;  /* 0x0000003261307207 */ /* 0x000fe20000000000 */
[----:B0-----:R-:W-:Y:S01]  /*c9f0*/  IMAD.U32 R8, RZ, RZ, UR4 ;  /* 0x00000004ff087e24 */ /* 0x001fe2000f8e00ff */
[----:B------:R-:W-:Y:S01]  /*ca00*/  SEL R50, R50, R97, P0 ;  /* 0x0000006132327207 */ /* 0x000fe20000000000 */
[----:B------:R0:W-:Y:S01]  /*ca10*/  STSM.16.M88.4 [R59], R36 ;  /* 0x000000243b007844 */ /* 0x0001e20000000200 */
[----:B------:R-:W-:Y:S01]  /*ca20*/  SEL R55, R80, R131, P0 ;  /* 0x0000008350377207 */ /* 0x000fe20000000000 */
[----:B------:R-:W-:Y:S01]  /*ca30*/  IMAD.U32 R9, RZ, RZ, UR5 ;  /* 0x00000005ff097e24 */ /* 0x000fe2000f8e00ff */
[----:B------:R-:W-:Y:S01]  /*ca40*/  SEL R56, R103, R58, P0 ;  /* 0x0000003a67387207 */ /* 0x000fe20000000000 */
[----:B------:R-:W-:Y:S01]  /*ca50*/  STSM.16.M88.4 [R94], R40 ;  /* 0x000000285e007844 */ /* 0x000fe20000000200 */
[----:B-1----:R-:W-:Y:S01]  /*ca60*/  SEL R51, R64, R129, P0 ;  /* 0x0000008140337207 */ /* 0x002fe20000000000 */
[----:B------:R-:W-:Y:S01]  /*ca70*/  ULDC.64 UR4, c[0x0][0xbe0] ;  /* 0x0002f80000047ab9 */ /* 0x000fe20000000a00 */
[----:B------:R-:W-:-:S02]  /*ca80*/  SEL R58, R58, R103, P0 ;  /* 0x000000673a3a7207 */ /* 0x000fc40000000000 */
[----:B------:R-:W-:Y:S02]  /*ca90*/  SEL R12, R107, R68, P0 ;  /* 0x000000446b0c7207 */ /* 0x000fe40000000000 */
[----:B------:R-:W-:Y:S02]  /*caa0*/  SEL R14, R68, R107, P0 ;  /* 0x0000006b440e7207 */ /* 0x000fe40000000000 */
[----:B--2---:R-:W-:Y:S02]  /*cab0*/  SEL R49, R129, R64, P0 ;  /* 0x0000004081317207 */ /* 0x004fe40000000000 */
[----:B------:R-:W-:Y:S02]  /*cac0*/  SEL R64, R105, R66, P0 ;  /* 0x0000004269407207 */ /* 0x000fe40000000000 */
[----:B0-----:R-:W-:Y:S01]  /*cad0*/  SEL R59, R82, R133, P0 ;  /* 0x00000085523b7207 */ /* 0x001fe20000000000 */
[----:B------:R-:W-:Y:S01]  /*cae0*/  STSM.16.M88.4 [R92], R48 ;  /* 0x000000305c007844 */ /* 0x000fe20000000200 */
[----:B------:R-:W-:-:S02]  /*caf0*/  SEL R66, R66, R105, P0 ;  /* 0x0000006942427207 */ /* 0x000fc40000000000 */
[----:B------:R-:W-:Y:S01]  /*cb00*/  SEL R13, R135, R72, P0 ;  /* 0x00000048870d7207 */ /* 0x000fe20000000000 */
[----:B------:R0:W-:Y:S01]  /*cb10*/  STSM.16.M88.4 [R67], R52 ;  /* 0x0000003443007844 */ /* 0x0001e20000000200 */
[----:B------:R-:W-:Y:S02]  /*cb20*/  SEL R15, R72, R135, P0 ;  /* 0x00000087480f7207 */ /* 0x000fe40000000000 */
[----:B------:R-:W-:Y:S01]  /*cb30*/  SEL R68, R93, R70, P0 ;  /* 0x000000465d447207 */ /* 0x000fe20000000000 */
[----:B------:R1:W-:Y:S01]  /*cb40*/  STSM.16.M88.4 [R90], R56 ;  /* 0x000000385a007844 */ /* 0x0003e20000000200 */
[----:B----4-:R-:W-:Y:S02]  /*cb50*/  SEL R69, R139, R86, P0 ;  /* 0x000000568b457207 */ /* 0x010fe40000000000 */
[----:B------:R-:W-:Y:S02]  /*cb60*/  SEL R71, R86, R139, P0 ;  /* 0x0000008b56477207 */ /* 0x000fe40000000000 */
[----:B------:R-:W-:-:S02]  /*cb70*/  SEL R70, R70, R93, P0 ;  /* 0x0000005d46467207 */ /* 0x000fc40000000000 */
[----:B0-----:R-:W-:-:S05]  /*cb80*/  SEL R67, R84, R137, P0 ;  /* 0x0000008954437207 */ /* 0x001fca0000000000 */
[----:B------:R1:W-:Y:S04]  /*cb90*/  STSM.16.M88.4 [R88], R64 ;  /* 0x0000004058007844 */ /* 0x0003e80000000200 */
[----:B------:R1:W-:Y:S04]  /*cba0*/  STSM.16.M88.4 [R47], R12 ;  /* 0x0000000c2f007844 */ /* 0x0003e80000000200 */
[----:B------:R1:W-:Y:S01]  /*cbb0*/  STSM.16.M88.4 [R45], R68 ;  /* 0x000000442d007844 */ /* 0x0003e20000000200 */
[----:B------:R-:W-:Y:S01]  /*cbc0*/  UISETP.NE.U32.AND UP1, UPT, UR4, URZ, UPT ;  /* 0x0000003f0400728c */ /* 0x000fe2000bf25070 */
[----:B------:R-:W-:Y:S03]  /*cbd0*/  BAR.SYNC.DEFER_BLOCKING 0x1, 0x100 ;  /* 0x0044000000007b1d */ /* 0x000fe60000010000 */
[----:B------:R-:W-:-:S05]  /*cbe0*/  UISETP.NE.AND.EX UP1, UPT, UR5, URZ, UPT, UP1 ;  /* 0x0000003f0500728c */ /* 0x000fca000bf25310 */
[----:B------:R-:W0:Y:S01]  /*cbf0*/  LDC R20, c[0x0][0xa88] ;  /* 0x0002a200ff147b82 */ /* 0x000e220000000800 */
[----:B------:R-:W-:Y:S01]  /*cc00*/  PLOP3.LUT P2, PT, PT, PT, UP1, 0x80, 0x0 ;  /* 0x000000000000781c */ /* 0x000fe20003f4f018 */
[----:B------:R-:W-:-:S04]  /*cc10*/  IMAD R11, R22, 0x40, R18 ;  /* 0x00000040160b7824 */ /* 0x000fc800078e0212 */
[----:B------:R-:W-:Y:S02]  /*cc20*/  @UP1 ULDC.64 UR6, c[0x0][0xbe0] ;  /* 0x0002f80000061ab9 */ /* 0x000fe40000000a00 */
[----:B------:R-:W-:Y:S01]  /*cc30*/  @UP1 UIMAD.WIDE UR6, UR36, 0x4, UR6 ;  /* 0x00000004240618a5 */ /* 0x000fe2000f8e0206 */
[----:B------:R-:W-:-:S05]  /*cc40*/  IMAD.WIDE R6, R11, 0x2, R6 ;  /* 0x000000020b067825 */ /* 0x000fca00078e0206 */
[----:B------:R-:W-:Y:S02]  /*cc50*/  IMAD.U32 R10, RZ, RZ, UR6 ;  /* 0x00000006ff0a7e24 */ /* 0x000fe4000f8e00ff */
[----:B------:R-:W-:Y:S01]  /*cc60*/  IMAD.U32 R11, RZ, RZ, UR7 ;  /* 0x00000007ff0b7e24 */ /* 0x000fe2000f8e00ff */
[----:B------:R-:W2:Y:S01]  /*cc70*/  @P1 LDG.E R5, desc[UR50][R8.64] ;  /* 0x0000003208051981 */ /* 0x000ea2000c1e1900 */
[----:B------:R-:W-:Y:S01]  /*cc80*/  UMOV UR4, URZ ;  /* 0x0000003f00047c82 */ /* 0x000fe20008000000 */
[----:B------:R-:W-:Y:S02]  /*cc90*/  IADD3 R25, P0, R6, 0x1000, RZ ;  /* 0x0000100006197810 */ /* 0x000fe40007f1e0ff */
[----:B0-----:R1:W5:Y:S01]  /*cca0*/  @P2 LDG.E R20, desc[UR50][R10.64] ;  /* 0x000000320a142981 */ /* 0x001362000c1e1900 */
[----:B--2---:R-:W-:Y:S01]  /*ccb0*/  @P1 R2UR UR4, R5 ;  /* 0x00000000050412ca */ /* 0x004fe200000e0000 */
[----:B-1----:R-:W-:-:S14]  /*ccc0*/  @P2 BRA `(.L_x_1061) ;  /* 0x0000000000102947 */ /* 0x002fdc0003800000 */
[----:B------:R-:W-:Y:S05]  /*ccd0*/  @!P1 BRA `(.L_x_1061) ;  /* 0x00000000000c9947 */ /* 0x000fea0003800000 */
[----:B------:R-:W2:Y:S04]  /*cce0*/  LDG.E R5, desc[UR50][R8.64] ;  /* 0x0000003208057981 */ /* 0x000ea8000c1e1900 */
[----:B-----5:R-:W2:Y:S02]  /*ccf0*/  LDG.E R20, desc[UR50][R8.64+0x4] ;  /* 0x0000043208147981 */ /* 0x020ea4000c1e1900 */
[----:B--2---:R-:W-:-:S07]  /*cd00*/  IMAD.IADD R20, R20, 0x1, -R5 ;  /* 0x0000000114147824 */ /* 0x004fce00078e0a05 */
.L_x_1061:
[----:B------:R-:W-:Y:S01]  /*cd10*/  USHF.R.S32.HI UR9, URZ, 0x1f, UR42 ;  /* 0x0000001f3f097899 */ /* 0x000fe2000801142a */
[----:B------:R-:W-:Y:S01]  /*cd20*/  IADD3 R9, P2, R6, 0x3000, RZ ;  /* 0x0000300006097810 */ /* 0x000fe20007f5e0ff */
[----:B------:R-:W-:Y:S01]  /*cd30*/  ULDC.64 UR10, c[0x0][0xb70] ;  /* 0x0002dc00000a7ab9 */ /* 0x000fe20000000a00 */
[----:B------:R-:W-:Y:S01]  /*cd40*/  USHF.R.S32.HI UR5, URZ, 0x1f, UR4 ;  /* 0x0000001f3f057899 */ /* 0x000fe20008011404 */
[----:B------:R-:W-:Y:S01]  /*cd50*/  IMAD R11, R19, 0x80, R193 ;  /* 0x00000080130b7824 */ /* 0x000fe200078e02c1 */
[----:B------:R-:W-:Y:S01]  /*cd60*/  UIMAD UR8, UR9, UR10, URZ ;  /* 0x0000000a090872a4 */ /* 0x000fe2000f8e023f */
[----:B------:R-:W-:Y:S01]  /*cd70*/  LOP3.LUT R8, R9, 0x380, RZ, 0xc0, !PT ;  /* 0x0000038009087812 */ /* 0x000fe200078ec0ff */
[----:B------:R-:W-:Y:S01]  /*cd80*/  USHF.R.S32.HI UR13, URZ, 0x1f, UR36 ;  /* 0x0000001f3f0d7899 */ /* 0x000fe20008011424 */
[----:B------:R-:W-:Y:S01]  /*cd90*/  LOP3.LUT R24, R25, 0x380, RZ, 0xc0, !PT ;  /* 0x0000038019187812 */ /* 0x000fe200078ec0ff */
[----:B------:R-:W-:Y:S01]  /*cda0*/  UIMAD.WIDE.U32 UR6, UR42, UR10, UR4 ;  /* 0x0000000a2a0672a5 */ /* 0x000fe2000f8e0004 */
[----:B------:R-:W-:Y:S01]  /*cdb0*/  SHF.R.U64 R8, R8, 0x3, RZ ;  /* 0x0000000308087819 */ /* 0x000fe200000012ff */
[----:B------:R-:W-:Y:S01]  /*cdc0*/  UIMAD UR8, UR42, UR11, UR8 ;  /* 0x0000000b2a0872a4 */ /* 0x000fe2000f8e0208 */
[----:B------:R-:W-:Y:S01]  /*cdd0*/  IADD3 R13, P1, R6, 0x2000, RZ ;  /* 0x00002000060d7810 */ /* 0x000fe20007f3e0ff */
[----:B------:R-:W-:Y:S01]  /*cde0*/  USEL UR13, UR13, URZ, !UP0 ;  /* 0x0000003f0d0d7287 */ /* 0x000fe2000c000000 */
[----:B------:R-:W-:Y:S01]  /*cdf0*/  LOP3.LUT R8, R8, R9, RZ, 0x3c, !PT ;  /* 0x0000000908087212 */ /* 0x000fe200078e3cff */
[----:B------:R-:W-:Y:S01]  /*ce00*/  ULDC.64 UR10, c[0x0][0xb78] ;  /* 0x0002de00000a7ab9 */ /* 0x000fe20000000a00 */
[----:B------:R-:W-:Y:S01]  /*ce10*/  UIADD3 UR7, UR7, UR8, URZ ;  /* 0x0000000807077290 */ /* 0x000fe2000fffe03f */
[----:B------:R-:W-:Y:S01]  /*ce20*/  SHF.R.S32.HI R5, RZ, 0x1f, R11 ;  /* 0x0000001fff057819 */ /* 0x000fe2000001140b */
[----:B------:R-:W-:Y:S01]  /*ce30*/  USEL UR12, UR36, URZ, !UP0 ;  /* 0x0000003f240c7287 */ /* 0x000fe2000c000000 */
[----:B------:R-:W-:Y:S01]  /*ce40*/  SHF.R.U64 R24, R24, 0x3, RZ ;  /* 0x0000000318187819 */ /* 0x000fe200000012ff */
[----:B------:R-:W-:Y:S01]  /*ce50*/  UIMAD UR8, UR13, UR10, URZ ;  /* 0x0000000a0d0872a4 */ /* 0x000fe2000f8e023f */
[----:B------:R-:W-:Y:S01]  /*ce60*/  LOP3.LUT R12, R13, 0x380, RZ, 0xc0, !PT ;  /* 0x000003800d0c7812 */ /* 0x000fe200078ec0ff */
[----:B------:R-:W-:Y:S01]  /*ce70*/  UIMAD.WIDE.U32 UR6, UR12, UR10, UR6 ;  /* 0x0000000a0c0672a5 */ /* 0x000fe2000f8e0006 */
[----:B------:R-:W-:Y:S01]  /*ce80*/  LOP3.LUT R24, R24, R25, RZ, 0x3c, !PT ;  /* 0x0000001918187212 */ /* 0x000fe200078e3cff */
[----:B------:R-:W-:Y:S01]  /*ce90*/  UIMAD UR8, UR12, UR11, UR8 ;  /* 0x0000000b0c0872a4 */ /* 0x000fe2000f8e0208 */
[----:B------:R-:W-:Y:S01]  /*cea0*/  SHF.R.U64 R12, R12, 0x3, RZ ;  /* 0x000000030c0c7819 */ /* 0x000fe200000012ff */
[----:B------:R-:W-:Y:S01]  /*ceb0*/  IMAD.X R25, RZ, RZ, R7, P0 ;  /* 0x000000ffff197224 */ /* 0x000fe200000e0607 */
[----:B------:R-:W-:-:S02]  /*cec0*/  IADD3 R77, P0, R6, 0x8000, RZ ;  /* 0x00008000064d7810 */ /* 0x000fc40007f1e0ff */
[----:B------:R-:W-:Y:S01]  /*ced0*/  IADD3 R9, P3, R11, UR6, RZ ;  /* 0x000000060b097c10 */ /* 0x000fe2000ff7e0ff */
[----:B------:R-:W-:Y:S01]  /*cee0*/  IMAD.U32 R10, RZ, RZ, UR8 ;  /* 0x00000008ff0a7e24 */ /* 0x000fe2000f8e00ff */
[----:B------:R-:W-:Y:S01]  /*cef0*/  LOP3.LUT R12, R12, R13, RZ, 0x3c, !PT ;  /* 0x0000000d0c0c7212 */ /* 0x000fe200078e3cff */
[----:B------:R-:W-:Y:S01]  /*cf00*/  IMAD.X R13, RZ, RZ, R7, P1 ;  /* 0x000000ffff0d7224 */ /* 0x000fe200008e0607 */
[C---:B------:R-:W-:Y:S02]  /*cf10*/  IADD3 R69, P6, R6.reuse, 0x4000, RZ ;  /* 0x0000400006457810 */ /* 0x040fe40007fde0ff */
[----:B------:R-:W-:Y:S01]  /*cf20*/  IADD3.X R10, R5, UR7, R10, P3, !PT ;  /* 0x00000007050a7c10 */ /* 0x000fe20009ffe40a */
[----:B------:R-:W-:Y:S01]  /*cf30*/  ULDC.64 UR6, c[0x0][0xb40] ;  /* 0x0002d00000067ab9 */ /* 0x000fe20000000a00 */
[----:B------:R-:W-:Y:S01]  /*cf40*/  IADD3 R53, P5, R6, 0x5000, RZ ;  /* 0x0000500006357810 */ /* 0x000fe20007fbe0ff */
[----:B------:R-:W-:Y:S01]  /*cf50*/  VIADD R5, R11, 0x8 ;  /* 0x000000080b057836 */ /* 0x000fe20000000000 */
[----:B------:R-:W-:-:S02]  /*cf60*/  LEA R16, P3, R9, UR6, 0x2 ;  /* 0x0000000609107c11 */ /* 0x000fc4000f8610ff */
[C---:B------:R-:W-:Y:S02]  /*cf70*/  IADD3 R37, P4, R6.reuse, 0x6000, RZ ;  /* 0x0000600006257810 */ /* 0x040fe40007f9e0ff */
[----:B------:R-:W-:Y:S01]  /*cf80*/  LEA.HI.X R17, R9, UR7, R10, 0x2, P3 ;  /* 0x0000000709117c11 */ /* 0x000fe200098f140a */
[----:B------:R-:W-:Y:S01]  /*cf90*/  IMAD.X R9, RZ, RZ, R7, P2 ;  /* 0x000000ffff097224 */ /* 0x000fe200010e0607 */
[C---:B------:R-:W-:Y:S01]  /*cfa0*/  IADD3 R29, P3, R6.reuse, 0x7000, RZ ;  /* 0x00007000061d7810 */ /* 0x040fe20007f7e0ff */
[----:B------:R-:W-:Y:S01]  /*cfb0*/  ULDC.64 UR6, c[0x0][0xaa0] ;  /* 0x0002a80000067ab9 */ /* 0x000fe20000000a00 */
[C---:B------:R-:W-:Y:S02]  /*cfc0*/  IADD3 R65, P1, R6.reuse, 0x9000, RZ ;  /* 0x0000900006417810 */ /* 0x040fe40007f3e0ff */
[----:B------:R-:W-:Y:S02]  /*cfd0*/  LOP3.LUT R76, R77, 0x380, RZ, 0xc0, !PT ;  /* 0x000003804d4c7812 */ /* 0x000fe400078ec0ff */
[----:B------:R-:W-:-:S02]  /*cfe0*/  IADD3 R49, P2, R6, 0xa000, RZ ;  /* 0x0000a00006317810 */ /* 0x000fc40007f5e0ff */
[----:B------:R-:W-:Y:S02]  /*cff0*/  LOP3.LUT R68, R69, 0x380, RZ, 0xc0, !PT ;  /* 0x0000038045447812 */ /* 0x000fe400078ec0ff */
[----:B------:R-:W-:Y:S02]  /*d000*/  LOP3.LUT R52, R53, 0x380, RZ, 0xc0, !PT ;  /* 0x0000038035347812 */ /* 0x000fe400078ec0ff */
[----:B------:R-:W-:Y:S02]  /*d010*/  LOP3.LUT R36, R37, 0x380, RZ, 0xc0, !PT ;  /* 0x0000038025247812 */ /* 0x000fe400078ec0ff */
[----:B------:R-:W-:Y:S02]  /*d020*/  LOP3.LUT R28, R29, 0x380, RZ, 0xc0, !PT ;  /* 0x000003801d1c7812 */ /* 0x000fe400078ec0ff */
[----:B------:R-:W-:Y:S02]  /*d030*/  LOP3.LUT R64, R65, 0x380, RZ, 0xc0, !PT ;  /* 0x0000038041407812 */ /* 0x000fe400078ec0ff */
[----:B------:R-:W-:-:S02]  /*d040*/  SHF.R.U64 R76, R76, 0x3, RZ ;  /* 0x000000034c4c7819 */ /* 0x000fc400000012ff */
[----:B------:R-:W-:Y:S02]  /*d050*/  LOP3.LUT R48, R49, 0x380, RZ, 0xc0, !PT ;  /* 0x0000038031307812 */ /* 0x000fe400078ec0ff */
[----:B------:R-:W-:Y:S02]  /*d060*/  SHF.R.U64 R68, R68, 0x3, RZ ;  /* 0x0000000344447819 */ /* 0x000fe400000012ff */
[----:B------:R-:W-:Y:S02]  /*d070*/  SHF.R.U64 R52, R52, 0x3, RZ ;  /* 0x0000000334347819 */ /* 0x000fe400000012ff */
[----:B------:R-:W-:Y:S02]  /*d080*/  SHF.R.U64 R36, R36, 0x3, RZ ;  /* 0x0000000324247819 */ /* 0x000fe400000012ff */
[----:B------:R-:W-:Y:S02]  /*d090*/  SHF.R.U64 R28, R28, 0x3, RZ ;  /* 0x000000031c1c7819 */ /* 0x000fe400000012ff */
[----:B------:R-:W-:-:S02]  /*d0a0*/  SHF.R.U64 R64, R64, 0x3, RZ ;  /* 0x0000000340407819 */ /* 0x000fc400000012ff */
[----:B------:R-:W-:Y:S01]  /*d0b0*/  LOP3.LUT R76, R76, R77, RZ, 0x3c, !PT ;  /* 0x0000004d4c4c7212 */ /* 0x000fe200078e3cff */
[--C-:B------:R-:W-:Y:S01]  /*d0c0*/  IMAD.X R77, RZ, RZ, R7.reuse, P0 ;  /* 0x000000ffff4d7224 */ /* 0x100fe200000e0607 */
[----:B------:R-:W-:Y:S02]  /*d0d0*/  SHF.R.U64 R48, R48, 0x3, RZ ;  /* 0x0000000330307819 */ /* 0x000fe400000012ff */
[----:B------:R-:W-:Y:S02]  /*d0e0*/  LOP3.LUT P0, RZ, R192, 0x3, RZ, 0xc0, !PT ;  /* 0x00000003c0ff7812 */ /* 0x000fe4000780c0ff */
[----:B------:R-:W-:Y:S01]  /*d0f0*/  LOP3.LUT R68, R68, R69, RZ, 0x3c, !PT ;  /* 0x0000004544447212 */ /* 0x000fe200078e3cff */
[--C-:B------:R-:W-:Y:S01]  /*d100*/  IMAD.X R69, RZ, RZ, R7.reuse, P6 ;  /* 0x000000ffff457224 */ /* 0x100fe200030e0607 */
        /* <DEDUP_REMOVED lines=9> */
[----:B------:R-:W-:Y:S01]  /*d1a0*/  IMAD.X R49, RZ, RZ, R7, P2 ;  /* 0x000000ffff317224 */ /* 0x000fe200010e0607 */
[----:B------:R-:W-:-:S02]  /*d1b0*/  IADD3 R41, P6, R6, 0xb000, RZ ;  /* 0x0000b00006297810 */ /* 0x000fc40007fde0ff */
[C---:B------:R-:W-:Y:S02]  /*d1c0*/  IADD3 R81, P5, R6.reuse, 0xc000, RZ ;  /* 0x0000c00006517810 */ /* 0x040fe40007fbe0ff */
[C---:B------:R-:W-:Y:S02]  /*d1d0*/  IADD3 R73, P4, R6.reuse, 0xd000, RZ ;  /* 0x0000d00006497810 */ /* 0x040fe40007f9e0ff */
[C---:B------:R-:W-:Y:S02]  /*d1e0*/  IADD3 R57, P3, R6.reuse, 0xe000, RZ ;  /* 0x0000e00006397810 */ /* 0x040fe40007f7e0ff */
[-C--:B-----5:R-:W-:Y:S02]  /*d1f0*/  ISETP.GE.OR P1, PT, R11, R20.reuse, P0 ;  /* 0x000000140b00720c */ /* 0x0a0fe40000726670 */
[----:B------:R-:W-:Y:S02]  /*d200*/  IADD3 R10, P2, R6, 0xf000, RZ ;  /* 0x0000f000060a7810 */ /* 0x000fe40007f5e0ff */
[----:B------:R-:W-:-:S02]  /*d210*/  ISETP.GE.OR P0, PT, R5, R20, P0 ;  /* 0x000000140500720c */ /* 0x000fc40000706670 */
[----:B------:R-:W-:Y:S01]  /*d220*/  LOP3.LUT R11, R6, 0x380, RZ, 0xc0, !PT ;  /* 0x00000380060b7812 */ /* 0x000fe200078ec0ff */
[----:B------:R-:W-:Y:S01]  /*d230*/  IMAD.X R45, RZ, RZ, R7, P2 ;  /* 0x000000ffff2d7224 */ /* 0x000fe200010e0607 */
[----:B------:R-:W-:Y:S02]  /*d240*/  LOP3.LUT R40, R41, 0x380, RZ, 0xc0, !PT ;  /* 0x0000038029287812 */ /* 0x000fe400078ec0ff */
[----:B------:R-:W-:Y:S02]  /*d250*/  LOP3.LUT R80, R81, 0x380, RZ, 0xc0, !PT ;  /* 0x0000038051507812 */ /* 0x000fe400078ec0ff */
[----:B------:R-:W-:Y:S01]  /*d260*/  LOP3.LUT R72, R73, 0x380, RZ, 0xc0, !PT ;  /* 0x0000038049487812 */ /* 0x000fe200078ec0ff */
[----:B------:R0:W-:Y:S01]  /*d270*/  @!P1 STG.E desc[UR50][R16.64], R3 ;  /* 0x0000000310009986 */ /* 0x0001e2000c101932 */
[----:B------:R-:W-:Y:S02]  /*d280*/  LOP3.LUT R56, R57, 0x380, RZ, 0xc0, !PT ;  /* 0x0000038039387812 */ /* 0x000fe400078ec0ff */
[----:B------:R-:W-:Y:S01]  /*d290*/  LOP3.LUT R5, R10, 0x380, RZ, 0xc0, !PT ;  /* 0x000003800a057812 */ /* 0x000fe200078ec0ff */
[----:B------:R1:W-:Y:S01]  /*d2a0*/  @!P0 STG.E desc[UR50][R16.64+0x20], R0 ;  /* 0x0000200010008986 */ /* 0x0003e2000c101932 */
[----:B------:R-:W-:-:S02]  /*d2b0*/  SHF.R.U64 R11, R11, 0x3, RZ ;  /* 0x000000030b0b7819 */ /* 0x000fc400000012ff */
[----:B------:R-:W-:Y:S01]  /*d2c0*/  SHF.R.U64 R40, R40, 0x3, RZ ;  /* 0x0000000328287819 */ /* 0x000fe200000012ff */
[----:B------:R-:W-:Y:S01]  /*d2d0*/  UIMAD UR5, UR5, UR6, URZ ;  /* 0x00000006050572a4 */ /* 0x000fe2000f8e023f */
[----:B------:R-:W-:Y:S01]  /*d2e0*/  SHF.R.U64 R80, R80, 0x3, RZ ;  /* 0x0000000350507819 */ /* 0x000fe200000012ff */
[----:B------:R-:W5:Y:S01]  /*d2f0*/  LD.E.128 R24, desc[UR50][R24.64] ;  /* 0x0000003218187980 */ /* 0x000f62000c101d00 */
[----:B------:R-:W-:Y:S02]  /*d300*/  SHF.R.U64 R72, R72, 0x3, RZ ;  /* 0x0000000348487819 */ /* 0x000fe400000012ff */
[----:B------:R-:W-:Y:S01]  /*d310*/  SHF.R.U64 R56, R56, 0x3, RZ ;  /* 0x0000000338387819 */ /* 0x000fe200000012ff */
[----:B0-----:R-:W-:Y:S01]  /*d320*/  IMAD.U32 R3, RZ, RZ, UR6 ;  /* 0x00000006ff037e24 */ /* 0x001fe2000f8e00ff */
[----:B------:R-:W-:Y:S01]  /*d330*/  SHF.R.U64 R5, R5, 0x3, RZ ;  /* 0x0000000305057819 */ /* 0x000fe200000012ff */
[----:B------:R-:W5:Y:S01]  /*d340*/  LD.E.128 R12, desc[UR50][R12.64] ;  /* 0x000000320c0c7980 */ /* 0x000f62000c101d00 */
[----:B------:R-:W-:-:S02]  /*d350*/  LOP3.LUT R6, R11, R6, RZ, 0x3c, !PT ;  /* 0x000000060b067212 */ /* 0x000fc400078e3cff */
        /* <DEDUP_REMOVED lines=8> */
[----:B------:R-:W-:Y:S01]  /*d3e0*/  LOP3.LUT R44, R5, R10, RZ, 0x3c, !PT ;  /* 0x0000000a052c7212 */ /* 0x000fe200078e3cff */
[----:B------:R0:W5:Y:S01]  /*d3f0*/  LD.E.128 R32, desc[UR50][R6.64] ;  /* 0x0000003206207980 */ /* 0x000162000c101d00 */
[----:B------:R-:W-:-:S03]  /*d400*/  UIMAD UR5, UR4, UR7, UR5 ;  /* 0x00000007040572a4 */ /* 0x000fc6000f8e0205 */
[----:B------:R-:W5:Y:S01]  /*d410*/  LD.E.128 R8, desc[UR50][R8.64] ;  /* 0x0000003208087980 */ /* 0x000f62000c101d00 */
[----:B------:R-:W-:-:S03]  /*d420*/  ULDC.64 UR6, c[0x0][0xae0] ;  /* 0x0002b80000067ab9 */ /* 0x000fc60000000a00 */
[----:B------:R-:W5:Y:S01]  /*d430*/  LD.E.128 R68, desc[UR50][R68.64] ;  /* 0x0000003244447980 */ /* 0x000f62000c101d00 */
[--C-:B0-----:R-:W-:Y:S01]  /*d440*/  SHF.R.S32.HI R7, RZ, 0x1f, R18.reuse ;  /* 0x0000001fff077819 */ /* 0x101fe20000011412 */
[----:B------:R-:W-:Y:S02]  /*d450*/  IMAD.MOV.U32 R6, RZ, RZ, R18 ;  /* 0x000000ffff067224 */ /* 0x000fe400078e0012 */
[----:B------:R-:W5:Y:S04]  /*d460*/  LD.E.128 R52, desc[UR50][R52.64] ;  /* 0x0000003234347980 */ /* 0x000f68000c101d00 */
[----:B------:R-:W5:Y:S01]  /*d470*/  LD.E.128 R36, desc[UR50][R36.64] ;  /* 0x0000003224247980 */ /* 0x000f62000c101d00 */
[----:B------:R-:W-:-:S03]  /*d480*/  IMAD.WIDE.U32 R6, R3, UR4, R6 ;  /* 0x0000000403067c25 */ /* 0x000fc6000f8e0006 */
        /* <DEDUP_REMOVED lines=9> */
[----:B------:R-:W-:Y:S01]  /*d520*/  UIMAD UR4, UR9, UR6, URZ ;  /* 0x00000006090472a4 */ /* 0x000fe2000f8e023f */
[----:B------:R-:W-:Y:S01]  /*d530*/  @!PT LDS RZ, [RZ] ;  /* 0x00000000fffff984 */ /* 0x000fe20000000800 */
[----:B------:R-:W-:Y:S01]  /*d540*/  @!PT LDS RZ, [RZ] ;  /* 0x00000000fffff984 */ /* 0x000fe20000000800 */
[----:B------:R-:W-:Y:S01]  /*d550*/  @!PT LDS RZ, [RZ] ;  /* 0x00000000fffff984 */ /* 0x000fe20000000800 */
[----:B------:R-:W-:Y:S01]  /*d560*/  @!PT LDS RZ, [RZ] ;  /* 0x00000000fffff984 */ /* 0x000fe20000000800 */
[----:B------:R0:W-:Y:S06]  /*d570*/  MEMBAR.ALL.CTA ;  /* 0x0000000000007992 */ /* 0x0001ec0000008000 */
[----:B0-----:R-:W0:Y:S01]  /*d580*/  FENCE.VIEW.ASYNC.S ;  /* 0x00000000000073c6 */ /* 0x001e220000000000 */
[----:B------:R-:W-:-:S02]  /*d590*/  VIADD R7, R7, UR5 ;  /* 0x0000000507077c36 */ /* 0x000fc40008000000 */
[----:B-1----:R-:W-:Y:S01]  /*d5a0*/  IMAD.U32 R17, RZ, RZ, UR6 ;  /* 0x00000006ff117e24 */ /* 0x002fe2000f8e00ff */
[----:B------:R-:W-:Y:S01]  /*d5b0*/  UIMAD UR4, UR42, UR7, UR4 ;  /* 0x000000072a0472a4 */ /* 0x000fe2000f8e0204 */
[----:B------:R-:W-:Y:S02]  /*d5c0*/  IMAD R5, R19, -0x80, R20 ;  /* 0xffffff8013057824 */ /* 0x000fe400078e0214 */
[----:B------:R-:W-:Y:S01]  /*d5d0*/  IMAD.WIDE.U32 R6, R17, UR42, R6 ;  /* 0x0000002a11067c25 */ /* 0x000fe2000f8e0006 */
[----:B------:R-:W-:Y:S02]  /*d5e0*/  ULDC.64 UR6, c[0x0][0xae8] ;  /* 0x0002ba0000067ab9 */ /* 0x000fe40000000a00 */
[----:B------:R-:W-:Y:S01]  /*d5f0*/  ISETP.GE.AND P3, PT, R22, R5, PT ;  /* 0x000000051600720c */ /* 0x000fe20003f66270 */
[----:B------:R-:W-:Y:S01]  /*d600*/  VIADD R7, R7, UR4 ;  /* 0x0000000407077c36 */ /* 0x000fe20008000000 */
[----:B------:R-:W-:Y:S01]  /*d610*/  UIMAD UR4, UR13, UR6, URZ ;  /* 0x000000060d0472a4 */ /* 0x000fe2000f8e023f */
[----:B------:R-:W-:-:S02]  /*d620*/  VIADD R4, R4, 0x28420 ;  /* 0x0002842004047836 */ /* 0x000fc40000000000 */
[----:B------:R-:W-:Y:S02]  /*d630*/  VIADD R0, R22, 0x20 ;  /* 0x0000002016007836 */ /* 0x000fe40000000000 */
[----:B------:R-:W-:Y:S01]  /*d640*/  IMAD.U32 R17, RZ, RZ, UR6 ;  /* 0x00000006ff117e24 */ /* 0x000fe2000f8e00ff */
[----:B------:R-:W-:Y:S01]  /*d650*/  SHF.R.S32.HI R23, RZ, 0x1f, R22 ;  /* 0x0000001fff177819 */ /* 0x000fe20000011416 */
[----:B------:R-:W-:Y:S01]  /*d660*/  UIMAD UR4, UR12, UR7, UR4 ;  /* 0x000000070c0472a4 */ /* 0x000fe2000f8e0204 */
[----:B------:R-:W-:Y:S01]  /*d670*/  PRMT R4, RZ, 0x654, R4 ;  /* 0x00000654ff047816 */ /* 0x000fe20000000004 */
[----:B------:R-:W-:Y:S01]  /*d680*/  IMAD.WIDE.U32 R16, R17, UR12, R6 ;  /* 0x0000000c11107c25 */ /* 0x000fe2000f8e0006 */
[----:B------:R-:W-:Y:S01]  /*d690*/  ISETP.GE.AND P0, PT, R0, R5, PT ;  /* 0x000000050000720c */ /* 0x000fe20003f06270 */
[----:B------:R-:W-:Y:S01]  /*d6a0*/  BSSY B1, `(.L_x_1062) ;  /* 0x000001f000017945 */ /* 0x000fe20003800000 */
[----:B0-----:R0:W-:Y:S01]  /*d6b0*/  SYNCS.ARRIVE.TRANS64.RED.A1T0 RZ, [R4+URZ], RZ ;  /* 0x000000ff04ff79a7 */ /* 0x0011e2000810043f */
[----:B------:R-:W-:-:S02]  /*d6c0*/  VIADD R0, R22, 0x40 ;  /* 0x0000004016007836 */ /* 0x000fc40000000000 */
[----:B------:R-:W-:Y:S02]  /*d6d0*/  VIADD R3, R22, 0x60 ;  /* 0x0000006016037836 */ /* 0x000fe40000000000 */
[----:B------:R-:W-:Y:S01]  /*d6e0*/  IMAD.WIDE R6, R19, 0x80, R22 ;  /* 0x0000008013067825 */ /* 0x000fe200078e0216 */
[----:B------:R-:W-:-:S03]  /*d6f0*/  ISETP.GE.AND P1, PT, R0, R5, PT ;  /* 0x000000050000720c */ /* 0x000fc60003f26270 */
[----:B------:R-:W-:Y:S01]  /*d700*/  VIADD R19, R17, UR4 ;  /* 0x0000000411137c36 */ /* 0x000fe20008000000 */
[----:B------:R-:W-:Y:S01]  /*d710*/  ISETP.GE.AND P2, PT, R3, R5, PT ;  /* 0x000000050300720c */ /* 0x000fe20003f46270 */
[----:B0-----:R-:W-:-:S12]  /*d720*/  @P3 BRA `(.L_x_1063) ;  /* 0x0000000000583947 */ /* 0x001fd80003800000 */
        /* <DEDUP_REMOVED lines=22> */
.L_x_1063:
[----:B------:R-:W-:Y:S05]  /*d890*/  BSYNC B1 ;  /* 0x0000000000017941 */ /* 0x000fea0003800000 */
.L_x_1062:
        /* <DEDUP_REMOVED lines=14> */
[----:B0-----:R-:W-:Y:S02]  /*d980*/  VIADD R20, R18, 0xc0 ;  /* 0x000000c012147836 */ /* 0x001fe40000000000 */
[----:B------:R-:W-:-:S03]  /*d990*/  IMAD.WIDE.U32 R4, R3, UR6, R4 ;  /* 0x0000000603047c25 */ /* 0x000fc6000f8e0004 */
[----:B------:R-:W-:Y:S01]  /*d9a0*/  ISETP.GE.AND P6, PT, R20, UR4, PT ;  /* 0x0000000414007c0c */ /* 0x000fe2000bfc6270 */
[----:B------:R-:W-:Y:S01]  /*d9b0*/  IMAD R3, R3, UR7, R0 ;  /* 0x0000000703037c24 */ /* 0x000fe2000f8e0200 */
[----:B------:R-:W-:Y:S02]  /*d9c0*/  ULDC.64 UR6, c[0x0][0xa80] ;  /* 0x0002a00000067ab9 */ /* 0x000fe40000000a00 */
[----:B------:R-:W-:Y:S01]  /*d9d0*/  LEA R20, P0, R4, UR6, 0x1 ;  /* 0x0000000604147c11 */ /* 0x000fe2000f8008ff */
[----:B------:R-:W-:-:S05]  /*d9e0*/  IMAD.IADD R3, R5, 0x1, R3 ;  /* 0x0000000105037824 */ /* 0x000fca00078e0203 */
[----:B------:R-:W-:-:S05]  /*d9f0*/  LEA.HI.X R21, R4, UR7, R3, 0x1, P0 ;  /* 0x0000000704157c11 */ /* 0x000fca00080f0c03 */
[----:B-----5:R1:W-:Y:S04]  /*da00*/  @!P3 STG.E.128 desc[UR50][R20.64], R24 ;  /* 0x000000181400b986 */ /* 0x0203e8000c101d32 */
[----:B------:R1:W-:Y:S04]  /*da10*/  @!P4 STG.E.128 desc[UR50][R20.64+0x80], R52 ;  /* 0x000080341400c986 */ /* 0x0003e8000c101d32 */
[----:B------:R1:W-:Y:S04]  /*da20*/  @!P5 STG.E.128 desc[UR50][R20.64+0x100], R64 ;  /* 0x000100401400d986 */ /* 0x0003e8000c101d32 */
[----:B------:R1:W-:Y:S02]  /*da30*/  @!P6 STG.E.128 desc[UR50][R20.64+0x180], R72 ;  /* 0x000180481400e986 */ /* 0x0003e4000c101d32 */
.L_x_1065:
[----:B------:R-:W-:Y:S05]  /*da40*/  BSYNC B1 ;  /* 0x0000000000017941 */ /* 0x000fea0003800000 */
.L_x_1064:
        /* <DEDUP_REMOVED lines=14> */
[----:B01----:R-:W-:Y:S02]  /*db30*/  VIADD R20, R18, 0xc0 ;  /* 0x000000c012147836 */ /* 0x003fe40000000000 */
        /* <DEDUP_REMOVED lines=11> */
.L_x_1067:
[----:B------:R-:W-:Y:S05]  /*dbf0*/  BSYNC B1 ;  /* 0x0000000000017941 */ /* 0x000fea0003800000 */
.L_x_1066:
        /* <DEDUP_REMOVED lines=21> */
[----:B-----5:R4:W-:Y:S04]  /*dd50*/  @!P1 STG.E.128 desc[UR50][R6.64], R8 ;  /* 0x0000000806009986 */ /* 0x0209e8000c101d32 */
[----:B------:R4:W-:Y:S04]  /*dd60*/  @!P2 STG.E.128 desc[UR50][R6.64+0x80], R28 ;  /* 0x0000801c0600a986 */ /* 0x0009e8000c101d32 */
[----:B------:R4:W-:Y:S02]  /*dd70*/  @!P3 STG.E.128 desc[UR50][R6.64+0x100], R40 ;  /* 0x000100280600b986 */ /* 0x0009e4000c101d32 */
[----:B------:R-:W-:Y:S05]  /*dd80*/  @P0 BRA `(.L_x_1068) ;  /* 0x0000000c000c0947 */ /* 0x000fea0003800000 */
[----:B------:R3:W-:Y:S01]  /*dd90*/  STG.E.128 desc[UR50][R6.64+0x180], R44 ;  /* 0x0001802c06007986 */ /* 0x0007e2000c101d32 */
[----:B------:R-:W-:Y:S05]  /*dda0*/  BRA `(.L_x_1068) ;  /* 0x0000000c00047947 */ /* 0x000fea0003800000 */
.L_x_1060:
        /* <DEDUP_REMOVED lines=20> */
[----:B------:R-:W-:Y:S01]  /*def0*/  USHF.R.S32.HI UR6, URZ, 0x1f, UR42 ;  /* 0x0000001f3f067899 */ /* 0x000fe2000801142a */
[----:B------:R-:W-:Y:S01]  /*df00*/  ISETP.GT.AND P0, PT, R196, 0x7f, PT ;  /* 0x0000007fc400780c */ /* 0x000fe20003f04270 */
[----:B------:R-:W-:-:S12]  /*df10*/  @P2 BRA `(.L_x_1069) ;  /* 0x0000000000102947 */ /* 0x000fd80003800000 */
[----:B------:R-:W-:Y:S05]  /*df20*/  @!P1 BRA `(.L_x_1069) ;  /* 0x00000000000c9947 */ /* 0x000fea0003800000 */
[----:B-1----:R-:W2:Y:S04]  /*df30*/  LDG.E R7, desc[UR50][R4.64] ;  /* 0x0000003204077981 */ /* 0x002ea8000c1e1900 */
[----:B-----5:R-:W2:Y:S02]  /*df40*/  LDG.E R0, desc[UR50][R4.64+0x4] ;  /* 0x0000043204007981 */ /* 0x020ea4000c1e1900 */
[----:B--2---:R-:W-:-:S07]  /*df50*/  IMAD.IADD R0, R0, 0x1, -R7 ;  /* 0x0000000100007824 */ /* 0x004fce00078e0a07 */
.L_x_1069:
        /* <DEDUP_REMOVED lines=31> */
.L_x_1071:
[----:B------:R-:W-:Y:S05]  /*e150*/  BSYNC B1 ;  /* 0x0000000000017941 */ /* 0x000fea0003800000 */
.L_x_1070:
[----:B------:R-:W-:Y:S01]  /*e160*/  ULDC.64 UR4, c[0x0][0xaa0] ;  /* 0x0002a80000047ab9 */ /* 0x000fe20000000a00 */
[----:B-1----:R-:W-:Y:S01]  /*e170*/  IMAD.MOV.U32 R4, RZ, RZ, R18 ;  /* 0x000000ffff047224 */ /* 0x002fe200078e0012 */
[----:B------:R-:W-:Y:S01]  /*e180*/  ULDC.64 UR10, c[0x0][0xae0] ;  /* 0x0002b800000a7ab9 */ /* 0x000fe20000000a00 */
[----:B0-----:R-:W-:Y:S01]  /*e190*/  IMAD.MOV.U32 R5, RZ, RZ, R9 ;  /* 0x000000ffff057224 */ /* 0x001fe200078e0009 */
[----:B------:R-:W-:Y:S01]  /*e1a0*/  SHF.R.S32.HI R9, RZ, 0x1f, R22 ;  /* 0x0000001fff097819 */ /* 0x000fe20000011416 */
[----:B------:R-:W-:Y:S01]  /*e1b0*/  IMAD R6, R8, UR4, RZ ;  /* 0x0000000408067c24 */ /* 0x000fe2000f8e02ff */
[----:B------:R-:W-:Y:S01]  /*e1c0*/  BSSY B1, `(.L_x_1072) ;  /* 0x000002f000017945 */ /* 0x000fe20003800000 */
[----:B------:R-:W-:Y:S01]  /*e1d0*/  IMAD.WIDE.U32 R4, R3, UR4, R4 ;  /* 0x0000000403047c25 */ /* 0x000fe2000f8e0004 */
[----:B------:R-:W-:-:S03]  /*e1e0*/  UIMAD UR4, UR6, UR10, URZ ;  /* 0x0000000a060472a4 */ /* 0x000fc6000f8e023f */
[----:B------:R-:W-:Y:S01]  /*e1f0*/  IMAD R3, R3, UR5, R6 ;  /* 0x0000000503037c24 */ /* 0x000fe2000f8e0206 */
[----:B------:R-:W-:Y:S01]  /*e200*/  UIMAD UR4, UR42, UR11, UR4 ;  /* 0x0000000b2a0472a4 */ /* 0x000fe2000f8e0204 */
[----:B------:R-:W-:Y:S02]  /*e210*/  IMAD R11, R19, -0x80, R0 ;  /* 0xffffff80130b7824 */ /* 0x000fe400078e0200 */
[----:B------:R-:W-:Y:S02]  /*e220*/  IMAD.IADD R5, R5, 0x1, R3 ;  /* 0x0000000105057824 */ /* 0x000fe400078e0203 */
[----:B------:R-:W-:Y:S01]  /*e230*/  IMAD.U32 R3, RZ, RZ, UR10 ;  /* 0x0000000aff037e24 */ /* 0x000fe2000f8e00ff */
[----:B------:R-:W-:Y:S01]  /*e240*/  ULDC.64 UR10, c[0x0][0xae8] ;  /* 0x0002ba00000a7ab9 */ /* 0x000fe20000000a00 */
[C---:B------:R-:W-:Y:S01]  /*e250*/  ISETP.GE.AND P2, PT, R22.reuse, R11, PT ;  /* 0x0000000b1600720c */ /* 0x040fe20003f46270 */
[----:B------:R-:W-:Y:S02]  /*e260*/  VIADD R6, R22, 0x40 ;  /* 0x0000004016067836 */ /* 0x000fe40000000000 */
[----:B------:R-:W-:-:S03]  /*e270*/  IMAD.WIDE.U32 R4, R3, UR42, R4 ;  /* 0x0000002a03047c25 */ /* 0x000fc6000f8e0004 */
[-C--:B------:R-:W-:Y:S01]  /*e280*/  ISETP.GE.AND P0, PT, R6, R11.reuse, PT ;  /* 0x0000000b0600720c */ /* 0x080fe20003f06270 */
[----:B------:R-:W-:Y:S01]  /*e290*/  VIADD R5, R5, UR4 ;  /* 0x0000000405057c36 */ /* 0x000fe20008000000 */
[----:B------:R-:W-:Y:S02]  /*e2a0*/  UIMAD UR4, UR7, UR10, URZ ;  /* 0x0000000a070472a4 */ /* 0x000fe4000f8e023f */
[----:B------:R-:W-:Y:S02]  /*e2b0*/  IMAD.U32 R7, RZ, RZ, UR10 ;  /* 0x0000000aff077e24 */ /* 0x000fe4000f8e00ff */
[----:B------:R-:W-:Y:S01]  /*e2c0*/  VIADD R0, R22, 0x20 ;  /* 0x0000002016007836 */ /* 0x000fe20000000000 */
[----:B------:R-:W-:Y:S02]  /*e2d0*/  UIMAD UR4, UR8, UR11, UR4 ;  /* 0x0000000b080472a4 */ /* 0x000fe4000f8e0204 */
[----:B------:R-:W-:Y:S02]  /*e2e0*/  IMAD.WIDE.U32 R6, R7, UR8, R4 ;  /* 0x0000000807067c25 */ /* 0x000fe4000f8e0004 */
[----:B------:R-:W-:-:S02]  /*e2f0*/  ISETP.GE.AND P1, PT, R0, R11, PT ;  /* 0x0000000b0000720c */ /* 0x000fc40003f26270 */
        /* <DEDUP_REMOVED lines=27> */
.L_x_1073:
[----:B------:R-:W-:Y:S05]  /*e4b0*/  BSYNC B1 ;  /* 0x0000000000017941 */ /* 0x000fea0003800000 */
.L_x_1072:
[----:B------:R-:W-:Y:S01]  /*e4c0*/  BSSY B1, `(.L_x_1074) ;  /* 0x000001b000017945 */ /* 0x000fe20003800000 */
[----:B------:R-:W-:-:S03]  /*e4d0*/  ISETP.GE.AND P2, PT, R0, R11, PT ;  /* 0x0000000b0000720c */ /* 0x000fc60003f46270 */
        /* <DEDUP_REMOVED lines=25> */
.L_x_1075:
[----:B------:R-:W-:Y:S05]  /*e670*/  BSYNC B1 ;  /* 0x0000000000017941 */ /* 0x000fea0003800000 */
.L_x_1074:
        /* <DEDUP_REMOVED lines=14> */
[----:B-1----:R-:W-:Y:S02]  /*e760*/  VIADD R10, R18, 0xc0 ;  /* 0x000000c0120a7836 */ /* 0x002fe40000000000 */
        /* <DEDUP_REMOVED lines=11> */
.L_x_1077:
[----:B------:R-:W-:Y:S05]  /*e820*/  BSYNC B1 ;  /* 0x0000000000017941 */ /* 0x000fea0003800000 */
.L_x_1076:
        /* <DEDUP_REMOVED lines=25> */
.L_x_1068:
[----:B------:R-:W-:Y:S05]  /*e9c0*/  BSYNC B0 ;  /* 0x0000000000007941 */ /* 0x000fea0003800000 */
.L_x_1059:
[----:B------:R-:W-:Y:S02]  /*e9d0*/  ULDC UR4, c[0x0][0xc14] ;  /* 0x0003050000047ab9 */ /* 0x000fe40000000800 */
[----:B------:R-:W-:-:S06]  /*e9e0*/  UISETP.GE.AND UP0, UPT, UR48, UR4, UPT ;  /* 0x000000043000728c */ /* 0x000fcc000bf06270 */
[----:B------:R-:W-:-:S13]  /*e9f0*/  PLOP3.LUT P0, PT, PT, PT, UP0, 0x80, 0x0 ;  /* 0x000000000000781c */ /* 0x000fda0003f0f008 */
[----:B------:R-:W-:Y:S05]  /*ea00*/  @!P0 BRA `(.L_x_1078) ;  /* 0xffffff2000e08947 */ /* 0x000fea000383ffff */
[----:B------:R-:W-:Y:S05]  /*ea10*/  EXIT ;  /* 0x000000000000794d */ /* 0x000fea0003800000 */
.L_x_973:
[----:B------:R-:W-:-:S08]  /*ea20*/  NOP ;  /* 0x0000000000007918 */ /* 0x000fd00000000000 */
[----:B------:R-:W0:-:S00]  /*ea30*/  USETMAXREG.DEALLOC.CTAPOOL 0x18 ;  /* 0x00000018000079c8 */ /* 0x000e0000080e0500 */
[----:B0-----:R-:W2:Y:S01]  /*ea40*/  LDL.LU R2, [R1+0x2c] ;  /* 0x00002c0001027983 */ /* 0x001ea20000300800 */
[----:B------:R-:W-:Y:S01]  /*ea50*/  LOP3.LUT R0, R0, 0x3, RZ, 0xc0, !PT ;  /* 0x0000000300007812 */ /* 0x000fe200078ec0ff */
[----:B------:R-:W-:-:S05]  /*ea60*/  IMAD.MOV.U32 R6, RZ, RZ, RZ ;  /* 0x000000ffff067224 */ /* 0x000fca00078e00ff */
[----:B------:R-:W0:Y:S02]  /*ea70*/  SHFL.IDX PT, R0, R0, RZ, 0x1f ;  /* 0x00001fff00007589 */ /* 0x000e2400000e0000 */
[----:B0-----:R-:W-:Y:S02]  /*ea80*/  ISETP.NE.AND P0, PT, R0, RZ, PT ;  /* 0x000000ff0000720c */ /* 0x001fe40003f05270 */
        /* <DEDUP_REMOVED lines=15> */
.L_x_1079:
[----:B------:R-:W1:Y:S01]  /*eb80*/  S2R R0, SR_TID.X ;  /* 0x0000000000007919 */ /* 0x000e620000002100 */
[----:B------:R-:W-:Y:S01]  /*eb90*/  ULDC UR4, c[0x0][0xc14] ;  /* 0x0003050000047ab9 */ /* 0x000fe20000000800 */
[----:B-1----:R-:W-:-:S04]  /*eba0*/  LOP3.LUT R5, R0, 0x1f, RZ, 0xc0, !PT ;  /* 0x0000001f00057812 */ /* 0x002fc800078ec0ff */
[----:B------:R-:W-:-:S04]  /*ebb0*/  ISETP.NE.AND P0, PT, R5, 0x1f, PT ;  /* 0x0000001f0500780c */ /* 0x000fc80003f05270 */
[----:B------:R-:W-:-:S13]  /*ebc0*/  ISETP.GE.OR P1, PT, R5, UR4, !P0 ;  /* 0x0000000405007c0c */ /* 0x000fda000c726670 */
[----:B0-----:R-:W0:Y:S02]  /*ebd0*/  @!P1 LDC.64 R2, c[0x0][0xc58] ;  /* 0x00031600ff029b82 */ /* 0x001e240000000a00 */
        /* <DEDUP_REMOVED lines=18> */
[----:B------:R-:W1:Y:S02]  /*ed00*/  SHFL.UP PT, R2, R3, 0x8, RZ ;  /* 0x0500000003027989 */ /* 0x000e6400000e00ff */
[----:B-1----:R-:W-:-:S05]  /*ed10*/  SEL R2, R2, RZ, P4 ;  /* 0x000000ff02027207 */ /* 0x002fca0002000000 */
[----:B------:R-:W-:-:S05]  /*ed20*/  IMAD.IADD R2, R3, 0x1, R2 ;  /* 0x0000000103027824 */ /* 0x000fca00078e0202 */
[----:B------:R-:W1:Y:S02]  /*ed30*/  SHFL.UP PT, R4, R2, 0x10, RZ ;  /* 0x0600000002047989 */ /* 0x000e6400000e00ff */
[----:B-1----:R-:W-:-:S05]  /*ed40*/  SEL R7, R4, RZ, P5 ;  /* 0x000000ff04077207 */ /* 0x002fca0002800000 */
[----:B------:R-:W-:Y:S02]  /*ed50*/  IMAD.IADD R10, R2, 0x1, R7 ;  /* 0x00000001020a7824 */ /* 0x000fe400078e0207 */
[----:B------:R-:W1:Y:S03]  /*ed60*/  LDC R7, c[0x0][0xc10] ;  /* 0x00030400ff077b82 */ /* 0x000e660000000800 */
        /* <DEDUP_REMOVED lines=10> */
.L_x_1085:
        /* <DEDUP_REMOVED lines=14> */
.L_x_1084:
[----:B------:R-:W-:Y:S05]  /*eef0*/  BSYNC B0 ;  /* 0x0000000000007941 */ /* 0x000fea0003800000 */
.L_x_1083:
        /* <DEDUP_REMOVED lines=22> */
.L_x_1081:
[----:B------:R-:W-:Y:S01]  /*f060*/  IMAD.IADD R11, R9, 0x1, -R8 ;  /* 0x00000001090b7824 */ /* 0x000fe200078e0a08 */
[----:B------:R-:W-:-:S03]  /*f070*/  ULDC.64 UR4, c[0x0][0xc68] ;  /* 0x00031a0000047ab9 */ /* 0x000fc60000000a00 */
[----:B------:R-:W-:-:S05]  /*f080*/  IMAD R3, R10, R7, R11 ;  /* 0x000000070a037224 */ /* 0x000fca00078e020b */
[----:B------:R-:W-:-:S13]  /*f090*/  ISETP.GT.AND P0, PT, R3, R0, PT ;  /* 0x000000000300720c */ /* 0x000fda0003f04270 */
[----:B------:R-:W-:Y:S02]  /*f0a0*/  VOTEU.ANY UR7, UPT, !P0 ;  /* 0x0000000000077886 */ /* 0x000fe400040e0100 */
[----:B------:R-:W-:-:S04]  /*f0b0*/  UPOPC UR6, UR7 ;  /* 0x00000007000672bf */ /* 0x000fc80008000000 */
[----:B------:R-:W-:-:S04]  /*f0c0*/  UIADD3 UR45, UR6, UR45, URZ ;  /* 0x0000002d062d7290 */ /* 0x000fc8000fffe03f */
[----:B------:R-:W-:-:S06]  /*f0d0*/  UIMAD.WIDE UR4, UR45, 0x4, UR4 ;  /* 0x000000042d0478a5 */ /* 0x000fcc000f8e0204 */
[----:B------:R-:W-:Y:S02]  /*f0e0*/  IMAD.U32 R2, RZ, RZ, UR4 ;  /* 0x00000004ff027e24 */ /* 0x000fe4000f8e00ff */
[----:B------:R-:W-:-:S05]  /*f0f0*/  IMAD.U32 R3, RZ, RZ, UR5 ;  /* 0x00000005ff037e24 */ /* 0x000fca000f8e00ff */
[----:B------:R-:W2:Y:S01]  /*f100*/  LDG.E R9, desc[UR50][R2.64] ;  /* 0x0000003202097981 */ /* 0x000ea2000c1e1900 */
[----:B------:R-:W-:Y:S01]  /*f110*/  IMAD.U32 R15, RZ, RZ, UR6 ;  /* 0x00000006ff0f7e24 */ /* 0x000fe2000f8e00ff */
[----:B------:R-:W-:-:S04]  /*f120*/  ISETP.NE.AND P0, PT, RZ, UR7, PT ;  /* 0x00000007ff007c0c */ /* 0x000fc8000bf05270 */
[----:B------:R-:W2:Y:S02]  /*f130*/  SHFL.IDX PT, R6, R6, R15, 0x1f ;  /* 0x00001f0f06067589 */ /* 0x000ea400000e0000 */
[----:B--2---:R-:W-:-:S05]  /*f140*/  IMAD R8, R6, R9, RZ ;  /* 0x0000000906087224 */ /* 0x004fca00078e02ff */
[----:B------:R-:W-:-:S04]  /*f150*/  IABS R12, R8 ;  /* 0x00000008000c7213 */ /* 0x000fc80000000000 */
[----:B------:R-:W0:Y:S08]  /*f160*/  I2F.RP R13, R12 ;  /* 0x0000000c000d7306 */ /* 0x000e300000209400 */
[----:B0-----:R-:W0:Y:S02]  /*f170*/  MUFU.RCP R13, R13 ;  /* 0x0000000d000d7308 */ /* 0x001e240000001000 */
[----:B0-----:R-:W-:-:S06]  /*f180*/  VIADD R14, R13, 0xffffffe ;  /* 0x0ffffffe0d0e7836 */ /* 0x001fcc0000000000 */
[----:B------:R-:W0:Y:S02]  /*f190*/  F2I.FTZ.U32.TRUNC.NTZ R3, R14 ;  /* 0x0000000e00037305 */ /* 0x000e24000021f000 */
[----:B0-----:R-:W-:Y:S01]  /*f1a0*/  IMAD.MOV R17, RZ, RZ, -R3 ;  /* 0x000000ffff117224 */ /* 0x001fe200078e0a03 */
[----:B------:R-:W-:Y:S06]  /*f1b0*/  @!P0 BRA `(.L_x_1086) ;  /* 0x00000000000c8947 */ /* 0x000fec0003800000 */
[----:B------:R-:W-:-:S06]  /*f1c0*/  UIADD3 UR4, UR6, -0x1, URZ ;  /* 0xffffffff06047890 */ /* 0x000fcc000fffe03f */
[----:B------:R-:W-:-:S05]  /*f1d0*/  IMAD.U32 R13, RZ, RZ, UR4 ;  /* 0x00000004ff0d7e24 */ /* 0x000fca000f8e00ff */
[----:B------:R0:W1:Y:S02]  /*f1e0*/  SHFL.IDX PT, R4, R10, R13, 0x1f ;  /* 0x00001f0d0a047589 */ /* 0x00006400000e0000 */
.L_x_1086:
[----:B-1----:R-:W-:Y:S02]  /*f1f0*/  IMAD R4, R4, R7, R11 ;  /* 0x0000000704047224 */ /* 0x002fe400078e020b */
        /* <DEDUP_REMOVED lines=19> */
[----:B------:R-:W-:-:S05]  /*f330*/  @!P1 LOP3.LUT R2, RZ, R8, RZ, 0x33, !PT ;  /* 0x00000008ff029212 */ /* 0x000fca00078e33ff */
[----:B------:R-:W-:Y:S02]  /*f340*/  IMAD R0, R9, R2, RZ ;  /* 0x0000000209007224 */ /* 0x000fe400078e02ff */
[----:B------:R-:W-:Y:S02]  /*f350*/  IMAD.MOV R2, RZ, RZ, -R2 ;  /* 0x000000ffff027224 */ /* 0x000fe400078e0a02 */
[----:B-1----:R-:W-:Y:S02]  /*f360*/  IMAD.MOV R4, RZ, RZ, -R0 ;  /* 0x000000ffff047224 */ /* 0x002fe400078e0a00 */
[----:B------:R-:W-:Y:S02]  /*f370*/  IMAD R8, R8, R2, R11 ;  /* 0x0000000208087224 */ /* 0x000fe400078e020b */
[----:B------:R-:W-:Y:S01]  /*f380*/  IMAD.MOV.U32 R2, RZ, RZ, RZ ;  /* 0x000000ffff027224 */ /* 0x000fe200078e00ff */
[----:B------:R-:W-:-:S04]  /*f390*/  VIADDMNMX R7, R4, R7, R9, PT ;  /* 0x0000000704077246 */ /* 0x000fc80003800109 */
[-C--:B------:R-:W-:Y:S02]  /*f3a0*/  IABS R4, R7.reuse ;  /* 0x0000000700047213 */ /* 0x080fe40000000000 */
[----:B0-----:R-:W-:Y:S02]  /*f3b0*/  IABS R10, R7 ;  /* 0x00000007000a7213 */ /* 0x001fe40000000000 */
[----:B------:R-:W0:Y:S08]  /*f3c0*/  I2F.RP R9, R4 ;  /* 0x0000000400097306 */ /* 0x000e300000209400 */
[----:B0-----:R-:W0:Y:S02]  /*f3d0*/  MUFU.RCP R9, R9 ;  /* 0x0000000900097308 */ /* 0x001e240000001000 */
[----:B0-----:R-:W-:Y:S01]  /*f3e0*/  VIADD R3, R9, 0xffffffe ;  /* 0x0ffffffe09037836 */ /* 0x001fe20000000000 */
[----:B------:R-:W-:-:S05]  /*f3f0*/  IABS R9, R8 ;  /* 0x0000000800097213 */ /* 0x000fca0000000000 */
[----:B------:R-:W0:Y:S02]  /*f400*/  F2I.FTZ.U32.TRUNC.NTZ R3, R3 ;  /* 0x0000000300037305 */ /* 0x000e24000021f000 */
[----:B0-----:R-:W-:-:S04]  /*f410*/  IMAD.MOV R11, RZ, RZ, -R3 ;  /* 0x000000ffff0b7224 */ /* 0x001fc800078e0a03 */
[----:B------:R-:W-:-:S04]  /*f420*/  IMAD R11, R11, R4, RZ ;  /* 0x000000040b0b7224 */ /* 0x000fc800078e02ff */
[----:B------:R-:W-:-:S04]  /*f430*/  IMAD.HI.U32 R2, R3, R11, R2 ;  /* 0x0000000b03027227 */ /* 0x000fc800078e0002 */
[----:B------:R-:W-:Y:S02]  /*f440*/  IMAD.MOV R3, RZ, RZ, -R10 ;  /* 0x000000ffff037224 */ /* 0x000fe400078e0a0a */
        /* <DEDUP_REMOVED lines=8> */
[----:B------:R-:W-:Y:S01]  /*f4d0*/  ISETP.GE.AND P2, PT, R3, RZ, PT ;  /* 0x000000ff0300720c */ /* 0x000fe20003f46270 */
[----:B------:R-:W-:-:S06]  /*f4e0*/  IMAD.IADD R3, R8, 0x1, R0 ;  /* 0x0000000108037824 */ /* 0x000fcc00078e0200 */
[----:B------:R-:W-:-:S06]  /*f4f0*/  @P0 VIADD R2, R2, 0x1 ;  /* 0x0000000102020836 */ /* 0x000fcc0000000000 */
[----:B------:R-:W-:Y:S01]  /*f500*/  @!P2 IMAD.MOV R2, RZ, RZ, -R2 ;  /* 0x000000ffff02a224 */ /* 0x000fe200078e0a02 */
[----:B------:R-:W-:Y:S01]  /*f510*/  @!P1 LOP3.LUT R2, RZ, R7, RZ, 0x33, !PT ;  /* 0x00000007ff029212 */ /* 0x000fe200078e33ff */
[----:B------:R-:W-:-:S04]  /*f520*/  IMAD.MOV R7, RZ, RZ, -R7 ;  /* 0x000000ffff077224 */ /* 0x000fc800078e0a07 */
[----:B------:R-:W-:-:S05]  /*f530*/  IMAD R3, R2, R7, R3 ;  /* 0x0000000702037224 */ /* 0x000fca00078e0203 */
[----:B------:R-:W-:Y:S02]  /*f540*/  R2UR UR38, R3 ;  /* 0x00000000032672ca */ /* 0x000fe400000e0000 */
[----:B------:R-:W-:-:S05]  /*f550*/  LOP3.LUT R3, RZ, R2, RZ, 0x33, !PT ;  /* 0x00000002ff037212 */ /* 0x000fca00078e33ff */
[----:B------:R-:W-:-:S05]  /*f560*/  IMAD.IADD R0, R6, 0x1, R3 ;  /* 0x0000000106007824 */ /* 0x000fca00078e0203 */
[----:B------:R1:W-:Y:S01]  /*f570*/  STL [R1+0x1c], R0 ;  /* 0x00001c0001007387 */ /* 0x0003e20000100800 */
[----:B------:R-:W-:Y:S05]  /*f580*/  BRA `(.L_x_1087) ;  /* 0x00000000000c7947 */ /* 0x000fea0003800000 */
.L_x_1082:
[----:B------:R0:W-:Y:S01]  /*f590*/  STL [R1+0x18], R0 ;  /* 0x0000180001007387 */ /* 0x0001e20000100800 */
[----:B------:R-:W-:-:S03]  /*f5a0*/  UMOV UR38, URZ ;  /* 0x0000003f00267c82 */ /* 0x000fc60008000000 */
[----:B------:R0:W-:Y:S02]  /*f5b0*/  STL [R1+0x1c], RZ ;  /* 0x00001cff01007387 */ /* 0x0001e40000100800 */
.L_x_1087:
[----:B------:R-:W2:Y:S04]  /*f5c0*/  LDL R2, [R1+0x1c] ;  /* 0x00001c0001027983 */ /* 0x000ea80000100800 */
[----:B------:R-:W3:Y:S01]  /*f5d0*/  LDL R4, [R1+0x18] ;  /* 0x0000180001047983 */ /* 0x000ee20000100800 */
[----:B------:R-:W-:-:S13]  /*f5e0*/  ISETP.NE.AND P0, PT, R5, RZ, PT ;  /* 0x000000ff0500720c */ /* 0x000fda0003f05270 */
[----:B------:R-:W4:Y:S01]  /*f5f0*/  @!P0 S2R R3, SR_CgaCtaId ;  /* 0x0000000000038919 */ /* 0x000f220000008800 */
[----:B01----:R-:W-:Y:S01]  /*f600*/  @!P0 MOV R0, 0x400 ;  /* 0x0000040000008802 */ /* 0x003fe20000000f00 */
[----:B------:R-:W-:Y:S02]  /*f610*/  IMAD.U32 R6, RZ, RZ, UR38 ;  /* 0x00000026ff067e24 */ /* 0x000fe4000f8e00ff */
[----:B------:R-:W-:Y:S01]  /*f620*/  IMAD.U32 R7, RZ, RZ, UR45 ;  /* 0x0000002dff077e24 */ /* 0x000fe2000f8e00ff */
[----:B----4-:R-:W-:Y:S01]  /*f630*/  @!P0 LEA R0, R3, R0, 0x18 ;  /* 0x0000000003008211 */ /* 0x010fe200078ec0ff */
[----:B--2---:R-:W-:-:S05]  /*f640*/  IMAD.MOV.U32 R5, RZ, RZ, R2 ;  /* 0x000000ffff057224 */ /* 0x004fca00078e0002 */
[----:B---3--:R2:W-:Y:S01]  /*f650*/  @!P0 STS.128 [R0+0x284d0], R4 ;  /* 0x0284d00400008388 */ /* 0x0085e20000000c00 */
[----:B------:R-:W-:Y:S06]  /*f660*/  BAR.ARV 0x5, 0x180 ;  /* 0x0146000000007b1d */ /* 0x000fec0000002000 */
.L_x_1080:
        /* <DEDUP_REMOVED lines=8> */
[----:B-1----:R-:W1:Y:S01]  /*f6f0*/  S2R R4, SR_TID.X ;  /* 0x0000000000047919 */ /* 0x002e620000002100 */
        /* <DEDUP_REMOVED lines=9> */
[----:B0-----:R-:W-:-:S04]  /*f790*/  LOP3.LUT R2, R0, 0x180, RZ, 0xc0, !PT ;  /* 0x0000018000027812 */ /* 0x001fc800078ec0ff */
        /* <DEDUP_REMOVED lines=8> */
[----:B------:R0:W-:Y:S01]  /*f820*/  STL [R1+0x14], R5 ;  /* 0x0000140501007387 */ /* 0x0001e20000100800 */
        /* <DEDUP_REMOVED lines=9> */
[----:B------:R0:W-:Y:S01]  /*f8c0*/  STL [R1+0x8], R4 ;  /* 0x0000080401007387 */ /* 0x0001e20000100800 */
[----:B------:R-:W-:-:S03]  /*f8d0*/  IMAD.MOV.U32 R0, RZ, RZ, 0x1 ;  /* 0x00000001ff007424 */ /* 0x000fc600078e00ff */
[----:B------:R0:W-:Y:S04]  /*f8e0*/  STL [R1+0x30], RZ ;  /* 0x000030ff01007387 */ /* 0x0001e80000100800 */
[----:B------:R0:W-:Y:S04]  /*f8f0*/  STL [R1+0x28], R2 ;  /* 0x0000280201007387 */ /* 0x0001e80000100800 */
[----:B------:R0:W-:Y:S04]  /*f900*/  STL [R1+0xc], R0 ;  /* 0x00000c0001007387 */ /* 0x0001e80000100800 */
[----:B------:R0:W-:Y:S02]  /*f910*/  STL [R1+0x4], RZ ;  /* 0x000004ff01007387 */ /* 0x0001e40000100800 */
.L_x_1156:
[----:B------:R-:W-:Y:S01]  /*f920*/  ULDC.64 UR4, c[0x0][0xa00] ;  /* 0x0002800000047ab9 */ /* 0x000fe20000000a00 */
[----:B------:R-:W-:Y:S01]  /*f930*/  ULDC.64 UR10, c[0x0][0xa08] ;  /* 0x00028200000a7ab9 */ /* 0x000fe20000000a00 */
[----:B------:R-:W-:Y:S01]  /*f940*/  ISETP.NE.U32.AND P0, PT, RZ, UR4, PT ;  /* 0x00000004ff007c0c */ /* 0x000fe2000bf05070 */
[----:B------:R-:W-:Y:S01]  /*f950*/  ULDC.64 UR6, c[0x0][0xa00] ;  /* 0x0002800000067ab9 */ /* 0x000fe20000000a00 */
[----:B------:R-:W-:Y:S01]  /*f960*/  ISETP.NE.U32.AND P1, PT, RZ, UR10, PT ;  /* 0x0000000aff007c0c */ /* 0x000fe2000bf25070 */
[----:B------:R-:W-:Y:S01]  /*f970*/  UIMAD.WIDE UR6, UR45, 0x4, UR6 ;  /* 0x000000042d0678a5 */ /* 0x000fe2000f8e0206 */
[----:B------:R-:W-:Y:S01]  /*f980*/  ISETP.NE.AND.EX P0, PT, RZ, UR5, PT, P0 ;  /* 0x00000005ff007c0c */ /* 0x000fe2000bf05300 */
[----:B------:R-:W-:Y:S01]  /*f990*/  ULDC.64 UR4, c[0x0][0xa28] ;  /* 0x00028a0000047ab9 */ /* 0x000fe20000000a00 */
[----:B------:R-:W-:Y:S01]  /*f9a0*/  ULDC.64 UR8, c[0x0][0xa08] ;  /* 0x0002820000087ab9 */ /* 0x000fe20000000a00 */
[----:B------:R-:W-:Y:S01]  /*f9b0*/  UISETP.NE.U32.AND UP0, UPT, UR4, URZ, UPT ;  /* 0x0000003f0400728c */ /* 0x000fe2000bf05070 */
[----:B------:R-:W-:Y:S01]  /*f9c0*/  ISETP.NE.AND.EX P1, PT, RZ, UR11, PT, P1 ;  /* 0x0000000bff007c0c */ /* 0x000fe2000bf25310 */
[----:B------:R-:W-:Y:S01]  /*f9d0*/  ULDC.64 UR10, c[0x0][0xa18] ;  /* 0x00028600000a7ab9 */ /* 0x000fe20000000a00 */
[----:B------:R-:W-:Y:S01]  /*f9e0*/  IMAD.MOV.U32 R18, RZ, RZ, RZ ;  /* 0x000000ffff127224 */ /* 0x000fe200078e00ff */
[----:B------:R-:W-:Y:S01]  /*f9f0*/  UISETP.NE.AND.EX UP0, UPT, UR5, URZ, UPT, UP0 ;  /* 0x0000003f0500728c */ /* 0x000fe2000bf05300 */
[----:B0-----:R-:W-:Y:S01]  /*fa00*/  IMAD.U32 R2, RZ, RZ, UR6 ;  /* 0x00000006ff027e24 */ /* 0x001fe2000f8e00ff */
[----:B------:R-:W-:Y:S01]  /*fa10*/  UISETP.NE.U32.AND UP1, UPT, UR10, URZ, UPT ;  /* 0x0000003f0a00728c */ /* 0x000fe2000bf25070 */
[----:B------:R-:W-:Y:S01]  /*fa20*/  IMAD.U32 R3, RZ, RZ, UR7 ;  /* 0x00000007ff037e24 */ /* 0x000fe2000f8e00ff */
[----:B------:R-:W-:Y:S01]  /*fa30*/  UIMAD.WIDE UR8, UR45, 0x4, UR8 ;  /* 0x000000042d0878a5 */ /* 0x000fe2000f8e0208 */
[----:B--2---:R-:W0:Y:S01]  /*fa40*/  LDC R0, c[0x0][0x288] ;  /* 0x0000a200ff007b82 */ /* 0x004e220000000800 */
[----:B------:R-:W-:Y:S01]  /*fa50*/  UISETP.NE.AND.EX UP1, UPT, UR11, URZ, UPT, UP1 ;  /* 0x0000003f0b00728c */ /* 0x000fe2000bf25310 */
[----:B-1----:R-:W-:Y:S01]  /*fa60*/  CS2R R4, SRZ ;  /* 0x0000000000047805 */ /* 0x002fe2000001ff00 */
[----:B------:R1:W5:Y:S03]  /*fa70*/  @P0 LDG.E R18, desc[UR50][R2.64] ;  /* 0x0000003202120981 */ /* 0x000366000c1e1900 */
[----:B------:R-:W-:Y:S01]  /*fa80*/  @UP0 ULDC.64 UR4, c[0x0][0xa28] ;  /* 0x00028a0000040ab9 */ /* 0x000fe20000000a00 */
[----:B------:R-:W-:Y:S01]  /*fa90*/  PLOP3.LUT P2, PT, PT, PT, UP0, 0x80, 0x0 ;  /* 0x000000000000781c */ /* 0x000fe20003f4f008 */
[----:B------:R-:W-:Y:S01]  /*faa0*/  @UP0 UIMAD.WIDE UR4, UR45, 0x4, UR4 ;  /* 0x000000042d0408a5 */ /* 0x000fe2000f8e0204 */
[----:B------:R-:W2:Y:S01]  /*fab0*/  LDC R6, c[0x0][0x404] ;  /* 0x00010100ff067b82 */ /* 0x000ea20000000800 */
[----:B-1----:R-:W-:-:S02]  /*fac0*/  IMAD.U32 R2, RZ, RZ, UR8 ;  /* 0x00000008ff027e24 */ /* 0x002fc4000f8e00ff */
[----:B------:R-:W-:Y:S01]  /*fad0*/  IMAD.U32 R3, RZ, RZ, UR9 ;  /* 0x00000009ff037e24 */ /* 0x000fe2000f8e00ff */
[----:B------:R-:W-:-:S04]  /*fae0*/  PLOP3.LUT P4, PT, PT, PT, UP1, 0x80, 0x0 ;  /* 0x000000000000781c */ /* 0x000fc80003f8f018 */
[----:B------:R-:W1:Y:S01]  /*faf0*/  LDC R7, c[0x0][0x2e0] ;  /* 0x0000b800ff077b82 */ /* 0x000e620000000800 */
[----:B------:R3:W5:Y:S02]  /*fb00*/  @P1 LDG.E R5, desc[UR50][R2.64] ;  /* 0x0000003202051981 */ /* 0x000764000c1e1900 */
[----:B---3--:R-:W-:Y:S02]  /*fb10*/  IMAD.U32 R2, RZ, RZ, UR4 ;  /* 0x00000004ff027e24 */ /* 0x008fe4000f8e00ff */
[----:B------:R-:W-:Y:S01]  /*fb20*/  IMAD.U32 R3, RZ, RZ, UR5 ;  /* 0x00000005ff037e24 */ /* 0x000fe2000f8e00ff */
[----:B------:R-:W-:Y:S02]  /*fb30*/  @UP1 ULDC.64 UR4, c[0x0][0xa18] ;  /* 0x0002860000041ab9 */ /* 0x000fe40000000a00 */
[----:B------:R-:W-:Y:S02]  /*fb40*/  @UP1 UIMAD.WIDE UR4, UR45, 0x4, UR4 ;  /* 0x000000042d0418a5 */ /* 0x000fe4000f8e0204 */
[----:B------:R3:W5:Y:S04]  /*fb50*/  @P2 LDG.E R4, desc[UR50][R2.64] ;  /* 0x0000003202042981 */ /* 0x000768000c1e1900 */
[----:B---3--:R-:W-:-:S02]  /*fb60*/  IMAD.U32 R2, RZ, RZ, UR4 ;  /* 0x00000004ff027e24 */ /* 0x008fc4000f8e00ff */
[----:B------:R-:W-:Y:S01]  /*fb70*/  IMAD.U32 R3, RZ, RZ, UR5 ;  /* 0x00000005ff037e24 */ /* 0x000fe2000f8e00ff */
[----:B------:R-:W-:-:S04]  /*fb80*/  ULDC.64 UR4, c[0x0][0xa20] ;  /* 0x0002880000047ab9 */ /* 0x000fc80000000a00 */
[----:B0-----:R0:W5:Y:S01]  /*fb90*/  @P4 LDG.E R0, desc[UR50][R2.64] ;  /* 0x0000003202004981 */ /* 0x001162000c1e1900 */
[----:B------:R-:W-:-:S04]  /*fba0*/  ISETP.NE.U32.AND P3, PT, RZ, UR4, PT ;  /* 0x00000004ff007c0c */ /* 0x000fc8000bf65070 */
[----:B------:R-:W-:Y:S01]  /*fbb0*/  ISETP.NE.AND.EX P3, PT, RZ, UR5, PT, P3 ;  /* 0x00000005ff007c0c */ /* 0x000fe2000bf65330 */
[----:B0-----:R-:W0:Y:S02]  /*fbc0*/  LDC.64 R2, c[0x0][0x3f8] ;  /* 0x0000fe00ff027b82 */ /* 0x001e240000000a00 */
[----:B0-----:R-:W-:-:S04]  /*fbd0*/  ISETP.NE.U32.AND P2, PT, R2, RZ, PT ;  /* 0x000000ff0200720c */ /* 0x001fc80003f45070 */
[----:B------:R-:W-:-:S04]  /*fbe0*/  ISETP.NE.AND.EX P2, PT, R3, RZ, PT, P2 ;  /* 0x000000ff0300720c */ /* 0x000fc80003f45320 */
[----:B--2---:R-:W-:-:S05]  /*fbf0*/  SEL R6, R6, 0x1, P2 ;  /* 0x0000000106067807 */ /* 0x004fca0001000000 */
[----:B-1----:R-:W-:Y:S01]  /*fc00*/  IMAD R6, R6, R7, RZ ;  /* 0x0000000706067224 */ /* 0x002fe200078e02ff */
[----:B------:R-:W-:Y:S06]  /*fc10*/  @P4 BRA `(.L_x_1089) ;  /* 0x0000000000184947 */ /* 0x000fec0003800000 */
[----:B------:R-:W-:Y:S05]  /*fc20*/  @!P0 BRA `(.L_x_1089) ;  /* 0x0000000000148947 */ /* 0x000fea0003800000 */
[----:B------:R-:W-:Y:S02]  /*fc30*/  IMAD.U32 R2, RZ, RZ, UR6 ;  /* 0x00000006ff027e24 */ /* 0x000fe4000f8e00ff */
[----:B------:R-:W-:-:S05]  /*fc40*/  IMAD.U32 R3, RZ, RZ, UR7 ;  /* 0x00000007ff037e24 */ /* 0x000fca000f8e00ff */
[----:B------:R-:W2:Y:S04]  /*fc50*/  LDG.E R7, desc[UR50][R2.64] ;  /* 0x0000003202077981 */ /* 0x000ea8000c1e1900 */
[----:B-----5:R-:W2:Y:S02]  /*fc60*/  LDG.E R0, desc[UR50][R2.64+0x4] ;  /* 0x0000043202007981 */ /* 0x020ea4000c1e1900 */
[----:B--2---:R-:W-:-:S07]  /*fc70*/  IMAD.IADD R0, R0, 0x1, -R7 ;  /* 0x0000000100007824 */ /* 0x004fce00078e0a07 */
.L_x_1089:
[----:B-----5:R-:W-:-:S05]  /*fc80*/  IMAD.IADD R2, R5, 0x1, R4 ;  /* 0x0000000105027824 */ /* 0x020fca00078e0204 */
[----:B------:R0:W-:Y:S01]  /*fc90*/  STL [R1+0x24], R2 ;  /* 0x0000240201007387 */ /* 0x0001e20000100800 */
[----:B------:R-:W-:Y:S05]  /*fca0*/  @!P3 BRA `(.L_x_1090) ;  /* 0x000000000018b947 */ /* 0x000fea0003800000 */
[----:B------:R-:W-:Y:S02]  /*fcb0*/  ULDC.64 UR4, c[0x0][0xa20] ;  /* 0x0002880000047ab9 */ /* 0x000fe40000000a00 */
[----:B------:R-:W-:-:S06]  /*fcc0*/  UIMAD.WIDE UR4, UR45, 0x4, UR4 ;  /* 0x000000042d0478a5 */ /* 0x000fcc000f8e0204 */
[----:B0-----:R-:W-:Y:S02]  /*fcd0*/  IMAD.U32 R2, RZ, RZ, UR4 ;  /* 0x00000004ff027e24 */ /* 0x001fe4000f8e00ff */
[----:B------:R-:W-:-:S05]  /*fce0*/  IMAD.U32 R3, RZ, RZ, UR5 ;  /* 0x00000005ff037e24 */ /* 0x000fca000f8e00ff */
[----:B------:R0:W5:Y:S01]  /*fcf0*/  LDG.E R6, desc[UR50][R2.64] ;  /* 0x0000003202067981 */ /* 0x000162000c1e1900 */
[----:B------:R-:W-:Y:S05]  /*fd00*/  BRA `(.L_x_1091) ;  /* 0x0000000000187947 */ /* 0x000fea0003800000 */
.L_x_1090:
[----:B------:R-:W-:Y:S05]  /*fd10*/  @!P1 BRA `(.L_x_1091) ;  /* 0x0000000000149947 */ /* 0x000fea0003800000 */
[----:B0-----:R-:W-:Y:S02]  /*fd20*/  IMAD.U32 R2, RZ, RZ, UR8 ;  /* 0x00000008ff027e24 */ /* 0x001fe4000f8e00ff */
[----:B------:R-:W-:-:S05]  /*fd30*/  IMAD.U32 R3, RZ, RZ, UR9 ;  /* 0x00000009ff037e24 */ /* 0x000fca000f8e00ff */
[----:B------:R-:W2:Y:S04]  /*fd40*/  LDG.E R5, desc[UR50][R2.64] ;  /* 0x0000003202057981 */ /* 0x000ea8000c1e1900 */
[----:B------:R-:W2:Y:S02]  /*fd50*/  LDG.E R6, desc[UR50][R2.64+0x4] ;  /* 0x0000043202067981 */ /* 0x000ea4000c1e1900 */
[----:B--2---:R-:W-:-:S07]  /*fd60*/  IMAD.IADD R6, R6, 0x1, -R5 ;  /* 0x0000000106067824 */ /* 0x004fce00078e0a05 */
.L_x_1091:
[----:B------:R-:W2:Y:S01]  /*fd70*/  LDL R9, [R1+0x1c] ;  /* 0x00001c0001097983 */ /* 0x000ea20000100800 */
[----:B0-----:R-:W0:Y:S01]  /*fd80*/  LDC.64 R2, c[0x0][0x9e0] ;  /* 0x00027800ff027b82 */ /* 0x001e220000000a00 */
[----:B-----5:R-:W-:Y:S01]  /*fd90*/  IMAD.IADD R6, R6, 0x1, -R4 ;  /* 0x0000000106067824 */ /* 0x020fe200078e0a04 */
[----:B0-----:R-:W-:Y:S02]  /*fda0*/  ISETP.GE.AND P1, PT, R3, 0x1, PT ;  /* 0x000000010300780c */ /* 0x001fe40003f26270 */
[----:B--2---:R-:W-:-:S04]  /*fdb0*/  LEA R7, R9, 0x80, 0x7 ;  /* 0x0000008009077811 */ /* 0x004fc800078e38ff */
[----:B------:R-:W-:-:S05]  /*fdc0*/  IADD3 R7, R6, R7, -R0 ;  /* 0x0000000706077210 */ /* 0x000fca0007ffe800 */
[----:B------:R-:W-:Y:S02]  /*fdd0*/  IMAD.IADD R2, R7, 0x1, R2 ;  /* 0x0000000107027824 */ /* 0x000fe400078e0202 */
[----:B------:R-:W-:Y:S05]  /*fde0*/  @!P1 BRA `(.L_x_1092) ;  /* 0x0000000000409947 */ /* 0x000fea0003800000 */
        /* <DEDUP_REMOVED lines=10> */
.L_x_1093:
[----:B------:R-:W-:-:S13]  /*fe90*/  ISETP.NE.AND P0, PT, R3, 0x1, PT ;  /* 0x000000010300780c */ /* 0x000fda0003f05270 */
[----:B------:R-:W0:Y:S02]  /*fea0*/  @P0 LDC.64 R4, c[0x0][0x9e8] ;  /* 0x00027a00ff040b82 */ /* 0x000e240000000a00 */
[----:B0-----:R-:W-:-:S05]  /*feb0*/  @P0 IMAD.HI.U32 R4, R8, R4, RZ ;  /* 0x0000000408040227 */ /* 0x001fca00078e00ff */
[----:B------:R-:W-:-:S07]  /*fec0*/  @P0 SHF.R.U32.HI R8, RZ, R5, R4 ;  /* 0x00000005ff080219 */ /* 0x000fce0000011604 */
.L_x_1094:
[----:B------:R-:W-:-:S05]  /*fed0*/  IMAD R5, R8, R3, R3 ;  /* 0x0000000308057224 */ /* 0x000fca00078e0203 */
[----:B------:R-:W-:-:S07]  /*fee0*/  VIMNMX R2, R2, R5, PT ;  /* 0x0000000502027248 */ /* 0x000fce0003fe0100 */
.L_x_1092:
[----:B------:R-:W-:Y:S01]  /*fef0*/  IMAD R5, R9, 0x80, -R0 ;  /* 0x0000008009057824 */ /* 0x000fe200078e0a00 */
[----:B------:R-:W-:Y:S01]  /*ff00*/  ULDC UR4, c[0x0][0x9dc] ;  /* 0x0002770000047ab9 */ /* 0x000fe20000000800 */
[----:B------:R-:W-:Y:S02]  /*ff10*/  VIADD R0, R2, 0x3f ;  /* 0x0000003f02007836 */ /* 0x000fe40000000000 */
[C---:B------:R-:W-:Y:S02]  /*ff20*/  IMAD.IADD R2, R6.reuse, 0x1, R5 ;  /* 0x0000000106027824 */ /* 0x040fe400078e0205 */
[----:B------:R-:W-:Y:S01]  /*ff30*/  VIADD R6, R6, 0x3f ;  /* 0x0000003f06067836 */ /* 0x000fe20000000000 */
[----:B------:R-:W-:-:S04]  /*ff40*/  SHF.R.S32.HI R5, RZ, 0x1f, R0 ;  /* 0x0000001fff057819 */ /* 0x000fc80000011400 */
[----:B------:R-:W-:Y:S02]  /*ff50*/  LEA.HI R0, R5, R0, RZ, 0x6 ;  /* 0x0000000005007211 */ /* 0x000fe400078f30ff */
[----:B------:R-:W-:Y:S02]  /*ff60*/  SHF.R.S32.HI R5, RZ, 0x1f, R6 ;  /* 0x0000001fff057819 */ /* 0x000fe40000011406 */
[----:B------:R-:W-:Y:S02]  /*ff70*/  SHF.R.S32.HI R0, RZ, 0x6, R0 ;  /* 0x00000006ff007819 */ /* 0x000fe40000011400 */
[----:B------:R-:W-:-:S04]  /*ff80*/  LEA.HI R5, R5, R6, RZ, 0x6 ;  /* 0x0000000605057211 */ /* 0x000fc800078f30ff */
[----:B------:R-:W-:-:S04]  /*ff90*/  SHF.R.S32.HI R5, RZ, 0x6, R5 ;  /* 0x00000006ff057819 */ /* 0x000fc80000011405 */
[----:B------:R-:W-:Y:S01]  /*ffa0*/  VIMNMX R16, R5, R0, PT ;  /* 0x0000000005107248 */ /* 0x000fe20003fe0100 */
[----:B------:R-:W-:Y:S01]  /*ffb0*/  VIADD R0, R2, -UR4 ;  /* 0x8000000402007c36 */ /* 0x000fe20008000000 */
[----:B------:R-:W-:Y:S06]  /*ffc0*/  @!P1 BRA `(.L_x_1095) ;  /* 0x00000000003c9947 */ /* 0x000fec0003800000 */
        /* <DEDUP_REMOVED lines=9> */
.L_x_1096:
[----:B------:R-:W-:-:S13]  /*10060*/  ISETP.NE.AND P0, PT, R3, 0x1, PT ;  /* 0x000000010300780c */ /* 0x000fda0003f05270 */
[----:B------:R-:W0:Y:S02]  /*10070*/  @P0 LDC.64 R4, c[0x0][0x9e8] ;  /* 0x00027a00ff040b82 */ /* 0x000e240000000a00 */
[----:B0-----:R-:W-:-:S05]  /*10080*/  @P0 IMAD.HI.U32 R4, R2, R4, RZ ;  /* 0x0000000402040227 */ /* 0x001fca00078e00ff */
[----:B------:R-:W-:-:S07]  /*10090*/  @P0 SHF.R.U32.HI R2, RZ, R5, R4 ;  /* 0x00000005ff020219 */ /* 0x000fce0000011604 */
.L_x_1097:
[----:B------:R-:W-:-:S05]  /*100a0*/  IMAD R3, R2, R3, RZ ;  /* 0x0000000302037224 */ /* 0x000fca00078e02ff */
[----:B------:R-:W-:-:S07]  /*100b0*/  VIMNMX R0, R0, R3, !PT ;  /* 0x0000000300007248 */ /* 0x000fce0007fe0100 */
.L_x_1095:
[----:B------:R-:W-:Y:S01]  /*100c0*/  SHF.R.S32.HI R3, RZ, 0x1f, R0 ;  /* 0x0000001fff037819 */ /* 0x000fe20000011400 */
[----:B------:R-:W-:Y:S03]  /*100d0*/  BSSY B6, `(.L_x_1098) ;  /* 0x00002b4000067945 */ /* 0x000fe60003800000 */
[----:B------:R-:W-:-:S04]  /*100e0*/  LEA.HI R3, R3, R0, RZ, 0x6 ;  /* 0x0000000003037211 */ /* 0x000fc800078f30ff */
[----:B------:R-:W-:-:S04]  /*100f0*/  SHF.R.S32.HI R3, RZ, 0x6, R3 ;  /* 0x00000006ff037819 */ /* 0x000fc80000011403 */
[----:B------:R-:W-:-:S04]  /*10100*/  VIMNMX R2, RZ, R3, !PT ;  /* 0x00000003ff027248 */ /* 0x000fc80007fe0100 */
[----:B------:R-:W-:Y:S01]  /*10110*/  ISETP.GT.AND P0, PT, R16, R2, PT ;  /* 0x000000021000720c */ /* 0x000fe20003f04270 */
[----:B------:R0:W-:-:S12]  /*10120*/  STL [R1+0x20], R2 ;  /* 0x0000200201007387 */ /* 0x0001d80000100800 */
        /* <DEDUP_REMOVED lines=19> */
.L_x_1099:
        /* <DEDUP_REMOVED lines=23> */
.L_x_1101:
        /* <DEDUP_REMOVED lines=24> */
.L_x_1102:
        /* <DEDUP_REMOVED lines=20> */
.L_x_1103:
        /* <DEDUP_REMOVED lines=18> */
.L_x_1104:
        /* <DEDUP_REMOVED lines=8> */
[----:B------:R-:W-:-:S11]  /*10830*/  UISETP.NE.AND.EX UP0, UPT, UR5, URZ, UPT, UP0 ;  /* 0x0000003f0500728c */ /* 0x000fd6000bf05300 */
[----:B------:R-:W-:Y:S02]  /*10840*/  @UP0 ULDC.64 UR4, c[0x0][0x9f8] ;  /* 0x00027e0000040ab9 */ /* 0x000fe40000000a00 */
[----:B------:R-:W-:Y:S01]  /*10850*/  @UP0 UIMAD.WIDE UR4, UR45, 0x4, UR4 ;  /* 0x000000042d0408a5 */ /* 0x000fe2000f8e0204 */
[----:B-1----:R-:W-:-:S13]  /*10860*/  ISETP.NE.AND P0, PT, R0, 0x1, PT ;  /* 0x000000010000780c */ /* 0x002fda0003f05270 */
[----:B0-----:R-:W0:Y:S01]  /*10870*/  @P0 LDC R2, c[0x0][0x42c] ;  /* 0x00010b00ff020b82 */ /* 0x001e220000000800 */
[----:B---3--:R-:W-:-:S07]  /*10880*/  LOP3.LUT R17, R4, 0x7f, RZ, 0xc0, !PT ;  /* 0x0000007f04117812 */ /* 0x008fce00078ec0ff */
[----:B------:R-:W1:Y:S01]  /*10890*/  @P0 LDC R0, c[0x0][0x430] ;  /* 0x00010c00ff000b82 */ /* 0x000e620000000800 */
[----:B0-----:R-:W-:-:S05]  /*108a0*/  @P0 IMAD.HI.U32 R2, R2, UR38, RZ ;  /* 0x0000002602020c27 */ /* 0x001fca000f8e00ff */
[----:B-1----:R-:W-:Y:S01]  /*108b0*/  @P0 SHF.R.U32.HI R3, RZ, R0, R2 ;  /* 0x00000000ff030219 */ /* 0x002fe20000011602 */
[----:B------:R-:W-:Y:S01]  /*108c0*/  IMAD.U32 R2, RZ, RZ, UR4 ;  /* 0x00000004ff027e24 */ /* 0x000fe2000f8e00ff */
[----:B------:R-:W-:-:S03]  /*108d0*/  PLOP3.LUT P0, PT, PT, PT, UP0, 0x80, 0x0 ;  /* 0x000000000000781c */ /* 0x000fc60003f0f008 */
[----:B------:R0:W-:Y:S02]  /*108e0*/  STL [R1], R3 ;  /* 0x0000000301007387 */ /* 0x0001e40000100800 */
[----:B0-----:R-:W-:Y:S01]  /*108f0*/  IMAD.U32 R3, RZ, RZ, UR5 ;  /* 0x00000005ff037e24 */ /* 0x001fe2000f8e00ff */
[----:B------:R-:W-:Y:S01]  /*10900*/  ISETP.NE.AND P1, PT, R17, RZ, PT ;  /* 0x000000ff1100720c */ /* 0x000fe20003f25270 */
[----:B------:R-:W-:-:S06]  /*10910*/  ULDC.64 UR4, c[0x0][0xa00] ;  /* 0x0002800000047ab9 */ /* 0x000fcc0000000a00 */
[----:B------:R0:W3:Y:S01]  /*10920*/  @P0 LDG.E R10, desc[UR50][R2.64] ;  /* 0x00000032020a0981 */ /* 0x0000e2000c1e1900 */
[----:B------:R-:W-:Y:S01]  /*10930*/  ISETP.NE.U32.AND P0, PT, RZ, UR4, PT ;  /* 0x00000004ff007c0c */ /* 0x000fe2000bf05070 */
[----:B------:R-:W-:Y:S01]  /*10940*/  UMOV UR36, URZ ;  /* 0x0000003f00247c82 */ /* 0x000fe20008000000 */
[----:B------:R-:W-:Y:S01]  /*10950*/  UMOV UR8, 0x80 ;  /* 0x0000008000087882 */ /* 0x000fe20000000000 */
[----:B------:R-:W-:Y:S01]  /*10960*/  UMOV UR10, UR38 ;  /* 0x00000026000a7c82 */ /* 0x000fe20008000000 */
[----:B------:R-:W-:Y:S02]  /*10970*/  ISETP.NE.AND.EX P0, PT, RZ, UR5, PT, P0 ;  /* 0x00000005ff007c0c */ /* 0x000fe4000bf05300 */
[----:B------:R-:W-:Y:S02]  /*10980*/  SHF.R.U32.HI R4, RZ, 0x5, R4 ;  /* 0x00000005ff047819 */ /* 0x000fe40000011604 */
[----:B------:R-:W-:Y:S01]  /*10990*/  SEL R8, RZ, UR45, P0 ;  /* 0x0000002dff087c07 */ /* 0x000fe20008000000 */
[----:B0-----:R-:W0:Y:S01]  /*109a0*/  LDC.64 R2, c[0x0][0x3f8] ;  /* 0x0000fe00ff027b82 */ /* 0x001e220000000a00 */
[----:B------:R-:W-:Y:S01]  /*109b0*/  VOTEU.ALL UP1, P1 ;  /* 0x00000000003f7886 */ /* 0x000fe20000820000 */
[----:B------:R-:W-:-:S02]  /*109c0*/  LOP3.LUT R4, R4, 0x3, RZ, 0xc0, !PT ;  /* 0x0000000304047812 */ /* 0x000fc400078ec0ff */
[----:B------:R-:W-:Y:S02]  /*109d0*/  R2UR UR39, R8 ;  /* 0x00000000082772ca */ /* 0x000fe400000e0000 */
[----:B------:R-:W-:-:S04]  /*109e0*/  @!UP1 UIADD3 UR4, UP0, UR46, 0x270, URZ ;  /* 0x000002702e049890 */ /* 0x000fc8000ff1e03f */
[----:B------:R-:W-:-:S07]  /*109f0*/  @!UP1 UIADD3.X UR5, URZ, UR47, URZ, UP0, !UPT ;  /* 0x0000002f3f059290 */ /* 0x000fce00087fe43f */
        /* <DEDUP_REMOVED lines=15> */
.L_x_1175:
[----:B--2---:R-:W-:Y:S02]  /*10af0*/  ISETP.NE.AND P0, PT, R14, RZ, PT ;  /* 0x000000ff0e00720c */ /* 0x004fe40003f05270 */
[----:B------:R-:W-:-:S11]  /*10b00*/  PLOP3.LUT P6, PT, PT, PT, PT, 0x8, 0x0 ;  /* 0x000000000000781c */ /* 0x000fd60003fce170 */
[----:B------:R-:W-:Y:S05]  /*10b10*/  @P0 BRA `(.L_x_1106) ;  /* 0x0000000400d80947 */ /* 0x000fea0003800000 */
[----:B0-----:R-:W-:Y:S01]  /*10b20*/  UMOV UR4, 0xffffffff ;  /* 0xffffffff00047882 */ /* 0x001fe20000000000 */
[----:B------:R-:W-:Y:S02]  /*10b30*/  VIADD R6, R16, 0xffffffff ;  /* 0xffffffff10067836 */ /* 0x000fe40000000000 */
[----:B------:R-:W-:Y:S05]  /*10b40*/  BRA.DIV UR4, `(.L_x_1107) ;  /* 0x0000003604547947 */ /* 0x000fea000b800000 */
[----:B------:R-:W-:-:S13]  /*10b50*/  ELECT P6, URZ, PT ;  /* 0x00000000003f782f */ /* 0x000fda00038c0000 */
.L_x_1178:
        /* <DEDUP_REMOVED lines=8> */
[----:B-1----:R-:W0:Y:S02]  /*10be0*/  @P0 LDC.64 R4, c[0x0][0x420] ;  /* 0x00010800ff040b82 */ /* 0x002e240000000a00 */
        /* <DEDUP_REMOVED lines=13> */
.L_x_1109:
[----:B0-----:R-:W1:Y:S04]  /*10cc0*/  LDL R3, [R1+0x4] ;  /* 0x0000040001037983 */ /* 0x001e680000100800 */
[----:B------:R-:W2:Y:S01]  /*10cd0*/  LDL R2, [R1+0xc] ;  /* 0x00000c0001027983 */ /* 0x000ea20000100800 */
[----:B------:R-:W-:Y:S02]  /*10ce0*/  ISETP.NE.AND P0, PT, R17, RZ, PT ;  /* 0x000000ff1100720c */ /* 0x000fe40003f05270 */
[----:B-1----:R-:W-:Y:S02]  /*10cf0*/  LEA R4, R3, UR41, 0x3 ;  /* 0x0000002903047c11 */ /* 0x002fe4000f8e18ff */
[----:B--2---:R-:W-:-:S04]  /*10d00*/  SHF.L.U32 R3, R2, 0x1f, RZ ;  /* 0x0000001f02037819 */ /* 0x004fc800000006ff */
[----:B------:R-:W0:Y:S02]  /*10d10*/  SYNCS.PHASECHK.TRANS64.TRYWAIT P2, [R4+URZ+0x28480], R3 ;  /* 0x02848003040075a7 */ /* 0x000e24000804017f */
[----:B0-----:R-:W-:Y:S05]  /*10d20*/  @!P2 BRA `(.L_x_1110) ;  /* 0x0000003000fca947 */ /* 0x001fea0003800000 */
.L_x_1179:
        /* <DEDUP_REMOVED lines=8> */
.L_x_1111:
[----:B------:R-:W2:Y:S04]  /*10db0*/  LDL R2, [R1+0x4] ;  /* 0x0000040001027983 */ /* 0x000ea80000100800 */
[----:B------:R-:W3:Y:S04]  /*10dc0*/  LDL R9, [R1+0x24] ;  /* 0x0000240001097983 */ /* 0x000ee80000100800 */
[----:B------:R-:W4:Y:S01]  /*10dd0*/  LDL R5, [R1] ;  /* 0x0000000001057983 */ /* 0x000f220000100800 */
        /* <DEDUP_REMOVED lines=22> */
.L_x_1180:
        /* <DEDUP_REMOVED lines=8> */
.L_x_1113:
[----:B01----:R-:W2:Y:S01]  /*10fc0*/  LDL R3, [R1] ;  /* 0x0000000001037983 */ /* 0x003ea20000100800 */
        /* <DEDUP_REMOVED lines=19> */
.L_x_1108:
        /* <DEDUP_REMOVED lines=24> */
.L_x_1106:
        /* <DEDUP_REMOVED lines=10> */
.L_x_1181:
[----:B0-----:R-:W-:Y:S05]  /*11320*/  BSYNC B0 ;  /* 0x0000000000007941 */ /* 0x001fea0003800000 */
.L_x_1114:
[----:B-1----:R-:W3:Y:S01]  /*11330*/  LDL R4, [R1+0x20] ;  /* 0x0000200001047983 */ /* 0x002ee20000100800 */
[----:B------:R-:W-:-:S05]  /*11340*/  VIADD R3, R16, 0xfffffffe ;  /* 0xfffffffe10037836 */ /* 0x000fca0000000000 */
[----:B---3--:R-:W-:-:S13]  /*11350*/  ISETP.GE.AND P0, PT, R3, R4, PT ;  /* 0x000000040300720c */ /* 0x008fda0003f06270 */
[----:B------:R-:W-:Y:S05]  /*11360*/  @!P0 BRA `(.L_x_1116) ;  /* 0x0000001000108947 */ /* 0x000fea0003800000 */
[----:B--2---:R0:W5:Y:S04]  /*11370*/  LDL.LU R2, [R1+0x4] ;  /* 0x0000040001027983 */ /* 0x0041680000300800 */
[----:B------:R0:W5:Y:S02]  /*11380*/  LDL.LU R8, [R1+0xc] ;  /* 0x00000c0001087983 */ /* 0x0001640000300800 */
.L_x_1138:
[----:B-1---5:R-:W-:Y:S01]  /*11390*/  VIADD R5, R2, 0x1 ;  /* 0x0000000102057836 */ /* 0x022fe20000000000 */
        /* <DEDUP_REMOVED lines=33> */
.L_x_1119:
[----:B--2---:R-:W-:Y:S01]  /*115b0*/  LEA R6, R11, UR41, 0x3 ;  /* 0x000000290b067c11 */ /* 0x004fe2000f8e18ff */
[----:B------:R-:W2:Y:S01]  /*115c0*/  S2R R4, SR_TID.X ;  /* 0x0000000000047919 */ /* 0x000ea20000002100 */
[----:B------:R-:W-:Y:S01]  /*115d0*/  SHF.L.U32 R5, R10, 0x1f, RZ ;  /* 0x0000001f0a057819 */ /* 0x000fe200000006ff */
[----:B------:R-:W-:Y:S03]  /*115e0*/  BSSY B1, `(.L_x_1120) ;  /* 0x0000005000017945 */ /* 0x000fe60003800000 */
[----:B------:R-:W3:Y:S01]  /*115f0*/  SYNCS.PHASECHK.TRANS64.TRYWAIT P0, [R6+URZ+0x28480], R5 ;  /* 0x02848005060075a7 */ /* 0x000ee2000800017f */
[----:B--2---:R-:W-:-:S04]  /*11600*/  LOP3.LUT R4, R4, 0x7f, RZ, 0xc0, !PT ;  /* 0x0000007f04047812 */ /* 0x004fc800078ec0ff */
[----:B------:R-:W-:Y:S01]  /*11610*/  ISETP.NE.AND P2, PT, R4, RZ, PT ;  /* 0x000000ff0400720c */ /* 0x000fe20003f45270 */
[----:B---3--:R-:W-:-:S12]  /*11620*/  @!P0 BRA `(.L_x_1121) ;  /* 0x0000002800f88947 */ /* 0x008fd80003800000 */
.L_x_1182:
[----:B------:R-:W-:Y:S05]  /*11630*/  BSYNC B1 ;  /* 0x0000000000017941 */ /* 0x000fea0003800000 */
.L_x_1120:
        /* <DEDUP_REMOVED lines=9> */
.L_x_1123:
[----:B------:R-:W-:Y:S05]  /*116d0*/  BSYNC B1 ;  /* 0x0000000000017941 */ /* 0x000fea0003800000 */
.L_x_1122:
[----:B------:R-:W3:Y:S04]  /*116e0*/  LDL R4, [R1+0x4] ;  /* 0x0000040001047983 */ /* 0x000ee80000100800 */
[----:B-1----:R-:W4:Y:S04]  /*116f0*/  LDL R10, [R1] ;  /* 0x00000000010a7983 */ /* 0x002f280000100800 */
[----:B------:R-:W2:Y:S01]  /*11700*/  LDL R7, [R1+0x24] ;  /* 0x0000240001077983 */ /* 0x000ea20000100800 */
        /* <DEDUP_REMOVED lines=8> */
[----:B----4-:R-:W-:-:S03]  /*11790*/  R2UR UR12, R10 ;  /* 0x000000000a0c72ca */ /* 0x010fc600000e0000 */
[----:B------:R-:W-:Y:S02]  /*117a0*/  VIADD R10, R4, 0x10000 ;  /* 0x00010000040a7836 */ /* 0x000fe40000000000 */
[----:B--2---:R-:W-:Y:S02]  /*117b0*/  IMAD R9, R9, 0x40, R7 ;  /* 0x0000004009097824 */ /* 0x004fe400078e0207 */
[----:B------:R-:W-:-:S08]  /*117c0*/  VIADD R7, R6, 0x28470 ;  /* 0x0002847006077836 */ /* 0x000fd00000000000 */
.L_x_1124:
        /* <DEDUP_REMOVED lines=17> */
.L_x_1125:
        /* <DEDUP_REMOVED lines=12> */
.L_x_1183:
[----:B------:R-:W-:Y:S05]  /*119a0*/  BSYNC B1 ;  /* 0x0000000000017941 */ /* 0x000fea0003800000 */
.L_x_1126:
        /* <DEDUP_REMOVED lines=9> */
[----:B---3--:R-:W-:Y:S05]  /*11a40*/  @!P0 BRA `(.L_x_1129) ;  /* 0x0000000000048947 */ /* 0x008fea0003800000 */
[----:B------:R-:W-:Y:S01]  /*11a50*/  BPT.TRAP 0x1 ;  /* 0x000000040000795c */ /* 0x000fe20000300000 */
.L_x_1129:
[----:B------:R-:W-:Y:S05]  /*11a60*/  BSYNC B1 ;  /* 0x0000000000017941 */ /* 0x000fea0003800000 */
.L_x_1128:
[----:B-1----:R-:W2:Y:S01]  /*11a70*/  LDL R5, [R1] ;  /* 0x0000000001057983 */ /* 0x002ea20000100800 */
        /* <DEDUP_REMOVED lines=9> */
.L_x_1130:
        /* <DEDUP_REMOVED lines=16> */
.L_x_1131:
        /* <DEDUP_REMOVED lines=9> */
.L_x_1118:
[----:B------:R-:W-:Y:S05]  /*11ca0*/  BSYNC B0 ;  /* 0x0000000000007941 */ /* 0x000fea0003800000 */
.L_x_1117:
[----:B------:R-:W-:-:S06]  /*11cb0*/  UISETP.NE.AND UP0, UPT, UR42, 0x3, UPT ;  /* 0x000000032a00788c */ /* 0x000fcc000bf05270 */
[----:B------:R-:W-:-:S13]  /*11cc0*/  PLOP3.LUT P0, PT, PT, PT, UP0, 0x80, 0x0 ;  /* 0x000000000000781c */ /* 0x000fda0003f0f008 */
[----:B------:R-:W-:Y:S05]  /*11cd0*/  @!P0 BRA `(.L_x_1132) ;  /* 0x0000000000048947 */ /* 0x000fea0003800000 */
[----:B------:R-:W-:Y:S01]  /*11ce0*/  BPT.TRAP 0x1 ;  /* 0x000000040000795c */ /* 0x000fe20000300000 */
.L_x_1132:
[----:B------:R-:W-:Y:S01]  /*11cf0*/  IMAD.U32 R4, RZ, RZ, UR44 ;  /* 0x0000002cff047e24 */ /* 0x000fe2000f8e00ff */
[----:B------:R-:W-:Y:S01]  /*11d00*/  LEA R21, R2, UR41, 0x3 ;  /* 0x0000002902157c11 */ /* 0x000fe2000f8e18ff */
[----:B------:R-:W-:Y:S03]  /*11d10*/  BSSY B0, `(.L_x_1133) ;  /* 0x0000006000007945 */ /* 0x000fe60003800000 */
[----:B------:R-:W-:Y:S02]  /*11d20*/  ISETP.NE.AND P0, PT, R4, 0x3, PT ;  /* 0x000000030400780c */ /* 0x000fe40003f05270 */
[----:B------:R-:W-:-:S04]  /*11d30*/  LOP3.LUT R4, R8, 0x1, RZ, 0x3c, !PT ;  /* 0x0000000108047812 */ /* 0x000fc800078e3cff */
[----:B------:R-:W-:-:S04]  /*11d40*/  SHF.L.U32 R4, R4, 0x1f, RZ ;  /* 0x0000001f04047819 */ /* 0x000fc800000006ff */
[----:B------:R-:W2:Y:S02]  /*11d50*/  SYNCS.PHASECHK.TRANS64.TRYWAIT P2, [R21+URZ+0x28470], R4 ;  /* 0x02847004150075a7 */ /* 0x000ea4000804017f */
[----:B--2---:R-:W-:Y:S05]  /*11d60*/  @!P2 BRA `(.L_x_1134) ;  /* 0x000000240050a947 */ /* 0x004fea0003800000 */
.L_x_1184:
[----:B------:R-:W-:Y:S05]  /*11d70*/  BSYNC B0 ;  /* 0x0000000000007941 */ /* 0x000fea0003800000 */
.L_x_1133:
[----:B------:R-:W-:Y:S05]  /*11d80*/  @!P0 BRA `(.L_x_1135) ;  /* 0x0000000000048947 */ /* 0x000fea0003800000 */
[----:B------:R-:W-:Y:S01]  /*11d90*/  BPT.TRAP 0x1 ;  /* 0x000000040000795c */ /* 0x000fe20000300000 */
.L_x_1135:
[----:B--2---:R-:W-:Y:S01]  /*11da0*/  SHF.L.U32 R4, R8, 0x1f, RZ ;  /* 0x0000001f08047819 */ /* 0x004fe200000006ff */
[----:B------:R-:W-:-:S03]  /*11db0*/  IMAD.SHL.U32 R2, R2, 0x4000, RZ ;  /* 0x0000400002027824 */ /* 0x000fc600078e00ff */
[----:B------:R-:W2:Y:S02]  /*11dc0*/  SYNCS.PHASECHK.TRANS64.TRYWAIT P2, [R21+URZ+0x28460], R4 ;  /* 0x02846004150075a7 */ /* 0x000ea4000804017f */
[----:B--2---:R-:W-:Y:S05]  /*11dd0*/  @!P2 BRA `(.L_x_1136) ;  /* 0x000000240048a947 */ /* 0x004fea0003800000 */
.L_x_1185:
[----:B------:R-:W3:Y:S04]  /*11de0*/  LDL R17, [R1+0x8] ;  /* 0x0000080001117983 */ /* 0x000ee80000100800 */
[----:B------:R-:W4:Y:S04]  /*11df0*/  LDL R13, [R1+0x28] ;  /* 0x00002800010d7983 */ /* 0x000f280000100800 */
[----:B------:R-:W5:Y:S01]  /*11e00*/  LDL R18, [R1+0x14] ;  /* 0x0000140001127983 */ /* 0x000f620000100800 */
[----:B------:R-:W-:Y:S05]  /*11e10*/  WARPSYNC.ALL ;  /* 0x0000000000007948 */ /* 0x000fea0003800000 */
[----:B------:R-:W-:-:S04]  /*11e20*/  IMAD.U32 R12, RZ, RZ, UR41 ;  /* 0x00000029ff0c7e24 */ /* 0x000fc8000f8e00ff */
[----:B------:R-:W-:Y:S01]  /*11e30*/  VIADD R12, R12, 0x8000 ;  /* 0x000080000c0c7836 */ /* 0x000fe20000000000 */
[----:B---3--:R-:W-:-:S06]  /*11e40*/  LOP3.LUT R8, R2, R17, RZ, 0xfc, !PT ;  /* 0x0000001102087212 */ /* 0x008fcc00078efcff */
[----:B-1----:R-:W2:Y:S01]  /*11e50*/  LDSM.16.MT88.4 R8, [R8+UR41+0x10000] ;  /* 0x010000290808783b */ /* 0x002ea20008004200 */
[----:B----4-:R-:W-:Y:S02]  /*11e60*/  IADD3 R16, R13, UR41, R2 ;  /* 0x000000290d107c10 */ /* 0x010fe4000fffe002 */
[C-C-:B--2---:R-:W-:Y:S02]  /*11e70*/  PRMT R4, R8.reuse, 0x6420, R9.reuse ;  /* 0x0000642008047816 */ /* 0x144fe40000000009 */
[----:B------:R-:W-:Y:S02]  /*11e80*/  PRMT R5, R8, 0x7531, R9 ;  /* 0x0000753108057816 */ /* 0x000fe40000000009 */
[C-C-:B------:R-:W-:Y:S02]  /*11e90*/  PRMT R6, R10.reuse, 0x6420, R11.reuse ;  /* 0x000064200a067816 */ /* 0x140fe4000000000b */
[----:B------:R-:W-:Y:S02]  /*11ea0*/  PRMT R7, R10, 0x7531, R11 ;  /* 0x000075310a077816 */ /* 0x000fe4000000000b */
[----:B------:R-:W1:Y:S01]  /*11eb0*/  LDSM.16.MT88.4 R8, [R16+0x10000] ;  /* 0x010000001008783b */ /* 0x000e620000004200 */
[----:B-----5:R-:W-:-:S05]  /*11ec0*/  IADD3 R20, R12, R2, R18 ;  /* 0x000000020c147210 */ /* 0x020fca0007ffe012 */
[----:B------:R2:W-:Y:S02]  /*11ed0*/  STSM.16.M88.4 [R20], R4 ;  /* 0x0000000414007844 */ /* 0x0005e40000000200 */
[----:B--2---:R-:W-:Y:S01]  /*11ee0*/  VIADD R4, R2, 0x2000 ;  /* 0x0000200002047836 */ /* 0x004fe20000000000 */
[C-C-:B-1----:R-:W-:Y:S02]  /*11ef0*/  PRMT R12, R8.reuse, 0x6420, R9.reuse ;  /* 0x00006420080c7816 */ /* 0x142fe40000000009 */
[----:B------:R-:W-:Y:S02]  /*11f00*/  PRMT R13, R8, 0x7531, R9 ;  /* 0x00007531080d7816 */ /* 0x000fe40000000009 */
[C-C-:B------:R-:W-:Y:S02]  /*11f10*/  PRMT R14, R10.reuse, 0x6420, R11.reuse ;  /* 0x000064200a0e7816 */ /* 0x140fe4000000000b */
[----:B------:R-:W-:-:S05]  /*11f20*/  PRMT R15, R10, 0x7531, R11 ;  /* 0x000075310a0f7816 */ /* 0x000fca000000000b */
[----:B------:R1:W-:Y:S02]  /*11f30*/  STSM.16.M88.4 [R20+0x1000], R12 ;  /* 0x0010000c14007844 */ /* 0x0003e40000000200 */
        /* <DEDUP_REMOVED lines=9> */
[----:B------:R2:W-:Y:S01]  /*11fd0*/  STSM.16.M88.4 [R20+0x2000], R4 ;  /* 0x0020000414007844 */ /* 0x0005e20000000200 */
[----:B------:R-:W-:-:S02]  /*11fe0*/  IMAD.MOV.U32 R12, RZ, RZ, R18 ;  /* 0x000000ffff0c7224 */ /* 0x000fc400078e0012 */
[----:B--2---:R-:W-:-:S05]  /*11ff0*/  VIADD R4, R2, 0x1000 ;  /* 0x0000100002047836 */ /* 0x004fca0000000000 */
[----:B------:R-:W-:Y:S01]  /*12000*/  LOP3.LUT R4, R4, R14, RZ, 0xfc, !PT ;  /* 0x0000000e04047212 */ /* 0x000fe200078efcff */
[----:B------:R-:W2:Y:S01]  /*12010*/  S2R R7, SR_TID.X ;  /* 0x0000000000077919 */ /* 0x000ea20000002100 */
[C-C-:B-1----:R-:W-:Y:S02]  /*12020*/  PRMT R16, R8.reuse, 0x6420, R9.reuse ;  /* 0x0000642008107816 */ /* 0x142fe40000000009 */
[----:B------:R-:W-:Y:S02]  /*12030*/  PRMT R17, R8, 0x7531, R9 ;  /* 0x0000753108117816 */ /* 0x000fe40000000009 */
[C-C-:B------:R-:W-:Y:S02]  /*12040*/  PRMT R18, R10.reuse, 0x6420, R11.reuse ;  /* 0x000064200a127816 */ /* 0x140fe4000000000b */
[----:B------:R-:W-:-:S05]  /*12050*/  PRMT R19, R10, 0x7531, R11 ;  /* 0x000075310a137816 */ /* 0x000fca000000000b */
[----:B------:R1:W-:Y:S04]  /*12060*/  STSM.16.M88.4 [R20+0x3000], R16 ;  /* 0x0030001014007844 */ /* 0x0003e80000000200 */
[----:B------:R-:W3:Y:S01]  /*12070*/  LDSM.16.MT88.4 R8, [R4+UR41+0x10000] ;  /* 0x010000290408783b */ /* 0x000ee20008004200 */
[----:B--2---:R-:W-:Y:S01]  /*12080*/  LOP3.LUT P2, RZ, R7, 0x4, RZ, 0xc0, !PT ;  /* 0x0000000407ff7812 */ /* 0x004fe2000784c0ff */
[----:B------:R-:W-:Y:S02]  /*12090*/  IMAD.U32 R13, RZ, RZ, UR41 ;  /* 0x00000029ff0d7e24 */ /* 0x000fe4000f8e00ff */
[----:B-1----:R-:W-:Y:S01]  /*120a0*/  IMAD.MOV.U32 R19, RZ, RZ, 0x20 ;  /* 0x00000020ff137424 */ /* 0x002fe200078e00ff */
[C-C-:B---3--:R-:W-:Y:S02]  /*120b0*/  PRMT R4, R8.reuse, 0x6420, R9.reuse ;  /* 0x0000642008047816 */ /* 0x148fe40000000009 */
[----:B------:R-:W-:-:S02]  /*120c0*/  PRMT R5, R8, 0x7531, R9 ;  /* 0x0000753108057816 */ /* 0x000fc40000000009 */
[C-C-:B------:R-:W-:Y:S02]  /*120d0*/  PRMT R6, R10.reuse, 0x6420, R11.reuse ;  /* 0x000064200a067816 */ /* 0x140fe4000000000b */
[----:B------:R-:W-:Y:S02]  /*120e0*/  PRMT R7, R10, 0x7531, R11 ;  /* 0x000075310a077816 */ /* 0x000fe4000000000b */
[----:B------:R-:W1:Y:S01]  /*120f0*/  LDSM.16.MT88.4 R8, [R15+0x11000] ;  /* 0x011000000f08783b */ /* 0x000e620000004200 */
[----:B------:R-:W-:Y:S01]  /*12100*/  SEL R19, R19, 0xffffffe0, !P2 ;  /* 0xffffffe013137807 */ /* 0x000fe20005000000 */
[----:B------:R-:W-:-:S03]  /*12110*/  VIADD R13, R13, 0x8000 ;  /* 0x000080000d0d7836 */ /* 0x000fc60000000000 */
[----:B------:R-:W-:Y:S01]  /*12120*/  IADD3 R12, R12, R2, R19 ;  /* 0x000000020c0c7210 */ /* 0x000fe20007ffe013 */
        /* <DEDUP_REMOVED lines=29> */
.L_x_1137:
[----:B------:R-:W3:Y:S01]  /*12300*/  LDL R2, [R1+0x20] ;  /* 0x0000200001027983 */ /* 0x000ee20000100800 */
[----:B--2---:R2:W-:Y:S03]  /*12310*/  SYNCS.ARRIVE.TRANS64.A1T0 RZ, [R21+URZ+0x28450], RZ ;  /* 0x028450ff15ff79a7 */ /* 0x0045e6000810003f */
[----:B------:R4:W5:Y:S01]  /*12320*/  LDL R8, [R1+0xc] ;  /* 0x00000c0001087983 */ /* 0x0009620000100800 */
[----:B--2---:R-:W-:-:S05]  /*12330*/  @!P1 VIADD R21, R21, 0x28480 ;  /* 0x0002848015159836 */ /* 0x004fca0000000000 */
[----:B------:R-:W-:Y:S01]  /*12340*/  @!P1 PRMT R21, RZ, 0x654, R21 ;  /* 0x00000654ff159816 */ /* 0x000fe20000000015 */
[----:B------:R-:W-:Y:S06]  /*12350*/  BAR.SYNC.DEFER_BLOCKING 0x2, 0x80 ;  /* 0x0082000000007b1d */ /* 0x000fec0000010000 */
[----:B------:R4:W-:Y:S01]  /*12360*/  @!P1 SYNCS.ARRIVE.TRANS64.RED.A1T0 RZ, [R21+URZ], RZ ;  /* 0x000000ff15ff99a7 */ /* 0x0009e2000810043f */
[C---:B---3--:R-:W-:Y:S01]  /*12370*/  ISETP.GT.AND P0, PT, R3.reuse, R2, PT ;  /* 0x000000020300720c */ /* 0x048fe20003f04270 */
[----:B------:R-:W-:Y:S01]  /*12380*/  VIADD R3, R3, 0xffffffff ;  /* 0xffffffff03037836 */ /* 0x000fe20000000000 */
[----:B------:R4:W5:Y:S11]  /*12390*/  LDL R2, [R1+0x4] ;  /* 0x0000040001027983 */ /* 0x0009760000100800 */
[----:B----4-:R-:W-:Y:S05]  /*123a0*/  @P0 BRA `(.L_x_1138) ;  /* 0xffffffec00f80947 */ /* 0x010fea000383ffff */
.L_x_1116:
[----:B------:R-:W-:Y:S04]  /*123b0*/  BSSY B0, `(.L_x_1139) ;  /* 0x000000f000007945 */ /* 0x000fe80003800000 */
[----:B------:R-:W-:Y:S05]  /*123c0*/  @P1 BRA `(.L_x_1140) ;  /* 0x0000000000341947 */ /* 0x000fea0003800000 */
[----:B-1----:R-:W1:Y:S01]  /*123d0*/  S2R R5, SR_LANEID ;  /* 0x0000000000057919 */ /* 0x002e620000000000 */
[----:B------:R-:W-:Y:S01]  /*123e0*/  VOTEU.ANY UR4, UPT, PT ;  /* 0x0000000000047886 */ /* 0x000fe200038e0100 */
[----:B--2--5:R-:W2:Y:S01]  /*123f0*/  LDC.64 R2, c[0x0][0xc38] ;  /* 0x00030e00ff027b82 */ /* 0x024ea20000000a00 */
        /* <DEDUP_REMOVED lines=9> */
[----:B------:R3:W-:Y:S02]  /*12490*/  STL [R1+0x18], R0 ;  /* 0x0000180001007387 */ /* 0x0007e40000100800 */
.L_x_1140:
[----:B------:R-:W-:Y:S05]  /*124a0*/  BSYNC B0 ;  /* 0x0000000000007941 */ /* 0x000fea0003800000 */
.L_x_1139:
[----:B------:R-:W-:-:S06]  /*124b0*/  UISETP.NE.AND UP0, UPT, UR42, 0x3, UPT ;  /* 0x000000032a00788c */ /* 0x000fcc000bf05270 */
[----:B------:R-:W-:-:S13]  /*124c0*/  PLOP3.LUT P0, PT, PT, PT, UP0, 0x80, 0x0 ;  /* 0x000000000000781c */ /* 0x000fda0003f0f008 */
[----:B------:R-:W-:Y:S05]  /*124d0*/  @!P0 BRA `(.L_x_1141) ;  /* 0x0000000000048947 */ /* 0x000fea0003800000 */
[----:B------:R-:W-:Y:S01]  /*124e0*/  BPT.TRAP 0x1 ;  /* 0x000000040000795c */ /* 0x000fe20000300000 */
.L_x_1141:
[----:B--2--5:R-:W2:Y:S04]  /*124f0*/  LDL R2, [R1+0xc] ;  /* 0x00000c0001027983 */ /* 0x024ea80000100800 */
[----:B---3--:R-:W3:Y:S01]  /*12500*/  LDL R0, [R1+0x4] ;  /* 0x0000040001007983 */ /* 0x008ee20000100800 */
[----:B------:R-:W-:Y:S01]  /*12510*/  BSSY B0, `(.L_x_1142) ;  /* 0x0000008000007945 */ /* 0x000fe20003800000 */
[----:B--2---:R-:W-:-:S04]  /*12520*/  LOP3.LUT R3, R2, 0x1, RZ, 0x3c, !PT ;  /* 0x0000000102037812 */ /* 0x004fc800078e3cff */
[----:B------:R-:W-:Y:S02]  /*12530*/  SHF.L.U32 R3, R3, 0x1f, RZ ;  /* 0x0000001f03037819 */ /* 0x000fe400000006ff */
[----:B---3--:R-:W-:-:S04]  /*12540*/  LEA R2, R0, UR41, 0x3 ;  /* 0x0000002900027c11 */ /* 0x008fc8000f8e18ff */
[----:B------:R-:W2:Y:S01]  /*12550*/  SYNCS.PHASECHK.TRANS64.TRYWAIT P0, [R2+URZ+0x28470], R3 ;  /* 0x02847003020075a7 */ /* 0x000ea2000800017f */
[----:B------:R-:W-:-:S05]  /*12560*/  IMAD.U32 R0, RZ, RZ, UR44 ;  /* 0x0000002cff007e24 */ /* 0x000fca000f8e00ff */
[----:B------:R-:W-:Y:S01]  /*12570*/  ISETP.NE.AND P2, PT, R0, 0x3, PT ;  /* 0x000000030000780c */ /* 0x000fe20003f45270 */
[----:B--2---:R-:W-:-:S12]  /*12580*/  @!P0 BRA `(.L_x_1143) ;  /* 0x0000001c00708947 */ /* 0x004fd80003800000 */
.L_x_1186:
[----:B------:R-:W-:Y:S05]  /*12590*/  BSYNC B0 ;  /* 0x0000000000007941 */ /* 0x000fea0003800000 */
.L_x_1142:
[----:B------:R-:W-:Y:S05]  /*125a0*/  @!P2 BRA `(.L_x_1144) ;  /* 0x000000000004a947 */ /* 0x000fea0003800000 */
[----:B------:R-:W-:Y:S01]  /*125b0*/  BPT.TRAP 0x1 ;  /* 0x000000040000795c */ /* 0x000fe20000300000 */
.L_x_1144:
[----:B------:R-:W2:Y:S02]  /*125c0*/  LDL R0, [R1+0xc] ;  /* 0x00000c0001007983 */ /* 0x000ea40000100800 */
[----:B--2---:R-:W-:-:S04]  /*125d0*/  SHF.L.U32 R3, R0, 0x1f, RZ ;  /* 0x0000001f00037819 */ /* 0x004fc800000006ff */
[----:B------:R-:W2:Y:S02]  /*125e0*/  SYNCS.PHASECHK.TRANS64.TRYWAIT P0, [R2+URZ+0x28460], R3 ;  /* 0x02846003020075a7 */ /* 0x000ea4000800017f */
[----:B--2---:R-:W-:Y:S05]  /*125f0*/  @!P0 BRA `(.L_x_1145) ;  /* 0x0000001c00688947 */ /* 0x004fea0003800000 */
.L_x_1187:
[----:B------:R-:W3:Y:S04]  /*12600*/  LDL R0, [R1+0x4] ;  /* 0x0000040001007983 */ /* 0x000ee80000100800 */
[----:B------:R-:W1:Y:S04]  /*12610*/  LDL R17, [R1+0x8] ;  /* 0x0000080001117983 */ /* 0x000e680000100800 */
[----:B------:R-:W2:Y:S04]  /*12620*/  LDL R13, [R1+0x28] ;  /* 0x00002800010d7983 */ /* 0x000ea80000100800 */
[----:B------:R-:W4:Y:S01]  /*12630*/  LDL R18, [R1+0x14] ;  /* 0x0000140001127983 */ /* 0x000f220000100800 */
[----:B------:R-:W-:Y:S05]  /*12640*/  WARPSYNC.ALL ;  /* 0x0000000000007948 */ /* 0x000fea0003800000 */
[----:B---3--:R-:W-:-:S05]  /*12650*/  IMAD.SHL.U32 R20, R0, 0x4000, RZ ;  /* 0x0000400000147824 */ /* 0x008fca00078e00ff */
[----:B-1----:R-:W-:-:S05]  /*12660*/  LOP3.LUT R12, R20, R17, RZ, 0xfc, !PT ;  /* 0x00000011140c7212 */ /* 0x002fca00078efcff */
[----:B------:R-:W1:Y:S01]  /*12670*/  LDSM.16.MT88.4 R4, [R12+UR41+0x10000] ;  /* 0x010000290c04783b */ /* 0x000e620008004200 */
[----:B--2---:R-:W-:Y:S01]  /*12680*/  IADD3 R3, R13, UR41, R20 ;  /* 0x000000290d037c10 */ /* 0x004fe2000fffe014 */
[----:B------:R-:W-:-:S04]  /*12690*/  IMAD.U32 R0, RZ, RZ, UR41 ;  /* 0x00000029ff007e24 */ /* 0x000fc8000f8e00ff */
[----:B------:R-:W-:Y:S01]  /*126a0*/  VIADD R0, R0, 0x8000 ;  /* 0x0000800000007836 */ /* 0x000fe20000000000 */
[C-C-:B-1----:R-:W-:Y:S02]  /*126b0*/  PRMT R8, R4.reuse, 0x6420, R5.reuse ;  /* 0x0000642004087816 */ /* 0x142fe40000000005 */
[----:B------:R-:W-:Y:S02]  /*126c0*/  PRMT R9, R4, 0x7531, R5 ;  /* 0x0000753104097816 */ /* 0x000fe40000000005 */
[C-C-:B------:R-:W-:Y:S02]  /*126d0*/  PRMT R10, R6.reuse, 0x6420, R7.reuse ;  /* 0x00006420060a7816 */ /* 0x140fe40000000007 */
[----:B------:R-:W-:Y:S02]  /*126e0*/  PRMT R11, R6, 0x7531, R7 ;  /* 0x00007531060b7816 */ /* 0x000fe40000000007 */
[----:B------:R-:W1:Y:S01]  /*126f0*/  LDSM.16.MT88.4 R4, [R3+0x10000] ;  /* 0x010000000304783b */ /* 0x000e620000004200 */
[----:B----4-:R-:W-:-:S05]  /*12700*/  IADD3 R0, R0, R20, R18 ;  /* 0x0000001400007210 */ /* 0x010fca0007ffe012 */
[----:B------:R1:W-:Y:S02]  /*12710*/  STSM.16.M88.4 [R0], R8 ;  /* 0x0000000800007844 */ /* 0x0003e40000000200 */
[C-C-:B-1----:R-:W-:Y:S02]  /*12720*/  PRMT R8, R4.reuse, 0x6420, R5.reuse ;  /* 0x0000642004087816 */ /* 0x142fe40000000005 */
[----:B------:R-:W-:Y:S01]  /*12730*/  PRMT R9, R4, 0x7531, R5 ;  /* 0x0000753104097816 */ /* 0x000fe20000000005 */
[----:B------:R-:W-:Y:S01]  /*12740*/  VIADD R4, R20, 0x2000 ;  /* 0x0000200014047836 */ /* 0x000fe20000000000 */
[C-C-:B------:R-:W-:Y:S02]  /*12750*/  PRMT R10, R6.reuse, 0x6420, R7.reuse ;  /* 0x00006420060a7816 */ /* 0x140fe40000000007 */
        /* <DEDUP_REMOVED lines=10> */
[----:B--2---:R-:W-:Y:S02]  /*12800*/  IMAD.MOV.U32 R15, RZ, RZ, R17 ;  /* 0x000000ffff0f7224 */ /* 0x004fe400078e0011 */
[----:B------:R-:W-:-:S02]  /*12810*/  IMAD.MOV.U32 R13, RZ, RZ, R18 ;  /* 0x000000ffff0d7224 */ /* 0x000fc400078e0012 */
[----:B------:R-:W2:Y:S01]  /*12820*/  S2R R18, SR_TID.X ;  /* 0x0000000000127919 */ /* 0x000ea20000002100 */
[C-C-:B-1----:R-:W-:Y:S02]  /*12830*/  PRMT R8, R4.reuse, 0x6420, R5.reuse ;  /* 0x0000642004087816 */ /* 0x142fe40000000005 */
[----:B------:R-:W-:Y:S01]  /*12840*/  PRMT R9, R4, 0x7531, R5 ;  /* 0x0000753104097816 */ /* 0x000fe20000000005 */
[----:B------:R-:W-:Y:S01]  /*12850*/  VIADD R4, R20, 0x1000 ;  /* 0x0000100014047836 */ /* 0x000fe20000000000 */
[C-C-:B------:R-:W-:Y:S02]  /*12860*/  PRMT R10, R6.reuse, 0x6420, R7.reuse ;  /* 0x00006420060a7816 */ /* 0x140fe40000000007 */
[----:B------:R-:W-:Y:S02]  /*12870*/  PRMT R11, R6, 0x7531, R7 ;  /* 0x00007531060b7816 */ /* 0x000fe40000000007 */
[----:B------:R-:W-:-:S03]  /*12880*/  LOP3.LUT R21, R4, R15, RZ, 0xfc, !PT ;  /* 0x0000000f04157212 */ /* 0x000fc600078efcff */
[----:B------:R-:W-:Y:S04]  /*12890*/  STSM.16.M88.4 [R0+0x3000], R8 ;  /* 0x0030000800007844 */ /* 0x000fe80000000200 */
[----:B------:R-:W1:Y:S01]  /*128a0*/  LDSM.16.MT88.4 R4, [R21+UR41+0x10000] ;  /* 0x010000291504783b */ /* 0x000e620008004200 */
[----:B------:R-:W-:Y:S01]  /*128b0*/  IMAD.MOV.U32 R12, RZ, RZ, 0x20 ;  /* 0x00000020ff0c7424 */ /* 0x000fe200078e00ff */
[----:B--2---:R-:W-:Y:S01]  /*128c0*/  LOP3.LUT P0, RZ, R18, 0x4, RZ, 0xc0, !PT ;  /* 0x0000000412ff7812 */ /* 0x004fe2000780c0ff */
[----:B------:R-:W-:-:S03]  /*128d0*/  IMAD.U32 R14, RZ, RZ, UR41 ;  /* 0x00000029ff0e7e24 */ /* 0x000fc6000f8e00ff */
[----:B------:R-:W-:Y:S01]  /*128e0*/  SEL R12, R12, 0xffffffe0, !P0 ;  /* 0xffffffe00c0c7807 */ /* 0x000fe20004000000 */
[----:B------:R-:W-:Y:S01]  /*128f0*/  VIADD R14, R14, 0x8000 ;  /* 0x000080000e0e7836 */ /* 0x000fe20000000000 */
[C-C-:B-1----:R-:W-:Y:S02]  /*12900*/  PRMT R16, R4.reuse, 0x6420, R5.reuse ;  /* 0x0000642004107816 */ /* 0x142fe40000000005 */
[----:B------:R-:W-:Y:S02]  /*12910*/  PRMT R17, R4, 0x7531, R5 ;  /* 0x0000753104117816 */ /* 0x000fe40000000005 */
[----:B------:R-:W-:Y:S02]  /*12920*/  IADD3 R4, R13, R20, R12 ;  /* 0x000000140d047210 */ /* 0x000fe40007ffe00c */
[C-C-:B------:R-:W-:Y:S02]  /*12930*/  PRMT R18, R6.reuse, 0x6420, R7.reuse ;  /* 0x0000642006127816 */ /* 0x140fe40000000007 */
[----:B------:R-:W-:Y:S01]  /*12940*/  PRMT R19, R6, 0x7531, R7 ;  /* 0x0000753106137816 */ /* 0x000fe20000000007 */
[----:B------:R-:W-:-:S02]  /*12950*/  IMAD.IADD R0, R14, 0x1, R4 ;  /* 0x000000010e007824 */ /* 0x000fc400078e0204 */
        /* <DEDUP_REMOVED lines=29> */
.L_x_1146:
        /* <DEDUP_REMOVED lines=14> */
.L_x_1100:
[----:B------:R-:W-:Y:S05]  /*12c10*/  BSYNC B6 ;  /* 0x0000000000067941 */ /* 0x000fea0003800000 */
.L_x_1098:
        /* <DEDUP_REMOVED lines=15> */
.L_x_1147:
[----:B------:R-:W1:Y:S01]  /*12d10*/  S2R R2, SR_TID.X ;  /* 0x0000000000027919 */ /* 0x000e620000002100 */
[----:B------:R-:W-:Y:S01]  /*12d20*/  ULDC UR4, c[0x0][0xc14] ;  /* 0x0003050000047ab9 */ /* 0x000fe20000000800 */
[----:B------:R-:W2:Y:S01]  /*12d30*/  LDL.LU R0, [R1+0x18] ;  /* 0x0000180001007983 */ /* 0x000ea20000300800 */
[----:B-1----:R-:W-:-:S04]  /*12d40*/  LOP3.LUT R8, R2, 0x1f, RZ, 0xc0, !PT ;  /* 0x0000001f02087812 */ /* 0x002fc800078ec0ff */
[C---:B------:R-:W-:Y:S01]  /*12d50*/  ISETP.NE.AND P0, PT, R8.reuse, 0x1f, PT ;  /* 0x0000001f0800780c */ /* 0x040fe20003f05270 */
[----:B------:R-:W-:-:S05]  /*12d60*/  VIADD R5, R8, UR45 ;  /* 0x0000002d08057c36 */ /* 0x000fca0008000000 */
[----:B------:R-:W-:Y:S01]  /*12d70*/  ISETP.GE.OR P1, PT, R5, UR4, !P0 ;  /* 0x0000000405007c0c */ /* 0x000fe2000c726670 */
[----:B------:R-:W-:-:S12]  /*12d80*/  ULDC UR4, c[0x0][0xc14] ;  /* 0x0003050000047ab9 */ /* 0x000fd80000000800 */
[----:B------:R-:W1:Y:S02]  /*12d90*/  @!P1 LDC.64 R2, c[0x0][0xc58] ;  /* 0x00031600ff029b82 */ /* 0x000e640000000a00 */
[----:B-1----:R-:W-:-:S04]  /*12da0*/  @!P1 IMAD.WIDE R2, R5, 0x4, R2 ;  /* 0x0000000405029825 */ /* 0x002fc800078e0202 */
[----:B------:R-:W-:-:S06]  /*12db0*/  IMAD.MOV.U32 R5, RZ, RZ, RZ ;  /* 0x000000ffff057224 */ /* 0x000fcc00078e00ff */
        /* <DEDUP_REMOVED lines=30> */
.L_x_1153:
        /* <DEDUP_REMOVED lines=14> */
.L_x_1152:
[----:B------:R-:W-:Y:S05]  /*13080*/  BSYNC B0 ;  /* 0x0000000000007941 */ /* 0x000fea0003800000 */
.L_x_1151:
[----:B-1---5:R-:W1:Y:S02]  /*13090*/  SHFL.UP PT, R2, R5, 0x1, RZ ;  /* 0x0420000005027989 */ /* 0x022e6400000e00ff */
        /* <DEDUP_REMOVED lines=16> */
[----:B-1----:R-:W-:-:S04]  /*131a0*/  IMAD R2, R11, R4, RZ ;  /* 0x000000040b027224 */ /* 0x002fc800078e02ff */
[----:B------:R-:W-:-:S05]  /*131b0*/  IMAD.IADD R7, R2, 0x1, R7 ;  /* 0x0000000102077824 */ /* 0x000fca00078e0207 */
[----:B------:R-:W-:-:S13]  /*131c0*/  ISETP.GT.AND P6, PT, R7, R0, PT ;  /* 0x000000000700720c */ /* 0x000fda0003fc4270 */
[----:B------:R-:W-:Y:S05]  /*131d0*/  @!P6 BRA `(.L_x_1153) ;  /* 0xfffffffc0070e947 */ /* 0x000fea000383ffff */
.L_x_1149:
        /* <DEDUP_REMOVED lines=10> */
[----:B------:R1:W2:Y:S01]  /*13280*/  LDG.E R9, desc[UR50][R2.64] ;  /* 0x0000003202097981 */ /* 0x0002a2000c1e1900 */
[----:B------:R-:W-:Y:S01]  /*13290*/  IMAD.U32 R12, RZ, RZ, UR6 ;  /* 0x00000006ff0c7e24 */ /* 0x000fe2000f8e00ff */
[----:B------:R-:W-:-:S04]  /*132a0*/  ISETP.NE.AND P0, PT, RZ, UR7, PT ;  /* 0x00000007ff007c0c */ /* 0x000fc8000bf05270 */
[----:B------:R-:W2:Y:S01]  /*132b0*/  SHFL.IDX PT, R5, R5, R12, 0x1f ;  /* 0x00001f0c05057589 */ /* 0x000ea200000e0000 */
[----:B-1----:R-:W-:Y:S02]  /*132c0*/  IMAD.MOV.U32 R2, RZ, RZ, RZ ;  /* 0x000000ffff027224 */ /* 0x002fe400078e00ff */
[----:B--2---:R-:W-:-:S05]  /*132d0*/  IMAD R6, R5, R9, RZ ;  /* 0x0000000905067224 */ /* 0x004fca00078e02ff */
[----:B------:R-:W-:Y:S01]  /*132e0*/  IABS R10, R6 ;  /* 0x00000006000a7213 */ /* 0x000fe20000000000 */
[----:B------:R-:W-:Y:S06]  /*132f0*/  @!P0 BRA `(.L_x_1154) ;  /* 0x00000000000c8947 */ /* 0x000fec0003800000 */
[----:B------:R-:W-:-:S06]  /*13300*/  UIADD3 UR4, UR6, -0x1, URZ ;  /* 0xffffffff06047890 */ /* 0x000fcc000fffe03f */
[----:B------:R-:W-:-:S05]  /*13310*/  IMAD.U32 R3, RZ, RZ, UR4 ;  /* 0x00000004ff037e24 */ /* 0x000fca000f8e00ff */
[----:B------:R1:W2:Y:S02]  /*13320*/  SHFL.IDX PT, R2, R8, R3, 0x1f ;  /* 0x00001f0308027589 */ /* 0x0002a400000e0000 */
.L_x_1154:
[----:B-1----:R-:W1:Y:S01]  /*13330*/  I2F.RP R8, R10 ;  /* 0x0000000a00087306 */ /* 0x002e620000209400 */
[----:B--2---:R-:W-:Y:S02]  /*13340*/  IMAD R12, R2, R4, R7 ;  /* 0x00000004020c7224 */ /* 0x004fe400078e0207 */
[----:B------:R-:W-:-:S03]  /*13350*/  IMAD.MOV.U32 R2, RZ, RZ, RZ ;  /* 0x000000ffff027224 */ /* 0x000fc600078e00ff */
[----:B------:R2:W-:Y:S02]  /*13360*/  STL [R1+0x18], R12 ;  /* 0x0000180c01007387 */ /* 0x0005e40000100800 */
[----:B-1----:R-:W1:Y:S02]  /*13370*/  MUFU.RCP R8, R8 ;  /* 0x0000000800087308 */ /* 0x002e640000001000 */
[----:B-1----:R-:W-:-:S06]  /*13380*/  VIADD R11, R8, 0xffffffe ;  /* 0x0ffffffe080b7836 */ /* 0x002fcc0000000000 */
[----:B------:R-:W1:Y:S02]  /*13390*/  F2I.FTZ.U32.TRUNC.NTZ R3, R11 ;  /* 0x0000000b00037305 */ /* 0x000e64000021f000 */
[----:B-1----:R-:W-:-:S04]  /*133a0*/  IMAD.MOV R7, RZ, RZ, -R3 ;  /* 0x000000ffff077224 */ /* 0x002fc800078e0a03 */
[----:B------:R-:W-:-:S04]  /*133b0*/  IMAD R7, R7, R10, RZ ;  /* 0x0000000a07077224 */ /* 0x000fc800078e02ff */
        /* <DEDUP_REMOVED lines=19> */
[----:B------:R-:W-:Y:S02]  /*134f0*/  IMAD.MOV R3, RZ, RZ, -R0 ;  /* 0x000000ffff037224 */ /* 0x000fe400078e0a00 */
[----:B------:R-:W-:Y:S02]  /*13500*/  IMAD R7, R6, R2, R7 ;  /* 0x0000000206077224 */ /* 0x000fe400078e0207 */
[----:B------:R-:W-:Y:S01]  /*13510*/  IMAD.MOV.U32 R2, RZ, RZ, RZ ;  /* 0x000000ffff027224 */ /* 0x000fe200078e00ff */
[----:B------:R-:W-:-:S04]  /*13520*/  VIADDMNMX R4, R3, R4, R9, PT ;  /* 0x0000000403047246 */ /* 0x000fc80003800109 */
[-C--:B------:R-:W-:Y:S02]  /*13530*/  IABS R8, R4.reuse ;  /* 0x0000000400087213 */ /* 0x080fe40000000000 */
[----:B------:R-:W-:Y:S02]  /*13540*/  IABS R6, R4 ;  /* 0x0000000400067213 */ /* 0x000fe40000000000 */
[----:B------:R-:W1:Y:S03]  /*13550*/  I2F.RP R9, R8 ;  /* 0x0000000800097306 */ /* 0x000e660000209400 */
[----:B------:R-:W-:-:S05]  /*13560*/  IMAD.MOV R6, RZ, RZ, -R6 ;  /* 0x000000ffff067224 */ /* 0x000fca00078e0a06 */
[----:B-1----:R-:W1:Y:S02]  /*13570*/  MUFU.RCP R9, R9 ;  /* 0x0000000900097308 */ /* 0x002e640000001000 */
[----:B-1----:R-:W-:-:S06]  /*13580*/  VIADD R10, R9, 0xffffffe ;  /* 0x0ffffffe090a7836 */ /* 0x002fcc0000000000 */
[----:B------:R-:W1:Y:S02]  /*13590*/  F2I.FTZ.U32.TRUNC.NTZ R3, R10 ;  /* 0x0000000a00037305 */ /* 0x000e64000021f000 */
[----:B-1----:R-:W-:-:S04]  /*135a0*/  IMAD.MOV R11, RZ, RZ, -R3 ;  /* 0x000000ffff0b7224 */ /* 0x002fc800078e0a03 */
[----:B------:R-:W-:-:S04]  /*135b0*/  IMAD R11, R11, R8, RZ ;  /* 0x000000080b0b7224 */ /* 0x000fc800078e02ff */
[----:B------:R-:W-:Y:S01]  /*135c0*/  IMAD.HI.U32 R2, R3, R11, R2 ;  /* 0x0000000b03027227 */ /* 0x000fe200078e0002 */
[----:B------:R-:W-:-:S05]  /*135d0*/  IABS R3, R7 ;  /* 0x0000000700037213 */ /* 0x000fca0000000000 */
[----:B------:R-:W-:-:S04]  /*135e0*/  IMAD.HI.U32 R2, R2, R3, RZ ;  /* 0x0000000302027227 */ /* 0x000fc800078e00ff */
[----:B------:R-:W-:-:S05]  /*135f0*/  IMAD R3, R2, R6, R3 ;  /* 0x0000000602037224 */ /* 0x000fca00078e0203 */
[----:B------:R-:W-:-:S13]  /*13600*/  ISETP.GT.U32.AND P1, PT, R8, R3, PT ;  /* 0x000000030800720c */ /* 0x000fda0003f24070 */
[----:B------:R-:W-:Y:S02]  /*13610*/  @!P1 IMAD.IADD R3, R3, 0x1, -R8 ;  /* 0x0000000103039824 */ /* 0x000fe400078e0a08 */
[----:B------:R-:W-:Y:S01]  /*13620*/  @!P1 VIADD R2, R2, 0x1 ;  /* 0x0000000102029836 */ /* 0x000fe20000000000 */
[----:B------:R-:W-:Y:S02]  /*13630*/  ISETP.NE.AND P1, PT, R4, RZ, PT ;  /* 0x000000ff0400720c */ /* 0x000fe40003f25270 */
[----:B------:R-:W-:Y:S02]  /*13640*/  ISETP.GE.U32.AND P0, PT, R3, R8, PT ;  /* 0x000000080300720c */ /* 0x000fe40003f06070 */
[C---:B------:R-:W-:Y:S01]  /*13650*/  LOP3.LUT R3, R7.reuse, R4, RZ, 0x3c, !PT ;  /* 0x0000000407037212 */ /* 0x040fe200078e3cff */
[----:B------:R-:W-:-:S03]  /*13660*/  IMAD.IADD R7, R7, 0x1, R0 ;  /* 0x0000000107077824 */ /* 0x000fc600078e0200 */
[----:B------:R-:W-:-:S07]  /*13670*/  ISETP.GE.AND P2, PT, R3, RZ, PT ;  /* 0x000000ff0300720c */ /* 0x000fce0003f46270 */
[----:B------:R-:W-:-:S06]  /*13680*/  @P0 VIADD R2, R2, 0x1 ;  /* 0x0000000102020836 */ /* 0x000fcc0000000000 */
[----:B------:R-:W-:Y:S01]  /*13690*/  @!P2 IMAD.MOV R2, RZ, RZ, -R2 ;  /* 0x000000ffff02a224 */ /* 0x000fe200078e0a02 */
[----:B------:R-:W-:Y:S01]  /*136a0*/  @!P1 LOP3.LUT R2, RZ, R4, RZ, 0x33, !PT ;  /* 0x00000004ff029212 */ /* 0x000fe200078e33ff */
[----:B------:R-:W-:-:S04]  /*136b0*/  IMAD.MOV R4, RZ, RZ, -R4 ;  /* 0x000000ffff047224 */ /* 0x000fc800078e0a04 */
[----:B------:R-:W-:Y:S01]  /*136c0*/  IMAD R4, R2, R4, R7 ;  /* 0x0000000402047224 */ /* 0x000fe200078e0207 */
[----:B------:R-:W-:-:S04]  /*136d0*/  LOP3.LUT R2, RZ, R2, RZ, 0x33, !PT ;  /* 0x00000002ff027212 */ /* 0x000fc800078e33ff */
[----:B------:R-:W-:Y:S01]  /*136e0*/  R2UR UR38, R4 ;  /* 0x00000000042672ca */ /* 0x000fe200000e0000 */
[----:B------:R-:W-:-:S05]  /*136f0*/  IMAD.IADD R0, R5, 0x1, R2 ;  /* 0x0000000105007824 */ /* 0x000fca00078e0202 */
[----:B------:R2:W-:Y:S01]  /*13700*/  STL [R1+0x1c], R0 ;  /* 0x00001c0001007387 */ /* 0x0005e20000100800 */
[----:B------:R-:W-:Y:S08]  /*13710*/  BRA `(.L_x_1155) ;  /* 0x0000000000107947 */ /* 0x000ff00003800000 */
.L_x_1150:
[----:B------:R1:W-:Y:S01]  /*13720*/  STL [R1+0x18], R0 ;  /* 0x0000180001007387 */ /* 0x0003e20000100800 */
[----:B------:R-:W-:Y:S01]  /*13730*/  ULDC UR45, c[0x0][0xc14] ;  /* 0x00030500002d7ab9 */ /* 0x000fe20000000800 */
[----:B------:R-:W-:Y:S02]  /*13740*/  UMOV UR38, URZ ;  /* 0x0000003f00267c82 */ /* 0x000fe40008000000 */
[----:B------:R1:W-:Y:S03]  /*13750*/  STL [R1+0x1c], RZ ;  /* 0x00001cff01007387 */ /* 0x0003e60000100800 */
.L_x_1155:
[----:B------:R-:W3:Y:S04]  /*13760*/  LDL R3, [R1+0x18] ;  /* 0x0000180001037983 */ /* 0x000ee80000100800 */
[----:B------:R-:W4:Y:S01]  /*13770*/  LDL R2, [R1+0x1c] ;  /* 0x00001c0001027983 */ /* 0x000f220000100800 */
[----:B------:R-:W-:Y:S02]  /*13780*/  IMAD.U32 R6, RZ, RZ, UR38 ;  /* 0x00000026ff067e24 */ /* 0x000fe4000f8e00ff */
[----:B------:R-:W-:Y:S01]  /*13790*/  IMAD.U32 R7, RZ, RZ, UR45 ;  /* 0x0000002dff077e24 */ /* 0x000fe2000f8e00ff */
[----:B-12---:R-:W1:Y:S02]  /*137a0*/  S2R R0, SR_TID.X ;  /* 0x0000000000007919 */ /* 0x006e640000002100 */
[----:B-1----:R-:W-:Y:S01]  /*137b0*/  LOP3.LUT R0, R0, 0x1f, RZ, 0xc0, !PT ;  /* 0x0000001f00007812 */ /* 0x002fe200078ec0ff */
[----:B------:R-:W-:Y:S03]  /*137c0*/  BAR.SYNC.DEFER_BLOCKING 0x4, 0x180 ;  /* 0x0106000000007b1d */ /* 0x000fe60000010000 */
[----:B------:R-:W-:-:S13]  /*137d0*/  ISETP.NE.AND P0, PT, R0, RZ, PT ;  /* 0x000000ff0000720c */ /* 0x000fda0003f05270 */
[----:B------:R-:W-:Y:S01]  /*137e0*/  @!P0 MOV R0, 0x400 ;  /* 0x0000040000008802 */ /* 0x000fe20000000f00 */
[----:B---3--:R-:W-:Y:S02]  /*137f0*/  IMAD.MOV.U32 R4, RZ, RZ, R3 ;  /* 0x000000ffff047224 */ /* 0x008fe400078e0003 */
[----:B------:R-:W1:Y:S01]  /*13800*/  @!P0 S2R R3, SR_CgaCtaId ;  /* 0x0000000000038919 */ /* 0x000e620000008800 */
[----:B----4-:R-:W-:Y:S01]  /*13810*/  IMAD.MOV.U32 R5, RZ, RZ, R2 ;  /* 0x000000ffff057224 */ /* 0x010fe200078e0002 */
[----:B-1----:R-:W-:-:S05]  /*13820*/  @!P0 LEA R0, R3, R0, 0x18 ;  /* 0x0000000003008211 */ /* 0x002fca00078ec0ff */
[----:B------:R2:W-:Y:S01]  /*13830*/  @!P0 STS.128 [R0+0x284d0], R4 ;  /* 0x0284d00400008388 */ /* 0x0005e20000000c00 */
[----:B------:R-:W-:Y:S06]  /*13840*/  BAR.ARV 0x5, 0x180 ;  /* 0x0146000000007b1d */ /* 0x000fec0000002000 */
.L_x_1148:
[----:B------:R-:W-:Y:S02]  /*13850*/  ULDC UR4, c[0x0][0xc14] ;  /* 0x0003050000047ab9 */ /* 0x000fe40000000800 */
[----:B------:R-:W-:-:S06]  /*13860*/  UISETP.GE.AND UP0, UPT, UR45, UR4, UPT ;  /* 0x000000042d00728c */ /* 0x000fcc000bf06270 */
[----:B------:R-:W-:-:S13]  /*13870*/  PLOP3.LUT P0, PT, PT, PT, UP0, 0x80, 0x0 ;  /* 0x000000000000781c */ /* 0x000fda0003f0f008 */
[----:B------:R-:W-:Y:S05]  /*13880*/  @!P0 BRA `(.L_x_1156) ;  /* 0xffffffc000248947 */ /* 0x000fea000383ffff */
.L_x_1088:
[----:B--2---:R-:W2:Y:S01]  /*13890*/  LDL.LU R0, [R1+0x30] ;  /* 0x0000300001007983 */ /* 0x004ea20000300800 */
[----:B------:R-:W-:Y:S01]  /*138a0*/  BSSY B0, `(.L_x_1157) ;  /* 0x000000b000007945 */ /* 0x000fe20003800000 */
[----:B-1----:R-:W1:Y:S01]  /*138b0*/  S2R R5, SR_CgaCtaId ;  /* 0x0000000000057919 */ /* 0x002e620000008800 */
[----:B--2---:R-:W-:-:S05]  /*138c0*/  VIADD R0, R0, 0x1 ;  /* 0x0000000100007836 */ /* 0x004fca0000000000 */
        /* <DEDUP_REMOVED lines=8> */
.L_x_1188:
[----:B------:R-:W-:Y:S05]  /*13950*/  BSYNC B0 ;  /* 0x0000000000007941 */ /* 0x000fea0003800000 */
.L_x_1157:
[----:B------:R-:W-:-:S03]  /*13960*/  UMOV UR4, 0xffffffff ;  /* 0xffffffff00047882 */ /* 0x000fc60000000000 */
[----:B------:R-:W-:Y:S05]  /*13970*/  BRA.DIV UR4, `(.L_x_1159) ;  /* 0x0000000a04b07947 */ /* 0x000fea000b800000 */
[----:B------:R-:W1:Y:S02]  /*13980*/  S2R R2, SR_TID.X ;  /* 0x0000000000027919 */ /* 0x000e640000002100 */
[----:B-1----:R-:W-:-:S04]  /*13990*/  SHF.R.U32.HI R2, RZ, 0x5, R2 ;  /* 0x00000005ff027819 */ /* 0x002fc80000011602 */
[----:B------:R-:W-:-:S05]  /*139a0*/  LOP3.LUT R2, R2, 0x3, RZ, 0xc0, !PT ;  /* 0x0000000302027812 */ /* 0x000fca00078ec0ff */
[----:B------:R1:W2:Y:S02]  /*139b0*/  SHFL.IDX PT, R14, R2, RZ, 0x1f ;  /* 0x00001fff020e7589 */ /* 0x0002a400000e0000 */
.L_x_1191:
[----:B--2---:R-:W-:Y:S01]  /*139c0*/  ISETP.NE.AND P0, PT, R14, RZ, PT ;  /* 0x000000ff0e00720c */ /* 0x004fe20003f05270 */
[----:B------:R-:W-:-:S12]  /*139d0*/  BSSY B0, `(.L_x_1160) ;  /* 0x000002e000007945 */ /* 0x000fd80003800000 */
[----:B------:R-:W-:Y:S05]  /*139e0*/  @P0 BRA `(.L_x_1161) ;  /* 0x0000000000b00947 */ /* 0x000fea0003800000 */
[----:B------:R-:W-:-:S03]  /*139f0*/  UMOV UR4, 0xffffffff ;  /* 0xffffffff00047882 */ /* 0x000fc60000000000 */
[----:B------:R-:W-:Y:S05]  /*13a00*/  BRA.DIV UR4, `(.L_x_1162) ;  /* 0x0000000a04c07947 */ /* 0x000fea000b800000 */
[----:B------:R-:W-:-:S13]  /*13a10*/  ELECT P6, URZ, PT ;  /* 0x00000000003f782f */ /* 0x000fda00038c0000 */
.L_x_1194:
[----:B------:R-:W-:Y:S05]  /*13a20*/  @!P6 BRA `(.L_x_1161) ;  /* 0x0000000000a0e947 */ /* 0x000fea0003800000 */
[----:B------:R-:W-:-:S06]  /*13a30*/  ULOP3.LUT UR4, UR40, 0x2, URZ, 0xfc, !UPT ;  /* 0x0000000228047892 */ /* 0x000fcc000f8efc3f */
[----:B-1----:R-:W-:-:S05]  /*13a40*/  IMAD.U32 R2, RZ, RZ, UR4 ;  /* 0x00000004ff027e24 */ /* 0x002fca000f8e00ff */
[----:B------:R-:W-:-:S13]  /*13a50*/  ISETP.NE.AND P0, PT, R2, 0x3, PT ;  /* 0x000000030200780c */ /* 0x000fda0003f05270 */
[----:B------:R-:W-:Y:S05]  /*13a60*/  @!P0 BRA `(.L_x_1163) ;  /* 0x0000000000048947 */ /* 0x000fea0003800000 */
[----:B------:R-:W-:Y:S01]  /*13a70*/  BPT.TRAP 0x1 ;  /* 0x000000040000795c */ /* 0x000fe20000300000 */
.L_x_1163:
        /* <DEDUP_REMOVED lines=14> */
.L_x_1195:
[----:B------:R-:W1:Y:S02]  /*13b60*/  SYNCS.PHASECHK.TRANS64.TRYWAIT P1, [R7+URZ], R2 ;  /* 0x00000002070075a7 */ /* 0x000e64000802017f */
[----:B-1----:R-:W-:Y:S05]  /*13b70*/  @!P1 BRA `(.L_x_1165) ;  /* 0x0000000800989947 */ /* 0x002fea0003800000 */
.L_x_1196:
[----:B------:R-:W-:Y:S05]  /*13b80*/  @!P0 BRA `(.L_x_1166) ;  /* 0x0000000000048947 */ /* 0x000fea0003800000 */
[----:B------:R-:W-:Y:S01]  /*13b90*/  BPT.TRAP 0x1 ;  /* 0x000000040000795c */ /* 0x000fe20000300000 */
.L_x_1166:
[----:B------:R-:W2:Y:S02]  /*13ba0*/  LDL.LU R4, [R1+0x4] ;  /* 0x0000040001047983 */ /* 0x000ea40000300800 */
[----:B--2---:R-:W-:-:S04]  /*13bb0*/  IMAD R4, R4, 0x8, R0 ;  /* 0x0000000804047824 */ /* 0x004fc800078e0200 */
[----:B------:R-:W2:Y:S02]  /*13bc0*/  SYNCS.PHASECHK.TRANS64.TRYWAIT P1, [R4+URZ+0x28460], R5 ;  /* 0x02846005040075a7 */ /* 0x000ea4000802017f */
[----:B--2---:R-:W-:Y:S05]  /*13bd0*/  @!P1 BRA `(.L_x_1167) ;  /* 0x0000000800949947 */ /* 0x004fea0003800000 */
.L_x_1197:
[----:B------:R-:W-:Y:S05]  /*13be0*/  @!P0 BRA `(.L_x_1168) ;  /* 0x0000000000048947 */ /* 0x000fea0003800000 */
[----:B------:R-:W-:Y:S01]  /*13bf0*/  BPT.TRAP 0x1 ;  /* 0x000000040000795c */ /* 0x000fe20000300000 */
.L_x_1168:
[----:B------:R-:W-:-:S04]  /*13c00*/  IMAD R3, R3, 0x8, R0 ;  /* 0x0000000803037824 */ /* 0x000fc800078e0200 */
[----:B------:R-:W3:Y:S02]  /*13c10*/  SYNCS.PHASECHK.TRANS64.TRYWAIT P1, [R3+URZ+0x28460], R2 ;  /* 0x02846002030075a7 */ /* 0x000ee4000802017f */
[----:B---3--:R-:W-:Y:S05]  /*13c20*/  @!P1 BRA `(.L_x_1169) ;  /* 0x0000000800949947 */ /* 0x008fea0003800000 */
.L_x_1198:
[----:B------:R-:W-:Y:S05]  /*13c30*/  @!P0 BRA `(.L_x_1170) ;  /* 0x0000000000048947 */ /* 0x000fea0003800000 */
[----:B------:R-:W-:Y:S01]  /*13c40*/  BPT.TRAP 0x1 ;  /* 0x000000040000795c */ /* 0x000fe20000300000 */
.L_x_1170:
[----:B------:R-:W4:Y:S02]  /*13c50*/  SYNCS.PHASECHK.TRANS64.TRYWAIT P0, [R4+URZ+0x28480], R5 ;  /* 0x02848005040075a7 */ /* 0x000f24000800017f */
[----:B----4-:R-:W-:Y:S05]  /*13c60*/  @!P0 BRA `(.L_x_1171) ;  /* 0x0000000800988947 */ /* 0x010fea0003800000 */
.L_x_1172:
[----:B------:R0:W0:Y:S02]  /*13c70*/  SYNCS.PHASECHK.TRANS64.TRYWAIT P0, [R3+URZ+0x28480], R2 ;  /* 0x02848002030075a7 */ /* 0x000024000800017f */
[----:B0-----:R-:W-:Y:S05]  /*13c80*/  @!P0 NANOSLEEP.SYNCS 0x989680 ;  /* 0x009896800000895d */ /* 0x001fea0003900000 */
[----:B------:R-:W0:Y:S02]  /*13c90*/  @!P0 SYNCS.PHASECHK.TRANS64 P0, [R3+URZ+0x28480], R2 ;  /* 0x02848002030085a7 */ /* 0x000e24000800007f */
[----:B0-----:R-:W-:Y:S05]  /*13ca0*/  @!P0 BRA `(.L_x_1172) ;  /* 0xfffffffc00f08947 */ /* 0x001fea000383ffff */
.L_x_1161:
[----:B------:R-:W-:Y:S05]  /*13cb0*/  BSYNC B0 ;  /* 0x0000000000007941 */ /* 0x000fea0003800000 */
.L_x_1160:
[----:B------:R-:W-:Y:S05]  /*13cc0*/  EXIT ;  /* 0x000000000000794d */ /* 0x000fea0003800000 */
.L_x_986:
[----:B0-----:R-:W-:-:S04]  /*13cd0*/  IMAD.U32 R3, RZ, RZ, UR41 ;  /* 0x00000029ff037e24 */ /* 0x001fc8000f8e00ff */
[----:B------:R0:W1:Y:S03]  /*13ce0*/  SYNCS.PHASECHK.TRANS64.TRYWAIT P1, [R3+URZ+0x28400], R0 ;  /* 0x02840000030075a7 */ /* 0x000066000802017f */
[----:B-1----:R-:W-:Y:S05]  /*13cf0*/  @!P1 NANOSLEEP.SYNCS 0x989680 ;  /* 0x009896800000995d */ /* 0x002fea0003900000 */
[----:B------:R-:W1:Y:S02]  /*13d00*/  @!P1 SYNCS.PHASECHK.TRANS64 P1, [R3+URZ+0x28400], R0 ;  /* 0x02840000030095a7 */ /* 0x000e64000802007f */
[----:B-1----:R-:W-:Y:S05]  /*13d10*/  @!P1 BRA `(.L_x_986) ;  /* 0xfffffffc00ec9947 */ /* 0x002fea000383ffff */
[----:B------:R-:W-:Y:S05]  /*13d20*/  BRA `(.L_x_1173) ;  /* 0xfffffee000ac7947 */ /* 0x000fea000383ffff */
.L_x_990:
[----:B-1----:R1:W2:Y:S02]  /*13d30*/  SYNCS.PHASECHK.TRANS64.TRYWAIT P2, [R5+URZ+0x28430], R0 ;  /* 0x02843000050075a7 */ /* 0x0022a4000804017f */
[----:B--2---:R-:W-:Y:S05]  /*13d40*/  @!P2 NANOSLEEP.SYNCS 0x989680 ;  /* 0x009896800000a95d */ /* 0x004fea0003900000 */
[----:B------:R-:W2:Y:S02]  /*13d50*/  @!P2 SYNCS.PHASECHK.TRANS64 P2, [R5+URZ+0x28430], R0 ;  /* 0x028430000500a5a7 */ /* 0x000ea4000804007f */
[----:B--2---:R-:W-:Y:S05]  /*13d60*/  @!P2 BRA `(.L_x_990) ;  /* 0xfffffffc00f0a947 */ /* 0x004fea000383ffff */
[----:B------:R-:W-:Y:S05]  /*13d70*/  BRA `(.L_x_989) ;  /* 0xfffffee000d07947 */ /* 0x000fea000383ffff */
.L_x_1006:
[----:B-1----:R-:W-:-:S04]  /*13d80*/  IMAD.U32 R21, RZ, RZ, UR6 ;  /* 0x00000006ff157e24 */ /* 0x002fc8000f8e00ff */
[----:B------:R1:W2:Y:S03]  /*13d90*/  SYNCS.PHASECHK.TRANS64.TRYWAIT P2, [R21+URZ+0x28430], R8 ;  /* 0x02843008150075a7 */ /* 0x0002a6000804017f */
[----:B--2---:R-:W-:Y:S05]  /*13da0*/  @!P2 NANOSLEEP.SYNCS 0x989680 ;  /* 0x009896800000a95d */ /* 0x004fea0003900000 */
[----:B------:R-:W2:Y:S02]  /*13db0*/  @!P2 SYNCS.PHASECHK.TRANS64 P2, [R21+URZ+0x28430], R8 ;  /* 0x028430081500a5a7 */ /* 0x000ea4000804007f */
[----:B--2---:R-:W-:Y:S05]  /*13dc0*/  @!P2 BRA `(.L_x_1006) ;  /* 0xfffffffc00eca947 */ /* 0x004fea000383ffff */
[----:B------:R-:W-:Y:S05]  /*13dd0*/  BRA `(.L_x_1003) ;  /* 0xffffff0400407947 */ /* 0x000fea000383ffff */
.L_x_1010:
[----:B-1----:R-:W-:-:S04]  /*13de0*/  IMAD.U32 R21, RZ, RZ, UR6 ;  /* 0x00000006ff157e24 */ /* 0x002fc8000f8e00ff */
[----:B------:R1:W2:Y:S03]  /*13df0*/  SYNCS.PHASECHK.TRANS64.TRYWAIT P2, [R21+URZ+0x28450], R8 ;  /* 0x02845008150075a7 */ /* 0x0002a6000804017f */
[----:B--2---:R-:W-:Y:S05]  /*13e00*/  @!P2 NANOSLEEP.SYNCS 0x989680 ;  /* 0x009896800000a95d */ /* 0x004fea0003900000 */
[----:B------:R-:W2:Y:S02]  /*13e10*/  @!P2 SYNCS.PHASECHK.TRANS64 P2, [R21+URZ+0x28450], R8 ;  /* 0x028450081500a5a7 */ /* 0x000ea4000804007f */
[----:B--2---:R-:W-:Y:S05]  /*13e20*/  @!P2 BRA `(.L_x_1010) ;  /* 0xfffffffc00eca947 */ /* 0x004fea000383ffff */
[----:B------:R-:W-:Y:S05]  /*13e30*/  BRA `(.L_x_1007) ;  /* 0xffffff0800087947 */ /* 0x000fea000383ffff */
.L_x_1028:
[----:B-1----:R-:W-:-:S04]  /*13e40*/  IMAD.U32 R6, RZ, RZ, UR6 ;  /* 0x00000006ff067e24 */ /* 0x002fc8000f8e00ff */
[----:B------:R1:W2:Y:S03]  /*13e50*/  SYNCS.PHASECHK.TRANS64.TRYWAIT P2, [R6+URZ+0x28430], R5 ;  /* 0x02843005060075a7 */ /* 0x0002a6000804017f */
[----:B--2---:R-:W-:Y:S05]  /*13e60*/  @!P2 NANOSLEEP.SYNCS 0x989680 ;  /* 0x009896800000a95d */ /* 0x004fea0003900000 */
[----:B------:R-:W2:Y:S02]  /*13e70*/  @!P2 SYNCS.PHASECHK.TRANS64 P2, [R6+URZ+0x28430], R5 ;  /* 0x028430050600a5a7 */ /* 0x000ea4000804007f */
[----:B--2---:R-:W-:Y:S05]  /*13e80*/  @!P2 BRA `(.L_x_1028) ;  /* 0xfffffffc00eca947 */ /* 0x004fea000383ffff */
[----:B------:R-:W-:Y:S05]  /*13e90*/  BRA `(.L_x_1025) ;  /* 0xffffff28007c7947 */ /* 0x000fea000383ffff */
.L_x_1032:
[----:B-1----:R-:W-:-:S04]  /*13ea0*/  IMAD.U32 R6, RZ, RZ, UR6 ;  /* 0x00000006ff067e24 */ /* 0x002fc8000f8e00ff */
[----:B------:R1:W2:Y:S03]  /*13eb0*/  SYNCS.PHASECHK.TRANS64.TRYWAIT P2, [R6+URZ+0x28450], R5 ;  /* 0x02845005060075a7 */ /* 0x0002a6000804017f */
[----:B--2---:R-:W-:Y:S05]  /*13ec0*/  @!P2 NANOSLEEP.SYNCS 0x989680 ;  /* 0x009896800000a95d */ /* 0x004fea0003900000 */
[----:B------:R-:W2:Y:S02]  /*13ed0*/  @!P2 SYNCS.PHASECHK.TRANS64 P2, [R6+URZ+0x28450], R5 ;  /* 0x028450050600a5a7 */ /* 0x000ea4000804007f */
[----:B--2---:R-:W-:Y:S05]  /*13ee0*/  @!P2 BRA `(.L_x_1032) ;  /* 0xfffffffc00eca947 */ /* 0x004fea000383ffff */
[----:B------:R-:W-:Y:S05]  /*13ef0*/  BRA `(.L_x_1029) ;  /* 0xffffff2c00507947 */ /* 0x000fea000383ffff */
.L_x_1039:
[----:B-1----:R-:W-:-:S04]  /*13f00*/  IMAD.U32 R6, RZ, RZ, UR6 ;  /* 0x00000006ff067e24 */ /* 0x002fc8000f8e00ff */
[----:B------:R1:W2:Y:S03]  /*13f10*/  SYNCS.PHASECHK.TRANS64.TRYWAIT P2, [R6+URZ+0x28430], R5 ;  /* 0x02843005060075a7 */ /* 0x0002a6000804017f */
[----:B--2---:R-:W-:Y:S05]  /*13f20*/  @!P2 NANOSLEEP.SYNCS 0x989680 ;  /* 0x009896800000a95d */ /* 0x004fea0003900000 */
[----:B------:R-:W2:Y:S02]  /*13f30*/  @!P2 SYNCS.PHASECHK.TRANS64 P2, [R6+URZ+0x28430], R5 ;  /* 0x028430050600a5a7 */ /* 0x000ea4000804007f */
[----:B--2---:R-:W-:Y:S05]  /*13f40*/  @!P2 BRA `(.L_x_1039) ;  /* 0xfffffffc00eca947 */ /* 0x004fea000383ffff */
[----:B------:R-:W-:Y:S05]  /*13f50*/  BRA `(.L_x_1036) ;  /* 0xffffff4000d07947 */ /* 0x000fea000383ffff */
.L_x_1043:
[----:B-1----:R-:W-:-:S04]  /*13f60*/  IMAD.U32 R6, RZ, RZ, UR6 ;  /* 0x00000006ff067e24 */ /* 0x002fc8000f8e00ff */
[----:B------:R1:W2:Y:S03]  /*13f70*/  SYNCS.PHASECHK.TRANS64.TRYWAIT P2, [R6+URZ+0x28450], R5 ;  /* 0x02845005060075a7 */ /* 0x0002a6000804017f */
[----:B--2---:R-:W-:Y:S05]  /*13f80*/  @!P2 NANOSLEEP.SYNCS 0x989680 ;  /* 0x009896800000a95d */ /* 0x004fea0003900000 */
[----:B------:R-:W2:Y:S02]  /*13f90*/  @!P2 SYNCS.PHASECHK.TRANS64 P2, [R6+URZ+0x28450], R5 ;  /* 0x028450050600a5a7 */ /* 0x000ea4000804007f */
[----:B--2---:R-:W-:Y:S05]  /*13fa0*/  @!P2 BRA `(.L_x_1043) ;  /* 0xfffffffc00eca947 */ /* 0x004fea000383ffff */
[----:B------:R-:W-:Y:S05]  /*13fb0*/  BRA `(.L_x_1040) ;  /* 0xffffff4400a47947 */ /* 0x000fea000383ffff */
.L_x_1057:
[----:B-1----:R-:W-:-:S04]  /*13fc0*/  IMAD.U32 R7, RZ, RZ, UR12 ;  /* 0x0000000cff077e24 */ /* 0x002fc8000f8e00ff */
[----:B------:R1:W2:Y:S03]  /*13fd0*/  SYNCS.PHASECHK.TRANS64.TRYWAIT P1, [R7+URZ+0x28450], R0 ;  /* 0x02845000070075a7 */ /* 0x0002a6000802017f */
[----:B--2---:R-:W-:Y:S05]  /*13fe0*/  @!P1 NANOSLEEP.SYNCS 0x989680 ;  /* 0x009896800000995d */ /* 0x004fea0003900000 */
[----:B------:R-:W2:Y:S02]  /*13ff0*/  @!P1 SYNCS.PHASECHK.TRANS64 P1, [R7+URZ+0x28450], R0 ;  /* 0x02845000070095a7 */ /* 0x000ea4000802007f */
[----:B--2---:R-:W-:Y:S05]  /*14000*/  @!P1 BRA `(.L_x_1057) ;  /* 0xfffffffc00ec9947 */ /* 0x004fea000383ffff */
[----:B------:R-:W-:Y:S05]  /*14010*/  BRA `(.L_x_1056) ;  /* 0xffffff6400607947 */ /* 0x000fea000383ffff */
.L_x_1105:
[----:B------:R-:W-:Y:S02]  /*14020*/  IMAD.MOV.U32 R13, RZ, RZ, R4 ;  /* 0x000000ffff0d7224 */ /* 0x000fe400078e0004 */
[----:B------:R-:W-:Y:S02]  /*14030*/  IMAD.MOV.U32 R12, RZ, RZ, RZ ;  /* 0x000000ffff0c7224 */ /* 0x000fe400078e00ff */
[----:B------:R-:W-:Y:S02]  /*14040*/  IMAD.MOV.U32 R11, RZ, RZ, 0x1f ;  /* 0x0000001fff0b7424 */ /* 0x000fe400078e00ff */
[----:B------:R-:W-:-:S07]  /*14050*/  IMAD.MOV.U32 R15, RZ, RZ, -0x1 ;  /* 0xffffffffff0f7424 */ /* 0x000fce00078e00ff */
[----:B0-----:R-:W-:Y:S05]  /*14060*/  WARPSYNC.COLLECTIVE R15, `(.L_x_1174) ;  /* 0x000000000f087348 */ /* 0x001fea0003c00000 */
[----:B------:R1:W2:Y:S02]  /*14070*/  SHFL.IDX P6, R14, R13, R12, R11 ;  /* 0x0000000c0d0e7389 */ /* 0x0002a400000c000b */
[----:B012---:R-:W-:Y:S01]  /*14080*/  ENDCOLLECTIVE ;  /* 0x000000000000791b */ /* 0x007fe20003800000 */
.L_x_1174:
[----:B------:R-:W-:Y:S05]  /*14090*/  BRA `(.L_x_1175) ;  /* 0xffffffc800947947 */ /* 0x000fea000383ffff */
.L_x_1107:
[----:B------:R-:W-:Y:S01]  /*140a0*/  BSSY B0, `(.L_x_1176) ;  /* 0x0000006000007945 */ /* 0x000fe20003800000 */
[----:B------:R-:W-:-:S07]  /*140b0*/  IMAD.MOV.U32 R15, RZ, RZ, -0x1 ;  /* 0xffffffffff0f7424 */ /* 0x000fce00078e00ff */
[----:B-1----:R-:W-:Y:S05]  /*140c0*/  WARPSYNC.COLLECTIVE R15, `(.L_x_1177) ;  /* 0x000000000f0c7348 */ /* 0x002fea0003c00000 */
[----:B------:R-:W-:Y:S02]  /*140d0*/  ELECT P6, UR62, PT ;  /* 0x00000000003e782f */ /* 0x000fe400038c0000 */
[----:B------:R-:W-:Y:S01]  /*140e0*/  MOV R14, UR62 ;  /* 0x0000003e000e7c02 */ /* 0x000fe20008000f00 */
[----:B-1----:R-:W-:Y:S10]  /*140f0*/  ENDCOLLECTIVE ;  /* 0x000000000000791b */ /* 0x002ff40003800000 */
.L_x_1177:
[----:B------:R-:W-:Y:S05]  /*14100*/  BSYNC B0 ;  /* 0x0000000000007941 */ /* 0x000fea0003800000 */
.L_x_1176:
[----:B------:R-:W-:Y:S05]  /*14110*/  BRA `(.L_x_1178) ;  /* 0xffffffc800907947 */ /* 0x000fea000383ffff */
.L_x_1110:
[----:B0-----:R0:W1:Y:S02]  /*14120*/  SYNCS.PHASECHK.TRANS64.TRYWAIT P2, [R4+URZ+0x28480], R3 ;  /* 0x02848003040075a7 */ /* 0x001064000804017f */
[----:B-1----:R-:W-:Y:S05]  /*14130*/  @!P2 NANOSLEEP.SYNCS 0x989680 ;  /* 0x009896800000a95d */ /* 0x002fea0003900000 */
[----:B------:R-:W1:Y:S02]  /*14140*/  @!P2 SYNCS.PHASECHK.TRANS64 P2, [R4+URZ+0x28480], R3 ;  /* 0x028480030400a5a7 */ /* 0x000e64000804007f */
[----:B-1----:R-:W-:Y:S05]  /*14150*/  @!P2 BRA `(.L_x_1110) ;  /* 0xfffffffc00f0a947 */ /* 0x002fea000383ffff */
[----:B------:R-:W-:Y:S05]  /*14160*/  BRA `(.L_x_1179) ;  /* 0xffffffc800f07947 */ /* 0x000fea000383ffff */
.L_x_1112:
[----:B-1----:R1:W2:Y:S02]  /*14170*/  SYNCS.PHASECHK.TRANS64.TRYWAIT P2, [R4+URZ+0x28440], R3 ;  /* 0x02844003040075a7 */ /* 0x0022a4000804017f */
[----:B--2---:R-:W-:Y:S05]  /*14180*/  @!P2 NANOSLEEP.SYNCS 0x989680 ;  /* 0x009896800000a95d */ /* 0x004fea0003900000 */
[----:B------:R-:W2:Y:S02]  /*14190*/  @!P2 SYNCS.PHASECHK.TRANS64 P2, [R4+URZ+0x28440], R3 ;  /* 0x028440030400a5a7 */ /* 0x000ea4000804007f */
[----:B--2---:R-:W-:Y:S05]  /*141a0*/  @!P2 BRA `(.L_x_1112) ;  /* 0xfffffffc00f0a947 */ /* 0x004fea000383ffff */
[----:B------:R-:W-:Y:S05]  /*141b0*/  BRA `(.L_x_1180) ;  /* 0xffffffcc00607947 */ /* 0x000fea000383ffff */
.L_x_1115:
[----:B--2---:R2:W3:Y:S02]  /*141c0*/  SYNCS.PHASECHK.TRANS64.TRYWAIT P0, [R19+URZ+0x28420], R2 ;  /* 0x02842002130075a7 */ /* 0x0044e4000800017f */
[----:B---3--:R-:W-:Y:S05]  /*141d0*/  @!P0 NANOSLEEP.SYNCS 0x989680 ;  /* 0x009896800000895d */ /* 0x008fea0003900000 */
[----:B------:R-:W3:Y:S02]  /*141e0*/  @!P0 SYNCS.PHASECHK.TRANS64 P0, [R19+URZ+0x28420], R2 ;  /* 0x02842002130085a7 */ /* 0x000ee4000800007f */
[----:B---3--:R-:W-:Y:S05]  /*141f0*/  @!P0 BRA `(.L_x_1115) ;  /* 0xfffffffc00f08947 */ /* 0x008fea000383ffff */
[----:B------:R-:W-:Y:S05]  /*14200*/  BRA `(.L_x_1181) ;  /* 0xffffffd000447947 */ /* 0x000fea000383ffff */
.L_x_1121:
[----:B--2---:R2:W3:Y:S02]  /*14210*/  SYNCS.PHASECHK.TRANS64.TRYWAIT P0, [R6+URZ+0x28480], R5 ;  /* 0x02848005060075a7 */ /* 0x0044e4000800017f */
[----:B---3--:R-:W-:Y:S05]  /*14220*/  @!P0 NANOSLEEP.SYNCS 0x989680 ;  /* 0x009896800000895d */ /* 0x008fea0003900000 */
[----:B------:R-:W3:Y:S02]  /*14230*/  @!P0 SYNCS.PHASECHK.TRANS64 P0, [R6+URZ+0x28480], R5 ;  /* 0x02848005060085a7 */ /* 0x000ee4000800007f */
[----:B---3--:R-:W-:Y:S05]  /*14240*/  @!P0 BRA `(.L_x_1121) ;  /* 0xfffffffc00f08947 */ /* 0x008fea000383ffff */
[----:B------:R-:W-:Y:S05]  /*14250*/  BRA `(.L_x_1182) ;  /* 0xffffffd000f47947 */ /* 0x000fea000383ffff */
.L_x_1127:
[----:B-1----:R1:W2:Y:S02]  /*14260*/  SYNCS.PHASECHK.TRANS64.TRYWAIT P0, [R6+URZ+0x28440], R5 ;  /* 0x02844005060075a7 */ /* 0x0022a4000800017f */
[----:B--2---:R-:W-:Y:S05]  /*14270*/  @!P0 NANOSLEEP.SYNCS 0x989680 ;  /* 0x009896800000895d */ /* 0x004fea0003900000 */
[----:B------:R-:W2:Y:S02]  /*14280*/  @!P0 SYNCS.PHASECHK.TRANS64 P0, [R6+URZ+0x28440], R5 ;  /* 0x02844005060085a7 */ /* 0x000ea4000800007f */
[----:B--2---:R-:W-:Y:S05]  /*14290*/  @!P0 BRA `(.L_x_1127) ;  /* 0xfffffffc00f08947 */ /* 0x004fea000383ffff */
[----:B------:R-:W-:Y:S05]  /*142a0*/  BRA `(.L_x_1183) ;  /* 0xffffffd400bc7947 */ /* 0x000fea000383ffff */
.L_x_1134:
[----:B--2---:R2:W3:Y:S02]  /*142b0*/  SYNCS.PHASECHK.TRANS64.TRYWAIT P2, [R21+URZ+0x28470], R4 ;  /* 0x02847004150075a7 */ /* 0x0044e4000804017f */
[----:B---3--:R-:W-:Y:S05]  /*142c0*/  @!P2 NANOSLEEP.SYNCS 0x989680 ;  /* 0x009896800000a95d */ /* 0x008fea0003900000 */
[----:B------:R-:W3:Y:S02]  /*142d0*/  @!P2 SYNCS.PHASECHK.TRANS64 P2, [R21+URZ+0x28470], R4 ;  /* 0x028470041500a5a7 */ /* 0x000ee4000804007f */
[----:B---3--:R-:W-:Y:S05]  /*142e0*/  @!P2 BRA `(.L_x_1134) ;  /* 0xfffffffc00f0a947 */ /* 0x008fea000383ffff */
[----:B------:R-:W-:Y:S05]  /*142f0*/  BRA `(.L_x_1184) ;  /* 0xffffffd8009c7947 */ /* 0x000fea000383ffff */
.L_x_1136:
[----:B--2---:R2:W3:Y:S02]  /*14300*/  SYNCS.PHASECHK.TRANS64.TRYWAIT P2, [R21+URZ+0x28460], R4 ;  /* 0x02846004150075a7 */ /* 0x0044e4000804017f */
[----:B---3--:R-:W-:Y:S05]  /*14310*/  @!P2 NANOSLEEP.SYNCS 0x989680 ;  /* 0x009896800000a95d */ /* 0x008fea0003900000 */
[----:B------:R-:W3:Y:S02]  /*14320*/  @!P2 SYNCS.PHASECHK.TRANS64 P2, [R21+URZ+0x28460], R4 ;  /* 0x028460041500a5a7 */ /* 0x000ee4000804007f */
[----:B---3--:R-:W-:Y:S05]  /*14330*/  @!P2 BRA `(.L_x_1136) ;  /* 0xfffffffc00f0a947 */ /* 0x008fea000383ffff */
[----:B------:R-:W-:Y:S05]  /*14340*/  BRA `(.L_x_1185) ;  /* 0xffffffd800a47947 */ /* 0x000fea000383ffff */
.L_x_1143:
[----:B--2---:R2:W3:Y:S02]  /*14350*/  SYNCS.PHASECHK.TRANS64.TRYWAIT P0, [R2+URZ+0x28470], R3 ;  /* 0x02847003020075a7 */ /* 0x0044e4000800017f */
[----:B---3--:R-:W-:Y:S05]  /*14360*/  @!P0 NANOSLEEP.SYNCS 0x989680 ;  /* 0x009896800000895d */ /* 0x008fea0003900000 */
[----:B------:R-:W3:Y:S02]  /*14370*/  @!P0 SYNCS.PHASECHK.TRANS64 P0, [R2+URZ+0x28470], R3 ;  /* 0x02847003020085a7 */ /* 0x000ee4000800007f */
[----:B---3--:R-:W-:Y:S05]  /*14380*/  @!P0 BRA `(.L_x_1143) ;  /* 0xfffffffc00f08947 */ /* 0x008fea000383ffff */
[----:B------:R-:W-:Y:S05]  /*14390*/  BRA `(.L_x_1186) ;  /* 0xffffffe0007c7947 */ /* 0x000fea000383ffff */
.L_x_1145:
[----:B--2---:R2:W3:Y:S02]  /*143a0*/  SYNCS.PHASECHK.TRANS64.TRYWAIT P0, [R2+URZ+0x28460], R3 ;  /* 0x02846003020075a7 */ /* 0x0044e4000800017f */
[----:B---3--:R-:W-:Y:S05]  /*143b0*/  @!P0 NANOSLEEP.SYNCS 0x989680 ;  /* 0x009896800000895d */ /* 0x008fea0003900000 */
[----:B------:R-:W3:Y:S02]  /*143c0*/  @!P0 SYNCS.PHASECHK.TRANS64 P0, [R2+URZ+0x28460], R3 ;  /* 0x02846003020085a7 */ /* 0x000ee4000800007f */
[----:B---3--:R-:W-:Y:S05]  /*143d0*/  @!P0 BRA `(.L_x_1145) ;  /* 0xfffffffc00f08947 */ /* 0x008fea000383ffff */
[----:B------:R-:W-:Y:S05]  /*143e0*/  BRA `(.L_x_1187) ;  /* 0xffffffe000847947 */ /* 0x000fea000383ffff */
.L_x_1158:
[----:B0-----:R0:W1:Y:S02]  /*143f0*/  SYNCS.PHASECHK.TRANS64.TRYWAIT P0, [R0+URZ+0x28420], R3 ;  /* 0x02842003000075a7 */ /* 0x001064000800017f */
[----:B-1----:R-:W-:Y:S05]  /*14400*/  @!P0 NANOSLEEP.SYNCS 0x989680 ;  /* 0x009896800000895d */ /* 0x002fea0003900000 */
[----:B------:R-:W1:Y:S02]  /*14410*/  @!P0 SYNCS.PHASECHK.TRANS64 P0, [R0+URZ+0x28420], R3 ;  /* 0x02842003000085a7 */ /* 0x000e64000800007f */
[----:B-1----:R-:W-:Y:S05]  /*14420*/  @!P0 BRA `(.L_x_1158) ;  /* 0xfffffffc00f08947 */ /* 0x002fea000383ffff */
[----:B------:R-:W-:Y:S05]  /*14430*/  BRA `(.L_x_1188) ;  /* 0xfffffff400447947 */ /* 0x000fea000383ffff */
.L_x_1159:
        /* <DEDUP_REMOVED lines=11> */
.L_x_1190:
[----:B------:R-:W-:Y:S05]  /*144f0*/  BSYNC B0 ;  /* 0x0000000000007941 */ /* 0x000fea0003800000 */
.L_x_1189:
[----:B------:R-:W-:Y:S05]  /*14500*/  BRA `(.L_x_1191) ;  /* 0xfffffff4002c7947 */ /* 0x000fea000383ffff */
.L_x_1162:
[----:B------:R-:W-:Y:S01]  /*14510*/  BSSY B1, `(.L_x_1192) ;  /* 0x0000006000017945 */ /* 0x000fe20003800000 */
[----:B------:R-:W-:-:S07]  /*14520*/  IMAD.MOV.U32 R15, RZ, RZ, -0x1 ;  /* 0xffffffffff0f7424 */ /* 0x000fce00078e00ff */
[----:B01----:R-:W-:Y:S05]  /*14530*/  WARPSYNC.COLLECTIVE R15, `(.L_x_1193) ;  /* 0x000000000f0c7348 */ /* 0x003fea0003c00000 */
[----:B------:R-:W-:Y:S02]  /*14540*/  ELECT P6, UR62, PT ;  /* 0x00000000003e782f */ /* 0x000fe400038c0000 */
[----:B------:R-:W-:Y:S01]  /*14550*/  MOV R14, UR62 ;  /* 0x0000003e000e7c02 */ /* 0x000fe20008000f00 */
[----:B01----:R-:W-:Y:S10]  /*14560*/  ENDCOLLECTIVE ;  /* 0x000000000000791b */ /* 0x003ff40003800000 */
.L_x_1193:
[----:B------:R-:W-:Y:S05]  /*14570*/  BSYNC B1 ;  /* 0x0000000000017941 */ /* 0x000fea0003800000 */
.L_x_1192:
[----:B------:R-:W-:Y:S05]  /*14580*/  BRA `(.L_x_1194) ;  /* 0xfffffff400247947 */ /* 0x000fea000383ffff */
.L_x_1164:
[----:B0-----:R0:W1:Y:S02]  /*14590*/  SYNCS.PHASECHK.TRANS64.TRYWAIT P1, [R6+URZ], R5 ;  /* 0x00000005060075a7 */ /* 0x001064000802017f */
[----:B-1----:R-:W-:Y:S05]  /*145a0*/  @!P1 NANOSLEEP.SYNCS 0x989680 ;  /* 0x009896800000995d */ /* 0x002fea0003900000 */
[----:B------:R-:W1:Y:S02]  /*145b0*/  @!P1 SYNCS.PHASECHK.TRANS64 P1, [R6+URZ], R5 ;  /* 0x00000005060095a7 */ /* 0x000e64000802007f */
[----:B-1----:R-:W-:Y:S05]  /*145c0*/  @!P1 BRA `(.L_x_1164) ;  /* 0xfffffffc00f09947 */ /* 0x002fea000383ffff */
[----:B------:R-:W-:Y:S05]  /*145d0*/  BRA `(.L_x_1195) ;  /* 0xfffffff400607947 */ /* 0x000fea000383ffff */
.L_x_1165:
[----:B-1----:R1:W2:Y:S02]  /*145e0*/  SYNCS.PHASECHK.TRANS64.TRYWAIT P1, [R7+URZ], R2 ;  /* 0x00000002070075a7 */ /* 0x0022a4000802017f */
[----:B--2---:R-:W-:Y:S05]  /*145f0*/  @!P1 NANOSLEEP.SYNCS 0x989680 ;  /* 0x009896800000995d */ /* 0x004fea0003900000 */
[----:B------:R-:W2:Y:S02]  /*14600*/  @!P1 SYNCS.PHASECHK.TRANS64 P1, [R7+URZ], R2 ;  /* 0x00000002070095a7 */ /* 0x000ea4000802007f */
[----:B--2---:R-:W-:Y:S05]  /*14610*/  @!P1 BRA `(.L_x_1165) ;  /* 0xfffffffc00f09947 */ /* 0x004fea000383ffff */
[----:B------:R-:W-:Y:S05]  /*14620*/  BRA `(.L_x_1196) ;  /* 0xfffffff400547947 */ /* 0x000fea000383ffff */
.L_x_1167:
[----:B--2---:R2:W3:Y:S02]  /*14630*/  SYNCS.PHASECHK.TRANS64.TRYWAIT P1, [R4+URZ+0x28460], R5 ;  /* 0x02846005040075a7 */ /* 0x0044e4000802017f */
[----:B---3--:R-:W-:Y:S05]  /*14640*/  @!P1 NANOSLEEP.SYNCS 0x989680 ;  /* 0x009896800000995d */ /* 0x008fea0003900000 */
[----:B------:R-:W3:Y:S02]  /*14650*/  @!P1 SYNCS.PHASECHK.TRANS64 P1, [R4+URZ+0x28460], R5 ;  /* 0x02846005040095a7 */ /* 0x000ee4000802007f */
[----:B---3--:R-:W-:Y:S05]  /*14660*/  @!P1 BRA `(.L_x_1167) ;  /* 0xfffffffc00f09947 */ /* 0x008fea000383ffff */
[----:B------:R-:W-:Y:S05]  /*14670*/  BRA `(.L_x_1197) ;  /* 0xfffffff400587947 */ /* 0x000fea000383ffff */
.L_x_1169:
[----:B---3--:R3:W4:Y:S02]  /*14680*/  SYNCS.PHASECHK.TRANS64.TRYWAIT P1, [R3+URZ+0x28460], R2 ;  /* 0x02846002030075a7 */ /* 0x008724000802017f */
[----:B----4-:R-:W-:Y:S05]  /*14690*/  @!P1 NANOSLEEP.SYNCS 0x989680 ;  /* 0x009896800000995d */ /* 0x010fea0003900000 */
[----:B------:R-:W4:Y:S02]  /*146a0*/  @!P1 SYNCS.PHASECHK.TRANS64 P1, [R3+URZ+0x28460], R2 ;  /* 0x02846002030095a7 */ /* 0x000f24000802007f */
[----:B----4-:R-:W-:Y:S05]  /*146b0*/  @!P1 BRA `(.L_x_1169) ;  /* 0xfffffffc00f09947 */ /* 0x010fea000383ffff */
[----:B------:R-:W-:Y:S05]  /*146c0*/  BRA `(.L_x_1198) ;  /* 0xfffffff400587947 */ /* 0x000fea000383ffff */
.L_x_1171:
[----:B----4-:R4:W0:Y:S02]  /*146d0*/  SYNCS.PHASECHK.TRANS64.TRYWAIT P0, [R4+URZ+0x28480], R5 ;  /* 0x02848005040075a7 */ /* 0x010824000800017f */
[----:B0-----:R-:W-:Y:S05]  /*146e0*/  @!P0 NANOSLEEP.SYNCS 0x989680 ;  /* 0x009896800000895d */ /* 0x001fea0003900000 */
[----:B------:R-:W0:Y:S02]  /*146f0*/  @!P0 SYNCS.PHASECHK.TRANS64 P0, [R4+URZ+0x28480], R5 ;  /* 0x02848005040085a7 */ /* 0x000e24000800007f */
[----:B0-----:R-:W-:Y:S05]  /*14700*/  @!P0 BRA `(.L_x_1171) ;  /* 0xfffffffc00f08947 */ /* 0x001fea000383ffff */
[----:B------:R-:W-:Y:S05]  /*14710*/  BRA `(.L_x_1172) ;  /* 0xfffffff400547947 */ /* 0x000fea000383ffff */
.L_x_1199:
        /* <DEDUP_REMOVED lines=14> */
.L_x_12354:


//--------------------- .text._ZN7cutlass13device_kernelIN5flash11enable_sm90INS1_16FlashAttnFwdSm90INS1_25CollectiveMainloopFwdSm90ILi2EN4cute5tupleIJNS5_1CILi1EEES8_S8_EEENS6_IJNS7_ILi128EEENS7_ILi64EEENS7_ILi256EEEEEELi256ENS_12float_e4m3_tEfNS_4arch4Sm90ELb0ELb1ELb0ELb1ELb0ELb1ELb0ELb1ELb1ELb0ELb0ELb0EEENS1_21CollectiveEpilogueFwdINS6_IJSA_SC_SB_EEES9_NS_10bfloat16_tESG_Li256ELb1ELb0ELb0ELb1EEENS1_36VarlenDynamicPersistentTileSchedulerILi128ELi64ELi256ELi128ELb0ELb0ELb1ELb1ELb0ELb1EEEEEEEEEvNT_6ParamsE --------------------------
	.section	.text._ZN7cutlass13device_kernelIN5flash11enable_sm90INS1_16FlashAttnFwdSm90INS1_25CollectiveMainloopFwdSm90ILi2EN4cute5tupleIJNS5_1CILi1EEES8_S8_EEENS6_IJNS7_ILi128EEENS7_ILi64EEENS7_ILi256EEEEEELi256ENS_12float_e4m3_tEfNS_4arch4Sm90ELb0ELb1ELb0ELb1ELb0ELb1ELb0ELb1ELb1ELb0ELb0ELb0EEENS1_21CollectiveEpilogueFwdINS6_IJSA_SC_SB_EEES9_NS_10bfloat16_tESG_Li256ELb1ELb0ELb0ELb1EEENS1_36VarlenDynamicPersistentTileSchedulerILi128ELi64ELi256ELi128ELb0ELb0ELb1ELb1ELb0ELb1EEEEEEEEEvNT_6ParamsE,"ax",@progbits
	.align	128
.text._ZN7cutlass13device_kernelIN5flash11enable_sm90INS1_16FlashAttnFwdSm90INS1_25CollectiveMainloopFwdSm90ILi2EN4cute5tupleIJNS5_1CILi1EEES8_S8_EEENS6_IJNS7_ILi128EEENS7_ILi64EEENS7_ILi256EEEEEELi256ENS_12float_e4m3_tEfNS_4arch4Sm90ELb0ELb1ELb0ELb1ELb0ELb1ELb0ELb1ELb1ELb0ELb0ELb0EEENS1_21CollectiveEpilogueFwdINS6_IJSA_SC_SB_EEES9_NS_10bfloat16_tESG_Li256ELb1ELb0ELb0ELb1EEENS1_36VarlenDynamicPersistentTileSchedulerILi128ELi64ELi256ELi128ELb0ELb0ELb1ELb1ELb0ELb1EEEEEEEEEvNT_6ParamsE:
        .type           _ZN7cutlass13device_kernelIN5flash11enable_sm90INS1_16FlashAttnFwdSm90INS1_25CollectiveMainloopFwdSm90ILi2EN4cute5tupleIJNS5_1CILi1EEES8_S8_EEENS6_IJNS7_ILi128EEENS7_ILi64EEENS7_ILi256EEEEEELi256ENS_12float_e4m3_tEfNS_4arch4Sm90ELb0ELb1ELb0ELb1ELb0ELb1ELb0ELb1ELb1ELb0ELb0ELb0EEENS1_21CollectiveEpilogueFwdINS6_IJSA_SC_SB_EEES9_NS_10bfloat16_tESG_Li256ELb1ELb0ELb0ELb1EEENS1_36VarlenDynamicPersistentTileSchedulerILi128ELi64ELi256ELi128ELb0ELb0ELb1ELb1ELb0ELb1EEEEEEEEEvNT_6ParamsE,@function
        .size           _ZN7cutlass13device_kernelIN5flash11enable_sm90INS1_16FlashAttnFwdSm90INS1_25CollectiveMainloopFwdSm90ILi2EN4cute5tupleIJNS5_1CILi1EEES8_S8_EEENS6_IJNS7_ILi128EEENS7_ILi64EEENS7_ILi256EEEEEELi256ENS_12float_e4m3_tEfNS_4arch4Sm90ELb0ELb1ELb0ELb1ELb0ELb1ELb0ELb1ELb1ELb0ELb0ELb0EEENS1_21CollectiveEpilogueFwdINS6_IJSA_SC_SB_EEES9_NS_10bfloat16_tESG_Li256ELb1ELb0ELb0ELb1EEENS1_36VarlenDynamicPersistentTileSchedulerILi128ELi64ELi256ELi128ELb0ELb0ELb1ELb1ELb0ELb1EEEEEEEEEvNT_6ParamsE,(.L_x_12355 - _ZN7cutlass13device_kernelIN5flash11enable_sm90INS1_16FlashAttnFwdSm90INS1_25CollectiveMainloopFwdSm90ILi2EN4cute5tupleIJNS5_1CILi1EEES8_S8_EEENS6_IJNS7_ILi128EEENS7_ILi64EEENS7_ILi256EEEEEELi256ENS_12float_e4m3_tEfNS_4arch4Sm90ELb0ELb1ELb0ELb1ELb0ELb1ELb0ELb1ELb1ELb0ELb0ELb0EEENS1_21CollectiveEpilogueFwdINS6_IJSA_SC_SB_EEES9_NS_10bfloat16_tESG_Li256ELb1ELb0ELb0ELb1EEENS1_36VarlenDynamicPersistentTileSchedulerILi128ELi64ELi256ELi128ELb0ELb0ELb1ELb1ELb0ELb1EEEEEEEEEvNT_6ParamsE)
        .other          _ZN7cutlass13device_kernelIN5flash11enable_sm90INS1_16FlashAttnFwdSm90INS1_25CollectiveMainloopFwdSm90ILi2EN4cute5tupleIJNS5_1CILi1EEES8_S8_EEENS6_IJNS7_ILi128EEENS7_ILi64EEENS7_ILi256EEEEEELi256ENS_12float_e4m3_tEfNS_4arch4Sm90ELb0ELb1ELb0ELb1ELb0ELb1ELb0ELb1ELb1ELb0ELb0ELb0EEENS1_21CollectiveEpilogueFwdINS6_IJSA_SC_SB_EEES9_NS_10bfloat16_tESG_Li256ELb1ELb0ELb0ELb1EEENS1_36VarlenDynamicPersistentTileSchedulerILi128ELi64ELi256ELi128ELb0ELb0ELb1ELb1ELb0ELb1EEEEEEEEEvNT_6ParamsE,@"STO_CUDA_ENTRY STV_DEFAULT"
_ZN7cutlass13device_kernelIN5flash11enable_sm90INS1_16FlashAttnFwdSm90INS1_25CollectiveMainloopFwdSm90ILi2EN4cute5tupleIJNS5_1CILi1EEES8_S8_EEENS6_IJNS7_ILi128EEENS7_ILi64EEENS7_ILi256EEEEEELi256ENS_12float_e4m3_tEfNS_4arch4Sm90ELb0ELb1ELb0ELb1ELb0ELb1ELb0ELb1ELb1ELb0ELb0ELb0EEENS1_21CollectiveEpilogueFwdINS6_IJSA_SC_SB_EEES9_NS_10bfloat16_tESG_Li256ELb1ELb0ELb0ELb1EEENS1_36VarlenDynamicPersistentTileSchedulerILi128ELi64ELi256ELi128ELb0ELb0ELb1ELb1ELb0ELb1EEEEEEEEEvNT_6ParamsE:
        /* <DEDUP_REMOVED lines=27> */
.L_x_1201:
[----:B------:R-:W-:Y:S05]  /*01b0*/  BSYNC B0 ;  /* 0x0000000000007941 */ /* 0x000fea0003800000 */
.L_x_1200:
        /* <DEDUP_REMOVED lines=41> */
.L_x_1202:
        /* <DEDUP_REMOVED lines=22> */
.L_x_1203:
        /* <DEDUP_REMOVED lines=18> */
.L_x_1204:
        /* <DEDUP_REMOVED lines=22> */
.L_x_1205:
        /* <DEDUP_REMOVED lines=22> */
.L_x_1206:
        /* <DEDUP_REMOVED lines=8> */
.L_x_1209:
        /* <DEDUP_REMOVED lines=22> */
[----:B------:R-:W-:Y:S01]  /*0b70*/  CS2R R200, SRZ ;  /* 0x0000000000c87805 */ /* 0x000fe2000001ff00 */
[----:B------:R-:W-:Y:S01]  /*0b80*/  IMAD.MOV.U32 R194, RZ, RZ, RZ ;  /* 0x000000ffffc27224 */ /* 0x000fe200078e00ff */
[----:B------:R-:W-:Y:S01]  /*0b90*/  ULOP3.LUT UR45, UR40, 0x1, URZ, 0xfc, !UPT ;  /* 0x00000001282d7892 */ /* 0x000fe2000f8efc3f */
[----:B------:R-:W-:-:S08]  /*0ba0*/  UMOV UR43, URZ ;  /* 0x0000003f002b7c82 */ /* 0x000fd00008000000 */
[----:B------:R-:W-:Y:S01]  /*0bb0*/  UIADD3 UR44, UR44, 0x18000, URZ ;  /* 0x000180002c2c7890 */ /* 0x000fe2000fffe03f */
[----:B0-----:R-:W-:-:S05]  /*0bc0*/  VIADD R236, R0, 0xffffff80 ;  /* 0xffffff8000ec7836 */ /* 0x001fca0000000000 */
[----:B------:R-:W-:-:S04]  /*0bd0*/  SHF.R.S32.HI R3, RZ, 0x1f, R236 ;  /* 0x0000001fff037819 */ /* 0x000fc800000114ec */
[CC--:B------:R-:W-:Y:S02]  /*0be0*/  LEA.HI R5, R3.reuse, R236.reuse, RZ, 0x7 ;  /* 0x000000ec03057211 */ /* 0x0c0fe400078f38ff */
[-C--:B------:R-:W-:Y:S02]  /*0bf0*/  LEA.HI R0, R3, R236.reuse, RZ, 0x4 ;  /* 0x000000ec03007211 */ /* 0x080fe400078f20ff */
[----:B------:R-:W-:Y:S02]  /*0c00*/  LOP3.LUT R223, R5, 0xffffff80, RZ, 0xc0, !PT ;  /* 0xffffff8005df7812 */ /* 0x000fe400078ec0ff */
[----:B------:R-:W-:Y:S02]  /*0c10*/  LEA.HI R2, R3, R236, RZ, 0x5 ;  /* 0x000000ec03027211 */ /* 0x000fe400078f28ff */
[----:B------:R-:W-:Y:S01]  /*0c20*/  SHF.R.S32.HI R230, RZ, 0x7, R5 ;  /* 0x00000007ffe67819 */ /* 0x000fe20000011405 */
[----:B------:R-:W-:Y:S02]  /*0c30*/  IMAD.IADD R223, R236, 0x1, -R223 ;  /* 0x00000001ecdf7824 */ /* 0x000fe400078e0adf */
[----:B------:R-:W-:Y:S01]  /*0c40*/  IMAD.SHL.U32 R2, R2, 0x20, RZ ;  /* 0x0000002002027824 */ /* 0x000fe200078e00ff */
[----:B------:R-:W-:-:S02]  /*0c50*/  LEA.HI R5, R5, R230, RZ, 0x1 ;  /* 0x000000e605057211 */ /* 0x000fc400078f08ff */
[----:B------:R-:W-:Y:S02]  /*0c60*/  SHF.R.S32.HI R4, RZ, 0x1f, R223 ;  /* 0x0000001fff047819 */ /* 0x000fe400000114df */
[----:B------:R-:W-:Y:S02]  /*0c70*/  LOP3.LUT R2, R2, 0xfffffc00, RZ, 0xc0, !PT ;  /* 0xfffffc0002027812 */ /* 0x000fe400078ec0ff */
[CC--:B------:R-:W-:Y:S02]  /*0c80*/  LEA.HI R6, R4.reuse, R223.reuse, RZ, 0x2 ;  /* 0x000000df04067211 */ /* 0x0c0fe400078f10ff */
[----:B------:R-:W-:Y:S02]  /*0c90*/  LEA.HI R4, R4, R223, RZ, 0x5 ;  /* 0x000000df04047211 */ /* 0x000fe400078f28ff */
[--C-:B------:R-:W-:Y:S02]  /*0ca0*/  SHF.R.S32.HI R8, RZ, 0x2, R6.reuse ;  /* 0x00000002ff087819 */ /* 0x100fe40000011406 */
[----:B------:R-:W-:-:S02]  /*0cb0*/  SHF.R.S32.HI R7, RZ, 0x1f, R6 ;  /* 0x0000001fff077819 */ /* 0x000fc40000011406 */
[----:B------:R-:W-:Y:S02]  /*0cc0*/  SHF.R.S32.HI R4, RZ, 0x5, R4 ;  /* 0x00000005ff047819 */ /* 0x000fe40000011404 */
[----:B------:R-:W-:Y:S02]  /*0cd0*/  LEA.HI R7, R7, R8, RZ, 0x3 ;  /* 0x0000000807077211 */ /* 0x000fe400078f18ff */
[----:B------:R-:W-:Y:S02]  /*0ce0*/  LOP3.LUT R5, R5, 0x3fffffe, RZ, 0xc0, !PT ;  /* 0x03fffffe05057812 */ /* 0x000fe400078ec0ff */
[----:B------:R-:W-:Y:S02]  /*0cf0*/  LOP3.LUT R9, R7, 0xfffffff8, RZ, 0xc0, !PT ;  /* 0xfffffff807097812 */ /* 0x000fe400078ec0ff */
[----:B------:R-:W-:Y:S01]  /*0d00*/  LOP3.LUT R7, R0, 0x3fffff0, RZ, 0xc0, !PT ;  /* 0x03fffff000077812 */ /* 0x000fe200078ec0ff */
[----:B------:R-:W-:Y:S01]  /*0d10*/  IMAD.IADD R5, R230, 0x1, -R5 ;  /* 0x00000001e6057824 */ /* 0x000fe200078e0a05 */
[----:B------:R-:W-:Y:S01]  /*0d20*/  LOP3.LUT R196, R6, 0x7ffffffc, RZ, 0xc0, !PT ;  /* 0x7ffffffc06c47812 */ /* 0x000fe200078ec0ff */
[----:B------:R-:W-:Y:S01]  /*0d30*/  IMAD.IADD R11, R8, 0x1, -R9 ;  /* 0x00000001080b7824 */ /* 0x000fe200078e0a09 */
[----:B------:R-:W-:Y:S01]  /*0d40*/  SHF.R.S32.HI R9, RZ, 0x4, R0 ;  /* 0x00000004ff097819 */ /* 0x000fe20000011400 */
[----:B------:R-:W-:-:S02]  /*0d50*/  IMAD.IADD R7, R236, 0x1, -R7 ;  /* 0x00000001ec077824 */ /* 0x000fc400078e0a07 */
[----:B------:R-:W-:Y:S01]  /*0d60*/  IMAD R4, R4, 0x10, R11 ;  /* 0x0000001004047824 */ /* 0x000fe200078e020b */
[----:B------:R-:W-:Y:S01]  /*0d70*/  LEA.HI R0, R0, R9, RZ, 0x1 ;  /* 0x0000000900007211 */ /* 0x000fe200078f08ff */
[----:B------:R-:W-:Y:S02]  /*0d80*/  IMAD R7, R7, 0x40, R2 ;  /* 0x0000004007077824 */ /* 0x000fe400078e0202 */
[----:B------:R-:W-:Y:S01]  /*0d90*/  IMAD R227, R5, 0x40, R4 ;  /* 0x0000004005e37824 */ /* 0x000fe200078e0204 */
[----:B------:R-:W-:Y:S01]  /*0da0*/  LOP3.LUT R0, R0, 0x1ffffffe, RZ, 0xc0, !PT ;  /* 0x1ffffffe00007812 */ /* 0x000fe200078ec0ff */
[----:B------:R-:W-:-:S04]  /*0db0*/  IMAD.IADD R196, R223, 0x1, -R196 ;  /* 0x00000001dfc47824 */ /* 0x000fc800078e0ac4 */
[----:B------:R-:W-:-:S04]  /*0dc0*/  IMAD.IADD R0, R9, 0x1, -R0 ;  /* 0x0000000109007824 */ /* 0x000fc800078e0a00 */
[----:B------:R-:W-:Y:S01]  /*0dd0*/  IMAD R235, R0, 0x8, R7 ;  /* 0x0000000800eb7824 */ /* 0x000fe200078e0207 */
[CC--:B------:R-:W-:Y:S02]  /*0de0*/  LEA.HI R0, R3.reuse, R236.reuse, RZ, 0x6 ;  /* 0x000000ec03007211 */ /* 0x0c0fe400078f30ff */
[----:B------:R-:W-:-:S03]  /*0df0*/  LEA.HI R3, R3, R236, RZ, 0x3 ;  /* 0x000000ec03037211 */ /* 0x000fc600078f18ff */
[----:B------:R-:W-:Y:S01]  /*0e00*/  IMAD.SHL.U32 R0, R0, 0x10, RZ ;  /* 0x0000001000007824 */ /* 0x000fe200078e00ff */
[----:B------:R-:W-:Y:S02]  /*0e10*/  SHF.R.S32.HI R18, RZ, 0x3, R3 ;  /* 0x00000003ff127819 */ /* 0x000fe40000011403 */
[----:B------:R-:W-:Y:S02]  /*0e20*/  LOP3.LUT R5, R3, 0xfffffff8, RZ, 0xc0, !PT ;  /* 0xfffffff803057812 */ /* 0x000fe400078ec0ff */
[----:B------:R-:W-:Y:S01]  /*0e30*/  LOP3.LUT R213, R0, 0xfffffc00, RZ, 0xc0, !PT ;  /* 0xfffffc0000d57812 */ /* 0x000fe200078ec0ff */
[C---:B------:R-:W-:Y:S01]  /*0e40*/  VIADD R195, R18.reuse, 0x20 ;  /* 0x0000002012c37836 */ /* 0x040fe20000000000 */
[----:B------:R-:W-:Y:S01]  /*0e50*/  SHF.R.S32.HI R19, RZ, 0x1f, R18 ;  /* 0x0000001fff137819 */ /* 0x000fe20000011412 */
[C---:B------:R-:W-:Y:S02]  /*0e60*/  VIADD R222, R18.reuse, 0x40 ;  /* 0x0000004012de7836 */ /* 0x040fe40000000000 */
[----:B------:R-:W-:Y:S01]  /*0e70*/  VIADD R221, R18, 0x60 ;  /* 0x0000006012dd7836 */ /* 0x000fe20000000000 */
[----:B------:R-:W-:Y:S01]  /*0e80*/  SHF.R.S32.HI R0, RZ, 0x1f, R195 ;  /* 0x0000001fff007819 */ /* 0x000fe200000114c3 */
[----:B------:R-:W-:Y:S01]  /*0e90*/  IMAD.IADD R218, R236, 0x1, -R5 ;  /* 0x00000001ecda7824 */ /* 0x000fe200078e0a05 */
[----:B------:R-:W-:Y:S01]  /*0ea0*/  SHF.R.S32.HI R3, RZ, 0x1f, R222 ;  /* 0x0000001fff037819 */ /* 0x000fe200000114de */
[----:B------:R-:W-:Y:S01]  /*0eb0*/  IMAD.SHL.U32 R209, R18, 0x80, RZ ;  /* 0x0000008012d17824 */ /* 0x000fe200078e00ff */
[----:B------:R-:W-:Y:S01]  /*0ec0*/  SHF.R.S32.HI R2, RZ, 0x1f, R221 ;  /* 0x0000001fff027819 */ /* 0x000fe200000114dd */
[----:B------:R-:W-:Y:S01]  /*0ed0*/  IMAD.SHL.U32 R229, R222, 0x80, RZ ;  /* 0x00000080dee57824 */ /* 0x000fe200078e00ff */
[----:B------:R-:W-:Y:S01]  /*0ee0*/  LEA.HI R0, R0, R195, RZ, 0x3 ;  /* 0x000000c300007211 */ /* 0x000fe200078f18ff */
[----:B------:R-:W-:Y:S01]  /*0ef0*/  IMAD.SHL.U32 R228, R221, 0x80, RZ ;  /* 0x00000080dde47824 */ /* 0x000fe200078e00ff */
[----:B------:R-:W-:Y:S01]  /*0f00*/  LEA.HI R3, R3, R222, RZ, 0x3 ;  /* 0x000000de03037211 */ /* 0x000fe200078f18ff */
[----:B------:R-:W-:Y:S01]  /*0f10*/  IMAD.SHL.U32 R192, R218, 0x10, RZ ;  /* 0x00000010dac07824 */ /* 0x000fe200078e00ff */
[----:B------:R-:W-:Y:S01]  /*0f20*/  LEA.HI R2, R2, R221, RZ, 0x3 ;  /* 0x000000dd02027211 */ /* 0x000fe200078f18ff */
[----:B------:R-:W-:Y:S01]  /*0f30*/  IMAD.SHL.U32 R0, R0, 0x80, RZ ;  /* 0x0000008000007824 */ /* 0x000fe200078e00ff */
[----:B------:R-:W-:Y:S01]  /*0f40*/  SHF.L.U32 R208, R195, 0x7, RZ ;  /* 0x00000007c3d07819 */ /* 0x000fe200000006ff */
[----:B------:R-:W-:Y:S01]  /*0f50*/  IMAD.SHL.U32 R3, R3, 0x80, RZ ;  /* 0x0000008003037824 */ /* 0x000fe200078e00ff */
[----:B------:R-:W-:Y:S01]  /*0f60*/  LOP3.LUT R209, R209, 0x380, RZ, 0xc0, !PT ;  /* 0x00000380d1d17812 */ /* 0x000fe200078ec0ff */
[----:B------:R-:W-:Y:S01]  /*0f70*/  IMAD.SHL.U32 R232, R2, 0x80, RZ ;  /* 0x0000008002e87824 */ /* 0x000fe200078e00ff */
[----:B------:R-:W-:Y:S01]  /*0f80*/  LOP3.LUT R208, R208, 0x380, RZ, 0xc0, !PT ;  /* 0x00000380d0d07812 */ /* 0x000fe200078ec0ff */
[----:B------:R-:W-:Y:S01]  /*0f90*/  IMAD.SHL.U32 R22, R218, 0x8, RZ ;  /* 0x00000008da167824 */ /* 0x000fe200078e00ff */
[----:B------:R-:W-:-:S02]  /*0fa0*/  LOP3.LUT R229, R229, 0x380, RZ, 0xc0, !PT ;  /* 0x00000380e5e57812 */ /* 0x000fc400078ec0ff */
[----:B------:R-:W-:Y:S01]  /*0fb0*/  LOP3.LUT R228, R228, 0x380, RZ, 0xc0, !PT ;  /* 0x00000380e4e47812 */ /* 0x000fe200078ec0ff */
[----:B------:R-:W-:Y:S01]  /*0fc0*/  VIADD R199, R22, 0x40 ;  /* 0x0000004016c77836 */ /* 0x000fe20000000000 */
[----:B------:R-:W-:Y:S02]  /*0fd0*/  LOP3.LUT R215, R209, 0x70, R192, 0xf8, !PT ;  /* 0x00000070d1d77812 */ /* 0x000fe400078ef8c0 */
[----:B------:R-:W-:Y:S02]  /*0fe0*/  SHF.R.U32.HI R212, RZ, 0x3, R209 ;  /* 0x00000003ffd47819 */ /* 0x000fe400000116d1 */
[----:B------:R-:W-:Y:S02]  /*0ff0*/  SHF.R.U32.HI R210, RZ, 0x3, R208 ;  /* 0x00000003ffd27819 */ /* 0x000fe400000116d0 */
[--C-:B------:R-:W-:Y:S02]  /*1000*/  LOP3.LUT R2, R208, 0x70, R192.reuse, 0xf8, !PT ;  /* 0x00000070d0027812 */ /* 0x100fe400078ef8c0 */
[----:B------:R-:W-:-:S02]  /*1010*/  LOP3.LUT R4, R229, 0x70, R192, 0xf8, !PT ;  /* 0x00000070e5047812 */ /* 0x000fc400078ef8c0 */
[----:B------:R-:W-:Y:S02]  /*1020*/  SHF.R.U32.HI R233, RZ, 0x3, R229 ;  /* 0x00000003ffe97819 */ /* 0x000fe400000116e5 */
[----:B------:R-:W-:Y:S02]  /*1030*/  LOP3.LUT R5, R228, 0x70, R192, 0xf8, !PT ;  /* 0x00000070e4057812 */ /* 0x000fe400078ef8c0 */
[----:B------:R-:W-:Y:S02]  /*1040*/  SHF.R.U32.HI R231, RZ, 0x3, R228 ;  /* 0x00000003ffe77819 */ /* 0x000fe400000116e4 */
[----:B------:R-:W-:Y:S02]  /*1050*/  LOP3.LUT R211, R0, 0xfffffc00, RZ, 0xc0, !PT ;  /* 0xfffffc0000d37812 */ /* 0x000fe400078ec0ff */
[----:B------:R-:W-:Y:S02]  /*1060*/  LOP3.LUT R234, R3, 0xfffffc00, RZ, 0xc0, !PT ;  /* 0xfffffc0003ea7812 */ /* 0x000fe400078ec0ff */
[----:B------:R-:W-:-:S02]  /*1070*/  LOP3.LUT R232, R232, 0xfffffc00, RZ, 0xc0, !PT ;  /* 0xfffffc00e8e87812 */ /* 0x000fc400078ec0ff */
[----:B------:R-:W-:Y:S02]  /*1080*/  LOP3.LUT R215, R213, R215, R212, 0xf6, !PT ;  /* 0x000000d7d5d77212 */ /* 0x000fe400078ef6d4 */
[----:B------:R-:W-:Y:S02]  /*1090*/  LOP3.LUT R3, R211, R2, R210, 0xf6, !PT ;  /* 0x00000002d3037212 */ /* 0x000fe400078ef6d2 */
[----:B------:R-:W-:Y:S01]  /*10a0*/  LOP3.LUT R225, R234, R4, R233, 0xf6, !PT ;  /* 0x00000004eae17212 */ /* 0x000fe200078ef6e9 */
[----:B------:R-:W-:Y:S01]  /*10b0*/  IMAD.IADD R214, R16, 0x1, R215 ;  /* 0x0000000110d67824 */ /* 0x000fe200078e02d7 */
[----:B------:R-:W-:Y:S01]  /*10c0*/  LOP3.LUT R5, R232, R5, R231, 0xf6, !PT ;  /* 0x00000005e8057212 */ /* 0x000fe200078ef6e7 */
[C---:B------:R-:W-:Y:S01]  /*10d0*/  IMAD.IADD R226, R16.reuse, 0x1, R3 ;  /* 0x0000000110e27824 */ /* 0x040fe200078e0203 */
[----:B------:R-:W-:Y:S01]  /*10e0*/  SHF.R.S32.HI R216, RZ, 0x1f, R195 ;  /* 0x0000001fffd87819 */ /* 0x000fe200000114c3 */
[C---:B------:R-:W-:Y:S01]  /*10f0*/  IMAD.IADD R225, R16.reuse, 0x1, R225 ;  /* 0x0000000110e17824 */ /* 0x040fe200078e02e1 */
[----:B------:R-:W-:Y:S01]  /*1100*/  SHF.R.S32.HI R193, RZ, 0x1f, R192 ;  /* 0x0000001fffc17819 */ /* 0x000fe200000114c0 */
[----:B------:R-:W-:Y:S01]  /*1110*/  IMAD.IADD R224, R16, 0x1, R5 ;  /* 0x0000000110e07824 */ /* 0x000fe200078e0205 */
[----:B------:R-:W-:-:S07]  /*1120*/  SHF.R.S32.HI R23, RZ, 0x1f, R22 ;  /* 0x0000001fff177819 */ /* 0x000fce0000011416 */
.L_x_1457:
[----:B------:R-:W-:Y:S05]  /*1130*/  YIELD ;  /* 0x0000000000007946 */ /* 0x000fea0003800000 */
[----:B------:R-:W-:Y:S01]  /*1140*/  ULDC.64 UR4, c[0x0][0xa28] ;  /* 0x00028a0000047ab9 */ /* 0x000fe20000000a00 */
[----:B0-2345:R-:W0:Y:S01]  /*1150*/  LDC.64 R4, c[0x0][0xa08] ;  /* 0x00028200ff047b82 */ /* 0x03de220000000a00 */
[----:B------:R-:W-:Y:S01]  /*1160*/  ISETP.NE.U32.AND P1, PT, RZ, UR4, PT ;  /* 0x00000004ff007c0c */ /* 0x000fe2000bf25070 */
[----:B------:R-:W-:Y:S02]  /*1170*/  IMAD.MOV.U32 R11, RZ, RZ, RZ ;  /* 0x000000ffff0b7224 */ /* 0x000fe400078e00ff */
[----:B------:R-:W-:Y:S01]  /*1180*/  IMAD.MOV.U32 R25, RZ, RZ, RZ ;  /* 0x000000ffff197224 */ /* 0x000fe200078e00ff */
[----:B------:R-:W-:Y:S01]  /*1190*/  ISETP.NE.AND.EX P1, PT, RZ, UR5, PT, P1 ;  /* 0x00000005ff007c0c */ /* 0x000fe2000bf25310 */
[----:B------:R-:W-:-:S02]  /*11a0*/  ULDC.64 UR4, c[0x0][0xa18] ;  /* 0x0002860000047ab9 */ /* 0x000fc40000000a00 */
[----:B------:R-:W-:-:S04]  /*11b0*/  ISETP.NE.U32.AND P2, PT, RZ, UR4, PT ;  /* 0x00000004ff007c0c */ /* 0x000fc8000bf45070 */
[----:B------:R-:W-:Y:S01]  /*11c0*/  ISETP.NE.AND.EX P2, PT, RZ, UR5, PT, P2 ;  /* 0x00000005ff007c0c */ /* 0x000fe2000bf45320 */
[----:B------:R-:W-:Y:S02]  /*11d0*/  ULDC.64 UR4, c[0x0][0xa08] ;  /* 0x0002820000047ab9 */ /* 0x000fe40000000a00 */
[----:B------:R-:W-:-:S03]  /*11e0*/  ISETP.NE.U32.AND P0, PT, RZ, UR4, PT ;  /* 0x00000004ff007c0c */ /* 0x000fc6000bf05070 */
[----:B------:R-:W1:Y:S01]  /*11f0*/  @P1 LDC.64 R2, c[0x0][0xa28] ;  /* 0x00028a00ff021b82 */ /* 0x000e620000000a00 */
[----:B------:R-:W-:Y:S01]  /*1200*/  ISETP.NE.AND.EX P0, PT, RZ, UR5, PT, P0 ;  /* 0x00000005ff007c0c */ /* 0x000fe2000bf05300 */
[----:B0-----:R-:W-:-:S06]  /*1210*/  IMAD.WIDE R8, R207, 0x4, R4 ;  /* 0x00000004cf087825 */ /* 0x001fcc00078e0204 */
[----:B------:R-:W0:Y:S01]  /*1220*/  @P2 LDC.64 R6, c[0x0][0xa18] ;  /* 0x00028600ff062b82 */ /* 0x000e220000000a00 */
[----:B------:R-:W-:Y:S02]  /*1230*/  ULDC UR4, c[0x0][0x288] ;  /* 0x0000a20000047ab9 */ /* 0x000fe40000000800 */
[----:B------:R-:W-:Y:S01]  /*1240*/  IMAD.U32 R198, RZ, RZ, UR4 ;  /* 0x00000004ffc67e24 */ /* 0x000fe2000f8e00ff */
[----:B------:R-:W-:Y:S02]  /*1250*/  ULDC.64 UR4, c[0x0][0x3f8] ;  /* 0x0000fe0000047ab9 */ /* 0x000fe40000000a00 */
[----:B------:R2:W5:Y:S01]  /*1260*/  @P0 LDG.E R25, desc[UR46][R8.64] ;  /* 0x0000002e08190981 */ /* 0x000562000c1e1900 */
[----:B-1----:R-:W-:-:S05]  /*1270*/  @P1 IMAD.WIDE R2, R207, 0x4, R2 ;  /* 0x00000004cf021825 */ /* 0x002fca00078e0202 */
[----:B------:R2:W5:Y:S01]  /*1280*/  @P1 LDG.E R11, desc[UR46][R2.64] ;  /* 0x0000002e020b1981 */ /* 0x000562000c1e1900 */
[----:B0-----:R-:W-:-:S05]  /*1290*/  @P2 IMAD.WIDE R4, R207, 0x4, R6 ;  /* 0x00000004cf042825 */ /* 0x001fca00078e0206 */
        /* <DEDUP_REMOVED lines=10> */
[----:B--2---:R-:W-:Y:S06]  /*1340*/  @P2 BRA `(.L_x_1211) ;  /* 0x0000000000242947 */ /* 0x004fec0003800000 */
        /* <DEDUP_REMOVED lines=9> */
.L_x_1211:
[----:B------:R-:W-:Y:S01]  /*13e0*/  ULDC.64 UR4, c[0x0][0xa20] ;  /* 0x0002880000047ab9 */ /* 0x000fe20000000a00 */
[----:B------:R-:W-:Y:S01]  /*13f0*/  IMAD.MOV.U32 R220, RZ, RZ, R205 ;  /* 0x000000ffffdc7224 */ /* 0x000fe200078e00cd */
[----:B------:R-:W-:Y:S01]  /*1400*/  ISETP.NE.U32.AND P1, PT, RZ, UR4, PT ;  /* 0x00000004ff007c0c */ /* 0x000fe2000bf25070 */
[----:B------:R-:W-:Y:S01]  /*1410*/  IMAD.MOV.U32 R219, RZ, RZ, R207 ;  /* 0x000000ffffdb7224 */ /* 0x000fe200078e00cf */
[----:B------:R-:W-:Y:S02]  /*1420*/  MOV R217, R206 ;  /* 0x000000ce00d97202 */ /* 0x000fe40000000f00 */
[----:B------:R-:W-:-:S13]  /*1430*/  ISETP.NE.AND.EX P1, PT, RZ, UR5, PT, P1 ;  /* 0x00000005ff007c0c */ /* 0x000fda000bf25310 */
[----:B------:R-:W-:Y:S05]  /*1440*/  @!P1 BRA `(.L_x_1212) ;  /* 0x0000000000109947 */ /* 0x000fea0003800000 */
[----:B------:R-:W0:Y:S02]  /*1450*/  LDC.64 R2, c[0x0][0xa20] ;  /* 0x00028800ff027b82 */ /* 0x000e240000000a00 */
[----:B0-----:R-:W-:-:S05]  /*1460*/  IMAD.WIDE R2, R207, 0x4, R2 ;  /* 0x00000004cf027825 */ /* 0x001fca00078e0202 */
[----:B------:R0:W5:Y:S01]  /*1470*/  LDG.E R24, desc[UR46][R2.64] ;  /* 0x0000002e02187981 */ /* 0x000162000c1e1900 */
[----:B------:R-:W-:Y:S05]  /*1480*/  BRA `(.L_x_1213) ;  /* 0x0000000000107947 */ /* 0x000fea0003800000 */
.L_x_1212:
[----:B------:R-:W-:Y:S05]  /*1490*/  @!P0 BRA `(.L_x_1213) ;  /* 0x00000000000c8947 */ /* 0x000fea0003800000 */
[----:B------:R-:W2:Y:S04]  /*14a0*/  LDG.E R3, desc[UR46][R8.64] ;  /* 0x0000002e08037981 */ /* 0x000ea8000c1e1900 */
[----:B------:R-:W2:Y:S02]  /*14b0*/  LDG.E R24, desc[UR46][R8.64+0x4] ;  /* 0x0000042e08187981 */ /* 0x000ea4000c1e1900 */
[----:B--2---:R-:W-:-:S07]  /*14c0*/  IMAD.IADD R24, R24, 0x1, -R3 ;  /* 0x0000000118187824 */ /* 0x004fce00078e0a03 */
.L_x_1213:
[----:B------:R-:W-:Y:S01]  /*14d0*/  ULDC.64 UR4, c[0x0][0xa10] ;  /* 0x0002840000047ab9 */ /* 0x000fe20000000a00 */
[----:B------:R-:W1:Y:S01]  /*14e0*/  LDC.64 R8, c[0x0][0x9e0] ;  /* 0x00027800ff087b82 */ /* 0x000e620000000a00 */
[----:B------:R-:W-:-:S04]  /*14f0*/  ISETP.NE.U32.AND P0, PT, RZ, UR4, PT ;  /* 0x00000004ff007c0c */ /* 0x000fc8000bf05070 */
[----:B------:R-:W-:Y:S01]  /*1500*/  ISETP.NE.AND.EX P0, PT, RZ, UR5, PT, P0 ;  /* 0x00000005ff007c0c */ /* 0x000fe2000bf05300 */
[----:B------:R-:W-:Y:S02]  /*1510*/  ULDC.64 UR4, c[0x0][0xa30] ;  /* 0x00028c0000047ab9 */ /* 0x000fe40000000a00 */
[----:B------:R-:W-:-:S04]  /*1520*/  ISETP.NE.U32.AND P1, PT, RZ, UR4, PT ;  /* 0x00000004ff007c0c */ /* 0x000fc8000bf25070 */
[----:B------:R-:W-:-:S06]  /*1530*/  ISETP.NE.AND.EX P1, PT, RZ, UR5, PT, P1 ;  /* 0x00000005ff007c0c */ /* 0x000fcc000bf25310 */
[----:B0-----:R-:W0:Y:S08]  /*1540*/  @P0 LDC.64 R2, c[0x0][0xa10] ;  /* 0x00028400ff020b82 */ /* 0x001e300000000a00 */
[----:B------:R-:W2:Y:S01]  /*1550*/  @P1 LDC.64 R4, c[0x0][0xa30] ;  /* 0x00028c00ff041b82 */ /* 0x000ea20000000a00 */
[----:B0-----:R-:W-:-:S05]  /*1560*/  @P0 IMAD.WIDE R2, R207, 0x4, R2 ;  /* 0x00000004cf020825 */ /* 0x001fca00078e0202 */
[----:B------:R-:W3:Y:S04]  /*1570*/  @P0 LDG.E R0, desc[UR46][R2.64] ;  /* 0x0000002e02000981 */ /* 0x000ee8000c1e1900 */
[----:B------:R-:W3:Y:S01]  /*1580*/  @P0 LDG.E R7, desc[UR46][R2.64+0x4] ;  /* 0x0000042e02070981 */ /* 0x000ee2000c1e1900 */
[----:B-----5:R-:W-:Y:S02]  /*1590*/  IMAD.MOV.U32 R27, RZ, RZ, R24 ;  /* 0x000000ffff1b7224 */ /* 0x020fe400078e0018 */
[----:B--2---:R-:W-:-:S04]  /*15a0*/  @P1 IMAD.WIDE R4, R207, 0x4, R4 ;  /* 0x00000004cf041825 */ /* 0x004fc800078e0204 */
[----:B------:R-:W-:Y:S01]  /*15b0*/  IMAD.IADD R11, R24, 0x1, -R11 ;  /* 0x00000001180b7824 */ /* 0x000fe200078e0a0b */
[----:B------:R0:W5:Y:S01]  /*15c0*/  @P1 LDG.E R27, desc[UR46][R4.64] ;  /* 0x0000002e041b1981 */ /* 0x000162000c1e1900 */
[----:B-1----:R-:W-:Y:S02]  /*15d0*/  ISETP.GE.AND P1, PT, R9, 0x1, PT ;  /* 0x000000010900780c */ /* 0x002fe40003f26270 */
[----:B------:R-:W-:Y:S01]  /*15e0*/  LEA R6, R205, 0x80, 0x7 ;  /* 0x00000080cd067811 */ /* 0x000fe200078e38ff */
[----:B---3--:R-:W-:-:S04]  /*15f0*/  @P0 IMAD.IADD R48, R7, 0x1, -R0 ;  /* 0x0000000107300824 */ /* 0x008fc800078e0a00 */
[----:B------:R-:W-:-:S04]  /*1600*/  IMAD.IADD R197, R11, 0x1, R48 ;  /* 0x000000010bc57824 */ /* 0x000fc800078e0230 */
[C---:B------:R-:W-:Y:S01]  /*1610*/  VIADD R0, R197.reuse, 0x3f ;  /* 0x0000003fc5007836 */ /* 0x040fe20000000000 */
[----:B------:R-:W-:-:S04]  /*1620*/  IADD3 R3, R197, R6, -R198 ;  /* 0x00000006c5037210 */ /* 0x000fc80007ffe8c6 */
[----:B------:R-:W-:-:S04]  /*1630*/  SHF.R.S32.HI R7, RZ, 0x1f, R0 ;  /* 0x0000001fff077819 */ /* 0x000fc80000011400 */
[----:B------:R-:W-:Y:S01]  /*1640*/  LEA.HI R7, R7, R0, RZ, 0x6 ;  /* 0x0000000007077211 */ /* 0x000fe200078f30ff */
[----:B------:R-:W-:-:S03]  /*1650*/  IMAD.IADD R0, R3, 0x1, R8 ;  /* 0x0000000103007824 */ /* 0x000fc600078e0208 */
[----:B------:R-:W-:Y:S01]  /*1660*/  SHF.R.S32.HI R56, RZ, 0x6, R7 ;  /* 0x00000006ff387819 */ /* 0x000fe20000011407 */
[----:B0-----:R-:W-:Y:S06]  /*1670*/  @!P1 BRA `(.L_x_1214) ;  /* 0x0000000000489947 */ /* 0x001fec0003800000 */
[C---:B------:R-:W-:Y:S01]  /*1680*/  ISETP.GT.AND P0, PT, R3.reuse, RZ, PT ;  /* 0x000000ff0300720c */ /* 0x040fe20003f04270 */
[----:B------:R-:W-:Y:S01]  /*1690*/  BSSY B0, `(.L_x_1215) ;  /* 0x000000e000007945 */ /* 0x000fe20003800000 */
[----:B------:R-:W-:-:S11]  /*16a0*/  VIADD R2, R3, 0xffffffff ;  /* 0xffffffff03027836 */ /* 0x000fd60000000000 */
        /* <DEDUP_REMOVED lines=8> */
.L_x_1216:
[----:B------:R-:W-:-:S13]  /*1730*/  ISETP.NE.AND P0, PT, R9, 0x1, PT ;  /* 0x000000010900780c */ /* 0x000fda0003f05270 */
[----:B------:R-:W0:Y:S02]  /*1740*/  @P0 LDC.64 R4, c[0x0][0x9e8] ;  /* 0x00027a00ff040b82 */ /* 0x000e240000000a00 */
[----:B0-----:R-:W-:-:S05]  /*1750*/  @P0 IMAD.HI.U32 R4, R2, R4, RZ ;  /* 0x0000000402040227 */ /* 0x001fca00078e00ff */
[----:B------:R-:W-:-:S07]  /*1760*/  @P0 SHF.R.U32.HI R2, RZ, R5, R4 ;  /* 0x00000005ff020219 */ /* 0x000fce0000011604 */
.L_x_1217:
[----:B------:R-:W-:Y:S05]  /*1770*/  BSYNC B0 ;  /* 0x0000000000007941 */ /* 0x000fea0003800000 */
.L_x_1215:
[----:B------:R-:W-:-:S05]  /*1780*/  IMAD R3, R2, R9, R9 ;  /* 0x0000000902037224 */ /* 0x000fca00078e0209 */
[----:B------:R-:W-:-:S07]  /*1790*/  VIMNMX R0, R0, R3, PT ;  /* 0x0000000300007248 */ /* 0x000fce0003fe0100 */
.L_x_1214:
[----:B------:R-:W-:Y:S01]  /*17a0*/  IMAD R2, R205, 0x80, -R198 ;  /* 0x00000080cd027824 */ /* 0x000fe200078e0ac6 */
[----:B------:R-:W-:-:S03]  /*17b0*/  ULDC UR4, c[0x0][0x9dc] ;  /* 0x0002770000047ab9 */ /* 0x000fc60000000800 */
[----:B------:R-:W-:-:S04]  /*17c0*/  IMAD.IADD R2, R197, 0x1, R2 ;  /* 0x00000001c5027824 */ /* 0x000fc800078e0202 */
[----:B------:R-:W-:Y:S01]  /*17d0*/  VIADD R3, R2, -UR4 ;  /* 0x8000000402037c36 */ /* 0x000fe20008000000 */
[----:B------:R-:W-:Y:S06]  /*17e0*/  @!P1 BRA `(.L_x_1218) ;  /* 0x0000000000449947 */ /* 0x000fec0003800000 */
[----:B------:R-:W-:Y:S01]  /*17f0*/  ISETP.GT.AND P0, PT, R2, -0x1, PT ;  /* 0xffffffff0200780c */ /* 0x000fe20003f04270 */
[----:B------:R-:W-:-:S12]  /*1800*/  BSSY B0, `(.L_x_1219) ;  /* 0x000000d000007945 */ /* 0x000fd80003800000 */
        /* <DEDUP_REMOVED lines=8> */
.L_x_1220:
[----:B------:R-:W-:-:S13]  /*1890*/  ISETP.NE.AND P0, PT, R9, 0x1, PT ;  /* 0x000000010900780c */ /* 0x000fda0003f05270 */
[----:B------:R-:W0:Y:S02]  /*18a0*/  @P0 LDC.64 R4, c[0x0][0x9e8] ;  /* 0x00027a00ff040b82 */ /* 0x000e240000000a00 */
[----:B0-----:R-:W-:-:S05]  /*18b0*/  @P0 IMAD.HI.U32 R4, R2, R4, RZ ;  /* 0x0000000402040227 */ /* 0x001fca00078e00ff */
[----:B------:R-:W-:-:S07]  /*18c0*/  @P0 SHF.R.U32.HI R2, RZ, R5, R4 ;  /* 0x00000005ff020219 */ /* 0x000fce0000011604 */
.L_x_1221:
[----:B------:R-:W-:Y:S05]  /*18d0*/  BSYNC B0 ;  /* 0x0000000000007941 */ /* 0x000fea0003800000 */
.L_x_1219:
[----:B------:R-:W-:-:S05]  /*18e0*/  IMAD R2, R2, R9, RZ ;  /* 0x0000000902027224 */ /* 0x000fca00078e02ff */
[----:B------:R-:W-:-:S07]  /*18f0*/  VIMNMX R3, R3, R2, !PT ;  /* 0x0000000203037248 */ /* 0x000fce0007fe0100 */
.L_x_1218:
[----:B------:R-:W-:Y:S01]  /*1900*/  VIADD R0, R0, 0x3f ;  /* 0x0000003f00007836 */ /* 0x000fe20000000000 */
[----:B------:R-:W-:-:S04]  /*1910*/  SHF.R.S32.HI R2, RZ, 0x1f, R3 ;  /* 0x0000001fff027819 */ /* 0x000fc80000011403 */
[----:B------:R-:W-:Y:S02]  /*1920*/  SHF.R.S32.HI R5, RZ, 0x1f, R0 ;  /* 0x0000001fff057819 */ /* 0x000fe40000011400 */
[----:B------:R-:W-:Y:S02]  /*1930*/  LEA.HI R2, R2, R3, RZ, 0x6 ;  /* 0x0000000302027211 */ /* 0x000fe400078f30ff */
[----:B------:R-:W-:Y:S02]  /*1940*/  LEA.HI R5, R5, R0, RZ, 0x6 ;  /* 0x0000000005057211 */ /* 0x000fe400078f30ff */
[----:B------:R-:W-:Y:S02]  /*1950*/  SHF.R.S32.HI R2, RZ, 0x6, R2 ;  /* 0x00000006ff027819 */ /* 0x000fe40000011402 */
[----:B------:R-:W-:Y:S02]  /*1960*/  SHF.R.S32.HI R5, RZ, 0x6, R5 ;  /* 0x00000006ff057819 */ /* 0x000fe40000011405 */
[----:B------:R-:W-:-:S02]  /*1970*/  VIMNMX R2, RZ, R2, !PT ;  /* 0x00000002ff027248 */ /* 0x000fc40007fe0100 */
[----:B------:R-:W-:-:S03]  /*1980*/  VIMNMX R5, R56, R5, PT ;  /* 0x0000000538057248 */ /* 0x000fc60003fe0100 */
[--C-:B------:R-:W-:Y:S02]  /*1990*/  IMAD R2, R2, 0x40, -R11.reuse ;  /* 0x0000004002027824 */ /* 0x100fe400078e0a0b */
[----:B------:R-:W-:-:S03]  /*19a0*/  IMAD R5, R5, 0x40, -R11 ;  /* 0x0000004005057824 */ /* 0x000fc600078e0a0b */
[----:B------:R-:W-:Y:S02]  /*19b0*/  VIMNMX R2, RZ, R2, !PT ;  /* 0x00000002ff027248 */ /* 0x000fe40007fe0100 */
[----:B------:R-:W-:Y:S02]  /*19c0*/  VIMNMX R5, R5, R48, PT ;  /* 0x0000003005057248 */ /* 0x000fe40003fe0100 */
[----:B------:R-:W-:Y:S02]  /*19d0*/  SHF.R.U32.HI R26, RZ, 0x6, R2 ;  /* 0x00000006ff1a7819 */ /* 0x000fe40000011602 */
[----:B------:R-:W-:-:S03]  /*19e0*/  ISETP.GT.AND P0, PT, R5, R2, PT ;  /* 0x000000020500720c */ /* 0x000fc60003f04270 */
[----:B------:R-:W-:-:S10]  /*19f0*/  IMAD.MOV.U32 R49, RZ, RZ, R26 ;  /* 0x000000ffff317224 */ /* 0x000fd400078e001a */
[----:B------:R-:W-:-:S05]  /*1a00*/  @P0 VIADD R0, R5, 0x3f ;  /* 0x0000003f05000836 */ /* 0x000fca0000000000 */
[----:B------:R-:W-:-:S04]  /*1a10*/  @P0 SHF.R.S32.HI R3, RZ, 0x1f, R0 ;  /* 0x0000001fff030819 */ /* 0x000fc80000011400 */
[----:B------:R-:W-:-:S04]  /*1a20*/  @P0 LEA.HI R3, R3, R0, RZ, 0x6 ;  /* 0x0000000003030211 */ /* 0x000fc800078f30ff */
[----:B------:R-:W-:Y:S02]  /*1a30*/  @P0 SHF.R.S32.HI R49, RZ, 0x6, R3 ;  /* 0x00000006ff310819 */ /* 0x000fe40000011403 */
[----:B------:R-:W-:Y:S02]  /*1a40*/  PLOP3.LUT P0, PT, PT, PT, PT, 0x80, 0x0 ;  /* 0x000000000000781c */ /* 0x000fe40003f0f070 */
[----:B------:R-:W-:-:S13]  /*1a50*/  ISETP.GT.AND P1, PT, R49, R26, PT ;  /* 0x0000001a3100720c */ /* 0x000fda0003f24270 */
[----:B------:R-:W-:Y:S05]  /*1a60*/  @!P1 BRA `(.L_x_1222) ;  /* 0x0000005800349947 */ /* 0x000fea0003800000 */
        /* <DEDUP_REMOVED lines=19> */
[----:B-1---5:R-:W-:Y:S05]  /*1ba0*/  CALL.ABS.NOINC R2 ;  /* 0x0000000002007343 */ /* 0x022fea0003c00000 */
.L_x_1224:
[----:B------:R-:W-:Y:S05]  /*1bb0*/  BSYNC B6 ;  /* 0x0000000000067941 */ /* 0x000fea0003800000 */
.L_x_1223:
        /* <DEDUP_REMOVED lines=20> */
.L_x_1226:
[----:B------:R-:W-:Y:S05]  /*1d00*/  BSYNC B6 ;  /* 0x0000000000067941 */ /* 0x000fea0003800000 */
.L_x_1225:
[----:B------:R-:W-:Y:S01]  /*1d10*/  ULDC.64 UR4, c[0x0][0x9f8] ;  /* 0x00027e0000047ab9 */ /* 0x000fe20000000a00 */
[----:B------:R-:W-:Y:S01]  /*1d20*/  IMAD.MOV.U32 R4, RZ, RZ, R207 ;  /* 0x000000ffff047224 */ /* 0x000fe200078e00cf */
[----:B------:R-:W-:Y:S01]  /*1d30*/  ISETP.NE.U32.AND P0, PT, RZ, UR4, PT ;  /* 0x00000004ff007c0c */ /* 0x000fe2000bf05070 */
[----:B------:R-:W0:Y:S08]  /*1d40*/  LDC R0, c[0x0][0x428] ;  /* 0x00010a00ff007b82 */ /* 0x000e300000000800 */
[----:B------:R-:W1:Y:S01]  /*1d50*/  LDC.64 R66, c[0x0][0x2f0] ;  /* 0x0000bc00ff427b82 */ /* 0x000e620000000a00 */
[----:B------:R-:W-:Y:S01]  /*1d60*/  ISETP.NE.AND.EX P0, PT, RZ, UR5, PT, P0 ;  /* 0x00000005ff007c0c */ /* 0x000fe2000bf05300 */
[----:B------:R-:W2:Y:S01]  /*1d70*/  S2R R21, SR_TID.X ;  /* 0x0000000000157919 */ /* 0x000ea20000002100 */
[----:B------:R-:W-:Y:S01]  /*1d80*/  IMAD.IADD R47, R25, 0x1, R24 ;  /* 0x00000001192f7824 */ /* 0x000fe200078e0218 */
[----:B------:R-:W-:Y:S01]  /*1d90*/  ULDC.64 UR6, c[0x0][0xa08] ;  /* 0x0002820000067ab9 */ /* 0x000fe20000000a00 */
[----:B------:R-:W-:-:S03]  /*1da0*/  ULDC.64 UR4, c[0x0][0x2f8] ;  /* 0x0000be0000047ab9 */ /* 0x000fc60000000a00 */
[----:B------:R-:W3:Y:S08]  /*1db0*/  LDC.64 R70, c[0x0][0x3e8] ;  /* 0x0000fa00ff467b82 */ /* 0x000ef00000000a00 */
[----:B------:R-:W4:Y:S08]  /*1dc0*/  @P0 LDC.64 R2, c[0x0][0x9f8] ;  /* 0x00027e00ff020b82 */ /* 0x000f300000000a00 */
[----:B------:R-:W3:Y:S08]  /*1dd0*/  LDC R13, c[0x0][0x3d4] ;  /* 0x0000f500ff0d7b82 */ /* 0x000ef00000000800 */
[----:B------:R-:W3:Y:S01]  /*1de0*/  LDC.64 R74, c[0x0][0x3d8] ;  /* 0x0000f600ff4a7b82 */ /* 0x000ee20000000a00 */
[----:B----4-:R-:W-:-:S05]  /*1df0*/  @P0 IMAD.WIDE R2, R207, 0x4, R2 ;  /* 0x00000004cf020825 */ /* 0x010fca00078e0202 */
[----:B------:R4:W3:Y:S01]  /*1e00*/  @P0 LDG.E R4, desc[UR46][R2.64] ;  /* 0x0000002e02040981 */ /* 0x0008e2000c1e1900 */
[----:B0-----:R-:W-:Y:S01]  /*1e10*/  ISETP.NE.AND P0, PT, R0, 0x1, PT ;  /* 0x000000010000780c */ /* 0x001fe20003f05270 */
[-C--:B-1----:R-:W-:Y:S01]  /*1e20*/  IMAD.WIDE.U32 R60, R18, R66.reuse, R192 ;  /* 0x00000042123c7225 */ /* 0x082fe200078e00c0 */
[----:B------:R-:W-:Y:S02]  /*1e30*/  SHF.R.S32.HI R15, RZ, 0x1f, R47 ;  /* 0x0000001fff0f7819 */ /* 0x000fe4000001142f */
[----:B--2---:R-:W-:Y:S01]  /*1e40*/  SHF.R.U32.HI R28, RZ, 0x7, R21 ;  /* 0x00000007ff1c7819 */ /* 0x004fe20000011615 */
[----:B------:R-:W-:Y:S01]  /*1e50*/  VIADD R100, R192, 0x80 ;  /* 0x00000080c0647836 */ /* 0x000fe20000000000 */
[----:B------:R-:W-:Y:S01]  /*1e60*/  IADD3 R46, P1, R18, R47, RZ ;  /* 0x0000002f122e7210 */ /* 0x000fe20007f3e0ff */
[-C--:B------:R-:W-:Y:S01]  /*1e70*/  IMAD R6, R15, R66.reuse, RZ ;  /* 0x000000420f067224 */ /* 0x080fe200078e02ff */
[----:B------:R-:W-:Y:S01]  /*1e80*/  ISETP.NE.AND P6, PT, R28, 0x1, PT ;  /* 0x000000011c00780c */ /* 0x000fe20003fc5270 */
[----:B----4-:R-:W-:Y:S01]  /*1e90*/  IMAD.WIDE.U32 R2, R47, R66, RZ ;  /* 0x000000422f027225 */ /* 0x010fe200078e00ff */
[----:B------:R-:W-:-:S02]  /*1ea0*/  SHF.L.U64.HI R63, R66, 0x5, R67 ;  /* 0x00000005423f7819 */ /* 0x000fc40000010243 */
[----:B---3--:R-:W-:Y:S01]  /*1eb0*/  SHF.L.U64.HI R68, R70, 0x6, R71 ;  /* 0x0000000646447819 */ /* 0x008fe20000010247 */
[----:B------:R-:W0:Y:S01]  /*1ec0*/  @P0 LDC R5, c[0x0][0x42c] ;  /* 0x00010b00ff050b82 */ /* 0x000e220000000800 */
[----:B------:R-:W-:Y:S01]  /*1ed0*/  IMAD.SHL.U32 R65, R66, 0x40, RZ ;  /* 0x0000004042417824 */ /* 0x000fe200078e00ff */
[----:B------:R-:W-:Y:S01]  /*1ee0*/  SHF.L.U64.HI R72, R74, 0x6, R75 ;  /* 0x000000064a487819 */ /* 0x000fe2000001024b */
[----:B------:R-:W-:Y:S02]  /*1ef0*/  IMAD.SHL.U32 R69, R70, 0x20, RZ ;  /* 0x0000002046457824 */ /* 0x000fe400078e00ff */
[----:B------:R-:W-:Y:S02]  /*1f00*/  IMAD.SHL.U32 R73, R74, 0x20, RZ ;  /* 0x000000204a497824 */ /* 0x000fe400078e00ff */
[----:B------:R-:W-:Y:S01]  /*1f10*/  IMAD.SHL.U32 R76, R13, 0x2, RZ ;  /* 0x000000020d4c7824 */ /* 0x000fe200078e00ff */
[----:B------:R-:W1:Y:S01]  /*1f20*/  @P0 LDC R7, c[0x0][0x430] ;  /* 0x00010c00ff070b82 */ /* 0x000e620000000800 */
[----:B0-----:R-:W-:-:S04]  /*1f30*/  @P0 IMAD.HI.U32 R0, R206, R5, RZ ;  /* 0x00000005ce000227 */ /* 0x001fc800078e00ff */
[----:B------:R-:W-:Y:S01]  /*1f40*/  IMAD.MOV.U32 R5, RZ, RZ, R206 ;  /* 0x000000ffff057224 */ /* 0x000fe200078e00ce */
[----:B-1----:R-:W-:Y:S01]  /*1f50*/  @P0 SHF.R.U32.HI R5, RZ, R7, R0 ;  /* 0x00000007ff050219 */ /* 0x002fe20000011600 */
[----:B------:R-:W-:Y:S01]  /*1f60*/  IMAD R7, R47, R67, R6 ;  /* 0x000000432f077224 */ /* 0x000fe200078e0206 */
[----:B------:R-:W-:Y:S02]  /*1f70*/  ISETP.NE.U32.AND P0, PT, RZ, UR6, PT ;  /* 0x00000006ff007c0c */ /* 0x000fe4000bf05070 */
[----:B------:R-:W-:Y:S02]  /*1f80*/  SHF.R.S32.HI R8, RZ, 0x1f, R5 ;  /* 0x0000001fff087819 */ /* 0x000fe40000011405 */
[----:B------:R-:W-:Y:S02]  /*1f90*/  IADD3 R3, R3, R7, RZ ;  /* 0x0000000703037210 */ /* 0x000fe40007ffe0ff */
[----:B------:R-:W-:Y:S01]  /*1fa0*/  ISETP.NE.AND.EX P0, PT, RZ, UR7, PT, P0 ;  /* 0x00000007ff007c0c */ /* 0x000fe2000bf05300 */
[----:B------:R-:W-:Y:S01]  /*1fb0*/  IMAD R6, R8, UR4, RZ ;  /* 0x0000000408067c24 */ /* 0x000fe2000f8e02ff */
[----:B------:R-:W-:Y:S01]  /*1fc0*/  IADD3.X R47, R19, R15, RZ, P1, !PT ;  /* 0x0000000f132f7210 */ /* 0x000fe20000ffe4ff */
[----:B------:R-:W-:-:S04]  /*1fd0*/  IMAD.WIDE.U32 R2, R5, UR4, R2 ;  /* 0x0000000405027c25 */ /* 0x000fc8000f8e0002 */
[----:B------:R-:W-:Y:S01]  /*1fe0*/  IMAD R7, R5, UR5, R6 ;  /* 0x0000000505077c24 */ /* 0x000fe2000f8e0206 */
[----:B------:R-:W-:Y:S01]  /*1ff0*/  ULDC.64 UR4, c[0x0][0x300] ;  /* 0x0000c00000047ab9 */ /* 0x000fe20000000a00 */
[----:B------:R-:W-:Y:S02]  /*2000*/  IMAD R6, R19, R70, RZ ;  /* 0x0000004613067224 */ /* 0x000fe400078e02ff */
[----:B------:R-:W-:Y:S01]  /*2010*/  IMAD.IADD R3, R3, 0x1, R7 ;  /* 0x0000000103037824 */ /* 0x000fe200078e0207 */
[----:B------:R-:W-:Y:S02]  /*2020*/  SHF.R.S32.HI R0, RZ, 0x1f, R4 ;  /* 0x0000001fff007819 */ /* 0x000fe40000011404 */
[----:B------:R-:W-:Y:S02]  /*2030*/  SEL R25, R4, RZ, !P0 ;  /* 0x000000ff04197207 */ /* 0x000fe40004000000 */
[----:B------:R-:W-:-:S03]  /*2040*/  SEL R10, R0, RZ, !P0 ;  /* 0x000000ff000a7207 */ /* 0x000fc60004000000 */
[----:B------:R-:W-:-:S04]  /*2050*/  IMAD.WIDE.U32 R40, R25, UR4, R2 ;  /* 0x0000000419287c25 */ /* 0x000fc8000f8e0002 */
[----:B------:R-:W-:Y:S01]  /*2060*/  IMAD R0, R10, UR4, RZ ;  /* 0x000000040a007c24 */ /* 0x000fe2000f8e02ff */
[----:B------:R-:W-:-:S03]  /*2070*/  IADD3 R57, P0, R40, R60, RZ ;  /* 0x0000003c28397210 */ /* 0x000fc60007f1e0ff */
[----:B------:R-:W-:Y:S01]  /*2080*/  IMAD R7, R25, UR5, R0 ;  /* 0x0000000519077c24 */ /* 0x000fe2000f8e0200 */
[----:B------:R-:W-:Y:S05]  /*2090*/  @!P6 WARPSYNC.ALL ;  /* 0x000000000000e948 */ /* 0x000fea0003800000 */
[----:B------:R-:W-:Y:S01]  /*20a0*/  ULDC.64 UR4, c[0x0][0x320] ;  /* 0x0000c80000047ab9 */ /* 0x000fe20000000a00 */
[----:B------:R-:W-:Y:S02]  /*20b0*/  IMAD R0, R19, R66, RZ ;  /* 0x0000004213007224 */ /* 0x000fe400078e02ff */
[----:B------:R-:W-:Y:S02]  /*20c0*/  IMAD R2, R8, UR4, RZ ;  /* 0x0000000408027c24 */ /* 0x000fe4000f8e02ff */
[----:B------:R-:W-:-:S02]  /*20d0*/  IMAD R3, R18, R67, R0 ;  /* 0x0000004312037224 */ /* 0x000fc400078e0200 */
[----:B------:R-:W-:Y:S02]  /*20e0*/  IMAD R9, R5, UR5, R2 ;  /* 0x0000000505097c24 */ /* 0x000fe4000f8e0202 */
[----:B------:R-:W-:Y:S02]  /*20f0*/  IMAD.IADD R0, R41, 0x1, R7 ;  /* 0x0000000129007824 */ /* 0x000fe400078e0207 */
[----:B------:R-:W-:Y:S01]  /*2100*/  IMAD.WIDE.U32 R4, R5, UR4, R192 ;  /* 0x0000000405047c25 */ /* 0x000fe2000f8e00c0 */
[----:B------:R-:W-:Y:S02]  /*2110*/  ULDC.64 UR4, c[0x0][0x328] ;  /* 0x0000ca0000047ab9 */ /* 0x000fe40000000a00 */
[----:B------:R-:W-:Y:S01]  /*2120*/  IADD3.X R60, R0, R61, R3, P0, !PT ;  /* 0x0000003d003c7210 */ /* 0x000fe200007fe403 */
[----:B------:R-:W-:Y:S01]  /*2130*/  IMAD.IADD R5, R5, 0x1, R9 ;  /* 0x0000000105057824 */ /* 0x000fe200078e0209 */
[----:B------:R-:W-:Y:S01]  /*2140*/  @!P6 BAR.SYNC.DEFER_BLOCKING 0x9, 0x100 ;  /* 0x024400000000eb1d */ /* 0x000fe20000010000 */
[----:B------:R-:W-:Y:S01]  /*2150*/  IMAD.WIDE.U32 R2, R18, R70, R22 ;  /* 0x0000004612027225 */ /* 0x000fe200078e0016 */
[----:B------:R-:W-:-:S02]  /*2160*/  ISETP.GE.AND P0, PT, R192, R13, PT ;  /* 0x0000000dc000720c */ /* 0x000fc40003f06270 */
[----:B------:R-:W-:Y:S01]  /*2170*/  SHF.L.U64.HI R61, R66, 0x6, R67 ;  /* 0x00000006423d7819 */ /* 0x000fe20000010243 */
[----:B------:R-:W-:Y:S01]  /*2180*/  IMAD R9, R18, R71, R6 ;  /* 0x0000004712097224 */ /* 0x000fe200078e0206 */
[----:B------:R-:W-:Y:S01]  /*2190*/  SHF.L.U64.HI R67, R70, 0x5, R71 ;  /* 0x0000000546437819 */ /* 0x000fe20000010247 */
[----:B------:R-:W-:Y:S02]  /*21a0*/  IMAD R8, R10, UR4, RZ ;  /* 0x000000040a087c24 */ /* 0x000fe4000f8e02ff */
[----:B------:R-:W-:Y:S01]  /*21b0*/  IMAD.IADD R21, R3, 0x1, R9 ;  /* 0x0000000103157824 */ /* 0x000fe200078e0209 */
[----:B------:R-:W-:Y:S01]  /*21c0*/  SEL R3, R13, RZ, P0 ;  /* 0x000000ff0d037207 */ /* 0x000fe20000000000 */
[----:B------:R-:W-:Y:S02]  /*21d0*/  IMAD R83, R25, UR5, R8 ;  /* 0x0000000519537c24 */ /* 0x000fe4000f8e0208 */
[----:B------:R-:W-:-:S04]  /*21e0*/  IMAD.WIDE.U32 R6, R18, R70, R192 ;  /* 0x0000004612067225 */ /* 0x000fc800078e00c0 */
[----:B------:R-:W-:Y:S02]  /*21f0*/  IMAD.IADD R8, R192, 0x1, R3 ;  /* 0x00000001c0087824 */ /* 0x000fe400078e0203 */
[----:B------:R-:W-:Y:S02]  /*2200*/  IMAD.IADD R7, R9, 0x1, R7 ;  /* 0x0000000109077824 */ /* 0x000fe400078e0207 */
[----:B------:R-:W-:Y:S01]  /*2210*/  IMAD.WIDE.U32 R24, R25, UR4, R4 ;  /* 0x0000000419187c25 */ /* 0x000fe2000f8e0004 */
[----:B------:R-:W-:Y:S01]  /*2220*/  SHF.R.S32.HI R9, RZ, 0x1f, R8 ;  /* 0x0000001fff097819 */ /* 0x000fe20000011408 */
[----:B------:R-:W-:Y:S02]  /*2230*/  ULDC UR4, c[0x0][0x2e4] ;  /* 0x0000b90000047ab9 */ /* 0x000fe40000000800 */
[----:B------:R-:W-:Y:S01]  /*2240*/  IMAD R4, R19, R74, RZ ;  /* 0x0000004a13047224 */ /* 0x000fe200078e02ff */
[CC--:B------:R-:W-:Y:S01]  /*2250*/  LEA.HI R10, R9.reuse, R8.reuse, RZ, 0x7 ;  /* 0x00000008090a7211 */ /* 0x0c0fe200078f38ff */
[----:B------:R-:W-:Y:S01]  /*2260*/  IMAD.MOV.U32 R20, RZ, RZ, R2 ;  /* 0x000000ffff147224 */ /* 0x000fe200078e0002 */
[----:B------:R-:W-:Y:S01]  /*2270*/  LEA.HI R8, R9, R8, RZ, 0x4 ;  /* 0x0000000809087211 */ /* 0x000fe200078f20ff */
[----:B------:R-:W-:Y:S01]  /*2280*/  IMAD.WIDE.U32 R2, R18, R74, R22 ;  /* 0x0000004a12027225 */ /* 0x000fe200078e0016 */
[----:B------:R-:W-:-:S02]  /*2290*/  ISETP.GE.AND P1, PT, R192, UR4, PT ;  /* 0x00000004c0007c0c */ /* 0x000fc4000bf26270 */
[----:B------:R-:W-:Y:S01]  /*22a0*/  LOP3.LUT R9, R208, 0x70, R8, 0xf8, !PT ;  /* 0x00000070d0097812 */ /* 0x000fe200078ef808 */
[----:B------:R-:W-:Y:S01]  /*22b0*/  IMAD R11, R18, R75, R4 ;  /* 0x0000004b120b7224 */ /* 0x000fe200078e0204 */
[----:B------:R-:W-:Y:S01]  /*22c0*/  LOP3.LUT R77, R8, 0xfffffff0, RZ, 0xc0, !PT ;  /* 0xfffffff0084d7812 */ /* 0x000fe200078ec0ff */
[----:B------:R-:W-:Y:S01]  /*22d0*/  IMAD.WIDE.U32 R4, R18, R74, R192 ;  /* 0x0000004a12047225 */ /* 0x000fe200078e00c0 */
[----:B------:R-:W-:Y:S02]  /*22e0*/  LOP3.LUT R9, R9, R210, RZ, 0x3c, !PT ;  /* 0x000000d209097212 */ /* 0x000fe400078e3cff */
[----:B------:R-:W-:Y:S01]  /*22f0*/  ISETP.GE.AND P2, PT, R100, UR4, PT ;  /* 0x0000000464007c0c */ /* 0x000fe2000bf46270 */
[----:B------:R-:W-:Y:S01]  /*2300*/  IMAD.IADD R43, R3, 0x1, R11 ;  /* 0x00000001032b7824 */ /* 0x000fe200078e020b */
[--C-:B------:R-:W-:Y:S01]  /*2310*/  LOP3.LUT R3, R209, 0x70, R8.reuse, 0xf8, !PT ;  /* 0x00000070d1037812 */ /* 0x100fe200078ef808 */
[----:B------:R-:W-:Y:S01]  /*2320*/  IMAD.SHL.U32 R10, R10, 0x40, RZ ;  /* 0x000000400a0a7824 */ /* 0x000fe200078e00ff */
[----:B------:R-:W-:Y:S01]  /*2330*/  SHF.R.S32.HI R79, RZ, 0x4, R8 ;  /* 0x00000004ff4f7819 */ /* 0x000fe20000011408 */
[----:B------:R-:W-:Y:S01]  /*2340*/  IMAD.IADD R5, R11, 0x1, R5 ;  /* 0x000000010b057824 */ /* 0x000fe200078e0205 */
[----:B-----5:R-:W-:Y:S01]  /*2350*/  SHF.R.S32.HI R11, RZ, 0x1f, R27 ;  /* 0x0000001fff0b7819 */ /* 0x020fe2000001141b */
[----:B------:R-:W-:Y:S01]  /*2360*/  IMAD.MOV.U32 R42, RZ, RZ, R2 ;  /* 0x000000ffff2a7224 */ /* 0x000fe200078e0002 */
[----:B------:R-:W-:Y:S01]  /*2370*/  LOP3.LUT R10, R10, 0xffffe000, RZ, 0xc0, !PT ;  /* 0xffffe0000a0a7812 */ /* 0x000fe200078ec0ff */
[----:B------:R-:W-:Y:S01]  /*2380*/  IMAD.WIDE.U32 R20, R27, R70, R20 ;  /* 0x000000461b147225 */ /* 0x000fe200078e0014 */
[----:B------:R-:W-:-:S02]  /*2390*/  LOP3.LUT R3, R3, R212, RZ, 0x3c, !PT ;  /* 0x000000d403037212 */ /* 0x000fc400078e3cff */
[----:B------:R-:W-:Y:S01]  /*23a0*/  IADD3 R64, R9, R10, R211 ;  /* 0x0000000a09407210 */ /* 0x000fe20007ffe0d3 */
[----:B------:R-:W-:Y:S01]  /*23b0*/  IMAD R2, R11, R70, RZ ;  /* 0x000000460b027224 */ /* 0x000fe200078e02ff */
[----:B------:R-:W-:Y:S01]  /*23c0*/  IADD3 R62, R3, R10, R213 ;  /* 0x0000000a033e7210 */ /* 0x000fe20007ffe0d5 */
[----:B------:R-:W-:Y:S01]  /*23d0*/  IMAD R10, R11, R74, RZ ;  /* 0x0000004a0b0a7224 */ /* 0x000fe200078e02ff */
[----:B------:R-:W-:Y:S01]  /*23e0*/  SHF.R.S32.HI R81, RZ, 0x1f, R77 ;  /* 0x0000001fff517819 */ /* 0x000fe2000001144d */
[C---:B------:R-:W-:Y:S01]  /*23f0*/  IMAD R9, R27.reuse, R71, R2 ;  /* 0x000000471b097224 */ /* 0x040fe200078e0202 */
[----:B------:R-:W-:Y:S01]  /*2400*/  SHF.L.U64.HI R71, R74, 0x5, R75 ;  /* 0x000000054a477819 */ /* 0x000fe2000001024b */
[----:B------:R-:W-:-:S04]  /*2410*/  IMAD.WIDE.U32 R2, R27, R70, R6 ;  /* 0x000000461b027225 */ /* 0x000fc800078e0006 */
[C---:B------:R-:W-:Y:S02]  /*2420*/  IMAD R7, R27.reuse, R75, R10 ;  /* 0x0000004b1b077224 */ /* 0x040fe400078e020a */
[----:B------:R-:W-:-:S04]  /*2430*/  IMAD.WIDE.U32 R42, R27, R74, R42 ;  /* 0x0000004a1b2a7225 */ /* 0x000fc800078e002a */
[----:B------:R-:W-:-:S04]  /*2440*/  IMAD.WIDE.U32 R44, R27, R74, R4 ;  /* 0x0000004a1b2c7225 */ /* 0x000fc800078e0004 */
[----:B------:R-:W-:Y:S02]  /*2450*/  IMAD.SHL.U32 R66, R66, 0x20, RZ ;  /* 0x0000002042427824 */ /* 0x000fe400078e00ff */
[----:B------:R-:W-:Y:S02]  /*2460*/  IMAD.SHL.U32 R70, R70, 0x40, RZ ;  /* 0x0000004046467824 */ /* 0x000fe400078e00ff */
[----:B------:R-:W-:Y:S02]  /*2470*/  IMAD.SHL.U32 R74, R74, 0x40, RZ ;  /* 0x000000404a4a7824 */ /* 0x000fe400078e00ff */
[----:B------:R-:W-:Y:S02]  /*2480*/  VIADD R75, R28, 0x8 ;  /* 0x000000081c4b7836 */ /* 0x000fe40000000000 */
[----:B------:R-:W-:Y:S02]  /*2490*/  IMAD.IADD R78, R21, 0x1, R9 ;  /* 0x00000001154e7824 */ /* 0x000fe400078e0209 */
[----:B------:R-:W-:-:S02]  /*24a0*/  IMAD.IADD R80, R9, 0x1, R3 ;  /* 0x0000000109507824 */ /* 0x000fc400078e0203 */
[----:B------:R-:W-:Y:S02]  /*24b0*/  IMAD.IADD R82, R43, 0x1, R7 ;  /* 0x000000012b527824 */ /* 0x000fe400078e0207 */
[----:B------:R-:W-:Y:S02]  /*24c0*/  IMAD.IADD R84, R7, 0x1, R45 ;  /* 0x0000000107547824 */ /* 0x000fe400078e022d */
[----:B------:R-:W-:-:S07]  /*24d0*/  IMAD.IADD R83, R25, 0x1, R83 ;  /* 0x0000000119537824 */ /* 0x000fce00078e0253 */
.L_x_1274:
[----:B------:R-:W0:Y:S01]  /*24e0*/  LDC.64 R50, c[0x0][0x2d8] ;  /* 0x0000b600ff327b82 */ /* 0x000e220000000a00 */
[----:B------:R-:W-:Y:S01]  /*24f0*/  VIADD R49, R49, 0xffffffff ;  /* 0xffffffff31317836 */ /* 0x000fe20000000000 */
[----:B------:R-:W-:Y:S05]  /*2500*/  YIELD ;  /* 0x0000000000007946 */ /* 0x000fea0003800000 */
[----:B--23--:R-:W-:Y:S01]  /*2510*/  SHF.R.S32.HI R11, RZ, 0x1f, R49 ;  /* 0x0000001fff0b7819 */ /* 0x00cfe20000011431 */
[----:B------:R-:W1:Y:S01]  /*2520*/  LDC R37, c[0x0][0x3d4] ;  /* 0x0000f500ff257b82 */ /* 0x000e620000000800 */
[-C--:B------:R-:W-:Y:S01]  /*2530*/  IMAD R4, R61, R49.reuse, RZ ;  /* 0x000000313d047224 */ /* 0x080fe200078e02ff */
[----:B------:R-:W-:Y:S01]  /*2540*/  BSSY B0, `(.L_x_1227) ;  /* 0x000048b000007945 */ /* 0x000fe20003800000 */
[----:B------:R-:W-:-:S04]  /*2550*/  IMAD.WIDE.U32 R54, R65, R49, RZ ;  /* 0x0000003141367225 */ /* 0x000fc800078e00ff */
[----:B------:R-:W-:Y:S01]  /*2560*/  IMAD R5, R11, R65, R4 ;  /* 0x000000410b057224 */ /* 0x000fe200078e0204 */
[----:B------:R-:W-:-:S03]  /*2570*/  IADD3 R13, P3, P4, R57, R54, R66 ;  /* 0x00000036390d7210 */ /* 0x000fc60007c7e042 */
[----:B------:R-:W-:Y:S02]  /*2580*/  IMAD.IADD R59, R55, 0x1, R5 ;  /* 0x00000001373b7824 */ /* 0x000fe400078e0205 */
[----:B------:R-:W-:-:S03]  /*2590*/  IMAD R5, R17, 0x4000, R215 ;  /* 0x0000400011057824 */ /* 0x000fc600078e02d7 */
[----:B------:R-:W-:Y:S01]  /*25a0*/  IADD3.X R4, R60, R59, R63, P3, P4 ;  /* 0x0000003b3c047210 */ /* 0x000fe20001fe843f */
[----:B------:R-:W-:Y:S01]  /*25b0*/  IMAD.IADD R86, R16, 0x1, R5 ;  /* 0x0000000110567824 */ /* 0x000fe200078e0205 */
[-C--:B0-----:R-:W-:Y:S02]  /*25c0*/  IADD3 R14, P4, P5, R54, R50.reuse, R57 ;  /* 0x00000032360e7210 */ /* 0x081fe40007d9e039 */
[----:B------:R-:W-:Y:S02]  /*25d0*/  IADD3 R12, P3, R13, R50, RZ ;  /* 0x000000320d0c7210 */ /* 0x000fe40007f7e0ff */
[----:B------:R-:W-:Y:S02]  /*25e0*/  IADD3.X R15, R59, R51, R60, P4, P5 ;  /* 0x000000333b0f7210 */ /* 0x000fe400027ea43c */
[----:B-1----:R-:W-:Y:S01]  /*25f0*/  ISETP.GE.AND P4, PT, R37, 0x1, PT ;  /* 0x000000012500780c */ /* 0x002fe20003f86270 */
[----:B------:R-:W-:Y:S01]  /*2600*/  IMAD.X R13, R4, 0x1, R51, P3 ;  /* 0x00000001040d7824 */ /* 0x000fe200018e0633 */
[----:B------:R-:W-:-:S04]  /*2610*/  ISETP.GT.AND P5, PT, R49, R26, PT ;  /* 0x0000001a3100720c */ /* 0x000fc80003fa4270 */
[----:B------:R-:W-:-:S07]  /*2620*/  P2R R101, PR, RZ, 0x20 ;  /* 0x00000020ff657803 */ /* 0x000fce0000000000 */
[----:B----4-:R-:W-:Y:S05]  /*2630*/  @!P4 BRA `(.L_x_1228) ;  /* 0x000000440084c947 */ /* 0x010fea0003800000 */
[----:B------:R-:W-:Y:S01]  /*2640*/  ULDC.U8 UR4, c[0x0][0x3f0] ;  /* 0x0000fc0000047ab9 */ /* 0x000fe20000000000 */
[-C--:B------:R-:W-:Y:S01]  /*2650*/  IMAD R5, R72, R49.reuse, RZ ;  /* 0x0000003148057224 */ /* 0x080fe200078e02ff */
[----:B------:R-:W-:Y:S01]  /*2660*/  ISETP.NE.AND P3, PT, RZ, UR4, PT ;  /* 0x00000004ff007c0c */ /* 0x000fe2000bf65270 */
[-C--:B------:R-:W-:Y:S02]  /*2670*/  IMAD R7, R68, R49.reuse, RZ ;  /* 0x0000003144077224 */ /* 0x080fe400078e02ff */
[C---:B------:R-:W-:Y:S02]  /*2680*/  IMAD R9, R11.reuse, R74, R5 ;  /* 0x0000004a0b097224 */ /* 0x040fe400078e0205 */
[----:B------:R-:W-:Y:S02]  /*2690*/  IMAD R11, R11, R70, R7 ;  /* 0x000000460b0b7224 */ /* 0x000fe400078e0207 */
[----:B------:R-:W-:Y:S02]  /*26a0*/  IMAD R87, R49, -0x40, R48 ;  /* 0xffffffc031577824 */ /* 0x000fe400078e0230 */
[----:B------:R-:W-:-:S03]  /*26b0*/  IMAD.WIDE.U32 R6, R74, R49, RZ ;  /* 0x000000314a067225 */ /* 0x000fc600078e00ff */
[----:B------:R-:W-:Y:S01]  /*26c0*/  VIMNMX R87, R87, 0x40, PT ;  /* 0x0000004057577848 */ /* 0x000fe20003fe0100 */
        /* <DEDUP_REMOVED lines=28> */
.L_x_1231:
[----:B------:R-:W-:Y:S05]  /*2890*/  BSYNC B1 ;  /* 0x0000000000017941 */ /* 0x000fea0003800000 */
.L_x_1230:
[----:B------:R-:W-:Y:S01]  /*28a0*/  ISETP.GE.AND P5, PT, R195, R87, PT ;  /* 0x00000057c300720c */ /* 0x000fe20003fa6270 */
[----:B------:R-:W-:Y:S01]  /*28b0*/  BSSY B1, `(.L_x_1232) ;  /* 0x000001b000017945 */ /* 0x000fe20003800000 */
[----:B------:R-:W-:Y:S02]  /*28c0*/  CS2R R30, SRZ ;  /* 0x00000000001e7805 */ /* 0x000fe4000001ff00 */
[----:B0-----:R-:W-:Y:S01]  /*28d0*/  CS2R R10, SRZ ;  /* 0x00000000000a7805 */ /* 0x001fe2000001ff00 */
[----:B-----5:R-:W-:Y:S01]  /*28e0*/  IMAD.MOV.U32 R36, RZ, RZ, R32 ;  /* 0x000000ffff247224 */ /* 0x020fe200078e0020 */
[----:B------:R-:W-:Y:S01]  /*28f0*/  CS2R R28, SRZ ;  /* 0x00000000001c7805 */ /* 0x000fe2000001ff00 */
[----:B------:R-:W-:-:S06]  /*2900*/  IMAD.MOV.U32 R99, RZ, RZ, R58 ;  /* 0x000000ffff637224 */ /* 0x000fcc00078e003a */
[----:B------:R-:W-:Y:S05]  /*2910*/  @P5 BRA `(.L_x_1233) ;  /* 0x0000000000505947 */ /* 0x000fea0003800000 */
        /* <DEDUP_REMOVED lines=20> */
.L_x_1233:
[----:B------:R-:W-:Y:S05]  /*2a60*/  BSYNC B1 ;  /* 0x0000000000017941 */ /* 0x000fea0003800000 */
.L_x_1232:
[----:B------:R-:W-:Y:S01]  /*2a70*/  UISETP.NE.AND UP0, UPT, UR45, 0x3, UPT ;  /* 0x000000032d00788c */ /* 0x000fe2000bf05270 */
[----:B------:R-:W-:Y:S02]  /*2a80*/  IMAD.MOV.U32 R54, RZ, RZ, R34 ;  /* 0x000000ffff367224 */ /* 0x000fe400078e0022 */
[----:B------:R-:W-:Y:S02]  /*2a90*/  IMAD.MOV.U32 R96, RZ, RZ, R38 ;  /* 0x000000ffff607224 */ /* 0x000fe400078e0026 */
[----:B-----5:R-:W-:Y:S01]  /*2aa0*/  IMAD.MOV.U32 R50, RZ, RZ, R8 ;  /* 0x000000ffff327224 */ /* 0x020fe200078e0008 */
[----:B------:R-:W-:Y:S01]  /*2ab0*/  PLOP3.LUT P3, PT, PT, PT, UP0, 0x80, 0x0 ;  /* 0x000000000000781c */ /* 0x000fe20003f6f008 */
[----:B------:R-:W-:Y:S02]  /*2ac0*/  IMAD.MOV.U32 R52, RZ, RZ, R30 ;  /* 0x000000ffff347224 */ /* 0x000fe400078e001e */
[----:B------:R-:W-:Y:S02]  /*2ad0*/  IMAD.MOV.U32 R51, RZ, RZ, R10 ;  /* 0x000000ffff337224 */ /* 0x000fe400078e000a */
[----:B------:R-:W-:-:S08]  /*2ae0*/  IMAD.MOV.U32 R53, RZ, RZ, R28 ;  /* 0x000000ffff357224 */ /* 0x000fd000078e001c */
[----:B------:R-:W-:Y:S05]  /*2af0*/  @!P3 BRA `(.L_x_1234) ;  /* 0x000000000004b947 */ /* 0x000fea0003800000 */
[----:B------:R-:W-:Y:S01]  /*2b00*/  BPT.TRAP 0x1 ;  /* 0x000000040000795c */ /* 0x000fe20000300000 */
.L_x_1234:
[----:B------:R-:W-:Y:S01]  /*2b10*/  LEA R85, R17, R16, 0x3 ;  /* 0x0000001011557211 */ /* 0x000fe200078e18ff */
[----:B------:R-:W-:Y:S01]  /*2b20*/  BSSY B1, `(.L_x_1235) ;  /* 0x0000004000017945 */ /* 0x000fe20003800000 */
[----:B------:R-:W-:-:S04]  /*2b30*/  SHF.L.U32 R88, R201, 0x1f, RZ ;  /* 0x0000001fc9587819 */ /* 0x000fc800000006ff */
[----:B------:R-:W1:Y:S02]  /*2b40*/  SYNCS.PHASECHK.TRANS64.TRYWAIT P6, [R85+URZ+0x28490], R88 ;  /* 0x02849058550075a7 */ /* 0x000e6400080c017f */
[----:B-1----:R-:W-:Y:S05]  /*2b50*/  @!P6 BRA `(.L_x_1236) ;  /* 0x0000022400f8e947 */ /* 0x002fea0003800000 */
.L_x_1602:
[----:B------:R-:W-:Y:S05]  /*2b60*/  BSYNC B1 ;  /* 0x0000000000017941 */ /* 0x000fea0003800000 */
.L_x_1235:
[----:B------:R-:W-:Y:S04]  /*2b70*/  BSSY B1, `(.L_x_1237) ;  /* 0x00000ea000017945 */ /* 0x000fe80003800000 */
[----:B------:R-:W-:Y:S05]  /*2b80*/  @P4 BRA `(.L_x_1238) ;  /* 0x0000000c00a04947 */ /* 0x000fea0003800000 */
[----:B------:R-:W-:Y:S04]  /*2b90*/  BSSY B2, `(.L_x_1239) ;  /* 0x0000074000027945 */ /* 0x000fe80003800000 */
[----:B------:R-:W-:Y:S05]  /*2ba0*/  @P1 BRA `(.L_x_1240) ;  /* 0x0000000400c81947 */ /* 0x000fea0003800000 */
[----:B0-----:R0:W2:Y:S01]  /*2bb0*/  LDS.128 R4, [R86+0x20000] ;  /* 0x0200000056047984 */ /* 0x0010a20000000c00 */
[----:B------:R-:W-:Y:S01]  /*2bc0*/  ISETP.GE.AND P4, PT, R22, R37, PT ;  /* 0x000000251600720c */ /* 0x000fe20003f86270 */
[----:B------:R-:W-:-:S12]  /*2bd0*/  BSSY B3, `(.L_x_1241) ;  /* 0x000006e000037945 */ /* 0x000fd80003800000 */
[----:B0-----:R-:W-:Y:S05]  /*2be0*/  @P4 BRA `(.L_x_1242) ;  /* 0x0000000400b04947 */ /* 0x001fea0003800000 */
[----:B------:R-:W-:Y:S01]  /*2bf0*/  SHF.R.U32.HI R93, RZ, 0x10, R59 ;  /* 0x00000010ff5d7819 */ /* 0x000fe2000001163b */
[----:B--2---:R-:W-:Y:S01]  /*2c00*/  IMAD.MOV.U32 R55, RZ, RZ, R7 ;  /* 0x000000ffff377224 */ /* 0x004fe200078e0007 */
[--C-:B------:R-:W-:Y:S02]  /*2c10*/  SHF.R.U32.HI R92, RZ, 0x8, R59.reuse ;  /* 0x00000008ff5c7819 */ /* 0x100fe4000001163b */
[----:B------:R-:W-:Y:S02]  /*2c20*/  LOP3.LUT R38, R59, 0xff, RZ, 0xc0, !PT ;  /* 0x000000ff3b267812 */ /* 0x000fe400078ec0ff */
[----:B------:R-:W-:Y:S02]  /*2c30*/  SHF.R.U32.HI R91, RZ, 0x18, R59 ;  /* 0x00000018ff5b7819 */ /* 0x000fe4000001163b */
[----:B------:R-:W-:Y:S02]  /*2c40*/  SHF.R.U32.HI R89, RZ, 0x8, R39 ;  /* 0x00000008ff597819 */ /* 0x000fe40000011627 */
[----:B------:R-:W-:-:S02]  /*2c50*/  LOP3.LUT R58, R39, 0xff, RZ, 0xc0, !PT ;  /* 0x000000ff273a7812 */ /* 0x000fc400078ec0ff */
[--C-:B------:R-:W-:Y:S02]  /*2c60*/  SHF.R.U32.HI R59, RZ, 0x18, R39.reuse ;  /* 0x00000018ff3b7819 */ /* 0x100fe40000011627 */
[----:B------:R-:W-:Y:S01]  /*2c70*/  SHF.R.U32.HI R90, RZ, 0x10, R39 ;  /* 0x00000010ff5a7819 */ /* 0x000fe20000011627 */
[----:B------:R-:W-:Y:S01]  /*2c80*/  IMAD.MOV.U32 R39, RZ, RZ, R6 ;  /* 0x000000ffff277224 */ /* 0x000fe200078e0006 */
[----:B------:R-:W-:Y:S01]  /*2c90*/  PRMT R59, R59, 0x654, R58 ;  /* 0x000006543b3b7816 */ /* 0x000fe2000000003a */
[----:B------:R-:W-:Y:S01]  /*2ca0*/  IMAD.SHL.U32 R58, R89, 0x100, RZ ;  /* 0x00000100593a7824 */ /* 0x000fe200078e00ff */
[----:B------:R-:W-:Y:S01]  /*2cb0*/  PRMT R7, R91, 0x654, R38 ;  /* 0x000006545b077816 */ /* 0x000fe20000000026 */
[----:B------:R-:W-:-:S03]  /*2cc0*/  IMAD.SHL.U32 R6, R92, 0x100, RZ ;  /* 0x000001005c067824 */ /* 0x000fc600078e00ff */
[----:B------:R-:W-:Y:S01]  /*2cd0*/  LOP3.LUT R91, R59, 0xff00, R58, 0xf8, !PT ;  /* 0x0000ff003b5b7812 */ /* 0x000fe200078ef83a */
[----:B------:R-:W-:Y:S01]  /*2ce0*/  IMAD.U32 R58, R90, 0x10000, RZ ;  /* 0x000100005a3a7824 */ /* 0x000fe200078e00ff */
[----:B------:R-:W-:Y:S01]  /*2cf0*/  LOP3.LUT R38, R7, 0xff00, R6, 0xf8, !PT ;  /* 0x0000ff0007267812 */ /* 0x000fe200078ef806 */
[----:B------:R-:W-:Y:S01]  /*2d00*/  IMAD.U32 R7, R93, 0x10000, RZ ;  /* 0x000100005d077824 */ /* 0x000fe200078e00ff */
[----:B------:R-:W-:Y:S02]  /*2d10*/  F2FP.F16.E4M3.UNPACK_B R59, R96.H1 ;  /* 0x00000060ff3b723e */ /* 0x000fe400030006ff */
[-C--:B------:R-:W-:Y:S02]  /*2d20*/  F2FP.F16.E4M3.UNPACK_B R6, R5.reuse ;  /* 0x00000005ff06723e */ /* 0x080fe400020006ff */
[----:B------:R-:W-:Y:S01]  /*2d30*/  F2FP.F16.E4M3.UNPACK_B R5, R5.H1 ;  /* 0x00000005ff05723e */ /* 0x000fe200030006ff */
[--C-:B------:R-:W-:Y:S01]  /*2d40*/  HADD2.F32 R90, -RZ, R59.reuse.H0_H0 ;  /* 0x2000003bff5a7230 */ /* 0x100fe20000004100 */
[----:B------:R-:W-:Y:S01]  /*2d50*/  LOP3.LUT R92, R91, 0xff0000, R58, 0xf8, !PT ;  /* 0x00ff00005b5c7812 */ /* 0x000fe200078ef83a */
[----:B------:R-:W-:Y:S01]  /*2d60*/  HADD2.F32 R91, -RZ, R59.H1_H1 ;  /* 0x3000003bff5b7230 */ /* 0x000fe20000004100 */
[----:B------:R-:W-:Y:S01]  /*2d70*/  LOP3.LUT R89, R38, 0xff0000, R7, 0xf8, !PT ;  /* 0x00ff000026597812 */ /* 0x000fe200078ef807 */
[----:B------:R-:W-:Y:S01]  /*2d80*/  HADD2.F32 R7, -RZ, R6.H1_H1 ;  /* 0x30000006ff077230 */ /* 0x000fe20000004100 */
[----:B------:R-:W-:Y:S01]  /*2d90*/  F2FP.F16.E4M3.UNPACK_B R58, R99.H1 ;  /* 0x00000063ff3a723e */ /* 0x000fe200030006ff */
[----:B------:R-:W-:-:S02]  /*2da0*/  HADD2.F32 R38, -RZ, R5.H1_H1 ;  /* 0x30000005ff267230 */ /* 0x000fc40000004100 */
[----:B------:R-:W-:Y:S02]  /*2db0*/  HADD2.F32 R6, -RZ, R6.H0_H0 ;  /* 0x20000006ff067230 */ /* 0x000fe40000004100 */
[-C--:B------:R-:W-:Y:S01]  /*2dc0*/  FMUL.FTZ R93, R7, R90.reuse ;  /* 0x0000005a075d7220 */ /* 0x080fe20000410000 */
[--C-:B------:R-:W-:Y:S02]  /*2dd0*/  HADD2.F32 R59, -RZ, R58.reuse.H0_H0 ;  /* 0x2000003aff3b7230 */ /* 0x100fe40000004100 */
[----:B------:R-:W-:Y:S01]  /*2de0*/  FMUL.FTZ R94, R38, R91 ;  /* 0x0000005b265e7220 */ /* 0x000fe20000410000 */
[----:B------:R-:W-:Y:S02]  /*2df0*/  HADD2.F32 R5, -RZ, R5.H0_H0 ;  /* 0x20000005ff057230 */ /* 0x000fe40000004100 */
[C---:B------:R-:W-:Y:S01]  /*2e00*/  FMUL.FTZ R90, R6.reuse, R90 ;  /* 0x0000005a065a7220 */ /* 0x040fe20000410000 */
[----:B------:R-:W-:Y:S02]  /*2e10*/  HADD2.F32 R58, -RZ, R58.H1_H1 ;  /* 0x3000003aff3a7230 */ /* 0x000fe40000004100 */
[----:B------:R-:W-:Y:S01]  /*2e20*/  FFMA.FTZ R95, R6, R59, -R93 ;  /* 0x0000003b065f7223 */ /* 0x000fe2000001085d */
[----:B------:R-:W-:Y:S01]  /*2e30*/  F2FP.F16.E4M3.UNPACK_B R6, R96 ;  /* 0x00000060ff06723e */ /* 0x000fe200020006ff */
[----:B------:R-:W-:Y:S01]  /*2e40*/  FMUL.FTZ R91, R5, R91 ;  /* 0x0000005b055b7220 */ /* 0x000fe20000410000 */
[----:B------:R-:W-:Y:S01]  /*2e50*/  FFMA.FTZ R96, R7, R59, R90 ;  /* 0x0000003b07607223 */ /* 0x000fe2000001005a */
[----:B------:R-:W-:Y:S01]  /*2e60*/  FFMA.FTZ R97, R5, R58, -R94 ;  /* 0x0000003a05617223 */ /* 0x000fe2000001085e */
[----:B------:R-:W-:Y:S01]  /*2e70*/  F2FP.F16.E4M3.UNPACK_B R5, R4.H1 ;  /* 0x00000004ff05723e */ /* 0x000fe200030006ff */
[----:B------:R-:W-:Y:S01]  /*2e80*/  FFMA.FTZ R98, R38, R58, R91 ;  /* 0x0000003a26627223 */ /* 0x000fe2000001005b */
[----:B------:R-:W-:Y:S01]  /*2e90*/  F2FP.F16.E4M3.UNPACK_B R4, R4 ;  /* 0x00000004ff04723e */ /* 0x000fe200020006ff */
[--C-:B------:R-:W-:Y:S01]  /*2ea0*/  HADD2.F32 R90, -RZ, R6.reuse.H1_H1 ;  /* 0x30000006ff5a7230 */ /* 0x100fe20000004100 */
[----:B------:R-:W-:Y:S01]  /*2eb0*/  F2FP.F16.E4M3.UNPACK_B R38, R99 ;  /* 0x00000063ff26723e */ /* 0x000fe200020006ff */
[----:B------:R-:W-:Y:S01]  /*2ec0*/  HADD2.F32 R59, -RZ, R6.H0_H0 ;  /* 0x20000006ff3b7230 */ /* 0x000fe20000004100 */
[----:B------:R-:W-:Y:S01]  /*2ed0*/  F2FP.SATFINITE.E4M3.F32.PACK_AB_MERGE_C R102, R98, R97, RZ ;  /* 0x000000616266723e */ /* 0x000fe200048070ff */
[----:B------:R-:W-:-:S02]  /*2ee0*/  HADD2.F32 R6, -RZ, R5.H0_H0 ;  /* 0x20000005ff067230 */ /* 0x000fc40000004100 */
[----:B------:R-:W-:Y:S02]  /*2ef0*/  HADD2.F32 R7, -RZ, R5.H1_H1 ;  /* 0x30000005ff077230 */ /* 0x000fe40000004100 */
[--C-:B------:R-:W-:Y:S02]  /*2f00*/  HADD2.F32 R5, -RZ, R4.reuse.H0_H0 ;  /* 0x20000004ff057230 */ /* 0x100fe40000004100 */
[-C--:B------:R-:W-:Y:S01]  /*2f10*/  FMUL.FTZ R94, R6, R90.reuse ;  /* 0x0000005a065e7220 */ /* 0x080fe20000410000 */
[----:B------:R-:W-:Y:S02]  /*2f20*/  HADD2.F32 R4, -RZ, R4.H1_H1 ;  /* 0x30000004ff047230 */ /* 0x000fe40000004100 */
[----:B------:R-:W-:Y:S01]  /*2f30*/  FMUL.FTZ R91, R7, R90 ;  /* 0x0000005a075b7220 */ /* 0x000fe20000410000 */
[--C-:B------:R-:W-:Y:S02]  /*2f40*/  HADD2.F32 R58, -RZ, R38.reuse.H1_H1 ;  /* 0x30000026ff3a7230 */ /* 0x100fe40000004100 */
[----:B------:R-:W-:-:S02]  /*2f50*/  HADD2.F32 R38, -RZ, R38.H0_H0 ;  /* 0x20000026ff267230 */ /* 0x000fc40000004100 */
[-C--:B------:R-:W-:Y:S01]  /*2f60*/  FMUL.FTZ R90, R4, R59.reuse ;  /* 0x0000003b045a7220 */ /* 0x080fe20000410000 */
[----:B------:R-:W-:Y:S01]  /*2f70*/  FMUL.FTZ R59, R5, R59 ;  /* 0x0000003b053b7220 */ /* 0x000fe20000410000 */
[-C--:B------:R-:W-:Y:S01]  /*2f80*/  FFMA.FTZ R91, R6, R58.reuse, -R91 ;  /* 0x0000003a065b7223 */ /* 0x080fe2000001085b */
[----:B------:R-:W-:Y:S01]  /*2f90*/  FFMA.FTZ R58, R7, R58, R94 ;  /* 0x0000003a073a7223 */ /* 0x000fe2000001005e */
[-C--:B------:R-:W-:Y:S01]  /*2fa0*/  FFMA.FTZ R93, R5, R38.reuse, -R90 ;  /* 0x00000026055d7223 */ /* 0x080fe2000001085a */
[----:B------:R-:W-:Y:S01]  /*2fb0*/  FFMA.FTZ R94, R4, R38, R59 ;  /* 0x00000026045e7223 */ /* 0x000fe2000001003b */
[----:B------:R-:W-:Y:S02]  /*2fc0*/  F2FP.F16.E4M3.UNPACK_B R5, R55.H1 ;  /* 0x00000037ff05723e */ /* 0x000fe400030006ff */
[-C--:B------:R-:W-:Y:S02]  /*2fd0*/  F2FP.F16.E4M3.UNPACK_B R59, R92.reuse.H1 ;  /* 0x0000005cff3b723e */ /* 0x080fe400030006ff */
[----:B------:R-:W-:Y:S01]  /*2fe0*/  F2FP.SATFINITE.E4M3.F32.PACK_AB_MERGE_C R99, R58, R91, RZ ;  /* 0x0000005b3a63723e */ /* 0x000fe200048070ff */
[----:B------:R-:W-:Y:S01]  /*2ff0*/  HADD2.F32 R7, -RZ, R5.H1_H1 ;  /* 0x30000005ff077230 */ /* 0x000fe20000004100 */
        /* <DEDUP_REMOVED lines=15> */
[-C--:B------:R-:W-:Y:S01]  /*30f0*/  FMUL.FTZ R91, R5, R90.reuse ;  /* 0x0000005a055b7220 */ /* 0x080fe20000410000 */
[----:B------:R-:W-:Y:S01]  /*3100*/  F2FP.F16.E4M3.UNPACK_B R55, R55 ;  /* 0x00000037ff37723e */ /* 0x000fe200020006ff */
[----:B------:R-:W-:Y:S01]  /*3110*/  FMUL.FTZ R90, R4, R90 ;  /* 0x0000005a045a7220 */ /* 0x000fe20000410000 */
[----:B------:R-:W-:-:S02]  /*3120*/  HADD2.F32 R92, -RZ, R92.H0_H0 ;  /* 0x2000005cff5c7230 */ /* 0x000fc40000004100 */
[-C--:B------:R-:W-:Y:S01]  /*3130*/  FFMA.FTZ R91, R4, R6.reuse, -R91 ;  /* 0x00000006045b7223 */ /* 0x080fe2000001085b */
[----:B------:R-:W-:Y:S02]  /*3140*/  HADD2.F32 R4, -RZ, R39.H0_H0 ;  /* 0x20000027ff047230 */ /* 0x000fe40000004100 */
[----:B------:R-:W-:Y:S01]  /*3150*/  FFMA.FTZ R90, R5, R6, R90 ;  /* 0x00000006055a7223 */ /* 0x000fe2000001005a */
[----:B------:R-:W-:Y:S02]  /*3160*/  HADD2.F32 R5, -RZ, R55.H0_H0 ;  /* 0x20000037ff057230 */ /* 0x000fe40000004100 */
[----:B------:R-:W-:Y:S01]  /*3170*/  FFMA.FTZ R98, R7, R58, R98 ;  /* 0x0000003a07627223 */ /* 0x000fe20000010062 */
[----:B------:R-:W-:Y:S02]  /*3180*/  HADD2.F32 R39, -RZ, R39.H1_H1 ;  /* 0x30000027ff277230 */ /* 0x000fe40000004100 */
[----:B------:R-:W-:Y:S01]  /*3190*/  HADD2.F32 R55, -RZ, R55.H1_H1 ;  /* 0x30000037ff377230 */ /* 0x000fe20000004100 */
[----:B------:R-:W-:Y:S01]  /*31a0*/  F2FP.SATFINITE.E4M3.F32.PACK_AB_MERGE_C R90, R90, R91, RZ ;  /* 0x0000005b5a5a723e */ /* 0x000fe200048070ff */
[----:B------:R-:W-:-:S02]  /*31b0*/  HADD2.F32 R6, -RZ, R59.H0_H0 ;  /* 0x2000003bff067230 */ /* 0x000fc40000004100 */
[-C--:B------:R-:W-:Y:S01]  /*31c0*/  FMUL.FTZ R7, R39, R92.reuse ;  /* 0x0000005c27077220 */ /* 0x080fe20000410000 */
[----:B------:R-:W-:Y:S02]  /*31d0*/  HADD2.F32 R89, -RZ, R89.H0_H0 ;  /* 0x20000059ff597230 */ /* 0x000fe40000004100 */
[C---:B------:R-:W-:Y:S01]  /*31e0*/  FMUL.FTZ R92, R4.reuse, R92 ;  /* 0x0000005c045c7220 */ /* 0x040fe20000410000 */
        /* <DEDUP_REMOVED lines=12> */
.L_x_1242:
[----:B------:R-:W-:Y:S05]  /*32b0*/  BSYNC B3 ;  /* 0x0000000000037941 */ /* 0x000fea0003800000 */
.L_x_1241:
[----:B--2---:R2:W-:Y:S02]  /*32c0*/  STG.E.128 desc[UR46][R14.64], R4 ;  /* 0x000000040e007986 */ /* 0x0045e4000c101d2e */
.L_x_1240:
[----:B------:R-:W-:Y:S05]  /*32d0*/  BSYNC B2 ;  /* 0x0000000000027941 */ /* 0x000fea0003800000 */
.L_x_1239:
[----:B------:R-:W-:Y:S05]  /*32e0*/  @P2 BRA `(.L_x_1238) ;  /* 0x0000000400c82947 */ /* 0x000fea0003800000 */
[----:B0-2---:R0:W2:Y:S01]  /*32f0*/  LDS.128 R4, [R86+0x22000] ;  /* 0x0220000056047984 */ /* 0x0050a20000000c00 */
[----:B------:R-:W-:Y:S01]  /*3300*/  ISETP.GE.AND P4, PT, R199, R37, PT ;  /* 0x00000025c700720c */ /* 0x000fe20003f86270 */
[----:B------:R-:W-:-:S12]  /*3310*/  BSSY B2, `(.L_x_1243) ;  /* 0x000006e000027945 */ /* 0x000fd80003800000 */
[----:B0-----:R-:W-:Y:S05]  /*3320*/  @P4 BRA `(.L_x_1244) ;  /* 0x0000000400b04947 */ /* 0x001fea0003800000 */
        /* <DEDUP_REMOVED lines=34> */
[----:B------:R-:W-:Y:S01]  /*3550*/  FFMA.FTZ R89, R6, R38, -R89 ;  /* 0x0000002606597223 */ /* 0x000fe20000010859 */
[----:B------:R-:W-:Y:S02]  /*3560*/  HADD2.F32 R35, -RZ, R35.H1_H1 ;  /* 0x30000023ff237230 */ /* 0x000fe40000004100 */
[C---:B------:R-:W-:Y:S01]  /*3570*/  FMUL.FTZ R6, R32.reuse, R58 ;  /* 0x0000003a20067220 */ /* 0x040fe20000410000 */
        /* <DEDUP_REMOVED lines=13> */
[----:B------:R-:W-:Y:S02]  /*3650*/  HADD2.F32 R54, -RZ, R54.H0_H0 ;  /* 0x20000036ff367230 */ /* 0x000fe40000004100 */
[----:B------:R-:W-:Y:S01]  /*3660*/  FMUL.FTZ R55, R7, R35 ;  /* 0x0000002307377220 */ /* 0x000fe20000410000 */
[----:B------:R-:W-:-:S02]  /*3670*/  HADD2.F32 R4, -RZ, R4.H1_H1 ;  /* 0x30000004ff047230 */ /* 0x000fc40000004100 */
[--C-:B------:R-:W-:Y:S02]  /*3680*/  HADD2.F32 R32, -RZ, R36.reuse.H1_H1 ;  /* 0x30000024ff207230 */ /* 0x100fe40000004100 */
[-C--:B------:R-:W-:Y:S01]  /*3690*/  FMUL.FTZ R35, R5, R54.reuse ;  /* 0x0000003605237220 */ /* 0x080fe20000410000 */
[----:B------:R-:W-:Y:S02]  /*36a0*/  HADD2.F32 R36, -RZ, R36.H0_H0 ;  /* 0x20000024ff247230 */ /* 0x000fe40000004100 */
[----:B------:R-:W-:Y:S01]  /*36b0*/  FMUL.FTZ R38, R4, R54 ;  /* 0x0000003604267220 */ /* 0x000fe20000410000 */
[-C--:B------:R-:W-:Y:S01]  /*36c0*/  FFMA.FTZ R6, R6, R32.reuse, -R55 ;  /* 0x0000002006067223 */ /* 0x080fe20000010837 */
[----:B------:R-:W-:Y:S02]  /*36d0*/  FFMA.FTZ R7, R7, R32, R58 ;  /* 0x0000002007077223 */ /* 0x000fe4000001003a */
[-C--:B------:R-:W-:Y:S01]  /*36e0*/  FFMA.FTZ R55, R5, R36.reuse, -R38 ;  /* 0x0000002405377223 */ /* 0x080fe20000010826 */
[----:B------:R-:W-:Y:S01]  /*36f0*/  FFMA.FTZ R58, R4, R36, R35 ;  /* 0x00000024043a7223 */ /* 0x000fe20000010023 */
[----:B------:R-:W-:-:S02]  /*3700*/  F2FP.F16.E4M3.UNPACK_B R5, R34.H1 ;  /* 0x00000022ff05723e */ /* 0x000fc400030006ff */
[----:B------:R-:W-:Y:S02]  /*3710*/  F2FP.F16.E4M3.UNPACK_B R36, R59.H1 ;  /* 0x0000003bff24723e */ /* 0x000fe400030006ff */
        /* <DEDUP_REMOVED lines=24> */
[--C-:B------:R-:W-:Y:S02]  /*38a0*/  HADD2.F32 R5, -RZ, R34.reuse.H0_H0 ;  /* 0x20000022ff057230 */ /* 0x100fe40000004100 */
[----:B------:R-:W-:Y:S01]  /*38b0*/  FFMA.FTZ R93, R7, R35, R54 ;  /* 0x00000023075d7223 */ /* 0x000fe20000010036 */
[----:B------:R-:W-:Y:S02]  /*38c0*/  HADD2.F32 R33, -RZ, R33.H1_H1 ;  /* 0x30000021ff217230 */ /* 0x000fe40000004100 */
[----:B------:R-:W-:Y:S01]  /*38d0*/  FMUL.FTZ R6, R4, R59 ;  /* 0x0000003b04067220 */ /* 0x000fe20000410000 */
[----:B------:R-:W-:Y:S01]  /*38e0*/  HADD2.F32 R34, -RZ, R34.H1_H1 ;  /* 0x30000022ff227230 */ /* 0x000fe20000004100 */
[----:B------:R-:W-:Y:S01]  /*38f0*/  F2FP.SATFINITE.E4M3.F32.PACK_AB_MERGE_C R38, R38, R91, RZ ;  /* 0x0000005b2626723e */ /* 0x000fe200048070ff */
        /* <DEDUP_REMOVED lines=15> */
.L_x_1244:
[----:B------:R-:W-:Y:S05]  /*39f0*/  BSYNC B2 ;  /* 0x0000000000027941 */ /* 0x000fea0003800000 */
.L_x_1243:
[----:B--2---:R3:W-:Y:S02]  /*3a00*/  STG.E.128 desc[UR46][R14.64+0x80], R4 ;  /* 0x000080040e007986 */ /* 0x0047e4000c101d2e */
.L_x_1238:
[----:B------:R-:W-:Y:S05]  /*3a10*/  BSYNC B1 ;  /* 0x0000000000017941 */ /* 0x000fea0003800000 */
.L_x_1237:
[----:B------:R-:W-:Y:S05]  /*3a20*/  @P5 BRA `(.L_x_1245) ;  /* 0x0000003000f05947 */ /* 0x000fea0003800000 */
[----:B------:R-:W-:Y:S04]  /*3a30*/  BSSY B1, `(.L_x_1246) ;  /* 0x0000075000017945 */ /* 0x000fe80003800000 */
[----:B------:R-:W-:Y:S05]  /*3a40*/  @P1 BRA `(.L_x_1247) ;  /* 0x0000000400cc1947 */ /* 0x000fea0003800000 */
[----:B0-23--:R0:W2:Y:S01]  /*3a50*/  LDS.128 R4, [R86+0x21000] ;  /* 0x0210000056047984 */ /* 0x00d0a20000000c00 */
[----:B------:R-:W-:Y:S01]  /*3a60*/  ISETP.GE.AND P4, PT, R22, R37, PT ;  /* 0x000000251600720c */ /* 0x000fe20003f86270 */
[----:B------:R-:W-:-:S12]  /*3a70*/  BSSY B2, `(.L_x_1248) ;  /* 0x000006f000027945 */ /* 0x000fd80003800000 */
[----:B0-----:R-:W-:Y:S05]  /*3a80*/  @P4 BRA `(.L_x_1249) ;  /* 0x0000000400b44947 */ /* 0x001fea0003800000 */
[----:B------:R-:W-:Y:S01]  /*3a90*/  SHF.R.U32.HI R39, RZ, 0x18, R31 ;  /* 0x00000018ff277819 */ /* 0x000fe2000001161f */
[----:B--2---:R-:W-:Y:S01]  /*3aa0*/  IMAD.MOV.U32 R28, RZ, RZ, R7 ;  /* 0x000000ffff1c7224 */ /* 0x004fe200078e0007 */
[----:B------:R-:W-:Y:S01]  /*3ab0*/  LOP3.LUT R14, R31, 0xff, RZ, 0xc0, !PT ;  /* 0x000000ff1f0e7812 */ /* 0x000fe200078ec0ff */
[----:B------:R-:W-:Y:S01]  /*3ac0*/  IMAD.MOV.U32 R15, RZ, RZ, R6 ;  /* 0x000000ffff0f7224 */ /* 0x000fe200078e0006 */
[--C-:B------:R-:W-:Y:S02]  /*3ad0*/  SHF.R.U32.HI R35, RZ, 0x8, R31.reuse ;  /* 0x00000008ff237819 */ /* 0x100fe4000001161f */
[----:B------:R-:W-:Y:S02]  /*3ae0*/  SHF.R.U32.HI R34, RZ, 0x10, R31 ;  /* 0x00000010ff227819 */ /* 0x000fe4000001161f */
[--C-:B------:R-:W-:Y:S01]  /*3af0*/  SHF.R.U32.HI R31, RZ, 0x8, R29.reuse ;  /* 0x00000008ff1f7819 */ /* 0x100fe2000001161d */
[----:B------:R-:W-:Y:S01]  /*3b00*/  IMAD.SHL.U32 R7, R35, 0x100, RZ ;  /* 0x0000010023077824 */ /* 0x000fe200078e00ff */
[----:B------:R-:W-:-:S02]  /*3b10*/  SHF.R.U32.HI R33, RZ, 0x18, R29 ;  /* 0x00000018ff217819 */ /* 0x000fc4000001161d */
[----:B------:R-:W-:Y:S02]  /*3b20*/  LOP3.LUT R30, R29, 0xff, RZ, 0xc0, !PT ;  /* 0x000000ff1d1e7812 */ /* 0x000fe400078ec0ff */
[----:B------:R-:W-:Y:S01]  /*3b30*/  SHF.R.U32.HI R32, RZ, 0x10, R29 ;  /* 0x00000010ff207819 */ /* 0x000fe2000001161d */
[----:B------:R-:W-:Y:S01]  /*3b40*/  IMAD.SHL.U32 R29, R31, 0x100, RZ ;  /* 0x000001001f1d7824 */ /* 0x000fe200078e00ff */
[----:B------:R-:W-:Y:S02]  /*3b50*/  PRMT R14, R39, 0x654, R14 ;  /* 0x00000654270e7816 */ /* 0x000fe4000000000e */
[----:B------:R-:W-:Y:S01]  /*3b60*/  PRMT R30, R33, 0x654, R30 ;  /* 0x00000654211e7816 */ /* 0x000fe2000000001e */
[----:B------:R-:W-:Y:S01]  /*3b70*/  IMAD.U32 R32, R32, 0x10000, RZ ;  /* 0x0001000020207824 */ /* 0x000fe200078e00ff */
        /* <DEDUP_REMOVED lines=94> */
.L_x_1249:
[----:B------:R-:W-:Y:S05]  /*4160*/  BSYNC B2 ;  /* 0x0000000000027941 */ /* 0x000fea0003800000 */
.L_x_1248:
[----:B--2---:R4:W-:Y:S02]  /*4170*/  STG.E.128 desc[UR46][R12.64], R4 ;  /* 0x000000040c007986 */ /* 0x0049e4000c101d2e */
.L_x_1247:
[----:B------:R-:W-:Y:S05]  /*4180*/  BSYNC B1 ;  /* 0x0000000000017941 */ /* 0x000fea0003800000 */
.L_x_1246:
[----:B------:R-:W-:Y:S05]  /*4190*/  @P2 BRA `(.L_x_1245) ;  /* 0x0000002c00142947 */ /* 0x000fea0003800000 */
[----:B0-234-:R0:W2:Y:S01]  /*41a0*/  LDS.128 R4, [R86+0x23000] ;  /* 0x0230000056047984 */ /* 0x01d0a20000000c00 */
[----:B------:R-:W-:Y:S01]  /*41b0*/  ISETP.GE.AND P4, PT, R199, R37, PT ;  /* 0x00000025c700720c */ /* 0x000fe20003f86270 */
[----:B------:R-:W-:-:S12]  /*41c0*/  BSSY B1, `(.L_x_1250) ;  /* 0x000006d000017945 */ /* 0x000fd80003800000 */
[----:B0-----:R-:W-:Y:S05]  /*41d0*/  @P4 BRA `(.L_x_1251) ;  /* 0x0000000400ac4947 */ /* 0x001fea0003800000 */
[----:B------:R-:W-:Y:S01]  /*41e0*/  SHF.R.U32.HI R15, RZ, 0x8, R11 ;  /* 0x00000008ff0f7819 */ /* 0x000fe2000001160b */
[----:B--2---:R-:W-:Y:S01]  /*41f0*/  IMAD.MOV.U32 R10, RZ, RZ, R7 ;  /* 0x000000ffff0a7224 */ /* 0x004fe200078e0007 */
[--C-:B------:R-:W-:Y:S02]  /*4200*/  SHF.R.U32.HI R28, RZ, 0x8, R9.reuse ;  /* 0x00000008ff1c7819 */ /* 0x100fe40000011609 */
[----:B------:R-:W-:Y:S02]  /*4210*/  LOP3.LUT R8, R9, 0xff, RZ, 0xc0, !PT ;  /* 0x000000ff09087812 */ /* 0x000fe400078ec0ff */
[--C-:B------:R-:W-:Y:S02]  /*4220*/  SHF.R.U32.HI R31, RZ, 0x18, R9.reuse ;  /* 0x00000018ff1f7819 */ /* 0x100fe40000011609 */
[----:B------:R-:W-:Y:S02]  /*4230*/  SHF.R.U32.HI R30, RZ, 0x10, R9 ;  /* 0x00000010ff1e7819 */ /* 0x000fe40000011609 */
[----:B------:R-:W-:-:S02]  /*4240*/  SHF.R.U32.HI R29, RZ, 0x10, R11 ;  /* 0x00000010ff1d7819 */ /* 0x000fc4000001160b */
[----:B------:R-:W-:Y:S01]  /*4250*/  LOP3.LUT R14, R11, 0xff0000ff, RZ, 0xc0, !PT ;  /* 0xff0000ff0b0e7812 */ /* 0x000fe200078ec0ff */
[----:B------:R-:W-:Y:S01]  /*4260*/  IMAD.SHL.U32 R11, R15, 0x100, RZ ;  /* 0x000001000f0b7824 */ /* 0x000fe200078e00ff */
[----:B------:R-:W-:Y:S01]  /*4270*/  MOV R9, R6 ;  /* 0x0000000600097202 */ /* 0x000fe20000000f00 */
[----:B------:R-:W-:Y:S01]  /*4280*/  IMAD.SHL.U32 R6, R28, 0x100, RZ ;  /* 0x000001001c067824 */ /* 0x000fe200078e00ff */
[----:B------:R-:W-:Y:S02]  /*4290*/  PRMT R7, R31, 0x654, R8 ;  /* 0x000006541f077816 */ /* 0x000fe40000000008 */
[----:B------:R-:W-:Y:S01]  /*42a0*/  LOP3.LUT R28, R14, 0xff00, R11, 0xf8, !PT ;  /* 0x0000ff000e1c7812 */ /* 0x000fe200078ef80b */
[----:B------:R-:W-:Y:S01]  /*42b0*/  IMAD.U32 R11, R29, 0x10000, RZ ;  /* 0x000100001d0b7824 */ /* 0x000fe200078e00ff */
[----:B------:R-:W-:Y:S01]  /*42c0*/  LOP3.LUT R8, R7, 0xff00, R6, 0xf8, !PT ;  /* 0x0000ff0007087812 */ /* 0x000fe200078ef806 */
[----:B------:R-:W-:Y:S01]  /*42d0*/  IMAD.U32 R7, R30, 0x10000, RZ ;  /* 0x000100001e077824 */ /* 0x000fe200078e00ff */
[----:B------:R-:W-:-:S02]  /*42e0*/  F2FP.F16.E4M3.UNPACK_B R14, R51.H1 ;  /* 0x00000033ff0e723e */ /* 0x000fc400030006ff */
        /* <DEDUP_REMOVED lines=90> */
.L_x_1251:
[----:B------:R-:W-:Y:S05]  /*4890*/  BSYNC B1 ;  /* 0x0000000000017941 */ /* 0x000fea0003800000 */
.L_x_1250:
[----:B--2---:R0:W-:Y:S01]  /*48a0*/  STG.E.128 desc[UR46][R12.64+0x80], R4 ;  /* 0x000080040c007986 */ /* 0x0041e2000c101d2e */
[----:B------:R-:W-:Y:S05]  /*48b0*/  BRA `(.L_x_1245) ;  /* 0x00000024004c7947 */ /* 0x000fea0003800000 */
.L_x_1229:
[----:B------:R-:W-:Y:S02]  /*48c0*/  ISETP.GE.AND P3, PT, R195, R87, PT ;  /* 0x00000057c300720c */ /* 0x000fe40003f66270 */
[----:B------:R-:W-:Y:S02]  /*48d0*/  CS2R R14, SRZ ;  /* 0x00000000000e7805 */ /* 0x000fe4000001ff00 */
[----:B------:R-:W-:Y:S02]  /*48e0*/  CS2R R12, SRZ ;  /* 0x00000000000c7805 */ /* 0x000fe4000001ff00 */
[----:B------:R-:W-:Y:S02]  /*48f0*/  CS2R R30, SRZ ;  /* 0x00000000001e7805 */ /* 0x000fe4000001ff00 */
[----:B------:R-:W-:Y:S02]  /*4900*/  ISETP.GE.OR P3, PT, R192, R37, P3 ;  /* 0x00000025c000720c */ /* 0x000fe40001f66670 */
[----:B------:R-:W-:-:S11]  /*4910*/  CS2R R28, SRZ ;  /* 0x00000000001c7805 */ /* 0x000fd6000001ff00 */
[----:B------:R-:W-:-:S04]  /*4920*/  @!P3 IADD3 R39, P4, P5, R44, R6, R73 ;  /* 0x000000062c27b210 */ /* 0x000fc80007d9e049 */
[----:B------:R-:W-:Y:S02]  /*4930*/  @!P3 IADD3.X R8, R84, R53, R71, P4, P5 ;  /* 0x000000355408b210 */ /* 0x000fe400027ea447 */
[----:B------:R-:W-:-:S04]  /*4940*/  ISETP.GE.AND P4, PT, R18, R87, PT ;  /* 0x000000571200720c */ /* 0x000fc80003f86270 */
[----:B------:R-:W-:-:S13]  /*4950*/  ISETP.GE.OR P4, PT, R192, R37, P4 ;  /* 0x00000025c000720c */ /* 0x000fda0002786670 */
[----:B------:R-:W0:Y:S08]  /*4960*/  @!P4 LDC.64 R32, c[0x0][0x3c8] ;  /* 0x0000f200ff20cb82 */ /* 0x000e300000000a00 */
[----:B------:R-:W1:Y:S01]  /*4970*/  @!P4 LDC.64 R34, c[0x0][0x3e0] ;  /* 0x0000f800ff22cb82 */ /* 0x000e620000000a00 */
[----:B0-----:R-:W-:-:S07]  /*4980*/  @!P4 IADD3 R32, P5, P6, R44, R32, R6 ;  /* 0x000000202c20c210 */ /* 0x001fce0007ebe006 */
[----:B------:R-:W0:Y:S01]  /*4990*/  @!P3 LDC.64 R6, c[0x0][0x3c8] ;  /* 0x0000f200ff06bb82 */ /* 0x000e220000000a00 */
[----:B------:R-:W-:Y:S02]  /*49a0*/  @!P4 IADD3.X R33, R84, R33, R53, P5, P6 ;  /* 0x000000215421c210 */ /* 0x000fe40002fec435 */
[----:B-1----:R-:W-:-:S03]  /*49b0*/  @!P4 IADD3 R34, P5, P6, R2, R34, R4 ;  /* 0x000000220222c210 */ /* 0x002fc60007ebe004 */
[----:B------:R-:W2:Y:S02]  /*49c0*/  @!P4 LDG.E.128 R12, desc[UR46][R32.64] ;  /* 0x0000002e200cc981 */ /* 0x000ea4000c1e1d00 */
[----:B------:R-:W1:Y:S01]  /*49d0*/  @!P3 LDC.64 R52, c[0x0][0x3e0] ;  /* 0x0000f800ff34bb82 */ /* 0x000e620000000a00 */
[----:B------:R-:W-:Y:S02]  /*49e0*/  @!P4 IADD3.X R35, R80, R35, R85, P5, P6 ;  /* 0x000000235023c210 */ /* 0x000fe40002fec455 */
[----:B------:R-:W-:-:S03]  /*49f0*/  @!P3 IADD3 R5, P5, P6, R2, R4, R69 ;  /* 0x000000040205b210 */ /* 0x000fc60007ebe045 */
[----:B------:R-:W3:Y:S01]  /*4a00*/  @!P4 LDG.E.128 R28, desc[UR46][R34.64] ;  /* 0x0000002e221cc981 */ /* 0x000ee2000c1e1d00 */
[----:B------:R-:W-:Y:S02]  /*4a10*/  @!P3 IADD3.X R4, R80, R85, R67, P5, P6 ;  /* 0x000000555004b210 */ /* 0x000fe40002fec443 */
[----:B0-----:R-:W-:-:S05]  /*4a20*/  @!P3 IADD3 R38, P4, R39, R6, RZ ;  /* 0x000000062726b210 */ /* 0x001fca0007f9e0ff */
[----:B------:R-:W-:Y:S01]  /*4a30*/  @!P3 IMAD.X R39, R8, 0x1, R7, P4 ;  /* 0x000000010827b824 */ /* 0x000fe200020e0607 */
[----:B-1----:R-:W-:Y:S02]  /*4a40*/  @!P3 IADD3 R52, P4, R5, R52, RZ ;  /* 0x000000340534b210 */ /* 0x002fe40007f9e0ff */
[----:B------:R-:W-:Y:S02]  /*4a50*/  CS2R R6, SRZ ;  /* 0x0000000000067805 */ /* 0x000fe4000001ff00 */
[----:B------:R-:W-:Y:S02]  /*4a60*/  CS2R R10, SRZ ;  /* 0x00000000000a7805 */ /* 0x000fe4000001ff00 */
[----:B------:R-:W-:Y:S01]  /*4a70*/  CS2R R8, SRZ ;  /* 0x0000000000087805 */ /* 0x000fe2000001ff00 */
[----:B------:R-:W-:Y:S01]  /*4a80*/  @!P3 IMAD.X R53, R4, 0x1, R53, P4 ;  /* 0x000000010435b824 */ /* 0x000fe200020e0635 */
[----:B------:R-:W-:-:S04]  /*4a90*/  CS2R R4, SRZ ;  /* 0x0000000000047805 */ /* 0x000fc8000001ff00 */
[----:B------:R-:W4:Y:S04]  /*4aa0*/  @!P3 LDG.E.128 R8, desc[UR46][R52.64] ;  /* 0x0000002e3408b981 */ /* 0x000f28000c1e1d00 */
[----:B------:R-:W5:Y:S01]  /*4ab0*/  @!P3 LDG.E.128 R4, desc[UR46][R38.64] ;  /* 0x0000002e2604b981 */ /* 0x000f62000c1e1d00 */
[----:B------:R-:W-:-:S06]  /*4ac0*/  UISETP.NE.AND UP0, UPT, UR45, 0x3, UPT ;  /* 0x000000032d00788c */ /* 0x000fcc000bf05270 */
[----:B------:R-:W-:Y:S02]  /*4ad0*/  PLOP3.LUT P3, PT, PT, PT, UP0, 0x80, 0x0 ;  /* 0x000000000000781c */ /* 0x000fe40003f6f008 */
[----:B------:R-:W-:Y:S01]  /*4ae0*/  ISETP.GE.AND P4, PT, R192, R37, PT ;  /* 0x00000025c000720c */ /* 0x000fe20003f86270 */
[----:B--2---:R-:W-:Y:S02]  /*4af0*/  IMAD.MOV.U32 R98, RZ, RZ, R14 ;  /* 0x000000ffff627224 */ /* 0x004fe400078e000e */
[----:B------:R-:W-:Y:S02]  /*4b00*/  IMAD.MOV.U32 R114, RZ, RZ, R12 ;  /* 0x000000ffff727224 */ /* 0x000fe400078e000c */
[----:B---3--:R-:W-:Y:S02]  /*4b10*/  IMAD.MOV.U32 R102, RZ, RZ, R30 ;  /* 0x000000ffff667224 */ /* 0x008fe400078e001e */
[----:B------:R-:W-:Y:S02]  /*4b20*/  IMAD.MOV.U32 R115, RZ, RZ, R28 ;  /* 0x000000ffff737224 */ /* 0x000fe400078e001c */
[----:B----4-:R-:W-:-:S02]  /*4b30*/  IMAD.MOV.U32 R91, RZ, RZ, R10 ;  /* 0x000000ffff5b7224 */ /* 0x010fc400078e000a */
[----:B------:R-:W-:Y:S02]  /*4b40*/  IMAD.MOV.U32 R92, RZ, RZ, R8 ;  /* 0x000000ffff5c7224 */ /* 0x000fe400078e0008 */
[----:B-----5:R-:W-:Y:S02]  /*4b50*/  IMAD.MOV.U32 R89, RZ, RZ, R6 ;  /* 0x000000ffff597224 */ /* 0x020fe400078e0006 */
[----:B------:R-:W-:Y:S01]  /*4b60*/  IMAD.MOV.U32 R90, RZ, RZ, R4 ;  /* 0x000000ffff5a7224 */ /* 0x000fe200078e0004 */
[----:B------:R-:W-:Y:S06]  /*4b70*/  @!P3 BRA `(.L_x_1252) ;  /* 0x000000000004b947 */ /* 0x000fec0003800000 */
[----:B------:R-:W-:Y:S01]  /*4b80*/  BPT.TRAP 0x1 ;  /* 0x000000040000795c */ /* 0x000fe20000300000 */
.L_x_1252:
[----:B------:R-:W-:Y:S01]  /*4b90*/  IMAD R85, R17, 0x8, R16 ;  /* 0x0000000811557824 */ /* 0x000fe200078e0210 */
[----:B------:R-:W-:Y:S01]  /*4ba0*/  SHF.L.U32 R88, R201, 0x1f, RZ ;  /* 0x0000001fc9587819 */ /* 0x000fe200000006ff */
[----:B------:R-:W0:Y:S01]  /*4bb0*/  LDC R93, c[0x0][0x2e4] ;  /* 0x0000b900ff5d7b82 */ /* 0x000e220000000800 */
[----:B------:R-:W-:Y:S01]  /*4bc0*/  BSSY B1, `(.L_x_1253) ;  /* 0x0000006000017945 */ /* 0x000fe20003800000 */
[----:B------:R-:W-:Y:S01]  /*4bd0*/  IMAD.MOV.U32 R55, RZ, RZ, R59 ;  /* 0x000000ffff377224 */ /* 0x000fe200078e003b */
[----:B------:R-:W1:Y:S05]  /*4be0*/  SYNCS.PHASECHK.TRANS64.TRYWAIT P5, [R85+URZ+0x28490], R88 ;  /* 0x02849058550075a7 */ /* 0x000e6a00080a017f */
[----:B------:R-:W2:Y:S01]  /*4bf0*/  LDC.64 R52, c[0x0][0x2f0] ;  /* 0x0000bc00ff347b82 */ /* 0x000ea20000000a00 */
[----:B0-----:R-:W-:Y:S01]  /*4c00*/  IMAD.IADD R95, R93, 0x1, -R76 ;  /* 0x000000015d5f7824 */ /* 0x001fe200078e0a4c */
[----:B-1----:R-:W-:Y:S06]  /*4c10*/  @!P5 BRA `(.L_x_1254) ;  /* 0x0000020400dcd947 */ /* 0x002fec0003800000 */
.L_x_1603:
[----:B------:R-:W-:Y:S05]  /*4c20*/  BSYNC B1 ;  /* 0x0000000000017941 */ /* 0x000fea0003800000 */
.L_x_1253:
[----:B------:R-:W-:Y:S01]  /*4c30*/  ISETP.GE.OR P5, PT, R18, R87, P1 ;  /* 0x000000571200720c */ /* 0x000fe20000fa6670 */
[----:B------:R-:W-:-:S12]  /*4c40*/  BSSY B1, `(.L_x_1255) ;  /* 0x0000100000017945 */ /* 0x000fd80003800000 */
[----:B------:R-:W-:Y:S05]  /*4c50*/  @P5 BRA `(.L_x_1256) ;  /* 0x0000000c00f85947 */ /* 0x000fea0003800000 */
[-C--:B--2---:R-:W-:Y:S01]  /*4c60*/  IMAD R32, R19, R52.reuse, RZ ;  /* 0x0000003413207224 */ /* 0x084fe200078e02ff */
[----:B------:R-:W-:Y:S01]  /*4c70*/  BSSY B2, `(.L_x_1257) ;  /* 0x00000f0000027945 */ /* 0x000fe20003800000 */
[----:B------:R-:W-:-:S04]  /*4c80*/  IMAD.WIDE.U32 R58, R18, R52, R54 ;  /* 0x00000034123a7225 */ /* 0x000fc800078e0036 */
[----:B------:R-:W-:Y:S01]  /*4c90*/  IMAD R97, R18, R53, R32 ;  /* 0x0000003512617224 */ /* 0x000fe200078e0220 */
[----:B------:R-:W-:Y:S02]  /*4ca0*/  SEL R32, R76, R95, !P0 ;  /* 0x0000005f4c207207 */ /* 0x000fe40004000000 */
[----:B------:R-:W-:Y:S01]  /*4cb0*/  IADD3 R99, P5, P6, R40, R58, R77 ;  /* 0x0000003a28637210 */ /* 0x000fe20007ebe04d */
        /* <DEDUP_REMOVED lines=12> */
[----:B------:R-:W-:Y:S01]  /*4d80*/  IADD3 R32, R33, R32, R213 ;  /* 0x0000002021207210 */ /* 0x000fe20007ffe0d5 */
[----:B------:R-:W-:-:S04]  /*4d90*/  IMAD R33, R17, 0x4000, R62 ;  /* 0x0000400011217824 */ /* 0x000fc800078e023e */
[----:B------:R-:W-:Y:S02]  /*4da0*/  IMAD R35, R17, 0x4000, R32 ;  /* 0x0000400011237824 */ /* 0x000fe400078e0220 */
[C---:B------:R-:W-:Y:S02]  /*4db0*/  IMAD.IADD R33, R16.reuse, 0x1, R33 ;  /* 0x0000000110217824 */ /* 0x040fe400078e0221 */
[----:B------:R-:W-:-:S04]  /*4dc0*/  IMAD.IADD R36, R16, 0x1, R35 ;  /* 0x0000000110247824 */ /* 0x000fc800078e0223 */
        /* <DEDUP_REMOVED lines=12> */
[--C-:B------:R-:W-:Y:S02]  /*4e90*/  SHF.R.U32.HI R28, RZ, 0x18, R29.reuse ;  /* 0x00000018ff1c7819 */ /* 0x100fe4000001161d */
[----:B------:R-:W-:Y:S02]  /*4ea0*/  LOP3.LUT R15, R29, 0xff, RZ, 0xc0, !PT ;  /* 0x000000ff1d0f7812 */ /* 0x000fe400078ec0ff */
[----:B------:R-:W-:Y:S02]  /*4eb0*/  PRMT R12, R113, 0x654, R12 ;  /* 0x00000654710c7816 */ /* 0x000fe4000000000c */
[----:B------:R-:W-:-:S02]  /*4ec0*/  SHF.R.U32.HI R104, RZ, 0x8, R29 ;  /* 0x00000008ff687819 */ /* 0x000fc4000001161d */
[----:B------:R-:W-:Y:S02]  /*4ed0*/  SHF.R.U32.HI R108, RZ, 0x10, R29 ;  /* 0x00000010ff6c7819 */ /* 0x000fe4000001161d */
[--C-:B------:R-:W-:Y:S02]  /*4ee0*/  SHF.R.U32.HI R103, RZ, 0x8, R31.reuse ;  /* 0x00000008ff677819 */ /* 0x100fe4000001161f */
[----:B------:R-:W-:Y:S01]  /*4ef0*/  SHF.R.U32.HI R30, RZ, 0x18, R31 ;  /* 0x00000018ff1e7819 */ /* 0x000fe2000001161f */
[----:B------:R-:W-:Y:S01]  /*4f00*/  IMAD.U32 R108, R108, 0x10000, RZ ;  /* 0x000100006c6c7824 */ /* 0x000fe200078e00ff */
        /* <DEDUP_REMOVED lines=9> */
[----:B------:R-:W-:Y:S01]  /*4fa0*/  IMAD.SHL.U32 R29, R104, 0x100, RZ ;  /* 0x00000100681d7824 */ /* 0x000fe200078e00ff */
[----:B------:R-:W-:Y:S01]  /*4fb0*/  LOP3.LUT R15, R14, 0xff00, R15, 0xf8, !PT ;  /* 0x0000ff000e0f7812 */ /* 0x000fe200078ef80f */
[----:B------:R-:W-:Y:S01]  /*4fc0*/  IMAD.U32 R110, R110, 0x10000, RZ ;  /* 0x000100006e6e7824 */ /* 0x000fe200078e00ff */
[----:B------:R-:W-:Y:S01]  /*4fd0*/  LOP3.LUT R14, R12, 0xff0000, R13, 0xf8, !PT ;  /* 0x00ff00000c0e7812 */ /* 0x000fe200078ef80d */
[----:B------:R-:W-:Y:S01]  /*4fe0*/  IMAD.U32 R12, R105, 0x10000, RZ ;  /* 0x00010000690c7824 */ /* 0x000fe200078e00ff */
[----:B------:R-:W-:Y:S02]  /*4ff0*/  LOP3.LUT R109, R30, 0xff00, R31, 0xf8, !PT ;  /* 0x0000ff001e6d7812 */ /* 0x000fe400078ef81f */
[----:B------:R-:W-:Y:S02]  /*5000*/  LOP3.LUT R107, R28, 0xff00, R29, 0xf8, !PT ;  /* 0x0000ff001c6b7812 */ /* 0x000fe400078ef81d */
[----:B------:R-:W-:-:S02]  /*5010*/  F2FP.F16.E4M3.UNPACK_B R105, R115.H1 ;  /* 0x00000073ff69723e */ /* 0x000fc400030006ff */
[----:B--2---:R-:W-:Y:S02]  /*5020*/  F2FP.F16.E4M3.UNPACK_B R30, R36.H1 ;  /* 0x00000024ff1e723e */ /* 0x004fe400030006ff */
[----:B-1----:R-:W-:Y:S01]  /*5030*/  F2FP.F16.E4M3.UNPACK_B R28, R32.H1 ;  /* 0x00000020ff1c723e */ /* 0x002fe200030006ff */
[----:B------:R-:W-:Y:S01]  /*5040*/  HADD2.F32 R106, -RZ, R105.H0_H0 ;  /* 0x20000069ff6a7230 */ /* 0x000fe20000004100 */
[----:B------:R-:W-:Y:S01]  /*5050*/  F2FP.F16.E4M3.UNPACK_B R103, R114.H1 ;  /* 0x00000072ff67723e */ /* 0x000fe200030006ff */
[----:B------:R-:W-:Y:S01]  /*5060*/  HADD2.F32 R31, -RZ, R30.H0_H0 ;  /* 0x2000001eff1f7230 */ /* 0x000fe20000004100 */
[----:B------:R-:W-:Y:S01]  /*5070*/  LOP3.LUT R13, R109, 0xff0000, R110, 0xf8, !PT ;  /* 0x00ff00006d0d7812 */ /* 0x000fe200078ef86e */
[--C-:B------:R-:W-:Y:S01]  /*5080*/  HADD2.F32 R29, -RZ, R28.reuse.H0_H0 ;  /* 0x2000001cff1d7230 */ /* 0x100fe20000004100 */
[----:B------:R-:W-:Y:S01]  /*5090*/  F2FP.F16.E4M3.UNPACK_B R36, R36 ;  /* 0x00000024ff24723e */ /* 0x000fe200020006ff */
[----:B------:R-:W-:Y:S02]  /*50a0*/  HADD2.F32 R104, -RZ, R103.H0_H0 ;  /* 0x20000067ff687230 */ /* 0x000fe40000004100 */
[----:B------:R-:W-:Y:S01]  /*50b0*/  FMUL.FTZ R112, R31, R106 ;  /* 0x0000006a1f707220 */ /* 0x000fe20000410000 */
[----:B------:R-:W-:Y:S01]  /*50c0*/  F2FP.F16.E4M3.UNPACK_B R32, R32 ;  /* 0x00000020ff20723e */ /* 0x000fe200020006ff */
[----:B------:R-:W-:Y:S01]  /*50d0*/  FMUL.FTZ R106, R29, R106 ;  /* 0x0000006a1d6a7220 */ /* 0x000fe20000410000 */
[----:B------:R-:W-:Y:S01]  /*50e0*/  LOP3.LUT R12, R15, 0xff0000, R12, 0xf8, !PT ;  /* 0x00ff00000f0c7812 */ /* 0x000fe200078ef80c */
[----:B------:R-:W-:Y:S01]  /*50f0*/  FFMA.FTZ R112, R29, R104, -R112 ;  /* 0x000000681d707223 */ /* 0x000fe20000010870 */
[----:B------:R-:W-:-:S02]  /*5100*/  HADD2.F32 R29, -RZ, R28.H1_H1 ;  /* 0x3000001cff1d7230 */ /* 0x000fc40000004100 */
[----:B------:R-:W-:Y:S01]  /*5110*/  FFMA.FTZ R110, R31, R104, R106 ;  /* 0x000000681f6e7223 */ /* 0x000fe2000001006a */
[----:B------:R-:W-:Y:S01]  /*5120*/  HADD2.F32 R106, -RZ, R105.H1_H1 ;  /* 0x30000069ff6a7230 */ /* 0x000fe20000004100 */
[----:B------:R-:W-:Y:S01]  /*5130*/  F2FP.F16.E4M3.UNPACK_B R105, R115 ;  /* 0x00000073ff69723e */ /* 0x000fe200020006ff */
[----:B------:R-:W-:Y:S01]  /*5140*/  HADD2.F32 R31, -RZ, R30.H1_H1 ;  /* 0x3000001eff1f7230 */ /* 0x000fe20000004100 */
[----:B------:R-:W-:Y:S01]  /*5150*/  LOP3.LUT R15, R107, 0xff0000, R108, 0xf8, !PT ;  /* 0x00ff00006b0f7812 */ /* 0x000fe200078ef86c */
[----:B------:R-:W-:Y:S01]  /*5160*/  HADD2.F32 R104, -RZ, R103.H1_H1 ;  /* 0x30000067ff687230 */ /* 0x000fe20000004100 */
[----:B------:R-:W-:Y:S01]  /*5170*/  F2FP.F16.E4M3.UNPACK_B R103, R114 ;  /* 0x00000072ff67723e */ /* 0x000fe200020006ff */
[----:B------:R-:W-:Y:S02]  /*5180*/  HADD2.F32 R107, -RZ, R105.H0_H0 ;  /* 0x20000069ff6b7230 */ /* 0x000fe40000004100 */
        /* <DEDUP_REMOVED lines=28> */
[----:B------:R-:W-:Y:S01]  /*5350*/  FMUL.FTZ R114, R31, R104 ;  /* 0x000000681f727220 */ /* 0x000fe20000410000 */
[----:B------:R-:W-:Y:S01]  /*5360*/  HADD2.F32 R36, -RZ, R32.H0_H0 ;  /* 0x20000020ff247230 */ /* 0x000fe20000004100 */
[----:B------:R-:W-:Y:S01]  /*5370*/  F2FP.F16.E4M3.UNPACK_B R102, R102 ;  /* 0x00000066ff66723e */ /* 0x000fe200020006ff */
[----:B------:R-:W-:Y:S02]  /*5380*/  HADD2.F32 R30, -RZ, R30.H1_H1 ;  /* 0x3000001eff1e7230 */ /* 0x000fe40000004100 */
[----:B------:R-:W-:Y:S01]  /*5390*/  FMUL.FTZ R104, R29, R104 ;  /* 0x000000681d687220 */ /* 0x000fe20000410000 */
[----:B------:R-:W-:-:S02]  /*53a0*/  HADD2.F32 R28, -RZ, R28.H1_H1 ;  /* 0x3000001cff1c7230 */ /* 0x000fc40000004100 */
[----:B------:R-:W-:Y:S01]  /*53b0*/  FFMA.FTZ R114, R29, R36, -R114 ;  /* 0x000000241d727223 */ /* 0x000fe20000010872 */
[----:B------:R-:W-:Y:S02]  /*53c0*/  HADD2.F32 R29, -RZ, R32.H1_H1 ;  /* 0x30000020ff1d7230 */ /* 0x000fe40000004100 */
[-C--:B------:R-:W-:Y:S01]  /*53d0*/  FMUL.FTZ R109, R30, R103.reuse ;  /* 0x000000671e6d7220 */ /* 0x080fe20000410000 */
[----:B------:R-:W-:Y:S01]  /*53e0*/  F2FP.F16.E4M3.UNPACK_B R34, R34 ;  /* 0x00000022ff22723e */ /* 0x000fe200020006ff */
[C---:B------:R-:W-:Y:S01]  /*53f0*/  FMUL.FTZ R103, R28.reuse, R103 ;  /* 0x000000671c677220 */ /* 0x040fe20000410000 */
[----:B------:R-:W-:Y:S02]  /*5400*/  HADD2.F32 R32, -RZ, R102.H0_H0 ;  /* 0x20000066ff207230 */ /* 0x000fe40000004100 */
[-C--:B------:R-:W-:Y:S01]  /*5410*/  FFMA.FTZ R117, R28, R29.reuse, -R109 ;  /* 0x0000001d1c757223 */ /* 0x080fe2000001086d */
[----:B------:R-:W-:Y:S01]  /*5420*/  F2FP.F16.E4M3.UNPACK_B R98, R98 ;  /* 0x00000062ff62723e */ /* 0x000fe200020006ff */
[----:B------:R-:W-:Y:S01]  /*5430*/  FFMA.FTZ R119, R30, R29, R103 ;  /* 0x0000001d1e777223 */ /* 0x000fe20000010067 */
[----:B------:R-:W-:-:S02]  /*5440*/  HADD2.F32 R29, -RZ, R38.H0_H0 ;  /* 0x20000026ff1d7230 */ /* 0x000fc40000004100 */
[----:B------:R-:W-:Y:S01]  /*5450*/  FFMA.FTZ R104, R31, R36, R104 ;  /* 0x000000241f687223 */ /* 0x000fe20000010068 */
[----:B------:R-:W-:Y:S01]  /*5460*/  HADD2.F32 R103, -RZ, R102.H1_H1 ;  /* 0x30000066ff677230 */ /* 0x000fe20000004100 */
[----:B------:R-:W-:Y:S01]  /*5470*/  F2FP.SATFINITE.E4M3.F32.PACK_AB_MERGE_C R114, R117, R114, RZ ;  /* 0x000000727572723e */ /* 0x000fe200048070ff */
[----:B------:R-:W-:Y:S02]  /*5480*/  HADD2.F32 R28, -RZ, R34.H0_H0 ;  /* 0x20000022ff1c7230 */ /* 0x000fe40000004100 */
[----:B------:R-:W-:Y:S01]  /*5490*/  FMUL.FTZ R109, R29, R32 ;  /* 0x000000201d6d7220 */ /* 0x000fe20000410000 */
[----:B------:R-:W-:Y:S01]  /*54a0*/  HADD2.F32 R38, -RZ, R38.H1_H1 ;  /* 0x30000026ff267230 */ /* 0x000fe20000004100 */
[----:B------:R-:W-:Y:S01]  /*54b0*/  F2FP.SATFINITE.E4M3.F32.PACK_AB_MERGE_C R104, R119, R104, RZ ;  /* 0x000000687768723e */ /* 0x000fe200048070ff */
[----:B------:R-:W-:Y:S02]  /*54c0*/  HADD2.F32 R34, -RZ, R34.H1_H1 ;  /* 0x30000022ff227230 */ /* 0x000fe40000004100 */
[----:B------:R-:W-:Y:S01]  /*54d0*/  FMUL.FTZ R32, R28, R32 ;  /* 0x000000201c207220 */ /* 0x000fe20000410000 */
[----:B------:R-:W-:-:S02]  /*54e0*/  HADD2.F32 R30, -RZ, R98.H0_H0 ;  /* 0x20000062ff1e7230 */ /* 0x000fc40000004100 */
[-C--:B------:R-:W-:Y:S01]  /*54f0*/  FMUL.FTZ R115, R38, R103.reuse ;  /* 0x0000006726737220 */ /* 0x080fe20000410000 */
[----:B------:R-:W-:Y:S02]  /*5500*/  HADD2.F32 R31, -RZ, R98.H1_H1 ;  /* 0x30000062ff1f7230 */ /* 0x000fe40000004100 */
[----:B------:R-:W-:Y:S01]  /*5510*/  FMUL.FTZ R103, R34, R103 ;  /* 0x0000006722677220 */ /* 0x000fe20000410000 */
[----:B------:R-:W-:Y:S01]  /*5520*/  F2FP.SATFINITE.E4M3.F32.PACK_AB_MERGE_C R110, R113, R110, RZ ;  /* 0x0000006e716e723e */ /* 0x000fe200048070ff */
[-C--:B------:R-:W-:Y:S01]  /*5530*/  FFMA.FTZ R109, R28, R30.reuse, -R109 ;  /* 0x0000001e1c6d7223 */ /* 0x080fe2000001086d */
[----:B------:R-:W-:Y:S01]  /*5540*/  FFMA.FTZ R36, R29, R30, R32 ;  /* 0x0000001e1d247223 */ /* 0x000fe20000010020 */
[----:B------:R-:W-:Y:S01]  /*5550*/  FFMA.FTZ R103, R38, R31, R103 ;  /* 0x0000001f26677223 */ /* 0x000fe20000010067 */
[----:B------:R-:W-:Y:S01]  /*5560*/  F2FP.F16.E4M3.UNPACK_B R30, R37 ;  /* 0x00000025ff1e723e */ /* 0x000fe200020006ff */
[----:B------:R-:W-:Y:S01]  /*5570*/  FFMA.FTZ R102, R34, R31, -R115 ;  /* 0x0000001f22667223 */ /* 0x000fe20000010873 */
[----:B------:R-:W-:-:S02]  /*5580*/  F2FP.F16.E4M3.UNPACK_B R38, R15 ;  /* 0x0000000fff26723e */ /* 0x000fc400020006ff */
[----:B------:R-:W-:Y:S01]  /*5590*/  F2FP.F16.E4M3.UNPACK_B R28, R33 ;  /* 0x00000021ff1c723e */ /* 0x000fe200020006ff */
[----:B------:R-:W-:Y:S01]  /*55a0*/  HADD2.F32 R31, -RZ, R30.H0_H0 ;  /* 0x2000001eff1f7230 */ /* 0x000fe20000004100 */
[----:B------:R-:W-:Y:S01]  /*55b0*/  F2FP.F16.E4M3.UNPACK_B R34, R14 ;  /* 0x0000000eff22723e */ /* 0x000fe200020006ff */
[----:B------:R-:W-:Y:S01]  /*55c0*/  HADD2.F32 R98, -RZ, R38.H0_H0 ;  /* 0x20000026ff627230 */ /* 0x000fe20000004100 */
[----:B------:R-:W-:Y:S01]  /*55d0*/  F2FP.SATFINITE.E4M3.F32.PACK_AB_MERGE_C R32, R111, R112, RZ ;  /* 0x000000706f20723e */ /* 0x000fe200048070ff */
[----:B------:R-:W-:Y:S01]  /*55e0*/  HADD2.F32 R29, -RZ, R28.H0_H0 ;  /* 0x2000001cff1d7230 */ /* 0x000fe20000004100 */
[----:B------:R-:W-:Y:S01]  /*55f0*/  F2FP.SATFINITE.E4M3.F32.PACK_AB_MERGE_C R112, R103, R36, R104 ;  /* 0x000000246770723e */ /* 0x000fe20004807068 */
[----:B------:R-:W-:Y:S01]  /*5600*/  HADD2.F32 R36, -RZ, R34.H0_H0 ;  /* 0x20000022ff247230 */ /* 0x000fe20000004100 */
[----:B------:R-:W-:Y:S01]  /*5610*/  F2FP.SATFINITE.E4M3.F32.PACK_AB_MERGE_C R114, R102, R109, R114 ;  /* 0x0000006d6672723e */ /* 0x000fe20004807072 */
        /* <DEDUP_REMOVED lines=8> */
[-C--:B------:R-:W-:Y:S01]  /*56a0*/  FMUL.FTZ R31, R30, R103.reuse ;  /* 0x000000671e1f7220 */ /* 0x080fe20000410000 */
[----:B------:R-:W-:Y:S01]  /*56b0*/  F2FP.SATFINITE.E4M3.F32.PACK_AB_MERGE_C R32, R105, R106, R32 ;  /* 0x0000006a6920723e */ /* 0x000fe20004807020 */
[C---:B------:R-:W-:Y:S01]  /*56c0*/  FMUL.FTZ R103, R28.reuse, R103 ;  /* 0x000000671c677220 */ /* 0x040fe20000410000 */
[----:B------:R-:W-:Y:S01]  /*56d0*/  F2FP.F16.E4M3.UNPACK_B R33, R33.H1 ;  /* 0x00000021ff21723e */ /* 0x000fe200030006ff */
[----:B------:R-:W-:Y:S01]  /*56e0*/  FFMA.FTZ R105, R28, R29, -R31 ;  /* 0x0000001d1c697223 */ /* 0x000fe2000001081f */
[----:B------:R-:W-:-:S02]  /*56f0*/  F2FP.F16.E4M3.UNPACK_B R37, R37.H1 ;  /* 0x00000025ff25723e */ /* 0x000fc400030006ff */
[----:B------:R-:W-:Y:S01]  /*5700*/  F2FP.F16.E4M3.UNPACK_B R31, R15.H1 ;  /* 0x0000000fff1f723e */ /* 0x000fe200030006ff */
[----:B------:R-:W-:Y:S01]  /*5710*/  HADD2.F32 R15, -RZ, R33.H0_H0 ;  /* 0x20000021ff0f7230 */ /* 0x000fe20000004100 */
[----:B------:R-:W-:Y:S01]  /*5720*/  F2FP.SATFINITE.E4M3.F32.PACK_AB_MERGE_C R110, R108, R107, R110 ;  /* 0x0000006b6c6e723e */ /* 0x000fe2000480706e */
[----:B------:R-:W-:Y:S01]  /*5730*/  FFMA.FTZ R107, R30, R29, R103 ;  /* 0x0000001d1e6b7223 */ /* 0x000fe20000010067 */
[----:B------:R-:W-:Y:S01]  /*5740*/  HADD2.F32 R28, -RZ, R37.H0_H0 ;  /* 0x20000025ff1c7230 */ /* 0x000fe20000004100 */
[----:B------:R-:W-:Y:S01]  /*5750*/  F2FP.F16.E4M3.UNPACK_B R14, R14.H1 ;  /* 0x0000000eff0e723e */ /* 0x000fe200030006ff */
[----:B------:R-:W-:Y:S02]  /*5760*/  HADD2.F32 R30, -RZ, R31.H0_H0 ;  /* 0x2000001fff1e7230 */ /* 0x000fe40000004100 */
[----:B------:R-:W-:Y:S02]  /*5770*/  HADD2.F32 R37, -RZ, R37.H1_H1 ;  /* 0x30000025ff257230 */ /* 0x000fe40000004100 */
[----:B------:R-:W-:-:S02]  /*5780*/  HADD2.F32 R34, -RZ, R31.H1_H1 ;  /* 0x3000001fff227230 */ /* 0x000fc40000004100 */
[CC--:B------:R-:W-:Y:S01]  /*5790*/  FMUL.FTZ R36, R28.reuse, R30.reuse ;  /* 0x0000001e1c247220 */ /* 0x0c0fe20000410000 */
[----:B------:R-:W-:Y:S02]  /*57a0*/  HADD2.F32 R33, -RZ, R33.H1_H1 ;  /* 0x30000021ff217230 */ /* 0x000fe40000004100 */
[----:B------:R-:W-:Y:S01]  /*57b0*/  FMUL.FTZ R31, R15, R30 ;  /* 0x0000001e0f1f7220 */ /* 0x000fe20000410000 */
[--C-:B------:R-:W-:Y:S02]  /*57c0*/  HADD2.F32 R29, -RZ, R14.reuse.H0_H0 ;  /* 0x2000000eff1d7230 */ /* 0x100fe40000004100 */
[----:B------:R-:W-:Y:S02]  /*57d0*/  HADD2.F32 R30, -RZ, R14.H1_H1 ;  /* 0x3000000eff1e7230 */ /* 0x000fe40000004100 */
[-C--:B------:R-:W-:Y:S01]  /*57e0*/  FMUL.FTZ R14, R37, R34.reuse ;  /* 0x00000022250e7220 */ /* 0x080fe20000410000 */
[----:B------:R-:W-:Y:S01]  /*57f0*/  FMUL.FTZ R34, R33, R34 ;  /* 0x0000002221227220 */ /* 0x000fe20000410000 */
[-C--:B------:R-:W-:Y:S01]  /*5800*/  FFMA.FTZ R104, R15, R29.reuse, -R36 ;  /* 0x0000001d0f687223 */ /* 0x080fe20000010824 */
[----:B------:R-:W-:Y:S01]  /*5810*/  FFMA.FTZ R106, R28, R29, R31 ;  /* 0x0000001d1c6a7223 */ /* 0x000fe2000001001f */
[-C--:B------:R-:W-:Y:S01]  /*5820*/  FFMA.FTZ R109, R33, R30.reuse, -R14 ;  /* 0x0000001e216d7223 */ /* 0x080fe2000001080e */
[----:B------:R-:W-:Y:S01]  /*5830*/  F2FP.F16.E4M3.UNPACK_B R29, R39 ;  /* 0x00000027ff1d723e */ /* 0x000fe200020006ff */
[----:B------:R-:W-:Y:S01]  /*5840*/  FFMA.FTZ R111, R37, R30, R34 ;  /* 0x0000001e256f7223 */ /* 0x000fe20000010022 */
[----:B------:R-:W-:-:S02]  /*5850*/  F2FP.F16.E4M3.UNPACK_B R14, R35 ;  /* 0x00000023ff0e723e */ /* 0x000fc400020006ff */
[----:B------:R-:W-:Y:S01]  /*5860*/  F2FP.F16.E4M3.UNPACK_B R39, R39.H1 ;  /* 0x00000027ff27723e */ /* 0x000fe200030006ff */
[--C-:B------:R-:W-:Y:S01]  /*5870*/  HADD2.F32 R30, -RZ, R29.reuse.H0_H0 ;  /* 0x2000001dff1e7230 */ /* 0x100fe20000004100 */
[----:B------:R-:W-:Y:S01]  /*5880*/  F2FP.F16.E4M3.UNPACK_B R36, R13.H1 ;  /* 0x0000000dff24723e */ /* 0x000fe200030006ff */
[----:B------:R-:W-:Y:S01]  /*5890*/  HADD2.F32 R15, -RZ, R14.H0_H0 ;  /* 0x2000000eff0f7230 */ /* 0x000fe20000004100 */
[----:B------:R-:W-:Y:S01]  /*58a0*/  F2FP.F16.E4M3.UNPACK_B R35, R35.H1 ;  /* 0x00000023ff23723e */ /* 0x000fe200030006ff */
[----:B------:R-:W-:Y:S01]  /*58b0*/  HADD2.F32 R29, -RZ, R29.H1_H1 ;  /* 0x3000001dff1d7230 */ /* 0x000fe20000004100 */
[----:B------:R-:W-:Y:S01]  /*58c0*/  F2FP.F16.E4M3.UNPACK_B R34, R13 ;  /* 0x0000000dff22723e */ /* 0x000fe200020006ff */
[----:B------:R-:W-:Y:S01]  /*58d0*/  HADD2.F32 R103, -RZ, R36.H0_H0 ;  /* 0x20000024ff677230 */ /* 0x000fe20000004100 */
[-C--:B------:R-:W-:Y:S01]  /*58e0*/  F2FP.F16.E4M3.UNPACK_B R13, R12.reuse ;  /* 0x0000000cff0d723e */ /* 0x080fe200020006ff */
[----:B------:R-:W-:Y:S01]  /*58f0*/  HADD2.F32 R28, -RZ, R35.H0_H0 ;  /* 0x20000023ff1c7230 */ /* 0x000fe20000004100 */
[----:B------:R-:W-:Y:S01]  /*5900*/  F2FP.F16.E4M3.UNPACK_B R31, R12.H1 ;  /* 0x0000000cff1f723e */ /* 0x000fe200030006ff */
[----:B------:R-:W-:Y:S01]  /*5910*/  HADD2.F32 R12, -RZ, R39.H0_H0 ;  /* 0x20000027ff0c7230 */ /* 0x000fe20000004100 */
[----:B------:R-:W-:Y:S01]  /*5920*/  F2FP.SATFINITE.E4M3.F32.PACK_AB_MERGE_C R104, R109, R104, RZ ;  /* 0x000000686d68723e */ /* 0x000fe200048070ff */
[----:B------:R-:W-:Y:S01]  /*5930*/  HADD2.F32 R38, -RZ, R34.H0_H0 ;  /* 0x20000022ff267230 */ /* 0x000fe20000004100 */
[----:B------:R-:W-:Y:S01]  /*5940*/  F2FP.SATFINITE.E4M3.F32.PACK_AB_MERGE_C R106, R111, R106, RZ ;  /* 0x0000006a6f6a723e */ /* 0x000fe200048070ff */
[----:B------:R-:W-:-:S02]  /*5950*/  HADD2.F32 R37, -RZ, R31.H0_H0 ;  /* 0x2000001fff257230 */ /* 0x000fc40000004100 */
[-C--:B------:R-:W-:Y:S01]  /*5960*/  FMUL.FTZ R115, R12, R103.reuse ;  /* 0x000000670c737220 */ /* 0x080fe20000410000 */
[----:B------:R-:W-:Y:S01]  /*5970*/  FMUL.FTZ R103, R28, R103 ;  /* 0x000000671c677220 */ /* 0x000fe20000410000 */
[----:B------:R-:W-:Y:S02]  /*5980*/  HADD2.F32 R39, -RZ, R39.H1_H1 ;  /* 0x30000027ff277230 */ /* 0x000fe40000004100 */
[----:B------:R-:W-:Y:S01]  /*5990*/  FMUL.FTZ R108, R30, R38 ;  /* 0x000000261e6c7220 */ /* 0x000fe20000410000 */
[----:B------:R-:W-:Y:S02]  /*59a0*/  HADD2.F32 R36, -RZ, R36.H1_H1 ;  /* 0x30000024ff247230 */ /* 0x000fe40000004100 */
[-C--:B------:R-:W-:Y:S01]  /*59b0*/  FFMA.FTZ R115, R28, R37.reuse, -R115 ;  /* 0x000000251c737223 */ /* 0x080fe20000010873 */
[----:B------:R-:W-:Y:S02]  /*59c0*/  HADD2.F32 R35, -RZ, R35.H1_H1 ;  /* 0x30000023ff237230 */ /* 0x000fe40000004100 */
[----:B------:R-:W-:Y:S01]  /*59d0*/  FFMA.FTZ R103, R12, R37, R103 ;  /* 0x000000250c677223 */ /* 0x000fe20000010067 */
[----:B------:R-:W-:-:S02]  /*59e0*/  HADD2.F32 R33, -RZ, R13.H0_H0 ;  /* 0x2000000dff217230 */ /* 0x000fc40000004100 */
[-C--:B------:R-:W-:Y:S01]  /*59f0*/  FMUL.FTZ R28, R39, R36.reuse ;  /* 0x00000024271c7220 */ /* 0x080fe20000410000 */
[----:B------:R-:W-:Y:S02]  /*5a00*/  HADD2.F32 R34, -RZ, R34.H1_H1 ;  /* 0x30000022ff227230 */ /* 0x000fe40000004100 */
[----:B------:R-:W-:Y:S01]  /*5a10*/  FMUL.FTZ R36, R35, R36 ;  /* 0x0000002423247220 */ /* 0x000fe20000410000 */
[----:B------:R-:W-:Y:S02]  /*5a20*/  HADD2.F32 R14, -RZ, R14.H1_H1 ;  /* 0x3000000eff0e7230 */ /* 0x000fe40000004100 */
[C---:B------:R-:W-:Y:S01]  /*5a30*/  FMUL.FTZ R113, R15.reuse, R38 ;  /* 0x000000260f717220 */ /* 0x040fe20000410000 */
[----:B------:R-:W-:Y:S02]  /*5a40*/  HADD2.F32 R12, -RZ, R31.H1_H1 ;  /* 0x3000001fff0c7230 */ /* 0x000fe40000004100 */
[----:B------:R-:W-:Y:S01]  /*5a50*/  FFMA.FTZ R108, R15, R33, -R108 ;  /* 0x000000210f6c7223 */ /* 0x000fe2000001086c */
[----:B------:R-:W-:-:S02]  /*5a60*/  HADD2.F32 R13, -RZ, R13.H1_H1 ;  /* 0x3000000dff0d7230 */ /* 0x000fc40000004100 */
[-C--:B------:R-:W-:Y:S01]  /*5a70*/  FMUL.FTZ R15, R29, R34.reuse ;  /* 0x000000221d0f7220 */ /* 0x080fe20000410000 */
[----:B------:R-:W-:Y:S01]  /*5a80*/  FMUL.FTZ R34, R14, R34 ;  /* 0x000000220e227220 */ /* 0x000fe20000410000 */
[-C--:B------:R-:W-:Y:S01]  /*5a90*/  FFMA.FTZ R36, R39, R12.reuse, R36 ;  /* 0x0000000c27247223 */ /* 0x080fe20000010024 */
[----:B------:R-:W-:Y:S01]  /*5aa0*/  FFMA.FTZ R28, R35, R12, -R28 ;  /* 0x0000000c231c7223 */ /* 0x000fe2000001081c */
[----:B------:R-:W-:Y:S01]  /*5ab0*/  FFMA.FTZ R113, R30, R33, R113 ;  /* 0x000000211e717223 */ /* 0x000fe20000010071 */
[-C--:B------:R-:W-:Y:S01]  /*5ac0*/  FFMA.FTZ R34, R29, R13.reuse, R34 ;  /* 0x0000000d1d227223 */ /* 0x080fe20000010022 */
[----:B------:R-:W-:Y:S01]  /*5ad0*/  FFMA.FTZ R15, R14, R13, -R15 ;  /* 0x0000000d0e0f7223 */ /* 0x000fe2000001080f */
[----:B------:R-:W-:Y:S01]  /*5ae0*/  F2FP.SATFINITE.E4M3.F32.PACK_AB_MERGE_C R36, R36, R103, RZ ;  /* 0x000000672424723e */ /* 0x000fe200048070ff */
[----:B------:R-:W-:Y:S01]  /*5af0*/  IMAD.MOV.U32 R38, RZ, RZ, R112 ;  /* 0x000000ffff267224 */ /* 0x000fe200078e0070 */
[----:B------:R-:W-:Y:S02]  /*5b00*/  F2FP.SATFINITE.E4M3.F32.PACK_AB_MERGE_C R28, R28, R115, RZ ;  /* 0x000000731c1c723e */ /* 0x000fe400048070ff */
[----:B------:R-:W-:Y:S01]  /*5b10*/  F2FP.SATFINITE.E4M3.F32.PACK_AB_MERGE_C R39, R34, R113, R36 ;  /* 0x000000712227723e */ /* 0x000fe20004807024 */
[----:B------:R-:W-:Y:S01]  /*5b20*/  IMAD.MOV.U32 R36, RZ, RZ, R110 ;  /* 0x000000ffff247224 */ /* 0x000fe200078e006e */
[----:B------:R-:W-:Y:S01]  /*5b30*/  F2FP.SATFINITE.E4M3.F32.PACK_AB_MERGE_C R33, R105, R102, R104 ;  /* 0x000000666921723e */ /* 0x000fe20004807068 */
[----:B------:R-:W-:Y:S01]  /*5b40*/  IMAD.MOV.U32 R34, RZ, RZ, R114 ;  /* 0x000000ffff227224 */ /* 0x000fe200078e0072 */
[----:B------:R-:W-:-:S02]  /*5b50*/  F2FP.SATFINITE.E4M3.F32.PACK_AB_MERGE_C R35, R15, R108, R28 ;  /* 0x0000006c0f23723e */ /* 0x000fc4000480701c */
[----:B------:R-:W-:-:S07]  /*5b60*/  F2FP.SATFINITE.E4M3.F32.PACK_AB_MERGE_C R37, R107, R98, R106 ;  /* 0x000000626b25723e */ /* 0x000fce000480706a */
.L_x_1258:
[----:B------:R-:W-:Y:S05]  /*5b70*/  BSYNC B2 ;  /* 0x0000000000027941 */ /* 0x000fea0003800000 */
.L_x_1257:
[----:B------:R-:W-:Y:S02]  /*5b80*/  ISETP.GE.AND P5, PT, R96, R93, PT ;  /* 0x0000005d6000720c */ /* 0x000fe40003fa6270 */
[----:B------:R-:W-:-:S11]  /*5b90*/  P2R R13, PR, RZ, 0x1 ;  /* 0x00000001ff0d7803 */ /* 0x000fd60000000000 */
[--C-:B------:R-:W-:Y:S02]  /*5ba0*/  @!P5 SHF.R.S32.HI R12, RZ, 0x1f, R96.reuse ;  /* 0x0000001fff0cd819 */ /* 0x100fe40000011460 */
[----:B------:R-:W-:-:S04]  /*5bb0*/  @!P5 IADD3 R15, P0, P6, R40, R58, R96 ;  /* 0x0000003a280fd210 */ /* 0x000fc80007e1e060 */
[----:B------:R-:W-:Y:S02]  /*5bc0*/  @!P5 IADD3.X R28, R0, R97, R12, P0, P6 ;  /* 0x00000061001cd210 */ /* 0x000fe400007ec40c */
[----:B------:R-:W-:Y:S02]  /*5bd0*/  IADD3 R12, P6, R99, R50, RZ ;  /* 0x00000032630c7210 */ /* 0x000fe40007fde0ff */
[----:B------:R-:W-:-:S03]  /*5be0*/  ISETP.NE.AND P0, PT, R13, RZ, PT ;  /* 0x000000ff0d00720c */ /* 0x000fc60003f05270 */
[----:B------:R-:W-:Y:S01]  /*5bf0*/  IMAD.X R13, R94, 0x1, R51, P6 ;  /* 0x000000015e0d7824 */ /* 0x000fe200030e0633 */
[----:B------:R-:W-:-:S04]  /*5c00*/  @!P5 IADD3 R14, P6, R15, R50, RZ ;  /* 0x000000320f0ed210 */ /* 0x000fc80007fde0ff */
[----:B-1----:R1:W-:Y:S01]  /*5c10*/  STG.E.128 desc[UR46][R12.64], R32 ;  /* 0x000000200c007986 */ /* 0x0023e2000c101d2e */
[----:B------:R-:W-:-:S05]  /*5c20*/  @!P5 IMAD.X R15, R28, 0x1, R51, P6 ;  /* 0x000000011c0fd824 */ /* 0x000fca00030e0633 */
[----:B--2---:R1:W-:Y:S03]  /*5c30*/  @!P5 STG.E.128 desc[UR46][R14.64], R36 ;  /* 0x000000240e00d986 */ /* 0x0043e6000c101d2e */
.L_x_1256:
[----:B------:R-:W-:Y:S05]  /*5c40*/  BSYNC B1 ;  /* 0x0000000000017941 */ /* 0x000fea0003800000 */
.L_x_1255:
[C---:B------:R-:W-:Y:S01]  /*5c50*/  ISETP.GE.OR P5, PT, R195.reuse, R87, P1 ;  /* 0x00000057c300720c */ /* 0x040fe20000fa6670 */
[-C--:B-12---:R-:W-:Y:S02]  /*5c60*/  IMAD R12, R216, R52.reuse, RZ ;  /* 0x00000034d80c7224 */ /* 0x086fe400078e02ff */
[----:B------:R-:W-:-:S04]  /*5c70*/  IMAD.WIDE.U32 R54, R195, R52, R54 ;  /* 0x00000034c3367225 */ /* 0x000fc800078e0036 */
[----:B------:R-:W-:-:S06]  /*5c80*/  IMAD R35, R195, R53, R12 ;  /* 0x00000035c3237224 */ /* 0x000fcc00078e020c */
[----:B------:R-:W-:Y:S05]  /*5c90*/  @P5 BRA `(.L_x_1245) ;  /* 0x0000001000545947 */ /* 0x000fea0003800000 */
[----:B------:R-:W-:Y:S01]  /*5ca0*/  IMAD.IADD R35, R55, 0x1, R35 ;  /* 0x0000000137237824 */ /* 0x000fe200078e0223 */
[----:B------:R-:W-:Y:S01]  /*5cb0*/  IADD3 R33, P5, P6, R40, R54, R77 ;  /* 0x0000003628217210 */ /* 0x000fe20007ebe04d */
[----:B------:R-:W-:Y:S01]  /*5cc0*/  BSSY B1, `(.L_x_1259) ;  /* 0x00000ee000017945 */ /* 0x000fe20003800000 */
[----:B------:R-:W-:Y:S02]  /*5cd0*/  SEL R95, R76, R95, !P0 ;  /* 0x0000005f4c5f7207 */ /* 0x000fe40004000000 */
[----:B------:R-:W-:Y:S02]  /*5ce0*/  IADD3.X R12, R0, R35, R81, P5, P6 ;  /* 0x00000023000c7210 */ /* 0x000fe40002fec451 */
[----:B------:R-:W-:-:S05]  /*5cf0*/  IADD3 R32, P5, R33, R50, RZ ;  /* 0x0000003221207210 */ /* 0x000fca0007fbe0ff */
[----:B------:R-:W-:Y:S01]  /*5d00*/  IMAD.X R33, R12, 0x1, R51, P5 ;  /* 0x000000010c217824 */ /* 0x000fe200028e0633 */
[----:B------:R-:W-:-:S04]  /*5d10*/  SHF.R.S32.HI R12, RZ, 0x1f, R95 ;  /* 0x0000001fff0c7819 */ /* 0x000fc8000001145f */
[----:B------:R-:W-:-:S04]  /*5d20*/  LEA.HI R12, R12, R95, RZ, 0x5 ;  /* 0x0000005f0c0c7211 */ /* 0x000fc800078f28ff */
[----:B------:R-:W-:-:S04]  /*5d30*/  LEA.HI.SX32 R12, R12, R79, 0x1b ;  /* 0x0000004f0c0c7211 */ /* 0x000fc800078fdaff */
[----:B------:R-:W-:Y:S01]  /*5d40*/  SHF.R.S32.HI R13, RZ, 0x1f, R12 ;  /* 0x0000001fff0d7819 */ /* 0x000fe2000001140c */
[----:B------:R-:W-:-:S03]  /*5d50*/  IMAD.SHL.U32 R37, R12, 0x10, RZ ;  /* 0x000000100c257824 */ /* 0x000fc600078e00ff */
[----:B------:R-:W-:Y:S02]  /*5d60*/  LEA.HI R12, R13, R12, RZ, 0x3 ;  /* 0x0000000c0d0c7211 */ /* 0x000fe400078f18ff */
[----:B------:R-:W-:Y:S02]  /*5d70*/  LOP3.LUT R13, R208, 0x70, R37, 0xf8, !PT ;  /* 0x00000070d00d7812 */ /* 0x000fe400078ef825 */
[----:B------:R-:W-:Y:S02]  /*5d80*/  SHF.L.U32 R14, R12, 0xa, RZ ;  /* 0x0000000a0c0e7819 */ /* 0x000fe400000006ff */
[----:B------:R-:W-:Y:S01]  /*5d90*/  LOP3.LUT R12, R13, R210, RZ, 0x3c, !PT ;  /* 0x000000d20d0c7212 */ /* 0x000fe200078e3cff */
[----:B------:R-:W-:Y:S01]  /*5da0*/  IMAD R13, R17, 0x4000, R64 ;  /* 0x00004000110d7824 */ /* 0x000fe200078e0240 */
[----:B------:R-:W-:-:S03]  /*5db0*/  LOP3.LUT R14, R14, 0xffffe000, RZ, 0xc0, !PT ;  /* 0xffffe0000e0e7812 */ /* 0x000fc600078ec0ff */
[----:B------:R-:W-:Y:S01]  /*5dc0*/  IMAD.IADD R13, R16, 0x1, R13 ;  /* 0x00000001100d7824 */ /* 0x000fe200078e020d */
[----:B------:R-:W-:-:S05]  /*5dd0*/  IADD3 R12, R12, R14, R211 ;  /* 0x0000000e0c0c7210 */ /* 0x000fca0007ffe0d3 */
[----:B------:R-:W-:-:S04]  /*5de0*/  IMAD R15, R17, 0x4000, R12 ;  /* 0x00004000110f7824 */ /* 0x000fc800078e020c */
[----:B------:R-:W-:Y:S02]  /*5df0*/  IMAD.IADD R28, R16, 0x1, R15 ;  /* 0x00000001101c7824 */ /* 0x000fe400078e020f */
[----:B------:R-:W1:Y:S04]  /*5e00*/  LDS.128 R12, [R13+0x20000] ;  /* 0x020000000d0c7984 */ /* 0x000e680000000c00 */
[----:B------:R-:W2:Y:S01]  /*5e10*/  LDS.128 R28, [R28+0x20000] ;  /* 0x020000001c1c7984 */ /* 0x000ea20000000c00 */
[----:B------:R-:W-:Y:S05]  /*5e20*/  @P4 BRA `(.L_x_1260) ;  /* 0x0000000c005c4947 */ /* 0x000fea0003800000 */
[--C-:B------:R-:W-:Y:S02]  /*5e30*/  SHF.R.U32.HI R58, RZ, 0x10, R5.reuse ;  /* 0x00000010ff3a7819 */ /* 0x100fe40000011605 */
[--C-:B------:R-:W-:Y:S02]  /*5e40*/  SHF.R.U32.HI R53, RZ, 0x8, R5.reuse ;  /* 0x00000008ff357819 */ /* 0x100fe40000011605 */
[----:B------:R-:W-:Y:S02]  /*5e50*/  LOP3.LUT R4, R5, 0xff, RZ, 0xc0, !PT ;  /* 0x000000ff05047812 */ /* 0x000fe400078ec0ff */
[----:B------:R-:W-:Y:S02]  /*5e60*/  SHF.R.U32.HI R5, RZ, 0x18, R5 ;  /* 0x00000018ff057819 */ /* 0x000fe40000011605 */
[--C-:B------:R-:W-:Y:S02]  /*5e70*/  SHF.R.U32.HI R39, RZ, 0x10, R9.reuse ;  /* 0x00000010ff277819 */ /* 0x100fe40000011609 */
[----:B------:R-:W-:-:S02]  /*5e80*/  SHF.R.U32.HI R34, RZ, 0x8, R9 ;  /* 0x00000008ff227819 */ /* 0x000fc40000011609 */
[----:B------:R-:W-:Y:S02]  /*5e90*/  LOP3.LUT R8, R9, 0xff, RZ, 0xc0, !PT ;  /* 0x000000ff09087812 */ /* 0x000fe400078ec0ff */
[----:B------:R-:W-:Y:S02]  /*5ea0*/  SHF.R.U32.HI R10, RZ, 0x8, R11 ;  /* 0x00000008ff0a7819 */ /* 0x000fe4000001160b */
[----:B------:R-:W-:Y:S02]  /*5eb0*/  SHF.R.U32.HI R9, RZ, 0x18, R9 ;  /* 0x00000018ff097819 */ /* 0x000fe40000011609 */
[----:B------:R-:W-:Y:S01]  /*5ec0*/  PRMT R5, R5, 0x654, R4 ;  /* 0x0000065405057816 */ /* 0x000fe20000000004 */
[----:B------:R-:W-:Y:S01]  /*5ed0*/  IMAD.SHL.U32 R4, R53, 0x100, RZ ;  /* 0x0000010035047824 */ /* 0x000fe200078e00ff */
[--C-:B------:R-:W-:Y:S01]  /*5ee0*/  SHF.R.U32.HI R38, RZ, 0x8, R7.reuse ;  /* 0x00000008ff267819 */ /* 0x100fe20000011607 */
[----:B------:R-:W-:Y:S01]  /*5ef0*/  IMAD.SHL.U32 R10, R10, 0x100, RZ ;  /* 0x000001000a0a7824 */ /* 0x000fe200078e00ff */
[----:B------:R-:W-:-:S02]  /*5f00*/  SHF.R.U32.HI R52, RZ, 0x10, R7 ;  /* 0x00000010ff347819 */ /* 0x000fc40000011607 */
[----:B------:R-:W-:Y:S02]  /*5f10*/  LOP3.LUT R6, R7, 0xff, RZ, 0xc0, !PT ;  /* 0x000000ff07067812 */ /* 0x000fe400078ec0ff */
[----:B------:R-:W-:Y:S02]  /*5f20*/  SHF.R.U32.HI R7, RZ, 0x18, R7 ;  /* 0x00000018ff077819 */ /* 0x000fe40000011607 */
[----:B------:R-:W-:Y:S02]  /*5f30*/  SHF.R.U32.HI R36, RZ, 0x10, R11 ;  /* 0x00000010ff247819 */ /* 0x000fe4000001160b */
[----:B------:R-:W-:Y:S01]  /*5f40*/  PRMT R9, R9, 0x654, R8 ;  /* 0x0000065409097816 */ /* 0x000fe20000000008 */
[----:B------:R-:W-:Y:S01]  /*5f50*/  IMAD.SHL.U32 R8, R34, 0x100, RZ ;  /* 0x0000010022087824 */ /* 0x000fe200078e00ff */
[----:B------:R-:W-:Y:S02]  /*5f60*/  LOP3.LUT R11, R11, 0xff0000ff, RZ, 0xc0, !PT ;  /* 0xff0000ff0b0b7812 */ /* 0x000fe400078ec0ff */
[----:B------:R-:W-:Y:S01]  /*5f70*/  LOP3.LUT R5, R5, 0xff00, R4, 0xf8, !PT ;  /* 0x0000ff0005057812 */ /* 0x000fe200078ef804 */
[----:B------:R-:W-:Y:S01]  /*5f80*/  IMAD.SHL.U32 R4, R38, 0x100, RZ ;  /* 0x0000010026047824 */ /* 0x000fe200078e00ff */
[----:B------:R-:W-:Y:S01]  /*5f90*/  PRMT R7, R7, 0x654, R6 ;  /* 0x0000065407077816 */ /* 0x000fe20000000006 */
[----:B------:R-:W-:Y:S01]  /*5fa0*/  IMAD.U32 R6, R58, 0x10000, RZ ;  /* 0x000100003a067824 */ /* 0x000fe200078e00ff */
[----:B------:R-:W-:-:S02]  /*5fb0*/  LOP3.LUT R94, R11, 0xff00, R10, 0xf8, !PT ;  /* 0x0000ff000b5e7812 */ /* 0x000fc400078ef80a */
[----:B------:R-:W-:Y:S02]  /*5fc0*/  LOP3.LUT R58, R9, 0xff00, R8, 0xf8, !PT ;  /* 0x0000ff00093a7812 */ /* 0x000fe400078ef808 */
[----:B------:R-:W-:Y:S02]  /*5fd0*/  F2FP.F16.E4M3.UNPACK_B R38, R92.H1 ;  /* 0x0000005cff26723e */ /* 0x000fe400030006ff */
[----:B--2---:R-:W-:Y:S02]  /*5fe0*/  F2FP.F16.E4M3.UNPACK_B R10, R28.H1 ;  /* 0x0000001cff0a723e */ /* 0x004fe400030006ff */
[----:B-1----:R-:W-:Y:S02]  /*5ff0*/  F2FP.F16.E4M3.UNPACK_B R8, R12.H1 ;  /* 0x0000000cff08723e */ /* 0x002fe400030006ff */
[----:B------:R-:W-:Y:S01]  /*6000*/  LOP3.LUT R7, R7, 0xff00, R4, 0xf8, !PT ;  /* 0x0000ff0007077812 */ /* 0x000fe200078ef804 */
[----:B------:R-:W-:Y:S01]  /*6010*/  IMAD.U32 R4, R52, 0x10000, RZ ;  /* 0x0001000034047824 */ /* 0x000fe200078e00ff */
[----:B------:R-:W-:Y:S01]  /*6020*/  F2FP.F16.E4M3.UNPACK_B R34, R90.H1 ;  /* 0x0000005aff22723e */ /* 0x000fe200030006ff */
[----:B------:R-:W-:Y:S01]  /*6030*/  HADD2.F32 R52, -RZ, R38.H0_H0 ;  /* 0x20000026ff347230 */ /* 0x000fe20000004100 */
[----:B------:R-:W-:Y:S01]  /*6040*/  LOP3.LUT R6, R5, 0xff0000, R6, 0xf8, !PT ;  /* 0x00ff000005067812 */ /* 0x000fe200078ef806 */
[----:B------:R-:W-:Y:S01]  /*6050*/  HADD2.F32 R11, -RZ, R10.H0_H0 ;  /* 0x2000000aff0b7230 */ /* 0x000fe20000004100 */
[----:B------:R-:W-:Y:S01]  /*6060*/  LOP3.LUT R4, R7, 0xff0000, R4, 0xf8, !PT ;  /* 0x00ff000007047812 */ /* 0x000fe200078ef804 */
[----:B------:R-:W-:Y:S01]  /*6070*/  HADD2.F32 R9, -RZ, R8.H0_H0 ;  /* 0x20000008ff097230 */ /* 0x000fe20000004100 */
[----:B------:R-:W-:Y:S01]  /*6080*/  F2FP.F16.E4M3.UNPACK_B R92, R92 ;  /* 0x0000005cff5c723e */ /* 0x000fe200020006ff */
[----:B------:R-:W-:-:S02]  /*6090*/  IMAD.U32 R7, R39, 0x10000, RZ ;  /* 0x0001000027077824 */ /* 0x000fc400078e00ff */
[-C--:B------:R-:W-:Y:S01]  /*60a0*/  FMUL.FTZ R96, R11, R52.reuse ;  /* 0x000000340b607220 */ /* 0x080fe20000410000 */
[----:B------:R-:W-:Y:S02]  /*60b0*/  IMAD.U32 R5, R36, 0x10000, RZ ;  /* 0x0001000024057824 */ /* 0x000fe400078e00ff */
[----:B------:R-:W-:Y:S01]  /*60c0*/  FMUL.FTZ R52, R9, R52 ;  /* 0x0000003409347220 */ /* 0x000fe20000410000 */
[----:B------:R-:W-:Y:S01]  /*60d0*/  HADD2.F32 R36, -RZ, R34.H0_H0 ;  /* 0x20000022ff247230 */ /* 0x000fe20000004100 */
[----:B------:R-:W-:Y:S01]  /*60e0*/  LOP3.LUT R7, R58, 0xff0000, R7, 0xf8, !PT ;  /* 0x00ff00003a077812 */ /* 0x000fe200078ef807 */
[----:B------:R-:W-:Y:S01]  /*60f0*/  HADD2.F32 R38, -RZ, R38.H1_H1 ;  /* 0x30000026ff267230 */ /* 0x000fe20000004100 */
[----:B------:R-:W-:Y:S01]  /*6100*/  F2FP.F16.E4M3.UNPACK_B R28, R28 ;  /* 0x0000001cff1c723e */ /* 0x000fe200020006ff */
[----:B------:R-:W-:Y:S02]  /*6110*/  HADD2.F32 R34, -RZ, R34.H1_H1 ;  /* 0x30000022ff227230 */ /* 0x000fe40000004100 */
[----:B------:R-:W-:Y:S01]  /*6120*/  FFMA.FTZ R58, R11, R36, R52 ;  /* 0x000000240b3a7223 */ /* 0x000fe20000010034 */
[----:B------:R-:W-:-:S02]  /*6130*/  HADD2.F32 R11, -RZ, R10.H1_H1 ;  /* 0x3000000aff0b7230 */ /* 0x000fc40000004100 */
[----:B------:R-:W-:Y:S01]  /*6140*/  FFMA.FTZ R96, R9, R36, -R96 ;  /* 0x0000002409607223 */ /* 0x000fe20000010860 */
[----:B------:R-:W-:Y:S01]  /*6150*/  F2FP.F16.E4M3.UNPACK_B R12, R12 ;  /* 0x0000000cff0c723e */ /* 0x000fe200020006ff */
[----:B------:R-:W-:Y:S01]  /*6160*/  HADD2.F32 R9, -RZ, R8.H1_H1 ;  /* 0x30000008ff097230 */ /* 0x000fe20000004100 */
[----:B------:R-:W-:Y:S01]  /*6170*/  F2FP.F16.E4M3.UNPACK_B R90, R90 ;  /* 0x0000005aff5a723e */ /* 0x000fe200020006ff */
[----:B------:R-:W-:Y:S02]  /*6180*/  HADD2.F32 R39, -RZ, R92.H0_H0 ;  /* 0x2000005cff277230 */ /* 0x000fe40000004100 */
[-C--:B------:R-:W-:Y:S01]  /*6190*/  FMUL.FTZ R36, R11, R38.reuse ;  /* 0x000000260b247220 */ /* 0x080fe20000410000 */
[----:B------:R-:W-:Y:S02]  /*61a0*/  HADD2.F32 R10, -RZ, R28.H0_H0 ;  /* 0x2000001cff0a7230 */ /* 0x000fe40000004100 */
[----:B------:R-:W-:Y:S01]  /*61b0*/  FMUL.FTZ R38, R9, R38 ;  /* 0x0000002609267220 */ /* 0x000fe20000410000 */
[----:B------:R-:W-:-:S02]  /*61c0*/  HADD2.F32 R8, -RZ, R12.H0_H0 ;  /* 0x2000000cff087230 */ /* 0x000fc40000004100 */
[-C--:B------:R-:W-:Y:S01]  /*61d0*/  FFMA.FTZ R95, R9, R34.reuse, -R36 ;  /* 0x00000022095f7223 */ /* 0x080fe20000010824 */
[----:B------:R-:W-:Y:S02]  /*61e0*/  HADD2.F32 R9, -RZ, R90.H0_H0 ;  /* 0x2000005aff097230 */ /* 0x000fe40000004100 */
[-C--:B------:R-:W-:Y:S01]  /*61f0*/  FMUL.FTZ R53, R10, R39.reuse ;  /* 0x000000270a357220 */ /* 0x080fe20000410000 */
[----:B------:R-:W-:Y:S01]  /*6200*/  FFMA.FTZ R97, R11, R34, R38 ;  /* 0x000000220b617223 */ /* 0x000fe20000010026 */
[C---:B------:R-:W-:Y:S01]  /*6210*/  FMUL.FTZ R39, R8.reuse, R39 ;  /* 0x0000002708277220 */ /* 0x040fe20000410000 */
[----:B------:R-:W-:Y:S02]  /*6220*/  HADD2.F32 R11, -RZ, R92.H1_H1 ;  /* 0x3000005cff0b7230 */ /* 0x000fe40000004100 */
[-C--:B------:R-:W-:Y:S01]  /*6230*/  FFMA.FTZ R53, R8, R9.reuse, -R53 ;  /* 0x0000000908357223 */ /* 0x080fe20000010835 */
[----:B------:R-:W-:Y:S02]  /*6240*/  HADD2.F32 R28, -RZ, R28.H1_H1 ;  /* 0x3000001cff1c7230 */ /* 0x000fe40000004100 */
[----:B------:R-:W-:Y:S01]  /*6250*/  FFMA.FTZ R38, R10, R9, R39 ;  /* 0x000000090a267223 */ /* 0x000fe20000010027 */
[----:B------:R-:W-:Y:S01]  /*6260*/  HADD2.F32 R12, -RZ, R12.H1_H1 ;  /* 0x3000000cff0c7230 */ /* 0x000fe20000004100 */
[----:B------:R-:W-:Y:S01]  /*6270*/  F2FP.F16.E4M3.UNPACK_B R34, R91.H1 ;  /* 0x0000005bff22723e */ /* 0x000fe200030006ff */
[----:B------:R-:W-:-:S02]  /*6280*/  HADD2.F32 R9, -RZ, R90.H1_H1 ;  /* 0x3000005aff097230 */ /* 0x000fc40000004100 */
[-C--:B------:R-:W-:Y:S01]  /*6290*/  FMUL.FTZ R39, R28, R11.reuse ;  /* 0x0000000b1c277220 */ /* 0x080fe20000410000 */
[----:B------:R-:W-:Y:S01]  /*62a0*/  F2FP.F16.E4M3.UNPACK_B R10, R30.H1 ;  /* 0x0000001eff0a723e */ /* 0x000fe200030006ff */
[C---:B------:R-:W-:Y:S01]  /*62b0*/  FMUL.FTZ R59, R12.reuse, R11 ;  /* 0x0000000b0c3b7220 */ /* 0x040fe20000410000 */
[-C--:B------:R-:W-:Y:S01]  /*62c0*/  F2FP.F16.E4M3.UNPACK_B R8, R14.reuse.H1 ;  /* 0x0000000eff08723e */ /* 0x080fe200030006ff */
[----:B------:R-:W-:Y:S01]  /*62d0*/  FFMA.FTZ R52, R12, R9, -R39 ;  /* 0x000000090c347223 */ /* 0x000fe20000010827 */
[----:B------:R-:W-:Y:S01]  /*62e0*/  F2FP.F16.E4M3.UNPACK_B R12, R89.H1 ;  /* 0x00000059ff0c723e */ /* 0x000fe200030006ff */
[----:B------:R-:W-:Y:S02]  /*62f0*/  HADD2.F32 R36, -RZ, R34.H0_H0 ;  /* 0x20000022ff247230 */ /* 0x000fe40000004100 */
[----:B------:R-:W-:Y:S01]  /*6300*/  FFMA.FTZ R59, R28, R9, R59 ;  /* 0x000000091c3b7223 */ /* 0x000fe2000001003b */
[----:B------:R-:W-:Y:S01]  /*6310*/  HADD2.F32 R11, -RZ, R10.H0_H0 ;  /* 0x2000000aff0b7230 */ /* 0x000fe20000004100 */
[----:B------:R-:W-:Y:S01]  /*6320*/  F2FP.F16.E4M3.UNPACK_B R91, R91 ;  /* 0x0000005bff5b723e */ /* 0x000fe200020006ff */
[----:B------:R-:W-:Y:S01]  /*6330*/  HADD2.F32 R9, -RZ, R8.H0_H0 ;  /* 0x20000008ff097230 */ /* 0x000fe20000004100 */
[----:B------:R-:W-:Y:S01]  /*6340*/  F2FP.F16.E4M3.UNPACK_B R14, R14 ;  /* 0x0000000eff0e723e */ /* 0x000fe200020006ff */
[----:B------:R-:W-:-:S02]  /*6350*/  HADD2.F32 R39, -RZ, R34.H1_H1 ;  /* 0x30000022ff277230 */ /* 0x000fc40000004100 */
[-C--:B------:R-:W-:Y:S01]  /*6360*/  FMUL.FTZ R34, R11, R36.reuse ;  /* 0x000000240b227220 */ /* 0x080fe20000410000 */
[----:B------:R-:W-:Y:S02]  /*6370*/  HADD2.F32 R28, -RZ, R12.H0_H0 ;  /* 0x2000000cff1c7230 */ /* 0x000fe40000004100 */
[C---:B------:R-:W-:Y:S01]  /*6380*/  FMUL.FTZ R90, R9.reuse, R36 ;  /* 0x00000024095a7220 */ /* 0x040fe20000410000 */
[----:B------:R-:W-:Y:S01]  /*6390*/  HADD2.F32 R10, -RZ, R10.H1_H1 ;  /* 0x3000000aff0a7230 */ /* 0x000fe20000004100 */
[----:B------:R-:W-:Y:S01]  /*63a0*/  F2FP.F16.E4M3.UNPACK_B R30, R30 ;  /* 0x0000001eff1e723e */ /* 0x000fe200020006ff */
[----:B------:R-:W-:Y:S02]  /*63b0*/  HADD2.F32 R8, -RZ, R8.H1_H1 ;  /* 0x30000008ff087230 */ /* 0x000fe40000004100 */
[-C--:B------:R-:W-:Y:S01]  /*63c0*/  FFMA.FTZ R36, R9, R28.reuse, -R34 ;  /* 0x0000001c09247223 */ /* 0x080fe20000010822 */
[----:B------:R-:W-:Y:S02]  /*63d0*/  HADD2.F32 R9, -RZ, R12.H1_H1 ;  /* 0x3000000cff097230 */ /* 0x000fe40000004100 */
[-C--:B------:R-:W-:Y:S01]  /*63e0*/  FMUL.FTZ R99, R10, R39.reuse ;  /* 0x000000270a637220 */ /* 0x080fe20000410000 */
[----:B------:R-:W-:Y:S01]  /*63f0*/  FFMA.FTZ R90, R11, R28, R90 ;  /* 0x0000001c0b5a7223 */ /* 0x000fe2000001005a */
[C---:B------:R-:W-:Y:S01]  /*6400*/  FMUL.FTZ R39, R8.reuse, R39 ;  /* 0x0000002708277220 */ /* 0x040fe20000410000 */
[----:B------:R-:W-:Y:S01]  /*6410*/  F2FP.F16.E4M3.UNPACK_B R89, R89 ;  /* 0x00000059ff59723e */ /* 0x000fe200020006ff */
[----:B------:R-:W-:Y:S01]  /*6420*/  FFMA.FTZ R99, R8, R9, -R99 ;  /* 0x0000000908637223 */ /* 0x000fe20000010863 */
        /* <DEDUP_REMOVED lines=8> */
[----:B------:R-:W-:Y:S02]  /*64b0*/  HADD2.F32 R30, -RZ, R30.H1_H1 ;  /* 0x3000001eff1e7230 */ /* 0x000fe40000004100 */
[----:B------:R-:W-:Y:S01]  /*64c0*/  FMUL.FTZ R39, R9, R11 ;  /* 0x0000000b09277220 */ /* 0x000fe20000410000 */
[----:B------:R-:W-:Y:S01]  /*64d0*/  HADD2.F32 R10, -RZ, R89.H0_H0 ;  /* 0x20000059ff0a7230 */ /* 0x000fe20000004100 */
[----:B------:R-:W-:Y:S01]  /*64e0*/  F2FP.SATFINITE.E4M3.F32.PACK_AB_MERGE_C R103, R103, R90, RZ ;  /* 0x0000005a6767723e */ /* 0x000fe200048070ff */
[----:B------:R-:W-:-:S02]  /*64f0*/  HADD2.F32 R14, -RZ, R14.H1_H1 ;  /* 0x3000000eff0e7230 */ /* 0x000fc40000004100 */
[-C--:B------:R-:W-:Y:S01]  /*6500*/  FMUL.FTZ R11, R30, R91.reuse ;  /* 0x0000005b1e0b7220 */ /* 0x080fe20000410000 */
[----:B------:R-:W-:Y:S02]  /*6510*/  HADD2.F32 R89, -RZ, R89.H1_H1 ;  /* 0x30000059ff597230 */ /* 0x000fe40000004100 */
[-C--:B------:R-:W-:Y:S01]  /*6520*/  FFMA.FTZ R39, R8, R10.reuse, -R39 ;  /* 0x0000000a08277223 */ /* 0x080fe20000010827 */
[----:B------:R-:W-:Y:S01]  /*6530*/  FFMA.FTZ R34, R9, R10, R12 ;  /* 0x0000000a09227223 */ /* 0x000fe2000001000c */
[C---:B------:R-:W-:Y:S01]  /*6540*/  FMUL.FTZ R91, R14.reuse, R91 ;  /* 0x0000005b0e5b7220 */ /* 0x040fe20000410000 */
[----:B------:R-:W-:Y:S01]  /*6550*/  F2FP.F16.E4M3.UNPACK_B R10, R29 ;  /* 0x0000001dff0a723e */ /* 0x000fe200020006ff */
[----:B------:R-:W-:Y:S01]  /*6560*/  FFMA.FTZ R14, R14, R89, -R11 ;  /* 0x000000590e0e7223 */ /* 0x000fe2000001080b */
[----:B------:R-:W-:Y:S01]  /*6570*/  F2FP.F16.E4M3.UNPACK_B R8, R13 ;  /* 0x0000000dff08723e */ /* 0x000fe200020006ff */
[----:B------:R-:W-:Y:S01]  /*6580*/  FFMA.FTZ R91, R30, R89, R91 ;  /* 0x000000591e5b7223 */ /* 0x000fe2000001005b */
[----:B------:R-:W-:Y:S01]  /*6590*/  F2FP.F16.E4M3.UNPACK_B R12, R6 ;  /* 0x00000006ff0c723e */ /* 0x000fe200020006ff */
[----:B------:R-:W-:Y:S01]  /*65a0*/  HADD2.F32 R11, -RZ, R10.H0_H0 ;  /* 0x2000000aff0b7230 */ /* 0x000fe20000004100 */
[----:B------:R-:W-:Y:S01]  /*65b0*/  F2FP.SATFINITE.E4M3.F32.PACK_AB_MERGE_C R90, R14, R39, R36 ;  /* 0x000000270e5a723e */ /* 0x000fe20004807024 */
[----:B------:R-:W-:Y:S01]  /*65c0*/  HADD2.F32 R30, -RZ, R28.H0_H0 ;  /* 0x2000001cff1e7230 */ /* 0x000fe20000004100 */
[----:B------:R-:W-:Y:S01]  /*65d0*/  F2FP.SATFINITE.E4M3.F32.PACK_AB_MERGE_C R103, R91, R34, R103 ;  /* 0x000000225b67723e */ /* 0x000fe20004807067 */
[----:B------:R-:W-:Y:S01]  /*65e0*/  HADD2.F32 R9, -RZ, R8.H0_H0 ;  /* 0x20000008ff097230 */ /* 0x000fe20000004100 */
[----:B------:R-:W-:Y:S01]  /*65f0*/  F2FP.SATFINITE.E4M3.F32.PACK_AB_MERGE_C R95, R95, R96, RZ ;  /* 0x000000605f5f723e */ /* 0x000fe200048070ff */
[----:B------:R-:W-:-:S02]  /*6600*/  HADD2.F32 R14, -RZ, R12.H0_H0 ;  /* 0x2000000cff0e7230 */ /* 0x000fc40000004100 */
[-C--:B------:R-:W-:Y:S01]  /*6610*/  FMUL.FTZ R34, R11, R30.reuse ;  /* 0x0000001e0b227220 */ /* 0x080fe20000410000 */
[----:B------:R-:W-:Y:S02]  /*6620*/  HADD2.F32 R10, -RZ, R10.H1_H1 ;  /* 0x3000000aff0a7230 */ /* 0x000fe40000004100 */
[C---:B------:R-:W-:Y:S01]  /*6630*/  FMUL.FTZ R30, R9.reuse, R30 ;  /* 0x0000001e091e7220 */ /* 0x040fe20000410000 */
[----:B------:R-:W-:Y:S02]  /*6640*/  HADD2.F32 R39, -RZ, R28.H1_H1 ;  /* 0x3000001cff277230 */ /* 0x000fe40000004100 */
[-C--:B------:R-:W-:Y:S01]  /*6650*/  FFMA.FTZ R34, R9, R14.reuse, -R34 ;  /* 0x0000000e09227223 */ /* 0x080fe20000010822 */
[----:B------:R-:W-:Y:S02]  /*6660*/  HADD2.F32 R8, -RZ, R8.H1_H1 ;  /* 0x30000008ff087230 */ /* 0x000fe40000004100 */
[----:B------:R-:W-:Y:S01]  /*6670*/  FFMA.FTZ R30, R11, R14, R30 ;  /* 0x0000000e0b1e7223 */ /* 0x000fe2000001001e */
[----:B------:R-:W-:-:S02]  /*6680*/  HADD2.F32 R9, -RZ, R12.H1_H1 ;  /* 0x3000000cff097230 */ /* 0x000fc40000004100 */
[-C--:B------:R-:W-:Y:S01]  /*6690*/  FMUL.FTZ R11, R10, R39.reuse ;  /* 0x000000270a0b7220 */ /* 0x080fe20000410000 */
[----:B------:R-:W-:Y:S01]  /*66a0*/  F2FP.SATFINITE.E4M3.F32.PACK_AB_MERGE_C R97, R97, R58, RZ ;  /* 0x0000003a6161723e */ /* 0x000fe200048070ff */
[----:B------:R-:W-:Y:S01]  /*66b0*/  FMUL.FTZ R39, R8, R39 ;  /* 0x0000002708277220 */ /* 0x000fe20000410000 */
[----:B------:R-:W-:Y:S01]  /*66c0*/  F2FP.SATFINITE.E4M3.F32.PACK_AB_MERGE_C R58, R52, R53, R95 ;  /* 0x00000035343a723e */ /* 0x000fe2000480705f */
[----:B------:R-:W-:Y:S01]  /*66d0*/  FFMA.FTZ R53, R8, R9, -R11 ;  /* 0x0000000908357223 */ /* 0x000fe2000001080b */
[----:B------:R-:W-:Y:S02]  /*66e0*/  F2FP.F16.E4M3.UNPACK_B R13, R13.H1 ;  /* 0x0000000dff0d723e */ /* 0x000fe400030006ff */
[----:B------:R-:W-:Y:S02]  /*66f0*/  F2FP.F16.E4M3.UNPACK_B R29, R29.H1 ;  /* 0x0000001dff1d723e */ /* 0x000fe400030006ff */
[----:B------:R-:W-:Y:S01]  /*6700*/  F2FP.F16.E4M3.UNPACK_B R11, R7.H1 ;  /* 0x00000007ff0b723e */ /* 0x000fe200030006ff */
[----:B------:R-:W-:Y:S01]  /*6710*/  HADD2.F32 R7, -RZ, R13.H0_H0 ;  /* 0x2000000dff077230 */ /* 0x000fe20000004100 */
[----:B------:R-:W-:Y:S01]  /*6720*/  F2FP.SATFINITE.E4M3.F32.PACK_AB_MERGE_C R97, R59, R38, R97 ;  /* 0x000000263b61723e */ /* 0x000fe20004807061 */
[----:B------:R-:W-:Y:S01]  /*6730*/  FFMA.FTZ R59, R10, R9, R39 ;  /* 0x000000090a3b7223 */ /* 0x000fe20000010027 */
[----:B------:R-:W-:Y:S01]  /*6740*/  HADD2.F32 R8, -RZ, R29.H0_H0 ;  /* 0x2000001dff087230 */ /* 0x000fe20000004100 */
[----:B------:R-:W-:Y:S01]  /*6750*/  F2FP.F16.E4M3.UNPACK_B R6, R6.H1 ;  /* 0x00000006ff06723e */ /* 0x000fe200030006ff */
[----:B------:R-:W-:Y:S01]  /*6760*/  HADD2.F32 R10, -RZ, R11.H0_H0 ;  /* 0x2000000bff0a7230 */ /* 0x000fe20000004100 */
[----:B------:R-:W-:Y:S01]  /*6770*/  LOP3.LUT R5, R94, 0xff0000, R5, 0xf8, !PT ;  /* 0x00ff00005e057812 */ /* 0x000fe200078ef805 */
[----:B------:R-:W-:-:S02]  /*6780*/  HADD2.F32 R29, -RZ, R29.H1_H1 ;  /* 0x3000001dff1d7230 */ /* 0x000fc40000004100 */
[----:B------:R-:W-:Y:S02]  /*6790*/  HADD2.F32 R12, -RZ, R11.H1_H1 ;  /* 0x3000000bff0c7230 */ /* 0x000fe40000004100 */
[CC--:B------:R-:W-:Y:S01]  /*67a0*/  FMUL.FTZ R14, R8.reuse, R10.reuse ;  /* 0x0000000a080e7220 */ /* 0x0c0fe20000410000 */
[--C-:B------:R-:W-:Y:S02]  /*67b0*/  HADD2.F32 R9, -RZ, R6.reuse.H0_H0 ;  /* 0x20000006ff097230 */ /* 0x100fe40000004100 */
[----:B------:R-:W-:Y:S01]  /*67c0*/  FMUL.FTZ R11, R7, R10 ;  /* 0x0000000a070b7220 */ /* 0x000fe20000410000 */
[----:B------:R-:W-:Y:S01]  /*67d0*/  HADD2.F32 R13, -RZ, R13.H1_H1 ;  /* 0x3000000dff0d7230 */ /* 0x000fe20000004100 */
[----:B------:R-:W-:Y:S01]  /*67e0*/  F2FP.F16.E4M3.UNPACK_B R28, R5.H1 ;  /* 0x00000005ff1c723e */ /* 0x000fe200030006ff */
[----:B------:R-:W-:Y:S02]  /*67f0*/  HADD2.F32 R10, -RZ, R6.H1_H1 ;  /* 0x30000006ff0a7230 */ /* 0x000fe40000004100 */
[----:B------:R-:W-:Y:S01]  /*6800*/  FMUL.FTZ R6, R29, R12 ;  /* 0x0000000c1d067220 */ /* 0x000fe20000410000 */
[-C--:B------:R-:W-:Y:S01]  /*6810*/  FFMA.FTZ R36, R7, R9.reuse, -R14 ;  /* 0x0000000907247223 */ /* 0x080fe2000001080e */
[----:B------:R-:W-:Y:S01]  /*6820*/  FFMA.FTZ R38, R8, R9, R11 ;  /* 0x0000000908267223 */ /* 0x000fe2000001000b */
[----:B------:R-:W-:Y:S01]  /*6830*/  F2FP.F16.E4M3.UNPACK_B R9, R31 ;  /* 0x0000001fff09723e */ /* 0x000fe200020006ff */
[C---:B------:R-:W-:Y:S01]  /*6840*/  FFMA.FTZ R89, R13.reuse, R10, -R6 ;  /* 0x0000000a0d597223 */ /* 0x040fe20000010806 */
[----:B------:R-:W-:Y:S01]  /*6850*/  F2FP.F16.E4M3.UNPACK_B R6, R15 ;  /* 0x0000000fff06723e */ /* 0x000fe200020006ff */
[----:B------:R-:W-:Y:S01]  /*6860*/  FMUL.FTZ R12, R13, R12 ;  /* 0x0000000c0d0c7220 */ /* 0x000fe20000410000 */
[----:B------:R-:W-:Y:S01]  /*6870*/  F2FP.F16.E4M3.UNPACK_B R31, R31.H1 ;  /* 0x0000001fff1f723e */ /* 0x000fe200030006ff */
[----:B------:R-:W-:Y:S01]  /*6880*/  HADD2.F32 R39, -RZ, R28.H0_H0 ;  /* 0x2000001cff277230 */ /* 0x000fe20000004100 */
        /* <DEDUP_REMOVED lines=22> */
[----:B------:R-:W-:Y:S02]  /*69f0*/  HADD2.F32 R12, -RZ, R5.H0_H0 ;  /* 0x20000005ff0c7230 */ /* 0x000fe40000004100 */
[----:B------:R-:W-:Y:S01]  /*6a00*/  FMUL.FTZ R28, R15, R28 ;  /* 0x0000001c0f1c7220 */ /* 0x000fe20000410000 */
[----:B------:R-:W-:Y:S02]  /*6a10*/  HADD2.F32 R9, -RZ, R9.H1_H1 ;  /* 0x30000009ff097230 */ /* 0x000fe40000004100 */
[C---:B------:R-:W-:Y:S01]  /*6a20*/  FMUL.FTZ R29, R7.reuse, R29 ;  /* 0x0000001d071d7220 */ /* 0x040fe20000410000 */
[----:B------:R-:W-:Y:S02]  /*6a30*/  HADD2.F32 R14, -RZ, R14.H1_H1 ;  /* 0x3000000eff0e7230 */ /* 0x000fe40000004100 */
[----:B------:R-:W-:Y:S01]  /*6a40*/  FFMA.FTZ R52, R7, R12, -R52 ;  /* 0x0000000c07347223 */ /* 0x000fe20000010834 */
[----:B------:R-:W-:-:S02]  /*6a50*/  HADD2.F32 R6, -RZ, R6.H1_H1 ;  /* 0x30000006ff067230 */ /* 0x000fc40000004100 */
[----:B------:R-:W-:Y:S01]  /*6a60*/  FFMA.FTZ R29, R10, R12, R29 ;  /* 0x0000000c0a1d7223 */ /* 0x000fe2000001001d */
[----:B------:R-:W-:Y:S02]  /*6a70*/  HADD2.F32 R4, -RZ, R11.H1_H1 ;  /* 0x3000000bff047230 */ /* 0x000fe40000004100 */
[-C--:B------:R-:W-:Y:S01]  /*6a80*/  FMUL.FTZ R7, R9, R14.reuse ;  /* 0x0000000e09077220 */ /* 0x080fe20000410000 */
[----:B------:R-:W-:Y:S02]  /*6a90*/  HADD2.F32 R5, -RZ, R5.H1_H1 ;  /* 0x30000005ff057230 */ /* 0x000fe40000004100 */
[C---:B------:R-:W-:Y:S01]  /*6aa0*/  FMUL.FTZ R14, R6.reuse, R14 ;  /* 0x0000000e060e7220 */ /* 0x040fe20000410000 */
[----:B------:R-:W-:Y:S01]  /*6ab0*/  F2FP.SATFINITE.E4M3.F32.PACK_AB_MERGE_C R30, R59, R30, R38 ;  /* 0x0000001e3b1e723e */ /* 0x000fe20004807026 */
[-C--:B------:R-:W-:Y:S01]  /*6ac0*/  FFMA.FTZ R28, R31, R4.reuse, R28 ;  /* 0x000000041f1c7223 */ /* 0x080fe2000001001c */
[----:B------:R-:W-:Y:S01]  /*6ad0*/  FFMA.FTZ R8, R15, R4, -R8 ;  /* 0x000000040f087223 */ /* 0x000fe20000010808 */
[-C--:B------:R-:W-:Y:S01]  /*6ae0*/  FFMA.FTZ R14, R9, R5.reuse, R14 ;  /* 0x00000005090e7223 */ /* 0x080fe2000001000e */
[----:B------:R-:W-:Y:S01]  /*6af0*/  FFMA.FTZ R7, R6, R5, -R7 ;  /* 0x0000000506077223 */ /* 0x000fe20000010807 */
[----:B------:R-:W-:Y:S01]  /*6b00*/  F2FP.SATFINITE.E4M3.F32.PACK_AB_MERGE_C R13, R53, R34, R36 ;  /* 0x00000022350d723e */ /* 0x000fe20004807024 */
[----:B------:R-:W-:Y:S01]  /*6b10*/  IMAD.MOV.U32 R12, RZ, RZ, R58 ;  /* 0x000000ffff0c7224 */ /* 0x000fe200078e003a */
[----:B------:R-:W-:-:S02]  /*6b20*/  F2FP.SATFINITE.E4M3.F32.PACK_AB_MERGE_C R28, R28, R39, RZ ;  /* 0x000000271c1c723e */ /* 0x000fc400048070ff */
[----:B------:R-:W-:Y:S02]  /*6b30*/  F2FP.SATFINITE.E4M3.F32.PACK_AB_MERGE_C R8, R8, R95, RZ ;  /* 0x0000005f0808723e */ /* 0x000fe400048070ff */
[----:B------:R-:W-:Y:S01]  /*6b40*/  F2FP.SATFINITE.E4M3.F32.PACK_AB_MERGE_C R31, R14, R29, R28 ;  /* 0x0000001d0e1f723e */ /* 0x000fe2000480701c */
[----:B------:R-:W-:Y:S01]  /*6b50*/  IMAD.MOV.U32 R29, RZ, RZ, R30 ;  /* 0x000000ffff1d7224 */ /* 0x000fe200078e001e */
[----:B------:R-:W-:Y:S01]  /*6b60*/  F2FP.SATFINITE.E4M3.F32.PACK_AB_MERGE_C R15, R7, R52, R8 ;  /* 0x00000034070f723e */ /* 0x000fe20004807008 */
[----:B------:R-:W-:Y:S02]  /*6b70*/  IMAD.MOV.U32 R28, RZ, RZ, R97 ;  /* 0x000000ffff1c7224 */ /* 0x000fe400078e0061 */
[----:B------:R-:W-:Y:S02]  /*6b80*/  IMAD.MOV.U32 R14, RZ, RZ, R90 ;  /* 0x000000ffff0e7224 */ /* 0x000fe400078e005a */
[----:B------:R-:W-:-:S07]  /*6b90*/  IMAD.MOV.U32 R30, RZ, RZ, R103 ;  /* 0x000000ffff1e7224 */ /* 0x000fce00078e0067 */
.L_x_1260:
[----:B------:R-:W-:Y:S05]  /*6ba0*/  BSYNC B1 ;  /* 0x0000000000017941 */ /* 0x000fea0003800000 */
.L_x_1259:
[----:B-1----:R1:W-:Y:S01]  /*6bb0*/  STG.E.128 desc[UR46][R32.64], R12 ;  /* 0x0000000c20007986 */ /* 0x0023e2000c101d2e */
[----:B------:R-:W-:-:S13]  /*6bc0*/  ISETP.GE.AND P4, PT, R37, R93, PT ;  /* 0x0000005d2500720c */ /* 0x000fda0003f86270 */
[----:B------:R-:W-:Y:S05]  /*6bd0*/  @P4 BRA `(.L_x_1245) ;  /* 0x0000000000844947 */ /* 0x000fea0003800000 */
[--C-:B------:R-:W-:Y:S02]  /*6be0*/  SHF.R.S32.HI R4, RZ, 0x1f, R37.reuse ;  /* 0x0000001fff047819 */ /* 0x100fe40000011425 */
[----:B------:R-:W-:-:S04]  /*6bf0*/  IADD3 R37, P4, P5, R40, R54, R37 ;  /* 0x0000003628257210 */ /* 0x000fc80007d9e025 */
[----:B------:R-:W-:Y:S02]  /*6c00*/  IADD3.X R4, R0, R35, R4, P4, P5 ;  /* 0x0000002300047210 */ /* 0x000fe400027ea404 */
[----:B------:R-:W-:-:S05]  /*6c10*/  IADD3 R50, P4, R37, R50, RZ ;  /* 0x0000003225327210 */ /* 0x000fca0007f9e0ff */
[----:B------:R-:W-:-:S05]  /*6c20*/  IMAD.X R51, R4, 0x1, R51, P4 ;  /* 0x0000000104337824 */ /* 0x000fca00020e0633 */
[----:B--2---:R2:W-:Y:S01]  /*6c30*/  STG.E.128 desc[UR46][R50.64], R28 ;  /* 0x0000001c32007986 */ /* 0x0045e2000c101d2e */
[----:B------:R-:W-:Y:S05]  /*6c40*/  BRA `(.L_x_1245) ;  /* 0x0000000000687947 */ /* 0x000fea0003800000 */
.L_x_1228:
[----:B------:R-:W-:-:S06]  /*6c50*/  UISETP.NE.AND UP0, UPT, UR45, 0x3, UPT ;  /* 0x000000032d00788c */ /* 0x000fcc000bf05270 */
[----:B------:R-:W-:-:S13]  /*6c60*/  PLOP3.LUT P3, PT, PT, PT, UP0, 0x80, 0x0 ;  /* 0x000000000000781c */ /* 0x000fda0003f6f008 */
[----:B------:R-:W-:Y:S05]  /*6c70*/  @!P3 BRA `(.L_x_1261) ;  /* 0x000000000004b947 */ /* 0x000fea0003800000 */
[----:B------:R-:W-:Y:S01]  /*6c80*/  BPT.TRAP 0x1 ;  /* 0x000000040000795c */ /* 0x000fe20000300000 */
.L_x_1261:
[----:B------:R-:W-:Y:S01]  /*6c90*/  IMAD R85, R17, 0x8, R16 ;  /* 0x0000000811557824 */ /* 0x000fe200078e0210 */
[----:B------:R-:W-:Y:S01]  /*6ca0*/  SHF.L.U32 R88, R201, 0x1f, RZ ;  /* 0x0000001fc9587819 */ /* 0x000fe200000006ff */
[----:B------:R-:W-:Y:S01]  /*6cb0*/  IMAD R87, R49, -0x40, R48 ;  /* 0xffffffc031577824 */ /* 0x000fe200078e0230 */
[----:B------:R-:W-:Y:S02]  /*6cc0*/  BSSY B1, `(.L_x_1262) ;  /* 0x0000004000017945 */ /* 0x000fe40003800000 */
[----:B------:R-:W0:Y:S02]  /*6cd0*/  SYNCS.PHASECHK.TRANS64.TRYWAIT P4, [R85+URZ+0x28490], R88 ;  /* 0x02849058550075a7 */ /* 0x000e24000808017f */
[----:B------:R-:W-:Y:S01]  /*6ce0*/  VIMNMX R87, R87, 0x40, PT ;  /* 0x0000004057577848 */ /* 0x000fe20003fe0100 */
[----:B0-----:R-:W-:Y:S06]  /*6cf0*/  @!P4 BRA `(.L_x_1263) ;  /* 0x000001e400b8c947 */ /* 0x001fec0003800000 */
.L_x_1604:
[----:B------:R-:W-:Y:S05]  /*6d00*/  BSYNC B1 ;  /* 0x0000000000017941 */ /* 0x000fea0003800000 */
.L_x_1262:
[-C--:B------:R-:W-:Y:S01]  /*6d10*/  ISETP.GE.AND P5, PT, R18, R87.reuse, PT ;  /* 0x000000571200720c */ /* 0x080fe20003fa6270 */
[----:B------:R-:W-:Y:S01]  /*6d20*/  BSSY B1, `(.L_x_1264) ;  /* 0x0000007000017945 */ /* 0x000fe20003800000 */
[----:B------:R-:W-:-:S11]  /*6d30*/  ISETP.GE.AND P4, PT, R195, R87, PT ;  /* 0x00000057c300720c */ /* 0x000fd60003f86270 */
[----:B------:R-:W-:Y:S05]  /*6d40*/  @P5 BRA `(.L_x_1265) ;  /* 0x0000000000105947 */ /* 0x000fea0003800000 */
[----:B------:R-:W1:Y:S04]  /*6d50*/  @!P1 LDS.128 R4, [R86+0x20000] ;  /* 0x0200000056049984 */ /* 0x000e680000000c00 */
[----:B------:R-:W2:Y:S04]  /*6d60*/  @!P2 LDS.128 R8, [R86+0x22000] ;  /* 0x022000005608a984 */ /* 0x000ea80000000c00 */
[----:B-1----:R1:W-:Y:S04]  /*6d70*/  @!P1 STG.E.128 desc[UR46][R14.64], R4 ;  /* 0x000000040e009986 */ /* 0x0023e8000c101d2e */
[----:B--2---:R1:W-:Y:S02]  /*6d80*/  @!P2 STG.E.128 desc[UR46][R14.64+0x80], R8 ;  /* 0x000080080e00a986 */ /* 0x0043e4000c101d2e */
.L_x_1265:
[----:B------:R-:W-:Y:S05]  /*6d90*/  BSYNC B1 ;  /* 0x0000000000017941 */ /* 0x000fea0003800000 */
.L_x_1264:
[----:B------:R-:W-:Y:S05]  /*6da0*/  @P4 BRA `(.L_x_1245) ;  /* 0x0000000000104947 */ /* 0x000fea0003800000 */
[----:B-1----:R-:W1:Y:S04]  /*6db0*/  @!P1 LDS.128 R4, [R86+0x21000] ;  /* 0x0210000056049984 */ /* 0x002e680000000c00 */
[----:B------:R-:W2:Y:S04]  /*6dc0*/  @!P2 LDS.128 R8, [R86+0x23000] ;  /* 0x023000005608a984 */ /* 0x000ea80000000c00 */
[----:B-1----:R1:W-:Y:S04]  /*6dd0*/  @!P1 STG.E.128 desc[UR46][R12.64], R4 ;  /* 0x000000040c009986 */ /* 0x0023e8000c101d2e */
[----:B--2---:R1:W-:Y:S02]  /*6de0*/  @!P2 STG.E.128 desc[UR46][R12.64+0x80], R8 ;  /* 0x000080080c00a986 */ /* 0x0043e4000c101d2e */
.L_x_1245:
[----:B------:R-:W-:Y:S05]  /*6df0*/  BSYNC B0 ;  /* 0x0000000000007941 */ /* 0x000fea0003800000 */
.L_x_1227:
[----:B01234-:R-:W0:Y:S01]  /*6e00*/  S2R R4, SR_TID.X ;  /* 0x0000000000047919 */ /* 0x01fe220000002100 */
[----:B------:R-:W-:Y:S01]  /*6e10*/  @!PT LDS RZ, [RZ] ;  /* 0x00000000fffff984 */ /* 0x000fe20000000800 */
[----:B------:R-:W-:Y:S01]  /*6e20*/  @!PT LDS RZ, [RZ] ;  /* 0x00000000fffff984 */ /* 0x000fe20000000800 */
[----:B------:R-:W-:Y:S01]  /*6e30*/  @!PT LDS RZ, [RZ] ;  /* 0x00000000fffff984 */ /* 0x000fe20000000800 */
[----:B------:R-:W-:Y:S01]  /*6e40*/  @!PT LDS RZ, [RZ] ;  /* 0x00000000fffff984 */ /* 0x000fe20000000800 */
[----:B------:R1:W-:Y:S06]  /*6e50*/  MEMBAR.ALL.CTA ;  /* 0x0000000000007992 */ /* 0x0003ec0000008000 */
[----:B-1----:R-:W1:Y:S01]  /*6e60*/  FENCE.VIEW.ASYNC.S ;  /* 0x00000000000073c6 */ /* 0x002e620000000000 */
[----:B------:R-:W-:Y:S05]  /*6e70*/  WARPSYNC.ALL ;  /* 0x0000000000007948 */ /* 0x000fea0003800000 */
[----:B------:R-:W-:Y:S01]  /*6e80*/  BSSY B0, `(.L_x_1266) ;  /* 0x0000009000007945 */ /* 0x000fe20003800000 */
[----:B0-----:R-:W-:Y:S01]  /*6e90*/  LOP3.LUT R4, R4, 0x7f, RZ, 0xc0, !PT ;  /* 0x0000007f04047812 */ /* 0x001fe200078ec0ff */
[----:B-1----:R0:W-:Y:S03]  /*6ea0*/  BAR.SYNC.DEFER_BLOCKING R75, 0x80 ;  /* 0x0002004b0000751d */ /* 0x0021e60000010000 */
[----:B------:R-:W-:-:S13]  /*6eb0*/  ISETP.NE.AND P4, PT, R4, RZ, PT ;  /* 0x000000ff0400720c */ /* 0x000fda0003f85270 */
[----:B------:R-:W-:-:S05]  /*6ec0*/  @!P4 VIADD R4, R85, 0x284a0 ;  /* 0x000284a05504c836 */ /* 0x000fca0000000000 */
[----:B------:R-:W-:-:S04]  /*6ed0*/  @!P4 PRMT R4, RZ, 0x654, R4 ;  /* 0x00000654ff04c816 */ /* 0x000fc80000000004 */
[----:B------:R0:W-:Y:S01]  /*6ee0*/  @!P4 SYNCS.ARRIVE.TRANS64.RED.A1T0 RZ, [R4+URZ], RZ ;  /* 0x000000ff04ffc9a7 */ /* 0x0001e2000810043f */
[----:B------:R-:W-:Y:S05]  /*6ef0*/  @!P3 BRA `(.L_x_1267) ;  /* 0x000000000004b947 */ /* 0x000fea0003800000 */
[----:B------:R-:W-:Y:S01]  /*6f00*/  BPT.TRAP 0x1 ;  /* 0x000000040000795c */ /* 0x000fe20000300000 */
.L_x_1267:
[----:B------:R-:W-:Y:S05]  /*6f10*/  BSYNC B0 ;  /* 0x0000000000007941 */ /* 0x000fea0003800000 */
.L_x_1266:
[----:B------:R-:W1:Y:S01]  /*6f20*/  SYNCS.PHASECHK.TRANS64.TRYWAIT P3, [R85+URZ+0x284b0], R88 ;  /* 0x0284b058550075a7 */ /* 0x000e62000806017f */
[----:B------:R-:W-:Y:S01]  /*6f30*/  ULDC UR41, c[0x0][0x2e4] ;  /* 0x0000b90000297ab9 */ /* 0x000fe20000000800 */
[----:B------:R-:W-:Y:S01]  /*6f40*/  ULDC.64 UR36, c[0x0][0x318] ;  /* 0x0000c60000247ab9 */ /* 0x000fe20000000a00 */
[----:B------:R-:W-:Y:S01]  /*6f50*/  ULDC.64 UR38, c[0x0][0x308] ;  /* 0x0000c20000267ab9 */ /* 0x000fe20000000a00 */
[----:B------:R-:W-:Y:S04]  /*6f60*/  BSSY B0, `(.L_x_1268) ;  /* 0x0000002000007945 */ /* 0x000fe80003800000 */
[----:B-1----:R-:W-:Y:S05]  /*6f70*/  @!P3 BRA `(.L_x_1269) ;  /* 0x000001e4002cb947 */ /* 0x002fea0003800000 */
.L_x_1605:
[----:B------:R-:W-:Y:S05]  /*6f80*/  BSYNC B0 ;  /* 0x0000000000007941 */ /* 0x000fea0003800000 */
.L_x_1268:
[----:B------:R-:W-:Y:S01]  /*6f90*/  ISETP.GE.AND P3, PT, R18, R87, PT ;  /* 0x000000571200720c */ /* 0x000fe20003f66270 */
[----:B------:R-:W-:Y:S01]  /*6fa0*/  BSSY B0, `(.L_x_1270) ;  /* 0x0000010000007945 */ /* 0x000fe20003800000 */
[----:B------:R-:W-:-:S11]  /*6fb0*/  IMAD.WIDE R12, R49, 0x40, R46 ;  /* 0x00000040310c7825 */ /* 0x000fd600078e022e */
[----:B------:R-:W-:Y:S05]  /*6fc0*/  @P3 BRA `(.L_x_1271) ;  /* 0x0000000000343947 */ /* 0x000fea0003800000 */
[----:B0-----:R-:W-:Y:S01]  /*6fd0*/  MOV R4, R24 ;  /* 0x0000001800047202 */ /* 0x001fe20000000f00 */
[----:B------:R-:W-:Y:S02]  /*6fe0*/  IMAD.MOV.U32 R5, RZ, RZ, R83 ;  /* 0x000000ffff057224 */ /* 0x000fe400078e0053 */
[----:B------:R-:W-:Y:S02]  /*6ff0*/  IMAD R7, R13, UR36, RZ ;  /* 0x000000240d077c24 */ /* 0x000fe4000f8e02ff */
[----:B------:R-:W-:-:S04]  /*7000*/  IMAD.WIDE.U32 R4, R12, UR36, R4 ;  /* 0x000000240c047c25 */ /* 0x000fc8000f8e0004 */
[----:B------:R-:W-:Y:S01]  /*7010*/  IMAD R7, R12, UR37, R7 ;  /* 0x000000250c077c24 */ /* 0x000fe2000f8e0207 */
[----:B------:R-:W-:-:S04]  /*7020*/  IADD3 R14, P3, R4, UR38, RZ ;  /* 0x00000026040e7c10 */ /* 0x000fc8000ff7e0ff */
[----:B------:R-:W-:Y:S02]  /*7030*/  IADD3.X R15, R5, UR39, R7, P3, !PT ;  /* 0x00000027050f7c10 */ /* 0x000fe40009ffe407 */
[----:B------:R-:W-:-:S13]  /*7040*/  ISETP.GE.AND P3, PT, R192, UR41, PT ;  /* 0x00000029c0007c0c */ /* 0x000fda000bf66270 */
[----:B------:R-:W0:Y:S04]  /*7050*/  @!P3 LDS.128 R4, [R86+0x10000] ;  /* 0x010000005604b984 */ /* 0x000e280000000c00 */
[----:B0-----:R-:W-:Y:S01]  /*7060*/  @!P3 STG.E.128 desc[UR46][R14.64], R4 ;  /* 0x000000040e00b986 */ /* 0x001fe2000c101d2e */
[----:B------:R-:W-:-:S13]  /*7070*/  ISETP.GE.AND P3, PT, R100, UR41, PT ;  /* 0x0000002964007c0c */ /* 0x000fda000bf66270 */
[----:B------:R-:W0:Y:S04]  /*7080*/  @!P3 LDS.128 R8, [R86+0x12000] ;  /* 0x012000005608b984 */ /* 0x000e280000000c00 */
[----:B0-----:R2:W-:Y:S02]  /*7090*/  @!P3 STG.E.128 desc[UR46][R14.64+0x80], R8 ;  /* 0x000080080e00b986 */ /* 0x0015e4000c101d2e */
.L_x_1271:
[----:B------:R-:W-:Y:S05]  /*70a0*/  BSYNC B0 ;  /* 0x0000000000007941 */ /* 0x000fea0003800000 */
.L_x_1270:
[----:B------:R-:W-:Y:S01]  /*70b0*/  ISETP.GE.AND P3, PT, R195, R87, PT ;  /* 0x00000057c300720c */ /* 0x000fe20003f66270 */
[----:B------:R-:W-:-:S12]  /*70c0*/  BSSY B0, `(.L_x_1272) ;  /* 0x0000011000007945 */ /* 0x000fd80003800000 */
[----:B------:R-:W-:Y:S05]  /*70d0*/  @P3 BRA `(.L_x_1273) ;  /* 0x00000000003c3947 */ /* 0x000fea0003800000 */
[----:B------:R-:W-:Y:S01]  /*70e0*/  IADD3 R7, P3, R12, 0x20, RZ ;  /* 0x000000200c077810 */ /* 0x000fe20007f7e0ff */
[----:B0-----:R-:W-:Y:S02]  /*70f0*/  IMAD.MOV.U32 R4, RZ, RZ, R24 ;  /* 0x000000ffff047224 */ /* 0x001fe400078e0018 */
[----:B------:R-:W-:Y:S02]  /*7100*/  IMAD.MOV.U32 R5, RZ, RZ, R83 ;  /* 0x000000ffff057224 */ /* 0x000fe400078e0053 */
[----:B------:R-:W-:Y:S02]  /*7110*/  IMAD.X R12, RZ, RZ, R13, P3 ;  /* 0x000000ffff0c7224 */ /* 0x000fe400018e060d */
[----:B------:R-:W-:-:S04]  /*7120*/  IMAD.WIDE.U32 R4, R7, UR36, R4 ;  /* 0x0000002407047c25 */ /* 0x000fc8000f8e0004 */
[----:B------:R-:W-:-:S04]  /*7130*/  IMAD R12, R12, UR36, RZ ;  /* 0x000000240c0c7c24 */ /* 0x000fc8000f8e02ff */
[----:B------:R-:W-:Y:S01]  /*7140*/  IMAD R7, R7, UR37, R12 ;  /* 0x0000002507077c24 */ /* 0x000fe2000f8e020c */
[----:B------:R-:W-:-:S04]  /*7150*/  IADD3 R12, P3, R4, UR38, RZ ;  /* 0x00000026040c7c10 */ /* 0x000fc8000ff7e0ff */
[----:B------:R-:W-:Y:S02]  /*7160*/  IADD3.X R13, R5, UR39, R7, P3, !PT ;  /* 0x00000027050d7c10 */ /* 0x000fe40009ffe407 */
[----:B------:R-:W-:-:S13]  /*7170*/  ISETP.GE.AND P3, PT, R192, UR41, PT ;  /* 0x00000029c0007c0c */ /* 0x000fda000bf66270 */
[----:B------:R-:W0:Y:S04]  /*7180*/  @!P3 LDS.128 R4, [R86+0x11000] ;  /* 0x011000005604b984 */ /* 0x000e280000000c00 */
[----:B0-----:R-:W-:Y:S01]  /*7190*/  @!P3 STG.E.128 desc[UR46][R12.64], R4 ;  /* 0x000000040c00b986 */ /* 0x001fe2000c101d2e */
[----:B------:R-:W-:-:S13]  /*71a0*/  ISETP.GE.AND P3, PT, R100, UR41, PT ;  /* 0x0000002964007c0c */ /* 0x000fda000bf66270 */
[----:B--2---:R-:W0:Y:S04]  /*71b0*/  @!P3 LDS.128 R8, [R86+0x13000] ;  /* 0x013000005608b984 */ /* 0x004e280000000c00 */
[----:B0-----:R3:W-:Y:S02]  /*71c0*/  @!P3 STG.E.128 desc[UR46][R12.64+0x80], R8 ;  /* 0x000080080c00b986 */ /* 0x0017e4000c101d2e */
.L_x_1273:
[----:B------:R-:W-:Y:S05]  /*71d0*/  BSYNC B0 ;  /* 0x0000000000007941 */ /* 0x000fea0003800000 */
.L_x_1272:
[----:B------:R-:W-:Y:S01]  /*71e0*/  @!PT LDS RZ, [RZ] ;  /* 0x00000000fffff984 */ /* 0x000fe20000000800 */
[----:B------:R-:W-:Y:S01]  /*71f0*/  @!PT LDS RZ, [RZ] ;  /* 0x00000000fffff984 */ /* 0x000fe20000000800 */
[----:B------:R-:W-:Y:S01]  /*7200*/  @!PT LDS RZ, [RZ] ;  /* 0x00000000fffff984 */ /* 0x000fe20000000800 */
[----:B------:R-:W-:Y:S01]  /*7210*/  @!PT LDS RZ, [RZ] ;  /* 0x00000000fffff984 */ /* 0x000fe20000000800 */
[----:B------:R4:W-:Y:S06]  /*7220*/  MEMBAR.ALL.CTA ;  /* 0x0000000000007992 */ /* 0x0009ec0000008000 */
[----:B----4-:R-:W4:Y:S02]  /*7230*/  FENCE.VIEW.ASYNC.S ;  /* 0x00000000000073c6 */ /* 0x010f240000000000 */
[----:B----4-:R4:W-:Y:S01]  /*7240*/  BAR.SYNC.DEFER_BLOCKING R75, 0x80 ;  /* 0x0002004b0000751d */ /* 0x0109e20000010000 */
[----:B------:R-:W-:Y:S01]  /*7250*/  ISETP.NE.AND P5, PT, R101, RZ, PT ;  /* 0x000000ff6500720c */ /* 0x000fe20003fa5270 */
[----:B------:R-:W-:-:S02]  /*7260*/  VIADD R17, R17, 0x1 ;  /* 0x0000000111117836 */ /* 0x000fc40000000000 */
[----:B-1----:R-:W-:-:S03]  /*7270*/  @!P4 VIADD R85, R85, 0x284c0 ;  /* 0x000284c05555c836 */ /* 0x002fc60000000000 */
[C---:B------:R-:W-:Y:S02]  /*7280*/  ISETP.NE.AND P3, PT, R17.reuse, 0x2, PT ;  /* 0x000000021100780c */ /* 0x040fe40003f65270 */
[----:B------:R-:W-:Y:S02]  /*7290*/  @!P4 PRMT R85, RZ, 0x654, R85 ;  /* 0x00000654ff55c816 */ /* 0x000fe40000000055 */
[----:B0-----:R-:W-:Y:S02]  /*72a0*/  SEL R4, RZ, 0x1, P3 ;  /* 0x00000001ff047807 */ /* 0x001fe40001800000 */
[----:B------:R-:W-:Y:S02]  /*72b0*/  SEL R17, R17, RZ, P3 ;  /* 0x000000ff11117207 */ /* 0x000fe40001800000 */
[----:B------:R-:W-:Y:S01]  /*72c0*/  LOP3.LUT R201, R201, R4, RZ, 0x3c, !PT ;  /* 0x00000004c9c97212 */ /* 0x000fe200078e3cff */
[----:B------:R4:W-:Y:S01]  /*72d0*/  @!P4 SYNCS.ARRIVE.TRANS64.RED.A1T0 RZ, [R85+URZ], RZ ;  /* 0x000000ff55ffc9a7 */ /* 0x0009e2000810043f */
[----:B------:R-:W-:Y:S05]  /*72e0*/  @P5 BRA `(.L_x_1274) ;  /* 0xffffffb0007c5947 */ /* 0x000fea000383ffff */
[----:B------:R-:W0:Y:S01]  /*72f0*/  S2R R5, SR_TID.X ;  /* 0x0000000000057919 */ /* 0x000e220000002100 */
[----:B------:R-:W-:Y:S02]  /*7300*/  PLOP3.LUT P0, PT, PT, PT, PT, 0x8, 0x0 ;  /* 0x000000000000781c */ /* 0x000fe40003f0e170 */
[----:B0-----:R-:W-:-:S04]  /*7310*/  SHF.R.U32.HI R5, RZ, 0x7, R5 ;  /* 0x00000007ff057819 */ /* 0x001fc80000011605 */
[----:B------:R-:W-:-:S13]  /*7320*/  ISETP.NE.AND P5, PT, R5, 0x1, PT ;  /* 0x000000010500780c */ /* 0x000fda0003fa5270 */
[----:B------:R-:W-:Y:S06]  /*7330*/  @!P5 BAR.ARV 0x9, 0x100 ;  /* 0x024400000000db1d */ /* 0x000fec0000002000 */
.L_x_1222:
[----:B------:R-:W0:Y:S01]  /*7340*/  LDC R0, c[0x0][0x428] ;  /* 0x00010a00ff007b82 */ /* 0x000e220000000800 */
[----:B------:R-:W-:Y:S05]  /*7350*/  @P0 BRA `(.L_x_1275) ;  /* 0x00000000000c0947 */ /* 0x000fea0003800000 */
[----:B------:R-:W1:Y:S01]  /*7360*/  FENCE.VIEW.ASYNC.G ;  /* 0x00000000000073c6 */ /* 0x000e620000000100 */
[----:B------:R-:W-:Y:S05]  /*7370*/  WARPSYNC.ALL ;  /* 0x0000000000007948 */ /* 0x000fea0003800000 */
[----:B-1----:R-:W-:Y:S06]  /*7380*/  BAR.ARV 0xc, 0x180 ;  /* 0x0306000000007b1d */ /* 0x002fec0000002000 */
.L_x_1275:
[----:B------:R-:W-:Y:S01]  /*7390*/  ULDC.64 UR4, c[0x0][0x990] ;  /* 0x0002640000047ab9 */ /* 0x000fe20000000a00 */
[----:B0-----:R-:W-:Y:S01]  /*73a0*/  ISETP.NE.AND P2, PT, R0, 0x1, PT ;  /* 0x000000010000780c */ /* 0x001fe20003f45270 */
[----:B------:R-:W-:Y:S01]  /*73b0*/  ULDC.64 UR6, c[0x0][0x998] ;  /* 0x0002660000067ab9 */ /* 0x000fe20000000a00 */
[----:B------:R-:W-:Y:S01]  /*73c0*/  ISETP.NE.U32.AND P0, PT, RZ, UR4, PT ;  /* 0x00000004ff007c0c */ /* 0x000fe2000bf05070 */
[----:B------:R-:W-:Y:S01]  /*73d0*/  IMAD.MOV.U32 R7, RZ, RZ, R206 ;  /* 0x000000ffff077224 */ /* 0x000fe200078e00ce */
[----:B------:R-:W-:Y:S02]  /*73e0*/  ISETP.NE.U32.AND P1, PT, RZ, UR6, PT ;  /* 0x00000006ff007c0c */ /* 0x000fe4000bf25070 */
[----:B------:R-:W-:Y:S02]  /*73f0*/  ISETP.NE.AND.EX P0, PT, RZ, UR5, PT, P0 ;  /* 0x00000005ff007c0c */ /* 0x000fe4000bf05300 */
[----:B------:R-:W-:-:S05]  /*7400*/  ISETP.NE.AND.EX P1, PT, RZ, UR7, PT, P1 ;  /* 0x00000007ff007c0c */ /* 0x000fca000bf25310 */
[----:B------:R-:W0:Y:S06]  /*7410*/  @P2 LDC R5, c[0x0][0x42c] ;  /* 0x00010b00ff052b82 */ /* 0x000e2c0000000800 */
[--C-:B------:R-:W-:Y:S02]  /*7420*/  @P0 SHF.R.S32.HI R3, RZ, 0x1f, R207.reuse ;  /* 0x0000001fff030819 */ /* 0x100fe400000114cf */
[----:B--23--:R-:W1:Y:S01]  /*7430*/  @P0 LDC.64 R10, c[0x0][0x9a8] ;  /* 0x00026a00ff0a0b82 */ /* 0x00ce620000000a00 */
[----:B------:R-:W-:-:S07]  /*7440*/  @P1 SHF.R.S32.HI R9, RZ, 0x1f, R207 ;  /* 0x0000001fff091819 */ /* 0x000fce00000114cf */
[----:B------:R-:W2:Y:S08]  /*7450*/  @P2 LDC R2, c[0x0][0x430] ;  /* 0x00010c00ff022b82 */ /* 0x000eb00000000800 */
[----:B------:R-:W3:Y:S01]  /*7460*/  @P1 LDC.64 R12, c[0x0][0x9b8] ;  /* 0x00026e00ff0c1b82 */ /* 0x000ee20000000a00 */
[----:B0-----:R-:W-:-:S07]  /*7470*/  @P2 IMAD.HI.U32 R5, R206, R5, RZ ;  /* 0x00000005ce052227 */ /* 0x001fce00078e00ff */
[----:B------:R-:W0:Y:S01]  /*7480*/  @P0 LDC.64 R14, c[0x0][0x9b0] ;  /* 0x00026c00ff0e0b82 */ /* 0x000e220000000a00 */
[----:B-1----:R-:W-:-:S04]  /*7490*/  @P0 IMAD R0, R3, R10, RZ ;  /* 0x0000000a03000224 */ /* 0x002fc800078e02ff */
[----:B------:R-:W-:-:S03]  /*74a0*/  @P0 IMAD R11, R207, R11, R0 ;  /* 0x0000000bcf0b0224 */ /* 0x000fc600078e0200 */
[----:B------:R-:W1:Y:S01]  /*74b0*/  @P1 LDC.64 R20, c[0x0][0x9c0] ;  /* 0x00027000ff141b82 */ /* 0x000e620000000a00 */
[----:B--2---:R-:W-:Y:S01]  /*74c0*/  @P2 SHF.R.U32.HI R7, RZ, R2, R5 ;  /* 0x00000002ff072219 */ /* 0x004fe20000011605 */
[----:B------:R-:W-:-:S04]  /*74d0*/  @P0 IMAD.WIDE.U32 R2, R207, R10, RZ ;  /* 0x0000000acf020225 */ /* 0x000fc800078e00ff */
[----:B------:R-:W-:Y:S01]  /*74e0*/  @P0 IMAD.IADD R3, R3, 0x1, R11 ;  /* 0x0000000103030824 */ /* 0x000fe200078e020b */
[--C-:B------:R-:W-:Y:S01]  /*74f0*/  @P1 SHF.R.S32.HI R11, RZ, 0x1f, R7.reuse ;  /* 0x0000001fff0b1819 */ /* 0x100fe20000011407 */
[----:B---3--:R-:W-:Y:S01]  /*7500*/  @P1 IMAD R4, R9, R12, RZ ;  /* 0x0000000c09041224 */ /* 0x008fe200078e02ff */
[----:B------:R-:W-:-:S03]  /*7510*/  @P0 SHF.R.S32.HI R9, RZ, 0x1f, R7 ;  /* 0x0000001fff090819 */ /* 0x000fc60000011407 */
[C---:B------:R-:W-:Y:S02]  /*7520*/  @P1 IMAD R13, R207.reuse, R13, R4 ;  /* 0x0000000dcf0d1224 */ /* 0x040fe400078e0204 */
[----:B------:R-:W-:-:S04]  /*7530*/  @P1 IMAD.WIDE.U32 R4, R207, R12, RZ ;  /* 0x0000000ccf041225 */ /* 0x000fc800078e00ff */
[----:B0-----:R-:W-:Y:S02]  /*7540*/  @P0 IMAD R0, R9, R14, RZ ;  /* 0x0000000e09000224 */ /* 0x001fe400078e02ff */
[----:B------:R-:W-:Y:S02]  /*7550*/  @P1 IMAD.IADD R5, R5, 0x1, R13 ;  /* 0x0000000105051824 */ /* 0x000fe400078e020d */
[----:B------:R-:W-:Y:S02]  /*7560*/  @P0 IMAD R9, R7, R15, R0 ;  /* 0x0000000f07090224 */ /* 0x000fe400078e0200 */
[----:B-1----:R-:W-:Y:S02]  /*7570*/  @P1 IMAD R6, R11, R20, RZ ;  /* 0x000000140b061224 */ /* 0x002fe400078e02ff */
[----:B------:R-:W-:-:S04]  /*7580*/  @P0 IMAD.WIDE.U32 R2, R7, R14, R2 ;  /* 0x0000000e07020225 */ /* 0x000fc800078e0002 */
[C---:B------:R-:W-:Y:S02]  /*7590*/  @P1 IMAD R11, R7.reuse, R21, R6 ;  /* 0x00000015070b1224 */ /* 0x040fe400078e0206 */
[----:B------:R-:W-:Y:S01]  /*75a0*/  @P1 IMAD.WIDE.U32 R6, R7, R20, R4 ;  /* 0x0000001407061225 */ /* 0x000fe200078e0004 */
[----:B------:R-:W-:Y:S01]  /*75b0*/  @P0 LEA R4, P3, R2, UR4, 0x2 ;  /* 0x0000000402040c11 */ /* 0x000fe2000f8610ff */
[----:B------:R-:W-:Y:S02]  /*75c0*/  ULDC UR4, c[0x0][0x988] ;  /* 0x0002620000047ab9 */ /* 0x000fe40000000800 */
[----:B------:R-:W-:Y:S01]  /*75d0*/  @P0 IMAD.IADD R5, R3, 0x1, R9 ;  /* 0x0000000103050824 */ /* 0x000fe200078e0209 */
[----:B------:R-:W-:Y:S01]  /*75e0*/  @P1 LEA R8, P4, R6, UR6, 0x2 ;  /* 0x0000000606081c11 */ /* 0x000fe2000f8810ff */
[----:B------:R-:W-:Y:S02]  /*75f0*/  @P1 IMAD.IADD R3, R7, 0x1, R11 ;  /* 0x0000000107031824 */ /* 0x000fe400078e020b */
[----:B------:R-:W-:Y:S01]  /*7600*/  IMAD.MOV.U32 R0, RZ, RZ, 0x3f800000 ;  /* 0x3f800000ff007424 */ /* 0x000fe200078e00ff */
[----:B------:R-:W-:Y:S01]  /*7610*/  @P0 LEA.HI.X R5, R2, UR5, R5, 0x2, P3 ;  /* 0x0000000502050c11 */ /* 0x000fe200098f1405 */
[----:B------:R-:W0:Y:S01]  /*7620*/  LDC.64 R10, c[0x0][0x9e0] ;  /* 0x00027800ff0a7b82 */ /* 0x000e220000000a00 */
[----:B------:R-:W-:Y:S01]  /*7630*/  @P1 LEA.HI.X R9, R6, UR7, R3, 0x2, P4 ;  /* 0x0000000706091c11 */ /* 0x000fe2000a0f1403 */
[----:B------:R-:W-:-:S04]  /*7640*/  IMAD.MOV.U32 R3, RZ, RZ, 0x3f800000 ;  /* 0x3f800000ff037424 */ /* 0x000fc800078e00ff */
[----:B------:R-:W2:Y:S02]  /*7650*/  @P1 LDG.E R0, desc[UR46][R8.64] ;  /* 0x0000002e08001981 */ /* 0x000ea4000c1e1900 */
[----:B------:R-:W1:Y:S02]  /*7660*/  @P2 LDC R7, c[0x0][0x42c] ;  /* 0x00010b00ff072b82 */ /* 0x000e640000000800 */
[----:B------:R-:W2:Y:S06]  /*7670*/  @P0 LDG.E R3, desc[UR46][R4.64] ;  /* 0x0000002e04030981 */ /* 0x000eac000c1e1900 */
[----:B------:R-:W3:Y:S01]  /*7680*/  @P2 LDC R2, c[0x0][0x430] ;  /* 0x00010c00ff022b82 */ /* 0x000ee20000000800 */
[----:B------:R-:W-:-:S02]  /*7690*/  IADD3 R204, R197, 0x80, -R198 ;  /* 0x00000080c5cc7810 */ /* 0x000fc40007ffe8c6 */
[----:B0-----:R-:W-:-:S03]  /*76a0*/  ISETP.GE.AND P1, PT, R11, 0x1, PT ;  /* 0x000000010b00780c */ /* 0x001fc60003f26270 */
[----:B------:R-:W-:Y:S02]  /*76b0*/  IMAD R204, R205, 0x80, R204 ;  /* 0x00000080cdcc7824 */ /* 0x000fe400078e02cc */
[----:B-1----:R-:W-:-:S05]  /*76c0*/  @P2 IMAD.HI.U32 R7, R206, R7, RZ ;  /* 0x00000007ce072227 */ /* 0x002fca00078e00ff */
[----:B---3--:R-:W-:Y:S01]  /*76d0*/  @P2 SHF.R.U32.HI R206, RZ, R2, R7 ;  /* 0x00000002ffce2219 */ /* 0x008fe20000011607 */
[----:B--2---:R-:W-:Y:S01]  /*76e0*/  FMUL.FTZ R0, R3, R0 ;  /* 0x0000000003007220 */ /* 0x004fe20000410000 */
[----:B------:R-:W-:-:S03]  /*76f0*/  IMAD.IADD R3, R204, 0x1, R10 ;  /* 0x00000001cc037824 */ /* 0x000fc600078e020a */
[----:B------:R-:W-:Y:S01]  /*7700*/  FMUL.FTZ R2, R0, UR4 ;  /* 0x0000000400027c20 */ /* 0x000fe20008410000 */
[----:B------:R-:W-:Y:S06]  /*7710*/  @!P1 BRA `(.L_x_1276) ;  /* 0x0000000000489947 */ /* 0x000fec0003800000 */
        /* <DEDUP_REMOVED lines=11> */
.L_x_1278:
[----:B------:R-:W-:-:S13]  /*77d0*/  ISETP.NE.AND P0, PT, R11, 0x1, PT ;  /* 0x000000010b00780c */ /* 0x000fda0003f05270 */
[----:B------:R-:W0:Y:S02]  /*77e0*/  @P0 LDC.64 R4, c[0x0][0x9e8] ;  /* 0x00027a00ff040b82 */ /* 0x000e240000000a00 */
[----:B0-----:R-:W-:-:S05]  /*77f0*/  @P0 IMAD.HI.U32 R4, R0, R4, RZ ;  /* 0x0000000400040227 */ /* 0x001fca00078e00ff */
[----:B------:R-:W-:-:S07]  /*7800*/  @P0 SHF.R.U32.HI R0, RZ, R5, R4 ;  /* 0x00000005ff000219 */ /* 0x000fce0000011604 */
.L_x_1279:
[----:B------:R-:W-:Y:S05]  /*7810*/  BSYNC B0 ;  /* 0x0000000000007941 */ /* 0x000fea0003800000 */
.L_x_1277:
[----:B------:R-:W-:-:S05]  /*7820*/  IMAD R0, R0, R11, R11 ;  /* 0x0000000b00007224 */ /* 0x000fca00078e020b */
[----:B------:R-:W-:-:S07]  /*7830*/  VIMNMX R3, R3, R0, PT ;  /* 0x0000000003037248 */ /* 0x000fce0003fe0100 */
.L_x_1276:
[----:B------:R-:W-:Y:S01]  /*7840*/  VIADD R3, R3, 0x3f ;  /* 0x0000003f03037836 */ /* 0x000fe20000000000 */
[----:B------:R-:W-:Y:S01]  /*7850*/  ULDC UR4, c[0x0][0x9dc] ;  /* 0x0002770000047ab9 */ /* 0x000fe20000000800 */
[----:B------:R-:W-:-:S03]  /*7860*/  IMAD.IADD R152, R197, 0x1, -R198 ;  /* 0x00000001c5987824 */ /* 0x000fc600078e0ac6 */
[----:B------:R-:W-:Y:S01]  /*7870*/  SHF.R.S32.HI R0, RZ, 0x1f, R3 ;  /* 0x0000001fff007819 */ /* 0x000fe20000011403 */
[----:B------:R-:W-:-:S03]  /*7880*/  IMAD R57, R205, 0x80, R152 ;  /* 0x00000080cd397824 */ /* 0x000fc600078e0298 */
[----:B------:R-:W-:-:S04]  /*7890*/  LEA.HI R0, R0, R3, RZ, 0x6 ;  /* 0x0000000300007211 */ /* 0x000fc800078f30ff */
[----:B------:R-:W-:Y:S02]  /*78a0*/  SHF.R.S32.HI R3, RZ, 0x6, R0 ;  /* 0x00000006ff037819 */ /* 0x000fe40000011400 */
[----:B------:R-:W-:Y:S02]  /*78b0*/  IADD3 R0, R57, -UR4, RZ ;  /* 0x8000000439007c10 */ /* 0x000fe4000fffe0ff */
[----:B------:R-:W-:Y:S01]  /*78c0*/  VIMNMX R56, R56, R3, PT ;  /* 0x0000000338387248 */ /* 0x000fe20003fe0100 */
        /* <DEDUP_REMOVED lines=11> */
.L_x_1282:
[----:B------:R-:W-:Y:S01]  /*7980*/  ISETP.NE.AND P0, PT, R11, 0x1, PT ;  /* 0x000000010b00780c */ /* 0x000fe20003f05270 */
[----:B------:R-:W-:-:S12]  /*7990*/  IMAD.MOV.U32 R4, RZ, RZ, R57 ;  /* 0x000000ffff047224 */ /* 0x000fd800078e0039 */
[----:B------:R-:W0:Y:S02]  /*79a0*/  @P0 LDC.64 R6, c[0x0][0x9e8] ;  /* 0x00027a00ff060b82 */ /* 0x000e240000000a00 */
[----:B0-----:R-:W-:-:S05]  /*79b0*/  @P0 IMAD.HI.U32 R6, R57, R6, RZ ;  /* 0x0000000639060227 */ /* 0x001fca00078e00ff */
[----:B------:R-:W-:-:S07]  /*79c0*/  @P0 SHF.R.U32.HI R4, RZ, R7, R6 ;  /* 0x00000007ff040219 */ /* 0x000fce0000011606 */
.L_x_1283:
[----:B------:R-:W-:Y:S05]  /*79d0*/  BSYNC B0 ;  /* 0x0000000000007941 */ /* 0x000fea0003800000 */
.L_x_1281:
[----:B------:R-:W-:-:S05]  /*79e0*/  IMAD R3, R4, R11, RZ ;  /* 0x0000000b04037224 */ /* 0x000fca00078e02ff */
[----:B------:R-:W-:-:S07]  /*79f0*/  VIMNMX R0, R0, R3, !PT ;  /* 0x0000000300007248 */ /* 0x000fce0007fe0100 */
.L_x_1280:
[----:B------:R-:W-:Y:S01]  /*7a00*/  SHF.R.S32.HI R5, RZ, 0x1f, R0 ;  /* 0x0000001fff057819 */ /* 0x000fe20000011400 */
[----:B------:R-:W-:Y:S01]  /*7a10*/  IMAD.MOV.U32 R3, RZ, RZ, RZ ;  /* 0x000000ffff037224 */ /* 0x000fe200078e00ff */
[----:B------:R-:W-:Y:S01]  /*7a20*/  PLOP3.LUT P0, PT, PT, PT, PT, 0x80, 0x0 ;  /* 0x000000000000781c */ /* 0x000fe20003f0f070 */
[----:B------:R-:W-:Y:S01]  /*7a30*/  IMAD.MOV.U32 R134, RZ, RZ, RZ ;  /* 0x000000ffff867224 */ /* 0x000fe200078e00ff */
[----:B------:R-:W-:Y:S01]  /*7a40*/  LEA.HI R5, R5, R0, RZ, 0x6 ;  /* 0x0000000005057211 */ /* 0x000fe200078f30ff */
[----:B------:R-:W-:Y:S01]  /*7a50*/  IMAD.MOV.U32 R0, RZ, RZ, RZ ;  /* 0x000000ffff007224 */ /* 0x000fe200078e00ff */
[----:B------:R-:W-:Y:S02]  /*7a60*/  CS2R R146, SRZ ;  /* 0x0000000000927805 */ /* 0x000fe4000001ff00 */
[----:B------:R-:W-:Y:S02]  /*7a70*/  CS2R R100, SRZ ;  /* 0x0000000000647805 */ /* 0x000fe4000001ff00 */
[----:B------:R-:W-:-:S02]  /*7a80*/  SHF.R.S32.HI R5, RZ, 0x6, R5 ;  /* 0x00000006ff057819 */ /* 0x000fc40000011405 */
[----:B------:R-:W-:Y:S01]  /*7a90*/  CS2R R144, SRZ ;  /* 0x0000000000907805 */ /* 0x000fe2000001ff00 */
[----:B------:R-:W-:Y:S01]  /*7aa0*/  IMAD.MOV.U32 R141, RZ, RZ, RZ ;  /* 0x000000ffff8d7224 */ /* 0x000fe200078e00ff */
[----:B------:R-:W-:Y:S02]  /*7ab0*/  CS2R R108, SRZ ;  /* 0x00000000006c7805 */ /* 0x000fe4000001ff00 */
[----:B------:R-:W-:Y:S02]  /*7ac0*/  VIMNMX R203, RZ, R5, !PT ;  /* 0x00000005ffcb7248 */ /* 0x000fe40007fe0100 */
[----:B------:R-:W-:Y:S02]  /*7ad0*/  CS2R R132, SRZ ;  /* 0x0000000000847805 */ /* 0x000fe4000001ff00 */
[----:B------:R-:W-:Y:S02]  /*7ae0*/  CS2R R138, SRZ ;  /* 0x00000000008a7805 */ /* 0x000fe4000001ff00 */
[----:B------:R-:W-:-:S02]  /*7af0*/  CS2R R92, SRZ ;  /* 0x00000000005c7805 */ /* 0x000fc4000001ff00 */
[----:B------:R-:W-:Y:S02]  /*7b00*/  ISETP.GT.AND P1, PT, R56, R203, PT ;  /* 0x000000cb3800720c */ /* 0x000fe40003f24270 */
[----:B------:R-:W-:Y:S02]  /*7b10*/  CS2R R136, SRZ ;  /* 0x0000000000887805 */ /* 0x000fe4000001ff00 */
[----:B------:R-:W-:Y:S02]  /*7b20*/  CS2R R126, SRZ ;  /* 0x00000000007e7805 */ /* 0x000fe4000001ff00 */
[----:B------:R-:W-:Y:S02]  /*7b30*/  CS2R R130, SRZ ;  /* 0x0000000000827805 */ /* 0x000fe4000001ff00 */
[----:B----4-:R-:W-:Y:S02]  /*7b40*/  CS2R R84, SRZ ;  /* 0x0000000000547805 */ /* 0x010fe4000001ff00 */
        /* <DEDUP_REMOVED lines=37> */
[----:B------:R-:W-:Y:S01]  /*7da0*/  IMAD.MOV.U32 R12, RZ, RZ, RZ ;  /* 0x000000ffff0c7224 */ /* 0x000fe200078e00ff */
        /* <DEDUP_REMOVED lines=14> */
[----:B------:R-:W-:Y:S01]  /*7e90*/  CS2R R116, SRZ ;  /* 0x0000000000747805 */ /* 0x000fe2000001ff00 */
[----:B------:R-:W-:Y:S06]  /*7ea0*/  @!P1 BRA `(.L_x_1284) ;  /* 0x0000013000189947 */ /* 0x000fec0003800000 */
[----:B------:R-:W-:-:S03]  /*7eb0*/  UMOV UR4, 0xffffffff ;  /* 0xffffffff00047882 */ /* 0x000fc60000000000 */
[----:B------:R-:W-:Y:S05]  /*7ec0*/  BRA.DIV UR4, `(.L_x_1285) ;  /* 0x000001d6046c7947 */ /* 0x000fea000b800000 */
[----:B------:R0:W1:Y:S02]  /*7ed0*/  SHFL.IDX PT, R202, R230, RZ, 0x1f ;  /* 0x00001fffe6ca7589 */ /* 0x00006400000e0000 */
.L_x_1608:
[----:B-1----:R-:W-:Y:S01]  /*7ee0*/  LEA.HI R0, R202, R202, RZ, 0x1 ;  /* 0x000000caca007211 */ /* 0x002fe200078f08ff */
[----:B------:R-:W-:-:S03]  /*7ef0*/  ULOP3.LUT UP0, URZ, UR44, 0x1bf, URZ, 0xc0, !UPT ;  /* 0x000001bf2c3f7892 */ /* 0x000fc6000f80c03f */
[----:B------:R-:W-:-:S03]  /*7f00*/  LOP3.LUT R3, R0, 0x1e, RZ, 0xc0, !PT ;  /* 0x0000001e00037812 */ /* 0x000fc600078ec0ff */
[----:B------:R-:W-:Y:S02]  /*7f10*/  PLOP3.LUT P0, PT, PT, PT, UP0, 0x80, 0x0 ;  /* 0x000000000000781c */ /* 0x000fe40003f0f008 */
[----:B------:R-:W-:-:S05]  /*7f20*/  IMAD.IADD R3, R202, 0x1, -R3 ;  /* 0x00000001ca037824 */ /* 0x000fca00078e0a03 */
[----:B------:R-:W-:-:S04]  /*7f30*/  LEA R3, R3, UR44, 0xd ;  /* 0x0000002c03037c11 */ /* 0x000fc8000f8e68ff */
[----:B------:R-:W-:-:S04]  /*7f40*/  SHF.R.U32.HI R3, RZ, 0x4, R3 ;  /* 0x00000004ff037819 */ /* 0x000fc80000011603 */
[----:B------:R-:W-:Y:S01]  /*7f50*/  LOP3.LUT R52, R3, 0x3fff, RZ, 0xc0, !PT ;  /* 0x00003fff03347812 */ /* 0x000fe200078ec0ff */
[----:B------:R-:W-:Y:S06]  /*7f60*/  @!P0 BRA `(.L_x_1286) ;  /* 0x0000000000408947 */ /* 0x000fec0003800000 */
        /* <DEDUP_REMOVED lines=15> */
[----:B0-2--5:R-:W-:Y:S05]  /*8060*/  CALL.ABS.NOINC R14 ;  /* 0x000000000e007343 */ /* 0x025fea0003c00000 */
.L_x_1286:
[----:B------:R-:W-:Y:S02]  /*8070*/  ULDC UR4, c[0x0][0x3d4] ;  /* 0x0000f50000047ab9 */ /* 0x000fe40000000800 */
[----:B------:R-:W-:-:S13]  /*8080*/  ISETP.LT.AND P0, PT, RZ, UR4, PT ;  /* 0x00000004ff007c0c */ /* 0x000fda000bf01270 */
[----:B------:R-:W-:Y:S05]  /*8090*/  @P0 BRA `(.L_x_1287) ;  /* 0x0000000000400947 */ /* 0x000fea0003800000 */
[----:B------:R-:W-:-:S04]  /*80a0*/  ULEA.HI UR4, UR43, UR43, URZ, 0x1 ;  /* 0x0000002b2b047291 */ /* 0x000fc8000f8f083f */
[----:B------:R-:W-:-:S04]  /*80b0*/  ULOP3.LUT UR4, UR4, 0xfffffffe, URZ, 0xc0, !UPT ;  /* 0xfffffffe04047892 */ /* 0x000fc8000f8ec03f */
[----:B------:R-:W-:-:S06]  /*80c0*/  UIADD3 UR4, UR43, -UR4, URZ ;  /* 0x800000042b047290 */ /* 0x000fcc000fffe03f */
[----:B------:R-:W-:-:S05]  /*80d0*/  IMAD.U32 R3, RZ, RZ, UR4 ;  /* 0x00000004ff037e24 */ /* 0x000fca000f8e00ff */
[----:B------:R-:W-:-:S04]  /*80e0*/  SHF.L.U32 R3, R3, 0x1f, RZ ;  /* 0x0000001f03037819 */ /* 0x000fc800000006ff */
[----:B------:R1:W2:Y:S03]  /*80f0*/  SYNCS.PHASECHK.TRANS64.TRYWAIT P0, [R16+URZ+0x28400], R3 ;  /* 0x02840003100075a7 */ /* 0x0002a6000800017f */
[----:B--2---:R-:W-:Y:S05]  /*8100*/  @!P0 NANOSLEEP.SYNCS 0x989680 ;  /* 0x009896800000895d */ /* 0x004fea0003900000 */
[----:B------:R-:W2:Y:S01]  /*8110*/  @!P0 SYNCS.PHASECHK.TRANS64 P0, [R16+URZ+0x28400], R3 ;  /* 0x02840003100085a7 */ /* 0x000ea2000800007f */
[----:B------:R-:W-:Y:S04]  /*8120*/  BSSY B0, `(.L_x_1288) ;  /* 0x0000006000007945 */ /* 0x000fe80003800000 */
[----:B--2---:R-:W-:Y:S05]  /*8130*/  @P0 BRA `(.L_x_1289) ;  /* 0x0000000000100947 */ /* 0x004fea0003800000 */
.L_x_1290:
[----:B--2---:R2:W3:Y:S02]  /*8140*/  SYNCS.PHASECHK.TRANS64.TRYWAIT P0, [R16+URZ+0x28400], R3 ;  /* 0x02840003100075a7 */ /* 0x0044e4000800017f */
[----:B---3--:R-:W-:Y:S05]  /*8150*/  @!P0 NANOSLEEP.SYNCS 0x989680 ;  /* 0x009896800000895d */ /* 0x008fea0003900000 */
[----:B------:R-:W3:Y:S02]  /*8160*/  @!P0 SYNCS.PHASECHK.TRANS64 P0, [R16+URZ+0x28400], R3 ;  /* 0x02840003100085a7 */ /* 0x000ee4000800007f */
[----:B---3--:R-:W-:Y:S05]  /*8170*/  @!P0 BRA `(.L_x_1290) ;  /* 0xfffffffc00f08947 */ /* 0x008fea000383ffff */
.L_x_1289:
[----:B------:R-:W-:Y:S05]  /*8180*/  BSYNC B0 ;  /* 0x0000000000007941 */ /* 0x000fea0003800000 */
.L_x_1288:
[----:B------:R-:W-:Y:S05]  /*8190*/  BRA `(.L_x_1291) ;  /* 0x0000009400a87947 */ /* 0x000fea0003800000 */
.L_x_1287:
[----:B------:R-:W1:Y:S01]  /*81a0*/  LDC.64 R12, c[0x0][0x3d8] ;  /* 0x0000f600ff0c7b82 */ /* 0x000e620000000a00 */
[----:B-----5:R-:W-:Y:S01]  /*81b0*/  SHF.R.S32.HI R3, RZ, 0x1f, R27 ;  /* 0x0000001fff037819 */ /* 0x020fe2000001141b */
[----:B------:R-:W-:Y:S01]  /*81c0*/  IMAD.MOV.U32 R4, RZ, RZ, R22 ;  /* 0x000000ffff047224 */ /* 0x000fe200078e0016 */
[----:B------:R-:W-:Y:S01]  /*81d0*/  ULOP3.LUT UP0, URZ, UR44, 0x3ff, URZ, 0xc0, !UPT ;  /* 0x000003ff2c3f7892 */ /* 0x000fe2000f80c03f */
[----:B------:R-:W-:Y:S02]  /*81e0*/  IMAD.MOV.U32 R5, RZ, RZ, R23 ;  /* 0x000000ffff057224 */ /* 0x000fe400078e0017 */
[----:B------:R-:W-:Y:S02]  /*81f0*/  IMAD.MOV.U32 R9, RZ, RZ, R193 ;  /* 0x000000ffff097224 */ /* 0x000fe400078e00c1 */
[----:B------:R-:W2:Y:S01]  /*8200*/  LDC.64 R14, c[0x0][0x3e8] ;  /* 0x0000fa00ff0e7b82 */ /* 0x000ea20000000a00 */
[-C--:B-1----:R-:W-:Y:S02]  /*8210*/  IMAD R8, R19, R12.reuse, RZ ;  /* 0x0000000c13087224 */ /* 0x082fe400078e02ff */
[----:B------:R-:W-:-:S02]  /*8220*/  IMAD R0, R3, R12, RZ ;  /* 0x0000000c03007224 */ /* 0x000fc400078e02ff */
[----:B------:R-:W-:Y:S02]  /*8230*/  IMAD R24, R18, R13, R8 ;  /* 0x0000000d12187224 */ /* 0x000fe400078e0208 */
[----:B------:R-:W-:Y:S02]  /*8240*/  IMAD.MOV.U32 R8, RZ, RZ, R192 ;  /* 0x000000ffff087224 */ /* 0x000fe400078e00c0 */
[----:B------:R-:W-:Y:S01]  /*8250*/  IMAD.WIDE.U32 R54, R27, R12, RZ ;  /* 0x0000000c1b367225 */ /* 0x000fe200078e00ff */
[----:B--2---:R-:W-:-:S03]  /*8260*/  SHF.L.U64.HI R31, R14, 0x5, R15 ;  /* 0x000000050e1f7819 */ /* 0x004fc6000001020f */
[----:B------:R-:W-:-:S04]  /*8270*/  IMAD.WIDE.U32 R6, R18, R12, R4 ;  /* 0x0000000c12067225 */ /* 0x000fc800078e0004 */
[----:B------:R-:W-:Y:S01]  /*8280*/  IMAD R53, R27, R13, R0 ;  /* 0x0000000d1b357224 */ /* 0x000fe200078e0200 */
[----:B------:R-:W-:Y:S01]  /*8290*/  IADD3 R63, P0, R6, R54, RZ ;  /* 0x00000036063f7210 */ /* 0x000fe20007f1e0ff */
[----:B------:R-:W-:-:S03]  /*82a0*/  IMAD.WIDE.U32 R10, R18, R12, R8 ;  /* 0x0000000c120a7225 */ /* 0x000fc600078e0008 */
[----:B------:R-:W-:Y:S01]  /*82b0*/  IADD3 R53, R53, R55, RZ ;  /* 0x0000003735357210 */ /* 0x000fe20007ffe0ff */
[----:B------:R-:W-:Y:S01]  /*82c0*/  IMAD R0, R3, R14, RZ ;  /* 0x0000000e03007224 */ /* 0x000fe200078e02ff */
[----:B------:R-:W-:Y:S01]  /*82d0*/  IADD3 R25, P1, R10, R54, RZ ;  /* 0x000000360a197210 */ /* 0x000fe20007f3e0ff */
[----:B------:R-:W-:Y:S01]  /*82e0*/  IMAD.WIDE.U32 R4, R18, R14, R4 ;  /* 0x0000000e12047225 */ /* 0x000fe200078e0004 */
[C---:B------:R-:W-:Y:S02]  /*82f0*/  IADD3.X R62, R53.reuse, R7, R24, P0, !PT ;  /* 0x00000007353e7210 */ /* 0x040fe400007fe418 */
[----:B------:R-:W-:Y:S01]  /*8300*/  IADD3.X R24, R53, R24, R11, P1, !PT ;  /* 0x0000001835187210 */ /* 0x000fe20000ffe40b */
[-C--:B------:R-:W-:Y:S01]  /*8310*/  IMAD R3, R19, R14.reuse, RZ ;  /* 0x0000000e13037224 */ /* 0x080fe200078e02ff */
[----:B------:R-:W-:Y:S01]  /*8320*/  PLOP3.LUT P1, PT, PT, PT, UP0, 0x80, 0x0 ;  /* 0x000000000000781c */ /* 0x000fe20003f2f008 */
[C---:B------:R-:W-:Y:S02]  /*8330*/  IMAD R61, R27.reuse, R15, R0 ;  /* 0x0000000f1b3d7224 */ /* 0x040fe400078e0200 */
[----:B------:R-:W-:Y:S01]  /*8340*/  IMAD.WIDE.U32 R58, R27, R14, RZ ;  /* 0x0000000e1b3a7225 */ /* 0x000fe200078e00ff */
[----:B------:R-:W-:-:S03]  /*8350*/  SHF.L.U64.HI R27, R12, 0x5, R13 ;  /* 0x000000050c1b7819 */ /* 0x000fc6000001020d */
[----:B------:R-:W-:Y:S01]  /*8360*/  IMAD.WIDE.U32 R8, R18, R14, R8 ;  /* 0x0000000e12087225 */ /* 0x000fe200078e0008 */
[----:B------:R-:W-:-:S03]  /*8370*/  IADD3 R65, P0, R4, R58, RZ ;  /* 0x0000003a04417210 */ /* 0x000fc60007f1e0ff */
[----:B------:R-:W-:Y:S01]  /*8380*/  IMAD R3, R18, R15, R3 ;  /* 0x0000000f12037224 */ /* 0x000fe200078e0203 */
[----:B------:R-:W-:Y:S01]  /*8390*/  IADD3 R73, P2, R8, R58, RZ ;  /* 0x0000003a08497210 */ /* 0x000fe20007f5e0ff */
[----:B------:R-:W-:Y:S02]  /*83a0*/  IMAD.IADD R61, R61, 0x1, R59 ;  /* 0x000000013d3d7824 */ /* 0x000fe400078e023b */
[----:B------:R-:W-:Y:S02]  /*83b0*/  IMAD.SHL.U32 R30, R12, 0x20, RZ ;  /* 0x000000200c1e7824 */ /* 0x000fe400078e00ff */
[----:B------:R-:W-:Y:S01]  /*83c0*/  IMAD.SHL.U32 R32, R14, 0x20, RZ ;  /* 0x000000200e207824 */ /* 0x000fe200078e00ff */
[C---:B------:R-:W-:Y:S02]  /*83d0*/  IADD3.X R67, R61.reuse, R5, R3, P0, !PT ;  /* 0x000000053d437210 */ /* 0x040fe400007fe403 */
[----:B------:R-:W-:Y:S01]  /*83e0*/  IADD3.X R26, R61, R3, R9, P2, !PT ;  /* 0x000000033d1a7210 */ /* 0x000fe200017fe409 */
        /* <DEDUP_REMOVED lines=16> */
[----:B0-2---:R-:W-:Y:S05]  /*84f0*/  CALL.ABS.NOINC R14 ;  /* 0x000000000e007343 */ /* 0x005fea0003c00000 */
.L_x_1292:
[----:B------:R-:W1:Y:S01]  /*8500*/  LDC.64 R12, c[0x0][0x3d8] ;  /* 0x0000f600ff0c7b82 */ /* 0x000e620000000a00 */
[----:B------:R-:W-:Y:S01]  /*8510*/  SHF.R.S32.HI R3, RZ, 0x1f, R205 ;  /* 0x0000001fff037819 */ /* 0x000fe200000114cd */
[----:B------:R-:W-:Y:S01]  /*8520*/  ULDC.U8 UR4, c[0x0][0x3f0] ;  /* 0x0000fc0000047ab9 */ /* 0x000fe20000000000 */
[----:B------:R-:W-:Y:S01]  /*8530*/  BSSY B0, `(.L_x_1293) ;  /* 0x0000928000007945 */ /* 0x000fe20003800000 */
[----:B------:R-:W-:-:S04]  /*8540*/  ISETP.NE.AND P0, PT, RZ, UR4, PT ;  /* 0x00000004ff007c0c */ /* 0x000fc8000bf05270 */
[----:B------:R-:W2:Y:S01]  /*8550*/  LDC.64 R10, c[0x0][0x3e8] ;  /* 0x0000fa00ff0a7b82 */ /* 0x000ea20000000a00 */
[-C--:B-1----:R-:W-:Y:S02]  /*8560*/  IMAD R0, R3, R12.reuse, RZ ;  /* 0x0000000c03007224 */ /* 0x082fe400078e02ff */
[----:B------:R-:W-:-:S04]  /*8570*/  IMAD.WIDE.U32 R4, R205, R12, RZ ;  /* 0x0000000ccd047225 */ /* 0x000fc800078e00ff */
[-C--:B--2---:R-:W-:Y:S02]  /*8580*/  IMAD R6, R3, R10.reuse, RZ ;  /* 0x0000000a03067224 */ /* 0x084fe400078e02ff */
[C---:B------:R-:W-:Y:S02]  /*8590*/  IMAD R3, R205.reuse, R13, R0 ;  /* 0x0000000dcd037224 */ /* 0x040fe400078e0200 */
[----:B------:R-:W-:-:S04]  /*85a0*/  IMAD.WIDE.U32 R8, R205, R10, RZ ;  /* 0x0000000acd087225 */ /* 0x000fc800078e00ff */
[----:B------:R-:W-:Y:S02]  /*85b0*/  IMAD R7, R205, R11, R6 ;  /* 0x0000000bcd077224 */ /* 0x000fe400078e0206 */
[----:B------:R-:W-:Y:S02]  /*85c0*/  IMAD.IADD R5, R5, 0x1, R3 ;  /* 0x0000000105057824 */ /* 0x000fe400078e0203 */
[----:B------:R-:W-:Y:S02]  /*85d0*/  IMAD R0, R205, -0x80, R198 ;  /* 0xffffff80cd007824 */ /* 0x000fe400078e02c6 */
[----:B------:R-:W-:Y:S01]  /*85e0*/  IMAD.IADD R3, R9, 0x1, R7 ;  /* 0x0000000109037824 */ /* 0x000fe200078e0207 */
[C---:B------:R-:W-:Y:S01]  /*85f0*/  SHF.L.U64.HI R7, R4.reuse, 0x7, R5 ;  /* 0x0000000704077819 */ /* 0x040fe20000010205 */
[----:B------:R-:W-:Y:S01]  /*8600*/  IMAD.SHL.U32 R6, R4, 0x80, RZ ;  /* 0x0000008004067824 */ /* 0x000fe200078e00ff */
[----:B------:R-:W-:Y:S01]  /*8610*/  VIMNMX R74, R0, 0x80, PT ;  /* 0x00000080004a7848 */ /* 0x000fe20003fe0100 */
[C---:B------:R-:W-:Y:S01]  /*8620*/  IMAD.SHL.U32 R4, R8.reuse, 0x80, RZ ;  /* 0x0000008008047824 */ /* 0x040fe200078e00ff */
[----:B------:R-:W-:Y:S01]  /*8630*/  SHF.L.U64.HI R5, R8, 0x7, R3 ;  /* 0x0000000708057819 */ /* 0x000fe20000010203 */
[----:B------:R-:W-:Y:S06]  /*8640*/  @!P0 BRA `(.L_x_1294) ;  /* 0x0000004800648947 */ /* 0x000fec0003800000 */
[----:B------:R-:W1:Y:S01]  /*8650*/  LDC R0, c[0x0][0x428] ;  /* 0x00010a00ff007b82 */ /* 0x000e620000000800 */
[----:B------:R-:W-:Y:S01]  /*8660*/  ISETP.GE.AND P0, PT, R18, R74, PT ;  /* 0x0000004a1200720c */ /* 0x000fe20003f06270 */
[----:B------:R-:W-:Y:S01]  /*8670*/  BSSY B1, `(.L_x_1295) ;  /* 0x000001c000017945 */ /* 0x000fe20003800000 */
[----:B------:R-:W-:Y:S01]  /*8680*/  IMAD R3, R205, 0x80, R18 ;  /* 0x00000080cd037824 */ /* 0x000fe200078e0212 */
[----:B------:R-:W-:Y:S02]  /*8690*/  CS2R R28, SRZ ;  /* 0x00000000001c7805 */ /* 0x000fe4000001ff00 */
[----:B------:R-:W-:Y:S02]  /*86a0*/  CS2R R44, SRZ ;  /* 0x00000000002c7805 */ /* 0x000fe4000001ff00 */
[----:B------:R-:W-:Y:S02]  /*86b0*/  CS2R R48, SRZ ;  /* 0x0000000000307805 */ /* 0x000fe4000001ff00 */
[----:B------:R-:W-:-:S02]  /*86c0*/  CS2R R46, SRZ ;  /* 0x00000000002e7805 */ /* 0x000fc4000001ff00 */
[----:B------:R-:W-:Y:S02]  /*86d0*/  CS2R R50, SRZ ;  /* 0x0000000000327805 */ /* 0x000fe4000001ff00 */
[----:B-1----:R-:W-:-:S13]  /*86e0*/  ISETP.NE.AND P1, PT, R0, 0x1, PT ;  /* 0x000000010000780c */ /* 0x002fda0003f25270 */
[----:B------:R-:W1:Y:S08]  /*86f0*/  @P1 LDC R0, c[0x0][0x42c] ;  /* 0x00010b00ff001b82 */ /* 0x000e700000000800 */
[----:B------:R-:W2:Y:S01]  /*8700*/  @P1 LDC R21, c[0x0][0x430] ;  /* 0x00010c00ff151b82 */ /* 0x000ea20000000800 */
[----:B------:R-:W-:Y:S05]  /*8710*/  @P0 BRA `(.L_x_1296) ;  /* 0x0000000000440947 */ /* 0x000fea0003800000 */
[----:B------:R-:W-:Y:S01]  /*8720*/  ULDC.64 UR6, c[0x0][0x3c8] ;  /* 0x0000f20000067ab9 */ /* 0x000fe20000000a00 */
[----:B------:R-:W-:Y:S01]  /*8730*/  ULDC UR4, c[0x0][0x3d4] ;  /* 0x0000f50000047ab9 */ /* 0x000fe20000000800 */
[----:B------:R-:W-:Y:S01]  /*8740*/  IADD3 R8, P4, P5, R63, UR6, R6 ;  /* 0x000000063f087c10 */ /* 0x000fe2000fd9e006 */
[----:B------:R-:W-:Y:S01]  /*8750*/  ULDC.64 UR8, c[0x0][0x3e0] ;  /* 0x0000f80000087ab9 */ /* 0x000fe20000000a00 */
[----:B------:R-:W-:Y:S02]  /*8760*/  ISETP.GE.AND P3, PT, R22, UR4, PT ;  /* 0x0000000416007c0c */ /* 0x000fe4000bf66270 */
[----:B------:R-:W-:Y:S02]  /*8770*/  CS2R R48, SRZ ;  /* 0x0000000000307805 */ /* 0x000fe4000001ff00 */
[----:B------:R-:W-:Y:S02]  /*8780*/  ISETP.GE.AND P2, PT, R199, UR4, PT ;  /* 0x00000004c7007c0c */ /* 0x000fe4000bf46270 */
[----:B------:R-:W-:-:S02]  /*8790*/  CS2R R44, SRZ ;  /* 0x00000000002c7805 */ /* 0x000fc4000001ff00 */
[----:B------:R-:W-:Y:S02]  /*87a0*/  IADD3.X R9, R62, UR7, R7, P4, P5 ;  /* 0x000000073e097c10 */ /* 0x000fe4000a7ea407 */
[----:B------:R-:W-:Y:S02]  /*87b0*/  CS2R R50, SRZ ;  /* 0x0000000000327805 */ /* 0x000fe4000001ff00 */
[----:B------:R-:W-:Y:S02]  /*87c0*/  IADD3 R14, P4, P5, R65, UR8, R4 ;  /* 0x00000008410e7c10 */ /* 0x000fe4000fd9e004 */
[----:B------:R-:W-:Y:S02]  /*87d0*/  CS2R R46, SRZ ;  /* 0x00000000002e7805 */ /* 0x000fe4000001ff00 */
[----:B------:R-:W-:Y:S01]  /*87e0*/  IADD3.X R15, R67, UR9, R5, P4, P5 ;  /* 0x00000009430f7c10 */ /* 0x000fe2000a7ea405 */
[----:B------:R3:W5:Y:S04]  /*87f0*/  @!P3 LDG.E.64 R48, desc[UR46][R8.64] ;  /* 0x0000002e0830b981 */ /* 0x000768000c1e1b00 */
[----:B------:R3:W5:Y:S04]  /*8800*/  @!P2 LDG.E.64 R44, desc[UR46][R8.64+0x40] ;  /* 0x0000402e082ca981 */ /* 0x000768000c1e1b00 */
[----:B------:R3:W5:Y:S04]  /*8810*/  @!P3 LDG.E.64 R50, desc[UR46][R14.64] ;  /* 0x0000002e0e32b981 */ /* 0x000768000c1e1b00 */
[----:B------:R3:W5:Y:S02]  /*8820*/  @!P2 LDG.E.64 R46, desc[UR46][R14.64+0x40] ;  /* 0x0000402e0e2ea981 */ /* 0x000764000c1e1b00 */
.L_x_1296:
[----:B------:R-:W-:Y:S05]  /*8830*/  BSYNC B1 ;  /* 0x0000000000017941 */ /* 0x000fea0003800000 */
.L_x_1295:
[----:B------:R-:W-:Y:S01]  /*8840*/  ISETP.GE.AND P2, PT, R195, R74, PT ;  /* 0x0000004ac300720c */ /* 0x000fe20003f46270 */
[----:B------:R-:W-:Y:S01]  /*8850*/  IMAD R3, R218, 0x20, R3 ;  /* 0x00000020da037824 */ /* 0x000fe200078e0203 */
[----:B------:R-:W-:Y:S01]  /*8860*/  BSSY B1, `(.L_x_1297) ;  /* 0x000001b000017945 */ /* 0x000fe20003800000 */
[----:B------:R-:W-:Y:S02]  /*8870*/  CS2R R40, SRZ ;  /* 0x0000000000287805 */ /* 0x000fe4000001ff00 */
[----:B------:R-:W-:Y:S01]  /*8880*/  CS2R R34, SRZ ;  /* 0x0000000000227805 */ /* 0x000fe2000001ff00 */
[----:B-1----:R-:W-:Y:S01]  /*8890*/  @P1 IMAD.HI.U32 R0, R3, R0, RZ ;  /* 0x0000000003001227 */ /* 0x002fe200078e00ff */
[----:B------:R-:W-:-:S06]  /*88a0*/  CS2R R42, SRZ ;  /* 0x00000000002a7805 */ /* 0x000fcc000001ff00 */
[----:B------:R-:W-:Y:S05]  /*88b0*/  @P2 BRA `(.L_x_1298) ;  /* 0x0000000000542947 */ /* 0x000fea0003800000 */
[----:B---3--:R-:W-:Y:S01]  /*88c0*/  IADD3 R8, P3, P4, R63, R30, R6 ;  /* 0x0000001e3f087210 */ /* 0x008fe20007c7e006 */
[----:B------:R-:W-:Y:S01]  /*88d0*/  ULDC.64 UR6, c[0x0][0x3c8] ;  /* 0x0000f20000067ab9 */ /* 0x000fe20000000a00 */
[----:B------:R-:W-:Y:S01]  /*88e0*/  ULDC UR4, c[0x0][0x3d4] ;  /* 0x0000f50000047ab9 */ /* 0x000fe20000000800 */
[----:B------:R-:W-:Y:S01]  /*88f0*/  ULDC.64 UR8, c[0x0][0x3e0] ;  /* 0x0000f80000087ab9 */ /* 0x000fe20000000a00 */
[----:B------:R-:W-:Y:S02]  /*8900*/  IADD3.X R9, R62, R27, R7, P3, P4 ;  /* 0x0000001b3e097210 */ /* 0x000fe40001fe8407 */
[----:B------:R-:W-:Y:S02]  /*8910*/  CS2R R40, SRZ ;  /* 0x0000000000287805 */ /* 0x000fe4000001ff00 */
[----:B------:R-:W-:Y:S02]  /*8920*/  IADD3 R14, P4, P5, R65, R32, R4 ;  /* 0x00000020410e7210 */ /* 0x000fe40007d9e004 */
[----:B------:R-:W-:-:S02]  /*8930*/  CS2R R28, SRZ ;  /* 0x00000000001c7805 */ /* 0x000fc4000001ff00 */
[----:B------:R-:W-:Y:S02]  /*8940*/  IADD3 R8, P3, R8, UR6, RZ ;  /* 0x0000000608087c10 */ /* 0x000fe4000ff7e0ff */
[----:B------:R-:W-:Y:S02]  /*8950*/  CS2R R42, SRZ ;  /* 0x00000000002a7805 */ /* 0x000fe4000001ff00 */
[----:B------:R-:W-:Y:S02]  /*8960*/  IADD3.X R15, R67, R31, R5, P4, P5 ;  /* 0x0000001f430f7210 */ /* 0x000fe400027ea405 */
[----:B------:R-:W-:Y:S02]  /*8970*/  CS2R R34, SRZ ;  /* 0x0000000000227805 */ /* 0x000fe4000001ff00 */
[----:B------:R-:W-:Y:S02]  /*8980*/  ISETP.GE.AND P5, PT, R22, UR4, PT ;  /* 0x0000000416007c0c */ /* 0x000fe4000bfa6270 */
[----:B------:R-:W-:-:S02]  /*8990*/  ISETP.GE.AND P4, PT, R199, UR4, PT ;  /* 0x00000004c7007c0c */ /* 0x000fc4000bf86270 */
[----:B------:R-:W-:Y:S02]  /*89a0*/  IADD3.X R9, R9, UR7, RZ, P3, !PT ;  /* 0x0000000709097c10 */ /* 0x000fe40009ffe4ff */
[----:B------:R-:W-:-:S04]  /*89b0*/  IADD3 R14, P3, R14, UR8, RZ ;  /* 0x000000080e0e7c10 */ /* 0x000fc8000ff7e0ff */
[----:B------:R-:W-:-:S03]  /*89c0*/  IADD3.X R15, R15, UR9, RZ, P3, !PT ;  /* 0x000000090f0f7c10 */ /* 0x000fc60009ffe4ff */
[----:B------:R1:W5:Y:S04]  /*89d0*/  @!P5 LDG.E.64 R40, desc[UR46][R8.64] ;  /* 0x0000002e0828d981 */ /* 0x000368000c1e1b00 */
[----:B------:R1:W5:Y:S04]  /*89e0*/  @!P4 LDG.E.64 R28, desc[UR46][R8.64+0x40] ;  /* 0x0000402e081cc981 */ /* 0x000368000c1e1b00 */
[----:B------:R1:W5:Y:S04]  /*89f0*/  @!P5 LDG.E.64 R42, desc[UR46][R14.64] ;  /* 0x0000002e0e2ad981 */ /* 0x000368000c1e1b00 */
[----:B------:R1:W5:Y:S02]  /*8a00*/  @!P4 LDG.E.64 R34, desc[UR46][R14.64+0x40] ;  /* 0x0000402e0e22c981 */ /* 0x000364000c1e1b00 */
.L_x_1298:
[----:B------:R-:W-:Y:S05]  /*8a10*/  BSYNC B1 ;  /* 0x0000000000017941 */ /* 0x000fea0003800000 */
.L_x_1297:
[-C--:B------:R-:W-:Y:S01]  /*8a20*/  ISETP.GE.AND P3, PT, R222, R74.reuse, PT ;  /* 0x0000004ade00720c */ /* 0x080fe20003f66270 */
[----:B------:R-:W-:Y:S01]  /*8a30*/  BSSY B1, `(.L_x_1299) ;  /* 0x0000024000017945 */ /* 0x000fe20003800000 */
[----:B--2---:R-:W-:Y:S01]  /*8a40*/  @P1 SHF.R.U32.HI R3, RZ, R21, R0 ;  /* 0x00000015ff031219 */ /* 0x004fe20000011600 */
[----:B------:R-:W-:Y:S01]  /*8a50*/  IMAD.MOV.U32 R60, RZ, RZ, R58 ;  /* 0x000000ffff3c7224 */ /* 0x000fe200078e003a */
[----:B------:R-:W-:Y:S02]  /*8a60*/  MOV R55, R53 ;  /* 0x0000003500377202 */ /* 0x000fe40000000f00 */
[----:B-1-3--:R-:W-:Y:S02]  /*8a70*/  CS2R R8, SRZ ;  /* 0x0000000000087805 */ /* 0x00afe4000001ff00 */
[----:B------:R-:W-:Y:S02]  /*8a80*/  ISETP.GE.AND P4, PT, R221, R74, PT ;  /* 0x0000004add00720c */ /* 0x000fe40003f86270 */
[----:B------:R-:W-:-:S02]  /*8a90*/  CS2R R30, SRZ ;  /* 0x00000000001e7805 */ /* 0x000fc4000001ff00 */
[----:B------:R-:W-:Y:S02]  /*8aa0*/  CS2R R36, SRZ ;  /* 0x0000000000247805 */ /* 0x000fe4000001ff00 */
[----:B------:R-:W-:Y:S02]  /*8ab0*/  CS2R R32, SRZ ;  /* 0x0000000000207805 */ /* 0x000fe4000001ff00 */
[----:B------:R-:W-:Y:S02]  /*8ac0*/  CS2R R26, SRZ ;  /* 0x00000000001a7805 */ /* 0x000fe4000001ff00 */
[----:B------:R-:W-:Y:S02]  /*8ad0*/  CS2R R20, SRZ ;  /* 0x0000000000147805 */ /* 0x000fe4000001ff00 */
[----:B------:R-:W-:Y:S02]  /*8ae0*/  CS2R R24, SRZ ;  /* 0x0000000000187805 */ /* 0x000fe4000001ff00 */
[----:B------:R-:W-:-:S02]  /*8af0*/  SHF.R.S32.HI R53, RZ, 0x1f, R3 ;  /* 0x0000001fff357819 */ /* 0x000fc40000011403 */
[----:B------:R-:W-:Y:S01]  /*8b00*/  CS2R R38, SRZ ;  /* 0x0000000000267805 */ /* 0x000fe2000001ff00 */
[----:B------:R-:W-:Y:S06]  /*8b10*/  @P3 BRA `(.L_x_1300) ;  /* 0x0000000000543947 */ /* 0x000fec0003800000 */
[----:B------:R-:W-:Y:S01]  /*8b20*/  LEA R14, P1, R12, R6, 0x6 ;  /* 0x000000060c0e7211 */ /* 0x000fe200078230ff */
[----:B------:R-:W-:Y:S01]  /*8b30*/  ULDC.64 UR4, c[0x0][0x3c8] ;  /* 0x0000f20000047ab9 */ /* 0x000fe20000000a00 */
[----:B------:R-:W-:Y:S01]  /*8b40*/  LEA R58, P5, R10, R4, 0x6 ;  /* 0x000000040a3a7211 */ /* 0x000fe200078a30ff */
[----:B------:R-:W-:Y:S01]  /*8b50*/  ULDC.64 UR6, c[0x0][0x3e0] ;  /* 0x0000f80000067ab9 */ /* 0x000fe20000000a00 */
[----:B------:R-:W-:Y:S02]  /*8b60*/  LEA.HI.X R15, R12, R7, R13, 0x6, P1 ;  /* 0x000000070c0f7211 */ /* 0x000fe400008f340d */
[----:B------:R-:W-:Y:S02]  /*8b70*/  CS2R R36, SRZ ;  /* 0x0000000000247805 */ /* 0x000fe4000001ff00 */
[----:B------:R-:W-:Y:S02]  /*8b80*/  LEA.HI.X R0, R10, R5, R11, 0x6, P5 ;  /* 0x000000050a007211 */ /* 0x000fe400028f340b */
[----:B------:R-:W-:-:S02]  /*8b90*/  CS2R R30, SRZ ;  /* 0x00000000001e7805 */ /* 0x000fc4000001ff00 */
[----:B------:R-:W-:Y:S01]  /*8ba0*/  IADD3 R14, P1, P5, R63, UR4, R14 ;  /* 0x000000043f0e7c10 */ /* 0x000fe2000fd3e00e */
[----:B------:R-:W-:Y:S01]  /*8bb0*/  ULDC UR4, c[0x0][0x3d4] ;  /* 0x0000f50000047ab9 */ /* 0x000fe20000000800 */
[----:B------:R-:W-:Y:S02]  /*8bc0*/  CS2R R38, SRZ ;  /* 0x0000000000267805 */ /* 0x000fe4000001ff00 */
[----:B------:R-:W-:Y:S02]  /*8bd0*/  CS2R R32, SRZ ;  /* 0x0000000000207805 */ /* 0x000fe4000001ff00 */
[----:B------:R-:W-:Y:S02]  /*8be0*/  IADD3.X R15, R62, UR5, R15, P1, P5 ;  /* 0x000000053e0f7c10 */ /* 0x000fe40008fea40f */
[----:B------:R-:W-:-:S04]  /*8bf0*/  IADD3 R58, P1, P5, R65, UR6, R58 ;  /* 0x00000006413a7c10 */ /* 0x000fc8000fd3e03a */
[----:B------:R-:W-:Y:S02]  /*8c00*/  IADD3.X R59, R67, UR7, R0, P1, P5 ;  /* 0x00000007433b7c10 */ /* 0x000fe40008fea400 */
[----:B------:R-:W-:Y:S02]  /*8c10*/  ISETP.GE.AND P1, PT, R22, UR4, PT ;  /* 0x0000000416007c0c */ /* 0x000fe4000bf26270 */
[----:B------:R-:W-:-:S11]  /*8c20*/  ISETP.GE.AND P5, PT, R199, UR4, PT ;  /* 0x00000004c7007c0c */ /* 0x000fd6000bfa6270 */
[----:B------:R1:W5:Y:S04]  /*8c30*/  @!P1 LDG.E.64 R36, desc[UR46][R14.64] ;  /* 0x0000002e0e249981 */ /* 0x000368000c1e1b00 */
[----:B------:R1:W5:Y:S04]  /*8c40*/  @!P5 LDG.E.64 R30, desc[UR46][R14.64+0x40] ;  /* 0x0000402e0e1ed981 */ /* 0x000368000c1e1b00 */
[----:B------:R1:W5:Y:S04]  /*8c50*/  @!P1 LDG.E.64 R38, desc[UR46][R58.64] ;  /* 0x0000002e3a269981 */ /* 0x000368000c1e1b00 */
[----:B------:R1:W5:Y:S02]  /*8c60*/  @!P5 LDG.E.64 R32, desc[UR46][R58.64+0x40] ;  /* 0x0000402e3a20d981 */ /* 0x000364000c1e1b00 */
.L_x_1300:
[----:B------:R-:W-:Y:S05]  /*8c70*/  BSYNC B1 ;  /* 0x0000000000017941 */ /* 0x000fea0003800000 */
.L_x_1299:
[----:B------:R-:W-:Y:S04]  /*8c80*/  BSSY B1, `(.L_x_1301) ;  /* 0x0000019000017945 */ /* 0x000fe80003800000 */
[----:B------:R-:W-:Y:S05]  /*8c90*/  @P4 BRA `(.L_x_1302) ;  /* 0x00000000005c4947 */ /* 0x000fea0003800000 */
[----:B------:R-:W-:Y:S01]  /*8ca0*/  IMAD R9, R13, 0x60, RZ ;  /* 0x000000600d097824 */ /* 0x000fe200078e02ff */
[----:B------:R-:W-:Y:S01]  /*8cb0*/  ULDC.64 UR4, c[0x0][0x3c8] ;  /* 0x0000f20000047ab9 */ /* 0x000fe20000000a00 */
[----:B------:R-:W-:Y:S01]  /*8cc0*/  IMAD.WIDE.U32 R6, R12, 0x60, R6 ;  /* 0x000000600c067825 */ /* 0x000fe200078e0006 */
[----:B------:R-:W-:Y:S01]  /*8cd0*/  ULDC.64 UR6, c[0x0][0x3e0] ;  /* 0x0000f80000067ab9 */ /* 0x000fe20000000a00 */
[----:B------:R-:W-:Y:S02]  /*8ce0*/  CS2R R26, SRZ ;  /* 0x00000000001a7805 */ /* 0x000fe4000001ff00 */
[----:B------:R-:W-:Y:S01]  /*8cf0*/  CS2R R24, SRZ ;  /* 0x0000000000187805 */ /* 0x000fe2000001ff00 */
[----:B------:R-:W-:Y:S01]  /*8d00*/  IMAD.IADD R7, R7, 0x1, R9 ;  /* 0x0000000107077824 */ /* 0x000fe200078e0209 */
[----:B------:R-:W-:Y:S01]  /*8d10*/  IADD3 R6, P1, P5, R63, UR4, R6 ;  /* 0x000000043f067c10 */ /* 0x000fe2000fd3e006 */
[----:B-1----:R-:W-:Y:S01]  /*8d20*/  IMAD R15, R11, 0x60, RZ ;  /* 0x000000600b0f7824 */ /* 0x002fe200078e02ff */
[----:B------:R-:W-:Y:S01]  /*8d30*/  ULDC UR4, c[0x0][0x3d4] ;  /* 0x0000f50000047ab9 */ /* 0x000fe20000000800 */
[----:B------:R-:W-:Y:S01]  /*8d40*/  IMAD.WIDE.U32 R4, R10, 0x60, R4 ;  /* 0x000000600a047825 */ /* 0x000fe200078e0004 */
[----:B------:R-:W-:-:S02]  /*8d50*/  IADD3.X R7, R62, UR5, R7, P1, P5 ;  /* 0x000000053e077c10 */ /* 0x000fc40008fea407 */
[----:B------:R-:W-:Y:S02]  /*8d60*/  CS2R R8, SRZ ;  /* 0x0000000000087805 */ /* 0x000fe4000001ff00 */
[----:B------:R-:W-:Y:S01]  /*8d70*/  CS2R R20, SRZ ;  /* 0x0000000000147805 */ /* 0x000fe2000001ff00 */
[----:B------:R-:W-:Y:S01]  /*8d80*/  IMAD.IADD R0, R5, 0x1, R15 ;  /* 0x0000000105007824 */ /* 0x000fe200078e020f */
        /* <DEDUP_REMOVED lines=8> */
.L_x_1302:
[----:B------:R-:W-:Y:S05]  /*8e10*/  BSYNC B1 ;  /* 0x0000000000017941 */ /* 0x000fea0003800000 */
.L_x_1301:
[----:B------:R-:W-:Y:S01]  /*8e20*/  IMAD R0, R53, R12, RZ ;  /* 0x0000000c35007224 */ /* 0x000fe200078e02ff */
[----:B------:R-:W-:Y:S01]  /*8e30*/  ULDC.64 UR4, c[0x0][0x3c8] ;  /* 0x0000f20000047ab9 */ /* 0x000fe20000000a00 */
[----:B--2---:R-:W-:Y:S01]  /*8e40*/  IMAD.WIDE.U32 R6, R3, R10, R60 ;  /* 0x0000000a03067225 */ /* 0x004fe200078e003c */
[----:B------:R-:W-:-:S03]  /*8e50*/  ULDC.64 UR6, c[0x0][0x3e0] ;  /* 0x0000f80000067ab9 */ /* 0x000fc60000000a00 */
[----:B------:R-:W-:-:S04]  /*8e60*/  IMAD.WIDE.U32 R4, R3, R12, R54 ;  /* 0x0000000c03047225 */ /* 0x000fc800078e0036 */
[----:B------:R-:W-:Y:S01]  /*8e70*/  IMAD R10, R53, R10, RZ ;  /* 0x0000000a350a7224 */ /* 0x000fe200078e02ff */
[----:B------:R-:W-:Y:S01]  /*8e80*/  IADD3 R4, P1, R4, UR4, RZ ;  /* 0x0000000404047c10 */ /* 0x000fe2000ff3e0ff */
[C---:B------:R-:W-:Y:S01]  /*8e90*/  IMAD R13, R3.reuse, R13, R0 ;  /* 0x0000000d030d7224 */ /* 0x040fe200078e0200 */
[----:B------:R-:W-:Y:S01]  /*8ea0*/  IADD3 R0, P5, R6, UR6, RZ ;  /* 0x0000000606007c10 */ /* 0x000fe2000ffbe0ff */
[----:B------:R-:W-:Y:S01]  /*8eb0*/  IMAD R3, R3, R11, R10 ;  /* 0x0000000b03037224 */ /* 0x000fe200078e020a */
[----:B------:R-:W-:Y:S02]  /*8ec0*/  UMOV UR4, 0xffffffff ;  /* 0xffffffff00047882 */ /* 0x000fe40000000000 */
[----:B------:R-:W-:Y:S02]  /*8ed0*/  IADD3.X R5, R5, UR5, R13, P1, !PT ;  /* 0x0000000505057c10 */ /* 0x000fe40008ffe40d */
[----:B------:R-:W-:Y:S01]  /*8ee0*/  IADD3.X R3, R7, UR7, R3, P5, !PT ;  /* 0x0000000707037c10 */ /* 0x000fe2000affe403 */
[----:B------:R-:W-:Y:S06]  /*8ef0*/  BRA.DIV UR4, `(.L_x_1303) ;  /* 0x000001c6048c7947 */ /* 0x000fec000b800000 */
.L_x_1611:
[----:B------:R-:W-:-:S03]  /*8f00*/  UMOV UR4, 0xffffffff ;  /* 0xffffffff00047882 */ /* 0x000fc60000000000 */
[----:B------:R-:W-:Y:S05]  /*8f10*/  BRA.DIV UR4, `(.L_x_1304) ;  /* 0x000001c604ac7947 */ /* 0x000fea000b800000 */
.L_x_1614:
[----:B------:R-:W-:-:S03]  /*8f20*/  UMOV UR4, 0xffffffff ;  /* 0xffffffff00047882 */ /* 0x000fc60000000000 */
[----:B------:R-:W-:Y:S05]  /*8f30*/  BRA.DIV UR4, `(.L_x_1305) ;  /* 0x000001c604cc7947 */ /* 0x000fea000b800000 */
.L_x_1617:
[----:B------:R-:W-:-:S03]  /*8f40*/  UMOV UR4, 0xffffffff ;  /* 0xffffffff00047882 */ /* 0x000fc60000000000 */
[----:B------:R-:W-:Y:S05]  /*8f50*/  BRA.DIV UR4, `(.L_x_1306) ;  /* 0x000001c604ec7947 */ /* 0x000fea000b800000 */
.L_x_1620:
[----:B------:R-:W-:-:S03]  /*8f60*/  UMOV UR4, 0xffffffff ;  /* 0xffffffff00047882 */ /* 0x000fc60000000000 */
[----:B------:R-:W-:Y:S05]  /*8f70*/  BRA.DIV UR4, `(.L_x_1307) ;  /* 0x000001ca040c7947 */ /* 0x000fea000b800000 */
.L_x_1623:
[----:B------:R-:W-:-:S03]  /*8f80*/  UMOV UR4, 0xffffffff ;  /* 0xffffffff00047882 */ /* 0x000fc60000000000 */
[----:B------:R-:W-:Y:S05]  /*8f90*/  BRA.DIV UR4, `(.L_x_1308) ;  /* 0x000001ca042c7947 */ /* 0x000fea000b800000 */
.L_x_1626:
[----:B------:R-:W-:-:S03]  /*8fa0*/  UMOV UR4, 0xffffffff ;  /* 0xffffffff00047882 */ /* 0x000fc60000000000 */
[----:B------:R-:W-:Y:S05]  /*8fb0*/  BRA.DIV UR4, `(.L_x_1309) ;  /* 0x000001ca044c7947 */ /* 0x000fea000b800000 */
.L_x_1629:
[----:B------:R-:W-:-:S03]  /*8fc0*/  UMOV UR4, 0xffffffff ;  /* 0xffffffff00047882 */ /* 0x000fc60000000000 */
[----:B------:R-:W-:Y:S05]  /*8fd0*/  BRA.DIV UR4, `(.L_x_1310) ;  /* 0x000001ca046c7947 */ /* 0x000fea000b800000 */
.L_x_1632:
[----:B------:R-:W-:-:S03]  /*8fe0*/  UMOV UR4, 0xffffffff ;  /* 0xffffffff00047882 */ /* 0x000fc60000000000 */
[----:B------:R-:W-:Y:S05]  /*8ff0*/  BRA.DIV UR4, `(.L_x_1311) ;  /* 0x000001ca048c7947 */ /* 0x000fea000b800000 */
.L_x_1635:
[----:B------:R-:W-:-:S03]  /*9000*/  UMOV UR4, 0xffffffff ;  /* 0xffffffff00047882 */ /* 0x000fc60000000000 */
[----:B------:R-:W-:Y:S05]  /*9010*/  BRA.DIV UR4, `(.L_x_1312) ;  /* 0x000001ca04ac7947 */ /* 0x000fea000b800000 */
.L_x_1638:
[----:B------:R-:W-:-:S03]  /*9020*/  UMOV UR4, 0xffffffff ;  /* 0xffffffff00047882 */ /* 0x000fc60000000000 */
[----:B------:R-:W-:Y:S05]  /*9030*/  BRA.DIV UR4, `(.L_x_1313) ;  /* 0x000001ca04cc7947 */ /* 0x000fea000b800000 */
.L_x_1641:
[----:B------:R-:W-:-:S03]  /*9040*/  UMOV UR4, 0xffffffff ;  /* 0xffffffff00047882 */ /* 0x000fc60000000000 */
[----:B------:R-:W-:Y:S05]  /*9050*/  BRA.DIV UR4, `(.L_x_1314) ;  /* 0x000001ca04ec7947 */ /* 0x000fea000b800000 */
.L_x_1644:
[----:B------:R-:W-:-:S03]  /*9060*/  UMOV UR4, 0xffffffff ;  /* 0xffffffff00047882 */ /* 0x000fc60000000000 */
[----:B------:R-:W-:Y:S05]  /*9070*/  BRA.DIV UR4, `(.L_x_1315) ;  /* 0x000001ce040c7947 */ /* 0x000fea000b800000 */
.L_x_1647:
[----:B------:R-:W-:-:S03]  /*9080*/  UMOV UR4, 0xffffffff ;  /* 0xffffffff00047882 */ /* 0x000fc60000000000 */
[----:B------:R-:W-:Y:S05]  /*9090*/  BRA.DIV UR4, `(.L_x_1316) ;  /* 0x000001ce042c7947 */ /* 0x000fea000b800000 */
.L_x_1650:
[----:B------:R-:W-:-:S03]  /*90a0*/  UMOV UR4, 0xffffffff ;  /* 0xffffffff00047882 */ /* 0x000fc60000000000 */
[----:B------:R-:W-:Y:S05]  /*90b0*/  BRA.DIV UR4, `(.L_x_1317) ;  /* 0x000001ce044c7947 */ /* 0x000fea000b800000 */
.L_x_1653:
[----:B------:R-:W-:-:S03]  /*90c0*/  UMOV UR4, 0xffffffff ;  /* 0xffffffff00047882 */ /* 0x000fc60000000000 */
[----:B------:R-:W-:Y:S05]  /*90d0*/  BRA.DIV UR4, `(.L_x_1318) ;  /* 0x000001ce046c7947 */ /* 0x000fea000b800000 */
.L_x_1656:
[----:B------:R-:W-:Y:S01]  /*90e0*/  ULEA.HI UR4, UR43, UR43, URZ, 0x1 ;  /* 0x0000002b2b047291 */ /* 0x000fe2000f8f083f */
[----:B------:R-:W-:Y:S03]  /*90f0*/  BSSY B1, `(.L_x_1319) ;  /* 0x0000007000017945 */ /* 0x000fe60003800000 */
[----:B------:R-:W-:-:S04]  /*9100*/  ULOP3.LUT UR4, UR4, 0xfffffffe, URZ, 0xc0, !UPT ;  /* 0xfffffffe04047892 */ /* 0x000fc8000f8ec03f */
[----:B------:R-:W-:-:S06]  /*9110*/  UIADD3 UR4, UR43, -UR4, URZ ;  /* 0x800000042b047290 */ /* 0x000fcc000fffe03f */
[----:B------:R-:W-:-:S05]  /*9120*/  IMAD.U32 R3, RZ, RZ, UR4 ;  /* 0x00000004ff037e24 */ /* 0x000fca000f8e00ff */
[----:B------:R-:W-:-:S04]  /*9130*/  SHF.L.U32 R3, R3, 0x1f, RZ ;  /* 0x0000001f03037819 */ /* 0x000fc800000006ff */
[----:B------:R-:W2:Y:S02]  /*9140*/  SYNCS.PHASECHK.TRANS64.TRYWAIT P1, [R16+URZ+0x28400], R3 ;  /* 0x02840003100075a7 */ /* 0x000ea4000802017f */
[----:B--2---:R-:W-:Y:S05]  /*9150*/  @!P1 BRA `(.L_x_1320) ;  /* 0x000001cc00749947 */ /* 0x004fea0003800000 */
.L_x_1657:
[----:B------:R-:W-:Y:S05]  /*9160*/  BSYNC B1 ;  /* 0x0000000000017941 */ /* 0x000fea0003800000 */
.L_x_1319:
[----:B------:R-:W-:Y:S04]  /*9170*/  BSSY B1, `(.L_x_1321) ;  /* 0x00000f9000017945 */ /* 0x000fe80003800000 */
[----:B------:R-:W-:Y:S05]  /*9180*/  @P0 BRA `(.L_x_1322) ;  /* 0x0000000c00dc0947 */ /* 0x000fea0003800000 */
[----:B------:R-:W3:Y:S01]  /*9190*/  LDC R0, c[0x0][0x3d4] ;  /* 0x0000f500ff007b82 */ /* 0x000ee20000000800 */
[----:B------:R-:W-:Y:S01]  /*91a0*/  BSSY B2, `(.L_x_1323) ;  /* 0x000007a000027945 */ /* 0x000fe20003800000 */
[-C--:B---3--:R-:W-:Y:S02]  /*91b0*/  ISETP.GE.AND P0, PT, R22, R0.reuse, PT ;  /* 0x000000001600720c */ /* 0x088fe40003f06270 */
[----:B------:R-:W-:-:S11]  /*91c0*/  ISETP.GE.AND P1, PT, R199, R0, PT ;  /* 0x00000000c700720c */ /* 0x000fd60003f26270 */
[----:B------:R-:W-:Y:S05]  /*91d0*/  @P0 BRA `(.L_x_1324) ;  /* 0x0000000400d80947 */ /* 0x000fea0003800000 */
[----:B------:R-:W3:Y:S01]  /*91e0*/  LDS.128 R4, [R214+0x18000] ;  /* 0x01800000d6047984 */ /* 0x000ee20000000c00 */
[----:B-----5:R-:W-:Y:S02]  /*91f0*/  SHF.R.U32.HI R10, RZ, 0x8, R49 ;  /* 0x00000008ff0a7819 */ /* 0x020fe40000011631 */
[----:B------:R-:W-:Y:S02]  /*9200*/  LOP3.LUT R11, R49, 0xff, RZ, 0xc0, !PT ;  /* 0x000000ff310b7812 */ /* 0x000fe400078ec0ff */
[----:B------:R-:W-:Y:S02]  /*9210*/  LOP3.LUT R10, R10, 0xff, RZ, 0xc0, !PT ;  /* 0x000000ff0a0a7812 */ /* 0x000fe400078ec0ff */
[----:B------:R-:W-:Y:S02]  /*9220*/  SHF.R.U32.HI R12, RZ, 0x8, R51 ;  /* 0x00000008ff0c7819 */ /* 0x000fe40000011633 */
[----:B------:R-:W-:Y:S02]  /*9230*/  SHF.R.U32.HI R0, RZ, 0x8, R48 ;  /* 0x00000008ff007819 */ /* 0x000fe40000011630 */
[----:B------:R-:W-:-:S02]  /*9240*/  PRMT R10, R10, 0x7604, R11 ;  /* 0x000076040a0a7816 */ /* 0x000fc4000000000b */
[----:B-1----:R-:W-:Y:S02]  /*9250*/  LOP3.LUT R15, R51, 0xff, RZ, 0xc0, !PT ;  /* 0x000000ff330f7812 */ /* 0x002fe400078ec0ff */
[----:B------:R-:W-:Y:S02]  /*9260*/  LOP3.LUT R12, R12, 0xff, RZ, 0xc0, !PT ;  /* 0x000000ff0c0c7812 */ /* 0x000fe400078ec0ff */
[----:B------:R-:W-:Y:S02]  /*9270*/  SHF.R.U32.HI R14, RZ, 0x10, R51 ;  /* 0x00000010ff0e7819 */ /* 0x000fe40000011633 */
[----:B------:R-:W-:Y:S02]  /*9280*/  SHF.R.U32.HI R11, RZ, 0x10, R49 ;  /* 0x00000010ff0b7819 */ /* 0x000fe40000011631 */
[----:B--2---:R-:W-:Y:S02]  /*9290*/  LOP3.LUT R3, R48, 0xff, RZ, 0xc0, !PT ;  /* 0x000000ff30037812 */ /* 0x004fe400078ec0ff */
[----:B------:R-:W-:Y:S01]  /*92a0*/  LOP3.LUT R0, R0, 0xff, RZ, 0xc0, !PT ;  /* 0x000000ff00007812 */ /* 0x000fe200078ec0ff */
[----:B------:R-:W-:Y:S01]  /*92b0*/  IMAD.U32 R11, R11, 0x10000, RZ ;  /* 0x000100000b0b7824 */ /* 0x000fe200078e00ff */
[----:B------:R-:W-:Y:S01]  /*92c0*/  PRMT R12, R12, 0x7604, R15 ;  /* 0x000076040c0c7816 */ /* 0x000fe2000000000f */
[----:B------:R-:W-:Y:S01]  /*92d0*/  IMAD.U32 R15, R14, 0x10000, RZ ;  /* 0x000100000e0f7824 */ /* 0x000fe200078e00ff */
[----:B------:R-:W-:-:S02]  /*92e0*/  PRMT R3, R0, 0x7604, R3 ;  /* 0x0000760400037816 */ /* 0x000fc40000000003 */
[----:B------:R-:W-:Y:S02]  /*92f0*/  SHF.R.U32.HI R0, RZ, 0x8, R50 ;  /* 0x00000008ff007819 */ /* 0x000fe40000011632 */
[----:B------:R-:W-:Y:S02]  /*9300*/  LOP3.LUT R3, R3, 0xff0000, R48, 0xf8, !PT ;  /* 0x00ff000003037812 */ /* 0x000fe400078ef830 */
[----:B------:R-:W-:Y:S02]  /*9310*/  LOP3.LUT R15, R12, 0xff0000, R15, 0xf8, !PT ;  /* 0x00ff00000c0f7812 */ /* 0x000fe400078ef80f */
[----:B------:R-:W-:Y:S02]  /*9320*/  LOP3.LUT R11, R10, 0xff0000, R11, 0xf8, !PT ;  /* 0x00ff00000a0b7812 */ /* 0x000fe400078ef80b */
[----:B------:R-:W-:Y:S02]  /*9330*/  LOP3.LUT R13, R50, 0xff, RZ, 0xc0, !PT ;  /* 0x000000ff320d7812 */ /* 0x000fe400078ec0ff */
[----:B------:R-:W-:-:S02]  /*9340*/  LOP3.LUT R0, R0, 0xff, RZ, 0xc0, !PT ;  /* 0x000000ff00007812 */ /* 0x000fc400078ec0ff */
[----:B------:R-:W-:Y:S02]  /*9350*/  LOP3.LUT R14, R3, 0xff000000, R48, 0xf8, !PT ;  /* 0xff000000030e7812 */ /* 0x000fe400078ef830 */
[----:B------:R-:W-:Y:S02]  /*9360*/  LOP3.LUT R51, R15, 0xff000000, R51, 0xf8, !PT ;  /* 0xff0000000f337812 */ /* 0x000fe400078ef833 */
[----:B------:R-:W-:Y:S02]  /*9370*/  LOP3.LUT R48, R11, 0xff000000, R49, 0xf8, !PT ;  /* 0xff0000000b307812 */ /* 0x000fe400078ef831 */
[----:B------:R-:W-:Y:S02]  /*9380*/  PRMT R13, R0, 0x7604, R13 ;  /* 0x00007604000d7816 */ /* 0x000fe4000000000d */
[----:B---3--:R-:W-:Y:S02]  /*9390*/  F2FP.F16.E4M3.UNPACK_B R0, R6.H1 ;  /* 0x00000006ff00723e */ /* 0x008fe400030006ff */
[----:B------:R-:W-:-:S02]  /*93a0*/  F2FP.F16.E4M3.UNPACK_B R53, R51 ;  /* 0x00000033ff35723e */ /* 0x000fc400020006ff */
[----:B------:R-:W-:Y:S01]  /*93b0*/  F2FP.F16.E4M3.UNPACK_B R15, R48 ;  /* 0x00000030ff0f723e */ /* 0x000fe200020006ff */
[--C-:B------:R-:W-:Y:S01]  /*93c0*/  HADD2.F32 R11, -RZ, R0.reuse.H1_H1 ;  /* 0x30000000ff0b7230 */ /* 0x100fe20000004100 */
[--C-:B------:R-:W-:Y:S01]  /*93d0*/  LOP3.LUT R13, R13, 0xff0000, R50.reuse, 0xf8, !PT ;  /* 0x00ff00000d0d7812 */ /* 0x100fe200078ef832 */
[----:B------:R-:W-:Y:S01]  /*93e0*/  HADD2.F32 R54, -RZ, R53.H1_H1 ;  /* 0x30000035ff367230 */ /* 0x000fe20000004100 */
[----:B------:R-:W-:Y:S01]  /*93f0*/  F2FP.F16.E4M3.UNPACK_B R3, R6 ;  /* 0x00000006ff03723e */ /* 0x000fe200020006ff */
[----:B------:R-:W-:Y:S01]  /*9400*/  HADD2.F32 R49, -RZ, R15.H1_H1 ;  /* 0x3000000fff317230 */ /* 0x000fe20000004100 */
[----:B------:R-:W-:Y:S01]  /*9410*/  LOP3.LUT R50, R13, 0xff000000, R50, 0xf8, !PT ;  /* 0xff0000000d327812 */ /* 0x000fe200078ef832 */
[----:B------:R-:W-:Y:S02]  /*9420*/  HADD2.F32 R10, -RZ, R0.H0_H0 ;  /* 0x20000000ff0a7230 */ /* 0x000fe40000004100 */
[CC--:B------:R-:W-:Y:S01]  /*9430*/  FMUL.FTZ R55, R11.reuse, R54.reuse ;  /* 0x000000360b377220 */ /* 0x0c0fe20000410000 */
[----:B------:R-:W-:Y:S01]  /*9440*/  F2FP.F16.E4M3.UNPACK_B R12, R7 ;  /* 0x00000007ff0c723e */ /* 0x000fe200020006ff */
[----:B------:R-:W-:Y:S01]  /*9450*/  FMUL.FTZ R11, R11, R49 ;  /* 0x000000310b0b7220 */ /* 0x000fe20000410000 */
[----:B------:R-:W-:Y:S01]  /*9460*/  F2FP.F16.E4M3.UNPACK_B R13, R7.H1 ;  /* 0x00000007ff0d723e */ /* 0x000fe200030006ff */
[C---:B------:R-:W-:Y:S01]  /*9470*/  FFMA.FTZ R55, R10.reuse, R49, -R55 ;  /* 0x000000310a377223 */ /* 0x040fe20000010837 */
[-C--:B------:R-:W-:Y:S01]  /*9480*/  F2FP.F16.E4M3.UNPACK_B R6, R5.reuse ;  /* 0x00000005ff06723e */ /* 0x080fe200020006ff */
[----:B------:R-:W-:Y:S01]  /*9490*/  FFMA.FTZ R60, R10, R54, R11 ;  /* 0x000000360a3c7223 */ /* 0x000fe2000001000b */
[----:B------:R-:W-:Y:S01]  /*94a0*/  F2FP.F16.E4M3.UNPACK_B R7, R5.H1 ;  /* 0x00000005ff07723e */ /* 0x000fe200030006ff */
[----:B------:R-:W-:Y:S01]  /*94b0*/  HADD2.F32 R54, -RZ, R53.H0_H0 ;  /* 0x20000035ff367230 */ /* 0x000fe20000004100 */
[----:B------:R-:W-:Y:S01]  /*94c0*/  F2FP.F16.E4M3.UNPACK_B R51, R51.H1 ;  /* 0x00000033ff33723e */ /* 0x000fe200030006ff */
[----:B------:R-:W-:Y:S01]  /*94d0*/  HADD2.F32 R5, -RZ, R3.H1_H1 ;  /* 0x30000003ff057230 */ /* 0x000fe20000004100 */
[----:B------:R-:W-:Y:S01]  /*94e0*/  F2FP.F16.E4M3.UNPACK_B R48, R48.H1 ;  /* 0x00000030ff30723e */ /* 0x000fe200030006ff */
[----:B------:R-:W-:Y:S01]  /*94f0*/  HADD2.F32 R10, -RZ, R15.H0_H0 ;  /* 0x2000000fff0a7230 */ /* 0x000fe20000004100 */
[----:B------:R-:W-:Y:S01]  /*9500*/  F2FP.F16.E4M3.UNPACK_B R0, R4 ;  /* 0x00000004ff00723e */ /* 0x000fe200020006ff */
[----:B------:R-:W-:-:S02]  /*9510*/  HADD2.F32 R3, -RZ, R3.H0_H0 ;  /* 0x20000003ff037230 */ /* 0x000fc40000004100 */
[C---:B------:R-:W-:Y:S01]  /*9520*/  FMUL.FTZ R58, R5.reuse, R54 ;  /* 0x00000036053a7220 */ /* 0x040fe20000410000 */
[----:B------:R-:W-:Y:S02]  /*9530*/  HADD2.F32 R11, -RZ, R51.H0_H0 ;  /* 0x20000033ff0b7230 */ /* 0x000fe40000004100 */
[-C--:B------:R-:W-:Y:S01]  /*9540*/  FMUL.FTZ R15, R5, R10.reuse ;  /* 0x0000000a050f7220 */ /* 0x080fe20000410000 */
[----:B------:R-:W-:Y:S02]  /*9550*/  HADD2.F32 R5, -RZ, R12.H1_H1 ;  /* 0x3000000cff057230 */ /* 0x000fe40000004100 */
[C---:B------:R-:W-:Y:S01]  /*9560*/  FFMA.FTZ R58, R3.reuse, R10, -R58 ;  /* 0x0000000a033a7223 */ /* 0x040fe2000001083a */
[----:B------:R-:W-:Y:S02]  /*9570*/  HADD2.F32 R10, -RZ, R48.H0_H0 ;  /* 0x20000030ff0a7230 */ /* 0x000fe40000004100 */
[----:B------:R-:W-:Y:S01]  /*9580*/  FFMA.FTZ R53, R3, R54, R15 ;  /* 0x0000003603357223 */ /* 0x000fe2000001000f */
[----:B------:R-:W-:-:S02]  /*9590*/  HADD2.F32 R12, -RZ, R12.H0_H0 ;  /* 0x2000000cff0c7230 */ /* 0x000fc40000004100 */
[CC--:B------:R-:W-:Y:S01]  /*95a0*/  FMUL.FTZ R15, R5.reuse, R11.reuse ;  /* 0x0000000b050f7220 */ /* 0x0c0fe20000410000 */
[----:B------:R-:W-:Y:S02]  /*95b0*/  HADD2.F32 R54, -RZ, R51.H1_H1 ;  /* 0x30000033ff367230 */ /* 0x000fe40000004100 */
[-C--:B------:R-:W-:Y:S01]  /*95c0*/  FMUL.FTZ R5, R5, R10.reuse ;  /* 0x0000000a05057220 */ /* 0x080fe20000410000 */
[--C-:B------:R-:W-:Y:S02]  /*95d0*/  HADD2.F32 R3, -RZ, R13.reuse.H1_H1 ;  /* 0x3000000dff037230 */ /* 0x100fe40000004100 */
[C---:B------:R-:W-:Y:S01]  /*95e0*/  FFMA.FTZ R51, R12.reuse, R10, -R15 ;  /* 0x0000000a0c337223 */ /* 0x040fe2000001080f */
[----:B------:R-:W-:Y:S02]  /*95f0*/  HADD2.F32 R48, -RZ, R48.H1_H1 ;  /* 0x30000030ff307230 */ /* 0x000fe40000004100 */
[----:B------:R-:W-:Y:S01]  /*9600*/  FFMA.FTZ R62, R12, R11, R5 ;  /* 0x0000000b0c3e7223 */ /* 0x000fe20000010005 */
[----:B------:R-:W-:-:S02]  /*9610*/  HADD2.F32 R13, -RZ, R13.H0_H0 ;  /* 0x2000000dff0d7230 */ /* 0x000fc40000004100 */
[C---:B------:R-:W-:Y:S01]  /*9620*/  FMUL.FTZ R10, R3.reuse, R54 ;  /* 0x00000036030a7220 */ /* 0x040fe20000410000 */
[----:B------:R-:W-:Y:S01]  /*9630*/  F2FP.F16.E4M3.UNPACK_B R11, R50 ;  /* 0x00000032ff0b723e */ /* 0x000fe200020006ff */
[----:B------:R-:W-:Y:S01]  /*9640*/  FMUL.FTZ R12, R3, R48 ;  /* 0x00000030030c7220 */ /* 0x000fe20000410000 */
[----:B------:R-:W-:Y:S01]  /*9650*/  F2FP.F16.E4M3.UNPACK_B R4, R4.H1 ;  /* 0x00000004ff04723e */ /* 0x000fe200030006ff */
[C---:B------:R-:W-:Y:S01]  /*9660*/  FFMA.FTZ R59, R13.reuse, R48, -R10 ;  /* 0x000000300d3b7223 */ /* 0x040fe2000001080a */
[----:B------:R-:W-:Y:S01]  /*9670*/  F2FP.F16.E4M3.UNPACK_B R10, R14 ;  /* 0x0000000eff0a723e */ /* 0x000fe200020006ff */
[----:B------:R-:W-:Y:S01]  /*9680*/  FFMA.FTZ R54, R13, R54, R12 ;  /* 0x000000360d367223 */ /* 0x000fe2000001000c */
[--C-:B------:R-:W-:Y:S01]  /*9690*/  HADD2.F32 R15, -RZ, R11.reuse.H1_H1 ;  /* 0x3000000bff0f7230 */ /* 0x100fe20000004100 */
[----:B------:R-:W-:Y:S01]  /*96a0*/  F2FP.F16.E4M3.UNPACK_B R14, R14.H1 ;  /* 0x0000000eff0e723e */ /* 0x000fe200030006ff */
[----:B------:R-:W-:Y:S01]  /*96b0*/  HADD2.F32 R12, -RZ, R11.H0_H0 ;  /* 0x2000000bff0c7230 */ /* 0x000fe20000004100 */
[----:B------:R-:W-:Y:S01]  /*96c0*/  F2FP.F16.E4M3.UNPACK_B R50, R50.H1 ;  /* 0x00000032ff32723e */ /* 0x000fe200030006ff */
[----:B------:R-:W-:-:S02]  /*96d0*/  HADD2.F32 R5, -RZ, R4.H1_H1 ;  /* 0x30000004ff057230 */ /* 0x000fc40000004100 */
[----:B------:R-:W-:Y:S02]  /*96e0*/  HADD2.F32 R11, -RZ, R10.H1_H1 ;  /* 0x3000000aff0b7230 */ /* 0x000fe40000004100 */
[----:B------:R-:W-:Y:S02]  /*96f0*/  HADD2.F32 R3, -RZ, R0.H1_H1 ;  /* 0x30000000ff037230 */ /* 0x000fe40000004100 */
[C---:B------:R-:W-:Y:S01]  /*9700*/  FMUL.FTZ R13, R5.reuse, R15 ;  /* 0x0000000f050d7220 */ /* 0x040fe20000410000 */
[----:B------:R-:W-:Y:S02]  /*9710*/  HADD2.F32 R10, -RZ, R10.H0_H0 ;  /* 0x2000000aff0a7230 */ /* 0x000fe40000004100 */
[----:B------:R-:W-:Y:S01]  /*9720*/  FMUL.FTZ R49, R5, R11 ;  /* 0x0000000b05317220 */ /* 0x000fe20000410000 */
[----:B------:R-:W-:Y:S02]  /*9730*/  HADD2.F32 R4, -RZ, R4.H0_H0 ;  /* 0x20000004ff047230 */ /* 0x000fe40000004100 */
[----:B------:R-:W-:Y:S01]  /*9740*/  FMUL.FTZ R5, R3, R12 ;  /* 0x0000000c03057220 */ /* 0x000fe20000410000 */
[----:B------:R-:W-:-:S02]  /*9750*/  HADD2.F32 R0, -RZ, R0.H0_H0 ;  /* 0x20000000ff007230 */ /* 0x000fc40000004100 */
[-C--:B------:R-:W-:Y:S01]  /*9760*/  FMUL.FTZ R3, R3, R10.reuse ;  /* 0x0000000a03037220 */ /* 0x080fe20000410000 */
[C---:B------:R-:W-:Y:S01]  /*9770*/  FFMA.FTZ R48, R4.reuse, R11, -R13 ;  /* 0x0000000b04307223 */ /* 0x040fe2000001080d */
[----:B------:R-:W-:Y:S01]  /*9780*/  FFMA.FTZ R49, R4, R15, R49 ;  /* 0x0000000f04317223 */ /* 0x000fe20000010031 */
[C---:B------:R-:W-:Y:S01]  /*9790*/  FFMA.FTZ R13, R0.reuse, R10, -R5 ;  /* 0x0000000a000d7223 */ /* 0x040fe20000010805 */
[----:B------:R-:W-:Y:S01]  /*97a0*/  FFMA.FTZ R12, R0, R12, R3 ;  /* 0x0000000c000c7223 */ /* 0x000fe20000010003 */
[----:B------:R-:W-:Y:S02]  /*97b0*/  HADD2.F32 R4, -RZ, R14.H1_H1 ;  /* 0x3000000eff047230 */ /* 0x000fe40000004100 */
[----:B------:R-:W-:Y:S02]  /*97c0*/  HADD2.F32 R3, -RZ, R7.H1_H1 ;  /* 0x30000007ff037230 */ /* 0x000fe40000004100 */
[--C-:B------:R-:W-:Y:S02]  /*97d0*/  HADD2.F32 R10, -RZ, R50.reuse.H1_H1 ;  /* 0x30000032ff0a7230 */ /* 0x100fe40000004100 */
[----:B------:R-:W-:-:S02]  /*97e0*/  HADD2.F32 R11, -RZ, R50.H0_H0 ;  /* 0x20000032ff0b7230 */ /* 0x000fc40000004100 */
[C---:B------:R-:W-:Y:S01]  /*97f0*/  FMUL.FTZ R15, R3.reuse, R4 ;  /* 0x00000004030f7220 */ /* 0x040fe20000410000 */
[----:B------:R-:W-:Y:S02]  /*9800*/  HADD2.F32 R0, -RZ, R6.H1_H1 ;  /* 0x30000006ff007230 */ /* 0x000fe40000004100 */
[----:B------:R-:W-:Y:S02]  /*9810*/  HADD2.F32 R5, -RZ, R14.H0_H0 ;  /* 0x2000000eff057230 */ /* 0x000fe40000004100 */
[----:B------:R-:W-:Y:S01]  /*9820*/  FMUL.FTZ R14, R3, R10 ;  /* 0x0000000a030e7220 */ /* 0x000fe20000410000 */
[----:B------:R-:W-:Y:S02]  /*9830*/  HADD2.F32 R7, -RZ, R7.H0_H0 ;  /* 0x20000007ff077230 */ /* 0x000fe40000004100 */
[C---:B------:R-:W-:Y:S01]  /*9840*/  FMUL.FTZ R3, R0.reuse, R11 ;  /* 0x0000000b00037220 */ /* 0x040fe20000410000 */
[----:B------:R-:W-:Y:S02]  /*9850*/  HADD2.F32 R6, -RZ, R6.H0_H0 ;  /* 0x20000006ff067230 */ /* 0x000fe40000004100 */
[-C--:B------:R-:W-:Y:S01]  /*9860*/  FMUL.FTZ R0, R0, R5.reuse ;  /* 0x0000000500007220 */ /* 0x080fe20000410000 */
[C---:B------:R-:W-:Y:S01]  /*9870*/  FFMA.FTZ R14, R7.reuse, R4, -R14 ;  /* 0x00000004070e7223 */ /* 0x040fe2000001080e */
[----:B------:R-:W-:Y:S01]  /*9880*/  FFMA.FTZ R15, R7, R10, R15 ;  /* 0x0000000a070f7223 */ /* 0x000fe2000001000f */
[C---:B------:R-:W-:Y:S01]  /*9890*/  FFMA.FTZ R5, R6.reuse, R5, -R3 ;  /* 0x0000000506057223 */ /* 0x040fe20000010803 */
[----:B------:R-:W-:Y:S01]  /*98a0*/  FFMA.FTZ R0, R6, R11, R0 ;  /* 0x0000000b06007223 */ /* 0x000fe20000010000 */
[----:B------:R-:W-:-:S02]  /*98b0*/  F2FP.SATFINITE.E4M3.F32.PACK_AB_MERGE_C R6, R60, R55, RZ ;  /* 0x000000373c06723e */ /* 0x000fc400048070ff */
[----:B------:R-:W-:Y:S02]  /*98c0*/  F2FP.SATFINITE.E4M3.F32.PACK_AB_MERGE_C R7, R54, R59, RZ ;  /* 0x0000003b3607723e */ /* 0x000fe400048070ff */
[----:B------:R-:W-:Y:S02]  /*98d0*/  F2FP.SATFINITE.E4M3.F32.PACK_AB_MERGE_C R4, R49, R48, RZ ;  /* 0x000000303104723e */ /* 0x000fe400048070ff */
[----:B------:R-:W-:Y:S02]  /*98e0*/  F2FP.SATFINITE.E4M3.F32.PACK_AB_MERGE_C R14, R15, R14, RZ ;  /* 0x0000000e0f0e723e */ /* 0x000fe400048070ff */
[----:B------:R-:W-:Y:S02]  /*98f0*/  F2FP.SATFINITE.E4M3.F32.PACK_AB_MERGE_C R6, R53, R58, R6 ;  /* 0x0000003a3506723e */ /* 0x000fe40004807006 */
[----:B------:R-:W-:Y:S02]  /*9900*/  F2FP.SATFINITE.E4M3.F32.PACK_AB_MERGE_C R7, R62, R51, R7 ;  /* 0x000000333e07723e */ /* 0x000fe40004807007 */
[----:B------:R-:W-:-:S02]  /*9910*/  F2FP.SATFINITE.E4M3.F32.PACK_AB_MERGE_C R4, R12, R13, R4 ;  /* 0x0000000d0c04723e */ /* 0x000fc40004807004 */
[----:B------:R-:W-:-:S05]  /*9920*/  F2FP.SATFINITE.E4M3.F32.PACK_AB_MERGE_C R5, R0, R5, R14 ;  /* 0x000000050005723e */ /* 0x000fca000480700e */
[----:B------:R3:W-:Y:S02]  /*9930*/  STS.128 [R214+0x18000], R4 ;  /* 0x01800004d6007388 */ /* 0x0007e40000000c00 */
.L_x_1324:
[----:B------:R-:W-:Y:S05]  /*9940*/  BSYNC B2 ;  /* 0x0000000000027941 */ /* 0x000fea0003800000 */
.L_x_1323:
[----:B------:R-:W-:Y:S05]  /*9950*/  @P1 BRA `(.L_x_1322) ;  /* 0x0000000400e81947 */ /* 0x000fea0003800000 */
[----:B---3--:R-:W3:Y:S01]  /*9960*/  LDS.128 R4, [R214+0x1c000] ;  /* 0x01c00000d6047984 */ /* 0x008ee20000000c00 */
[----:B--2--5:R-:W-:Y:S02]  /*9970*/  SHF.R.U32.HI R3, RZ, 0x8, R44 ;  /* 0x00000008ff037819 */ /* 0x024fe4000001162c */
[----:B------:R-:W-:Y:S02]  /*9980*/  SHF.R.U32.HI R11, RZ, 0x8, R45 ;  /* 0x00000008ff0b7819 */ /* 0x000fe4000001162d */
[----:B-1----:R-:W-:Y:S02]  /*9990*/  SHF.R.U32.HI R15, RZ, 0x8, R47 ;  /* 0x00000008ff0f7819 */ /* 0x002fe4000001162f */
        /* <DEDUP_REMOVED lines=8> */
[----:B------:R-:W-:-:S02]  /*9a20*/  PRMT R15, R15, 0x7604, R14 ;  /* 0x000076040f0f7816 */ /* 0x000fc4000000000e */
[----:B------:R-:W-:Y:S02]  /*9a30*/  SHF.R.U32.HI R0, RZ, 0x10, R44 ;  /* 0x00000010ff007819 */ /* 0x000fe4000001162c */
[----:B------:R-:W-:Y:S02]  /*9a40*/  SHF.R.U32.HI R10, RZ, 0x10, R45 ;  /* 0x00000010ff0a7819 */ /* 0x000fe4000001162d */
[----:B------:R-:W-:Y:S02]  /*9a50*/  SHF.R.U32.HI R14, RZ, 0x10, R47 ;  /* 0x00000010ff0e7819 */ /* 0x000fe4000001162f */
[----:B------:R-:W-:Y:S02]  /*9a60*/  LOP3.LUT R0, R0, 0xff, RZ, 0xc0, !PT ;  /* 0x000000ff00007812 */ /* 0x000fe400078ec0ff */
[----:B------:R-:W-:Y:S02]  /*9a70*/  LOP3.LUT R10, R10, 0xff, RZ, 0xc0, !PT ;  /* 0x000000ff0a0a7812 */ /* 0x000fe400078ec0ff */
[----:B------:R-:W-:-:S02]  /*9a80*/  LOP3.LUT R14, R14, 0xff, RZ, 0xc0, !PT ;  /* 0x000000ff0e0e7812 */ /* 0x000fc400078ec0ff */
[----:B------:R-:W-:Y:S02]  /*9a90*/  SHF.R.U32.HI R13, RZ, 0x8, R46 ;  /* 0x00000008ff0d7819 */ /* 0x000fe4000001162e */
[----:B------:R-:W-:Y:S02]  /*9aa0*/  PRMT R3, R0, 0x7054, R3 ;  /* 0x0000705400037816 */ /* 0x000fe40000000003 */
[----:B------:R-:W-:Y:S02]  /*9ab0*/  PRMT R11, R10, 0x7054, R11 ;  /* 0x000070540a0b7816 */ /* 0x000fe4000000000b */
[----:B------:R-:W-:Y:S02]  /*9ac0*/  PRMT R15, R14, 0x7054, R15 ;  /* 0x000070540e0f7816 */ /* 0x000fe4000000000f */
[----:B------:R-:W-:Y:S02]  /*9ad0*/  LOP3.LUT R12, R46, 0xff, RZ, 0xc0, !PT ;  /* 0x000000ff2e0c7812 */ /* 0x000fe400078ec0ff */
[----:B------:R-:W-:-:S02]  /*9ae0*/  LOP3.LUT R13, R13, 0xff, RZ, 0xc0, !PT ;  /* 0x000000ff0d0d7812 */ /* 0x000fc400078ec0ff */
[----:B------:R-:W-:Y:S02]  /*9af0*/  LOP3.LUT R14, R3, 0xff000000, R44, 0xf8, !PT ;  /* 0xff000000030e7812 */ /* 0x000fe400078ef82c */
[----:B------:R-:W-:Y:S02]  /*9b00*/  LOP3.LUT R47, R15, 0xff000000, R47, 0xf8, !PT ;  /* 0xff0000000f2f7812 */ /* 0x000fe400078ef82f */
[----:B------:R-:W-:Y:S02]  /*9b10*/  LOP3.LUT R44, R11, 0xff000000, R45, 0xf8, !PT ;  /* 0xff0000000b2c7812 */ /* 0x000fe400078ef82d */
[----:B------:R-:W-:Y:S02]  /*9b20*/  PRMT R13, R13, 0x7604, R12 ;  /* 0x000076040d0d7816 */ /* 0x000fe4000000000c */
[----:B------:R-:W-:Y:S02]  /*9b30*/  SHF.R.U32.HI R12, RZ, 0x10, R46 ;  /* 0x00000010ff0c7819 */ /* 0x000fe4000001162e */
[----:B---3--:R-:W-:-:S02]  /*9b40*/  F2FP.F16.E4M3.UNPACK_B R0, R6.H1 ;  /* 0x00000006ff00723e */ /* 0x008fc400030006ff */
[----:B------:R-:W-:Y:S02]  /*9b50*/  F2FP.F16.E4M3.UNPACK_B R48, R47 ;  /* 0x0000002fff30723e */ /* 0x000fe400020006ff */
[----:B------:R-:W-:Y:S01]  /*9b60*/  F2FP.F16.E4M3.UNPACK_B R15, R44 ;  /* 0x0000002cff0f723e */ /* 0x000fe200020006ff */
[----:B------:R-:W-:Y:S01]  /*9b70*/  HADD2.F32 R11, -RZ, R0.H1_H1 ;  /* 0x30000000ff0b7230 */ /* 0x000fe20000004100 */
[----:B------:R-:W-:Y:S01]  /*9b80*/  LOP3.LUT R12, R12, 0xff, RZ, 0xc0, !PT ;  /* 0x000000ff0c0c7812 */ /* 0x000fe200078ec0ff */
[----:B------:R-:W-:Y:S01]  /*9b90*/  HADD2.F32 R49, -RZ, R48.H1_H1 ;  /* 0x30000030ff317230 */ /* 0x000fe20000004100 */
[----:B------:R-:W-:Y:S01]  /*9ba0*/  F2FP.F16.E4M3.UNPACK_B R3, R6 ;  /* 0x00000006ff03723e */ /* 0x000fe200020006ff */
[----:B------:R-:W-:Y:S01]  /*9bb0*/  HADD2.F32 R45, -RZ, R15.H1_H1 ;  /* 0x3000000fff2d7230 */ /* 0x000fe20000004100 */
[----:B------:R-:W-:Y:S01]  /*9bc0*/  PRMT R13, R12, 0x7054, R13 ;  /* 0x000070540c0d7816 */ /* 0x000fe2000000000d */
[----:B------:R-:W-:Y:S02]  /*9bd0*/  HADD2.F32 R10, -RZ, R0.H0_H0 ;  /* 0x20000000ff0a7230 */ /* 0x000fe40000004100 */
[C---:B------:R-:W-:Y:S01]  /*9be0*/  FMUL.FTZ R51, R11.reuse, R49 ;  /* 0x000000310b337220 */ /* 0x040fe20000410000 */
[----:B------:R-:W-:Y:S01]  /*9bf0*/  F2FP.F16.E4M3.UNPACK_B R12, R7 ;  /* 0x00000007ff0c723e */ /* 0x000fe200020006ff */
[-C--:B------:R-:W-:Y:S01]  /*9c00*/  FMUL.FTZ R50, R11, R45.reuse ;  /* 0x0000002d0b327220 */ /* 0x080fe20000410000 */
[----:B------:R-:W-:Y:S01]  /*9c10*/  LOP3.LUT R46, R13, 0xff000000, R46, 0xf8, !PT ;  /* 0xff0000000d2e7812 */ /* 0x000fe200078ef82e */
[C---:B------:R-:W-:Y:S01]  /*9c20*/  FFMA.FTZ R51, R10.reuse, R45, -R51 ;  /* 0x0000002d0a337223 */ /* 0x040fe20000010833 */
[----:B------:R-:W-:Y:S01]  /*9c30*/  F2FP.F16.E4M3.UNPACK_B R13, R7.H1 ;  /* 0x00000007ff0d723e */ /* 0x000fe200030006ff */
[----:B------:R-:W-:Y:S01]  /*9c40*/  FFMA.FTZ R54, R10, R49, R50 ;  /* 0x000000310a367223 */ /* 0x000fe20000010032 */
[-C--:B------:R-:W-:Y:S01]  /*9c50*/  F2FP.F16.E4M3.UNPACK_B R6, R5.reuse ;  /* 0x00000005ff06723e */ /* 0x080fe200020006ff */
[----:B------:R-:W-:Y:S01]  /*9c60*/  HADD2.F32 R48, -RZ, R48.H0_H0 ;  /* 0x20000030ff307230 */ /* 0x000fe20000004100 */
[----:B------:R-:W-:Y:S01]  /*9c70*/  F2FP.F16.E4M3.UNPACK_B R7, R5.H1 ;  /* 0x00000005ff07723e */ /* 0x000fe200030006ff */
[----:B------:R-:W-:Y:S01]  /*9c80*/  HADD2.F32 R5, -RZ, R3.H1_H1 ;  /* 0x30000003ff057230 */ /* 0x000fe20000004100 */
[----:B------:R-:W-:Y:S01]  /*9c90*/  F2FP.F16.E4M3.UNPACK_B R47, R47.H1 ;  /* 0x0000002fff2f723e */ /* 0x000fe200030006ff */
[----:B------:R-:W-:Y:S01]  /*9ca0*/  HADD2.F32 R10, -RZ, R15.H0_H0 ;  /* 0x2000000fff0a7230 */ /* 0x000fe20000004100 */
[----:B------:R-:W-:Y:S01]  /*9cb0*/  F2FP.F16.E4M3.UNPACK_B R44, R44.H1 ;  /* 0x0000002cff2c723e */ /* 0x000fe200030006ff */
        /* <DEDUP_REMOVED lines=20> */
[----:B------:R-:W-:Y:S01]  /*9e00*/  F2FP.F16.E4M3.UNPACK_B R11, R46 ;  /* 0x0000002eff0b723e */ /* 0x000fe200020006ff */
[C---:B------:R-:W-:Y:S01]  /*9e10*/  FFMA.FTZ R53, R13.reuse, R44, -R10 ;  /* 0x0000002c0d357223 */ /* 0x040fe2000001080a */
[----:B------:R-:W-:Y:S01]  /*9e20*/  F2FP.F16.E4M3.UNPACK_B R4, R4.H1 ;  /* 0x00000004ff04723e */ /* 0x000fe200030006ff */
[----:B------:R-:W-:Y:S01]  /*9e30*/  FFMA.FTZ R48, R13, R48, R12 ;  /* 0x000000300d307223 */ /* 0x000fe2000001000c */
[-C--:B------:R-:W-:Y:S01]  /*9e40*/  F2FP.F16.E4M3.UNPACK_B R10, R14.reuse ;  /* 0x0000000eff0a723e */ /* 0x080fe200020006ff */
        /* <DEDUP_REMOVED lines=43> */
.L_x_1322:
[----:B------:R-:W-:Y:S05]  /*a100*/  BSYNC B1 ;  /* 0x0000000000017941 */ /* 0x000fea0003800000 */
.L_x_1321:
[----:B------:R-:W-:Y:S04]  /*a110*/  BSSY B1, `(.L_x_1325) ;  /* 0x00000f9000017945 */ /* 0x000fe80003800000 */
[----:B------:R-:W-:Y:S05]  /*a120*/  @P2 BRA `(.L_x_1326) ;  /* 0x0000000c00dc2947 */ /* 0x000fea0003800000 */
[----:B------:R-:W0:Y:S01]  /*a130*/  LDC R0, c[0x0][0x3d4] ;  /* 0x0000f500ff007b82 */ /* 0x000e220000000800 */
[----:B------:R-:W-:Y:S01]  /*a140*/  BSSY B2, `(.L_x_1327) ;  /* 0x000007e000027945 */ /* 0x000fe20003800000 */
[-C--:B0-----:R-:W-:Y:S02]  /*a150*/  ISETP.GE.AND P0, PT, R22, R0.reuse, PT ;  /* 0x000000001600720c */ /* 0x081fe40003f06270 */
[----:B------:R-:W-:-:S11]  /*a160*/  ISETP.GE.AND P1, PT, R199, R0, PT ;  /* 0x00000000c700720c */ /* 0x000fd60003f26270 */
[----:B------:R-:W-:Y:S05]  /*a170*/  @P0 BRA `(.L_x_1328) ;  /* 0x0000000400e80947 */ /* 0x000fea0003800000 */
[----:B---34-:R-:W0:Y:S01]  /*a180*/  LDS.128 R4, [R214+0x19000] ;  /* 0x01900000d6047984 */ /* 0x018e220000000c00 */
        /* <DEDUP_REMOVED lines=29> */
[----:B0-----:R-:W-:-:S02]  /*a360*/  F2FP.F16.E4M3.UNPACK_B R0, R6.H1 ;  /* 0x00000006ff00723e */ /* 0x001fc400030006ff */
        /* <DEDUP_REMOVED lines=91> */
.L_x_1328:
[----:B------:R-:W-:Y:S05]  /*a920*/  BSYNC B2 ;  /* 0x0000000000027941 */ /* 0x000fea0003800000 */
.L_x_1327:
[----:B------:R-:W-:Y:S05]  /*a930*/  @P1 BRA `(.L_x_1326) ;  /* 0x0000000400d81947 */ /* 0x000fea0003800000 */
[----:B0--34-:R-:W0:Y:S01]  /*a940*/  LDS.128 R4, [R214+0x1d000] ;  /* 0x01d00000d6047984 */ /* 0x019e220000000c00 */
[----:B-----5:R-:W-:Y:S02]  /*a950*/  SHF.R.U32.HI R10, RZ, 0x8, R29 ;  /* 0x00000008ff0a7819 */ /* 0x020fe4000001161d */
[----:B------:R-:W-:Y:S02]  /*a960*/  LOP3.LUT R11, R29, 0xff, RZ, 0xc0, !PT ;  /* 0x000000ff1d0b7812 */ /* 0x000fe400078ec0ff */
[----:B------:R-:W-:Y:S02]  /*a970*/  LOP3.LUT R10, R10, 0xff, RZ, 0xc0, !PT ;  /* 0x000000ff0a0a7812 */ /* 0x000fe400078ec0ff */
[----:B------:R-:W-:Y:S02]  /*a980*/  SHF.R.U32.HI R12, RZ, 0x8, R35 ;  /* 0x00000008ff0c7819 */ /* 0x000fe40000011623 */
[----:B------:R-:W-:Y:S02]  /*a990*/  SHF.R.U32.HI R0, RZ, 0x8, R28 ;  /* 0x00000008ff007819 */ /* 0x000fe4000001161c */
[----:B------:R-:W-:-:S02]  /*a9a0*/  PRMT R10, R10, 0x7604, R11 ;  /* 0x000076040a0a7816 */ /* 0x000fc4000000000b */
[----:B------:R-:W-:Y:S02]  /*a9b0*/  SHF.R.U32.HI R11, RZ, 0x10, R29 ;  /* 0x00000010ff0b7819 */ /* 0x000fe4000001161d */
[----:B-1----:R-:W-:Y:S02]  /*a9c0*/  LOP3.LUT R15, R35, 0xff, RZ, 0xc0, !PT ;  /* 0x000000ff230f7812 */ /* 0x002fe400078ec0ff */
[----:B------:R-:W-:Y:S01]  /*a9d0*/  LOP3.LUT R12, R12, 0xff, RZ, 0xc0, !PT ;  /* 0x000000ff0c0c7812 */ /* 0x000fe200078ec0ff */
[----:B------:R-:W-:Y:S01]  /*a9e0*/  IMAD.U32 R11, R11, 0x10000, RZ ;  /* 0x000100000b0b7824 */ /* 0x000fe200078e00ff */
[----:B------:R-:W-:Y:S02]  /*a9f0*/  SHF.R.U32.HI R14, RZ, 0x10, R35 ;  /* 0x00000010ff0e7819 */ /* 0x000fe40000011623 */
[----:B--2---:R-:W-:Y:S02]  /*aa00*/  LOP3.LUT R3, R28, 0xff, RZ, 0xc0, !PT ;  /* 0x000000ff1c037812 */ /* 0x004fe400078ec0ff */
[----:B------:R-:W-:-:S02]  /*aa10*/  LOP3.LUT R0, R0, 0xff, RZ, 0xc0, !PT ;  /* 0x000000ff00007812 */ /* 0x000fc400078ec0ff */
[----:B------:R-:W-:Y:S01]  /*aa20*/  PRMT R12, R12, 0x7604, R15 ;  /* 0x000076040c0c7816 */ /* 0x000fe2000000000f */
[----:B------:R-:W-:Y:S01]  /*aa30*/  IMAD.U32 R15, R14, 0x10000, RZ ;  /* 0x000100000e0f7824 */ /* 0x000fe200078e00ff */
[----:B------:R-:W-:Y:S02]  /*aa40*/  PRMT R3, R0, 0x7604, R3 ;  /* 0x0000760400037816 */ /* 0x000fe40000000003 */
[----:B------:R-:W-:Y:S02]  /*aa50*/  SHF.R.U32.HI R0, RZ, 0x8, R34 ;  /* 0x00000008ff007819 */ /* 0x000fe40000011622 */
[----:B------:R-:W-:Y:S02]  /*aa60*/  LOP3.LUT R3, R3, 0xff0000, R28, 0xf8, !PT ;  /* 0x00ff000003037812 */ /* 0x000fe400078ef81c */
[----:B------:R-:W-:Y:S02]  /*aa70*/  LOP3.LUT R11, R10, 0xff0000, R11, 0xf8, !PT ;  /* 0x00ff00000a0b7812 */ /* 0x000fe400078ef80b */
[----:B------:R-:W-:-:S02]  /*aa80*/  LOP3.LUT R15, R12, 0xff0000, R15, 0xf8, !PT ;  /* 0x00ff00000c0f7812 */ /* 0x000fc400078ef80f */
[----:B------:R-:W-:Y:S02]  /*aa90*/  LOP3.LUT R13, R34, 0xff, RZ, 0xc0, !PT ;  /* 0x000000ff220d7812 */ /* 0x000fe400078ec0ff */
[----:B------:R-:W-:Y:S02]  /*aaa0*/  LOP3.LUT R0, R0, 0xff, RZ, 0xc0, !PT ;  /* 0x000000ff00007812 */ /* 0x000fe400078ec0ff */
[----:B------:R-:W-:Y:S02]  /*aab0*/  LOP3.LUT R14, R3, 0xff000000, R28, 0xf8, !PT ;  /* 0xff000000030e7812 */ /* 0x000fe400078ef81c */
[----:B------:R-:W-:Y:S02]  /*aac0*/  LOP3.LUT R35, R15, 0xff000000, R35, 0xf8, !PT ;  /* 0xff0000000f237812 */ /* 0x000fe400078ef823 */
[----:B------:R-:W-:Y:S02]  /*aad0*/  LOP3.LUT R28, R11, 0xff000000, R29, 0xf8, !PT ;  /* 0xff0000000b1c7812 */ /* 0x000fe400078ef81d */
[----:B------:R-:W-:-:S02]  /*aae0*/  PRMT R13, R0, 0x7604, R13 ;  /* 0x00007604000d7816 */ /* 0x000fc4000000000d */
[----:B0-----:R-:W-:Y:S02]  /*aaf0*/  F2FP.F16.E4M3.UNPACK_B R0, R6.H1 ;  /* 0x00000006ff00723e */ /* 0x001fe400030006ff */
[----:B------:R-:W-:Y:S02]  /*ab00*/  F2FP.F16.E4M3.UNPACK_B R40, R35 ;  /* 0x00000023ff28723e */ /* 0x000fe400020006ff */
[----:B------:R-:W-:Y:S01]  /*ab10*/  F2FP.F16.E4M3.UNPACK_B R15, R28 ;  /* 0x0000001cff0f723e */ /* 0x000fe200020006ff */
[----:B------:R-:W-:Y:S01]  /*ab20*/  HADD2.F32 R11, -RZ, R0.H1_H1 ;  /* 0x30000000ff0b7230 */ /* 0x000fe20000004100 */
[--C-:B------:R-:W-:Y:S01]  /*ab30*/  LOP3.LUT R13, R13, 0xff0000, R34.reuse, 0xf8, !PT ;  /* 0x00ff00000d0d7812 */ /* 0x100fe200078ef822 */
[----:B------:R-:W-:Y:S01]  /*ab40*/  HADD2.F32 R41, -RZ, R40.H1_H1 ;  /* 0x30000028ff297230 */ /* 0x000fe20000004100 */
[----:B------:R-:W-:Y:S01]  /*ab50*/  F2FP.F16.E4M3.UNPACK_B R3, R6 ;  /* 0x00000006ff03723e */ /* 0x000fe200020006ff */
[----:B------:R-:W-:Y:S01]  /*ab60*/  HADD2.F32 R29, -RZ, R15.H1_H1 ;  /* 0x3000000fff1d7230 */ /* 0x000fe20000004100 */
[----:B------:R-:W-:Y:S01]  /*ab70*/  LOP3.LUT R34, R13, 0xff000000, R34, 0xf8, !PT ;  /* 0xff0000000d227812 */ /* 0x000fe200078ef822 */
        /* <DEDUP_REMOVED lines=82> */
.L_x_1326:
[----:B------:R-:W-:Y:S05]  /*b0a0*/  BSYNC B1 ;  /* 0x0000000000017941 */ /* 0x000fea0003800000 */
.L_x_1325:
        /* <DEDUP_REMOVED lines=45> */
[-C--:B------:R-:W-:Y:S01]  /*b380*/  F2FP.F16.E4M3.UNPACK_B R12, R7.reuse ;  /* 0x00000007ff0c723e */ /* 0x080fe200020006ff */
[-C--:B------:R-:W-:Y:S01]  /*b390*/  FMUL.FTZ R40, R11, R28.reuse ;  /* 0x0000001c0b287220 */ /* 0x080fe20000410000 */
        /* <DEDUP_REMOVED lines=78> */
.L_x_1332:
[----:B------:R-:W-:Y:S05]  /*b880*/  BSYNC B2 ;  /* 0x0000000000027941 */ /* 0x000fea0003800000 */
.L_x_1331:
[----:B------:R-:W-:Y:S05]  /*b890*/  @P1 BRA `(.L_x_1330) ;  /* 0x0000000400e81947 */ /* 0x000fea0003800000 */
[----:B0--34-:R-:W0:Y:S01]  /*b8a0*/  LDS.128 R4, [R214+0x1e000] ;  /* 0x01e00000d6047984 */ /* 0x019e220000000c00 */
[----:B--2--5:R-:W-:Y:S02]  /*b8b0*/  SHF.R.U32.HI R3, RZ, 0x8, R30 ;  /* 0x00000008ff037819 */ /* 0x024fe4000001161e */
[----:B-1----:R-:W-:Y:S02]  /*b8c0*/  SHF.R.U32.HI R15, RZ, 0x8, R33 ;  /* 0x00000008ff0f7819 */ /* 0x002fe40000011621 */
        /* <DEDUP_REMOVED lines=30> */
[--C-:B------:R-:W-:Y:S01]  /*bab0*/  HADD2.F32 R11, -RZ, R0.reuse.H1_H1 ;  /* 0x30000000ff0b7230 */ /* 0x100fe20000004100 */
[----:B------:R-:W-:Y:S01]  /*bac0*/  LOP3.LUT R12, R12, 0xff, RZ, 0xc0, !PT ;  /* 0x000000ff0c0c7812 */ /* 0x000fe200078ec0ff */
[----:B------:R-:W-:Y:S01]  /*bad0*/  HADD2.F32 R33, -RZ, R31.H1_H1 ;  /* 0x3000001fff217230 */ /* 0x000fe20000004100 */
[----:B------:R-:W-:Y:S01]  /*bae0*/  F2FP.F16.E4M3.UNPACK_B R3, R6 ;  /* 0x00000006ff03723e */ /* 0x000fe200020006ff */
[----:B------:R-:W-:Y:S01]  /*baf0*/  HADD2.F32 R28, -RZ, R15.H1_H1 ;  /* 0x3000000fff1c7230 */ /* 0x000fe20000004100 */
[----:B------:R-:W-:Y:S01]  /*bb00*/  PRMT R13, R12, 0x7054, R13 ;  /* 0x000070540c0d7816 */ /* 0x000fe2000000000d */
[----:B------:R-:W-:Y:S02]  /*bb10*/  HADD2.F32 R10, -RZ, R0.H0_H0 ;  /* 0x20000000ff0a7230 */ /* 0x000fe40000004100 */
[C---:B------:R-:W-:Y:S01]  /*bb20*/  FMUL.FTZ R35, R11.reuse, R33 ;  /* 0x000000210b237220 */ /* 0x040fe20000410000 */
[-C--:B------:R-:W-:Y:S01]  /*bb30*/  F2FP.F16.E4M3.UNPACK_B R12, R7.reuse ;  /* 0x00000007ff0c723e */ /* 0x080fe200020006ff */
        /* <DEDUP_REMOVED lines=80> */
.L_x_1330:
[----:B------:R-:W-:Y:S05]  /*c040*/  BSYNC B1 ;  /* 0x0000000000017941 */ /* 0x000fea0003800000 */
.L_x_1329:
[----:B------:R-:W-:Y:S05]  /*c050*/  @P4 BRA `(.L_x_1333) ;  /* 0x0000005400d44947 */ /* 0x000fea0003800000 */
[----:B------:R-:W1:Y:S01]  /*c060*/  LDC R0, c[0x0][0x3d4] ;  /* 0x0000f500ff007b82 */ /* 0x000e620000000800 */
[----:B------:R-:W-:Y:S01]  /*c070*/  BSSY B1, `(.L_x_1334) ;  /* 0x000007e000017945 */ /* 0x000fe20003800000 */
[-C--:B-1----:R-:W-:Y:S02]  /*c080*/  ISETP.GE.AND P0, PT, R22, R0.reuse, PT ;  /* 0x000000001600720c */ /* 0x082fe40003f06270 */
[----:B------:R-:W-:-:S11]  /*c090*/  ISETP.GE.AND P1, PT, R199, R0, PT ;  /* 0x00000000c700720c */ /* 0x000fd60003f26270 */
[----:B------:R-:W-:Y:S05]  /*c0a0*/  @P0 BRA `(.L_x_1335) ;  /* 0x0000000400e80947 */ /* 0x000fea0003800000 */
[----:B0--34-:R-:W0:Y:S01]  /*c0b0*/  LDS.128 R4, [R214+0x1b000] ;  /* 0x01b00000d6047984 */ /* 0x019e220000000c00 */
[----:B--2--5:R-:W-:Y:S02]  /*c0c0*/  SHF.R.U32.HI R3, RZ, 0x8, R26 ;  /* 0x00000008ff037819 */ /* 0x024fe4000001161a */
[----:B------:R-:W-:Y:S02]  /*c0d0*/  SHF.R.U32.HI R15, RZ, 0x8, R25 ;  /* 0x00000008ff0f7819 */ /* 0x000fe40000011619 */
        /* <DEDUP_REMOVED lines=10> */
[----:B------:R-:W-:Y:S02]  /*c180*/  PRMT R11, R11, 0x7604, R10 ;  /* 0x000076040b0b7816 */ /* 0x000fe4000000000a */
[----:B------:R-:W-:Y:S02]  /*c190*/  SHF.R.U32.HI R0, RZ, 0x10, R26 ;  /* 0x00000010ff007819 */ /* 0x000fe4000001161a */
[----:B------:R-:W-:Y:S02]  /*c1a0*/  SHF.R.U32.HI R14, RZ, 0x10, R25 ;  /* 0x00000010ff0e7819 */ /* 0x000fe40000011619 */
[----:B------:R-:W-:Y:S02]  /*c1b0*/  SHF.R.U32.HI R10, RZ, 0x10, R27 ;  /* 0x00000010ff0a7819 */ /* 0x000fe4000001161b */
        /* <DEDUP_REMOVED lines=9> */
[----:B------:R-:W-:Y:S02]  /*c250*/  PRMT R11, R10, 0x7054, R11 ;  /* 0x000070540a0b7816 */ /* 0x000fe4000000000b */
[----:B------:R-:W-:Y:S02]  /*c260*/  LOP3.LUT R14, R3, 0xff000000, R26, 0xf8, !PT ;  /* 0xff000000030e7812 */ /* 0x000fe400078ef81a */
[----:B------:R-:W-:Y:S02]  /*c270*/  LOP3.LUT R28, R15, 0xff000000, R25, 0xf8, !PT ;  /* 0xff0000000f1c7812 */ /* 0x000fe400078ef819 */
[----:B------:R-:W-:Y:S02]  /*c280*/  LOP3.LUT R12, R12, 0xff, RZ, 0xc0, !PT ;  /* 0x000000ff0c0c7812 */ /* 0x000fe400078ec0ff */
[----:B------:R-:W-:-:S02]  /*c290*/  LOP3.LUT R26, R11, 0xff000000, R27, 0xf8, !PT ;  /* 0xff0000000b1a7812 */ /* 0x000fc400078ef81b */
[----:B0-----:R-:W-:Y:S02]  /*c2a0*/  F2FP.F16.E4M3.UNPACK_B R0, R6.H1 ;  /* 0x00000006ff00723e */ /* 0x001fe400030006ff */
[----:B------:R-:W-:Y:S02]  /*c2b0*/  F2FP.F16.E4M3.UNPACK_B R27, R28 ;  /* 0x0000001cff1b723e */ /* 0x000fe400020006ff */
[----:B------:R-:W-:Y:S01]  /*c2c0*/  PRMT R13, R12, 0x7054, R13 ;  /* 0x000070540c0d7816 */ /* 0x000fe2000000000d */
[--C-:B------:R-:W-:Y:S01]  /*c2d0*/  HADD2.F32 R11, -RZ, R0.reuse.H1_H1 ;  /* 0x30000000ff0b7230 */ /* 0x100fe20000004100 */
[----:B------:R-:W-:Y:S01]  /*c2e0*/  F2FP.F16.E4M3.UNPACK_B R15, R26 ;  /* 0x0000001aff0f723e */ /* 0x000fe200020006ff */
[----:B------:R-:W-:Y:S01]  /*c2f0*/  HADD2.F32 R29, -RZ, R27.H1_H1 ;  /* 0x3000001bff1d7230 */ /* 0x000fe20000004100 */
[----:B------:R-:W-:Y:S01]  /*c300*/  LOP3.LUT R25, R13, 0xff000000, R24, 0xf8, !PT ;  /* 0xff0000000d197812 */ /* 0x000fe200078ef818 */
[----:B------:R-:W-:Y:S01]  /*c310*/  HADD2.F32 R10, -RZ, R0.H0_H0 ;  /* 0x20000000ff0a7230 */ /* 0x000fe20000004100 */
[----:B------:R-:W-:Y:S01]  /*c320*/  F2FP.F16.E4M3.UNPACK_B R3, R6 ;  /* 0x00000006ff03723e */ /* 0x000fe200020006ff */
[----:B------:R-:W-:-:S02]  /*c330*/  HADD2.F32 R24, -RZ, R15.H1_H1 ;  /* 0x3000000fff187230 */ /* 0x000fc40000004100 */
[C---:B------:R-:W-:Y:S01]  /*c340*/  FMUL.FTZ R31, R11.reuse, R29 ;  /* 0x0000001d0b1f7220 */ /* 0x040fe20000410000 */
[-C--:B------:R-:W-:Y:S02]  /*c350*/  F2FP.F16.E4M3.UNPACK_B R12, R7.reuse ;  /* 0x00000007ff0c723e */ /* 0x080fe400020006ff */
[----:B------:R-:W-:Y:S01]  /*c360*/  F2FP.F16.E4M3.UNPACK_B R13, R7.H1 ;  /* 0x00000007ff0d723e */ /* 0x000fe200030006ff */
[-C--:B------:R-:W-:Y:S01]  /*c370*/  FMUL.FTZ R30, R11, R24.reuse ;  /* 0x000000180b1e7220 */ /* 0x080fe20000410000 */
[-C--:B------:R-:W-:Y:S01]  /*c380*/  F2FP.F16.E4M3.UNPACK_B R6, R5.reuse ;  /* 0x00000005ff06723e */ /* 0x080fe200020006ff */
[C---:B------:R-:W-:Y:S01]  /*c390*/  FFMA.FTZ R31, R10.reuse, R24, -R31 ;  /* 0x000000180a1f7223 */ /* 0x040fe2000001081f */
[----:B------:R-:W-:Y:S01]  /*c3a0*/  F2FP.F16.E4M3.UNPACK_B R7, R5.H1 ;  /* 0x00000005ff07723e */ /* 0x000fe200030006ff */
[----:B------:R-:W-:Y:S01]  /*c3b0*/  FFMA.FTZ R32, R10, R29, R30 ;  /* 0x0000001d0a207223 */ /* 0x000fe2000001001e */
        /* <DEDUP_REMOVED lines=24> */
[-C--:B------:R-:W-:Y:S01]  /*c540*/  F2FP.F16.E4M3.UNPACK_B R11, R25.reuse ;  /* 0x00000019ff0b723e */ /* 0x080fe200020006ff */
        /* <DEDUP_REMOVED lines=48> */
.L_x_1335:
[----:B------:R-:W-:Y:S05]  /*c850*/  BSYNC B1 ;  /* 0x0000000000017941 */ /* 0x000fea0003800000 */
.L_x_1334:
[----:B------:R-:W-:Y:S05]  /*c860*/  @P1 BRA `(.L_x_1333) ;  /* 0x0000004c00d01947 */ /* 0x000fea0003800000 */
[----:B01-34-:R-:W0:Y:S01]  /*c870*/  LDS.128 R4, [R214+0x1f000] ;  /* 0x01f00000d6047984 */ /* 0x01be220000000c00 */
[----:B-----5:R-:W-:Y:S02]  /*c880*/  SHF.R.U32.HI R10, RZ, 0x8, R9 ;  /* 0x00000008ff0a7819 */ /* 0x020fe40000011609 */
[----:B------:R-:W-:Y:S02]  /*c890*/  SHF.R.U32.HI R0, RZ, 0x8, R8 ;  /* 0x00000008ff007819 */ /* 0x000fe40000011608 */
[----:B------:R-:W-:Y:S02]  /*c8a0*/  LOP3.LUT R11, R9, 0xff, RZ, 0xc0, !PT ;  /* 0x000000ff090b7812 */ /* 0x000fe400078ec0ff */
[----:B------:R-:W-:Y:S02]  /*c8b0*/  LOP3.LUT R10, R10, 0xff, RZ, 0xc0, !PT ;  /* 0x000000ff0a0a7812 */ /* 0x000fe400078ec0ff */
[----:B------:R-:W-:Y:S02]  /*c8c0*/  SHF.R.U32.HI R12, RZ, 0x8, R21 ;  /* 0x00000008ff0c7819 */ /* 0x000fe40000011615 */
[----:B--2---:R-:W-:-:S02]  /*c8d0*/  LOP3.LUT R3, R8, 0xff, RZ, 0xc0, !PT ;  /* 0x000000ff08037812 */ /* 0x004fc400078ec0ff */
[----:B------:R-:W-:Y:S02]  /*c8e0*/  LOP3.LUT R0, R0, 0xff, RZ, 0xc0, !PT ;  /* 0x000000ff00007812 */ /* 0x000fe400078ec0ff */
[----:B------:R-:W-:Y:S02]  /*c8f0*/  PRMT R10, R10, 0x7604, R11 ;  /* 0x000076040a0a7816 */ /* 0x000fe4000000000b */
[----:B------:R-:W-:Y:S02]  /*c900*/  LOP3.LUT R15, R21, 0xff, RZ, 0xc0, !PT ;  /* 0x000000ff150f7812 */ /* 0x000fe400078ec0ff */
[----:B------:R-:W-:Y:S02]  /*c910*/  LOP3.LUT R12, R12, 0xff, RZ, 0xc0, !PT ;  /* 0x000000ff0c0c7812 */ /* 0x000fe400078ec0ff */
[----:B------:R-:W-:Y:S02]  /*c920*/  SHF.R.U32.HI R14, RZ, 0x10, R21 ;  /* 0x00000010ff0e7819 */ /* 0x000fe40000011615 */
[----:B------:R-:W-:-:S02]  /*c930*/  PRMT R3, R0, 0x7604, R3 ;  /* 0x0000760400037816 */ /* 0x000fc40000000003 */
[----:B------:R-:W-:Y:S02]  /*c940*/  SHF.R.U32.HI R11, RZ, 0x10, R9 ;  /* 0x00000010ff0b7819 */ /* 0x000fe40000011609 */
[----:B------:R-:W-:Y:S02]  /*c950*/  SHF.R.U32.HI R0, RZ, 0x8, R20 ;  /* 0x00000008ff007819 */ /* 0x000fe40000011614 */
[----:B------:R-:W-:Y:S01]  /*c960*/  PRMT R12, R12, 0x7604, R15 ;  /* 0x000076040c0c7816 */ /* 0x000fe2000000000f */
[----:B------:R-:W-:Y:S01]  /*c970*/  IMAD.U32 R15, R14, 0x10000, RZ ;  /* 0x000100000e0f7824 */ /* 0x000fe200078e00ff */
[----:B------:R-:W-:Y:S01]  /*c980*/  LOP3.LUT R13, R20, 0xff, RZ, 0xc0, !PT ;  /* 0x000000ff140d7812 */ /* 0x000fe200078ec0ff */
[----:B------:R-:W-:Y:S01]  /*c990*/  IMAD.U32 R11, R11, 0x10000, RZ ;  /* 0x000100000b0b7824 */ /* 0x000fe200078e00ff */
[----:B------:R-:W-:Y:S02]  /*c9a0*/  LOP3.LUT R0, R0, 0xff, RZ, 0xc0, !PT ;  /* 0x000000ff00007812 */ /* 0x000fe400078ec0ff */
[----:B------:R-:W-:-:S02]  /*c9b0*/  LOP3.LUT R25, R12, 0xff0000, R15, 0xf8, !PT ;  /* 0x00ff00000c197812 */ /* 0x000fc400078ef80f */
[----:B------:R-:W-:Y:S02]  /*c9c0*/  PRMT R13, R0, 0x7604, R13 ;  /* 0x00007604000d7816 */ /* 0x000fe4000000000d */
[----:B------:R-:W-:Y:S02]  /*c9d0*/  LOP3.LUT R11, R10, 0xff0000, R11, 0xf8, !PT ;  /* 0x00ff00000a0b7812 */ /* 0x000fe400078ef80b */
[----:B------:R-:W-:Y:S02]  /*c9e0*/  LOP3.LUT R15, R13, 0xff0000, R20, 0xf8, !PT ;  /* 0x00ff00000d0f7812 */ /* 0x000fe400078ef814 */
[----:B------:R-:W-:Y:S02]  /*c9f0*/  LOP3.LUT R25, R25, 0xff000000, R21, 0xf8, !PT ;  /* 0xff00000019197812 */ /* 0x000fe400078ef815 */
[----:B------:R-:W-:Y:S02]  /*ca00*/  LOP3.LUT R13, R11, 0xff000000, R9, 0xf8, !PT ;  /* 0xff0000000b0d7812 */ /* 0x000fe400078ef809 */
[----:B0-----:R-:W-:-:S02]  /*ca10*/  F2FP.F16.E4M3.UNPACK_B R0, R6.H1 ;  /* 0x00000006ff00723e */ /* 0x001fc400030006ff */
[----:B------:R-:W-:Y:S02]  /*ca20*/  F2FP.F16.E4M3.UNPACK_B R21, R25 ;  /* 0x00000019ff15723e */ /* 0x000fe400020006ff */
[----:B------:R-:W-:Y:S01]  /*ca30*/  F2FP.F16.E4M3.UNPACK_B R14, R13 ;  /* 0x0000000dff0e723e */ /* 0x000fe200020006ff */
[----:B------:R-:W-:Y:S01]  /*ca40*/  HADD2.F32 R9, -RZ, R0.H1_H1 ;  /* 0x30000000ff097230 */ /* 0x000fe20000004100 */
[----:B------:R-:W-:Y:S01]  /*ca50*/  LOP3.LUT R3, R3, 0xff0000, R8, 0xf8, !PT ;  /* 0x00ff000003037812 */ /* 0x000fe200078ef808 */
[--C-:B------:R-:W-:Y:S01]  /*ca60*/  HADD2.F32 R24, -RZ, R21.reuse.H1_H1 ;  /* 0x30000015ff187230 */ /* 0x100fe20000004100 */
[----:B------:R-:W-:Y:S01]  /*ca70*/  LOP3.LUT R20, R15, 0xff000000, R20, 0xf8, !PT ;  /* 0xff0000000f147812 */ /* 0x000fe200078ef814 */
[----:B------:R-:W-:Y:S01]  /*ca80*/  HADD2.F32 R15, -RZ, R14.H1_H1 ;  /* 0x3000000eff0f7230 */ /* 0x000fe20000004100 */
[----:B------:R-:W-:Y:S01]  /*ca90*/  LOP3.LUT R12, R3, 0xff000000, R8, 0xf8, !PT ;  /* 0xff000000030c7812 */ /* 0x000fe200078ef808 */
[----:B------:R-:W-:Y:S02]  /*caa0*/  HADD2.F32 R8, -RZ, R0.H0_H0 ;  /* 0x20000000ff087230 */ /* 0x000fe40000004100 */
        /* <DEDUP_REMOVED lines=8> */
[----:B------:R-:W-:Y:S01]  /*cb30*/  HADD2.F32 R8, -RZ, R21.H0_H0 ;  /* 0x20000015ff087230 */ /* 0x000fe20000004100 */
[----:B------:R-:W-:Y:S01]  /*cb40*/  F2FP.F16.E4M3.UNPACK_B R7, R5.H1 ;  /* 0x00000005ff07723e */ /* 0x000fe200030006ff */
[--C-:B------:R-:W-:Y:S01]  /*cb50*/  HADD2.F32 R5, -RZ, R3.reuse.H1_H1 ;  /* 0x30000003ff057230 */ /* 0x100fe20000004100 */
[----:B------:R-:W-:Y:S01]  /*cb60*/  F2FP.F16.E4M3.UNPACK_B R25, R25.H1 ;  /* 0x00000019ff19723e */ /* 0x000fe200030006ff */
[----:B------:R-:W-:Y:S01]  /*cb70*/  HADD2.F32 R14, -RZ, R14.H0_H0 ;  /* 0x2000000eff0e7230 */ /* 0x000fe20000004100 */
[----:B------:R-:W-:Y:S01]  /*cb80*/  F2FP.F16.E4M3.UNPACK_B R13, R13.H1 ;  /* 0x0000000dff0d723e */ /* 0x000fe200030006ff */
[----:B------:R-:W-:-:S02]  /*cb90*/  HADD2.F32 R3, -RZ, R3.H0_H0 ;  /* 0x20000003ff037230 */ /* 0x000fc40000004100 */
[C---:B------:R-:W-:Y:S01]  /*cba0*/  FMUL.FTZ R24, R5.reuse, R8 ;  /* 0x0000000805187220 */ /* 0x040fe20000410000 */
[----:B------:R-:W-:Y:S02]  /*cbb0*/  HADD2.F32 R9, -RZ, R25.H0_H0 ;  /* 0x20000019ff097230 */ /* 0x000fe40000004100 */
[-C--:B------:R-:W-:Y:S01]  /*cbc0*/  FMUL.FTZ R15, R5, R14.reuse ;  /* 0x0000000e050f7220 */ /* 0x080fe20000410000 */
[--C-:B------:R-:W-:Y:S02]  /*cbd0*/  HADD2.F32 R5, -RZ, R10.reuse.H1_H1 ;  /* 0x3000000aff057230 */ /* 0x100fe40000004100 */
[C---:B------:R-:W-:Y:S01]  /*cbe0*/  FFMA.FTZ R24, R3.reuse, R14, -R24 ;  /* 0x0000000e03187223 */ /* 0x040fe20000010818 */
[----:B------:R-:W-:Y:S02]  /*cbf0*/  HADD2.F32 R10, -RZ, R10.H0_H0 ;  /* 0x2000000aff0a7230 */ /* 0x000fe40000004100 */
[----:B------:R-:W-:Y:S01]  /*cc00*/  FFMA.FTZ R21, R3, R8, R15 ;  /* 0x0000000803157223 */ /* 0x000fe2000001000f */
[----:B------:R-:W-:-:S02]  /*cc10*/  HADD2.F32 R8, -RZ, R13.H0_H0 ;  /* 0x2000000dff087230 */ /* 0x000fc40000004100 */
[CC--:B------:R-:W-:Y:S01]  /*cc20*/  FMUL.FTZ R15, R5.reuse, R9.reuse ;  /* 0x00000009050f7220 */ /* 0x0c0fe20000410000 */
[----:B------:R-:W-:Y:S01]  /*cc30*/  HADD2.F32 R14, -RZ, R25.H1_H1 ;  /* 0x30000019ff0e7230 */ /* 0x000fe20000004100 */
[----:B------:R-:W-:Y:S01]  /*cc40*/  F2FP.F16.E4M3.UNPACK_B R0, R4 ;  /* 0x00000004ff00723e */ /* 0x000fe200020006ff */
[----:B------:R-:W-:Y:S02]  /*cc50*/  HADD2.F32 R3, -RZ, R11.H1_H1 ;  /* 0x3000000bff037230 */ /* 0x000fe40000004100 */
[-C--:B------:R-:W-:Y:S01]  /*cc60*/  FMUL.FTZ R5, R5, R8.reuse ;  /* 0x0000000805057220 */ /* 0x080fe20000410000 */
[C---:B------:R-:W-:Y:S01]  /*cc70*/  FFMA.FTZ R25, R10.reuse, R8, -R15 ;  /* 0x000000080a197223 */ /* 0x040fe2000001080f */
[----:B------:R-:W-:Y:S01]  /*cc80*/  HADD2.F32 R8, -RZ, R13.H1_H1 ;  /* 0x3000000dff087230 */ /* 0x000fe20000004100 */
[----:B------:R-:W-:Y:S01]  /*cc90*/  F2FP.F16.E4M3.UNPACK_B R4, R4.H1 ;  /* 0x00000004ff04723e */ /* 0x000fe200030006ff */
[----:B------:R-:W-:Y:S02]  /*cca0*/  HADD2.F32 R11, -RZ, R11.H0_H0 ;  /* 0x2000000bff0b7230 */ /* 0x000fe40000004100 */
[C---:B------:R-:W-:Y:S01]  /*ccb0*/  FMUL.FTZ R30, R3.reuse, R14 ;  /* 0x0000000e031e7220 */ /* 0x040fe20000410000 */
[----:B------:R-:W-:Y:S01]  /*ccc0*/  FFMA.FTZ R28, R10, R9, R5 ;  /* 0x000000090a1c7223 */ /* 0x000fe20000010005 */
[----:B------:R-:W-:Y:S01]  /*ccd0*/  F2FP.F16.E4M3.UNPACK_B R9, R20 ;  /* 0x00000014ff09723e */ /* 0x000fe200020006ff */
[-C--:B------:R-:W-:Y:S01]  /*cce0*/  FMUL.FTZ R10, R3, R8.reuse ;  /* 0x00000008030a7220 */ /* 0x080fe20000410000 */
[----:B------:R-:W-:Y:S01]  /*ccf0*/  FFMA.FTZ R30, R11, R8, -R30 ;  /* 0x000000080b1e7223 */ /* 0x000fe2000001081e */
[----:B------:R-:W-:Y:S01]  /*cd00*/  F2FP.F16.E4M3.UNPACK_B R8, R12 ;  /* 0x0000000cff08723e */ /* 0x000fe200020006ff */
[----:B------:R-:W-:-:S02]  /*cd10*/  HADD2.F32 R5, -RZ, R4.H1_H1 ;  /* 0x30000004ff057230 */ /* 0x000fc40000004100 */
[----:B------:R-:W-:Y:S01]  /*cd20*/  FFMA.FTZ R29, R11, R14, R10 ;  /* 0x0000000e0b1d7223 */ /* 0x000fe2000001000a */
[--C-:B------:R-:W-:Y:S01]  /*cd30*/  HADD2.F32 R13, -RZ, R9.reuse.H1_H1 ;  /* 0x30000009ff0d7230 */ /* 0x100fe20000004100 */
[----:B------:R-:W-:Y:S01]  /*cd40*/  F2FP.F16.E4M3.UNPACK_B R12, R12.H1 ;  /* 0x0000000cff0c723e */ /* 0x000fe200030006ff */
[----:B------:R-:W-:Y:S01]  /*cd50*/  HADD2.F32 R10, -RZ, R9.H0_H0 ;  /* 0x20000009ff0a7230 */ /* 0x000fe20000004100 */
[----:B------:R-:W-:Y:S01]  /*cd60*/  F2FP.F16.E4M3.UNPACK_B R20, R20.H1 ;  /* 0x00000014ff14723e */ /* 0x000fe200030006ff */
[----:B------:R-:W-:Y:S02]  /*cd70*/  HADD2.F32 R9, -RZ, R8.H1_H1 ;  /* 0x30000008ff097230 */ /* 0x000fe40000004100 */
[----:B------:R-:W-:Y:S01]  /*cd80*/  FMUL.FTZ R11, R5, R13 ;  /* 0x0000000d050b7220 */ /* 0x000fe20000410000 */
[----:B------:R-:W-:Y:S02]  /*cd90*/  HADD2.F32 R3, -RZ, R0.H1_H1 ;  /* 0x30000000ff037230 */ /* 0x000fe40000004100 */
[----:B------:R-:W-:-:S02]  /*cda0*/  HADD2.F32 R8, -RZ, R8.H0_H0 ;  /* 0x20000008ff087230 */ /* 0x000fc40000004100 */
[-C--:B------:R-:W-:Y:S01]  /*cdb0*/  FMUL.FTZ R15, R5, R9.reuse ;  /* 0x00000009050f7220 */ /* 0x080fe20000410000 */
        /* <DEDUP_REMOVED lines=8> */
[----:B------:R-:W-:-:S02]  /*ce40*/  HADD2.F32 R4, -RZ, R12.H1_H1 ;  /* 0x3000000cff047230 */ /* 0x000fc40000004100 */
[--C-:B------:R-:W-:Y:S02]  /*ce50*/  HADD2.F32 R3, -RZ, R7.reuse.H1_H1 ;  /* 0x30000007ff037230 */ /* 0x100fe40000004100 */
[--C-:B------:R-:W-:Y:S02]  /*ce60*/  HADD2.F32 R8, -RZ, R20.reuse.H1_H1 ;  /* 0x30000014ff087230 */ /* 0x100fe40000004100 */
[----:B------:R-:W-:Y:S02]  /*ce70*/  HADD2.F32 R9, -RZ, R20.H0_H0 ;  /* 0x20000014ff097230 */ /* 0x000fe40000004100 */
[C---:B------:R-:W-:Y:S01]  /*ce80*/  FMUL.FTZ R13, R3.reuse, R4 ;  /* 0x00000004030d7220 */ /* 0x040fe20000410000 */
[----:B------:R-:W-:Y:S02]  /*ce90*/  HADD2.F32 R0, -RZ, R6.H1_H1 ;  /* 0x30000006ff007230 */ /* 0x000fe40000004100 */
[----:B------:R-:W-:Y:S02]  /*cea0*/  HADD2.F32 R5, -RZ, R12.H0_H0 ;  /* 0x2000000cff057230 */ /* 0x000fe40000004100 */
[----:B------:R-:W-:Y:S01]  /*ceb0*/  FMUL.FTZ R12, R3, R8 ;  /* 0x00000008030c7220 */ /* 0x000fe20000410000 */
[----:B------:R-:W-:-:S02]  /*cec0*/  HADD2.F32 R7, -RZ, R7.H0_H0 ;  /* 0x20000007ff077230 */ /* 0x000fc40000004100 */
[C---:B------:R-:W-:Y:S01]  /*ced0*/  FMUL.FTZ R3, R0.reuse, R9 ;  /* 0x0000000900037220 */ /* 0x040fe20000410000 */
[----:B------:R-:W-:Y:S02]  /*cee0*/  HADD2.F32 R6, -RZ, R6.H0_H0 ;  /* 0x20000006ff067230 */ /* 0x000fe40000004100 */
        /* <DEDUP_REMOVED lines=9> */
[----:B------:R-:W-:Y:S02]  /*cf80*/  F2FP.SATFINITE.E4M3.F32.PACK_AB_MERGE_C R6, R21, R24, R6 ;  /* 0x000000181506723e */ /* 0x000fe40004807006 */
[----:B------:R-:W-:Y:S02]  /*cf90*/  F2FP.SATFINITE.E4M3.F32.PACK_AB_MERGE_C R7, R28, R25, R7 ;  /* 0x000000191c07723e */ /* 0x000fe40004807007 */
[----:B------:R-:W-:Y:S02]  /*cfa0*/  F2FP.SATFINITE.E4M3.F32.PACK_AB_MERGE_C R4, R10, R11, R4 ;  /* 0x0000000b0a04723e */ /* 0x000fe40004807004 */
[----:B------:R-:W-:-:S05]  /*cfb0*/  F2FP.SATFINITE.E4M3.F32.PACK_AB_MERGE_C R5, R0, R5, R12 ;  /* 0x000000050005723e */ /* 0x000fca000480700c */
[----:B------:R0:W-:Y:S01]  /*cfc0*/  STS.128 [R214+0x1f000], R4 ;  /* 0x01f00004d6007388 */ /* 0x0001e20000000c00 */
[----:B------:R-:W-:Y:S05]  /*cfd0*/  BRA `(.L_x_1333) ;  /* 0x0000004400f47947 */ /* 0x000fea0003800000 */
.L_x_1294:
[----:B------:R-:W1:Y:S01]  /*cfe0*/  LDC R21, c[0x0][0x3d4] ;  /* 0x0000f500ff157b82 */ /* 0x000e620000000800 */
[-C--:B------:R-:W-:Y:S01]  /*cff0*/  ISETP.GE.AND P0, PT, R222, R74.reuse, PT ;  /* 0x0000004ade00720c */ /* 0x080fe20003f06270 */
[----:B------:R-:W-:Y:S01]  /*d000*/  ULDC.64 UR4, c[0x0][0x3c8] ;  /* 0x0000f20000047ab9 */ /* 0x000fe20000000a00 */
[-C--:B------:R-:W-:Y:S01]  /*d010*/  ISETP.GE.AND P1, PT, R221, R74.reuse, PT ;  /* 0x0000004add00720c */ /* 0x080fe20003f26270 */
[----:B------:R-:W-:Y:S01]  /*d020*/  ULDC.64 UR6, c[0x0][0x3e0] ;  /* 0x0000f80000067ab9 */ /* 0x000fe20000000a00 */
[-C--:B------:R-:W-:Y:S02]  /*d030*/  ISETP.GE.AND P2, PT, R195, R74.reuse, PT ;  /* 0x0000004ac300720c */ /* 0x080fe40003f46270 */
[----:B------:R-:W-:Y:S02]  /*d040*/  ISETP.GE.AND P3, PT, R18, R74, PT ;  /* 0x0000004a1200720c */ /* 0x000fe40003f66270 */
[CC--:B-1----:R-:W-:Y:S02]  /*d050*/  ISETP.GE.OR P0, PT, R192.reuse, R21.reuse, P0 ;  /* 0x00000015c000720c */ /* 0x0c2fe40000706670 */
[----:B------:R-:W-:-:S02]  /*d060*/  ISETP.GE.OR P1, PT, R192, R21, P1 ;  /* 0x00000015c000720c */ /* 0x000fc40000f26670 */
[CC--:B------:R-:W-:Y:S02]  /*d070*/  ISETP.GE.OR P2, PT, R192.reuse, R21.reuse, P2 ;  /* 0x00000015c000720c */ /* 0x0c0fe40001746670 */
[----:B------:R-:W-:-:S07]  /*d080*/  ISETP.GE.OR P3, PT, R192, R21, P3 ;  /* 0x00000015c000720c */ /* 0x000fce0001f66670 */
[----:B------:R-:W1:Y:S01]  /*d090*/  @!P0 LDC.64 R8, c[0x0][0x3c8] ;  /* 0x0000f200ff088b82 */ /* 0x000e620000000a00 */
[C---:B------:R-:W-:Y:S01]  /*d0a0*/  @!P0 LEA R66, P4, R12.reuse, R6, 0x6 ;  /* 0x000000060c428211 */ /* 0x040fe200078830ff */
[----:B------:R-:W-:Y:S02]  /*d0b0*/  @!P1 IMAD R3, R13, 0x60, RZ ;  /* 0x000000600d039824 */ /* 0x000fe400078e02ff */
[C---:B------:R-:W-:Y:S01]  /*d0c0*/  @!P1 IMAD.WIDE.U32 R70, R12.reuse, 0x60, R6 ;  /* 0x000000600c469825 */ /* 0x040fe200078e0006 */
[----:B------:R-:W-:-:S03]  /*d0d0*/  @!P0 LEA.HI.X R0, R12, R7, R13, 0x6, P4 ;  /* 0x000000070c008211 */ /* 0x000fc600020f340d */
[----:B------:R-:W2:Y:S01]  /*d0e0*/  @!P1 LDC.64 R14, c[0x0][0x3c8] ;  /* 0x0000f200ff0e9b82 */ /* 0x000ea20000000a00 */
[----:B------:R-:W-:-:S07]  /*d0f0*/  @!P1 IMAD.IADD R3, R71, 0x1, R3 ;  /* 0x0000000147039824 */ /* 0x000fce00078e0203 */
[----:B------:R-:W3:Y:S01]  /*d100*/  @!P0 LDC.64 R34, c[0x0][0x3e0] ;  /* 0x0000f800ff228b82 */ /* 0x000ee20000000a00 */
[----:B-1----:R-:W-:-:S07]  /*d110*/  @!P0 IADD3 R66, P4, P5, R25, R8, R66 ;  /* 0x0000000819428210 */ /* 0x002fce0007d9e042 */
[----:B------:R-:W1:Y:S01]  /*d120*/  @!P2 LDC.64 R28, c[0x0][0x3e0] ;  /* 0x0000f800ff1cab82 */ /* 0x000e620000000a00 */
[----:B------:R-:W-:Y:S02]  /*d130*/  @!P0 IADD3.X R67, R24, R9, R0, P4, P5 ;  /* 0x0000000918438210 */ /* 0x000fe400027ea400 */
[----:B------:R-:W-:-:S04]  /*d140*/  @!P2 IADD3 R63, P4, P5, R25, R30, R6 ;  /* 0x0000001e193fa210 */ /* 0x000fc80007d9e006 */
[----:B------:R-:W-:Y:S02]  /*d150*/  @!P2 IADD3.X R20, R24, R27, R7, P4, P5 ;  /* 0x0000001b1814a210 */ /* 0x000fe400027ea407 */
[----:B------:R-:W-:-:S04]  /*d160*/  @!P3 IADD3 R8, P4, P5, R25, UR4, R6 ;  /* 0x000000041908bc10 */ /* 0x000fc8000fd9e006 */
[C---:B------:R-:W-:Y:S02]  /*d170*/  @!P3 IADD3.X R9, R24.reuse, UR5, R7, P4, P5 ;  /* 0x000000051809bc10 */ /* 0x040fe4000a7ea407 */
[----:B--2---:R-:W-:Y:S01]  /*d180*/  @!P1 IADD3 R70, P4, P5, R25, R14, R70 ;  /* 0x0000000e19469210 */ /* 0x004fe20007d9e046 */
[----:B------:R-:W2:Y:S01]  /*d190*/  @!P2 LDC.64 R6, c[0x0][0x3c8] ;  /* 0x0000f200ff06ab82 */ /* 0x000ea20000000a00 */
[----:B------:R-:W-:Y:S02]  /*d1a0*/  @!P1 IMAD R25, R11, 0x60, RZ ;  /* 0x000000600b199824 */ /* 0x000fe400078e02ff */
[----:B------:R-:W-:Y:S02]  /*d1b0*/  @!P1 IADD3.X R71, R24, R15, R3, P4, P5 ;  /* 0x0000000f18479210 */ /* 0x000fe400027ea403 */
[----:B------:R-:W-:-:S03]  /*d1c0*/  @!P2 IADD3 R65, P4, P5, R73, R32, R4 ;  /* 0x000000204941a210 */ /* 0x000fc60007d9e004 */
[----:B------:R-:W4:Y:S01]  /*d1d0*/  @!P1 LDC.64 R32, c[0x0][0x3e0] ;  /* 0x0000f800ff209b82 */ /* 0x000f220000000a00 */
[----:B------:R-:W-:Y:S02]  /*d1e0*/  @!P2 IADD3.X R0, R26, R31, R5, P4, P5 ;  /* 0x0000001f1a00a210 */ /* 0x000fe400027ea405 */
[----:B------:R-:W-:-:S04]  /*d1f0*/  @!P3 IADD3 R14, P4, P5, R73, UR6, R4 ;  /* 0x00000006490ebc10 */ /* 0x000fc8000fd9e004 */
[----:B------:R-:W-:Y:S02]  /*d200*/  @!P3 IADD3.X R15, R26, UR7, R5, P4, P5 ;  /* 0x000000071a0fbc10 */ /* 0x000fe4000a7ea405 */
[----:B------:R-:W-:-:S04]  /*d210*/  @!P0 LEA R68, P4, R10, R4, 0x6 ;  /* 0x000000040a448211 */ /* 0x000fc800078830ff */
[C---:B------:R-:W-:Y:S01]  /*d220*/  @!P0 LEA.HI.X R3, R10.reuse, R5, R11, 0x6, P4 ;  /* 0x000000050a038211 */ /* 0x040fe200020f340b */
[----:B------:R-:W-:Y:S01]  /*d230*/  @!P1 IMAD.WIDE.U32 R4, R10, 0x60, R4 ;  /* 0x000000600a049825 */ /* 0x000fe200078e0004 */
[----:B---3--:R-:W-:-:S03]  /*d240*/  @!P0 IADD3 R68, P4, P5, R73, R34, R68 ;  /* 0x0000002249448210 */ /* 0x008fc60007d9e044 */
[----:B------:R-:W-:Y:S01]  /*d250*/  @!P1 IMAD.IADD R25, R5, 0x1, R25 ;  /* 0x0000000105199824 */ /* 0x000fe200078e0219 */
[C---:B------:R-:W-:Y:S02]  /*d260*/  @!P0 IADD3.X R69, R26.reuse, R35, R3, P4, P5 ;  /* 0x000000231a458210 */ /* 0x040fe400027ea403 */
[----:B----4-:R-:W-:Y:S02]  /*d270*/  @!P1 IADD3 R72, P4, P5, R73, R32, R4 ;  /* 0x0000002049489210 */ /* 0x010fe40007d9e004 */
[----:B------:R-:W-:Y:S02]  /*d280*/  CS2R R44, SRZ ;  /* 0x00000000002c7805 */ /* 0x000fe4000001ff00 */
[----:B------:R-:W-:Y:S02]  /*d290*/  CS2R R46, SRZ ;  /* 0x00000000002e7805 */ /* 0x000fe4000001ff00 */
[----:B------:R-:W-:Y:S02]  /*d2a0*/  CS2R R48, SRZ ;  /* 0x0000000000307805 */ /* 0x000fe4000001ff00 */
[----:B------:R-:W-:-:S02]  /*d2b0*/  @!P1 IADD3.X R73, R26, R33, R25, P4, P5 ;  /* 0x000000211a499210 */ /* 0x000fc400027ea419 */
[----:B------:R-:W-:Y:S02]  /*d2c0*/  CS2R R50, SRZ ;  /* 0x0000000000327805 */ /* 0x000fe4000001ff00 */
[----:B--2---:R-:W-:Y:S02]  /*d2d0*/  @!P2 IADD3 R62, P4, R63, R6, RZ ;  /* 0x000000063f3ea210 */ /* 0x004fe40007f9e0ff */
[----:B------:R-:W-:Y:S02]  /*d2e0*/  CS2R R30, SRZ ;  /* 0x00000000001e7805 */ /* 0x000fe4000001ff00 */
[----:B------:R-:W-:Y:S02]  /*d2f0*/  CS2R R36, SRZ ;  /* 0x0000000000247805 */ /* 0x000fe4000001ff00 */
[----:B------:R-:W-:Y:S02]  /*d300*/  CS2R R38, SRZ ;  /* 0x0000000000267805 */ /* 0x000fe4000001ff00 */
[----:B------:R-:W-:Y:S01]  /*d310*/  CS2R R4, SRZ ;  /* 0x0000000000047805 */ /* 0x000fe2000001ff00 */
[----:B------:R-:W-:Y:S01]  /*d320*/  @!P2 IMAD.X R63, R20, 0x1, R7, P4 ;  /* 0x00000001143fa824 */ /* 0x000fe200020e0607 */
[----:B-1----:R-:W-:-:S02]  /*d330*/  @!P2 IADD3 R64, P4, R65, R28, RZ ;  /* 0x0000001c4140a210 */ /* 0x002fc40007f9e0ff */
[----:B------:R-:W-:Y:S01]  /*d340*/  CS2R R6, SRZ ;  /* 0x0000000000067805 */ /* 0x000fe2000001ff00 */
[----:B------:R-:W-:Y:S01]  /*d350*/  IMAD R3, R205, 0x80, R18 ;  /* 0x00000080cd037824 */ /* 0x000fe200078e0212 */
[----:B------:R-:W5:Y:S01]  /*d360*/  @!P0 LDG.E.128 R36, desc[UR46][R68.64] ;  /* 0x0000002e44248981 */ /* 0x000f62000c1e1d00 */
[----:B------:R-:W-:Y:S01]  /*d370*/  CS2R R24, SRZ ;  /* 0x0000000000187805 */ /* 0x000fe2000001ff00 */
[----:B------:R-:W-:Y:S01]  /*d380*/  @!P2 IMAD.X R65, R0, 0x1, R29, P4 ;  /* 0x000000010041a824 */ /* 0x000fe200020e061d */
[----:B------:R-:W-:Y:S01]  /*d390*/  CS2R R26, SRZ ;  /* 0x00000000001a7805 */ /* 0x000fe2000001ff00 */
[----:B------:R-:W5:Y:S01]  /*d3a0*/  @!P2 LDG.E.128 R44, desc[UR46][R62.64] ;  /* 0x0000002e3e2ca981 */ /* 0x000f62000c1e1d00 */
[----:B------:R-:W1:Y:S03]  /*d3b0*/  LDC R0, c[0x0][0x428] ;  /* 0x00010a00ff007b82 */ /* 0x000e660000000800 */
[----:B------:R-:W5:Y:S01]  /*d3c0*/  @!P2 LDG.E.128 R48, desc[UR46][R64.64] ;  /* 0x0000002e4030a981 */ /* 0x000f62000c1e1d00 */
[----:B------:R-:W-:-:S03]  /*d3d0*/  CS2R R28, SRZ ;  /* 0x00000000001c7805 */ /* 0x000fc6000001ff00 */
[----:B------:R2:W5:Y:S04]  /*d3e0*/  @!P3 LDG.E.128 R4, desc[UR46][R8.64] ;  /* 0x0000002e0804b981 */ /* 0x000568000c1e1d00 */
[----:B------:R-:W5:Y:S01]  /*d3f0*/  @!P0 LDG.E.128 R28, desc[UR46][R66.64] ;  /* 0x0000002e421c8981 */ /* 0x000f62000c1e1d00 */
[----:B------:R-:W-:Y:S01]  /*d400*/  IMAD R3, R218, 0x20, R3 ;  /* 0x00000020da037824 */ /* 0x000fe200078e0203 */
[----:B------:R-:W-:Y:S02]  /*d410*/  MOV R60, R58 ;  /* 0x0000003a003c7202 */ /* 0x000fe40000000f00 */
[----:B------:R3:W5:Y:S01]  /*d420*/  @!P3 LDG.E.128 R24, desc[UR46][R14.64] ;  /* 0x0000002e0e18b981 */ /* 0x000762000c1e1d00 */
[----:B------:R-:W-:Y:S02]  /*d430*/  CS2R R32, SRZ ;  /* 0x0000000000207805 */ /* 0x000fe4000001ff00 */
[----:B------:R-:W-:Y:S01]  /*d440*/  CS2R R34, SRZ ;  /* 0x0000000000227805 */ /* 0x000fe2000001ff00 */
[----:B--2---:R-:W-:Y:S01]  /*d450*/  IMAD.MOV.U32 R8, RZ, RZ, R54 ;  /* 0x000000ffff087224 */ /* 0x004fe200078e0036 */
[----:B------:R-:W-:-:S02]  /*d460*/  CS2R R40, SRZ ;  /* 0x0000000000287805 */ /* 0x000fc4000001ff00 */
[----:B------:R-:W-:Y:S02]  /*d470*/  CS2R R42, SRZ ;  /* 0x00000000002a7805 */ /* 0x000fe4000001ff00 */
[----:B------:R2:W5:Y:S01]  /*d480*/  @!P1 LDG.E.128 R32, desc[UR46][R70.64] ;  /* 0x0000002e46209981 */ /* 0x000562000c1e1d00 */
[----:B-1----:R-:W-:-:S03]  /*d490*/  ISETP.NE.AND P0, PT, R0, 0x1, PT ;  /* 0x000000010000780c */ /* 0x002fc60003f05270 */
[----:B------:R2:W5:Y:S10]  /*d4a0*/  @!P1 LDG.E.128 R40, desc[UR46][R72.64] ;  /* 0x0000002e48289981 */ /* 0x000574000c1e1d00 */
[----:B------:R-:W1:Y:S08]  /*d4b0*/  @P0 LDC R0, c[0x0][0x42c] ;  /* 0x00010b00ff000b82 */ /* 0x000e700000000800 */
[----:B------:R-:W4:Y:S01]  /*d4c0*/  @P0 LDC R9, c[0x0][0x430] ;  /* 0x00010c00ff090b82 */ /* 0x000f220000000800 */
[----:B-1----:R-:W-:-:S05]  /*d4d0*/  @P0 IMAD.HI.U32 R0, R3, R0, RZ ;  /* 0x0000000003000227 */ /* 0x002fca00078e00ff */
[----:B----4-:R-:W-:Y:S01]  /*d4e0*/  @P0 SHF.R.U32.HI R3, RZ, R9, R0 ;  /* 0x00000009ff030219 */ /* 0x010fe20000011600 */
[----:B------:R-:W-:-:S03]  /*d4f0*/  IMAD.MOV.U32 R9, RZ, RZ, R53 ;  /* 0x000000ffff097224 */ /* 0x000fc600078e0035 */
[----:B---3--:R-:W-:Y:S01]  /*d500*/  SHF.R.S32.HI R15, RZ, 0x1f, R3 ;  /* 0x0000001fff0f7819 */ /* 0x008fe20000011403 */
[----:B------:R-:W-:-:S04]  /*d510*/  IMAD.WIDE.U32 R8, R3, R12, R8 ;  /* 0x0000000c03087225 */ /* 0x000fc800078e0008 */
[C---:B------:R-:W-:Y:S02]  /*d520*/  IMAD R12, R15.reuse, R12, RZ ;  /* 0x0000000c0f0c7224 */ /* 0x040fe400078e02ff */
[-C--:B------:R-:W-:Y:S02]  /*d530*/  IMAD R0, R15, R10.reuse, RZ ;  /* 0x0000000a0f007224 */ /* 0x080fe400078e02ff */
[----:B------:R-:W-:Y:S01]  /*d540*/  IMAD.WIDE.U32 R14, R3, R10, R60 ;  /* 0x0000000a030e7225 */ /* 0x000fe200078e003c */
[----:B------:R-:W-:-:S03]  /*d550*/  IADD3 R8, P0, R8, UR4, RZ ;  /* 0x0000000408087c10 */ /* 0x000fc6000ff1e0ff */
[C---:B------:R-:W-:Y:S02]  /*d560*/  IMAD R13, R3.reuse, R13, R12 ;  /* 0x0000000d030d7224 */ /* 0x040fe400078e020c */
[----:B------:R-:W-:Y:S01]  /*d570*/  IMAD R3, R3, R11, R0 ;  /* 0x0000000b03037224 */ /* 0x000fe200078e0200 */
[----:B------:R-:W-:Y:S01]  /*d580*/  IADD3 R0, P1, R14, UR6, RZ ;  /* 0x000000060e007c10 */ /* 0x000fe2000ff3e0ff */
[----:B------:R-:W-:Y:S01]  /*d590*/  UMOV UR4, 0xffffffff ;  /* 0xffffffff00047882 */ /* 0x000fe20000000000 */
[----:B------:R-:W-:Y:S02]  /*d5a0*/  IADD3.X R9, R9, UR5, R13, P0, !PT ;  /* 0x0000000509097c10 */ /* 0x000fe400087fe40d */
[----:B------:R-:W-:Y:S01]  /*d5b0*/  IADD3.X R3, R15, UR7, R3, P1, !PT ;  /* 0x000000070f037c10 */ /* 0x000fe20008ffe403 */
[----:B--2---:R-:W-:Y:S08]  /*d5c0*/  BRA.DIV UR4, `(.L_x_1336) ;  /* 0x0000018a046c7947 */ /* 0x004ff0000b800000 */
.L_x_1660:
[----:B------:R-:W-:-:S03]  /*d5d0*/  UMOV UR4, 0xffffffff ;  /* 0xffffffff00047882 */ /* 0x000fc60000000000 */
[----:B------:R-:W-:Y:S05]  /*d5e0*/  BRA.DIV UR4, `(.L_x_1337) ;  /* 0x0000018a048c7947 */ /* 0x000fea000b800000 */
.L_x_1663:
[----:B------:R-:W-:-:S03]  /*d5f0*/  UMOV UR4, 0xffffffff ;  /* 0xffffffff00047882 */ /* 0x000fc60000000000 */
[----:B------:R-:W-:Y:S05]  /*d600*/  BRA.DIV UR4, `(.L_x_1338) ;  /* 0x0000018a04ac7947 */ /* 0x000fea000b800000 */
.L_x_1666:
[----:B------:R-:W-:-:S03]  /*d610*/  UMOV UR4, 0xffffffff ;  /* 0xffffffff00047882 */ /* 0x000fc60000000000 */
[----:B------:R-:W-:Y:S05]  /*d620*/  BRA.DIV UR4, `(.L_x_1339) ;  /* 0x0000018a04cc7947 */ /* 0x000fea000b800000 */
.L_x_1669:
[----:B------:R-:W-:-:S03]  /*d630*/  UMOV UR4, 0xffffffff ;  /* 0xffffffff00047882 */ /* 0x000fc60000000000 */
[----:B------:R-:W-:Y:S05]  /*d640*/  BRA.DIV UR4, `(.L_x_1340) ;  /* 0x0000018a04ec7947 */ /* 0x000fea000b800000 */
.L_x_1672:
[----:B------:R-:W-:-:S03]  /*d650*/  UMOV UR4, 0xffffffff ;  /* 0xffffffff00047882 */ /* 0x000fc60000000000 */
[----:B------:R-:W-:Y:S05]  /*d660*/  BRA.DIV UR4, `(.L_x_1341) ;  /* 0x0000018e040c7947 */ /* 0x000fea000b800000 */
.L_x_1675:
[----:B------:R-:W-:-:S03]  /*d670*/  UMOV UR4, 0xffffffff ;  /* 0xffffffff00047882 */ /* 0x000fc60000000000 */
[----:B------:R-:W-:Y:S05]  /*d680*/  BRA.DIV UR4, `(.L_x_1342) ;  /* 0x0000018e042c7947 */ /* 0x000fea000b800000 */
.L_x_1678:
[----:B------:R-:W-:-:S03]  /*d690*/  UMOV UR4, 0xffffffff ;  /* 0xffffffff00047882 */ /* 0x000fc60000000000 */
[----:B------:R-:W-:Y:S05]  /*d6a0*/  BRA.DIV UR4, `(.L_x_1343) ;  /* 0x0000018e044c7947 */ /* 0x000fea000b800000 */
.L_x_1681:
[----:B------:R-:W-:-:S03]  /*d6b0*/  UMOV UR4, 0xffffffff ;  /* 0xffffffff00047882 */ /* 0x000fc60000000000 */
[----:B------:R-:W-:Y:S05]  /*d6c0*/  BRA.DIV UR4, `(.L_x_1344) ;  /* 0x0000018e046c7947 */ /* 0x000fea000b800000 */
.L_x_1684:
[----:B------:R-:W-:-:S03]  /*d6d0*/  UMOV UR4, 0xffffffff ;  /* 0xffffffff00047882 */ /* 0x000fc60000000000 */
[----:B------:R-:W-:Y:S05]  /*d6e0*/  BRA.DIV UR4, `(.L_x_1345) ;  /* 0x0000018e048c7947 */ /* 0x000fea000b800000 */
.L_x_1687:
[----:B------:R-:W-:-:S03]  /*d6f0*/  UMOV UR4, 0xffffffff ;  /* 0xffffffff00047882 */ /* 0x000fc60000000000 */
[----:B------:R-:W-:Y:S05]  /*d700*/  BRA.DIV UR4, `(.L_x_1346) ;  /* 0x0000018e04ac7947 */ /* 0x000fea000b800000 */
.L_x_1690:
[----:B------:R-:W-:-:S03]  /*d710*/  UMOV UR4, 0xffffffff ;  /* 0xffffffff00047882 */ /* 0x000fc60000000000 */
[----:B------:R-:W-:Y:S05]  /*d720*/  BRA.DIV UR4, `(.L_x_1347) ;  /* 0x0000018e04cc7947 */ /* 0x000fea000b800000 */
.L_x_1693:
[----:B------:R-:W-:-:S03]  /*d730*/  UMOV UR4, 0xffffffff ;  /* 0xffffffff00047882 */ /* 0x000fc60000000000 */
[----:B------:R-:W-:Y:S05]  /*d740*/  BRA.DIV UR4, `(.L_x_1348) ;  /* 0x0000018e04ec7947 */ /* 0x000fea000b800000 */
.L_x_1696:
[----:B------:R-:W-:-:S03]  /*d750*/  UMOV UR4, 0xffffffff ;  /* 0xffffffff00047882 */ /* 0x000fc60000000000 */
[----:B------:R-:W-:Y:S05]  /*d760*/  BRA.DIV UR4, `(.L_x_1349) ;  /* 0x00000192040c7947 */ /* 0x000fea000b800000 */
.L_x_1699:
[----:B------:R-:W-:-:S03]  /*d770*/  UMOV UR4, 0xffffffff ;  /* 0xffffffff00047882 */ /* 0x000fc60000000000 */
[----:B------:R-:W-:Y:S05]  /*d780*/  BRA.DIV UR4, `(.L_x_1350) ;  /* 0x00000192042c7947 */ /* 0x000fea000b800000 */
.L_x_1702:
[----:B------:R-:W-:-:S03]  /*d790*/  UMOV UR4, 0xffffffff ;  /* 0xffffffff00047882 */ /* 0x000fc60000000000 */
[----:B------:R-:W-:Y:S05]  /*d7a0*/  BRA.DIV UR4, `(.L_x_1351) ;  /* 0x00000192044c7947 */ /* 0x000fea000b800000 */
.L_x_1705:
[----:B------:R-:W-:Y:S01]  /*d7b0*/  ULEA.HI UR4, UR43, UR43, URZ, 0x1 ;  /* 0x0000002b2b047291 */ /* 0x000fe2000f8f083f */
[----:B------:R-:W-:Y:S01]  /*d7c0*/  ISETP.GE.AND P0, PT, R192, R21, PT ;  /* 0x00000015c000720c */ /* 0x000fe20003f06270 */
[----:B------:R-:W-:Y:S02]  /*d7d0*/  BSSY B1, `(.L_x_1352) ;  /* 0x000000b000017945 */ /* 0x000fe40003800000 */
[----:B------:R-:W-:Y:S01]  /*d7e0*/  ULOP3.LUT UR4, UR4, 0xfffffffe, URZ, 0xc0, !UPT ;  /* 0xfffffffe04047892 */ /* 0x000fe2000f8ec03f */
[-C--:B------:R-:W-:Y:S02]  /*d7f0*/  ISETP.GE.OR P3, PT, R18, R74.reuse, P0 ;  /* 0x0000004a1200720c */ /* 0x080fe40000766670 */
[-C--:B------:R-:W-:Y:S01]  /*d800*/  ISETP.GE.OR P2, PT, R195, R74.reuse, P0 ;  /* 0x0000004ac300720c */ /* 0x080fe20000746670 */
[----:B------:R-:W-:Y:S01]  /*d810*/  UIADD3 UR4, UR43, -UR4, URZ ;  /* 0x800000042b047290 */ /* 0x000fe2000fffe03f */
[-C--:B------:R-:W-:Y:S02]  /*d820*/  ISETP.GE.OR P1, PT, R222, R74.reuse, P0 ;  /* 0x0000004ade00720c */ /* 0x080fe40000726670 */
[----:B------:R-:W-:-:S03]  /*d830*/  ISETP.GE.OR P0, PT, R221, R74, P0 ;  /* 0x0000004add00720c */ /* 0x000fc60000706670 */
[----:B------:R-:W-:-:S05]  /*d840*/  IMAD.U32 R3, RZ, RZ, UR4 ;  /* 0x00000004ff037e24 */ /* 0x000fca000f8e00ff */
[----:B------:R-:W-:-:S04]  /*d850*/  SHF.L.U32 R3, R3, 0x1f, RZ ;  /* 0x0000001f03037819 */ /* 0x000fc800000006ff */
[----:B------:R-:W1:Y:S02]  /*d860*/  SYNCS.PHASECHK.TRANS64.TRYWAIT P4, [R16+URZ+0x28400], R3 ;  /* 0x02840003100075a7 */ /* 0x000e64000808017f */
[----:B-1----:R-:W-:Y:S05]  /*d870*/  @!P4 BRA `(.L_x_1353) ;  /* 0x000001900040c947 */ /* 0x002fea0003800000 */
.L_x_1706:
[----:B------:R-:W-:Y:S05]  /*d880*/  BSYNC B1 ;  /* 0x0000000000017941 */ /* 0x000fea0003800000 */
.L_x_1352:
[----:B------:R-:W-:Y:S04]  /*d890*/  BSSY B1, `(.L_x_1354) ;  /* 0x0000100000017945 */ /* 0x000fe80003800000 */
[----:B------:R-:W-:Y:S05]  /*d8a0*/  @P3 BRA `(.L_x_1355) ;  /* 0x0000000c00f83947 */ /* 0x000fea0003800000 */
[----:B-----5:R-:W-:Y:S02]  /*d8b0*/  SHF.R.U32.HI R0, RZ, 0x8, R4 ;  /* 0x00000008ff007819 */ /* 0x020fe40000011604 */
[----:B-1----:R-:W-:Y:S02]  /*d8c0*/  LOP3.LUT R3, R4, 0xff, RZ, 0xc0, !PT ;  /* 0x000000ff04037812 */ /* 0x002fe400078ec0ff */
[----:B------:R-:W-:Y:S02]  /*d8d0*/  LOP3.LUT R8, R0, 0xff, RZ, 0xc0, !PT ;  /* 0x000000ff00087812 */ /* 0x000fe400078ec0ff */
[----:B------:R-:W-:Y:S02]  /*d8e0*/  LEA.HI R0, R21, R218, RZ, 0x1c ;  /* 0x000000da15007211 */ /* 0x000fe400078fe0ff */
[----:B------:R-:W-:Y:S02]  /*d8f0*/  PRMT R20, R8, 0x7604, R3 ;  /* 0x0000760408147816 */ /* 0x000fe40000000003 */
[----:B------:R-:W-:-:S02]  /*d900*/  SHF.R.S32.HI R3, RZ, 0x1f, R0 ;  /* 0x0000001fff037819 */ /* 0x000fc40000011400 */
[----:B------:R-:W-:Y:S02]  /*d910*/  SHF.R.U32.HI R13, RZ, 0x8, R24 ;  /* 0x00000008ff0d7819 */ /* 0x000fe40000011618 */
[----:B------:R-:W-:Y:S01]  /*d920*/  LEA.HI R8, R3, R0, RZ, 0x3 ;  /* 0x0000000003087211 */ /* 0x000fe200078f18ff */
[----:B------:R-:W-:Y:S01]  /*d930*/  IMAD.SHL.U32 R0, R0, 0x10, RZ ;  /* 0x0000001000007824 */ /* 0x000fe200078e00ff */
[----:B------:R-:W-:Y:S02]  /*d940*/  SHF.R.U32.HI R10, RZ, 0x8, R5 ;  /* 0x00000008ff0a7819 */ /* 0x000fe40000011605 */
[----:B------:R-:W-:Y:S01]  /*d950*/  SHF.R.U32.HI R14, RZ, 0x8, R7 ;  /* 0x00000008ff0e7819 */ /* 0x000fe20000011607 */
[----:B------:R-:W-:Y:S01]  /*d960*/  IMAD.SHL.U32 R8, R8, 0x800, RZ ;  /* 0x0000080008087824 */ /* 0x000fe200078e00ff */
[----:B------:R-:W-:Y:S02]  /*d970*/  LOP3.LUT R12, R24, 0xff, RZ, 0xc0, !PT ;  /* 0x000000ff180c7812 */ /* 0x000fe400078ec0ff */
[----:B------:R-:W-:-:S02]  /*d980*/  LOP3.LUT R13, R13, 0xff, RZ, 0xc0, !PT ;  /* 0x000000ff0d0d7812 */ /* 0x000fc400078ec0ff */
[----:B------:R-:W-:Y:S02]  /*d990*/  LOP3.LUT R3, R209, 0x70, R0, 0xf8, !PT ;  /* 0x00000070d1037812 */ /* 0x000fe400078ef800 */
[----:B------:R-:W-:Y:S02]  /*d9a0*/  LOP3.LUT R9, R5, 0xff, RZ, 0xc0, !PT ;  /* 0x000000ff05097812 */ /* 0x000fe400078ec0ff */
[----:B------:R-:W-:Y:S02]  /*d9b0*/  LOP3.LUT R10, R10, 0xff, RZ, 0xc0, !PT ;  /* 0x000000ff0a0a7812 */ /* 0x000fe400078ec0ff */
[----:B------:R-:W-:Y:S02]  /*d9c0*/  LOP3.LUT R11, R7, 0xff, RZ, 0xc0, !PT ;  /* 0x000000ff070b7812 */ /* 0x000fe400078ec0ff */
[----:B------:R-:W-:Y:S02]  /*d9d0*/  LOP3.LUT R0, R14, 0xff, RZ, 0xc0, !PT ;  /* 0x000000ff0e007812 */ /* 0x000fe400078ec0ff */
[----:B------:R-:W-:-:S02]  /*d9e0*/  PRMT R61, R13, 0x7604, R12 ;  /* 0x000076040d3d7816 */ /* 0x000fc4000000000c */
[----:B------:R-:W-:Y:S02]  /*d9f0*/  LOP3.LUT R3, R3, R212, RZ, 0x3c, !PT ;  /* 0x000000d403037212 */ /* 0x000fe400078e3cff */
[----:B------:R-:W-:Y:S02]  /*da00*/  LOP3.LUT R8, R8, 0xffffc000, RZ, 0xc0, !PT ;  /* 0xffffc00008087812 */ /* 0x000fe400078ec0ff */
[----:B------:R-:W-:Y:S02]  /*da10*/  SHF.R.U32.HI R13, RZ, 0x8, R25 ;  /* 0x00000008ff0d7819 */ /* 0x000fe40000011619 */
[----:B------:R-:W-:Y:S02]  /*da20*/  PRMT R54, R10, 0x7604, R9 ;  /* 0x000076040a367816 */ /* 0x000fe40000000009 */
[----:B------:R-:W-:Y:S02]  /*da30*/  SHF.R.U32.HI R10, RZ, 0x8, R6 ;  /* 0x00000008ff0a7819 */ /* 0x000fe40000011606 */
[----:B------:R-:W-:-:S02]  /*da40*/  PRMT R60, R0, 0x7604, R11 ;  /* 0x00007604003c7816 */ /* 0x000fc4000000000b */
[----:B------:R-:W-:Y:S02]  /*da50*/  SHF.R.U32.HI R14, RZ, 0x8, R26 ;  /* 0x00000008ff0e7819 */ /* 0x000fe4000001161a */
[----:B------:R-:W-:Y:S02]  /*da60*/  IADD3 R3, R3, R8, R213 ;  /* 0x0000000803037210 */ /* 0x000fe40007ffe0d5 */
[----:B------:R-:W-:Y:S02]  /*da70*/  LOP3.LUT R0, R25, 0xff, RZ, 0xc0, !PT ;  /* 0x000000ff19007812 */ /* 0x000fe400078ec0ff */
[----:B------:R-:W-:Y:S02]  /*da80*/  LOP3.LUT R13, R13, 0xff, RZ, 0xc0, !PT ;  /* 0x000000ff0d0d7812 */ /* 0x000fe400078ec0ff */
[----:B------:R-:W-:Y:S02]  /*da90*/  SHF.R.U32.HI R53, RZ, 0x8, R27 ;  /* 0x00000008ff357819 */ /* 0x000fe4000001161b */
[----:B------:R-:W-:-:S02]  /*daa0*/  LOP3.LUT R9, R6, 0xff, RZ, 0xc0, !PT ;  /* 0x000000ff06097812 */ /* 0x000fc400078ec0ff */
[----:B------:R-:W-:Y:S02]  /*dab0*/  LOP3.LUT R10, R10, 0xff, RZ, 0xc0, !PT ;  /* 0x000000ff0a0a7812 */ /* 0x000fe400078ec0ff */
[----:B------:R-:W-:Y:S02]  /*dac0*/  LOP3.LUT R15, R14, 0xff, RZ, 0xc0, !PT ;  /* 0x000000ff0e0f7812 */ /* 0x000fe400078ec0ff */
[----:B------:R-:W-:Y:S02]  /*dad0*/  LOP3.LUT R12, R26, 0xff, RZ, 0xc0, !PT ;  /* 0x000000ff1a0c7812 */ /* 0x000fe400078ec0ff */
[----:B------:R-:W-:Y:S02]  /*dae0*/  LOP3.LUT R14, R27, 0xff, RZ, 0xc0, !PT ;  /* 0x000000ff1b0e7812 */ /* 0x000fe400078ec0ff */
[----:B------:R-:W-:Y:S01]  /*daf0*/  PRMT R65, R13, 0x7604, R0 ;  /* 0x000076040d417816 */ /* 0x000fe20000000000 */
[----:B------:R-:W-:Y:S01]  /*db00*/  IMAD.IADD R0, R16, 0x1, R3 ;  /* 0x0000000110007824 */ /* 0x000fe200078e0203 */
[----:B------:R-:W-:-:S02]  /*db10*/  LOP3.LUT R53, R53, 0xff, RZ, 0xc0, !PT ;  /* 0x000000ff35357812 */ /* 0x000fc400078ec0ff */
[----:B------:R-:W-:Y:S02]  /*db20*/  PRMT R58, R10, 0x7604, R9 ;  /* 0x000076040a3a7816 */ /* 0x000fe40000000009 */
[----:B------:R-:W1:Y:S01]  /*db30*/  LDS.128 R8, [R214+0x18000] ;  /* 0x01800000d6087984 */ /* 0x000e620000000c00 */
[----:B------:R-:W-:Y:S02]  /*db40*/  PRMT R67, R15, 0x7604, R12 ;  /* 0x000076040f437816 */ /* 0x000fe4000000000c */
[----:B------:R-:W-:Y:S02]  /*db50*/  PRMT R69, R53, 0x7604, R14 ;  /* 0x0000760435457816 */ /* 0x000fe4000000000e */
[----:B------:R-:W2:Y:S01]  /*db60*/  LDS.128 R12, [R0+0x18000] ;  /* 0x01800000000c7984 */ /* 0x000ea20000000c00 */
[----:B------:R-:W-:Y:S02]  /*db70*/  SHF.R.U32.HI R53, RZ, 0x10, R5 ;  /* 0x00000010ff357819 */ /* 0x000fe40000011605 */
[----:B------:R-:W-:-:S02]  /*db80*/  SHF.R.U32.HI R59, RZ, 0x10, R7 ;  /* 0x00000010ff3b7819 */ /* 0x000fc40000011607 */
[----:B------:R-:W-:Y:S02]  /*db90*/  SHF.R.U32.HI R55, RZ, 0x10, R6 ;  /* 0x00000010ff377819 */ /* 0x000fe40000011606 */
[----:B------:R-:W-:Y:S02]  /*dba0*/  SHF.R.U32.HI R3, RZ, 0x10, R4 ;  /* 0x00000010ff037819 */ /* 0x000fe40000011604 */
[----:B------:R-:W-:Y:S02]  /*dbb0*/  LOP3.LUT R53, R53, 0xff, RZ, 0xc0, !PT ;  /* 0x000000ff35357812 */ /* 0x000fe400078ec0ff */
[----:B------:R-:W-:Y:S02]  /*dbc0*/  LOP3.LUT R59, R59, 0xff, RZ, 0xc0, !PT ;  /* 0x000000ff3b3b7812 */ /* 0x000fe400078ec0ff */
[----:B------:R-:W-:Y:S02]  /*dbd0*/  LOP3.LUT R55, R55, 0xff, RZ, 0xc0, !PT ;  /* 0x000000ff37377812 */ /* 0x000fe400078ec0ff */
[----:B------:R-:W-:-:S02]  /*dbe0*/  LOP3.LUT R3, R3, 0xff, RZ, 0xc0, !PT ;  /* 0x000000ff03037812 */ /* 0x000fc400078ec0ff */
[----:B------:R-:W-:Y:S02]  /*dbf0*/  PRMT R53, R53, 0x7054, R54 ;  /* 0x0000705435357816 */ /* 0x000fe40000000036 */
[----:B------:R-:W-:Y:S02]  /*dc00*/  PRMT R59, R59, 0x7054, R60 ;  /* 0x000070543b3b7816 */ /* 0x000fe4000000003c */
[----:B------:R-:W-:Y:S02]  /*dc10*/  SHF.R.U32.HI R54, RZ, 0x10, R25 ;  /* 0x00000010ff367819 */ /* 0x000fe40000011619 */
[----:B------:R-:W-:Y:S02]  /*dc20*/  SHF.R.U32.HI R60, RZ, 0x10, R27 ;  /* 0x00000010ff3c7819 */ /* 0x000fe4000001161b */
[----:B------:R-:W-:Y:S02]  /*dc30*/  PRMT R55, R55, 0x7054, R58 ;  /* 0x0000705437377816 */ /* 0x000fe4000000003a */
[----:B------:R-:W-:-:S02]  /*dc40*/  PRMT R3, R3, 0x7054, R20 ;  /* 0x0000705403037816 */ /* 0x000fc40000000014 */
        /* <DEDUP_REMOVED lines=8> */
[----:B------:R-:W-:Y:S02]  /*dcd0*/  PRMT R67, R58, 0x7054, R67 ;  /* 0x000070543a437816 */ /* 0x000fe40000000043 */
[----:B------:R-:W-:Y:S02]  /*dce0*/  PRMT R63, R20, 0x7054, R61 ;  /* 0x00007054143f7816 */ /* 0x000fe4000000003d */
[----:B------:R-:W-:Y:S02]  /*dcf0*/  LOP3.LUT R65, R65, 0xff000000, R25, 0xf8, !PT ;  /* 0xff00000041417812 */ /* 0x000fe400078ef819 */
[----:B------:R-:W-:-:S02]  /*dd00*/  LOP3.LUT R60, R3, 0xff000000, R4, 0xf8, !PT ;  /* 0xff000000033c7812 */ /* 0x000fc400078ef804 */
[----:B------:R-:W-:Y:S02]  /*dd10*/  LOP3.LUT R61, R53, 0xff000000, R5, 0xf8, !PT ;  /* 0xff000000353d7812 */ /* 0x000fe400078ef805 */
[----:B------:R-:W-:Y:S02]  /*dd20*/  LOP3.LUT R70, R69, 0xff000000, R27, 0xf8, !PT ;  /* 0xff00000045467812 */ /* 0x000fe400078ef81b */
[----:B------:R-:W-:Y:S02]  /*dd30*/  LOP3.LUT R4, R55, 0xff000000, R6, 0xf8, !PT ;  /* 0xff00000037047812 */ /* 0x000fe400078ef806 */
[-C--:B-1----:R-:W-:Y:S02]  /*dd40*/  F2FP.F16.E4M3.UNPACK_B R27, R11.reuse ;  /* 0x0000000bff1b723e */ /* 0x082fe400020006ff */
[----:B------:R-:W-:Y:S02]  /*dd50*/  F2FP.F16.E4M3.UNPACK_B R53, R11.H1 ;  /* 0x0000000bff35723e */ /* 0x000fe400030006ff */
[----:B------:R-:W-:-:S02]  /*dd60*/  LOP3.LUT R6, R67, 0xff000000, R26, 0xf8, !PT ;  /* 0xff00000043067812 */ /* 0x000fc400078ef81a */
[-C--:B------:R-:W-:Y:S02]  /*dd70*/  F2FP.F16.E4M3.UNPACK_B R11, R8.reuse ;  /* 0x00000008ff0b723e */ /* 0x080fe400020006ff */
[----:B------:R-:W-:Y:S02]  /*dd80*/  F2FP.F16.E4M3.UNPACK_B R20, R8.H1 ;  /* 0x00000008ff14723e */ /* 0x000fe400030006ff */
[----:B------:R-:W-:Y:S02]  /*dd90*/  F2FP.F16.E4M3.UNPACK_B R67, R65 ;  /* 0x00000041ff43723e */ /* 0x000fe400020006ff */
[----:B--2---:R-:W-:Y:S02]  /*dda0*/  F2FP.F16.E4M3.UNPACK_B R8, R13 ;  /* 0x0000000dff08723e */ /* 0x004fe400020006ff */
[----:B------:R-:W-:Y:S01]  /*ddb0*/  F2FP.F16.E4M3.UNPACK_B R62, R61 ;  /* 0x0000003dff3e723e */ /* 0x000fe200020006ff */
[--C-:B------:R-:W-:Y:S01]  /*ddc0*/  HADD2.F32 R68, -RZ, R67.reuse.H0_H0 ;  /* 0x20000043ff447230 */ /* 0x100fe20000004100 */
[----:B------:R-:W-:Y:S01]  /*ddd0*/  LOP3.LUT R66, R63, 0xff000000, R24, 0xf8, !PT ;  /* 0xff0000003f427812 */ /* 0x000fe200078ef818 */
[--C-:B------:R-:W-:Y:S01]  /*dde0*/  HADD2.F32 R5, -RZ, R8.reuse.H0_H0 ;  /* 0x20000008ff057230 */ /* 0x100fe20000004100 */
[----:B------:R-:W-:Y:S01]  /*ddf0*/  F2FP.F16.E4M3.UNPACK_B R24, R9 ;  /* 0x00000009ff18723e */ /* 0x000fe200020006ff */
[----:B------:R-:W-:Y:S01]  /*de00*/  HADD2.F32 R67, -RZ, R67.H1_H1 ;  /* 0x30000043ff437230 */ /* 0x000fe20000004100 */
[-C--:B------:R-:W-:Y:S01]  /*de10*/  F2FP.F16.E4M3.UNPACK_B R3, R10.reuse ;  /* 0x0000000aff03723e */ /* 0x080fe200020006ff */
[----:B------:R-:W-:Y:S01]  /*de20*/  HADD2.F32 R8, -RZ, R8.H1_H1 ;  /* 0x30000008ff087230 */ /* 0x000fe20000004100 */
[----:B------:R-:W-:Y:S01]  /*de30*/  F2FP.F16.E4M3.UNPACK_B R26, R10.H1 ;  /* 0x0000000aff1a723e */ /* 0x000fe200030006ff */
[----:B------:R-:W-:Y:S01]  /*de40*/  HADD2.F32 R10, -RZ, R62.H0_H0 ;  /* 0x2000003eff0a7230 */ /* 0x000fe20000004100 */
[----:B------:R-:W-:-:S02]  /*de50*/  LOP3.LUT R64, R59, 0xff000000, R7, 0xf8, !PT ;  /* 0xff0000003b407812 */ /* 0x000fc400078ef807 */
[----:B------:R-:W-:Y:S01]  /*de60*/  F2FP.F16.E4M3.UNPACK_B R25, R9.H1 ;  /* 0x00000009ff19723e */ /* 0x000fe200030006ff */
[--C-:B------:R-:W-:Y:S01]  /*de70*/  HADD2.F32 R9, -RZ, R24.reuse.H0_H0 ;  /* 0x20000018ff097230 */ /* 0x100fe20000004100 */
[----:B------:R-:W-:Y:S01]  /*de80*/  F2FP.F16.E4M3.UNPACK_B R54, R13.H1 ;  /* 0x0000000dff36723e */ /* 0x000fe200030006ff */
[C---:B------:R-:W-:Y:S01]  /*de90*/  FMUL.FTZ R63, R5.reuse, R10 ;  /* 0x0000000a053f7220 */ /* 0x040fe20000410000 */
[-C--:B------:R-:W-:Y:S01]  /*dea0*/  F2FP.F16.E4M3.UNPACK_B R58, R15.reuse ;  /* 0x0000000fff3a723e */ /* 0x080fe200020006ff */
[----:B------:R-:W-:Y:S01]  /*deb0*/  HADD2.F32 R24, -RZ, R24.H1_H1 ;  /* 0x30000018ff187230 */ /* 0x000fe20000004100 */
[----:B------:R-:W-:Y:S01]  /*dec0*/  F2FP.F16.E4M3.UNPACK_B R59, R15.H1 ;  /* 0x0000000fff3b723e */ /* 0x000fe200030006ff */
[----:B------:R-:W-:Y:S01]  /*ded0*/  FMUL.FTZ R71, R8, R67 ;  /* 0x0000004308477220 */ /* 0x000fe20000410000 */
[-C--:B------:R-:W-:Y:S02]  /*dee0*/  F2FP.F16.E4M3.UNPACK_B R13, R12.reuse ;  /* 0x0000000cff0d723e */ /* 0x080fe400020006ff */
[----:B------:R-:W-:Y:S01]  /*def0*/  F2FP.F16.E4M3.UNPACK_B R15, R12.H1 ;  /* 0x0000000cff0f723e */ /* 0x000fe200030006ff */
[----:B------:R-:W-:Y:S01]  /*df00*/  FMUL.FTZ R12, R5, R68 ;  /* 0x00000044050c7220 */ /* 0x000fe20000410000 */
[----:B------:R-:W-:-:S02]  /*df10*/  F2FP.F16.E4M3.UNPACK_B R7, R14 ;  /* 0x0000000eff07723e */ /* 0x000fc400020006ff */
[----:B------:R-:W-:Y:S01]  /*df20*/  F2FP.F16.E4M3.UNPACK_B R55, R14.H1 ;  /* 0x0000000eff37723e */ /* 0x000fe200030006ff */
[C---:B------:R-:W-:Y:S01]  /*df30*/  FFMA.FTZ R5, R9.reuse, R10, -R12 ;  /* 0x0000000a09057223 */ /* 0x040fe2000001080c */
[----:B------:R-:W-:Y:S01]  /*df40*/  F2FP.F16.E4M3.UNPACK_B R14, R65.H1 ;  /* 0x00000041ff0e723e */ /* 0x000fe200030006ff */
[----:B------:R-:W-:Y:S01]  /*df50*/  FFMA.FTZ R9, R9, R68, R63 ;  /* 0x0000004409097223 */ /* 0x000fe2000001003f */
[----:B------:R-:W-:Y:S01]  /*df60*/  F2FP.F16.E4M3.UNPACK_B R61, R61.H1 ;  /* 0x0000003dff3d723e */ /* 0x000fe200030006ff */
[----:B------:R-:W-:Y:S02]  /*df70*/  HADD2.F32 R10, -RZ, R54.H0_H0 ;  /* 0x20000036ff0a7230 */ /* 0x000fe40000004100 */
[----:B------:R-:W-:Y:S02]  /*df80*/  HADD2.F32 R69, -RZ, R14.H0_H0 ;  /* 0x2000000eff457230 */ /* 0x000fe40000004100 */
[----:B------:R-:W-:Y:S02]  /*df90*/  HADD2.F32 R63, -RZ, R62.H1_H1 ;  /* 0x3000003eff3f7230 */ /* 0x000fe40000004100 */
[----:B------:R-:W-:-:S02]  /*dfa0*/  HADD2.F32 R65, -RZ, R61.H0_H0 ;  /* 0x2000003dff417230 */ /* 0x000fc40000004100 */
[----:B------:R-:W-:Y:S01]  /*dfb0*/  FMUL.FTZ R73, R10, R69 ;  /* 0x000000450a497220 */ /* 0x000fe20000410000 */
[----:B------:R-:W-:Y:S02]  /*dfc0*/  HADD2.F32 R12, -RZ, R25.H0_H0 ;  /* 0x20000019ff0c7230 */ /* 0x000fe40000004100 */
[-C--:B------:R-:W-:Y:S01]  /*dfd0*/  FMUL.FTZ R62, R8, R63.reuse ;  /* 0x0000003f083e7220 */ /* 0x080fe20000410000 */
[----:B------:R-:W-:Y:S01]  /*dfe0*/  FFMA.FTZ R8, R24, R63, -R71 ;  /* 0x0000003f18087223 */ /* 0x000fe20000010847 */
[-C--:B------:R-:W-:Y:S01]  /*dff0*/  FMUL.FTZ R68, R10, R65.reuse ;  /* 0x000000410a447220 */ /* 0x080fe20000410000 */
[----:B------:R-:W-:Y:S02]  /*e000*/  HADD2.F32 R54, -RZ, R54.H1_H1 ;  /* 0x30000036ff367230 */ /* 0x000fe40000004100 */
[----:B------:R-:W-:Y:S01]  /*e010*/  FFMA.FTZ R73, R12, R65, -R73 ;  /* 0x000000410c497223 */ /* 0x000fe20000010849 */
[----:B------:R-:W-:Y:S01]  /*e020*/  FFMA.FTZ R10, R24, R67, R62 ;  /* 0x00000043180a7223 */ /* 0x000fe2000001003e */
[----:B------:R-:W-:Y:S01]  /*e030*/  F2FP.F16.E4M3.UNPACK_B R65, R70 ;  /* 0x00000046ff41723e */ /* 0x000fe200020006ff */
[----:B------:R-:W-:Y:S01]  /*e040*/  HADD2.F32 R62, -RZ, R14.H1_H1 ;  /* 0x3000000eff3e7230 */ /* 0x000fe20000004100 */
[----:B------:R-:W-:Y:S01]  /*e050*/  F2FP.F16.E4M3.UNPACK_B R24, R64 ;  /* 0x00000040ff18723e */ /* 0x000fe200020006ff */
[----:B------:R-:W-:-:S02]  /*e060*/  HADD2.F32 R14, -RZ, R58.H0_H0 ;  /* 0x2000003aff0e7230 */ /* 0x000fc40000004100 */
[----:B------:R-:W-:Y:S01]  /*e070*/  FFMA.FTZ R68, R12, R69, R68 ;  /* 0x000000450c447223 */ /* 0x000fe20000010044 */
[----:B------:R-:W-:Y:S02]  /*e080*/  HADD2.F32 R67, -RZ, R65.H0_H0 ;  /* 0x20000041ff437230 */ /* 0x000fe40000004100 */
[----:B------:R-:W-:Y:S01]  /*e090*/  FMUL.FTZ R72, R54, R62 ;  /* 0x0000003e36487220 */ /* 0x000fe20000410000 */
[----:B------:R-:W-:Y:S01]  /*e0a0*/  HADD2.F32 R63, -RZ, R24.H0_H0 ;  /* 0x20000018ff3f7230 */ /* 0x000fe20000004100 */
[----:B------:R-:W-:Y:S01]  /*e0b0*/  F2FP.F16.E4M3.UNPACK_B R70, R70.H1 ;  /* 0x00000046ff46723e */ /* 0x000fe200030006ff */
[----:B------:R-:W-:Y:S02]  /*e0c0*/  HADD2.F32 R61, -RZ, R61.H1_H1 ;  /* 0x3000003dff3d7230 */ /* 0x000fe40000004100 */
[C---:B------:R-:W-:Y:S01]  /*e0d0*/  FMUL.FTZ R71, R14.reuse, R67 ;  /* 0x000000430e477220 */ /* 0x040fe20000410000 */
[----:B------:R-:W-:Y:S02]  /*e0e0*/  HADD2.F32 R25, -RZ, R25.H1_H1 ;  /* 0x30000019ff197230 */ /* 0x000fe40000004100 */
[----:B------:R-:W-:Y:S01]  /*e0f0*/  FMUL.FTZ R14, R14, R63 ;  /* 0x0000003f0e0e7220 */ /* 0x000fe20000410000 */
[----:B------:R-:W-:-:S02]  /*e100*/  HADD2.F32 R12, -RZ, R27.H0_H0 ;  /* 0x2000001bff0c7230 */ /* 0x000fc40000004100 */
[-C--:B------:R-:W-:Y:S01]  /*e110*/  FMUL.FTZ R69, R54, R61.reuse ;  /* 0x0000003d36457220 */ /* 0x080fe20000410000 */
[----:B------:R-:W-:Y:S01]  /*e120*/  HADD2.F32 R65, -RZ, R65.H1_H1 ;  /* 0x30000041ff417230 */ /* 0x000fe20000004100 */
[----:B------:R-:W-:Y:S01]  /*e130*/  F2FP.F16.E4M3.UNPACK_B R64, R64.H1 ;  /* 0x00000040ff40723e */ /* 0x000fe200030006ff */
[----:B------:R-:W-:Y:S02]  /*e140*/  HADD2.F32 R58, -RZ, R58.H1_H1 ;  /* 0x3000003aff3a7230 */ /* 0x000fe40000004100 */
[C---:B------:R-:W-:Y:S01]  /*e150*/  FFMA.FTZ R72, R25.reuse, R61, -R72 ;  /* 0x0000003d19487223 */ /* 0x040fe20000010848 */
[----:B------:R-:W-:Y:S02]  /*e160*/  HADD2.F32 R24, -RZ, R24.H1_H1 ;  /* 0x30000018ff187230 */ /* 0x000fe40000004100 */
[----:B------:R-:W-:Y:S01]  /*e170*/  FFMA.FTZ R67, R12, R67, R14 ;  /* 0x000000430c437223 */ /* 0x000fe2000001000e */
[----:B------:R-:W-:Y:S01]  /*e180*/  FFMA.FTZ R69, R25, R62, R69 ;  /* 0x0000003e19457223 */ /* 0x000fe20000010045 */
[----:B------:R-:W-:-:S02]  /*e190*/  HADD2.F32 R27, -RZ, R27.H1_H1 ;  /* 0x3000001bff1b7230 */ /* 0x000fc40000004100 */
[C---:B------:R-:W-:Y:S01]  /*e1a0*/  FMUL.FTZ R54, R58.reuse, R65 ;  /* 0x000000413a367220 */ /* 0x040fe20000410000 */
[----:B------:R-:W-:Y:S02]  /*e1b0*/  HADD2.F32 R61, -RZ, R70.H0_H0 ;  /* 0x20000046ff3d7230 */ /* 0x000fe40000004100 */
[-C--:B------:R-:W-:Y:S01]  /*e1c0*/  FMUL.FTZ R58, R58, R24.reuse ;  /* 0x000000183a3a7220 */ /* 0x080fe20000410000 */
[----:B------:R-:W-:Y:S02]  /*e1d0*/  HADD2.F32 R14, -RZ, R59.H0_H0 ;  /* 0x2000003bff0e7230 */ /* 0x000fe40000004100 */
[----:B------:R-:W-:Y:S01]  /*e1e0*/  FFMA.FTZ R71, R12, R63, -R71 ;  /* 0x0000003f0c477223 */ /* 0x000fe20000010847 */
[----:B------:R-:W-:Y:S02]  /*e1f0*/  HADD2.F32 R25, -RZ, R64.H0_H0 ;  /* 0x20000040ff197230 */ /* 0x000fe40000004100 */
[----:B------:R-:W-:Y:S01]  /*e200*/  FFMA.FTZ R74, R27, R24, -R54 ;  /* 0x000000181b4a7223 */ /* 0x000fe20000010836 */
[----:B------:R-:W-:-:S02]  /*e210*/  HADD2.F32 R12, -RZ, R53.H0_H0 ;  /* 0x20000035ff0c7230 */ /* 0x000fc40000004100 */
[C---:B------:R-:W-:Y:S01]  /*e220*/  FMUL.FTZ R63, R14.reuse, R61 ;  /* 0x0000003d0e3f7220 */ /* 0x040fe20000410000 */
[----:B------:R-:W-:Y:S01]  /*e230*/  FFMA.FTZ R76, R27, R65, R58 ;  /* 0x000000411b4c7223 */ /* 0x000fe2000001003a */
[----:B------:R-:W-:Y:S01]  /*e240*/  FMUL.FTZ R14, R14, R25 ;  /* 0x000000190e0e7220 */ /* 0x000fe20000410000 */
[----:B------:R-:W-:Y:S01]  /*e250*/  F2FP.F16.E4M3.UNPACK_B R27, R66.H1 ;  /* 0x00000042ff1b723e */ /* 0x000fe200030006ff */
[----:B------:R-:W-:Y:S01]  /*e260*/  HADD2.F32 R64, -RZ, R64.H1_H1 ;  /* 0x30000040ff407230 */ /* 0x000fe20000004100 */
[----:B------:R-:W-:Y:S01]  /*e270*/  F2FP.F16.E4M3.UNPACK_B R24, R60.H1 ;  /* 0x0000003cff18723e */ /* 0x000fe200030006ff */
[C---:B------:R-:W-:Y:S01]  /*e280*/  FFMA.FTZ R75, R12.reuse, R61, R14 ;  /* 0x0000003d0c4b7223 */ /* 0x040fe2000001000e */
[----:B------:R-:W-:Y:S02]  /*e290*/  HADD2.F32 R70, -RZ, R70.H1_H1 ;  /* 0x30000046ff467230 */ /* 0x000fe40000004100 */
[----:B------:R-:W-:Y:S01]  /*e2a0*/  FFMA.FTZ R65, R12, R25, -R63 ;  /* 0x000000190c417223 */ /* 0x000fe2000001083f */
[----:B------:R-:W-:Y:S01]  /*e2b0*/  HADD2.F32 R59, -RZ, R59.H1_H1 ;  /* 0x3000003bff3b7230 */ /* 0x000fe20000004100 */
[----:B------:R-:W-:Y:S01]  /*e2c0*/  F2FP.F16.E4M3.UNPACK_B R66, R66 ;  /* 0x00000042ff42723e */ /* 0x000fe200020006ff */
[----:B------:R-:W-:Y:S01]  /*e2d0*/  HADD2.F32 R61, -RZ, R27.H0_H0 ;  /* 0x2000001bff3d7230 */ /* 0x000fe20000004100 */
[----:B------:R-:W-:Y:S01]  /*e2e0*/  F2FP.F16.E4M3.UNPACK_B R60, R60 ;  /* 0x0000003cff3c723e */ /* 0x000fe200020006ff */
[----:B------:R-:W-:-:S02]  /*e2f0*/  HADD2.F32 R14, -RZ, R15.H0_H0 ;  /* 0x2000000fff0e7230 */ /* 0x000fc40000004100 */
[C---:B------:R-:W-:Y:S01]  /*e300*/  FMUL.FTZ R54, R59.reuse, R70 ;  /* 0x000000463b367220 */ /* 0x040fe20000410000 */
[----:B------:R-:W-:Y:S02]  /*e310*/  HADD2.F32 R25, -RZ, R24.H0_H0 ;  /* 0x20000018ff197230 */ /* 0x000fe40000004100 */
[----:B------:R-:W-:Y:S01]  /*e320*/  FMUL.FTZ R63, R59, R64 ;  /* 0x000000403b3f7220 */ /* 0x000fe20000410000 */
[----:B------:R-:W-:Y:S02]  /*e330*/  HADD2.F32 R12, -RZ, R20.H0_H0 ;  /* 0x20000014ff0c7230 */ /* 0x000fe40000004100 */
[C---:B------:R-:W-:Y:S01]  /*e340*/  FMUL.FTZ R59, R14.reuse, R61 ;  /* 0x0000003d0e3b7220 */ /* 0x040fe20000410000 */
[----:B------:R-:W-:Y:S02]  /*e350*/  HADD2.F32 R15, -RZ, R15.H1_H1 ;  /* 0x3000000fff0f7230 */ /* 0x000fe40000004100 */
[----:B------:R-:W-:Y:S01]  /*e360*/  FMUL.FTZ R14, R14, R25 ;  /* 0x000000190e0e7220 */ /* 0x000fe20000410000 */
[----:B------:R-:W-:-:S02]  /*e370*/  HADD2.F32 R24, -RZ, R24.H1_H1 ;  /* 0x30000018ff187230 */ /* 0x000fc40000004100 */
[C---:B------:R-:W-:Y:S01]  /*e380*/  FFMA.FTZ R59, R12.reuse, R25, -R59 ;  /* 0x000000190c3b7223 */ /* 0x040fe2000001083b */
[----:B------:R-:W-:Y:S02]  /*e390*/  HADD2.F32 R53, -RZ, R53.H1_H1 ;  /* 0x30000035ff357230 */ /* 0x000fe40000004100 */
[----:B------:R-:W-:Y:S01]  /*e3a0*/  FFMA.FTZ R61, R12, R61, R14 ;  /* 0x0000003d0c3d7223 */ /* 0x000fe2000001000e */
[----:B------:R-:W-:Y:S02]  /*e3b0*/  HADD2.F32 R27, -RZ, R27.H1_H1 ;  /* 0x3000001bff1b7230 */ /* 0x000fe40000004100 */
[----:B------:R-:W-:Y:S01]  /*e3c0*/  FMUL.FTZ R12, R15, R24 ;  /* 0x000000180f0c7220 */ /* 0x000fe20000410000 */
[----:B------:R-:W-:Y:S02]  /*e3d0*/  HADD2.F32 R20, -RZ, R20.H1_H1 ;  /* 0x30000014ff147230 */ /* 0x000fe40000004100 */
[----:B------:R-:W-:Y:S01]  /*e3e0*/  FFMA.FTZ R64, R53, R64, -R54 ;  /* 0x0000004035407223 */ /* 0x000fe20000010836 */
[----:B------:R-:W-:-:S02]  /*e3f0*/  HADD2.F32 R25, -RZ, R66.H0_H0 ;  /* 0x20000042ff197230 */ /* 0x000fc40000004100 */
[----:B------:R-:W-:Y:S01]  /*e400*/  FFMA.FTZ R70, R53, R70, R63 ;  /* 0x0000004635467223 */ /* 0x000fe2000001003f */
[----:B------:R-:W-:Y:S02]  /*e410*/  HADD2.F32 R14, -RZ, R13.H0_H0 ;  /* 0x2000000dff0e7230 */ /* 0x000fe40000004100 */
[-C--:B------:R-:W-:Y:S01]  /*e420*/  FMUL.FTZ R53, R15, R27.reuse ;  /* 0x0000001b0f357220 */ /* 0x080fe20000410000 */
[----:B------:R-:W-:Y:S01]  /*e430*/  FFMA.FTZ R54, R20, R27, R12 ;  /* 0x0000001b14367223 */ /* 0x000fe2000001000c */
[----:B------:R-:W-:Y:S01]  /*e440*/  HADD2.F32 R15, -RZ, R60.H0_H0 ;  /* 0x2000003cff0f7230 */ /* 0x000fe20000004100 */
[----:B------:R-:W-:Y:S01]  /*e450*/  F2FP.SATFINITE.E4M3.F32.PACK_AB_MERGE_C R72, R72, R73, RZ ;  /* 0x000000494848723e */ /* 0x000fe200048070ff */
[----:B------:R-:W-:Y:S02]  /*e460*/  HADD2.F32 R12, -RZ, R11.H0_H0 ;  /* 0x2000000bff0c7230 */ /* 0x000fe40000004100 */
[----:B------:R-:W-:Y:S01]  /*e470*/  FMUL.FTZ R27, R14, R25 ;  /* 0x000000190e1b7220 */ /* 0x000fe20000410000 */
[----:B------:R-:W-:-:S02]  /*e480*/  HADD2.F32 R66, -RZ, R66.H1_H1 ;  /* 0x30000042ff427230 */ /* 0x000fc40000004100 */
[----:B------:R-:W-:Y:S01]  /*e490*/  FFMA.FTZ R24, R20, R24, -R53 ;  /* 0x0000001814187223 */ /* 0x000fe20000010835 */
[----:B------:R-:W-:Y:S02]  /*e4a0*/  HADD2.F32 R13, -RZ, R13.H1_H1 ;  /* 0x3000000dff0d7230 */ /* 0x000fe40000004100 */
[-C--:B------:R-:W-:Y:S01]  /*e4b0*/  FMUL.FTZ R53, R14, R15.reuse ;  /* 0x0000000f0e357220 */ /* 0x080fe20000410000 */
[----:B------:R-:W-:Y:S02]  /*e4c0*/  HADD2.F32 R60, -RZ, R60.H1_H1 ;  /* 0x3000003cff3c7230 */ /* 0x000fe40000004100 */
[C---:B------:R-:W-:Y:S01]  /*e4d0*/  FFMA.FTZ R27, R12.reuse, R15, -R27 ;  /* 0x0000000f0c1b7223 */ /* 0x040fe2000001081b */
[----:B------:R-:W-:Y:S01]  /*e4e0*/  HADD2.F32 R11, -RZ, R11.H1_H1 ;  /* 0x3000000bff0b7230 */ /* 0x000fe20000004100 */
[----:B------:R-:W-:Y:S01]  /*e4f0*/  F2FP.F16.E4M3.UNPACK_B R15, R6.H1 ;  /* 0x00000006ff0f723e */ /* 0x000fe200030006ff */
[C---:B------:R-:W-:Y:S01]  /*e500*/  FMUL.FTZ R20, R13.reuse, R66 ;  /* 0x000000420d147220 */ /* 0x040fe20000410000 */
[----:B------:R-:W-:Y:S01]  /*e510*/  FMUL.FTZ R13, R13, R60 ;  /* 0x0000003c0d0d7220 */ /* 0x000fe20000410000 */
[----:B------:R-:W-:Y:S01]  /*e520*/  FFMA.FTZ R53, R12, R25, R53 ;  /* 0x000000190c357223 */ /* 0x000fe20000010035 */
[----:B------:R-:W-:Y:S01]  /*e530*/  F2FP.F16.E4M3.UNPACK_B R14, R4.H1 ;  /* 0x00000004ff0e723e */ /* 0x000fe200030006ff */
[----:B------:R-:W-:Y:S01]  /*e540*/  FFMA.FTZ R60, R11, R60, -R20 ;  /* 0x0000003c0b3c7223 */ /* 0x000fe20000010814 */
[----:B------:R-:W-:-:S02]  /*e550*/  HADD2.F32 R20, -RZ, R15.H0_H0 ;  /* 0x2000000fff147230 */ /* 0x000fc40000004100 */
[----:B------:R-:W-:Y:S01]  /*e560*/  FFMA.FTZ R66, R11, R66, R13 ;  /* 0x000000420b427223 */ /* 0x000fe2000001000d */
[--C-:B------:R-:W-:Y:S01]  /*e570*/  HADD2.F32 R12, -RZ, R55.reuse.H0_H0 ;  /* 0x20000037ff0c7230 */ /* 0x100fe20000004100 */
[----:B------:R-:W-:Y:S01]  /*e580*/  F2FP.F16.E4M3.UNPACK_B R4, R4 ;  /* 0x00000004ff04723e */ /* 0x000fe200020006ff */
[----:B------:R-:W-:Y:S01]  /*e590*/  HADD2.F32 R13, -RZ, R14.H0_H0 ;  /* 0x2000000eff0d7230 */ /* 0x000fe20000004100 */
[----:B------:R-:W-:Y:S01]  /*e5a0*/  F2FP.SATFINITE.E4M3.F32.PACK_AB_MERGE_C R68, R69, R68, RZ ;  /* 0x000000444544723e */ /* 0x000fe200048070ff */
[----:B------:R-:W-:Y:S02]  /*e5b0*/  HADD2.F32 R11, -RZ, R26.H0_H0 ;  /* 0x2000001aff0b7230 */ /* 0x000fe40000004100 */
[C---:B------:R-:W-:Y:S01]  /*e5c0*/  FMUL.FTZ R58, R12.reuse, R20 ;  /* 0x000000140c3a7220 */ /* 0x040fe20000410000 */
[----:B------:R-:W-:Y:S02]  /*e5d0*/  HADD2.F32 R14, -RZ, R14.H1_H1 ;  /* 0x3000000eff0e7230 */ /* 0x000fe40000004100 */
[----:B------:R-:W-:Y:S01]  /*e5e0*/  FMUL.FTZ R12, R12, R13 ;  /* 0x0000000d0c0c7220 */ /* 0x000fe20000410000 */
[----:B------:R-:W-:-:S02]  /*e5f0*/  HADD2.F32 R55, -RZ, R55.H1_H1 ;  /* 0x30000037ff377230 */ /* 0x000fc40000004100 */
[----:B------:R-:W-:Y:S01]  /*e600*/  FFMA.FTZ R58, R11, R13, -R58 ;  /* 0x0000000d0b3a7223 */ /* 0x000fe2000001083a */
[----:B------:R-:W-:Y:S01]  /*e610*/  HADD2.F32 R15, -RZ, R15.H1_H1 ;  /* 0x3000000fff0f7230 */ /* 0x000fe20000004100 */
[----:B------:R-:W-:Y:S01]  /*e620*/  F2FP.F16.E4M3.UNPACK_B R13, R6 ;  /* 0x00000006ff0d723e */ /* 0x000fe200020006ff */
[----:B------:R-:W-:Y:S02]  /*e630*/  HADD2.F32 R26, -RZ, R26.H1_H1 ;  /* 0x3000001aff1a7230 */ /* 0x000fe40000004100 */
[C---:B------:R-:W-:Y:S01]  /*e640*/  FMUL.FTZ R62, R55.reuse, R14 ;  /* 0x0000000e373e7220 */ /* 0x040fe20000410000 */
[----:B------:R-:W-:Y:S02]  /*e650*/  HADD2.F32 R6, -RZ, R7.H0_H0 ;  /* 0x20000007ff067230 */ /* 0x000fe40000004100 */
[-C--:B------:R-:W-:Y:S01]  /*e660*/  FMUL.FTZ R63, R55, R15.reuse ;  /* 0x0000000f373f7220 */ /* 0x080fe20000410000 */
[----:B------:R-:W-:Y:S01]  /*e670*/  FFMA.FTZ R25, R11, R20, R12 ;  /* 0x000000140b197223 */ /* 0x000fe2000001000c */
[----:B------:R-:W-:Y:S01]  /*e680*/  FFMA.FTZ R62, R26, R15, R62 ;  /* 0x0000000f1a3e7223 */ /* 0x000fe2000001003e */
[----:B------:R-:W-:-:S02]  /*e690*/  HADD2.F32 R15, -RZ, R13.H0_H0 ;  /* 0x2000000dff0f7230 */ /* 0x000fc40000004100 */
[----:B------:R-:W-:Y:S01]  /*e6a0*/  FFMA.FTZ R63, R26, R14, -R63 ;  /* 0x0000000e1a3f7223 */ /* 0x000fe2000001083f */
[----:B------:R-:W-:Y:S01]  /*e6b0*/  HADD2.F32 R14, -RZ, R13.H1_H1 ;  /* 0x3000000dff0e7230 */ /* 0x000fe20000004100 */
[----:B------:R-:W-:Y:S01]  /*e6c0*/  F2FP.SATFINITE.E4M3.F32.PACK_AB_MERGE_C R54, R54, R61, RZ ;  /* 0x0000003d3636723e */ /* 0x000fe200048070ff */
[----:B------:R-:W-:Y:S02]  /*e6d0*/  HADD2.F32 R7, -RZ, R7.H1_H1 ;  /* 0x30000007ff077230 */ /* 0x000fe40000004100 */
[----:B------:R-:W-:Y:S01]  /*e6e0*/  FMUL.FTZ R13, R6, R15 ;  /* 0x0000000f060d7220 */ /* 0x000fe20000410000 */
[--C-:B------:R-:W-:Y:S01]  /*e6f0*/  HADD2.F32 R11, -RZ, R4.reuse.H0_H0 ;  /* 0x20000004ff0b7230 */ /* 0x100fe20000004100 */
[----:B------:R-:W-:Y:S01]  /*e700*/  F2FP.SATFINITE.E4M3.F32.PACK_AB_MERGE_C R58, R63, R58, RZ ;  /* 0x0000003a3f3a723e */ /* 0x000fe200048070ff */
[----:B------:R-:W-:Y:S02]  /*e710*/  HADD2.F32 R12, -RZ, R4.H1_H1 ;  /* 0x30000004ff0c7230 */ /* 0x000fe40000004100 */
[----:B------:R-:W-:Y:S01]  /*e720*/  FMUL.FTZ R26, R7, R14 ;  /* 0x0000000e071a7220 */ /* 0x000fe20000410000 */
[----:B------:R-:W-:-:S02]  /*e730*/  HADD2.F32 R4, -RZ, R3.H0_H0 ;  /* 0x20000003ff047230 */ /* 0x000fc40000004100 */
[----:B------:R-:W-:Y:S01]  /*e740*/  FMUL.FTZ R20, R6, R11 ;  /* 0x0000000b06147220 */ /* 0x000fe20000410000 */
[----:B------:R-:W-:Y:S02]  /*e750*/  HADD2.F32 R3, -RZ, R3.H1_H1 ;  /* 0x30000003ff037230 */ /* 0x000fe40000004100 */
[-C--:B------:R-:W-:Y:S01]  /*e760*/  FMUL.FTZ R7, R7, R12.reuse ;  /* 0x0000000c07077220 */ /* 0x080fe20000410000 */
[----:B------:R-:W-:Y:S01]  /*e770*/  F2FP.SATFINITE.E4M3.F32.PACK_AB_MERGE_C R25, R62, R25, RZ ;  /* 0x000000193e19723e */ /* 0x000fe200048070ff */
[C---:B------:R-:W-:Y:S01]  /*e780*/  FFMA.FTZ R6, R4.reuse, R11, -R13 ;  /* 0x0000000b04067223 */ /* 0x040fe2000001080d */
[----:B------:R-:W-:Y:S01]  /*e790*/  FFMA.FTZ R20, R4, R15, R20 ;  /* 0x0000000f04147223 */ /* 0x000fe20000010014 */
[C---:B------:R-:W-:Y:S01]  /*e7a0*/  FFMA.FTZ R13, R3.reuse, R12, -R26 ;  /* 0x0000000c030d7223 */ /* 0x040fe2000001081a */
[----:B------:R-:W-:Y:S01]  /*e7b0*/  FFMA.FTZ R3, R3, R14, R7 ;  /* 0x0000000e03037223 */ /* 0x000fe20000010007 */
[----:B------:R-:W-:Y:S02]  /*e7c0*/  F2FP.SATFINITE.E4M3.F32.PACK_AB_MERGE_C R7, R64, R65, RZ ;  /* 0x000000414007723e */ /* 0x000fe400048070ff */
        /* <DEDUP_REMOVED lines=12> */
.L_x_1355:
[----:B------:R-:W-:Y:S05]  /*e890*/  BSYNC B1 ;  /* 0x0000000000017941 */ /* 0x000fea0003800000 */
.L_x_1354:
[----:B------:R-:W-:Y:S04]  /*e8a0*/  BSSY B1, `(.L_x_1356) ;  /* 0x00000f8000017945 */ /* 0x000fe80003800000 */
[----:B------:R-:W-:Y:S05]  /*e8b0*/  @P2 BRA `(.L_x_1357) ;  /* 0x0000000c00d82947 */ /* 0x000fea0003800000 */
[----:B--2--5:R-:W-:Y:S02]  /*e8c0*/  SHF.R.U32.HI R0, RZ, 0x8, R44 ;  /* 0x00000008ff007819 */ /* 0x024fe4000001162c */
[----:B-1----:R-:W-:Y:S02]  /*e8d0*/  LOP3.LUT R3, R44, 0xff, RZ, 0xc0, !PT ;  /* 0x000000ff2c037812 */ /* 0x002fe400078ec0ff */
[----:B------:R-:W-:Y:S02]  /*e8e0*/  SHF.R.U32.HI R6, RZ, 0x8, R46 ;  /* 0x00000008ff067819 */ /* 0x000fe4000001162e */
[----:B------:R-:W-:Y:S02]  /*e8f0*/  LOP3.LUT R0, R0, 0xff, RZ, 0xc0, !PT ;  /* 0x000000ff00007812 */ /* 0x000fe400078ec0ff */
[----:B------:R-:W-:Y:S02]  /*e900*/  LEA.HI R8, R21, R218, RZ, 0x1c ;  /* 0x000000da15087211 */ /* 0x000fe400078fe0ff */
[----:B------:R-:W-:-:S02]  /*e910*/  LOP3.LUT R7, R46, 0xff, RZ, 0xc0, !PT ;  /* 0x000000ff2e077812 */ /* 0x000fc400078ec0ff */
[----:B------:R-:W-:Y:S02]  /*e920*/  LOP3.LUT R6, R6, 0xff, RZ, 0xc0, !PT ;  /* 0x000000ff06067812 */ /* 0x000fe400078ec0ff */
[----:B------:R-:W-:Y:S02]  /*e930*/  PRMT R13, R0, 0x7604, R3 ;  /* 0x00007604000d7816 */ /* 0x000fe40000000003 */
[----:B------:R-:W-:Y:S02]  /*e940*/  SHF.R.S32.HI R3, RZ, 0x1f, R8 ;  /* 0x0000001fff037819 */ /* 0x000fe40000011408 */
[----:B------:R-:W-:Y:S02]  /*e950*/  PRMT R15, R6, 0x7604, R7 ;  /* 0x00007604060f7816 */ /* 0x000fe40000000007 */
[----:B------:R-:W-:Y:S01]  /*e960*/  LEA.HI R6, R3, R8, RZ, 0x3 ;  /* 0x0000000803067211 */ /* 0x000fe200078f18ff */
[----:B------:R-:W-:Y:S01]  /*e970*/  IMAD.SHL.U32 R3, R8, 0x10, RZ ;  /* 0x0000001008037824 */ /* 0x000fe200078e00ff */
[----:B------:R-:W-:-:S02]  /*e980*/  SHF.R.U32.HI R0, RZ, 0x8, R48 ;  /* 0x00000008ff007819 */ /* 0x000fc40000011630 */
[----:B------:R-:W-:Y:S01]  /*e990*/  SHF.R.U32.HI R4, RZ, 0x8, R45 ;  /* 0x00000008ff047819 */ /* 0x000fe2000001162d */
[----:B------:R-:W-:Y:S01]  /*e9a0*/  IMAD.SHL.U32 R8, R6, 0x800, RZ ;  /* 0x0000080006087824 */ /* 0x000fe200078e00ff */
[----:B------:R-:W-:Y:S02]  /*e9b0*/  LOP3.LUT R3, R208, 0x70, R3, 0xf8, !PT ;  /* 0x00000070d0037812 */ /* 0x000fe400078ef803 */
[----:B------:R-:W-:Y:S02]  /*e9c0*/  LOP3.LUT R6, R0, 0xff, RZ, 0xc0, !PT ;  /* 0x000000ff00067812 */ /* 0x000fe400078ec0ff */
[----:B------:R-:W-:Y:S02]  /*e9d0*/  LOP3.LUT R0, R3, R210, RZ, 0x3c, !PT ;  /* 0x000000d203007212 */ /* 0x000fe400078e3cff */
[----:B------:R-:W-:Y:S02]  /*e9e0*/  LOP3.LUT R3, R8, 0xffffc000, RZ, 0xc0, !PT ;  /* 0xffffc00008037812 */ /* 0x000fe400078ec0ff */
[----:B------:R-:W-:-:S02]  /*e9f0*/  LOP3.LUT R5, R45, 0xff, RZ, 0xc0, !PT ;  /* 0x000000ff2d057812 */ /* 0x000fc400078ec0ff */
[----:B------:R-:W-:Y:S02]  /*ea00*/  LOP3.LUT R4, R4, 0xff, RZ, 0xc0, !PT ;  /* 0x000000ff04047812 */ /* 0x000fe400078ec0ff */
[----:B------:R-:W-:Y:S02]  /*ea10*/  IADD3 R3, R0, R3, R211 ;  /* 0x0000000300037210 */ /* 0x000fe40007ffe0d3 */
[----:B------:R-:W-:Y:S02]  /*ea20*/  PRMT R12, R4, 0x7604, R5 ;  /* 0x00007604040c7816 */ /* 0x000fe40000000005 */
[----:B------:R-:W-:Y:S01]  /*ea30*/  SHF.R.U32.HI R4, RZ, 0x8, R47 ;  /* 0x00000008ff047819 */ /* 0x000fe2000001162f */
[----:B------:R-:W-:Y:S01]  /*ea40*/  IMAD.IADD R0, R16, 0x1, R3 ;  /* 0x0000000110007824 */ /* 0x000fe200078e0203 */
[----:B------:R-:W-:Y:S02]  /*ea50*/  SHF.R.U32.HI R8, RZ, 0x8, R49 ;  /* 0x00000008ff087819 */ /* 0x000fe40000011631 */
[----:B------:R-:W-:-:S02]  /*ea60*/  LOP3.LUT R5, R47, 0xff, RZ, 0xc0, !PT ;  /* 0x000000ff2f057812 */ /* 0x000fc400078ec0ff */
[----:B------:R-:W-:Y:S02]  /*ea70*/  LOP3.LUT R7, R48, 0xff, RZ, 0xc0, !PT ;  /* 0x000000ff30077812 */ /* 0x000fe400078ec0ff */
[----:B------:R-:W-:Y:S02]  /*ea80*/  LOP3.LUT R4, R4, 0xff, RZ, 0xc0, !PT ;  /* 0x000000ff04047812 */ /* 0x000fe400078ec0ff */
[----:B------:R-:W-:Y:S02]  /*ea90*/  LOP3.LUT R3, R8, 0xff, RZ, 0xc0, !PT ;  /* 0x000000ff08037812 */ /* 0x000fe400078ec0ff */
[----:B------:R-:W1:Y:S01]  /*eaa0*/  LDS.128 R8, [R0+0x18000] ;  /* 0x0180000000087984 */ /* 0x000e620000000c00 */
[----:B------:R-:W-:Y:S02]  /*eab0*/  PRMT R14, R4, 0x7604, R5 ;  /* 0x00007604040e7816 */ /* 0x000fe40000000005 */
[----:B------:R-:W-:Y:S02]  /*eac0*/  PRMT R27, R6, 0x7604, R7 ;  /* 0x00007604061b7816 */ /* 0x000fe40000000007 */
[----:B------:R-:W2:Y:S01]  /*ead0*/  LDS.128 R4, [R226+0x18000] ;  /* 0x01800000e2047984 */ /* 0x000ea20000000c00 */
[----:B------:R-:W-:-:S02]  /*eae0*/  SHF.R.U32.HI R26, RZ, 0x8, R51 ;  /* 0x00000008ff1a7819 */ /* 0x000fc40000011633 */
[----:B------:R-:W-:Y:S02]  /*eaf0*/  SHF.R.U32.HI R24, RZ, 0x8, R50 ;  /* 0x00000008ff187819 */ /* 0x000fe40000011632 */
[----:B------:R-:W-:Y:S02]  /*eb00*/  LOP3.LUT R53, R51, 0xff, RZ, 0xc0, !PT ;  /* 0x000000ff33357812 */ /* 0x000fe400078ec0ff */
        /* <DEDUP_REMOVED lines=8> */
[----:B------:R-:W-:Y:S01]  /*eb90*/  PRMT R55, R24, 0x7604, R25 ;  /* 0x0000760418377816 */ /* 0x000fe20000000019 */
[----:B------:R-:W-:Y:S01]  /*eba0*/  IMAD.U32 R53, R53, 0x10000, RZ ;  /* 0x0001000035357824 */ /* 0x000fe200078e00ff */
[----:B------:R-:W-:Y:S01]  /*ebb0*/  SHF.R.U32.HI R25, RZ, 0x10, R47 ;  /* 0x00000010ff197819 */ /* 0x000fe2000001162f */
[----:B------:R-:W-:Y:S01]  /*ebc0*/  IMAD.U32 R3, R3, 0x10000, RZ ;  /* 0x0001000003037824 */ /* 0x000fe200078e00ff */
[----:B------:R-:W-:-:S02]  /*ebd0*/  SHF.R.U32.HI R61, RZ, 0x10, R51 ;  /* 0x00000010ff3d7819 */ /* 0x000fc40000011633 */
[----:B------:R-:W-:Y:S01]  /*ebe0*/  LOP3.LUT R59, R20, 0xff0000, R53, 0xf8, !PT ;  /* 0x00ff0000143b7812 */ /* 0x000fe200078ef835 */
[----:B------:R-:W-:Y:S01]  /*ebf0*/  IMAD.U32 R25, R25, 0x10000, RZ ;  /* 0x0001000019197824 */ /* 0x000fe200078e00ff */
[----:B------:R-:W-:Y:S01]  /*ec00*/  LOP3.LUT R3, R12, 0xff0000, R3, 0xf8, !PT ;  /* 0x00ff00000c037812 */ /* 0x000fe200078ef803 */
[----:B------:R-:W-:Y:S01]  /*ec10*/  IMAD.U32 R61, R61, 0x10000, RZ ;  /* 0x000100003d3d7824 */ /* 0x000fe200078e00ff */
[----:B------:R-:W-:Y:S02]  /*ec20*/  LOP3.LUT R59, R59, 0xff000000, R49, 0xf8, !PT ;  /* 0xff0000003b3b7812 */ /* 0x000fe400078ef831 */
[----:B------:R-:W-:Y:S02]  /*ec30*/  LOP3.LUT R25, R14, 0xff0000, R25, 0xf8, !PT ;  /* 0x00ff00000e197812 */ /* 0x000fe400078ef819 */
[----:B------:R-:W-:Y:S02]  /*ec40*/  LOP3.LUT R54, R3, 0xff000000, R45, 0xf8, !PT ;  /* 0xff00000003367812 */ /* 0x000fe400078ef82d */
[----:B------:R-:W-:-:S02]  /*ec50*/  LOP3.LUT R3, R55, 0xff0000, R50, 0xf8, !PT ;  /* 0x00ff000037037812 */ /* 0x000fc400078ef832 */
[----:B------:R-:W-:Y:S02]  /*ec60*/  LOP3.LUT R13, R13, 0xff0000, R44, 0xf8, !PT ;  /* 0x00ff00000d0d7812 */ /* 0x000fe400078ef82c */
[----:B------:R-:W-:Y:S02]  /*ec70*/  LOP3.LUT R55, R25, 0xff000000, R47, 0xf8, !PT ;  /* 0xff00000019377812 */ /* 0x000fe400078ef82f */
[----:B------:R-:W-:Y:S02]  /*ec80*/  F2FP.F16.E4M3.UNPACK_B R49, R59 ;  /* 0x0000003bff31723e */ /* 0x000fe400020006ff */
[----:B-1----:R-:W-:Y:S02]  /*ec90*/  F2FP.F16.E4M3.UNPACK_B R25, R9 ;  /* 0x00000009ff19723e */ /* 0x002fe400020006ff */
[----:B------:R-:W-:Y:S02]  /*eca0*/  LOP3.LUT R27, R27, 0xff0000, R48, 0xf8, !PT ;  /* 0x00ff00001b1b7812 */ /* 0x000fe400078ef830 */
[----:B------:R-:W-:-:S02]  /*ecb0*/  F2FP.F16.E4M3.UNPACK_B R47, R54 ;  /* 0x00000036ff2f723e */ /* 0x000fc400020006ff */
[----:B------:R-:W-:Y:S02]  /*ecc0*/  LOP3.LUT R15, R15, 0xff0000, R46, 0xf8, !PT ;  /* 0x00ff00000f0f7812 */ /* 0x000fe400078ef82e */
[----:B------:R-:W-:Y:S02]  /*ecd0*/  LOP3.LUT R53, R13, 0xff000000, R44, 0xf8, !PT ;  /* 0xff0000000d357812 */ /* 0x000fe400078ef82c */
[----:B------:R-:W-:Y:S01]  /*ece0*/  LOP3.LUT R60, R3, 0xff000000, R50, 0xf8, !PT ;  /* 0xff000000033c7812 */ /* 0x000fe200078ef832 */
[----:B------:R-:W-:Y:S01]  /*ecf0*/  HADD2.F32 R50, -RZ, R49.H0_H0 ;  /* 0x20000031ff327230 */ /* 0x000fe20000004100 */
[-C--:B--2---:R-:W-:Y:S02]  /*ed00*/  F2FP.F16.E4M3.UNPACK_B R13, R5.reuse ;  /* 0x00000005ff0d723e */ /* 0x084fe400020006ff */
[----:B------:R-:W-:Y:S01]  /*ed10*/  F2FP.F16.E4M3.UNPACK_B R14, R5.H1 ;  /* 0x00000005ff0e723e */ /* 0x000fe200030006ff */
[----:B------:R-:W-:Y:S01]  /*ed20*/  HADD2.F32 R5, -RZ, R25.H0_H0 ;  /* 0x20000019ff057230 */ /* 0x000fe20000004100 */
[----:B------:R-:W-:Y:S01]  /*ed30*/  LOP3.LUT R58, R27, 0xff000000, R48, 0xf8, !PT ;  /* 0xff0000001b3a7812 */ /* 0x000fe200078ef830 */
[----:B------:R-:W-:Y:S01]  /*ed40*/  HADD2.F32 R48, -RZ, R47.H0_H0 ;  /* 0x2000002fff307230 */ /* 0x000fe20000004100 */
[----:B------:R-:W-:Y:S01]  /*ed50*/  LOP3.LUT R61, R26, 0xff0000, R61, 0xf8, !PT ;  /* 0x00ff00001a3d7812 */ /* 0x000fe200078ef83d */
[----:B------:R-:W-:Y:S01]  /*ed60*/  HADD2.F32 R25, -RZ, R25.H1_H1 ;  /* 0x30000019ff197230 */ /* 0x000fe20000004100 */
[----:B------:R-:W-:-:S02]  /*ed70*/  LOP3.LUT R12, R15, 0xff000000, R46, 0xf8, !PT ;  /* 0xff0000000f0c7812 */ /* 0x000fc400078ef82e */
[-C--:B------:R-:W-:Y:S02]  /*ed80*/  F2FP.F16.E4M3.UNPACK_B R3, R6.reuse ;  /* 0x00000006ff03723e */ /* 0x080fe400020006ff */
[----:B------:R-:W-:Y:S01]  /*ed90*/  F2FP.F16.E4M3.UNPACK_B R15, R6.H1 ;  /* 0x00000006ff0f723e */ /* 0x000fe200030006ff */
[----:B------:R-:W-:Y:S01]  /*eda0*/  HADD2.F32 R6, -RZ, R13.H0_H0 ;  /* 0x2000000dff067230 */ /* 0x000fe20000004100 */
[----:B------:R-:W-:Y:S01]  /*edb0*/  F2FP.F16.E4M3.UNPACK_B R26, R9.H1 ;  /* 0x00000009ff1a723e */ /* 0x000fe200030006ff */
[----:B------:R-:W-:Y:S01]  /*edc0*/  FMUL.FTZ R9, R5, R50 ;  /* 0x0000003205097220 */ /* 0x000fe20000410000 */
[----:B------:R-:W-:Y:S01]  /*edd0*/  LOP3.LUT R61, R61, 0xff000000, R51, 0xf8, !PT ;  /* 0xff0000003d3d7812 */ /* 0x000fe200078ef833 */
[-C--:B------:R-:W-:Y:S01]  /*ede0*/  FMUL.FTZ R51, R5, R48.reuse ;  /* 0x0000003005337220 */ /* 0x080fe20000410000 */
[----:B------:R-:W-:Y:S01]  /*edf0*/  F2FP.F16.E4M3.UNPACK_B R59, R59.H1 ;  /* 0x0000003bff3b723e */ /* 0x000fe200030006ff */
[C---:B------:R-:W-:Y:S01]  /*ee00*/  FFMA.FTZ R5, R6.reuse, R48, -R9 ;  /* 0x0000003006057223 */ /* 0x040fe20000010809 */
[----:B------:R-:W-:Y:S01]  /*ee10*/  F2FP.F16.E4M3.UNPACK_B R54, R54.H1 ;  /* 0x00000036ff36723e */ /* 0x000fe200030006ff */
[----:B------:R-:W-:Y:S01]  /*ee20*/  FFMA.FTZ R9, R6, R50, R51 ;  /* 0x0000003206097223 */ /* 0x000fe20000010033 */
[----:B------:R-:W-:Y:S01]  /*ee30*/  HADD2.F32 R50, -RZ, R49.H1_H1 ;  /* 0x30000031ff327230 */ /* 0x000fe20000004100 */
[-C--:B------:R-:W-:Y:S01]  /*ee40*/  F2FP.F16.E4M3.UNPACK_B R27, R10.reuse ;  /* 0x0000000aff1b723e */ /* 0x080fe200020006ff */
[----:B------:R-:W-:Y:S01]  /*ee50*/  HADD2.F32 R48, -RZ, R47.H1_H1 ;  /* 0x3000002fff307230 */ /* 0x000fe20000004100 */
[----:B------:R-:W-:Y:S01]  /*ee60*/  F2FP.F16.E4M3.UNPACK_B R44, R10.H1 ;  /* 0x0000000aff2c723e */ /* 0x000fe200030006ff */
[----:B------:R-:W-:-:S02]  /*ee70*/  HADD2.F32 R13, -RZ, R13.H1_H1 ;  /* 0x3000000dff0d7230 */ /* 0x000fc40000004100 */
[C---:B------:R-:W-:Y:S01]  /*ee80*/  FMUL.FTZ R62, R25.reuse, R50 ;  /* 0x00000032193e7220 */ /* 0x040fe20000410000 */
[----:B------:R-:W-:Y:S02]  /*ee90*/  HADD2.F32 R49, -RZ, R59.H0_H0 ;  /* 0x2000003bff317230 */ /* 0x000fe40000004100 */
[-C--:B------:R-:W-:Y:S01]  /*eea0*/  FMUL.FTZ R25, R25, R48.reuse ;  /* 0x0000003019197220 */ /* 0x080fe20000410000 */
[----:B------:R-:W-:Y:S02]  /*eeb0*/  HADD2.F32 R10, -RZ, R26.H0_H0 ;  /* 0x2000001aff0a7230 */ /* 0x000fe40000004100 */
[C---:B------:R-:W-:Y:S01]  /*eec0*/  FFMA.FTZ R62, R13.reuse, R48, -R62 ;  /* 0x000000300d3e7223 */ /* 0x040fe2000001083e */
[----:B------:R-:W-:Y:S01]  /*eed0*/  HADD2.F32 R47, -RZ, R54.H0_H0 ;  /* 0x20000036ff2f7230 */ /* 0x000fe20000004100 */
[----:B------:R-:W-:Y:S01]  /*eee0*/  F2FP.F16.E4M3.UNPACK_B R45, R11 ;  /* 0x0000000bff2d723e */ /* 0x000fe200020006ff */
[----:B------:R-:W-:Y:S02]  /*eef0*/  HADD2.F32 R6, -RZ, R14.H0_H0 ;  /* 0x2000000eff067230 */ /* 0x000fe40000004100 */
[C---:B------:R-:W-:Y:S01]  /*ef00*/  FMUL.FTZ R51, R10.reuse, R49 ;  /* 0x000000310a337220 */ /* 0x040fe20000410000 */
[----:B------:R-:W-:Y:S01]  /*ef10*/  FFMA.FTZ R50, R13, R50, R25 ;  /* 0x000000320d327223 */ /* 0x000fe20000010019 */
[----:B------:R-:W-:Y:S01]  /*ef20*/  FMUL.FTZ R10, R10, R47 ;  /* 0x0000002f0a0a7220 */ /* 0x000fe20000410000 */
[----:B------:R-:W-:Y:S01]  /*ef30*/  F2FP.F16.E4M3.UNPACK_B R48, R61 ;  /* 0x0000003dff30723e */ /* 0x000fe200020006ff */
[C---:B------:R-:W-:Y:S01]  /*ef40*/  FFMA.FTZ R63, R6.reuse, R47, -R51 ;  /* 0x0000002f063f7223 */ /* 0x040fe20000010833 */
[----:B------:R-:W-:Y:S01]  /*ef50*/  F2FP.F16.E4M3.UNPACK_B R25, R55 ;  /* 0x00000037ff19723e */ /* 0x000fe200020006ff */
[----:B------:R-:W-:Y:S01]  /*ef60*/  FFMA.FTZ R64, R6, R49, R10 ;  /* 0x0000003106407223 */ /* 0x000fe2000001000a */
[----:B------:R-:W-:Y:S01]  /*ef70*/  F2FP.F16.E4M3.UNPACK_B R20, R7 ;  /* 0x00000007ff14723e */ /* 0x000fe200020006ff */
[----:B------:R-:W-:Y:S01]  /*ef80*/  HADD2.F32 R13, -RZ, R54.H1_H1 ;  /* 0x30000036ff0d7230 */ /* 0x000fe20000004100 */
[----:B------:R-:W-:Y:S01]  /*ef90*/  F2FP.F16.E4M3.UNPACK_B R46, R11.H1 ;  /* 0x0000000bff2e723e */ /* 0x000fe200030006ff */
[----:B------:R-:W-:Y:S01]  /*efa0*/  HADD2.F32 R26, -RZ, R26.H1_H1 ;  /* 0x3000001aff1a7230 */ /* 0x000fe20000004100 */
[----:B------:R-:W-:Y:S01]  /*efb0*/  F2FP.F16.E4M3.UNPACK_B R61, R61.H1 ;  /* 0x0000003dff3d723e */ /* 0x000fe200030006ff */
[----:B------:R-:W-:Y:S01]  /*efc0*/  HADD2.F32 R49, -RZ, R48.H0_H0 ;  /* 0x20000030ff317230 */ /* 0x000fe20000004100 */
[----:B------:R-:W-:Y:S01]  /*efd0*/  F2FP.F16.E4M3.UNPACK_B R24, R7.H1 ;  /* 0x00000007ff18723e */ /* 0x000fe200030006ff */
[----:B------:R-:W-:-:S02]  /*efe0*/  HADD2.F32 R10, -RZ, R45.H0_H0 ;  /* 0x2000002dff0a7230 */ /* 0x000fc40000004100 */
[----:B------:R-:W-:Y:S01]  /*eff0*/  FMUL.FTZ R54, R26, R13 ;  /* 0x0000000d1a367220 */ /* 0x000fe20000410000 */
[----:B------:R-:W-:Y:S01]  /*f000*/  HADD2.F32 R47, -RZ, R25.H0_H0 ;  /* 0x20000019ff2f7230 */ /* 0x000fe20000004100 */
[----:B------:R-:W-:Y:S01]  /*f010*/  F2FP.F16.E4M3.UNPACK_B R55, R55.H1 ;  /* 0x00000037ff37723e */ /* 0x000fe200030006ff */
[----:B------:R-:W-:Y:S02]  /*f020*/  HADD2.F32 R59, -RZ, R59.H1_H1 ;  /* 0x3000003bff3b7230 */ /* 0x000fe40000004100 */
[C---:B------:R-:W-:Y:S01]  /*f030*/  FMUL.FTZ R65, R10.reuse, R49 ;  /* 0x000000310a417220 */ /* 0x040fe20000410000 */
[----:B------:R-:W-:Y:S02]  /*f040*/  HADD2.F32 R14, -RZ, R14.H1_H1 ;  /* 0x3000000eff0e7230 */ /* 0x000fe40000004100 */
[----:B------:R-:W-:Y:S01]  /*f050*/  FMUL.FTZ R10, R10, R47 ;  /* 0x0000002f0a0a7220 */ /* 0x000fe20000410000 */
[----:B------:R-:W-:Y:S02]  /*f060*/  HADD2.F32 R6, -RZ, R20.H0_H0 ;  /* 0x20000014ff067230 */ /* 0x000fe40000004100 */
[----:B------:R-:W-:Y:S01]  /*f070*/  FMUL.FTZ R51, R26, R59 ;  /* 0x0000003b1a337220 */ /* 0x000fe20000410000 */
[----:B------:R-:W-:-:S02]  /*f080*/  HADD2.F32 R48, -RZ, R48.H1_H1 ;  /* 0x30000030ff307230 */ /* 0x000fc40000004100 */
[----:B------:R-:W-:Y:S01]  /*f090*/  FFMA.FTZ R59, R14, R59, R54 ;  /* 0x0000003b0e3b7223 */ /* 0x000fe20000010036 */
[----:B------:R-:W-:Y:S02]  /*f0a0*/  HADD2.F32 R45, -RZ, R45.H1_H1 ;  /* 0x3000002dff2d7230 */ /* 0x000fe40000004100 */
[C---:B------:R-:W-:Y:S01]  /*f0b0*/  FFMA.FTZ R65, R6.reuse, R47, -R65 ;  /* 0x0000002f06417223 */ /* 0x040fe20000010841 */
[----:B------:R-:W-:Y:S01]  /*f0c0*/  FFMA.FTZ R54, R6, R49, R10 ;  /* 0x0000003106367223 */ /* 0x000fe2000001000a */
[----:B------:R-:W-:Y:S02]  /*f0d0*/  HADD2.F32 R47, -RZ, R61.H0_H0 ;  /* 0x2000003dff2f7230 */ /* 0x000fe40000004100 */
[----:B------:R-:W-:Y:S01]  /*f0e0*/  FFMA.FTZ R26, R14, R13, -R51 ;  /* 0x0000000d0e1a7223 */ /* 0x000fe20000010833 */
[----:B------:R-:W-:Y:S01]  /*f0f0*/  HADD2.F32 R10, -RZ, R46.H0_H0 ;  /* 0x2000002eff0a7230 */ /* 0x000fe20000004100 */
[----:B------:R-:W-:Y:S01]  /*f100*/  F2FP.F16.E4M3.UNPACK_B R11, R8 ;  /* 0x00000008ff0b723e */ /* 0x000fe200020006ff */
[----:B------:R-:W-:-:S02]  /*f110*/  HADD2.F32 R25, -RZ, R25.H1_H1 ;  /* 0x30000019ff197230 */ /* 0x000fc40000004100 */
[C---:B------:R-:W-:Y:S01]  /*f120*/  FMUL.FTZ R49, R45.reuse, R48 ;  /* 0x000000302d317220 */ /* 0x040fe20000410000 */
[----:B------:R-:W-:Y:S02]  /*f130*/  HADD2.F32 R13, -RZ, R55.H0_H0 ;  /* 0x20000037ff0d7230 */ /* 0x000fe40000004100 */
[C---:B------:R-:W-:Y:S01]  /*f140*/  FMUL.FTZ R51, R10.reuse, R47 ;  /* 0x0000002f0a337220 */ /* 0x040fe20000410000 */
[----:B------:R-:W-:Y:S01]  /*f150*/  HADD2.F32 R6, -RZ, R24.H0_H0 ;  /* 0x20000018ff067230 */ /* 0x000fe20000004100 */
[----:B------:R-:W-:Y:S01]  /*f160*/  F2FP.F16.E4M3.UNPACK_B R8, R8.H1 ;  /* 0x00000008ff08723e */ /* 0x000fe200030006ff */
[----:B------:R-:W-:Y:S02]  /*f170*/  HADD2.F32 R20, -RZ, R20.H1_H1 ;  /* 0x30000014ff147230 */ /* 0x000fe40000004100 */
[----:B------:R-:W-:Y:S01]  /*f180*/  FMUL.FTZ R45, R45, R25 ;  /* 0x000000192d2d7220 */ /* 0x000fe20000410000 */
[-C--:B------:R-:W-:Y:S01]  /*f190*/  FMUL.FTZ R10, R10, R13.reuse ;  /* 0x0000000d0a0a7220 */ /* 0x080fe20000410000 */
[----:B------:R-:W-:Y:S01]  /*f1a0*/  FFMA.FTZ R68, R6, R13, -R51 ;  /* 0x0000000d06447223 */ /* 0x000fe20000010833 */
[----:B------:R-:W-:Y:S01]  /*f1b0*/  F2FP.F16.E4M3.UNPACK_B R14, R58.H1 ;  /* 0x0000003aff0e723e */ /* 0x000fe200030006ff */
[----:B------:R-:W-:Y:S01]  /*f1c0*/  FFMA.FTZ R67, R20, R48, R45 ;  /* 0x0000003014437223 */ /* 0x000fe2000001002d */
[----:B------:R-:W-:Y:S01]  /*f1d0*/  F2FP.F16.E4M3.UNPACK_B R13, R53.H1 ;  /* 0x00000035ff0d723e */ /* 0x000fe200030006ff */
[----:B------:R-:W-:Y:S01]  /*f1e0*/  FFMA.FTZ R69, R6, R47, R10 ;  /* 0x0000002f06457223 */ /* 0x000fe2000001000a */
[-C--:B------:R-:W-:Y:S01]  /*f1f0*/  F2FP.F16.E4M3.UNPACK_B R7, R4.reuse ;  /* 0x00000004ff07723e */ /* 0x080fe200020006ff */
[----:B------:R-:W-:Y:S01]  /*f200*/  HADD2.F32 R61, -RZ, R61.H1_H1 ;  /* 0x3000003dff3d7230 */ /* 0x000fe20000004100 */
[----:B------:R-:W-:Y:S01]  /*f210*/  F2FP.F16.E4M3.UNPACK_B R4, R4.H1 ;  /* 0x00000004ff04723e */ /* 0x000fe200030006ff */
[----:B------:R-:W-:-:S02]  /*f220*/  HADD2.F32 R46, -RZ, R46.H1_H1 ;  /* 0x3000002eff2e7230 */ /* 0x000fc40000004100 */
        /* <DEDUP_REMOVED lines=8> */
[----:B------:R-:W-:Y:S01]  /*f2b0*/  F2FP.F16.E4M3.UNPACK_B R53, R53 ;  /* 0x00000035ff35723e */ /* 0x000fe200020006ff */
[----:B------:R-:W-:-:S02]  /*f2c0*/  HADD2.F32 R24, -RZ, R24.H1_H1 ;  /* 0x30000018ff187230 */ /* 0x000fc40000004100 */
[C---:B------:R-:W-:Y:S01]  /*f2d0*/  FMUL.FTZ R47, R10.reuse, R45 ;  /* 0x0000002d0a2f7220 */ /* 0x040fe20000410000 */
[----:B------:R-:W-:Y:S02]  /*f2e0*/  HADD2.F32 R6, -RZ, R4.H0_H0 ;  /* 0x20000004ff067230 */ /* 0x000fe40000004100 */
[----:B------:R-:W-:Y:S01]  /*f2f0*/  FMUL.FTZ R10, R10, R25 ;  /* 0x000000190a0a7220 */ /* 0x000fe20000410000 */
[----:B------:R-:W-:Y:S02]  /*f300*/  HADD2.F32 R8, -RZ, R8.H1_H1 ;  /* 0x30000008ff087230 */ /* 0x000fe40000004100 */
[C---:B------:R-:W-:Y:S01]  /*f310*/  FFMA.FTZ R55, R24.reuse, R55, -R49 ;  /* 0x0000003718377223 */ /* 0x040fe20000010831 */
[----:B------:R-:W-:Y:S01]  /*f320*/  FFMA.FTZ R70, R24, R61, R46 ;  /* 0x0000003d18467223 */ /* 0x000fe2000001002e */
[C---:B------:R-:W-:Y:S01]  /*f330*/  FFMA.FTZ R24, R6.reuse, R45, R10 ;  /* 0x0000002d06187223 */ /* 0x040fe2000001000a */
[----:B------:R-:W-:Y:S02]  /*f340*/  HADD2.F32 R45, -RZ, R14.H1_H1 ;  /* 0x3000000eff2d7230 */ /* 0x000fe40000004100 */
[----:B------:R-:W-:Y:S01]  /*f350*/  FFMA.FTZ R20, R6, R25, -R47 ;  /* 0x0000001906147223 */ /* 0x000fe2000001082f */
[----:B------:R-:W-:Y:S01]  /*f360*/  HADD2.F32 R13, -RZ, R13.H1_H1 ;  /* 0x3000000dff0d7230 */ /* 0x000fe20000004100 */
[----:B------:R-:W-:Y:S01]  /*f370*/  F2FP.F16.E4M3.UNPACK_B R10, R60.H1 ;  /* 0x0000003cff0a723e */ /* 0x000fe200030006ff */
[----:B------:R-:W-:-:S02]  /*f380*/  HADD2.F32 R4, -RZ, R4.H1_H1 ;  /* 0x30000004ff047230 */ /* 0x000fc40000004100 */
[C---:B------:R-:W-:Y:S01]  /*f390*/  FMUL.FTZ R47, R8.reuse, R45 ;  /* 0x0000002d082f7220 */ /* 0x040fe20000410000 */
[--C-:B------:R-:W-:Y:S02]  /*f3a0*/  HADD2.F32 R25, -RZ, R58.reuse.H0_H0 ;  /* 0x2000003aff197230 */ /* 0x100fe40000004100 */
[-C--:B------:R-:W-:Y:S01]  /*f3b0*/  FMUL.FTZ R8, R8, R13.reuse ;  /* 0x0000000d08087220 */ /* 0x080fe20000410000 */
[----:B------:R-:W-:Y:S02]  /*f3c0*/  HADD2.F32 R6, -RZ, R11.H0_H0 ;  /* 0x2000000bff067230 */ /* 0x000fe40000004100 */
[C---:B------:R-:W-:Y:S01]  /*f3d0*/  FFMA.FTZ R49, R4.reuse, R13, -R47 ;  /* 0x0000000d04317223 */ /* 0x040fe2000001082f */
[----:B------:R-:W-:Y:S02]  /*f3e0*/  HADD2.F32 R13, -RZ, R53.H0_H0 ;  /* 0x20000035ff0d7230 */ /* 0x000fe40000004100 */
[----:B------:R-:W-:Y:S01]  /*f3f0*/  FFMA.FTZ R51, R4, R45, R8 ;  /* 0x0000002d04337223 */ /* 0x000fe20000010008 */
[----:B------:R-:W-:-:S02]  /*f400*/  HADD2.F32 R58, -RZ, R58.H1_H1 ;  /* 0x3000003aff3a7230 */ /* 0x000fc40000004100 */
[C---:B------:R-:W-:Y:S01]  /*f410*/  FMUL.FTZ R45, R6.reuse, R25 ;  /* 0x00000019062d7220 */ /* 0x040fe20000410000 */
[----:B------:R-:W-:Y:S02]  /*f420*/  HADD2.F32 R11, -RZ, R11.H1_H1 ;  /* 0x3000000bff0b7230 */ /* 0x000fe40000004100 */
[-C--:B------:R-:W-:Y:S01]  /*f430*/  FMUL.FTZ R47, R6, R13.reuse ;  /* 0x0000000d062f7220 */ /* 0x080fe20000410000 */
[----:B------:R-:W-:Y:S01]  /*f440*/  HADD2.F32 R4, -RZ, R7.H0_H0 ;  /* 0x20000007ff047230 */ /* 0x000fe20000004100 */
[----:B------:R-:W-:Y:S01]  /*f450*/  F2FP.F16.E4M3.UNPACK_B R60, R60 ;  /* 0x0000003cff3c723e */ /* 0x000fe200020006ff */
[----:B------:R-:W-:Y:S02]  /*f460*/  HADD2.F32 R6, -RZ, R53.H1_H1 ;  /* 0x30000035ff067230 */ /* 0x000fe40000004100 */
[C---:B------:R-:W-:Y:S01]  /*f470*/  FMUL.FTZ R8, R11.reuse, R58 ;  /* 0x0000003a0b087220 */ /* 0x040fe20000410000 */
[----:B------:R-:W-:Y:S02]  /*f480*/  HADD2.F32 R7, -RZ, R7.H1_H1 ;  /* 0x30000007ff077230 */ /* 0x000fe40000004100 */
[C---:B------:R-:W-:Y:S01]  /*f490*/  FFMA.FTZ R45, R4.reuse, R13, -R45 ;  /* 0x0000000d042d7223 */ /* 0x040fe2000001082d */
[----:B------:R-:W-:Y:S01]  /*f4a0*/  FFMA.FTZ R47, R4, R25, R47 ;  /* 0x00000019042f7223 */ /* 0x000fe2000001002f */
[----:B------:R-:W-:Y:S01]  /*f4b0*/  F2FP.F16.E4M3.UNPACK_B R4, R12.H1 ;  /* 0x0000000cff04723e */ /* 0x000fe200030006ff */
[-C--:B------:R-:W-:Y:S01]  /*f4c0*/  FMUL.FTZ R13, R11, R6.reuse ;  /* 0x000000060b0d7220 */ /* 0x080fe20000410000 */
[----:B------:R-:W-:Y:S01]  /*f4d0*/  FFMA.FTZ R14, R7, R6, -R8 ;  /* 0x00000006070e7223 */ /* 0x000fe20000010808 */
[----:B------:R-:W-:Y:S01]  /*f4e0*/  HADD2.F32 R11, -RZ, R10.H0_H0 ;  /* 0x2000000aff0b7230 */ /* 0x000fe20000004100 */
[----:B------:R-:W-:Y:S01]  /*f4f0*/  F2FP.F16.E4M3.UNPACK_B R12, R12 ;  /* 0x0000000cff0c723e */ /* 0x000fe200020006ff */
[----:B------:R-:W-:-:S02]  /*f500*/  HADD2.F32 R6, -RZ, R44.H0_H0 ;  /* 0x2000002cff067230 */ /* 0x000fc40000004100 */
[----:B------:R-:W-:Y:S01]  /*f510*/  FFMA.FTZ R58, R7, R58, R13 ;  /* 0x0000003a073a7223 */ /* 0x000fe2000001000d */
[--C-:B------:R-:W-:Y:S01]  /*f520*/  HADD2.F32 R7, -RZ, R4.reuse.H0_H0 ;  /* 0x20000004ff077230 */ /* 0x100fe20000004100 */
[----:B------:R-:W-:Y:S01]  /*f530*/  F2FP.SATFINITE.E4M3.F32.PACK_AB_MERGE_C R26, R26, R63, RZ ;  /* 0x0000003f1a1a723e */ /* 0x000fe200048070ff */
[----:B------:R-:W-:Y:S02]  /*f540*/  HADD2.F32 R8, -RZ, R4.H1_H1 ;  /* 0x30000004ff087230 */ /* 0x000fe40000004100 */
[C---:B------:R-:W-:Y:S01]  /*f550*/  FMUL.FTZ R13, R6.reuse, R11 ;  /* 0x0000000b060d7220 */ /* 0x040fe20000410000 */
[----:B------:R-:W-:Y:S02]  /*f560*/  HADD2.F32 R4, -RZ, R15.H0_H0 ;  /* 0x2000000fff047230 */ /* 0x000fe40000004100 */
[----:B------:R-:W-:Y:S01]  /*f570*/  FMUL.FTZ R53, R6, R7 ;  /* 0x0000000706357220 */ /* 0x000fe20000410000 */
[----:B------:R-:W-:Y:S01]  /*f580*/  HADD2.F32 R10, -RZ, R10.H1_H1 ;  /* 0x3000000aff0a7230 */ /* 0x000fe20000004100 */
[----:B------:R-:W-:Y:S01]  /*f590*/  F2FP.SATFINITE.E4M3.F32.PACK_AB_MERGE_C R59, R59, R64, RZ ;  /* 0x000000403b3b723e */ /* 0x000fe200048070ff */
[----:B------:R-:W-:-:S02]  /*f5a0*/  HADD2.F32 R44, -RZ, R44.H1_H1 ;  /* 0x3000002cff2c7230 */ /* 0x000fc40000004100 */
[C---:B------:R-:W-:Y:S01]  /*f5b0*/  FFMA.FTZ R25, R4.reuse, R7, -R13 ;  /* 0x0000000704197223 */ /* 0x040fe2000001080d */
[----:B------:R-:W-:Y:S02]  /*f5c0*/  HADD2.F32 R15, -RZ, R15.H1_H1 ;  /* 0x3000000fff0f7230 */ /* 0x000fe40000004100 */
[----:B------:R-:W-:Y:S01]  /*f5d0*/  FFMA.FTZ R53, R4, R11, R53 ;  /* 0x0000000b04357223 */ /* 0x000fe20000010035 */
[--C-:B------:R-:W-:Y:S02]  /*f5e0*/  HADD2.F32 R11, -RZ, R60.reuse.H0_H0 ;  /* 0x2000003cff0b7230 */ /* 0x100fe40000004100 */
[C---:B------:R-:W-:Y:S01]  /*f5f0*/  FMUL.FTZ R6, R44.reuse, R10 ;  /* 0x0000000a2c067220 */ /* 0x040fe20000410000 */
[-C--:B------:R-:W-:Y:S01]  /*f600*/  FMUL.FTZ R7, R44, R8.reuse ;  /* 0x000000082c077220 */ /* 0x080fe20000410000 */
[----:B------:R-:W-:Y:S01]  /*f610*/  HADD2.F32 R60, -RZ, R60.H1_H1 ;  /* 0x3000003cff3c7230 */ /* 0x000fe20000004100 */
[----:B------:R-:W-:Y:S01]  /*f620*/  F2FP.SATFINITE.E4M3.F32.PACK_AB_MERGE_C R5, R62, R5, R26 ;  /* 0x000000053e05723e */ /* 0x000fe2000480701a */
[C---:B------:R-:W-:Y:S01]  /*f630*/  FFMA.FTZ R46, R15.reuse, R8, -R6 ;  /* 0x000000080f2e7223 */ /* 0x040fe20000010806 */
[----:B------:R-:W-:Y:S01]  /*f640*/  FFMA.FTZ R48, R15, R10, R7 ;  /* 0x0000000a0f307223 */ /* 0x000fe20000010007 */
[--C-:B------:R-:W-:Y:S01]  /*f650*/  HADD2.F32 R6, -RZ, R27.reuse.H0_H0 ;  /* 0x2000001bff067230 */ /* 0x100fe20000004100 */
[----:B------:R-:W-:Y:S01]  /*f660*/  F2FP.SATFINITE.E4M3.F32.PACK_AB_MERGE_C R9, R50, R9, R59 ;  /* 0x000000093209723e */ /* 0x000fe2000480703b */
[----:B------:R-:W-:Y:S01]  /*f670*/  HADD2.F32 R7, -RZ, R12.H0_H0 ;  /* 0x2000000cff077230 */ /* 0x000fe20000004100 */
[----:B------:R-:W-:Y:S01]  /*f680*/  F2FP.SATFINITE.E4M3.F32.PACK_AB_MERGE_C R25, R46, R25, RZ ;  /* 0x000000192e19723e */ /* 0x000fe200048070ff */
[----:B------:R-:W-:-:S02]  /*f690*/  HADD2.F32 R27, -RZ, R27.H1_H1 ;  /* 0x3000001bff1b7230 */ /* 0x000fc40000004100 */
[C---:B------:R-:W-:Y:S01]  /*f6a0*/  FMUL.FTZ R13, R6.reuse, R11 ;  /* 0x0000000b060d7220 */ /* 0x040fe20000410000 */
[----:B------:R-:W-:Y:S02]  /*f6b0*/  HADD2.F32 R12, -RZ, R12.H1_H1 ;  /* 0x3000000cff0c7230 */ /* 0x000fe40000004100 */
[----:B------:R-:W-:Y:S01]  /*f6c0*/  FMUL.FTZ R8, R6, R7 ;  /* 0x0000000706087220 */ /* 0x000fe20000410000 */
[--C-:B------:R-:W-:Y:S02]  /*f6d0*/  HADD2.F32 R4, -RZ, R3.reuse.H0_H0 ;  /* 0x20000003ff047230 */ /* 0x100fe40000004100 */
[C---:B------:R-:W-:Y:S01]  /*f6e0*/  FMUL.FTZ R44, R27.reuse, R60 ;  /* 0x0000003c1b2c7220 */ /* 0x040fe20000410000 */
[----:B------:R-:W-:Y:S02]  /*f6f0*/  HADD2.F32 R3, -RZ, R3.H1_H1 ;  /* 0x30000003ff037230 */ /* 0x000fe40000004100 */
[-C--:B------:R-:W-:Y:S01]  /*f700*/  FMUL.FTZ R27, R27, R12.reuse ;  /* 0x0000000c1b1b7220 */ /* 0x080fe20000410000 */
[----:B------:R-:W-:Y:S01]  /*f710*/  F2FP.SATFINITE.E4M3.F32.PACK_AB_MERGE_C R48, R48, R53, RZ ;  /* 0x000000353030723e */ /* 0x000fe200048070ff */
        /* <DEDUP_REMOVED lines=16> */
.L_x_1357:
[----:B------:R-:W-:Y:S05]  /*f820*/  BSYNC B1 ;  /* 0x0000000000017941 */ /* 0x000fea0003800000 */
.L_x_1356:
[----:B------:R-:W-:Y:S04]  /*f830*/  BSSY B1, `(.L_x_1358) ;  /* 0x0000100000017945 */ /* 0x000fe80003800000 */
[----:B------:R-:W-:Y:S05]  /*f840*/  @P1 BRA `(.L_x_1359) ;  /* 0x0000000c00f81947 */ /* 0x000fea0003800000 */
[----:B-1---5:R-:W-:Y:S02]  /*f850*/  SHF.R.U32.HI R3, RZ, 0x8, R28 ;  /* 0x00000008ff037819 */ /* 0x022fe4000001161c */
[----:B--23--:R-:W-:Y:S02]  /*f860*/  LOP3.LUT R0, R28, 0xff, RZ, 0xc0, !PT ;  /* 0x000000ff1c007812 */ /* 0x00cfe400078ec0ff */
[----:B------:R-:W-:Y:S02]  /*f870*/  LOP3.LUT R3, R3, 0xff, RZ, 0xc0, !PT ;  /* 0x000000ff03037812 */ /* 0x000fe400078ec0ff */
[----:B------:R-:W-:Y:S02]  /*f880*/  LEA.HI R8, R21, R218, RZ, 0x1c ;  /* 0x000000da15087211 */ /* 0x000fe400078fe0ff */
[----:B------:R-:W-:Y:S02]  /*f890*/  SHF.R.U32.HI R5, RZ, 0x8, R29 ;  /* 0x00000008ff057819 */ /* 0x000fe4000001161d */
[----:B------:R-:W-:Y:S01]  /*f8a0*/  PRMT R12, R3, 0x7604, R0 ;  /* 0x00007604030c7816 */ /* 0x000fe20000000000 */
[----:B------:R-:W-:Y:S01]  /*f8b0*/  IMAD.SHL.U32 R10, R8, 0x10, RZ ;  /* 0x00000010080a7824 */ /* 0x000fe200078e00ff */
[----:B------:R-:W-:-:S02]  /*f8c0*/  SHF.R.S32.HI R3, RZ, 0x1f, R8 ;  /* 0x0000001fff037819 */ /* 0x000fc40000011408 */
[----:B------:R-:W-:Y:S02]  /*f8d0*/  LOP3.LUT R4, R29, 0xff, RZ, 0xc0, !PT ;  /* 0x000000ff1d047812 */ /* 0x000fe400078ec0ff */
[----:B------:R-:W-:Y:S02]  /*f8e0*/  LOP3.LUT R5, R5, 0xff, RZ, 0xc0, !PT ;  /* 0x000000ff05057812 */ /* 0x000fe400078ec0ff */
[----:B------:R-:W-:Y:S02]  /*f8f0*/  SHF.R.U32.HI R0, RZ, 0x8, R30 ;  /* 0x00000008ff007819 */ /* 0x000fe4000001161e */
[----:B------:R-:W-:Y:S02]  /*f900*/  LEA.HI R9, R3, R8, RZ, 0x3 ;  /* 0x0000000803097211 */ /* 0x000fe400078f18ff */
[----:B------:R-:W-:Y:S02]  /*f910*/  PRMT R14, R5, 0x7604, R4 ;  /* 0x00007604050e7816 */ /* 0x000fe40000000004 */
[----:B------:R-:W-:-:S02]  /*f920*/  SHF.R.U32.HI R3, RZ, 0x8, R36 ;  /* 0x00000008ff037819 */ /* 0x000fc40000011624 */
[----:B------:R-:W-:Y:S02]  /*f930*/  LOP3.LUT R5, R0, 0xff, RZ, 0xc0, !PT ;  /* 0x000000ff00057812 */ /* 0x000fe400078ec0ff */
[----:B------:R-:W-:Y:S01]  /*f940*/  LOP3.LUT R0, R229, 0x70, R10, 0xf8, !PT ;  /* 0x00000070e5007812 */ /* 0x000fe200078ef80a */
[----:B------:R-:W-:Y:S01]  /*f950*/  IMAD.SHL.U32 R10, R9, 0x800, RZ ;  /* 0x00000800090a7824 */ /* 0x000fe200078e00ff */
[----:B------:R-:W-:Y:S02]  /*f960*/  LOP3.LUT R8, R36, 0xff, RZ, 0xc0, !PT ;  /* 0x000000ff24087812 */ /* 0x000fe400078ec0ff */
[----:B------:R-:W-:Y:S02]  /*f970*/  LOP3.LUT R9, R3, 0xff, RZ, 0xc0, !PT ;  /* 0x000000ff03097812 */ /* 0x000fe400078ec0ff */
[----:B------:R-:W-:Y:S02]  /*f980*/  LOP3.LUT R3, R0, R233, RZ, 0x3c, !PT ;  /* 0x000000e900037212 */ /* 0x000fe400078e3cff */
[----:B------:R-:W-:-:S02]  /*f990*/  LOP3.LUT R10, R10, 0xffffc000, RZ, 0xc0, !PT ;  /* 0xffffc0000a0a7812 */ /* 0x000fc400078ec0ff */
[----:B------:R-:W-:Y:S02]  /*f9a0*/  PRMT R27, R9, 0x7604, R8 ;  /* 0x00007604091b7816 */ /* 0x000fe40000000008 */
[----:B------:R-:W-:Y:S02]  /*f9b0*/  SHF.R.U32.HI R9, RZ, 0x8, R37 ;  /* 0x00000008ff097819 */ /* 0x000fe40000011625 */
[----:B------:R-:W-:Y:S02]  /*f9c0*/  IADD3 R3, R3, R10, R234 ;  /* 0x0000000a03037210 */ /* 0x000fe40007ffe0ea */
[----:B------:R-:W-:Y:S02]  /*f9d0*/  SHF.R.U32.HI R10, RZ, 0x8, R38 ;  /* 0x00000008ff0a7819 */ /* 0x000fe40000011626 */
[----:B------:R-:W-:Y:S02]  /*f9e0*/  LOP3.LUT R0, R37, 0xff, RZ, 0xc0, !PT ;  /* 0x000000ff25007812 */ /* 0x000fe400078ec0ff */
[----:B------:R-:W-:-:S02]  /*f9f0*/  LOP3.LUT R9, R9, 0xff, RZ, 0xc0, !PT ;  /* 0x000000ff09097812 */ /* 0x000fc400078ec0ff */
[----:B------:R-:W-:Y:S02]  /*fa00*/  SHF.R.U32.HI R13, RZ, 0x8, R39 ;  /* 0x00000008ff0d7819 */ /* 0x000fe40000011627 */
[----:B------:R-:W-:Y:S02]  /*fa10*/  LOP3.LUT R11, R10, 0xff, RZ, 0xc0, !PT ;  /* 0x000000ff0a0b7812 */ /* 0x000fe400078ec0ff */
[----:B------:R-:W-:Y:S02]  /*fa20*/  SHF.R.U32.HI R7, RZ, 0x8, R31 ;  /* 0x00000008ff077819 */ /* 0x000fe4000001161f */
[----:B------:R-:W-:Y:S02]  /*fa30*/  LOP3.LUT R8, R38, 0xff, RZ, 0xc0, !PT ;  /* 0x000000ff26087812 */ /* 0x000fe400078ec0ff */
[----:B------:R-:W-:Y:S02]  /*fa40*/  LOP3.LUT R10, R39, 0xff, RZ, 0xc0, !PT ;  /* 0x000000ff270a7812 */ /* 0x000fe400078ec0ff */
[----:B------:R-:W-:Y:S01]  /*fa50*/  PRMT R45, R9, 0x7604, R0 ;  /* 0x00007604092d7816 */ /* 0x000fe20000000000 */
[----:B------:R-:W-:Y:S01]  /*fa60*/  IMAD.IADD R0, R16, 0x1, R3 ;  /* 0x0000000110007824 */ /* 0x000fe200078e0203 */
[----:B------:R-:W-:-:S02]  /*fa70*/  LOP3.LUT R13, R13, 0xff, RZ, 0xc0, !PT ;  /* 0x000000ff0d0d7812 */ /* 0x000fc400078ec0ff */
[----:B------:R-:W-:Y:S02]  /*fa80*/  LOP3.LUT R4, R30, 0xff, RZ, 0xc0, !PT ;  /* 0x000000ff1e047812 */ /* 0x000fe400078ec0ff */
[----:B------:R-:W-:Y:S02]  /*fa90*/  LOP3.LUT R6, R31, 0xff, RZ, 0xc0, !PT ;  /* 0x000000ff1f067812 */ /* 0x000fe400078ec0ff */
[----:B------:R-:W-:Y:S02]  /*faa0*/  LOP3.LUT R7, R7, 0xff, RZ, 0xc0, !PT ;  /* 0x000000ff07077812 */ /* 0x000fe400078ec0ff */
[----:B------:R-:W-:Y:S02]  /*fab0*/  PRMT R47, R11, 0x7604, R8 ;  /* 0x000076040b2f7816 */ /* 0x000fe40000000008 */
[----:B------:R-:W-:Y:S02]  /*fac0*/  PRMT R53, R13, 0x7604, R10 ;  /* 0x000076040d357816 */ /* 0x000fe4000000000a */
[----:B------:R-:W1:Y:S01]  /*fad0*/  LDS.128 R8, [R0+0x18000] ;  /* 0x0180000000087984 */ /* 0x000e620000000c00 */
[----:B------:R-:W-:-:S02]  /*fae0*/  PRMT R20, R5, 0x7604, R4 ;  /* 0x0000760405147816 */ /* 0x000fc40000000004 */
[----:B------:R-:W-:Y:S02]  /*faf0*/  PRMT R25, R7, 0x7604, R6 ;  /* 0x0000760407197816 */ /* 0x000fe40000000006 */
[----:B------:R-:W2:Y:S01]  /*fb00*/  LDS.128 R4, [R225+0x18000] ;  /* 0x01800000e1047984 */ /* 0x000ea20000000c00 */
[----:B------:R-:W-:Y:S02]  /*fb10*/  SHF.R.U32.HI R13, RZ, 0x10, R29 ;  /* 0x00000010ff0d7819 */ /* 0x000fe4000001161d */
[----:B------:R-:W-:Y:S02]  /*fb20*/  SHF.R.U32.HI R24, RZ, 0x10, R31 ;  /* 0x00000010ff187819 */ /* 0x000fe4000001161f */
[----:B------:R-:W-:Y:S02]  /*fb30*/  LOP3.LUT R13, R13, 0xff, RZ, 0xc0, !PT ;  /* 0x000000ff0d0d7812 */ /* 0x000fe400078ec0ff */
[----:B------:R-:W-:Y:S02]  /*fb40*/  SHF.R.U32.HI R15, RZ, 0x10, R30 ;  /* 0x00000010ff0f7819 */ /* 0x000fe4000001161e */
        /* <DEDUP_REMOVED lines=14> */
[----:B------:R-:W-:Y:S02]  /*fc30*/  LOP3.LUT R24, R24, 0xff, RZ, 0xc0, !PT ;  /* 0x000000ff18187812 */ /* 0x000fe400078ec0ff */
[----:B------:R-:W-:Y:S02]  /*fc40*/  LOP3.LUT R20, R20, 0xff, RZ, 0xc0, !PT ;  /* 0x000000ff14147812 */ /* 0x000fe400078ec0ff */
[----:B------:R-:W-:Y:S02]  /*fc50*/  LOP3.LUT R49, R49, 0xff000000, R37, 0xf8, !PT ;  /* 0xff00000031317812 */ /* 0x000fe400078ef825 */
[----:B------:R-:W-:Y:S02]  /*fc60*/  LOP3.LUT R45, R13, 0xff000000, R29, 0xf8, !PT ;  /* 0xff0000000d2d7812 */ /* 0x000fe400078ef81d */
[----:B------:R-:W-:-:S02]  /*fc70*/  LOP3.LUT R12, R12, 0xff, RZ, 0xc0, !PT ;  /* 0x000000ff0c0c7812 */ /* 0x000fc400078ec0ff */
[----:B------:R-:W-:Y:S02]  /*fc80*/  PRMT R53, R24, 0x7054, R53 ;  /* 0x0000705418357816 */ /* 0x000fe40000000035 */
[----:B------:R-:W-:Y:S02]  /*fc90*/  PRMT R51, R20, 0x7054, R47 ;  /* 0x0000705414337816 */ /* 0x000fe4000000002f */
[----:B------:R-:W-:Y:S02]  /*fca0*/  LOP3.LUT R46, R15, 0xff000000, R30, 0xf8, !PT ;  /* 0xff0000000f2e7812 */ /* 0x000fe400078ef81e */
[----:B------:R-:W-:Y:S02]  /*fcb0*/  F2FP.F16.E4M3.UNPACK_B R37, R49 ;  /* 0x00000031ff25723e */ /* 0x000fe400020006ff */
[----:B-1----:R-:W-:Y:S02]  /*fcc0*/  F2FP.F16.E4M3.UNPACK_B R24, R9 ;  /* 0x00000009ff18723e */ /* 0x002fe400020006ff */
[----:B------:R-:W-:-:S02]  /*fcd0*/  F2FP.F16.E4M3.UNPACK_B R30, R45 ;  /* 0x0000002dff1e723e */ /* 0x000fc400020006ff */
[----:B------:R-:W-:Y:S02]  /*fce0*/  PRMT R27, R12, 0x7054, R27 ;  /* 0x000070540c1b7816 */ /* 0x000fe4000000001b */
[----:B------:R-:W-:Y:S01]  /*fcf0*/  LOP3.LUT R48, R51, 0xff000000, R38, 0xf8, !PT ;  /* 0xff00000033307812 */ /* 0x000fe200078ef826 */
[----:B------:R-:W-:Y:S01]  /*fd00*/  HADD2.F32 R38, -RZ, R37.H0_H0 ;  /* 0x20000025ff267230 */ /* 0x000fe20000004100 */
[-C--:B--2---:R-:W-:Y:S02]  /*fd10*/  F2FP.F16.E4M3.UNPACK_B R12, R5.reuse ;  /* 0x00000005ff0c723e */ /* 0x084fe400020006ff */
[----:B------:R-:W-:Y:S01]  /*fd20*/  F2FP.F16.E4M3.UNPACK_B R13, R5.H1 ;  /* 0x00000005ff0d723e */ /* 0x000fe200030006ff */
[----:B------:R-:W-:Y:S01]  /*fd30*/  HADD2.F32 R5, -RZ, R24.H0_H0 ;  /* 0x20000018ff057230 */ /* 0x000fe20000004100 */
[----:B------:R-:W-:Y:S01]  /*fd40*/  LOP3.LUT R47, R25, 0xff000000, R31, 0xf8, !PT ;  /* 0xff000000192f7812 */ /* 0x000fe200078ef81f */
[----:B------:R-:W-:Y:S01]  /*fd50*/  HADD2.F32 R31, -RZ, R30.H0_H0 ;  /* 0x2000001eff1f7230 */ /* 0x000fe20000004100 */
[-C--:B------:R-:W-:Y:S01]  /*fd60*/  F2FP.F16.E4M3.UNPACK_B R15, R7.reuse ;  /* 0x00000007ff0f723e */ /* 0x080fe200020006ff */
[----:B------:R-:W-:Y:S01]  /*fd70*/  HADD2.F32 R24, -RZ, R24.H1_H1 ;  /* 0x30000018ff187230 */ /* 0x000fe20000004100 */
[----:B------:R-:W-:-:S02]  /*fd80*/  F2FP.F16.E4M3.UNPACK_B R20, R7.H1 ;  /* 0x00000007ff14723e */ /* 0x000fc400030006ff */
[-C--:B------:R-:W-:Y:S02]  /*fd90*/  F2FP.F16.E4M3.UNPACK_B R7, R6.reuse ;  /* 0x00000006ff07723e */ /* 0x080fe400020006ff */
[----:B------:R-:W-:Y:S01]  /*fda0*/  F2FP.F16.E4M3.UNPACK_B R14, R6.H1 ;  /* 0x00000006ff0e723e */ /* 0x000fe200030006ff */
[----:B------:R-:W-:Y:S01]  /*fdb0*/  HADD2.F32 R6, -RZ, R12.H0_H0 ;  /* 0x2000000cff067230 */ /* 0x000fe20000004100 */
[----:B------:R-:W-:Y:S01]  /*fdc0*/  F2FP.F16.E4M3.UNPACK_B R25, R9.H1 ;  /* 0x00000009ff19723e */ /* 0x000fe200030006ff */
[-C--:B------:R-:W-:Y:S01]  /*fdd0*/  FMUL.FTZ R9, R5, R38.reuse ;  /* 0x0000002605097220 */ /* 0x080fe20000410000 */
[----:B------:R-:W-:Y:S01]  /*fde0*/  LOP3.LUT R53, R53, 0xff000000, R39, 0xf8, !PT ;  /* 0xff00000035357812 */ /* 0x000fe200078ef827 */
[----:B------:R-:W-:Y:S01]  /*fdf0*/  FMUL.FTZ R39, R5, R31 ;  /* 0x0000001f05277220 */ /* 0x000fe20000410000 */
[----:B------:R-:W-:Y:S01]  /*fe00*/  F2FP.F16.E4M3.UNPACK_B R49, R49.H1 ;  /* 0x00000031ff31723e */ /* 0x000fe200030006ff */
[C---:B------:R-:W-:Y:S01]  /*fe10*/  FFMA.FTZ R5, R6.reuse, R31, -R9 ;  /* 0x0000001f06057223 */ /* 0x040fe20000010809 */
[----:B------:R-:W-:Y:S01]  /*fe20*/  LOP3.LUT R36, R27, 0xff000000, R36, 0xf8, !PT ;  /* 0xff0000001b247812 */ /* 0x000fe200078ef824 */
[----:B------:R-:W-:Y:S01]  /*fe30*/  FFMA.FTZ R9, R6, R38, R39 ;  /* 0x0000002606097223 */ /* 0x000fe20000010027 */
[-C--:B------:R-:W-:Y:S01]  /*fe40*/  F2FP.F16.E4M3.UNPACK_B R26, R10.reuse ;  /* 0x0000000aff1a723e */ /* 0x080fe200020006ff */
[----:B------:R-:W-:Y:S01]  /*fe50*/  HADD2.F32 R39, -RZ, R37.H1_H1 ;  /* 0x30000025ff277230 */ /* 0x000fe20000004100 */
[----:B------:R-:W-:Y:S01]  /*fe60*/  F2FP.F16.E4M3.UNPACK_B R27, R10.H1 ;  /* 0x0000000aff1b723e */ /* 0x000fe200030006ff */
[----:B------:R-:W-:Y:S01]  /*fe70*/  HADD2.F32 R51, -RZ, R49.H0_H0 ;  /* 0x20000031ff337230 */ /* 0x000fe20000004100 */
[----:B------:R-:W-:Y:S01]  /*fe80*/  F2FP.F16.E4M3.UNPACK_B R45, R45.H1 ;  /* 0x0000002dff2d723e */ /* 0x000fe200030006ff */
[----:B------:R-:W-:-:S02]  /*fe90*/  HADD2.F32 R10, -RZ, R25.H0_H0 ;  /* 0x20000019ff0a7230 */ /* 0x000fc40000004100 */
[----:B------:R-:W-:Y:S01]  /*fea0*/  FMUL.FTZ R55, R24, R39 ;  /* 0x0000002718377220 */ /* 0x000fe20000410000 */
[----:B------:R-:W-:Y:S01]  /*feb0*/  HADD2.F32 R31, -RZ, R30.H1_H1 ;  /* 0x3000001eff1f7230 */ /* 0x000fe20000004100 */
[----:B------:R-:W-:Y:S01]  /*fec0*/  LOP3.LUT R44, R3, 0xff000000, R28, 0xf8, !PT ;  /* 0xff000000032c7812 */ /* 0x000fe200078ef81c */
[----:B------:R-:W-:Y:S02]  /*fed0*/  HADD2.F32 R37, -RZ, R45.H0_H0 ;  /* 0x2000002dff257230 */ /* 0x000fe40000004100 */
[----:B------:R-:W-:Y:S01]  /*fee0*/  FMUL.FTZ R59, R10, R51 ;  /* 0x000000330a3b7220 */ /* 0x000fe20000410000 */
[----:B------:R-:W-:Y:S02]  /*fef0*/  HADD2.F32 R6, -RZ, R13.H0_H0 ;  /* 0x2000000dff067230 */ /* 0x000fe40000004100 */
[----:B------:R-:W-:Y:S01]  /*ff00*/  FMUL.FTZ R24, R24, R31 ;  /* 0x0000001f18187220 */ /* 0x000fe20000410000 */
[----:B------:R-:W-:Y:S02]  /*ff10*/  HADD2.F32 R12, -RZ, R12.H1_H1 ;  /* 0x3000000cff0c7230 */ /* 0x000fe40000004100 */
[----:B------:R-:W-:Y:S01]  /*ff20*/  FMUL.FTZ R10, R10, R37 ;  /* 0x000000250a0a7220 */ /* 0x000fe20000410000 */
[----:B------:R-:W-:Y:S01]  /*ff30*/  F2FP.F16.E4M3.UNPACK_B R28, R11 ;  /* 0x0000000bff1c723e */ /* 0x000fe200020006ff */
[----:B------:R-:W-:Y:S01]  /*ff40*/  FFMA.FTZ R59, R6, R37, -R59 ;  /* 0x00000025063b7223 */ /* 0x000fe2000001083b */
[----:B------:R-:W-:Y:S01]  /*ff50*/  F2FP.F16.E4M3.UNPACK_B R37, R53 ;  /* 0x00000035ff25723e */ /* 0x000fe200020006ff */
[----:B------:R-:W-:Y:S01]  /*ff60*/  FFMA.FTZ R50, R12, R39, R24 ;  /* 0x000000270c327223 */ /* 0x000fe20000010018 */
[----:B------:R-:W-:Y:S01]  /*ff70*/  F2FP.F16.E4M3.UNPACK_B R24, R47 ;  /* 0x0000002fff18723e */ /* 0x000fe200020006ff */
[----:B------:R-:W-:Y:S01]  /*ff80*/  FFMA.FTZ R51, R6, R51, R10 ;  /* 0x0000003306337223 */ /* 0x000fe2000001000a */
[----:B------:R-:W-:Y:S01]  /*ff90*/  FFMA.FTZ R38, R12, R31, -R55 ;  /* 0x0000001f0c267223 */ /* 0x000fe20000010837 */
[----:B------:R-:W-:Y:S01]  /*ffa0*/  HADD2.F32 R30, -RZ, R49.H1_H1 ;  /* 0x30000031ff1e7230 */ /* 0x000fe20000004100 */
[----:B------:R-:W-:Y:S01]  /*ffb0*/  F2FP.F16.E4M3.UNPACK_B R29, R11.H1 ;  /* 0x0000000bff1d723e */ /* 0x000fe200030006ff */
[----:B------:R-:W-:Y:S01]  /*ffc0*/  HADD2.F32 R25, -RZ, R25.H1_H1 ;  /* 0x30000019ff197230 */ /* 0x000fe20000004100 */
[----:B------:R-:W-:Y:S01]  /*ffd0*/  F2FP.F16.E4M3.UNPACK_B R53, R53.H1 ;  /* 0x00000035ff35723e */ /* 0x000fe200030006ff */
[----:B------:R-:W-:Y:S01]  /*ffe0*/  HADD2.F32 R39, -RZ, R37.H0_H0 ;  /* 0x20000025ff277230 */ /* 0x000fe20000004100 */
[----:B------:R-:W-:Y:S01]  /*fff0*/  F2FP.F16.E4M3.UNPACK_B R47, R47.H1 ;  /* 0x0000002fff2f723e */ /* 0x000fe200030006ff */
[----:B------:R-:W-:-:S02]  /*10000*/  HADD2.F32 R10, -RZ, R28.H0_H0 ;  /* 0x2000001cff0a7230 */ /* 0x000fc40000004100 */
[C---:B------:R-:W-:Y:S01]  /*10010*/  FMUL.FTZ R54, R25.reuse, R30 ;  /* 0x0000001e19367220 */ /* 0x040fe20000410000 */
[----:B------:R-:W-:Y:S01]  /*10020*/  HADD2.F32 R12, -RZ, R45.H1_H1 ;  /* 0x3000002dff0c7230 */ /* 0x000fe20000004100 */
[----:B------:R-:W-:Y:S01]  /*10030*/  F2FP.F16.E4M3.UNPACK_B R11, R8 ;  /* 0x00000008ff0b723e */ /* 0x000fe200020006ff */
[--C-:B------:R-:W-:Y:S02]  /*10040*/  HADD2.F32 R31, -RZ, R24.reuse.H0_H0 ;  /* 0x20000018ff1f7230 */ /* 0x100fe40000004100 */
[C---:B------:R-:W-:Y:S01]  /*10050*/  FMUL.FTZ R45, R10.reuse, R39 ;  /* 0x000000270a2d7220 */ /* 0x040fe20000410000 */
[----:B------:R-:W-:Y:S02]  /*10060*/  HADD2.F32 R13, -RZ, R13.H1_H1 ;  /* 0x3000000dff0d7230 */ /* 0x000fe40000004100 */
[----:B------:R-:W-:Y:S01]  /*10070*/  FMUL.FTZ R25, R25, R12 ;  /* 0x0000000c19197220 */ /* 0x000fe20000410000 */
[----:B------:R-:W-:Y:S02]  /*10080*/  HADD2.F32 R6, -RZ, R15.H0_H0 ;  /* 0x2000000fff067230 */ /* 0x000fe40000004100 */
[----:B------:R-:W-:Y:S01]  /*10090*/  FMUL.FTZ R10, R10, R31 ;  /* 0x0000001f0a0a7220 */ /* 0x000fe20000410000 */
[----:B------:R-:W-:-:S02]  /*100a0*/  HADD2.F32 R24, -RZ, R24.H1_H1 ;  /* 0x30000018ff187230 */ /* 0x000fc40000004100 */
[C---:B------:R-:W-:Y:S01]  /*100b0*/  FFMA.FTZ R30, R13.reuse, R30, R25 ;  /* 0x0000001e0d1e7223 */ /* 0x040fe20000010019 */
[----:B------:R-:W-:Y:S02]  /*100c0*/  HADD2.F32 R37, -RZ, R37.H1_H1 ;  /* 0x30000025ff257230 */ /* 0x000fe40000004100 */
[C---:B------:R-:W-:Y:S01]  /*100d0*/  FFMA.FTZ R49, R6.reuse, R39, R10 ;  /* 0x0000002706317223 */ /* 0x040fe2000001000a */
[----:B------:R-:W-:Y:S02]  /*100e0*/  HADD2.F32 R28, -RZ, R28.H1_H1 ;  /* 0x3000001cff1c7230 */ /* 0x000fe40000004100 */
[----:B------:R-:W-:Y:S01]  /*100f0*/  FFMA.FTZ R54, R13, R12, -R54 ;  /* 0x0000000c0d367223 */ /* 0x000fe20000010836 */
[----:B------:R-:W-:Y:S02]  /*10100*/  HADD2.F32 R15, -RZ, R15.H1_H1 ;  /* 0x3000000fff0f7230 */ /* 0x000fe40000004100 */
[----:B------:R-:W-:Y:S01]  /*10110*/  FFMA.FTZ R45, R6, R31, -R45 ;  /* 0x0000001f062d7223 */ /* 0x000fe2000001082d */
[----:B------:R-:W-:-:S02]  /*10120*/  HADD2.F32 R25, -RZ, R53.H0_H0 ;  /* 0x20000035ff197230 */ /* 0x000fc40000004100 */
[C---:B------:R-:W-:Y:S01]  /*10130*/  FMUL.FTZ R12, R28.reuse, R37 ;  /* 0x000000251c0c7220 */ /* 0x040fe20000410000 */
[----:B------:R-:W-:Y:S02]  /*10140*/  HADD2.F32 R10, -RZ, R29.H0_H0 ;  /* 0x2000001dff0a7230 */ /* 0x000fe40000004100 */
[-C--:B------:R-:W-:Y:S01]  /*10150*/  FMUL.FTZ R58, R28, R24.reuse ;  /* 0x000000181c3a7220 */ /* 0x080fe20000410000 */
[--C-:B------:R-:W-:Y:S02]  /*10160*/  HADD2.F32 R13, -RZ, R47.reuse.H0_H0 ;  /* 0x2000002fff0d7230 */ /* 0x100fe40000004100 */
[C---:B------:R-:W-:Y:S01]  /*10170*/  FFMA.FTZ R28, R15.reuse, R24, -R12 ;  /* 0x000000180f1c7223 */ /* 0x040fe2000001080c */
[----:B------:R-:W-:Y:S02]  /*10180*/  HADD2.F32 R6, -RZ, R20.H0_H0 ;  /* 0x20000014ff067230 */ /* 0x000fe40000004100 */
[C---:B------:R-:W-:Y:S01]  /*10190*/  FMUL.FTZ R31, R10.reuse, R25 ;  /* 0x000000190a1f7220 */ /* 0x040fe20000410000 */
[----:B------:R-:W-:Y:S01]  /*101a0*/  FFMA.FTZ R58, R15, R37, R58 ;  /* 0x000000250f3a7223 */ /* 0x000fe2000001003a */
[----:B------:R-:W-:Y:S01]  /*101b0*/  F2FP.F16.E4M3.UNPACK_B R8, R8.H1 ;  /* 0x00000008ff08723e */ /* 0x000fe200030006ff */
[----:B------:R-:W-:Y:S01]  /*101c0*/  FMUL.FTZ R10, R10, R13 ;  /* 0x0000000d0a0a7220 */ /* 0x000fe20000410000 */
[----:B------:R-:W-:Y:S01]  /*101d0*/  F2FP.F16.E4M3.UNPACK_B R15, R36.H1 ;  /* 0x00000024ff0f723e */ /* 0x000fe200030006ff */
[----:B------:R-:W-:Y:S01]  /*101e0*/  HADD2.F32 R47, -RZ, R47.H1_H1 ;  /* 0x3000002fff2f7230 */ /* 0x000fe20000004100 */
[----:B------:R-:W-:Y:S01]  /*101f0*/  F2FP.F16.E4M3.UNPACK_B R12, R44.H1 ;  /* 0x0000002cff0c723e */ /* 0x000fe200030006ff */
[----:B------:R-:W-:Y:S01]  /*10200*/  FFMA.FTZ R60, R6, R25, R10 ;  /* 0x00000019063c7223 */ /* 0x000fe2000001000a */
[-C--:B------:R-:W-:Y:S01]  /*10210*/  F2FP.F16.E4M3.UNPACK_B R3, R4.reuse ;  /* 0x00000004ff03723e */ /* 0x080fe200020006ff */
[----:B------:R-:W-:Y:S01]  /*10220*/  HADD2.F32 R53, -RZ, R53.H1_H1 ;  /* 0x30000035ff357230 */ /* 0x000fe20000004100 */
[----:B------:R-:W-:Y:S01]  /*10230*/  F2FP.F16.E4M3.UNPACK_B R4, R4.H1 ;  /* 0x00000004ff04723e */ /* 0x000fe200030006ff */
[----:B------:R-:W-:-:S02]  /*10240*/  HADD2.F32 R29, -RZ, R29.H1_H1 ;  /* 0x3000001dff1d7230 */ /* 0x000fc40000004100 */
[----:B------:R-:W-:Y:S01]  /*10250*/  FFMA.FTZ R55, R6, R13, -R31 ;  /* 0x0000000d06377223 */ /* 0x000fe2000001081f */
[----:B------:R-:W-:Y:S01]  /*10260*/  HADD2.F32 R25, -RZ, R15.H0_H0 ;  /* 0x2000000fff197230 */ /* 0x000fe20000004100 */
[----:B------:R-:W-:Y:S01]  /*10270*/  F2FP.F16.E4M3.UNPACK_B R36, R36 ;  /* 0x00000024ff24723e */ /* 0x000fe200020006ff */
[----:B------:R-:W-:Y:S02]  /*10280*/  HADD2.F32 R10, -RZ, R8.H0_H0 ;  /* 0x20000008ff0a7230 */ /* 0x000fe40000004100 */
[C---:B------:R-:W-:Y:S01]  /*10290*/  FMUL.FTZ R31, R29.reuse, R53 ;  /* 0x000000351d1f7220 */ /* 0x040fe20000410000 */
[----:B------:R-:W-:Y:S02]  /*102a0*/  HADD2.F32 R13, -RZ, R12.H0_H0 ;  /* 0x2000000cff0d7230 */ /* 0x000fe40000004100 */
[----:B------:R-:W-:Y:S01]  /*102b0*/  FMUL.FTZ R24, R29, R47 ;  /* 0x0000002f1d187220 */ /* 0x000fe20000410000 */
[----:B------:R-:W-:Y:S02]  /*102c0*/  HADD2.F32 R20, -RZ, R20.H1_H1 ;  /* 0x30000014ff147230 */ /* 0x000fe40000004100 */
[----:B------:R-:W-:Y:S01]  /*102d0*/  FMUL.FTZ R29, R10, R25 ;  /* 0x000000190a1d7220 */ /* 0x000fe20000410000 */
[----:B------:R-:W-:-:S02]  /*102e0*/  HADD2.F32 R6, -RZ, R4.H0_H0 ;  /* 0x20000004ff067230 */ /* 0x000fc40000004100 */
[----:B------:R-:W-:Y:S01]  /*102f0*/  FMUL.FTZ R10, R10, R13 ;  /* 0x0000000d0a0a7220 */ /* 0x000fe20000410000 */
[----:B------:R-:W-:Y:S02]  /*10300*/  HADD2.F32 R8, -RZ, R8.H1_H1 ;  /* 0x30000008ff087230 */ /* 0x000fe40000004100 */
[C---:B------:R-:W-:Y:S01]  /*10310*/  FFMA.FTZ R53, R20.reuse, R53, R24 ;  /* 0x0000003514357223 */ /* 0x040fe20000010018 */
[----:B------:R-:W-:Y:S01]  /*10320*/  FFMA.FTZ R62, R20, R47, -R31 ;  /* 0x0000002f143e7223 */ /* 0x000fe2000001081f */
[C---:B------:R-:W-:Y:S01]  /*10330*/  FFMA.FTZ R24, R6.reuse, R25, R10 ;  /* 0x0000001906187223 */ /* 0x040fe2000001000a */
[----:B------:R-:W-:Y:S02]  /*10340*/  HADD2.F32 R25, -RZ, R15.H1_H1 ;  /* 0x3000000fff197230 */ /* 0x000fe40000004100 */
[----:B------:R-:W-:Y:S01]  /*10350*/  FFMA.FTZ R20, R6, R13, -R29 ;  /* 0x0000000d06147223 */ /* 0x000fe2000001081d */
[----:B------:R-:W-:Y:S01]  /*10360*/  HADD2.F32 R13, -RZ, R12.H1_H1 ;  /* 0x3000000cff0d7230 */ /* 0x000fe20000004100 */
[----:B------:R-:W-:Y:S01]  /*10370*/  F2FP.F16.E4M3.UNPACK_B R44, R44 ;  /* 0x0000002cff2c723e */ /* 0x000fe200020006ff */
[----:B------:R-:W-:-:S02]  /*10380*/  HADD2.F32 R4, -RZ, R4.H1_H1 ;  /* 0x30000004ff047230 */ /* 0x000fc40000004100 */
[C---:B------:R-:W-:Y:S01]  /*10390*/  FMUL.FTZ R29, R8.reuse, R25 ;  /* 0x00000019081d7220 */ /* 0x040fe20000410000 */
[----:B------:R-:W-:Y:S02]  /*103a0*/  HADD2.F32 R15, -RZ, R36.H0_H0 ;  /* 0x20000024ff0f7230 */ /* 0x000fe40000004100 */
        /* <DEDUP_REMOVED lines=9> */
[--C-:B------:R-:W-:Y:S01]  /*10440*/  HADD2.F32 R4, -RZ, R3.reuse.H0_H0 ;  /* 0x20000003ff047230 */ /* 0x100fe20000004100 */
[----:B------:R-:W-:Y:S01]  /*10450*/  F2FP.F16.E4M3.UNPACK_B R10, R48.H1 ;  /* 0x00000030ff0a723e */ /* 0x000fe200030006ff */
[----:B------:R-:W-:Y:S02]  /*10460*/  HADD2.F32 R44, -RZ, R44.H1_H1 ;  /* 0x3000002cff2c7230 */ /* 0x000fe40000004100 */
[C---:B------:R-:W-:Y:S01]  /*10470*/  FMUL.FTZ R8, R11.reuse, R36 ;  /* 0x000000240b087220 */ /* 0x040fe20000410000 */
[----:B------:R-:W-:Y:S01]  /*10480*/  HADD2.F32 R3, -RZ, R3.H1_H1 ;  /* 0x30000003ff037230 */ /* 0x000fe20000004100 */
[----:B------:R-:W-:Y:S01]  /*10490*/  F2FP.F16.E4M3.UNPACK_B R6, R46.H1 ;  /* 0x0000002eff06723e */ /* 0x000fe200030006ff */
[C---:B------:R-:W-:Y:S01]  /*104a0*/  FFMA.FTZ R25, R4.reuse, R13, -R25 ;  /* 0x0000000d04197223 */ /* 0x040fe20000010819 */
[----:B------:R-:W-:Y:S01]  /*104b0*/  FFMA.FTZ R29, R4, R15, R29 ;  /* 0x0000000f041d7223 */ /* 0x000fe2000001001d */
[-C--:B------:R-:W-:Y:S01]  /*104c0*/  FMUL.FTZ R13, R11, R44.reuse ;  /* 0x0000002c0b0d7220 */ /* 0x080fe20000410000 */
[----:B------:R-:W-:Y:S01]  /*104d0*/  FFMA.FTZ R44, R3, R44, -R8 ;  /* 0x0000002c032c7223 */ /* 0x000fe20000010808 */
[----:B------:R-:W-:Y:S01]  /*104e0*/  HADD2.F32 R11, -RZ, R10.H0_H0 ;  /* 0x2000000aff0b7230 */ /* 0x000fe20000004100 */
[----:B------:R-:W-:Y:S01]  /*104f0*/  F2FP.F16.E4M3.UNPACK_B R48, R48 ;  /* 0x00000030ff30723e */ /* 0x000fe200020006ff */
[----:B------:R-:W-:-:S02]  /*10500*/  HADD2.F32 R4, -RZ, R27.H0_H0 ;  /* 0x2000001bff047230 */ /* 0x000fc40000004100 */
[----:B------:R-:W-:Y:S01]  /*10510*/  FFMA.FTZ R36, R3, R36, R13 ;  /* 0x0000002403247223 */ /* 0x000fe2000001000d */
[----:B------:R-:W-:Y:S01]  /*10520*/  HADD2.F32 R8, -RZ, R6.H0_H0 ;  /* 0x20000006ff087230 */ /* 0x000fe20000004100 */
[----:B------:R-:W-:Y:S01]  /*10530*/  F2FP.F16.E4M3.UNPACK_B R46, R46 ;  /* 0x0000002eff2e723e */ /* 0x000fe200020006ff */
[----:B------:R-:W-:Y:S02]  /*10540*/  HADD2.F32 R10, -RZ, R10.H1_H1 ;  /* 0x3000000aff0a7230 */ /* 0x000fe40000004100 */
[C---:B------:R-:W-:Y:S01]  /*10550*/  FMUL.FTZ R12, R4.reuse, R11 ;  /* 0x0000000b040c7220 */ /* 0x040fe20000410000 */
[----:B------:R-:W-:Y:S02]  /*10560*/  HADD2.F32 R27, -RZ, R27.H1_H1 ;  /* 0x3000001bff1b7230 */ /* 0x000fe40000004100 */
[----:B------:R-:W-:Y:S01]  /*10570*/  FMUL.FTZ R4, R4, R8 ;  /* 0x0000000804047220 */ /* 0x000fe20000410000 */
[----:B------:R-:W-:Y:S01]  /*10580*/  HADD2.F32 R6, -RZ, R6.H1_H1 ;  /* 0x30000006ff067230 */ /* 0x000fe20000004100 */
[----:B------:R-:W-:Y:S01]  /*10590*/  F2FP.SATFINITE.E4M3.F32.PACK_AB_MERGE_C R54, R54, R59, RZ ;  /* 0x0000003b3636723e */ /* 0x000fe200048070ff */
[----:B------:R-:W-:-:S02]  /*105a0*/  HADD2.F32 R3, -RZ, R14.H0_H0 ;  /* 0x2000000eff037230 */ /* 0x000fc40000004100 */
[C---:B------:R-:W-:Y:S01]  /*105b0*/  FMUL.FTZ R13, R27.reuse, R10 ;  /* 0x0000000a1b0d7220 */ /* 0x040fe20000410000 */
[----:B------:R-:W-:Y:S02]  /*105c0*/  HADD2.F32 R14, -RZ, R14.H1_H1 ;  /* 0x3000000eff0e7230 */ /* 0x000fe40000004100 */
[----:B------:R-:W-:Y:S01]  /*105d0*/  FMUL.FTZ R39, R27, R6 ;  /* 0x000000061b277220 */ /* 0x000fe20000410000 */
[----:B------:R-:W-:Y:S01]  /*105e0*/  F2FP.SATFINITE.E4M3.F32.PACK_AB_MERGE_C R30, R30, R51, RZ ;  /* 0x000000331e1e723e */ /* 0x000fe200048070ff */
[C---:B------:R-:W-:Y:S01]  /*105f0*/  FFMA.FTZ R12, R3.reuse, R8, -R12 ;  /* 0x00000008030c7223 */ /* 0x040fe2000001080c */
[----:B------:R-:W-:Y:S01]  /*10600*/  FFMA.FTZ R15, R3, R11, R4 ;  /* 0x0000000b030f7223 */ /* 0x000fe20000010004 */
[C---:B------:R-:W-:Y:S01]  /*10610*/  FFMA.FTZ R27, R14.reuse, R6, -R13 ;  /* 0x000000060e1b7223 */ /* 0x040fe2000001080d */
[----:B------:R-:W-:Y:S02]  /*10620*/  HADD2.F32 R8, -RZ, R48.H0_H0 ;  /* 0x20000030ff087230 */ /* 0x000fe40000004100 */
[----:B------:R-:W-:Y:S01]  /*10630*/  FFMA.FTZ R14, R14, R10, R39 ;  /* 0x0000000a0e0e7223 */ /* 0x000fe20000010027 */
[----:B------:R-:W-:Y:S01]  /*10640*/  HADD2.F32 R4, -RZ, R26.H0_H0 ;  /* 0x2000001aff047230 */ /* 0x000fe20000004100 */
[----:B------:R-:W-:Y:S01]  /*10650*/  F2FP.SATFINITE.E4M3.F32.PACK_AB_MERGE_C R5, R38, R5, R54 ;  /* 0x000000052605723e */ /* 0x000fe20004807036 */
[--C-:B------:R-:W-:Y:S01]  /*10660*/  HADD2.F32 R6, -RZ, R46.reuse.H0_H0 ;  /* 0x2000002eff067230 */ /* 0x100fe20000004100 */
[----:B------:R-:W-:Y:S01]  /*10670*/  F2FP.SATFINITE.E4M3.F32.PACK_AB_MERGE_C R12, R27, R12, RZ ;  /* 0x0000000c1b0c723e */ /* 0x000fe200048070ff */
[----:B------:R-:W-:-:S02]  /*10680*/  HADD2.F32 R46, -RZ, R46.H1_H1 ;  /* 0x3000002eff2e7230 */ /* 0x000fc40000004100 */
[C---:B------:R-:W-:Y:S01]  /*10690*/  FMUL.FTZ R10, R4.reuse, R8 ;  /* 0x00000008040a7220 */ /* 0x040fe20000410000 */
[----:B------:R-:W-:Y:S02]  /*106a0*/  HADD2.F32 R48, -RZ, R48.H1_H1 ;  /* 0x30000030ff307230 */ /* 0x000fe40000004100 */
[----:B------:R-:W-:Y:S01]  /*106b0*/  FMUL.FTZ R11, R4, R6 ;  /* 0x00000006040b7220 */ /* 0x000fe20000410000 */
[----:B------:R-:W-:Y:S01]  /*106c0*/  HADD2.F32 R26, -RZ, R26.H1_H1 ;  /* 0x3000001aff1a7230 */ /* 0x000fe20000004100 */
[----:B------:R-:W-:Y:S01]  /*106d0*/  F2FP.SATFINITE.E4M3.F32.PACK_AB_MERGE_C R14, R14, R15, RZ ;  /* 0x0000000f0e0e723e */ /* 0x000fe200048070ff */
[--C-:B------:R-:W-:Y:S01]  /*106e0*/  HADD2.F32 R3, -RZ, R7.reuse.H0_H0 ;  /* 0x20000007ff037230 */ /* 0x100fe20000004100 */
[----:B------:R-:W-:Y:S01]  /*106f0*/  F2FP.SATFINITE.E4M3.F32.PACK_AB_MERGE_C R9, R50, R9, R30 ;  /* 0x000000093209723e */ /* 0x000fe2000480701e */
[----:B------:R-:W-:Y:S02]  /*10700*/  HADD2.F32 R7, -RZ, R7.H1_H1 ;  /* 0x30000007ff077230 */ /* 0x000fe40000004100 */
[C---:B------:R-:W-:Y:S01]  /*10710*/  FMUL.FTZ R4, R26.reuse, R48 ;  /* 0x000000301a047220 */ /* 0x040fe20000410000 */
[----:B------:R-:W-:Y:S01]  /*10720*/  FMUL.FTZ R13, R26, R46 ;  /* 0x0000002e1a0d7220 */ /* 0x000fe20000410000 */
        /* <DEDUP_REMOVED lines=16> */
.L_x_1359:
[----:B------:R-:W-:Y:S05]  /*10830*/  BSYNC B1 ;  /* 0x0000000000017941 */ /* 0x000fea0003800000 */
.L_x_1358:
[----:B------:R-:W-:Y:S05]  /*10840*/  @P0 BRA `(.L_x_1333) ;  /* 0x0000000c00d80947 */ /* 0x000fea0003800000 */
[----:B--2345:R-:W-:Y:S02]  /*10850*/  SHF.R.U32.HI R0, RZ, 0x8, R32 ;  /* 0x00000008ff007819 */ /* 0x03cfe40000011620 */
        /* <DEDUP_REMOVED lines=34> */
[----:B------:R-:W-:Y:S02]  /*10a80*/  LOP3.LUT R20, R41, 0xff, RZ, 0xc0, !PT ;  /* 0x000000ff29147812 */ /* 0x000fe400078ec0ff */
[----:B------:R-:W-:Y:S02]  /*10a90*/  LOP3.LUT R27, R43, 0xff, RZ, 0xc0, !PT ;  /* 0x000000ff2b1b7812 */ /* 0x000fe400078ec0ff */
[----:B------:R-:W-:Y:S02]  /*10aa0*/  LOP3.LUT R26, R26, 0xff, RZ, 0xc0, !PT ;  /* 0x000000ff1a1a7812 */ /* 0x000fe400078ec0ff */
[----:B------:R-:W-:Y:S02]  /*10ab0*/  PRMT R20, R3, 0x7604, R20 ;  /* 0x0000760403147816 */ /* 0x000fe40000000014 */
[----:B------:R-:W-:Y:S02]  /*10ac0*/  SHF.R.U32.HI R3, RZ, 0x10, R33 ;  /* 0x00000010ff037819 */ /* 0x000fe40000011621 */
[----:B------:R-:W-:-:S02]  /*10ad0*/  SHF.R.U32.HI R21, RZ, 0x8, R42 ;  /* 0x00000008ff157819 */ /* 0x000fc4000001162a */
[----:B------:R-:W-:Y:S01]  /*10ae0*/  PRMT R26, R26, 0x7604, R27 ;  /* 0x000076041a1a7816 */ /* 0x000fe2000000001b */
[----:B------:R-:W-:Y:S01]  /*10af0*/  IMAD.U32 R3, R3, 0x10000, RZ ;  /* 0x0001000003037824 */ /* 0x000fe200078e00ff */
[----:B------:R-:W-:Y:S02]  /*10b00*/  SHF.R.U32.HI R27, RZ, 0x10, R41 ;  /* 0x00000010ff1b7819 */ /* 0x000fe40000011629 */
[----:B------:R-:W-:Y:S02]  /*10b10*/  LOP3.LUT R24, R42, 0xff, RZ, 0xc0, !PT ;  /* 0x000000ff2a187812 */ /* 0x000fe400078ec0ff */
[----:B------:R-:W-:Y:S01]  /*10b20*/  LOP3.LUT R21, R21, 0xff, RZ, 0xc0, !PT ;  /* 0x000000ff15157812 */ /* 0x000fe200078ec0ff */
[----:B------:R-:W-:Y:S01]  /*10b30*/  IMAD.U32 R27, R27, 0x10000, RZ ;  /* 0x000100001b1b7824 */ /* 0x000fe200078e00ff */
[----:B------:R-:W-:Y:S02]  /*10b40*/  LOP3.LUT R13, R13, 0xff0000, R32, 0xf8, !PT ;  /* 0x00ff00000d0d7812 */ /* 0x000fe400078ef820 */
[----:B------:R-:W-:-:S02]  /*10b50*/  PRMT R31, R21, 0x7604, R24 ;  /* 0x00007604151f7816 */ /* 0x000fc40000000018 */
[----:B------:R-:W-:Y:S02]  /*10b60*/  SHF.R.U32.HI R21, RZ, 0x10, R35 ;  /* 0x00000010ff157819 */ /* 0x000fe40000011623 */
[----:B------:R-:W-:Y:S02]  /*10b70*/  LOP3.LUT R3, R12, 0xff0000, R3, 0xf8, !PT ;  /* 0x00ff00000c037812 */ /* 0x000fe400078ef803 */
[----:B------:R-:W-:Y:S01]  /*10b80*/  LOP3.LUT R25, R25, 0xff0000, R40, 0xf8, !PT ;  /* 0x00ff000019197812 */ /* 0x000fe200078ef828 */
[----:B------:R-:W-:Y:S01]  /*10b90*/  IMAD.U32 R21, R21, 0x10000, RZ ;  /* 0x0001000015157824 */ /* 0x000fe200078e00ff */
[----:B------:R-:W-:Y:S02]  /*10ba0*/  LOP3.LUT R29, R20, 0xff0000, R27, 0xf8, !PT ;  /* 0x00ff0000141d7812 */ /* 0x000fe400078ef81b */
[----:B------:R-:W-:Y:S02]  /*10bb0*/  LOP3.LUT R27, R13, 0xff000000, R32, 0xf8, !PT ;  /* 0xff0000000d1b7812 */ /* 0x000fe400078ef820 */
[----:B------:R-:W-:-:S02]  /*10bc0*/  LOP3.LUT R32, R3, 0xff000000, R33, 0xf8, !PT ;  /* 0xff00000003207812 */ /* 0x000fc400078ef821 */
[----:B------:R-:W-:Y:S02]  /*10bd0*/  LOP3.LUT R31, R31, 0xff0000, R42, 0xf8, !PT ;  /* 0x00ff00001f1f7812 */ /* 0x000fe400078ef82a */
[----:B------:R-:W-:Y:S02]  /*10be0*/  LOP3.LUT R33, R25, 0xff000000, R40, 0xf8, !PT ;  /* 0xff00000019217812 */ /* 0x000fe400078ef828 */
[----:B------:R-:W-:Y:S02]  /*10bf0*/  LOP3.LUT R40, R29, 0xff000000, R41, 0xf8, !PT ;  /* 0xff0000001d287812 */ /* 0x000fe400078ef829 */
[----:B------:R-:W-:Y:S02]  /*10c00*/  SHF.R.U32.HI R37, RZ, 0x10, R43 ;  /* 0x00000010ff257819 */ /* 0x000fe4000001162b */
[----:B------:R-:W-:Y:S02]  /*10c10*/  LOP3.LUT R15, R15, 0xff0000, R34, 0xf8, !PT ;  /* 0x00ff00000f0f7812 */ /* 0x000fe400078ef822 */
[----:B------:R-:W-:-:S02]  /*10c20*/  LOP3.LUT R36, R31, 0xff000000, R42, 0xf8, !PT ;  /* 0xff0000001f247812 */ /* 0x000fc400078ef82a */
[----:B------:R-:W-:Y:S02]  /*10c30*/  F2FP.F16.E4M3.UNPACK_B R28, R32 ;  /* 0x00000020ff1c723e */ /* 0x000fe400020006ff */
[----:B-1----:R-:W-:Y:S02]  /*10c40*/  F2FP.F16.E4M3.UNPACK_B R20, R9 ;  /* 0x00000009ff14723e */ /* 0x002fe400020006ff */
[----:B------:R-:W-:Y:S01]  /*10c50*/  LOP3.LUT R21, R14, 0xff0000, R21, 0xf8, !PT ;  /* 0x00ff00000e157812 */ /* 0x000fe200078ef815 */
[----:B------:R-:W-:Y:S01]  /*10c60*/  HADD2.F32 R29, -RZ, R28.H0_H0 ;  /* 0x2000001cff1d7230 */ /* 0x000fe20000004100 */
[----:B------:R-:W-:Y:S01]  /*10c70*/  F2FP.F16.E4M3.UNPACK_B R31, R40 ;  /* 0x00000028ff1f723e */ /* 0x000fe200020006ff */
[--C-:B------:R-:W-:Y:S01]  /*10c80*/  HADD2.F32 R24, -RZ, R20.reuse.H0_H0 ;  /* 0x20000014ff187230 */ /* 0x100fe20000004100 */
[----:B------:R-:W-:Y:S01]  /*10c90*/  SHF.L.U32 R37, R37, 0x10, RZ ;  /* 0x0000001025257819 */ /* 0x000fe200000006ff */
[----:B------:R-:W-:Y:S01]  /*10ca0*/  HADD2.F32 R20, -RZ, R20.H1_H1 ;  /* 0x30000014ff147230 */ /* 0x000fe20000004100 */
[----:B------:R-:W-:-:S02]  /*10cb0*/  LOP3.LUT R30, R15, 0xff000000, R34, 0xf8, !PT ;  /* 0xff0000000f1e7812 */ /* 0x000fc400078ef822 */
[----:B--2---:R-:W-:Y:S01]  /*10cc0*/  F2FP.F16.E4M3.UNPACK_B R12, R5 ;  /* 0x00000005ff0c723e */ /* 0x004fe200020006ff */
[----:B------:R-:W-:Y:S01]  /*10cd0*/  FMUL.FTZ R44, R24, R29 ;  /* 0x0000001d182c7220 */ /* 0x000fe20000410000 */
[----:B------:R-:W-:Y:S01]  /*10ce0*/  LOP3.LUT R34, R21, 0xff000000, R35, 0xf8, !PT ;  /* 0xff00000015227812 */ /* 0x000fe200078ef823 */
[----:B------:R-:W-:Y:S01]  /*10cf0*/  HADD2.F32 R35, -RZ, R31.H0_H0 ;  /* 0x2000001fff237230 */ /* 0x000fe20000004100 */
[----:B------:R-:W-:Y:S02]  /*10d00*/  LOP3.LUT R37, R26, 0xff0000, R37, 0xf8, !PT ;  /* 0x00ff00001a257812 */ /* 0x000fe400078ef825 */
[-C--:B------:R-:W-:Y:S02]  /*10d10*/  F2FP.F16.E4M3.UNPACK_B R14, R7.reuse ;  /* 0x00000007ff0e723e */ /* 0x080fe400020006ff */
[----:B------:R-:W-:Y:S02]  /*10d20*/  F2FP.F16.E4M3.UNPACK_B R15, R7.H1 ;  /* 0x00000007ff0f723e */ /* 0x000fe400030006ff */
[----:B------:R-:W-:-:S02]  /*10d30*/  F2FP.F16.E4M3.UNPACK_B R7, R6 ;  /* 0x00000006ff07723e */ /* 0x000fc400020006ff */
[----:B------:R-:W-:Y:S01]  /*10d40*/  F2FP.F16.E4M3.UNPACK_B R13, R6.H1 ;  /* 0x00000006ff0d723e */ /* 0x000fe200030006ff */
[--C-:B------:R-:W-:Y:S01]  /*10d50*/  HADD2.F32 R6, -RZ, R12.reuse.H0_H0 ;  /* 0x2000000cff067230 */ /* 0x100fe20000004100 */
[----:B------:R-:W-:Y:S01]  /*10d60*/  LOP3.LUT R42, R37, 0xff000000, R43, 0xf8, !PT ;  /* 0xff000000252a7812 */ /* 0x000fe200078ef82b */
[----:B------:R-:W-:Y:S01]  /*10d70*/  FMUL.FTZ R37, R24, R35 ;  /* 0x0000002318257220 */ /* 0x000fe20000410000 */
[----:B------:R-:W-:Y:S01]  /*10d80*/  F2FP.F16.E4M3.UNPACK_B R21, R9.H1 ;  /* 0x00000009ff15723e */ /* 0x000fe200030006ff */
[----:B------:R-:W-:Y:S02]  /*10d90*/  HADD2.F32 R12, -RZ, R12.H1_H1 ;  /* 0x3000000cff0c7230 */ /* 0x000fe40000004100 */
[C---:B------:R-:W-:Y:S01]  /*10da0*/  FFMA.FTZ R44, R6.reuse, R35, R44 ;  /* 0x00000023062c7223 */ /* 0x040fe2000001002c */
[----:B------:R-:W-:Y:S01]  /*10db0*/  FFMA.FTZ R38, R6, R29, -R37 ;  /* 0x0000001d06267223 */ /* 0x000fe20000010825 */
[----:B------:R-:W-:Y:S01]  /*10dc0*/  F2FP.F16.E4M3.UNPACK_B R40, R40.H1 ;  /* 0x00000028ff28723e */ /* 0x000fe200030006ff */
[----:B------:R-:W-:Y:S01]  /*10dd0*/  HADD2.F32 R35, -RZ, R31.H1_H1 ;  /* 0x3000001fff237230 */ /* 0x000fe20000004100 */
[----:B------:R-:W-:Y:S01]  /*10de0*/  F2FP.F16.E4M3.UNPACK_B R32, R32.H1 ;  /* 0x00000020ff20723e */ /* 0x000fe200030006ff */
[----:B------:R-:W-:Y:S01]  /*10df0*/  HADD2.F32 R29, -RZ, R28.H1_H1 ;  /* 0x3000001cff1d7230 */ /* 0x000fe20000004100 */
[-C--:B------:R-:W-:Y:S01]  /*10e00*/  F2FP.F16.E4M3.UNPACK_B R25, R11.reuse ;  /* 0x0000000bff19723e */ /* 0x080fe200020006ff */
[----:B------:R-:W-:Y:S01]  /*10e10*/  HADD2.F32 R37, -RZ, R40.H0_H0 ;  /* 0x20000028ff257230 */ /* 0x000fe20000004100 */
[----:B------:R-:W-:Y:S01]  /*10e20*/  F2FP.F16.E4M3.UNPACK_B R26, R11.H1 ;  /* 0x0000000bff1a723e */ /* 0x000fe200030006ff */
[C---:B------:R-:W-:Y:S01]  /*10e30*/  FMUL.FTZ R39, R20.reuse, R35 ;  /* 0x0000002314277220 */ /* 0x040fe20000410000 */
[-C--:B------:R-:W-:Y:S01]  /*10e40*/  F2FP.F16.E4M3.UNPACK_B R11, R10.reuse ;  /* 0x0000000aff0b723e */ /* 0x080fe200020006ff */
[----:B------:R-:W-:Y:S01]  /*10e50*/  HADD2.F32 R31, -RZ, R32.H0_H0 ;  /* 0x20000020ff1f7230 */ /* 0x000fe20000004100 */
[----:B------:R-:W-:Y:S01]  /*10e60*/  F2FP.F16.E4M3.UNPACK_B R24, R10.H1 ;  /* 0x0000000aff18723e */ /* 0x000fe200030006ff */
[----:B------:R-:W-:Y:S01]  /*10e70*/  HADD2.F32 R10, -RZ, R21.H0_H0 ;  /* 0x20000015ff0a7230 */ /* 0x000fe20000004100 */
[----:B------:R-:W-:Y:S01]  /*10e80*/  F2FP.F16.E4M3.UNPACK_B R5, R5.H1 ;  /* 0x00000005ff05723e */ /* 0x000fe200030006ff */
[-C--:B------:R-:W-:Y:S01]  /*10e90*/  FMUL.FTZ R20, R20, R29.reuse ;  /* 0x0000001d14147220 */ /* 0x080fe20000410000 */
[----:B------:R-:W-:Y:S01]  /*10ea0*/  FFMA.FTZ R39, R12, R29, -R39 ;  /* 0x0000001d0c277223 */ /* 0x000fe20000010827 */
[----:B------:R-:W-:-:S02]  /*10eb0*/  HADD2.F32 R40, -RZ, R40.H1_H1 ;  /* 0x30000028ff287230 */ /* 0x000fc40000004100 */
[----:B------:R-:W-:Y:S01]  /*10ec0*/  FMUL.FTZ R41, R10, R37 ;  /* 0x000000250a297220 */ /* 0x000fe20000410000 */
[----:B------:R-:W-:Y:S02]  /*10ed0*/  HADD2.F32 R6, -RZ, R5.H0_H0 ;  /* 0x20000005ff067230 */ /* 0x000fe40000004100 */
[----:B------:R-:W-:Y:S01]  /*10ee0*/  FFMA.FTZ R35, R12, R35, R20 ;  /* 0x000000230c237223 */ /* 0x000fe20000010014 */
[-C--:B------:R-:W-:Y:S01]  /*10ef0*/  FMUL.FTZ R10, R10, R31.reuse ;  /* 0x0000001f0a0a7220 */ /* 0x080fe20000410000 */
[----:B------:R-:W-:Y:S01]  /*10f00*/  F2FP.F16.E4M3.UNPACK_B R20, R42 ;  /* 0x0000002aff14723e */ /* 0x000fe200020006ff */
[----:B------:R-:W-:Y:S01]  /*10f10*/  HADD2.F32 R21, -RZ, R21.H1_H1 ;  /* 0x30000015ff157230 */ /* 0x000fe20000004100 */
[----:B------:R-:W-:Y:S01]  /*10f20*/  F2FP.F16.E4M3.UNPACK_B R12, R34 ;  /* 0x00000022ff0c723e */ /* 0x000fe200020006ff */
[C---:B------:R-:W-:Y:S01]  /*10f30*/  FFMA.FTZ R41, R6.reuse, R31, -R41 ;  /* 0x0000001f06297223 */ /* 0x040fe20000010829 */
[----:B------:R-:W-:Y:S01]  /*10f40*/  FFMA.FTZ R37, R6, R37, R10 ;  /* 0x0000002506257223 */ /* 0x000fe2000001000a */
[----:B------:R-:W-:-:S02]  /*10f50*/  HADD2.F32 R31, -RZ, R20.H0_H0 ;  /* 0x20000014ff1f7230 */ /* 0x000fc40000004100 */
[C---:B------:R-:W-:Y:S01]  /*10f60*/  FMUL.FTZ R28, R21.reuse, R40 ;  /* 0x00000028151c7220 */ /* 0x040fe20000410000 */
[----:B------:R-:W-:Y:S01]  /*10f70*/  HADD2.F32 R10, -RZ, R25.H0_H0 ;  /* 0x20000019ff0a7230 */ /* 0x000fe20000004100 */
[----:B------:R-:W-:Y:S01]  /*10f80*/  F2FP.F16.E4M3.UNPACK_B R42, R42.H1 ;  /* 0x0000002aff2a723e */ /* 0x000fe200030006ff */
[----:B------:R-:W-:Y:S01]  /*10f90*/  HADD2.F32 R32, -RZ, R32.H1_H1 ;  /* 0x30000020ff207230 */ /* 0x000fe20000004100 */
[----:B------:R-:W-:Y:S01]  /*10fa0*/  F2FP.F16.E4M3.UNPACK_B R34, R34.H1 ;  /* 0x00000022ff22723e */ /* 0x000fe200030006ff */
[----:B------:R-:W-:Y:S02]  /*10fb0*/  HADD2.F32 R29, -RZ, R12.H0_H0 ;  /* 0x2000000cff1d7230 */ /* 0x000fe40000004100 */
[----:B------:R-:W-:Y:S01]  /*10fc0*/  FMUL.FTZ R43, R10, R31 ;  /* 0x0000001f0a2b7220 */ /* 0x000fe20000410000 */
[----:B------:R-:W-:Y:S02]  /*10fd0*/  HADD2.F32 R5, -RZ, R5.H1_H1 ;  /* 0x30000005ff057230 */ /* 0x000fe40000004100 */
[----:B------:R-:W-:Y:S01]  /*10fe0*/  FMUL.FTZ R21, R21, R32 ;  /* 0x0000002015157220 */ /* 0x000fe20000410000 */
[----:B------:R-:W-:-:S02]  /*10ff0*/  HADD2.F32 R6, -RZ, R14.H0_H0 ;  /* 0x2000000eff067230 */ /* 0x000fc40000004100 */
[-C--:B------:R-:W-:Y:S01]  /*11000*/  FMUL.FTZ R10, R10, R29.reuse ;  /* 0x0000001d0a0a7220 */ /* 0x080fe20000410000 */
[----:B------:R-:W-:Y:S02]  /*11010*/  HADD2.F32 R20, -RZ, R20.H1_H1 ;  /* 0x30000014ff147230 */ /* 0x000fe40000004100 */
[C---:B------:R-:W-:Y:S01]  /*11020*/  FFMA.FTZ R40, R5.reuse, R40, R21 ;  /* 0x0000002805287223 */ /* 0x040fe20000010015 */
[----:B------:R-:W-:Y:S02]  /*11030*/  HADD2.F32 R21, -RZ, R42.H0_H0 ;  /* 0x2000002aff157230 */ /* 0x000fe40000004100 */
[C---:B------:R-:W-:Y:S01]  /*11040*/  FFMA.FTZ R43, R6.reuse, R29, -R43 ;  /* 0x0000001d062b7223 */ /* 0x040fe2000001082b */
[----:B------:R-:W-:Y:S01]  /*11050*/  FFMA.FTZ R45, R6, R31, R10 ;  /* 0x0000001f062d7223 */ /* 0x000fe2000001000a */
[----:B------:R-:W-:Y:S02]  /*11060*/  HADD2.F32 R6, -RZ, R26.H0_H0 ;  /* 0x2000001aff067230 */ /* 0x000fe40000004100 */
[----:B------:R-:W-:Y:S01]  /*11070*/  FFMA.FTZ R32, R5, R32, -R28 ;  /* 0x0000002005207223 */ /* 0x000fe2000001081c */
[----:B------:R-:W-:Y:S01]  /*11080*/  HADD2.F32 R25, -RZ, R25.H1_H1 ;  /* 0x30000019ff197230 */ /* 0x000fe20000004100 */
[----:B------:R-:W-:Y:S01]  /*11090*/  F2FP.F16.E4M3.UNPACK_B R9, R8 ;  /* 0x00000008ff09723e */ /* 0x000fe200020006ff */
[----:B------:R-:W-:-:S02]  /*110a0*/  HADD2.F32 R12, -RZ, R12.H1_H1 ;  /* 0x3000000cff0c7230 */ /* 0x000fc40000004100 */
[C---:B------:R-:W-:Y:S01]  /*110b0*/  FMUL.FTZ R28, R6.reuse, R21 ;  /* 0x00000015061c7220 */ /* 0x040fe20000410000 */
[----:B------:R-:W-:Y:S02]  /*110c0*/  HADD2.F32 R10, -RZ, R34.H0_H0 ;  /* 0x20000022ff0a7230 */ /* 0x000fe40000004100 */
[C---:B------:R-:W-:Y:S01]  /*110d0*/  FMUL.FTZ R29, R25.reuse, R20 ;  /* 0x00000014191d7220 */ /* 0x040fe20000410000 */
[----:B------:R-:W-:Y:S02]  /*110e0*/  HADD2.F32 R5, -RZ, R15.H0_H0 ;  /* 0x2000000fff057230 */ /* 0x000fe40000004100 */
[----:B------:R-:W-:Y:S01]  /*110f0*/  FMUL.FTZ R25, R25, R12 ;  /* 0x0000000c19197220 */ /* 0x000fe20000410000 */
[----:B------:R-:W-:Y:S02]  /*11100*/  HADD2.F32 R14, -RZ, R14.H1_H1 ;  /* 0x3000000eff0e7230 */ /* 0x000fe40000004100 */
[----:B------:R-:W-:Y:S01]  /*11110*/  FMUL.FTZ R6, R6, R10 ;  /* 0x0000000a06067220 */ /* 0x000fe20000410000 */
[----:B------:R-:W-:Y:S01]  /*11120*/  F2FP.F16.E4M3.UNPACK_B R8, R8.H1 ;  /* 0x00000008ff08723e */ /* 0x000fe200030006ff */
[C---:B------:R-:W-:Y:S01]  /*11130*/  FFMA.FTZ R47, R5.reuse, R10, -R28 ;  /* 0x0000000a052f7223 */ /* 0x040fe2000001081c */
[----:B------:R-:W-:Y:S01]  /*11140*/  F2FP.F16.E4M3.UNPACK_B R10, R27.H1 ;  /* 0x0000001bff0a723e */ /* 0x000fe200030006ff */
[C---:B------:R-:W-:Y:S01]  /*11150*/  FFMA.FTZ R46, R14.reuse, R12, -R29 ;  /* 0x0000000c0e2e7223 */ /* 0x040fe2000001081d */
[----:B------:R-:W-:Y:S01]  /*11160*/  F2FP.F16.E4M3.UNPACK_B R3, R4 ;  /* 0x00000004ff03723e */ /* 0x000fe200020006ff */
[----:B------:R-:W-:Y:S01]  /*11170*/  FFMA.FTZ R48, R14, R20, R25 ;  /* 0x000000140e307223 */ /* 0x000fe20000010019 */
[----:B------:R-:W-:Y:S01]  /*11180*/  F2FP.F16.E4M3.UNPACK_B R4, R4.H1 ;  /* 0x00000004ff04723e */ /* 0x000fe200030006ff */
[----:B------:R-:W-:Y:S01]  /*11190*/  FFMA.FTZ R49, R5, R21, R6 ;  /* 0x0000001505317223 */ /* 0x000fe20000010006 */
[----:B------:R-:W-:Y:S01]  /*111a0*/  HADD2.F32 R34, -RZ, R34.H1_H1 ;  /* 0x30000022ff227230 */ /* 0x000fe20000004100 */
[-C--:B------:R-:W-:Y:S01]  /*111b0*/  F2FP.F16.E4M3.UNPACK_B R14, R33.reuse.H1 ;  /* 0x00000021ff0e723e */ /* 0x080fe200030006ff */
[----:B------:R-:W-:Y:S01]  /*111c0*/  HADD2.F32 R26, -RZ, R26.H1_H1 ;  /* 0x3000001aff1a7230 */ /* 0x000fe20000004100 */
[----:B------:R-:W-:Y:S01]  /*111d0*/  F2FP.F16.E4M3.UNPACK_B R33, R33 ;  /* 0x00000021ff21723e */ /* 0x000fe200020006ff */
[----:B------:R-:W-:Y:S01]  /*111e0*/  HADD2.F32 R42, -RZ, R42.H1_H1 ;  /* 0x3000002aff2a7230 */ /* 0x000fe20000004100 */
[----:B------:R-:W-:Y:S01]  /*111f0*/  F2FP.F16.E4M3.UNPACK_B R27, R27 ;  /* 0x0000001bff1b723e */ /* 0x000fe200020006ff */
[----:B------:R-:W-:-:S02]  /*11200*/  HADD2.F32 R6, -RZ, R8.H0_H0 ;  /* 0x20000008ff067230 */ /* 0x000fc40000004100 */
[C---:B------:R-:W-:Y:S01]  /*11210*/  FMUL.FTZ R25, R26.reuse, R34 ;  /* 0x000000221a197220 */ /* 0x040fe20000410000 */
[----:B------:R-:W-:Y:S02]  /*11220*/  HADD2.F32 R12, -RZ, R10.H0_H0 ;  /* 0x2000000aff0c7230 */ /* 0x000fe40000004100 */
[----:B------:R-:W-:Y:S01]  /*11230*/  FMUL.FTZ R28, R26, R42 ;  /* 0x0000002a1a1c7220 */ /* 0x000fe20000410000 */
[----:B------:R-:W-:Y:S02]  /*11240*/  HADD2.F32 R15, -RZ, R15.H1_H1 ;  /* 0x3000000fff0f7230 */ /* 0x000fe40000004100 */
[----:B------:R-:W-:Y:S02]  /*11250*/  HADD2.F32 R20, -RZ, R14.H0_H0 ;  /* 0x2000000eff147230 */ /* 0x000fe40000004100 */
[----:B------:R-:W-:Y:S01]  /*11260*/  FMUL.FTZ R21, R6, R12 ;  /* 0x0000000c06157220 */ /* 0x000fe20000410000 */
[----:B------:R-:W-:Y:S02]  /*11270*/  HADD2.F32 R5, -RZ, R4.H0_H0 ;  /* 0x20000004ff057230 */ /* 0x000fe40000004100 */
[C---:B------:R-:W-:Y:S01]  /*11280*/  FFMA.FTZ R42, R15.reuse, R42, R25 ;  /* 0x0000002a0f2a7223 */ /* 0x040fe20000010019 */
[----:B------:R-:W-:Y:S01]  /*11290*/  FFMA.FTZ R50, R15, R34, -R28 ;  /* 0x000000220f327223 */ /* 0x000fe2000001081c */
[----:B------:R-:W-:-:S02]  /*112a0*/  HADD2.F32 R8, -RZ, R8.H1_H1 ;  /* 0x30000008ff087230 */ /* 0x000fc40000004100 */
[-C--:B------:R-:W-:Y:S01]  /*112b0*/  FMUL.FTZ R26, R6, R20.reuse ;  /* 0x00000014061a7220 */ /* 0x080fe20000410000 */
[C---:B------:R-:W-:Y:S01]  /*112c0*/  FFMA.FTZ R25, R5.reuse, R20, R21 ;  /* 0x0000001405197223 */ /* 0x040fe20000010015 */
[----:B------:R-:W-:Y:S02]  /*112d0*/  HADD2.F32 R21, -RZ, R14.H1_H1 ;  /* 0x3000000eff157230 */ /* 0x000fe40000004100 */
[----:B------:R-:W-:Y:S02]  /*112e0*/  HADD2.F32 R15, -RZ, R10.H1_H1 ;  /* 0x3000000aff0f7230 */ /* 0x000fe40000004100 */
[----:B------:R-:W-:Y:S01]  /*112f0*/  FFMA.FTZ R26, R5, R12, -R26 ;  /* 0x0000000c051a7223 */ /* 0x000fe2000001081a */
[----:B------:R-:W-:Y:S02]  /*11300*/  HADD2.F32 R4, -RZ, R4.H1_H1 ;  /* 0x30000004ff047230 */ /* 0x000fe40000004100 */
[----:B------:R-:W-:Y:S01]  /*11310*/  FMUL.FTZ R29, R8, R21 ;  /* 0x00000015081d7220 */ /* 0x000fe20000410000 */
[----:B------:R-:W-:-:S02]  /*11320*/  HADD2.F32 R5, -RZ, R9.H0_H0 ;  /* 0x20000009ff057230 */ /* 0x000fc40000004100 */
[-C--:B------:R-:W-:Y:S01]  /*11330*/  FMUL.FTZ R6, R8, R15.reuse ;  /* 0x0000000f08067220 */ /* 0x080fe20000410000 */
[--C-:B------:R-:W-:Y:S02]  /*11340*/  HADD2.F32 R8, -RZ, R33.reuse.H0_H0 ;  /* 0x20000021ff087230 */ /* 0x100fe40000004100 */
[C---:B------:R-:W-:Y:S01]  /*11350*/  FFMA.FTZ R29, R4.reuse, R15, -R29 ;  /* 0x0000000f041d7223 */ /* 0x040fe2000001081d */
[----:B------:R-:W-:Y:S02]  /*11360*/  HADD2.F32 R10, -RZ, R33.H1_H1 ;  /* 0x30000021ff0a7230 */ /* 0x000fe40000004100 */
[----:B------:R-:W-:Y:S01]  /*11370*/  FFMA.FTZ R28, R4, R21, R6 ;  /* 0x00000015041c7223 */ /* 0x000fe20000010006 */
[----:B------:R-:W-:Y:S02]  /*11380*/  HADD2.F32 R6, -RZ, R27.H0_H0 ;  /* 0x2000001bff067230 */ /* 0x000fe40000004100 */
[----:B------:R-:W-:Y:S01]  /*11390*/  FMUL.FTZ R15, R5, R8 ;  /* 0x00000008050f7220 */ /* 0x000fe20000410000 */
[----:B------:R-:W-:Y:S01]  /*113a0*/  HADD2.F32 R4, -RZ, R3.H0_H0 ;  /* 0x20000003ff047230 */ /* 0x000fe20000004100 */
[----:B------:R-:W-:Y:S01]  /*113b0*/  F2FP.F16.E4M3.UNPACK_B R12, R36.H1 ;  /* 0x00000024ff0c723e */ /* 0x000fe200030006ff */
[----:B------:R-:W-:-:S02]  /*113c0*/  HADD2.F32 R9, -RZ, R9.H1_H1 ;  /* 0x30000009ff097230 */ /* 0x000fc40000004100 */
[-C--:B------:R-:W-:Y:S01]  /*113d0*/  FMUL.FTZ R5, R5, R6.reuse ;  /* 0x0000000605057220 */ /* 0x080fe20000410000 */
[----:B------:R-:W-:Y:S02]  /*113e0*/  HADD2.F32 R3, -RZ, R3.H1_H1 ;  /* 0x30000003ff037230 */ /* 0x000fe40000004100 */
[C---:B------:R-:W-:Y:S01]  /*113f0*/  FFMA.FTZ R15, R4.reuse, R6, -R15 ;  /* 0x00000006040f7223 */ /* 0x040fe2000001080f */
[----:B------:R-:W-:Y:S02]  /*11400*/  HADD2.F32 R6, -RZ, R27.H1_H1 ;  /* 0x3000001bff067230 */ /* 0x000fe40000004100 */
[C---:B------:R-:W-:Y:S01]  /*11410*/  FMUL.FTZ R20, R9.reuse, R10 ;  /* 0x0000000a09147220 */ /* 0x040fe20000410000 */
[----:B------:R-:W-:Y:S01]  /*11420*/  FFMA.FTZ R14, R4, R8, R5 ;  /* 0x00000008040e7223 */ /* 0x000fe20000010005 */
[----:B------:R-:W-:Y:S01]  /*11430*/  F2FP.F16.E4M3.UNPACK_B R5, R30.H1 ;  /* 0x0000001eff05723e */ /* 0x000fe200030006ff */
[----:B------:R-:W-:Y:S02]  /*11440*/  HADD2.F32 R8, -RZ, R12.H0_H0 ;  /* 0x2000000cff087230 */ /* 0x000fe40000004100 */
[----:B------:R-:W-:Y:S01]  /*11450*/  FMUL.FTZ R9, R9, R6 ;  /* 0x0000000609097220 */ /* 0x000fe20000410000 */
[----:B------:R-:W-:-:S02]  /*11460*/  HADD2.F32 R4, -RZ, R24.H0_H0 ;  /* 0x20000018ff047230 */ /* 0x000fc40000004100 */
[C---:B------:R-:W-:Y:S01]  /*11470*/  FFMA.FTZ R20, R3.reuse, R6, -R20 ;  /* 0x0000000603147223 */ /* 0x040fe20000010814 */
[----:B------:R-:W-:Y:S02]  /*11480*/  HADD2.F32 R6, -RZ, R5.H0_H0 ;  /* 0x20000005ff067230 */ /* 0x000fe40000004100 */
[----:B------:R-:W-:Y:S01]  /*11490*/  FFMA.FTZ R21, R3, R10, R9 ;  /* 0x0000000a03157223 */ /* 0x000fe20000010009 */
[----:B------:R-:W-:Y:S02]  /*114a0*/  HADD2.F32 R3, -RZ, R13.H0_H0 ;  /* 0x2000000dff037230 */ /* 0x000fe40000004100 */
[C---:B------:R-:W-:Y:S01]  /*114b0*/  FMUL.FTZ R10, R4.reuse, R8 ;  /* 0x00000008040a7220 */ /* 0x040fe20000410000 */
[----:B------:R-:W-:Y:S02]  /*114c0*/  HADD2.F32 R12, -RZ, R12.H1_H1 ;  /* 0x3000000cff0c7230 */ /* 0x000fe40000004100 */
[----:B------:R-:W-:Y:S01]  /*114d0*/  FMUL.FTZ R4, R4, R6 ;  /* 0x0000000604047220 */ /* 0x000fe20000410000 */
[----:B------:R-:W-:-:S02]  /*114e0*/  HADD2.F32 R24, -RZ, R24.H1_H1 ;  /* 0x30000018ff187230 */ /* 0x000fc40000004100 */
[C---:B------:R-:W-:Y:S01]  /*114f0*/  FFMA.FTZ R27, R3.reuse, R6, -R10 ;  /* 0x00000006031b7223 */ /* 0x040fe2000001080a */
[----:B------:R-:W-:Y:S01]  /*11500*/  HADD2.F32 R5, -RZ, R5.H1_H1 ;  /* 0x30000005ff057230 */ /* 0x000fe20000004100 */
[----:B------:R-:W-:Y:S01]  /*11510*/  F2FP.F16.E4M3.UNPACK_B R30, R30 ;  /* 0x0000001eff1e723e */ /* 0x000fe200020006ff */
[----:B------:R-:W-:Y:S02]  /*11520*/  HADD2.F32 R13, -RZ, R13.H1_H1 ;  /* 0x3000000dff0d7230 */ /* 0x000fe40000004100 */
[C---:B------:R-:W-:Y:S01]  /*11530*/  FMUL.FTZ R6, R24.reuse, R12 ;  /* 0x0000000c18067220 */ /* 0x040fe20000410000 */
[----:B------:R-:W-:Y:S01]  /*11540*/  F2FP.F16.E4M3.UNPACK_B R36, R36 ;  /* 0x00000024ff24723e */ /* 0x000fe200020006ff */
[-C--:B------:R-:W-:Y:S01]  /*11550*/  FMUL.FTZ R9, R24, R5.reuse ;  /* 0x0000000518097220 */ /* 0x080fe20000410000 */
[----:B------:R-:W-:Y:S01]  /*11560*/  FFMA.FTZ R24, R3, R8, R4 ;  /* 0x0000000803187223 */ /* 0x000fe20000010004 */
[----:B------:R-:W-:Y:S01]  /*11570*/  FFMA.FTZ R34, R13, R5, -R6 ;  /* 0x000000050d227223 */ /* 0x000fe20000010806 */
[----:B------:R-:W-:-:S02]  /*11580*/  HADD2.F32 R5, -RZ, R30.H0_H0 ;  /* 0x2000001eff057230 */ /* 0x000fc40000004100 */
[----:B------:R-:W-:Y:S01]  /*11590*/  FFMA.FTZ R31, R13, R12, R9 ;  /* 0x0000000c0d1f7223 */ /* 0x000fe20000010009 */
[--C-:B------:R-:W-:Y:S02]  /*115a0*/  HADD2.F32 R6, -RZ, R36.reuse.H0_H0 ;  /* 0x20000024ff067230 */ /* 0x100fe40000004100 */
[--C-:B------:R-:W-:Y:S02]  /*115b0*/  HADD2.F32 R4, -RZ, R11.reuse.H0_H0 ;  /* 0x2000000bff047230 */ /* 0x100fe40000004100 */
[----:B------:R-:W-:Y:S01]  /*115c0*/  HADD2.F32 R36, -RZ, R36.H1_H1 ;  /* 0x30000024ff247230 */ /* 0x000fe20000004100 */
[----:B------:R-:W-:Y:S01]  /*115d0*/  F2FP.SATFINITE.E4M3.F32.PACK_AB_MERGE_C R24, R31, R24, RZ ;  /* 0x000000181f18723e */ /* 0x000fe200048070ff */
[----:B------:R-:W-:Y:S02]  /*115e0*/  HADD2.F32 R11, -RZ, R11.H1_H1 ;  /* 0x3000000bff0b7230 */ /* 0x000fe40000004100 */
[----:B------:R-:W-:Y:S01]  /*115f0*/  FMUL.FTZ R8, R4, R6 ;  /* 0x0000000604087220 */ /* 0x000fe20000410000 */
[----:B------:R-:W-:-:S02]  /*11600*/  HADD2.F32 R30, -RZ, R30.H1_H1 ;  /* 0x3000001eff1e7230 */ /* 0x000fc40000004100 */
[-C--:B------:R-:W-:Y:S01]  /*11610*/  FMUL.FTZ R9, R4, R5.reuse ;  /* 0x0000000504097220 */ /* 0x080fe20000410000 */
[--C-:B------:R-:W-:Y:S02]  /*11620*/  HADD2.F32 R3, -RZ, R7.reuse.H0_H0 ;  /* 0x20000007ff037230 */ /* 0x100fe40000004100 */
[C---:B------:R-:W-:Y:S01]  /*11630*/  FMUL.FTZ R4, R11.reuse, R36 ;  /* 0x000000240b047220 */ /* 0x040fe20000410000 */
[----:B------:R-:W-:Y:S02]  /*11640*/  HADD2.F32 R7, -RZ, R7.H1_H1 ;  /* 0x30000007ff077230 */ /* 0x000fe40000004100 */
        /* <DEDUP_REMOVED lines=9> */
[----:B------:R-:W-:Y:S02]  /*116e0*/  F2FP.SATFINITE.E4M3.F32.PACK_AB_MERGE_C R9, R40, R37, RZ ;  /* 0x000000252809723e */ /* 0x000fe400048070ff */
[----:B------:R-:W-:Y:S02]  /*116f0*/  F2FP.SATFINITE.E4M3.F32.PACK_AB_MERGE_C R11, R42, R49, RZ ;  /* 0x000000312a0b723e */ /* 0x000fe400048070ff */
[----:B------:R-:W-:-:S02]  /*11700*/  F2FP.SATFINITE.E4M3.F32.PACK_AB_MERGE_C R8, R28, R25, RZ ;  /* 0x000000191c08723e */ /* 0x000fc400048070ff */
[----:B------:R-:W-:Y:S02]  /*11710*/  F2FP.SATFINITE.E4M3.F32.PACK_AB_MERGE_C R5, R39, R38, R5 ;  /* 0x000000262705723e */ /* 0x000fe40004807005 */
        /* <DEDUP_REMOVED lines=9> */
.L_x_1333:
[----:B------:R-:W-:Y:S05]  /*117b0*/  BSYNC B0 ;  /* 0x0000000000007941 */ /* 0x000fea0003800000 */
.L_x_1293:
[----:B------:R-:W-:Y:S01]  /*117c0*/  @!PT LDS RZ, [RZ] ;  /* 0x00000000fffff984 */ /* 0x000fe20000000800 */
[----:B------:R-:W-:Y:S01]  /*117d0*/  @!PT LDS RZ, [RZ] ;  /* 0x00000000fffff984 */ /* 0x000fe20000000800 */
[----:B------:R-:W-:Y:S01]  /*117e0*/  @!PT LDS RZ, [RZ] ;  /* 0x00000000fffff984 */ /* 0x000fe20000000800 */
[----:B------:R-:W-:Y:S01]  /*117f0*/  @!PT LDS RZ, [RZ] ;  /* 0x00000000fffff984 */ /* 0x000fe20000000800 */
[----:B------:R2:W-:Y:S06]  /*11800*/  MEMBAR.ALL.CTA ;  /* 0x0000000000007992 */ /* 0x0005ec0000008000 */
[----:B--2---:R-:W2:Y:S01]  /*11810*/  FENCE.VIEW.ASYNC.S ;  /* 0x00000000000073c6 */ /* 0x004ea20000000000 */
[----:B------:R-:W-:Y:S05]  /*11820*/  WARPSYNC.ALL ;  /* 0x0000000000007948 */ /* 0x000fea0003800000 */
[----:B--2---:R-:W-:Y:S06]  /*11830*/  BAR.SYNC.DEFER_BLOCKING 0xd, 0x100 ;  /* 0x0344000000007b1d */ /* 0x004fec0000010000 */
.L_x_1291:
[----:B-1-34-:R-:W-:-:S05]  /*11840*/  IMAD.U32 R0, RZ, RZ, UR45 ;  /* 0x0000002dff007e24 */ /* 0x01afca000f8e00ff */
[----:B------:R-:W-:-:S13]  /*11850*/  ISETP.NE.AND P0, PT, R0, 0x3, PT ;  /* 0x000000030000780c */ /* 0x000fda0003f05270 */
[----:B------:R-:W-:Y:S05]  /*11860*/  @!P0 BRA `(.L_x_1360) ;  /* 0x0000000000048947 */ /* 0x000fea0003800000 */
[----:B------:R-:W-:Y:S01]  /*11870*/  BPT.TRAP 0x1 ;  /* 0x000000040000795c */ /* 0x000fe20000300000 */
.L_x_1360:
[----:B-----5:R-:W-:Y:S01]  /*11880*/  IMAD R9, R200, 0x8, R16 ;  /* 0x00000008c8097824 */ /* 0x020fe200078e0210 */
[----:B------:R-:W-:-:S04]  /*11890*/  SHF.L.U32 R0, R194, 0x1f, RZ ;  /* 0x0000001fc2007819 */ /* 0x000fc800000006ff */
[----:B------:R1:W3:Y:S01]  /*118a0*/  SYNCS.PHASECHK.TRANS64.TRYWAIT P2, [R9+URZ+0x28430], R0 ;  /* 0x02843000090075a7 */ /* 0x0002e2000804017f */
[----:B------:R-:W-:Y:S05]  /*118b0*/  @!P0 BRA `(.L_x_1361) ;  /* 0x0000000000048947 */ /* 0x000fea0003800000 */
[----:B------:R-:W-:Y:S01]  /*118c0*/  BPT.TRAP 0x1 ;  /* 0x000000040000795c */ /* 0x000fe20000300000 */
.L_x_1361:
[----:B--2---:R-:W2:Y:S02]  /*118d0*/  S2R R3, SR_TID.X ;  /* 0x0000000000037919 */ /* 0x004ea40000002100 */
[----:B--2---:R-:W-:-:S04]  /*118e0*/  LOP3.LUT R3, R3, 0x7f, RZ, 0xc0, !PT ;  /* 0x0000007f03037812 */ /* 0x004fc800078ec0ff */
[----:B------:R-:W-:Y:S01]  /*118f0*/  ISETP.NE.AND P1, PT, R3, RZ, PT ;  /* 0x000000ff0300720c */ /* 0x000fe20003f25270 */
[----:B---3--:R-:W-:-:S12]  /*11900*/  @P2 BRA `(.L_x_1362) ;  /* 0x0000000000082947 */ /* 0x008fd80003800000 */
[----:B------:R-:W2:Y:S02]  /*11910*/  SYNCS.PHASECHK.TRANS64.TRYWAIT P2, [R9+URZ+0x28430], R0 ;  /* 0x02843000090075a7 */ /* 0x000ea4000804017f */
[----:B--2---:R-:W-:Y:S05]  /*11920*/  @!P2 BRA `(.L_x_1363) ;  /* 0x000001500028a947 */ /* 0x004fea0003800000 */
.L_x_1362:
[----:B------:R-:W-:Y:S05]  /*11930*/  WARPSYNC.ALL ;  /* 0x0000000000007948 */ /* 0x000fea0003800000 */
[----:B-12---:R-:W-:Y:S01]  /*11940*/  VIADD R0, R16, 0x20000 ;  /* 0x0002000010007836 */ /* 0x006fe20000000000 */
[----:B------:R-:W-:Y:S01]  /*11950*/  R2UR UR12, R52 ;  /* 0x00000000340c72ca */ /* 0x000fe200000e0000 */
[----:B0-----:R-:W-:Y:S01]  /*11960*/  IMAD.MOV.U32 R7, RZ, RZ, 0x40000040 ;  /* 0x40000040ff077424 */ /* 0x001fe200078e00ff */
[----:B------:R-:W-:Y:S01]  /*11970*/  WARPGROUP.ARRIVE ;  /* 0x00000000000079c5 */ /* 0x000fe20000000000 */
        /* <DEDUP_REMOVED lines=9> */
[----:B------:R-:W-:Y:S01]  /*11a10*/  LOP3.LUT R5, R0, 0x10000, RZ, 0xfc, !PT ;  /* 0x0001000000057812 */ /* 0x000fe200078efcff */
        /* <DEDUP_REMOVED lines=8> */
[C---:B------:R-:W-:Y:S01]  /*11aa0*/  VIADD R10, R6.reuse, 0x2 ;  /* 0x00000002060a7836 */ /* 0x040fe20000000000 */
[----:B------:R-:W-:Y:S01]  /*11ab0*/  R2UR UR14, R6 ;  /* 0x00000000060e72ca */ /* 0x000fe200000e0000 */
[----:B------:R-:W-:Y:S01]  /*11ac0*/  UIADD3 UR16, UR12, 0x6, URZ ;  /* 0x000000060c107890 */ /* 0x000fe2000fffe03f */
[----:B------:R-:W-:Y:S01]  /*11ad0*/  R2UR UR19, R11 ;  /* 0x000000000b1372ca */ /* 0x000fe200000e0000 */
[----:B------:R-:W-:Y:S01]  /*11ae0*/  IMAD.MOV.U32 R11, RZ, RZ, 0x40000040 ;  /* 0x40000040ff0b7424 */ /* 0x000fe200078e00ff */
[----:B------:R-:W-:Y:S01]  /*11af0*/  R2UR UR10, R10 ;  /* 0x000000000a0a72ca */ /* 0x000fe200000e0000 */
[----:B------:R-:W-:Y:S01]  /*11b00*/  VIADD R10, R6, 0x4 ;  /* 0x00000004060a7836 */ /* 0x000fe20000000000 */
[----:B------:R-:W-:Y:S01]  /*11b10*/  UIADD3 UR20, UR12, 0x400, URZ ;  /* 0x000004000c147890 */ /* 0x000fe2000fffe03f */
[----:B------:R-:W-:Y:S01]  /*11b20*/  R2UR UR35, R7 ;  /* 0x00000000072372ca */ /* 0x000fe200000e0000 */
[----:B------:R-:W-:Y:S01]  /*11b30*/  UMOV UR21, 0x40000040 ;  /* 0x4000004000157882 */ /* 0x000fe20000000000 */
[----:B------:R-:W-:Y:S01]  /*11b40*/  R2UR UR23, R11 ;  /* 0x000000000b1772ca */ /* 0x000fe200000e0000 */
[----:B------:R-:W-:Y:S01]  /*11b50*/  IMAD.MOV.U32 R11, RZ, RZ, 0x40000040 ;  /* 0x40000040ff0b7424 */ /* 0x000fe200078e00ff */
[----:B------:R-:W-:Y:S01]  /*11b60*/  R2UR UR6, R10 ;  /* 0x000000000a0672ca */ /* 0x000fe200000e0000 */
[----:B------:R-:W-:Y:S01]  /*11b70*/  VIADD R10, R6, 0x6 ;  /* 0x00000006060a7836 */ /* 0x000fe20000000000 */
[----:B------:R-:W-:Y:S01]  /*11b80*/  QGMMA.64x64x32.F32.E4M3.E4M3 R24, gdesc[UR12], RZ, !UPT, gsb0 ;  /* 0x00e000000c1879f3 */ /* 0x000fe2000c0008ff */
[----:B------:R-:W-:Y:S01]  /*11b90*/  UIADD3 UR24, UR12, 0x402, URZ ;  /* 0x000004020c187890 */ /* 0x000fe2000fffe03f */
[----:B------:R-:W-:Y:S01]  /*11ba0*/  R2UR UR27, R11 ;  /* 0x000000000b1b72ca */ /* 0x000fe200000e0000 */
[----:B------:R-:W-:Y:S01]  /*11bb0*/  UMOV UR25, 0x40000040 ;  /* 0x4000004000197882 */ /* 0x000fe20000000000 */
[----:B------:R-:W-:Y:S01]  /*11bc0*/  R2UR UR18, R10 ;  /* 0x000000000a1272ca */ /* 0x000fe200000e0000 */
[----:B------:R-:W-:Y:S01]  /*11bd0*/  VIADD R10, R6, 0x200 ;  /* 0x00000200060a7836 */ /* 0x000fe20000000000 */
[----:B------:R-:W-:Y:S01]  /*11be0*/  UIADD3 UR28, UR12, 0x404, URZ ;  /* 0x000004040c1c7890 */ /* 0x000fe2000fffe03f */
[----:B------:R-:W-:Y:S01]  /*11bf0*/  IMAD.MOV.U32 R11, RZ, RZ, 0x40000040 ;  /* 0x40000040ff0b7424 */ /* 0x000fe200078e00ff */
[----:B------:R-:W-:Y:S01]  /*11c00*/  UMOV UR29, 0x40000040 ;  /* 0x40000040001d7882 */ /* 0x000fe20000000000 */
[----:B------:R-:W-:Y:S01]  /*11c10*/  UIADD3 UR32, UR12, 0x406, URZ ;  /* 0x000004060c207890 */ /* 0x000fe2000fffe03f */
[----:B------:R-:W-:Y:S01]  /*11c20*/  R2UR UR22, R10 ;  /* 0x000000000a1672ca */ /* 0x000fe200000e0000 */
[----:B------:R-:W-:Y:S01]  /*11c30*/  VIADD R10, R6, 0x202 ;  /* 0x00000202060a7836 */ /* 0x000fe20000000000 */
[----:B------:R-:W-:Y:S01]  /*11c40*/  R2UR UR31, R11 ;  /* 0x000000000b1f72ca */ /* 0x000fe200000e0000 */
[----:B------:R-:W-:Y:S01]  /*11c50*/  UMOV UR33, 0x40000040 ;  /* 0x4000004000217882 */ /* 0x000fe20000000000 */
[----:B------:R-:W-:Y:S01]  /*11c60*/  IMAD.MOV.U32 R3, RZ, RZ, -0x40 ;  /* 0xffffffc0ff037424 */ /* 0x000fe200078e00ff */
[----:B------:R-:W-:-:S02]  /*11c70*/  @!P1 IADD3 R0, R9, 0x28440, RZ ;  /* 0x0002844009009810 */ /* 0x000fc40007ffe0ff */
[----:B------:R-:W-:Y:S01]  /*11c80*/  R2UR UR26, R10 ;  /* 0x000000000a1a72ca */ /* 0x000fe200000e0000 */
[C---:B------:R-:W-:Y:S01]  /*11c90*/  VIADD R10, R6.reuse, 0x204 ;  /* 0x00000204060a7836 */ /* 0x040fe20000000000 */
[----:B------:R-:W-:Y:S01]  /*11ca0*/  @!P1 PRMT R0, RZ, 0x654, R0 ;  /* 0x00000654ff009816 */ /* 0x000fe20000000000 */
[----:B------:R-:W-:Y:S01]  /*11cb0*/  VIADD R6, R6, 0x206 ;  /* 0x0000020606067836 */ /* 0x000fe20000000000 */
[C---:B------:R-:W-:Y:S01]  /*11cc0*/  LEA R12, R56.reuse, 0xffffffc0, 0x6 ;  /* 0xffffffc0380c7811 */ /* 0x040fe200078e30ff */
[----:B------:R-:W-:Y:S01]  /*11cd0*/  IMAD R14, R56, R3, 0x40 ;  /* 0x00000040380e7424 */ /* 0x000fe200078e0203 */
[----:B------:R-:W-:Y:S02]  /*11ce0*/  R2UR UR30, R10 ;  /* 0x000000000a1e72ca */ /* 0x000fe400000e0000 */
[----:B------:R-:W-:Y:S01]  /*11cf0*/  R2UR UR34, R6 ;  /* 0x00000000062272ca */ /* 0x000fe200000e0000 */
[----:B------:R-:W0:Y:S01]  /*11d00*/  LDC.64 R10, c[0x0][0x9e0] ;  /* 0x00027800ff0a7b82 */ /* 0x000e220000000a00 */
[----:B------:R-:W-:-:S04]  /*11d10*/  IMAD.IADD R3, R197, 0x1, R14 ;  /* 0x00000001c5037824 */ /* 0x000fc800078e020e */
[--C-:B------:R-:W-:Y:S01]  /*11d20*/  IMAD R13, R196, -0x2, R3.reuse ;  /* 0xfffffffec40d7824 */ /* 0x100fe200078e0203 */
[----:B------:R-:W-:-:S05]  /*11d30*/  IADD3 R9, -R198, 0x1, R3 ;  /* 0x00000001c6097810 */ /* 0x000fca0007ffe103 */
[----:B------:R-:W-:Y:S01]  /*11d40*/  IMAD R9, R196, -0x2, R9 ;  /* 0xfffffffec4097824 */ /* 0x000fe200078e0209 */
[----:B0-----:R-:W-:-:S03]  /*11d50*/  ISETP.GE.AND P2, PT, R11, 0x1, PT ;  /* 0x000000010b00780c */ /* 0x001fc60003f46270 */
[----:B------:R-:W-:Y:S01]  /*11d60*/  IMAD.IADD R20, R9, 0x1, R10 ;  /* 0x0000000109147824 */ /* 0x000fe200078e020a */
[----:B------:R-:W-:Y:S02]  /*11d70*/  WARPGROUP.DEPBAR.LE gsb0, 0x0 ;  /* 0x00008000000079c5 */ /* 0x000fe40000010000 */
[----:B------:R-:W-:-:S06]  /*11d80*/  WARPGROUP.ARRIVE ;  /* 0x00000000000079c5 */ /* 0x000fcc0000000000 */
[----:B------:R-:W-:Y:S03]  /*11d90*/  QGMMA.64x64x32.F32.E4M3.E4M3 R24, gdesc[UR8], R24, gsb0 ;  /* 0x00e00000081879f3 */ /* 0x000fe60008000818 */
[----:B------:R-:W-:Y:S02]  /*11da0*/  WARPGROUP.DEPBAR.LE gsb0, 0x0 ;  /* 0x00008000000079c5 */ /* 0x000fe40000010000 */
[----:B------:R-:W-:-:S06]  /*11db0*/  WARPGROUP.ARRIVE ;  /* 0x00000000000079c5 */ /* 0x000fcc0000000000 */
[----:B------:R-:W-:Y:S01]  /*11dc0*/  QGMMA.64x64x32.F32.E4M3.E4M3 R24, gdesc[UR4], R24, gsb0 ;  /* 0x00e00000041879f3 */ /* 0x000fe20008000818 */
[----:B------:R-:W-:Y:S02]  /*11dd0*/  ULDC UR6, c[0x0][0x9dc] ;  /* 0x0002770000067ab9 */ /* 0x000fe40000000800 */
[----:B------:R-:W-:-:S05]  /*11de0*/  IMAD.U32 R7, RZ, RZ, UR6 ;  /* 0x00000006ff077e24 */ /* 0x000fca000f8e00ff */
[----:B------:R-:W-:-:S05]  /*11df0*/  LOP3.LUT R4, RZ, R7, RZ, 0x33, !PT ;  /* 0x00000007ff047212 */ /* 0x000fca00078e33ff */
        /* <DEDUP_REMOVED lines=21> */
[----:B------:R-:W-:Y:S06]  /*11f50*/  @!P2 BRA `(.L_x_1364) ;  /* 0x000000000050a947 */ /* 0x000fec0003800000 */
[----:B------:R-:W-:Y:S01]  /*11f60*/  IADD3 R6, -R198, R197, R0 ;  /* 0x000000c5c6067210 */ /* 0x000fe20007ffe100 */
[----:B------:R-:W-:Y:S03]  /*11f70*/  BSSY B0, `(.L_x_1365) ;  /* 0x000000e000007945 */ /* 0x000fe60003800000 */
        /* <DEDUP_REMOVED lines=9> */
.L_x_1366:
[----:B------:R-:W-:-:S13]  /*12010*/  ISETP.NE.AND P3, PT, R11, 0x1, PT ;  /* 0x000000010b00780c */ /* 0x000fda0003f65270 */
[----:B------:R-:W0:Y:S02]  /*12020*/  @P3 LDC.64 R8, c[0x0][0x9e8] ;  /* 0x00027a00ff083b82 */ /* 0x000e240000000a00 */
[----:B0-----:R-:W-:-:S05]  /*12030*/  @P3 IMAD.HI.U32 R8, R6, R8, RZ ;  /* 0x0000000806083227 */ /* 0x001fca00078e00ff */
[----:B------:R-:W-:-:S07]  /*12040*/  @P3 SHF.R.U32.HI R6, RZ, R9, R8 ;  /* 0x00000009ff063219 */ /* 0x000fce0000011608 */
.L_x_1367:
[----:B------:R-:W-:Y:S05]  /*12050*/  BSYNC B0 ;  /* 0x0000000000007941 */ /* 0x000fea0003800000 */
.L_x_1365:
[----:B------:R-:W-:-:S04]  /*12060*/  IMAD R9, R6, R11, -R12 ;  /* 0x0000000b06097224 */ /* 0x000fc800078e0a0c */
[----:B------:R-:W-:-:S05]  /*12070*/  IMAD R6, R196, -0x2, R9 ;  /* 0xfffffffec4067824 */ /* 0x000fca00078e0209 */
[----:B------:R-:W-:Y:S02]  /*12080*/  VIMNMX R3, R3, R6, !PT ;  /* 0x0000000603037248 */ /* 0x000fe40007fe0100 */
[----:B------:R-:W-:-:S07]  /*12090*/  VIADDMNMX R4, R6, R11, R4, PT ;  /* 0x0000000b06047246 */ /* 0x000fce0003800104 */
.L_x_1364:
[C---:B------:R-:W-:Y:S02]  /*120a0*/  ISETP.GE.AND P3, PT, R14.reuse, 0x2, PT ;  /* 0x000000020e00780c */ /* 0x040fe40003f66270 */
[----:B------:R-:W-:Y:S02]  /*120b0*/  ISETP.GE.AND P6, PT, R14, 0xa, PT ;  /* 0x0000000a0e00780c */ /* 0x000fe40003fc6270 */
[----:B------:R-:W-:Y:S02]  /*120c0*/  ISETP.GT.AND P4, PT, R3, 0x1, !P3 ;  /* 0x000000010300780c */ /* 0x000fe40005f84270 */
[----:B------:R-:W-:Y:S02]  /*120d0*/  P2R R21, PR, RZ, 0x40 ;  /* 0x00000040ff157803 */ /* 0x000fe40000000000 */
[----:B------:R-:W-:Y:S02]  /*120e0*/  ISETP.LT.OR P5, PT, R4, 0x2, P4 ;  /* 0x000000020400780c */ /* 0x000fe400027a1670 */
[----:B------:R-:W-:-:S02]  /*120f0*/  ISETP.GE.AND P4, PT, R14, 0x9, PT ;  /* 0x000000090e00780c */ /* 0x000fc40003f86270 */
[----:B------:R-:W-:Y:S02]  /*12100*/  FSEL R59, R25, -INF , !P5 ;  /* 0xff800000193b7808 */ /* 0x000fe40006800000 */
[----:B------:R-:W-:-:S04]  /*12110*/  ISETP.GT.AND P5, PT, R3, 0x8, !P4 ;  /* 0x000000080300780c */ /* 0x000fc800067a4270 */
[----:B------:R-:W-:-:S04]  /*12120*/  ISETP.LT.OR P5, PT, R4, 0x9, P5 ;  /* 0x000000090400780c */ /* 0x000fc80002fa1670 */
[----:B------:R-:W-:Y:S02]  /*12130*/  FSEL R61, R28, -INF , !P5 ;  /* 0xff8000001c3d7808 */ /* 0x000fe40006800000 */
[----:B------:R-:W-:Y:S02]  /*12140*/  ISETP.GT.AND P5, PT, R3, 0x9, !P6 ;  /* 0x000000090300780c */ /* 0x000fe400077a4270 */
[----:B------:R-:W-:Y:S02]  /*12150*/  ISETP.GE.AND P6, PT, R14, 0x11, PT ;  /* 0x000000110e00780c */ /* 0x000fe40003fc6270 */
[----:B------:R-:W-:Y:S02]  /*12160*/  ISETP.LT.OR P5, PT, R4, 0xa, P5 ;  /* 0x0000000a0400780c */ /* 0x000fe40002fa1670 */
[----:B------:R-:W-:Y:S02]  /*12170*/  P2R R25, PR, RZ, 0x40 ;  /* 0x00000040ff197803 */ /* 0x000fe40000000000 */
[----:B------:R-:W-:-:S02]  /*12180*/  FSEL R63, R29, -INF , !P5 ;  /* 0xff8000001d3f7808 */ /* 0x000fc40006800000 */
[C---:B------:R-:W-:Y:S02]  /*12190*/  ISETP.GT.AND P5, PT, R3.reuse, 0x10, !P6 ;  /* 0x000000100300780c */ /* 0x040fe400077a4270 */
[----:B------:R-:W-:Y:S02]  /*121a0*/  ISETP.GE.AND P6, PT, R14, 0x12, PT ;  /* 0x000000120e00780c */ /* 0x000fe40003fc6270 */
[----:B------:R-:W-:Y:S02]  /*121b0*/  ISETP.LT.OR P5, PT, R4, 0x11, P5 ;  /* 0x000000110400780c */ /* 0x000fe40002fa1670 */
[----:B------:R-:W-:Y:S02]  /*121c0*/  P2R R29, PR, RZ, 0x40 ;  /* 0x00000040ff1d7803 */ /* 0x000fe40000000000 */
[----:B------:R-:W-:Y:S02]  /*121d0*/  FSEL R32, R32, -INF , !P5 ;  /* 0xff80000020207808 */ /* 0x000fe40006800000 */
[----:B------:R-:W-:-:S02]  /*121e0*/  ISETP.GT.AND P5, PT, R3, 0x11, !P6 ;  /* 0x000000110300780c */ /* 0x000fc400077a4270 */
[----:B------:R-:W-:Y:S02]  /*121f0*/  ISETP.GE.AND P6, PT, R14, 0x19, PT ;  /* 0x000000190e00780c */ /* 0x000fe40003fc6270 */
[----:B------:R-:W-:-:S04]  /*12200*/  ISETP.LT.OR P5, PT, R4, 0x12, P5 ;  /* 0x000000120400780c */ /* 0x000fc80002fa1670 */
        /* <DEDUP_REMOVED lines=51> */
[----:B------:R-:W-:Y:S01]  /*12540*/  ISETP.GT.AND P6, PT, R3, 0x39, !P6 ;  /* 0x000000390300780c */ /* 0x000fe200077c4270 */
[----:B------:R-:W-:-:S03]  /*12550*/  VIADD R3, R0, 0x8 ;  /* 0x0000000800037836 */ /* 0x000fc60000000000 */
[----:B------:R-:W-:Y:S02]  /*12560*/  ISETP.LT.OR P6, PT, R4, 0x3a, P6 ;  /* 0x0000003a0400780c */ /* 0x000fe400037c1670 */
[----:B------:R-:W-:Y:S02]  /*12570*/  VIADDMNMX R4, R3, R20, R13, PT ;  /* 0x0000001403047246 */ /* 0x000fe4000380010d */
[----:B------:R-:W-:Y:S02]  /*12580*/  FSEL R66, R53, -INF , !P6 ;  /* 0xff80000035427808 */ /* 0x000fe40007000000 */
[----:B------:R-:W-:Y:S01]  /*12590*/  IADD3 R3, R15, 0x8, R0 ;  /* 0x000000080f037810 */ /* 0x000fe20007ffe000 */
[----:B------:R-:W-:Y:S06]  /*125a0*/  @!P2 BRA `(.L_x_1368) ;  /* 0x000000000054a947 */ /* 0x000fec0003800000 */
[----:B------:R-:W-:Y:S01]  /*125b0*/  IADD3 R9, R197, 0x8, R0 ;  /* 0x00000008c5097810 */ /* 0x000fe20007ffe000 */
[----:B------:R-:W-:Y:S04]  /*125c0*/  BSSY B0, `(.L_x_1369) ;  /* 0x000000f000007945 */ /* 0x000fe80003800000 */
[----:B------:R-:W-:-:S05]  /*125d0*/  IMAD.IADD R9, R9, 0x1, -R198 ;  /* 0x0000000109097824 */ /* 0x000fca00078e0ac6 */
        /* <DEDUP_REMOVED lines=9> */
.L_x_1370:
[----:B------:R-:W-:-:S13]  /*12670*/  ISETP.NE.AND P6, PT, R11, 0x1, PT ;  /* 0x000000010b00780c */ /* 0x000fda0003fc5270 */
[----:B------:R-:W0:Y:S02]  /*12680*/  @P6 LDC.64 R14, c[0x0][0x9e8] ;  /* 0x00027a00ff0e6b82 */ /* 0x000e240000000a00 */
[----:B0-----:R-:W-:-:S05]  /*12690*/  @P6 IMAD.HI.U32 R6, R9, R14, RZ ;  /* 0x0000000e09066227 */ /* 0x001fca00078e00ff */
[----:B------:R-:W-:-:S07]  /*126a0*/  @P6 SHF.R.U32.HI R9, RZ, R15, R6 ;  /* 0x0000000fff096219 */ /* 0x000fce0000011606 */
.L_x_1371:
[----:B------:R-:W-:Y:S05]  /*126b0*/  BSYNC B0 ;  /* 0x0000000000007941 */ /* 0x000fea0003800000 */
.L_x_1369:
[----:B------:R-:W-:-:S04]  /*126c0*/  IMAD R9, R9, R11, -R12 ;  /* 0x0000000b09097224 */ /* 0x000fc800078e0a0c */
[----:B------:R-:W-:-:S05]  /*126d0*/  IMAD R6, R196, -0x2, R9 ;  /* 0xfffffffec4067824 */ /* 0x000fca00078e0209 */
[----:B------:R-:W-:Y:S02]  /*126e0*/  VIMNMX R3, R3, R6, !PT ;  /* 0x0000000603037248 */ /* 0x000fe40007fe0100 */
[----:B------:R-:W-:-:S07]  /*126f0*/  VIADDMNMX R4, R6, R11, R4, PT ;  /* 0x0000000b06047246 */ /* 0x000fce0003800104 */
.L_x_1368:
[----:B------:R-:W-:Y:S01]  /*12700*/  ISETP.GT.AND P3, PT, R3, 0x1, !P3 ;  /* 0x000000010300780c */ /* 0x000fe20005f64270 */
[----:B------:R-:W-:Y:S01]  /*12710*/  IMAD.IADD R10, R57, 0x1, R10 ;  /* 0x00000001390a7824 */ /* 0x000fe200078e020a */
        /* <DEDUP_REMOVED lines=33> */
[----:B------:R-:W-:Y:S02]  /*12930*/  FMNMX.FTZ R12, R66, R6, !PT ;  /* 0x00000006420c7209 */ /* 0x000fe40007810000 */
[----:B------:R-:W-:-:S02]  /*12940*/  ISETP.GT.AND P3, PT, R3, 0x19, !P3 ;  /* 0x000000190300780c */ /* 0x000fc40005f64270 */
[----:B------:R-:W-:Y:S02]  /*12950*/  ISETP.GT.AND P4, PT, R3, 0x8, !P4 ;  /* 0x000000080300780c */ /* 0x000fe40006784270 */
[C---:B------:R-:W-:Y:S02]  /*12960*/  ISETP.LT.OR P3, PT, R4.reuse, 0x1a, P3 ;  /* 0x0000001a0400780c */ /* 0x040fe40001f61670 */
[----:B------:R-:W-:Y:S02]  /*12970*/  ISETP.LT.OR P4, PT, R4, 0x9, P4 ;  /* 0x000000090400780c */ /* 0x000fe40002781670 */
[----:B------:R-:W-:Y:S02]  /*12980*/  FSEL R39, R39, -INF , !P3 ;  /* 0xff80000027277808 */ /* 0x000fe40005800000 */
[----:B------:R-:W-:Y:S02]  /*12990*/  ISETP.NE.AND P3, PT, R37, RZ, PT ;  /* 0x000000ff2500720c */ /* 0x000fe40003f65270 */
[----:B------:R-:W0:Y:S01]  /*129a0*/  SHFL.BFLY PT, R37, R12, 0x2, 0x1f ;  /* 0x0c401f000c257f89 */ /* 0x000e2200000e0000 */
[----:B------:R-:W-:-:S02]  /*129b0*/  FSEL R13, R30, -INF , !P4 ;  /* 0xff8000001e0d7808 */ /* 0x000fc40006000000 */
[----:B------:R-:W-:Y:S02]  /*129c0*/  ISETP.GT.AND P3, PT, R3, 0x20, !P3 ;  /* 0x000000200300780c */ /* 0x000fe40005f64270 */
[----:B------:R-:W-:Y:S02]  /*129d0*/  ISETP.NE.AND P4, PT, R45, RZ, PT ;  /* 0x000000ff2d00720c */ /* 0x000fe40003f85270 */
[----:B------:R-:W-:Y:S02]  /*129e0*/  ISETP.LT.OR P3, PT, R4, 0x21, P3 ;  /* 0x000000210400780c */ /* 0x000fe40001f61670 */
[----:B------:R-:W-:Y:S02]  /*129f0*/  ISETP.NE.AND P6, PT, R8, RZ, PT ;  /* 0x000000ff0800720c */ /* 0x000fe40003fc5270 */
[----:B------:R-:W-:Y:S02]  /*12a00*/  FSEL R25, R42, -INF , !P3 ;  /* 0xff8000002a197808 */ /* 0x000fe40005800000 */
[----:B------:R-:W-:-:S02]  /*12a10*/  ISETP.NE.AND P3, PT, R67, RZ, PT ;  /* 0x000000ff4300720c */ /* 0x000fc40003f65270 */
[C---:B------:R-:W-:Y:S02]  /*12a20*/  ISETP.GT.AND P5, PT, R3.reuse, 0x38, !P5 ;  /* 0x000000380300780c */ /* 0x040fe40006fa4270 */
[----:B------:R-:W-:Y:S02]  /*12a30*/  ISETP.GT.AND P3, PT, R3, 0x21, !P3 ;  /* 0x000000210300780c */ /* 0x000fe40005f64270 */
[C---:B------:R-:W-:Y:S02]  /*12a40*/  ISETP.LT.OR P5, PT, R4.reuse, 0x39, P5 ;  /* 0x000000390400780c */ /* 0x040fe40002fa1670 */
[----:B------:R-:W-:Y:S02]  /*12a50*/  ISETP.LT.OR P3, PT, R4, 0x22, P3 ;  /* 0x000000220400780c */ /* 0x000fe40001f61670 */
[----:B0-----:R-:W-:Y:S02]  /*12a60*/  FMNMX.FTZ R37, R12, R37, !PT ;  /* 0x000000250c257209 */ /* 0x001fe40007810000 */
[----:B------:R-:W-:-:S02]  /*12a70*/  FSEL R43, R43, -INF , !P3 ;  /* 0xff8000002b2b7808 */ /* 0x000fc40005800000 */
[----:B------:R-:W-:Y:S01]  /*12a80*/  ISETP.NE.AND P3, PT, R41, RZ, PT ;  /* 0x000000ff2900720c */ /* 0x000fe20003f65270 */
[----:B------:R-:W0:Y:S03]  /*12a90*/  SHFL.BFLY PT, R6, R37, 0x1, 0x1f ;  /* 0x0c201f0025067f89 */ /* 0x000e2600000e0000 */
[----:B------:R-:W-:-:S04]  /*12aa0*/  ISETP.GT.AND P3, PT, R3, 0x28, !P3 ;  /* 0x000000280300780c */ /* 0x000fc80005f64270 */
[----:B------:R-:W-:-:S04]  /*12ab0*/  ISETP.LT.OR P3, PT, R4, 0x29, P3 ;  /* 0x000000290400780c */ /* 0x000fc80001f61670 */
[----:B------:R-:W-:Y:S02]  /*12ac0*/  FSEL R29, R46, -INF , !P3 ;  /* 0xff8000002e1d7808 */ /* 0x000fe40005800000 */
[----:B------:R-:W-:-:S04]  /*12ad0*/  ISETP.NE.AND P3, PT, R68, RZ, PT ;  /* 0x000000ff4400720c */ /* 0x000fc80003f65270 */
[----:B------:R-:W-:-:S04]  /*12ae0*/  ISETP.GT.AND P3, PT, R3, 0x29, !P3 ;  /* 0x000000290300780c */ /* 0x000fc80005f64270 */
[----:B------:R-:W-:Y:S02]  /*12af0*/  ISETP.LT.OR P3, PT, R4, 0x2a, P3 ;  /* 0x0000002a0400780c */ /* 0x000fe40001f61670 */
[----:B0-----:R-:W-:Y:S02]  /*12b00*/  FMNMX.FTZ R6, R37, R6, !PT ;  /* 0x0000000625067209 */ /* 0x001fe40007810000 */
[----:B------:R-:W-:Y:S02]  /*12b10*/  FSEL R47, R47, -INF , !P3 ;  /* 0xff8000002f2f7808 */ /* 0x000fe40005800000 */
[----:B------:R-:W-:Y:S01]  /*12b20*/  ISETP.GT.AND P3, PT, R3, 0x30, !P4 ;  /* 0x000000300300780c */ /* 0x000fe20006764270 */
[----:B------:R-:W-:-:S01]  /*12b30*/  FFMA.FTZ R8, R2, R6, -8 ;  /* 0xc100000002087423 */ /* 0x000fc20000010006 */
[----:B------:R-:W-:Y:S02]  /*12b40*/  ISETP.NE.AND P4, PT, R69, RZ, PT ;  /* 0x000000ff4500720c */ /* 0x000fe40003f85270 */
[----:B------:R-:W-:-:S04]  /*12b50*/  ISETP.LT.OR P3, PT, R4, 0x31, P3 ;  /* 0x000000310400780c */ /* 0x000fc80001f61670 */
[----:B------:R-:W-:Y:S02]  /*12b60*/  FSEL R33, R50, -INF , !P3 ;  /* 0xff80000032217808 */ /* 0x000fe40005800000 */
[----:B------:R-:W-:Y:S02]  /*12b70*/  ISETP.GT.AND P3, PT, R3, RZ, !P6 ;  /* 0x000000ff0300720c */ /* 0x000fe40007764270 */
[----:B------:R-:W-:Y:S02]  /*12b80*/  ISETP.NE.AND P6, PT, R49, RZ, PT ;  /* 0x000000ff3100720c */ /* 0x000fe40003fc5270 */
[----:B------:R-:W-:-:S04]  /*12b90*/  ISETP.LT.OR P3, PT, R4, 0x1, P3 ;  /* 0x000000010400780c */ /* 0x000fc80001f61670 */
[----:B------:R-:W-:Y:S02]  /*12ba0*/  FSEL R9, R26, -INF , !P3 ;  /* 0xff8000001a097808 */ /* 0x000fe40005800000 */
[----:B------:R-:W-:-:S04]  /*12bb0*/  FSETP.NEU.FTZ.AND P3, PT, R6, -INF , PT ;  /* 0xff8000000600780b */ /* 0x000fc80003f7d000 */
[----:B------:R-:W-:Y:S02]  /*12bc0*/  FSEL R41, R8, RZ, P3 ;  /* 0x000000ff08297208 */ /* 0x000fe40001800000 */
[----:B------:R-:W-:Y:S02]  /*12bd0*/  FMNMX.FTZ R8, R9, R27, !PT ;  /* 0x0000001b09087209 */ /* 0x000fe40007810000 */
[----:B------:R-:W-:Y:S01]  /*12be0*/  ISETP.GT.AND P3, PT, R3, 0x31, !P4 ;  /* 0x000000310300780c */ /* 0x000fe20006764270 */
[----:B------:R-:W-:-:S01]  /*12bf0*/  FFMA.FTZ R20, R2, R63, -R41 ;  /* 0x0000003f02147223 */ /* 0x000fc20000010829 */
[----:B------:R-:W-:Y:S01]  /*12c00*/  FMNMX.FTZ R8, R13, R8, !PT ;  /* 0x000000080d087209 */ /* 0x000fe20007810000 */
[----:B------:R-:W-:-:S01]  /*12c10*/  FFMA.FTZ R12, R2, R24, -R41 ;  /* 0x00000018020c7223 */ /* 0x000fc20000010829 */
[----:B------:R-:W-:Y:S01]  /*12c20*/  ISETP.LT.OR P3, PT, R4, 0x32, P3 ;  /* 0x000000320400780c */ /* 0x000fe20001f61670 */
[----:B------:R0:W-:Y:S01]  /*12c30*/  MUFU.EX2 R49, R20 ;  /* 0x0000001400317308 */ /* 0x0001e20000000800 */
[----:B------:R-:W-:Y:S01]  /*12c40*/  FMNMX.FTZ R8, R31, R8, !PT ;  /* 0x000000081f087209 */ /* 0x000fe20007810000 */
[C-C-:B------:R-:W-:Y:S01]  /*12c50*/  FFMA.FTZ R24, R2.reuse, R32, -R41.reuse ;  /* 0x0000002002187223 */ /* 0x140fe20000010829 */
[----:B------:R-:W-:Y:S01]  /*12c60*/  ISETP.GT.AND P4, PT, R3, 0x39, !P6 ;  /* 0x000000390300780c */ /* 0x000fe20007784270 */
[C-C-:B------:R-:W-:Y:S01]  /*12c70*/  FFMA.FTZ R32, R2.reuse, R62, -R41.reuse ;  /* 0x0000003e02207223 */ /* 0x140fe20000010829 */
[----:B------:R-:W-:Y:S01]  /*12c80*/  FMNMX.FTZ R8, R15, R8, !PT ;  /* 0x000000080f087209 */ /* 0x000fe20007810000 */
[C-C-:B------:R-:W-:Y:S01]  /*12c90*/  FFMA.FTZ R14, R2.reuse, R59, -R41.reuse ;  /* 0x0000003b020e7223 */ /* 0x140fe20000010829 */
[----:B------:R-:W-:Y:S01]  /*12ca0*/  FSEL R51, R51, -INF , !P3 ;  /* 0xff80000033337808 */ /* 0x000fe20005800000 */
[----:B------:R-:W-:Y:S01]  /*12cb0*/  MUFU.EX2 R12, R12 ;  /* 0x0000000c000c7308 */ /* 0x000fe20000000800 */
[----:B------:R-:W-:Y:S01]  /*12cc0*/  FMNMX.FTZ R8, R35, R8, !PT ;  /* 0x0000000823087209 */ /* 0x000fe20007810000 */
[--C-:B0-----:R-:W-:Y:S01]  /*12cd0*/  FFMA.FTZ R20, R2, R60, -R41.reuse ;  /* 0x0000003c02147223 */ /* 0x101fe20000010829 */
[----:B------:R-:W-:Y:S01]  /*12ce0*/  ISETP.LT.OR P4, PT, R4, 0x3a, P4 ;  /* 0x0000003a0400780c */ /* 0x000fe20002781670 */
[C-C-:B------:R-:W-:Y:S01]  /*12cf0*/  FFMA.FTZ R4, R2.reuse, R61, -R41.reuse ;  /* 0x0000003d02047223 */ /* 0x140fe20000010829 */
[----:B------:R-:W-:Y:S01]  /*12d00*/  FMNMX.FTZ R8, R21, R8, !PT ;  /* 0x0000000815087209 */ /* 0x000fe20007810000 */
[--C-:B------:R-:W-:Y:S01]  /*12d10*/  FFMA.FTZ R34, R2, R64, -R41.reuse ;  /* 0x0000004002227223 */ /* 0x100fe20000010829 */
[----:B------:R-:W-:Y:S01]  /*12d20*/  FSEL R3, R54, -INF , !P5 ;  /* 0xff80000036037808 */ /* 0x000fe20006800000 */
[----:B------:R-:W-:Y:S01]  /*12d30*/  MUFU.EX2 R61, R20 ;  /* 0x00000014003d7308 */ /* 0x000fe20000000800 */
[----:B------:R-:W-:Y:S01]  /*12d40*/  FMNMX.FTZ R8, R39, R8, !PT ;  /* 0x0000000827087209 */ /* 0x000fe20007810000 */
[C-C-:B------:R-:W-:Y:S01]  /*12d50*/  FFMA.FTZ R26, R2.reuse, R36, -R41.reuse ;  /* 0x00000024021a7223 */ /* 0x140fe20000010829 */
[----:B------:R-:W-:Y:S01]  /*12d60*/  FSEL R55, R55, -INF , !P4 ;  /* 0xff80000037377808 */ /* 0x000fe20006000000 */
[C-C-:B------:R-:W-:Y:S01]  /*12d70*/  FFMA.FTZ R30, R2.reuse, R40, -R41.reuse ;  /* 0x00000028021e7223 */ /* 0x140fe20000010829 */
[----:B------:R-:W-:Y:S01]  /*12d80*/  FMNMX.FTZ R8, R25, R8, !PT ;  /* 0x0000000819087209 */ /* 0x000fe20007810000 */
[----:B------:R-:W-:-:S02]  /*12d90*/  FFMA.FTZ R36, R2, R52, -R41 ;  /* 0x0000003402247223 */ /* 0x000fc40000010829 */
[----:B------:R0:W1:Y:S01]  /*12da0*/  MUFU.EX2 R45, R14 ;  /* 0x0000000e002d7308 */ /* 0x0000620000000800 */
[----:B------:R-:W-:-:S04]  /*12db0*/  FMNMX.FTZ R8, R43, R8, !PT ;  /* 0x000000082b087209 */ /* 0x000fc80007810000 */
[----:B------:R-:W-:-:S03]  /*12dc0*/  FMNMX.FTZ R8, R29, R8, !PT ;  /* 0x000000081d087209 */ /* 0x000fc60007810000 */
[----:B------:R-:W-:Y:S01]  /*12dd0*/  MUFU.EX2 R63, R32 ;  /* 0x00000020003f7308 */ /* 0x000fe20000000800 */
[----:B------:R-:W-:Y:S01]  /*12de0*/  FMNMX.FTZ R8, R47, R8, !PT ;  /* 0x000000082f087209 */ /* 0x000fe20007810000 */
[C-C-:B0-----:R-:W-:Y:S01]  /*12df0*/  FFMA.FTZ R14, R2.reuse, R28, -R41.reuse ;  /* 0x0000001c020e7223 */ /* 0x141fe20000010829 */
[----:B------:R-:W-:-:S02]  /*12e00*/  FFMA.FTZ R28, R2, R58, -R41 ;  /* 0x0000003a021c7223 */ /* 0x000fc40000010829 */
[----:B------:R-:W-:-:S03]  /*12e10*/  FMNMX.FTZ R8, R33, R8, !PT ;  /* 0x0000000821087209 */ /* 0x000fc60007810000 */
[----:B------:R-:W0:Y:S01]  /*12e20*/  MUFU.EX2 R4, R4 ;  /* 0x0000000400047308 */ /* 0x000e220000000800 */
[----:B------:R-:W-:-:S04]  /*12e30*/  FMNMX.FTZ R8, R51, R8, !PT ;  /* 0x0000000833087209 */ /* 0x000fc80007810000 */
[----:B------:R-:W-:-:S03]  /*12e40*/  FMNMX.FTZ R8, R3, R8, !PT ;  /* 0x0000000803087209 */ /* 0x000fc60007810000 */
[----:B------:R-:W-:Y:S01]  /*12e50*/  MUFU.EX2 R65, R34 ;  /* 0x0000002200417308 */ /* 0x000fe20000000800 */
[----:B------:R-:W-:-:S05]  /*12e60*/  FMNMX.FTZ R8, R55, R8, !PT ;  /* 0x0000000837087209 */ /* 0x000fca0007810000 */
[----:B------:R-:W2:Y:S02]  /*12e70*/  SHFL.BFLY PT, R37, R8, 0x2, 0x1f ;  /* 0x0c401f0008257f89 */ /* 0x000ea400000e0000 */
[----:B------:R-:W-:Y:S08]  /*12e80*/  MUFU.EX2 R24, R24 ;  /* 0x0000001800187308 */ /* 0x000ff00000000800 */
[----:B------:R3:W-:Y:S08]  /*12e90*/  MUFU.EX2 R53, R14 ;  /* 0x0000000e00357308 */ /* 0x0007f00000000800 */
[----:B------:R4:W-:Y:S01]  /*12ea0*/  MUFU.EX2 R59, R28 ;  /* 0x0000001c003b7308 */ /* 0x0009e20000000800 */
[----:B---3--:R-:W-:-:S01]  /*12eb0*/  FFMA.FTZ R14, R2, R44, -R41 ;  /* 0x0000002c020e7223 */ /* 0x008fc20000010829 */
[----:B--2---:R-:W-:-:S06]  /*12ec0*/  FMNMX.FTZ R37, R8, R37, !PT ;  /* 0x0000002508257209 */ /* 0x004fcc0007810000 */
[----:B------:R-:W-:Y:S01]  /*12ed0*/  MUFU.EX2 R26, R26 ;  /* 0x0000001a001a7308 */ /* 0x000fe20000000800 */
[----:B----4-:R-:W-:-:S01]  /*12ee0*/  FFMA.FTZ R28, R2, R48, -R41 ;  /* 0x00000030021c7223 */ /* 0x010fc20000010829 */
[----:B------:R-:W-:Y:S01]  /*12ef0*/  FFMA.FTZ R41, R2, R66, -R41 ;  /* 0x0000004202297223 */ /* 0x000fe20000010829 */
[----:B------:R-:W2:Y:S05]  /*12f00*/  SHFL.BFLY PT, R8, R37, 0x1, 0x1f ;  /* 0x0c201f0025087f89 */ /* 0x000eaa00000e0000 */
[----:B------:R-:W-:Y:S08]  /*12f10*/  MUFU.EX2 R30, R30 ;  /* 0x0000001e001e7308 */ /* 0x000ff00000000800 */
[----:B------:R-:W-:Y:S08]  /*12f20*/  MUFU.EX2 R14, R14 ;  /* 0x0000000e000e7308 */ /* 0x000ff00000000800 */
[----:B------:R-:W-:Y:S01]  /*12f30*/  MUFU.EX2 R36, R36 ;  /* 0x0000002400247308 */ /* 0x000fe20000000800 */
[----:B--2---:R-:W-:-:S04]  /*12f40*/  FMNMX.FTZ R8, R37, R8, !PT ;  /* 0x0000000825087209 */ /* 0x004fc80007810000 */
[----:B------:R-:W-:Y:S01]  /*12f50*/  FSETP.NEU.FTZ.AND P3, PT, R8, -INF , PT ;  /* 0xff8000000800780b */ /* 0x000fe20003f7d000 */
[----:B------:R-:W-:-:S02]  /*12f60*/  FFMA.FTZ R20, R2, R8, -8 ;  /* 0xc100000002147423 */ /* 0x000fc40000010008 */
[----:B------:R-:W-:Y:S03]  /*12f70*/  MUFU.EX2 R41, R41 ;  /* 0x0000002900297308 */ /* 0x000fe60000000800 */
[----:B------:R-:W-:-:S05]  /*12f80*/  FSEL R20, R20, RZ, P3 ;  /* 0x000000ff14147208 */ /* 0x000fca0001800000 */
[----:B------:R-:W-:Y:S01]  /*12f90*/  MUFU.EX2 R28, R28 ;  /* 0x0000001c001c7308 */ /* 0x000fe20000000800 */
[----:B------:R-:W-:-:S01]  /*12fa0*/  FFMA.FTZ R9, R2, R9, -R20 ;  /* 0x0000000902097223 */ /* 0x000fc20000010814 */
        /* <DEDUP_REMOVED lines=14> */
[----:B------:R1:W2:Y:S01]  /*13090*/  MUFU.EX2 R32, R27 ;  /* 0x0000001b00207308 */ /* 0x0002a20000000800 */
[----:B------:R-:W-:-:S01]  /*130a0*/  FFMA.FTZ R3, R2, R3, -R20 ;  /* 0x0000000302037223 */ /* 0x000fc20000010814 */
[----:B------:R-:W-:-:S06]  /*130b0*/  FFMA.FTZ R20, R2, R55, -R20 ;  /* 0x0000003702147223 */ /* 0x000fcc0000010814 */
[----:B------:R-:W3:Y:S01]  /*130c0*/  MUFU.EX2 R13, R13 ;  /* 0x0000000d000d7308 */ /* 0x000ee20000000800 */
[----:B-1----:R-:W-:-:S04]  /*130d0*/  FADD.FTZ R27, R12, R45 ;  /* 0x0000002d0c1b7221 */ /* 0x002fc80000010000 */
[----:B0-----:R-:W-:-:S03]  /*130e0*/  FADD.FTZ R48, R4, R27 ;  /* 0x0000001b04307221 */ /* 0x001fc60000010000 */
[----:B------:R0:W1:Y:S01]  /*130f0*/  MUFU.EX2 R34, R31 ;  /* 0x0000001f00227308 */ /* 0x0000620000000800 */
[----:B--2---:R-:W-:-:S07]  /*13100*/  FADD.FTZ R46, R9, R32 ;  /* 0x00000020092e7221 */ /* 0x004fce0000010000 */
[----:B------:R-:W2:Y:S01]  /*13110*/  MUFU.EX2 R15, R15 ;  /* 0x0000000f000f7308 */ /* 0x000ea20000000800 */
[----:B---3--:R-:W-:-:S01]  /*13120*/  FADD.FTZ R27, R13, R46 ;  /* 0x0000002e0d1b7221 */ /* 0x008fc20000010000 */
[C---:B0-----:R-:W-:Y:S01]  /*13130*/  FADD.FTZ R31, R49.reuse, R48 ;  /* 0x00000030311f7221 */ /* 0x041fe20000010000 */
[----:B------:R-:W-:-:S03]  /*13140*/  F2FP.SATFINITE.E4M3.F32.PACK_AB_MERGE_C R49, R49, R4, RZ ;  /* 0x000000043131723e */ /* 0x000fc600048070ff */
[----:B------:R-:W-:Y:S01]  /*13150*/  FADD.FTZ R48, R24, R31 ;  /* 0x0000001f18307221 */ /* 0x000fe20000010000 */
[----:B------:R-:W-:Y:S01]  /*13160*/  F2FP.SATFINITE.E4M3.F32.PACK_AB_MERGE_C R188, R45, R12, R49 ;  /* 0x0000000c2dbc723e */ /* 0x000fe20004807031 */
[----:B------:R-:W0:Y:S01]  /*13170*/  MUFU.EX2 R38, R35 ;  /* 0x0000002300267308 */ /* 0x000e220000000800 */
[----:B-1----:R-:W-:-:S01]  /*13180*/  FADD.FTZ R46, R34, R27 ;  /* 0x0000001b222e7221 */ /* 0x002fc20000010000 */
[----:B------:R-:W-:Y:S01]  /*13190*/  FADD.FTZ R31, R53, R48 ;  /* 0x00000030351f7221 */ /* 0x000fe20000010000 */
[----:B------:R-:W-:Y:S02]  /*131a0*/  F2FP.SATFINITE.E4M3.F32.PACK_AB_MERGE_C R34, R34, R13, RZ ;  /* 0x0000000d2222723e */ /* 0x000fe400048070ff */
[----:B------:R-:W-:Y:S01]  /*131b0*/  F2FP.SATFINITE.E4M3.F32.PACK_AB_MERGE_C R13, R41, R36, RZ ;  /* 0x00000024290d723e */ /* 0x000fe200048070ff */
[----:B------:R-:W-:-:S01]  /*131c0*/  FADD.FTZ R12, R26, R31 ;  /* 0x0000001f1a0c7221 */ /* 0x000fc20000010000 */
[----:B------:R-:W-:Y:S01]  /*131d0*/  F2FP.SATFINITE.E4M3.F32.PACK_AB_MERGE_C R26, R59, R26, RZ ;  /* 0x0000001a3b1a723e */ /* 0x000fe200048070ff */
[----:B------:R-:W1:Y:S01]  /*131e0*/  MUFU.EX2 R21, R21 ;  /* 0x0000001500157308 */ /* 0x000e620000000800 */
[----:B--2---:R-:W-:-:S01]  /*131f0*/  FADD.FTZ R27, R15, R46 ;  /* 0x0000002e0f1b7221 */ /* 0x004fc20000010000 */
[----:B------:R-:W-:Y:S01]  /*13200*/  FADD.FTZ R59, R59, R12 ;  /* 0x0000000c3b3b7221 */ /* 0x000fe20000010000 */
[----:B------:R-:W-:-:S02]  /*13210*/  F2FP.SATFINITE.E4M3.F32.PACK_AB_MERGE_C R190, R53, R24, R26 ;  /* 0x0000001835be723e */ /* 0x000fc4000480701a */
[----:B------:R-:W-:Y:S01]  /*13220*/  F2FP.SATFINITE.E4M3.F32.PACK_AB_MERGE_C R26, R63, R14, RZ ;  /* 0x0000000e3f1a723e */ /* 0x000fe200048070ff */
[----:B------:R-:W-:-:S01]  /*13230*/  FADD.FTZ R24, R30, R59 ;  /* 0x0000003b1e187221 */ /* 0x000fc20000010000 */
[----:B------:R-:W-:Y:S01]  /*13240*/  F2FP.SATFINITE.E4M3.F32.PACK_AB_MERGE_C R186, R65, R28, R13 ;  /* 0x0000001c41ba723e */ /* 0x000fe2000480700d */
[----:B------:R-:W2:Y:S01]  /*13250*/  MUFU.EX2 R40, R39 ;  /* 0x0000002700287308 */ /* 0x000ea20000000800 */
[----:B0-----:R-:W-:-:S01]  /*13260*/  FADD.FTZ R46, R38, R27 ;  /* 0x0000001b262e7221 */ /* 0x001fc20000010000 */
[C---:B------:R-:W-:Y:S01]  /*13270*/  FADD.FTZ R31, R61.reuse, R24 ;  /* 0x000000183d1f7221 */ /* 0x040fe20000010000 */
[----:B------:R-:W-:Y:S02]  /*13280*/  F2FP.SATFINITE.E4M3.F32.PACK_AB_MERGE_C R189, R32, R9, R34 ;  /* 0x0000000920bd723e */ /* 0x000fe40004807022 */
[----:B------:R-:W-:Y:S01]  /*13290*/  F2FP.SATFINITE.E4M3.F32.PACK_AB_MERGE_C R184, R61, R30, R26 ;  /* 0x0000001e3db8723e */ /* 0x000fe2000480701a */
[----:B------:R-:W-:-:S02]  /*132a0*/  FADD.FTZ R14, R14, R31 ;  /* 0x0000001f0e0e7221 */ /* 0x000fc40000010000 */
[----:B------:R-:W0:Y:S01]  /*132b0*/  MUFU.EX2 R25, R25 ;  /* 0x0000001900197308 */ /* 0x000e220000000800 */
[----:B-1----:R-:W-:-:S01]  /*132c0*/  FADD.FTZ R27, R21, R46 ;  /* 0x0000002e151b7221 */ /* 0x002fc20000010000 */
[----:B------:R-:W-:-:S04]  /*132d0*/  FADD.FTZ R63, R63, R14 ;  /* 0x0000000e3f3f7221 */ /* 0x000fc80000010000 */
[----:B------:R-:W-:Y:S02]  /*132e0*/  FADD.FTZ R28, R28, R63 ;  /* 0x0000003f1c1c7221 */ /* 0x000fe40000010000 */
[----:B------:R-:W1:Y:S01]  /*132f0*/  MUFU.EX2 R42, R43 ;  /* 0x0000002b002a7308 */ /* 0x000e620000000800 */
[----:B--2---:R-:W-:-:S01]  /*13300*/  FADD.FTZ R12, R40, R27 ;  /* 0x0000001b280c7221 */ /* 0x004fc20000010000 */
[----:B------:R-:W-:Y:S01]  /*13310*/  FADD.FTZ R65, R65, R28 ;  /* 0x0000001c41417221 */ /* 0x000fe20000010000 */
[----:B------:R-:W-:-:S03]  /*13320*/  F2FP.SATFINITE.E4M3.F32.PACK_AB_MERGE_C R21, R40, R21, RZ ;  /* 0x000000152815723e */ /* 0x000fc600048070ff */
[----:B------:R-:W-:Y:S01]  /*13330*/  FADD.FTZ R36, R36, R65 ;  /* 0x0000004124247221 */ /* 0x000fe20000010000 */
[----:B------:R-:W-:Y:S01]  /*13340*/  F2FP.SATFINITE.E4M3.F32.PACK_AB_MERGE_C R191, R38, R15, R21 ;  /* 0x0000000f26bf723e */ /* 0x000fe20004807015 */
        /* <DEDUP_REMOVED lines=8> */
[----:B------:R-:W-:-:S04]  /*133d0*/  F2FP.SATFINITE.E4M3.F32.PACK_AB_MERGE_C R29, R44, R29, RZ ;  /* 0x0000001d2c1d723e */ /* 0x000fc800048070ff */
[----:B------:R-:W-:Y:S02]  /*133e0*/  F2FP.SATFINITE.E4M3.F32.PACK_AB_MERGE_C R185, R42, R25, R29 ;  /* 0x000000192ab9723e */ /* 0x000fe4000480701d */
[----:B------:R-:W-:Y:S01]  /*133f0*/  MUFU.EX2 R3, R3 ;  /* 0x0000000300037308 */ /* 0x000fe20000000800 */
[----:B-1----:R-:W-:-:S07]  /*13400*/  FADD.FTZ R13, R33, R12 ;  /* 0x0000000c210d7221 */ /* 0x002fce0000010000 */
[----:B------:R-:W0:Y:S01]  /*13410*/  MUFU.EX2 R20, R20 ;  /* 0x0000001400147308 */ /* 0x000e220000000800 */
[----:B--2---:R-:W-:-:S01]  /*13420*/  FADD.FTZ R12, R4, R13 ;  /* 0x0000000d040c7221 */ /* 0x004fc20000010000 */
[----:B0-----:R-:W-:-:S03]  /*13430*/  F2FP.SATFINITE.E4M3.F32.PACK_AB_MERGE_C R9, R20, R3, RZ ;  /* 0x000000031409723e */ /* 0x001fc600048070ff */
[----:B------:R-:W-:Y:S01]  /*13440*/  FADD.FTZ R3, R3, R12 ;  /* 0x0000000c03037221 */ /* 0x000fe20000010000 */
[----:B------:R-:W-:Y:S01]  /*13450*/  F2FP.SATFINITE.E4M3.F32.PACK_AB_MERGE_C R187, R4, R33, R9 ;  /* 0x0000002104bb723e */ /* 0x000fe20004807009 */
[----:B------:R-:W-:Y:S02]  /*13460*/  FADD.FTZ R4, R41, R36 ;  /* 0x0000002429047221 */ /* 0x000fe40000010000 */
[----:B------:R-:W-:-:S01]  /*13470*/  FADD.FTZ R3, R20, R3 ;  /* 0x0000000314037221 */ /* 0x000fc20000010000 */
[----:B------:R-:W-:Y:S01]  /*13480*/  VIADD R9, R56, 0xfffffffe ;  /* 0xfffffffe38097836 */ /* 0x000fe20000000000 */
        /* <DEDUP_REMOVED lines=12> */
.L_x_1374:
[----:B------:R-:W-:-:S13]  /*13550*/  ISETP.NE.AND P3, PT, R11, 0x1, PT ;  /* 0x000000010b00780c */ /* 0x000fda0003f65270 */
[----:B------:R-:W0:Y:S02]  /*13560*/  @P3 LDC.64 R14, c[0x0][0x9e8] ;  /* 0x00027a00ff0e3b82 */ /* 0x000e240000000a00 */
[----:B0-----:R-:W-:-:S05]  /*13570*/  @P3 IMAD.HI.U32 R14, R12, R14, RZ ;  /* 0x0000000e0c0e3227 */ /* 0x001fca00078e00ff */
[----:B------:R-:W-:-:S07]  /*13580*/  @P3 SHF.R.U32.HI R12, RZ, R15, R14 ;  /* 0x0000000fff0c3219 */ /* 0x000fce000001160e */
.L_x_1375:
[----:B------:R-:W-:Y:S05]  /*13590*/  BSYNC B0 ;  /* 0x0000000000007941 */ /* 0x000fea0003800000 */
.L_x_1373:
[----:B------:R-:W-:-:S05]  /*135a0*/  IMAD R11, R12, R11, R11 ;  /* 0x0000000b0c0b7224 */ /* 0x000fca00078e020b */
[----:B------:R-:W-:-:S07]  /*135b0*/  VIMNMX R10, R10, R11, PT ;  /* 0x0000000b0a0a7248 */ /* 0x000fce0003fe0100 */
.L_x_1372:
[----:B------:R-:W-:Y:S01]  /*135c0*/  SHF.R.S32.HI R11, RZ, 0x1f, R10 ;  /* 0x0000001fff0b7819 */ /* 0x000fe2000001140a */
[----:B------:R-:W-:Y:S01]  /*135d0*/  ULDC UR49, c[0x0][0x9e4] ;  /* 0x0002790000317ab9 */ /* 0x000fe20000000800 */
[----:B------:R-:W-:Y:S01]  /*135e0*/  ULDC UR48, c[0x0][0x9e4] ;  /* 0x0002790000307ab9 */ /* 0x000fe20000000800 */
[----:B------:R-:W-:Y:S01]  /*135f0*/  ULDC UR50, c[0x0][0x9dc] ;  /* 0x0002770000327ab9 */ /* 0x000fe20000000800 */
[----:B------:R-:W-:Y:S01]  /*13600*/  LEA.HI R11, R11, R10, RZ, 0x6 ;  /* 0x0000000a0b0b7211 */ /* 0x000fe200078f30ff */
[----:B------:R-:W-:Y:S01]  /*13610*/  ULDC UR52, c[0x0][0x9dc] ;  /* 0x0002770000347ab9 */ /* 0x000fe20000000800 */
[----:B------:R-:W-:Y:S01]  /*13620*/  ULDC UR53, c[0x0][0x9e0] ;  /* 0x0002780000357ab9 */ /* 0x000fe20000000800 */
[----:B------:R-:W-:Y:S01]  /*13630*/  ULDC UR51, c[0x0][0x9e0] ;  /* 0x0002780000337ab9 */ /* 0x000fe20000000800 */
[----:B------:R-:W-:Y:S02]  /*13640*/  SHF.R.S32.HI R12, RZ, 0x6, R11 ;  /* 0x00000006ff0c7819 */ /* 0x000fe4000001140b */
[----:B------:R-:W-:-:S02]  /*13650*/  CS2R R150, SRZ ;  /* 0x0000000000967805 */ /* 0x000fc4000001ff00 */
[----:B------:R-:W-:Y:S02]  /*13660*/  CS2R R148, SRZ ;  /* 0x0000000000947805 */ /* 0x000fe4000001ff00 */
[----:B------:R-:W-:Y:S02]  /*13670*/  CS2R R146, SRZ ;  /* 0x0000000000927805 */ /* 0x000fe4000001ff00 */
[----:B------:R-:W-:Y:S02]  /*13680*/  VIMNMX R12, R203, R12, !PT ;  /* 0x0000000ccb0c7248 */ /* 0x000fe40007fe0100 */
[----:B------:R-:W-:Y:S02]  /*13690*/  CS2R R144, SRZ ;  /* 0x0000000000907805 */ /* 0x000fe4000001ff00 */
[----:B------:R-:W-:Y:S02]  /*136a0*/  CS2R R142, SRZ ;  /* 0x00000000008e7805 */ /* 0x000fe4000001ff00 */
[----:B------:R-:W-:-:S02]  /*136b0*/  CS2R R140, SRZ ;  /* 0x00000000008c7805 */ /* 0x000fc4000001ff00 */
[----:B------:R-:W-:Y:S02]  /*136c0*/  ISETP.GE.AND P3, PT, R9, R12, PT ;  /* 0x0000000c0900720c */ /* 0x000fe40003f66270 */
        /* <DEDUP_REMOVED lines=57> */
[----:B------:R-:W-:Y:S01]  /*13a60*/  CS2R R24, SRZ ;  /* 0x0000000000187805 */ /* 0x000fe2000001ff00 */
[----:B------:R-:W-:Y:S06]  /*13a70*/  @!P3 BRA `(.L_x_1376) ;  /* 0x000000240030b947 */ /* 0x000fec0003800000 */
[----:B------:R-:W-:Y:S02]  /*13a80*/  IMAD.IADD R13, R152, 0x1, R0 ;  /* 0x00000001980d7824 */ /* 0x000fe400078e0200 */
[----:B------:R-:W-:Y:S02]  /*13a90*/  IMAD.MOV.U32 R151, RZ, RZ, RZ ;  /* 0x000000ffff977224 */ /* 0x000fe400078e00ff */
[----:B------:R-:W-:-:S07]  /*13aa0*/  VIADD R14, R13, 0x8 ;  /* 0x000000080d0e7836 */ /* 0x000fce0000000000 */
.L_x_1395:
[----:B------:R-:W-:Y:S01]  /*13ab0*/  ISETP.NE.AND P3, PT, R202, RZ, PT ;  /* 0x000000ffca00720c */ /* 0x000fe20003f65270 */
[----:B------:R-:W-:Y:S01]  /*13ac0*/  VIADD R15, R200, 0x1 ;  /* 0x00000001c80f7836 */ /* 0x000fe20000000000 */
[----:B------:R-:W-:Y:S05]  /*13ad0*/  YIELD ;  /* 0x0000000000007946 */ /* 0x000fea0003800000 */
[----:B------:R-:W-:-:S04]  /*13ae0*/  ISETP.NE.AND P4, PT, R15, 0x2, PT ;  /* 0x000000020f00780c */ /* 0x000fc80003f85270 */
[----:B------:R-:W-:Y:S02]  /*13af0*/  SEL R7, RZ, 0x1, P4 ;  /* 0x00000001ff077807 */ /* 0x000fe40002000000 */
[----:B------:R-:W-:Y:S02]  /*13b00*/  SEL R15, R15, RZ, P4 ;  /* 0x000000ff0f0f7207 */ /* 0x000fe40002000000 */
[----:B------:R-:W-:Y:S01]  /*13b10*/  LOP3.LUT R20, R194, R7, RZ, 0x3c, !PT ;  /* 0x00000007c2147212 */ /* 0x000fe200078e3cff */
[----:B------:R-:W-:Y:S06]  /*13b20*/  @P3 BRA `(.L_x_1377) ;  /* 0x0000000000303947 */ /* 0x000fec0003800000 */
[----:B------:R-:W-:Y:S05]  /*13b30*/  @!P0 BRA `(.L_x_1378) ;  /* 0x0000000000048947 */ /* 0x000fea0003800000 */
[----:B------:R-:W-:Y:S01]  /*13b40*/  BPT.TRAP 0x1 ;  /* 0x000000040000795c */ /* 0x000fe20000300000 */
.L_x_1378:
[----:B------:R-:W-:Y:S01]  /*13b50*/  IMAD R10, R15, 0x8, R16 ;  /* 0x000000080f0a7824 */ /* 0x000fe200078e0210 */
[----:B------:R-:W-:-:S04]  /*13b60*/  SHF.L.U32 R7, R20, 0x1f, RZ ;  /* 0x0000001f14077819 */ /* 0x000fc800000006ff */
[----:B------:R0:W1:Y:S01]  /*13b70*/  SYNCS.PHASECHK.TRANS64.TRYWAIT P4, [R10+URZ+0x28430], R7 ;  /* 0x028430070a0075a7 */ /* 0x000062000808017f */
[----:B------:R-:W-:Y:S05]  /*13b80*/  @!P0 BRA `(.L_x_1379) ;  /* 0x0000000000048947 */ /* 0x000fea0003800000 */
[----:B------:R-:W-:Y:S01]  /*13b90*/  BPT.TRAP 0x1 ;  /* 0x000000040000795c */ /* 0x000fe20000300000 */
.L_x_1379:
[----:B------:R-:W-:Y:S04]  /*13ba0*/  BSSY B0, `(.L_x_1377) ;  /* 0x0000004000007945 */ /* 0x000fe80003800000 */
[----:B-1----:R-:W-:Y:S05]  /*13bb0*/  @P4 BRA `(.L_x_1380) ;  /* 0x0000000000084947 */ /* 0x002fea0003800000 */
[----:B------:R-:W1:Y:S02]  /*13bc0*/  SYNCS.PHASECHK.TRANS64.TRYWAIT P4, [R10+URZ+0x28430], R7 ;  /* 0x028430070a0075a7 */ /* 0x000e64000808017f */
[----:B-1----:R-:W-:Y:S05]  /*13bd0*/  @!P4 BRA `(.L_x_1381) ;  /* 0x0000012c0090c947 */ /* 0x002fea0003800000 */
.L_x_1380:
[----:B------:R-:W-:Y:S05]  /*13be0*/  BSYNC B0 ;  /* 0x0000000000007941 */ /* 0x000fea0003800000 */
.L_x_1377:
[----:B01----:R-:W0:Y:S01]  /*13bf0*/  S2R R7, SR_TID.X ;  /* 0x0000000000077919 */ /* 0x003e220000002100 */
[----:B------:R-:W-:Y:S05]  /*13c00*/  WARPSYNC.ALL ;  /* 0x0000000000007948 */ /* 0x000fea0003800000 */
[----:B------:R-:W-:Y:S02]  /*13c10*/  IMAD R10, R15, 0x400, R5 ;  /* 0x000004000f0a7824 */ /* 0x000fe400078e0205 */
[----:B------:R-:W-:Y:S02]  /*13c20*/  IMAD.MOV.U32 R11, RZ, RZ, 0x40000040 ;  /* 0x40000040ff0b7424 */ /* 0x000fe400078e00ff */
[C---:B------:R-:W-:Y:S01]  /*13c30*/  VIADD R154, R10.reuse, 0x2 ;  /* 0x000000020a9a7836 */ /* 0x040fe20000000000 */
[C---:B------:R-:W-:Y:S01]  /*13c40*/  IADD3 R156, R10.reuse, 0x4, RZ ;  /* 0x000000040a9c7810 */ /* 0x040fe20007ffe0ff */
[C---:B------:R-:W-:Y:S01]  /*13c50*/  VIADD R152, R10.reuse, 0x6 ;  /* 0x000000060a987836 */ /* 0x040fe20000000000 */
[----:B------:R-:W-:Y:S01]  /*13c60*/  R2UR UR14, R10 ;  /* 0x000000000a0e72ca */ /* 0x000fe200000e0000 */
[----:B------:R-:W-:Y:S01]  /*13c70*/  IMAD.MOV.U32 R155, RZ, RZ, 0x40000040 ;  /* 0x40000040ff9b7424 */ /* 0x000fe200078e00ff */
[----:B------:R-:W-:Y:S01]  /*13c80*/  R2UR UR15, R11 ;  /* 0x000000000b0f72ca */ /* 0x000fe200000e0000 */
[----:B------:R-:W-:Y:S01]  /*13c90*/  IMAD.MOV.U32 R157, RZ, RZ, 0x40000040 ;  /* 0x40000040ff9d7424 */ /* 0x000fe200078e00ff */
[----:B------:R-:W-:Y:S01]  /*13ca0*/  R2UR UR10, R154 ;  /* 0x000000009a0a72ca */ /* 0x000fe200000e0000 */
[----:B------:R-:W-:Y:S01]  /*13cb0*/  VIADD R154, R10, 0x200 ;  /* 0x000002000a9a7836 */ /* 0x000fe20000000000 */
[----:B------:R-:W-:Y:S01]  /*13cc0*/  R2UR UR6, R156 ;  /* 0x000000009c0672ca */ /* 0x000fe200000e0000 */
[----:B------:R-:W-:Y:S01]  /*13cd0*/  IMAD.MOV.U32 R153, RZ, RZ, 0x40000040 ;  /* 0x40000040ff997424 */ /* 0x000fe200078e00ff */
[----:B------:R-:W-:Y:S01]  /*13ce0*/  R2UR UR18, R152 ;  /* 0x00000000981272ca */ /* 0x000fe200000e0000 */
[C---:B------:R-:W-:Y:S01]  /*13cf0*/  VIADD R152, R10.reuse, 0x202 ;  /* 0x000002020a987836 */ /* 0x040fe20000000000 */
[----:B------:R-:W-:Y:S01]  /*13d00*/  R2UR UR11, R155 ;  /* 0x000000009b0b72ca */ /* 0x000fe200000e0000 */
[C---:B------:R-:W-:Y:S01]  /*13d10*/  VIADD R156, R10.reuse, 0x204 ;  /* 0x000002040a9c7836 */ /* 0x040fe20000000000 */
[----:B------:R-:W-:Y:S01]  /*13d20*/  R2UR UR7, R157 ;  /* 0x000000009d0772ca */ /* 0x000fe200000e0000 */
[----:B------:R-:W-:Y:S01]  /*13d30*/  VIADD R10, R10, 0x206 ;  /* 0x000002060a0a7836 */ /* 0x000fe20000000000 */
[----:B------:R-:W-:-:S02]  /*13d40*/  R2UR UR19, R153 ;  /* 0x00000000991372ca */ /* 0x000fc400000e0000 */
[----:B------:R-:W-:Y:S02]  /*13d50*/  R2UR UR22, R154 ;  /* 0x000000009a1672ca */ /* 0x000fe400000e0000 */
[----:B------:R-:W-:Y:S02]  /*13d60*/  R2UR UR23, R155 ;  /* 0x000000009b1772ca */ /* 0x000fe400000e0000 */
[----:B0-----:R-:W-:Y:S02]  /*13d70*/  SHF.R.U32.HI R7, RZ, 0x7, R7 ;  /* 0x00000007ff077819 */ /* 0x001fe40000011607 */
[----:B------:R-:W-:Y:S02]  /*13d80*/  R2UR UR26, R152 ;  /* 0x00000000981a72ca */ /* 0x000fe400000e0000 */
[----:B------:R-:W-:Y:S01]  /*13d90*/  R2UR UR27, R153 ;  /* 0x00000000991b72ca */ /* 0x000fe200000e0000 */
[----:B------:R-:W-:Y:S01]  /*13da0*/  VIADD R7, R7, 0x8 ;  /* 0x0000000807077836 */ /* 0x000fe20000000000 */
[----:B------:R-:W-:-:S02]  /*13db0*/  R2UR UR30, R156 ;  /* 0x000000009c1e72ca */ /* 0x000fc400000e0000 */
[----:B------:R-:W-:Y:S02]  /*13dc0*/  R2UR UR31, R157 ;  /* 0x000000009d1f72ca */ /* 0x000fe400000e0000 */
[----:B------:R0:W-:Y:S01]  /*13dd0*/  BAR.SYNC.DEFER_BLOCKING R7, 0x100 ;  /* 0x000400070000751d */ /* 0x0001e20000010000 */
[----:B------:R-:W-:Y:S02]  /*13de0*/  R2UR UR34, R10 ;  /* 0x000000000a2272ca */ /* 0x000fe400000e0000 */
[----:B------:R-:W-:-:S03]  /*13df0*/  R2UR UR35, R11 ;  /* 0x000000000b2372ca */ /* 0x000fc600000e0000 */
        /* <DEDUP_REMOVED lines=27> */
.L_x_1383:
[----:B------:R-:W-:Y:S01]  /*13fb0*/  SHF.L.U32 R7, R194, 0x1f, RZ ;  /* 0x0000001fc2077819 */ /* 0x000fe200000006ff */
[----:B------:R-:W-:-:S04]  /*13fc0*/  IMAD R10, R200, 0x8, R16 ;  /* 0x00000008c80a7824 */ /* 0x000fc800078e0210 */
[----:B------:R0:W1:Y:S01]  /*13fd0*/  SYNCS.PHASECHK.TRANS64.TRYWAIT P3, [R10+URZ+0x28450], R7 ;  /* 0x028450070a0075a7 */ /* 0x000062000806017f */
[----:B------:R-:W-:Y:S05]  /*13fe0*/  @!P0 BRA `(.L_x_1384) ;  /* 0x0000000000048947 */ /* 0x000fea0003800000 */
[----:B------:R-:W-:Y:S01]  /*13ff0*/  BPT.TRAP 0x1 ;  /* 0x000000040000795c */ /* 0x000fe20000300000 */
.L_x_1384:
[----:B-1----:R-:W-:Y:S05]  /*14000*/  @P3 BRA `(.L_x_1382) ;  /* 0x0000000000083947 */ /* 0x002fea0003800000 */
[----:B------:R-:W1:Y:S02]  /*14010*/  SYNCS.PHASECHK.TRANS64.TRYWAIT P3, [R10+URZ+0x28450], R7 ;  /* 0x028450070a0075a7 */ /* 0x000e64000806017f */
[----:B-1----:R-:W-:Y:S05]  /*14020*/  @!P3 BRA `(.L_x_1385) ;  /* 0x000001280090b947 */ /* 0x002fea0003800000 */
.L_x_1382:
[----:B01----:R-:W-:Y:S01]  /*14030*/  VIADD R7, R16, 0x8000 ;  /* 0x0000800010077836 */ /* 0x003fe20000000000 */
[----:B------:R-:W-:Y:S05]  /*14040*/  WARPSYNC.ALL ;  /* 0x0000000000007948 */ /* 0x000fea0003800000 */
[----:B------:R-:W-:Y:S01]  /*14050*/  SHF.R.U32.HI R7, RZ, 0x4, R7 ;  /* 0x00000004ff077819 */ /* 0x000fe20000011607 */
[----:B------:R-:W-:Y:S01]  /*14060*/  IMAD.MOV.U32 R11, RZ, RZ, -0x7fffffe0 ;  /* 0x80000020ff0b7424 */ /* 0x000fe200078e00ff */
[----:B------:R-:W-:-:S06]  /*14070*/  WARPGROUP.ARRIVE ;  /* 0x00000000000079c5 */ /* 0x000fcc0000000000 */
[----:B------:R-:W0:Y:S01]  /*14080*/  S2R R21, SR_TID.X ;  /* 0x0000000000157919 */ /* 0x000e220000002100 */
[----:B------:R-:W-:Y:S02]  /*14090*/  LOP3.LUT R7, R7, 0x3fff, RZ, 0xc0, !PT ;  /* 0x00003fff07077812 */ /* 0x000fe400078ec0ff */
[----:B------:R-:W-:Y:S01]  /*140a0*/  R2UR UR7, R11 ;  /* 0x000000000b0772ca */ /* 0x000fe200000e0000 */
[----:B------:R-:W-:Y:S01]  /*140b0*/  IMAD.MOV.U32 R11, RZ, RZ, -0x7fffffe0 ;  /* 0x80000020ff0b7424 */ /* 0x000fe200078e00ff */
[----:B------:R-:W-:-:S05]  /*140c0*/  LOP3.LUT R7, R7, 0x10000, RZ, 0xfc, !PT ;  /* 0x0001000007077812 */ /* 0x000fca00078efcff */
[----:B------:R-:W-:Y:S02]  /*140d0*/  IMAD R10, R200, 0x400, R7 ;  /* 0x00000400c80a7824 */ /* 0x000fe400078e0207 */
[----:B------:R-:W-:-:S03]  /*140e0*/  @!P1 IMAD R7, R15, 0x8, R16 ;  /* 0x000000080f079824 */ /* 0x000fc600078e0210 */
[C---:B------:R-:W-:Y:S01]  /*140f0*/  R2UR UR6, R10.reuse ;  /* 0x000000000a0672ca */ /* 0x040fe200000e0000 */
[----:B------:R-:W-:Y:S02]  /*14100*/  VIADD R10, R10, 0x2 ;  /* 0x000000020a0a7836 */ /* 0x000fe40000000000 */
[----:B------:R-:W-:-:S05]  /*14110*/  @!P1 VIADD R7, R7, 0x28440 ;  /* 0x0002844007079836 */ /* 0x000fca0000000000 */
[----:B------:R-:W-:-:S05]  /*14120*/  @!P1 PRMT R7, RZ, 0x654, R7 ;  /* 0x00000654ff079816 */ /* 0x000fca0000000007 */
[----:B------:R-:W-:Y:S01]  /*14130*/  QGMMA.64x256x32.F32.E4M3.E4M3 R24, R188, gdesc[UR4], R24, gsb0 ;  /* 0x03e00004bc187df3 */ /* 0x000fe20008000818 */
[----:B------:R-:W-:Y:S02]  /*14140*/  R2UR UR6, R10 ;  /* 0x000000000a0672ca */ /* 0x000fe400000e0000 */
[----:B------:R-:W-:Y:S02]  /*14150*/  R2UR UR7, R11 ;  /* 0x000000000b0772ca */ /* 0x000fe400000e0000 */
[----:B0-----:R-:W-:-:S04]  /*14160*/  SHF.R.U32.HI R21, RZ, 0x7, R21 ;  /* 0x00000007ff157819 */ /* 0x001fc80000011615 */
[----:B------:R-:W-:Y:S01]  /*14170*/  IADD3 R10, -R21, 0xb, RZ ;  /* 0x0000000b150a7810 */ /* 0x000fe20007ffe1ff */
[----:B------:R-:W-:Y:S02]  /*14180*/  WARPGROUP.DEPBAR.LE gsb0, 0x0 ;  /* 0x00008000000079c5 */ /* 0x000fe40000010000 */
[----:B------:R-:W-:-:S15]  /*14190*/  WARPGROUP.ARRIVE ;  /* 0x00000000000079c5 */ /* 0x000fde0000000000 */
[----:B------:R-:W-:-:S01]  /*141a0*/  NOP ;  /* 0x0000000000007918 */ /* 0x000fc20000000000 */
[----:B------:R-:W-:Y:S03]  /*141b0*/  QGMMA.64x256x32.F32.E4M3.E4M3 R24, R184, gdesc[UR4], R24, gsb0 ;  /* 0x03e00004b8187df3 */ /* 0x000fe60008000818 */
[----:B------:R-:W-:Y:S02]  /*141c0*/  WARPGROUP.DEPBAR.LE gsb0, 0x0 ;  /* 0x00008000000079c5 */ /* 0x000fe40000010000 */
[----:B------:R-:W-:Y:S01]  /*141d0*/  IMAD.SHL.U32 R184, R9, 0x40, RZ ;  /* 0x0000004009b87824 */ /* 0x000fe200078e00ff */
[----:B------:R0:W-:Y:S06]  /*141e0*/  BAR.ARV R10, 0x100 ;  /* 0x0004000a0000751d */ /* 0x0001ec0000002000 */
[----:B------:R1:W-:Y:S02]  /*141f0*/  @!P1 SYNCS.ARRIVE.TRANS64.RED.A1T0 RZ, [R7+URZ], RZ ;  /* 0x000000ff07ff99a7 */ /* 0x0003e4000810043f */
[----:B-1----:R-:W-:-:S05]  /*14200*/  IADD3 R7, R197, 0x1, -R184 ;  /* 0x00000001c5077810 */ /* 0x002fca0007ffe8b8 */
[----:B------:R-:W-:Y:S02]  /*14210*/  IMAD.IADD R11, R7, 0x1, -R198 ;  /* 0x00000001070b7824 */ /* 0x000fe400078e0ac6 */
[----:B------:R-:W-:Y:S02]  /*14220*/  IMAD.U32 R7, RZ, RZ, UR50 ;  /* 0x00000032ff077e24 */ /* 0x000fe4000f8e00ff */
[----:B------:R-:W-:-:S03]  /*14230*/  IMAD R11, R196, -0x2, R11 ;  /* 0xfffffffec40b7824 */ /* 0x000fc600078e020b */
[----:B------:R-:W-:Y:S01]  /*14240*/  LOP3.LUT R186, RZ, R7, RZ, 0x33, !PT ;  /* 0x00000007ffba7212 */ /* 0x000fe200078e33ff */
[----:B------:R-:W-:-:S03]  /*14250*/  VIADD R187, R11, UR53 ;  /* 0x000000350bbb7c36 */ /* 0x000fc60008000000 */
[----:B------:R-:W-:Y:S01]  /*14260*/  IADD3 R189, R186, R11, RZ ;  /* 0x0000000bbabd7210 */ /* 0x000fe20007ffe0ff */
[----:B------:R-:W-:-:S04]  /*14270*/  IMAD.IADD R185, R0, 0x1, R187 ;  /* 0x0000000100b97824 */ /* 0x000fc800078e02bb */
[----:B------:R-:W-:Y:S01]  /*14280*/  IMAD.IADD R21, R0, 0x1, R189 ;  /* 0x0000000100157824 */ /* 0x000fe200078e02bd */
[----:B0-----:R-:W-:Y:S06]  /*14290*/  @!P2 BRA `(.L_x_1386) ;  /* 0x000000000058a947 */ /* 0x001fec0003800000 */
[----:B------:R-:W-:Y:S01]  /*142a0*/  IADD3 R191, R0, R197, -R198 ;  /* 0x000000c500bf7210 */ /* 0x000fe20007ffe8c6 */
[----:B------:R-:W-:Y:S03]  /*142b0*/  BSSY B0, `(.L_x_1387) ;  /* 0x0000010000007945 */ /* 0x000fe60003800000 */
[----:B------:R-:W-:-:S13]  /*142c0*/  ISETP.GT.AND P3, PT, R191, -0x1, PT ;  /* 0xffffffffbf00780c */ /* 0x000fda0003f64270 */
[----:B------:R-:W-:Y:S05]  /*142d0*/  @P3 BRA `(.L_x_1388) ;  /* 0x0000000000203947 */ /* 0x000fea0003800000 */
[----:B------:R-:W-:Y:S01]  /*142e0*/  IMAD.U32 R186, RZ, RZ, UR49 ;  /* 0x00000031ffba7e24 */ /* 0x000fe2000f8e00ff */
[----:B------:R-:W-:-:S04]  /*142f0*/  LOP3.LUT R191, RZ, R191, RZ, 0x33, !PT ;  /* 0x000000bfffbf7212 */ /* 0x000fc800078e33ff */
[----:B------:R-:W-:-:S13]  /*14300*/  ISETP.NE.AND P3, PT, R186, 0x1, PT ;  /* 0x00000001ba00780c */ /* 0x000fda0003f65270 */
[----:B------:R-:W0:Y:S02]  /*14310*/  @P3 LDC.64 R10, c[0x0][0x9e8] ;  /* 0x00027a00ff0a3b82 */ /* 0x000e240000000a00 */
[----:B0-----:R-:W-:-:S05]  /*14320*/  @P3 IMAD.HI.U32 R10, R191, R10, RZ ;  /* 0x0000000abf0a3227 */ /* 0x001fca00078e00ff */
[----:B------:R-:W-:-:S04]  /*14330*/  @P3 SHF.R.U32.HI R191, RZ, R11, R10 ;  /* 0x0000000bffbf3219 */ /* 0x000fc8000001160a */
[----:B------:R-:W-:Y:S01]  /*14340*/  LOP3.LUT R191, RZ, R191, RZ, 0x33, !PT ;  /* 0x000000bfffbf7212 */ /* 0x000fe200078e33ff */
[----:B------:R-:W-:Y:S06]  /*14350*/  BRA `(.L_x_1389) ;  /* 0x0000000000147947 */ /* 0x000fec0003800000 */
.L_x_1388:
[----:B------:R-:W-:-:S05]  /*14360*/  IMAD.U32 R186, RZ, RZ, UR49 ;  /* 0x00000031ffba7e24 */ /* 0x000fca000f8e00ff */
[----:B------:R-:W-:-:S13]  /*14370*/  ISETP.NE.AND P3, PT, R186, 0x1, PT ;  /* 0x00000001ba00780c */ /* 0x000fda0003f65270 */
[----:B------:R-:W0:Y:S02]  /*14380*/  @P3 LDC.64 R10, c[0x0][0x9e8] ;  /* 0x00027a00ff0a3b82 */ /* 0x000e240000000a00 */
[----:B0-----:R-:W-:-:S05]  /*14390*/  @P3 IMAD.HI.U32 R10, R191, R10, RZ ;  /* 0x0000000abf0a3227 */ /* 0x001fca00078e00ff */
[----:B------:R-:W-:-:S07]  /*143a0*/  @P3 SHF.R.U32.HI R191, RZ, R11, R10 ;  /* 0x0000000bffbf3219 */ /* 0x000fce000001160a */
.L_x_1389:
[----:B------:R-:W-:Y:S05]  /*143b0*/  BSYNC B0 ;  /* 0x0000000000007941 */ /* 0x000fea0003800000 */
.L_x_1387:
[----:B------:R-:W-:-:S04]  /*143c0*/  IMAD R191, R191, R186, -R184 ;  /* 0x000000babfbf7224 */ /* 0x000fc800078e0ab8 */
[----:B------:R-:W-:-:S05]  /*143d0*/  IMAD R10, R196, -0x2, R191 ;  /* 0xfffffffec40a7824 */ /* 0x000fca00078e02bf */
[----:B------:R-:W-:Y:S02]  /*143e0*/  VIADDMNMX R185, R10, R186, R185, PT ;  /* 0x000000ba0ab97246 */ /* 0x000fe400038001b9 */
[----:B------:R-:W-:-:S07]  /*143f0*/  VIMNMX R21, R21, R10, !PT ;  /* 0x0000000a15157248 */ /* 0x000fce0007fe0100 */
.L_x_1386:
[----:B------:R-:W-:Y:S02]  /*14400*/  ISETP.GT.AND P3, PT, R9, -0x1, PT ;  /* 0xffffffff0900780c */ /* 0x000fe40003f64270 */
[----:B------:R-:W-:Y:S02]  /*14410*/  IADD3 R187, R187, 0x8, R0 ;  /* 0x00000008bbbb7810 */ /* 0x000fe40007ffe000 */
[C---:B------:R-:W-:Y:S02]  /*14420*/  ISETP.GT.AND P5, PT, R21.reuse, RZ, P3 ;  /* 0x000000ff1500720c */ /* 0x040fe40001fa4270 */
[----:B------:R-:W-:Y:S02]  /*14430*/  ISETP.GT.AND P4, PT, R21, 0x1, P3 ;  /* 0x000000011500780c */ /* 0x000fe40001f84270 */
[C---:B------:R-:W-:Y:S02]  /*14440*/  ISETP.LT.OR P5, PT, R185.reuse, 0x1, P5 ;  /* 0x00000001b900780c */ /* 0x040fe40002fa1670 */
[----:B------:R-:W-:-:S02]  /*14450*/  ISETP.LT.OR P4, PT, R185, 0x2, P4 ;  /* 0x00000002b900780c */ /* 0x000fc40002781670 */
[----:B------:R-:W-:Y:S02]  /*14460*/  FSEL R191, R152, -INF , !P5 ;  /* 0xff80000098bf7808 */ /* 0x000fe40006800000 */
[----:B------:R-:W-:Y:S02]  /*14470*/  FSEL R153, R153, -INF , !P4 ;  /* 0xff80000099997808 */ /* 0x000fe40006000000 */
[C---:B------:R-:W-:Y:S02]  /*14480*/  ISETP.GT.AND P5, PT, R21.reuse, 0x8, P3 ;  /* 0x000000081500780c */ /* 0x040fe40001fa4270 */
        /* <DEDUP_REMOVED lines=39> */
[----:B------:R-:W-:Y:S02]  /*14700*/  IADD3 R189, R189, 0x8, R0 ;  /* 0x00000008bdbd7810 */ /* 0x000fe40007ffe000 */
[----:B------:R-:W-:Y:S02]  /*14710*/  FSEL R21, R180, -INF , !P5 ;  /* 0xff800000b4157808 */ /* 0x000fe40006800000 */
[----:B------:R-:W-:Y:S01]  /*14720*/  FSEL R181, R181, -INF , !P4 ;  /* 0xff800000b5b57808 */ /* 0x000fe20006000000 */
[----:B------:R-:W-:Y:S06]  /*14730*/  @!P2 BRA `(.L_x_1390) ;  /* 0x00000000005ca947 */ /* 0x000fec0003800000 */
[----:B------:R-:W-:Y:S01]  /*14740*/  ISETP.GT.AND P4, PT, R14, -0x1, PT ;  /* 0xffffffff0e00780c */ /* 0x000fe20003f84270 */
[----:B------:R-:W-:-:S12]  /*14750*/  BSSY B0, `(.L_x_1391) ;  /* 0x0000011000007945 */ /* 0x000fd80003800000 */
[----:B------:R-:W-:Y:S05]  /*14760*/  @P4 BRA `(.L_x_1392) ;  /* 0x0000000000244947 */ /* 0x000fea0003800000 */
[----:B------:R-:W-:Y:S02]  /*14770*/  IMAD.U32 R152, RZ, RZ, UR49 ;  /* 0x00000031ff987e24 */ /* 0x000fe4000f8e00ff */
[----:B------:R-:W-:-:S03]  /*14780*/  VIADD R185, R13, 0x8 ;  /* 0x000000080db97836 */ /* 0x000fc60000000000 */
[----:B------:R-:W-:Y:S02]  /*14790*/  ISETP.NE.AND P4, PT, R152, 0x1, PT ;  /* 0x000000019800780c */ /* 0x000fe40003f85270 */
[----:B------:R-:W-:-:S11]  /*147a0*/  LOP3.LUT R185, RZ, R185, RZ, 0x33, !PT ;  /* 0x000000b9ffb97212 */ /* 0x000fd600078e33ff */
[----:B------:R-:W0:Y:S02]  /*147b0*/  @P4 LDC.64 R10, c[0x0][0x9e8] ;  /* 0x00027a00ff0a4b82 */ /* 0x000e240000000a00 */
[----:B0-----:R-:W-:-:S05]  /*147c0*/  @P4 IMAD.HI.U32 R10, R185, R10, RZ ;  /* 0x0000000ab90a4227 */ /* 0x001fca00078e00ff */
[----:B------:R-:W-:-:S04]  /*147d0*/  @P4 SHF.R.U32.HI R185, RZ, R11, R10 ;  /* 0x0000000bffb94219 */ /* 0x000fc8000001160a */
[----:B------:R-:W-:Y:S01]  /*147e0*/  LOP3.LUT R185, RZ, R185, RZ, 0x33, !PT ;  /* 0x000000b9ffb97212 */ /* 0x000fe200078e33ff */
[----:B------:R-:W-:Y:S06]  /*147f0*/  BRA `(.L_x_1393) ;  /* 0x0000000000187947 */ /* 0x000fec0003800000 */
.L_x_1392:
[----:B------:R-:W-:Y:S02]  /*14800*/  IMAD.U32 R152, RZ, RZ, UR49 ;  /* 0x00000031ff987e24 */ /* 0x000fe4000f8e00ff */
[----:B------:R-:W-:-:S03]  /*14810*/  IMAD.MOV.U32 R185, RZ, RZ, R14 ;  /* 0x000000ffffb97224 */ /* 0x000fc600078e000e */
[----:B------:R-:W-:-:S13]  /*14820*/  ISETP.NE.AND P4, PT, R152, 0x1, PT ;  /* 0x000000019800780c */ /* 0x000fda0003f85270 */
[----:B------:R-:W0:Y:S02]  /*14830*/  @P4 LDC.64 R10, c[0x0][0x9e8] ;  /* 0x00027a00ff0a4b82 */ /* 0x000e240000000a00 */
[----:B0-----:R-:W-:-:S05]  /*14840*/  @P4 IMAD.HI.U32 R10, R14, R10, RZ ;  /* 0x0000000a0e0a4227 */ /* 0x001fca00078e00ff */
[----:B------:R-:W-:-:S07]  /*14850*/  @P4 SHF.R.U32.HI R185, RZ, R11, R10 ;  /* 0x0000000bffb94219 */ /* 0x000fce000001160a */
.L_x_1393:
[----:B------:R-:W-:Y:S05]  /*14860*/  BSYNC B0 ;  /* 0x0000000000007941 */ /* 0x000fea0003800000 */
.L_x_1391:
[----:B------:R-:W-:-:S04]  /*14870*/  IMAD R11, R185, R152, -R184 ;  /* 0x00000098b90b7224 */ /* 0x000fc800078e0ab8 */
[----:B------:R-:W-:-:S05]  /*14880*/  IMAD R10, R196, -0x2, R11 ;  /* 0xfffffffec40a7824 */ /* 0x000fca00078e020b */
[----:B------:R-:W-:Y:S02]  /*14890*/  VIADDMNMX R187, R10, R152, R187, PT ;  /* 0x000000980abb7246 */ /* 0x000fe400038001bb */
[----:B------:R-:W-:-:S07]  /*148a0*/  VIMNMX R189, R189, R10, !PT ;  /* 0x0000000abdbd7248 */ /* 0x000fce0007fe0100 */
.L_x_1390:
[----:B------:R-:W-:Y:S02]  /*148b0*/  FMNMX.FTZ R10, R191, R6, !PT ;  /* 0x00000006bf0a7209 */ /* 0x000fe40007810000 */
[----:B------:R-:W-:Y:S02]  /*148c0*/  ISETP.GT.AND P4, PT, R189, 0x1, P3 ;  /* 0x00000001bd00780c */ /* 0x000fe40001f84270 */
[----:B------:R-:W-:Y:S02]  /*148d0*/  FMNMX.FTZ R10, R153, R10, !PT ;  /* 0x0000000a990a7209 */ /* 0x000fe40007810000 */
[----:B------:R-:W-:Y:S02]  /*148e0*/  ISETP.LT.OR P5, PT, R187, 0x2, P4 ;  /* 0x00000002bb00780c */ /* 0x000fe400027a1670 */
[----:B------:R-:W-:Y:S02]  /*148f0*/  FMNMX.FTZ R10, R205, R10, !PT ;  /* 0x0000000acd0a7209 */ /* 0x000fe40007810000 */
[----:B------:R-:W-:-:S02]  /*14900*/  FSEL R155, R155, -INF , !P5 ;  /* 0xff8000009b9b7808 */ /* 0x000fc40006800000 */
[----:B------:R-:W-:Y:S02]  /*14910*/  FMNMX.FTZ R10, R157, R10, !PT ;  /* 0x0000000a9d0a7209 */ /* 0x000fe40007810000 */
[----:B------:R-:W-:Y:S02]  /*14920*/  ISETP.GT.AND P5, PT, R189, 0x9, P3 ;  /* 0x00000009bd00780c */ /* 0x000fe40001fa4270 */
[----:B------:R-:W-:Y:S02]  /*14930*/  FMNMX.FTZ R10, R237, R10, !PT ;  /* 0x0000000aed0a7209 */ /* 0x000fe40007810000 */
[----:B------:R-:W-:Y:S02]  /*14940*/  ISETP.LT.OR P5, PT, R187, 0xa, P5 ;  /* 0x0000000abb00780c */ /* 0x000fe40002fa1670 */
        /* <DEDUP_REMOVED lines=27> */
[C---:B------:R-:W-:Y:S02]  /*14b00*/  ISETP.LT.OR P4, PT, R187.reuse, 0x19, P4 ;  /* 0x00000019bb00780c */ /* 0x040fe40002781670 */
[----:B------:R-:W-:Y:S02]  /*14b10*/  ISETP.LT.OR P5, PT, R187, 0x22, P5 ;  /* 0x00000022bb00780c */ /* 0x000fe40002fa1670 */
[----:B------:R-:W-:Y:S02]  /*14b20*/  FSEL R166, R166, -INF , !P4 ;  /* 0xff800000a6a67808 */ /* 0x000fe40006000000 */
[----:B------:R-:W-:Y:S02]  /*14b30*/  ISETP.GT.AND P4, PT, R189, 0x20, P3 ;  /* 0x00000020bd00780c */ /* 0x000fe40001f84270 */
[----:B------:R-:W-:Y:S02]  /*14b40*/  FSEL R171, R171, -INF , !P5 ;  /* 0xff800000abab7808 */ /* 0x000fe40006800000 */
[----:B------:R-:W-:-:S02]  /*14b50*/  ISETP.GT.AND P5, PT, R189, RZ, P3 ;  /* 0x000000ffbd00720c */ /* 0x000fc40001fa4270 */
[C---:B------:R-:W-:Y:S02]  /*14b60*/  ISETP.LT.OR P4, PT, R187.reuse, 0x21, P4 ;  /* 0x00000021bb00780c */ /* 0x040fe40002781670 */
[----:B------:R-:W-:Y:S02]  /*14b70*/  ISETP.LT.OR P5, PT, R187, 0x1, P5 ;  /* 0x00000001bb00780c */ /* 0x000fe40002fa1670 */
[----:B------:R-:W-:Y:S02]  /*14b80*/  FSEL R170, R170, -INF , !P4 ;  /* 0xff800000aaaa7808 */ /* 0x000fe40006000000 */
[----:B0-----:R-:W-:Y:S02]  /*14b90*/  FMNMX.FTZ R167, R152, R156, !PT ;  /* 0x0000009c98a77209 */ /* 0x001fe40007810000 */
[----:B------:R-:W-:Y:S02]  /*14ba0*/  ISETP.GT.AND P4, PT, R189, 0x28, P3 ;  /* 0x00000028bd00780c */ /* 0x000fe40001f84270 */
[----:B------:R-:W-:Y:S01]  /*14bb0*/  FSEL R154, R154, -INF , !P5 ;  /* 0xff8000009a9a7808 */ /* 0x000fe20006800000 */
[----:B------:R-:W0:Y:S01]  /*14bc0*/  SHFL.BFLY PT, R156, R167, 0x1, 0x1f ;  /* 0x0c201f00a79c7f89 */ /* 0x000e2200000e0000 */
[----:B------:R-:W-:-:S02]  /*14bd0*/  ISETP.LT.OR P4, PT, R187, 0x29, P4 ;  /* 0x00000029bb00780c */ /* 0x000fc40002781670 */
[----:B------:R-:W-:Y:S02]  /*14be0*/  FMNMX.FTZ R152, R154, R8, !PT ;  /* 0x000000089a987209 */ /* 0x000fe40007810000 */
[----:B------:R-:W-:Y:S02]  /*14bf0*/  FSEL R174, R174, -INF , !P4 ;  /* 0xff800000aeae7808 */ /* 0x000fe40006000000 */
[----:B------:R-:W-:Y:S02]  /*14c00*/  FMNMX.FTZ R152, R155, R152, !PT ;  /* 0x000000989b987209 */ /* 0x000fe40007810000 */
[C---:B------:R-:W-:Y:S02]  /*14c10*/  ISETP.GT.AND P4, PT, R189.reuse, 0x29, P3 ;  /* 0x00000029bd00780c */ /* 0x040fe40001f84270 */
[----:B------:R-:W-:Y:S02]  /*14c20*/  ISETP.GT.AND P5, PT, R189, 0x30, P3 ;  /* 0x00000030bd00780c */ /* 0x000fe40001fa4270 */
[----:B------:R-:W-:-:S02]  /*14c30*/  FMNMX.FTZ R152, R11, R152, !PT ;  /* 0x000000980b987209 */ /* 0x000fc40007810000 */
[C---:B------:R-:W-:Y:S02]  /*14c40*/  ISETP.LT.OR P4, PT, R187.reuse, 0x2a, P4 ;  /* 0x0000002abb00780c */ /* 0x040fe40002781670 */
[----:B------:R-:W-:Y:S02]  /*14c50*/  ISETP.LT.OR P5, PT, R187, 0x31, P5 ;  /* 0x00000031bb00780c */ /* 0x000fe40002fa1670 */
[----:B------:R-:W-:Y:S02]  /*14c60*/  FMNMX.FTZ R152, R159, R152, !PT ;  /* 0x000000989f987209 */ /* 0x000fe40007810000 */
[----:B------:R-:W-:Y:S02]  /*14c70*/  FSEL R175, R175, -INF , !P4 ;  /* 0xff800000afaf7808 */ /* 0x000fe40006000000 */
[----:B------:R-:W-:Y:S02]  /*14c80*/  FSEL R178, R178, -INF , !P5 ;  /* 0xff800000b2b27808 */ /* 0x000fe40006800000 */
[----:B------:R-:W-:-:S02]  /*14c90*/  ISETP.GT.AND P4, PT, R189, 0x31, P3 ;  /* 0x00000031bd00780c */ /* 0x000fc40001f84270 */
[C---:B------:R-:W-:Y:S02]  /*14ca0*/  ISETP.GT.AND P5, PT, R189.reuse, 0x38, P3 ;  /* 0x00000038bd00780c */ /* 0x040fe40001fa4270 */
[----:B------:R-:W-:Y:S02]  /*14cb0*/  ISETP.GT.AND P3, PT, R189, 0x39, P3 ;  /* 0x00000039bd00780c */ /* 0x000fe40001f64270 */
[----:B------:R-:W-:Y:S02]  /*14cc0*/  FMNMX.FTZ R152, R185, R152, !PT ;  /* 0x00000098b9987209 */ /* 0x000fe40007810000 */
[C---:B------:R-:W-:Y:S02]  /*14cd0*/  ISETP.LT.OR P4, PT, R187.reuse, 0x32, P4 ;  /* 0x00000032bb00780c */ /* 0x040fe40002781670 */
[C---:B------:R-:W-:Y:S02]  /*14ce0*/  ISETP.LT.OR P5, PT, R187.reuse, 0x39, P5 ;  /* 0x00000039bb00780c */ /* 0x040fe40002fa1670 */
[----:B------:R-:W-:-:S02]  /*14cf0*/  ISETP.LT.OR P3, PT, R187, 0x3a, P3 ;  /* 0x0000003abb00780c */ /* 0x000fc40001f61670 */
[----:B0-----:R-:W-:Y:S02]  /*14d00*/  FMNMX.FTZ R167, R167, R156, !PT ;  /* 0x0000009ca7a77209 */ /* 0x001fe40007810000 */
[----:B------:R-:W-:Y:S02]  /*14d10*/  FMNMX.FTZ R187, R163, R152, !PT ;  /* 0x00000098a3bb7209 */ /* 0x000fe40007810000 */
[----:B------:R-:W-:Y:S01]  /*14d20*/  FSEL R179, R179, -INF , !P4 ;  /* 0xff800000b3b37808 */ /* 0x000fe20006000000 */
[----:B------:R-:W-:-:S01]  /*14d30*/  FFMA.FTZ R189, R2, R167, -8 ;  /* 0xc100000002bd7423 */ /* 0x000fc200000100a7 */
[----:B------:R-:W-:Y:S02]  /*14d40*/  FMNMX.FTZ R187, R166, R187, !PT ;  /* 0x000000bba6bb7209 */ /* 0x000fe40007810000 */
[----:B------:R-:W-:Y:S02]  /*14d50*/  FSETP.NEU.FTZ.AND P4, PT, R167, -INF , PT ;  /* 0xff800000a700780b */ /* 0x000fe40003f9d000 */
[----:B------:R-:W-:-:S02]  /*14d60*/  FMNMX.FTZ R187, R10, R187, !PT ;  /* 0x000000bb0abb7209 */ /* 0x000fc40007810000 */
[----:B------:R-:W-:Y:S02]  /*14d70*/  FSEL R189, R189, RZ, P4 ;  /* 0x000000ffbdbd7208 */ /* 0x000fe40002000000 */
[----:B------:R-:W-:Y:S02]  /*14d80*/  FMNMX.FTZ R152, R170, R187, !PT ;  /* 0x000000bbaa987209 */ /* 0x000fe40007810000 */
[----:B------:R-:W-:Y:S01]  /*14d90*/  FSEL R183, R183, -INF , !P3 ;  /* 0xff800000b7b77808 */ /* 0x000fe20005800000 */
[C-C-:B------:R-:W-:Y:S01]  /*14da0*/  FFMA.FTZ R158, R2.reuse, R191, -R189.reuse ;  /* 0x000000bf029e7223 */ /* 0x140fe200000108bd */
[----:B------:R-:W-:Y:S01]  /*14db0*/  FMNMX.FTZ R191, R171, R152, !PT ;  /* 0x00000098abbf7209 */ /* 0x000fe20007810000 */
[C-C-:B------:R-:W-:Y:S01]  /*14dc0*/  FFMA.FTZ R152, R2.reuse, R153, -R189.reuse ;  /* 0x0000009902987223 */ /* 0x140fe200000108bd */
[----:B------:R-:W-:-:S01]  /*14dd0*/  FFMA.FTZ R160, R2, R205, -R189 ;  /* 0x000000cd02a07223 */ /* 0x000fc200000108bd */
[--C-:B------:R-:W-:Y:S01]  /*14de0*/  FFMA.FTZ R162, R2, R157, -R189.reuse ;  /* 0x0000009d02a27223 */ /* 0x100fe200000108bd */
[----:B------:R-:W-:Y:S01]  /*14df0*/  FMNMX.FTZ R156, R174, R191, !PT ;  /* 0x000000bfae9c7209 */ /* 0x000fe20007810000 */
[----:B------:R0:W-:Y:S01]  /*14e00*/  MUFU.EX2 R187, R158 ;  /* 0x0000009e00bb7308 */ /* 0x0001e20000000800 */
[----:B------:R-:W-:Y:S01]  /*14e10*/  FSEL R191, R182, -INF , !P5 ;  /* 0xff800000b6bf7808 */ /* 0x000fe20006800000 */
[----:B------:R-:W-:Y:S01]  /*14e20*/  FFMA.FTZ R157, R2, R237, -R189 ;  /* 0x000000ed029d7223 */ /* 0x000fe200000108bd */
[----:B------:R-:W-:-:S04]  /*14e30*/  FMNMX.FTZ R153, R175, R156, !PT ;  /* 0x0000009caf997209 */ /* 0x000fc80007810000 */
[----:B------:R-:W-:Y:S01]  /*14e40*/  FMNMX.FTZ R156, R178, R153, !PT ;  /* 0x00000099b29c7209 */ /* 0x000fe20007810000 */
[----:B------:R-:W-:Y:S01]  /*14e50*/  MUFU.EX2 R152, R152 ;  /* 0x0000009800987308 */ /* 0x000fe20000000800 */
[----:B0-----:R-:W-:-:S01]  /*14e60*/  FFMA.FTZ R158, R2, R161, -R189 ;  /* 0x000000a1029e7223 */ /* 0x001fc200000108bd */
[C-C-:B------:R-:W-:Y:S01]  /*14e70*/  FFMA.FTZ R161, R2.reuse, R165, -R189.reuse ;  /* 0x000000a502a17223 */ /* 0x140fe200000108bd */
[----:B------:R-:W-:Y:S01]  /*14e80*/  FMNMX.FTZ R156, R179, R156, !PT ;  /* 0x0000009cb39c7209 */ /* 0x000fe20007810000 */
[C-C-:B------:R-:W-:Y:S01]  /*14e90*/  FFMA.FTZ R165, R2.reuse, R169, -R189.reuse ;  /* 0x000000a902a57223 */ /* 0x140fe200000108bd */
[----:B------:R-:W-:-:S01]  /*14ea0*/  FFMA.FTZ R169, R2, R173, -R189 ;  /* 0x000000ad02a97223 */ /* 0x000fc200000108bd */
[----:B------:R-:W-:Y:S01]  /*14eb0*/  FFMA.FTZ R173, R2, R177, -R189 ;  /* 0x000000b102ad7223 */ /* 0x000fe200000108bd */
[----:B------:R-:W-:Y:S01]  /*14ec0*/  FMNMX.FTZ R180, R191, R156, !PT ;  /* 0x0000009cbfb47209 */ /* 0x000fe20007810000 */
[----:B------:R0:W-:Y:S01]  /*14ed0*/  MUFU.EX2 R153, R160 ;  /* 0x000000a000997308 */ /* 0x0001e20000000800 */
[----:B------:R-:W-:-:S02]  /*14ee0*/  FSEL R177, R167, RZ, P4 ;  /* 0x000000ffa7b17208 */ /* 0x000fc40002000000 */
[----:B------:R-:W-:-:S05]  /*14ef0*/  FMNMX.FTZ R180, R183, R180, !PT ;  /* 0x000000b4b7b47209 */ /* 0x000fca0007810000 */
[----:B------:R-:W1:Y:S01]  /*14f00*/  SHFL.BFLY PT, R205, R180, 0x2, 0x1f ;  /* 0x0c401f00b4cd7f89 */ /* 0x000e6200000e0000 */
[----:B0-----:R-:W-:-:S01]  /*14f10*/  FFMA.FTZ R160, R2, R164, -R189 ;  /* 0x000000a402a07223 */ /* 0x001fc200000108bd */
[C-C-:B------:R-:W-:Y:S01]  /*14f20*/  FFMA.FTZ R164, R2.reuse, R172, -R189.reuse ;  /* 0x000000ac02a47223 */ /* 0x140fe200000108bd */
[----:B------:R0:W-:Y:S08]  /*14f30*/  MUFU.EX2 R156, R162 ;  /* 0x000000a2009c7308 */ /* 0x0001f00000000800 */
[----:B------:R-:W-:Y:S01]  /*14f40*/  MUFU.EX2 R157, R157 ;  /* 0x0000009d009d7308 */ /* 0x000fe20000000800 */
[----:B0-----:R-:W-:-:S01]  /*14f50*/  FFMA.FTZ R162, R2, R168, -R189 ;  /* 0x000000a802a27223 */ /* 0x001fc200000108bd */
[C-C-:B------:R-:W-:Y:S01]  /*14f60*/  FFMA.FTZ R168, R2.reuse, R176, -R189.reuse ;  /* 0x000000b002a87223 */ /* 0x140fe200000108bd */
[----:B------:R-:W-:-:S01]  /*14f70*/  FFMA.FTZ R176, R2, R21, -R189 ;  /* 0x0000001502b07223 */ /* 0x000fc200000108bd */
[----:B------:R-:W-:Y:S01]  /*14f80*/  FFMA.FTZ R189, R2, R181, -R189 ;  /* 0x000000b502bd7223 */ /* 0x000fe200000108bd */
[----:B------:R-:W-:-:S03]  /*14f90*/  FADD.FTZ R181, -R177, R6 ;  /* 0x00000006b1b57221 */ /* 0x000fc60000010100 */
[----:B------:R-:W-:Y:S01]  /*14fa0*/  MUFU.EX2 R158, R158 ;  /* 0x0000009e009e7308 */ /* 0x000fe20000000800 */
[----:B------:R-:W-:Y:S01]  /*14fb0*/  FMUL.FTZ R6, R2, R181 ;  /* 0x000000b502067220 */ /* 0x000fe20000410000 */
[----:B-1----:R-:W-:-:S06]  /*14fc0*/  FMNMX.FTZ R205, R180, R205, !PT ;  /* 0x000000cdb4cd7209 */ /* 0x002fcc0007810000 */
[----:B------:R-:W0:Y:S01]  /*14fd0*/  MUFU.EX2 R6, R6 ;  /* 0x0000000600067308 */ /* 0x000e220000000800 */
[----:B------:R-:W1:Y:S07]  /*14fe0*/  SHFL.BFLY PT, R172, R205, 0x1, 0x1f ;  /* 0x0c201f00cdac7f89 */ /* 0x000e6e00000e0000 */
[----:B------:R-:W-:Y:S08]  /*14ff0*/  MUFU.EX2 R160, R160 ;  /* 0x000000a000a07308 */ /* 0x000ff00000000800 */
[----:B------:R-:W-:Y:S08]  /*15000*/  MUFU.EX2 R161, R161 ;  /* 0x000000a100a17308 */ /* 0x000ff00000000800 */
[----:B------:R-:W-:Y:S01]  /*15010*/  MUFU.EX2 R162, R162 ;  /* 0x000000a200a27308 */ /* 0x000fe20000000800 */
[----:B-1----:R-:W-:-:S04]  /*15020*/  FMNMX.FTZ R21, R205, R172, !PT ;  /* 0x000000accd157209 */ /* 0x002fc80007810000 */
[----:B------:R-:W-:Y:S01]  /*15030*/  FSETP.NEU.FTZ.AND P3, PT, R21, -INF , PT ;  /* 0xff8000001500780b */ /* 0x000fe20003f7d000 */
[----:B------:R-:W-:-:S02]  /*15040*/  FFMA.FTZ R180, R2, R21, -8 ;  /* 0xc100000002b47423 */ /* 0x000fc40000010015 */
[----:B------:R1:W-:Y:S03]  /*15050*/  MUFU.EX2 R172, R176 ;  /* 0x000000b000ac7308 */ /* 0x0003e60000000800 */
[----:B------:R-:W-:-:S05]  /*15060*/  FSEL R181, R180, RZ, P3 ;  /* 0x000000ffb4b57208 */ /* 0x000fca0001800000 */
[----:B------:R-:W-:Y:S01]  /*15070*/  MUFU.EX2 R165, R165 ;  /* 0x000000a500a57308 */ /* 0x000fe20000000800 */
[----:B-1----:R-:W-:-:S01]  /*15080*/  FFMA.FTZ R176, R2, R159, -R181 ;  /* 0x0000009f02b07223 */ /* 0x002fc200000108b5 */
[C-C-:B------:R-:W-:Y:S01]  /*15090*/  FFMA.FTZ R159, R2.reuse, R185, -R181.reuse ;  /* 0x000000b9029f7223 */ /* 0x140fe200000108b5 */
[----:B------:R-:W-:Y:S01]  /*150a0*/  FSEL R185, R21, RZ, P3 ;  /* 0x000000ff15b97208 */ /* 0x000fe20001800000 */
[C-C-:B------:R-:W-:Y:S01]  /*150b0*/  FFMA.FTZ R154, R2.reuse, R154, -R181.reuse ;  /* 0x0000009a029a7223 */ /* 0x140fe200000108b5 */
[----:B------:R-:W-:-:S01]  /*150c0*/  FFMA.FTZ R155, R2, R155, -R181 ;  /* 0x0000009b029b7223 */ /* 0x000fc200000108b5 */
[C-C-:B------:R-:W-:Y:S01]  /*150d0*/  FFMA.FTZ R11, R2.reuse, R11, -R181.reuse ;  /* 0x0000000b020b7223 */ /* 0x140fe200000108b5 */
[----:B------:R-:W-:-:S01]  /*150e0*/  FFMA.FTZ R180, R2, R163, -R181 ;  /* 0x000000a302b47223 */ /* 0x000fc200000108b5 */
[----:B------:R-:W-:Y:S01]  /*150f0*/  FADD.FTZ R185, -R185, R8 ;  /* 0x00000008b9b97221 */ /* 0x000fe20000010100 */
[----:B------:R-:W-:Y:S01]  /*15100*/  MUFU.EX2 R176, R176 ;  /* 0x000000b000b07308 */ /* 0x000fe20000000800 */
[----:B------:R-:W-:-:S01]  /*15110*/  FFMA.FTZ R163, R2, R166, -R181 ;  /* 0x000000a602a37223 */ /* 0x000fc200000108b5 */
[C-C-:B------:R-:W-:Y:S01]  /*15120*/  FFMA.FTZ R8, R2.reuse, R10, -R181.reuse ;  /* 0x0000000a02087223 */ /* 0x140fe200000108b5 */
[C---:B------:R-:W-:Y:S01]  /*15130*/  FMUL.FTZ R185, R2.reuse, R185 ;  /* 0x000000b902b97220 */ /* 0x040fe20000410000 */
        /* <DEDUP_REMOVED lines=8> */
[----:B------:R-:W-:Y:S01]  /*151c0*/  FFMA.FTZ R181, R2, R183, -R181 ;  /* 0x000000b702b57223 */ /* 0x000fe200000108b5 */
[----:B0-----:R-:W-:-:S03]  /*151d0*/  FFMA.FTZ R183, R6, R4, R187 ;  /* 0x0000000406b77223 */ /* 0x001fc600000100bb */
[----:B------:R-:W0:Y:S01]  /*151e0*/  MUFU.EX2 R185, R185 ;  /* 0x000000b900b97308 */ /* 0x000e220000000800 */
[----:B------:R-:W-:-:S07]  /*151f0*/  FADD.FTZ R170, R152, R183 ;  /* 0x000000b798aa7221 */ /* 0x000fce0000010000 */
[----:B------:R-:W1:Y:S08]  /*15200*/  MUFU.EX2 R155, R155 ;  /* 0x0000009b009b7308 */ /* 0x000e700000000800 */
[----:B------:R-:W2:Y:S01]  /*15210*/  MUFU.EX2 R11, R11 ;  /* 0x0000000b000b7308 */ /* 0x000ea20000000800 */
[----:B0-----:R-:W-:-:S01]  /*15220*/  FFMA.FTZ R4, R185, R3, R154 ;  /* 0x00000003b9047223 */ /* 0x001fc2000001009a */
[----:B------:R-:W-:-:S06]  /*15230*/  FADD.FTZ R3, R153, R170 ;  /* 0x000000aa99037221 */ /* 0x000fcc0000010000 */
[----:B------:R-:W0:Y:S01]  /*15240*/  MUFU.EX2 R159, R159 ;  /* 0x0000009f009f7308 */ /* 0x000e220000000800 */
[----:B-1----:R-:W-:-:S07]  /*15250*/  FADD.FTZ R4, R155, R4 ;  /* 0x000000049b047221 */ /* 0x002fce0000010000 */
[----:B------:R-:W1:Y:S01]  /*15260*/  MUFU.EX2 R180, R180 ;  /* 0x000000b400b47308 */ /* 0x000e620000000800 */
[----:B--2---:R-:W-:-:S01]  /*15270*/  FADD.FTZ R183, R11, R4 ;  /* 0x000000040bb77221 */ /* 0x004fc20000010000 */
[----:B------:R-:W-:-:S03]  /*15280*/  FADD.FTZ R4, R156, R3 ;  /* 0x000000039c047221 */ /* 0x000fc60000010000 */
[----:B------:R-:W-:Y:S01]  /*15290*/  FADD.FTZ R170, R176, R183 ;  /* 0x000000b7b0aa7221 */ /* 0x000fe20000010000 */
[----:B------:R-:W-:-:S02]  /*152a0*/  FADD.FTZ R3, R157, R4 ;  /* 0x000000049d037221 */ /* 0x000fc40000010000 */
[----:B------:R-:W2:Y:S01]  /*152b0*/  MUFU.EX2 R163, R163 ;  /* 0x000000a300a37308 */ /* 0x000ea20000000800 */
[----:B0-----:R-:W-:-:S01]  /*152c0*/  FADD.FTZ R183, R159, R170 ;  /* 0x000000aa9fb77221 */ /* 0x001fc20000010000 */
[----:B------:R-:W-:-:S04]  /*152d0*/  FADD.FTZ R3, R158, R3 ;  /* 0x000000039e037221 */ /* 0x000fc80000010000 */
[----:B------:R-:W-:Y:S02]  /*152e0*/  FADD.FTZ R170, R160, R3 ;  /* 0x00000003a0aa7221 */ /* 0x000fe40000010000 */
[----:B------:R-:W0:Y:S01]  /*152f0*/  MUFU.EX2 R8, R8 ;  /* 0x0000000800087308 */ /* 0x000e220000000800 */
[----:B-1----:R-:W-:-:S01]  /*15300*/  FADD.FTZ R4, R180, R183 ;  /* 0x000000b7b4047221 */ /* 0x002fc20000010000 */
[----:B------:R-:W-:-:S06]  /*15310*/  FADD.FTZ R183, R161, R170 ;  /* 0x000000aaa1b77221 */ /* 0x000fcc0000010000 */
[----:B------:R-:W1:Y:S01]  /*15320*/  MUFU.EX2 R10, R10 ;  /* 0x0000000a000a7308 */ /* 0x000e620000000800 */
[----:B--2---:R-:W-:-:S01]  /*15330*/  FADD.FTZ R3, R163, R4 ;  /* 0x00000004a3037221 */ /* 0x004fc20000010000 */
[----:B------:R-:W-:-:S06]  /*15340*/  FADD.FTZ R4, R162, R183 ;  /* 0x000000b7a2047221 */ /* 0x000fcc0000010000 */
[----:B------:R-:W2:Y:S01]  /*15350*/  MUFU.EX2 R171, R171 ;  /* 0x000000ab00ab7308 */ /* 0x000ea20000000800 */
[----:B0-----:R-:W-:-:S07]  /*15360*/  FADD.FTZ R3, R8, R3 ;  /* 0x0000000308037221 */ /* 0x001fce0000010000 */
        /* <DEDUP_REMOVED lines=18> */
[----:B0-----:R-:W-:-:S04]  /*15490*/  FADD.FTZ R3, R173, R4 ;  /* 0x00000004ad037221 */ /* 0x001fc80000010000 */
[----:B------:R-:W-:-:S03]  /*154a0*/  FADD.FTZ R4, R172, R3 ;  /* 0x00000003ac047221 */ /* 0x000fc60000010000 */
[----:B------:R-:W0:Y:S01]  /*154b0*/  MUFU.EX2 R177, R189 ;  /* 0x000000bd00b17308 */ /* 0x000e220000000800 */
[----:B-1----:R-:W-:-:S07]  /*154c0*/  FADD.FTZ R174, R179, R174 ;  /* 0x000000aeb3ae7221 */ /* 0x002fce0000010000 */
[----:B------:R-:W1:Y:S01]  /*154d0*/  MUFU.EX2 R170, R181 ;  /* 0x000000b500aa7308 */ /* 0x000e620000000800 */
[----:B--2---:R-:W-:-:S01]  /*154e0*/  FADD.FTZ R3, R191, R174 ;  /* 0x000000aebf037221 */ /* 0x004fc20000010000 */
[----:B0-----:R-:W-:-:S03]  /*154f0*/  FADD.FTZ R4, R177, R4 ;  /* 0x00000004b1047221 */ /* 0x001fc60000010000 */
[----:B-1----:R-:W-:Y:S01]  /*15500*/  FADD.FTZ R3, R170, R3 ;  /* 0x00000003aa037221 */ /* 0x002fe20000010000 */
[----:B------:R-:W-:Y:S06]  /*15510*/  @!P0 BRA `(.L_x_1394) ;  /* 0x0000000000048947 */ /* 0x000fec0003800000 */
[----:B------:R-:W-:Y:S01]  /*15520*/  BPT.TRAP 0x1 ;  /* 0x000000040000795c */ /* 0x000fe20000300000 */
.L_x_1394:
[----:B------:R-:W-:Y:S01]  /*15530*/  F2FP.SATFINITE.E4M3.F32.PACK_AB_MERGE_C R11, R176, R11, RZ ;  /* 0x0000000bb00b723e */ /* 0x000fe200048070ff */
[----:B------:R-:W-:Y:S01]  /*15540*/  FMUL.FTZ R24, R24, R6 ;  /* 0x0000000618187220 */ /* 0x000fe20000410000 */
[----:B------:R-:W-:Y:S01]  /*15550*/  F2FP.SATFINITE.E4M3.F32.PACK_AB_MERGE_C R163, R8, R163, RZ ;  /* 0x000000a308a3723e */ /* 0x000fe200048070ff */
[----:B------:R-:W-:Y:S01]  /*15560*/  IMAD R8, R200, 0x8, R16 ;  /* 0x00000008c8087824 */ /* 0x000fe200078e0210 */
[----:B------:R-:W-:Y:S01]  /*15570*/  ISETP.GT.AND P3, PT, R9, R12, PT ;  /* 0x0000000c0900720c */ /* 0x000fe20003f64270 */
[----:B------:R-:W-:Y:S01]  /*15580*/  FMUL.FTZ R25, R25, R6 ;  /* 0x0000000619197220 */ /* 0x000fe20000410000 */
[----:B------:R-:W-:Y:S01]  /*15590*/  F2FP.SATFINITE.E4M3.F32.PACK_AB_MERGE_C R189, R155, R154, R11 ;  /* 0x0000009a9bbd723e */ /* 0x000fe2000480700b */
[----:B------:R-:W-:Y:S01]  /*155a0*/  IMAD.U32 R11, RZ, RZ, UR42 ;  /* 0x0000002aff0b7e24 */ /* 0x000fe2000f8e00ff */
[----:B------:R-:W-:Y:S01]  /*155b0*/  F2FP.SATFINITE.E4M3.F32.PACK_AB_MERGE_C R166, R175, R166, RZ ;  /* 0x000000a6afa6723e */ /* 0x000fe200048070ff */
[----:B------:R-:W-:Y:S01]  /*155c0*/  VIADD R8, R8, 0x28460 ;  /* 0x0002846008087836 */ /* 0x000fe20000000000 */
[----:B------:R-:W-:Y:S01]  /*155d0*/  F2FP.SATFINITE.E4M3.F32.PACK_AB_MERGE_C R188, R156, R153, RZ ;  /* 0x000000999cbc723e */ /* 0x000fe200048070ff */
[----:B------:R-:W-:Y:S01]  /*155e0*/  FMUL.FTZ R28, R28, R6 ;  /* 0x000000061c1c7220 */ /* 0x000fe20000410000 */
[----:B------:R-:W-:Y:S01]  /*155f0*/  F2FP.SATFINITE.E4M3.F32.PACK_AB_MERGE_C R166, R171, R10, R166 ;  /* 0x0000000aaba6723e */ /* 0x000fe200048070a6 */
[-C--:B------:R-:W-:Y:S01]  /*15600*/  FMUL.FTZ R29, R29, R6.reuse ;  /* 0x000000061d1d7220 */ /* 0x080fe20000410000 */
[----:B------:R-:W-:Y:S01]  /*15610*/  PRMT R8, R11, 0x654, R8 ;  /* 0x000006540b087816 */ /* 0x000fe20000000008 */
[----:B------:R-:W-:Y:S01]  /*15620*/  FMUL.FTZ R32, R32, R6 ;  /* 0x0000000620207220 */ /* 0x000fe20000410000 */
[----:B------:R-:W-:Y:S01]  /*15630*/  F2FP.SATFINITE.E4M3.F32.PACK_AB_MERGE_C R160, R161, R160, RZ ;  /* 0x000000a0a1a0723e */ /* 0x000fe200048070ff */
[----:B------:R-:W-:Y:S01]  /*15640*/  FMUL.FTZ R33, R33, R6 ;  /* 0x0000000621217220 */ /* 0x000fe20000410000 */
[----:B------:R-:W-:Y:S01]  /*15650*/  F2FP.SATFINITE.E4M3.F32.PACK_AB_MERGE_C R164, R169, R164, RZ ;  /* 0x000000a4a9a4723e */ /* 0x000fe200048070ff */
[----:B------:R0:W-:Y:S01]  /*15660*/  SYNCS.ARRIVE.TRANS64.RED.A1T0 RZ, [R8+URZ], RZ ;  /* 0x000000ff08ff79a7 */ /* 0x0001e2000810043f */
[----:B------:R-:W-:Y:S01]  /*15670*/  F2FP.SATFINITE.E4M3.F32.PACK_AB_MERGE_C R172, R177, R172, RZ ;  /* 0x000000acb1ac723e */ /* 0x000fe200048070ff */
[-C--:B------:R-:W-:Y:S01]  /*15680*/  FMUL.FTZ R36, R36, R6.reuse ;  /* 0x0000000624247220 */ /* 0x080fe20000410000 */
[----:B------:R-:W-:Y:S01]  /*15690*/  F2FP.SATFINITE.E4M3.F32.PACK_AB_MERGE_C R170, R170, R191, RZ ;  /* 0x000000bfaaaa723e */ /* 0x000fe200048070ff */
        /* <DEDUP_REMOVED lines=125> */
[----:B0-----:R-:W-:Y:S01]  /*15e70*/  IMAD.MOV.U32 R8, RZ, RZ, R21 ;  /* 0x000000ffff087224 */ /* 0x001fe200078e0015 */
[----:B------:R-:W-:Y:S01]  /*15e80*/  F2FP.SATFINITE.E4M3.F32.PACK_AB_MERGE_C R184, R165, R162, R164 ;  /* 0x000000a2a5b8723e */ /* 0x000fe200048070a4 */
[----:B------:R-:W-:Y:S01]  /*15e90*/  IMAD.MOV.U32 R6, RZ, RZ, R167 ;  /* 0x000000ffff067224 */ /* 0x000fe200078e00a7 */
[----:B------:R-:W-:Y:S01]  /*15ea0*/  F2FP.SATFINITE.E4M3.F32.PACK_AB_MERGE_C R186, R173, R168, R172 ;  /* 0x000000a8adba723e */ /* 0x000fe200048070ac */
[----:B------:R-:W-:Y:S01]  /*15eb0*/  IMAD.MOV.U32 R194, RZ, RZ, R20 ;  /* 0x000000ffffc27224 */ /* 0x000fe200078e0014 */
[----:B------:R-:W-:Y:S01]  /*15ec0*/  F2FP.SATFINITE.E4M3.F32.PACK_AB_MERGE_C R187, R179, R178, R170 ;  /* 0x000000b2b3bb723e */ /* 0x000fe200048070aa */
[----:B------:R-:W-:-:S02]  /*15ed0*/  IMAD.MOV.U32 R200, RZ, RZ, R15 ;  /* 0x000000ffffc87224 */ /* 0x000fc400078e000f */
[----:B------:R-:W-:Y:S01]  /*15ee0*/  IMAD.MOV.U32 R185, RZ, RZ, R166 ;  /* 0x000000ffffb97224 */ /* 0x000fe200078e00a6 */
[----:B------:R-:W-:Y:S06]  /*15ef0*/  @P3 BRA `(.L_x_1395) ;  /* 0xffffffd800ec3947 */ /* 0x000fec000383ffff */
[----:B------:R-:W-:Y:S01]  /*15f00*/  IMAD.MOV.U32 R8, RZ, RZ, R21 ;  /* 0x000000ffff087224 */ /* 0x000fe200078e0015 */
[----:B------:R-:W-:Y:S01]  /*15f10*/  MOV R200, R15 ;  /* 0x0000000f00c87202 */ /* 0x000fe20000000f00 */
[----:B------:R-:W-:Y:S02]  /*15f20*/  IMAD.MOV.U32 R6, RZ, RZ, R167 ;  /* 0x000000ffff067224 */ /* 0x000fe400078e00a7 */
[----:B------:R-:W-:-:S07]  /*15f30*/  IMAD.MOV.U32 R194, RZ, RZ, R20 ;  /* 0x000000ffffc27224 */ /* 0x000fce00078e0014 */
.L_x_1376:
[----:B------:R-:W0:Y:S01]  /*15f40*/  LDC R15, c[0x0][0x9e4] ;  /* 0x00027900ff0f7b82 */ /* 0x000e220000000800 */
[----:B------:R-:W-:Y:S01]  /*15f50*/  IMAD.IADD R7, R204, 0x1, -R7 ;  /* 0x00000001cc077824 */ /* 0x000fe200078e0a07 */
[----:B0-----:R-:W-:-:S13]  /*15f60*/  ISETP.GE.AND P5, PT, R15, 0x1, PT ;  /* 0x000000010f00780c */ /* 0x001fda0003fa6270 */
[----:B------:R-:W-:Y:S05]  /*15f70*/  @!P5 BRA `(.L_x_1396) ;  /* 0x000000000044d947 */ /* 0x000fea0003800000 */
        /* <DEDUP_REMOVED lines=10> */
.L_x_1398:
[----:B------:R-:W-:-:S13]  /*16020*/  ISETP.NE.AND P2, PT, R15, 0x1, PT ;  /* 0x000000010f00780c */ /* 0x000fda0003f45270 */
[----:B------:R-:W0:Y:S02]  /*16030*/  @P2 LDC.64 R10, c[0x0][0x9e8] ;  /* 0x00027a00ff0a2b82 */ /* 0x000e240000000a00 */
[----:B0-----:R-:W-:-:S05]  /*16040*/  @P2 IMAD.HI.U32 R10, R204, R10, RZ ;  /* 0x0000000acc0a2227 */ /* 0x001fca00078e00ff */
[----:B------:R-:W-:-:S07]  /*16050*/  @P2 SHF.R.U32.HI R204, RZ, R11, R10 ;  /* 0x0000000bffcc2219 */ /* 0x000fce000001160a */
.L_x_1399:
[----:B------:R-:W-:Y:S05]  /*16060*/  BSYNC B0 ;  /* 0x0000000000007941 */ /* 0x000fea0003800000 */
.L_x_1397:
[----:B------:R-:W-:-:S05]  /*16070*/  IMAD R204, R204, R15, RZ ;  /* 0x0000000fcccc7224 */ /* 0x000fca00078e02ff */
[----:B------:R-:W-:-:S07]  /*16080*/  VIMNMX R7, R7, R204, !PT ;  /* 0x000000cc07077248 */ /* 0x000fce0007fe0100 */
.L_x_1396:
[----:B------:R-:W-:-:S05]  /*16090*/  VIADD R7, R7, 0x3f ;  /* 0x0000003f07077836 */ /* 0x000fca0000000000 */
[----:B------:R-:W-:-:S04]  /*160a0*/  SHF.R.S32.HI R10, RZ, 0x1f, R7 ;  /* 0x0000001fff0a7819 */ /* 0x000fc80000011407 */
[----:B------:R-:W-:-:S04]  /*160b0*/  LEA.HI R10, R10, R7, RZ, 0x6 ;  /* 0x000000070a0a7211 */ /* 0x000fc800078f30ff */
[----:B------:R-:W-:-:S04]  /*160c0*/  SHF.R.S32.HI R10, RZ, 0x6, R10 ;  /* 0x00000006ff0a7819 */ /* 0x000fc8000001140a */
[----:B------:R-:W-:-:S04]  /*160d0*/  VIMNMX R12, R203, R10, !PT ;  /* 0x0000000acb0c7248 */ /* 0x000fc80007fe0100 */
[----:B------:R-:W-:-:S13]  /*160e0*/  ISETP.GE.AND P2, PT, R9, R12, PT ;  /* 0x0000000c0900720c */ /* 0x000fda0003f46270 */
[----:B------:R-:W-:Y:S05]  /*160f0*/  @!P2 BRA `(.L_x_1400) ;  /* 0x0000001800bca947 */ /* 0x000fea0003800000 */
[----:B------:R-:W-:Y:S02]  /*16100*/  IMAD.MOV.U32 R11, RZ, RZ, R8 ;  /* 0x000000ffff0b7224 */ /* 0x000fe400078e0008 */
[----:B------:R-:W-:Y:S02]  /*16110*/  IMAD.MOV.U32 R10, RZ, RZ, R6 ;  /* 0x000000ffff0a7224 */ /* 0x000fe400078e0006 */
[----:B------:R-:W-:Y:S02]  /*16120*/  IMAD.MOV.U32 R13, RZ, RZ, R9 ;  /* 0x000000ffff0d7224 */ /* 0x000fe400078e0009 */
[----:B------:R-:W-:-:S07]  /*16130*/  IMAD.MOV.U32 R15, RZ, RZ, R194 ;  /* 0x000000ffff0f7224 */ /* 0x000fce00078e00c2 */
.L_x_1411:
[----:B------:R-:W-:Y:S01]  /*16140*/  ISETP.NE.AND P2, PT, R200, 0x1, PT ;  /* 0x00000001c800780c */ /* 0x000fe20003f45270 */
[----:B------:R-:W-:Y:S05]  /*16150*/  YIELD ;  /* 0x0000000000007946 */ /* 0x000fea0003800000 */
[----:B------:R-:W-:Y:S02]  /*16160*/  SEL R194, RZ, 0x1, P2 ;  /* 0x00000001ffc27807 */ /* 0x000fe40001000000 */
[----:B------:R-:W-:Y:S02]  /*16170*/  ISETP.NE.AND P2, PT, R202, RZ, PT ;  /* 0x000000ffca00720c */ /* 0x000fe40003f45270 */
[----:B------:R-:W-:-:S11]  /*16180*/  LOP3.LUT R194, R15, R194, RZ, 0x3c, !PT ;  /* 0x000000c20fc27212 */ /* 0x000fd600078e3cff */
[----:B------:R-:W-:Y:S05]  /*16190*/  @P2 BRA `(.L_x_1401) ;  /* 0x00000000003c2947 */ /* 0x000fea0003800000 */
[----:B------:R-:W-:Y:S05]  /*161a0*/  @!P0 BRA `(.L_x_1402) ;  /* 0x0000000000048947 */ /* 0x000fea0003800000 */
[----:B------:R-:W-:Y:S01]  /*161b0*/  BPT.TRAP 0x1 ;  /* 0x000000040000795c */ /* 0x000fe20000300000 */
.L_x_1402:
[----:B------:R-:W-:-:S05]  /*161c0*/  VIADD R6, R200, 0x1 ;  /* 0x00000001c8067836 */ /* 0x000fca0000000000 */
[----:B------:R-:W-:-:S04]  /*161d0*/  ISETP.NE.AND P3, PT, R6, 0x2, PT ;  /* 0x000000020600780c */ /* 0x000fc80003f65270 */
[----:B------:R-:W-:Y:S02]  /*161e0*/  SEL R7, R6, RZ, P3 ;  /* 0x000000ff06077207 */ /* 0x000fe40001800000 */
[----:B------:R-:W-:-:S03]  /*161f0*/  SHF.L.U32 R6, R194, 0x1f, RZ ;  /* 0x0000001fc2067819 */ /* 0x000fc600000006ff */
[----:B------:R-:W-:-:S04]  /*16200*/  IMAD R7, R7, 0x8, R16 ;  /* 0x0000000807077824 */ /* 0x000fc800078e0210 */
[----:B------:R0:W1:Y:S01]  /*16210*/  SYNCS.PHASECHK.TRANS64.TRYWAIT P3, [R7+URZ+0x28430], R6 ;  /* 0x02843006070075a7 */ /* 0x000062000806017f */
[----:B------:R-:W-:Y:S05]  /*16220*/  @!P0 BRA `(.L_x_1403) ;  /* 0x0000000000048947 */ /* 0x000fea0003800000 */
[----:B------:R-:W-:Y:S01]  /*16230*/  BPT.TRAP 0x1 ;  /* 0x000000040000795c */ /* 0x000fe20000300000 */
.L_x_1403:
[----:B------:R-:W-:Y:S04]  /*16240*/  BSSY B0, `(.L_x_1401) ;  /* 0x0000004000007945 */ /* 0x000fe80003800000 */
[----:B-1----:R-:W-:Y:S05]  /*16250*/  @P3 BRA `(.L_x_1404) ;  /* 0x0000000000083947 */ /* 0x002fea0003800000 */
[----:B------:R-:W1:Y:S02]  /*16260*/  SYNCS.PHASECHK.TRANS64.TRYWAIT P3, [R7+URZ+0x28430], R6 ;  /* 0x02843006070075a7 */ /* 0x000e64000806017f */
[----:B-1----:R-:W-:Y:S05]  /*16270*/  @!P3 BRA `(.L_x_1405) ;  /* 0x000001080010b947 */ /* 0x002fea0003800000 */
.L_x_1404:
[----:B------:R-:W-:Y:S05]  /*16280*/  BSYNC B0 ;  /* 0x0000000000007941 */ /* 0x000fea0003800000 */
.L_x_1401:
[----:B------:R-:W2:Y:S01]  /*16290*/  S2R R8, SR_TID.X ;  /* 0x0000000000087919 */ /* 0x000ea20000002100 */
[----:B01----:R-:W-:Y:S01]  /*162a0*/  IMAD.MOV.U32 R7, RZ, RZ, 0x40000040 ;  /* 0x40000040ff077424 */ /* 0x003fe200078e00ff */
[----:B------:R-:W-:Y:S05]  /*162b0*/  WARPSYNC.ALL ;  /* 0x0000000000007948 */ /* 0x000fea0003800000 */
[----:B------:R-:W-:Y:S01]  /*162c0*/  R2UR UR15, R7 ;  /* 0x00000000070f72ca */ /* 0x000fe200000e0000 */
[----:B------:R-:W-:Y:S02]  /*162d0*/  VIADD R14, R200, 0x1 ;  /* 0x00000001c80e7836 */ /* 0x000fe40000000000 */
[----:B------:R-:W-:-:S03]  /*162e0*/  IMAD.MOV.U32 R9, RZ, RZ, 0x40000040 ;  /* 0x40000040ff097424 */ /* 0x000fc600078e00ff */
[C---:B------:R-:W-:Y:S02]  /*162f0*/  ISETP.NE.AND P3, PT, R14.reuse, 0x2, PT ;  /* 0x000000020e00780c */ /* 0x040fe40003f65270 */
[----:B------:R-:W-:Y:S01]  /*16300*/  R2UR UR11, R9 ;  /* 0x00000000090b72ca */ /* 0x000fe200000e0000 */
[----:B------:R-:W-:Y:S01]  /*16310*/  IMAD.MOV.U32 R9, RZ, RZ, 0x40000040 ;  /* 0x40000040ff097424 */ /* 0x000fe200078e00ff */
[----:B------:R-:W-:-:S04]  /*16320*/  SEL R14, R14, RZ, P3 ;  /* 0x000000ff0e0e7207 */ /* 0x000fc80001800000 */
[----:B------:R-:W-:Y:S01]  /*16330*/  R2UR UR7, R9 ;  /* 0x00000000090772ca */ /* 0x000fe200000e0000 */
[----:B------:R-:W-:Y:S02]  /*16340*/  IMAD R6, R14, 0x400, R5 ;  /* 0x000004000e067824 */ /* 0x000fe400078e0205 */
[----:B------:R-:W-:-:S03]  /*16350*/  IMAD.MOV.U32 R9, RZ, RZ, 0x40000040 ;  /* 0x40000040ff097424 */ /* 0x000fc600078e00ff */
[----:B------:R-:W-:Y:S02]  /*16360*/  R2UR UR14, R6 ;  /* 0x00000000060e72ca */ /* 0x000fe400000e0000 */
[----:B------:R-:W-:Y:S02]  /*16370*/  R2UR UR19, R9 ;  /* 0x00000000091372ca */ /* 0x000fe400000e0000 */
[----:B------:R-:W-:Y:S02]  /*16380*/  MOV R9, 0x40000040 ;  /* 0x4000004000097802 */ /* 0x000fe40000000f00 */
[----:B--2---:R-:W-:Y:S02]  /*16390*/  SHF.R.U32.HI R8, RZ, 0x7, R8 ;  /* 0x00000007ff087819 */ /* 0x004fe40000011608 */
[----:B------:R-:W-:Y:S01]  /*163a0*/  R2UR UR23, R9 ;  /* 0x00000000091772ca */ /* 0x000fe200000e0000 */
[----:B------:R-:W-:Y:S02]  /*163b0*/  IMAD.MOV.U32 R9, RZ, RZ, 0x40000040 ;  /* 0x40000040ff097424 */ /* 0x000fe400078e00ff */
[----:B------:R-:W-:-:S02]  /*163c0*/  VIADD R7, R8, 0x8 ;  /* 0x0000000808077836 */ /* 0x000fc40000000000 */
[----:B------:R-:W-:Y:S01]  /*163d0*/  VIADD R8, R6, 0x2 ;  /* 0x0000000206087836 */ /* 0x000fe20000000000 */
[----:B------:R-:W-:Y:S01]  /*163e0*/  R2UR UR27, R9 ;  /* 0x00000000091b72ca */ /* 0x000fe200000e0000 */
[----:B------:R-:W-:Y:S01]  /*163f0*/  IMAD.MOV.U32 R9, RZ, RZ, 0x40000040 ;  /* 0x40000040ff097424 */ /* 0x000fe200078e00ff */
[----:B------:R0:W-:Y:S02]  /*16400*/  BAR.SYNC.DEFER_BLOCKING R7, 0x100 ;  /* 0x000400070000751d */ /* 0x0001e40000010000 */
[----:B------:R-:W-:Y:S01]  /*16410*/  R2UR UR10, R8 ;  /* 0x00000000080a72ca */ /* 0x000fe200000e0000 */
[----:B------:R-:W-:Y:S01]  /*16420*/  VIADD R8, R6, 0x4 ;  /* 0x0000000406087836 */ /* 0x000fe20000000000 */
[----:B------:R-:W-:-:S04]  /*16430*/  R2UR UR31, R9 ;  /* 0x00000000091f72ca */ /* 0x000fc800000e0000 */
[----:B------:R-:W-:Y:S01]  /*16440*/  R2UR UR6, R8 ;  /* 0x00000000080672ca */ /* 0x000fe200000e0000 */
[----:B------:R-:W-:Y:S02]  /*16450*/  VIADD R8, R6, 0x6 ;  /* 0x0000000606087836 */ /* 0x000fe40000000000 */
[----:B0-----:R-:W-:-:S03]  /*16460*/  IMAD.MOV.U32 R7, RZ, RZ, 0x40000040 ;  /* 0x40000040ff077424 */ /* 0x001fc600078e00ff */
[----:B------:R-:W-:Y:S01]  /*16470*/  R2UR UR18, R8 ;  /* 0x00000000081272ca */ /* 0x000fe200000e0000 */
[----:B------:R-:W-:Y:S01]  /*16480*/  VIADD R8, R6, 0x200 ;  /* 0x0000020006087836 */ /* 0x000fe20000000000 */
[----:B------:R-:W-:-:S04]  /*16490*/  R2UR UR35, R7 ;  /* 0x00000000072372ca */ /* 0x000fc800000e0000 */
[----:B------:R-:W-:Y:S01]  /*164a0*/  R2UR UR22, R8 ;  /* 0x00000000081672ca */ /* 0x000fe200000e0000 */
[----:B------:R-:W-:Y:S01]  /*164b0*/  VIADD R8, R6, 0x202 ;  /* 0x0000020206087836 */ /* 0x000fe20000000000 */
[----:B------:R-:W-:-:S04]  /*164c0*/  WARPGROUP.ARRIVE ;  /* 0x00000000000079c5 */ /* 0x000fc80000000000 */
[----:B------:R-:W-:Y:S01]  /*164d0*/  R2UR UR26, R8 ;  /* 0x00000000081a72ca */ /* 0x000fe200000e0000 */
[C---:B------:R-:W-:Y:S02]  /*164e0*/  VIADD R8, R6.reuse, 0x204 ;  /* 0x0000020406087836 */ /* 0x040fe40000000000 */
[----:B------:R-:W-:Y:S01]  /*164f0*/  VIADD R6, R6, 0x206 ;  /* 0x0000020606067836 */ /* 0x000fe20000000000 */
[----:B------:R-:W-:Y:S02]  /*16500*/  QGMMA.64x64x32.F32.E4M3.E4M3 R152, gdesc[UR12], RZ, !UPT, gsb0 ;  /* 0x00e000000c9879f3 */ /* 0x000fe4000c0008ff */
[----:B------:R-:W-:Y:S02]  /*16510*/  R2UR UR30, R8 ;  /* 0x00000000081e72ca */ /* 0x000fe400000e0000 */
[----:B------:R-:W-:Y:S01]  /*16520*/  R2UR UR34, R6 ;  /* 0x00000000062272ca */ /* 0x000fe200000e0000 */
        /* <DEDUP_REMOVED lines=22> */
[----:B------:R-:W-:Y:S05]  /*16690*/  @P2 BRA `(.L_x_1406) ;  /* 0x0000000000282947 */ /* 0x000fea0003800000 */
[----:B------:R-:W-:Y:S05]  /*166a0*/  @!P0 BRA `(.L_x_1407) ;  /* 0x0000000000048947 */ /* 0x000fea0003800000 */
[----:B------:R-:W-:Y:S01]  /*166b0*/  BPT.TRAP 0x1 ;  /* 0x000000040000795c */ /* 0x000fe20000300000 */
.L_x_1407:
[----:B------:R-:W-:Y:S01]  /*166c0*/  SHF.L.U32 R6, R15, 0x1f, RZ ;  /* 0x0000001f0f067819 */ /* 0x000fe200000006ff */
[----:B------:R-:W-:-:S04]  /*166d0*/  IMAD R7, R200, 0x8, R16 ;  /* 0x00000008c8077824 */ /* 0x000fc800078e0210 */
[----:B------:R0:W1:Y:S01]  /*166e0*/  SYNCS.PHASECHK.TRANS64.TRYWAIT P2, [R7+URZ+0x28450], R6 ;  /* 0x02845006070075a7 */ /* 0x000062000804017f */
[----:B------:R-:W-:Y:S05]  /*166f0*/  @!P0 BRA `(.L_x_1408) ;  /* 0x0000000000048947 */ /* 0x000fea0003800000 */
[----:B------:R-:W-:Y:S01]  /*16700*/  BPT.TRAP 0x1 ;  /* 0x000000040000795c */ /* 0x000fe20000300000 */
.L_x_1408:
[----:B-1----:R-:W-:Y:S05]  /*16710*/  @P2 BRA `(.L_x_1406) ;  /* 0x0000000000082947 */ /* 0x002fea0003800000 */
[----:B------:R-:W1:Y:S02]  /*16720*/  SYNCS.PHASECHK.TRANS64.TRYWAIT P2, [R7+URZ+0x28450], R6 ;  /* 0x02845006070075a7 */ /* 0x000e64000804017f */
[----:B-1----:R-:W-:Y:S05]  /*16730*/  @!P2 BRA `(.L_x_1409) ;  /* 0x0000010000f4a947 */ /* 0x002fea0003800000 */
.L_x_1406:
[----:B01----:R-:W-:Y:S01]  /*16740*/  VIADD R6, R16, 0x8000 ;  /* 0x0000800010067836 */ /* 0x003fe20000000000 */
[----:B------:R-:W-:Y:S05]  /*16750*/  WARPSYNC.ALL ;  /* 0x0000000000007948 */ /* 0x000fea0003800000 */
[----:B------:R-:W-:Y:S01]  /*16760*/  SHF.R.U32.HI R6, RZ, 0x4, R6 ;  /* 0x00000004ff067819 */ /* 0x000fe20000011606 */
[----:B------:R-:W-:Y:S01]  /*16770*/  WARPGROUP.ARRIVE ;  /* 0x00000000000079c5 */ /* 0x000fe20000000000 */
[----:B------:R-:W-:-:S05]  /*16780*/  FMNMX.FTZ R8, R152, R10, !PT ;  /* 0x0000000a98087209 */ /* 0x000fca0007810000 */
[----:B------:R-:W0:Y:S01]  /*16790*/  S2R R204, SR_TID.X ;  /* 0x0000000000cc7919 */ /* 0x000e220000002100 */
[----:B------:R-:W-:-:S04]  /*167a0*/  LOP3.LUT R6, R6, 0x3fff, RZ, 0xc0, !PT ;  /* 0x00003fff06067812 */ /* 0x000fc800078ec0ff */
[----:B------:R-:W-:-:S05]  /*167b0*/  LOP3.LUT R7, R6, 0x10000, RZ, 0xfc, !PT ;  /* 0x0001000006077812 */ /* 0x000fca00078efcff */
[----:B------:R-:W-:Y:S02]  /*167c0*/  IMAD R6, R200, 0x400, R7 ;  /* 0x00000400c8067824 */ /* 0x000fe400078e0207 */
[----:B------:R-:W-:-:S03]  /*167d0*/  IMAD.MOV.U32 R7, RZ, RZ, -0x7fffffe0 ;  /* 0x80000020ff077424 */ /* 0x000fc600078e00ff */
[C---:B------:R-:W-:Y:S01]  /*167e0*/  R2UR UR6, R6.reuse ;  /* 0x00000000060672ca */ /* 0x040fe200000e0000 */
[----:B------:R-:W-:Y:S01]  /*167f0*/  VIADD R6, R6, 0x2 ;  /* 0x0000000206067836 */ /* 0x000fe20000000000 */
[----:B------:R-:W-:Y:S02]  /*16800*/  R2UR UR7, R7 ;  /* 0x00000000070772ca */ /* 0x000fe400000e0000 */
[----:B------:R-:W-:Y:S02]  /*16810*/  FMNMX.FTZ R7, R153, R8, !PT ;  /* 0x0000000899077209 */ /* 0x000fe40007810000 */
[----:B------:R-:W-:-:S04]  /*16820*/  FMNMX.FTZ R8, R154, R11, !PT ;  /* 0x0000000b9a087209 */ /* 0x000fc80007810000 */
[----:B------:R-:W-:Y:S02]  /*16830*/  FMNMX.FTZ R9, R155, R8, !PT ;  /* 0x000000089b097209 */ /* 0x000fe40007810000 */
[----:B------:R-:W-:Y:S02]  /*16840*/  FMNMX.FTZ R8, R156, R7, !PT ;  /* 0x000000079c087209 */ /* 0x000fe40007810000 */
[----:B------:R-:W-:Y:S01]  /*16850*/  FMNMX.FTZ R20, R158, R9, !PT ;  /* 0x000000099e147209 */ /* 0x000fe20007810000 */
[----:B------:R-:W-:Y:S01]  /*16860*/  QGMMA.64x256x32.F32.E4M3.E4M3 R24, R188, gdesc[UR4], R24, gsb0 ;  /* 0x03e00004bc187df3 */ /* 0x000fe20008000818 */
        /* <DEDUP_REMOVED lines=25> */
[----:B------:R-:W-:Y:S02]  /*16a00*/  R2UR UR6, R6 ;  /* 0x00000000060672ca */ /* 0x000fe400000e0000 */
[----:B------:R-:W-:Y:S01]  /*16a10*/  FMNMX.FTZ R20, R183, R20, !PT ;  /* 0x00000014b7147209 */ /* 0x000fe20007810000 */
[----:B------:R-:W1:Y:S01]  /*16a20*/  SHFL.BFLY PT, R7, R8, 0x2, 0x1f ;  /* 0x0c401f0008077f89 */ /* 0x000e6200000e0000 */
[----:B0-----:R-:W-:-:S03]  /*16a30*/  SHF.R.U32.HI R204, RZ, 0x7, R204 ;  /* 0x00000007ffcc7819 */ /* 0x001fc600000116cc */
[----:B------:R-:W0:Y:S01]  /*16a40*/  SHFL.BFLY PT, R15, R20, 0x2, 0x1f ;  /* 0x0c401f00140f7f89 */ /* 0x000e2200000e0000 */
[----:B-1----:R-:W-:Y:S01]  /*16a50*/  FMNMX.FTZ R9, R8, R7, !PT ;  /* 0x0000000708097209 */ /* 0x002fe20007810000 */
[----:B------:R-:W-:Y:S01]  /*16a60*/  IMAD.MOV.U32 R7, RZ, RZ, -0x7fffffe0 ;  /* 0x80000020ff077424 */ /* 0x000fe200078e00ff */
[----:B0-----:R-:W-:-:S03]  /*16a70*/  FMNMX.FTZ R15, R20, R15, !PT ;  /* 0x0000000f140f7209 */ /* 0x001fc60007810000 */
[----:B------:R-:W0:Y:S01]  /*16a80*/  SHFL.BFLY PT, R6, R9, 0x1, 0x1f ;  /* 0x0c201f0009067f89 */ /* 0x000e2200000e0000 */
[----:B------:R-:W-:Y:S02]  /*16a90*/  R2UR UR7, R7 ;  /* 0x00000000070772ca */ /* 0x000fe400000e0000 */
[----:B0-----:R-:W-:-:S05]  /*16aa0*/  FMNMX.FTZ R6, R9, R6, !PT ;  /* 0x0000000609067209 */ /* 0x001fca0007810000 */
[----:B------:R-:W-:Y:S01]  /*16ab0*/  FFMA.FTZ R9, R2, R6, -8 ;  /* 0xc100000002097423 */ /* 0x000fe20000010006 */
[----:B------:R-:W-:-:S03]  /*16ac0*/  FADD.FTZ R7, -R6, R10 ;  /* 0x0000000a06077221 */ /* 0x000fc60000010100 */
[C-C-:B------:R-:W-:Y:S01]  /*16ad0*/  FFMA.FTZ R20, R2.reuse, R152, -R9.reuse ;  /* 0x0000009802147223 */ /* 0x140fe20000010809 */
[----:B------:R-:W-:-:S01]  /*16ae0*/  FFMA.FTZ R21, R2, R160, -R9 ;  /* 0x000000a002157223 */ /* 0x000fc20000010809 */
[C-C-:B------:R-:W-:Y:S01]  /*16af0*/  FFMA.FTZ R152, R2.reuse, R157, -R9.reuse ;  /* 0x0000009d02987223 */ /* 0x140fe20000010809 */
[----:B------:R-:W-:-:S01]  /*16b00*/  FFMA.FTZ R160, R2, R165, -R9 ;  /* 0x000000a502a07223 */ /* 0x000fc20000010809 */
[C-C-:B------:R-:W-:Y:S01]  /*16b10*/  FFMA.FTZ R157, R2.reuse, R168, -R9.reuse ;  /* 0x000000a8029d7223 */ /* 0x140fe20000010809 */
[----:B------:R-:W-:-:S01]  /*16b20*/  FFMA.FTZ R165, R2, R176, -R9 ;  /* 0x000000b002a57223 */ /* 0x000fc20000010809 */
[C-C-:B------:R-:W-:Y:S01]  /*16b30*/  FFMA.FTZ R168, R2.reuse, R173, -R9.reuse ;  /* 0x000000ad02a87223 */ /* 0x140fe20000010809 */
[----:B------:R-:W-:-:S01]  /*16b40*/  FFMA.FTZ R176, R2, R181, -R9 ;  /* 0x000000b502b07223 */ /* 0x000fc20000010809 */
[----:B------:R-:W-:Y:S01]  /*16b50*/  FMUL.FTZ R7, R2, R7 ;  /* 0x0000000702077220 */ /* 0x000fe20000410000 */
[----:B------:R-:W-:Y:S08]  /*16b60*/  MUFU.EX2 R20, R20 ;  /* 0x0000001400147308 */ /* 0x000ff00000000800 */
[----:B------:R-:W0:Y:S08]  /*16b70*/  MUFU.EX2 R7, R7 ;  /* 0x0000000700077308 */ /* 0x000e300000000800 */
[----:B------:R-:W-:Y:S08]  /*16b80*/  MUFU.EX2 R152, R152 ;  /* 0x0000009800987308 */ /* 0x000ff00000000800 */
[----:B------:R-:W-:Y:S01]  /*16b90*/  MUFU.EX2 R21, R21 ;  /* 0x0000001500157308 */ /* 0x000fe20000000800 */
[----:B0-----:R-:W-:-:S07]  /*16ba0*/  FFMA.FTZ R4, R7, R4, R20 ;  /* 0x0000000407047223 */ /* 0x001fce0000010014 */
[----:B------:R-:W-:Y:S08]  /*16bb0*/  MUFU.EX2 R160, R160 ;  /* 0x000000a000a07308 */ /* 0x000ff00000000800 */
[----:B------:R-:W-:Y:S08]  /*16bc0*/  MUFU.EX2 R157, R157 ;  /* 0x0000009d009d7308 */ /* 0x000ff00000000800 */
[----:B------:R-:W-:Y:S08]  /*16bd0*/  MUFU.EX2 R168, R168 ;  /* 0x000000a800a87308 */ /* 0x000ff00000000800 */
[----:B------:R-:W-:Y:S08]  /*16be0*/  MUFU.EX2 R165, R165 ;  /* 0x000000a500a57308 */ /* 0x000ff00000000800 */
[----:B------:R-:W-:Y:S01]  /*16bf0*/  MUFU.EX2 R176, R176 ;  /* 0x000000b000b07308 */ /* 0x000fe20000000800 */
[----:B------:R-:W-:-:S02]  /*16c00*/  WARPGROUP.DEPBAR.LE gsb0, 0x0 ;  /* 0x00008000000079c5 */ /* 0x000fc40000010000 */
[----:B------:R-:W-:Y:S01]  /*16c10*/  WARPGROUP.ARRIVE ;  /* 0x00000000000079c5 */ /* 0x000fe20000000000 */
[----:B------:R-:W0:Y:S05]  /*16c20*/  SHFL.BFLY PT, R188, R15, 0x1, 0x1f ;  /* 0x0c201f000fbc7f89 */ /* 0x000e2a00000e0000 */
[----:B------:R-:W-:Y:S01]  /*16c30*/  QGMMA.64x256x32.F32.E4M3.E4M3 R24, R184, gdesc[UR4], R24, gsb0 ;  /* 0x03e00004b8187df3 */ /* 0x000fe20008000818 */
[----:B0-----:R-:W-:Y:S01]  /*16c40*/  FMNMX.FTZ R8, R15, R188, !PT ;  /* 0x000000bc0f087209 */ /* 0x001fe20007810000 */
[C-C-:B------:R-:W-:Y:S01]  /*16c50*/  FFMA.FTZ R15, R2.reuse, R156, -R9.reuse ;  /* 0x0000009c020f7223 */ /* 0x140fe20000010809 */
[----:B------:R-:W-:-:S01]  /*16c60*/  FFMA.FTZ R156, R2, R161, -R9 ;  /* 0x000000a1029c7223 */ /* 0x000fc20000010809 */
[C-C-:B------:R-:W-:Y:S01]  /*16c70*/  FFMA.FTZ R161, R2.reuse, R172, -R9.reuse ;  /* 0x000000ac02a17223 */ /* 0x140fe20000010809 */
[----:B------:R-:W-:-:S01]  /*16c80*/  FFMA.FTZ R172, R2, R177, -R9 ;  /* 0x000000b102ac7223 */ /* 0x000fc20000010809 */
[----:B------:R-:W-:-:S02]  /*16c90*/  FADD.FTZ R11, -R8, R11 ;  /* 0x0000000b080b7221 */ /* 0x000fc40000010100 */
[----:B------:R-:W-:Y:S02]  /*16ca0*/  MUFU.EX2 R15, R15 ;  /* 0x0000000f000f7308 */ /* 0x000fe40000000800 */
[C---:B------:R-:W-:Y:S01]  /*16cb0*/  FMUL.FTZ R10, R2.reuse, R11 ;  /* 0x0000000b020a7220 */ /* 0x040fe20000410000 */
[C-C-:B------:R-:W-:Y:S01]  /*16cc0*/  FFMA.FTZ R11, R2.reuse, R153, -R9.reuse ;  /* 0x00000099020b7223 */ /* 0x140fe20000010809 */
[----:B------:R-:W-:-:S01]  /*16cd0*/  FFMA.FTZ R153, R2, R164, -R9 ;  /* 0x000000a402997223 */ /* 0x000fc20000010809 */
[C-C-:B------:R-:W-:Y:S01]  /*16ce0*/  FFMA.FTZ R164, R2.reuse, R169, -R9.reuse ;  /* 0x000000a902a47223 */ /* 0x140fe20000010809 */
[----:B------:R-:W-:-:S01]  /*16cf0*/  FFMA.FTZ R169, R2, R180, -R9 ;  /* 0x000000b402a97223 */ /* 0x000fc20000010809 */
[----:B------:R-:W-:Y:S01]  /*16d00*/  FFMA.FTZ R9, R2, R8, -8 ;  /* 0xc100000002097423 */ /* 0x000fe20000010008 */
[----:B------:R-:W-:Y:S01]  /*16d10*/  MUFU.EX2 R10, R10 ;  /* 0x0000000a000a7308 */ /* 0x000fe20000000800 */
[----:B------:R-:W-:Y:S02]  /*16d20*/  IADD3 R180, -R204, 0xb, RZ ;  /* 0x0000000bccb47810 */ /* 0x000fe40007ffe1ff */
[C-C-:B------:R-:W-:Y:S01]  /*16d30*/  FFMA.FTZ R173, R2.reuse, R154, -R9.reuse ;  /* 0x0000009a02ad7223 */ /* 0x140fe20000010809 */
[----:B------:R-:W-:-:S01]  /*16d40*/  FFMA.FTZ R154, R2, R155, -R9 ;  /* 0x0000009b029a7223 */ /* 0x000fc20000010809 */
[C-C-:B------:R-:W-:Y:S01]  /*16d50*/  FFMA.FTZ R155, R2.reuse, R158, -R9.reuse ;  /* 0x0000009e029b7223 */ /* 0x140fe20000010809 */
[----:B------:R-:W-:-:S01]  /*16d60*/  FFMA.FTZ R158, R2, R159, -R9 ;  /* 0x0000009f029e7223 */ /* 0x000fc20000010809 */
[C-C-:B------:R-:W-:Y:S01]  /*16d70*/  FFMA.FTZ R159, R2.reuse, R162, -R9.reuse ;  /* 0x000000a2029f7223 */ /* 0x140fe20000010809 */
[----:B------:R-:W0:Y:S01]  /*16d80*/  MUFU.EX2 R11, R11 ;  /* 0x0000000b000b7308 */ /* 0x000e220000000800 */
[----:B------:R-:W-:-:S01]  /*16d90*/  FFMA.FTZ R162, R2, R163, -R9 ;  /* 0x000000a302a27223 */ /* 0x000fc20000010809 */
[C-C-:B------:R-:W-:Y:S01]  /*16da0*/  FFMA.FTZ R163, R2.reuse, R166, -R9.reuse ;  /* 0x000000a602a37223 */ /* 0x140fe20000010809 */
[----:B------:R-:W-:-:S01]  /*16db0*/  FFMA.FTZ R166, R2, R167, -R9 ;  /* 0x000000a702a67223 */ /* 0x000fc20000010809 */
[----:B------:R-:W-:-:S02]  /*16dc0*/  @!P1 IMAD R167, R14, 0x8, R16 ;  /* 0x000000080ea79824 */ /* 0x000fc400078e0210 */
[----:B------:R-:W-:-:S01]  /*16dd0*/  FFMA.FTZ R177, R2, R170, -R9 ;  /* 0x000000aa02b17223 */ /* 0x000fc20000010809 */
[C-C-:B------:R-:W-:Y:S01]  /*16de0*/  FFMA.FTZ R178, R2.reuse, R178, -R9.reuse ;  /* 0x000000b202b27223 */ /* 0x140fe20000010809 */
[----:B------:R-:W-:-:S01]  /*16df0*/  FFMA.FTZ R179, R2, R179, -R9 ;  /* 0x000000b302b37223 */ /* 0x000fc20000010809 */
[----:B------:R-:W1:Y:S01]  /*16e00*/  MUFU.EX2 R173, R173 ;  /* 0x000000ad00ad7308 */ /* 0x000e620000000800 */
[----:B------:R-:W-:Y:S02]  /*16e10*/  @!P1 VIADD R167, R167, 0x28440 ;  /* 0x00028440a7a79836 */ /* 0x000fe40000000000 */
[----:B------:R-:W-:-:S03]  /*16e20*/  FFMA.FTZ R182, R2, R182, -R9 ;  /* 0x000000b602b67223 */ /* 0x000fc60000010809 */
[----:B------:R-:W-:Y:S02]  /*16e30*/  @!P1 PRMT R170, RZ, 0x654, R167 ;  /* 0x00000654ffaa9816 */ /* 0x000fe400000000a7 */
[----:B------:R-:W2:Y:S01]  /*16e40*/  MUFU.EX2 R154, R154 ;  /* 0x0000009a009a7308 */ /* 0x000ea20000000800 */
[----:B0-----:R-:W-:-:S07]  /*16e50*/  FADD.FTZ R4, R11, R4 ;  /* 0x000000040b047221 */ /* 0x001fce0000010000 */
[----:B------:R-:W0:Y:S01]  /*16e60*/  MUFU.EX2 R155, R155 ;  /* 0x0000009b009b7308 */ /* 0x000e220000000800 */
[----:B-1----:R-:W-:-:S07]  /*16e70*/  FFMA.FTZ R3, R10, R3, R173 ;  /* 0x000000030a037223 */ /* 0x002fce00000100ad */
[----:B------:R-:W1:Y:S08]  /*16e80*/  MUFU.EX2 R158, R158 ;  /* 0x0000009e009e7308 */ /* 0x000e700000000800 */
[----:B------:R-:W-:Y:S08]  /*16e90*/  MUFU.EX2 R159, R159 ;  /* 0x0000009f009f7308 */ /* 0x000ff00000000800 */
[----:B------:R-:W3:Y:S08]  /*16ea0*/  MUFU.EX2 R156, R156 ;  /* 0x0000009c009c7308 */ /* 0x000ef00000000800 */
[----:B------:R-:W-:Y:S08]  /*16eb0*/  MUFU.EX2 R162, R162 ;  /* 0x000000a200a27308 */ /* 0x000ff00000000800 */
[----:B------:R-:W4:Y:S08]  /*16ec0*/  MUFU.EX2 R153, R153 ;  /* 0x0000009900997308 */ /* 0x000f300000000800 */
[----:B------:R-:W5:Y:S08]  /*16ed0*/  MUFU.EX2 R163, R163 ;  /* 0x000000a300a37308 */ /* 0x000f700000000800 */
[----:B------:R-:W5:Y:S08]  /*16ee0*/  MUFU.EX2 R166, R166 ;  /* 0x000000a600a67308 */ /* 0x000f700000000800 */
[----:B------:R-:W-:Y:S08]  /*16ef0*/  MUFU.EX2 R167, R177 ;  /* 0x000000b100a77308 */ /* 0x000ff00000000800 */
[----:B------:R-:W5:Y:S08]  /*16f00*/  MUFU.EX2 R164, R164 ;  /* 0x000000a400a47308 */ /* 0x000f700000000800 */
[----:B------:R-:W5:Y:S08]  /*16f10*/  MUFU.EX2 R161, R161 ;  /* 0x000000a100a17308 */ /* 0x000f700000000800 */
[----:B------:R-:W-:Y:S08]  /*16f20*/  MUFU.EX2 R178, R178 ;  /* 0x000000b200b27308 */ /* 0x000ff00000000800 */
[----:B------:R-:W-:Y:S08]  /*16f30*/  MUFU.EX2 R172, R172 ;  /* 0x000000ac00ac7308 */ /* 0x000ff00000000800 */
[----:B------:R-:W-:Y:S08]  /*16f40*/  MUFU.EX2 R179, R179 ;  /* 0x000000b300b37308 */ /* 0x000ff00000000800 */
[----:B------:R-:W-:Y:S08]  /*16f50*/  MUFU.EX2 R169, R169 ;  /* 0x000000a900a97308 */ /* 0x000ff00000000800 */
[----:B------:R-:W-:Y:S01]  /*16f60*/  MUFU.EX2 R182, R182 ;  /* 0x000000b600b67308 */ /* 0x000fe20000000800 */
[----:B------:R-:W-:-:S02]  /*16f70*/  WARPGROUP.DEPBAR.LE gsb0, 0x0 ;  /* 0x00008000000079c5 */ /* 0x000fc40000010000 */
[----:B------:R2:W-:Y:S06]  /*16f80*/  BAR.ARV R180, 0x100 ;  /* 0x000400b40000751d */ /* 0x0005ec0000002000 */
[----:B------:R0:W-:Y:S01]  /*16f90*/  @!P1 SYNCS.ARRIVE.TRANS64.RED.A1T0 RZ, [R170+URZ], RZ ;  /* 0x000000ffaaff99a7 */ /* 0x0001e2000810043f */
[----:B--2---:R-:W-:-:S01]  /*16fa0*/  FADD.FTZ R180, R154, R3 ;  /* 0x000000039ab47221 */ /* 0x004fc20000010000 */
[----:B------:R-:W-:-:S04]  /*16fb0*/  FADD.FTZ R3, R15, R4 ;  /* 0x000000040f037221 */ /* 0x000fc80000010000 */
[----:B------:R-:W-:Y:S01]  /*16fc0*/  FADD.FTZ R4, R152, R3 ;  /* 0x0000000398047221 */ /* 0x000fe20000010000 */
[----:B0-----:R-:W-:-:S01]  /*16fd0*/  FFMA.FTZ R170, R2, R171, -R9 ;  /* 0x000000ab02aa7223 */ /* 0x001fc20000010809 */
[C-C-:B------:R-:W-:Y:S01]  /*16fe0*/  FFMA.FTZ R171, R2.reuse, R174, -R9.reuse ;  /* 0x000000ae02ab7223 */ /* 0x140fe20000010809 */
[----:B------:R-:W-:-:S01]  /*16ff0*/  FFMA.FTZ R174, R2, R175, -R9 ;  /* 0x000000af02ae7223 */ /* 0x000fc20000010809 */
[----:B------:R-:W-:Y:S01]  /*17000*/  FADD.FTZ R175, R155, R180 ;  /* 0x000000b49baf7221 */ /* 0x000fe20000010000 */
[----:B------:R-:W-:-:S01]  /*17010*/  FADD.FTZ R3, R21, R4 ;  /* 0x0000000415037221 */ /* 0x000fc20000010000 */
[----:B------:R-:W-:Y:S01]  /*17020*/  FFMA.FTZ R9, R2, R183, -R9 ;  /* 0x000000b702097223 */ /* 0x000fe20000010809 */
[----:B------:R-:W0:Y:S01]  /*17030*/  MUFU.EX2 R170, R170 ;  /* 0x000000aa00aa7308 */ /* 0x000e220000000800 */
[----:B-1----:R-:W-:-:S01]  /*17040*/  FADD.FTZ R180, R158, R175 ;  /* 0x000000af9eb47221 */ /* 0x002fc20000010000 */
[----:B---3--:R-:W-:-:S03]  /*17050*/  FADD.FTZ R4, R156, R3 ;  /* 0x000000039c047221 */ /* 0x008fc60000010000 */
[----:B------:R-:W-:Y:S01]  /*17060*/  FADD.FTZ R175, R159, R180 ;  /* 0x000000b49faf7221 */ /* 0x000fe20000010000 */
[----:B----4-:R-:W-:-:S02]  /*17070*/  FADD.FTZ R3, R153, R4 ;  /* 0x0000000499037221 */ /* 0x010fc40000010000 */
[----:B------:R-:W1:Y:S01]  /*17080*/  MUFU.EX2 R171, R171 ;  /* 0x000000ab00ab7308 */ /* 0x000e620000000800 */
[----:B------:R-:W-:-:S01]  /*17090*/  FADD.FTZ R180, R162, R175 ;  /* 0x000000afa2b47221 */ /* 0x000fc20000010000 */
[----:B------:R-:W-:-:S03]  /*170a0*/  FADD.FTZ R4, R160, R3 ;  /* 0x00000003a0047221 */ /* 0x000fc60000010000 */
[----:B-----5:R-:W-:Y:S01]  /*170b0*/  FADD.FTZ R175, R163, R180 ;  /* 0x000000b4a3af7221 */ /* 0x020fe20000010000 */
[----:B------:R-:W-:-:S02]  /*170c0*/  FADD.FTZ R3, R157, R4 ;  /* 0x000000049d037221 */ /* 0x000fc40000010000 */
[----:B------:R-:W2:Y:S01]  /*170d0*/  MUFU.EX2 R174, R174 ;  /* 0x000000ae00ae7308 */ /* 0x000ea20000000800 */
[----:B------:R-:W-:-:S01]  /*170e0*/  FADD.FTZ R180, R166, R175 ;  /* 0x000000afa6b47221 */ /* 0x000fc20000010000 */
[----:B------:R-:W-:-:S03]  /*170f0*/  FADD.FTZ R4, R164, R3 ;  /* 0x00000003a4047221 */ /* 0x000fc60000010000 */
[----:B------:R-:W-:Y:S01]  /*17100*/  FADD.FTZ R175, R167, R180 ;  /* 0x000000b4a7af7221 */ /* 0x000fe20000010000 */
[----:B------:R-:W-:-:S02]  /*17110*/  FADD.FTZ R3, R161, R4 ;  /* 0x00000004a1037221 */ /* 0x000fc40000010000 */
[----:B------:R-:W3:Y:S01]  /*17120*/  MUFU.EX2 R9, R9 ;  /* 0x0000000900097308 */ /* 0x000ee20000000800 */
[----:B0-----:R-:W-:-:S01]  /*17130*/  FADD.FTZ R180, R170, R175 ;  /* 0x000000afaab47221 */ /* 0x001fc20000010000 */
[----:B------:R-:W-:-:S03]  /*17140*/  FADD.FTZ R4, R168, R3 ;  /* 0x00000003a8047221 */ /* 0x000fc60000010000 */
[----:B-1----:R-:W-:Y:S01]  /*17150*/  FADD.FTZ R175, R171, R180 ;  /* 0x000000b4abaf7221 */ /* 0x002fe20000010000 */
[----:B------:R-:W-:-:S03]  /*17160*/  FADD.FTZ R3, R165, R4 ;  /* 0x00000004a5037221 */ /* 0x000fc60000010000 */
[----:B--2---:R-:W-:Y:S01]  /*17170*/  FADD.FTZ R175, R174, R175 ;  /* 0x000000afaeaf7221 */ /* 0x004fe20000010000 */
[----:B------:R-:W-:-:S03]  /*17180*/  FADD.FTZ R180, R172, R3 ;  /* 0x00000003acb47221 */ /* 0x000fc60000010000 */
[----:B------:R-:W-:Y:S01]  /*17190*/  FADD.FTZ R4, R178, R175 ;  /* 0x000000afb2047221 */ /* 0x000fe20000010000 */
[----:B------:R-:W-:-:S03]  /*171a0*/  FADD.FTZ R175, R169, R180 ;  /* 0x000000b4a9af7221 */ /* 0x000fc60000010000 */
[----:B------:R-:W-:Y:S01]  /*171b0*/  FADD.FTZ R3, R179, R4 ;  /* 0x00000004b3037221 */ /* 0x000fe20000010000 */
[----:B------:R-:W-:-:S03]  /*171c0*/  FADD.FTZ R4, R176, R175 ;  /* 0x000000afb0047221 */ /* 0x000fc60000010000 */
[----:B------:R-:W-:-:S04]  /*171d0*/  FADD.FTZ R180, R182, R3 ;  /* 0x00000003b6b47221 */ /* 0x000fc80000010000 */
[----:B---3--:R-:W-:Y:S01]  /*171e0*/  FADD.FTZ R3, R9, R180 ;  /* 0x000000b409037221 */ /* 0x008fe20000010000 */
[----:B------:R-:W-:Y:S06]  /*171f0*/  @!P0 BRA `(.L_x_1410) ;  /* 0x0000000000048947 */ /* 0x000fec0003800000 */
[----:B------:R-:W-:Y:S01]  /*17200*/  BPT.TRAP 0x1 ;  /* 0x000000040000795c */ /* 0x000fe20000300000 */
.L_x_1410:
[----:B------:R-:W-:Y:S01]  /*17210*/  F2FP.SATFINITE.E4M3.F32.PACK_AB_MERGE_C R15, R152, R15, RZ ;  /* 0x0000000f980f723e */ /* 0x000fe200048070ff */
[----:B------:R-:W-:Y:S01]  /*17220*/  FMUL.FTZ R26, R26, R10 ;  /* 0x0000000a1a1a7220 */ /* 0x000fe20000410000 */
[----:B------:R-:W-:Y:S01]  /*17230*/  F2FP.SATFINITE.E4M3.F32.PACK_AB_MERGE_C R182, R9, R182, RZ ;  /* 0x000000b609b6723e */ /* 0x000fe200048070ff */
[----:B------:R-:W-:Y:S01]  /*17240*/  IMAD R9, R200, 0x8, R16 ;  /* 0x00000008c8097824 */ /* 0x000fe200078e0210 */
[----:B------:R-:W-:Y:S01]  /*17250*/  F2FP.SATFINITE.E4M3.F32.PACK_AB_MERGE_C R188, R11, R20, R15 ;  /* 0x000000140bbc723e */ /* 0x000fe2000480700f */
[----:B------:R-:W-:Y:S01]  /*17260*/  IMAD.U32 R20, RZ, RZ, UR42 ;  /* 0x0000002aff147e24 */ /* 0x000fe2000f8e00ff */
[----:B------:R-:W-:Y:S01]  /*17270*/  ISETP.GT.AND P2, PT, R13, R12, PT ;  /* 0x0000000c0d00720c */ /* 0x000fe20003f44270 */
[----:B------:R-:W-:Y:S01]  /*17280*/  VIADD R9, R9, 0x28460 ;  /* 0x0002846009097836 */ /* 0x000fe20000000000 */
[----:B------:R-:W-:Y:S01]  /*17290*/  F2FP.SATFINITE.E4M3.F32.PACK_AB_MERGE_C R155, R158, R155, RZ ;  /* 0x0000009b9e9b723e */ /* 0x000fe200048070ff */
[-C--:B------:R-:W-:Y:S01]  /*172a0*/  FMUL.FTZ R27, R27, R10.reuse ;  /* 0x0000000a1b1b7220 */ /* 0x080fe20000410000 */
[----:B------:R-:W-:Y:S01]  /*172b0*/  F2FP.SATFINITE.E4M3.F32.PACK_AB_MERGE_C R153, R160, R153, RZ ;  /* 0x00000099a099723e */ /* 0x000fe200048070ff */
[-C--:B------:R-:W-:Y:S01]  /*172c0*/  FMUL.FTZ R30, R30, R10.reuse ;  /* 0x0000000a1e1e7220 */ /* 0x080fe20000410000 */
[----:B------:R-:W-:Y:S01]  /*172d0*/  PRMT R9, R20, 0x654, R9 ;  /* 0x0000065414097816 */ /* 0x000fe20000000009 */
[-C--:B------:R-:W-:Y:S01]  /*172e0*/  FMUL.FTZ R31, R31, R10.reuse ;  /* 0x0000000a1f1f7220 */ /* 0x080fe20000410000 */
[----:B------:R-:W-:Y:S01]  /*172f0*/  F2FP.SATFINITE.E4M3.F32.PACK_AB_MERGE_C R163, R166, R163, RZ ;  /* 0x000000a3a6a3723e */ /* 0x000fe200048070ff */
[-C--:B------:R-:W-:Y:S01]  /*17300*/  FMUL.FTZ R34, R34, R10.reuse ;  /* 0x0000000a22227220 */ /* 0x080fe20000410000 */
[----:B------:R0:W-:Y:S01]  /*17310*/  SYNCS.ARRIVE.TRANS64.RED.A1T0 RZ, [R9+URZ], RZ ;  /* 0x000000ff09ff79a7 */ /* 0x0001e2000810043f */
[----:B------:R-:W-:Y:S01]  /*17320*/  F2FP.SATFINITE.E4M3.F32.PACK_AB_MERGE_C R161, R168, R161, RZ ;  /* 0x000000a1a8a1723e */ /* 0x000fe200048070ff */
[-C--:B------:R-:W-:Y:S01]  /*17330*/  FMUL.FTZ R35, R35, R10.reuse ;  /* 0x0000000a23237220 */ /* 0x080fe20000410000 */
[----:B------:R-:W-:Y:S01]  /*17340*/  F2FP.SATFINITE.E4M3.F32.PACK_AB_MERGE_C R171, R174, R171, RZ ;  /* 0x000000abaeab723e */ /* 0x000fe200048070ff */
[-C--:B------:R-:W-:Y:S01]  /*17350*/  FMUL.FTZ R38, R38, R10.reuse ;  /* 0x0000000a26267220 */ /* 0x080fe20000410000 */
[----:B------:R-:W-:Y:S01]  /*17360*/  F2FP.SATFINITE.E4M3.F32.PACK_AB_MERGE_C R169, R176, R169, RZ ;  /* 0x000000a9b0a9723e */ /* 0x000fe200048070ff */
[-C--:B------:R-:W-:Y:S01]  /*17370*/  FMUL.FTZ R39, R39, R10.reuse ;  /* 0x0000000a27277220 */ /* 0x080fe20000410000 */
[----:B------:R-:W-:Y:S01]  /*17380*/  FMUL.FTZ R42, R42, R10 ;  /* 0x0000000a2a2a7220 */ /* 0x000fe20000410000 */
[----:B0-----:R-:W-:-:S02]  /*17390*/  VIADD R9, R13, 0xffffffff ;  /* 0xffffffff0d097836 */ /* 0x001fc40000000000 */
        /* <DEDUP_REMOVED lines=126> */
[----:B------:R-:W-:Y:S01]  /*17b80*/  IMAD.MOV.U32 R11, RZ, RZ, R8 ;  /* 0x000000ffff0b7224 */ /* 0x000fe200078e0008 */
[----:B------:R-:W-:Y:S01]  /*17b90*/  MOV R15, R194 ;  /* 0x000000c2000f7202 */ /* 0x000fe20000000f00 */
[----:B------:R-:W-:-:S02]  /*17ba0*/  IMAD.MOV.U32 R10, RZ, RZ, R6 ;  /* 0x000000ffff0a7224 */ /* 0x000fc400078e0006 */
[----:B------:R-:W-:Y:S02]  /*17bb0*/  IMAD.MOV.U32 R13, RZ, RZ, R9 ;  /* 0x000000ffff0d7224 */ /* 0x000fe400078e0009 */
[----:B------:R-:W-:Y:S01]  /*17bc0*/  IMAD.MOV.U32 R200, RZ, RZ, R14 ;  /* 0x000000ffffc87224 */ /* 0x000fe200078e000e */
[----:B------:R-:W-:Y:S06]  /*17bd0*/  @P2 BRA `(.L_x_1411) ;  /* 0xffffffe400582947 */ /* 0x000fec000383ffff */
[----:B------:R-:W-:-:S07]  /*17be0*/  IMAD.MOV.U32 R200, RZ, RZ, R14 ;  /* 0x000000ffffc87224 */ /* 0x000fce00078e000e */
.L_x_1400:
[----:B------:R-:W-:-:S13]  /*17bf0*/  ISETP.GE.AND P2, PT, R9, R203, PT ;  /* 0x000000cb0900720c */ /* 0x000fda0003f46270 */
[----:B------:R-:W-:Y:S05]  /*17c00*/  @!P2 BRA `(.L_x_1412) ;  /* 0x00000024004ca947 */ /* 0x000fea0003800000 */
[----:B------:R-:W-:Y:S02]  /*17c10*/  VIADD R14, R0, 0x8 ;  /* 0x00000008000e7836 */ /* 0x000fe40000000000 */
[----:B------:R-:W-:Y:S02]  /*17c20*/  IMAD.MOV.U32 R13, RZ, RZ, R8 ;  /* 0x000000ffff0d7224 */ /* 0x000fe400078e0008 */
[----:B------:R-:W-:Y:S01]  /*17c30*/  IMAD.MOV.U32 R12, RZ, RZ, R6 ;  /* 0x000000ffff0c7224 */ /* 0x000fe200078e0006 */
[----:B------:R-:W-:Y:S01]  /*17c40*/  IADD3 R14, R14, R197, -R198 ;  /* 0x000000c50e0e7210 */ /* 0x000fe20007ffe8c6 */
[----:B------:R-:W-:-:S07]  /*17c50*/  IMAD.MOV.U32 R20, RZ, RZ, R194 ;  /* 0x000000ffff147224 */ /* 0x000fce00078e00c2 */
.L_x_1431:
        /* <DEDUP_REMOVED lines=8> */
.L_x_1414:
        /* <DEDUP_REMOVED lines=8> */
.L_x_1415:
[----:B------:R-:W-:Y:S04]  /*17d60*/  BSSY B0, `(.L_x_1413) ;  /* 0x0000004000007945 */ /* 0x000fe80003800000 */
[----:B-1----:R-:W-:Y:S05]  /*17d70*/  @P3 BRA `(.L_x_1416) ;  /* 0x0000000000083947 */ /* 0x002fea0003800000 */
[----:B------:R-:W1:Y:S02]  /*17d80*/  SYNCS.PHASECHK.TRANS64.TRYWAIT P3, [R7+URZ+0x28430], R6 ;  /* 0x02843006070075a7 */ /* 0x000e64000806017f */
[----:B-1----:R-:W-:Y:S05]  /*17d90*/  @!P3 BRA `(.L_x_1417) ;  /* 0x000000ec0070b947 */ /* 0x002fea0003800000 */
.L_x_1416:
[----:B------:R-:W-:Y:S05]  /*17da0*/  BSYNC B0 ;  /* 0x0000000000007941 */ /* 0x000fea0003800000 */
.L_x_1413:
[----:B------:R-:W2:Y:S01]  /*17db0*/  S2R R8, SR_TID.X ;  /* 0x0000000000087919 */ /* 0x000ea20000002100 */
[----:B01----:R-:W-:Y:S01]  /*17dc0*/  IMAD.MOV.U32 R7, RZ, RZ, 0x40000040 ;  /* 0x40000040ff077424 */ /* 0x003fe200078e00ff */
[----:B------:R-:W-:Y:S05]  /*17dd0*/  WARPSYNC.ALL ;  /* 0x0000000000007948 */ /* 0x000fea0003800000 */
[----:B------:R-:W-:Y:S01]  /*17de0*/  R2UR UR15, R7 ;  /* 0x00000000070f72ca */ /* 0x000fe200000e0000 */
[----:B------:R-:W-:Y:S02]  /*17df0*/  VIADD R15, R200, 0x1 ;  /* 0x00000001c80f7836 */ /* 0x000fe40000000000 */
[----:B------:R-:W-:-:S03]  /*17e00*/  IMAD.MOV.U32 R11, RZ, RZ, 0x40000040 ;  /* 0x40000040ff0b7424 */ /* 0x000fc600078e00ff */
[----:B------:R-:W-:Y:S02]  /*17e10*/  ISETP.NE.AND P3, PT, R15, 0x2, PT ;  /* 0x000000020f00780c */ /* 0x000fe40003f65270 */
[----:B------:R-:W-:Y:S01]  /*17e20*/  R2UR UR11, R11 ;  /* 0x000000000b0b72ca */ /* 0x000fe200000e0000 */
[----:B------:R-:W-:Y:S01]  /*17e30*/  IMAD.MOV.U32 R11, RZ, RZ, 0x40000040 ;  /* 0x40000040ff0b7424 */ /* 0x000fe200078e00ff */
[----:B------:R-:W-:-:S04]  /*17e40*/  SEL R15, R15, RZ, P3 ;  /* 0x000000ff0f0f7207 */ /* 0x000fc80001800000 */
[----:B------:R-:W-:Y:S01]  /*17e50*/  R2UR UR7, R11 ;  /* 0x000000000b0772ca */ /* 0x000fe200000e0000 */
[----:B------:R-:W-:Y:S02]  /*17e60*/  IMAD R6, R15, 0x400, R5 ;  /* 0x000004000f067824 */ /* 0x000fe400078e0205 */
[----:B------:R-:W-:Y:S02]  /*17e70*/  IMAD.MOV.U32 R11, RZ, RZ, 0x40000040 ;  /* 0x40000040ff0b7424 */ /* 0x000fe400078e00ff */
[C---:B------:R-:W-:Y:S01]  /*17e80*/  VIADD R10, R6.reuse, 0x2 ;  /* 0x00000002060a7836 */ /* 0x040fe20000000000 */
[----:B------:R-:W-:Y:S02]  /*17e90*/  R2UR UR14, R6 ;  /* 0x00000000060e72ca */ /* 0x000fe400000e0000 */
[----:B------:R-:W-:Y:S02]  /*17ea0*/  R2UR UR19, R11 ;  /* 0x000000000b1372ca */ /* 0x000fe400000e0000 */
[----:B------:R-:W-:Y:S01]  /*17eb0*/  R2UR UR10, R10 ;  /* 0x000000000a0a72ca */ /* 0x000fe200000e0000 */
[----:B------:R-:W-:Y:S01]  /*17ec0*/  VIADD R10, R6, 0x4 ;  /* 0x00000004060a7836 */ /* 0x000fe20000000000 */
[----:B--2---:R-:W-:-:S02]  /*17ed0*/  SHF.R.U32.HI R8, RZ, 0x7, R8 ;  /* 0x00000007ff087819 */ /* 0x004fc40000011608 */
[----:B------:R-:W-:Y:S02]  /*17ee0*/  MOV R11, 0x40000040 ;  /* 0x40000040000b7802 */ /* 0x000fe40000000f00 */
[----:B------:R-:W-:Y:S01]  /*17ef0*/  R2UR UR6, R10 ;  /* 0x000000000a0672ca */ /* 0x000fe200000e0000 */
[----:B------:R-:W-:Y:S01]  /*17f00*/  VIADD R7, R8, 0x8 ;  /* 0x0000000808077836 */ /* 0x000fe20000000000 */
[----:B------:R-:W-:Y:S01]  /*17f10*/  R2UR UR23, R11 ;  /* 0x000000000b1772ca */ /* 0x000fe200000e0000 */
[----:B------:R-:W-:Y:S02]  /*17f20*/  VIADD R10, R6, 0x6 ;  /* 0x00000006060a7836 */ /* 0x000fe40000000000 */
[----:B------:R-:W-:Y:S01]  /*17f30*/  IMAD.MOV.U32 R11, RZ, RZ, 0x40000040 ;  /* 0x40000040ff0b7424 */ /* 0x000fe200078e00ff */
[----:B------:R0:W-:Y:S02]  /*17f40*/  BAR.SYNC.DEFER_BLOCKING R7, 0x100 ;  /* 0x000400070000751d */ /* 0x0001e40000010000 */
[----:B------:R-:W-:Y:S01]  /*17f50*/  R2UR UR18, R10 ;  /* 0x000000000a1272ca */ /* 0x000fe200000e0000 */
[----:B------:R-:W-:Y:S01]  /*17f60*/  VIADD R10, R6, 0x200 ;  /* 0x00000200060a7836 */ /* 0x000fe20000000000 */
[----:B------:R-:W-:Y:S01]  /*17f70*/  R2UR UR27, R11 ;  /* 0x000000000b1b72ca */ /* 0x000fe200000e0000 */
[----:B------:R-:W-:-:S03]  /*17f80*/  IMAD.MOV.U32 R11, RZ, RZ, 0x40000040 ;  /* 0x40000040ff0b7424 */ /* 0x000fc600078e00ff */
[----:B------:R-:W-:Y:S01]  /*17f90*/  R2UR UR22, R10 ;  /* 0x000000000a1672ca */ /* 0x000fe200000e0000 */
[----:B------:R-:W-:Y:S01]  /*17fa0*/  VIADD R10, R6, 0x202 ;  /* 0x00000202060a7836 */ /* 0x000fe20000000000 */
[----:B------:R-:W-:Y:S01]  /*17fb0*/  R2UR UR31, R11 ;  /* 0x000000000b1f72ca */ /* 0x000fe200000e0000 */
[----:B0-----:R-:W-:-:S03]  /*17fc0*/  IMAD.MOV.U32 R7, RZ, RZ, 0x40000040 ;  /* 0x40000040ff077424 */ /* 0x001fc600078e00ff */
[----:B------:R-:W-:Y:S01]  /*17fd0*/  R2UR UR26, R10 ;  /* 0x000000000a1a72ca */ /* 0x000fe200000e0000 */
[C---:B------:R-:W-:Y:S01]  /*17fe0*/  VIADD R10, R6.reuse, 0x204 ;  /* 0x00000204060a7836 */ /* 0x040fe20000000000 */
[----:B------:R-:W-:Y:S01]  /*17ff0*/  R2UR UR35, R7 ;  /* 0x00000000072372ca */ /* 0x000fe200000e0000 */
[----:B------:R-:W-:-:S03]  /*18000*/  VIADD R6, R6, 0x206 ;  /* 0x0000020606067836 */ /* 0x000fc60000000000 */
[----:B------:R-:W-:Y:S02]  /*18010*/  R2UR UR30, R10 ;  /* 0x000000000a1e72ca */ /* 0x000fe400000e0000 */
[----:B------:R-:W-:Y:S01]  /*18020*/  R2UR UR34, R6 ;  /* 0x00000000062272ca */ /* 0x000fe200000e0000 */
        /* <DEDUP_REMOVED lines=27> */
.L_x_1419:
[----:B------:R-:W-:Y:S01]  /*181e0*/  SHF.L.U32 R6, R20, 0x1f, RZ ;  /* 0x0000001f14067819 */ /* 0x000fe200000006ff */
[----:B------:R-:W-:-:S04]  /*181f0*/  IMAD R7, R200, 0x8, R16 ;  /* 0x00000008c8077824 */ /* 0x000fc800078e0210 */
[----:B------:R0:W1:Y:S01]  /*18200*/  SYNCS.PHASECHK.TRANS64.TRYWAIT P2, [R7+URZ+0x28450], R6 ;  /* 0x02845006070075a7 */ /* 0x000062000804017f */
[----:B------:R-:W-:Y:S05]  /*18210*/  @!P0 BRA `(.L_x_1420) ;  /* 0x0000000000048947 */ /* 0x000fea0003800000 */
[----:B------:R-:W-:Y:S01]  /*18220*/  BPT.TRAP 0x1 ;  /* 0x000000040000795c */ /* 0x000fe20000300000 */
.L_x_1420:
[----:B-1----:R-:W-:Y:S05]  /*18230*/  @P2 BRA `(.L_x_1418) ;  /* 0x0000000000082947 */ /* 0x002fea0003800000 */
[----:B------:R-:W1:Y:S02]  /*18240*/  SYNCS.PHASECHK.TRANS64.TRYWAIT P2, [R7+URZ+0x28450], R6 ;  /* 0x02845006070075a7 */ /* 0x000e64000804017f */
[----:B-1----:R-:W-:Y:S05]  /*18250*/  @!P2 BRA `(.L_x_1421) ;  /* 0x000000e80054a947 */ /* 0x002fea0003800000 */
.L_x_1418:
[----:B01----:R-:W-:Y:S01]  /*18260*/  VIADD R6, R16, 0x8000 ;  /* 0x0000800010067836 */ /* 0x003fe20000000000 */
[----:B------:R-:W-:Y:S05]  /*18270*/  WARPSYNC.ALL ;  /* 0x0000000000007948 */ /* 0x000fea0003800000 */
[----:B------:R-:W-:Y:S01]  /*18280*/  SHF.R.U32.HI R6, RZ, 0x4, R6 ;  /* 0x00000004ff067819 */ /* 0x000fe20000011606 */
[----:B------:R-:W-:-:S06]  /*18290*/  WARPGROUP.ARRIVE ;  /* 0x00000000000079c5 */ /* 0x000fcc0000000000 */
[----:B------:R-:W0:Y:S01]  /*182a0*/  S2R R8, SR_TID.X ;  /* 0x0000000000087919 */ /* 0x000e220000002100 */
[----:B------:R-:W-:-:S04]  /*182b0*/  LOP3.LUT R6, R6, 0x3fff, RZ, 0xc0, !PT ;  /* 0x00003fff06067812 */ /* 0x000fc800078ec0ff */
[----:B------:R-:W-:-:S05]  /*182c0*/  LOP3.LUT R7, R6, 0x10000, RZ, 0xfc, !PT ;  /* 0x0001000006077812 */ /* 0x000fca00078efcff */
[----:B------:R-:W-:Y:S02]  /*182d0*/  IMAD R6, R200, 0x400, R7 ;  /* 0x00000400c8067824 */ /* 0x000fe400078e0207 */
[----:B------:R-:W-:-:S03]  /*182e0*/  IMAD.MOV.U32 R7, RZ, RZ, -0x7fffffe0 ;  /* 0x80000020ff077424 */ /* 0x000fc600078e00ff */
[C---:B------:R-:W-:Y:S01]  /*182f0*/  R2UR UR6, R6.reuse ;  /* 0x00000000060672ca */ /* 0x040fe200000e0000 */
[----:B------:R-:W-:Y:S01]  /*18300*/  VIADD R6, R6, 0x2 ;  /* 0x0000000206067836 */ /* 0x000fe20000000000 */
[----:B------:R-:W-:Y:S01]  /*18310*/  R2UR UR7, R7 ;  /* 0x00000000070772ca */ /* 0x000fe200000e0000 */
[----:B------:R-:W-:-:S12]  /*18320*/  IMAD.MOV.U32 R7, RZ, RZ, -0x7fffffe0 ;  /* 0x80000020ff077424 */ /* 0x000fd800078e00ff */
[----:B------:R-:W-:Y:S01]  /*18330*/  QGMMA.64x256x32.F32.E4M3.E4M3 R24, R188, gdesc[UR4], R24, gsb0 ;  /* 0x03e00004bc187df3 */ /* 0x000fe20008000818 */
[----:B------:R-:W-:Y:S01]  /*18340*/  R2UR UR6, R6 ;  /* 0x00000000060672ca */ /* 0x000fe200000e0000 */
[----:B------:R-:W-:Y:S01]  /*18350*/  @!P1 IMAD R6, R15, 0x8, R16 ;  /* 0x000000080f069824 */ /* 0x000fe200078e0210 */
[----:B------:R-:W-:Y:S02]  /*18360*/  R2UR UR7, R7 ;  /* 0x00000000070772ca */ /* 0x000fe400000e0000 */
[----:B0-----:R-:W-:Y:S01]  /*18370*/  SHF.R.U32.HI R8, RZ, 0x7, R8 ;  /* 0x00000007ff087819 */ /* 0x001fe20000011608 */
[----:B------:R-:W-:-:S03]  /*18380*/  @!P1 VIADD R6, R6, 0x28440 ;  /* 0x0002844006069836 */ /* 0x000fc60000000000 */
[----:B------:R-:W-:Y:S01]  /*18390*/  IADD3 R11, -R8, 0xb, RZ ;  /* 0x0000000b080b7810 */ /* 0x000fe20007ffe1ff */
[----:B------:R-:W-:Y:S01]  /*183a0*/  IMAD.SHL.U32 R8, R9, 0x40, RZ ;  /* 0x0000004009087824 */ /* 0x000fe200078e00ff */
[----:B------:R-:W-:-:S04]  /*183b0*/  @!P1 PRMT R6, RZ, 0x654, R6 ;  /* 0x00000654ff069816 */ /* 0x000fc80000000006 */
[----:B------:R-:W-:-:S05]  /*183c0*/  IADD3 R7, R197, 0x1, -R8 ;  /* 0x00000001c5077810 */ /* 0x000fca0007ffe808 */
[----:B------:R-:W-:-:S04]  /*183d0*/  IMAD.IADD R7, R7, 0x1, -R198 ;  /* 0x0000000107077824 */ /* 0x000fc800078e0ac6 */
[----:B------:R-:W-:Y:S01]  /*183e0*/  IMAD R7, R196, -0x2, R7 ;  /* 0xfffffffec4077824 */ /* 0x000fe200078e0207 */
[----:B------:R-:W-:Y:S02]  /*183f0*/  WARPGROUP.DEPBAR.LE gsb0, 0x0 ;  /* 0x00008000000079c5 */ /* 0x000fe40000010000 */
[----:B------:R-:W-:-:S06]  /*18400*/  WARPGROUP.ARRIVE ;  /* 0x00000000000079c5 */ /* 0x000fcc0000000000 */
[----:B------:R-:W-:Y:S01]  /*18410*/  QGMMA.64x256x32.F32.E4M3.E4M3 R24, R184, gdesc[UR4], R24, gsb0 ;  /* 0x03e00004b8187df3 */ /* 0x000fe20008000818 */
[----:B------:R-:W-:-:S06]  /*18420*/  ULOP3.LUT UR6, URZ, UR52, URZ, 0x33, !UPT ;  /* 0x000000343f067292 */ /* 0x000fcc000f8e333f */
[----:B------:R-:W-:-:S04]  /*18430*/  VIADD R21, R7, UR6 ;  /* 0x0000000607157c36 */ /* 0x000fc80008000000 */
[C---:B------:R-:W-:Y:S01]  /*18440*/  IMAD.IADD R10, R0.reuse, 0x1, R21 ;  /* 0x00000001000a7824 */ /* 0x040fe200078e0215 */
[----:B------:R-:W-:Y:S02]  /*18450*/  WARPGROUP.DEPBAR.LE gsb0, 0x0 ;  /* 0x00008000000079c5 */ /* 0x000fe40000010000 */
[----:B------:R0:W-:Y:S06]  /*18460*/  BAR.ARV R11, 0x100 ;  /* 0x0004000b0000751d */ /* 0x0001ec0000002000 */
[----:B------:R-:W-:Y:S01]  /*18470*/  VIADD R185, R7, UR51 ;  /* 0x0000003307b97c36 */ /* 0x000fe20008000000 */
[----:B------:R0:W-:Y:S03]  /*18480*/  @!P1 SYNCS.ARRIVE.TRANS64.RED.A1T0 RZ, [R6+URZ], RZ ;  /* 0x000000ff06ff99a7 */ /* 0x0001e6000810043f */
[----:B------:R-:W-:Y:S01]  /*18490*/  IMAD.IADD R20, R0, 0x1, R185 ;  /* 0x0000000100147824 */ /* 0x000fe200078e02b9 */
[----:B------:R-:W-:Y:S06]  /*184a0*/  @!P5 BRA `(.L_x_1422) ;  /* 0x000000000060d947 */ /* 0x000fec0003800000 */
[----:B------:R-:W-:Y:S01]  /*184b0*/  IADD3 R187, R0, R197, -R198 ;  /* 0x000000c500bb7210 */ /* 0x000fe20007ffe8c6 */
[----:B------:R-:W-:Y:S03]  /*184c0*/  BSSY B0, `(.L_x_1423) ;  /* 0x0000012000007945 */ /* 0x000fe60003800000 */
[----:B------:R-:W-:-:S13]  /*184d0*/  ISETP.GT.AND P2, PT, R187, -0x1, PT ;  /* 0xffffffffbb00780c */ /* 0x000fda0003f44270 */
[----:B------:R-:W-:Y:S05]  /*184e0*/  @P2 BRA `(.L_x_1424) ;  /* 0x0000000000242947 */ /* 0x000fea0003800000 */
[----:B0-----:R-:W-:Y:S02]  /*184f0*/  MOV R11, UR48 ;  /* 0x00000030000b7c02 */ /* 0x001fe40008000f00 */
[----:B------:R-:W-:Y:S02]  /*18500*/  LOP3.LUT R187, RZ, R187, RZ, 0x33, !PT ;  /* 0x000000bbffbb7212 */ /* 0x000fe400078e33ff */
[----:B------:R-:W-:-:S13]  /*18510*/  ISETP.NE.AND P2, PT, R11, 0x1, PT ;  /* 0x000000010b00780c */ /* 0x000fda0003f45270 */
[----:B------:R-:W0:Y:S02]  /*18520*/  @P2 LDC.64 R6, c[0x0][0x9e8] ;  /* 0x00027a00ff062b82 */ /* 0x000e240000000a00 */
[----:B0-----:R-:W-:-:S04]  /*18530*/  @P2 IMAD.HI.U32 R184, R187, R6, RZ ;  /* 0x00000006bbb82227 */ /* 0x001fc800078e00ff */
[----:B------:R-:W-:Y:S01]  /*18540*/  IMAD.MOV.U32 R6, RZ, RZ, R187 ;  /* 0x000000ffff067224 */ /* 0x000fe200078e00bb */
[----:B------:R-:W-:-:S04]  /*18550*/  @P2 SHF.R.U32.HI R6, RZ, R7, R184 ;  /* 0x00000007ff062219 */ /* 0x000fc800000116b8 */
[----:B------:R-:W-:Y:S01]  /*18560*/  LOP3.LUT R6, RZ, R6, RZ, 0x33, !PT ;  /* 0x00000006ff067212 */ /* 0x000fe200078e33ff */
[----:B------:R-:W-:Y:S06]  /*18570*/  BRA `(.L_x_1425) ;  /* 0x0000000000187947 */ /* 0x000fec0003800000 */
.L_x_1424:
[----:B0-----:R-:W-:-:S05]  /*18580*/  IMAD.U32 R11, RZ, RZ, UR48 ;  /* 0x00000030ff0b7e24 */ /* 0x001fca000f8e00ff */
[----:B------:R-:W-:-:S13]  /*18590*/  ISETP.NE.AND P2, PT, R11, 0x1, PT ;  /* 0x000000010b00780c */ /* 0x000fda0003f45270 */
[----:B------:R-:W0:Y:S02]  /*185a0*/  @P2 LDC.64 R6, c[0x0][0x9e8] ;  /* 0x00027a00ff062b82 */ /* 0x000e240000000a00 */
[----:B0-----:R-:W-:-:S04]  /*185b0*/  @P2 IMAD.HI.U32 R184, R187, R6, RZ ;  /* 0x00000006bbb82227 */ /* 0x001fc800078e00ff */
[----:B------:R-:W-:Y:S01]  /*185c0*/  IMAD.MOV.U32 R6, RZ, RZ, R187 ;  /* 0x000000ffff067224 */ /* 0x000fe200078e00bb */
[----:B------:R-:W-:-:S07]  /*185d0*/  @P2 SHF.R.U32.HI R6, RZ, R7, R184 ;  /* 0x00000007ff062219 */ /* 0x000fce00000116b8 */
.L_x_1425:
[----:B------:R-:W-:Y:S05]  /*185e0*/  BSYNC B0 ;  /* 0x0000000000007941 */ /* 0x000fea0003800000 */
.L_x_1423:
[----:B------:R-:W-:-:S04]  /*185f0*/  IMAD R7, R6, R11, -R8 ;  /* 0x0000000b06077224 */ /* 0x000fc800078e0a08 */
[----:B------:R-:W-:-:S05]  /*18600*/  IMAD R7, R196, -0x2, R7 ;  /* 0xfffffffec4077824 */ /* 0x000fca00078e0207 */
[----:B------:R-:W-:Y:S02]  /*18610*/  VIADDMNMX R20, R7, R11, R20, PT ;  /* 0x0000000b07147246 */ /* 0x000fe40003800114 */
[----:B------:R-:W-:-:S07]  /*18620*/  VIMNMX R10, R10, R7, !PT ;  /* 0x000000070a0a7248 */ /* 0x000fce0007fe0100 */
.L_x_1422:
[----:B------:R-:W-:Y:S02]  /*18630*/  ISETP.GT.AND P2, PT, R9, -0x1, PT ;  /* 0xffffffff0900780c */ /* 0x000fe40003f44270 */
[----:B------:R-:W-:Y:S02]  /*18640*/  IADD3 R185, R185, 0x8, R0 ;  /* 0x00000008b9b97810 */ /* 0x000fe40007ffe000 */
[C---:B------:R-:W-:Y:S02]  /*18650*/  ISETP.GT.AND P4, PT, R10.reuse, RZ, P2 ;  /* 0x000000ff0a00720c */ /* 0x040fe40001784270 */
[----:B------:R-:W-:Y:S02]  /*18660*/  ISETP.GT.AND P3, PT, R10, 0x1, P2 ;  /* 0x000000010a00780c */ /* 0x000fe40001764270 */
[C---:B------:R-:W-:Y:S02]  /*18670*/  ISETP.LT.OR P4, PT, R20.reuse, 0x1, P4 ;  /* 0x000000011400780c */ /* 0x040fe40002781670 */
[----:B------:R-:W-:-:S02]  /*18680*/  ISETP.LT.OR P3, PT, R20, 0x2, P3 ;  /* 0x000000021400780c */ /* 0x000fc40001f61670 */
[----:B0-----:R-:W-:Y:S02]  /*18690*/  FSEL R11, R152, -INF , !P4 ;  /* 0xff800000980b7808 */ /* 0x001fe40006000000 */
        /* <DEDUP_REMOVED lines=51> */
[----:B------:R-:W-:-:S04]  /*189d0*/  IADD3 R152, R152, R197, -R198 ;  /* 0x000000c598987210 */ /* 0x000fc80007ffe8c6 */
[----:B------:R-:W-:-:S07]  /*189e0*/  LOP3.LUT R152, RZ, R152, RZ, 0x33, !PT ;  /* 0x00000098ff987212 */ /* 0x000fce00078e33ff */
[----:B------:R-:W0:Y:S02]  /*189f0*/  @P3 LDC.64 R6, c[0x0][0x9e8] ;  /* 0x00027a00ff063b82 */ /* 0x000e240000000a00 */
[----:B0-----:R-:W-:-:S05]  /*18a00*/  @P3 IMAD.HI.U32 R6, R152, R6, RZ ;  /* 0x0000000698063227 */ /* 0x001fca00078e00ff */
[----:B------:R-:W-:-:S04]  /*18a10*/  @P3 SHF.R.U32.HI R152, RZ, R7, R6 ;  /* 0x00000007ff983219 */ /* 0x000fc80000011606 */
[----:B------:R-:W-:Y:S01]  /*18a20*/  LOP3.LUT R6, RZ, R152, RZ, 0x33, !PT ;  /* 0x00000098ff067212 */ /* 0x000fe200078e33ff */
[----:B------:R-:W-:Y:S06]  /*18a30*/  BRA `(.L_x_1429) ;  /* 0x0000000000187947 */ /* 0x000fec0003800000 */
.L_x_1428:
[----:B------:R-:W-:-:S05]  /*18a40*/  IMAD.U32 R20, RZ, RZ, UR48 ;  /* 0x00000030ff147e24 */ /* 0x000fca000f8e00ff */
[----:B------:R-:W-:-:S13]  /*18a50*/  ISETP.NE.AND P3, PT, R20, 0x1, PT ;  /* 0x000000011400780c */ /* 0x000fda0003f65270 */
[----:B------:R-:W0:Y:S02]  /*18a60*/  @P3 LDC.64 R6, c[0x0][0x9e8] ;  /* 0x00027a00ff063b82 */ /* 0x000e240000000a00 */
[----:B0-----:R-:W-:-:S04]  /*18a70*/  @P3 IMAD.HI.U32 R152, R14, R6, RZ ;  /* 0x000000060e983227 */ /* 0x001fc800078e00ff */
[----:B------:R-:W-:Y:S01]  /*18a80*/  IMAD.MOV.U32 R6, RZ, RZ, R14 ;  /* 0x000000ffff067224 */ /* 0x000fe200078e000e */
[----:B------:R-:W-:-:S07]  /*18a90*/  @P3 SHF.R.U32.HI R6, RZ, R7, R152 ;  /* 0x00000007ff063219 */ /* 0x000fce0000011698 */
.L_x_1429:
[----:B------:R-:W-:Y:S05]  /*18aa0*/  BSYNC B0 ;  /* 0x0000000000007941 */ /* 0x000fea0003800000 */
.L_x_1427:
[----:B------:R-:W-:-:S04]  /*18ab0*/  IMAD R7, R6, R20, -R8 ;  /* 0x0000001406077224 */ /* 0x000fc800078e0a08 */
[----:B------:R-:W-:-:S05]  /*18ac0*/  IMAD R7, R196, -0x2, R7 ;  /* 0xfffffffec4077824 */ /* 0x000fca00078e0207 */
[----:B------:R-:W-:Y:S02]  /*18ad0*/  VIADDMNMX R185, R7, R20, R185, PT ;  /* 0x0000001407b97246 */ /* 0x000fe400038001b9 */
[----:B------:R-:W-:-:S07]  /*18ae0*/  VIMNMX R10, R10, R7, !PT ;  /* 0x000000070a0a7248 */ /* 0x000fce0007fe0100 */
.L_x_1426:
[----:B------:R-:W-:Y:S02]  /*18af0*/  FMNMX.FTZ R6, R11, R12, !PT ;  /* 0x0000000c0b067209 */ /* 0x000fe40007810000 */
[----:B------:R-:W-:Y:S02]  /*18b00*/  ISETP.GT.AND P3, PT, R10, 0x1, P2 ;  /* 0x000000010a00780c */ /* 0x000fe40001764270 */
[----:B------:R-:W-:Y:S02]  /*18b10*/  FMNMX.FTZ R6, R153, R6, !PT ;  /* 0x0000000699067209 */ /* 0x000fe40007810000 */
[----:B------:R-:W-:Y:S02]  /*18b20*/  ISETP.LT.OR P4, PT, R185, 0x2, P3 ;  /* 0x00000002b900780c */ /* 0x000fe40001f81670 */
        /* <DEDUP_REMOVED lines=27> */
[----:B------:R-:W-:Y:S02]  /*18ce0*/  FSEL R162, R162, -INF , !P3 ;  /* 0xff800000a2a27808 */ /* 0x000fe40005800000 */
[----:B------:R-:W-:Y:S01]  /*18cf0*/  ISETP.GT.AND P3, PT, R10, 0x18, P2 ;  /* 0x000000180a00780c */ /* 0x000fe20001764270 */
[----:B------:R-:W0:Y:S01]  /*18d00*/  SHFL.BFLY PT, R8, R6, 0x2, 0x1f ;  /* 0x0c401f0006087f89 */ /* 0x000e2200000e0000 */
[C---:B------:R-:W-:Y:S02]  /*18d10*/  ISETP.LT.OR P4, PT, R185.reuse, 0x1a, P4 ;  /* 0x0000001ab900780c */ /* 0x040fe40002781670 */
[----:B------:R-:W-:Y:S02]  /*18d20*/  ISETP.LT.OR P3, PT, R185, 0x19, P3 ;  /* 0x00000019b900780c */ /* 0x000fe40001f61670 */
[----:B------:R-:W-:-:S02]  /*18d30*/  FSEL R167, R167, -INF , !P4 ;  /* 0xff800000a7a77808 */ /* 0x000fc40006000000 */
[----:B------:R-:W-:Y:S02]  /*18d40*/  FSEL R166, R166, -INF , !P3 ;  /* 0xff800000a6a67808 */ /* 0x000fe40005800000 */
[C---:B------:R-:W-:Y:S02]  /*18d50*/  ISETP.GT.AND P3, PT, R10.reuse, 0x20, P2 ;  /* 0x000000200a00780c */ /* 0x040fe40001764270 */
[----:B------:R-:W-:Y:S02]  /*18d60*/  ISETP.GT.AND P4, PT, R10, 0x21, P2 ;  /* 0x000000210a00780c */ /* 0x000fe40001784270 */
[C---:B------:R-:W-:Y:S02]  /*18d70*/  ISETP.LT.OR P3, PT, R185.reuse, 0x21, P3 ;  /* 0x00000021b900780c */ /* 0x040fe40001f61670 */
[----:B------:R-:W-:Y:S02]  /*18d80*/  ISETP.LT.OR P4, PT, R185, 0x22, P4 ;  /* 0x00000022b900780c */ /* 0x000fe40002781670 */
[----:B------:R-:W-:-:S02]  /*18d90*/  FSEL R170, R170, -INF , !P3 ;  /* 0xff800000aaaa7808 */ /* 0x000fc40005800000 */
[----:B------:R-:W-:Y:S02]  /*18da0*/  FSEL R171, R171, -INF , !P4 ;  /* 0xff800000abab7808 */ /* 0x000fe40006000000 */
[C---:B------:R-:W-:Y:S02]  /*18db0*/  ISETP.GT.AND P3, PT, R10.reuse, 0x28, P2 ;  /* 0x000000280a00780c */ /* 0x040fe40001764270 */
[----:B------:R-:W-:Y:S02]  /*18dc0*/  ISETP.GT.AND P4, PT, R10, RZ, P2 ;  /* 0x000000ff0a00720c */ /* 0x000fe40001784270 */
[----:B0-----:R-:W-:Y:S02]  /*18dd0*/  FMNMX.FTZ R8, R6, R8, !PT ;  /* 0x0000000806087209 */ /* 0x001fe40007810000 */
[C---:B------:R-:W-:Y:S02]  /*18de0*/  ISETP.LT.OR P3, PT, R185.reuse, 0x29, P3 ;  /* 0x00000029b900780c */ /* 0x040fe40001f61670 */
[----:B------:R-:W-:Y:S01]  /*18df0*/  ISETP.LT.OR P4, PT, R185, 0x1, P4 ;  /* 0x00000001b900780c */ /* 0x000fe20002781670 */
[----:B------:R-:W0:Y:S01]  /*18e00*/  SHFL.BFLY PT, R20, R8, 0x1, 0x1f ;  /* 0x0c201f0008147f89 */ /* 0x000e2200000e0000 */
[----:B------:R-:W-:-:S02]  /*18e10*/  FSEL R174, R174, -INF , !P3 ;  /* 0xff800000aeae7808 */ /* 0x000fc40005800000 */
[----:B------:R-:W-:Y:S02]  /*18e20*/  FSEL R154, R154, -INF , !P4 ;  /* 0xff8000009a9a7808 */ /* 0x000fe40006000000 */
[C---:B------:R-:W-:Y:S02]  /*18e30*/  ISETP.GT.AND P3, PT, R10.reuse, 0x29, P2 ;  /* 0x000000290a00780c */ /* 0x040fe40001764270 */
[----:B------:R-:W-:Y:S02]  /*18e40*/  ISETP.GT.AND P4, PT, R10, 0x30, P2 ;  /* 0x000000300a00780c */ /* 0x000fe40001784270 */
[----:B------:R-:W-:Y:S02]  /*18e50*/  FMNMX.FTZ R6, R154, R13, !PT ;  /* 0x0000000d9a067209 */ /* 0x000fe40007810000 */
[C---:B------:R-:W-:Y:S02]  /*18e60*/  ISETP.LT.OR P3, PT, R185.reuse, 0x2a, P3 ;  /* 0x0000002ab900780c */ /* 0x040fe40001f61670 */
[----:B------:R-:W-:-:S02]  /*18e70*/  ISETP.LT.OR P4, PT, R185, 0x31, P4 ;  /* 0x00000031b900780c */ /* 0x000fc40002781670 */
[----:B------:R-:W-:Y:S02]  /*18e80*/  FMNMX.FTZ R6, R155, R6, !PT ;  /* 0x000000069b067209 */ /* 0x000fe40007810000 */
[----:B------:R-:W-:Y:S02]  /*18e90*/  FSEL R175, R175, -INF , !P3 ;  /* 0xff800000afaf7808 */ /* 0x000fe40005800000 */
[----:B------:R-:W-:Y:S02]  /*18ea0*/  FSEL R178, R178, -INF , !P4 ;  /* 0xff800000b2b27808 */ /* 0x000fe40006000000 */
[C---:B------:R-:W-:Y:S02]  /*18eb0*/  ISETP.GT.AND P3, PT, R10.reuse, 0x31, P2 ;  /* 0x000000310a00780c */ /* 0x040fe40001764270 */
[C---:B------:R-:W-:Y:S02]  /*18ec0*/  ISETP.GT.AND P4, PT, R10.reuse, 0x38, P2 ;  /* 0x000000380a00780c */ /* 0x040fe40001784270 */
[----:B------:R-:W-:-:S02]  /*18ed0*/  ISETP.GT.AND P2, PT, R10, 0x39, P2 ;  /* 0x000000390a00780c */ /* 0x000fc40001744270 */
[----:B------:R-:W-:Y:S02]  /*18ee0*/  FMNMX.FTZ R6, R7, R6, !PT ;  /* 0x0000000607067209 */ /* 0x000fe40007810000 */
[C---:B------:R-:W-:Y:S02]  /*18ef0*/  ISETP.LT.OR P3, PT, R185.reuse, 0x32, P3 ;  /* 0x00000032b900780c */ /* 0x040fe40001f61670 */
[C---:B------:R-:W-:Y:S02]  /*18f00*/  ISETP.LT.OR P4, PT, R185.reuse, 0x39, P4 ;  /* 0x00000039b900780c */ /* 0x040fe40002781670 */
[----:B------:R-:W-:Y:S02]  /*18f10*/  ISETP.LT.OR P2, PT, R185, 0x3a, P2 ;  /* 0x0000003ab900780c */ /* 0x000fe40001741670 */
[----:B------:R-:W-:Y:S02]  /*18f20*/  FMNMX.FTZ R185, R159, R6, !PT ;  /* 0x000000069fb97209 */ /* 0x000fe40007810000 */
[----:B0-----:R-:W-:-:S02]  /*18f30*/  FMNMX.FTZ R6, R8, R20, !PT ;  /* 0x0000001408067209 */ /* 0x001fc40007810000 */
[----:B------:R-:W-:Y:S02]  /*18f40*/  FMNMX.FTZ R8, R162, R185, !PT ;  /* 0x000000b9a2087209 */ /* 0x000fe40007810000 */
[----:B------:R-:W-:Y:S02]  /*18f50*/  FSEL R179, R179, -INF , !P3 ;  /* 0xff800000b3b37808 */ /* 0x000fe40005800000 */
[----:B------:R-:W-:Y:S01]  /*18f60*/  FMNMX.FTZ R185, R163, R8, !PT ;  /* 0x00000008a3b97209 */ /* 0x000fe20007810000 */
[----:B------:R-:W-:-:S01]  /*18f70*/  FFMA.FTZ R8, R2, R6, -8 ;  /* 0xc100000002087423 */ /* 0x000fc20000010006 */
[----:B------:R-:W-:Y:S02]  /*18f80*/  FSETP.NEU.FTZ.AND P3, PT, R6, -INF , PT ;  /* 0xff8000000600780b */ /* 0x000fe40003f7d000 */
[----:B------:R-:W-:Y:S02]  /*18f90*/  FMNMX.FTZ R10, R166, R185, !PT ;  /* 0x000000b9a60a7209 */ /* 0x000fe40007810000 */
[----:B------:R-:W-:-:S02]  /*18fa0*/  FSEL R8, R8, RZ, P3 ;  /* 0x000000ff08087208 */ /* 0x000fc40001800000 */
[----:B------:R-:W-:Y:S02]  /*18fb0*/  FMNMX.FTZ R185, R167, R10, !PT ;  /* 0x0000000aa7b97209 */ /* 0x000fe40007810000 */
[----:B------:R-:W-:Y:S01]  /*18fc0*/  FSEL R183, R183, -INF , !P2 ;  /* 0xff800000b7b77808 */ /* 0x000fe20005000000 */
[----:B------:R-:W-:-:S01]  /*18fd0*/  FFMA.FTZ R11, R2, R11, -R8 ;  /* 0x0000000b020b7223 */ /* 0x000fc20000010808 */
[----:B------:R-:W-:Y:S01]  /*18fe0*/  FMNMX.FTZ R10, R170, R185, !PT ;  /* 0x000000b9aa0a7209 */ /* 0x000fe20007810000 */
[----:B------:R-:W-:-:S01]  /*18ff0*/  FFMA.FTZ R157, R2, R157, -R8 ;  /* 0x0000009d029d7223 */ /* 0x000fc20000010808 */
[C-C-:B------:R-:W-:Y:S01]  /*19000*/  FFMA.FTZ R161, R2.reuse, R161, -R8.reuse ;  /* 0x000000a102a17223 */ /* 0x140fe20000010808 */
        /* <DEDUP_REMOVED lines=15> */
[----:B------:R-:W-:Y:S01]  /*19100*/  FSEL R153, R182, -INF , !P4 ;  /* 0xff800000b6997808 */ /* 0x000fe20006000000 */
[----:B------:R-:W-:Y:S01]  /*19110*/  MUFU.EX2 R11, R11 ;  /* 0x0000000b000b7308 */ /* 0x000fe20000000800 */
[----:B------:R-:W-:-:S02]  /*19120*/  FMNMX.FTZ R152, R179, R152, !PT ;  /* 0x00000098b3987209 */ /* 0x000fc40007810000 */
[----:B------:R-:W-:Y:S02]  /*19130*/  FSEL R181, R6, RZ, P3 ;  /* 0x000000ff06b57208 */ /* 0x000fe40001800000 */
[----:B------:R-:W-:-:S03]  /*19140*/  FMNMX.FTZ R152, R153, R152, !PT ;  /* 0x0000009899987209 */ /* 0x000fc60007810000 */
[----:B------:R-:W-:Y:S01]  /*19150*/  FADD.FTZ R181, -R181, R12 ;  /* 0x0000000cb5b57221 */ /* 0x000fe20000010100 */
[----:B------:R-:W-:Y:S01]  /*19160*/  FMNMX.FTZ R160, R183, R152, !PT ;  /* 0x00000098b7a07209 */ /* 0x000fe20007810000 */
[--C-:B------:R-:W-:Y:S01]  /*19170*/  FFMA.FTZ R152, R2, R189, -R8.reuse ;  /* 0x000000bd02987223 */ /* 0x100fe20000010808 */
[----:B------:R0:W-:Y:S03]  /*19180*/  MUFU.EX2 R12, R172 ;  /* 0x000000ac000c7308 */ /* 0x0001e60000000800 */
[----:B------:R-:W1:Y:S05]  /*19190*/  SHFL.BFLY PT, R185, R160, 0x2, 0x1f ;  /* 0x0c401f00a0b97f89 */ /* 0x000e6a00000e0000 */
[----:B------:R-:W-:Y:S08]  /*191a0*/  MUFU.EX2 R10, R10 ;  /* 0x0000000a000a7308 */ /* 0x000ff00000000800 */
[----:B------:R-:W-:Y:S08]  /*191b0*/  MUFU.EX2 R20, R20 ;  /* 0x0000001400147308 */ /* 0x000ff00000000800 */
[----:B------:R-:W-:Y:S01]  /*191c0*/  MUFU.EX2 R157, R157 ;  /* 0x0000009d009d7308 */ /* 0x000fe20000000800 */
[----:B-1----:R-:W-:Y:S01]  /*191d0*/  FMNMX.FTZ R168, R160, R185, !PT ;  /* 0x000000b9a0a87209 */ /* 0x002fe20007810000 */
[----:B------:R-:W-:-:S04]  /*191e0*/  FFMA.FTZ R160, R2, R237, -R8 ;  /* 0x000000ed02a07223 */ /* 0x000fc80000010808 */
[----:B------:R-:W1:Y:S02]  /*191f0*/  SHFL.BFLY PT, R185, R168, 0x1, 0x1f ;  /* 0x0c201f00a8b97f89 */ /* 0x000e6400000e0000 */
[----:B------:R-:W-:Y:S08]  /*19200*/  MUFU.EX2 R152, R152 ;  /* 0x0000009800987308 */ /* 0x000ff00000000800 */
[----:B------:R-:W-:Y:S08]  /*19210*/  MUFU.EX2 R161, R161 ;  /* 0x000000a100a17308 */ /* 0x000ff00000000800 */
[----:B------:R-:W-:Y:S01]  /*19220*/  MUFU.EX2 R156, R156 ;  /* 0x0000009c009c7308 */ /* 0x000fe20000000800 */
[----:B-1----:R-:W-:Y:S01]  /*19230*/  FMNMX.FTZ R8, R168, R185, !PT ;  /* 0x000000b9a8087209 */ /* 0x002fe20007810000 */
[----:B------:R-:W-:-:S06]  /*19240*/  FMUL.FTZ R168, R2, R181 ;  /* 0x000000b502a87220 */ /* 0x000fcc0000410000 */
[----:B------:R-:W-:Y:S01]  /*19250*/  MUFU.EX2 R165, R165 ;  /* 0x000000a500a57308 */ /* 0x000fe20000000800 */
[----:B------:R-:W-:Y:S01]  /*19260*/  FSETP.NEU.FTZ.AND P2, PT, R8, -INF , PT ;  /* 0xff8000000800780b */ /* 0x000fe20003f5d000 */
[----:B------:R-:W-:-:S05]  /*19270*/  FFMA.FTZ R176, R2, R8, -8 ;  /* 0xc100000002b07423 */ /* 0x000fca0000010008 */
[----:B------:R-:W-:Y:S01]  /*19280*/  FSEL R181, R176, RZ, P2 ;  /* 0x000000ffb0b57208 */ /* 0x000fe20001000000 */
[----:B------:R-:W1:Y:S04]  /*19290*/  MUFU.EX2 R168, R168 ;  /* 0x000000a800a87308 */ /* 0x000e680000000800 */
[----:B0-----:R-:W-:-:S01]  /*192a0*/  FFMA.FTZ R172, R2, R159, -R181 ;  /* 0x0000009f02ac7223 */ /* 0x001fc200000108b5 */
[C-C-:B------:R-:W-:Y:S01]  /*192b0*/  FFMA.FTZ R159, R2.reuse, R162, -R181.reuse ;  /* 0x000000a2029f7223 */ /* 0x140fe200000108b5 */
[----:B------:R-:W-:-:S01]  /*192c0*/  FFMA.FTZ R162, R2, R163, -R181 ;  /* 0x000000a302a27223 */ /* 0x000fc200000108b5 */
[--C-:B------:R-:W-:Y:S01]  /*192d0*/  FFMA.FTZ R163, R2, R166, -R181.reuse ;  /* 0x000000a602a37223 */ /* 0x100fe200000108b5 */
[----:B------:R-:W-:Y:S01]  /*192e0*/  FSEL R166, R8, RZ, P2 ;  /* 0x000000ff08a67208 */ /* 0x000fe20001000000 */
[C-C-:B------:R-:W-:Y:S01]  /*192f0*/  FFMA.FTZ R154, R2.reuse, R154, -R181.reuse ;  /* 0x0000009a029a7223 */ /* 0x140fe200000108b5 */
[----:B------:R-:W-:-:S01]  /*19300*/  FFMA.FTZ R155, R2, R155, -R181 ;  /* 0x0000009b029b7223 */ /* 0x000fc200000108b5 */
[----:B------:R-:W-:Y:S01]  /*19310*/  FFMA.FTZ R7, R2, R7, -R181 ;  /* 0x0000000702077223 */ /* 0x000fe200000108b5 */
[----:B------:R-:W-:Y:S01]  /*19320*/  MUFU.EX2 R172, R172 ;  /* 0x000000ac00ac7308 */ /* 0x000fe20000000800 */
[----:B------:R-:W-:-:S01]  /*19330*/  FADD.FTZ R13, -R166, R13 ;  /* 0x0000000da60d7221 */ /* 0x000fc20000010100 */
[C-C-:B------:R-:W-:Y:S01]  /*19340*/  FFMA.FTZ R166, R2.reuse, R167, -R181.reuse ;  /* 0x000000a702a67223 */ /* 0x140fe200000108b5 */
[----:B------:R-:W-:-:S01]  /*19350*/  FFMA.FTZ R167, R2, R170, -R181 ;  /* 0x000000aa02a77223 */ /* 0x000fc200000108b5 */
[C-C-:B------:R-:W-:Y:S01]  /*19360*/  FFMA.FTZ R170, R2.reuse, R171, -R181.reuse ;  /* 0x000000ab02aa7223 */ /* 0x140fe200000108b5 */
[C---:B------:R-:W-:Y:S01]  /*19370*/  FMUL.FTZ R13, R2.reuse, R13 ;  /* 0x0000000d020d7220 */ /* 0x040fe20000410000 */
[C-C-:B------:R-:W-:Y:S01]  /*19380*/  FFMA.FTZ R171, R2.reuse, R174, -R181.reuse ;  /* 0x000000ae02ab7223 */ /* 0x140fe200000108b5 */
[----:B------:R-:W-:-:S01]  /*19390*/  FFMA.FTZ R174, R2, R175, -R181 ;  /* 0x000000af02ae7223 */ /* 0x000fc200000108b5 */
[----:B------:R-:W-:Y:S01]  /*193a0*/  MUFU.EX2 R154, R154 ;  /* 0x0000009a009a7308 */ /* 0x000fe20000000800 */
[----:B-1----:R-:W-:-:S01]  /*193b0*/  FFMA.FTZ R175, R168, R4, R11 ;  /* 0x00000004a8af7223 */ /* 0x002fc2000001000b */
[C-C-:B------:R-:W-:Y:S01]  /*193c0*/  FFMA.FTZ R178, R2.reuse, R178, -R181.reuse ;  /* 0x000000b202b27223 */ /* 0x140fe200000108b5 */
[----:B------:R-:W-:-:S01]  /*193d0*/  FFMA.FTZ R179, R2, R179, -R181 ;  /* 0x000000b302b37223 */ /* 0x000fc200000108b5 */
[----:B------:R-:W-:Y:S01]  /*193e0*/  FFMA.FTZ R153, R2, R153, -R181 ;  /* 0x0000009902997223 */ /* 0x000fe200000108b5 */
[----:B------:R-:W-:-:S01]  /*193f0*/  FADD.FTZ R175, R10, R175 ;  /* 0x000000af0aaf7221 */ /* 0x000fc20000010000 */
[----:B------:R-:W-:-:S02]  /*19400*/  FFMA.FTZ R181, R2, R183, -R181 ;  /* 0x000000b702b57223 */ /* 0x000fc400000108b5 */
[----:B------:R-:W0:Y:S01]  /*19410*/  MUFU.EX2 R13, R13 ;  /* 0x0000000d000d7308 */ /* 0x000e220000000800 */
[----:B------:R-:W-:-:S04]  /*19420*/  FADD.FTZ R176, R20, R175 ;  /* 0x000000af14b07221 */ /* 0x000fc80000010000 */
[----:B------:R-:W-:-:S03]  /*19430*/  FADD.FTZ R175, R157, R176 ;  /* 0x000000b09daf7221 */ /* 0x000fc60000010000 */
[----:B------:R-:W1:Y:S01]  /*19440*/  MUFU.EX2 R155, R155 ;  /* 0x0000009b009b7308 */ /* 0x000e620000000800 */
[----:B------:R-:W-:-:S04]  /*19450*/  FADD.FTZ R176, R152, R175 ;  /* 0x000000af98b07221 */ /* 0x000fc80000010000 */
[----:B------:R-:W-:-:S03]  /*19460*/  FADD.FTZ R175, R161, R176 ;  /* 0x000000b0a1af7221 */ /* 0x000fc60000010000 */
[----:B------:R-:W2:Y:S01]  /*19470*/  MUFU.EX2 R7, R7 ;  /* 0x0000000700077308 */ /* 0x000ea20000000800 */
[----:B0-----:R-:W-:-:S01]  /*19480*/  FFMA.FTZ R4, R13, R3, R154 ;  /* 0x000000030d047223 */ /* 0x001fc2000001009a */
[----:B------:R-:W-:-:S04]  /*19490*/  FADD.FTZ R176, R156, R175 ;  /* 0x000000af9cb07221 */ /* 0x000fc80000010000 */
[----:B------:R-:W-:Y:S02]  /*194a0*/  FADD.FTZ R175, R165, R176 ;  /* 0x000000b0a5af7221 */ /* 0x000fe40000010000 */
[----:B------:R-:W0:Y:S01]  /*194b0*/  MUFU.EX2 R159, R159 ;  /* 0x0000009f009f7308 */ /* 0x000e220000000800 */
[----:B-1----:R-:W-:-:S07]  /*194c0*/  FADD.FTZ R4, R155, R4 ;  /* 0x000000049b047221 */ /* 0x002fce0000010000 */
[----:B------:R-:W1:Y:S01]  /*194d0*/  MUFU.EX2 R162, R162 ;  /* 0x000000a200a27308 */ /* 0x000e620000000800 */
[----:B--2---:R-:W-:-:S04]  /*194e0*/  FADD.FTZ R3, R7, R4 ;  /* 0x0000000407037221 */ /* 0x004fc80000010000 */
[----:B------:R-:W-:-:S03]  /*194f0*/  FADD.FTZ R4, R172, R3 ;  /* 0x00000003ac047221 */ /* 0x000fc60000010000 */
        /* <DEDUP_REMOVED lines=33> */
[----:B-1----:R-:W-:-:S04]  /*19710*/  FADD.FTZ R3, R21, R4 ;  /* 0x0000000415037221 */ /* 0x002fc80000010000 */
[----:B------:R-:W-:Y:S01]  /*19720*/  FADD.FTZ R4, R12, R3 ;  /* 0x000000030c047221 */ /* 0x000fe20000010000 */
[----:B--2---:R-:W-:-:S04]  /*19730*/  FADD.FTZ R175, R153, R180 ;  /* 0x000000b499af7221 */ /* 0x004fc80000010000 */
[----:B0-----:R-:W-:Y:S01]  /*19740*/  FADD.FTZ R3, R176, R175 ;  /* 0x000000afb0037221 */ /* 0x001fe20000010000 */
[----:B------:R-:W-:Y:S06]  /*19750*/  @!P0 BRA `(.L_x_1430) ;  /* 0x0000000000048947 */ /* 0x000fec0003800000 */
[----:B------:R-:W-:Y:S01]  /*19760*/  BPT.TRAP 0x1 ;  /* 0x000000040000795c */ /* 0x000fe20000300000 */
.L_x_1430:
[----:B------:R-:W-:Y:S01]  /*19770*/  F2FP.SATFINITE.E4M3.F32.PACK_AB_MERGE_C R20, R157, R20, RZ ;  /* 0x000000149d14723e */ /* 0x000fe200048070ff */
[----:B------:R-:W-:Y:S01]  /*19780*/  FMUL.FTZ R26, R26, R13 ;  /* 0x0000000d1a1a7220 */ /* 0x000fe20000410000 */
        /* <DEDUP_REMOVED lines=8> */
[----:B------:R-:W-:Y:S01]  /*19810*/  F2FP.SATFINITE.E4M3.F32.PACK_AB_MERGE_C R189, R155, R154, R7 ;  /* 0x0000009a9bbd723e */ /* 0x000fe20004807007 */
[----:B------:R-:W-:Y:S01]  /*19820*/  VIADD R7, R21, 0x28460 ;  /* 0x0002846015077836 */ /* 0x000fe20000000000 */
[----:B------:R-:W-:Y:S01]  /*19830*/  F2FP.SATFINITE.E4M3.F32.PACK_AB_MERGE_C R156, R165, R156, RZ ;  /* 0x0000009ca59c723e */ /* 0x000fe200048070ff */
        /* <DEDUP_REMOVED lines=139> */
[----:B------:R-:W-:Y:S02]  /*1a0f0*/  IMAD.MOV.U32 R12, RZ, RZ, R6 ;  /* 0x000000ffff0c7224 */ /* 0x000fe400078e0006 */
[----:B------:R-:W-:Y:S02]  /*1a100*/  IMAD.MOV.U32 R20, RZ, RZ, R194 ;  /* 0x000000ffff147224 */ /* 0x000fe400078e00c2 */
[----:B------:R-:W-:Y:S01]  /*1a110*/  IMAD.MOV.U32 R200, RZ, RZ, R15 ;  /* 0x000000ffffc87224 */ /* 0x000fe200078e000f */
[----:B0-----:R-:W-:Y:S06]  /*1a120*/  @P2 BRA `(.L_x_1431) ;  /* 0xffffffd800cc2947 */ /* 0x001fec000383ffff */
[----:B------:R-:W-:-:S07]  /*1a130*/  IMAD.MOV.U32 R200, RZ, RZ, R15 ;  /* 0x000000ffffc87224 */ /* 0x000fce00078e000f */
.L_x_1412:
[----:B------:R-:W-:Y:S05]  /*1a140*/  WARPSYNC.ALL ;  /* 0x0000000000007948 */ /* 0x000fea0003800000 */
[----:B------:R-:W-:Y:S06]  /*1a150*/  BAR.ARV 0x8, 0x120 ;  /* 0x0204800000007b1d */ /* 0x000fec0000002000 */
[----:B------:R-:W-:Y:S05]  /*1a160*/  @!P0 BRA `(.L_x_1432) ;  /* 0x0000000000048947 */ /* 0x000fea0003800000 */
[----:B------:R-:W-:Y:S01]  /*1a170*/  BPT.TRAP 0x1 ;  /* 0x000000040000795c */ /* 0x000fe20000300000 */
.L_x_1432:
[----:B------:R-:W-:Y:S01]  /*1a180*/  IMAD R5, R200, 0x8, R16 ;  /* 0x00000008c8057824 */ /* 0x000fe200078e0210 */
[----:B------:R-:W-:-:S04]  /*1a190*/  SHF.L.U32 R0, R194, 0x1f, RZ ;  /* 0x0000001fc2007819 */ /* 0x000fc800000006ff */
[----:B------:R0:W1:Y:S01]  /*1a1a0*/  SYNCS.PHASECHK.TRANS64.TRYWAIT P1, [R5+URZ+0x28450], R0 ;  /* 0x02845000050075a7 */ /* 0x000062000802017f */
[----:B------:R-:W-:Y:S05]  /*1a1b0*/  @!P0 BRA `(.L_x_1433) ;  /* 0x0000000000048947 */ /* 0x000fea0003800000 */
[----:B------:R-:W-:Y:S01]  /*1a1c0*/  BPT.TRAP 0x1 ;  /* 0x000000040000795c */ /* 0x000fe20000300000 */
.L_x_1433:
[----:B-1----:R-:W-:Y:S05]  /*1a1d0*/  @P1 BRA `(.L_x_1434) ;  /* 0x0000000000081947 */ /* 0x002fea0003800000 */
[----:B------:R-:W1:Y:S02]  /*1a1e0*/  SYNCS.PHASECHK.TRANS64.TRYWAIT P1, [R5+URZ+0x28450], R0 ;  /* 0x02845000050075a7 */ /* 0x000e64000802017f */
[----:B-1----:R-:W-:Y:S05]  /*1a1f0*/  @!P1 BRA `(.L_x_1435) ;  /* 0x000000c800809947 */ /* 0x002fea0003800000 */
.L_x_1434:
[----:B------:R-:W-:Y:S05]  /*1a200*/  WARPSYNC.ALL ;  /* 0x0000000000007948 */ /* 0x000fea0003800000 */
[----:B------:R-:W-:Y:S01]  /*1a210*/  ULDC.64 UR4, c[0x0][0x9a0] ;  /* 0x0002680000047ab9 */ /* 0x000fe20000000a00 */
[----:B------:R-:W-:Y:S01]  /*1a220*/  VIADD R16, R16, 0x8000 ;  /* 0x0000800010107836 */ /* 0x000fe20000000000 */
[----:B------:R-:W-:Y:S01]  /*1a230*/  ISETP.NE.U32.AND P1, PT, RZ, UR4, PT ;  /* 0x00000004ff007c0c */ /* 0x000fe2000bf25070 */
[----:B------:R-:W-:-:S03]  /*1a240*/  WARPGROUP.ARRIVE ;  /* 0x00000000000079c5 */ /* 0x000fc60000000000 */
[----:B------:R-:W-:Y:S02]  /*1a250*/  ISETP.NE.AND.EX P1, PT, RZ, UR5, PT, P1 ;  /* 0x00000005ff007c0c */ /* 0x000fe4000bf25310 */
[----:B------:R-:W-:-:S04]  /*1a260*/  SHF.R.U32.HI R16, RZ, 0x4, R16 ;  /* 0x00000004ff107819 */ /* 0x000fc80000011610 */
[----:B------:R-:W-:-:S04]  /*1a270*/  LOP3.LUT R16, R16, 0x3fff, RZ, 0xc0, !PT ;  /* 0x00003fff10107812 */ /* 0x000fc800078ec0ff */
[----:B------:R-:W-:-:S03]  /*1a280*/  LOP3.LUT R15, R16, 0x10000, RZ, 0xfc, !PT ;  /* 0x00010000100f7812 */ /* 0x000fc600078efcff */
[----:B------:R-:W0:Y:S01]  /*1a290*/  @P1 LDC.64 R10, c[0x0][0x9c8] ;  /* 0x00027200ff0a1b82 */ /* 0x000e220000000a00 */
[----:B------:R-:W-:Y:S01]  /*1a2a0*/  @P1 SHF.R.S32.HI R7, RZ, 0x1f, R207 ;  /* 0x0000001fff071819 */ /* 0x000fe200000114cf */
[----:B------:R-:W-:Y:S02]  /*1a2b0*/  IMAD R14, R200, 0x400, R15 ;  /* 0x00000400c80e7824 */ /* 0x000fe400078e020f */
[----:B------:R-:W-:-:S03]  /*1a2c0*/  IMAD.MOV.U32 R15, RZ, RZ, -0x7fffffe0 ;  /* 0x80000020ff0f7424 */ /* 0x000fc600078e00ff */
[----:B------:R-:W-:Y:S01]  /*1a2d0*/  R2UR UR6, R14 ;  /* 0x000000000e0672ca */ /* 0x000fe200000e0000 */
[----:B------:R-:W2:Y:S01]  /*1a2e0*/  @P1 LDC.64 R12, c[0x0][0x9d0] ;  /* 0x00027400ff0c1b82 */ /* 0x000ea20000000a00 */
[----:B------:R-:W-:-:S13]  /*1a2f0*/  R2UR UR7, R15 ;  /* 0x000000000f0772ca */ /* 0x000fda00000e0000 */
[----:B------:R-:W-:Y:S01]  /*1a300*/  QGMMA.64x256x32.F32.E4M3.E4M3 R24, R188, gdesc[UR4], R24, gsb0 ;  /* 0x03e00004bc187df3 */ /* 0x000fe20008000818 */
[----:B01----:R-:W-:Y:S01]  /*1a310*/  @P1 IMAD R0, R7, R10, RZ ;  /* 0x0000000a07001224 */ /* 0x003fe200078e02ff */
[----:B------:R-:W-:-:S03]  /*1a320*/  @P1 SHF.R.S32.HI R7, RZ, 0x1f, R206 ;  /* 0x0000001fff071819 */ /* 0x000fc600000114ce */
[C---:B------:R-:W-:Y:S02]  /*1a330*/  @P1 IMAD R9, R207.reuse, R11, R0 ;  /* 0x0000000bcf091224 */ /* 0x040fe400078e0200 */
[----:B------:R-:W-:-:S04]  /*1a340*/  @P1 IMAD.WIDE.U32 R10, R207, R10, RZ ;  /* 0x0000000acf0a1225 */ /* 0x000fc800078e00ff */
[----:B--2---:R-:W-:Y:S01]  /*1a350*/  @P1 IMAD R7, R7, R12, RZ ;  /* 0x0000000c07071224 */ /* 0x004fe200078e02ff */
[----:B------:R-:W-:-:S03]  /*1a360*/  @P1 IADD3 R11, R11, R9, RZ ;  /* 0x000000090b0b1210 */ /* 0x000fc60007ffe0ff */
[C---:B------:R-:W-:Y:S02]  /*1a370*/  @P1 IMAD R7, R206.reuse, R13, R7 ;  /* 0x0000000dce071224 */ /* 0x040fe400078e0207 */
[----:B------:R-:W-:-:S04]  /*1a380*/  @P1 IMAD.WIDE.U32 R12, R206, R12, R10 ;  /* 0x0000000cce0c1225 */ /* 0x000fc800078e000a */
[----:B------:R-:W-:Y:S01]  /*1a390*/  @P1 IMAD.IADD R7, R13, 0x1, R7 ;  /* 0x000000010d071824 */ /* 0x000fe200078e0207 */
[----:B------:R-:W-:Y:S01]  /*1a3a0*/  @P1 LEA R10, P2, R12, UR4, 0x2 ;  /* 0x000000040c0a1c11 */ /* 0x000fe2000f8410ff */
[----:B------:R-:W-:-:S03]  /*1a3b0*/  IMAD.MOV.U32 R13, RZ, RZ, 0x3f800000 ;  /* 0x3f800000ff0d7424 */ /* 0x000fc600078e00ff */
[----:B------:R-:W-:-:S05]  /*1a3c0*/  @P1 LEA.HI.X R11, R12, UR5, R7, 0x2, P2 ;  /* 0x000000050c0b1c11 */ /* 0x000fca00090f1407 */
[----:B------:R0:W2:Y:S01]  /*1a3d0*/  @P1 LDG.E R13, desc[UR46][R10.64] ;  /* 0x0000002e0a0d1981 */ /* 0x0000a2000c1e1900 */
[----:B------:R-:W-:Y:S02]  /*1a3e0*/  VIADD R14, R14, 0x2 ;  /* 0x000000020e0e7836 */ /* 0x000fe40000000000 */
[----:B------:R-:W-:-:S03]  /*1a3f0*/  IMAD.MOV.U32 R15, RZ, RZ, -0x7fffffe0 ;  /* 0x80000020ff0f7424 */ /* 0x000fc600078e00ff */
[----:B------:R-:W-:Y:S02]  /*1a400*/  R2UR UR6, R14 ;  /* 0x000000000e0672ca */ /* 0x000fe400000e0000 */
[----:B------:R-:W-:Y:S01]  /*1a410*/  R2UR UR7, R15 ;  /* 0x000000000f0772ca */ /* 0x000fe200000e0000 */
[----:B------:R-:W1:Y:S04]  /*1a420*/  SHFL.BFLY PT, R7, R4, 0x2, 0x1f ;  /* 0x0c401f0004077f89 */ /* 0x000e6800000e0000 */
[----:B------:R-:W3:Y:S01]  /*1a430*/  SHFL.BFLY PT, R12, R3, 0x2, 0x1f ;  /* 0x0c401f00030c7f89 */ /* 0x000ee200000e0000 */
[----:B-1----:R-:W-:-:S01]  /*1a440*/  FADD.FTZ R7, R7, R4 ;  /* 0x0000000407077221 */ /* 0x002fc20000010000 */
[----:B---3--:R-:W-:-:S04]  /*1a450*/  FADD.FTZ R12, R12, R3 ;  /* 0x000000030c0c7221 */ /* 0x008fc80000010000 */
[----:B------:R-:W1:Y:S04]  /*1a460*/  SHFL.BFLY PT, R0, R7, 0x1, 0x1f ;  /* 0x0c201f0007007f89 */ /* 0x000e6800000e0000 */
[----:B------:R-:W3:Y:S01]  /*1a470*/  SHFL.BFLY PT, R9, R12, 0x1, 0x1f ;  /* 0x0c201f000c097f89 */ /* 0x000ee200000e0000 */
[----:B------:R-:W-:Y:S02]  /*1a480*/  IMAD.MOV.U32 R4, RZ, RZ, RZ ;  /* 0x000000ffff047224 */ /* 0x000fe400078e00ff */
[----:B-1----:R-:W-:Y:S01]  /*1a490*/  FADD.FTZ R14, R7, R0 ;  /* 0x00000000070e7221 */ /* 0x002fe20000010000 */
        /* <DEDUP_REMOVED lines=8> */
[----:B0-----:R-:W-:-:S06]  /*1a520*/  IMAD.MOV.U32 R10, RZ, RZ, RZ ;  /* 0x000000ffff0a7224 */ /* 0x001fcc00078e00ff */
[----:B------:R-:W0:Y:S01]  /*1a530*/  @P2 MUFU.LG2 R9, R16 ;  /* 0x0000001000092308 */ /* 0x000e220000000c00 */
[----:B------:R-:W-:Y:S02]  /*1a540*/  WARPGROUP.DEPBAR.LE gsb0, 0x0 ;  /* 0x00008000000079c5 */ /* 0x000fe40000010000 */
[----:B------:R-:W-:-:S06]  /*1a550*/  WARPGROUP.ARRIVE ;  /* 0x00000000000079c5 */ /* 0x000fcc0000000000 */
[----:B------:R-:W-:Y:S01]  /*1a560*/  QGMMA.64x256x32.F32.E4M3.E4M3 R24, R184, gdesc[UR4], R24, gsb0 ;  /* 0x03e00004b8187df3 */ /* 0x000fe20008000818 */
[----:B------:R-:W1:Y:S08]  /*1a570*/  @P3 MUFU.LG2 R11, R20 ;  /* 0x00000014000b3308 */ /* 0x000e700000000c00 */
[----:B------:R-:W3:Y:S01]  /*1a580*/  @P1 MUFU.RCP R10, R15 ;  /* 0x0000000f000a1308 */ /* 0x000ee20000001000 */
[C---:B------:R-:W-:Y:S01]  /*1a590*/  @P2 FMUL.FTZ R7, R2.reuse, 0.69314718246459960938 ;  /* 0x3f31721802072820 */ /* 0x040fe20000410000 */
[----:B------:R-:W-:Y:S01]  /*1a5a0*/  @P3 FMUL.FTZ R12, R2, 0.69314718246459960938 ;  /* 0x3f317218020c3820 */ /* 0x000fe20000410000 */
[----:B0-----:R-:W-:Y:S01]  /*1a5b0*/  @P2 FMUL.FTZ R2, R9, 0.69314718246459960938 ;  /* 0x3f31721809022820 */ /* 0x001fe20000410000 */
[----:B------:R-:W-:-:S02]  /*1a5c0*/  IMAD.MOV.U32 R0, RZ, RZ, -0x800000 ;  /* 0xff800000ff007424 */ /* 0x000fc400078e00ff */
[----:B------:R-:W-:Y:S02]  /*1a5d0*/  IMAD.MOV.U32 R3, RZ, RZ, -0x800000 ;  /* 0xff800000ff037424 */ /* 0x000fe400078e00ff */
[----:B------:R-:W-:Y:S01]  /*1a5e0*/  @P2 FFMA.FTZ R0, R7, R6, R2 ;  /* 0x0000000607002223 */ /* 0x000fe20000010002 */
[----:B-1----:R-:W-:-:S04]  /*1a5f0*/  @P3 FMUL.FTZ R11, R11, 0.69314718246459960938 ;  /* 0x3f3172180b0b3820 */ /* 0x002fc80000410000 */
[----:B------:R-:W-:Y:S01]  /*1a600*/  @P3 FFMA.FTZ R3, R12, R8, R11 ;  /* 0x000000080c033223 */ /* 0x000fe2000001000b */
[-C--:B--2---:R-:W-:Y:S01]  /*1a610*/  FMUL.FTZ R2, R4, R13.reuse ;  /* 0x0000000d04027220 */ /* 0x084fe20000410000 */
[----:B---3--:R-:W-:Y:S01]  /*1a620*/  FMUL.FTZ R13, R10, R13 ;  /* 0x0000000d0a0d7220 */ /* 0x008fe20000410000 */
[----:B------:R-:W-:Y:S02]  /*1a630*/  WARPGROUP.DEPBAR.LE gsb0, 0x0 ;  /* 0x00008000000079c5 */ /* 0x000fe40000010000 */
[----:B------:R-:W-:Y:S05]  /*1a640*/  @!P0 BRA `(.L_x_1436) ;  /* 0x0000000000048947 */ /* 0x000fea0003800000 */
[----:B------:R-:W-:Y:S01]  /*1a650*/  BPT.TRAP 0x1 ;  /* 0x000000040000795c */ /* 0x000fe20000300000 */
.L_x_1436:
[----:B------:R-:W-:Y:S02]  /*1a660*/  VIADD R16, R5, 0x28460 ;  /* 0x0002846005107836 */ /* 0x000fe40000000000 */
[-C--:B------:R-:W-:Y:S01]  /*1a670*/  FMUL.FTZ R4, R29, R2.reuse ;  /* 0x000000021d047220 */ /* 0x080fe20000410000 */
[----:B------:R-:W-:Y:S02]  /*1a680*/  IMAD.U32 R5, RZ, RZ, UR42 ;  /* 0x0000002aff057e24 */ /* 0x000fe4000f8e00ff */
[-C--:B------:R-:W-:Y:S01]  /*1a690*/  FMUL.FTZ R29, R76, R2.reuse ;  /* 0x000000024c1d7220 */ /* 0x080fe20000410000 */
[----:B------:R-:W-:Y:S01]  /*1a6a0*/  FMUL.FTZ R76, R125, R2 ;  /* 0x000000027d4c7220 */ /* 0x000fe20000410000 */
[-C--:B------:R-:W-:Y:S01]  /*1a6b0*/  FMUL.FTZ R125, R38, R13.reuse ;  /* 0x0000000d267d7220 */ /* 0x080fe20000410000 */
[-C--:B------:R-:W-:Y:S01]  /*1a6c0*/  FMUL.FTZ R38, R47, R13.reuse ;  /* 0x0000000d2f267220 */ /* 0x080fe20000410000 */
[----:B------:R-:W-:Y:S01]  /*1a6d0*/  PRMT R16, R5, 0x654, R16 ;  /* 0x0000065405107816 */ /* 0x000fe20000000010 */
[-C--:B------:R-:W-:Y:S01]  /*1a6e0*/  FMUL.FTZ R47, R54, R13.reuse ;  /* 0x0000000d362f7220 */ /* 0x080fe20000410000 */
[-C--:B------:R-:W-:Y:S01]  /*1a6f0*/  FMUL.FTZ R54, R63, R13.reuse ;  /* 0x0000000d3f367220 */ /* 0x080fe20000410000 */
[----:B------:R-:W-:Y:S01]  /*1a700*/  FMUL.FTZ R63, R70, R13 ;  /* 0x0000000d463f7220 */ /* 0x000fe20000410000 */
[----:B------:R0:W-:Y:S01]  /*1a710*/  SYNCS.ARRIVE.TRANS64.RED.A1T0 RZ, [R16+URZ], RZ ;  /* 0x000000ff10ff79a7 */ /* 0x0001e2000810043f */
[----:B------:R-:W-:-:S02]  /*1a720*/  VIADD R200, R200, 0x1 ;  /* 0x00000001c8c87836 */ /* 0x000fc40000000000 */
[-C--:B------:R-:W-:Y:S01]  /*1a730*/  FMUL.FTZ R70, R79, R13.reuse ;  /* 0x0000000d4f467220 */ /* 0x080fe20000410000 */
[-C--:B------:R-:W-:Y:S01]  /*1a740*/  FMUL.FTZ R79, R86, R13.reuse ;  /* 0x0000000d564f7220 */ /* 0x080fe20000410000 */
[-C--:B------:R-:W-:Y:S01]  /*1a750*/  FMUL.FTZ R86, R87, R13.reuse ;  /* 0x0000000d57567220 */ /* 0x080fe20000410000 */
[-C--:B------:R-:W-:Y:S01]  /*1a760*/  FMUL.FTZ R87, R94, R13.reuse ;  /* 0x0000000d5e577220 */ /* 0x080fe20000410000 */
[-C--:B------:R-:W-:Y:S01]  /*1a770*/  FMUL.FTZ R21, R68, R2.reuse ;  /* 0x0000000244157220 */ /* 0x080fe20000410000 */
[-C--:B------:R-:W-:Y:S01]  /*1a780*/  FMUL.FTZ R94, R95, R13.reuse ;  /* 0x0000000d5f5e7220 */ /* 0x080fe20000410000 */
[----:B------:R-:W-:Y:S01]  /*1a790*/  ISETP.NE.AND P1, PT, R200, 0x2, PT ;  /* 0x00000002c800780c */ /* 0x000fe20003f25270 */
        /* <DEDUP_REMOVED lines=13> */
[----:B------:R-:W-:Y:S01]  /*1a870*/  SEL R27, RZ, 0x1, P1 ;  /* 0x00000001ff1b7807 */ /* 0x000fe20000800000 */
        /* <DEDUP_REMOVED lines=102> */
[----:B------:R-:W-:Y:S01]  /*1aee0*/  LOP3.LUT R194, R194, R27, RZ, 0x3c, !PT ;  /* 0x0000001bc2c27212 */ /* 0x000fe200078e3cff */
[----:B------:R-:W-:Y:S01]  /*1aef0*/  UIADD3 UR43, UR43, 0x1, URZ ;  /* 0x000000012b2b7890 */ /* 0x000fe2000fffe03f */
[----:B0-----:R-:W-:-:S11]  /*1af00*/  SEL R200, R200, RZ, P1 ;  /* 0x000000ffc8c87207 */ /* 0x001fd60000800000 */
.L_x_1284:
[----:B------:R-:W-:Y:S05]  /*1af10*/  WARPSYNC.ALL ;  /* 0x0000000000007948 */ /* 0x000fea0003800000 */
[----:B------:R-:W0:Y:S08]  /*1af20*/  S2UR UR42, SR_CgaCtaId ;  /* 0x00000000002a79c3 */ /* 0x000e300000008800 */
[----:B------:R-:W-:Y:S06]  /*1af30*/  BAR.SYNC.DEFER_BLOCKING 0x5, 0x180 ;  /* 0x0146000000007b1d */ /* 0x000fec0000010000 */
[----:B------:R-:W-:Y:S01]  /*1af40*/  UMOV UR4, 0x400 ;  /* 0x0000040000047882 */ /* 0x000fe20000000000 */
[----:B------:R-:W-:Y:S01]  /*1af50*/  BSSY B0, `(.L_x_1437) ;  /* 0x000034c000007945 */ /* 0x000fe20003800000 */
[----:B0-----:R-:W-:-:S06]  /*1af60*/  ULEA UR4, UR42, UR4, 0x18 ;  /* 0x000000042a047291 */ /* 0x001fcc000f8ec03f */
[----:B------:R-:W-:-:S05]  /*1af70*/  IMAD.U32 R16, RZ, RZ, UR4 ;  /* 0x00000004ff107e24 */ /* 0x000fca000f8e00ff */
[----:B------:R0:W1:Y:S01]  /*1af80*/  LDS.128 R204, [R16+0x284d0] ;  /* 0x0284d00010cc7984 */ /* 0x0000620000000c00 */
[----:B------:R-:W-:Y:S06]  /*1af90*/  BAR.ARV 0x4, 0x180 ;  /* 0x0106000000007b1d */ /* 0x000fec0000002000 */
[----:B------:R-:W-:Y:S05]  /*1afa0*/  @P0 BRA `(.L_x_1438) ;  /* 0x0000002800580947 */ /* 0x000fea0003800000 */
[----:B------:R-:W2:Y:S01]  /*1afb0*/  S2R R140, SR_TID.X ;  /* 0x00000000008c7919 */ /* 0x000ea20000002100 */
[----:B------:R-:W-:Y:S01]  /*1afc0*/  ULDC.64 UR4, c[0x4][0x110] ;  /* 0x0100440000047ab9 */ /* 0x000fe20000000a00 */
[----:B------:R-:W3:Y:S01]  /*1afd0*/  S2R R13, SR_SWINHI ;  /* 0x00000000000d7919 */ /* 0x000ee20000002f00 */
[----:B------:R-:W-:Y:S02]  /*1afe0*/  F2FP.BF16.F32.PACK_AB R56, R77, R112 ;  /* 0x000000704d38723e */ /* 0x000fe400000010ff */
[----:B------:R-:W-:Y:S02]  /*1aff0*/  F2FP.BF16.F32.PACK_AB R121, R76, R121 ;  /* 0x000000794c79723e */ /* 0x000fe400000010ff */
[----:B------:R-:W-:Y:S02]  /*1b000*/  F2FP.BF16.F32.PACK_AB R71, R71, R74 ;  /* 0x0000004a4747723e */ /* 0x000fe400000010ff */
[----:B------:R-:W-:Y:S02]  /*1b010*/  F2FP.BF16.F32.PACK_AB R70, R70, R75 ;  /* 0x0000004b4646723e */ /* 0x000fe400000010ff */
[----:B------:R-:W-:Y:S01]  /*1b020*/  F2FP.BF16.F32.PACK_AB R5, R5, R24 ;  /* 0x000000180505723e */ /* 0x000fe200000010ff */
[----:B--2---:R-:W-:-:S05]  /*1b030*/  IMAD.SHL.U32 R2, R140, 0x4, RZ ;  /* 0x000000048c027824 */ /* 0x004fca00078e00ff */
[----:B------:R-:W-:Y:S02]  /*1b040*/  LOP3.LUT R2, R2, 0xc, RZ, 0xc0, !PT ;  /* 0x0000000c02027812 */ /* 0x000fe400078ec0ff */
[----:B------:R-:W-:Y:S02]  /*1b050*/  MOV R76, R16 ;  /* 0x00000010004c7202 */ /* 0x000fe40000000f00 */
[----:B---3--:R-:W-:Y:S02]  /*1b060*/  MOV R77, R13 ;  /* 0x0000000d004d7202 */ /* 0x008fe40000000f00 */
[----:B------:R-:W-:Y:S01]  /*1b070*/  IADD3 R26, P0, R2, UR4, RZ ;  /* 0x00000004021a7c10 */ /* 0x000fe2000ff1e0ff */
[----:B------:R-:W-:-:S04]  /*1b080*/  IMAD.WIDE R74, R235, 0x2, R76 ;  /* 0x00000002eb4a7825 */ /* 0x000fc800078e024c */
[----:B-----5:R-:W-:Y:S01]  /*1b090*/  IMAD.X R27, RZ, RZ, UR5, P0 ;  /* 0x00000005ff1b7e24 */ /* 0x020fe200080e06ff */
[----:B------:R-:W-:Y:S02]  /*1b0a0*/  F2FP.BF16.F32.PACK_AB R24, R11, R48 ;  /* 0x000000300b18723e */ /* 0x000fe400000010ff */
[----:B------:R-:W-:Y:S02]  /*1b0b0*/  F2FP.BF16.F32.PACK_AB R78, R117, R116 ;  /* 0x00000074754e723e */ /* 0x000fe400000010ff */
[----:B------:R2:W5:Y:S01]  /*1b0c0*/  LDG.E.CONSTANT R2, desc[UR46][R26.64] ;  /* 0x0000002e1a027981 */ /* 0x000562000c1e9900 */
[----:B------:R-:W-:Y:S01]  /*1b0d0*/  F2FP.BF16.F32.PACK_AB R34, R125, R34 ;  /* 0x000000227d22723e */ /* 0x000fe200000010ff */
[----:B------:R-:W-:Y:S01]  /*1b0e0*/  UMOV UR4, 0xffffffff ;  /* 0xffffffff00047882 */ /* 0x000fe20000000000 */
[----:B------:R-:W-:Y:S02]  /*1b0f0*/  F2FP.BF16.F32.PACK_AB R11, R46, R51 ;  /* 0x000000332e0b723e */ /* 0x000fe400000010ff */
[----:B------:R-:W-:-:S02]  /*1b100*/  F2FP.BF16.F32.PACK_AB R105, R60, R105 ;  /* 0x000000693c69723e */ /* 0x000fc400000010ff */
[----:B------:R-:W-:Y:S02]  /*1b110*/  F2FP.BF16.F32.PACK_AB R117, R86, R83 ;  /* 0x000000535675723e */ /* 0x000fe400000010ff */
[----:B------:R-:W-:Y:S02]  /*1b120*/  F2FP.BF16.F32.PACK_AB R51, R44, R89 ;  /* 0x000000592c33723e */ /* 0x000fe400000010ff */
[----:B--2---:R-:W-:Y:S02]  /*1b130*/  F2FP.BF16.F32.PACK_AB R26, R87, R90 ;  /* 0x0000005a571a723e */ /* 0x004fe400000010ff */
[----:B------:R-:W-:Y:S02]  /*1b140*/  F2FP.BF16.F32.PACK_AB R125, R94, R91 ;  /* 0x0000005b5e7d723e */ /* 0x000fe400000010ff */
[----:B------:R-:W-:Y:S02]  /*1b150*/  F2FP.BF16.F32.PACK_AB R60, R85, R120 ;  /* 0x00000078553c723e */ /* 0x000fe400000010ff */
[----:B------:R-:W-:-:S02]  /*1b160*/  IADD3 R85, P3, R74, 0xc060, RZ ;  /* 0x0000c0604a557810 */ /* 0x000fc40007f7e0ff */
[C---:B------:R-:W-:Y:S02]  /*1b170*/  IADD3 R83, P2, R74.reuse, 0xc040, RZ ;  /* 0x0000c0404a537810 */ /* 0x040fe40007f5e0ff */
[C---:B------:R-:W-:Y:S02]  /*1b180*/  IADD3 R91, P1, R74.reuse, 0xc020, RZ ;  /* 0x0000c0204a5b7810 */ /* 0x040fe40007f3e0ff */
[C---:B------:R-:W-:Y:S02]  /*1b190*/  IADD3 R89, P5, R74.reuse, 0xc000, RZ ;  /* 0x0000c0004a597810 */ /* 0x040fe40007fbe0ff */
[----:B------:R-:W-:Y:S02]  /*1b1a0*/  IADD3 R87, P4, R74, 0x8060, RZ ;  /* 0x000080604a577810 */ /* 0x000fe40007f9e0ff */
[----:B------:R-:W-:Y:S02]  /*1b1b0*/  F2FP.BF16.F32.PACK_AB R33, R6, R33 ;  /* 0x000000210621723e */ /* 0x000fe400000010ff */
[----:B------:R-:W-:-:S02]  /*1b1c0*/  F2FP.BF16.F32.PACK_AB R49, R10, R49 ;  /* 0x000000310a31723e */ /* 0x000fc400000010ff */
[----:B------:R-:W-:Y:S02]  /*1b1d0*/  F2FP.BF16.F32.PACK_AB R10, R79, R82 ;  /* 0x000000524f0a723e */ /* 0x000fe400000010ff */
[----:B------:R-:W-:Y:S02]  /*1b1e0*/  F2FP.BF16.F32.PACK_AB R6, R45, R88 ;  /* 0x000000582d06723e */ /* 0x000fe400000010ff */
[----:B------:R-:W-:Y:S02]  /*1b1f0*/  F2FP.BF16.F32.PACK_AB R129, R84, R129 ;  /* 0x000000815481723e */ /* 0x000fe400000010ff */
[----:B------:R-:W-:Y:S02]  /*1b200*/  LOP3.LUT R84, R85, 0x380, RZ, 0xc0, !PT ;  /* 0x0000038055547812 */ /* 0x000fe400078ec0ff */
[----:B------:R-:W-:Y:S02]  /*1b210*/  LOP3.LUT R82, R83, 0x380, RZ, 0xc0, !PT ;  /* 0x0000038053527812 */ /* 0x000fe400078ec0ff */
[----:B------:R-:W-:-:S02]  /*1b220*/  LOP3.LUT R90, R91, 0x380, RZ, 0xc0, !PT ;  /* 0x000003805b5a7812 */ /* 0x000fc400078ec0ff */
[----:B------:R-:W-:Y:S02]  /*1b230*/  LOP3.LUT R88, R89, 0x380, RZ, 0xc0, !PT ;  /* 0x0000038059587812 */ /* 0x000fe400078ec0ff */
[----:B------:R-:W-:Y:S02]  /*1b240*/  LOP3.LUT R86, R87, 0x380, RZ, 0xc0, !PT ;  /* 0x0000038057567812 */ /* 0x000fe400078ec0ff */
[----:B------:R-:W-:Y:S02]  /*1b250*/  SHF.R.U64 R84, R84, 0x3, RZ ;  /* 0x0000000354547819 */ /* 0x000fe400000012ff */
[----:B------:R-:W-:Y:S02]  /*1b260*/  SHF.R.U64 R82, R82, 0x3, RZ ;  /* 0x0000000352527819 */ /* 0x000fe400000012ff */
[----:B------:R-:W-:Y:S02]  /*1b270*/  SHF.R.U64 R90, R90, 0x3, RZ ;  /* 0x000000035a5a7819 */ /* 0x000fe400000012ff */
[----:B------:R-:W-:-:S02]  /*1b280*/  SHF.R.U64 R88, R88, 0x3, RZ ;  /* 0x0000000358587819 */ /* 0x000fc400000012ff */
[----:B------:R-:W-:Y:S02]  /*1b290*/  SHF.R.U64 R86, R86, 0x3, RZ ;  /* 0x0000000356567819 */ /* 0x000fe400000012ff */
        /* <DEDUP_REMOVED lines=10> */
[----:B------:R-:W-:-:S02]  /*1b340*/  F2FP.BF16.F32.PACK_AB R50, R47, R50 ;  /* 0x000000322f32723e */ /* 0x000fc400000010ff */
[----:B------:R-:W-:Y:S02]  /*1b350*/  F2FP.BF16.F32.PACK_AB R58, R55, R58 ;  /* 0x0000003a373a723e */ /* 0x000fe400000010ff */
[----:B------:R-:W-:Y:S02]  /*1b360*/  F2FP.BF16.F32.PACK_AB R66, R63, R66 ;  /* 0x000000423f42723e */ /* 0x000fe400000010ff */
[----:B------:R-:W-:Y:S02]  /*1b370*/  F2FP.BF16.F32.PACK_AB R48, R53, R96 ;  /* 0x000000603530723e */ /* 0x000fe400000010ff */
[----:B------:R-:W-:Y:S02]  /*1b380*/  F2FP.BF16.F32.PACK_AB R104, R69, R104 ;  /* 0x000000684568723e */ /* 0x000fe400000010ff */
[C---:B------:R-:W-:Y:S02]  /*1b390*/  IADD3 R69, P3, R74.reuse, 0x8040, RZ ;  /* 0x000080404a457810 */ /* 0x040fe40007f7e0ff */
[----:B------:R-:W-:-:S02]  /*1b3a0*/  IADD3 R63, P2, R74, 0x8020, RZ ;  /* 0x000080204a3f7810 */ /* 0x000fc40007f5e0ff */
[C---:B------:R-:W-:Y:S02]  /*1b3b0*/  IADD3 R55, P1, R74.reuse, 0x8000, RZ ;  /* 0x000080004a377810 */ /* 0x040fe40007f3e0ff */
[C---:B------:R-:W-:Y:S02]  /*1b3c0*/  IADD3 R53, P5, R74.reuse, 0x4060, RZ ;  /* 0x000040604a357810 */ /* 0x040fe40007fbe0ff */
[----:B------:R-:W-:Y:S02]  /*1b3d0*/  IADD3 R47, P4, R74, 0x4040, RZ ;  /* 0x000040404a2f7810 */ /* 0x000fe40007f9e0ff */
[----:B------:R-:W-:Y:S02]  /*1b3e0*/  F2FP.BF16.F32.PACK_AB R12, R15, R12 ;  /* 0x0000000c0f0c723e */ /* 0x000fe400000010ff */
[----:B------:R-:W-:Y:S02]  /*1b3f0*/  F2FP.BF16.F32.PACK_AB R15, R54, R59 ;  /* 0x0000003b360f723e */ /* 0x000fe400000010ff */
[----:B------:R-:W-:-:S02]  /*1b400*/  F2FP.BF16.F32.PACK_AB R67, R62, R67 ;  /* 0x000000433e43723e */ /* 0x000fc400000010ff */
[----:B------:R-:W-:Y:S02]  /*1b410*/  F2FP.BF16.F32.PACK_AB R59, R52, R97 ;  /* 0x00000061343b723e */ /* 0x000fe400000010ff */
[----:B------:R-:W-:Y:S02]  /*1b420*/  F2FP.BF16.F32.PACK_AB R113, R68, R113 ;  /* 0x000000714471723e */ /* 0x000fe400000010ff */
[----:B------:R-:W-:Y:S02]  /*1b430*/  LOP3.LUT R68, R69, 0x380, RZ, 0xc0, !PT ;  /* 0x0000038045447812 */ /* 0x000fe400078ec0ff */
[----:B------:R-:W-:Y:S02]  /*1b440*/  LOP3.LUT R62, R63, 0x380, RZ, 0xc0, !PT ;  /* 0x000003803f3e7812 */ /* 0x000fe400078ec0ff */
[----:B------:R-:W-:Y:S02]  /*1b450*/  LOP3.LUT R54, R55, 0x380, RZ, 0xc0, !PT ;  /* 0x0000038037367812 */ /* 0x000fe400078ec0ff */
[----:B------:R-:W-:-:S02]  /*1b460*/  LOP3.LUT R52, R53, 0x380, RZ, 0xc0, !PT ;  /* 0x0000038035347812 */ /* 0x000fc400078ec0ff */
[----:B------:R-:W-:Y:S02]  /*1b470*/  LOP3.LUT R46, R47, 0x380, RZ, 0xc0, !PT ;  /* 0x000003802f2e7812 */ /* 0x000fe400078ec0ff */
[----:B------:R-:W-:Y:S02]  /*1b480*/  SHF.R.U64 R68, R68, 0x3, RZ ;  /* 0x0000000344447819 */ /* 0x000fe400000012ff */
[----:B------:R-:W-:Y:S02]  /*1b490*/  SHF.R.U64 R62, R62, 0x3, RZ ;  /* 0x000000033e3e7819 */ /* 0x000fe400000012ff */
[----:B------:R-:W-:Y:S02]  /*1b4a0*/  SHF.R.U64 R54, R54, 0x3, RZ ;  /* 0x0000000336367819 */ /* 0x000fe400000012ff */
[----:B------:R-:W-:Y:S02]  /*1b4b0*/  SHF.R.U64 R52, R52, 0x3, RZ ;  /* 0x0000000334347819 */ /* 0x000fe400000012ff */
[----:B------:R-:W-:-:S02]  /*1b4c0*/  SHF.R.U64 R46, R46, 0x3, RZ ;  /* 0x000000032e2e7819 */ /* 0x000fc400000012ff */
[----:B------:R-:W-:Y:S02]  /*1b4d0*/  F2FP.BF16.F32.PACK_AB R41, R8, R41 ;  /* 0x000000290829723e */ /* 0x000fe400000010ff */
[----:B------:R-:W-:Y:S02]  /*1b4e0*/  LOP3.LUT P0, R8, R140, 0x3, RZ, 0xc0, !PT ;  /* 0x000000038c087812 */ /* 0x000fe4000780c0ff */
        /* <DEDUP_REMOVED lines=13> */
[----:B------:R-:W-:Y:S02]  /*1b5c0*/  IADD3.X R63, RZ, R75, RZ, P2, !PT ;  /* 0x0000004bff3f7210 */ /* 0x000fe400017fe4ff */
[----:B------:R-:W-:Y:S02]  /*1b5d0*/  F2FP.BF16.F32.PACK_AB R4, R4, R25 ;  /* 0x000000190404723e */ /* 0x000fe400000010ff */
[----:B------:R-:W-:-:S02]  /*1b5e0*/  ISETP.EQ.OR P0, PT, R8, 0x3, !P0 ;  /* 0x000000030800780c */ /* 0x000fc40004702670 */
[C---:B------:R-:W-:Y:S02]  /*1b5f0*/  IADD3 R45, P3, R74.reuse, 0x4020, RZ ;  /* 0x000040204a2d7810 */ /* 0x040fe40007f7e0ff */
[C---:B------:R-:W-:Y:S02]  /*1b600*/  IADD3 R39, P2, R74.reuse, 0x4000, RZ ;  /* 0x000040004a277810 */ /* 0x040fe40007f5e0ff */
[C---:B------:R-:W-:Y:S02]  /*1b610*/  IADD3 R37, P1, R74.reuse, 0x60, RZ ;  /* 0x000000604a257810 */ /* 0x040fe40007f3e0ff */
[C---:B------:R-:W-:Y:S02]  /*1b620*/  IADD3 R29, P5, R74.reuse, 0x40, RZ ;  /* 0x000000404a1d7810 */ /* 0x040fe40007fbe0ff */
[----:B------:R-:W-:Y:S02]  /*1b630*/  IADD3 R21, P4, R74, 0x20, RZ ;  /* 0x000000204a157810 */ /* 0x000fe40007f9e0ff */
        /* <DEDUP_REMOVED lines=8> */
[----:B------:R-:W-:Y:S02]  /*1b6c0*/  LOP3.LUT R44, R45, 0x380, RZ, 0xc0, !PT ;  /* 0x000003802d2c7812 */ /* 0x000fe400078ec0ff */
[----:B------:R-:W-:Y:S02]  /*1b6d0*/  LOP3.LUT R38, R39, 0x380, RZ, 0xc0, !PT ;  /* 0x0000038027267812 */ /* 0x000fe400078ec0ff */
[----:B------:R-:W-:Y:S02]  /*1b6e0*/  LOP3.LUT R36, R37, 0x380, RZ, 0xc0, !PT ;  /* 0x0000038025247812 */ /* 0x000fe400078ec0ff */
[----:B------:R-:W-:Y:S02]  /*1b6f0*/  LOP3.LUT R28, R29, 0x380, RZ, 0xc0, !PT ;  /* 0x000003801d1c7812 */ /* 0x000fe400078ec0ff */
[----:B------:R-:W-:-:S02]  /*1b700*/  LOP3.LUT R20, R21, 0x380, RZ, 0xc0, !PT ;  /* 0x0000038015147812 */ /* 0x000fc400078ec0ff */
[----:B------:R-:W-:Y:S02]  /*1b710*/  SEL R4, R4, R5, P0 ;  /* 0x0000000504047207 */ /* 0x000fe40000000000 */
[----:B------:R-:W-:Y:S02]  /*1b720*/  LOP3.LUT R5, R74, 0x380, RZ, 0xc0, !PT ;  /* 0x000003804a057812 */ /* 0x000fe400078ec0ff */
[----:B------:R-:W-:Y:S02]  /*1b730*/  SHF.R.U64 R44, R44, 0x3, RZ ;  /* 0x000000032c2c7819 */ /* 0x000fe400000012ff */
[----:B------:R-:W-:Y:S02]  /*1b740*/  SHF.R.U64 R38, R38, 0x3, RZ ;  /* 0x0000000326267819 */ /* 0x000fe400000012ff */
[----:B------:R-:W-:Y:S02]  /*1b750*/  SHF.R.U64 R36, R36, 0x3, RZ ;  /* 0x0000000324247819 */ /* 0x000fe400000012ff */
[----:B------:R-:W-:-:S02]  /*1b760*/  SHF.R.U64 R28, R28, 0x3, RZ ;  /* 0x000000031c1c7819 */ /* 0x000fc400000012ff */
[----:B------:R-:W-:Y:S02]  /*1b770*/  SHF.R.U64 R20, R20, 0x3, RZ ;  /* 0x0000000314147819 */ /* 0x000fe400000012ff */
        /* <DEDUP_REMOVED lines=11> */
[----:B------:R-:W-:-:S02]  /*1b830*/  LOP3.LUT R74, R5, R74, RZ, 0x3c, !PT ;  /* 0x0000004a054a7212 */ /* 0x000fc400078e3cff */
        /* <DEDUP_REMOVED lines=9> */
[----:B------:R-:W-:Y:S02]  /*1b8d0*/  MOV R79, R88 ;  /* 0x00000058004f7202 */ /* 0x000fe40000000f00 */
[----:B------:R-:W-:Y:S02]  /*1b8e0*/  MOV R99, R86 ;  /* 0x0000005600637202 */ /* 0x000fe40000000f00 */
        /* <DEDUP_REMOVED lines=25> */
[----:B------:R-:W-:Y:S01]  /*1ba80*/  MOV R73, R20 ;  /* 0x0000001400497202 */ /* 0x000fe20000000f00 */
        /* <DEDUP_REMOVED lines=8> */
[----:B-----5:R-:W-:Y:S01]  /*1bb10*/  SHFL.IDX PT, R25, R25, R2, 0x1c1f ;  /* 0x001c1f0219197589 */ /* 0x020fe200000e0000 */
[----:B------:R-:W-:Y:S02]  /*1bb20*/  SEL R36, R35, R72, P0 ;  /* 0x0000004823247207 */ /* 0x000fe40000000000 */
[----:B------:R-:W-:Y:S01]  /*1bb30*/  SEL R35, R80, R43, P0 ;  /* 0x0000002b50237207 */ /* 0x000fe20000000000 */
[----:B------:R-:W-:Y:S01]  /*1bb40*/  SHFL.IDX PT, R38, R33, R2, 0x1c1f ;  /* 0x001c1f0221267589 */ /* 0x000fe200000e0000 */
[----:B------:R-:W-:Y:S02]  /*1bb50*/  SEL R40, R43, R80, P0 ;  /* 0x000000502b287207 */ /* 0x000fe40000000000 */
[----:B------:R-:W-:Y:S02]  /*1bb60*/  SEL R37, R6, R51, P0 ;  /* 0x0000003306257207 */ /* 0x000fe40000000000 */
[----:B------:R-:W-:-:S02]  /*1bb70*/  SEL R44, R51, R6, P0 ;  /* 0x00000006332c7207 */ /* 0x000fc40000000000 */
[----:B------:R-:W-:Y:S01]  /*1bb80*/  SEL R49, R101, R92, P0 ;  /* 0x0000005c65317207 */ /* 0x000fe20000000000 */
[----:B------:R-:W-:Y:S01]  /*1bb90*/  SHFL.IDX PT, R46, R37, R2, 0x1c1f ;  /* 0x001c1f02252e7589 */ /* 0x000fe200000e0000 */
[----:B------:R-:W-:Y:S02]  /*1bba0*/  SEL R68, R92, R101, P0 ;  /* 0x000000655c447207 */ /* 0x000fe40000000000 */
[----:B------:R-:W-:Y:S01]  /*1bbb0*/  SEL R29, R12, R61, P0 ;  /* 0x0000003d0c1d7207 */ /* 0x000fe20000000000 */
[----:B------:R-:W-:Y:S01]  /*1bbc0*/  SHFL.IDX PT, R6, R13, R2, 0x1c1f ;  /* 0x001c1f020d067589 */ /* 0x000fe200000e0000 */
[----:B------:R-:W-:Y:S02]  /*1bbd0*/  SEL R31, R64, R65, P0 ;  /* 0x00000041401f7207 */ /* 0x000fe40000000000 */
[----:B------:R-:W-:Y:S02]  /*1bbe0*/  SEL R32, R65, R64, P0 ;  /* 0x0000004041207207 */ /* 0x000fe40000000000 */
[----:B------:R-:W-:-:S02]  /*1bbf0*/  SEL R39, R48, R59, P0 ;  /* 0x0000003b30277207 */ /* 0x000fc40000000000 */
        /* <DEDUP_REMOVED lines=26> */
[----:B------:R-:W-:Y:S01]  /*1bda0*/  SEL R65, R71, R70, P0 ;  /* 0x0000004647417207 */ /* 0x000fe20000000000 */
[----:B------:R-:W-:Y:S01]  /*1bdb0*/  SHFL.IDX PT, R66, R47, R2, 0x1c1f ;  /* 0x001c1f022f427589 */ /* 0x000fe200000e0000 */
[----:B------:R-:W-:Y:S02]  /*1bdc0*/  SEL R90, R70, R71, P0 ;  /* 0x00000047465a7207 */ /* 0x000fe40000000000 */
[----:B------:R-:W-:Y:S01]  /*1bdd0*/  SEL R106, R107, R106, P0 ;  /* 0x0000006a6b6a7207 */ /* 0x000fe20000000000 */
[----:B------:R-:W-:Y:S01]  /*1bde0*/  SHFL.IDX PT, R70, R49, R2, 0x1c1f ;  /* 0x001c1f0231467589 */ /* 0x000fe200000e0000 */
[----:B------:R-:W-:Y:S02]  /*1bdf0*/  LOP3.LUT R7, R2, 0x2, RZ, 0x3c, !PT ;  /* 0x0000000202077812 */ /* 0x000fe400078e3cff */
        /* <DEDUP_REMOVED lines=13> */
[----:B------:R-:W2:Y:S01]  /*1bed0*/  SHFL.IDX PT, R9, R4, R7, 0x1c1f ;  /* 0x001c1f0704097589 */ /* 0x000ea200000e0000 */
        /* <DEDUP_REMOVED lines=8> */
[----:B------:R-:W3:Y:S01]  /*1bf60*/  SHFL.IDX PT, R27, R24, R7, 0x1c1f ;  /* 0x001c1f07181b7589 */ /* 0x000ee200000e0000 */
[----:B------:R-:W-:Y:S02]  /*1bf70*/  SEL R109, R114, R139, P0 ;  /* 0x0000008b726d7207 */ /* 0x000fe40000000000 */
[----:B------:R-:W-:Y:S01]  /*1bf80*/  SEL R108, R115, R108, P0 ;  /* 0x0000006c736c7207 */ /* 0x000fe20000000000 */
[----:B------:R-:W4:Y:S01]  /*1bf90*/  SHFL.IDX PT, R29, R28, R7, 0x1c1f ;  /* 0x001c1f071c1d7589 */ /* 0x000f2200000e0000 */
[----:B------:R-:W-:Y:S02]  /*1bfa0*/  SEL R110, R123, R110, P0 ;  /* 0x0000006e7b6e7207 */ /* 0x000fe40000000000 */
[----:B------:R-:W-:Y:S01]  /*1bfb0*/  SEL R112, R131, R112, P0 ;  /* 0x0000007083707207 */ /* 0x000fe20000000000 */
[----:B------:R-:W0:Y:S01]  /*1bfc0*/  SHFL.IDX PT, R31, R32, R7, 0x1c1f ;  /* 0x001c1f07201f7589 */ /* 0x000e2200000e0000 */
[----:B------:R-:W-:-:S02]  /*1bfd0*/  SEL R114, R139, R114, P0 ;  /* 0x000000728b727207 */ /* 0x000fc40000000000 */
[----:B------:R-:W-:Y:S01]  /*1bfe0*/  SEL R75, R141, R134, P0 ;  /* 0x000000868d4b7207 */ /* 0x000fe20000000000 */
[----:B------:R-:W1:Y:S01]  /*1bff0*/  SHFL.IDX PT, R33, R36, R7, 0x1c1f ;  /* 0x001c1f0724217589 */ /* 0x000e6200000e0000 */
[----:B------:R-:W-:Y:S02]  /*1c000*/  SEL R5, R134, R141, P0 ;  /* 0x0000008d86057207 */ /* 0x000fe40000000000 */
[----:B--2---:R-:W-:Y:S01]  /*1c010*/  SEL R4, R6, R9, P0 ;  /* 0x0000000906047207 */ /* 0x004fe20000000000 */
[----:B------:R-:W2:Y:S01]  /*1c020*/  SHFL.IDX PT, R35, R40, R7, 0x1c1f ;  /* 0x001c1f0728237589 */ /* 0x000ea200000e0000 */
[----:B------:R-:W-:-:S03]  /*1c030*/  SEL R6, R9, R6, P0 ;  /* 0x0000000609067207 */ /* 0x000fc60000000000 */
[----:B------:R-:W2:Y:S04]  /*1c040*/  SHFL.IDX PT, R37, R44, R7, 0x1c1f ;  /* 0x001c1f072c257589 */ /* 0x000ea800000e0000 */
[----:B------:R-:W2:Y:S01]  /*1c050*/  SHFL.IDX PT, R39, R48, R7, 0x1c1f ;  /* 0x001c1f0730277589 */ /* 0x000ea200000e0000 */
[----:B---3--:R-:W-:Y:S02]  /*1c060*/  SEL R24, R26, R27, P0 ;  /* 0x0000001b1a187207 */ /* 0x008fe40000000000 */
[----:B------:R-:W-:Y:S01]  /*1c070*/  SEL R26, R27, R26, P0 ;  /* 0x0000001a1b1a7207 */ /* 0x000fe20000000000 */
[----:B------:R-:W3:Y:S01]  /*1c080*/  SHFL.IDX PT, R41, R52, R7, 0x1c1f ;  /* 0x001c1f0734297589 */ /* 0x000ee200000e0000 */
[----:B----4-:R-:W-:Y:S02]  /*1c090*/  SEL R28, R30, R29, P0 ;  /* 0x0000001d1e1c7207 */ /* 0x010fe40000000000 */
[----:B------:R-:W-:Y:S01]  /*1c0a0*/  SEL R30, R29, R30, P0 ;  /* 0x0000001e1d1e7207 */ /* 0x000fe20000000000 */
[----:B------:R-:W4:Y:S01]  /*1c0b0*/  SHFL.IDX PT, R43, R56, R7, 0x1c1f ;  /* 0x001c1f07382b7589 */ /* 0x000f2200000e0000 */
[----:B0-----:R-:W-:-:S02]  /*1c0c0*/  SEL R32, R34, R31, P0 ;  /* 0x0000001f22207207 */ /* 0x001fc40000000000 */
[----:B------:R-:W-:Y:S01]  /*1c0d0*/  SEL R34, R31, R34, P0 ;  /* 0x000000221f227207 */ /* 0x000fe20000000000 */
[----:B------:R-:W0:Y:S01]  /*1c0e0*/  SHFL.IDX PT, R45, R60, R7, 0x1c1f ;  /* 0x001c1f073c2d7589 */ /* 0x000e2200000e0000 */
[----:B-1----:R-:W-:Y:S02]  /*1c0f0*/  SEL R36, R38, R33, P0 ;  /* 0x0000002126247207 */ /* 0x002fe40000000000 */
[----:B------:R-:W-:Y:S01]  /*1c100*/  SEL R38, R33, R38, P0 ;  /* 0x0000002621267207 */ /* 0x000fe20000000000 */
[----:B------:R-:W1:Y:S01]  /*1c110*/  SHFL.IDX PT, R47, R64, R7, 0x1c1f ;  /* 0x001c1f07402f7589 */ /* 0x000e6200000e0000 */
[----:B--2---:R-:W-:Y:S02]  /*1c120*/  SEL R40, R42, R35, P0 ;  /* 0x000000232a287207 */ /* 0x004fe40000000000 */
[----:B------:R-:W-:Y:S01]  /*1c130*/  SEL R42, R35, R42, P0 ;  /* 0x0000002a232a7207 */ /* 0x000fe20000000000 */
[----:B------:R-:W2:Y:S01]  /*1c140*/  SHFL.IDX PT, R49, R68, R7, 0x1c1f ;  /* 0x001c1f0744317589 */ /* 0x000ea200000e0000 */
[----:B------:R-:W-:-:S02]  /*1c150*/  SEL R44, R46, R37, P0 ;  /* 0x000000252e2c7207 */ /* 0x000fc40000000000 */
[----:B------:R-:W-:Y:S01]  /*1c160*/  SEL R46, R37, R46, P0 ;  /* 0x0000002e252e7207 */ /* 0x000fe20000000000 */
[----:B------:R-:W2:Y:S01]  /*1c170*/  SHFL.IDX PT, R51, R72, R7, 0x1c1f ;  /* 0x001c1f0748337589 */ /* 0x000ea200000e0000 */
[----:B------:R-:W-:Y:S02]  /*1c180*/  SEL R48, R50, R39, P0 ;  /* 0x0000002732307207 */ /* 0x000fe40000000000 */
[----:B------:R-:W-:Y:S01]  /*1c190*/  SEL R50, R39, R50, P0 ;  /* 0x0000003227327207 */ /* 0x000fe20000000000 */
[----:B------:R-:W-:Y:S01]  /*1c1a0*/  SHFL.IDX PT, R10, R21, R2, 0x1c1f ;  /* 0x001c1f02150a7589 */ /* 0x000fe200000e0000 */
[----:B---3--:R-:W-:Y:S02]  /*1c1b0*/  SEL R52, R54, R41, P0 ;  /* 0x0000002936347207 */ /* 0x008fe40000000000 */
[----:B------:R-:W-:Y:S01]  /*1c1c0*/  SEL R54, R41, R54, P0 ;  /* 0x0000003629367207 */ /* 0x000fe20000000000 */
[----:B------:R-:W3:Y:S01]  /*1c1d0*/  SHFL.IDX PT, R20, R20, R7, 0x1c1f ;  /* 0x001c1f0714147589 */ /* 0x000ee200000e0000 */
[----:B----4-:R-:W-:-:S02]  /*1c1e0*/  SEL R56, R58, R43, P0 ;  /* 0x0000002b3a387207 */ /* 0x010fc40000000000 */
[----:B------:R-:W-:Y:S01]  /*1c1f0*/  SEL R58, R43, R58, P0 ;  /* 0x0000003a2b3a7207 */ /* 0x000fe20000000000 */
[----:B------:R-:W-:Y:S01]  /*1c200*/  SHFL.IDX PT, R57, R57, R2, 0x1c1f ;  /* 0x001c1f0239397589 */ /* 0x000fe200000e0000 */
[----:B0-----:R-:W-:Y:S02]  /*1c210*/  SEL R60, R62, R45, P0 ;  /* 0x0000002d3e3c7207 */ /* 0x001fe40000000000 */
[----:B------:R-:W-:Y:S01]  /*1c220*/  SEL R62, R45, R62, P0 ;  /* 0x0000003e2d3e7207 */ /* 0x000fe20000000000 */
[----:B------:R-:W-:Y:S01]  /*1c230*/  SHFL.IDX PT, R59, R59, R2, 0x1c1f ;  /* 0x001c1f023b3b7589 */ /* 0x000fe200000e0000 */
[----:B-1----:R-:W-:Y:S02]  /*1c240*/  SEL R64, R66, R47, P0 ;  /* 0x0000002f42407207 */ /* 0x002fe40000000000 */
[----:B------:R-:W-:Y:S01]  /*1c250*/  SEL R66, R47, R66, P0 ;  /* 0x000000422f427207 */ /* 0x000fe20000000000 */
[----:B------:R-:W-:Y:S01]  /*1c260*/  SHFL.IDX PT, R61, R61, R2, 0x1c1f ;  /* 0x001c1f023d3d7589 */ /* 0x000fe200000e0000 */
[----:B--2---:R-:W-:-:S02]  /*1c270*/  SEL R68, R70, R49, P0 ;  /* 0x0000003146447207 */ /* 0x004fc40000000000 */
[----:B------:R-:W-:Y:S01]  /*1c280*/  SEL R70, R49, R70, P0 ;  /* 0x0000004631467207 */ /* 0x000fe20000000000 */
[----:B------:R-:W-:Y:S01]  /*1c290*/  SHFL.IDX PT, R65, R65, R2, 0x1c1f ;  /* 0x001c1f0241417589 */ /* 0x000fe200000e0000 */
[----:B------:R-:W-:Y:S02]  /*1c2a0*/  SEL R72, R74, R51, P0 ;  /* 0x000000334a487207 */ /* 0x000fe40000000000 */
[----:B------:R-:W-:Y:S01]  /*1c2b0*/  SEL R74, R51, R74, P0 ;  /* 0x0000004a334a7207 */ /* 0x000fe20000000000 */
[----:B------:R-:W-:Y:S04]  /*1c2c0*/  SHFL.IDX PT, R67, R67, R2, 0x1c1f ;  /* 0x001c1f0243437589 */ /* 0x000fe800000e0000 */
[----:B------:R-:W-:Y:S01]  /*1c2d0*/  SHFL.IDX PT, R69, R69, R2, 0x1c1f ;  /* 0x001c1f0245457589 */ /* 0x000fe200000e0000 */
[----:B---3--:R-:W-:-:S02]  /*1c2e0*/  SEL R12, R25, R20, P0 ;  /* 0x00000014190c7207 */ /* 0x008fc40000000000 */
[----:B------:R-:W-:Y:S01]  /*1c2f0*/  SEL R14, R20, R25, P0 ;  /* 0x00000019140e7207 */ /* 0x000fe20000000000 */
[----:B------:R-:W-:Y:S01]  /*1c300*/  SHFL.IDX PT, R71, R71, R2, 0x1c1f ;  /* 0x001c1f0247477589 */ /* 0x000fe200000e0000 */
[----:B------:R-:W-:-:S03]  /*1c310*/  IMAD.MOV.U32 R20, RZ, RZ, RZ ;  /* 0x000000ffff147224 */ /* 0x000fc600078e00ff */
[----:B------:R-:W0:Y:S04]  /*1c320*/  SHFL.IDX PT, R21, R8, R7, 0x1c1f ;  /* 0x001c1f0708157589 */ /* 0x000e2800000e0000 */
[----:B------:R-:W-:Y:S04]  /*1c330*/  SHFL.IDX PT, R78, R78, R7, 0x1c1f ;  /* 0x001c1f074e4e7589 */ /* 0x000fe800000e0000 */
[----:B------:R-:W1:Y:S04]  /*1c340*/  SHFL.IDX PT, R80, R80, R7, 0x1c1f ;  /* 0x001c1f0750507589 */ /* 0x000e6800000e0000 */
[----:B------:R-:W2:Y:S04]  /*1c350*/  SHFL.IDX PT, R82, R82, R7, 0x1c1f ;  /* 0x001c1f0752527589 */ /* 0x000ea800000e0000 */
[----:B------:R-:W3:Y:S04]  /*1c360*/  SHFL.IDX PT, R84, R84, R7, 0x1c1f ;  /* 0x001c1f0754547589 */ /* 0x000ee800000e0000 */
[----:B------:R-:W4:Y:S04]  /*1c370*/  SHFL.IDX PT, R86, R86, R7, 0x1c1f ;  /* 0x001c1f0756567589 */ /* 0x000f2800000e0000 */
[----:B------:R-:W4:Y:S01]  /*1c380*/  SHFL.IDX PT, R88, R88, R7, 0x1c1f ;  /* 0x001c1f0758587589 */ /* 0x000f2200000e0000 */
[----:B0-----:R-:W-:-:S02]  /*1c390*/  SEL R8, R10, R21, P0 ;  /* 0x000000150a087207 */ /* 0x001fc40000000000 */
[----:B------:R-:W-:Y:S01]  /*1c3a0*/  SEL R10, R21, R10, P0 ;  /* 0x0000000a150a7207 */ /* 0x000fe20000000000 */
[----:B------:R-:W0:Y:S04]  /*1c3b0*/  SHFL.IDX PT, R90, R90, R7, 0x1c1f ;  /* 0x001c1f075a5a7589 */ /* 0x000e2800000e0000 */
[----:B------:R-:W0:Y:S01]  /*1c3c0*/  SHFL.IDX PT, R92, R92, R7, 0x1c1f ;  /* 0x001c1f075c5c7589 */ /* 0x000e2200000e0000 */
[----:B-1----:R-:W-:Y:S02]  /*1c3d0*/  SEL R9, R55, R80, P0 ;  /* 0x0000005037097207 */ /* 0x002fe40000000000 */
[----:B------:R-:W-:Y:S01]  /*1c3e0*/  SEL R11, R80, R55, P0 ;  /* 0x00000037500b7207 */ /* 0x000fe20000000000 */
[----:B------:R-:W1:Y:S01]  /*1c3f0*/  SHFL.IDX PT, R102, R102, R7, 0x1c1f ;  /* 0x001c1f0766667589 */ /* 0x000e6200000e0000 */
[----:B--2---:R-:W-:-:S02]  /*1c400*/  SEL R13, R57, R82, P0 ;  /* 0x00000052390d7207 */ /* 0x004fc40000000000 */
[----:B------:R-:W-:Y:S01]  /*1c410*/  SEL R15, R82, R57, P0 ;  /* 0x00000039520f7207 */ /* 0x000fe20000000000 */
[----:B------:R-:W2:Y:S01]  /*1c420*/  SHFL.IDX PT, R104, R104, R7, 0x1c1f ;  /* 0x001c1f0768687589 */ /* 0x000ea200000e0000 */
[----:B---3--:R-:W-:Y:S02]  /*1c430*/  SEL R25, R59, R84, P0 ;  /* 0x000000543b197207 */ /* 0x008fe40000000000 */
[----:B------:R-:W-:Y:S01]  /*1c440*/  SEL R27, R84, R59, P0 ;  /* 0x0000003b541b7207 */ /* 0x000fe20000000000 */
[----:B------:R-:W-:Y:S01]  /*1c450*/  SHFL.IDX PT, R103, R103, R2, 0x1c1f ;  /* 0x001c1f0267677589 */ /* 0x000fe200000e0000 */
[----:B----4-:R-:W-:Y:S02]  /*1c460*/  SEL R29, R61, R86, P0 ;  /* 0x000000563d1d7207 */ /* 0x010fe40000000000 */
[----:B------:R-:W-:Y:S01]  /*1c470*/  SEL R31, R86, R61, P0 ;  /* 0x0000003d561f7207 */ /* 0x000fe20000000000 */
[----:B------:R-:W-:Y:S01]  /*1c480*/  SHFL.IDX PT, R105, R105, R2, 0x1c1f ;  /* 0x001c1f0269697589 */ /* 0x000fe200000e0000 */
[----:B------:R-:W-:-:S02]  /*1c490*/  SEL R33, R63, R88, P0 ;  /* 0x000000583f217207 */ /* 0x000fc40000000000 */
[----:B------:R-:W-:Y:S01]  /*1c4a0*/  SEL R35, R88, R63, P0 ;  /* 0x0000003f58237207 */ /* 0x000fe20000000000 */
[----:B------:R-:W-:Y:S01]  /*1c4b0*/  SHFL.IDX PT, R107, R107, R2, 0x1c1f ;  /* 0x001c1f026b6b7589 */ /* 0x000fe200000e0000 */
[----:B0-----:R-:W-:Y:S02]  /*1c4c0*/  SEL R37, R65, R90, P0 ;  /* 0x0000005a41257207 */ /* 0x001fe40000000000 */
[----:B------:R-:W-:Y:S01]  /*1c4d0*/  SEL R39, R90, R65, P0 ;  /* 0x000000415a277207 */ /* 0x000fe20000000000 */
[----:B------:R-:W-:Y:S01]  /*1c4e0*/  SHFL.IDX PT, R109, R109, R2, 0x1c1f ;  /* 0x001c1f026d6d7589 */ /* 0x000fe200000e0000 */
[----:B------:R-:W-:Y:S02]  /*1c4f0*/  SEL R41, R67, R92, P0 ;  /* 0x0000005c43297207 */ /* 0x000fe40000000000 */
[----:B------:R-:W-:Y:S01]  /*1c500*/  SEL R43, R92, R67, P0 ;  /* 0x000000435c2b7207 */ /* 0x000fe20000000000 */
[----:B------:R-:W0:Y:S01]  /*1c510*/  SHFL.IDX PT, R106, R106, R7, 0x1c1f ;  /* 0x001c1f076a6a7589 */ /* 0x000e2200000e0000 */
[----:B-1----:R-:W-:-:S02]  /*1c520*/  SEL R45, R69, R102, P0 ;  /* 0x00000066452d7207 */ /* 0x002fc40000000000 */
[----:B------:R-:W-:Y:S01]  /*1c530*/  SEL R47, R102, R69, P0 ;  /* 0x00000045662f7207 */ /* 0x000fe20000000000 */
[----:B------:R-:W1:Y:S01]  /*1c540*/  SHFL.IDX PT, R108, R108, R7, 0x1c1f ;  /* 0x001c1f076c6c7589 */ /* 0x000e6200000e0000 */
[----:B--2---:R-:W-:Y:S02]  /*1c550*/  SEL R49, R71, R104, P0 ;  /* 0x0000006847317207 */ /* 0x004fe40000000000 */
[----:B------:R-:W-:Y:S01]  /*1c560*/  SEL R51, R104, R71, P0 ;  /* 0x0000004768337207 */ /* 0x000fe20000000000 */
[----:B------:R-:W2:Y:S04]  /*1c570*/  SHFL.IDX PT, R110, R110, R7, 0x1c1f ;  /* 0x001c1f076e6e7589 */ /* 0x000ea800000e0000 */
[----:B------:R-:W3:Y:S04]  /*1c580*/  SHFL.IDX PT, R112, R112, R7, 0x1c1f ;  /* 0x001c1f0770707589 */ /* 0x000ee800000e0000 */
[----:B------:R-:W4:Y:S04]  /*1c590*/  SHFL.IDX PT, R114, R114, R7, 0x1c1f ;  /* 0x001c1f0772727589 */ /* 0x000f2800000e0000 */
[----:B------:R-:W4:Y:S04]  /*1c5a0*/  SHFL.IDX PT, R75, R75, R2, 0x1c1f ;  /* 0x001c1f024b4b7589 */ /* 0x000f2800000e0000 */
[----:B------:R2:W4:Y:S01]  /*1c5b0*/  SHFL.IDX PT, R2, R5, R7, 0x1c1f ;  /* 0x001c1f0705027589 */ /* 0x00052200000e0000 */
[----:B0-----:R-:W-:-:S02]  /*1c5c0*/  SEL R55, R106, R101, P0 ;  /* 0x000000656a377207 */ /* 0x001fc40000000000 */
[----:B-1----:R-:W-:Y:S02]  /*1c5d0*/  SEL R57, R103, R108, P0 ;  /* 0x0000006c67397207 */ /* 0x002fe40000000000 */
[----:B------:R-:W-:Y:S02]  /*1c5e0*/  SEL R59, R108, R103, P0 ;  /* 0x000000676c3b7207 */ /* 0x000fe40000000000 */
[----:B--2---:R-:W-:Y:S02]  /*1c5f0*/  SEL R61, R105, R110, P0 ;  /* 0x0000006e693d7207 */ /* 0x004fe40000000000 */
[----:B------:R-:W-:Y:S02]  /*1c600*/  SEL R5, R53, R78, P0 ;  /* 0x0000004e35057207 */ /* 0x000fe40000000000 */
[----:B------:R-:W-:Y:S02]  /*1c610*/  SEL R7, R78, R53, P0 ;  /* 0x000000354e077207 */ /* 0x000fe40000000000 */
[----:B------:R-:W-:-:S02]  /*1c620*/  SEL R53, R101, R106, P0 ;  /* 0x0000006a65357207 */ /* 0x000fc40000000000 */
[----:B------:R-:W-:Y:S02]  /*1c630*/  SEL R63, R110, R105, P0 ;  /* 0x000000696e3f7207 */ /* 0x000fe40000000000 */
[----:B---3--:R-:W-:Y:S02]  /*1c640*/  SEL R65, R107, R112, P0 ;  /* 0x000000706b417207 */ /* 0x008fe40000000000 */
[----:B------:R-:W-:Y:S02]  /*1c650*/  SEL R67, R112, R107, P0 ;  /* 0x0000006b70437207 */ /* 0x000fe40000000000 */
[----:B----4-:R-:W-:Y:S02]  /*1c660*/  SEL R69, R109, R114, P0 ;  /* 0x000000726d457207 */ /* 0x010fe40000000000 */
[----:B------:R-:W-:-:S07]  /*1c670*/  SEL R71, R114, R109, P0 ;  /* 0x0000006d72477207 */ /* 0x000fce0000000000 */
.L_x_1771:
[----:B------:R-:W-:Y:S05]  /*1c680*/  WARPSYNC.ALL ;  /* 0x0000000000007948 */ /* 0x000fea0003800000 */
[----:B------:R-:W-:Y:S06]  /*1c690*/  BAR.SYNC.DEFER_BLOCKING 0x1, 0x100 ;  /* 0x0044000000007b1d */ /* 0x000fec0000010000 */
[----:B------:R-:W-:-:S02]  /*1c6a0*/  ULDC.64 UR4, c[0x0][0xbd8] ;  /* 0x0002f60000047ab9 */ /* 0x000fc40000000a00 */
[----:B------:R-:W0:Y:S01]  /*1c6b0*/  LDC.64 R102, c[0x0][0xbd8] ;  /* 0x0002f600ff667b82 */ /* 0x000e220000000a00 */
[----:B------:R-:W-:-:S04]  /*1c6c0*/  ISETP.NE.U32.AND P1, PT, RZ, UR4, PT ;  /* 0x00000004ff007c0c */ /* 0x000fc8000bf25070 */
[----:B------:R-:W-:Y:S01]  /*1c6d0*/  ISETP.NE.AND.EX P1, PT, RZ, UR5, PT, P1 ;  /* 0x00000005ff007c0c */ /* 0x000fe2000bf25310 */
[----:B------:R-:W-:Y:S01]  /*1c6e0*/  ULDC.64 UR4, c[0x0][0xbe0] ;  /* 0x0002f80000047ab9 */ /* 0x000fe20000000a00 */
[----:B------:R-:W-:Y:S04]  /*1c6f0*/  STSM.16.M88.4 [R100], R4 ;  /* 0x0000000464007844 */ /* 0x000fe80000000200 */
[----:B------:R1:W-:Y:S01]  /*1c700*/  STSM.16.M88.4 [R73], R8 ;  /* 0x0000000849007844 */ /* 0x0003e20000000200 */
[----:B0-----:R-:W-:-:S03]  /*1c710*/  IMAD.WIDE R102, R219, 0x4, R102 ;  /* 0x00000004db667825 */ /* 0x001fc600078e0266 */
[----:B------:R-:W-:Y:S04]  /*1c720*/  STSM.16.M88.4 [R87], R12 ;  /* 0x0000000c57007844 */ /* 0x000fe80000000200 */
[----:B------:R-:W-:Y:S04]  /*1c730*/  STSM.16.M88.4 [R89], R24 ;  /* 0x0000001859007844 */ /* 0x000fe80000000200 */
[----:B------:R-:W-:Y:S01]  /*1c740*/  STSM.16.M88.4 [R91], R28 ;  /* 0x0000001c5b007844 */ /* 0x000fe20000000200 */
[----:B-1----:R-:W-:-:S03]  /*1c750*/  SEL R73, R75, R2, P0 ;  /* 0x000000024b497207 */ /* 0x002fc60000000000 */
[----:B------:R-:W-:Y:S01]  /*1c760*/  STSM.16.M88.4 [R93], R32 ;  /* 0x000000205d007844 */ /* 0x000fe20000000200 */
[----:B------:R-:W-:Y:S02]  /*1c770*/  SEL R75, R2, R75, P0 ;  /* 0x0000004b024b7207 */ /* 0x000fe40000000000 */
[----:B------:R-:W-:Y:S01]  /*1c780*/  ISETP.NE.U32.AND P0, PT, RZ, UR4, PT ;  /* 0x00000004ff007c0c */ /* 0x000fe2000bf05070 */
[----:B------:R-:W-:Y:S03]  /*1c790*/  STSM.16.M88.4 [R94], R36 ;  /* 0x000000245e007844 */ /* 0x000fe60000000200 */
[----:B------:R-:W-:Y:S01]  /*1c7a0*/  ISETP.NE.AND.EX P0, PT, RZ, UR5, PT, P0 ;  /* 0x00000005ff007c0c */ /* 0x000fe2000bf05300 */
[----:B------:R-:W-:Y:S04]  /*1c7b0*/  STSM.16.M88.4 [R95], R40 ;  /* 0x000000285f007844 */ /* 0x000fe80000000200 */
[----:B------:R-:W-:Y:S04]  /*1c7c0*/  STSM.16.M88.4 [R96], R44 ;  /* 0x0000002c60007844 */ /* 0x000fe80000000200 */
[----:B------:R-:W-:Y:S04]  /*1c7d0*/  STSM.16.M88.4 [R97], R48 ;  /* 0x0000003061007844 */ /* 0x000fe80000000200 */
[----:B------:R-:W-:Y:S01]  /*1c7e0*/  STSM.16.M88.4 [R98], R52 ;  /* 0x0000003462007844 */ /* 0x000fe20000000200 */
[----:B------:R-:W0:Y:S03]  /*1c7f0*/  @P0 LDC.64 R4, c[0x0][0xbe0] ;  /* 0x0002f800ff040b82 */ /* 0x000e260000000a00 */
[----:B------:R-:W-:Y:S04]  /*1c800*/  STSM.16.M88.4 [R99], R56 ;  /* 0x0000003863007844 */ /* 0x000fe80000000200 */
[----:B------:R1:W-:Y:S04]  /*1c810*/  STSM.16.M88.4 [R79], R60 ;  /* 0x0000003c4f007844 */ /* 0x0003e80000000200 */
[----:B------:R2:W-:Y:S04]  /*1c820*/  STSM.16.M88.4 [R81], R64 ;  /* 0x0000004051007844 */ /* 0x0005e80000000200 */
[----:B------:R2:W-:Y:S04]  /*1c830*/  STSM.16.M88.4 [R83], R68 ;  /* 0x0000004453007844 */ /* 0x0005e80000000200 */
[----:B------:R2:W-:Y:S01]  /*1c840*/  STSM.16.M88.4 [R85], R72 ;  /* 0x0000004855007844 */ /* 0x0005e20000000200 */
[----:B------:R-:W-:Y:S01]  /*1c850*/  BAR.SYNC.DEFER_BLOCKING 0x1, 0x100 ;  /* 0x0044000000007b1d */ /* 0x000fe20000010000 */
[----:B0-----:R-:W-:-:S05]  /*1c860*/  @P0 IMAD.WIDE R4, R219, 0x4, R4 ;  /* 0x00000004db040825 */ /* 0x001fca00078e0204 */
[----:B------:R-:W-:Y:S02]  /*1c870*/  ULDC UR4, c[0x0][0xa88] ;  /* 0x0002a20000047ab9 */ /* 0x000fe40000000800 */
[----:B-1----:R-:W-:Y:S01]  /*1c880*/  IMAD.U32 R79, RZ, RZ, UR4 ;  /* 0x00000004ff4f7e24 */ /* 0x002fe2000f8e00ff */
[----:B------:R2:W5:Y:S01]  /*1c890*/  @P1 LDG.E R20, desc[UR46][R102.64] ;  /* 0x0000002e66141981 */ /* 0x000562000c1e1900 */
[----:B------:R-:W-:-:S04]  /*1c8a0*/  IMAD R7, R18, 0x40, R22 ;  /* 0x0000004012077824 */ /* 0x000fc800078e0216 */
[----:B------:R2:W5:Y:S01]  /*1c8b0*/  @P0 LDG.E R79, desc[UR46][R4.64] ;  /* 0x0000002e044f0981 */ /* 0x000562000c1e1900 */
[----:B------:R-:W-:-:S03]  /*1c8c0*/  IMAD.WIDE R76, R7, 0x2, R76 ;  /* 0x00000002074c7825 */ /* 0x000fc600078e024c */
[----:B------:R-:W-:Y:S01]  /*1c8d0*/  IADD3 R9, P4, R76, 0x1000, RZ ;  /* 0x000010004c097810 */ /* 0x000fe20007f9e0ff */
[----:B------:R-:W-:-:S12]  /*1c8e0*/  @P0 BRA `(.L_x_1440) ;  /* 0x0000000000100947 */ /* 0x000fd80003800000 */
[----:B------:R-:W-:Y:S05]  /*1c8f0*/  @!P1 BRA `(.L_x_1440) ;  /* 0x00000000000c9947 */ /* 0x000fea0003800000 */
[----:B------:R-:W3:Y:S04]  /*1c900*/  LDG.E R2, desc[UR46][R102.64] ;  /* 0x0000002e66027981 */ /* 0x000ee8000c1e1900 */
[----:B-----5:R-:W3:Y:S02]  /*1c910*/  LDG.E R79, desc[UR46][R102.64+0x4] ;  /* 0x0000042e664f7981 */ /* 0x020ee4000c1e1900 */
[----:B---3--:R-:W-:-:S07]  /*1c920*/  IMAD.IADD R79, R79, 0x1, -R2 ;  /* 0x000000014f4f7824 */ /* 0x008fce00078e0a02 */
.L_x_1440:
[----:B------:R-:W-:Y:S01]  /*1c930*/  SHF.R.S32.HI R78, RZ, 0x1f, R217 ;  /* 0x0000001fff4e7819 */ /* 0x000fe200000114d9 */
[----:B------:R-:W-:Y:S01]  /*1c940*/  ULDC.64 UR4, c[0x0][0xb70] ;  /* 0x0002dc0000047ab9 */ /* 0x000fe20000000a00 */
[--C-:B-----5:R-:W-:Y:S01]  /*1c950*/  SHF.R.S32.HI R21, RZ, 0x1f, R20.reuse ;  /* 0x0000001fff157819 */ /* 0x120fe20000011414 */
[----:B------:R-:W-:Y:S01]  /*1c960*/  IMAD R10, R220, 0x80, R227 ;  /* 0x00000080dc0a7824 */ /* 0x000fe200078e02e3 */
[----:B------:R-:W-:Y:S01]  /*1c970*/  SHF.R.S32.HI R80, RZ, 0x1f, R219 ;  /* 0x0000001fff507819 */ /* 0x000fe200000114db */
[----:B------:R-:W-:Y:S01]  /*1c980*/  IMAD R2, R78, UR4, RZ ;  /* 0x000000044e027c24 */ /* 0x000fe2000f8e02ff */
[----:B--2---:R-:W-:Y:S01]  /*1c990*/  SEL R81, R219, RZ, !P1 ;  /* 0x000000ffdb517207 */ /* 0x004fe20004800000 */
[C---:B------:R-:W-:Y:S01]  /*1c9a0*/  IMAD.WIDE.U32 R4, R217.reuse, UR4, R20 ;  /* 0x00000004d9047c25 */ /* 0x040fe2000f8e0014 */
[----:B------:R-:W-:Y:S02]  /*1c9b0*/  SEL R80, R80, RZ, !P1 ;  /* 0x000000ff50507207 */ /* 0x000fe40004800000 */
[C---:B------:R-:W-:Y:S01]  /*1c9c0*/  IADD3 R25, P0, R76.reuse, 0x3000, RZ ;  /* 0x000030004c197810 */ /* 0x040fe20007f1e0ff */
[----:B------:R-:W-:Y:S01]  /*1c9d0*/  IMAD R7, R217, UR5, R2 ;  /* 0x00000005d9077c24 */ /* 0x000fe2000f8e0202 */
[----:B------:R-:W-:Y:S01]  /*1c9e0*/  ULDC.64 UR4, c[0x0][0xb78] ;  /* 0x0002de0000047ab9 */ /* 0x000fe20000000a00 */
[----:B------:R-:W-:Y:S01]  /*1c9f0*/  IADD3 R13, P3, R76, 0x2000, RZ ;  /* 0x000020004c0d7810 */ /* 0x000fe20007f7e0ff */
[----:B------:R-:W-:Y:S01]  /*1ca00*/  IMAD R2, R80, UR4, RZ ;  /* 0x0000000450027c24 */ /* 0x000fe2000f8e02ff */
[C---:B------:R-:W-:Y:S01]  /*1ca10*/  IADD3 R33, P2, R76.reuse, 0x5000, RZ ;  /* 0x000050004c217810 */ /* 0x040fe20007f5e0ff */
[----:B------:R-:W-:Y:S01]  /*1ca20*/  IMAD.IADD R5, R5, 0x1, R7 ;  /* 0x0000000105057824 */ /* 0x000fe200078e0207 */
[----:B------:R-:W-:Y:S01]  /*1ca30*/  IADD3 R29, P1, R76, 0x4000, RZ ;  /* 0x000040004c1d7810 */ /* 0x000fe20007f3e0ff */
[----:B------:R-:W-:Y:S01]  /*1ca40*/  IMAD R6, R81, UR5, R2 ;  /* 0x0000000551067c24 */ /* 0x000fe2000f8e0202 */
[----:B------:R-:W-:Y:S01]  /*1ca50*/  LOP3.LUT R24, R25, 0x380, RZ, 0xc0, !PT ;  /* 0x0000038019187812 */ /* 0x000fe200078ec0ff */
[----:B------:R-:W-:Y:S01]  /*1ca60*/  IMAD.WIDE.U32 R4, R81, UR4, R4 ;  /* 0x0000000451047c25 */ /* 0x000fe2000f8e0004 */
[----:B------:R-:W-:Y:S01]  /*1ca70*/  LOP3.LUT R8, R9, 0x380, RZ, 0xc0, !PT ;  /* 0x0000038009087812 */ /* 0x000fe200078ec0ff */
[----:B------:R-:W-:Y:S01]  /*1ca80*/  ULDC.64 UR4, c[0x0][0xb40] ;  /* 0x0002d00000047ab9 */ /* 0x000fe20000000a00 */
[----:B------:R-:W-:-:S02]  /*1ca90*/  LOP3.LUT R12, R13, 0x380, RZ, 0xc0, !PT ;  /* 0x000003800d0c7812 */ /* 0x000fc400078ec0ff */
[----:B------:R-:W-:Y:S02]  /*1caa0*/  SHF.R.S32.HI R7, RZ, 0x1f, R10 ;  /* 0x0000001fff077819 */ /* 0x000fe4000001140a */
[----:B------:R-:W-:Y:S02]  /*1cab0*/  IADD3 R2, P5, R10, R4, RZ ;  /* 0x000000040a027210 */ /* 0x000fe40007fbe0ff */
[----:B------:R-:W-:Y:S02]  /*1cac0*/  LOP3.LUT R32, R33, 0x380, RZ, 0xc0, !PT ;  /* 0x0000038021207812 */ /* 0x000fe400078ec0ff */
[----:B------:R-:W-:Y:S02]  /*1cad0*/  LOP3.LUT R28, R29, 0x380, RZ, 0xc0, !PT ;  /* 0x000003801d1c7812 */ /* 0x000fe400078ec0ff */
[----:B------:R-:W-:Y:S02]  /*1cae0*/  SHF.R.U64 R24, R24, 0x3, RZ ;  /* 0x0000000318187819 */ /* 0x000fe400000012ff */
[----:B------:R-:W-:-:S02]  /*1caf0*/  SHF.R.U64 R8, R8, 0x3, RZ ;  /* 0x0000000308087819 */ /* 0x000fc400000012ff */
[----:B------:R-:W-:Y:S02]  /*1cb00*/  SHF.R.U64 R12, R12, 0x3, RZ ;  /* 0x000000030c0c7819 */ /* 0x000fe400000012ff */
[----:B------:R-:W-:Y:S02]  /*1cb10*/  IADD3.X R7, R7, R5, R6, P5, !PT ;  /* 0x0000000507077210 */ /* 0x000fe40002ffe406 */
[----:B------:R-:W-:Y:S02]  /*1cb20*/  SHF.R.U64 R32, R32, 0x3, RZ ;  /* 0x0000000320207819 */ /* 0x000fe400000012ff */
[----:B------:R-:W-:Y:S02]  /*1cb30*/  LEA R54, P5, R2, UR4, 0x2 ;  /* 0x0000000402367c11 */ /* 0x000fe4000f8a10ff */
        /* <DEDUP_REMOVED lines=9> */
[----:B------:R-:W-:Y:S01]  /*1cbd0*/  LEA.HI.X R55, R2, UR5, R7, 0x2, P5 ;  /* 0x0000000502377c11 */ /* 0x000fe2000a8f1407 */
[----:B------:R-:W-:Y:S01]  /*1cbe0*/  VIADD R2, R10, 0x8 ;  /* 0x000000080a027836 */ /* 0x000fe20000000000 */
[C---:B------:R-:W-:Y:S01]  /*1cbf0*/  IADD3 R49, P0, R76.reuse, 0x9000, RZ ;  /* 0x000090004c317810 */ /* 0x040fe20007f1e0ff */
[----:B------:R-:W-:Y:S01]  /*1cc00*/  ULDC.64 UR4, c[0x0][0xaa0] ;  /* 0x0002a80000047ab9 */ /* 0x000fe20000000a00 */
[----:B------:R-:W-:-:S02]  /*1cc10*/  IADD3 R37, P5, R76, 0x6000, RZ ;  /* 0x000060004c257810 */ /* 0x000fc40007fbe0ff */
[C---:B------:R-:W-:Y:S02]  /*1cc20*/  IADD3 R41, P4, R76.reuse, 0x7000, RZ ;  /* 0x000070004c297810 */ /* 0x040fe40007f9e0ff */
[----:B------:R-:W-:Y:S02]  /*1cc30*/  IADD3 R45, P3, R76, 0x8000, RZ ;  /* 0x000080004c2d7810 */ /* 0x000fe40007f7e0ff */
[----:B------:R-:W-:Y:S01]  /*1cc40*/  LOP3.LUT R28, R28, R29, RZ, 0x3c, !PT ;  /* 0x0000001d1c1c7212 */ /* 0x000fe200078e3cff */
[----:B------:R-:W-:Y:S01]  /*1cc50*/  IMAD.X R29, RZ, RZ, R77, P1 ;  /* 0x000000ffff1d7224 */ /* 0x000fe200008e064d */
[C---:B------:R-:W-:Y:S02]  /*1cc60*/  IADD3 R57, P2, R76.reuse, 0xb000, RZ ;  /* 0x0000b0004c397810 */ /* 0x040fe40007f5e0ff */
[----:B------:R-:W-:Y:S02]  /*1cc70*/  LOP3.LUT R48, R49, 0x380, RZ, 0xc0, !PT ;  /* 0x0000038031307812 */ /* 0x000fe400078ec0ff */
[----:B------:R-:W-:-:S02]  /*1cc80*/  IADD3 R53, P1, R76, 0xa000, RZ ;  /* 0x0000a0004c357810 */ /* 0x000fc40007f3e0ff */
[----:B------:R-:W-:Y:S02]  /*1cc90*/  LOP3.LUT R36, R37, 0x380, RZ, 0xc0, !PT ;  /* 0x0000038025247812 */ /* 0x000fe400078ec0ff */
[----:B------:R-:W-:Y:S02]  /*1cca0*/  LOP3.LUT R40, R41, 0x380, RZ, 0xc0, !PT ;  /* 0x0000038029287812 */ /* 0x000fe400078ec0ff */
[----:B------:R-:W-:Y:S02]  /*1ccb0*/  LOP3.LUT R44, R45, 0x380, RZ, 0xc0, !PT ;  /* 0x000003802d2c7812 */ /* 0x000fe400078ec0ff */
[----:B------:R-:W-:Y:S02]  /*1ccc0*/  LOP3.LUT R56, R57, 0x380, RZ, 0xc0, !PT ;  /* 0x0000038039387812 */ /* 0x000fe400078ec0ff */
[----:B------:R-:W-:Y:S02]  /*1ccd0*/  SHF.R.U64 R48, R48, 0x3, RZ ;  /* 0x0000000330307819 */ /* 0x000fe400000012ff */
[----:B------:R-:W-:-:S02]  /*1cce0*/  LOP3.LUT R52, R53, 0x380, RZ, 0xc0, !PT ;  /* 0x0000038035347812 */ /* 0x000fc400078ec0ff */
[----:B------:R-:W-:Y:S02]  /*1ccf0*/  SHF.R.U64 R36, R36, 0x3, RZ ;  /* 0x0000000324247819 */ /* 0x000fe400000012ff */
[----:B------:R-:W-:Y:S02]  /*1cd00*/  SHF.R.U64 R40, R40, 0x3, RZ ;  /* 0x0000000328287819 */ /* 0x000fe400000012ff */
[----:B------:R-:W-:Y:S02]  /*1cd10*/  SHF.R.U64 R44, R44, 0x3, RZ ;  /* 0x000000032c2c7819 */ /* 0x000fe400000012ff */
[----:B------:R-:W-:Y:S02]  /*1cd20*/  SHF.R.U64 R56, R56, 0x3, RZ ;  /* 0x0000000338387819 */ /* 0x000fe400000012ff */
[----:B------:R-:W-:Y:S01]  /*1cd30*/  LOP3.LUT R48, R48, R49, RZ, 0x3c, !PT ;  /* 0x0000003130307212 */ /* 0x000fe200078e3cff */
[----:B------:R-:W-:Y:S01]  /*1cd40*/  IMAD.X R49, RZ, RZ, R77, P0 ;  /* 0x000000ffff317224 */ /* 0x000fe200000e064d */
[----:B------:R-:W-:-:S02]  /*1cd50*/  SHF.R.U64 R52, R52, 0x3, RZ ;  /* 0x0000000334347819 */ /* 0x000fc400000012ff */
[----:B------:R-:W-:Y:S01]  /*1cd60*/  LOP3.LUT R36, R36, R37, RZ, 0x3c, !PT ;  /* 0x0000002524247212 */ /* 0x000fe200078e3cff */
[--C-:B------:R-:W-:Y:S01]  /*1cd70*/  IMAD.X R37, RZ, RZ, R77.reuse, P5 ;  /* 0x000000ffff257224 */ /* 0x100fe200028e064d */
[----:B------:R-:W-:Y:S02]  /*1cd80*/  LOP3.LUT R40, R40, R41, RZ, 0x3c, !PT ;  /* 0x0000002928287212 */ /* 0x000fe400078e3cff */
[----:B------:R-:W-:Y:S01]  /*1cd90*/  LOP3.LUT R44, R44, R45, RZ, 0x3c, !PT ;  /* 0x0000002d2c2c7212 */ /* 0x000fe200078e3cff */
[--C-:B------:R-:W-:Y:S01]  /*1cda0*/  IMAD.X R45, RZ, RZ, R77.reuse, P3 ;  /* 0x000000ffff2d7224 */ /* 0x100fe200018e064d */
[----:B------:R-:W-:Y:S02]  /*1cdb0*/  IADD3.X R41, RZ, R77, RZ, P4, !PT ;  /* 0x0000004dff297210 */ /* 0x000fe400027fe4ff */
[----:B------:R-:W-:Y:S01]  /*1cdc0*/  LOP3.LUT R56, R56, R57, RZ, 0x3c, !PT ;  /* 0x0000003938387212 */ /* 0x000fe200078e3cff */
[----:B------:R-:W-:Y:S01]  /*1cdd0*/  IMAD.X R57, RZ, RZ, R77, P2 ;  /* 0x000000ffff397224 */ /* 0x000fe200010e064d */
[----:B------:R-:W-:-:S02]  /*1cde0*/  LOP3.LUT P0, RZ, R223, 0x3, RZ, 0xc0, !PT ;  /* 0x00000003dfff7812 */ /* 0x000fc4000780c0ff */
[C---:B------:R-:W-:Y:S02]  /*1cdf0*/  IADD3 R61, P5, R76.reuse, 0xc000, RZ ;  /* 0x0000c0004c3d7810 */ /* 0x040fe40007fbe0ff */
[C---:B------:R-:W-:Y:S02]  /*1ce00*/  IADD3 R65, P4, R76.reuse, 0xd000, RZ ;  /* 0x0000d0004c417810 */ /* 0x040fe40007f9e0ff */
[----:B------:R-:W-:Y:S02]  /*1ce10*/  IADD3 R69, P3, R76, 0xe000, RZ ;  /* 0x0000e0004c457810 */ /* 0x000fe40007f7e0ff */
[----:B------:R-:W-:Y:S01]  /*1ce20*/  LOP3.LUT R52, R52, R53, RZ, 0x3c, !PT ;  /* 0x0000003534347212 */ /* 0x000fe200078e3cff */
[----:B------:R-:W-:Y:S01]  /*1ce30*/  IMAD.X R53, RZ, RZ, R77, P1 ;  /* 0x000000ffff357224 */ /* 0x000fe200008e064d */
[----:B------:R-:W-:Y:S02]  /*1ce40*/  IADD3 R5, P2, R76, 0xf000, RZ ;  /* 0x0000f0004c057810 */ /* 0x000fe40007f5e0ff */
[----:B------:R-:W-:-:S02]  /*1ce50*/  ISETP.GE.OR P1, PT, R10, R79, P0 ;  /* 0x0000004f0a00720c */ /* 0x000fc40000726670 */
[----:B------:R-:W-:Y:S01]  /*1ce60*/  LOP3.LUT R60, R61, 0x380, RZ, 0xc0, !PT ;  /* 0x000003803d3c7812 */ /* 0x000fe200078ec0ff */
[----:B------:R-:W-:Y:S01]  /*1ce70*/  IMAD.X R73, RZ, RZ, R77, P2 ;  /* 0x000000ffff497224 */ /* 0x000fe200010e064d */
[----:B------:R-:W-:Y:S02]  /*1ce80*/  LOP3.LUT R64, R65, 0x380, RZ, 0xc0, !PT ;  /* 0x0000038041407812 */ /* 0x000fe400078ec0ff */
[----:B------:R-:W-:Y:S02]  /*1ce90*/  LOP3.LUT R68, R69, 0x380, RZ, 0xc0, !PT ;  /* 0x0000038045447812 */ /* 0x000fe400078ec0ff */
[----:B------:R-:W-:Y:S02]  /*1cea0*/  ISETP.GE.OR P0, PT, R2, R79, P0 ;  /* 0x0000004f0200720c */ /* 0x000fe40000706670 */
[----:B------:R-:W-:Y:S02]  /*1ceb0*/  LOP3.LUT R2, R5, 0x380, RZ, 0xc0, !PT ;  /* 0x0000038005027812 */ /* 0x000fe400078ec0ff */
[----:B------:R-:W-:Y:S01]  /*1cec0*/  LOP3.LUT R7, R76, 0x380, RZ, 0xc0, !PT ;  /* 0x000003804c077812 */ /* 0x000fe200078ec0ff */
[----:B------:R-:W-:Y:S01]  /*1ced0*/  @!P1 STG.E desc[UR46][R54.64], R0 ;  /* 0x0000000036009986 */ /* 0x000fe2000c10192e */
[----:B------:R-:W-:-:S02]  /*1cee0*/  SHF.R.U64 R60, R60, 0x3, RZ ;  /* 0x000000033c3c7819 */ /* 0x000fc400000012ff */
[----:B------:R-:W-:Y:S02]  /*1cef0*/  SHF.R.U64 R64, R64, 0x3, RZ ;  /* 0x0000000340407819 */ /* 0x000fe400000012ff */
[----:B------:R-:W-:Y:S02]  /*1cf00*/  SHF.R.U64 R68, R68, 0x3, RZ ;  /* 0x0000000344447819 */ /* 0x000fe400000012ff */
[----:B------:R-:W-:Y:S01]  /*1cf10*/  SHF.R.U64 R2, R2, 0x3, RZ ;  /* 0x0000000302027819 */ /* 0x000fe200000012ff */
[----:B------:R0:W-:Y:S01]  /*1cf20*/  @!P0 STG.E desc[UR46][R54.64+0x20], R3 ;  /* 0x0000200336008986 */ /* 0x0001e2000c10192e */
[----:B------:R-:W-:Y:S02]  /*1cf30*/  SHF.R.U64 R7, R7, 0x3, RZ ;  /* 0x0000000307077819 */ /* 0x000fe400000012ff */
[----:B------:R-:W-:Y:S01]  /*1cf40*/  LOP3.LUT R60, R60, R61, RZ, 0x3c, !PT ;  /* 0x0000003d3c3c7212 */ /* 0x000fe200078e3cff */
[--C-:B------:R-:W-:Y:S01]  /*1cf50*/  IMAD.X R61, RZ, RZ, R77.reuse, P5 ;  /* 0x000000ffff3d7224 */ /* 0x100fe200028e064d */
[----:B------:R-:W-:Y:S01]  /*1cf60*/  LOP3.LUT R64, R64, R65, RZ, 0x3c, !PT ;  /* 0x0000004140407212 */ /* 0x000fe200078e3cff */
[--C-:B------:R-:W-:Y:S01]  /*1cf70*/  IMAD.X R65, RZ, RZ, R77.reuse, P4 ;  /* 0x000000ffff417224 */ /* 0x100fe200020e064d */
[----:B------:R-:W-:Y:S01]  /*1cf80*/  LOP3.LUT R68, R68, R69, RZ, 0x3c, !PT ;  /* 0x0000004544447212 */ /* 0x000fe200078e3cff */
[----:B------:R-:W-:Y:S01]  /*1cf90*/  IMAD.X R69, RZ, RZ, R77, P3 ;  /* 0x000000ffff457224 */ /* 0x000fe200018e064d */
[----:B------:R-:W-:Y:S01]  /*1cfa0*/  LOP3.LUT R72, R2, R5, RZ, 0x3c, !PT ;  /* 0x0000000502487212 */ /* 0x000fe200078e3cff */
[----:B------:R-:W5:Y:S01]  /*1cfb0*/  LD.E.128 R8, desc[UR46][R8.64] ;  /* 0x0000002e08087980 */ /* 0x000f62000c101d00 */
[----:B------:R-:W-:-:S03]  /*1cfc0*/  LOP3.LUT R76, R7, R76, RZ, 0x3c, !PT ;  /* 0x0000004c074c7212 */ /* 0x000fc600078e3cff */
[----:B------:R-:W5:Y:S04]  /*1cfd0*/  LD.E.128 R12, desc[UR46][R12.64] ;  /* 0x0000002e0c0c7980 */ /* 0x000f68000c101d00 */
[----:B------:R1:W5:Y:S04]  /*1cfe0*/  LD.E.128 R4, desc[UR46][R76.64] ;  /* 0x0000002e4c047980 */ /* 0x000368000c101d00 */
[----:B------:R-:W5:Y:S04]  /*1cff0*/  LD.E.128 R24, desc[UR46][R24.64] ;  /* 0x0000002e18187980 */ /* 0x000f68000c101d00 */
[----:B------:R-:W5:Y:S04]  /*1d000*/  LD.E.128 R28, desc[UR46][R28.64] ;  /* 0x0000002e1c1c7980 */ /* 0x000f68000c101d00 */
[----:B------:R-:W5:Y:S04]  /*1d010*/  LD.E.128 R32, desc[UR46][R32.64] ;  /* 0x0000002e20207980 */ /* 0x000f68000c101d00 */
[----:B------:R-:W5:Y:S04]  /*1d020*/  LD.E.128 R36, desc[UR46][R36.64] ;  /* 0x0000002e24247980 */ /* 0x000f68000c101d00 */
[----:B------:R-:W5:Y:S04]  /*1d030*/  LD.E.128 R40, desc[UR46][R40.64] ;  /* 0x0000002e28287980 */ /* 0x000f68000c101d00 */
[----:B------:R-:W5:Y:S04]  /*1d040*/  LD.E.128 R44, desc[UR46][R44.64] ;  /* 0x0000002e2c2c7980 */ /* 0x000f68000c101d00 */
[----:B------:R-:W5:Y:S04]  /*1d050*/  LD.E.128 R48, desc[UR46][R48.64] ;  /* 0x0000002e30307980 */ /* 0x000f68000c101d00 */
[----:B0-----:R-:W5:Y:S04]  /*1d060*/  LD.E.128 R52, desc[UR46][R52.64] ;  /* 0x0000002e34347980 */ /* 0x001f68000c101d00 */
[----:B------:R-:W5:Y:S04]  /*1d070*/  LD.E.128 R56, desc[UR46][R56.64] ;  /* 0x0000002e38387980 */ /* 0x000f68000c101d00 */
[----:B------:R-:W5:Y:S04]  /*1d080*/  LD.E.128 R60, desc[UR46][R60.64] ;  /* 0x0000002e3c3c7980 */ /* 0x000f68000c101d00 */
[----:B------:R-:W5:Y:S04]  /*1d090*/  LD.E.128 R64, desc[UR46][R64.64] ;  /* 0x0000002e40407980 */ /* 0x000f68000c101d00 */
[----:B------:R-:W5:Y:S04]  /*1d0a0*/  LD.E.128 R68, desc[UR46][R68.64] ;  /* 0x0000002e44447980 */ /* 0x000f68000c101d00 */
[----:B------:R-:W5:Y:S01]  /*1d0b0*/  LD.E.128 R72, desc[UR46][R72.64] ;  /* 0x0000002e48487980 */ /* 0x000f62000c101d00 */
[----:B------:R-:W-:Y:S01]  /*1d0c0*/  IMAD R21, R21, UR4, RZ ;  /* 0x0000000415157c24 */ /* 0x000fe2000f8e02ff */
[----:B------:R-:W-:Y:S01]  /*1d0d0*/  @!PT LDS RZ, [RZ] ;  /* 0x00000000fffff984 */ /* 0x000fe20000000800 */
[----:B------:R-:W-:Y:S01]  /*1d0e0*/  @!PT LDS RZ, [RZ] ;  /* 0x00000000fffff984 */ /* 0x000fe20000000800 */
[----:B------:R-:W-:Y:S01]  /*1d0f0*/  @!PT LDS RZ, [RZ] ;  /* 0x00000000fffff984 */ /* 0x000fe20000000800 */
[----:B------:R-:W-:Y:S01]  /*1d100*/  @!PT LDS RZ, [RZ] ;  /* 0x00000000fffff984 */ /* 0x000fe20000000800 */
[----:B------:R0:W-:Y:S06]  /*1d110*/  MEMBAR.ALL.CTA ;  /* 0x0000000000007992 */ /* 0x0001ec0000008000 */
[----:B0-----:R-:W0:Y:S01]  /*1d120*/  FENCE.VIEW.ASYNC.S ;  /* 0x00000000000073c6 */ /* 0x001e220000000000 */
[----:B------:R-:W-:-:S02]  /*1d130*/  IMAD.MOV.U32 R2, RZ, RZ, R22 ;  /* 0x000000ffff027224 */ /* 0x000fc400078e0016 */
[----:B------:R-:W-:Y:S02]  /*1d140*/  IMAD.MOV.U32 R3, RZ, RZ, R23 ;  /* 0x000000ffff037224 */ /* 0x000fe400078e0017 */
[C---:B------:R-:W-:Y:S02]  /*1d150*/  IMAD R21, R20.reuse, UR5, R21 ;  /* 0x0000000514157c24 */ /* 0x040fe4000f8e0215 */
[----:B------:R-:W-:Y:S01]  /*1d160*/  IMAD.WIDE.U32 R2, R20, UR4, R2 ;  /* 0x0000000414027c25 */ /* 0x000fe2000f8e0002 */
[----:B------:R-:W-:-:S03]  /*1d170*/  ULDC.64 UR4, c[0x0][0xae0] ;  /* 0x0002b80000047ab9 */ /* 0x000fc60000000a00 */
[----:B------:R-:W-:Y:S02]  /*1d180*/  IMAD R79, R220, -0x80, R79 ;  /* 0xffffff80dc4f7824 */ /* 0x000fe400078e024f */
[----:B------:R-:W-:Y:S02]  /*1d190*/  IMAD R0, R78, UR4, RZ ;  /* 0x000000044e007c24 */ /* 0x000fe4000f8e02ff */
[----:B------:R-:W-:Y:S01]  /*1d1a0*/  IMAD.IADD R3, R3, 0x1, R21 ;  /* 0x0000000103037824 */ /* 0x000fe200078e0215 */
[----:B------:R-:W-:Y:S01]  /*1d1b0*/  ISETP.GE.AND P3, PT, R18, R79, PT ;  /* 0x0000004f1200720c */ /* 0x000fe20003f66270 */
[C---:B------:R-:W-:Y:S02]  /*1d1c0*/  IMAD R21, R217.reuse, UR5, R0 ;  /* 0x00000005d9157c24 */ /* 0x040fe4000f8e0200 */
[----:B------:R-:W-:Y:S01]  /*1d1d0*/  IMAD.WIDE.U32 R2, R217, UR4, R2 ;  /* 0x00000004d9027c25 */ /* 0x000fe2000f8e0002 */
[----:B------:R-:W-:-:S03]  /*1d1e0*/  ULDC.64 UR4, c[0x0][0xae8] ;  /* 0x0002ba0000047ab9 */ /* 0x000fc60000000a00 */
[----:B------:R-:W-:Y:S02]  /*1d1f0*/  VIADD R0, R16, 0x28420 ;  /* 0x0002842010007836 */ /* 0x000fe40000000000 */
[----:B------:R-:W-:Y:S02]  /*1d200*/  IMAD R20, R80, UR4, RZ ;  /* 0x0000000450147c24 */ /* 0x000fe4000f8e02ff */
[----:B------:R-:W-:Y:S01]  /*1d210*/  IMAD.IADD R3, R3, 0x1, R21 ;  /* 0x0000000103037824 */ /* 0x000fe200078e0215 */
[----:B------:R-:W-:Y:S02]  /*1d220*/  PRMT R0, RZ, 0x654, R0 ;  /* 0x00000654ff007816 */ /* 0x000fe40000000000 */
[-C--:B------:R-:W-:Y:S01]  /*1d230*/  ISETP.GE.AND P2, PT, R195, R79.reuse, PT ;  /* 0x0000004fc300720c */ /* 0x080fe20003f46270 */
[----:B-1----:R-:W-:Y:S01]  /*1d240*/  IMAD.WIDE.U32 R76, R81, UR4, R2 ;  /* 0x00000004514c7c25 */ /* 0x002fe2000f8e0002 */
[-C--:B------:R-:W-:Y:S01]  /*1d250*/  ISETP.GE.AND P0, PT, R222, R79.reuse, PT ;  /* 0x0000004fde00720c */ /* 0x080fe20003f06270 */
[----:B0-----:R0:W-:Y:S01]  /*1d260*/  SYNCS.ARRIVE.TRANS64.RED.A1T0 RZ, [R0+URZ], RZ ;  /* 0x000000ff00ff79a7 */ /* 0x0011e2000810043f */
[----:B------:R-:W-:Y:S01]  /*1d270*/  ISETP.GE.AND P1, PT, R221, R79, PT ;  /* 0x0000004fdd00720c */ /* 0x000fe20003f26270 */
[----:B------:R-:W-:Y:S01]  /*1d280*/  IMAD R79, R81, UR5, R20 ;  /* 0x00000005514f7c24 */ /* 0x000fe2000f8e0214 */
[----:B------:R-:W-:Y:S01]  /*1d290*/  BSSY B1, `(.L_x_1441) ;  /* 0x0000019000017945 */ /* 0x000fe20003800000 */
[----:B------:R-:W-:-:S04]  /*1d2a0*/  IMAD.WIDE R20, R220, 0x80, R18 ;  /* 0x00000080dc147825 */ /* 0x000fc800078e0212 */
[----:B------:R-:W-:Y:S01]  /*1d2b0*/  IMAD.IADD R81, R77, 0x1, R79 ;  /* 0x000000014d517824 */ /* 0x000fe200078e024f */
[----:B0-----:R-:W-:Y:S06]  /*1d2c0*/  @P3 BRA `(.L_x_1442) ;  /* 0x0000000000543947 */ /* 0x001fec0003800000 */
[----:B------:R-:W-:Y:S01]  /*1d2d0*/  ULDC.64 UR6, c[0x0][0xad8] ;  /* 0x0002b60000067ab9 */ /* 0x000fe20000000a00 */
[----:B------:R-:W-:Y:S01]  /*1d2e0*/  IMAD.MOV.U32 R2, RZ, RZ, R76 ;  /* 0x000000ffff027224 */ /* 0x000fe200078e004c */
[----:B------:R-:W-:Y:S01]  /*1d2f0*/  ULDC UR4, c[0x0][0xa8c] ;  /* 0x0002a30000047ab9 */ /* 0x000fe20000000800 */
[----:B------:R-:W-:Y:S01]  /*1d300*/  IMAD R79, R21, UR6, RZ ;  /* 0x00000006154f7c24 */ /* 0x000fe2000f8e02ff */
[----:B------:R-:W-:Y:S01]  /*1d310*/  ISETP.GE.AND P5, PT, R22, UR4, PT ;  /* 0x0000000416007c0c */ /* 0x000fe2000bfa6270 */
[----:B------:R-:W-:Y:S01]  /*1d320*/  IMAD.MOV.U32 R3, RZ, RZ, R81 ;  /* 0x000000ffff037224 */ /* 0x000fe200078e0051 */
[----:B------:R-:W-:Y:S01]  /*1d330*/  ISETP.GE.AND P4, PT, R199, UR4, PT ;  /* 0x00000004c7007c0c */ /* 0x000fe2000bf86270 */
[C---:B------:R-:W-:Y:S02]  /*1d340*/  IMAD R79, R20.reuse, UR7, R79 ;  /* 0x00000007144f7c24 */ /* 0x040fe4000f8e024f */
        /* <DEDUP_REMOVED lines=13> */
.L_x_1442:
[----:B------:R-:W-:Y:S05]  /*1d420*/  BSYNC B1 ;  /* 0x0000000000017941 */ /* 0x000fea0003800000 */
.L_x_1441:
        /* <DEDUP_REMOVED lines=16> */
[----:B------:R-:W-:Y:S01]  /*1d530*/  ISETP.GE.AND P4, PT, R22, UR4, PT ;  /* 0x0000000416007c0c */ /* 0x000fe2000bf86270 */
[----:B------:R-:W-:Y:S01]  /*1d540*/  IMAD.IADD R3, R3, 0x1, R5 ;  /* 0x0000000103037824 */ /* 0x000fe200078e0205 */
[----:B------:R-:W-:-:S04]  /*1d550*/  ISETP.GE.AND P3, PT, R199, UR4, PT ;  /* 0x00000004c7007c0c */ /* 0x000fc8000bf66270 */
[----:B------:R-:W-:Y:S02]  /*1d560*/  LEA.HI.X R5, R2, UR7, R3, 0x1, P5 ;  /* 0x0000000702057c11 */ /* 0x000fe4000a8f0c03 */
[----:B------:R-:W-:-:S03]  /*1d570*/  ISETP.GE.AND P5, PT, R0, UR4, PT ;  /* 0x0000000400007c0c */ /* 0x000fc6000bfa6270 */
[----:B------:R1:W-:Y:S04]  /*1d580*/  @!P2 STG.E.128 desc[UR46][R4.64+0x100], R48 ;  /* 0x000100300400a986 */ /* 0x0003e8000c101d2e */
[----:B------:R1:W-:Y:S04]  /*1d590*/  @!P4 STG.E.128 desc[UR46][R4.64], R8 ;  /* 0x000000080400c986 */ /* 0x0003e8000c101d2e */
[----:B------:R1:W-:Y:S04]  /*1d5a0*/  @!P3 STG.E.128 desc[UR46][R4.64+0x80], R32 ;  /* 0x000080200400b986 */ /* 0x0003e8000c101d2e */
[----:B------:R1:W-:Y:S02]  /*1d5b0*/  @!P5 STG.E.128 desc[UR46][R4.64+0x180], R64 ;  /* 0x000180400400d986 */ /* 0x0003e4000c101d2e */
.L_x_1444:
[----:B------:R-:W-:Y:S05]  /*1d5c0*/  BSYNC B1 ;  /* 0x0000000000017941 */ /* 0x000fea0003800000 */
.L_x_1443:
[----:B------:R-:W-:Y:S04]  /*1d5d0*/  BSSY B1, `(.L_x_1445) ;  /* 0x0000019000017945 */ /* 0x000fe80003800000 */
[----:B------:R-:W-:Y:S05]  /*1d5e0*/  @P0 BRA `(.L_x_1446) ;  /* 0x00000000005c0947 */ /* 0x000fea0003800000 */
[----:B01---5:R-:W-:Y:S01]  /*1d5f0*/  IADD3 R5, P0, R20, 0x40, RZ ;  /* 0x0000004014057810 */ /* 0x023fe20007f1e0ff */
        /* <DEDUP_REMOVED lines=22> */
.L_x_1446:
[----:B------:R-:W-:Y:S05]  /*1d760*/  BSYNC B1 ;  /* 0x0000000000017941 */ /* 0x000fea0003800000 */
.L_x_1445:
[----:B------:R-:W-:Y:S05]  /*1d770*/  @P1 BRA `(.L_x_1447) ;  /* 0x0000000c00241947 */ /* 0x000fea0003800000 */
[----:B012--5:R-:W-:Y:S01]  /*1d780*/  IADD3 R5, P0, R20, 0x60, RZ ;  /* 0x0000006014057810 */ /* 0x027fe20007f1e0ff */
[----:B------:R-:W-:Y:S01]  /*1d790*/  ULDC.64 UR6, c[0x0][0xad8] ;  /* 0x0002b60000067ab9 */ /* 0x000fe20000000a00 */
[----:B------:R-:W-:Y:S01]  /*1d7a0*/  IMAD.MOV.U32 R2, RZ, RZ, R76 ;  /* 0x000000ffff027224 */ /* 0x000fe200078e004c */
[----:B------:R-:W-:Y:S01]  /*1d7b0*/  ULDC UR4, c[0x0][0xa8c] ;  /* 0x0002a30000047ab9 */ /* 0x000fe20000000800 */
[----:B------:R-:W-:Y:S01]  /*1d7c0*/  IMAD.MOV.U32 R3, RZ, RZ, R81 ;  /* 0x000000ffff037224 */ /* 0x000fe200078e0051 */
[C---:B------:R-:W-:Y:S01]  /*1d7d0*/  ISETP.GE.AND P1, PT, R22.reuse, UR4, PT ;  /* 0x0000000416007c0c */ /* 0x040fe2000bf26270 */
[----:B------:R-:W-:Y:S01]  /*1d7e0*/  IMAD.X R20, RZ, RZ, R21, P0 ;  /* 0x000000ffff147224 */ /* 0x000fe200000e0615 */
[----:B------:R-:W-:Y:S01]  /*1d7f0*/  ISETP.GE.AND P2, PT, R199, UR4, PT ;  /* 0x00000004c7007c0c */ /* 0x000fe2000bf46270 */
[----:B------:R-:W-:Y:S02]  /*1d800*/  VIADD R0, R22, 0x80 ;  /* 0x0000008016007836 */ /* 0x000fe40000000000 */
[----:B------:R-:W-:-:S02]  /*1d810*/  IMAD R20, R20, UR6, RZ ;  /* 0x0000000614147c24 */ /* 0x000fc4000f8e02ff */
[----:B------:R-:W-:Y:S01]  /*1d820*/  IMAD.WIDE.U32 R2, R5, UR6, R2 ;  /* 0x0000000605027c25 */ /* 0x000fe2000f8e0002 */
[----:B------:R-:W-:-:S03]  /*1d830*/  ISETP.GE.AND P3, PT, R0, UR4, PT ;  /* 0x0000000400007c0c */ /* 0x000fc6000bf66270 */
        /* <DEDUP_REMOVED lines=13> */
.L_x_1438:
[----:B------:R-:W-:Y:S01]  /*1d910*/  ULDC.64 UR4, c[0x0][0xbd8] ;  /* 0x0002f60000047ab9 */ /* 0x000fe20000000a00 */
[----:B------:R-:W2:Y:S01]  /*1d920*/  LDC.64 R2, c[0x0][0xbd8] ;  /* 0x0002f600ff027b82 */ /* 0x000ea20000000a00 */
[----:B------:R-:W-:Y:S01]  /*1d930*/  ISETP.NE.U32.AND P0, PT, RZ, UR4, PT ;  /* 0x00000004ff007c0c */ /* 0x000fe2000bf05070 */
[----:B------:R-:W-:-:S03]  /*1d940*/  IMAD.MOV.U32 R9, RZ, RZ, RZ ;  /* 0x000000ffff097224 */ /* 0x000fc600078e00ff */
[----:B------:R-:W-:Y:S01]  /*1d950*/  ISETP.NE.AND.EX P0, PT, RZ, UR5, PT, P0 ;  /* 0x00000005ff007c0c */ /* 0x000fe2000bf05300 */
[----:B------:R-:W-:Y:S02]  /*1d960*/  ULDC.64 UR4, c[0x0][0xbe0] ;  /* 0x0002f80000047ab9 */ /* 0x000fe40000000a00 */
[----:B------:R-:W-:-:S04]  /*1d970*/  ISETP.NE.U32.AND P1, PT, RZ, UR4, PT ;  /* 0x00000004ff007c0c */ /* 0x000fc8000bf25070 */
[----:B------:R-:W-:Y:S01]  /*1d980*/  ISETP.NE.AND.EX P1, PT, RZ, UR5, PT, P1 ;  /* 0x00000005ff007c0c */ /* 0x000fe2000bf25310 */
[----:B--2---:R-:W-:-:S12]  /*1d990*/  IMAD.WIDE R2, R219, 0x4, R2 ;  /* 0x00000004db027825 */ /* 0x004fd800078e0202 */
[----:B------:R-:W2:Y:S01]  /*1d9a0*/  @P1 LDC.64 R4, c[0x0][0xbe0] ;  /* 0x0002f800ff041b82 */ /* 0x000ea20000000a00 */
[----:B------:R-:W-:Y:S02]  /*1d9b0*/  ULDC UR4, c[0x0][0xa88] ;  /* 0x0002a20000047ab9 */ /* 0x000fe40000000800 */
[----:B------:R-:W-:Y:S01]  /*1d9c0*/  IMAD.U32 R7, RZ, RZ, UR4 ;  /* 0x00000004ff077e24 */ /* 0x000fe2000f8e00ff */
[----:B------:R3:W5:Y:S01]  /*1d9d0*/  @P0 LDG.E R9, desc[UR46][R2.64] ;  /* 0x0000002e02090981 */ /* 0x000762000c1e1900 */
[----:B--2---:R-:W-:-:S05]  /*1d9e0*/  @P1 IMAD.WIDE R4, R219, 0x4, R4 ;  /* 0x00000004db041825 */ /* 0x004fca00078e0204 */
[----:B------:R3:W5:Y:S01]  /*1d9f0*/  @P1 LDG.E R7, desc[UR46][R4.64] ;  /* 0x0000002e04071981 */ /* 0x000762000c1e1900 */
[----:B------:R-:W-:Y:S02]  /*1da00*/  ISETP.GT.AND P2, PT, R236, 0x7f, PT ;  /* 0x0000007fec00780c */ /* 0x000fe40003f44270 */
[----:B------:R-:W-:Y:S01]  /*1da10*/  SHF.R.S32.HI R6, RZ, 0x1f, R219 ;  /* 0x0000001fff067819 */ /* 0x000fe200000114db */
[----:B------:R-:W-:Y:S10]  /*1da20*/  @P1 BRA `(.L_x_1448) ;  /* 0x0000000000101947 */ /* 0x000ff40003800000 */
[----:B------:R-:W-:Y:S05]  /*1da30*/  @!P0 BRA `(.L_x_1448) ;  /* 0x00000000000c8947 */ /* 0x000fea0003800000 */
[----:B------:R-:W2:Y:S04]  /*1da40*/  LDG.E R0, desc[UR46][R2.64] ;  /* 0x0000002e02007981 */ /* 0x000ea8000c1e1900 */
[----:B-----5:R-:W2:Y:S02]  /*1da50*/  LDG.E R7, desc[UR46][R2.64+0x4] ;  /* 0x0000042e02077981 */ /* 0x020ea4000c1e1900 */
[----:B--2---:R-:W-:-:S07]  /*1da60*/  IMAD.IADD R7, R7, 0x1, -R0 ;  /* 0x0000000107077824 */ /* 0x004fce00078e0a00 */
.L_x_1448:
[----:B------:R-:W-:Y:S01]  /*1da70*/  BSSY B1, `(.L_x_1449) ;  /* 0x000001c000017945 */ /* 0x000fe20003800000 */
[----:B------:R-:W-:Y:S02]  /*1da80*/  SEL R10, R6, RZ, !P0 ;  /* 0x000000ff060a7207 */ /* 0x000fe40004000000 */
[----:B------:R-:W-:Y:S02]  /*1da90*/  SHF.R.S32.HI R8, RZ, 0x1f, R217 ;  /* 0x0000001fff087819 */ /* 0x000fe400000114d9 */
[----:B------:R-:W-:Y:S02]  /*1daa0*/  SEL R11, R219, RZ, !P0 ;  /* 0x000000ffdb0b7207 */ /* 0x000fe40004000000 */
[----:B-----5:R-:W-:Y:S01]  /*1dab0*/  SHF.R.S32.HI R6, RZ, 0x1f, R9 ;  /* 0x0000001fff067819 */ /* 0x020fe20000011409 */
[----:B------:R-:W-:Y:S06]  /*1dac0*/  @P2 BRA `(.L_x_1450) ;  /* 0x0000000000582947 */ /* 0x000fec0003800000 */
[----:B------:R-:W2:Y:S02]  /*1dad0*/  S2R R0, SR_TID.X ;  /* 0x0000000000007919 */ /* 0x000ea40000002100 */
[----:B--2---:R-:W-:-:S05]  /*1dae0*/  LEA R0, R220, R0, 0x7 ;  /* 0x00000000dc007211 */ /* 0x004fca00078e38ff */
[----:B------:R-:W-:-:S05]  /*1daf0*/  VIADD R0, R0, 0xffffff80 ;  /* 0xffffff8000007836 */ /* 0x000fca0000000000 */
[----:B------:R-:W-:-:S13]  /*1db00*/  ISETP.GE.AND P0, PT, R0, R7, PT ;  /* 0x000000070000720c */ /* 0x000fda0003f06270 */
[----:B------:R-:W-:Y:S05]  /*1db10*/  @P0 BRA `(.L_x_1450) ;  /* 0x0000000000440947 */ /* 0x000fea0003800000 */
[----:B---3--:R-:W-:Y:S01]  /*1db20*/  IADD3 R2, P0, R0, R9, RZ ;  /* 0x0000000900027210 */ /* 0x008fe20007f1e0ff */
[----:B------:R-:W-:-:S03]  /*1db30*/  ULDC.64 UR4, c[0x0][0xb70] ;  /* 0x0002dc0000047ab9 */ /* 0x000fc60000000a00 */
[----:B------:R-:W-:Y:S01]  /*1db40*/  LEA.HI.X.SX32 R3, R0, R6, 0x1, P0 ;  /* 0x0000000600037211 */ /* 0x000fe200000f0eff */
[----:B------:R-:W-:-:S04]  /*1db50*/  IMAD R0, R8, UR4, RZ ;  /* 0x0000000408007c24 */ /* 0x000fc8000f8e02ff */
        /* <DEDUP_REMOVED lines=13> */
.L_x_1450:
[----:B------:R-:W-:Y:S05]  /*1dc30*/  BSYNC B1 ;  /* 0x0000000000017941 */ /* 0x000fea0003800000 */
.L_x_1449:
[----:B------:R-:W-:Y:S01]  /*1dc40*/  ULDC.64 UR4, c[0x0][0xaa0] ;  /* 0x0002a80000047ab9 */ /* 0x000fe20000000a00 */
[----:B---3--:R-:W-:Y:S01]  /*1dc50*/  IMAD.MOV.U32 R2, RZ, RZ, R22 ;  /* 0x000000ffff027224 */ /* 0x008fe200078e0016 */
[----:B------:R-:W-:Y:S01]  /*1dc60*/  BSSY B1, `(.L_x_1451) ;  /* 0x000002c000017945 */ /* 0x000fe20003800000 */
[----:B--2---:R-:W-:Y:S02]  /*1dc70*/  IMAD.MOV.U32 R3, RZ, RZ, R23 ;  /* 0x000000ffff037224 */ /* 0x004fe400078e0017 */
[----:B------:R-:W-:Y:S02]  /*1dc80*/  IMAD R0, R6, UR4, RZ ;  /* 0x0000000406007c24 */ /* 0x000fe4000f8e02ff */
[----:B------:R-:W-:-:S04]  /*1dc90*/  IMAD.WIDE.U32 R2, R9, UR4, R2 ;  /* 0x0000000409027c25 */ /* 0x000fc8000f8e0002 */
[----:B------:R-:W-:Y:S01]  /*1dca0*/  IMAD R9, R9, UR5, R0 ;  /* 0x0000000509097c24 */ /* 0x000fe2000f8e0200 */
[----:B------:R-:W-:Y:S02]  /*1dcb0*/  ULDC.64 UR4, c[0x0][0xae0] ;  /* 0x0002b80000047ab9 */ /* 0x000fe40000000a00 */
[----:B------:R-:W-:Y:S02]  /*1dcc0*/  IMAD R0, R8, UR4, RZ ;  /* 0x0000000408007c24 */ /* 0x000fe4000f8e02ff */
[----:B------:R-:W-:Y:S02]  /*1dcd0*/  IMAD R8, R220, -0x80, R7 ;  /* 0xffffff80dc087824 */ /* 0x000fe400078e0207 */
[----:B------:R-:W-:Y:S02]  /*1dce0*/  IMAD.IADD R3, R3, 0x1, R9 ;  /* 0x0000000103037824 */ /* 0x000fe400078e0209 */
[C---:B------:R-:W-:Y:S01]  /*1dcf0*/  IMAD R5, R217.reuse, UR5, R0 ;  /* 0x00000005d9057c24 */ /* 0x040fe2000f8e0200 */
[-C--:B------:R-:W-:Y:S01]  /*1dd00*/  ISETP.GE.AND P1, PT, R18, R8.reuse, PT ;  /* 0x000000081200720c */ /* 0x080fe20003f26270 */
[----:B------:R-:W-:Y:S01]  /*1dd10*/  IMAD.WIDE.U32 R2, R217, UR4, R2 ;  /* 0x00000004d9027c25 */ /* 0x000fe2000f8e0002 */
[----:B------:R-:W-:Y:S01]  /*1dd20*/  ULDC.64 UR4, c[0x0][0xae8] ;  /* 0x0002ba0000047ab9 */ /* 0x000fe20000000a00 */
[----:B------:R-:W-:-:S02]  /*1dd30*/  ISETP.GE.AND P0, PT, R195, R8, PT ;  /* 0x00000008c300720c */ /* 0x000fc40003f06270 */
[----:B------:R-:W-:Y:S02]  /*1dd40*/  IMAD.IADD R3, R3, 0x1, R5 ;  /* 0x0000000103037824 */ /* 0x000fe400078e0205 */
[----:B------:R-:W-:Y:S02]  /*1dd50*/  IMAD R0, R10, UR4, RZ ;  /* 0x000000040a007c24 */ /* 0x000fe4000f8e02ff */
[----:B------:R-:W-:-:S04]  /*1dd60*/  IMAD.WIDE.U32 R4, R11, UR4, R2 ;  /* 0x000000040b047c25 */ /* 0x000fc8000f8e0002 */
[----:B------:R-:W-:Y:S02]  /*1dd70*/  IMAD R9, R11, UR5, R0 ;  /* 0x000000050b097c24 */ /* 0x000fe4000f8e0200 */
[----:B------:R-:W-:Y:S02]  /*1dd80*/  IMAD.MOV.U32 R2, RZ, RZ, R18 ;  /* 0x000000ffff027224 */ /* 0x000fe400078e0012 */
[----:B------:R-:W-:Y:S02]  /*1dd90*/  IMAD.MOV.U32 R3, RZ, RZ, R19 ;  /* 0x000000ffff037224 */ /* 0x000fe400078e0013 */
[----:B------:R-:W-:Y:S02]  /*1dda0*/  IMAD.IADD R11, R5, 0x1, R9 ;  /* 0x00000001050b7824 */ /* 0x000fe400078e0209 */
[----:B------:R-:W-:Y:S01]  /*1ddb0*/  IMAD.WIDE R6, R220, 0x80, R2 ;  /* 0x00000080dc067825 */ /* 0x000fe200078e0202 */
[----:B------:R-:W-:Y:S06]  /*1ddc0*/  @P1 BRA `(.L_x_1452) ;  /* 0x0000000000541947 */ /* 0x000fec0003800000 */
[C---:B------:R-:W-:Y:S01]  /*1ddd0*/  VIADD R2, R22.reuse, 0xc0 ;  /* 0x000000c016027836 */ /* 0x040fe20000000000 */
[----:B------:R-:W-:Y:S01]  /*1dde0*/  ULDC UR4, c[0x0][0xa8c] ;  /* 0x0002a30000047ab9 */ /* 0x000fe20000000800 */
[----:B------:R-:W-:Y:S01]  /*1ddf0*/  ULDC.64 UR6, c[0x0][0xad8] ;  /* 0x0002b60000067ab9 */ /* 0x000fe20000000a00 */
[C---:B------:R-:W-:Y:S01]  /*1de00*/  VIADD R0, R22.reuse, 0x80 ;  /* 0x0000008016007836 */ /* 0x040fe20000000000 */
        /* <DEDUP_REMOVED lines=17> */
.L_x_1452:
[----:B------:R-:W-:Y:S05]  /*1df20*/  BSYNC B1 ;  /* 0x0000000000017941 */ /* 0x000fea0003800000 */
.L_x_1451:
        /* <DEDUP_REMOVED lines=19> */
[----:B--2---:R-:W-:Y:S01]  /*1e060*/  LEA R12, P0, R2, UR6, 0x1 ;  /* 0x00000006020c7c11 */ /* 0x004fe2000f8008ff */
[----:B------:R-:W-:-:S05]  /*1e070*/  IMAD.IADD R3, R3, 0x1, R9 ;  /* 0x0000000103037824 */ /* 0x000fca00078e0209 */
[----:B------:R-:W-:-:S05]  /*1e080*/  LEA.HI.X R13, R2, UR7, R3, 0x1, P0 ;  /* 0x00000007020d7c11 */ /* 0x000fca00080f0c03 */
[----:B------:R3:W-:Y:S04]  /*1e090*/  @!P2 STG.E.128 desc[UR46][R12.64], RZ ;  /* 0x000000ff0c00a986 */ /* 0x0007e8000c101d2e */
[----:B------:R3:W-:Y:S04]  /*1e0a0*/  @!P3 STG.E.128 desc[UR46][R12.64+0x80], RZ ;  /* 0x000080ff0c00b986 */ /* 0x0007e8000c101d2e */
[----:B------:R3:W-:Y:S04]  /*1e0b0*/  @!P4 STG.E.128 desc[UR46][R12.64+0x100], RZ ;  /* 0x000100ff0c00c986 */ /* 0x0007e8000c101d2e */
[----:B------:R3:W-:Y:S02]  /*1e0c0*/  @!P5 STG.E.128 desc[UR46][R12.64+0x180], RZ ;  /* 0x000180ff0c00d986 */ /* 0x0007e4000c101d2e */
.L_x_1454:
[----:B------:R-:W-:Y:S05]  /*1e0d0*/  BSYNC B1 ;  /* 0x0000000000017941 */ /* 0x000fea0003800000 */
.L_x_1453:
        /* <DEDUP_REMOVED lines=26> */
.L_x_1456:
[----:B------:R-:W-:Y:S05]  /*1e280*/  BSYNC B1 ;  /* 0x0000000000017941 */ /* 0x000fea0003800000 */
.L_x_1455:
[----:B------:R-:W-:Y:S05]  /*1e290*/  @P0 BRA `(.L_x_1447) ;  /* 0x00000000005c0947 */ /* 0x000fea0003800000 */
[----:B------:R-:W-:Y:S01]  /*1e2a0*/  IADD3 R5, P0, R6, 0x60, RZ ;  /* 0x0000006006057810 */ /* 0x000fe20007f1e0ff */
[----:B------:R-:W-:Y:S01]  /*1e2b0*/  ULDC.64 UR6, c[0x0][0xad8] ;  /* 0x0002b60000067ab9 */ /* 0x000fe20000000a00 */
[----:B------:R-:W-:Y:S01]  /*1e2c0*/  IMAD.MOV.U32 R2, RZ, RZ, R4 ;  /* 0x000000ffff027224 */ /* 0x000fe200078e0004 */
[----:B------:R-:W-:Y:S01]  /*1e2d0*/  ULDC UR4, c[0x0][0xa8c] ;  /* 0x0002a30000047ab9 */ /* 0x000fe20000000800 */
[----:B------:R-:W-:Y:S01]  /*1e2e0*/  IMAD.MOV.U32 R3, RZ, RZ, R11 ;  /* 0x000000ffff037224 */ /* 0x000fe200078e000b */
[C---:B------:R-:W-:Y:S01]  /*1e2f0*/  ISETP.GE.AND P1, PT, R22.reuse, UR4, PT ;  /* 0x0000000416007c0c */ /* 0x040fe2000bf26270 */
[----:B------:R-:W-:Y:S01]  /*1e300*/  IMAD.X R6, RZ, RZ, R7, P0 ;  /* 0x000000ffff067224 */ /* 0x000fe200000e0607 */
[----:B------:R-:W-:Y:S01]  /*1e310*/  ISETP.GE.AND P2, PT, R199, UR4, PT ;  /* 0x00000004c7007c0c */ /* 0x000fe2000bf46270 */
[C---:B------:R-:W-:Y:S02]  /*1e320*/  VIADD R0, R22.reuse, 0x80 ;  /* 0x0000008016007836 */ /* 0x040fe40000000000 */
[----:B------:R-:W-:-:S02]  /*1e330*/  VIADD R4, R22, 0xc0 ;  /* 0x000000c016047836 */ /* 0x000fc40000000000 */
[----:B------:R-:W-:Y:S01]  /*1e340*/  IMAD R6, R6, UR6, RZ ;  /* 0x0000000606067c24 */ /* 0x000fe2000f8e02ff */
[----:B------:R-:W-:Y:S01]  /*1e350*/  ISETP.GE.AND P3, PT, R0, UR4, PT ;  /* 0x0000000400007c0c */ /* 0x000fe2000bf66270 */
[----:B------:R-:W-:Y:S01]  /*1e360*/  IMAD.WIDE.U32 R2, R5, UR6, R2 ;  /* 0x0000000605027c25 */ /* 0x000fe2000f8e0002 */
[----:B------:R-:W-:-:S03]  /*1e370*/  ISETP.GE.AND P4, PT, R4, UR4, PT ;  /* 0x0000000404007c0c */ /* 0x000fc6000bf86270 */
        /* <DEDUP_REMOVED lines=9> */
.L_x_1447:
[----:B------:R-:W-:Y:S05]  /*1e410*/  BSYNC B0 ;  /* 0x0000000000007941 */ /* 0x000fea0003800000 */
.L_x_1437:
[----:B------:R-:W-:Y:S02]  /*1e420*/  ULDC UR4, c[0x0][0xc14] ;  /* 0x0003050000047ab9 */ /* 0x000fe40000000800 */
[----:B-1----:R-:W-:-:S13]  /*1e430*/  ISETP.GE.AND P0, PT, R207, UR4, PT ;  /* 0x00000004cf007c0c */ /* 0x002fda000bf06270 */
[----:B------:R-:W-:Y:S05]  /*1e440*/  @!P0 BRA `(.L_x_1457) ;  /* 0xfffffe2c00388947 */ /* 0x000fea000383ffff */
[----:B------:R-:W-:Y:S05]  /*1e450*/  BRA `(.L_x_1210) ;  /* 0x0000006c00b07947 */ /* 0x000fea0003800000 */
.L_x_1208:
        /* <DEDUP_REMOVED lines=20> */
.L_x_1458:
[----:B------:R-:W1:Y:S01]  /*1e5a0*/  S2R R0, SR_TID.X ;  /* 0x0000000000007919 */ /* 0x000e620000002100 */
[----:B------:R-:W-:Y:S01]  /*1e5b0*/  ULDC UR4, c[0x0][0xc14] ;  /* 0x0003050000047ab9 */ /* 0x000fe20000000800 */
[----:B------:R-:W2:Y:S01]  /*1e5c0*/  S2UR UR6, SR_CTAID.X ;  /* 0x00000000000679c3 */ /* 0x000ea20000002500 */
[----:B------:R-:W-:Y:S01]  /*1e5d0*/  ULDC UR5, c[0x0][0xc10] ;  /* 0x0003040000057ab9 */ /* 0x000fe20000000800 */
[----:B-1----:R-:W-:-:S04]  /*1e5e0*/  LOP3.LUT R0, R0, 0x1f, RZ, 0xc0, !PT ;  /* 0x0000001f00007812 */ /* 0x002fc800078ec0ff */
[----:B------:R-:W-:-:S04]  /*1e5f0*/  ISETP.NE.AND P0, PT, R0, 0x1f, PT ;  /* 0x0000001f0000780c */ /* 0x000fc80003f05270 */
[----:B------:R-:W-:-:S13]  /*1e600*/  ISETP.GE.OR P1, PT, R0, UR4, !P0 ;  /* 0x0000000400007c0c */ /* 0x000fda000c726670 */
[----:B0-----:R-:W0:Y:S02]  /*1e610*/  @!P1 LDC.64 R2, c[0x0][0xc58] ;  /* 0x00031600ff029b82 */ /* 0x001e240000000a00 */
[----:B0-----:R-:W-:-:S05]  /*1e620*/  @!P1 IMAD.WIDE.U32 R2, R0, 0x4, R2 ;  /* 0x0000000400029825 */ /* 0x001fca00078e0002 */
[----:B------:R-:W3:Y:S01]  /*1e630*/  @!P1 LDG.E R5, desc[UR46][R2.64] ;  /* 0x0000002e02059981 */ /* 0x000ee2000c1e1900 */
[C---:B------:R-:W-:Y:S01]  /*1e640*/  ISETP.NE.AND P1, PT, R0.reuse, RZ, PT ;  /* 0x000000ff0000720c */ /* 0x040fe20003f25270 */
[----:B------:R-:W-:Y:S01]  /*1e650*/  UMOV UR4, URZ ;  /* 0x0000003f00047c82 */ /* 0x000fe20008000000 */
[C---:B------:R-:W-:Y:S02]  /*1e660*/  ISETP.GE.U32.AND P2, PT, R0.reuse, 0x2, PT ;  /* 0x000000020000780c */ /* 0x040fe40003f46070 */
[C---:B------:R-:W-:Y:S02]  /*1e670*/  ISETP.GE.U32.AND P3, PT, R0.reuse, 0x4, PT ;  /* 0x000000040000780c */ /* 0x040fe40003f66070 */
[C---:B------:R-:W-:Y:S02]  /*1e680*/  ISETP.GE.U32.AND P4, PT, R0.reuse, 0x8, PT ;  /* 0x000000080000780c */ /* 0x040fe40003f86070 */
[----:B------:R-:W-:Y:S01]  /*1e690*/  ISETP.GE.U32.AND P5, PT, R0, 0x10, PT ;  /* 0x000000100000780c */ /* 0x000fe20003fa6070 */
[----:B---3--:R-:W0:Y:S02]  /*1e6a0*/  SHFL.UP PT, R4, R5, 0x1, RZ ;  /* 0x0420000005047989 */ /* 0x008e2400000e00ff */
        /* <DEDUP_REMOVED lines=14> */
[----:B------:R-:W-:-:S03]  /*1e790*/  IMAD.MOV.U32 R4, RZ, RZ, RZ ;  /* 0x000000ffff047224 */ /* 0x000fc600078e00ff */
[----:B------:R-:W0:Y:S02]  /*1e7a0*/  SHFL.IDX PT, R7, R6, 0x1f, 0x1f ;  /* 0x03e01f0006077f89 */ /* 0x000e2400000e0000 */
[----:B0-----:R-:W-:-:S05]  /*1e7b0*/  IMAD R7, R7, UR5, RZ ;  /* 0x0000000507077c24 */ /* 0x001fca000f8e02ff */
[----:B--2---:R-:W-:Y:S02]  /*1e7c0*/  ISETP.GT.AND P6, PT, R7, UR6, PT ;  /* 0x0000000607007c0c */ /* 0x004fe4000bfc4270 */
[----:B------:R-:W-:-:S11]  /*1e7d0*/  MOV R2, R7 ;  /* 0x0000000700027202 */ /* 0x000fd60000000f00 */
[----:B------:R-:W-:Y:S05]  /*1e7e0*/  @P6 BRA `(.L_x_1460) ;  /* 0x0000000000a06947 */ /* 0x000fea0003800000 */
[----:B------:R-:W0:Y:S01]  /*1e7f0*/  LDC R6, c[0x0][0xc14] ;  /* 0x00030500ff067b82 */ /* 0x000e220000000800 */
[----:B------:R-:W-:Y:S01]  /*1e800*/  IMAD.MOV.U32 R7, RZ, RZ, R2 ;  /* 0x000000ffff077224 */ /* 0x000fe200078e0002 */
[----:B------:R-:W-:Y:S01]  /*1e810*/  UMOV UR4, URZ ;  /* 0x0000003f00047c82 */ /* 0x000fe20008000000 */
[----:B------:R-:W-:Y:S01]  /*1e820*/  ULDC UR7, c[0x0][0xc14] ;  /* 0x0003050000077ab9 */ /* 0x000fe20000000800 */
[----:B------:R-:W-:-:S05]  /*1e830*/  ULDC UR5, c[0x0][0xc10] ;  /* 0x0003040000057ab9 */ /* 0x000fca0000000800 */
.L_x_1464:
[----:B------:R-:W-:Y:S01]  /*1e840*/  IMAD.U32 R2, RZ, RZ, UR7 ;  /* 0x00000007ff027e24 */ /* 0x000fe2000f8e00ff */
[----:B------:R-:W-:-:S04]  /*1e850*/  UIADD3 UR4, UR4, 0x1f, URZ ;  /* 0x0000001f04047890 */ /* 0x000fc8000fffe03f */
[----:B------:R1:W-:Y:S02]  /*1e860*/  STL [R1+0xc], R2 ;  /* 0x00000c0201007387 */ /* 0x0003e40000100800 */
[----:B0-----:R-:W-:-:S13]  /*1e870*/  ISETP.LE.AND P6, PT, R6, UR4, PT ;  /* 0x0000000406007c0c */ /* 0x001fda000bfc3270 */
[----:B-1----:R-:W-:Y:S05]  /*1e880*/  @P6 BRA `(.L_x_1461) ;  /* 0x0000000400b86947 */ /* 0x002fea0003800000 */
[----:B------:R-:W-:Y:S01]  /*1e890*/  VIADD R9, R0, UR4 ;  /* 0x0000000400097c36 */ /* 0x000fe20008000000 */
[----:B------:R-:W-:Y:S01]  /*1e8a0*/  BSSY B0, `(.L_x_1462) ;  /* 0x0000007000007945 */ /* 0x000fe20003800000 */
[----:B------:R-:W-:-:S03]  /*1e8b0*/  IMAD.MOV.U32 R5, RZ, RZ, RZ ;  /* 0x000000ffff057224 */ /* 0x000fc600078e00ff */
[----:B------:R-:W-:-:S13]  /*1e8c0*/  ISETP.GE.OR P6, PT, R9, R6, !P0 ;  /* 0x000000060900720c */ /* 0x000fda00047c6670 */
[----:B------:R-:W-:Y:S05]  /*1e8d0*/  @P6 BRA `(.L_x_1463) ;  /* 0x00000000000c6947 */ /* 0x000fea0003800000 */
[----:B------:R-:W0:Y:S02]  /*1e8e0*/  LDC.64 R2, c[0x0][0xc58] ;  /* 0x00031600ff027b82 */ /* 0x000e240000000a00 */
[----:B0-----:R-:W-:-:S05]  /*1e8f0*/  IMAD.WIDE R2, R9, 0x4, R2 ;  /* 0x0000000409027825 */ /* 0x001fca00078e0202 */
[----:B------:R0:W5:Y:S02]  /*1e900*/  LDG.E R5, desc[UR46][R2.64] ;  /* 0x0000002e02057981 */ /* 0x000164000c1e1900 */
.L_x_1463:
[----:B------:R-:W-:Y:S05]  /*1e910*/  BSYNC B0 ;  /* 0x0000000000007941 */ /* 0x000fea0003800000 */
.L_x_1462:
        /* <DEDUP_REMOVED lines=20> */
[----:B------:R-:W-:-:S07]  /*1ea60*/  IMAD.MOV.U32 R6, RZ, RZ, R10 ;  /* 0x000000ffff067224 */ /* 0x000fce00078e000a */
.L_x_1460:
[----:B------:R-:W-:-:S04]  /*1ea70*/  IMAD.IADD R7, R7, 0x1, -R2 ;  /* 0x0000000107077824 */ /* 0x000fc800078e0a02 */
[----:B------:R-:W-:-:S05]  /*1ea80*/  IMAD R2, R6, UR5, R7 ;  /* 0x0000000506027c24 */ /* 0x000fca000f8e0207 */
[----:B------:R-:W-:Y:S02]  /*1ea90*/  ISETP.GT.AND P0, PT, R2, UR6, PT ;  /* 0x0000000602007c0c */ /* 0x000fe4000bf04270 */
[----:B------:R-:W0:Y:S11]  /*1eaa0*/  LDC.64 R2, c[0x0][0xc68] ;  /* 0x00031a00ff027b82 */ /* 0x000e360000000a00 */
[----:B------:R-:W-:-:S04]  /*1eab0*/  VOTE.ANY R12, PT, !P0 ;  /* 0x00000000000c7806 */ /* 0x000fc800040e0100 */
[----:B------:R-:W1:Y:S02]  /*1eac0*/  POPC R8, R12 ;  /* 0x0000000c00087309 */ /* 0x000e640000000000 */
[----:B-1----:R-:W-:-:S04]  /*1ead0*/  VIADD R9, R8, UR4 ;  /* 0x0000000408097c36 */ /* 0x002fc80008000000 */
[----:B0-----:R-:W-:Y:S01]  /*1eae0*/  IMAD.WIDE R2, R9, 0x4, R2 ;  /* 0x0000000409027825 */ /* 0x001fe200078e0202 */
[----:B------:R-:W0:Y:S04]  /*1eaf0*/  SHFL.IDX PT, R5, R5, R8, 0x1f ;  /* 0x00001f0805057589 */ /* 0x000e2800000e0000 */
[----:B------:R-:W0:Y:S04]  /*1eb00*/  LDG.E R10, desc[UR46][R2.64] ;  /* 0x0000002e020a7981 */ /* 0x000e28000c1e1900 */
[----:B------:R0:W-:Y:S01]  /*1eb10*/  STL [R1+0xc], R9 ;  /* 0x00000c0901007387 */ /* 0x0001e20000100800 */
[----:B------:R-:W-:Y:S01]  /*1eb20*/  ISETP.NE.AND P0, PT, R12, RZ, PT ;  /* 0x000000ff0c00720c */ /* 0x000fe20003f05270 */
[----:B0-----:R-:W-:-:S05]  /*1eb30*/  IMAD R9, R5, R10, RZ ;  /* 0x0000000a05097224 */ /* 0x001fca00078e02ff */
[----:B------:R-:W-:-:S04]  /*1eb40*/  IABS R11, R9 ;  /* 0x00000009000b7213 */ /* 0x000fc80000000000 */
[----:B------:R-:W0:Y:S08]  /*1eb50*/  I2F.RP R13, R11 ;  /* 0x0000000b000d7306 */ /* 0x000e300000209400 */
[----:B0-----:R-:W0:Y:S02]  /*1eb60*/  MUFU.RCP R13, R13 ;  /* 0x0000000d000d7308 */ /* 0x001e240000001000 */
[----:B0-----:R-:W-:-:S06]  /*1eb70*/  VIADD R14, R13, 0xffffffe ;  /* 0x0ffffffe0d0e7836 */ /* 0x001fcc0000000000 */
[----:B------:R0:W1:Y:S01]  /*1eb80*/  F2I.FTZ.U32.TRUNC.NTZ R3, R14 ;  /* 0x0000000e00037305 */ /* 0x000062000021f000 */
[----:B------:R-:W-:Y:S05]  /*1eb90*/  @!P0 BRA `(.L_x_1465) ;  /* 0x0000000000088947 */ /* 0x000fea0003800000 */
[----:B------:R-:W-:-:S05]  /*1eba0*/  VIADD R13, R8, 0xffffffff ;  /* 0xffffffff080d7836 */ /* 0x000fca0000000000 */
[----:B------:R2:W3:Y:S02]  /*1ebb0*/  SHFL.IDX PT, R4, R6, R13, 0x1f ;  /* 0x00001f0d06047589 */ /* 0x0004e400000e0000 */
.L_x_1465:
[----:B-1----:R-:W-:Y:S01]  /*1ebc0*/  IMAD.MOV R2, RZ, RZ, -R3 ;  /* 0x000000ffff027224 */ /* 0x002fe200078e0a03 */
[----:B--2---:R-:W-:Y:S01]  /*1ebd0*/  IABS R6, R9 ;  /* 0x0000000900067213 */ /* 0x004fe20000000000 */
[----:B---3--:R-:W-:Y:S02]  /*1ebe0*/  IMAD R4, R4, UR5, R7 ;  /* 0x0000000504047c24 */ /* 0x008fe4000f8e0207 */
[----:B------:R-:W-:Y:S02]  /*1ebf0*/  IMAD R7, R2, R11, RZ ;  /* 0x0000000b02077224 */ /* 0x000fe400078e02ff */
[----:B------:R-:W-:Y:S01]  /*1ec00*/  IMAD.MOV.U32 R2, RZ, RZ, RZ ;  /* 0x000000ffff027224 */ /* 0x000fe200078e00ff */
[----:B------:R1:W-:Y:S01]  /*1ec10*/  STL [R1], R4 ;  /* 0x0000000401007387 */ /* 0x0003e20000100800 */
[----:B------:R-:W-:Y:S02]  /*1ec20*/  IMAD.MOV R6, RZ, RZ, -R6 ;  /* 0x000000ffff067224 */ /* 0x000fe400078e0a06 */
[----:B------:R-:W-:Y:S01]  /*1ec30*/  IMAD.HI.U32 R3, R3, R7, R2 ;  /* 0x0000000703037227 */ /* 0x000fe200078e0002 */
[----:B------:R-:W-:-:S04]  /*1ec40*/  IADD3 R2, -R4, UR6, RZ ;  /* 0x0000000604027c10 */ /* 0x000fc8000fffe1ff */
[----:B-1----:R-:W-:-:S05]  /*1ec50*/  IABS R4, R2 ;  /* 0x0000000200047213 */ /* 0x002fca0000000000 */
[----:B------:R-:W-:Y:S01]  /*1ec60*/  IMAD.HI.U32 R7, R3, R4, RZ ;  /* 0x0000000403077227 */ /* 0x000fe200078e00ff */
[----:B------:R-:W-:-:S03]  /*1ec70*/  LOP3.LUT R3, R2, R9, RZ, 0x3c, !PT ;  /* 0x0000000902037212 */ /* 0x000fc600078e3cff */
[----:B------:R-:W-:Y:S01]  /*1ec80*/  IMAD R4, R7, R6, R4 ;  /* 0x0000000607047224 */ /* 0x000fe200078e0204 */
[----:B------:R-:W-:-:S04]  /*1ec90*/  ISETP.GE.AND P2, PT, R3, RZ, PT ;  /* 0x000000ff0300720c */ /* 0x000fc80003f46270 */
[----:B------:R-:W-:-:S13]  /*1eca0*/  ISETP.GT.U32.AND P1, PT, R11, R4, PT ;  /* 0x000000040b00720c */ /* 0x000fda0003f24070 */
[----:B------:R-:W-:Y:S02]  /*1ecb0*/  @!P1 IMAD.IADD R4, R4, 0x1, -R11 ;  /* 0x0000000104049824 */ /* 0x000fe400078e0a0b */
[----:B------:R-:W-:Y:S01]  /*1ecc0*/  @!P1 VIADD R7, R7, 0x1 ;  /* 0x0000000107079836 */ /* 0x000fe20000000000 */
[----:B------:R-:W-:Y:S02]  /*1ecd0*/  ISETP.NE.AND P1, PT, R9, RZ, PT ;  /* 0x000000ff0900720c */ /* 0x000fe40003f25270 */
[----:B------:R-:W-:-:S13]  /*1ece0*/  ISETP.GE.U32.AND P0, PT, R4, R11, PT ;  /* 0x0000000b0400720c */ /* 0x000fda0003f06070 */
[----:B------:R-:W-:-:S05]  /*1ecf0*/  @P0 IADD3 R7, R7, 0x1, RZ ;  /* 0x0000000107070810 */ /* 0x000fca0007ffe0ff */
[----:B------:R-:W-:Y:S01]  /*1ed00*/  @!P2 IMAD.MOV R7, RZ, RZ, -R7 ;  /* 0x000000ffff07a224 */ /* 0x000fe200078e0a07 */
[----:B------:R-:W-:-:S05]  /*1ed10*/  @!P1 LOP3.LUT R7, RZ, R9, RZ, 0x33, !PT ;  /* 0x00000009ff079212 */ /* 0x000fca00078e33ff */
[----:B------:R-:W-:Y:S02]  /*1ed20*/  IMAD R4, R10, R7, RZ ;  /* 0x000000070a047224 */ /* 0x000fe400078e02ff */
[----:B------:R-:W-:Y:S02]  /*1ed30*/  IMAD.MOV R7, RZ, RZ, -R7 ;  /* 0x000000ffff077224 */ /* 0x000fe400078e0a07 */
[----:B------:R-:W-:Y:S02]  /*1ed40*/  IMAD.MOV R3, RZ, RZ, -R4 ;  /* 0x000000ffff037224 */ /* 0x000fe400078e0a04 */
[----:B------:R-:W-:Y:S02]  /*1ed50*/  IMAD R9, R9, R7, R2 ;  /* 0x0000000709097224 */ /* 0x000fe400078e0202 */
[----:B------:R-:W-:Y:S01]  /*1ed60*/  IMAD.MOV.U32 R2, RZ, RZ, RZ ;  /* 0x000000ffff027224 */ /* 0x000fe200078e00ff */
[----:B------:R-:W-:-:S04]  /*1ed70*/  VIADDMNMX R10, R3, UR5, R10, PT ;  /* 0x00000005030a7c46 */ /* 0x000fc8000b80010a */
[----:B------:R-:W-:-:S04]  /*1ed80*/  IABS R6, R10 ;  /* 0x0000000a00067213 */ /* 0x000fc80000000000 */
[----:B------:R-:W1:Y:S08]  /*1ed90*/  I2F.RP R8, R6 ;  /* 0x0000000600087306 */ /* 0x000e700000209400 */
[----:B-1----:R-:W1:Y:S02]  /*1eda0*/  MUFU.RCP R8, R8 ;  /* 0x0000000800087308 */ /* 0x002e640000001000 */
[----:B-1----:R-:W-:Y:S01]  /*1edb0*/  VIADD R3, R8, 0xffffffe ;  /* 0x0ffffffe08037836 */ /* 0x002fe20000000000 */
[----:B------:R-:W-:-:S05]  /*1edc0*/  IABS R8, R10 ;  /* 0x0000000a00087213 */ /* 0x000fca0000000000 */
[----:B------:R-:W1:Y:S02]  /*1edd0*/  F2I.FTZ.U32.TRUNC.NTZ R3, R3 ;  /* 0x0000000300037305 */ /* 0x000e64000021f000 */
[----:B-1----:R-:W-:-:S04]  /*1ede0*/  IMAD.MOV R7, RZ, RZ, -R3 ;  /* 0x000000ffff077224 */ /* 0x002fc800078e0a03 */
[----:B------:R-:W-:-:S04]  /*1edf0*/  IMAD R7, R7, R6, RZ ;  /* 0x0000000607077224 */ /* 0x000fc800078e02ff */
[----:B------:R-:W-:Y:S01]  /*1ee00*/  IMAD.HI.U32 R2, R3, R7, R2 ;  /* 0x0000000703027227 */ /* 0x000fe200078e0002 */
[----:B------:R-:W-:-:S03]  /*1ee10*/  IABS R7, R9 ;  /* 0x0000000900077213 */ /* 0x000fc60000000000 */
        /* <DEDUP_REMOVED lines=17> */
[----:B------:R1:W-:Y:S01]  /*1ef30*/  STL [R1+0x8], R3 ;  /* 0x0000080301007387 */ /* 0x0003e20000100800 */
[----:B------:R-:W-:-:S05]  /*1ef40*/  IMAD.IADD R2, R5, 0x1, R2 ;  /* 0x0000000105027824 */ /* 0x000fca00078e0202 */
[----:B------:R1:W-:Y:S01]  /*1ef50*/  STL [R1+0x4], R2 ;  /* 0x0000040201007387 */ /* 0x0003e20000100800 */
[----:B------:R-:W-:Y:S05]  /*1ef60*/  BRA `(.L_x_1466) ;  /* 0x0000000000107947 */ /* 0x000fea0003800000 */
.L_x_1461:
[----:B------:R-:W-:Y:S01]  /*1ef70*/  IMAD.U32 R2, RZ, RZ, UR6 ;  /* 0x00000006ff027e24 */ /* 0x000fe2000f8e00ff */
[----:B------:R0:W-:Y:S04]  /*1ef80*/  STL [R1+0x4], RZ ;  /* 0x000004ff01007387 */ /* 0x0001e80000100800 */
[----:B------:R0:W-:Y:S04]  /*1ef90*/  STL [R1+0x8], RZ ;  /* 0x000008ff01007387 */ /* 0x0001e80000100800 */
[----:B------:R0:W-:Y:S02]  /*1efa0*/  STL [R1], R2 ;  /* 0x0000000201007387 */ /* 0x0001e40000100800 */
.L_x_1466:
[----:B------:R-:W2:Y:S04]  /*1efb0*/  LDL R4, [R1] ;  /* 0x0000000001047983 */ /* 0x000ea80000100800 */
[----:B------:R-:W2:Y:S04]  /*1efc0*/  LDL R5, [R1+0x4] ;  /* 0x0000040001057983 */ /* 0x000ea80000100800 */
[----:B------:R-:W2:Y:S04]  /*1efd0*/  LDL R6, [R1+0x8] ;  /* 0x0000080001067983 */ /* 0x000ea80000100800 */
[----:B------:R-:W2:Y:S01]  /*1efe0*/  LDL R7, [R1+0xc] ;  /* 0x00000c0001077983 */ /* 0x000ea20000100800 */
[----:B------:R-:W-:-:S13]  /*1eff0*/  ISETP.NE.AND P0, PT, R0, RZ, PT ;  /* 0x000000ff0000720c */ /* 0x000fda0003f05270 */
[----:B-1----:R-:W1:Y:S01]  /*1f000*/  @!P0 S2R R3, SR_CgaCtaId ;  /* 0x0000000000038919 */ /* 0x002e620000008800 */
[----:B------:R-:W-:-:S04]  /*1f010*/  @!P0 MOV R0, 0x400 ;  /* 0x0000040000008802 */ /* 0x000fc80000000f00 */
[----:B-1----:R-:W-:-:S05]  /*1f020*/  @!P0 LEA R0, R3, R0, 0x18 ;  /* 0x0000000003008211 */ /* 0x002fca00078ec0ff */
[----:B--2---:R1:W-:Y:S01]  /*1f030*/  @!P0 STS.128 [R0+0x284d0], R4 ;  /* 0x0284d00400008388 */ /* 0x0043e20000000c00 */
[----:B------:R-:W-:Y:S06]  /*1f040*/  BAR.ARV 0x5, 0x180 ;  /* 0x0146000000007b1d */ /* 0x000fec0000002000 */
.L_x_1459:
[----:B-1----:R-:W3:Y:S01]  /*1f050*/  LDL R0, [R1+0xc] ;  /* 0x00000c0001007983 */ /* 0x002ee20000100800 */
[----:B------:R-:W-:-:S03]  /*1f060*/  ULDC UR4, c[0x0][0xc14] ;  /* 0x0003050000047ab9 */ /* 0x000fc60000000800 */
[----:B------:R1:W-:Y:S01]  /*1f070*/  STL [R1+0x14], RZ ;  /* 0x000014ff01007387 */ /* 0x0003e20000100800 */
[----:B---3--:R-:W-:Y:S01]  /*1f080*/  ISETP.GE.AND P0, PT, R0, UR4, PT ;  /* 0x0000000400007c0c */ /* 0x008fe2000bf06270 */
[----:B------:R-:W-:-:S05]  /*1f090*/  IMAD.MOV.U32 R0, RZ, RZ, 0x1 ;  /* 0x00000001ff007424 */ /* 0x000fca00078e00ff */
[----:B------:R1:W-:Y:S04]  /*1f0a0*/  STL [R1+0x20], R0 ;  /* 0x0000200001007387 */ /* 0x0003e80000100800 */
[----:B------:R1:W-:Y:S03]  /*1f0b0*/  STL [R1+0x50], RZ ;  /* 0x000050ff01007387 */ /* 0x0003e60000100800 */
[----:B------:R-:W-:Y:S05]  /*1f0c0*/  @P0 BRA `(.L_x_1467) ;  /* 0x0000005c00900947 */ /* 0x000fea0003800000 */
[----:B-1----:R-:W1:Y:S01]  /*1f0d0*/  S2R R0, SR_TID.X ;  /* 0x0000000000007919 */ /* 0x002e620000002100 */
[----:B------:R-:W-:Y:S01]  /*1f0e0*/  BSSY B7, `(.L_x_1467) ;  /* 0x00005e2000077945 */ /* 0x000fe20003800000 */
[----:B------:R-:W-:Y:S01]  /*1f0f0*/  ULDC.64 UR42, c[0x0][0x198] ;  /* 0x00006600002a7ab9 */ /* 0x000fe20000000a00 */
[----:B------:R-:W-:Y:S01]  /*1f100*/  ULOP3.LUT UR36, UR40, 0x1, URZ, 0xfc, !UPT ;  /* 0x0000000128247892 */ /* 0x000fe2000f8efc3f */
[----:B--2---:R-:W2:Y:S01]  /*1f110*/  S2R R6, SR_TID.X ;  /* 0x0000000000067919 */ /* 0x004ea20000002100 */
[----:B------:R-:W-:Y:S01]  /*1f120*/  ULOP3.LUT UR38, UR40, 0x2, URZ, 0xfc, !UPT ;  /* 0x0000000228267892 */ /* 0x000fe2000f8efc3f */
[----:B------:R-:W-:Y:S01]  /*1f130*/  ULDC UR37, c[0x0][0xc] ;  /* 0x0000030000257ab9 */ /* 0x000fe20000000800 */
[----:B-1----:R-:W-:Y:S01]  /*1f140*/  LOP3.LUT R0, R0, 0x7f, RZ, 0xc0, !PT ;  /* 0x0000007f00007812 */ /* 0x002fe200078ec0ff */
[C---:B--2---:R-:W-:Y:S01]  /*1f150*/  IMAD.SHL.U32 R4, R6.reuse, 0x40, RZ ;  /* 0x0000004006047824 */ /* 0x044fe200078e00ff */
[----:B------:R-:W-:-:S03]  /*1f160*/  LOP3.LUT P0, RZ, R6, 0x4, RZ, 0xc0, !PT ;  /* 0x0000000406ff7812 */ /* 0x000fc6000780c0ff */
[----:B------:R-:W-:-:S05]  /*1f170*/  IMAD.SHL.U32 R0, R0, 0x20, RZ ;  /* 0x0000002000007824 */ /* 0x000fca00078e00ff */
[----:B------:R-:W-:Y:S01]  /*1f180*/  LOP3.LUT R3, R0, 0xc00, RZ, 0xc0, !PT ;  /* 0x00000c0000037812 */ /* 0x000fe200078ec0ff */
[----:B------:R-:W-:-:S03]  /*1f190*/  IMAD.SHL.U32 R0, R6, 0x80, RZ ;  /* 0x0000008006007824 */ /* 0x000fc600078e00ff */
[----:B------:R-:W-:Y:S02]  /*1f1a0*/  LOP3.LUT R5, R3, 0x40, R4, 0xf8, !PT ;  /* 0x0000004003057812 */ /* 0x000fe400078ef804 */
[----:B------:R-:W-:Y:S02]  /*1f1b0*/  SHF.R.U32.HI R3, RZ, 0x1, R6 ;  /* 0x00000001ff037819 */ /* 0x000fe40000011606 */
[----:B0-----:R-:W-:Y:S02]  /*1f1c0*/  LOP3.LUT R2, R0, 0x380, RZ, 0xc0, !PT ;  /* 0x0000038000027812 */ /* 0x001fe400078ec0ff */
[----:B------:R-:W-:Y:S02]  /*1f1d0*/  LOP3.LUT R7, R5, 0x200, R4, 0xf8, !PT ;  /* 0x0000020005077812 */ /* 0x000fe400078ef804 */
[----:B------:R-:W-:Y:S01]  /*1f1e0*/  LOP3.LUT R2, R2, 0x30, R3, 0xf8, !PT ;  /* 0x0000003002027812 */ /* 0x000fe200078ef803 */
[----:B------:R-:W-:Y:S01]  /*1f1f0*/  IMAD.SHL.U32 R3, R6, 0x10, RZ ;  /* 0x0000001006037824 */ /* 0x000fe200078e00ff */
[----:B------:R-:W-:-:S02]  /*1f200*/  LOP3.LUT R4, R4, 0x180, RZ, 0xc0, !PT ;  /* 0x0000018004047812 */ /* 0x000fc400078ec0ff */
[----:B------:R-:W-:Y:S02]  /*1f210*/  SHF.L.U32 R5, R6, 0x3, RZ ;  /* 0x0000000306057819 */ /* 0x000fe400000006ff */
[----:B------:R-:W-:Y:S02]  /*1f220*/  LOP3.LUT R3, R2, 0x70, R3, 0x78, !PT ;  /* 0x0000007002037812 */ /* 0x000fe400078e7803 */
[----:B------:R-:W-:Y:S02]  /*1f230*/  LOP3.LUT R4, R4, 0x10, R6, 0xf8, !PT ;  /* 0x0000001004047812 */ /* 0x000fe400078ef806 */
[----:B------:R-:W-:Y:S01]  /*1f240*/  LOP3.LUT R8, R3, 0xc00, R0, 0xf8, !PT ;  /* 0x00000c0003087812 */ /* 0x000fe200078ef800 */
[----:B------:R-:W-:Y:S01]  /*1f250*/  IMAD.MOV.U32 R0, RZ, RZ, 0x20 ;  /* 0x00000020ff007424 */ /* 0x000fe200078e00ff */
[----:B------:R-:W-:-:S03]  /*1f260*/  LOP3.LUT R4, R4, 0x30, R5, 0x78, !PT ;  /* 0x0000003004047812 */ /* 0x000fc600078e7805 */
[C---:B------:R-:W-:Y:S01]  /*1f270*/  VIADD R2, R8.reuse, 0x40 ;  /* 0x0000004008027836 */ /* 0x040fe20000000000 */
[----:B------:R-:W-:Y:S01]  /*1f280*/  LOP3.LUT R6, R7, R4, RZ, 0xfc, !PT ;  /* 0x0000000407067212 */ /* 0x000fe200078efcff */
[----:B------:R-:W-:Y:S01]  /*1f290*/  @P0 VIADD R2, R8, 0xffffffc0 ;  /* 0xffffffc008020836 */ /* 0x000fe20000000000 */
[----:B------:R-:W-:Y:S01]  /*1f2a0*/  SEL R3, R0, 0xffffffe0, !P0 ;  /* 0xffffffe000037807 */ /* 0x000fe20004000000 */
[----:B------:R-:W-:Y:S01]  /*1f2b0*/  STL [R1+0x18], R8 ;  /* 0x0000180801007387 */ /* 0x000fe20000100800 */
[----:B------:R-:W-:-:S03]  /*1f2c0*/  IMAD.MOV.U32 R0, RZ, RZ, 0x1 ;  /* 0x00000001ff007424 */ /* 0x000fc600078e00ff */
[----:B------:R-:W-:Y:S04]  /*1f2d0*/  STL [R1+0x10], R6 ;  /* 0x0000100601007387 */ /* 0x000fe80000100800 */
[----:B------:R-:W-:Y:S04]  /*1f2e0*/  STL [R1+0x44], R3 ;  /* 0x0000440301007387 */ /* 0x000fe80000100800 */
[----:B------:R0:W-:Y:S04]  /*1f2f0*/  STL [R1+0x3c], R2 ;  /* 0x00003c0201007387 */ /* 0x0001e80000100800 */
[----:B------:R-:W-:Y:S04]  /*1f300*/  STL [R1+0x50], RZ ;  /* 0x000050ff01007387 */ /* 0x000fe80000100800 */
[----:B------:R1:W-:Y:S01]  /*1f310*/  STL [R1+0x24], R0 ;  /* 0x0000240001007387 */ /* 0x0003e20000100800 */
[----:B0-----:R-:W-:-:S03]  /*1f320*/  IMAD.MOV.U32 R2, RZ, RZ, 0x1 ;  /* 0x00000001ff027424 */ /* 0x001fc600078e00ff */
[----:B------:R0:W-:Y:S04]  /*1f330*/  STL [R1+0x1c], RZ ;  /* 0x00001cff01007387 */ /* 0x0001e80000100800 */
[----:B------:R0:W-:Y:S01]  /*1f340*/  STL [R1+0x14], RZ ;  /* 0x000014ff01007387 */ /* 0x0001e20000100800 */
[----:B-1----:R-:W-:-:S03]  /*1f350*/  LOP3.LUT R0, R6, 0x1000, RZ, 0xfc, !PT ;  /* 0x0000100006007812 */ /* 0x002fc600078efcff */
[----:B------:R0:W-:Y:S04]  /*1f360*/  STL [R1+0x20], R2 ;  /* 0x0000200201007387 */ /* 0x0001e80000100800 */
[----:B------:R0:W-:Y:S02]  /*1f370*/  STL [R1+0x40], R0 ;  /* 0x0000400001007387 */ /* 0x0001e40000100800 */
.L_x_1587:
[----:B------:R-:W2:Y:S01]  /*1f380*/  LDL R14, [R1+0xc] ;  /* 0x00000c00010e7983 */ /* 0x000ea20000100800 */
[----:B------:R-:W-:Y:S05]  /*1f390*/  YIELD ;  /* 0x0000000000007946 */ /* 0x000fea0003800000 */
[----:B------:R-:W-:Y:S01]  /*1f3a0*/  ULDC.64 UR4, c[0x0][0xa28] ;  /* 0x00028a0000047ab9 */ /* 0x000fe20000000a00 */
[----:B------:R-:W-:Y:S01]  /*1f3b0*/  IMAD.MOV.U32 R9, RZ, RZ, RZ ;  /* 0x000000ffff097224 */ /* 0x000fe200078e00ff */
[----:B------:R-:W-:Y:S01]  /*1f3c0*/  ISETP.NE.U32.AND P0, PT, RZ, UR4, PT ;  /* 0x00000004ff007c0c */ /* 0x000fe2000bf05070 */
[----:B------:R-:W1:Y:S01]  /*1f3d0*/  LDC.64 R12, c[0x0][0xa00] ;  /* 0x00028000ff0c7b82 */ /* 0x000e620000000a00 */
[----:B------:R-:W-:Y:S01]  /*1f3e0*/  ULDC.64 UR6, c[0x0][0xa08] ;  /* 0x0002820000067ab9 */ /* 0x000fe20000000a00 */
[----:B------:R-:W-:Y:S01]  /*1f3f0*/  ULDC.64 UR8, c[0x0][0xa10] ;  /* 0x0002840000087ab9 */ /* 0x000fe20000000a00 */
[----:B------:R-:W-:Y:S01]  /*1f400*/  ISETP.NE.AND.EX P0, PT, RZ, UR5, PT, P0 ;  /* 0x00000005ff007c0c */ /* 0x000fe2000bf05300 */
[----:B------:R-:W-:-:S04]  /*1f410*/  ULDC.64 UR4, c[0x0][0xa18] ;  /* 0x0002860000047ab9 */ /* 0x000fc80000000a00 */
[----:B0-----:R-:W3:Y:S08]  /*1f420*/  LDC.64 R4, c[0x0][0xa08] ;  /* 0x00028200ff047b82 */ /* 0x001ef00000000a00 */
[----:B0-----:R-:W2:Y:S01]  /*1f430*/  @P0 LDC.64 R2, c[0x0][0xa28] ;  /* 0x00028a00ff020b82 */ /* 0x001ea20000000a00 */
[----:B------:R-:W-:Y:S02]  /*1f440*/  ISETP.NE.U32.AND P2, PT, RZ, UR6, PT ;  /* 0x00000006ff007c0c */ /* 0x000fe4000bf45070 */
[----:B------:R-:W-:Y:S01]  /*1f450*/  ISETP.NE.U32.AND P4, PT, RZ, UR8, PT ;  /* 0x00000008ff007c0c */ /* 0x000fe2000bf85070 */
[----:B------:R-:W-:-:S02]  /*1f460*/  IMAD.MOV.U32 R19, RZ, RZ, RZ ;  /* 0x000000ffff137224 */ /* 0x000fc400078e00ff */
[----:B------:R-:W-:Y:S02]  /*1f470*/  IMAD.MOV.U32 R7, RZ, RZ, RZ ;  /* 0x000000ffff077224 */ /* 0x000fe400078e00ff */
[----:B------:R-:W-:Y:S02]  /*1f480*/  IMAD.MOV.U32 R17, RZ, RZ, RZ ;  /* 0x000000ffff117224 */ /* 0x000fe400078e00ff */
[----:B--2---:R-:W-:-:S05]  /*1f490*/  @P0 IMAD.WIDE R2, R14, 0x4, R2 ;  /* 0x000000040e020825 */ /* 0x004fca00078e0202 */
[----:B------:R0:W5:Y:S01]  /*1f4a0*/  @P0 LDG.E R9, desc[UR46][R2.64] ;  /* 0x0000002e02090981 */ /* 0x000162000c1e1900 */
[----:B------:R-:W-:Y:S01]  /*1f4b0*/  ISETP.NE.U32.AND P0, PT, RZ, UR4, PT ;  /* 0x00000004ff007c0c */ /* 0x000fe2000bf05070 */
[----:B-1----:R-:W-:-:S03]  /*1f4c0*/  IMAD.WIDE R12, R14, 0x4, R12 ;  /* 0x000000040e0c7825 */ /* 0x002fc600078e020c */
[----:B------:R-:W-:Y:S01]  /*1f4d0*/  ISETP.NE.AND.EX P0, PT, RZ, UR5, PT, P0 ;  /* 0x00000005ff007c0c */ /* 0x000fe2000bf05300 */
[----:B------:R-:W-:Y:S01]  /*1f4e0*/  ULDC.64 UR4, c[0x0][0xa00] ;  /* 0x0002800000047ab9 */ /* 0x000fe20000000a00 */
[----:B---3--:R-:W-:Y:S01]  /*1f4f0*/  IMAD.WIDE R4, R14, 0x4, R4 ;  /* 0x000000040e047825 */ /* 0x008fe200078e0204 */
[----:B------:R-:W-:Y:S01]  /*1f500*/  ISETP.NE.U32.AND P1, PT, RZ, UR4, PT ;  /* 0x00000004ff007c0c */ /* 0x000fe2000bf25070 */
[----:B0-----:R-:W0:Y:S03]  /*1f510*/  LDC.64 R2, c[0x0][0xa10] ;  /* 0x00028400ff027b82 */ /* 0x001e260000000a00 */
[----:B------:R-:W-:Y:S02]  /*1f520*/  ISETP.NE.AND.EX P3, PT, RZ, UR5, PT, P1 ;  /* 0x00000005ff007c0c */ /* 0x000fe4000bf65310 */
[----:B------:R-:W-:Y:S02]  /*1f530*/  ISETP.NE.AND.EX P1, PT, RZ, UR7, PT, P2 ;  /* 0x00000007ff007c0c */ /* 0x000fe4000bf25320 */
[----:B------:R-:W-:-:S02]  /*1f540*/  ISETP.NE.AND.EX P2, PT, RZ, UR9, PT, P4 ;  /* 0x00000009ff007c0c */ /* 0x000fc4000bf45340 */
[----:B------:R-:W1:Y:S07]  /*1f550*/  @P0 LDC.64 R10, c[0x0][0xa18] ;  /* 0x00028600ff0a0b82 */ /* 0x000e6e0000000a00 */
[----:B------:R-:W5:Y:S04]  /*1f560*/  @P3 LDG.E R19, desc[UR46][R12.64] ;  /* 0x0000002e0c133981 */ /* 0x000f68000c1e1900 */
[----:B------:R-:W5:Y:S01]  /*1f570*/  @P1 LDG.E R7, desc[UR46][R4.64] ;  /* 0x0000002e04071981 */ /* 0x000f62000c1e1900 */
[----:B0-----:R-:W-:-:S05]  /*1f580*/  IMAD.WIDE R2, R14, 0x4, R2 ;  /* 0x000000040e027825 */ /* 0x001fca00078e0202 */
[----:B------:R-:W5:Y:S01]  /*1f590*/  @P2 LDG.E R17, desc[UR46][R2.64] ;  /* 0x0000002e02112981 */ /* 0x000f62000c1e1900 */
[----:B------:R-:W-:Y:S02]  /*1f5a0*/  ULDC UR4, c[0x0][0x288] ;  /* 0x0000a20000047ab9 */ /* 0x000fe40000000800 */
[----:B------:R-:W-:Y:S01]  /*1f5b0*/  IMAD.U32 R0, RZ, RZ, UR4 ;  /* 0x00000004ff007e24 */ /* 0x000fe2000f8e00ff */
[----:B------:R-:W-:Y:S02]  /*1f5c0*/  ULDC.64 UR4, c[0x0][0x3f8] ;  /* 0x0000fe0000047ab9 */ /* 0x000fe40000000a00 */
[----:B------:R-:W-:-:S03]  /*1f5d0*/  UISETP.NE.U32.AND UP0, UPT, UR4, URZ, UPT ;  /* 0x0000003f0400728c */ /* 0x000fc6000bf05070 */
[----:B------:R-:W-:Y:S01]  /*1f5e0*/  ULDC UR4, c[0x0][0x404] ;  /* 0x0001010000047ab9 */ /* 0x000fe20000000800 */
[----:B------:R-:W-:Y:S01]  /*1f5f0*/  UISETP.NE.AND.EX UP0, UPT, UR5, URZ, UPT, UP0 ;  /* 0x0000003f0500728c */ /* 0x000fe2000bf05300 */
[----:B-1----:R-:W-:Y:S02]  /*1f600*/  @P0 IMAD.WIDE R10, R14, 0x4, R10 ;  /* 0x000000040e0a0825 */ /* 0x002fe400078e020a */
[----:B------:R-:W-:Y:S01]  /*1f610*/  ULDC UR5, c[0x0][0x2e0] ;  /* 0x0000b80000057ab9 */ /* 0x000fe20000000800 */
[----:B------:R-:W-:Y:S02]  /*1f620*/  USEL UR4, UR4, 0x1, UP0 ;  /* 0x0000000104047887 */ /* 0x000fe40008000000 */
[----:B------:R0:W5:Y:S02]  /*1f630*/  @P0 LDG.E R0, desc[UR46][R10.64] ;  /* 0x0000002e0a000981 */ /* 0x000164000c1e1900 */
[----:B------:R-:W-:-:S03]  /*1f640*/  UIMAD UR4, UR4, UR5, URZ ;  /* 0x00000005040472a4 */ /* 0x000fc6000f8e023f */
[----:B------:R-:W-:-:S03]  /*1f650*/  ULDC UR5, c[0x0][0x338] ;  /* 0x0000ce0000057ab9 */ /* 0x000fc60000000800 */
[----:B------:R-:W-:Y:S02]  /*1f660*/  IMAD.U32 R6, RZ, RZ, UR4 ;  /* 0x00000004ff067e24 */ /* 0x000fe4000f8e00ff */
[----:B0-----:R-:W-:Y:S01]  /*1f670*/  IMAD.U32 R10, RZ, RZ, UR5 ;  /* 0x00000005ff0a7e24 */ /* 0x001fe2000f8e00ff */
[----:B------:R-:W-:Y:S06]  /*1f680*/  @P0 BRA `(.L_x_1468) ;  /* 0x0000000000100947 */ /* 0x000fec0003800000 */
[----:B------:R-:W-:Y:S05]  /*1f690*/  @!P3 BRA `(.L_x_1468) ;  /* 0x00000000000cb947 */ /* 0x000fea0003800000 */
[----:B------:R-:W2:Y:S04]  /*1f6a0*/  LDG.E R8, desc[UR46][R12.64] ;  /* 0x0000002e0c087981 */ /* 0x000ea8000c1e1900 */
[----:B-----5:R-:W2:Y:S02]  /*1f6b0*/  LDG.E R0, desc[UR46][R12.64+0x4] ;  /* 0x0000042e0c007981 */ /* 0x020ea4000c1e1900 */
[----:B--2---:R-:W-:-:S07]  /*1f6c0*/  IMAD.IADD R0, R0, 0x1, -R8 ;  /* 0x0000000100007824 */ /* 0x004fce00078e0a08 */
.L_x_1468:
[----:B-----5:R-:W-:Y:S01]  /*1f6d0*/  IMAD.IADD R7, R7, 0x1, R9 ;  /* 0x0000000107077824 */ /* 0x020fe200078e0209 */
[----:B------:R-:W-:Y:S02]  /*1f6e0*/  ULDC.64 UR4, c[0x0][0xa20] ;  /* 0x0002880000047ab9 */ /* 0x000fe40000000a00 */
[----:B------:R-:W-:Y:S02]  /*1f6f0*/  ISETP.NE.U32.AND P0, PT, RZ, UR4, PT ;  /* 0x00000004ff007c0c */ /* 0x000fe4000bf05070 */
[----:B------:R0:W-:Y:S02]  /*1f700*/  STL [R1+0x38], R7 ;  /* 0x0000380701007387 */ /* 0x0001e40000100800 */
[----:B------:R-:W-:-:S13]  /*1f710*/  ISETP.NE.AND.EX P0, PT, RZ, UR5, PT, P0 ;  /* 0x00000005ff007c0c */ /* 0x000fda000bf05300 */
[----:B0-----:R-:W-:Y:S05]  /*1f720*/  @!P0 BRA `(.L_x_1469) ;  /* 0x0000000000108947 */ /* 0x001fea0003800000 */
[----:B------:R-:W0:Y:S02]  /*1f730*/  LDC.64 R6, c[0x0][0xa20] ;  /* 0x00028800ff067b82 */ /* 0x000e240000000a00 */
[----:B0-----:R-:W-:-:S06]  /*1f740*/  IMAD.WIDE R6, R14, 0x4, R6 ;  /* 0x000000040e067825 */ /* 0x001fcc00078e0206 */
[----:B------:R0:W5:Y:S01]  /*1f750*/  LDG.E R6, desc[UR46][R6.64] ;  /* 0x0000002e06067981 */ /* 0x000162000c1e1900 */
[----:B------:R-:W-:Y:S05]  /*1f760*/  BRA `(.L_x_1470) ;  /* 0x0000000000107947 */ /* 0x000fea0003800000 */
.L_x_1469:
[----:B------:R-:W-:Y:S05]  /*1f770*/  @!P1 BRA `(.L_x_1470) ;  /* 0x00000000000c9947 */ /* 0x000fea0003800000 */
[----:B------:R-:W2:Y:S04]  /*1f780*/  LDG.E R6, desc[UR46][R4.64] ;  /* 0x0000002e04067981 */ /* 0x000ea8000c1e1900 */
[----:B------:R-:W2:Y:S02]  /*1f790*/  LDG.E R4, desc[UR46][R4.64+0x4] ;  /* 0x0000042e04047981 */ /* 0x000ea4000c1e1900 */
[----:B--2---:R-:W-:-:S07]  /*1f7a0*/  IMAD.IADD R6, R4, 0x1, -R6 ;  /* 0x0000000104067824 */ /* 0x004fce00078e0a06 */
.L_x_1470:
[----:B------:R-:W2:Y:S04]  /*1f7b0*/  @P2 LDG.E R4, desc[UR46][R2.64] ;  /* 0x0000002e02042981 */ /* 0x000ea8000c1e1900 */
[----:B0-----:R-:W3:Y:S04]  /*1f7c0*/  LDL R7, [R1+0x4] ;  /* 0x0000040001077983 */ /* 0x001ee80000100800 */
[----:B------:R-:W2:Y:S01]  /*1f7d0*/  @P2 LDG.E R2, desc[UR46][R2.64+0x4] ;  /* 0x0000042e02022981 */ /* 0x000ea2000c1e1900 */
[----:B-----5:R-:W-:Y:S02]  /*1f7e0*/  IMAD.IADD R9, R6, 0x1, -R9 ;  /* 0x0000000106097824 */ /* 0x020fe400078e0a09 */
[----:B--2---:R-:W-:-:S04]  /*1f7f0*/  @P2 IMAD.IADD R10, R2, 0x1, -R4 ;  /* 0x00000001020a2824 */ /* 0x004fc800078e0a04 */
[----:B------:R-:W-:-:S04]  /*1f800*/  IMAD.IADD R6, R9, 0x1, R10 ;  /* 0x0000000109067824 */ /* 0x000fc800078e020a */
[----:B------:R-:W-:-:S05]  /*1f810*/  VIADD R2, R6, 0x3f ;  /* 0x0000003f06027836 */ /* 0x000fca0000000000 */
[----:B------:R-:W-:-:S04]  /*1f820*/  SHF.R.S32.HI R3, RZ, 0x1f, R2 ;  /* 0x0000001fff037819 */ /* 0x000fc80000011402 */
[----:B------:R-:W-:Y:S02]  /*1f830*/  LEA.HI R18, R3, R2, RZ, 0x6 ;  /* 0x0000000203127211 */ /* 0x000fe400078f30ff */
[----:B------:R-:W0:Y:S01]  /*1f840*/  LDC.64 R2, c[0x0][0x9e0] ;  /* 0x00027800ff027b82 */ /* 0x000e220000000a00 */
[----:B---3--:R-:W-:-:S04]  /*1f850*/  LEA R16, R7, 0x80, 0x7 ;  /* 0x0000008007107811 */ /* 0x008fc800078e38ff */
[----:B------:R-:W-:Y:S02]  /*1f860*/  IADD3 R16, R6, R16, -R0 ;  /* 0x0000001006107210 */ /* 0x000fe40007ffe800 */
[----:B------:R-:W-:Y:S02]  /*1f870*/  SHF.R.S32.HI R18, RZ, 0x6, R18 ;  /* 0x00000006ff127819 */ /* 0x000fe40000011412 */
[----:B0-----:R-:W-:Y:S01]  /*1f880*/  ISETP.GE.AND P1, PT, R3, 0x1, PT ;  /* 0x000000010300780c */ /* 0x001fe20003f26270 */
[----:B------:R-:W-:-:S12]  /*1f890*/  IMAD.IADD R8, R16, 0x1, R2 ;  /* 0x0000000110087824 */ /* 0x000fd800078e0202 */
[----:B------:R-:W-:Y:S05]  /*1f8a0*/  @!P1 BRA `(.L_x_1471) ;  /* 0x0000000000489947 */ /* 0x000fea0003800000 */
[C---:B------:R-:W-:Y:S01]  /*1f8b0*/  ISETP.GT.AND P0, PT, R16.reuse, RZ, PT ;  /* 0x000000ff1000720c */ /* 0x040fe20003f04270 */
[----:B------:R-:W-:Y:S01]  /*1f8c0*/  BSSY B0, `(.L_x_1472) ;  /* 0x000000e000007945 */ /* 0x000fe20003800000 */
[----:B------:R-:W-:-:S11]  /*1f8d0*/  IADD3 R2, R16, -0x1, RZ ;  /* 0xffffffff10027810 */ /* 0x000fd60007ffe0ff */
        /* <DEDUP_REMOVED lines=8> */
.L_x_1473:
[----:B------:R-:W-:-:S13]  /*1f960*/  ISETP.NE.AND P0, PT, R3, 0x1, PT ;  /* 0x000000010300780c */ /* 0x000fda0003f05270 */
[----:B------:R-:W0:Y:S02]  /*1f970*/  @P0 LDC.64 R4, c[0x0][0x9e8] ;  /* 0x00027a00ff040b82 */ /* 0x000e240000000a00 */
[----:B0-----:R-:W-:-:S05]  /*1f980*/  @P0 IMAD.HI.U32 R4, R2, R4, RZ ;  /* 0x0000000402040227 */ /* 0x001fca00078e00ff */
[----:B------:R-:W-:-:S07]  /*1f990*/  @P0 SHF.R.U32.HI R2, RZ, R5, R4 ;  /* 0x00000005ff020219 */ /* 0x000fce0000011604 */
.L_x_1474:
[----:B------:R-:W-:Y:S05]  /*1f9a0*/  BSYNC B0 ;  /* 0x0000000000007941 */ /* 0x000fea0003800000 */
.L_x_1472:
[----:B------:R-:W-:-:S05]  /*1f9b0*/  IMAD R2, R2, R3, R3 ;  /* 0x0000000302027224 */ /* 0x000fca00078e0203 */
[----:B------:R-:W-:-:S07]  /*1f9c0*/  VIMNMX R8, R8, R2, PT ;  /* 0x0000000208087248 */ /* 0x000fce0003fe0100 */
.L_x_1471:
        /* <DEDUP_REMOVED lines=15> */
.L_x_1477:
[----:B------:R-:W-:Y:S01]  /*1fac0*/  ISETP.NE.AND P0, PT, R3, 0x1, PT ;  /* 0x000000010300780c */ /* 0x000fe20003f05270 */
[----:B------:R-:W-:-:S12]  /*1fad0*/  IMAD.MOV.U32 R2, RZ, RZ, R4 ;  /* 0x000000ffff027224 */ /* 0x000fd800078e0004 */
[----:B------:R-:W0:Y:S02]  /*1fae0*/  @P0 LDC.64 R6, c[0x0][0x9e8] ;  /* 0x00027a00ff060b82 */ /* 0x000e240000000a00 */
[----:B0-----:R-:W-:-:S05]  /*1faf0*/  @P0 IMAD.HI.U32 R6, R4, R6, RZ ;  /* 0x0000000604060227 */ /* 0x001fca00078e00ff */
[----:B------:R-:W-:-:S07]  /*1fb00*/  @P0 SHF.R.U32.HI R2, RZ, R7, R6 ;  /* 0x00000007ff020219 */ /* 0x000fce0000011606 */
.L_x_1478:
[----:B------:R-:W-:Y:S05]  /*1fb10*/  BSYNC B0 ;  /* 0x0000000000007941 */ /* 0x000fea0003800000 */
.L_x_1476:
[----:B------:R-:W-:-:S05]  /*1fb20*/  IMAD R3, R2, R3, RZ ;  /* 0x0000000302037224 */ /* 0x000fca00078e02ff */
[----:B------:R-:W-:-:S07]  /*1fb30*/  VIMNMX R0, R0, R3, !PT ;  /* 0x0000000300007248 */ /* 0x000fce0007fe0100 */
.L_x_1475:
[----:B------:R-:W-:Y:S01]  /*1fb40*/  VIADD R8, R8, 0x3f ;  /* 0x0000003f08087836 */ /* 0x000fe20000000000 */
[----:B------:R-:W-:Y:S04]  /*1fb50*/  BSSY B0, `(.L_x_1479) ;  /* 0x0000135000007945 */ /* 0x000fe80003800000 */
[----:B------:R-:W-:-:S04]  /*1fb60*/  SHF.R.S32.HI R2, RZ, 0x1f, R8 ;  /* 0x0000001fff027819 */ /* 0x000fc80000011408 */
[----:B------:R-:W-:Y:S02]  /*1fb70*/  LEA.HI R3, R2, R8, RZ, 0x6 ;  /* 0x0000000802037211 */ /* 0x000fe400078f30ff */
[----:B------:R-:W-:Y:S02]  /*1fb80*/  SHF.R.S32.HI R2, RZ, 0x1f, R0 ;  /* 0x0000001fff027819 */ /* 0x000fe40000011400 */
[----:B------:R-:W-:Y:S02]  /*1fb90*/  SHF.R.S32.HI R3, RZ, 0x6, R3 ;  /* 0x00000006ff037819 */ /* 0x000fe40000011403 */
[----:B------:R-:W-:-:S04]  /*1fba0*/  LEA.HI R0, R2, R0, RZ, 0x6 ;  /* 0x0000000002007211 */ /* 0x000fc800078f30ff */
[----:B------:R-:W-:-:S04]  /*1fbb0*/  SHF.R.S32.HI R0, RZ, 0x6, R0 ;  /* 0x00000006ff007819 */ /* 0x000fc80000011400 */
[----:B------:R-:W-:Y:S02]  /*1fbc0*/  VIMNMX R2, RZ, R0, !PT ;  /* 0x00000000ff027248 */ /* 0x000fe40007fe0100 */
[----:B------:R-:W-:-:S03]  /*1fbd0*/  VIMNMX R0, R18, R3, PT ;  /* 0x0000000312007248 */ /* 0x000fc60003fe0100 */
[--C-:B------:R-:W-:Y:S02]  /*1fbe0*/  IMAD R2, R2, 0x40, -R9.reuse ;  /* 0x0000004002027824 */ /* 0x100fe400078e0a09 */
[----:B------:R-:W-:-:S03]  /*1fbf0*/  IMAD R0, R0, 0x40, -R9 ;  /* 0x0000004000007824 */ /* 0x000fc600078e0a09 */
[----:B------:R-:W-:Y:S02]  /*1fc00*/  VIMNMX R3, RZ, R2, !PT ;  /* 0x00000002ff037248 */ /* 0x000fe40007fe0100 */
[----:B------:R-:W-:-:S04]  /*1fc10*/  VIMNMX R0, R0, R10, PT ;  /* 0x0000000a00007248 */ /* 0x000fc80003fe0100 */
        /* <DEDUP_REMOVED lines=9> */
[----:B------:R-:W-:Y:S05]  /*1fcb0*/  @!P1 BRA `(.L_x_1480) ;  /* 0x0000001000789947 */ /* 0x000fea0003800000 */
[----:B------:R-:W2:Y:S01]  /*1fcc0*/  LDL R6, [R1+0x8] ;  /* 0x0000080001067983 */ /* 0x000ea20000100800 */
[----:B------:R-:W0:Y:S01]  /*1fcd0*/  LDC R0, c[0x0][0x428] ;  /* 0x00010a00ff007b82 */ /* 0x000e220000000800 */
[----:B------:R-:W-:Y:S01]  /*1fce0*/  UMOV UR4, 0xffffffff ;  /* 0xffffffff00047882 */ /* 0x000fe20000000000 */
[----:B0-----:R-:W-:-:S13]  /*1fcf0*/  ISETP.NE.AND P0, PT, R0, 0x1, PT ;  /* 0x000000010000780c */ /* 0x001fda0003f05270 */
[----:B------:R-:W2:Y:S08]  /*1fd00*/  @P0 LDC R0, c[0x0][0x42c] ;  /* 0x00010b00ff000b82 */ /* 0x000eb00000000800 */
[----:B------:R-:W0:Y:S01]  /*1fd10*/  @P0 LDC R5, c[0x0][0x430] ;  /* 0x00010c00ff050b82 */ /* 0x000e220000000800 */
[----:B--2---:R-:W-:-:S04]  /*1fd20*/  @P0 IMAD.HI.U32 R0, R6, R0, RZ ;  /* 0x0000000006000227 */ /* 0x004fc800078e00ff */
[----:B------:R-:W-:Y:S01]  /*1fd30*/  IMAD.MOV.U32 R2, RZ, RZ, R6 ;  /* 0x000000ffff027224 */ /* 0x000fe200078e0006 */
[----:B0-----:R-:W-:Y:S02]  /*1fd40*/  @P0 SHF.R.U32.HI R2, RZ, R5, R0 ;  /* 0x00000005ff020219 */ /* 0x001fe40000011600 */
[----:B------:R-:W-:Y:S01]  /*1fd50*/  SEL R0, R14, RZ, !P2 ;  /* 0x000000ff0e007207 */ /* 0x000fe20005000000 */
[----:B------:R-:W-:Y:S06]  /*1fd60*/  BRA.DIV UR4, `(.L_x_1481) ;  /* 0x0000008e04b87947 */ /* 0x000fec000b800000 */
[----:B------:R-:W0:Y:S02]  /*1fd70*/  S2R R5, SR_TID.X ;  /* 0x0000000000057919 */ /* 0x000e240000002100 */
[----:B0-----:R-:W-:-:S04]  /*1fd80*/  SHF.R.U32.HI R5, RZ, 0x5, R5 ;  /* 0x00000005ff057819 */ /* 0x001fc80000011605 */
[----:B------:R-:W-:-:S05]  /*1fd90*/  LOP3.LUT R5, R5, 0x3, RZ, 0xc0, !PT ;  /* 0x0000000305057812 */ /* 0x000fca00078ec0ff */
[----:B------:R0:W1:Y:S02]  /*1fda0*/  SHFL.IDX PT, R14, R5, RZ, 0x1f ;  /* 0x00001fff050e7589 */ /* 0x00006400000e0000 */
.L_x_1774:
[----:B-1----:R-:W-:Y:S02]  /*1fdb0*/  ISETP.NE.AND P0, PT, R14, RZ, PT ;  /* 0x000000ff0e00720c */ /* 0x002fe40003f05270 */
[----:B------:R-:W-:-:S11]  /*1fdc0*/  PLOP3.LUT P6, PT, PT, PT, PT, 0x8, 0x0 ;  /* 0x000000000000781c */ /* 0x000fd60003fce170 */
[----:B------:R-:W-:Y:S05]  /*1fdd0*/  @P0 BRA `(.L_x_1482) ;  /* 0x00000000000c0947 */ /* 0x000fea0003800000 */
[----:B------:R-:W-:-:S03]  /*1fde0*/  UMOV UR4, 0xffffffff ;  /* 0xffffffff00047882 */ /* 0x000fc60000000000 */
[----:B------:R-:W-:Y:S05]  /*1fdf0*/  BRA.DIV UR4, `(.L_x_1483) ;  /* 0x0000008e04c87947 */ /* 0x000fea000b800000 */
[----:B------:R-:W-:-:S13]  /*1fe00*/  ELECT P6, URZ, PT ;  /* 0x00000000003f782f */ /* 0x000fda00038c0000 */
.L_x_1482:
        /* <DEDUP_REMOVED lines=12> */
.L_x_1777:
[----:B------:R-:W-:Y:S05]  /*1fed0*/  BSYNC B1 ;  /* 0x0000000000017941 */ /* 0x000fea0003800000 */
.L_x_1484:
        /* <DEDUP_REMOVED lines=12> */
.L_x_1778:
[----:B------:R-:W-:Y:S05]  /*1ffa0*/  BSYNC B2 ;  /* 0x0000000000027941 */ /* 0x000fea0003800000 */
.L_x_1488:
[----:B------:R-:W-:Y:S04]  /*1ffb0*/  BSSY B2, `(.L_x_1490) ;  /* 0x0000009000027945 */ /* 0x000fe80003800000 */
[----:B------:R-:W-:Y:S05]  /*1ffc0*/  @P1 BRA `(.L_x_1491) ;  /* 0x00000000001c1947 */ /* 0x000fea0003800000 */
[----:B0-----:R-:W0:Y:S02]  /*1ffd0*/  S2R R5, SR_TID.X ;  /* 0x0000000000057919 */ /* 0x001e240000002100 */
[----:B0-----:R-:W-:Y:S01]  /*1ffe0*/  LOP3.LUT R6, R5, 0x1f, RZ, 0xc0, !PT ;  /* 0x0000001f05067812 */ /* 0x001fe200078ec0ff */
[----:B------:R-:W-:-:S03]  /*1fff0*/  IMAD.MOV.U32 R5, RZ, RZ, 0x4000 ;  /* 0x00004000ff057424 */ /* 0x000fc600078e00ff */
[----:B------:R-:W-:Y:S01]  /*20000*/  ISETP.NE.AND P0, PT, R6, RZ, PT ;  /* 0x000000ff0600720c */ /* 0x000fe20003f05270 */
[----:B------:R2:W-:-:S12]  /*20010*/  SYNCS.ARRIVE.TRANS64 RZ, [R8+URZ+0x28490], R5 ;  /* 0x0284900508ff79a7 */ /* 0x0005d8000800003f */
[----:B--2---:R-:W-:Y:S05]  /*20020*/  @!P0 BRA `(.L_x_1491) ;  /* 0x0000000000048947 */ /* 0x004fea0003800000 */
[----:B------:R-:W-:Y:S01]  /*20030*/  BPT.TRAP 0x1 ;  /* 0x000000040000795c */ /* 0x000fe20000300000 */
.L_x_1491:
[----:B------:R-:W-:Y:S05]  /*20040*/  BSYNC B2 ;  /* 0x0000000000027941 */ /* 0x000fea0003800000 */
.L_x_1490:
[----:B0-----:R-:W2:Y:S01]  /*20050*/  LDL R5, [R1+0x1c] ;  /* 0x00001c0001057983 */ /* 0x001ea20000100800 */
[----:B------:R-:W-:Y:S01]  /*20060*/  IMAD.MOV.U32 R20, RZ, RZ, RZ ;  /* 0x000000ffff147224 */ /* 0x000fe200078e00ff */
[----:B------:R-:W-:Y:S01]  /*20070*/  UIADD3 UR4, UP0, UR42, 0x570, URZ ;  /* 0x000005702a047890 */ /* 0x000fe2000ff1e03f */
[----:B------:R-:W-:Y:S01]  /*20080*/  IMAD R6, R9, 0x40, R17 ;  /* 0x0000004009067824 */ /* 0x000fe200078e0211 */
[----:B------:R-:W-:Y:S01]  /*20090*/  PLOP3.LUT P0, PT, PT, PT, PT, 0x80, 0x0 ;  /* 0x000000000000781c */ /* 0x000fe20003f0f070 */
[----:B------:R-:W-:Y:S01]  /*200a0*/  UMOV UR6, 0x0 ;  /* 0x0000000000067882 */ /* 0x000fe20000000000 */
[----:B------:R-:W-:Y:S01]  /*200b0*/  R2UR UR10, R20 ;  /* 0x00000000140a72ca */ /* 0x000fe200000e0000 */
[----:B------:R-:W-:Y:S01]  /*200c0*/  VIADD R6, R6, 0xffffffc0 ;  /* 0xffffffc006067836 */ /* 0x000fe20000000000 */
[----:B------:R-:W-:Y:S01]  /*200d0*/  UIADD3.X UR5, URZ, UR43, URZ, UP0, !UPT ;  /* 0x0000002b3f057290 */ /* 0x000fe200087fe43f */
[----:B------:R-:W-:Y:S01]  /*200e0*/  UMOV UR7, 0x12f00000 ;  /* 0x12f0000000077882 */ /* 0x000fe20000000000 */
[----:B--2---:R-:W-:-:S02]  /*200f0*/  IMAD R10, R5, 0x4000, R12 ;  /* 0x00004000050a7824 */ /* 0x004fc400078e020c */
[----:B------:R-:W-:-:S03]  /*20100*/  VIADD R5, R8, 0x28490 ;  /* 0x0002849008057836 */ /* 0x000fc60000000000 */
[----:B------:R-:W-:-:S07]  /*20110*/  IADD3 R7, R10, 0x20000, RZ ;  /* 0x000200000a077810 */ /* 0x000fce0007ffe0ff */
.L_x_1492:
        /* <DEDUP_REMOVED lines=12> */
[----:B------:R-:W-:Y:S01]  /*201e0*/  VIADD R7, R10, 0x22000 ;  /* 0x000220000a077836 */ /* 0x000fe20000000000 */
[----:B------:R-:W-:Y:S01]  /*201f0*/  UMOV UR6, 0x0 ;  /* 0x0000000000067882 */ /* 0x000fe20000000000 */
[----:B------:R-:W-:Y:S01]  /*20200*/  UMOV UR7, 0x12f00000 ;  /* 0x12f0000000077882 */ /* 0x000fe20000000000 */
[----:B------:R-:W-:-:S15]  /*20210*/  R2UR UR10, R13 ;  /* 0x000000000d0a72ca */ /* 0x000fde00000e0000 */
.L_x_1493:
        /* <DEDUP_REMOVED lines=13> */
.L_x_1779:
[----:B------:R-:W-:Y:S05]  /*202f0*/  BSYNC B2 ;  /* 0x0000000000027941 */ /* 0x000fea0003800000 */
.L_x_1494:
[----:B------:R-:W-:Y:S01]  /*20300*/  BSSY B2, `(.L_x_1496) ;  /* 0x000000b000027945 */ /* 0x000fe20003800000 */
[----:B------:R-:W-:Y:S02]  /*20310*/  IMAD.MOV.U32 R14, RZ, RZ, 0x0 ;  /* 0x00000000ff0e7424 */ /* 0x000fe400078e00ff */
[----:B------:R-:W-:Y:S01]  /*20320*/  IMAD.MOV.U32 R15, RZ, RZ, 0x12f00000 ;  /* 0x12f00000ff0f7424 */ /* 0x000fe200078e00ff */
[----:B------:R-:W-:Y:S06]  /*20330*/  @P1 BRA `(.L_x_1497) ;  /* 0x00000000001c1947 */ /* 0x000fec0003800000 */
[----:B------:R-:W2:Y:S02]  /*20340*/  S2R R5, SR_TID.X ;  /* 0x0000000000057919 */ /* 0x000ea40000002100 */
[----:B--2---:R-:W-:Y:S01]  /*20350*/  LOP3.LUT R7, R5, 0x1f, RZ, 0xc0, !PT ;  /* 0x0000001f05077812 */ /* 0x004fe200078ec0ff */
[----:B------:R-:W-:-:S03]  /*20360*/  IMAD.MOV.U32 R5, RZ, RZ, 0x4000 ;  /* 0x00004000ff057424 */ /* 0x000fc600078e00ff */
[----:B------:R-:W-:Y:S01]  /*20370*/  ISETP.NE.AND P0, PT, R7, RZ, PT ;  /* 0x000000ff0700720c */ /* 0x000fe20003f05270 */
[----:B------:R2:W-:-:S12]  /*20380*/  SYNCS.ARRIVE.TRANS64 RZ, [R8+URZ+0x284b0], R5 ;  /* 0x0284b00508ff79a7 */ /* 0x0005d8000800003f */
[----:B--2---:R-:W-:Y:S05]  /*20390*/  @!P0 BRA `(.L_x_1497) ;  /* 0x0000000000048947 */ /* 0x004fea0003800000 */
[----:B------:R-:W-:Y:S01]  /*203a0*/  BPT.TRAP 0x1 ;  /* 0x000000040000795c */ /* 0x000fe20000300000 */
.L_x_1497:
[----:B------:R-:W-:Y:S05]  /*203b0*/  BSYNC B2 ;  /* 0x0000000000027941 */ /* 0x000fea0003800000 */
.L_x_1496:
[----:B------:R-:W-:Y:S01]  /*203c0*/  R2UR UR10, R20 ;  /* 0x00000000140a72ca */ /* 0x000fe200000e0000 */
[----:B------:R-:W-:Y:S01]  /*203d0*/  UIADD3 UR4, UP0, UR42, 0x670, URZ ;  /* 0x000006702a047890 */ /* 0x000fe2000ff1e03f */
[----:B------:R-:W-:Y:S01]  /*203e0*/  R2UR UR6, R14 ;  /* 0x000000000e0672ca */ /* 0x000fe200000e0000 */
[----:B------:R-:W-:Y:S01]  /*203f0*/  VIADD R5, R8, 0x284b0 ;  /* 0x000284b008057836 */ /* 0x000fe20000000000 */
[----:B------:R-:W-:Y:S01]  /*20400*/  R2UR UR7, R15 ;  /* 0x000000000f0772ca */ /* 0x000fe200000e0000 */
[----:B------:R-:W-:Y:S01]  /*20410*/  VIADD R7, R10, 0x10000 ;  /* 0x000100000a077836 */ /* 0x000fe20000000000 */
[----:B------:R-:W-:Y:S01]  /*20420*/  PLOP3.LUT P0, PT, PT, PT, PT, 0x80, 0x0 ;  /* 0x000000000000781c */ /* 0x000fe20003f0f070 */
[----:B------:R-:W-:-:S12]  /*20430*/  UIADD3.X UR5, URZ, UR43, URZ, UP0, !UPT ;  /* 0x0000002b3f057290 */ /* 0x000fd800087fe43f */
.L_x_1498:
        /* <DEDUP_REMOVED lines=10> */
[----:B------:R-:W-:Y:S01]  /*204e0*/  R2UR UR10, R13 ;  /* 0x000000000d0a72ca */ /* 0x000fe200000e0000 */
[----:B------:R-:W-:Y:S01]  /*204f0*/  VIADD R7, R10, 0x12000 ;  /* 0x000120000a077836 */ /* 0x000fe20000000000 */
[----:B------:R-:W-:Y:S02]  /*20500*/  R2UR UR6, R14 ;  /* 0x000000000e0672ca */ /* 0x000fe400000e0000 */
[----:B------:R-:W-:Y:S02]  /*20510*/  R2UR UR7, R15 ;  /* 0x000000000f0772ca */ /* 0x000fe400000e0000 */
[----:B------:R-:W-:-:S13]  /*20520*/  PLOP3.LUT P0, PT, PT, PT, PT, 0x80, 0x0 ;  /* 0x000000000000781c */ /* 0x000fda0003f0f070 */
.L_x_1499:
        /* <DEDUP_REMOVED lines=10> */
.L_x_1487:
[----:B------:R-:W-:Y:S05]  /*205d0*/  BSYNC B1 ;  /* 0x0000000000017941 */ /* 0x000fea0003800000 */
.L_x_1486:
[----:B------:R-:W2:Y:S04]  /*205e0*/  LDL.LU R10, [R1+0x1c] ;  /* 0x00001c00010a7983 */ /* 0x000ea80000300800 */
[----:B01----:R-:W3:Y:S01]  /*205f0*/  LDL.LU R8, [R1+0x24] ;  /* 0x0000240001087983 */ /* 0x003ee20000300800 */
[----:B------:R-:W-:Y:S01]  /*20600*/  PLOP3.LUT P0, PT, PT, PT, PT, 0x8, 0x0 ;  /* 0x000000000000781c */ /* 0x000fe20003f0e170 */
[----:B--2---:R-:W-:-:S05]  /*20610*/  VIADD R5, R10, 0x1 ;  /* 0x000000010a057836 */ /* 0x004fca0000000000 */
[----:B------:R-:W-:-:S04]  /*20620*/  ISETP.NE.AND P1, PT, R5, 0x2, PT ;  /* 0x000000020500780c */ /* 0x000fc80003f25270 */
[----:B------:R-:W-:Y:S02]  /*20630*/  SEL R6, RZ, 0x1, P1 ;  /* 0x00000001ff067807 */ /* 0x000fe40000800000 */
[----:B------:R-:W-:Y:S02]  /*20640*/  SEL R5, R5, RZ, P1 ;  /* 0x000000ff05057207 */ /* 0x000fe40000800000 */
[----:B---3--:R-:W-:Y:S01]  /*20650*/  LOP3.LUT R8, R8, R6, RZ, 0x3c, !PT ;  /* 0x0000000608087212 */ /* 0x008fe200078e3cff */
[----:B------:R-:W-:-:S04]  /*20660*/  VIADD R6, R9, 0xfffffffe ;  /* 0xfffffffe09067836 */ /* 0x000fc80000000000 */
[----:B------:R0:W-:Y:S01]  /*20670*/  STL [R1+0x24], R8 ;  /* 0x0000240801007387 */ /* 0x0001e20000100800 */
[----:B------:R-:W-:-:S03]  /*20680*/  ISETP.GE.AND P2, PT, R6, R3, PT ;  /* 0x000000030600720c */ /* 0x000fc60003f46270 */
[----:B------:R0:W-:Y:S10]  /*20690*/  STL [R1+0x1c], R5 ;  /* 0x00001c0501007387 */ /* 0x0001f40000100800 */
[----:B0-----:R-:W-:Y:S05]  /*206a0*/  @!P2 BRA `(.L_x_1480) ;  /* 0x0000000400fca947 */ /* 0x001fea0003800000 */
[C---:B------:R-:W-:Y:S02]  /*206b0*/  IMAD R17, R9.reuse, 0x40, R17 ;  /* 0x0000004009117824 */ /* 0x040fe400078e0211 */
[----:B------:R-:W-:Y:S02]  /*206c0*/  VIADD R10, R9, 0xffffffff ;  /* 0xffffffff090a7836 */ /* 0x000fe40000000000 */
[----:B------:R-:W-:-:S07]  /*206d0*/  VIADD R9, R17, 0xffffff80 ;  /* 0xffffff8011097836 */ /* 0x000fce0000000000 */
.L_x_1514:
        /* <DEDUP_REMOVED lines=8> */
[----:B------:R-:W-:Y:S01]  /*20760*/  ISETP.NE.AND P2, PT, R5, RZ, PT ;  /* 0x000000ff0500720c */ /* 0x000fe20003f45270 */
[----:B--2---:R-:W-:Y:S01]  /*20770*/  IMAD R8, R7, 0x8, R12 ;  /* 0x0000000807087824 */ /* 0x004fe200078e020c */
[----:B---3--:R-:W-:-:S04]  /*20780*/  SHF.L.U32 R7, R6, 0x1f, RZ ;  /* 0x0000001f06077819 */ /* 0x008fc800000006ff */
[----:B------:R-:W0:Y:S02]  /*20790*/  SYNCS.PHASECHK.TRANS64.TRYWAIT P1, [R8+URZ+0x284a0], R7 ;  /* 0x0284a007080075a7 */ /* 0x000e24000802017f */
[----:B0-----:R-:W-:Y:S05]  /*207a0*/  @!P1 BRA `(.L_x_1503) ;  /* 0x0000008400b89947 */ /* 0x001fea0003800000 */
.L_x_1780:
[----:B------:R-:W-:Y:S05]  /*207b0*/  BSYNC B2 ;  /* 0x0000000000027941 */ /* 0x000fea0003800000 */
.L_x_1502:
        /* <DEDUP_REMOVED lines=9> */
.L_x_1505:
[----:B------:R-:W-:Y:S05]  /*20850*/  BSYNC B2 ;  /* 0x0000000000027941 */ /* 0x000fea0003800000 */
.L_x_1504:
        /* <DEDUP_REMOVED lines=8> */
[----:B--2---:R-:W-:Y:S02]  /*208e0*/  IMAD R6, R5, 0x4000, R12 ;  /* 0x0000400005067824 */ /* 0x004fe400078e020c */
[----:B------:R-:W-:-:S02]  /*208f0*/  VIADD R5, R8, 0x28490 ;  /* 0x0002849008057836 */ /* 0x000fc40000000000 */
[----:B------:R-:W-:-:S09]  /*20900*/  VIADD R11, R6, 0x20000 ;  /* 0x00020000060b7836 */ /* 0x000fd20000000000 */
.L_x_1506:
        /* <DEDUP_REMOVED lines=16> */
.L_x_1507:
        /* <DEDUP_REMOVED lines=13> */
.L_x_1781:
[----:B------:R-:W-:Y:S05]  /*20ae0*/  BSYNC B2 ;  /* 0x0000000000027941 */ /* 0x000fea0003800000 */
.L_x_1508:
        /* <DEDUP_REMOVED lines=11> */
.L_x_1511:
[----:B------:R-:W-:Y:S05]  /*20ba0*/  BSYNC B2 ;  /* 0x0000000000027941 */ /* 0x000fea0003800000 */
.L_x_1510:
[----:B------:R-:W-:Y:S01]  /*20bb0*/  R2UR UR10, R13 ;  /* 0x000000000d0a72ca */ /* 0x000fe200000e0000 */
[----:B------:R-:W-:Y:S01]  /*20bc0*/  UIADD3 UR4, UP0, UR42, 0x670, URZ ;  /* 0x000006702a047890 */ /* 0x000fe2000ff1e03f */
[----:B------:R-:W-:Y:S01]  /*20bd0*/  R2UR UR6, R14 ;  /* 0x000000000e0672ca */ /* 0x000fe200000e0000 */
[----:B01----:R-:W-:Y:S01]  /*20be0*/  VIADD R8, R8, 0x284b0 ;  /* 0x000284b008087836 */ /* 0x003fe20000000000 */
[----:B------:R-:W-:Y:S01]  /*20bf0*/  R2UR UR7, R15 ;  /* 0x000000000f0772ca */ /* 0x000fe200000e0000 */
[----:B------:R-:W-:Y:S01]  /*20c00*/  VIADD R5, R6, 0x10000 ;  /* 0x0001000006057836 */ /* 0x000fe20000000000 */
[----:B------:R-:W-:Y:S01]  /*20c10*/  PLOP3.LUT P1, PT, PT, PT, PT, 0x80, 0x0 ;  /* 0x000000000000781c */ /* 0x000fe20003f2f070 */
[----:B------:R-:W-:-:S12]  /*20c20*/  UIADD3.X UR5, URZ, UR43, URZ, UP0, !UPT ;  /* 0x0000002b3f057290 */ /* 0x000fd800087fe43f */
.L_x_1512:
        /* <DEDUP_REMOVED lines=15> */
.L_x_1513:
        /* <DEDUP_REMOVED lines=10> */
.L_x_1501:
[----:B------:R-:W-:Y:S05]  /*20dc0*/  BSYNC B1 ;  /* 0x0000000000017941 */ /* 0x000fea0003800000 */
.L_x_1500:
[----:B------:R-:W2:Y:S04]  /*20dd0*/  LDL.LU R5, [R1+0x1c] ;  /* 0x00001c0001057983 */ /* 0x000ea80000300800 */
[----:B------:R-:W3:Y:S01]  /*20de0*/  LDL.LU R7, [R1+0x24] ;  /* 0x0000240001077983 */ /* 0x000ee20000300800 */
[----:B------:R-:W-:Y:S02]  /*20df0*/  VIADD R10, R10, 0xffffffff ;  /* 0xffffffff0a0a7836 */ /* 0x000fe40000000000 */
[----:B------:R-:W-:-:S03]  /*20e00*/  VIADD R9, R9, 0xffffffc0 ;  /* 0xffffffc009097836 */ /* 0x000fc60000000000 */
        /* <DEDUP_REMOVED lines=9> */
.L_x_1480:
[----:B------:R-:W-:Y:S05]  /*20ea0*/  BSYNC B0 ;  /* 0x0000000000007941 */ /* 0x000fea0003800000 */
.L_x_1479:
[----:B------:R-:W1:Y:S01]  /*20eb0*/  LDC.64 R2, c[0x0][0x9e0] ;  /* 0x00027800ff027b82 */ /* 0x000e620000000a00 */
[----:B------:R-:W-:Y:S07]  /*20ec0*/  @!P0 WARPSYNC.ALL ;  /* 0x0000000000008948 */ /* 0x000fee0003800000 */
[----:B------:R-:W-:Y:S01]  /*20ed0*/  @!P0 BAR.SYNC.DEFER_BLOCKING 0xc, 0x180 ;  /* 0x0306000000008b1d */ /* 0x000fe20000010000 */
[----:B-1----:R-:W-:Y:S01]  /*20ee0*/  ISETP.GE.AND P0, PT, R3, 0x1, PT ;  /* 0x000000010300780c */ /* 0x002fe20003f06270 */
[----:B------:R-:W-:-:S12]  /*20ef0*/  IMAD.IADD R2, R16, 0x1, R2 ;  /* 0x0000000110027824 */ /* 0x000fd800078e0202 */
[----:B------:R-:W-:Y:S05]  /*20f00*/  @!P0 BRA `(.L_x_1515) ;  /* 0x0000000000488947 */ /* 0x000fea0003800000 */
[C---:B------:R-:W-:Y:S01]  /*20f10*/  ISETP.GT.AND P1, PT, R16.reuse, RZ, PT ;  /* 0x000000ff1000720c */ /* 0x040fe20003f24270 */
[----:B------:R-:W-:Y:S01]  /*20f20*/  BSSY B0, `(.L_x_1516) ;  /* 0x000000e000007945 */ /* 0x000fe20003800000 */
[----:B------:R-:W-:-:S11]  /*20f30*/  VIADD R0, R16, 0xffffffff ;  /* 0xffffffff10007836 */ /* 0x000fd60000000000 */
[----:B------:R-:W-:Y:S05]  /*20f40*/  @P1 BRA `(.L_x_1517) ;  /* 0x00000000001c1947 */ /* 0x000fea0003800000 */
[----:B------:R-:W-:Y:S01]  /*20f50*/  ISETP.NE.AND P1, PT, R3, 0x1, PT ;  /* 0x000000010300780c */ /* 0x000fe20003f25270 */
[----:B------:R-:W-:-:S12]  /*20f60*/  IMAD.MOV R0, RZ, RZ, -R16 ;  /* 0x000000ffff007224 */ /* 0x000fd800078e0a10 */
[----:B0-----:R-:W0:Y:S02]  /*20f70*/  @P1 LDC.64 R6, c[0x0][0x9e8] ;  /* 0x00027a00ff061b82 */ /* 0x001e240000000a00 */
[----:B0-----:R-:W-:-:S05]  /*20f80*/  @P1 IMAD.HI.U32 R6, R0, R6, RZ ;  /* 0x0000000600061227 */ /* 0x001fca00078e00ff */
[----:B------:R-:W-:-:S04]  /*20f90*/  @P1 SHF.R.U32.HI R0, RZ, R7, R6 ;  /* 0x00000007ff001219 */ /* 0x000fc80000011606 */
[----:B------:R-:W-:Y:S01]  /*20fa0*/  LOP3.LUT R0, RZ, R0, RZ, 0x33, !PT ;  /* 0x00000000ff007212 */ /* 0x000fe200078e33ff */
[----:B------:R-:W-:Y:S06]  /*20fb0*/  BRA `(.L_x_1518) ;  /* 0x0000000000107947 */ /* 0x000fec0003800000 */
.L_x_1517:
[----:B------:R-:W-:-:S13]  /*20fc0*/  ISETP.NE.AND P1, PT, R3, 0x1, PT ;  /* 0x000000010300780c */ /* 0x000fda0003f25270 */
[----:B0-----:R-:W0:Y:S02]  /*20fd0*/  @P1 LDC.64 R6, c[0x0][0x9e8] ;  /* 0x00027a00ff061b82 */ /* 0x001e240000000a00 */
[----:B0-----:R-:W-:-:S05]  /*20fe0*/  @P1 IMAD.HI.U32 R6, R0, R6, RZ ;  /* 0x0000000600061227 */ /* 0x001fca00078e00ff */
[----:B------:R-:W-:-:S07]  /*20ff0*/  @P1 SHF.R.U32.HI R0, RZ, R7, R6 ;  /* 0x00000007ff001219 */ /* 0x000fce0000011606 */
.L_x_1518:
[----:B------:R-:W-:Y:S05]  /*21000*/  BSYNC B0 ;  /* 0x0000000000007941 */ /* 0x000fea0003800000 */
.L_x_1516:
[----:B------:R-:W-:-:S05]  /*21010*/  IMAD R0, R0, R3, R3 ;  /* 0x0000000300007224 */ /* 0x000fca00078e0203 */
[----:B------:R-:W-:-:S07]  /*21020*/  VIMNMX R2, R2, R0, PT ;  /* 0x0000000002027248 */ /* 0x000fce0003fe0100 */
.L_x_1515:
[----:B------:R-:W-:Y:S01]  /*21030*/  VIADD R2, R2, 0x3f ;  /* 0x0000003f02027836 */ /* 0x000fe20000000000 */
[----:B------:R-:W-:-:S04]  /*21040*/  ULDC UR4, c[0x0][0x9dc] ;  /* 0x0002770000047ab9 */ /* 0x000fc80000000800 */
[----:B------:R-:W-:-:S04]  /*21050*/  SHF.R.S32.HI R0, RZ, 0x1f, R2 ;  /* 0x0000001fff007819 */ /* 0x000fc80000011402 */
[----:B------:R-:W-:-:S04]  /*21060*/  LEA.HI R0, R0, R2, RZ, 0x6 ;  /* 0x0000000200007211 */ /* 0x000fc800078f30ff */
[----:B------:R-:W-:-:S04]  /*21070*/  SHF.R.S32.HI R0, RZ, 0x6, R0 ;  /* 0x00000006ff007819 */ /* 0x000fc80000011400 */
[----:B------:R-:W-:Y:S01]  /*21080*/  VIMNMX R16, R18, R0, PT ;  /* 0x0000000012107248 */ /* 0x000fe20003fe0100 */
[----:B------:R-:W-:Y:S01]  /*21090*/  VIADD R0, R4, -UR4 ;  /* 0x8000000404007c36 */ /* 0x000fe20008000000 */
[----:B------:R-:W-:Y:S06]  /*210a0*/  @!P0 BRA `(.L_x_1519) ;  /* 0x0000000000448947 */ /* 0x000fec0003800000 */
[----:B------:R-:W-:Y:S01]  /*210b0*/  ISETP.GT.AND P0, PT, R4, -0x1, PT ;  /* 0xffffffff0400780c */ /* 0x000fe20003f04270 */
[----:B------:R-:W-:-:S12]  /*210c0*/  BSSY B0, `(.L_x_1520) ;  /* 0x000000d000007945 */ /* 0x000fd80003800000 */
[----:B------:R-:W-:Y:S05]  /*210d0*/  @P0 BRA `(.L_x_1521) ;  /* 0x00000000001c0947 */ /* 0x000fea0003800000 */
[----:B------:R-:W-:Y:S02]  /*210e0*/  ISETP.NE.AND P0, PT, R3, 0x1, PT ;  /* 0x000000010300780c */ /* 0x000fe40003f05270 */
[----:B------:R-:W-:-:S11]  /*210f0*/  LOP3.LUT R4, RZ, R4, RZ, 0x33, !PT ;  /* 0x00000004ff047212 */ /* 0x000fd600078e33ff */
[----:B0-----:R-:W0:Y:S02]  /*21100*/  @P0 LDC.64 R6, c[0x0][0x9e8] ;  /* 0x00027a00ff060b82 */ /* 0x001e240000000a00 */
[----:B0-----:R-:W-:-:S05]  /*21110*/  @P0 IMAD.HI.U32 R6, R4, R6, RZ ;  /* 0x0000000604060227 */ /* 0x001fca00078e00ff */
[----:B------:R-:W-:-:S04]  /*21120*/  @P0 SHF.R.U32.HI R4, RZ, R7, R6 ;  /* 0x00000007ff040219 */ /* 0x000fc80000011606 */
[----:B------:R-:W-:Y:S01]  /*21130*/  LOP3.LUT R4, RZ, R4, RZ, 0x33, !PT ;  /* 0x00000004ff047212 */ /* 0x000fe200078e33ff */
[----:B------:R-:W-:Y:S06]  /*21140*/  BRA `(.L_x_1522) ;  /* 0x0000000000107947 */ /* 0x000fec0003800000 */
.L_x_1521:
[----:B------:R-:W-:-:S13]  /*21150*/  ISETP.NE.AND P0, PT, R3, 0x1, PT ;  /* 0x000000010300780c */ /* 0x000fda0003f05270 */
[----:B0-----:R-:W0:Y:S02]  /*21160*/  @P0 LDC.64 R6, c[0x0][0x9e8] ;  /* 0x00027a00ff060b82 */ /* 0x001e240000000a00 */
[----:B0-----:R-:W-:-:S05]  /*21170*/  @P0 IMAD.HI.U32 R6, R4, R6, RZ ;  /* 0x0000000604060227 */ /* 0x001fca00078e00ff */
[----:B------:R-:W-:-:S07]  /*21180*/  @P0 SHF.R.U32.HI R4, RZ, R7, R6 ;  /* 0x00000007ff040219 */ /* 0x000fce0000011606 */
.L_x_1522:
[----:B------:R-:W-:Y:S05]  /*21190*/  BSYNC B0 ;  /* 0x0000000000007941 */ /* 0x000fea0003800000 */
.L_x_1520:
[----:B------:R-:W-:-:S05]  /*211a0*/  IMAD R3, R4, R3, RZ ;  /* 0x0000000304037224 */ /* 0x000fca00078e02ff */
[----:B------:R-:W-:-:S07]  /*211b0*/  VIMNMX R0, R0, R3, !PT ;  /* 0x0000000300007248 */ /* 0x000fce0007fe0100 */
.L_x_1519:
[----:B------:R-:W-:Y:S01]  /*211c0*/  SHF.R.S32.HI R2, RZ, 0x1f, R0 ;  /* 0x0000001fff027819 */ /* 0x000fe20000011400 */
[----:B------:R-:W-:Y:S03]  /*211d0*/  BSSY B6, `(.L_x_1523) ;  /* 0x00002fb000067945 */ /* 0x000fe60003800000 */
[----:B------:R-:W-:-:S04]  /*211e0*/  LEA.HI R2, R2, R0, RZ, 0x6 ;  /* 0x0000000002027211 */ /* 0x000fc800078f30ff */
[----:B------:R-:W-:-:S04]  /*211f0*/  SHF.R.S32.HI R2, RZ, 0x6, R2 ;  /* 0x00000006ff027819 */ /* 0x000fc80000011402 */
[----:B------:R-:W-:-:S04]  /*21200*/  VIMNMX R3, RZ, R2, !PT ;  /* 0x00000002ff037248 */ /* 0x000fc80007fe0100 */
[----:B------:R-:W-:Y:S01]  /*21210*/  ISETP.GT.AND P0, PT, R16, R3, PT ;  /* 0x000000031000720c */ /* 0x000fe20003f04270 */
[----:B------:R1:W-:-:S12]  /*21220*/  STL [R1+0x34], R3 ;  /* 0x0000340301007387 */ /* 0x0003d80000100800 */
[----:B-1----:R-:W-:Y:S05]  /*21230*/  @P0 BRA `(.L_x_1524) ;  /* 0x0000000000480947 */ /* 0x002fea0003800000 */
[----:B------:R-:W1:Y:S02]  /*21240*/  S2R R3, SR_TID.X ;  /* 0x0000000000037919 */ /* 0x000e640000002100 */
[----:B-1----:R-:W-:-:S04]  /*21250*/  LOP3.LUT R3, R3, 0x7f, RZ, 0xc0, !PT ;  /* 0x0000007f03037812 */ /* 0x002fc800078ec0ff */
[----:B------:R-:W-:-:S13]  /*21260*/  ISETP.NE.AND P0, PT, R3, RZ, PT ;  /* 0x000000ff0300720c */ /* 0x000fda0003f05270 */
[----:B------:R-:W-:Y:S05]  /*21270*/  @P0 BRA `(.L_x_1525) ;  /* 0x0000002c00c00947 */ /* 0x000fea0003800000 */
[----:B0-----:R-:W0:Y:S01]  /*21280*/  S2R R5, SR_LANEID ;  /* 0x0000000000057919 */ /* 0x001e220000000000 */
        /* <DEDUP_REMOVED lines=13> */
.L_x_1524:
        /* <DEDUP_REMOVED lines=11> */
[----:B------:R-:W-:Y:S01]  /*21410*/  IMAD.U32 R4, RZ, RZ, UR6 ;  /* 0x00000006ff047e24 */ /* 0x000fe2000f8e00ff */
[----:B------:R-:W-:Y:S01]  /*21420*/  MOV R11, UR5 ;  /* 0x00000005000b7c02 */ /* 0x000fe20008000f00 */
[----:B------:R-:W1:Y:S01]  /*21430*/  LDC.64 R2, c[0x4][R2] ;  /* 0x0100000002027b82 */ /* 0x000e620000000a00 */
[----:B0-----:R-:W-:Y:S02]  /*21440*/  IMAD.U32 R5, RZ, RZ, UR7 ;  /* 0x00000007ff057e24 */ /* 0x001fe4000f8e00ff */
[----:B------:R-:W-:Y:S02]  /*21450*/  IMAD.U32 R6, RZ, RZ, UR8 ;  /* 0x00000008ff067e24 */ /* 0x000fe4000f8e00ff */
[----:B------:R-:W-:-:S02]  /*21460*/  IMAD.U32 R7, RZ, RZ, UR9 ;  /* 0x00000009ff077e24 */ /* 0x000fc4000f8e00ff */
[----:B------:R-:W-:Y:S02]  /*21470*/  IMAD.U32 R10, RZ, RZ, UR4 ;  /* 0x00000004ff0a7e24 */ /* 0x000fe4000f8e00ff */
[----:B------:R-:W-:Y:S02]  /*21480*/  IMAD.MOV.U32 R8, RZ, RZ, 0x70 ;  /* 0x00000070ff087424 */ /* 0x000fe400078e00ff */
[----:B------:R-:W-:Y:S02]  /*21490*/  IMAD.MOV.U32 R12, RZ, RZ, 0x1 ;  /* 0x00000001ff0c7424 */ /* 0x000fe400078e00ff */
[----:B------:R-:W-:-:S07]  /*214a0*/  IMAD.MOV.U32 R13, RZ, RZ, RZ ;  /* 0x000000ffff0d7224 */ /* 0x000fce00078e00ff */
[----:B------:R-:W-:-:S07]  /*214b0*/  LEPC R20, `(.L_x_1526) ;  /* 0x000000001014794e */ /* 0x000fce0000000000 */
[----:B-1----:R-:W-:Y:S05]  /*214c0*/  CALL.ABS.NOINC R2 ;  /* 0x0000000002007343 */ /* 0x002fea0003c00000 */
.L_x_1526:
[----:B------:R-:W2:Y:S01]  /*214d0*/  LDL.LU R2, [R1+0x4c] ;  /* 0x00004c0001027983 */ /* 0x000ea20000300800 */
[----:B------:R-:W-:-:S05]  /*214e0*/  VIADD R17, R18, 0x10000 ;  /* 0x0001000012117836 */ /* 0x000fca0000000000 */
        /* <DEDUP_REMOVED lines=11> */
[----:B0-----:R-:W-:Y:S02]  /*215a0*/  IMAD.U32 R5, RZ, RZ, UR7 ;  /* 0x00000007ff057e24 */ /* 0x001fe4000f8e00ff */
        /* <DEDUP_REMOVED lines=9> */
.L_x_1527:
[----:B------:R-:W-:-:S05]  /*21640*/  VIADD R0, R18, 0x8000 ;  /* 0x0000800012007836 */ /* 0x000fca0000000000 */
[----:B------:R2:W-:Y:S01]  /*21650*/  STL [R1+0x48], R0 ;  /* 0x0000480001007387 */ /* 0x0005e20000100800 */
[----:B------:R-:W-:-:S13]  /*21660*/  LOP3.LUT P0, RZ, R0, 0x1bf, RZ, 0xc0, !PT ;  /* 0x000001bf00ff7812 */ /* 0x000fda000780c0ff */
[----:B--2---:R-:W-:Y:S05]  /*21670*/  @!P0 BRA `(.L_x_1528) ;  /* 0x0000000000408947 */ /* 0x004fea0003800000 */
[----:B-1----:R-:W-:Y:S01]  /*21680*/  MOV R2, 0x0 ;  /* 0x0000000000027802 */ /* 0x002fe20000000f00 */
[----:B------:R-:W-:Y:S01]  /*21690*/  ULDC.64 UR6, c[0x4][0x198] ;  /* 0x0100660000067ab9 */ /* 0x000fe20000000a00 */
[----:B------:R-:W-:Y:S01]  /*216a0*/  ULDC.64 UR8, c[0x4][0x1a0] ;  /* 0x0100680000087ab9 */ /* 0x000fe20000000a00 */
[----:B------:R-:W-:Y:S01]  /*216b0*/  ULDC.64 UR4, c[0x4][0x128] ;  /* 0x01004a0000047ab9 */ /* 0x000fe20000000a00 */
[----:B------:R-:W-:Y:S01]  /*216c0*/  IMAD.U32 R4, RZ, RZ, UR6 ;  /* 0x00000006ff047e24 */ /* 0x000fe2000f8e00ff */
[----:B------:R-:W-:Y:S01]  /*216d0*/  MOV R8, 0x70 ;  /* 0x0000007000087802 */ /* 0x000fe20000000f00 */
[----:B------:R-:W1:Y:S01]  /*216e0*/  LDC.64 R2, c[0x4][R2] ;  /* 0x0100000002027b82 */ /* 0x000e620000000a00 */
[----:B0-----:R-:W-:Y:S02]  /*216f0*/  IMAD.U32 R5, RZ, RZ, UR7 ;  /* 0x00000007ff057e24 */ /* 0x001fe4000f8e00ff */
[----:B------:R-:W-:Y:S02]  /*21700*/  IMAD.U32 R6, RZ, RZ, UR8 ;  /* 0x00000008ff067e24 */ /* 0x000fe4000f8e00ff */
[----:B------:R-:W-:-:S02]  /*21710*/  IMAD.U32 R7, RZ, RZ, UR9 ;  /* 0x00000009ff077e24 */ /* 0x000fc4000f8e00ff */
[----:B------:R-:W-:Y:S02]  /*21720*/  IMAD.U32 R10, RZ, RZ, UR4 ;  /* 0x00000004ff0a7e24 */ /* 0x000fe4000f8e00ff */
[----:B------:R-:W-:Y:S02]  /*21730*/  IMAD.U32 R11, RZ, RZ, UR5 ;  /* 0x00000005ff0b7e24 */ /* 0x000fe4000f8e00ff */
[----:B------:R-:W-:Y:S02]  /*21740*/  IMAD.MOV.U32 R12, RZ, RZ, 0x1 ;  /* 0x00000001ff0c7424 */ /* 0x000fe400078e00ff */
[----:B------:R-:W-:-:S07]  /*21750*/  IMAD.MOV.U32 R13, RZ, RZ, RZ ;  /* 0x000000ffff0d7224 */ /* 0x000fce00078e00ff */
[----:B------:R-:W-:-:S07]  /*21760*/  LEPC R20, `(.L_x_1528) ;  /* 0x000000001014794e */ /* 0x000fce0000000000 */
[----:B-1----:R-:W-:Y:S05]  /*21770*/  CALL.ABS.NOINC R2 ;  /* 0x0000000002007343 */ /* 0x002fea0003c00000 */
.L_x_1528:
        /* <DEDUP_REMOVED lines=18> */
.L_x_1529:
[----:B-1----:R-:W2:Y:S01]  /*218a0*/  LDL.LU R2, [R1+0x4] ;  /* 0x0000040001027983 */ /* 0x002ea20000300800 */
[----:B------:R-:W1:Y:S01]  /*218b0*/  LDC R0, c[0x0][0x428] ;  /* 0x00010a00ff007b82 */ /* 0x000e620000000800 */
[----:B------:R-:W-:Y:S02]  /*218c0*/  ULDC.64 UR4, c[0x0][0x9f8] ;  /* 0x00027e0000047ab9 */ /* 0x000fe40000000a00 */
[----:B------:R-:W3:Y:S04]  /*218d0*/  LDL R18, [R1+0x8] ;  /* 0x0000080001127983 */ /* 0x000ee80000100800 */
[----:B------:R-:W4:Y:S01]  /*218e0*/  LDL R17, [R1+0xc] ;  /* 0x00000c0001117983 */ /* 0x000f220000100800 */
[----:B-1----:R-:W-:-:S13]  /*218f0*/  ISETP.NE.AND P0, PT, R0, 0x1, PT ;  /* 0x000000010000780c */ /* 0x002fda0003f05270 */
[----:B------:R-:W1:Y:S01]  /*21900*/  @P0 LDC R4, c[0x0][0x430] ;  /* 0x00010c00ff040b82 */ /* 0x000e620000000800 */
[----:B--2---:R-:W-:-:S07]  /*21910*/  IMAD R3, R2, 0x80, R19 ;  /* 0x0000008002037824 */ /* 0x004fce00078e0213 */
[----:B------:R-:W2:Y:S01]  /*21920*/  @P0 LDC R2, c[0x0][0x42c] ;  /* 0x00010b00ff020b82 */ /* 0x000ea20000000800 */
[----:B---3--:R-:W-:Y:S02]  /*21930*/  IMAD.MOV.U32 R0, RZ, RZ, R18 ;  /* 0x000000ffff007224 */ /* 0x008fe400078e0012 */
[----:B--2---:R-:W-:Y:S02]  /*21940*/  @P0 IMAD.HI.U32 R2, R18, R2, RZ ;  /* 0x0000000212020227 */ /* 0x004fe400078e00ff */
[----:B------:R-:W2:Y:S03]  /*21950*/  S2R R18, SR_TID.X ;  /* 0x0000000000127919 */ /* 0x000ea60000002100 */
[----:B-1----:R-:W-:Y:S01]  /*21960*/  @P0 SHF.R.U32.HI R0, RZ, R4, R2 ;  /* 0x00000004ff000219 */ /* 0x002fe20000011602 */
[----:B----4-:R-:W-:Y:S01]  /*21970*/  IMAD.MOV.U32 R2, RZ, RZ, R17 ;  /* 0x000000ffff027224 */ /* 0x010fe200078e0011 */
[----:B------:R-:W-:-:S04]  /*21980*/  ISETP.NE.U32.AND P0, PT, RZ, UR4, PT ;  /* 0x00000004ff007c0c */ /* 0x000fc8000bf05070 */
[----:B------:R-:W-:Y:S01]  /*21990*/  ISETP.NE.AND.EX P0, PT, RZ, UR5, PT, P0 ;  /* 0x00000005ff007c0c */ /* 0x000fe2000bf05300 */
[----:B------:R-:W-:-:S12]  /*219a0*/  ULDC.64 UR4, c[0x0][0xa00] ;  /* 0x0002800000047ab9 */ /* 0x000fd80000000a00 */
[----:B0-----:R-:W0:Y:S01]  /*219b0*/  @P0 LDC.64 R4, c[0x0][0x9f8] ;  /* 0x00027e00ff040b82 */ /* 0x001e220000000a00 */
[----:B--2---:R-:W-:Y:S01]  /*219c0*/  LOP3.LUT R18, R18, 0x7f, RZ, 0xc0, !PT ;  /* 0x0000007f12127812 */ /* 0x004fe200078ec0ff */
[----:B0-----:R-:W-:-:S05]  /*219d0*/  @P0 IMAD.WIDE R4, R17, 0x4, R4 ;  /* 0x0000000411040825 */ /* 0x001fca00078e0204 */
[----:B------:R0:W2:Y:S01]  /*219e0*/  @P0 LDG.E R2, desc[UR46][R4.64] ;  /* 0x0000002e04020981 */ /* 0x0000a2000c1e1900 */
[----:B------:R-:W-:Y:S02]  /*219f0*/  ISETP.NE.AND P1, PT, R18, RZ, PT ;  /* 0x000000ff1200720c */ /* 0x000fe40003f25270 */
[----:B------:R-:W-:Y:S02]  /*21a00*/  ISETP.NE.U32.AND P0, PT, RZ, UR4, PT ;  /* 0x00000004ff007c0c */ /* 0x000fe4000bf05070 */
[----:B------:R-:W-:Y:S02]  /*21a10*/  PLOP3.LUT P3, PT, P1, PT, PT, 0x8, 0x0 ;  /* 0x000000000000781c */ /* 0x000fe40000f6e170 */
[----:B------:R-:W-:-:S04]  /*21a20*/  ISETP.NE.AND.EX P2, PT, RZ, UR5, PT, P0 ;  /* 0x00000005ff007c0c */ /* 0x000fc8000bf45300 */
[----:B0-----:R-:W-:-:S03]  /*21a30*/  SEL R4, R17, RZ, !P2 ;  /* 0x000000ff11047207 */ /* 0x001fc60005000000 */
[----:B------:R-:W-:-:S05]  /*21a40*/  VOTEU.ALL UP1, P1 ;  /* 0x00000000003f7886 */ /* 0x000fca0000820000 */
[----:B------:R-:W-:-:S04]  /*21a50*/  @!UP1 UIADD3 UR8, UP0, UR42, 0x270, URZ ;  /* 0x000002702a089890 */ /* 0x000fc8000ff1e03f */
[----:B------:R-:W-:-:S03]  /*21a60*/  @!UP1 UIADD3.X UR9, URZ, UR43, URZ, UP0, !UPT ;  /* 0x0000002b3f099290 */ /* 0x000fc600087fe43f */
[----:B------:R-:W-:Y:S01]  /*21a70*/  VOTEU.ALL UP0, P1 ;  /* 0x00000000003f7886 */ /* 0x000fe20000800000 */
[----:B--2---:R0:W-:Y:S08]  /*21a80*/  STL [R1+0x28], R2 ;  /* 0x0000280201007387 */ /* 0x0041f00000100800 */
.L_x_1530:
[----:B0-----:R-:W2:Y:S01]  /*21a90*/  LDL R2, [R1+0x8] ;  /* 0x0000080001027983 */ /* 0x001ea20000100800 */
        /* <DEDUP_REMOVED lines=9> */
[----:B-1----:R-:W-:Y:S05]  /*21b30*/  @P3 BRA.U.ANY `(.L_x_1530) ;  /* 0xfffffffd00d43947 */ /* 0x002fea000393ffff */
[----:B------:R-:W-:Y:S01]  /*21b40*/  PLOP3.LUT P2, PT, P1, PT, PT, 0x8, 0x0 ;  /* 0x000000000000781c */ /* 0x000fe20000f4e170 */
[----:B------:R-:W-:Y:S01]  /*21b50*/  VOTEU.ALL UP0, P1 ;  /* 0x00000000003f7886 */ /* 0x000fe20000800000 */
[----:B------:R-:W-:-:S11]  /*21b60*/  UMOV UR4, 0x80 ;  /* 0x0000008000047882 */ /* 0x000fd60000000000 */
.L_x_1531:
        /* <DEDUP_REMOVED lines=24> */
.L_x_1784:
[----:B--2---:R-:W-:Y:S02]  /*21cf0*/  ISETP.NE.AND P0, PT, R14, RZ, PT ;  /* 0x000000ff0e00720c */ /* 0x004fe40003f05270 */
[----:B------:R-:W-:-:S11]  /*21d00*/  PLOP3.LUT P6, PT, PT, PT, PT, 0x8, 0x0 ;  /* 0x000000000000781c */ /* 0x000fd60003fce170 */
[----:B------:R-:W-:Y:S05]  /*21d10*/  @P0 BRA `(.L_x_1533) ;  /* 0x00000008000c0947 */ /* 0x000fea0003800000 */
[----:B------:R-:W-:-:S03]  /*21d20*/  UMOV UR4, 0xffffffff ;  /* 0xffffffff00047882 */ /* 0x000fc60000000000 */
[----:B------:R-:W-:Y:S05]  /*21d30*/  BRA.DIV UR4, `(.L_x_1534) ;  /* 0x0000007204b07947 */ /* 0x000fea000b800000 */
[----:B------:R-:W-:-:S13]  /*21d40*/  ELECT P6, URZ, PT ;  /* 0x00000000003f782f */ /* 0x000fda00038c0000 */
.L_x_1787:
[----:B------:R-:W-:Y:S05]  /*21d50*/  @!P6 BRA `(.L_x_1535) ;  /* 0x000000040080e947 */ /* 0x000fea0003800000 */
[----:B------:R-:W-:Y:S01]  /*21d60*/  ISETP.NE.U32.AND P0, PT, R6, RZ, PT ;  /* 0x000000ff0600720c */ /* 0x000fe20003f05070 */
[----:B------:R-:W-:-:S03]  /*21d70*/  VIADD R8, R16, 0xffffffff ;  /* 0xffffffff10087836 */ /* 0x000fc60000000000 */
[----:B------:R-:W-:-:S13]  /*21d80*/  ISETP.NE.AND.EX P0, PT, R7, RZ, PT, P0 ;  /* 0x000000ff0700720c */ /* 0x000fda0003f05300 */
[----:B------:R-:W-:Y:S05]  /*21d90*/  @!P0 BRA `(.L_x_1536) ;  /* 0x0000000000488947 */ /* 0x000fea0003800000 */
[----:B------:R-:W2:Y:S01]  /*21da0*/  LDC R9, c[0x0][0x41c] ;  /* 0x00010700ff097b82 */ /* 0x000ea20000000800 */
[----:B------:R-:W-:Y:S01]  /*21db0*/  IMAD.MOV.U32 R2, RZ, RZ, R8 ;  /* 0x000000ffff027224 */ /* 0x000fe200078e0008 */
[----:B------:R-:W-:Y:S01]  /*21dc0*/  ULDC.64 UR4, c[0x0][0x408] ;  /* 0x0001020000047ab9 */ /* 0x000fe20000000a00 */
[----:B--2---:R-:W-:-:S13]  /*21dd0*/  ISETP.NE.AND P0, PT, R9, 0x1, PT ;  /* 0x000000010900780c */ /* 0x004fda0003f05270 */
[----:B------:R-:W2:Y:S02]  /*21de0*/  @P0 LDC.64 R10, c[0x0][0x420] ;  /* 0x00010800ff0a0b82 */ /* 0x000ea40000000a00 */
[----:B--2---:R-:W-:-:S05]  /*21df0*/  @P0 IMAD.HI.U32 R10, R8, R10, RZ ;  /* 0x0000000a080a0227 */ /* 0x004fca00078e00ff */
[----:B------:R-:W-:-:S04]  /*21e00*/  @P0 SHF.R.U32.HI R2, RZ, R11, R10 ;  /* 0x0000000bff020219 */ /* 0x000fc8000001160a */
[--C-:B------:R-:W-:Y:S01]  /*21e10*/  SHF.R.S32.HI R11, RZ, 0x1f, R2.reuse ;  /* 0x0000001fff0b7819 */ /* 0x100fe20000011402 */
[--C-:B-1----:R-:W-:Y:S02]  /*21e20*/  IMAD.MOV R5, RZ, RZ, -R2.reuse ;  /* 0x000000ffff057224 */ /* 0x102fe400078e0a02 */
[----:B------:R-:W-:Y:S02]  /*21e30*/  IMAD.MOV.U32 R10, RZ, RZ, R2 ;  /* 0x000000ffff0a7224 */ /* 0x000fe400078e0002 */
        /* <DEDUP_REMOVED lines=8> */
.L_x_1536:
[----:B-1----:R-:W3:Y:S01]  /*21ec0*/  LDL R5, [R1+0x14] ;  /* 0x0000140001057983 */ /* 0x002ee20000100800 */
[----:B------:R-:W-:-:S03]  /*21ed0*/  MOV R9, 0x400 ;  /* 0x0000040000097802 */ /* 0x000fc60000000f00 */
[----:B--2---:R-:W2:Y:S01]  /*21ee0*/  LDL R7, [R1+0x20] ;  /* 0x0000200001077983 */ /* 0x004ea20000100800 */
[----:B------:R-:W1:Y:S01]  /*21ef0*/  S2R R10, SR_CgaCtaId ;  /* 0x00000000000a7919 */ /* 0x000e620000008800 */
[----:B------:R-:W4:Y:S01]  /*21f00*/  S2R R6, SR_TID.X ;  /* 0x0000000000067919 */ /* 0x000f220000002100 */
[----:B-1----:R-:W-:Y:S02]  /*21f10*/  LEA R9, R10, R9, 0x18 ;  /* 0x000000090a097211 */ /* 0x002fe400078ec0ff */
[----:B----4-:R-:W-:-:S04]  /*21f20*/  LOP3.LUT R6, R6, 0x7f, RZ, 0xc0, !PT ;  /* 0x0000007f06067812 */ /* 0x010fc800078ec0ff */
[----:B------:R-:W-:Y:S01]  /*21f30*/  ISETP.NE.AND P0, PT, R6, RZ, PT ;  /* 0x000000ff0600720c */ /* 0x000fe20003f05270 */
[----:B---3--:R-:W-:Y:S01]  /*21f40*/  IMAD R5, R5, 0x8, R9 ;  /* 0x0000000805057824 */ /* 0x008fe200078e0209 */
[----:B--2---:R-:W-:-:S04]  /*21f50*/  SHF.L.U32 R7, R7, 0x1f, RZ ;  /* 0x0000001f07077819 */ /* 0x004fc800000006ff */
[----:B------:R-:W1:Y:S02]  /*21f60*/  SYNCS.PHASECHK.TRANS64.TRYWAIT P2, [R5+URZ+0x28480], R7 ;  /* 0x02848007050075a7 */ /* 0x000e64000804017f */
[----:B-1----:R-:W-:Y:S05]  /*21f70*/  @!P2 BRA `(.L_x_1537) ;  /* 0x000000700040a947 */ /* 0x002fea0003800000 */
.L_x_1788:
        /* <DEDUP_REMOVED lines=8> */
.L_x_1538:
        /* <DEDUP_REMOVED lines=27> */
.L_x_1789:
        /* <DEDUP_REMOVED lines=8> */
.L_x_1540:
        /* <DEDUP_REMOVED lines=19> */
.L_x_1535:
        /* <DEDUP_REMOVED lines=12> */
[----:B------:R-:W-:Y:S01]  /*22420*/  R2UR UR16, R7 ;  /* 0x00000000071072ca */ /* 0x000fe200000e0000 */
[----:B------:R-:W-:Y:S01]  /*22430*/  @P0 IMAD.MOV.U32 R5, RZ, RZ, 0x8000 ;  /* 0x00008000ff050424 */ /* 0x000fe200078e00ff */
[----:B------:R-:W-:Y:S11]  /*22440*/  BAR.SYNC.DEFER_BLOCKING 0x8, 0x120 ;  /* 0x0204800000007b1d */ /* 0x000ff60000010000 */
        /* <DEDUP_REMOVED lines=16> */
.L_x_1533:
        /* <DEDUP_REMOVED lines=13> */
.L_x_1790:
[----:B------:R-:W-:Y:S05]  /*22620*/  BSYNC B0 ;  /* 0x0000000000007941 */ /* 0x000fea0003800000 */
.L_x_1541:
[----:B-1----:R-:W2:Y:S01]  /*22630*/  LDL R4, [R1+0x34] ;  /* 0x0000340001047983 */ /* 0x002ea20000100800 */
[----:B------:R-:W-:-:S05]  /*22640*/  VIADD R16, R16, 0xfffffffe ;  /* 0xfffffffe10107836 */ /* 0x000fca0000000000 */
[----:B--2---:R-:W-:-:S13]  /*22650*/  ISETP.GE.AND P0, PT, R16, R4, PT ;  /* 0x000000041000720c */ /* 0x004fda0003f06270 */
[----:B------:R-:W-:Y:S05]  /*22660*/  @!P0 BRA `(.L_x_1543) ;  /* 0x0000001000748947 */ /* 0x000fea0003800000 */
[----:B------:R1:W5:Y:S01]  /*22670*/  LDL.LU R6, [R1+0x14] ;  /* 0x0000140001067983 */ /* 0x0003620000300800 */
[----:B------:R-:W-:-:S03]  /*22680*/  IMAD.MOV.U32 R20, RZ, RZ, R16 ;  /* 0x000000ffff147224 */ /* 0x000fc600078e0010 */
[----:B------:R1:W5:Y:S04]  /*22690*/  LDL.LU R7, [R1+0x20] ;  /* 0x0000200001077983 */ /* 0x0003680000300800 */
.L_x_1565:
[----:B-----5:R-:W-:Y:S01]  /*226a0*/  VIADD R4, R6, 0x1 ;  /* 0x0000000106047836 */ /* 0x020fe20000000000 */
        /* <DEDUP_REMOVED lines=15> */
[----:B------:R-:W4:Y:S01]  /*227a0*/  LDC R5, c[0x0][0x41c] ;  /* 0x00010700ff057b82 */ /* 0x000f220000000800 */
[----:B------:R-:W-:Y:S02]  /*227b0*/  ULDC.64 UR6, c[0x0][0x408] ;  /* 0x0001020000067ab9 */ /* 0x000fe40000000a00 */
[----:B------:R-:W2:Y:S01]  /*227c0*/  LDL R11, [R1+0x28] ;  /* 0x00002800010b7983 */ /* 0x000ea20000100800 */
[----:B----4-:R-:W-:-:S13]  /*227d0*/  ISETP.NE.AND P0, PT, R5, 0x1, PT ;  /* 0x000000010500780c */ /* 0x010fda0003f05270 */
[----:B------:R-:W4:Y:S02]  /*227e0*/  @P0 LDC.64 R2, c[0x0][0x420] ;  /* 0x00010800ff020b82 */ /* 0x000f240000000a00 */
[----:B----4-:R-:W-:-:S04]  /*227f0*/  @P0 IMAD.HI.U32 R4, R20, R2, RZ ;  /* 0x0000000214040227 */ /* 0x010fc800078e00ff */
[----:B------:R-:W-:Y:S01]  /*22800*/  IMAD.MOV.U32 R2, RZ, RZ, R20 ;  /* 0x000000ffff027224 */ /* 0x000fe200078e0014 */
[----:B------:R-:W-:-:S04]  /*22810*/  @P0 SHF.R.U32.HI R2, RZ, R3, R4 ;  /* 0x00000003ff020219 */ /* 0x000fc80000011604 */
[--C-:B------:R-:W-:Y:S01]  /*22820*/  SHF.R.S32.HI R3, RZ, 0x1f, R2.reuse ;  /* 0x0000001fff037819 */ /* 0x100fe20000011402 */
[----:B------:R-:W-:-:S04]  /*22830*/  IMAD.MOV R8, RZ, RZ, -R2 ;  /* 0x000000ffff087224 */ /* 0x000fc800078e0a02 */
[----:B------:R-:W-:Y:S02]  /*22840*/  IMAD R8, R5, R8, R20 ;  /* 0x0000000805087224 */ /* 0x000fe400078e0214 */
[----:B---3--:R-:W-:-:S04]  /*22850*/  IMAD R4, R12, UR6, RZ ;  /* 0x000000060c047c24 */ /* 0x008fc8000f8e02ff */
[C---:B--2---:R-:W-:Y:S02]  /*22860*/  IMAD R4, R11.reuse, UR7, R4 ;  /* 0x000000070b047c24 */ /* 0x044fe4000f8e0204 */
[----:B------:R-:W-:-:S04]  /*22870*/  IMAD.WIDE.U32 R2, R11, UR6, R2 ;  /* 0x000000060b027c25 */ /* 0x000fc8000f8e0002 */
[----:B------:R-:W-:Y:S01]  /*22880*/  IMAD.IADD R3, R4, 0x1, R3 ;  /* 0x0000000104037824 */ /* 0x000fe200078e0203 */
[----:B------:R-:W-:-:S04]  /*22890*/  LEA R4, P0, R2, UR4, 0x2 ;  /* 0x0000000402047c11 */ /* 0x000fc8000f8010ff */
[----:B------:R-:W-:-:S05]  /*228a0*/  LEA.HI.X R5, R2, UR5, R3, 0x2, P0 ;  /* 0x0000000502057c11 */ /* 0x000fca00080f1403 */
[----:B------:R3:W5:Y:S04]  /*228b0*/  LDG.E R2, desc[UR46][R4.64] ;  /* 0x0000002e04027981 */ /* 0x000768000c1e1900 */
.L_x_1546:
[----:B---3--:R-:W3:Y:S01]  /*228c0*/  S2R R5, SR_CgaCtaId ;  /* 0x0000000000057919 */ /* 0x008ee20000008800 */
[----:B------:R-:W-:Y:S01]  /*228d0*/  MOV R4, 0x400 ;  /* 0x0000040000047802 */ /* 0x000fe20000000f00 */
[----:B------:R-:W-:Y:S01]  /*228e0*/  BSSY B1, `(.L_x_1547) ;  /* 0x0000009000017945 */ /* 0x000fe20003800000 */
[----:B------:R-:W4:Y:S02]  /*228f0*/  S2R R3, SR_TID.X ;  /* 0x0000000000037919 */ /* 0x000f240000002100 */
[----:B---3--:R-:W-:Y:S02]  /*22900*/  LEA R4, R5, R4, 0x18 ;  /* 0x0000000405047211 */ /* 0x008fe400078ec0ff */
[----:B----4-:R-:W-:-:S03]  /*22910*/  LOP3.LUT R3, R3, 0x7f, RZ, 0xc0, !PT ;  /* 0x0000007f03037812 */ /* 0x010fc600078ec0ff */
[----:B------:R-:W-:Y:S01]  /*22920*/  IMAD R5, R10, 0x8, R4 ;  /* 0x000000080a057824 */ /* 0x000fe200078e0204 */
[----:B------:R-:W-:Y:S02]  /*22930*/  SHF.L.U32 R4, R9, 0x1f, RZ ;  /* 0x0000001f09047819 */ /* 0x000fe400000006ff */
[----:B------:R-:W-:Y:S02]  /*22940*/  ISETP.NE.AND P2, PT, R3, RZ, PT ;  /* 0x000000ff0300720c */ /* 0x000fe40003f45270 */
[----:B------:R-:W3:Y:S02]  /*22950*/  SYNCS.PHASECHK.TRANS64.TRYWAIT P0, [R5+URZ+0x28480], R4 ;  /* 0x02848004050075a7 */ /* 0x000ee4000800017f */
[----:B---3--:R-:W-:Y:S09]  /*22960*/  @!P0 BRA `(.L_x_1548) ;  /* 0x00000068000c8947 */ /* 0x008ff20003800000 */
.L_x_1791:
[----:B------:R-:W-:Y:S05]  /*22970*/  BSYNC B1 ;  /* 0x0000000000017941 */ /* 0x000fea0003800000 */
.L_x_1547:
[----:B------:R-:W-:Y:S04]  /*22980*/  BSSY B1, `(.L_x_1549) ;  /* 0x0000009000017945 */ /* 0x000fe80003800000 */
[----:B------:R-:W-:Y:S05]  /*22990*/  @P2 BRA `(.L_x_1550) ;  /* 0x00000000001c2947 */ /* 0x000fea0003800000 */
[----:B------:R-:W2:Y:S02]  /*229a0*/  S2R R3, SR_TID.X ;  /* 0x0000000000037919 */ /* 0x000ea40000002100 */
[----:B--2---:R-:W-:Y:S01]  /*229b0*/  LOP3.LUT R9, R3, 0x1f, RZ, 0xc0, !PT ;  /* 0x0000001f03097812 */ /* 0x004fe200078ec0ff */
[----:B------:R-:W-:-:S03]  /*229c0*/  IMAD.MOV.U32 R3, RZ, RZ, 0x4000 ;  /* 0x00004000ff037424 */ /* 0x000fc600078e00ff */
[----:B------:R-:W-:Y:S01]  /*229d0*/  ISETP.NE.AND P0, PT, R9, RZ, PT ;  /* 0x000000ff0900720c */ /* 0x000fe20003f05270 */
[----:B------:R4:W-:-:S12]  /*229e0*/  SYNCS.ARRIVE.TRANS64 RZ, [R5+URZ+0x28470], R3 ;  /* 0x0284700305ff79a7 */ /* 0x0009d8000800003f */
[----:B----4-:R-:W-:Y:S05]  /*229f0*/  @!P0 BRA `(.L_x_1550) ;  /* 0x0000000000048947 */ /* 0x010fea0003800000 */
[----:B------:R-:W-:Y:S01]  /*22a00*/  BPT.TRAP 0x1 ;  /* 0x000000040000795c */ /* 0x000fe20000300000 */
.L_x_1550:
[----:B------:R-:W-:Y:S05]  /*22a10*/  BSYNC B1 ;  /* 0x0000000000017941 */ /* 0x000fea0003800000 */
.L_x_1549:
[----:B------:R-:W4:Y:S04]  /*22a20*/  LDL R3, [R1+0x14] ;  /* 0x0000140001037983 */ /* 0x000f280000100800 */
[----:B--2---:R-:W2:Y:S01]  /*22a30*/  LDL R9, [R1+0x38] ;  /* 0x0000380001097983 */ /* 0x004ea20000100800 */
[----:B------:R-:W-:Y:S01]  /*22a40*/  IMAD.MOV.U32 R13, RZ, RZ, RZ ;  /* 0x000000ffff0d7224 */ /* 0x000fe200078e00ff */
[----:B------:R-:W-:Y:S01]  /*22a50*/  MOV R10, 0x400 ;  /* 0x00000400000a7802 */ /* 0x000fe20000000f00 */
[----:B------:R-:W-:Y:S01]  /*22a60*/  UIADD3 UR4, UP0, UR42, 0x470, URZ ;  /* 0x000004702a047890 */ /* 0x000fe2000ff1e03f */
[----:B------:R-:W0:Y:S01]  /*22a70*/  S2R R11, SR_CgaCtaId ;  /* 0x00000000000b7919 */ /* 0x000e220000008800 */
[----:B------:R-:W-:Y:S01]  /*22a80*/  PLOP3.LUT P0, PT, PT, PT, PT, 0x80, 0x0 ;  /* 0x000000000000781c */ /* 0x000fe20003f0f070 */
[----:B------:R-:W-:Y:S01]  /*22a90*/  UMOV UR6, 0x0 ;  /* 0x0000000000067882 */ /* 0x000fe20000000000 */
[----:B------:R-:W-:Y:S01]  /*22aa0*/  R2UR UR10, R13 ;  /* 0x000000000d0a72ca */ /* 0x000fe200000e0000 */
[----:B------:R-:W-:Y:S01]  /*22ab0*/  UIADD3.X UR5, URZ, UR43, URZ, UP0, !UPT ;  /* 0x0000002b3f057290 */ /* 0x000fe200087fe43f */
[----:B------:R-:W-:Y:S01]  /*22ac0*/  UMOV UR7, 0x14f00000 ;  /* 0x14f0000000077882 */ /* 0x000fe20000000000 */
[----:B0-----:R-:W-:-:S05]  /*22ad0*/  LEA R10, R11, R10, 0x18 ;  /* 0x0000000a0b0a7211 */ /* 0x001fca00078ec0ff */
[----:B----4-:R-:W-:Y:S02]  /*22ae0*/  IMAD R3, R3, 0x4000, R10 ;  /* 0x0000400003037824 */ /* 0x010fe400078e020a */
[----:B--2---:R-:W-:Y:S02]  /*22af0*/  IMAD R9, R8, 0x40, R9 ;  /* 0x0000004008097824 */ /* 0x004fe400078e0209 */
[----:B------:R-:W-:Y:S02]  /*22b00*/  VIADD R8, R5, 0x28470 ;  /* 0x0002847005087836 */ /* 0x000fe40000000000 */
[----:B------:R-:W-:-:S07]  /*22b10*/  VIADD R10, R3, 0x10000 ;  /* 0x00010000030a7836 */ /* 0x000fce0000000000 */
.L_x_1551:
        /* <DEDUP_REMOVED lines=10> */
[----:B------:R-:W-:Y:S01]  /*22bc0*/  MOV R12, 0x80 ;  /* 0x00000080000c7802 */ /* 0x000fe20000000f00 */
[----:B------:R-:W-:Y:S01]  /*22bd0*/  VIADD R10, R3, 0x12000 ;  /* 0x00012000030a7836 */ /* 0x000fe20000000000 */
[----:B------:R-:W-:Y:S01]  /*22be0*/  PLOP3.LUT P0, PT, PT, PT, PT, 0x80, 0x0 ;  /* 0x000000000000781c */ /* 0x000fe20003f0f070 */
[----:B------:R-:W-:Y:S01]  /*22bf0*/  UMOV UR6, 0x0 ;  /* 0x0000000000067882 */ /* 0x000fe20000000000 */
[----:B------:R-:W-:Y:S01]  /*22c00*/  R2UR UR10, R12 ;  /* 0x000000000c0a72ca */ /* 0x000fe200000e0000 */
[----:B------:R-:W-:-:S14]  /*22c10*/  UMOV UR7, 0x14f00000 ;  /* 0x14f0000000077882 */ /* 0x000fdc0000000000 */
.L_x_1552:
        /* <DEDUP_REMOVED lines=13> */
.L_x_1792:
[----:B------:R-:W-:Y:S05]  /*22cf0*/  BSYNC B1 ;  /* 0x0000000000017941 */ /* 0x000fea0003800000 */
.L_x_1553:
[----:B------:R-:W-:Y:S01]  /*22d00*/  BSSY B1, `(.L_x_1555) ;  /* 0x000000b000017945 */ /* 0x000fe20003800000 */
[----:B------:R-:W-:Y:S02]  /*22d10*/  IMAD.MOV.U32 R10, RZ, RZ, 0x0 ;  /* 0x00000000ff0a7424 */ /* 0x000fe400078e00ff */
[----:B------:R-:W-:Y:S01]  /*22d20*/  IMAD.MOV.U32 R11, RZ, RZ, 0x14f00000 ;  /* 0x14f00000ff0b7424 */ /* 0x000fe200078e00ff */
[----:B------:R-:W-:Y:S06]  /*22d30*/  @P2 BRA `(.L_x_1556) ;  /* 0x00000000001c2947 */ /* 0x000fec0003800000 */
[----:B------:R-:W2:Y:S01]  /*22d40*/  S2R R8, SR_TID.X ;  /* 0x0000000000087919 */ /* 0x000ea20000002100 */
[----:B0--3--:R-:W-:-:S04]  /*22d50*/  IMAD.MOV.U32 R4, RZ, RZ, 0x4000 ;  /* 0x00004000ff047424 */ /* 0x009fc800078e00ff */
[----:B------:R4:W-:Y:S01]  /*22d60*/  SYNCS.ARRIVE.TRANS64 RZ, [R5+URZ+0x28430], R4 ;  /* 0x0284300405ff79a7 */ /* 0x0009e2000800003f */
[----:B--2---:R-:W-:-:S04]  /*22d70*/  LOP3.LUT R8, R8, 0x1f, RZ, 0xc0, !PT ;  /* 0x0000001f08087812 */ /* 0x004fc800078ec0ff */
[----:B------:R-:W-:-:S13]  /*22d80*/  ISETP.NE.AND P0, PT, R8, RZ, PT ;  /* 0x000000ff0800720c */ /* 0x000fda0003f05270 */
[----:B----4-:R-:W-:Y:S05]  /*22d90*/  @!P0 BRA `(.L_x_1556) ;  /* 0x0000000000048947 */ /* 0x010fea0003800000 */
[----:B------:R-:W-:Y:S01]  /*22da0*/  BPT.TRAP 0x1 ;  /* 0x000000040000795c */ /* 0x000fe20000300000 */
.L_x_1556:
[----:B------:R-:W-:Y:S05]  /*22db0*/  BSYNC B1 ;  /* 0x0000000000017941 */ /* 0x000fea0003800000 */
.L_x_1555:
[----:B------:R-:W-:Y:S01]  /*22dc0*/  R2UR UR10, R13 ;  /* 0x000000000d0a72ca */ /* 0x000fe200000e0000 */
[----:B------:R-:W-:Y:S01]  /*22dd0*/  UIADD3 UR4, UP0, UR42, 0x370, URZ ;  /* 0x000003702a047890 */ /* 0x000fe2000ff1e03f */
[----:B------:R-:W-:Y:S01]  /*22de0*/  R2UR UR6, R10 ;  /* 0x000000000a0672ca */ /* 0x000fe200000e0000 */
[----:B0--3--:R-:W-:Y:S01]  /*22df0*/  VIADD R5, R5, 0x28430 ;  /* 0x0002843005057836 */ /* 0x009fe20000000000 */
[----:B------:R-:W-:Y:S01]  /*22e00*/  R2UR UR7, R11 ;  /* 0x000000000b0772ca */ /* 0x000fe200000e0000 */
[----:B------:R-:W-:Y:S01]  /*22e10*/  VIADD R4, R3, 0x20000 ;  /* 0x0002000003047836 */ /* 0x000fe20000000000 */
[----:B------:R-:W-:Y:S01]  /*22e20*/  PLOP3.LUT P0, PT, PT, PT, PT, 0x80, 0x0 ;  /* 0x000000000000781c */ /* 0x000fe20003f0f070 */
[----:B------:R-:W-:-:S12]  /*22e30*/  UIADD3.X UR5, URZ, UR43, URZ, UP0, !UPT ;  /* 0x0000002b3f057290 */ /* 0x000fd800087fe43f */
.L_x_1557:
        /* <DEDUP_REMOVED lines=15> */
.L_x_1558:
        /* <DEDUP_REMOVED lines=9> */
[----:B---3--:R-:W-:Y:S05]  /*22fc0*/  @P0 BRA.U.ANY `(.L_x_1558) ;  /* 0xfffffffd00d80947 */ /* 0x008fea000393ffff */
.L_x_1545:
[----:B------:R-:W-:Y:S05]  /*22fd0*/  BSYNC B0 ;  /* 0x0000000000007941 */ /* 0x000fea0003800000 */
.L_x_1544:
[----:B------:R-:W-:-:S06]  /*22fe0*/  UISETP.NE.AND UP0, UPT, UR36, 0x3, UPT ;  /* 0x000000032400788c */ /* 0x000fcc000bf05270 */
[----:B------:R-:W-:-:S13]  /*22ff0*/  PLOP3.LUT P0, PT, PT, PT, UP0, 0x80, 0x0 ;  /* 0x000000000000781c */ /* 0x000fda0003f0f008 */
[----:B------:R-:W-:Y:S05]  /*23000*/  @!P0 BRA `(.L_x_1559) ;  /* 0x0000000000048947 */ /* 0x000fea0003800000 */
[----:B------:R-:W-:Y:S01]  /*23010*/  BPT.TRAP 0x1 ;  /* 0x000000040000795c */ /* 0x000fe20000300000 */
.L_x_1559:
[----:B------:R-:W3:Y:S01]  /*23020*/  S2R R5, SR_CgaCtaId ;  /* 0x0000000000057919 */ /* 0x000ee20000008800 */
[----:B------:R-:W-:Y:S01]  /*23030*/  IMAD.U32 R3, RZ, RZ, UR38 ;  /* 0x00000026ff037e24 */ /* 0x000fe2000f8e00ff */
[----:B------:R-:W-:Y:S01]  /*23040*/  MOV R4, 0x400 ;  /* 0x0000040000047802 */ /* 0x000fe20000000f00 */
[----:B------:R-:W-:Y:S03]  /*23050*/  BSSY B0, `(.L_x_1560) ;  /* 0x0000008000007945 */ /* 0x000fe60003800000 */
[----:B------:R-:W-:Y:S02]  /*23060*/  ISETP.NE.AND P0, PT, R3, 0x3, PT ;  /* 0x000000030300780c */ /* 0x000fe40003f05270 */
[----:B------:R-:W-:-:S04]  /*23070*/  LOP3.LUT R3, R7, 0x1, RZ, 0x3c, !PT ;  /* 0x0000000107037812 */ /* 0x000fc800078e3cff */
[----:B------:R-:W-:Y:S02]  /*23080*/  SHF.L.U32 R3, R3, 0x1f, RZ ;  /* 0x0000001f03037819 */ /* 0x000fe400000006ff */
[----:B---3--:R-:W-:-:S05]  /*23090*/  LEA R4, R5, R4, 0x18 ;  /* 0x0000000405047211 */ /* 0x008fca00078ec0ff */
[----:B------:R-:W-:-:S04]  /*230a0*/  IMAD R21, R6, 0x8, R4 ;  /* 0x0000000806157824 */ /* 0x000fc800078e0204 */
[----:B------:R-:W3:Y:S02]  /*230b0*/  SYNCS.PHASECHK.TRANS64.TRYWAIT P2, [R21+URZ+0x28470], R3 ;  /* 0x02847003150075a7 */ /* 0x000ee4000804017f */
[----:B---3--:R-:W-:Y:S05]  /*230c0*/  @!P2 BRA `(.L_x_1561) ;  /* 0x00000060005ca947 */ /* 0x008fea0003800000 */
.L_x_1793:
[----:B------:R-:W-:Y:S05]  /*230d0*/  BSYNC B0 ;  /* 0x0000000000007941 */ /* 0x000fea0003800000 */
.L_x_1560:
[----:B------:R-:W-:Y:S05]  /*230e0*/  @!P0 BRA `(.L_x_1562) ;  /* 0x0000000000048947 */ /* 0x000fea0003800000 */
[----:B------:R-:W-:Y:S01]  /*230f0*/  BPT.TRAP 0x1 ;  /* 0x000000040000795c */ /* 0x000fe20000300000 */
.L_x_1562:
[----:B------:R-:W-:Y:S01]  /*23100*/  SHF.L.U32 R4, R7, 0x1f, RZ ;  /* 0x0000001f07047819 */ /* 0x000fe200000006ff */
[----:B---3--:R-:W-:-:S03]  /*23110*/  IMAD.SHL.U32 R3, R6, 0x4000, RZ ;  /* 0x0000400006037824 */ /* 0x008fc600078e00ff */
[----:B------:R-:W3:Y:S02]  /*23120*/  SYNCS.PHASECHK.TRANS64.TRYWAIT P2, [R21+URZ+0x28460], R4 ;  /* 0x02846004150075a7 */ /* 0x000ee4000804017f */
[----:B---3--:R-:W-:Y:S05]  /*23130*/  @!P2 BRA `(.L_x_1563) ;  /* 0x000000600054a947 */ /* 0x008fea0003800000 */
.L_x_1794:
[----:B------:R-:W4:Y:S04]  /*23140*/  LDL R12, [R1+0x3c] ;  /* 0x00003c00010c7983 */ /* 0x000f280000100800 */
[----:B------:R0:W-:Y:S04]  /*23150*/  STL [R1+0x58], R2 ;  /* 0x0000580201007387 */ /* 0x0001e80000100800 */
[----:B0-----:R-:W2:Y:S01]  /*23160*/  LDL R2, [R1+0x10] ;  /* 0x0000100001027983 */ /* 0x001ea20000100800 */
[----:B------:R-:W-:-:S03]  /*23170*/  MOV R13, 0x400 ;  /* 0x00000400000d7802 */ /* 0x000fc60000000f00 */
[----:B------:R0:W-:Y:S01]  /*23180*/  STL [R1+0x54], R0 ;  /* 0x0000540001007387 */ /* 0x0001e20000100800 */
[----:B------:R-:W1:Y:S03]  /*23190*/  S2R R14, SR_CgaCtaId ;  /* 0x00000000000e7919 */ /* 0x000e660000008800 */
[----:B0-----:R-:W3:Y:S01]  /*231a0*/  LDL R0, [R1+0x18] ;  /* 0x0000180001007983 */ /* 0x001ee20000100800 */
[----:B------:R-:W-:Y:S05]  /*231b0*/  WARPSYNC.ALL ;  /* 0x0000000000007948 */ /* 0x000fea0003800000 */
[----:B-1----:R-:W-:Y:S01]  /*231c0*/  LEA R13, R14, R13, 0x18 ;  /* 0x0000000d0e0d7211 */ /* 0x002fe200078ec0ff */
[----:B------:R-:W0:Y:S01]  /*231d0*/  S2R R19, SR_CgaCtaId ;  /* 0x0000000000137919 */ /* 0x000e220000008800 */
[----:B------:R-:W-:Y:S01]  /*231e0*/  MOV R18, 0x400 ;  /* 0x0000040000127802 */ /* 0x000fe20000000f00 */
[----:B------:R-:W-:-:S03]  /*231f0*/  VIADD R16, R3, 0x1000 ;  /* 0x0000100003107836 */ /* 0x000fc60000000000 */
[----:B0-----:R-:W-:-:S05]  /*23200*/  LEA R18, R19, R18, 0x18 ;  /* 0x0000001213127211 */ /* 0x001fca00078ec0ff */
[----:B------:R-:W-:Y:S01]  /*23210*/  VIADD R18, R18, 0x8000 ;  /* 0x0000800012127836 */ /* 0x000fe20000000000 */
[----:B---3--:R-:W-:-:S05]  /*23220*/  LOP3.LUT R4, R3, R0, RZ, 0xfc, !PT ;  /* 0x0000000003047212 */ /* 0x008fca00078efcff */
[----:B------:R-:W-:-:S06]  /*23230*/  IMAD.IADD R4, R13, 0x1, R4 ;  /* 0x000000010d047824 */ /* 0x000fcc00078e0204 */
[----:B------:R-:W0:Y:S01]  /*23240*/  LDSM.16.MT88.4 R4, [R4+0x10000] ;  /* 0x010000000404783b */ /* 0x000e220000004200 */
[----:B----4-:R-:W-:Y:S02]  /*23250*/  IADD3 R17, R13, R12, R3 ;  /* 0x0000000c0d117210 */ /* 0x010fe40007ffe003 */
[----:B--2---:R-:W-:Y:S02]  /*23260*/  LOP3.LUT R12, R3, R2, RZ, 0xfc, !PT ;  /* 0x00000002030c7212 */ /* 0x004fe400078efcff */
[C-C-:B0-----:R-:W-:Y:S02]  /*23270*/  PRMT R8, R4.reuse, 0x6420, R5.reuse ;  /* 0x0000642004087816 */ /* 0x141fe40000000005 */
[----:B------:R-:W-:Y:S02]  /*23280*/  PRMT R9, R4, 0x7531, R5 ;  /* 0x0000753104097816 */ /* 0x000fe40000000005 */
[C-C-:B------:R-:W-:Y:S02]  /*23290*/  PRMT R10, R6.reuse, 0x6420, R7.reuse ;  /* 0x00006420060a7816 */ /* 0x140fe40000000007 */
[----:B------:R-:W-:-:S02]  /*232a0*/  PRMT R11, R6, 0x7531, R7 ;  /* 0x00007531060b7816 */ /* 0x000fc40000000007 */
[----:B------:R-:W0:Y:S01]  /*232b0*/  LDSM.16.MT88.4 R4, [R17+0x10000] ;  /* 0x010000001104783b */ /* 0x000e220000004200 */
[----:B------:R-:W-:-:S05]  /*232c0*/  IMAD.IADD R12, R18, 0x1, R12 ;  /* 0x00000001120c7824 */ /* 0x000fca00078e020c */
[----:B------:R0:W-:Y:S02]  /*232d0*/  STSM.16.M88.4 [R12], R8 ;  /* 0x000000080c007844 */ /* 0x0001e40000000200 */
[C-C-:B0-----:R-:W-:Y:S02]  /*232e0*/  PRMT R8, R4.reuse, 0x6420, R5.reuse ;  /* 0x0000642004087816 */ /* 0x141fe40000000005 */
[----:B------:R-:W-:Y:S02]  /*232f0*/  PRMT R9, R4, 0x7531, R5 ;  /* 0x0000753104097816 */ /* 0x000fe40000000005 */
[----:B------:R-:W-:Y:S02]  /*23300*/  LOP3.LUT R4, R16, R2, RZ, 0xfc, !PT ;  /* 0x0000000210047212 */ /* 0x000fe400078efcff */
[C-C-:B------:R-:W-:Y:S02]  /*23310*/  PRMT R10, R6.reuse, 0x6420, R7.reuse ;  /* 0x00006420060a7816 */ /* 0x140fe40000000007 */
[----:B------:R-:W-:Y:S01]  /*23320*/  PRMT R11, R6, 0x7531, R7 ;  /* 0x00007531060b7816 */ /* 0x000fe20000000007 */
[----:B------:R-:W-:-:S05]  /*23330*/  IMAD.IADD R4, R18, 0x1, R4 ;  /* 0x0000000112047824 */ /* 0x000fca00078e0204 */
[----:B------:R0:W-:Y:S02]  /*23340*/  STSM.16.M88.4 [R4], R8 ;  /* 0x0000000804007844 */ /* 0x0001e40000000200 */
[----:B0-----:R-:W-:-:S05]  /*23350*/  VIADD R8, R3, 0x2000 ;  /* 0x0000200003087836 */ /* 0x001fca0000000000 */
[----:B------:R-:W-:-:S05]  /*23360*/  LOP3.LUT R4, R8, R0, RZ, 0xfc, !PT ;  /* 0x0000000008047212 */ /* 0x000fca00078efcff */
[----:B------:R-:W-:-:S06]  /*23370*/  IMAD.IADD R4, R13, 0x1, R4 ;  /* 0x000000010d047824 */ /* 0x000fcc00078e0204 */
[----:B------:R-:W0:Y:S01]  /*23380*/  LDSM.16.MT88.4 R4, [R4+0x10000] ;  /* 0x010000000404783b */ /* 0x000e220000004200 */
[----:B------:R-:W-:-:S05]  /*23390*/  LOP3.LUT R8, R8, R2, RZ, 0xfc, !PT ;  /* 0x0000000208087212 */ /* 0x000fca00078efcff */
[----:B------:R-:W-:Y:S01]  /*233a0*/  IMAD.IADD R8, R18, 0x1, R8 ;  /* 0x0000000112087824 */ /* 0x000fe200078e0208 */
[C-C-:B0-----:R-:W-:Y:S02]  /*233b0*/  PRMT R12, R4.reuse, 0x6420, R5.reuse ;  /* 0x00006420040c7816 */ /* 0x141fe40000000005 */
[----:B------:R-:W-:Y:S02]  /*233c0*/  PRMT R13, R4, 0x7531, R5 ;  /* 0x00007531040d7816 */ /* 0x000fe40000000005 */
[C-C-:B------:R-:W-:Y:S02]  /*233d0*/  PRMT R14, R6.reuse, 0x6420, R7.reuse ;  /* 0x00006420060e7816 */ /* 0x140fe40000000007 */
[----:B------:R-:W-:Y:S02]  /*233e0*/  PRMT R15, R6, 0x7531, R7 ;  /* 0x00007531060f7816 */ /* 0x000fe40000000007 */
[----:B------:R-:W0:Y:S04]  /*233f0*/  LDSM.16.MT88.4 R4, [R17+0x12000] ;  /* 0x012000001104783b */ /* 0x000e280000004200 */
[----:B------:R1:W-:Y:S04]  /*23400*/  STSM.16.M88.4 [R8], R12 ;  /* 0x0000000c08007844 */ /* 0x0003e80000000200 */
[----:B-1----:R-:W2:Y:S01]  /*23410*/  LDL R14, [R1+0x48] ;  /* 0x00004800010e7983 */ /* 0x002ea20000100800 */
[----:B------:R-:W-:-:S03]  /*23420*/  VIADD R12, R3, 0x3000 ;  /* 0x00003000030c7836 */ /* 0x000fc60000000000 */
[----:B------:R-:W3:Y:S04]  /*23430*/  LDL R15, [R1+0x2c] ;  /* 0x00002c00010f7983 */ /* 0x000ee80000100800 */
[----:B------:R-:W4:Y:S01]  /*23440*/  LDL R13, [R1+0x40] ;  /* 0x00004000010d7983 */ /* 0x000f220000100800 */
[C-C-:B0-----:R-:W-:Y:S02]  /*23450*/  PRMT R8, R4.reuse, 0x6420, R5.reuse ;  /* 0x0000642004087816 */ /* 0x141fe40000000005 */
[----:B------:R-:W-:Y:S02]  /*23460*/  PRMT R9, R4, 0x7531, R5 ;  /* 0x0000753104097816 */ /* 0x000fe40000000005 */
[----:B------:R-:W-:Y:S02]  /*23470*/  LOP3.LUT R4, R12, R2, RZ, 0xfc, !PT ;  /* 0x000000020c047212 */ /* 0x000fe400078efcff */
[----:B------:R-:W-:-:S02]  /*23480*/  PRMT R10, R6, 0x6420, R7 ;  /* 0x00006420060a7816 */ /* 0x000fc40000000007 */
[----:B------:R-:W-:Y:S01]  /*23490*/  PRMT R11, R6, 0x7531, R7 ;  /* 0x00007531060b7816 */ /* 0x000fe20000000007 */
[----:B--2---:R-:W-:-:S05]  /*234a0*/  IMAD.IADD R4, R14, 0x1, R4 ;  /* 0x000000010e047824 */ /* 0x004fca00078e0204 */
[----:B------:R0:W-:Y:S04]  /*234b0*/  STSM.16.M88.4 [R4], R8 ;  /* 0x0000000804007844 */ /* 0x0001e80000000200 */
[----:B0-----:R-:W2:Y:S01]  /*234c0*/  LDL R10, [R1+0x44] ;  /* 0x00004400010a7983 */ /* 0x001ea20000100800 */
[-C--:B------:R-:W-:Y:S02]  /*234d0*/  LOP3.LUT R16, R16, R0.reuse, RZ, 0xfc, !PT ;  /* 0x0000000010107212 */ /* 0x080fe400078efcff */
[----:B------:R-:W-:-:S03]  /*234e0*/  LOP3.LUT R12, R12, R0, RZ, 0xfc, !PT ;  /* 0x000000000c0c7212 */ /* 0x000fc600078efcff */
[----:B---3--:R-:W-:-:S06]  /*234f0*/  IMAD.IADD R4, R15, 0x1, R16 ;  /* 0x000000010f047824 */ /* 0x008fcc00078e0210 */
[----:B------:R-:W0:Y:S01]  /*23500*/  LDSM.16.MT88.4 R4, [R4+0x10000] ;  /* 0x010000000404783b */ /* 0x000e220000004200 */
[----:B------:R-:W-:Y:S02]  /*23510*/  MOV R11, R17 ;  /* 0x00000011000b7202 */ /* 0x000fe40000000f00 */
[C-C-:B0-----:R-:W-:Y:S02]  /*23520*/  PRMT R16, R4.reuse, 0x6420, R5.reuse ;  /* 0x0000642004107816 */ /* 0x141fe40000000005 */
[----:B------:R-:W-:Y:S02]  /*23530*/  PRMT R17, R4, 0x7531, R5 ;  /* 0x0000753104117816 */ /* 0x000fe40000000005 */
[C-C-:B------:R-:W-:Y:S02]  /*23540*/  PRMT R18, R6.reuse, 0x6420, R7.reuse ;  /* 0x0000642006127816 */ /* 0x140fe40000000007 */
[----:B------:R-:W-:Y:S02]  /*23550*/  PRMT R19, R6, 0x7531, R7 ;  /* 0x0000753106137816 */ /* 0x000fe40000000007 */
[----:B------:R-:W0:Y:S01]  /*23560*/  LDSM.16.MT88.4 R4, [R11+0x11000] ;  /* 0x011000000b04783b */ /* 0x000e220000004200 */
[----:B--2---:R-:W-:-:S05]  /*23570*/  IMAD.IADD R3, R10, 0x1, R3 ;  /* 0x000000010a037824 */ /* 0x004fca00078e0203 */
[----:B------:R-:W-:Y:S02]  /*23580*/  IADD3 R8, R14, R3, R2 ;  /* 0x000000030e087210 */ /* 0x000fe40007ffe002 */
[----:B------:R1:W5:Y:S04]  /*23590*/  LDL.LU R2, [R1+0x58] ;  /* 0x0000580001027983 */ /* 0x0003680000300800 */
[----:B------:R1:W5:Y:S01]  /*235a0*/  LDL.LU R0, [R1+0x54] ;  /* 0x0000540001007983 */ /* 0x0003620000300800 */
[----:B0-----:R-:W-:-:S03]  /*235b0*/  PRMT R9, R4, 0x7531, R5 ;  /* 0x0000753104097816 */ /* 0x001fc60000000005 */
[----:B------:R0:W-:Y:S01]  /*235c0*/  STSM.16.M88.4 [R8], R16 ;  /* 0x0000001008007844 */ /* 0x0001e20000000200 */
[----:B------:R-:W-:Y:S02]  /*235d0*/  PRMT R10, R6, 0x6420, R7 ;  /* 0x00006420060a7816 */ /* 0x000fe40000000007 */
[----:B----4-:R-:W-:Y:S01]  /*235e0*/  IADD3 R3, R14, R13, R3 ;  /* 0x0000000d0e037210 */ /* 0x010fe20007ffe003 */
[----:B0-----:R-:W-:Y:S01]  /*235f0*/  IMAD.MOV.U32 R19, RZ, RZ, R8 ;  /* 0x000000ffff137224 */ /* 0x001fe200078e0008 */
[----:B------:R-:W-:Y:S01]  /*23600*/  PRMT R8, R4, 0x6420, R5 ;  /* 0x0000642004087816 */ /* 0x000fe20000000005 */
[----:B------:R-:W-:Y:S01]  /*23610*/  IMAD.MOV.U32 R18, RZ, RZ, R11 ;  /* 0x000000ffff127224 */ /* 0x000fe200078e000b */
[----:B------:R-:W-:Y:S01]  /*23620*/  PRMT R11, R6, 0x7531, R7 ;  /* 0x00007531060b7816 */ /* 0x000fe20000000007 */
[----:B------:R-:W-:-:S04]  /*23630*/  IMAD.IADD R4, R15, 0x1, R12 ;  /* 0x000000010f047824 */ /* 0x000fc800078e020c */
[----:B------:R-:W-:Y:S04]  /*23640*/  STSM.16.M88.4 [R3], R8 ;  /* 0x0000000803007844 */ /* 0x000fe80000000200 */
[----:B------:R-:W0:Y:S02]  /*23650*/  LDSM.16.MT88.4 R4, [R4+0x10000] ;  /* 0x010000000404783b */ /* 0x000e240000004200 */
[C-C-:B0-----:R-:W-:Y:S02]  /*23660*/  PRMT R12, R4.reuse, 0x6420, R5.reuse ;  /* 0x00006420040c7816 */ /* 0x141fe40000000005 */
        /* <DEDUP_REMOVED lines=15> */
[----:B0-----:R-:W0:Y:S01]  /*23760*/  FENCE.VIEW.ASYNC.S ;  /* 0x00000000000073c6 */ /* 0x001e220000000000 */
[----:B------:R-:W-:Y:S05]  /*23770*/  @!P0 BRA `(.L_x_1564) ;  /* 0x0000000000048947 */ /* 0x000fea0003800000 */
[----:B------:R-:W-:Y:S01]  /*23780*/  BPT.TRAP 0x1 ;  /* 0x000000040000795c */ /* 0x000fe20000300000 */
.L_x_1564:
[----:B-1----:R-:W2:Y:S01]  /*23790*/  LDL R3, [R1+0x34] ;  /* 0x0000340001037983 */ /* 0x002ea20000100800 */
[----:B0-----:R0:W-:Y:S03]  /*237a0*/  SYNCS.ARRIVE.TRANS64.A1T0 RZ, [R21+URZ+0x28450], RZ ;  /* 0x028450ff15ff79a7 */ /* 0x0011e6000810003f */
[----:B------:R3:W5:Y:S04]  /*237b0*/  LDL R6, [R1+0x14] ;  /* 0x0000140001067983 */ /* 0x0007680000100800 */
[----:B------:R3:W5:Y:S01]  /*237c0*/  LDL R7, [R1+0x20] ;  /* 0x0000200001077983 */ /* 0x0007620000100800 */
[----:B0-----:R-:W-:-:S05]  /*237d0*/  @!P1 VIADD R21, R21, 0x28480 ;  /* 0x0002848015159836 */ /* 0x001fca0000000000 */
[----:B------:R-:W-:Y:S01]  /*237e0*/  @!P1 PRMT R21, RZ, 0x654, R21 ;  /* 0x00000654ff159816 */ /* 0x000fe20000000015 */
[----:B------:R-:W-:Y:S06]  /*237f0*/  BAR.SYNC.DEFER_BLOCKING 0x2, 0x80 ;  /* 0x0082000000007b1d */ /* 0x000fec0000010000 */
[----:B------:R3:W-:Y:S01]  /*23800*/  @!P1 SYNCS.ARRIVE.TRANS64.RED.A1T0 RZ, [R21+URZ], RZ ;  /* 0x000000ff15ff99a7 */ /* 0x0007e2000810043f */
[C---:B--2---:R-:W-:Y:S01]  /*23810*/  ISETP.GT.AND P0, PT, R20.reuse, R3, PT ;  /* 0x000000031400720c */ /* 0x044fe20003f04270 */
[----:B------:R-:W-:-:S12]  /*23820*/  VIADD R20, R20, 0xffffffff ;  /* 0xffffffff14147836 */ /* 0x000fd80000000000 */
[----:B---3--:R-:W-:Y:S05]  /*23830*/  @P0 BRA `(.L_x_1565) ;  /* 0xffffffec00980947 */ /* 0x008fea000383ffff */
.L_x_1543:
[----:B------:R-:W-:Y:S04]  /*23840*/  BSSY B0, `(.L_x_1566) ;  /* 0x000000f000007945 */ /* 0x000fe80003800000 */
[----:B------:R-:W-:Y:S05]  /*23850*/  @P1 BRA `(.L_x_1567) ;  /* 0x0000000000341947 */ /* 0x000fea0003800000 */
[----:B------:R-:W1:Y:S01]  /*23860*/  S2R R3, SR_LANEID ;  /* 0x0000000000037919 */ /* 0x000e620000000000 */
[----:B------:R-:W-:Y:S02]  /*23870*/  VOTEU.ANY UR4, UPT, PT ;  /* 0x0000000000047886 */ /* 0x000fe400038e0100 */
[----:B-----5:R-:W1:Y:S08]  /*23880*/  FLO.U32 R0, UR4 ;  /* 0x0000000400007d00 */ /* 0x020e7000080e0000 */
[----:B------:R-:W2:Y:S01]  /*23890*/  POPC R5, UR4 ;  /* 0x0000000400057d09 */ /* 0x000ea20008000000 */
[----:B-1----:R-:W-:-:S02]  /*238a0*/  ISETP.EQ.U32.AND P0, PT, R0, R3, PT ;  /* 0x000000030000720c */ /* 0x002fc40003f02070 */
[----:B------:R-:W2:Y:S11]  /*238b0*/  LDC.64 R2, c[0x0][0xc38] ;  /* 0x00030e00ff027b82 */ /* 0x000eb60000000a00 */
[----:B--2---:R-:W2:Y:S01]  /*238c0*/  @P0 ATOMG.E.ADD.STRONG.GPU PT, R3, desc[UR46][R2.64], R5 ;  /* 0x00000005020309a8 */ /* 0x004ea200081ee1ee */
[----:B------:R-:W1:Y:S02]  /*238d0*/  S2R R4, SR_LTMASK ;  /* 0x0000000000047919 */ /* 0x000e640000003900 */
[----:B-1----:R-:W-:-:S04]  /*238e0*/  LOP3.LUT R4, R4, UR4, RZ, 0xc0, !PT ;  /* 0x0000000404047c12 */ /* 0x002fc8000f8ec0ff */
[----:B------:R-:W1:Y:S01]  /*238f0*/  POPC R7, R4 ;  /* 0x0000000400077309 */ /* 0x000e620000000000 */
[----:B--2---:R-:W1:Y:S02]  /*23900*/  SHFL.IDX PT, R0, R3, R0, 0x1f ;  /* 0x00001f0003007589 */ /* 0x004e6400000e0000 */
[----:B-1----:R-:W-:-:S05]  /*23910*/  IADD3 R0, R0, UR37, R7 ;  /* 0x0000002500007c10 */ /* 0x002fca000fffe007 */
[----:B------:R1:W-:Y:S02]  /*23920*/  STL [R1], R0 ;  /* 0x0000000001007387 */ /* 0x0003e40000100800 */
.L_x_1567:
[----:B------:R-:W-:Y:S05]  /*23930*/  BSYNC B0 ;  /* 0x0000000000007941 */ /* 0x000fea0003800000 */
.L_x_1566:
[----:B------:R-:W-:-:S06]  /*23940*/  UISETP.NE.AND UP0, UPT, UR36, 0x3, UPT ;  /* 0x000000032400788c */ /* 0x000fcc000bf05270 */
[----:B------:R-:W-:-:S13]  /*23950*/  PLOP3.LUT P0, PT, PT, PT, UP0, 0x80, 0x0 ;  /* 0x000000000000781c */ /* 0x000fda0003f0f008 */
[----:B------:R-:W-:Y:S05]  /*23960*/  @!P0 BRA `(.L_x_1568) ;  /* 0x0000000000048947 */ /* 0x000fea0003800000 */
[----:B------:R-:W-:Y:S01]  /*23970*/  BPT.TRAP 0x1 ;  /* 0x000000040000795c */ /* 0x000fe20000300000 */
.L_x_1568:
[----:B------:R-:W2:Y:S04]  /*23980*/  LDL R3, [R1+0x20] ;  /* 0x0000200001037983 */ /* 0x000ea80000100800 */
[----:B-----5:R-:W3:Y:S01]  /*23990*/  LDL R2, [R1+0x14] ;  /* 0x0000140001027983 */ /* 0x020ee20000100800 */
[----:B------:R-:W-:Y:S01]  /*239a0*/  MOV R4, 0x400 ;  /* 0x0000040000047802 */ /* 0x000fe20000000f00 */
[----:B-1----:R-:W-:Y:S01]  /*239b0*/  IMAD.U32 R0, RZ, RZ, UR38 ;  /* 0x00000026ff007e24 */ /* 0x002fe2000f8e00ff */
[----:B------:R-:W-:Y:S01]  /*239c0*/  BSSY B0, `(.L_x_1569) ;  /* 0x0000009000007945 */ /* 0x000fe20003800000 */
[----:B------:R-:W1:Y:S03]  /*239d0*/  S2R R5, SR_CgaCtaId ;  /* 0x0000000000057919 */ /* 0x000e660000008800 */
[----:B------:R-:W-:-:S02]  /*239e0*/  ISETP.NE.AND P2, PT, R0, 0x3, PT ;  /* 0x000000030000780c */ /* 0x000fc40003f45270 */
[----:B-1----:R-:W-:Y:S02]  /*239f0*/  LEA R4, R5, R4, 0x18 ;  /* 0x0000000405047211 */ /* 0x002fe400078ec0ff */
[----:B--2---:R-:W-:-:S04]  /*23a00*/  LOP3.LUT R3, R3, 0x1, RZ, 0x3c, !PT ;  /* 0x0000000103037812 */ /* 0x004fc800078e3cff */
[----:B------:R-:W-:Y:S01]  /*23a10*/  SHF.L.U32 R3, R3, 0x1f, RZ ;  /* 0x0000001f03037819 */ /* 0x000fe200000006ff */
[----:B---3--:R-:W-:-:S04]  /*23a20*/  IMAD R0, R2, 0x8, R4 ;  /* 0x0000000802007824 */ /* 0x008fc800078e0204 */
[----:B------:R-:W1:Y:S02]  /*23a30*/  SYNCS.PHASECHK.TRANS64.TRYWAIT P0, [R0+URZ+0x28470], R3 ;  /* 0x02847003000075a7 */ /* 0x000e64000800017f */
[----:B-1----:R-:W-:Y:S05]  /*23a40*/  @!P0 BRA `(.L_x_1570) ;  /* 0x0000005800248947 */ /* 0x002fea0003800000 */
.L_x_1795:
[----:B------:R-:W-:Y:S05]  /*23a50*/  BSYNC B0 ;  /* 0x0000000000007941 */ /* 0x000fea0003800000 */
.L_x_1569:
[----:B------:R-:W-:Y:S05]  /*23a60*/  @!P2 BRA `(.L_x_1571) ;  /* 0x000000000004a947 */ /* 0x000fea0003800000 */
[----:B------:R-:W-:Y:S01]  /*23a70*/  BPT.TRAP 0x1 ;  /* 0x000000040000795c */ /* 0x000fe20000300000 */
.L_x_1571:
[----:B------:R-:W1:Y:S02]  /*23a80*/  LDL R2, [R1+0x20] ;  /* 0x0000200001027983 */ /* 0x000e640000100800 */
[----:B-1----:R-:W-:-:S04]  /*23a90*/  SHF.L.U32 R3, R2, 0x1f, RZ ;  /* 0x0000001f02037819 */ /* 0x002fc800000006ff */
[----:B------:R-:W1:Y:S02]  /*23aa0*/  SYNCS.PHASECHK.TRANS64.TRYWAIT P0, [R0+URZ+0x28460], R3 ;  /* 0x02846003000075a7 */ /* 0x000e64000800017f */
[----:B-1----:R-:W-:Y:S05]  /*23ab0*/  @!P0 BRA `(.L_x_1572) ;  /* 0x00000058001c8947 */ /* 0x002fea0003800000 */
.L_x_1796:
[----:B------:R-:W2:Y:S04]  /*23ac0*/  LDL R2, [R1+0x14] ;  /* 0x0000140001027983 */ /* 0x000ea80000100800 */
[----:B------:R-:W3:Y:S04]  /*23ad0*/  LDL R14, [R1+0x18] ;  /* 0x00001800010e7983 */ /* 0x000ee80000100800 */
[----:B------:R-:W4:Y:S04]  /*23ae0*/  LDL R12, [R1+0x3c] ;  /* 0x00003c00010c7983 */ /* 0x000f280000100800 */
[----:B------:R1:W-:Y:S04]  /*23af0*/  STL [R1+0x54], R0 ;  /* 0x0000540001007387 */ /* 0x0003e80000100800 */
[----:B-1----:R-:W4:Y:S04]  /*23b00*/  LDL R0, [R1+0x10] ;  /* 0x0000100001007983 */ /* 0x002f280000100800 */
[----:B------:R-:W4:Y:S01]  /*23b10*/  LDL.LU R19, [R1+0x48] ;  /* 0x0000480001137983 */ /* 0x000f220000300800 */
[----:B0-----:R-:W0:Y:S01]  /*23b20*/  S2R R18, SR_CgaCtaId ;  /* 0x0000000000127919 */ /* 0x001e220000008800 */
[----:B------:R-:W-:Y:S01]  /*23b30*/  MOV R17, 0x400 ;  /* 0x0000040000117802 */ /* 0x000fe20000000f00 */
[----:B------:R-:W-:Y:S05]  /*23b40*/  WARPSYNC.ALL ;  /* 0x0000000000007948 */ /* 0x000fea0003800000 */
[----:B0-----:R-:W-:-:S02]  /*23b50*/  LEA R17, R18, R17, 0x18 ;  /* 0x0000001112117211 */ /* 0x001fc400078ec0ff */
[----:B------:R-:W4:Y:S01]  /*23b60*/  LDL R18, [R1+0x40] ;  /* 0x0000400001127983 */ /* 0x000f220000100800 */
[----:B--2---:R-:W-:-:S05]  /*23b70*/  IMAD.SHL.U32 R3, R2, 0x4000, RZ ;  /* 0x0000400002037824 */ /* 0x004fca00078e00ff */
[----:B---3--:R-:W-:-:S05]  /*23b80*/  LOP3.LUT R2, R3, R14, RZ, 0xfc, !PT ;  /* 0x0000000e03027212 */ /* 0x008fca00078efcff */
[----:B------:R-:W-:-:S05]  /*23b90*/  IMAD.IADD R13, R17, 0x1, R2 ;  /* 0x00000001110d7824 */ /* 0x000fca00078e0202 */
[----:B------:R-:W0:Y:S01]  /*23ba0*/  LDSM.16.MT88.4 R4, [R13+0x10000] ;  /* 0x010000000d04783b */ /* 0x000e220000004200 */
[----:B----4-:R-:W-:Y:S02]  /*23bb0*/  IADD3 R2, R17, R12, R3 ;  /* 0x0000000c11027210 */ /* 0x010fe40007ffe003 */
[----:B------:R-:W-:Y:S02]  /*23bc0*/  LOP3.LUT R12, R3, R0, RZ, 0xfc, !PT ;  /* 0x00000000030c7212 */ /* 0x000fe400078efcff */
[C-C-:B0-----:R-:W-:Y:S02]  /*23bd0*/  PRMT R8, R4.reuse, 0x6420, R5.reuse ;  /* 0x0000642004087816 */ /* 0x141fe40000000005 */
[----:B------:R-:W-:Y:S02]  /*23be0*/  PRMT R9, R4, 0x7531, R5 ;  /* 0x0000753104097816 */ /* 0x000fe40000000005 */
[C-C-:B------:R-:W-:Y:S02]  /*23bf0*/  PRMT R10, R6.reuse, 0x6420, R7.reuse ;  /* 0x00006420060a7816 */ /* 0x140fe40000000007 */
[----:B------:R-:W-:-:S02]  /*23c00*/  PRMT R11, R6, 0x7531, R7 ;  /* 0x00007531060b7816 */ /* 0x000fc40000000007 */
[----:B------:R-:W0:Y:S01]  /*23c10*/  LDSM.16.MT88.4 R4, [R2+0x10000] ;  /* 0x010000000204783b */ /* 0x000e220000004200 */
[----:B------:R-:W-:Y:S02]  /*23c20*/  IMAD.IADD R12, R19, 0x1, R12 ;  /* 0x00000001130c7824 */ /* 0x000fe400078e020c */
[----:B------:R-:W-:-:S03]  /*23c30*/  VIADD R16, R3, 0x1000 ;  /* 0x0000100003107836 */ /* 0x000fc60000000000 */
        /* <DEDUP_REMOVED lines=20> */
[----:B-1----:R-:W2:Y:S04]  /*23d80*/  LDL R14, [R1+0x44] ;  /* 0x00004400010e7983 */ /* 0x002ea80000100800 */
[----:B------:R-:W3:Y:S01]  /*23d90*/  LDL R15, [R1+0x18] ;  /* 0x00001800010f7983 */ /* 0x000ee20000100800 */
[----:B------:R-:W-:Y:S01]  /*23da0*/  VIADD R12, R3, 0x3000 ;  /* 0x00003000030c7836 */ /* 0x000fe20000000000 */
[----:B0-----:R-:W-:-:S02]  /*23db0*/  PRMT R8, R4, 0x6420, R5 ;  /* 0x0000642004087816 */ /* 0x001fc40000000005 */
[----:B------:R-:W-:Y:S02]  /*23dc0*/  PRMT R9, R4, 0x7531, R5 ;  /* 0x0000753104097816 */ /* 0x000fe40000000005 */
[----:B------:R-:W-:Y:S02]  /*23dd0*/  LOP3.LUT R4, R12, R0, RZ, 0xfc, !PT ;  /* 0x000000000c047212 */ /* 0x000fe400078efcff */
[C-C-:B------:R-:W-:Y:S02]  /*23de0*/  PRMT R10, R6.reuse, 0x6420, R7.reuse ;  /* 0x00006420060a7816 */ /* 0x140fe40000000007 */
[----:B------:R-:W-:Y:S01]  /*23df0*/  PRMT R11, R6, 0x7531, R7 ;  /* 0x00007531060b7816 */ /* 0x000fe20000000007 */
[----:B------:R-:W-:-:S05]  /*23e00*/  IMAD.IADD R4, R19, 0x1, R4 ;  /* 0x0000000113047824 */ /* 0x000fca00078e0204 */
[----:B------:R0:W-:Y:S01]  /*23e10*/  STSM.16.M88.4 [R4], R8 ;  /* 0x0000000804007844 */ /* 0x0001e20000000200 */
[----:B--2---:R-:W-:-:S04]  /*23e20*/  IADD3 R20, R14, R3, RZ ;  /* 0x000000030e147210 */ /* 0x004fc80007ffe0ff */
[----:B------:R-:W-:Y:S02]  /*23e30*/  IADD3 R3, R19, R20, R0 ;  /* 0x0000001413037210 */ /* 0x000fe40007ffe000 */
[----:B------:R1:W5:Y:S01]  /*23e40*/  LDL.LU R0, [R1+0x54] ;  /* 0x0000540001007983 */ /* 0x0003620000300800 */
[----:B---3--:R-:W-:-:S05]  /*23e50*/  LOP3.LUT R16, R16, R15, RZ, 0xfc, !PT ;  /* 0x0000000f10107212 */ /* 0x008fca00078efcff */
[----:B0-----:R-:W-:-:S06]  /*23e60*/  IMAD.IADD R4, R17, 0x1, R16 ;  /* 0x0000000111047824 */ /* 0x001fcc00078e0210 */
[----:B------:R-:W0:Y:S01]  /*23e70*/  LDSM.16.MT88.4 R4, [R4+0x10000] ;  /* 0x010000000404783b */ /* 0x000e220000004200 */
[----:B------:R-:W-:Y:S02]  /*23e80*/  LOP3.LUT R8, R12, R15, RZ, 0xfc, !PT ;  /* 0x0000000f0c087212 */ /* 0x000fe400078efcff */
[----:B------:R-:W-:-:S03]  /*23e90*/  IADD3 R20, R19, R18, R20 ;  /* 0x0000001213147210 */ /* 0x000fc60007ffe014 */
[----:B------:R-:W-:Y:S01]  /*23ea0*/  IMAD.IADD R12, R17, 0x1, R8 ;  /* 0x00000001110c7824 */ /* 0x000fe200078e0208 */
[C-C-:B0-----:R-:W-:Y:S02]  /*23eb0*/  PRMT R16, R4.reuse, 0x6420, R5.reuse ;  /* 0x0000642004107816 */ /* 0x141fe40000000005 */
[----:B------:R-:W-:Y:S02]  /*23ec0*/  PRMT R17, R4, 0x7531, R5 ;  /* 0x0000753104117816 */ /* 0x000fe40000000005 */
[C-C-:B------:R-:W-:Y:S02]  /*23ed0*/  PRMT R18, R6.reuse, 0x6420, R7.reuse ;  /* 0x0000642006127816 */ /* 0x140fe40000000007 */
[----:B------:R-:W-:Y:S02]  /*23ee0*/  PRMT R19, R6, 0x7531, R7 ;  /* 0x0000753106137816 */ /* 0x000fe40000000007 */
[----:B------:R-:W0:Y:S04]  /*23ef0*/  LDSM.16.MT88.4 R4, [R2+0x11000] ;  /* 0x011000000204783b */ /* 0x000e280000004200 */
[----:B------:R-:W-:Y:S01]  /*23f00*/  STSM.16.M88.4 [R3], R16 ;  /* 0x0000001003007844 */ /* 0x000fe20000000200 */
[----:B0-----:R-:W-:-:S02]  /*23f10*/  PRMT R8, R4, 0x6420, R5 ;  /* 0x0000642004087816 */ /* 0x001fc40000000005 */
[----:B------:R-:W-:Y:S02]  /*23f20*/  PRMT R9, R4, 0x7531, R5 ;  /* 0x0000753104097816 */ /* 0x000fe40000000005 */
[C-C-:B------:R-:W-:Y:S02]  /*23f30*/  PRMT R10, R6.reuse, 0x6420, R7.reuse ;  /* 0x00006420060a7816 */ /* 0x140fe40000000007 */
[----:B------:R-:W-:-:S05]  /*23f40*/  PRMT R11, R6, 0x7531, R7 ;  /* 0x00007531060b7816 */ /* 0x000fca0000000007 */
[----:B------:R-:W-:Y:S04]  /*23f50*/  STSM.16.M88.4 [R20], R8 ;  /* 0x0000000814007844 */ /* 0x000fe80000000200 */
[----:B------:R-:W0:Y:S04]  /*23f60*/  LDSM.16.MT88.4 R8, [R12+0x10000] ;  /* 0x010000000c08783b */ /* 0x000e280000004200 */
[----:B------:R-:W2:Y:S01]  /*23f70*/  LDSM.16.MT88.4 R4, [R2+0x13000] ;  /* 0x013000000204783b */ /* 0x000ea20000004200 */
[C-C-:B0-----:R-:W-:Y:S02]  /*23f80*/  PRMT R12, R8.reuse, 0x6420, R9.reuse ;  /* 0x00006420080c7816 */ /* 0x141fe40000000009 */
[----:B------:R-:W-:-:S02]  /*23f90*/  PRMT R13, R8, 0x7531, R9 ;  /* 0x00007531080d7816 */ /* 0x000fc40000000009 */
[C-C-:B------:R-:W-:Y:S02]  /*23fa0*/  PRMT R14, R10.reuse, 0x6420, R11.reuse ;  /* 0x000064200a0e7816 */ /* 0x140fe4000000000b */
[----:B------:R-:W-:Y:S02]  /*23fb0*/  PRMT R15, R10, 0x7531, R11 ;  /* 0x000075310a0f7816 */ /* 0x000fe4000000000b */
[C-C-:B--2---:R-:W-:Y:S02]  /*23fc0*/  PRMT R8, R4.reuse, 0x6420, R5.reuse ;  /* 0x0000642004087816 */ /* 0x144fe40000000005 */
[----:B------:R-:W-:Y:S02]  /*23fd0*/  PRMT R9, R4, 0x7531, R5 ;  /* 0x0000753104097816 */ /* 0x000fe40000000005 */
[C-C-:B------:R-:W-:Y:S02]  /*23fe0*/  PRMT R10, R6.reuse, 0x6420, R7.reuse ;  /* 0x00006420060a7816 */ /* 0x140fe40000000007 */
        /* <DEDUP_REMOVED lines=11> */
.L_x_1573:
[----:B------:R-:W2:Y:S01]  /*240a0*/  LDL.LU R4, [R1+0x14] ;  /* 0x0000140001047983 */ /* 0x000ea20000300800 */
[----:B0----5:R2:W-:Y:S03]  /*240b0*/  SYNCS.ARRIVE.TRANS64.A1T0 RZ, [R0+URZ+0x28450], RZ ;  /* 0x028450ff00ff79a7 */ /* 0x0215e6000810003f */
[----:B-1----:R-:W3:Y:S01]  /*240c0*/  LDL.LU R3, [R1+0x20] ;  /* 0x0000200001037983 */ /* 0x002ee20000300800 */
[----:B------:R-:W-:-:S05]  /*240d0*/  @!P1 VIADD R2, R0, 0x28480 ;  /* 0x0002848000029836 */ /* 0x000fca0000000000 */
        /* <DEDUP_REMOVED lines=10> */
.L_x_1525:
[----:B------:R-:W-:Y:S05]  /*24180*/  BSYNC B6 ;  /* 0x0000000000067941 */ /* 0x000fea0003800000 */
.L_x_1523:
        /* <DEDUP_REMOVED lines=13> */
.L_x_1574:
        /* <DEDUP_REMOVED lines=8> */
[----:B---3--:R-:W-:-:S05]  /*242e0*/  IMAD.IADD R5, R7, 0x1, R6 ;  /* 0x0000000107057824 */ /* 0x008fca00078e0206 */
[----:B------:R-:W-:-:S13]  /*242f0*/  ISETP.GE.OR P1, PT, R5, UR4, !P0 ;  /* 0x0000000405007c0c */ /* 0x000fda000c726670 */
[----:B------:R-:W0:Y:S02]  /*24300*/  @!P1 LDC.64 R2, c[0x0][0xc58] ;  /* 0x00031600ff029b82 */ /* 0x000e240000000a00 */
[----:B0-----:R-:W-:-:S06]  /*24310*/  @!P1 IMAD.WIDE R2, R5, 0x4, R2 ;  /* 0x0000000405029825 */ /* 0x001fcc00078e0202 */
[----:B------:R0:W3:Y:S01]  /*24320*/  @!P1 LDG.E R3, desc[UR46][R2.64] ;  /* 0x0000002e02039981 */ /* 0x0000e2000c1e1900 */
[C---:B------:R-:W-:Y:S02]  /*24330*/  ISETP.GE.U32.AND P2, PT, R6.reuse, 0x2, PT ;  /* 0x000000020600780c */ /* 0x040fe40003f46070 */
[C---:B------:R-:W-:Y:S01]  /*24340*/  ISETP.GE.U32.AND P3, PT, R6.reuse, 0x4, PT ;  /* 0x000000040600780c */ /* 0x040fe20003f66070 */
[----:B--2---:R-:W-:Y:S01]  /*24350*/  SHFL.IDX PT, R0, R4, RZ, 0x1f ;  /* 0x00001fff04007589 */ /* 0x004fe200000e0000 */
[C---:B------:R-:W-:Y:S02]  /*24360*/  ISETP.GE.U32.AND P4, PT, R6.reuse, 0x8, PT ;  /* 0x000000080600780c */ /* 0x040fe40003f86070 */
[C---:B------:R-:W-:Y:S01]  /*24370*/  ISETP.GE.U32.AND P5, PT, R6.reuse, 0x10, PT ;  /* 0x000000100600780c */ /* 0x040fe20003fa6070 */
[----:B0-----:R-:W-:Y:S02]  /*24380*/  IMAD.MOV.U32 R2, RZ, RZ, RZ ;  /* 0x000000ffff027224 */ /* 0x001fe400078e00ff */
[----:B---3--:R-:W-:Y:S01]  /*24390*/  @!P1 IMAD.MOV.U32 R2, RZ, RZ, R3 ;  /* 0x000000ffff029224 */ /* 0x008fe200078e0003 */
[----:B------:R-:W-:-:S04]  /*243a0*/  ISETP.NE.AND P1, PT, R6, RZ, PT ;  /* 0x000000ff0600720c */ /* 0x000fc80003f25270 */
[----:B------:R-:W0:Y:S02]  /*243b0*/  SHFL.UP PT, R14, R2, 0x1, RZ ;  /* 0x04200000020e7989 */ /* 0x000e2400000e00ff */
[----:B0-----:R-:W-:-:S05]  /*243c0*/  SEL R5, R14, RZ, P1 ;  /* 0x000000ff0e057207 */ /* 0x001fca0000800000 */
[----:B------:R-:W-:Y:S02]  /*243d0*/  IMAD.IADD R3, R2, 0x1, R5 ;  /* 0x0000000102037824 */ /* 0x000fe400078e0205 */
[----:B------:R-:W-:Y:S04]  /*243e0*/  SHFL.IDX PT, R5, R4, 0x1, 0x1f ;  /* 0x00201f0004057f89 */ /* 0x000fe800000e0000 */
        /* <DEDUP_REMOVED lines=12> */
[----:B------:R0:W1:Y:S02]  /*244b0*/  SHFL.IDX PT, R14, R3, 0x1f, 0x1f ;  /* 0x03e01f00030e7f89 */ /* 0x00006400000e0000 */
.L_x_1806:
[----:B------:R-:W-:Y:S02]  /*244c0*/  ULDC UR4, c[0x0][0xc10] ;  /* 0x0003040000047ab9 */ /* 0x000fe40000000800 */
[----:B------:R-:W-:-:S04]  /*244d0*/  IMAD.U32 R4, RZ, RZ, UR4 ;  /* 0x00000004ff047e24 */ /* 0x000fc8000f8e00ff */
[----:B-1----:R-:W-:-:S04]  /*244e0*/  IMAD R8, R14, R4, RZ ;  /* 0x000000040e087224 */ /* 0x002fc800078e02ff */
[----:B------:R-:W-:-:S05]  /*244f0*/  IMAD.IADD R5, R5, 0x1, R8 ;  /* 0x0000000105057824 */ /* 0x000fca00078e0208 */
[----:B------:R-:W-:-:S13]  /*24500*/  ISETP.GT.AND P6, PT, R5, R0, PT ;  /* 0x000000000500720c */ /* 0x000fda0003fc4270 */
[----:B------:R-:W-:Y:S05]  /*24510*/  @P6 BRA `(.L_x_1577) ;  /* 0x0000000000a46947 */ /* 0x000fea0003800000 */
.L_x_1582:
        /* <DEDUP_REMOVED lines=8> */
[----:B0-----:R-:W-:-:S05]  /*245a0*/  LOP3.LUT R4, R4, 0x1f, RZ, 0xc0, !PT ;  /* 0x0000001f04047812 */ /* 0x001fca00078ec0ff */
[----:B------:R-:W-:Y:S02]  /*245b0*/  IMAD.IADD R7, R2, 0x1, R4 ;  /* 0x0000000102077824 */ /* 0x000fe400078e0204 */
[----:B-1----:R-:W-:-:S03]  /*245c0*/  IMAD.MOV.U32 R2, RZ, RZ, RZ ;  /* 0x000000ffff027224 */ /* 0x002fc600078e00ff */
[----:B------:R-:W-:-:S13]  /*245d0*/  ISETP.GE.OR P6, PT, R7, R3, !P0 ;  /* 0x000000030700720c */ /* 0x000fda00047c6670 */
[----:B------:R-:W-:Y:S05]  /*245e0*/  @P6 BRA `(.L_x_1580) ;  /* 0x00000000000c6947 */ /* 0x000fea0003800000 */
[----:B------:R-:W0:Y:S02]  /*245f0*/  LDC.64 R2, c[0x0][0xc58] ;  /* 0x00031600ff027b82 */ /* 0x000e240000000a00 */
[----:B0-----:R-:W-:-:S06]  /*24600*/  IMAD.WIDE R2, R7, 0x4, R2 ;  /* 0x0000000407027825 */ /* 0x001fcc00078e0202 */
[----:B------:R0:W5:Y:S02]  /*24610*/  LDG.E R2, desc[UR46][R2.64] ;  /* 0x0000002e02027981 */ /* 0x000164000c1e1900 */
.L_x_1580:
[----:B------:R-:W-:Y:S05]  /*24620*/  BSYNC B0 ;  /* 0x0000000000007941 */ /* 0x000fea0003800000 */
.L_x_1579:
        /* <DEDUP_REMOVED lines=17> */
[----:B------:R0:W1:Y:S02]  /*24740*/  SHFL.IDX PT, R14, R3, 0x1f, 0x1f ;  /* 0x03e01f00030e7f89 */ /* 0x00006400000e0000 */
.L_x_1814:
[----:B------:R-:W-:Y:S02]  /*24750*/  ULDC UR4, c[0x0][0xc10] ;  /* 0x0003040000047ab9 */ /* 0x000fe40000000800 */
[----:B------:R-:W-:-:S04]  /*24760*/  IMAD.U32 R4, RZ, RZ, UR4 ;  /* 0x00000004ff047e24 */ /* 0x000fc8000f8e00ff */
[----:B-1----:R-:W-:-:S04]  /*24770*/  IMAD R8, R14, R4, RZ ;  /* 0x000000040e087224 */ /* 0x002fc800078e02ff */
[----:B------:R-:W-:-:S05]  /*24780*/  IMAD.IADD R5, R8, 0x1, R5 ;  /* 0x0000000108057824 */ /* 0x000fca00078e0205 */
[----:B------:R-:W-:-:S13]  /*24790*/  ISETP.GT.AND P6, PT, R5, R0, PT ;  /* 0x000000000500720c */ /* 0x000fda0003fc4270 */
[----:B------:R-:W-:Y:S05]  /*247a0*/  @!P6 BRA `(.L_x_1582) ;  /* 0xfffffffc005ce947 */ /* 0x000fea000383ffff */
.L_x_1577:
        /* <DEDUP_REMOVED lines=8> */
.L_x_1818:
[----:B------:R-:W-:Y:S01]  /*24830*/  ISETP.NE.AND P0, PT, R6, RZ, PT ;  /* 0x000000ff0600720c */ /* 0x000fe20003f05270 */
[----:B-1----:R-:W-:-:S12]  /*24840*/  IMAD.MOV.U32 R2, RZ, RZ, RZ ;  /* 0x000000ffff027224 */ /* 0x002fd800078e00ff */
[----:B------:R-:W-:Y:S05]  /*24850*/  @!P0 BRA `(.L_x_1584) ;  /* 0x0000000000108947 */ /* 0x000fea0003800000 */
[----:B------:R-:W-:Y:S01]  /*24860*/  UMOV UR4, 0xffffffff ;  /* 0xffffffff00047882 */ /* 0x000fe20000000000 */
[----:B------:R-:W-:Y:S02]  /*24870*/  VIADD R12, R5, 0xffffffff ;  /* 0xffffffff050c7836 */ /* 0x000fe40000000000 */
[----:B------:R-:W-:Y:S05]  /*24880*/  BRA.DIV UR4, `(.L_x_1585) ;  /* 0x0000005204f07947 */ /* 0x000fea000b800000 */
[----:B------:R1:W3:Y:S02]  /*24890*/  SHFL.IDX PT, R2, R3, R12, 0x1f ;  /* 0x00001f0c03027589 */ /* 0x0002e400000e0000 */
.L_x_1584:
[----:B01----:R-:W4:Y:S01]  /*248a0*/  LDL.LU R3, [R1+0xc] ;  /* 0x00000c0001037983 */ /* 0x003f220000300800 */
[----:B------:R-:W0:Y:S01]  /*248b0*/  LDC.64 R10, c[0x0][0xc68] ;  /* 0x00031a00ff0a7b82 */ /* 0x000e220000000a00 */
[----:B----4-:R-:W-:-:S04]  /*248c0*/  IMAD.IADD R3, R5, 0x1, R3 ;  /* 0x0000000105037824 */ /* 0x010fc800078e0203 */
[----:B0-----:R-:W-:Y:S01]  /*248d0*/  IMAD.WIDE R10, R3, 0x4, R10 ;  /* 0x00000004030a7825 */ /* 0x001fe200078e020a */
[----:B------:R0:W-:Y:S04]  /*248e0*/  STL [R1+0xc], R3 ;  /* 0x00000c0301007387 */ /* 0x0001e80000100800 */
[----:B------:R-:W2:Y:S01]  /*248f0*/  LDG.E R6, desc[UR46][R10.64] ;  /* 0x0000002e0a067981 */ /* 0x000ea2000c1e1900 */
[----:B---3--:R-:W-:-:S04]  /*24900*/  IMAD R12, R2, R4, R8 ;  /* 0x00000004020c7224 */ /* 0x008fc800078e0208 */
[----:B------:R-:W-:Y:S01]  /*24910*/  IMAD.IADD R0, R0, 0x1, -R12 ;  /* 0x0000000100007824 */ /* 0x000fe200078e0a0c */
[----:B------:R3:W-:Y:S01]  /*24920*/  STL [R1], R12 ;  /* 0x0000000c01007387 */ /* 0x0007e20000100800 */
[----:B--2---:R-:W-:-:S05]  /*24930*/  IMAD R5, R7, R6, RZ ;  /* 0x0000000607057224 */ /* 0x004fca00078e02ff */
[----:B------:R-:W-:-:S04]  /*24940*/  IABS R9, R5 ;  /* 0x0000000500097213 */ /* 0x000fc80000000000 */
[----:B0-----:R-:W0:Y:S08]  /*24950*/  I2F.RP R3, R9 ;  /* 0x0000000900037306 */ /* 0x001e300000209400 */
[----:B0-----:R-:W0:Y:S02]  /*24960*/  MUFU.RCP R3, R3 ;  /* 0x0000000300037308 */ /* 0x001e240000001000 */
[----:B0-----:R-:W-:-:S06]  /*24970*/  VIADD R3, R3, 0xffffffe ;  /* 0x0ffffffe03037836 */ /* 0x001fcc0000000000 */
[----:B------:R-:W0:Y:S02]  /*24980*/  F2I.FTZ.U32.TRUNC.NTZ R3, R3 ;  /* 0x0000000300037305 */ /* 0x000e24000021f000 */
[----:B0-----:R-:W-:-:S04]  /*24990*/  IMAD.MOV R2, RZ, RZ, -R3 ;  /* 0x000000ffff027224 */ /* 0x001fc800078e0a03 */
[----:B------:R-:W-:Y:S02]  /*249a0*/  IMAD R8, R2, R9, RZ ;  /* 0x0000000902087224 */ /* 0x000fe400078e02ff */
[----:B------:R-:W-:-:S04]  /*249b0*/  IMAD.MOV.U32 R2, RZ, RZ, RZ ;  /* 0x000000ffff027224 */ /* 0x000fc800078e00ff */
[----:B------:R-:W-:Y:S01]  /*249c0*/  IMAD.HI.U32 R8, R3, R8, R2 ;  /* 0x0000000803087227 */ /* 0x000fe200078e0002 */
[----:B------:R-:W-:Y:S02]  /*249d0*/  IABS R2, R0 ;  /* 0x0000000000027213 */ /* 0x000fe40000000000 */
[----:B------:R-:W-:-:S03]  /*249e0*/  IABS R3, R5 ;  /* 0x0000000500037213 */ /* 0x000fc60000000000 */
[----:B------:R-:W-:-:S04]  /*249f0*/  IMAD.HI.U32 R8, R8, R2, RZ ;  /* 0x0000000208087227 */ /* 0x000fc800078e00ff */
[----:B------:R-:W-:-:S04]  /*24a00*/  IMAD.MOV R3, RZ, RZ, -R3 ;  /* 0x000000ffff037224 */ /* 0x000fc800078e0a03 */
        /* <DEDUP_REMOVED lines=8> */
[----:B------:R-:W-:-:S04]  /*24a90*/  @P0 VIADD R8, R8, 0x1 ;  /* 0x0000000108080836 */ /* 0x000fc80000000000 */
[----:B------:R-:W-:-:S04]  /*24aa0*/  IMAD.MOV.U32 R2, RZ, RZ, R8 ;  /* 0x000000ffff027224 */ /* 0x000fc800078e0008 */
[----:B------:R-:W-:Y:S01]  /*24ab0*/  @!P2 IMAD.MOV R2, RZ, RZ, -R2 ;  /* 0x000000ffff02a224 */ /* 0x000fe200078e0a02 */
[----:B------:R-:W-:-:S05]  /*24ac0*/  @!P1 LOP3.LUT R2, RZ, R5, RZ, 0x33, !PT ;  /* 0x00000005ff029212 */ /* 0x000fca00078e33ff */
[----:B------:R-:W-:Y:S02]  /*24ad0*/  IMAD R8, R6, R2, RZ ;  /* 0x0000000206087224 */ /* 0x000fe400078e02ff */
[----:B------:R-:W-:Y:S02]  /*24ae0*/  IMAD.MOV R2, RZ, RZ, -R2 ;  /* 0x000000ffff027224 */ /* 0x000fe400078e0a02 */
[----:B------:R-:W-:Y:S02]  /*24af0*/  IMAD.MOV R3, RZ, RZ, -R8 ;  /* 0x000000ffff037224 */ /* 0x000fe400078e0a08 */
[----:B------:R-:W-:-:S03]  /*24b00*/  IMAD R0, R5, R2, R0 ;  /* 0x0000000205007224 */ /* 0x000fc600078e0200 */
[----:B------:R-:W-:-:S04]  /*24b10*/  VIADDMNMX R4, R3, R4, R6, PT ;  /* 0x0000000403047246 */ /* 0x000fc80003800106 */
[----:B------:R-:W-:-:S04]  /*24b20*/  IABS R6, R4 ;  /* 0x0000000400067213 */ /* 0x000fc80000000000 */
[----:B------:R-:W0:Y:S08]  /*24b30*/  I2F.RP R3, R6 ;  /* 0x0000000600037306 */ /* 0x000e300000209400 */
[----:B0-----:R-:W0:Y:S02]  /*24b40*/  MUFU.RCP R3, R3 ;  /* 0x0000000300037308 */ /* 0x001e240000001000 */
[----:B0-----:R-:W-:-:S06]  /*24b50*/  VIADD R3, R3, 0xffffffe ;  /* 0x0ffffffe03037836 */ /* 0x001fcc0000000000 */
[----:B------:R-:W0:Y:S02]  /*24b60*/  F2I.FTZ.U32.TRUNC.NTZ R3, R3 ;  /* 0x0000000300037305 */ /* 0x000e24000021f000 */
[----:B0-----:R-:W-:-:S04]  /*24b70*/  IMAD.MOV R2, RZ, RZ, -R3 ;  /* 0x000000ffff027224 */ /* 0x001fc800078e0a03 */
[----:B------:R-:W-:Y:S01]  /*24b80*/  IMAD R5, R2, R6, RZ ;  /* 0x0000000602057224 */ /* 0x000fe200078e02ff */
[----:B------:R-:W-:-:S05]  /*24b90*/  MOV R2, RZ ;  /* 0x000000ff00027202 */ /* 0x000fca0000000f00 */
        /* <DEDUP_REMOVED lines=24> */
.L_x_1578:
[----:B------:R-:W-:Y:S01]  /*24d20*/  UMOV UR4, URZ ;  /* 0x0000003f00047c82 */ /* 0x000fe20008000000 */
[----:B------:R-:W-:Y:S01]  /*24d30*/  ULDC UR6, c[0x0][0xc14] ;  /* 0x0003050000067ab9 */ /* 0x000fe20000000800 */
[----:B------:R-:W-:Y:S01]  /*24d40*/  UMOV UR5, URZ ;  /* 0x0000003f00057c82 */ /* 0x000fe20008000000 */
[----:B------:R0:W-:Y:S01]  /*24d50*/  STL [R1], R0 ;  /* 0x0000000001007387 */ /* 0x0001e20000100800 */
[----:B------:R-:W-:Y:S02]  /*24d60*/  IMAD.U32 R3, RZ, RZ, UR4 ;  /* 0x00000004ff037e24 */ /* 0x000fe4000f8e00ff */
[----:B------:R-:W-:-:S03]  /*24d70*/  IMAD.U32 R2, RZ, RZ, UR5 ;  /* 0x00000005ff027e24 */ /* 0x000fc6000f8e00ff */
[----:B------:R1:W-:Y:S01]  /*24d80*/  STL [R1+0x4], R3 ;  /* 0x0000040301007387 */ /* 0x0003e20000100800 */
[----:B0-----:R-:W-:-:S05]  /*24d90*/  IMAD.U32 R0, RZ, RZ, UR6 ;  /* 0x00000006ff007e24 */ /* 0x001fca000f8e00ff */
[----:B------:R1:W-:Y:S04]  /*24da0*/  STL [R1+0xc], R0 ;  /* 0x00000c0001007387 */ /* 0x0003e80000100800 */
[----:B------:R1:W-:Y:S02]  /*24db0*/  STL [R1+0x8], R2 ;  /* 0x0000080201007387 */ /* 0x0003e40000100800 */
.L_x_1586:
[----:B-1-3--:R-:W2:Y:S04]  /*24dc0*/  LDL R3, [R1+0x8] ;  /* 0x0000080001037983 */ /* 0x00aea80000100800 */
[----:B------:R-:W3:Y:S04]  /*24dd0*/  LDL R2, [R1+0xc] ;  /* 0x00000c0001027983 */ /* 0x000ee80000100800 */
[----:B------:R-:W4:Y:S04]  /*24de0*/  LDL R4, [R1] ;  /* 0x0000000001047983 */ /* 0x000f280000100800 */
[----:B------:R-:W4:Y:S01]  /*24df0*/  LDL R5, [R1+0x4] ;  /* 0x0000040001057983 */ /* 0x000f220000100800 */
[----:B------:R-:W-:Y:S05]  /*24e00*/  WARPSYNC.ALL ;  /* 0x0000000000007948 */ /* 0x000fea0003800000 */
[----:B------:R-:W0:Y:S02]  /*24e10*/  S2R R0, SR_TID.X ;  /* 0x0000000000007919 */ /* 0x000e240000002100 */
[----:B0-----:R-:W-:Y:S01]  /*24e20*/  LOP3.LUT R0, R0, 0x1f, RZ, 0xc0, !PT ;  /* 0x0000001f00007812 */ /* 0x001fe200078ec0ff */
[----:B------:R-:W-:Y:S03]  /*24e30*/  BAR.SYNC.DEFER_BLOCKING 0x4, 0x180 ;  /* 0x0106000000007b1d */ /* 0x000fe60000010000 */
[----:B------:R-:W-:-:S13]  /*24e40*/  ISETP.NE.AND P0, PT, R0, RZ, PT ;  /* 0x000000ff0000720c */ /* 0x000fda0003f05270 */
[----:B------:R-:W-:Y:S01]  /*24e50*/  @!P0 MOV R0, 0x400 ;  /* 0x0000040000008802 */ /* 0x000fe20000000f00 */
[----:B--2---:R-:W-:Y:S02]  /*24e60*/  IMAD.MOV.U32 R6, RZ, RZ, R3 ;  /* 0x000000ffff067224 */ /* 0x004fe400078e0003 */
[----:B------:R-:W0:Y:S01]  /*24e70*/  @!P0 S2R R3, SR_CgaCtaId ;  /* 0x0000000000038919 */ /* 0x000e220000008800 */
[----:B---3--:R-:W-:Y:S01]  /*24e80*/  IMAD.MOV.U32 R7, RZ, RZ, R2 ;  /* 0x000000ffff077224 */ /* 0x008fe200078e0002 */
[----:B0-----:R-:W-:-:S05]  /*24e90*/  @!P0 LEA R0, R3, R0, 0x18 ;  /* 0x0000000003008211 */ /* 0x001fca00078ec0ff */
[----:B----4-:R1:W-:Y:S01]  /*24ea0*/  @!P0 STS.128 [R0+0x284d0], R4 ;  /* 0x0284d00400008388 */ /* 0x0103e20000000c00 */
[----:B------:R-:W-:Y:S06]  /*24eb0*/  BAR.ARV 0x5, 0x180 ;  /* 0x0146000000007b1d */ /* 0x000fec0000002000 */
.L_x_1575:
[----:B-1----:R-:W2:Y:S01]  /*24ec0*/  LDL R0, [R1+0xc] ;  /* 0x00000c0001007983 */ /* 0x002ea20000100800 */
[----:B------:R-:W-:Y:S02]  /*24ed0*/  ULDC UR4, c[0x0][0xc14] ;  /* 0x0003050000047ab9 */ /* 0x000fe40000000800 */
[----:B--2---:R-:W-:-:S13]  /*24ee0*/  ISETP.GE.AND P0, PT, R0, UR4, PT ;  /* 0x0000000400007c0c */ /* 0x004fda000bf06270 */
[----:B------:R-:W-:Y:S05]  /*24ef0*/  @!P0 BRA `(.L_x_1587) ;  /* 0xffffffa400208947 */ /* 0x000fea000383ffff */
[----:B------:R-:W-:Y:S05]  /*24f00*/  BSYNC B7 ;  /* 0x0000000000077941 */ /* 0x000fea0003800000 */
.L_x_1467:
[----:B-1----:R-:W3:Y:S01]  /*24f10*/  LDL.LU R0, [R1+0x50] ;  /* 0x0000500001007983 */ /* 0x002ee20000300800 */
[----:B------:R-:W-:Y:S01]  /*24f20*/  BSSY B0, `(.L_x_1588) ;  /* 0x000000b000007945 */ /* 0x000fe20003800000 */
[----:B0-2---:R-:W0:Y:S01]  /*24f30*/  S2R R5, SR_CgaCtaId ;  /* 0x0000000000057919 */ /* 0x005e220000008800 */
[----:B---3--:R-:W-:-:S05]  /*24f40*/  VIADD R0, R0, 0x1 ;  /* 0x0000000100007836 */ /* 0x008fca0000000000 */
        /* <DEDUP_REMOVED lines=8> */
.L_x_1821:
[----:B------:R-:W-:Y:S05]  /*24fd0*/  BSYNC B0 ;  /* 0x0000000000007941 */ /* 0x000fea0003800000 */
.L_x_1588:
[----:B------:R-:W-:-:S03]  /*24fe0*/  UMOV UR4, 0xffffffff ;  /* 0xffffffff00047882 */ /* 0x000fc60000000000 */
[----:B------:R-:W-:Y:S05]  /*24ff0*/  BRA.DIV UR4, `(.L_x_1590) ;  /* 0x0000004e04507947 */ /* 0x000fea000b800000 */
[----:B------:R-:W1:Y:S02]  /*25000*/  S2R R2, SR_TID.X ;  /* 0x0000000000027919 */ /* 0x000e640000002100 */
[----:B-1----:R-:W-:-:S04]  /*25010*/  SHF.R.U32.HI R2, RZ, 0x5, R2 ;  /* 0x00000005ff027819 */ /* 0x002fc80000011602 */
[----:B------:R-:W-:-:S05]  /*25020*/  LOP3.LUT R2, R2, 0x3, RZ, 0xc0, !PT ;  /* 0x0000000302027812 */ /* 0x000fca00078ec0ff */
[----:B------:R1:W2:Y:S02]  /*25030*/  SHFL.IDX PT, R14, R2, RZ, 0x1f ;  /* 0x00001fff020e7589 */ /* 0x0002a400000e0000 */
.L_x_1824:
[----:B--2---:R-:W-:-:S13]  /*25040*/  ISETP.NE.AND P0, PT, R14, RZ, PT ;  /* 0x000000ff0e00720c */ /* 0x004fda0003f05270 */
[----:B------:R-:W-:Y:S05]  /*25050*/  @P0 BRA `(.L_x_1210) ;  /* 0x0000000000b00947 */ /* 0x000fea0003800000 */
[----:B------:R-:W-:-:S03]  /*25060*/  UMOV UR4, 0xffffffff ;  /* 0xffffffff00047882 */ /* 0x000fc60000000000 */
[----:B------:R-:W-:Y:S05]  /*25070*/  BRA.DIV UR4, `(.L_x_1591) ;  /* 0x0000004e04647947 */ /* 0x000fea000b800000 */
[----:B------:R-:W-:-:S13]  /*25080*/  ELECT P6, URZ, PT ;  /* 0x00000000003f782f */ /* 0x000fda00038c0000 */
.L_x_1827:
[----:B------:R-:W-:Y:S05]  /*25090*/  @!P6 BRA `(.L_x_1210) ;  /* 0x0000000000a0e947 */ /* 0x000fea0003800000 */
[----:B------:R-:W-:-:S06]  /*250a0*/  ULOP3.LUT UR4, UR40, 0x2, URZ, 0xfc, !UPT ;  /* 0x0000000228047892 */ /* 0x000fcc000f8efc3f */
[----:B-1----:R-:W-:-:S05]  /*250b0*/  IMAD.U32 R2, RZ, RZ, UR4 ;  /* 0x00000004ff027e24 */ /* 0x002fca000f8e00ff */
[----:B------:R-:W-:-:S13]  /*250c0*/  ISETP.NE.AND P0, PT, R2, 0x3, PT ;  /* 0x000000030200780c */ /* 0x000fda0003f05270 */
[----:B------:R-:W-:Y:S05]  /*250d0*/  @!P0 BRA `(.L_x_1592) ;  /* 0x0000000000048947 */ /* 0x000fea0003800000 */
[----:B------:R-:W-:Y:S01]  /*250e0*/  BPT.TRAP 0x1 ;  /* 0x000000040000795c */ /* 0x000fe20000300000 */
.L_x_1592:
        /* <DEDUP_REMOVED lines=14> */
.L_x_1828:
[----:B------:R-:W1:Y:S02]  /*251d0*/  SYNCS.PHASECHK.TRANS64.TRYWAIT P1, [R7+URZ], R2 ;  /* 0x00000002070075a7 */ /* 0x000e64000802017f */
[----:B-1----:R-:W-:Y:S05]  /*251e0*/  @!P1 BRA `(.L_x_1594) ;  /* 0x0000004c003c9947 */ /* 0x002fea0003800000 */
.L_x_1829:
[----:B------:R-:W-:Y:S05]  /*251f0*/  @!P0 BRA `(.L_x_1595) ;  /* 0x0000000000048947 */ /* 0x000fea0003800000 */
[----:B------:R-:W-:Y:S01]  /*25200*/  BPT.TRAP 0x1 ;  /* 0x000000040000795c */ /* 0x000fe20000300000 */
.L_x_1595:
[----:B------:R-:W2:Y:S02]  /*25210*/  LDL.LU R4, [R1+0x14] ;  /* 0x0000140001047983 */ /* 0x000ea40000300800 */
[----:B--2---:R-:W-:-:S04]  /*25220*/  LEA R4, R4, R0, 0x3 ;  /* 0x0000000004047211 */ /* 0x004fc800078e18ff */
[----:B------:R-:W2:Y:S02]  /*25230*/  SYNCS.PHASECHK.TRANS64.TRYWAIT P1, [R4+URZ+0x28460], R5 ;  /* 0x02846005040075a7 */ /* 0x000ea4000802017f */
[----:B--2---:R-:W-:Y:S05]  /*25240*/  @!P1 BRA `(.L_x_1596) ;  /* 0x0000004c00389947 */ /* 0x004fea0003800000 */
.L_x_1830:
[----:B------:R-:W-:Y:S05]  /*25250*/  @!P0 BRA `(.L_x_1597) ;  /* 0x0000000000048947 */ /* 0x000fea0003800000 */
[----:B------:R-:W-:Y:S01]  /*25260*/  BPT.TRAP 0x1 ;  /* 0x000000040000795c */ /* 0x000fe20000300000 */
.L_x_1597:
[----:B------:R-:W-:-:S04]  /*25270*/  IMAD R3, R3, 0x8, R0 ;  /* 0x0000000803037824 */ /* 0x000fc800078e0200 */
[----:B------:R-:W3:Y:S02]  /*25280*/  SYNCS.PHASECHK.TRANS64.TRYWAIT P1, [R3+URZ+0x28460], R2 ;  /* 0x02846002030075a7 */ /* 0x000ee4000802017f */
[----:B---3--:R-:W-:Y:S05]  /*25290*/  @!P1 BRA `(.L_x_1598) ;  /* 0x0000004c00389947 */ /* 0x008fea0003800000 */
.L_x_1831:
[----:B------:R-:W-:Y:S05]  /*252a0*/  @!P0 BRA `(.L_x_1599) ;  /* 0x0000000000048947 */ /* 0x000fea0003800000 */
[----:B------:R-:W-:Y:S01]  /*252b0*/  BPT.TRAP 0x1 ;  /* 0x000000040000795c */ /* 0x000fe20000300000 */
.L_x_1599:
[----:B------:R-:W4:Y:S02]  /*252c0*/  SYNCS.PHASECHK.TRANS64.TRYWAIT P0, [R4+URZ+0x28480], R5 ;  /* 0x02848005040075a7 */ /* 0x000f24000800017f */
[----:B----4-:R-:W-:Y:S05]  /*252d0*/  @!P0 BRA `(.L_x_1600) ;  /* 0x0000004c003c8947 */ /* 0x010fea0003800000 */
.L_x_1601:
[----:B------:R0:W0:Y:S02]  /*252e0*/  SYNCS.PHASECHK.TRANS64.TRYWAIT P0, [R3+URZ+0x28480], R2 ;  /* 0x02848002030075a7 */ /* 0x000024000800017f */
[----:B0-----:R-:W-:Y:S05]  /*252f0*/  @!P0 NANOSLEEP.SYNCS 0x989680 ;  /* 0x009896800000895d */ /* 0x001fea0003900000 */
[----:B------:R-:W0:Y:S02]  /*25300*/  @!P0 SYNCS.PHASECHK.TRANS64 P0, [R3+URZ+0x28480], R2 ;  /* 0x02848002030085a7 */ /* 0x000e24000800007f */
[----:B0-----:R-:W-:Y:S05]  /*25310*/  @!P0 BRA `(.L_x_1601) ;  /* 0xfffffffc00f08947 */ /* 0x001fea000383ffff */
.L_x_1210:
[----:B------:R-:W-:Y:S05]  /*25320*/  BSYNC B8 ;  /* 0x0000000000087941 */ /* 0x000fea0003800000 */
.L_x_1207:
[----:B------:R-:W-:Y:S05]  /*25330*/  EXIT ;  /* 0x000000000000794d */ /* 0x000fea0003800000 */
.L_x_1236:
[----:B-1----:R1:W2:Y:S02]  /*25340*/  SYNCS.PHASECHK.TRANS64.TRYWAIT P6, [R85+URZ+0x28490], R88 ;  /* 0x02849058550075a7 */ /* 0x0022a400080c017f */
[----:B--2---:R-:W-:Y:S05]  /*25350*/  @!P6 NANOSLEEP.SYNCS 0x989680 ;  /* 0x009896800000e95d */ /* 0x004fea0003900000 */
[----:B------:R-:W2:Y:S02]  /*25360*/  @!P6 SYNCS.PHASECHK.TRANS64 P6, [R85+URZ+0x28490], R88 ;  /* 0x028490585500e5a7 */ /* 0x000ea400080c007f */
[----:B--2---:R-:W-:Y:S05]  /*25370*/  @!P6 BRA `(.L_x_1236) ;  /* 0xfffffffc00f0e947 */ /* 0x004fea000383ffff */
[----:B------:R-:W-:Y:S05]  /*25380*/  BRA `(.L_x_1602) ;  /* 0xfffffdd400f47947 */ /* 0x000fea000383ffff */
.L_x_1254:
[----:B0-----:R0:W1:Y:S02]  /*25390*/  SYNCS.PHASECHK.TRANS64.TRYWAIT P5, [R85+URZ+0x28490], R88 ;  /* 0x02849058550075a7 */ /* 0x00106400080a017f */
[----:B-1----:R-:W-:Y:S05]  /*253a0*/  @!P5 NANOSLEEP.SYNCS 0x989680 ;  /* 0x009896800000d95d */ /* 0x002fea0003900000 */
[----:B------:R-:W1:Y:S02]  /*253b0*/  @!P5 SYNCS.PHASECHK.TRANS64 P5, [R85+URZ+0x28490], R88 ;  /* 0x028490585500d5a7 */ /* 0x000e6400080a007f */
[----:B-1----:R-:W-:Y:S05]  /*253c0*/  @!P5 BRA `(.L_x_1254) ;  /* 0xfffffffc00f0d947 */ /* 0x002fea000383ffff */
[----:B------:R-:W-:Y:S05]  /*253d0*/  BRA `(.L_x_1603) ;  /* 0xfffffdf800107947 */ /* 0x000fea000383ffff */
.L_x_1263:
[----:B0-----:R0:W1:Y:S02]  /*253e0*/  SYNCS.PHASECHK.TRANS64.TRYWAIT P4, [R85+URZ+0x28490], R88 ;  /* 0x02849058550075a7 */ /* 0x001064000808017f */
[----:B-1----:R-:W-:Y:S05]  /*253f0*/  @!P4 NANOSLEEP.SYNCS 0x989680 ;  /* 0x009896800000c95d */ /* 0x002fea0003900000 */
[----:B------:R-:W1:Y:S02]  /*25400*/  @!P4 SYNCS.PHASECHK.TRANS64 P4, [R85+URZ+0x28490], R88 ;  /* 0x028490585500c5a7 */ /* 0x000e64000808007f */
[----:B-1----:R-:W-:Y:S05]  /*25410*/  @!P4 BRA `(.L_x_1263) ;  /* 0xfffffffc00f0c947 */ /* 0x002fea000383ffff */
[----:B------:R-:W-:Y:S05]  /*25420*/  BRA `(.L_x_1604) ;  /* 0xfffffe1800347947 */ /* 0x000fea000383ffff */
.L_x_1269:
[----:B-1----:R1:W2:Y:S02]  /*25430*/  SYNCS.PHASECHK.TRANS64.TRYWAIT P3, [R85+URZ+0x284b0], R88 ;  /* 0x0284b058550075a7 */ /* 0x0022a4000806017f */
[----:B--2---:R-:W-:Y:S05]  /*25440*/  @!P3 NANOSLEEP.SYNCS 0x989680 ;  /* 0x009896800000b95d */ /* 0x004fea0003900000 */
[----:B------:R-:W2:Y:S02]  /*25450*/  @!P3 SYNCS.PHASECHK.TRANS64 P3, [R85+URZ+0x284b0], R88 ;  /* 0x0284b0585500b5a7 */ /* 0x000ea4000806007f */
[----:B--2---:R-:W-:Y:S05]  /*25460*/  @!P3 BRA `(.L_x_1269) ;  /* 0xfffffffc00f0b947 */ /* 0x004fea000383ffff */
[----:B------:R-:W-:Y:S05]  /*25470*/  BRA `(.L_x_1605) ;  /* 0xfffffe1800c07947 */ /* 0x000fea000383ffff */
.L_x_1285:
[----:B------:R-:W-:Y:S01]  /*25480*/  BSSY B0, `(.L_x_1606) ;  /* 0x0000008000007945 */ /* 0x000fe20003800000 */
[----:B------:R-:W-:Y:S02]  /*25490*/  IMAD.MOV.U32 R13, RZ, RZ, R230 ;  /* 0x000000ffff0d7224 */ /* 0x000fe400078e00e6 */
[----:B------:R-:W-:Y:S02]  /*254a0*/  IMAD.MOV.U32 R12, RZ, RZ, RZ ;  /* 0x000000ffff0c7224 */ /* 0x000fe400078e00ff */
[----:B------:R-:W-:Y:S02]  /*254b0*/  IMAD.MOV.U32 R11, RZ, RZ, 0x1f ;  /* 0x0000001fff0b7424 */ /* 0x000fe400078e00ff */
[----:B------:R-:W-:-:S07]  /*254c0*/  IMAD.MOV.U32 R15, RZ, RZ, -0x1 ;  /* 0xffffffffff0f7424 */ /* 0x000fce00078e00ff */
[----:B-----5:R-:W-:Y:S05]  /*254d0*/  WARPSYNC.COLLECTIVE R15, `(.L_x_1607) ;  /* 0x000000000f087348 */ /* 0x020fea0003c00000 */
[----:B------:R0:W1:Y:S02]  /*254e0*/  SHFL.IDX P6, R14, R13, R12, R11 ;  /* 0x0000000c0d0e7389 */ /* 0x00006400000c000b */
[----:B01---5:R-:W-:Y:S01]  /*254f0*/  ENDCOLLECTIVE ;  /* 0x000000000000791b */ /* 0x023fe20003800000 */
.L_x_1607:
[----:B------:R-:W-:Y:S05]  /*25500*/  BSYNC B0 ;  /* 0x0000000000007941 */ /* 0x000fea0003800000 */
.L_x_1606:
[----:B------:R-:W-:Y:S01]  /*25510*/  IMAD.MOV.U32 R202, RZ, RZ, R14 ;  /* 0x000000ffffca7224 */ /* 0x000fe200078e000e */
[----:B------:R-:W-:Y:S06]  /*25520*/  BRA `(.L_x_1608) ;  /* 0xfffffe28006c7947 */ /* 0x000fec000383ffff */
.L_x_1303:
[----:B------:R-:W-:Y:S01]  /*25530*/  BSSY B1, `(.L_x_1609) ;  /* 0x0000008000017945 */ /* 0x000fe20003800000 */
[----:B------:R-:W-:Y:S02]  /*25540*/  IMAD.MOV.U32 R13, RZ, RZ, R5 ;  /* 0x000000ffff0d7224 */ /* 0x000fe400078e0005 */
[----:B------:R-:W-:Y:S02]  /*25550*/  IMAD.MOV.U32 R12, RZ, RZ, RZ ;  /* 0x000000ffff0c7224 */ /* 0x000fe400078e00ff */
[----:B------:R-:W-:Y:S02]  /*25560*/  IMAD.MOV.U32 R11, RZ, RZ, 0x181f ;  /* 0x0000181fff0b7424 */ /* 0x000fe400078e00ff */
[----:B-1----:R-:W-:-:S07]  /*25570*/  IMAD.MOV.U32 R15, RZ, RZ, -0x1 ;  /* 0xffffffffff0f7424 */ /* 0x002fce00078e00ff */
[----:B0----5:R-:W-:Y:S05]  /*25580*/  WARPSYNC.COLLECTIVE R15, `(.L_x_1610) ;  /* 0x000000000f087348 */ /* 0x021fea0003c00000 */
[----:B------:R1:W2:Y:S02]  /*25590*/  SHFL.IDX P6, R14, R13, R12, R11 ;  /* 0x0000000c0d0e7389 */ /* 0x0002a400000c000b */
[----:B012--5:R-:W-:Y:S01]  /*255a0*/  ENDCOLLECTIVE ;  /* 0x000000000000791b */ /* 0x027fe20003800000 */
.L_x_1610:
[----:B------:R-:W-:Y:S05]  /*255b0*/  BSYNC B1 ;  /* 0x0000000000017941 */ /* 0x000fea0003800000 */
.L_x_1609:
[----:B------:R-:W-:Y:S05]  /*255c0*/  BRA `(.L_x_1611) ;  /* 0xfffffe38004c7947 */ /* 0x000fea000383ffff */
.L_x_1304:
        /* <DEDUP_REMOVED lines=8> */
.L_x_1613:
[----:B------:R-:W-:Y:S05]  /*25650*/  BSYNC B1 ;  /* 0x0000000000017941 */ /* 0x000fea0003800000 */
.L_x_1612:
[----:B------:R-:W-:Y:S05]  /*25660*/  BRA `(.L_x_1614) ;  /* 0xfffffe38002c7947 */ /* 0x000fea000383ffff */
.L_x_1305:
        /* <DEDUP_REMOVED lines=8> */
.L_x_1616:
[----:B------:R-:W-:Y:S05]  /*256f0*/  BSYNC B1 ;  /* 0x0000000000017941 */ /* 0x000fea0003800000 */
.L_x_1615:
[----:B------:R-:W-:Y:S05]  /*25700*/  BRA `(.L_x_1617) ;  /* 0xfffffe38000c7947 */ /* 0x000fea000383ffff */
.L_x_1306:
[----:B------:R-:W-:Y:S01]  /*25710*/  BSSY B1, `(.L_x_1618) ;  /* 0x0000008000017945 */ /* 0x000fe20003800000 */
[----:B------:R-:W-:Y:S01]  /*25720*/  IMAD.MOV.U32 R13, RZ, RZ, R0 ;  /* 0x000000ffff0d7224 */ /* 0x000fe200078e0000 */
[----:B------:R-:W-:Y:S01]  /*25730*/  MOV R11, 0x181f ;  /* 0x0000181f000b7802 */ /* 0x000fe20000000f00 */
[----:B------:R-:W-:Y:S02]  /*25740*/  IMAD.MOV.U32 R12, RZ, RZ, RZ ;  /* 0x000000ffff0c7224 */ /* 0x000fe400078e00ff */
[----:B-1----:R-:W-:-:S07]  /*25750*/  IMAD.MOV.U32 R15, RZ, RZ, -0x1 ;  /* 0xffffffffff0f7424 */ /* 0x002fce00078e00ff */
[----:B0----5:R-:W-:Y:S05]  /*25760*/  WARPSYNC.COLLECTIVE R15, `(.L_x_1619) ;  /* 0x000000000f087348 */ /* 0x021fea0003c00000 */
[----:B------:R1:W2:Y:S02]  /*25770*/  SHFL.IDX P6, R14, R13, R12, R11 ;  /* 0x0000000c0d0e7389 */ /* 0x0002a400000c000b */
[----:B012--5:R-:W-:Y:S01]  /*25780*/  ENDCOLLECTIVE ;  /* 0x000000000000791b */ /* 0x027fe20003800000 */
.L_x_1619:
[----:B------:R-:W-:Y:S05]  /*25790*/  BSYNC B1 ;  /* 0x0000000000017941 */ /* 0x000fea0003800000 */
.L_x_1618:
[----:B------:R-:W-:Y:S05]  /*257a0*/  BRA `(.L_x_1620) ;  /* 0xfffffe3400ec7947 */ /* 0x000fea000383ffff */
.L_x_1307:
[----:B------:R-:W-:Y:S01]  /*257b0*/  BSSY B1, `(.L_x_1621) ;  /* 0x0000008000017945 */ /* 0x000fe20003800000 */
[----:B------:R-:W-:Y:S02]  /*257c0*/  IMAD.MOV.U32 R13, RZ, RZ, R5 ;  /* 0x000000ffff0d7224 */ /* 0x000fe400078e0005 */
[----:B------:R-:W-:Y:S02]  /*257d0*/  IMAD.MOV.U32 R12, RZ, RZ, 0x1 ;  /* 0x00000001ff0c7424 */ /* 0x000fe400078e00ff */
[----:B------:R-:W-:Y:S02]  /*257e0*/  IMAD.MOV.U32 R11, RZ, RZ, 0x181f ;  /* 0x0000181fff0b7424 */ /* 0x000fe400078e00ff */
[----:B-1----:R-:W-:-:S07]  /*257f0*/  IMAD.MOV.U32 R15, RZ, RZ, -0x1 ;  /* 0xffffffffff0f7424 */ /* 0x002fce00078e00ff */
[----:B0----5:R-:W-:Y:S05]  /*25800*/  WARPSYNC.COLLECTIVE R15, `(.L_x_1622) ;  /* 0x000000000f087348 */ /* 0x021fea0003c00000 */
[----:B------:R1:W2:Y:S02]  /*25810*/  SHFL.IDX P6, R14, R13, R12, R11 ;  /* 0x0000000c0d0e7389 */ /* 0x0002a400000c000b */
[----:B012--5:R-:W-:Y:S01]  /*25820*/  ENDCOLLECTIVE ;  /* 0x000000000000791b */ /* 0x027fe20003800000 */
.L_x_1622:
[----:B------:R-:W-:Y:S05]  /*25830*/  BSYNC B1 ;  /* 0x0000000000017941 */ /* 0x000fea0003800000 */
.L_x_1621:
[----:B------:R-:W-:Y:S05]  /*25840*/  BRA `(.L_x_1623) ;  /* 0xfffffe3400cc7947 */ /* 0x000fea000383ffff */
.L_x_1308:
        /* <DEDUP_REMOVED lines=8> */
.L_x_1625:
[----:B------:R-:W-:Y:S05]  /*258d0*/  BSYNC B1 ;  /* 0x0000000000017941 */ /* 0x000fea0003800000 */
.L_x_1624:
[----:B------:R-:W-:Y:S05]  /*258e0*/  BRA `(.L_x_1626) ;  /* 0xfffffe3400ac7947 */ /* 0x000fea000383ffff */
.L_x_1309:
        /* <DEDUP_REMOVED lines=8> */
.L_x_1628:
[----:B------:R-:W-:Y:S05]  /*25970*/  BSYNC B1 ;  /* 0x0000000000017941 */ /* 0x000fea0003800000 */
.L_x_1627:
[----:B------:R-:W-:Y:S05]  /*25980*/  BRA `(.L_x_1629) ;  /* 0xfffffe34008c7947 */ /* 0x000fea000383ffff */
.L_x_1310:
        /* <DEDUP_REMOVED lines=8> */
.L_x_1631:
[----:B------:R-:W-:Y:S05]  /*25a10*/  BSYNC B1 ;  /* 0x0000000000017941 */ /* 0x000fea0003800000 */
.L_x_1630:
[----:B------:R-:W-:Y:S05]  /*25a20*/  BRA `(.L_x_1632) ;  /* 0xfffffe34006c7947 */ /* 0x000fea000383ffff */
.L_x_1311:
[----:B------:R-:W-:Y:S01]  /*25a30*/  BSSY B1, `(.L_x_1633) ;  /* 0x0000008000017945 */ /* 0x000fe20003800000 */
[----:B------:R-:W-:Y:S01]  /*25a40*/  IMAD.MOV.U32 R13, RZ, RZ, R5 ;  /* 0x000000ffff0d7224 */ /* 0x000fe200078e0005 */
[----:B-1----:R-:W-:Y:S01]  /*25a50*/  MOV R15, 0xffffffff ;  /* 0xffffffff000f7802 */ /* 0x002fe20000000f00 */
[----:B------:R-:W-:Y:S02]  /*25a60*/  IMAD.MOV.U32 R12, RZ, RZ, 0x2 ;  /* 0x00000002ff0c7424 */ /* 0x000fe400078e00ff */
[----:B------:R-:W-:-:S07]  /*25a70*/  IMAD.MOV.U32 R11, RZ, RZ, 0x181f ;  /* 0x0000181fff0b7424 */ /* 0x000fce00078e00ff */
[----:B0----5:R-:W-:Y:S05]  /*25a80*/  WARPSYNC.COLLECTIVE R15, `(.L_x_1634) ;  /* 0x000000000f087348 */ /* 0x021fea0003c00000 */
[----:B------:R1:W2:Y:S02]  /*25a90*/  SHFL.IDX P6, R14, R13, R12, R11 ;  /* 0x0000000c0d0e7389 */ /* 0x0002a400000c000b */
[----:B012--5:R-:W-:Y:S01]  /*25aa0*/  ENDCOLLECTIVE ;  /* 0x000000000000791b */ /* 0x027fe20003800000 */
.L_x_1634:
[----:B------:R-:W-:Y:S05]  /*25ab0*/  BSYNC B1 ;  /* 0x0000000000017941 */ /* 0x000fea0003800000 */
.L_x_1633:
[----:B------:R-:W-:Y:S05]  /*25ac0*/  BRA `(.L_x_1635) ;  /* 0xfffffe34004c7947 */ /* 0x000fea000383ffff */
.L_x_1312:
        /* <DEDUP_REMOVED lines=8> */
.L_x_1637:
[----:B------:R-:W-:Y:S05]  /*25b50*/  BSYNC B1 ;  /* 0x0000000000017941 */ /* 0x000fea0003800000 */
.L_x_1636:
[----:B------:R-:W-:Y:S05]  /*25b60*/  BRA `(.L_x_1638) ;  /* 0xfffffe34002c7947 */ /* 0x000fea000383ffff */
.L_x_1313:
        /* <DEDUP_REMOVED lines=8> */
.L_x_1640:
[----:B------:R-:W-:Y:S05]  /*25bf0*/  BSYNC B1 ;  /* 0x0000000000017941 */ /* 0x000fea0003800000 */
.L_x_1639:
[----:B------:R-:W-:Y:S05]  /*25c00*/  BRA `(.L_x_1641) ;  /* 0xfffffe34000c7947 */ /* 0x000fea000383ffff */
.L_x_1314:
        /* <DEDUP_REMOVED lines=8> */
.L_x_1643:
[----:B------:R-:W-:Y:S05]  /*25c90*/  BSYNC B1 ;  /* 0x0000000000017941 */ /* 0x000fea0003800000 */
.L_x_1642:
[----:B------:R-:W-:Y:S05]  /*25ca0*/  BRA `(.L_x_1644) ;  /* 0xfffffe3000ec7947 */ /* 0x000fea000383ffff */
.L_x_1315:
        /* <DEDUP_REMOVED lines=8> */
.L_x_1646:
[----:B------:R-:W-:Y:S05]  /*25d30*/  BSYNC B1 ;  /* 0x0000000000017941 */ /* 0x000fea0003800000 */
.L_x_1645:
[----:B------:R-:W-:Y:S05]  /*25d40*/  BRA `(.L_x_1647) ;  /* 0xfffffe3000cc7947 */ /* 0x000fea000383ffff */
.L_x_1316:
        /* <DEDUP_REMOVED lines=8> */
.L_x_1649:
[----:B------:R-:W-:Y:S05]  /*25dd0*/  BSYNC B1 ;  /* 0x0000000000017941 */ /* 0x000fea0003800000 */
.L_x_1648:
[----:B------:R-:W-:Y:S05]  /*25de0*/  BRA `(.L_x_1650) ;  /* 0xfffffe3000ac7947 */ /* 0x000fea000383ffff */
.L_x_1317:
[----:B------:R-:W-:Y:S01]  /*25df0*/  BSSY B1, `(.L_x_1651) ;  /* 0x0000008000017945 */ /* 0x000fe20003800000 */
[----:B------:R-:W-:Y:S01]  /*25e00*/  MOV R13, R3 ;  /* 0x00000003000d7202 */ /* 0x000fe20000000f00 */
[----:B------:R-:W-:Y:S02]  /*25e10*/  IMAD.MOV.U32 R12, RZ, RZ, 0x3 ;  /* 0x00000003ff0c7424 */ /* 0x000fe400078e00ff */
[----:B------:R-:W-:Y:S02]  /*25e20*/  IMAD.MOV.U32 R11, RZ, RZ, 0x181f ;  /* 0x0000181fff0b7424 */ /* 0x000fe400078e00ff */
[----:B-1----:R-:W-:-:S07]  /*25e30*/  IMAD.MOV.U32 R15, RZ, RZ, -0x1 ;  /* 0xffffffffff0f7424 */ /* 0x002fce00078e00ff */
[----:B0----5:R-:W-:Y:S05]  /*25e40*/  WARPSYNC.COLLECTIVE R15, `(.L_x_1652) ;  /* 0x000000000f087348 */ /* 0x021fea0003c00000 */
[----:B------:R1:W2:Y:S02]  /*25e50*/  SHFL.IDX P6, R14, R13, R12, R11 ;  /* 0x0000000c0d0e7389 */ /* 0x0002a400000c000b */
[----:B012--5:R-:W-:Y:S01]  /*25e60*/  ENDCOLLECTIVE ;  /* 0x000000000000791b */ /* 0x027fe20003800000 */
.L_x_1652:
[----:B------:R-:W-:Y:S05]  /*25e70*/  BSYNC B1 ;  /* 0x0000000000017941 */ /* 0x000fea0003800000 */
.L_x_1651:
[----:B------:R-:W-:Y:S05]  /*25e80*/  BRA `(.L_x_1653) ;  /* 0xfffffe30008c7947 */ /* 0x000fea000383ffff */
.L_x_1318:
        /* <DEDUP_REMOVED lines=8> */
.L_x_1655:
[----:B------:R-:W-:Y:S05]  /*25f10*/  BSYNC B1 ;  /* 0x0000000000017941 */ /* 0x000fea0003800000 */
.L_x_1654:
[----:B------:R-:W-:Y:S05]  /*25f20*/  BRA `(.L_x_1656) ;  /* 0xfffffe30006c7947 */ /* 0x000fea000383ffff */
.L_x_1320:
[----:B--2---:R2:W3:Y:S02]  /*25f30*/  SYNCS.PHASECHK.TRANS64.TRYWAIT P1, [R16+URZ+0x28400], R3 ;  /* 0x02840003100075a7 */ /* 0x0044e4000802017f */
[----:B---3--:R-:W-:Y:S05]  /*25f40*/  @!P1 NANOSLEEP.SYNCS 0x989680 ;  /* 0x009896800000995d */ /* 0x008fea0003900000 */
[----:B------:R-:W3:Y:S02]  /*25f50*/  @!P1 SYNCS.PHASECHK.TRANS64 P1, [R16+URZ+0x28400], R3 ;  /* 0x02840003100095a7 */ /* 0x000ee4000802007f */
[----:B---3--:R-:W-:Y:S05]  /*25f60*/  @!P1 BRA `(.L_x_1320) ;  /* 0xfffffffc00f09947 */ /* 0x008fea000383ffff */
[----:B------:R-:W-:Y:S05]  /*25f70*/  BRA `(.L_x_1657) ;  /* 0xfffffe3000787947 */ /* 0x000fea000383ffff */
.L_x_1336:
[----:B------:R-:W-:Y:S01]  /*25f80*/  BSSY B1, `(.L_x_1658) ;  /* 0x0000008000017945 */ /* 0x000fe20003800000 */
[----:B------:R-:W-:Y:S02]  /*25f90*/  IMAD.MOV.U32 R13, RZ, RZ, R9 ;  /* 0x000000ffff0d7224 */ /* 0x000fe400078e0009 */
[----:B------:R-:W-:Y:S02]  /*25fa0*/  IMAD.MOV.U32 R12, RZ, RZ, RZ ;  /* 0x000000ffff0c7224 */ /* 0x000fe400078e00ff */
[----:B------:R-:W-:Y:S02]  /*25fb0*/  IMAD.MOV.U32 R11, RZ, RZ, 0x181f ;  /* 0x0000181fff0b7424 */ /* 0x000fe400078e00ff */
[----:B------:R-:W-:-:S07]  /*25fc0*/  IMAD.MOV.U32 R15, RZ, RZ, -0x1 ;  /* 0xffffffffff0f7424 */ /* 0x000fce00078e00ff */
[----:B0----5:R-:W-:Y:S05]  /*25fd0*/  WARPSYNC.COLLECTIVE R15, `(.L_x_1659) ;  /* 0x000000000f087348 */ /* 0x021fea0003c00000 */
[----:B------:R1:W2:Y:S02]  /*25fe0*/  SHFL.IDX P6, R14, R13, R12, R11 ;  /* 0x0000000c0d0e7389 */ /* 0x0002a400000c000b */
[----:B012--5:R-:W-:Y:S01]  /*25ff0*/  ENDCOLLECTIVE ;  /* 0x000000000000791b */ /* 0x027fe20003800000 */
.L_x_1659:
[----:B------:R-:W-:Y:S05]  /*26000*/  BSYNC B1 ;  /* 0x0000000000017941 */ /* 0x000fea0003800000 */
.L_x_1658:
[----:B------:R-:W-:Y:S05]  /*26010*/  BRA `(.L_x_1660) ;  /* 0xfffffe74006c7947 */ /* 0x000fea000383ffff */
.L_x_1337:
        /* <DEDUP_REMOVED lines=8> */
.L_x_1662:
[----:B------:R-:W-:Y:S05]  /*260a0*/  BSYNC B1 ;  /* 0x0000000000017941 */ /* 0x000fea0003800000 */
.L_x_1661:
[----:B------:R-:W-:Y:S05]  /*260b0*/  BRA `(.L_x_1663) ;  /* 0xfffffe74004c7947 */ /* 0x000fea000383ffff */
.L_x_1338:
        /* <DEDUP_REMOVED lines=8> */
.L_x_1665:
[----:B------:R-:W-:Y:S05]  /*26140*/  BSYNC B1 ;  /* 0x0000000000017941 */ /* 0x000fea0003800000 */
.L_x_1664:
[----:B------:R-:W-:Y:S05]  /*26150*/  BRA `(.L_x_1666) ;  /* 0xfffffe74002c7947 */ /* 0x000fea000383ffff */
.L_x_1339:
[----:B------:R-:W-:Y:S01]  /*26160*/  BSSY B1, `(.L_x_1667) ;  /* 0x0000008000017945 */ /* 0x000fe20003800000 */
[----:B------:R-:W-:Y:S01]  /*26170*/  IMAD.MOV.U32 R13, RZ, RZ, R0 ;  /* 0x000000ffff0d7224 */ /* 0x000fe200078e0000 */
[----:B------:R-:W-:Y:S01]  /*26180*/  MOV R12, RZ ;  /* 0x000000ff000c7202 */ /* 0x000fe20000000f00 */
[----:B------:R-:W-:Y:S02]  /*26190*/  IMAD.MOV.U32 R11, RZ, RZ, 0x181f ;  /* 0x0000181fff0b7424 */ /* 0x000fe400078e00ff */
[----:B------:R-:W-:-:S07]  /*261a0*/  IMAD.MOV.U32 R15, RZ, RZ, -0x1 ;  /* 0xffffffffff0f7424 */ /* 0x000fce00078e00ff */
[----:B0----5:R-:W-:Y:S05]  /*261b0*/  WARPSYNC.COLLECTIVE R15, `(.L_x_1668) ;  /* 0x000000000f087348 */ /* 0x021fea0003c00000 */
[----:B------:R1:W2:Y:S02]  /*261c0*/  SHFL.IDX P6, R14, R13, R12, R11 ;  /* 0x0000000c0d0e7389 */ /* 0x0002a400000c000b */
[----:B012--5:R-:W-:Y:S01]  /*261d0*/  ENDCOLLECTIVE ;  /* 0x000000000000791b */ /* 0x027fe20003800000 */
.L_x_1668:
[----:B------:R-:W-:Y:S05]  /*261e0*/  BSYNC B1 ;  /* 0x0000000000017941 */ /* 0x000fea0003800000 */
.L_x_1667:
[----:B------:R-:W-:Y:S05]  /*261f0*/  BRA `(.L_x_1669) ;  /* 0xfffffe74000c7947 */ /* 0x000fea000383ffff */
.L_x_1340:
[----:B------:R-:W-:Y:S01]  /*26200*/  BSSY B1, `(.L_x_1670) ;  /* 0x0000008000017945 */ /* 0x000fe20003800000 */
[----:B------:R-:W-:Y:S02]  /*26210*/  IMAD.MOV.U32 R13, RZ, RZ, R9 ;  /* 0x000000ffff0d7224 */ /* 0x000fe400078e0009 */
[----:B------:R-:W-:Y:S02]  /*26220*/  IMAD.MOV.U32 R12, RZ, RZ, 0x1 ;  /* 0x00000001ff0c7424 */ /* 0x000fe400078e00ff */
[----:B------:R-:W-:Y:S02]  /*26230*/  IMAD.MOV.U32 R11, RZ, RZ, 0x181f ;  /* 0x0000181fff0b7424 */ /* 0x000fe400078e00ff */
[----:B------:R-:W-:-:S07]  /*26240*/  IMAD.MOV.U32 R15, RZ, RZ, -0x1 ;  /* 0xffffffffff0f7424 */ /* 0x000fce00078e00ff */
[----:B0----5:R-:W-:Y:S05]  /*26250*/  WARPSYNC.COLLECTIVE R15, `(.L_x_1671) ;  /* 0x000000000f087348 */ /* 0x021fea0003c00000 */
[----:B------:R1:W2:Y:S02]  /*26260*/  SHFL.IDX P6, R14, R13, R12, R11 ;  /* 0x0000000c0d0e7389 */ /* 0x0002a400000c000b */
[----:B012--5:R-:W-:Y:S01]  /*26270*/  ENDCOLLECTIVE ;  /* 0x000000000000791b */ /* 0x027fe20003800000 */
.L_x_1671:
[----:B------:R-:W-:Y:S05]  /*26280*/  BSYNC B1 ;  /* 0x0000000000017941 */ /* 0x000fea0003800000 */
.L_x_1670:
[----:B------:R-:W-:Y:S05]  /*26290*/  BRA `(.L_x_1672) ;  /* 0xfffffe7000ec7947 */ /* 0x000fea000383ffff */
.L_x_1341:
        /* <DEDUP_REMOVED lines=8> */
.L_x_1674:
[----:B------:R-:W-:Y:S05]  /*26320*/  BSYNC B1 ;  /* 0x0000000000017941 */ /* 0x000fea0003800000 */
.L_x_1673:
[----:B------:R-:W-:Y:S05]  /*26330*/  BRA `(.L_x_1675) ;  /* 0xfffffe7000cc7947 */ /* 0x000fea000383ffff */
.L_x_1342:
        /* <DEDUP_REMOVED lines=8> */
.L_x_1677:
[----:B------:R-:W-:Y:S05]  /*263c0*/  BSYNC B1 ;  /* 0x0000000000017941 */ /* 0x000fea0003800000 */
.L_x_1676:
[----:B------:R-:W-:Y:S05]  /*263d0*/  BRA `(.L_x_1678) ;  /* 0xfffffe7000ac7947 */ /* 0x000fea000383ffff */
.L_x_1343:
        /* <DEDUP_REMOVED lines=8> */
.L_x_1680:
[----:B------:R-:W-:Y:S05]  /*26460*/  BSYNC B1 ;  /* 0x0000000000017941 */ /* 0x000fea0003800000 */
.L_x_1679:
[----:B------:R-:W-:Y:S05]  /*26470*/  BRA `(.L_x_1681) ;  /* 0xfffffe70008c7947 */ /* 0x000fea000383ffff */
.L_x_1344:
[----:B------:R-:W-:Y:S01]  /*26480*/  BSSY B1, `(.L_x_1682) ;  /* 0x0000008000017945 */ /* 0x000fe20003800000 */
[----:B------:R-:W-:Y:S01]  /*26490*/  IMAD.MOV.U32 R13, RZ, RZ, R9 ;  /* 0x000000ffff0d7224 */ /* 0x000fe200078e0009 */
[----:B------:R-:W-:Y:S01]  /*264a0*/  MOV R11, 0x181f ;  /* 0x0000181f000b7802 */ /* 0x000fe20000000f00 */
[----:B------:R-:W-:Y:S02]  /*264b0*/  IMAD.MOV.U32 R12, RZ, RZ, 0x2 ;  /* 0x00000002ff0c7424 */ /* 0x000fe400078e00ff */
[----:B------:R-:W-:-:S07]  /*264c0*/  IMAD.MOV.U32 R15, RZ, RZ, -0x1 ;  /* 0xffffffffff0f7424 */ /* 0x000fce00078e00ff */
[----:B0----5:R-:W-:Y:S05]  /*264d0*/  WARPSYNC.COLLECTIVE R15, `(.L_x_1683) ;  /* 0x000000000f087348 */ /* 0x021fea0003c00000 */
[----:B------:R1:W2:Y:S02]  /*264e0*/  SHFL.IDX P6, R14, R13, R12, R11 ;  /* 0x0000000c0d0e7389 */ /* 0x0002a400000c000b */
[----:B012--5:R-:W-:Y:S01]  /*264f0*/  ENDCOLLECTIVE ;  /* 0x000000000000791b */ /* 0x027fe20003800000 */
.L_x_1683:
[----:B------:R-:W-:Y:S05]  /*26500*/  BSYNC B1 ;  /* 0x0000000000017941 */ /* 0x000fea0003800000 */
.L_x_1682:
[----:B------:R-:W-:Y:S05]  /*26510*/  BRA `(.L_x_1684) ;  /* 0xfffffe70006c7947 */ /* 0x000fea000383ffff */
.L_x_1345:
        /* <DEDUP_REMOVED lines=8> */
.L_x_1686:
[----:B------:R-:W-:Y:S05]  /*265a0*/  BSYNC B1 ;  /* 0x0000000000017941 */ /* 0x000fea0003800000 */
.L_x_1685:
[----:B------:R-:W-:Y:S05]  /*265b0*/  BRA `(.L_x_1687) ;  /* 0xfffffe70004c7947 */ /* 0x000fea000383ffff */
.L_x_1346:
        /* <DEDUP_REMOVED lines=8> */
.L_x_1689:
[----:B------:R-:W-:Y:S05]  /*26640*/  BSYNC B1 ;  /* 0x0000000000017941 */ /* 0x000fea0003800000 */
.L_x_1688:
[----:B------:R-:W-:Y:S05]  /*26650*/  BRA `(.L_x_1690) ;  /* 0xfffffe70002c7947 */ /* 0x000fea000383ffff */
.L_x_1347:
        /* <DEDUP_REMOVED lines=8> */
.L_x_1692:
[----:B------:R-:W-:Y:S05]  /*266e0*/  BSYNC B1 ;  /* 0x0000000000017941 */ /* 0x000fea0003800000 */
.L_x_1691:
[----:B------:R-:W-:Y:S05]  /*266f0*/  BRA `(.L_x_1693) ;  /* 0xfffffe70000c7947 */ /* 0x000fea000383ffff */
.L_x_1348:
        /* <DEDUP_REMOVED lines=8> */
.L_x_1695:
[----:B------:R-:W-:Y:S05]  /*26780*/  BSYNC B1 ;  /* 0x0000000000017941 */ /* 0x000fea0003800000 */
.L_x_1694:
[----:B------:R-:W-:Y:S05]  /*26790*/  BRA `(.L_x_1696) ;  /* 0xfffffe6c00ec7947 */ /* 0x000fea000383ffff */
.L_x_1349:
[----:B------:R-:W-:Y:S01]  /*267a0*/  BSSY B1, `(.L_x_1697) ;  /* 0x0000008000017945 */ /* 0x000fe20003800000 */
[----:B------:R-:W-:Y:S01]  /*267b0*/  IMAD.MOV.U32 R13, RZ, RZ, R8 ;  /* 0x000000ffff0d7224 */ /* 0x000fe200078e0008 */
[----:B------:R-:W-:Y:S01]  /*267c0*/  MOV R15, 0xffffffff ;  /* 0xffffffff000f7802 */ /* 0x000fe20000000f00 */
[----:B------:R-:W-:Y:S02]  /*267d0*/  IMAD.MOV.U32 R12, RZ, RZ, 0x3 ;  /* 0x00000003ff0c7424 */ /* 0x000fe400078e00ff */
[----:B------:R-:W-:-:S07]  /*267e0*/  IMAD.MOV.U32 R11, RZ, RZ, 0x181f ;  /* 0x0000181fff0b7424 */ /* 0x000fce00078e00ff */
[----:B0----5:R-:W-:Y:S05]  /*267f0*/  WARPSYNC.COLLECTIVE R15, `(.L_x_1698) ;  /* 0x000000000f087348 */ /* 0x021fea0003c00000 */
[----:B------:R1:W2:Y:S02]  /*26800*/  SHFL.IDX P6, R14, R13, R12, R11 ;  /* 0x0000000c0d0e7389 */ /* 0x0002a400000c000b */
[----:B012--5:R-:W-:Y:S01]  /*26810*/  ENDCOLLECTIVE ;  /* 0x000000000000791b */ /* 0x027fe20003800000 */
.L_x_1698:
[----:B------:R-:W-:Y:S05]  /*26820*/  BSYNC B1 ;  /* 0x0000000000017941 */ /* 0x000fea0003800000 */
.L_x_1697:
[----:B------:R-:W-:Y:S05]  /*26830*/  BRA `(.L_x_1699) ;  /* 0xfffffe6c00cc7947 */ /* 0x000fea000383ffff */
.L_x_1350:
        /* <DEDUP_REMOVED lines=8> */
.L_x_1701:
[----:B------:R-:W-:Y:S05]  /*268c0*/  BSYNC B1 ;  /* 0x0000000000017941 */ /* 0x000fea0003800000 */
.L_x_1700:
[----:B------:R-:W-:Y:S05]  /*268d0*/  BRA `(.L_x_1702) ;  /* 0xfffffe6c00ac7947 */ /* 0x000fea000383ffff */
.L_x_1351:
        /* <DEDUP_REMOVED lines=8> */
.L_x_1704:
[----:B------:R-:W-:Y:S05]  /*26960*/  BSYNC B1 ;  /* 0x0000000000017941 */ /* 0x000fea0003800000 */
.L_x_1703:
[----:B------:R-:W-:Y:S05]  /*26970*/  BRA `(.L_x_1705) ;  /* 0xfffffe6c008c7947 */ /* 0x000fea000383ffff */
.L_x_1353:
[----:B-1----:R1:W2:Y:S02]  /*26980*/  SYNCS.PHASECHK.TRANS64.TRYWAIT P4, [R16+URZ+0x28400], R3 ;  /* 0x02840003100075a7 */ /* 0x0022a4000808017f */
[----:B--2---:R-:W-:Y:S05]  /*26990*/  @!P4 NANOSLEEP.SYNCS 0x989680 ;  /* 0x009896800000c95d */ /* 0x004fea0003900000 */
[----:B------:R-:W2:Y:S02]  /*269a0*/  @!P4 SYNCS.PHASECHK.TRANS64 P4, [R16+URZ+0x28400], R3 ;  /* 0x028400031000c5a7 */ /* 0x000ea4000808007f */
[----:B--2---:R-:W-:Y:S05]  /*269b0*/  @!P4 BRA `(.L_x_1353) ;  /* 0xfffffffc00f0c947 */ /* 0x004fea000383ffff */
[----:B------:R-:W-:Y:S05]  /*269c0*/  BRA `(.L_x_1706) ;  /* 0xfffffe6c00ac7947 */ /* 0x000fea000383ffff */
.L_x_1363:
[----:B--2---:R2:W3:Y:S02]  /*269d0*/  SYNCS.PHASECHK.TRANS64.TRYWAIT P2, [R9+URZ+0x28430], R0 ;  /* 0x02843000090075a7 */ /* 0x0044e4000804017f */
[----:B---3--:R-:W-:Y:S05]  /*269e0*/  @!P2 NANOSLEEP.SYNCS 0x989680 ;  /* 0x009896800000a95d */ /* 0x008fea0003900000 */
[----:B------:R-:W3:Y:S02]  /*269f0*/  @!P2 SYNCS.PHASECHK.TRANS64 P2, [R9+URZ+0x28430], R0 ;  /* 0x028430000900a5a7 */ /* 0x000ee4000804007f */
[----:B---3--:R-:W-:Y:S05]  /*26a00*/  @!P2 BRA `(.L_x_1363) ;  /* 0xfffffffc00f0a947 */ /* 0x008fea000383ffff */
[----:B------:R-:W-:Y:S05]  /*26a10*/  BRA `(.L_x_1362) ;  /* 0xfffffeac00c47947 */ /* 0x000fea000383ffff */
.L_x_1381:
[----:B-1----:R1:W2:Y:S02]  /*26a20*/  SYNCS.PHASECHK.TRANS64.TRYWAIT P4, [R10+URZ+0x28430], R7 ;  /* 0x028430070a0075a7 */ /* 0x0022a4000808017f */
[----:B--2---:R-:W-:Y:S05]  /*26a30*/  @!P4 NANOSLEEP.SYNCS 0x989680 ;  /* 0x009896800000c95d */ /* 0x004fea0003900000 */
[----:B------:R-:W2:Y:S02]  /*26a40*/  @!P4 SYNCS.PHASECHK.TRANS64 P4, [R10+URZ+0x28430], R7 ;  /* 0x028430070a00c5a7 */ /* 0x000ea4000808007f */
[----:B--2---:R-:W-:Y:S05]  /*26a50*/  @!P4 BRA `(.L_x_1381) ;  /* 0xfffffffc00f0c947 */ /* 0x004fea000383ffff */
[----:B------:R-:W-:Y:S05]  /*26a60*/  BRA `(.L_x_1380) ;  /* 0xfffffed0005c7947 */ /* 0x000fea000383ffff */
.L_x_1385:
[----:B-1----:R1:W2:Y:S02]  /*26a70*/  SYNCS.PHASECHK.TRANS64.TRYWAIT P3, [R10+URZ+0x28450], R7 ;  /* 0x028450070a0075a7 */ /* 0x0022a4000806017f */
[----:B--2---:R-:W-:Y:S05]  /*26a80*/  @!P3 NANOSLEEP.SYNCS 0x989680 ;  /* 0x009896800000b95d */ /* 0x004fea0003900000 */
[----:B------:R-:W2:Y:S02]  /*26a90*/  @!P3 SYNCS.PHASECHK.TRANS64 P3, [R10+URZ+0x28450], R7 ;  /* 0x028450070a00b5a7 */ /* 0x000ea4000806007f */
[----:B--2---:R-:W-:Y:S05]  /*26aa0*/  @!P3 BRA `(.L_x_1385) ;  /* 0xfffffffc00f0b947 */ /* 0x004fea000383ffff */
[----:B------:R-:W-:Y:S05]  /*26ab0*/  BRA `(.L_x_1382) ;  /* 0xfffffed4005c7947 */ /* 0x000fea000383ffff */
.L_x_1405:
[----:B-1----:R1:W2:Y:S02]  /*26ac0*/  SYNCS.PHASECHK.TRANS64.TRYWAIT P3, [R7+URZ+0x28430], R6 ;  /* 0x02843006070075a7 */ /* 0x0022a4000806017f */
[----:B--2---:R-:W-:Y:S05]  /*26ad0*/  @!P3 NANOSLEEP.SYNCS 0x989680 ;  /* 0x009896800000b95d */ /* 0x004fea0003900000 */
[----:B------:R-:W2:Y:S02]  /*26ae0*/  @!P3 SYNCS.PHASECHK.TRANS64 P3, [R7+URZ+0x28430], R6 ;  /* 0x028430060700b5a7 */ /* 0x000ea4000806007f */
[----:B--2---:R-:W-:Y:S05]  /*26af0*/  @!P3 BRA `(.L_x_1405) ;  /* 0xfffffffc00f0b947 */ /* 0x004fea000383ffff */
[----:B------:R-:W-:Y:S05]  /*26b00*/  BRA `(.L_x_1404) ;  /* 0xfffffef400dc7947 */ /* 0x000fea000383ffff */
.L_x_1409:
[----:B-1----:R1:W2:Y:S02]  /*26b10*/  SYNCS.PHASECHK.TRANS64.TRYWAIT P2, [R7+URZ+0x28450], R6 ;  /* 0x02845006070075a7 */ /* 0x0022a4000804017f */
[----:B--2---:R-:W-:Y:S05]  /*26b20*/  @!P2 NANOSLEEP.SYNCS 0x989680 ;  /* 0x009896800000a95d */ /* 0x004fea0003900000 */
[----:B------:R-:W2:Y:S02]  /*26b30*/  @!P2 SYNCS.PHASECHK.TRANS64 P2, [R7+URZ+0x28450], R6 ;  /* 0x028450060700a5a7 */ /* 0x000ea4000804007f */
[----:B--2---:R-:W-:Y:S05]  /*26b40*/  @!P2 BRA `(.L_x_1409) ;  /* 0xfffffffc00f0a947 */ /* 0x004fea000383ffff */
[----:B------:R-:W-:Y:S05]  /*26b50*/  BRA `(.L_x_1406) ;  /* 0xfffffef800f87947 */ /* 0x000fea000383ffff */
.L_x_1417:
[----:B-1----:R1:W2:Y:S02]  /*26b60*/  SYNCS.PHASECHK.TRANS64.TRYWAIT P3, [R7+URZ+0x28430], R6 ;  /* 0x02843006070075a7 */ /* 0x0022a4000806017f */
[----:B--2---:R-:W-:Y:S05]  /*26b70*/  @!P3 NANOSLEEP.SYNCS 0x989680 ;  /* 0x009896800000b95d */ /* 0x004fea0003900000 */
[----:B------:R-:W2:Y:S02]  /*26b80*/  @!P3 SYNCS.PHASECHK.TRANS64 P3, [R7+URZ+0x28430], R6 ;  /* 0x028430060700b5a7 */ /* 0x000ea4000806007f */
[----:B--2---:R-:W-:Y:S05]  /*26b90*/  @!P3 BRA `(.L_x_1417) ;  /* 0xfffffffc00f0b947 */ /* 0x004fea000383ffff */
[----:B------:R-:W-:Y:S05]  /*26ba0*/  BRA `(.L_x_1416) ;  /* 0xffffff10007c7947 */ /* 0x000fea000383ffff */
.L_x_1421:
[----:B-1----:R1:W2:Y:S02]  /*26bb0*/  SYNCS.PHASECHK.TRANS64.TRYWAIT P2, [R7+URZ+0x28450], R6 ;  /* 0x02845006070075a7 */ /* 0x0022a4000804017f */
[----:B--2---:R-:W-:Y:S05]  /*26bc0*/  @!P2 NANOSLEEP.SYNCS 0x989680 ;  /* 0x009896800000a95d */ /* 0x004fea0003900000 */
[----:B------:R-:W2:Y:S02]  /*26bd0*/  @!P2 SYNCS.PHASECHK.TRANS64 P2, [R7+URZ+0x28450], R6 ;  /* 0x028450060700a5a7 */ /* 0x000ea4000804007f */
[----:B--2---:R-:W-:Y:S05]  /*26be0*/  @!P2 BRA `(.L_x_1421) ;  /* 0xfffffffc00f0a947 */ /* 0x004fea000383ffff */
[----:B------:R-:W-:Y:S05]  /*26bf0*/  BRA `(.L_x_1418) ;  /* 0xffffff1400987947 */ /* 0x000fea000383ffff */
.L_x_1435:
[----:B-1----:R1:W2:Y:S02]  /*26c00*/  SYNCS.PHASECHK.TRANS64.TRYWAIT P1, [R5+URZ+0x28450], R0 ;  /* 0x02845000050075a7 */ /* 0x0022a4000802017f */
[----:B--2---:R-:W-:Y:S05]  /*26c10*/  @!P1 NANOSLEEP.SYNCS 0x989680 ;  /* 0x009896800000995d */ /* 0x004fea0003900000 */
[----:B------:R-:W2:Y:S02]  /*26c20*/  @!P1 SYNCS.PHASECHK.TRANS64 P1, [R5+URZ+0x28450], R0 ;  /* 0x02845000050095a7 */ /* 0x000ea4000802007f */
[----:B--2---:R-:W-:Y:S05]  /*26c30*/  @!P1 BRA `(.L_x_1435) ;  /* 0xfffffffc00f09947 */ /* 0x004fea000383ffff */
[----:B------:R-:W-:Y:S05]  /*26c40*/  BRA `(.L_x_1434) ;  /* 0xffffff34006c7947 */ /* 0x000fea000383ffff */
.L_x_1439:
[----:B------:R-:W-:Y:S02]  /*26c50*/  SEL R39, R48, R59, P0 ;  /* 0x0000003b30277207 */ /* 0x000fe40000000000 */
[----:B------:R-:W-:Y:S02]  /*26c60*/  SEL R29, R12, R61, P0 ;  /* 0x0000003d0c1d7207 */ /* 0x000fe40000000000 */
[----:B------:R-:W-:Y:S01]  /*26c70*/  SEL R28, R61, R12, P0 ;  /* 0x0000000c3d1c7207 */ /* 0x000fe20000000000 */
[----:B-----5:R-:W-:Y:S01]  /*26c80*/  IMAD.MOV.U32 R12, RZ, RZ, R2 ;  /* 0x000000ffff0c7224 */ /* 0x020fe200078e0002 */
[----:B------:R-:W-:Y:S02]  /*26c90*/  SEL R48, R59, R48, P0 ;  /* 0x000000303b307207 */ /* 0x000fe40000000000 */
[----:B------:R-:W-:Y:S02]  /*26ca0*/  SEL R59, R50, R11, P0 ;  /* 0x0000000b323b7207 */ /* 0x000fe40000000000 */
[----:B------:R-:W-:Y:S01]  /*26cb0*/  SEL R84, R11, R50, P0 ;  /* 0x000000320b547207 */ /* 0x000fe20000000000 */
[----:B------:R-:W-:Y:S01]  /*26cc0*/  IMAD.MOV.U32 R11, RZ, RZ, 0x1c1f ;  /* 0x00001c1fff0b7424 */ /* 0x000fe200078e00ff */
[----:B------:R-:W-:-:S02]  /*26cd0*/  SEL R61, R58, R15, P0 ;  /* 0x0000000f3a3d7207 */ /* 0x000fc40000000000 */
[----:B------:R-:W-:Y:S01]  /*26ce0*/  SEL R86, R15, R58, P0 ;  /* 0x0000003a0f567207 */ /* 0x000fe20000000000 */
[----:B------:R-:W-:Y:S01]  /*26cf0*/  IMAD.MOV.U32 R15, RZ, RZ, -0x1 ;  /* 0xffffffffff0f7424 */ /* 0x000fe200078e00ff */
[----:B------:R-:W-:Y:S02]  /*26d00*/  SEL R21, R32, R33, P0 ;  /* 0x0000002120157207 */ /* 0x000fe40000000000 */
[----:B------:R-:W-:Y:S02]  /*26d10*/  SEL R8, R33, R32, P0 ;  /* 0x0000002021087207 */ /* 0x000fe40000000000 */
[----:B------:R-:W-:Y:S02]  /*26d20*/  SEL R33, R72, R35, P0 ;  /* 0x0000002348217207 */ /* 0x000fe40000000000 */
[----:B------:R-:W-:Y:S02]  /*26d30*/  SEL R36, R35, R72, P0 ;  /* 0x0000004823247207 */ /* 0x000fe40000000000 */
[----:B------:R-:W-:-:S02]  /*26d40*/  SEL R37, R6, R51, P0 ;  /* 0x0000003306257207 */ /* 0x000fc40000000000 */
[----:B------:R-:W-:Y:S02]  /*26d50*/  SEL R44, R51, R6, P0 ;  /* 0x00000006332c7207 */ /* 0x000fe40000000000 */
[----:B------:R-:W-:Y:S02]  /*26d60*/  SEL R51, R109, R14, P0 ;  /* 0x0000000e6d337207 */ /* 0x000fe40000000000 */
[----:B------:R-:W-:-:S07]  /*26d70*/  SEL R72, R14, R109, P0 ;  /* 0x0000006d0e487207 */ /* 0x000fce0000000000 */
[----:B01----:R-:W-:Y:S05]  /*26d80*/  WARPSYNC.COLLECTIVE R15, `(.L_x_1707) ;  /* 0x000000000f087348 */ /* 0x003fea0003c00000 */
[----:B------:R2:W3:Y:S02]  /*26d90*/  SHFL.IDX P6, R14, R13, R12, R11 ;  /* 0x0000000c0d0e7389 */ /* 0x0004e400000c000b */
[----:B0123--:R-:W-:Y:S01]  /*26da0*/  ENDCOLLECTIVE ;  /* 0x000000000000791b */ /* 0x00ffe20003800000 */
.L_x_1707:
[----:B------:R-:W-:Y:S02]  /*26db0*/  SEL R25, R40, R41, P0 ;  /* 0x0000002928197207 */ /* 0x000fe40000000000 */
[----:B------:R-:W-:Y:S02]  /*26dc0*/  SEL R20, R41, R40, P0 ;  /* 0x0000002829147207 */ /* 0x000fe40000000000 */
[----:B------:R-:W-:Y:S02]  /*26dd0*/  SEL R35, R80, R43, P0 ;  /* 0x0000002b50237207 */ /* 0x000fe40000000000 */
[----:B------:R-:W-:Y:S02]  /*26de0*/  SEL R40, R43, R80, P0 ;  /* 0x000000502b287207 */ /* 0x000fe40000000000 */
[----:B------:R-:W-:Y:S02]  /*26df0*/  SEL R55, R34, R7, P0 ;  /* 0x0000000722377207 */ /* 0x000fe40000000000 */
[----:B------:R-:W-:-:S02]  /*26e00*/  SEL R80, R7, R34, P0 ;  /* 0x0000002207507207 */ /* 0x000fc40000000000 */
[----:B------:R-:W-:Y:S01]  /*26e10*/  LOP3.LUT R7, R2, 0x2, RZ, 0x3c, !PT ;  /* 0x0000000202077812 */ /* 0x000fe200078e3cff */
[----:B------:R-:W-:Y:S01]  /*26e20*/  IMAD.MOV.U32 R13, RZ, RZ, R4 ;  /* 0x000000ffff0d7224 */ /* 0x000fe200078e0004 */
[----:B------:R-:W-:Y:S02]  /*26e30*/  SEL R53, R78, R57, P0 ;  /* 0x000000394e357207 */ /* 0x000fe40000000000 */
[----:B------:R-:W-:Y:S01]  /*26e40*/  SEL R78, R57, R78, P0 ;  /* 0x0000004e394e7207 */ /* 0x000fe20000000000 */
[----:B------:R-:W-:Y:S01]  /*26e50*/  IMAD.MOV.U32 R12, RZ, RZ, R7 ;  /* 0x000000ffff0c7224 */ /* 0x000fe200078e0007 */
        /* <DEDUP_REMOVED lines=8> */
.L_x_1708:
        /* <DEDUP_REMOVED lines=19> */
.L_x_1709:
        /* <DEDUP_REMOVED lines=19> */
.L_x_1710:
        /* <DEDUP_REMOVED lines=12> */
[----:B------:R-:W-:-:S07]  /*27200*/  MOV R21, R14 ;  /* 0x0000000e00157202 */ /* 0x000fce0000000f00 */
[----:B------:R-:W-:Y:S05]  /*27210*/  WARPSYNC.COLLECTIVE R15, `(.L_x_1711) ;  /* 0x000000000f087348 */ /* 0x000fea0003c00000 */
[----:B------:R0:W1:Y:S02]  /*27220*/  SHFL.IDX P6, R14, R13, R12, R11 ;  /* 0x0000000c0d0e7389 */ /* 0x00006400000c000b */
[----:B01----:R-:W-:Y:S01]  /*27230*/  ENDCOLLECTIVE ;  /* 0x000000000000791b */ /* 0x003fe20003800000 */
.L_x_1711:
[----:B------:R-:W-:Y:S02]  /*27240*/  SEL R8, R10, R21, P0 ;  /* 0x000000150a087207 */ /* 0x000fe40000000000 */
[----:B------:R-:W-:Y:S01]  /*27250*/  SEL R10, R21, R10, P0 ;  /* 0x0000000a150a7207 */ /* 0x000fe20000000000 */
[----:B------:R-:W-:Y:S02]  /*27260*/  IMAD.MOV.U32 R13, RZ, RZ, R20 ;  /* 0x000000ffff0d7224 */ /* 0x000fe400078e0014 */
[----:B------:R-:W-:Y:S02]  /*27270*/  IMAD.MOV.U32 R12, RZ, RZ, R7 ;  /* 0x000000ffff0c7224 */ /* 0x000fe400078e0007 */
[----:B------:R-:W-:-:S07]  /*27280*/  IMAD.MOV.U32 R25, RZ, RZ, R14 ;  /* 0x000000ffff197224 */ /* 0x000fce00078e000e */
[----:B------:R-:W-:Y:S05]  /*27290*/  WARPSYNC.COLLECTIVE R15, `(.L_x_1712) ;  /* 0x000000000f087348 */ /* 0x000fea0003c00000 */
[----:B------:R0:W1:Y:S02]  /*272a0*/  SHFL.IDX P6, R14, R13, R12, R11 ;  /* 0x0000000c0d0e7389 */ /* 0x00006400000c000b */
[----:B01----:R-:W-:Y:S01]  /*272b0*/  ENDCOLLECTIVE ;  /* 0x000000000000791b */ /* 0x003fe20003800000 */
.L_x_1712:
[----:B------:R-:W-:Y:S02]  /*272c0*/  IMAD.MOV.U32 R13, RZ, RZ, R27 ;  /* 0x000000ffff0d7224 */ /* 0x000fe400078e001b */
[----:B------:R-:W-:Y:S02]  /*272d0*/  IMAD.MOV.U32 R12, RZ, RZ, R2 ;  /* 0x000000ffff0c7224 */ /* 0x000fe400078e0002 */
[----:B------:R-:W-:-:S07]  /*272e0*/  IMAD.MOV.U32 R20, RZ, RZ, R14 ;  /* 0x000000ffff147224 */ /* 0x000fce00078e000e */
[----:B------:R-:W-:Y:S05]  /*272f0*/  WARPSYNC.COLLECTIVE R15, `(.L_x_1713) ;  /* 0x000000000f087348 */ /* 0x000fea0003c00000 */
[----:B------:R0:W1:Y:S02]  /*27300*/  SHFL.IDX P6, R14, R13, R12, R11 ;  /* 0x0000000c0d0e7389 */ /* 0x00006400000c000b */
[----:B01----:R-:W-:Y:S01]  /*27310*/  ENDCOLLECTIVE ;  /* 0x000000000000791b */ /* 0x003fe20003800000 */
.L_x_1713:
[----:B------:R-:W-:Y:S02]  /*27320*/  IMAD.MOV.U32 R13, RZ, RZ, R24 ;  /* 0x000000ffff0d7224 */ /* 0x000fe400078e0018 */
[----:B------:R-:W-:Y:S02]  /*27330*/  IMAD.MOV.U32 R12, RZ, RZ, R7 ;  /* 0x000000ffff0c7224 */ /* 0x000fe400078e0007 */
[----:B------:R-:W-:-:S07]  /*27340*/  IMAD.MOV.U32 R26, RZ, RZ, R14 ;  /* 0x000000ffff1a7224 */ /* 0x000fce00078e000e */
[----:B------:R-:W-:Y:S05]  /*27350*/  WARPSYNC.COLLECTIVE R15, `(.L_x_1714) ;  /* 0x000000000f087348 */ /* 0x000fea0003c00000 */
[----:B------:R0:W1:Y:S02]  /*27360*/  SHFL.IDX P6, R14, R13, R12, R11 ;  /* 0x0000000c0d0e7389 */ /* 0x00006400000c000b */
[----:B01----:R-:W-:Y:S01]  /*27370*/  ENDCOLLECTIVE ;  /* 0x000000000000791b */ /* 0x003fe20003800000 */
.L_x_1714:
[----:B------:R-:W-:Y:S02]  /*27380*/  IMAD.MOV.U32 R13, RZ, RZ, R29 ;  /* 0x000000ffff0d7224 */ /* 0x000fe400078e001d */
[----:B------:R-:W-:Y:S02]  /*27390*/  IMAD.MOV.U32 R12, RZ, RZ, R2 ;  /* 0x000000ffff0c7224 */ /* 0x000fe400078e0002 */
[----:B------:R-:W-:-:S07]  /*273a0*/  IMAD.MOV.U32 R27, RZ, RZ, R14 ;  /* 0x000000ffff1b7224 */ /* 0x000fce00078e000e */
[----:B------:R-:W-:Y:S05]  /*273b0*/  WARPSYNC.COLLECTIVE R15, `(.L_x_1715) ;  /* 0x000000000f087348 */ /* 0x000fea0003c00000 */
[----:B------:R0:W1:Y:S02]  /*273c0*/  SHFL.IDX P6, R14, R13, R12, R11 ;  /* 0x0000000c0d0e7389 */ /* 0x00006400000c000b */
[----:B01----:R-:W-:Y:S01]  /*273d0*/  ENDCOLLECTIVE ;  /* 0x000000000000791b */ /* 0x003fe20003800000 */
.L_x_1715:
        /* <DEDUP_REMOVED lines=8> */
.L_x_1716:
[----:B------:R-:W-:Y:S02]  /*27460*/  IMAD.MOV.U32 R13, RZ, RZ, R31 ;  /* 0x000000ffff0d7224 */ /* 0x000fe400078e001f */
[----:B------:R-:W-:Y:S02]  /*27470*/  IMAD.MOV.U32 R12, RZ, RZ, R2 ;  /* 0x000000ffff0c7224 */ /* 0x000fe400078e0002 */
[----:B------:R-:W-:-:S07]  /*27480*/  IMAD.MOV.U32 R29, RZ, RZ, R14 ;  /* 0x000000ffff1d7224 */ /* 0x000fce00078e000e */
[----:B------:R-:W-:Y:S05]  /*27490*/  WARPSYNC.COLLECTIVE R15, `(.L_x_1717) ;  /* 0x000000000f087348 */ /* 0x000fea0003c00000 */
[----:B------:R0:W1:Y:S02]  /*274a0*/  SHFL.IDX P6, R14, R13, R12, R11 ;  /* 0x0000000c0d0e7389 */ /* 0x00006400000c000b */
[----:B01----:R-:W-:Y:S01]  /*274b0*/  ENDCOLLECTIVE ;  /* 0x000000000000791b */ /* 0x003fe20003800000 */
.L_x_1717:
[----:B------:R-:W-:Y:S02]  /*274c0*/  SEL R28, R30, R29, P0 ;  /* 0x0000001d1e1c7207 */ /* 0x000fe40000000000 */
[----:B------:R-:W-:Y:S01]  /*274d0*/  SEL R30, R29, R30, P0 ;  /* 0x0000001e1d1e7207 */ /* 0x000fe20000000000 */
[----:B------:R-:W-:Y:S02]  /*274e0*/  IMAD.MOV.U32 R13, RZ, RZ, R32 ;  /* 0x000000ffff0d7224 */ /* 0x000fe400078e0020 */
[----:B------:R-:W-:Y:S01]  /*274f0*/  IMAD.MOV.U32 R12, RZ, RZ, R7 ;  /* 0x000000ffff0c7224 */ /* 0x000fe200078e0007 */
[----:B------:R-:W-:-:S07]  /*27500*/  MOV R34, R14 ;  /* 0x0000000e00227202 */ /* 0x000fce0000000f00 */
[----:B------:R-:W-:Y:S05]  /*27510*/  WARPSYNC.COLLECTIVE R15, `(.L_x_1718) ;  /* 0x000000000f087348 */ /* 0x000fea0003c00000 */
[----:B------:R0:W1:Y:S02]  /*27520*/  SHFL.IDX P6, R14, R13, R12, R11 ;  /* 0x0000000c0d0e7389 */ /* 0x00006400000c000b */
[----:B01----:R-:W-:Y:S01]  /*27530*/  ENDCOLLECTIVE ;  /* 0x000000000000791b */ /* 0x003fe20003800000 */
.L_x_1718:
[----:B------:R-:W-:Y:S02]  /*27540*/  IMAD.MOV.U32 R13, RZ, RZ, R33 ;  /* 0x000000ffff0d7224 */ /* 0x000fe400078e0021 */
[----:B------:R-:W-:Y:S02]  /*27550*/  IMAD.MOV.U32 R12, RZ, RZ, R2 ;  /* 0x000000ffff0c7224 */ /* 0x000fe400078e0002 */
[----:B------:R-:W-:-:S07]  /*27560*/  IMAD.MOV.U32 R31, RZ, RZ, R14 ;  /* 0x000000ffff1f7224 */ /* 0x000fce00078e000e */
[----:B------:R-:W-:Y:S05]  /*27570*/  WARPSYNC.COLLECTIVE R15, `(.L_x_1719) ;  /* 0x000000000f087348 */ /* 0x000fea0003c00000 */
[----:B------:R0:W1:Y:S02]  /*27580*/  SHFL.IDX P6, R14, R13, R12, R11 ;  /* 0x0000000c0d0e7389 */ /* 0x00006400000c000b */
[----:B01----:R-:W-:Y:S01]  /*27590*/  ENDCOLLECTIVE ;  /* 0x000000000000791b */ /* 0x003fe20003800000 */
.L_x_1719:
        /* <DEDUP_REMOVED lines=8> */
.L_x_1720:
[----:B------:R-:W-:Y:S02]  /*27620*/  IMAD.MOV.U32 R13, RZ, RZ, R35 ;  /* 0x000000ffff0d7224 */ /* 0x000fe400078e0023 */
[----:B------:R-:W-:Y:S02]  /*27630*/  IMAD.MOV.U32 R12, RZ, RZ, R2 ;  /* 0x000000ffff0c7224 */ /* 0x000fe400078e0002 */
[----:B------:R-:W-:-:S07]  /*27640*/  IMAD.MOV.U32 R33, RZ, RZ, R14 ;  /* 0x000000ffff217224 */ /* 0x000fce00078e000e */
[----:B------:R-:W-:Y:S05]  /*27650*/  WARPSYNC.COLLECTIVE R15, `(.L_x_1721) ;  /* 0x000000000f087348 */ /* 0x000fea0003c00000 */
[----:B------:R0:W1:Y:S02]  /*27660*/  SHFL.IDX P6, R14, R13, R12, R11 ;  /* 0x0000000c0d0e7389 */ /* 0x00006400000c000b */
[----:B01----:R-:W-:Y:S01]  /*27670*/  ENDCOLLECTIVE ;  /* 0x000000000000791b */ /* 0x003fe20003800000 */
.L_x_1721:
        /* <DEDUP_REMOVED lines=8> */
.L_x_1722:
[----:B------:R-:W-:Y:S02]  /*27700*/  IMAD.MOV.U32 R13, RZ, RZ, R37 ;  /* 0x000000ffff0d7224 */ /* 0x000fe400078e0025 */
[----:B------:R-:W-:Y:S02]  /*27710*/  IMAD.MOV.U32 R12, RZ, RZ, R2 ;  /* 0x000000ffff0c7224 */ /* 0x000fe400078e0002 */
[----:B------:R-:W-:-:S07]  /*27720*/  IMAD.MOV.U32 R35, RZ, RZ, R14 ;  /* 0x000000ffff237224 */ /* 0x000fce00078e000e */
[----:B------:R-:W-:Y:S05]  /*27730*/  WARPSYNC.COLLECTIVE R15, `(.L_x_1723) ;  /* 0x000000000f087348 */ /* 0x000fea0003c00000 */
[----:B------:R0:W1:Y:S02]  /*27740*/  SHFL.IDX P6, R14, R13, R12, R11 ;  /* 0x0000000c0d0e7389 */ /* 0x00006400000c000b */
[----:B01----:R-:W-:Y:S01]  /*27750*/  ENDCOLLECTIVE ;  /* 0x000000000000791b */ /* 0x003fe20003800000 */
.L_x_1723:
        /* <DEDUP_REMOVED lines=8> */
.L_x_1724:
[----:B------:R-:W-:Y:S02]  /*277e0*/  IMAD.MOV.U32 R13, RZ, RZ, R39 ;  /* 0x000000ffff0d7224 */ /* 0x000fe400078e0027 */
[----:B------:R-:W-:Y:S01]  /*277f0*/  IMAD.MOV.U32 R12, RZ, RZ, R2 ;  /* 0x000000ffff0c7224 */ /* 0x000fe200078e0002 */
[----:B------:R-:W-:-:S07]  /*27800*/  MOV R37, R14 ;  /* 0x0000000e00257202 */ /* 0x000fce0000000f00 */
[----:B------:R-:W-:Y:S05]  /*27810*/  WARPSYNC.COLLECTIVE R15, `(.L_x_1725) ;  /* 0x000000000f087348 */ /* 0x000fea0003c00000 */
[----:B------:R0:W1:Y:S02]  /*27820*/  SHFL.IDX P6, R14, R13, R12, R11 ;  /* 0x0000000c0d0e7389 */ /* 0x00006400000c000b */
[----:B01----:R-:W-:Y:S01]  /*27830*/  ENDCOLLECTIVE ;  /* 0x000000000000791b */ /* 0x003fe20003800000 */
.L_x_1725:
        /* <DEDUP_REMOVED lines=8> */
.L_x_1726:
[----:B------:R-:W-:Y:S02]  /*278c0*/  IMAD.MOV.U32 R13, RZ, RZ, R41 ;  /* 0x000000ffff0d7224 */ /* 0x000fe400078e0029 */
[----:B------:R-:W-:Y:S02]  /*278d0*/  IMAD.MOV.U32 R12, RZ, RZ, R2 ;  /* 0x000000ffff0c7224 */ /* 0x000fe400078e0002 */
[----:B------:R-:W-:-:S07]  /*278e0*/  IMAD.MOV.U32 R39, RZ, RZ, R14 ;  /* 0x000000ffff277224 */ /* 0x000fce00078e000e */
[----:B------:R-:W-:Y:S05]  /*278f0*/  WARPSYNC.COLLECTIVE R15, `(.L_x_1727) ;  /* 0x000000000f087348 */ /* 0x000fea0003c00000 */
[----:B------:R0:W1:Y:S02]  /*27900*/  SHFL.IDX P6, R14, R13, R12, R11 ;  /* 0x0000000c0d0e7389 */ /* 0x00006400000c000b */
[----:B01----:R-:W-:Y:S01]  /*27910*/  ENDCOLLECTIVE ;  /* 0x000000000000791b */ /* 0x003fe20003800000 */
.L_x_1727:
        /* <DEDUP_REMOVED lines=8> */
.L_x_1728:
[----:B------:R-:W-:Y:S02]  /*279a0*/  IMAD.MOV.U32 R13, RZ, RZ, R43 ;  /* 0x000000ffff0d7224 */ /* 0x000fe400078e002b */
[----:B------:R-:W-:Y:S02]  /*279b0*/  IMAD.MOV.U32 R12, RZ, RZ, R2 ;  /* 0x000000ffff0c7224 */ /* 0x000fe400078e0002 */
[----:B------:R-:W-:-:S07]  /*279c0*/  IMAD.MOV.U32 R41, RZ, RZ, R14 ;  /* 0x000000ffff297224 */ /* 0x000fce00078e000e */
[----:B------:R-:W-:Y:S05]  /*279d0*/  WARPSYNC.COLLECTIVE R15, `(.L_x_1729) ;  /* 0x000000000f087348 */ /* 0x000fea0003c00000 */
[----:B------:R0:W1:Y:S02]  /*279e0*/  SHFL.IDX P6, R14, R13, R12, R11 ;  /* 0x0000000c0d0e7389 */ /* 0x00006400000c000b */
[----:B01----:R-:W-:Y:S01]  /*279f0*/  ENDCOLLECTIVE ;  /* 0x000000000000791b */ /* 0x003fe20003800000 */
.L_x_1729:
        /* <DEDUP_REMOVED lines=8> */
.L_x_1730:
[----:B------:R-:W-:Y:S01]  /*27a80*/  IMAD.MOV.U32 R13, RZ, RZ, R45 ;  /* 0x000000ffff0d7224 */ /* 0x000fe200078e002d */
[----:B------:R-:W-:Y:S01]  /*27a90*/  MOV R12, R2 ;  /* 0x00000002000c7202 */ /* 0x000fe20000000f00 */
[----:B------:R-:W-:-:S07]  /*27aa0*/  IMAD.MOV.U32 R43, RZ, RZ, R14 ;  /* 0x000000ffff2b7224 */ /* 0x000fce00078e000e */
[----:B------:R-:W-:Y:S05]  /*27ab0*/  WARPSYNC.COLLECTIVE R15, `(.L_x_1731) ;  /* 0x000000000f087348 */ /* 0x000fea0003c00000 */
[----:B------:R0:W1:Y:S02]  /*27ac0*/  SHFL.IDX P6, R14, R13, R12, R11 ;  /* 0x0000000c0d0e7389 */ /* 0x00006400000c000b */
[----:B01----:R-:W-:Y:S01]  /*27ad0*/  ENDCOLLECTIVE ;  /* 0x000000000000791b */ /* 0x003fe20003800000 */
.L_x_1731:
        /* <DEDUP_REMOVED lines=8> */
.L_x_1732:
[----:B------:R-:W-:Y:S02]  /*27b60*/  IMAD.MOV.U32 R13, RZ, RZ, R47 ;  /* 0x000000ffff0d7224 */ /* 0x000fe400078e002f */
[----:B------:R-:W-:Y:S02]  /*27b70*/  IMAD.MOV.U32 R12, RZ, RZ, R2 ;  /* 0x000000ffff0c7224 */ /* 0x000fe400078e0002 */
[----:B------:R-:W-:-:S07]  /*27b80*/  IMAD.MOV.U32 R45, RZ, RZ, R14 ;  /* 0x000000ffff2d7224 */ /* 0x000fce00078e000e */
[----:B------:R-:W-:Y:S05]  /*27b90*/  WARPSYNC.COLLECTIVE R15, `(.L_x_1733) ;  /* 0x000000000f087348 */ /* 0x000fea0003c00000 */
[----:B------:R0:W1:Y:S02]  /*27ba0*/  SHFL.IDX P6, R14, R13, R12, R11 ;  /* 0x0000000c0d0e7389 */ /* 0x00006400000c000b */
[----:B01----:R-:W-:Y:S01]  /*27bb0*/  ENDCOLLECTIVE ;  /* 0x000000000000791b */ /* 0x003fe20003800000 */
.L_x_1733:
        /* <DEDUP_REMOVED lines=8> */
.L_x_1734:
[----:B------:R-:W-:Y:S02]  /*27c40*/  IMAD.MOV.U32 R13, RZ, RZ, R49 ;  /* 0x000000ffff0d7224 */ /* 0x000fe400078e0031 */
[----:B------:R-:W-:Y:S02]  /*27c50*/  IMAD.MOV.U32 R12, RZ, RZ, R2 ;  /* 0x000000ffff0c7224 */ /* 0x000fe400078e0002 */
[----:B------:R-:W-:-:S07]  /*27c60*/  IMAD.MOV.U32 R47, RZ, RZ, R14 ;  /* 0x000000ffff2f7224 */ /* 0x000fce00078e000e */
[----:B------:R-:W-:Y:S05]  /*27c70*/  WARPSYNC.COLLECTIVE R15, `(.L_x_1735) ;  /* 0x000000000f087348 */ /* 0x000fea0003c00000 */
[----:B------:R0:W1:Y:S02]  /*27c80*/  SHFL.IDX P6, R14, R13, R12, R11 ;  /* 0x0000000c0d0e7389 */ /* 0x00006400000c000b */
[----:B01----:R-:W-:Y:S01]  /*27c90*/  ENDCOLLECTIVE ;  /* 0x000000000000791b */ /* 0x003fe20003800000 */
.L_x_1735:
        /* <DEDUP_REMOVED lines=8> */
.L_x_1736:
[----:B------:R-:W-:Y:S02]  /*27d20*/  IMAD.MOV.U32 R13, RZ, RZ, R51 ;  /* 0x000000ffff0d7224 */ /* 0x000fe400078e0033 */
[----:B------:R-:W-:Y:S02]  /*27d30*/  IMAD.MOV.U32 R12, RZ, RZ, R2 ;  /* 0x000000ffff0c7224 */ /* 0x000fe400078e0002 */
[----:B------:R-:W-:-:S07]  /*27d40*/  IMAD.MOV.U32 R49, RZ, RZ, R14 ;  /* 0x000000ffff317224 */ /* 0x000fce00078e000e */
[----:B------:R-:W-:Y:S05]  /*27d50*/  WARPSYNC.COLLECTIVE R15, `(.L_x_1737) ;  /* 0x000000000f087348 */ /* 0x000fea0003c00000 */
[----:B------:R0:W1:Y:S02]  /*27d60*/  SHFL.IDX P6, R14, R13, R12, R11 ;  /* 0x0000000c0d0e7389 */ /* 0x00006400000c000b */
[----:B01----:R-:W-:Y:S01]  /*27d70*/  ENDCOLLECTIVE ;  /* 0x000000000000791b */ /* 0x003fe20003800000 */
.L_x_1737:
        /* <DEDUP_REMOVED lines=8> */
.L_x_1738:
[----:B------:R-:W-:Y:S02]  /*27e00*/  IMAD.MOV.U32 R13, RZ, RZ, R53 ;  /* 0x000000ffff0d7224 */ /* 0x000fe400078e0035 */
[----:B------:R-:W-:Y:S02]  /*27e10*/  IMAD.MOV.U32 R12, RZ, RZ, R2 ;  /* 0x000000ffff0c7224 */ /* 0x000fe400078e0002 */
[----:B------:R-:W-:-:S07]  /*27e20*/  IMAD.MOV.U32 R51, RZ, RZ, R14 ;  /* 0x000000ffff337224 */ /* 0x000fce00078e000e */
[----:B------:R-:W-:Y:S05]  /*27e30*/  WARPSYNC.COLLECTIVE R15, `(.L_x_1739) ;  /* 0x000000000f087348 */ /* 0x000fea0003c00000 */
[----:B------:R0:W1:Y:S02]  /*27e40*/  SHFL.IDX P6, R14, R13, R12, R11 ;  /* 0x0000000c0d0e7389 */ /* 0x00006400000c000b */
[----:B01----:R-:W-:Y:S01]  /*27e50*/  ENDCOLLECTIVE ;  /* 0x000000000000791b */ /* 0x003fe20003800000 */
.L_x_1739:
        /* <DEDUP_REMOVED lines=8> */
.L_x_1740:
[----:B------:R-:W-:Y:S02]  /*27ee0*/  IMAD.MOV.U32 R13, RZ, RZ, R55 ;  /* 0x000000ffff0d7224 */ /* 0x000fe400078e0037 */
[----:B------:R-:W-:Y:S02]  /*27ef0*/  IMAD.MOV.U32 R12, RZ, RZ, R2 ;  /* 0x000000ffff0c7224 */ /* 0x000fe400078e0002 */
[----:B------:R-:W-:-:S07]  /*27f00*/  IMAD.MOV.U32 R78, RZ, RZ, R14 ;  /* 0x000000ffff4e7224 */ /* 0x000fce00078e000e */
[----:B------:R-:W-:Y:S05]  /*27f10*/  WARPSYNC.COLLECTIVE R15, `(.L_x_1741) ;  /* 0x000000000f087348 */ /* 0x000fea0003c00000 */
[----:B------:R0:W1:Y:S02]  /*27f20*/  SHFL.IDX P6, R14, R13, R12, R11 ;  /* 0x0000000c0d0e7389 */ /* 0x00006400000c000b */
[----:B01----:R-:W-:Y:S01]  /*27f30*/  ENDCOLLECTIVE ;  /* 0x000000000000791b */ /* 0x003fe20003800000 */
.L_x_1741:
[----:B------:R-:W-:Y:S02]  /*27f40*/  IMAD.MOV.U32 R13, RZ, RZ, R80 ;  /* 0x000000ffff0d7224 */ /* 0x000fe400078e0050 */
[----:B------:R-:W-:Y:S02]  /*27f50*/  IMAD.MOV.U32 R12, RZ, RZ, R7 ;  /* 0x000000ffff0c7224 */ /* 0x000fe400078e0007 */
[----:B------:R-:W-:-:S07]  /*27f60*/  IMAD.MOV.U32 R55, RZ, RZ, R14 ;  /* 0x000000ffff377224 */ /* 0x000fce00078e000e */
[----:B------:R-:W-:Y:S05]  /*27f70*/  WARPSYNC.COLLECTIVE R15, `(.L_x_1742) ;  /* 0x000000000f087348 */ /* 0x000fea0003c00000 */
[----:B------:R0:W1:Y:S02]  /*27f80*/  SHFL.IDX P6, R14, R13, R12, R11 ;  /* 0x0000000c0d0e7389 */ /* 0x00006400000c000b */
[----:B01----:R-:W-:Y:S01]  /*27f90*/  ENDCOLLECTIVE ;  /* 0x000000000000791b */ /* 0x003fe20003800000 */
.L_x_1742:
[----:B------:R-:W-:Y:S02]  /*27fa0*/  IMAD.MOV.U32 R13, RZ, RZ, R57 ;  /* 0x000000ffff0d7224 */ /* 0x000fe400078e0039 */
[----:B------:R-:W-:Y:S02]  /*27fb0*/  IMAD.MOV.U32 R12, RZ, RZ, R2 ;  /* 0x000000ffff0c7224 */ /* 0x000fe400078e0002 */
[----:B------:R-:W-:-:S07]  /*27fc0*/  IMAD.MOV.U32 R80, RZ, RZ, R14 ;  /* 0x000000ffff507224 */ /* 0x000fce00078e000e */
[----:B------:R-:W-:Y:S05]  /*27fd0*/  WARPSYNC.COLLECTIVE R15, `(.L_x_1743) ;  /* 0x000000000f087348 */ /* 0x000fea0003c00000 */
[----:B------:R0:W1:Y:S02]  /*27fe0*/  SHFL.IDX P6, R14, R13, R12, R11 ;  /* 0x0000000c0d0e7389 */ /* 0x00006400000c000b */
[----:B01----:R-:W-:Y:S01]  /*27ff0*/  ENDCOLLECTIVE ;  /* 0x000000000000791b */ /* 0x003fe20003800000 */
.L_x_1743:
[----:B------:R-:W-:Y:S01]  /*28000*/  SEL R9, R55, R80, P0 ;  /* 0x0000005037097207 */ /* 0x000fe20000000000 */
[----:B------:R-:W-:Y:S02]  /*28010*/  IMAD.MOV.U32 R13, RZ, RZ, R82 ;  /* 0x000000ffff0d7224 */ /* 0x000fe400078e0052 */
[----:B------:R-:W-:Y:S02]  /*28020*/  IMAD.MOV.U32 R12, RZ, RZ, R7 ;  /* 0x000000ffff0c7224 */ /* 0x000fe400078e0007 */
[----:B------:R-:W-:-:S07]  /*28030*/  IMAD.MOV.U32 R57, RZ, RZ, R14 ;  /* 0x000000ffff397224 */ /* 0x000fce00078e000e */
[----:B------:R-:W-:Y:S05]  /*28040*/  WARPSYNC.COLLECTIVE R15, `(.L_x_1744) ;  /* 0x000000000f087348 */ /* 0x000fea0003c00000 */
[----:B------:R0:W1:Y:S02]  /*28050*/  SHFL.IDX P6, R14, R13, R12, R11 ;  /* 0x0000000c0d0e7389 */ /* 0x00006400000c000b */
[----:B01----:R-:W-:Y:S01]  /*28060*/  ENDCOLLECTIVE ;  /* 0x000000000000791b */ /* 0x003fe20003800000 */
.L_x_1744:
[----:B------:R-:W-:Y:S02]  /*28070*/  IMAD.MOV.U32 R13, RZ, RZ, R59 ;  /* 0x000000ffff0d7224 */ /* 0x000fe400078e003b */
[----:B------:R-:W-:Y:S01]  /*28080*/  IMAD.MOV.U32 R12, RZ, RZ, R2 ;  /* 0x000000ffff0c7224 */ /* 0x000fe200078e0002 */
[----:B------:R-:W-:-:S07]  /*28090*/  MOV R82, R14 ;  /* 0x0000000e00527202 */ /* 0x000fce0000000f00 */
[----:B------:R-:W-:Y:S05]  /*280a0*/  WARPSYNC.COLLECTIVE R15, `(.L_x_1745) ;  /* 0x000000000f087348 */ /* 0x000fea0003c00000 */
[----:B------:R0:W1:Y:S02]  /*280b0*/  SHFL.IDX P6, R14, R13, R12, R11 ;  /* 0x0000000c0d0e7389 */ /* 0x00006400000c000b */
[----:B01----:R-:W-:Y:S01]  /*280c0*/  ENDCOLLECTIVE ;  /* 0x000000000000791b */ /* 0x003fe20003800000 */
.L_x_1745:
[----:B------:R-:W-:Y:S02]  /*280d0*/  IMAD.MOV.U32 R13, RZ, RZ, R84 ;  /* 0x000000ffff0d7224 */ /* 0x000fe400078e0054 */
[----:B------:R-:W-:Y:S02]  /*280e0*/  IMAD.MOV.U32 R12, RZ, RZ, R7 ;  /* 0x000000ffff0c7224 */ /* 0x000fe400078e0007 */
[----:B------:R-:W-:-:S07]  /*280f0*/  IMAD.MOV.U32 R59, RZ, RZ, R14 ;  /* 0x000000ffff3b7224 */ /* 0x000fce00078e000e */
[----:B------:R-:W-:Y:S05]  /*28100*/  WARPSYNC.COLLECTIVE R15, `(.L_x_1746) ;  /* 0x000000000f087348 */ /* 0x000fea0003c00000 */
[----:B------:R0:W1:Y:S02]  /*28110*/  SHFL.IDX P6, R14, R13, R12, R11 ;  /* 0x0000000c0d0e7389 */ /* 0x00006400000c000b */
[----:B01----:R-:W-:Y:S01]  /*28120*/  ENDCOLLECTIVE ;  /* 0x000000000000791b */ /* 0x003fe20003800000 */
.L_x_1746:
[----:B------:R-:W-:Y:S02]  /*28130*/  IMAD.MOV.U32 R13, RZ, RZ, R61 ;  /* 0x000000ffff0d7224 */ /* 0x000fe400078e003d */
[----:B------:R-:W-:Y:S02]  /*28140*/  IMAD.MOV.U32 R12, RZ, RZ, R2 ;  /* 0x000000ffff0c7224 */ /* 0x000fe400078e0002 */
[----:B------:R-:W-:-:S07]  /*28150*/  IMAD.MOV.U32 R84, RZ, RZ, R14 ;  /* 0x000000ffff547224 */ /* 0x000fce00078e000e */
[----:B------:R-:W-:Y:S05]  /*28160*/  WARPSYNC.COLLECTIVE R15, `(.L_x_1747) ;  /* 0x000000000f087348 */ /* 0x000fea0003c00000 */
[----:B------:R0:W1:Y:S02]  /*28170*/  SHFL.IDX P6, R14, R13, R12, R11 ;  /* 0x0000000c0d0e7389 */ /* 0x00006400000c000b */
[----:B01----:R-:W-:Y:S01]  /*28180*/  ENDCOLLECTIVE ;  /* 0x000000000000791b */ /* 0x003fe20003800000 */
.L_x_1747:
[----:B------:R-:W-:Y:S01]  /*28190*/  SEL R27, R84, R59, P0 ;  /* 0x0000003b541b7207 */ /* 0x000fe20000000000 */
[----:B------:R-:W-:Y:S02]  /*281a0*/  IMAD.MOV.U32 R13, RZ, RZ, R86 ;  /* 0x000000ffff0d7224 */ /* 0x000fe400078e0056 */
[----:B------:R-:W-:Y:S02]  /*281b0*/  IMAD.MOV.U32 R12, RZ, RZ, R7 ;  /* 0x000000ffff0c7224 */ /* 0x000fe400078e0007 */
[----:B------:R-:W-:-:S07]  /*281c0*/  IMAD.MOV.U32 R61, RZ, RZ, R14 ;  /* 0x000000ffff3d7224 */ /* 0x000fce00078e000e */
[----:B------:R-:W-:Y:S05]  /*281d0*/  WARPSYNC.COLLECTIVE R15, `(.L_x_1748) ;  /* 0x000000000f087348 */ /* 0x000fea0003c00000 */
[----:B------:R0:W1:Y:S02]  /*281e0*/  SHFL.IDX P6, R14, R13, R12, R11 ;  /* 0x0000000c0d0e7389 */ /* 0x00006400000c000b */
[----:B01----:R-:W-:Y:S01]  /*281f0*/  ENDCOLLECTIVE ;  /* 0x000000000000791b */ /* 0x003fe20003800000 */
.L_x_1748:
[----:B------:R-:W-:Y:S02]  /*28200*/  IMAD.MOV.U32 R13, RZ, RZ, R63 ;  /* 0x000000ffff0d7224 */ /* 0x000fe400078e003f */
[----:B------:R-:W-:Y:S02]  /*28210*/  IMAD.MOV.U32 R12, RZ, RZ, R2 ;  /* 0x000000ffff0c7224 */ /* 0x000fe400078e0002 */
[----:B------:R-:W-:-:S07]  /*28220*/  IMAD.MOV.U32 R86, RZ, RZ, R14 ;  /* 0x000000ffff567224 */ /* 0x000fce00078e000e */
[----:B------:R-:W-:Y:S05]  /*28230*/  WARPSYNC.COLLECTIVE R15, `(.L_x_1749) ;  /* 0x000000000f087348 */ /* 0x000fea0003c00000 */
[----:B------:R0:W1:Y:S02]  /*28240*/  SHFL.IDX P6, R14, R13, R12, R11 ;  /* 0x0000000c0d0e7389 */ /* 0x00006400000c000b */
[----:B01----:R-:W-:Y:S01]  /*28250*/  ENDCOLLECTIVE ;  /* 0x000000000000791b */ /* 0x003fe20003800000 */
.L_x_1749:
        /* <DEDUP_REMOVED lines=8> */
.L_x_1750:
[----:B------:R-:W-:Y:S01]  /*282e0*/  IMAD.MOV.U32 R13, RZ, RZ, R65 ;  /* 0x000000ffff0d7224 */ /* 0x000fe200078e0041 */
[----:B------:R-:W-:Y:S01]  /*282f0*/  MOV R12, R2 ;  /* 0x00000002000c7202 */ /* 0x000fe20000000f00 */
[----:B------:R-:W-:-:S07]  /*28300*/  IMAD.MOV.U32 R88, RZ, RZ, R14 ;  /* 0x000000ffff587224 */ /* 0x000fce00078e000e */
[----:B------:R-:W-:Y:S05]  /*28310*/  WARPSYNC.COLLECTIVE R15, `(.L_x_1751) ;  /* 0x000000000f087348 */ /* 0x000fea0003c00000 */
[----:B------:R0:W1:Y:S02]  /*28320*/  SHFL.IDX P6, R14, R13, R12, R11 ;  /* 0x0000000c0d0e7389 */ /* 0x00006400000c000b */
[----:B01----:R-:W-:Y:S01]  /*28330*/  ENDCOLLECTIVE ;  /* 0x000000000000791b */ /* 0x003fe20003800000 */
.L_x_1751:
        /* <DEDUP_REMOVED lines=8> */
.L_x_1752:
[----:B------:R-:W-:Y:S02]  /*283c0*/  IMAD.MOV.U32 R13, RZ, RZ, R67 ;  /* 0x000000ffff0d7224 */ /* 0x000fe400078e0043 */
[----:B------:R-:W-:Y:S02]  /*283d0*/  IMAD.MOV.U32 R12, RZ, RZ, R2 ;  /* 0x000000ffff0c7224 */ /* 0x000fe400078e0002 */
[----:B------:R-:W-:-:S07]  /*283e0*/  IMAD.MOV.U32 R90, RZ, RZ, R14 ;  /* 0x000000ffff5a7224 */ /* 0x000fce00078e000e */
[----:B------:R-:W-:Y:S05]  /*283f0*/  WARPSYNC.COLLECTIVE R15, `(.L_x_1753) ;  /* 0x000000000f087348 */ /* 0x000fea0003c00000 */
[----:B------:R0:W1:Y:S02]  /*28400*/  SHFL.IDX P6, R14, R13, R12, R11 ;  /* 0x0000000c0d0e7389 */ /* 0x00006400000c000b */
[----:B01----:R-:W-:Y:S01]  /*28410*/  ENDCOLLECTIVE ;  /* 0x000000000000791b */ /* 0x003fe20003800000 */
.L_x_1753:
        /* <DEDUP_REMOVED lines=8> */
.L_x_1754:
[----:B------:R-:W-:Y:S02]  /*284a0*/  IMAD.MOV.U32 R13, RZ, RZ, R69 ;  /* 0x000000ffff0d7224 */ /* 0x000fe400078e0045 */
[----:B------:R-:W-:Y:S02]  /*284b0*/  IMAD.MOV.U32 R12, RZ, RZ, R2 ;  /* 0x000000ffff0c7224 */ /* 0x000fe400078e0002 */
[----:B------:R-:W-:-:S07]  /*284c0*/  IMAD.MOV.U32 R92, RZ, RZ, R14 ;  /* 0x000000ffff5c7224 */ /* 0x000fce00078e000e */
[----:B------:R-:W-:Y:S05]  /*284d0*/  WARPSYNC.COLLECTIVE R15, `(.L_x_1755) ;  /* 0x000000000f087348 */ /* 0x000fea0003c00000 */
[----:B------:R0:W1:Y:S02]  /*284e0*/  SHFL.IDX P6, R14, R13, R12, R11 ;  /* 0x0000000c0d0e7389 */ /* 0x00006400000c000b */
[----:B01----:R-:W-:Y:S01]  /*284f0*/  ENDCOLLECTIVE ;  /* 0x000000000000791b */ /* 0x003fe20003800000 */
.L_x_1755:
        /* <DEDUP_REMOVED lines=8> */
.L_x_1756:
[----:B------:R-:W-:Y:S02]  /*28580*/  IMAD.MOV.U32 R13, RZ, RZ, R71 ;  /* 0x000000ffff0d7224 */ /* 0x000fe400078e0047 */
[----:B------:R-:W-:Y:S02]  /*28590*/  IMAD.MOV.U32 R12, RZ, RZ, R2 ;  /* 0x000000ffff0c7224 */ /* 0x000fe400078e0002 */
[----:B------:R-:W-:-:S07]  /*285a0*/  IMAD.MOV.U32 R102, RZ, RZ, R14 ;  /* 0x000000ffff667224 */ /* 0x000fce00078e000e */
[----:B------:R-:W-:Y:S05]  /*285b0*/  WARPSYNC.COLLECTIVE R15, `(.L_x_1757) ;  /* 0x000000000f087348 */ /* 0x000fea0003c00000 */
[----:B------:R0:W1:Y:S02]  /*285c0*/  SHFL.IDX P6, R14, R13, R12, R11 ;  /* 0x0000000c0d0e7389 */ /* 0x00006400000c000b */
[----:B01----:R-:W-:Y:S01]  /*285d0*/  ENDCOLLECTIVE ;  /* 0x000000000000791b */ /* 0x003fe20003800000 */
.L_x_1757:
        /* <DEDUP_REMOVED lines=8> */
.L_x_1758:
[----:B------:R-:W-:Y:S02]  /*28660*/  IMAD.MOV.U32 R13, RZ, RZ, R101 ;  /* 0x000000ffff0d7224 */ /* 0x000fe400078e0065 */
[----:B------:R-:W-:Y:S02]  /*28670*/  IMAD.MOV.U32 R12, RZ, RZ, R2 ;  /* 0x000000ffff0c7224 */ /* 0x000fe400078e0002 */
[----:B------:R-:W-:-:S07]  /*28680*/  IMAD.MOV.U32 R104, RZ, RZ, R14 ;  /* 0x000000ffff687224 */ /* 0x000fce00078e000e */
[----:B------:R-:W-:Y:S05]  /*28690*/  WARPSYNC.COLLECTIVE R15, `(.L_x_1759) ;  /* 0x000000000f087348 */ /* 0x000fea0003c00000 */
[----:B------:R0:W1:Y:S02]  /*286a0*/  SHFL.IDX P6, R14, R13, R12, R11 ;  /* 0x0000000c0d0e7389 */ /* 0x00006400000c000b */
[----:B01----:R-:W-:Y:S01]  /*286b0*/  ENDCOLLECTIVE ;  /* 0x000000000000791b */ /* 0x003fe20003800000 */
.L_x_1759:
        /* <DEDUP_REMOVED lines=8> */
.L_x_1760:
[----:B------:R-:W-:Y:S02]  /*28740*/  IMAD.MOV.U32 R13, RZ, RZ, R103 ;  /* 0x000000ffff0d7224 */ /* 0x000fe400078e0067 */
[----:B------:R-:W-:Y:S02]  /*28750*/  IMAD.MOV.U32 R12, RZ, RZ, R2 ;  /* 0x000000ffff0c7224 */ /* 0x000fe400078e0002 */
[----:B------:R-:W-:-:S07]  /*28760*/  IMAD.MOV.U32 R106, RZ, RZ, R14 ;  /* 0x000000ffff6a7224 */ /* 0x000fce00078e000e */
[----:B------:R-:W-:Y:S05]  /*28770*/  WARPSYNC.COLLECTIVE R15, `(.L_x_1761) ;  /* 0x000000000f087348 */ /* 0x000fea0003c00000 */
[----:B------:R0:W1:Y:S02]  /*28780*/  SHFL.IDX P6, R14, R13, R12, R11 ;  /* 0x0000000c0d0e7389 */ /* 0x00006400000c000b */
[----:B01----:R-:W-:Y:S01]  /*28790*/  ENDCOLLECTIVE ;  /* 0x000000000000791b */ /* 0x003fe20003800000 */
.L_x_1761:
[----:B------:R-:W-:Y:S02]  /*287a0*/  IMAD.MOV.U32 R13, RZ, RZ, R108 ;  /* 0x000000ffff0d7224 */ /* 0x000fe400078e006c */
[----:B------:R-:W-:Y:S02]  /*287b0*/  IMAD.MOV.U32 R12, RZ, RZ, R7 ;  /* 0x000000ffff0c7224 */ /* 0x000fe400078e0007 */
[----:B------:R-:W-:-:S07]  /*287c0*/  IMAD.MOV.U32 R103, RZ, RZ, R14 ;  /* 0x000000ffff677224 */ /* 0x000fce00078e000e */
[----:B------:R-:W-:Y:S05]  /*287d0*/  WARPSYNC.COLLECTIVE R15, `(.L_x_1762) ;  /* 0x000000000f087348 */ /* 0x000fea0003c00000 */
[----:B------:R0:W1:Y:S02]  /*287e0*/  SHFL.IDX P6, R14, R13, R12, R11 ;  /* 0x0000000c0d0e7389 */ /* 0x00006400000c000b */
[----:B01----:R-:W-:Y:S01]  /*287f0*/  ENDCOLLECTIVE ;  /* 0x000000000000791b */ /* 0x003fe20003800000 */
.L_x_1762:
[----:B------:R-:W-:Y:S02]  /*28800*/  IMAD.MOV.U32 R13, RZ, RZ, R105 ;  /* 0x000000ffff0d7224 */ /* 0x000fe400078e0069 */
[----:B------:R-:W-:Y:S02]  /*28810*/  IMAD.MOV.U32 R12, RZ, RZ, R2 ;  /* 0x000000ffff0c7224 */ /* 0x000fe400078e0002 */
[----:B------:R-:W-:-:S07]  /*28820*/  IMAD.MOV.U32 R108, RZ, RZ, R14 ;  /* 0x000000ffff6c7224 */ /* 0x000fce00078e000e */
[----:B------:R-:W-:Y:S05]  /*28830*/  WARPSYNC.COLLECTIVE R15, `(.L_x_1763) ;  /* 0x000000000f087348 */ /* 0x000fea0003c00000 */
[----:B------:R0:W1:Y:S02]  /*28840*/  SHFL.IDX P6, R14, R13, R12, R11 ;  /* 0x0000000c0d0e7389 */ /* 0x00006400000c000b */
[----:B01----:R-:W-:Y:S01]  /*28850*/  ENDCOLLECTIVE ;  /* 0x000000000000791b */ /* 0x003fe20003800000 */
.L_x_1763:
[----:B------:R-:W-:Y:S02]  /*28860*/  IMAD.MOV.U32 R13, RZ, RZ, R110 ;  /* 0x000000ffff0d7224 */ /* 0x000fe400078e006e */
[----:B------:R-:W-:Y:S02]  /*28870*/  IMAD.MOV.U32 R12, RZ, RZ, R7 ;  /* 0x000000ffff0c7224 */ /* 0x000fe400078e0007 */
[----:B------:R-:W-:-:S07]  /*28880*/  IMAD.MOV.U32 R105, RZ, RZ, R14 ;  /* 0x000000ffff697224 */ /* 0x000fce00078e000e */
[----:B------:R-:W-:Y:S05]  /*28890*/  WARPSYNC.COLLECTIVE R15, `(.L_x_1764) ;  /* 0x000000000f087348 */ /* 0x000fea0003c00000 */
[----:B------:R0:W1:Y:S02]  /*288a0*/  SHFL.IDX P6, R14, R13, R12, R11 ;  /* 0x0000000c0d0e7389 */ /* 0x00006400000c000b */
[----:B01----:R-:W-:Y:S01]  /*288b0*/  ENDCOLLECTIVE ;  /* 0x000000000000791b */ /* 0x003fe20003800000 */
.L_x_1764:
[----:B------:R-:W-:Y:S02]  /*288c0*/  IMAD.MOV.U32 R13, RZ, RZ, R107 ;  /* 0x000000ffff0d7224 */ /* 0x000fe400078e006b */
[----:B------:R-:W-:Y:S01]  /*288d0*/  IMAD.MOV.U32 R12, RZ, RZ, R2 ;  /* 0x000000ffff0c7224 */ /* 0x000fe200078e0002 */
[----:B------:R-:W-:-:S07]  /*288e0*/  MOV R110, R14 ;  /* 0x0000000e006e7202 */ /* 0x000fce0000000f00 */
[----:B------:R-:W-:Y:S05]  /*288f0*/  WARPSYNC.COLLECTIVE R15, `(.L_x_1765) ;  /* 0x000000000f087348 */ /* 0x000fea0003c00000 */
[----:B------:R0:W1:Y:S02]  /*28900*/  SHFL.IDX P6, R14, R13, R12, R11 ;  /* 0x0000000c0d0e7389 */ /* 0x00006400000c000b */
[----:B01----:R-:W-:Y:S01]  /*28910*/  ENDCOLLECTIVE ;  /* 0x000000000000791b */ /* 0x003fe20003800000 */
.L_x_1765:
        /* <DEDUP_REMOVED lines=8> */
.L_x_1766:
[----:B------:R-:W-:Y:S02]  /*289a0*/  IMAD.MOV.U32 R13, RZ, RZ, R109 ;  /* 0x000000ffff0d7224 */ /* 0x000fe400078e006d */
[----:B------:R-:W-:Y:S02]  /*289b0*/  IMAD.MOV.U32 R12, RZ, RZ, R2 ;  /* 0x000000ffff0c7224 */ /* 0x000fe400078e0002 */
[----:B------:R-:W-:-:S07]  /*289c0*/  IMAD.MOV.U32 R112, RZ, RZ, R14 ;  /* 0x000000ffff707224 */ /* 0x000fce00078e000e */
[----:B------:R-:W-:Y:S05]  /*289d0*/  WARPSYNC.COLLECTIVE R15, `(.L_x_1767) ;  /* 0x000000000f087348 */ /* 0x000fea0003c00000 */
[----:B------:R0:W1:Y:S02]  /*289e0*/  SHFL.IDX P6, R14, R13, R12, R11 ;  /* 0x0000000c0d0e7389 */ /* 0x00006400000c000b */
[----:B01----:R-:W-:Y:S01]  /*289f0*/  ENDCOLLECTIVE ;  /* 0x000000000000791b */ /* 0x003fe20003800000 */
.L_x_1767:
        /* <DEDUP_REMOVED lines=8> */
.L_x_1768:
[----:B------:R-:W-:Y:S02]  /*28a80*/  IMAD.MOV.U32 R13, RZ, RZ, R75 ;  /* 0x000000ffff0d7224 */ /* 0x000fe400078e004b */
[----:B------:R-:W-:Y:S02]  /*28a90*/  IMAD.MOV.U32 R12, RZ, RZ, R2 ;  /* 0x000000ffff0c7224 */ /* 0x000fe400078e0002 */
[----:B------:R-:W-:-:S07]  /*28aa0*/  IMAD.MOV.U32 R114, RZ, RZ, R14 ;  /* 0x000000ffff727224 */ /* 0x000fce00078e000e */
[----:B------:R-:W-:Y:S05]  /*28ab0*/  WARPSYNC.COLLECTIVE R15, `(.L_x_1769) ;  /* 0x000000000f087348 */ /* 0x000fea0003c00000 */
[----:B------:R0:W1:Y:S02]  /*28ac0*/  SHFL.IDX P6, R14, R13, R12, R11 ;  /* 0x0000000c0d0e7389 */ /* 0x00006400000c000b */
[----:B01----:R-:W-:Y:S01]  /*28ad0*/  ENDCOLLECTIVE ;  /* 0x000000000000791b */ /* 0x003fe20003800000 */
.L_x_1769:
[----:B------:R-:W-:Y:S02]  /*28ae0*/  SEL R69, R109, R114, P0 ;  /* 0x000000726d457207 */ /* 0x000fe40000000000 */
[----:B------:R-:W-:Y:S01]  /*28af0*/  SEL R71, R114, R109, P0 ;  /* 0x0000006d72477207 */ /* 0x000fe20000000000 */
[----:B------:R-:W-:Y:S01]  /*28b00*/  IMAD.MOV.U32 R13, RZ, RZ, R5 ;  /* 0x000000ffff0d7224 */ /* 0x000fe200078e0005 */
[----:B------:R-:W-:Y:S01]  /*28b10*/  SEL R5, R53, R78, P0 ;  /* 0x0000004e35057207 */ /* 0x000fe20000000000 */
[----:B------:R-:W-:Y:S01]  /*28b20*/  IMAD.MOV.U32 R12, RZ, RZ, R7 ;  /* 0x000000ffff0c7224 */ /* 0x000fe200078e0007 */
[----:B------:R-:W-:Y:S02]  /*28b30*/  SEL R7, R78, R53, P0 ;  /* 0x000000354e077207 */ /* 0x000fe40000000000 */
[----:B------:R-:W-:Y:S01]  /*28b40*/  SEL R53, R101, R106, P0 ;  /* 0x0000006a65357207 */ /* 0x000fe20000000000 */
[----:B------:R-:W-:-:S07]  /*28b50*/  IMAD.MOV.U32 R75, RZ, RZ, R14 ;  /* 0x000000ffff4b7224 */ /* 0x000fce00078e000e */
[----:B------:R-:W-:Y:S05]  /*28b60*/  WARPSYNC.COLLECTIVE R15, `(.L_x_1770) ;  /* 0x000000000f087348 */ /* 0x000fea0003c00000 */
[----:B------:R0:W1:Y:S02]  /*28b70*/  SHFL.IDX P6, R14, R13, R12, R11 ;  /* 0x0000000c0d0e7389 */ /* 0x00006400000c000b */
[----:B01----:R-:W-:Y:S01]  /*28b80*/  ENDCOLLECTIVE ;  /* 0x000000000000791b */ /* 0x003fe20003800000 */
.L_x_1770:
[----:B------:R-:W-:Y:S02]  /*28b90*/  SEL R12, R25, R20, P0 ;  /* 0x00000014190c7207 */ /* 0x000fe40000000000 */
[----:B------:R-:W-:Y:S02]  /*28ba0*/  SEL R11, R80, R55, P0 ;  /* 0x00000037500b7207 */ /* 0x000fe40000000000 */
[----:B------:R-:W-:Y:S02]  /*28bb0*/  SEL R13, R57, R82, P0 ;  /* 0x00000052390d7207 */ /* 0x000fe40000000000 */
[----:B------:R-:W-:Y:S02]  /*28bc0*/  SEL R15, R82, R57, P0 ;  /* 0x00000039520f7207 */ /* 0x000fe40000000000 */
[----:B------:R-:W-:Y:S01]  /*28bd0*/  SEL R55, R106, R101, P0 ;  /* 0x000000656a377207 */ /* 0x000fe20000000000 */
[----:B------:R-:W-:Y:S01]  /*28be0*/  IMAD.MOV.U32 R2, RZ, RZ, R14 ;  /* 0x000000ffff027224 */ /* 0x000fe200078e000e */
[----:B------:R-:W-:Y:S01]  /*28bf0*/  SEL R14, R20, R25, P0 ;  /* 0x00000019140e7207 */ /* 0x000fe20000000000 */
[----:B------:R-:W-:Y:S01]  /*28c00*/  IMAD.MOV.U32 R20, RZ, RZ, RZ ;  /* 0x000000ffff147224 */ /* 0x000fe200078e00ff */
[----:B------:R-:W-:-:S02]  /*28c10*/  SEL R25, R59, R84, P0 ;  /* 0x000000543b197207 */ /* 0x000fc40000000000 */
[----:B------:R-:W-:Y:S02]  /*28c20*/  SEL R57, R103, R108, P0 ;  /* 0x0000006c67397207 */ /* 0x000fe40000000000 */
[----:B------:R-:W-:Y:S01]  /*28c30*/  SEL R59, R108, R103, P0 ;  /* 0x000000676c3b7207 */ /* 0x000fe20000000000 */
[----:B------:R-:W-:Y:S06]  /*28c40*/  BRA `(.L_x_1771) ;  /* 0xffffff38008c7947 */ /* 0x000fec000383ffff */
.L_x_1481:
[----:B------:R-:W0:Y:S01]  /*28c50*/  S2R R6, SR_TID.X ;  /* 0x0000000000067919 */ /* 0x000e220000002100 */
[----:B------:R-:W-:Y:S01]  /*28c60*/  BSSY B1, `(.L_x_1772) ;  /* 0x000000a000017945 */ /* 0x000fe20003800000 */
[----:B------:R-:W-:Y:S02]  /*28c70*/  IMAD.MOV.U32 R12, RZ, RZ, RZ ;  /* 0x000000ffff0c7224 */ /* 0x000fe400078e00ff */
[----:B------:R-:W-:Y:S02]  /*28c80*/  IMAD.MOV.U32 R11, RZ, RZ, 0x1f ;  /* 0x0000001fff0b7424 */ /* 0x000fe400078e00ff */
[----:B------:R-:W-:Y:S01]  /*28c90*/  IMAD.MOV.U32 R15, RZ, RZ, -0x1 ;  /* 0xffffffffff0f7424 */ /* 0x000fe200078e00ff */
[----:B0-----:R-:W-:-:S04]  /*28ca0*/  SHF.R.U32.HI R6, RZ, 0x5, R6 ;  /* 0x00000005ff067819 */ /* 0x001fc80000011606 */
[----:B------:R-:W-:-:S04]  /*28cb0*/  LOP3.LUT R6, R6, 0x3, RZ, 0xc0, !PT ;  /* 0x0000000306067812 */ /* 0x000fc800078ec0ff */
[----:B------:R-:W-:-:S07]  /*28cc0*/  MOV R13, R6 ;  /* 0x00000006000d7202 */ /* 0x000fce0000000f00 */
[----:B------:R-:W-:Y:S05]  /*28cd0*/  WARPSYNC.COLLECTIVE R15, `(.L_x_1773) ;  /* 0x000000000f087348 */ /* 0x000fea0003c00000 */
[----:B------:R0:W1:Y:S02]  /*28ce0*/  SHFL.IDX P6, R14, R13, R12, R11 ;  /* 0x0000000c0d0e7389 */ /* 0x00006400000c000b */
[----:B01----:R-:W-:Y:S01]  /*28cf0*/  ENDCOLLECTIVE ;  /* 0x000000000000791b */ /* 0x003fe20003800000 */
.L_x_1773:
[----:B------:R-:W-:Y:S05]  /*28d00*/  BSYNC B1 ;  /* 0x0000000000017941 */ /* 0x000fea0003800000 */
.L_x_1772:
[----:B------:R-:W-:Y:S05]  /*28d10*/  BRA `(.L_x_1774) ;  /* 0xffffff7000247947 */ /* 0x000fea000383ffff */
.L_x_1483:
[----:B------:R-:W-:Y:S01]  /*28d20*/  BSSY B1, `(.L_x_1775) ;  /* 0x0000006000017945 */ /* 0x000fe20003800000 */
[----:B------:R-:W-:-:S07]  /*28d30*/  IMAD.MOV.U32 R15, RZ, RZ, -0x1 ;  /* 0xffffffffff0f7424 */ /* 0x000fce00078e00ff */
[----:B0-----:R-:W-:Y:S05]  /*28d40*/  WARPSYNC.COLLECTIVE R15, `(.L_x_1776) ;  /* 0x000000000f0c7348 */ /* 0x001fea0003c00000 */
[----:B------:R-:W-:Y:S02]  /*28d50*/  ELECT P6, UR62, PT ;  /* 0x00000000003e782f */ /* 0x000fe400038c0000 */
[----:B------:R-:W-:Y:S01]  /*28d60*/  MOV R14, UR62 ;  /* 0x0000003e000e7c02 */ /* 0x000fe20008000f00 */
[----:B0-----:R-:W-:Y:S10]  /*28d70*/  ENDCOLLECTIVE ;  /* 0x000000000000791b */ /* 0x001ff40003800000 */
.L_x_1776:
[----:B------:R-:W-:Y:S05]  /*28d80*/  BSYNC B1 ;  /* 0x0000000000017941 */ /* 0x000fea0003800000 */
.L_x_1775:
[----:B------:R-:W-:Y:S05]  /*28d90*/  BRA `(.L_x_1482) ;  /* 0xffffff70001c7947 */ /* 0x000fea000383ffff */
.L_x_1485:
[----:B0-----:R0:W1:Y:S02]  /*28da0*/  SYNCS.PHASECHK.TRANS64.TRYWAIT P0, [R12+URZ+0x28420], R5 ;  /* 0x028420050c0075a7 */ /* 0x001064000800017f */
[----:B-1----:R-:W-:Y:S05]  /*28db0*/  @!P0 NANOSLEEP.SYNCS 0x989680 ;  /* 0x009896800000895d */ /* 0x002fea0003900000 */
[----:B------:R-:W1:Y:S02]  /*28dc0*/  @!P0 SYNCS.PHASECHK.TRANS64 P0, [R12+URZ+0x28420], R5 ;  /* 0x028420050c0085a7 */ /* 0x000e64000800007f */
[----:B-1----:R-:W-:Y:S05]  /*28dd0*/  @!P0 BRA `(.L_x_1485) ;  /* 0xfffffffc00f08947 */ /* 0x002fea000383ffff */
[----:B------:R-:W-:Y:S05]  /*28de0*/  BRA `(.L_x_1777) ;  /* 0xffffff7000387947 */ /* 0x000fea000383ffff */
.L_x_1489:
[----:B-1----:R1:W2:Y:S02]  /*28df0*/  SYNCS.PHASECHK.TRANS64.TRYWAIT P0, [R8+URZ+0x284a0], R11 ;  /* 0x0284a00b080075a7 */ /* 0x0022a4000800017f */
[----:B--2---:R-:W-:Y:S05]  /*28e00*/  @!P0 NANOSLEEP.SYNCS 0x989680 ;  /* 0x009896800000895d */ /* 0x004fea0003900000 */
[----:B------:R-:W2:Y:S02]  /*28e10*/  @!P0 SYNCS.PHASECHK.TRANS64 P0, [R8+URZ+0x284a0], R11 ;  /* 0x0284a00b080085a7 */ /* 0x000ea4000800007f */
[----:B--2---:R-:W-:Y:S05]  /*28e20*/  @!P0 BRA `(.L_x_1489) ;  /* 0xfffffffc00f08947 */ /* 0x004fea000383ffff */
[----:B------:R-:W-:Y:S05]  /*28e30*/  BRA `(.L_x_1778) ;  /* 0xffffff7000587947 */ /* 0x000fea000383ffff */
.L_x_1495:
[----:B0-----:R0:W2:Y:S02]  /*28e40*/  SYNCS.PHASECHK.TRANS64.TRYWAIT P0, [R8+URZ+0x284c0], R11 ;  /* 0x0284c00b080075a7 */ /* 0x0010a4000800017f */
[----:B--2---:R-:W-:Y:S05]  /*28e50*/  @!P0 NANOSLEEP.SYNCS 0x989680 ;  /* 0x009896800000895d */ /* 0x004fea0003900000 */
[----:B------:R-:W2:Y:S02]  /*28e60*/  @!P0 SYNCS.PHASECHK.TRANS64 P0, [R8+URZ+0x284c0], R11 ;  /* 0x0284c00b080085a7 */ /* 0x000ea4000800007f */
[----:B--2---:R-:W-:Y:S05]  /*28e70*/  @!P0 BRA `(.L_x_1495) ;  /* 0xfffffffc00f08947 */ /* 0x004fea000383ffff */
[----:B------:R-:W-:Y:S05]  /*28e80*/  BRA `(.L_x_1779) ;  /* 0xffffff7400187947 */ /* 0x000fea000383ffff */
.L_x_1503:
[----:B0-----:R0:W1:Y:S02]  /*28e90*/  SYNCS.PHASECHK.TRANS64.TRYWAIT P1, [R8+URZ+0x284a0], R7 ;  /* 0x0284a007080075a7 */ /* 0x001064000802017f */
[----:B-1----:R-:W-:Y:S05]  /*28ea0*/  @!P1 NANOSLEEP.SYNCS 0x989680 ;  /* 0x009896800000995d */ /* 0x002fea0003900000 */
[----:B------:R-:W1:Y:S02]  /*28eb0*/  @!P1 SYNCS.PHASECHK.TRANS64 P1, [R8+URZ+0x284a0], R7 ;  /* 0x0284a007080095a7 */ /* 0x000e64000802007f */
[----:B-1----:R-:W-:Y:S05]  /*28ec0*/  @!P1 BRA `(.L_x_1503) ;  /* 0xfffffffc00f09947 */ /* 0x002fea000383ffff */
[----:B------:R-:W-:Y:S05]  /*28ed0*/  BRA `(.L_x_1780) ;  /* 0xffffff7800347947 */ /* 0x000fea000383ffff */
.L_x_1509:
[----:B-1----:R1:W2:Y:S02]  /*28ee0*/  SYNCS.PHASECHK.TRANS64.TRYWAIT P1, [R8+URZ+0x284c0], R7 ;  /* 0x0284c007080075a7 */ /* 0x0022a4000802017f */
[----:B--2---:R-:W-:Y:S05]  /*28ef0*/  @!P1 NANOSLEEP.SYNCS 0x989680 ;  /* 0x009896800000995d */ /* 0x004fea0003900000 */
[----:B------:R-:W2:Y:S02]  /*28f00*/  @!P1 SYNCS.PHASECHK.TRANS64 P1, [R8+URZ+0x284c0], R7 ;  /* 0x0284c007080095a7 */ /* 0x000ea4000802007f */
[----:B--2---:R-:W-:Y:S05]  /*28f10*/  @!P1 BRA `(.L_x_1509) ;  /* 0xfffffffc00f09947 */ /* 0x004fea000383ffff */
[----:B------:R-:W-:Y:S05]  /*28f20*/  BRA `(.L_x_1781) ;  /* 0xffffff7800ec7947 */ /* 0x000fea000383ffff */
.L_x_1532:
        /* <DEDUP_REMOVED lines=11> */
.L_x_1783:
[----:B------:R-:W-:Y:S05]  /*28fe0*/  BSYNC B0 ;  /* 0x0000000000007941 */ /* 0x000fea0003800000 */
.L_x_1782:
[----:B------:R-:W-:Y:S05]  /*28ff0*/  BRA `(.L_x_1784) ;  /* 0xffffff8c003c7947 */ /* 0x000fea000383ffff */
.L_x_1534:
[----:B------:R-:W-:Y:S01]  /*29000*/  BSSY B0, `(.L_x_1785) ;  /* 0x0000006000007945 */ /* 0x000fe20003800000 */
[----:B------:R-:W-:-:S07]  /*29010*/  IMAD.MOV.U32 R15, RZ, RZ, -0x1 ;  /* 0xffffffffff0f7424 */ /* 0x000fce00078e00ff */
[----:B01----:R-:W-:Y:S05]  /*29020*/  WARPSYNC.COLLECTIVE R15, `(.L_x_1786) ;  /* 0x000000000f0c7348 */ /* 0x003fea0003c00000 */
[----:B------:R-:W-:Y:S02]  /*29030*/  ELECT P6, UR62, PT ;  /* 0x00000000003e782f */ /* 0x000fe400038c0000 */
[----:B------:R-:W-:Y:S01]  /*29040*/  MOV R14, UR62 ;  /* 0x0000003e000e7c02 */ /* 0x000fe20008000f00 */
[----:B01----:R-:W-:Y:S10]  /*29050*/  ENDCOLLECTIVE ;  /* 0x000000000000791b */ /* 0x003ff40003800000 */
.L_x_1786:
[----:B------:R-:W-:Y:S05]  /*29060*/  BSYNC B0 ;  /* 0x0000000000007941 */ /* 0x000fea0003800000 */
.L_x_1785:
[----:B------:R-:W-:Y:S05]  /*29070*/  BRA `(.L_x_1787) ;  /* 0xffffff8c00347947 */ /* 0x000fea000383ffff */
.L_x_1537:
[----:B-1----:R1:W2:Y:S02]  /*29080*/  SYNCS.PHASECHK.TRANS64.TRYWAIT P2, [R5+URZ+0x28480], R7 ;  /* 0x02848007050075a7 */ /* 0x0022a4000804017f */
[----:B--2---:R-:W-:Y:S05]  /*29090*/  @!P2 NANOSLEEP.SYNCS 0x989680 ;  /* 0x009896800000a95d */ /* 0x004fea0003900000 */
[----:B------:R-:W2:Y:S02]  /*290a0*/  @!P2 SYNCS.PHASECHK.TRANS64 P2, [R5+URZ+0x28480], R7 ;  /* 0x028480070500a5a7 */ /* 0x000ea4000804007f */
[----:B--2---:R-:W-:Y:S05]  /*290b0*/  @!P2 BRA `(.L_x_1537) ;  /* 0xfffffffc00f0a947 */ /* 0x004fea000383ffff */
[----:B------:R-:W-:Y:S05]  /*290c0*/  BRA `(.L_x_1788) ;  /* 0xffffff8c00ac7947 */ /* 0x000fea000383ffff */
.L_x_1539:
[----:B--2---:R2:W3:Y:S02]  /*290d0*/  SYNCS.PHASECHK.TRANS64.TRYWAIT P2, [R5+URZ+0x28440], R7 ;  /* 0x02844007050075a7 */ /* 0x0044e4000804017f */
[----:B---3--:R-:W-:Y:S05]  /*290e0*/  @!P2 NANOSLEEP.SYNCS 0x989680 ;  /* 0x009896800000a95d */ /* 0x008fea0003900000 */
[----:B------:R-:W3:Y:S02]  /*290f0*/  @!P2 SYNCS.PHASECHK.TRANS64 P2, [R5+URZ+0x28440], R7 ;  /* 0x028440070500a5a7 */ /* 0x000ee4000804007f */
[----:B---3--:R-:W-:Y:S05]  /*29100*/  @!P2 BRA `(.L_x_1539) ;  /* 0xfffffffc00f0a947 */ /* 0x008fea000383ffff */
[----:B------:R-:W-:Y:S05]  /*29110*/  BRA `(.L_x_1789) ;  /* 0xffffff9000247947 */ /* 0x000fea000383ffff */
.L_x_1542:
        /* <DEDUP_REMOVED lines=8> */
.L_x_1548:
[----:B---3--:R3:W4:Y:S02]  /*291a0*/  SYNCS.PHASECHK.TRANS64.TRYWAIT P0, [R5+URZ+0x28480], R4 ;  /* 0x02848004050075a7 */ /* 0x008724000800017f */
[----:B----4-:R-:W-:Y:S05]  /*291b0*/  @!P0 NANOSLEEP.SYNCS 0x989680 ;  /* 0x009896800000895d */ /* 0x010fea0003900000 */
[----:B------:R-:W4:Y:S02]  /*291c0*/  @!P0 SYNCS.PHASECHK.TRANS64 P0, [R5+URZ+0x28480], R4 ;  /* 0x02848004050085a7 */ /* 0x000f24000800007f */
[----:B----4-:R-:W-:Y:S05]  /*291d0*/  @!P0 BRA `(.L_x_1548) ;  /* 0xfffffffc00f08947 */ /* 0x010fea000383ffff */
[----:B------:R-:W-:Y:S05]  /*291e0*/  BRA `(.L_x_1791) ;  /* 0xffffff9400e07947 */ /* 0x000fea000383ffff */
.L_x_1554:
[----:B0-----:R0:W2:Y:S02]  /*291f0*/  SYNCS.PHASECHK.TRANS64.TRYWAIT P0, [R5+URZ+0x28440], R4 ;  /* 0x02844004050075a7 */ /* 0x0010a4000800017f */
[----:B--2---:R-:W-:Y:S05]  /*29200*/  @!P0 NANOSLEEP.SYNCS 0x989680 ;  /* 0x009896800000895d */ /* 0x004fea0003900000 */
[----:B------:R-:W2:Y:S02]  /*29210*/  @!P0 SYNCS.PHASECHK.TRANS64 P0, [R5+URZ+0x28440], R4 ;  /* 0x02844004050085a7 */ /* 0x000ea4000800007f */
[----:B--2---:R-:W-:Y:S05]  /*29220*/  @!P0 BRA `(.L_x_1554) ;  /* 0xfffffffc00f08947 */ /* 0x004fea000383ffff */
[----:B------:R-:W-:Y:S05]  /*29230*/  BRA `(.L_x_1792) ;  /* 0xffffff9800ac7947 */ /* 0x000fea000383ffff */
.L_x_1561:
[----:B---3--:R3:W4:Y:S02]  /*29240*/  SYNCS.PHASECHK.TRANS64.TRYWAIT P2, [R21+URZ+0x28470], R3 ;  /* 0x02847003150075a7 */ /* 0x008724000804017f */
[----:B----4-:R-:W-:Y:S05]  /*29250*/  @!P2 NANOSLEEP.SYNCS 0x989680 ;  /* 0x009896800000a95d */ /* 0x010fea0003900000 */
[----:B------:R-:W4:Y:S02]  /*29260*/  @!P2 SYNCS.PHASECHK.TRANS64 P2, [R21+URZ+0x28470], R3 ;  /* 0x028470031500a5a7 */ /* 0x000f24000804007f */
[----:B----4-:R-:W-:Y:S05]  /*29270*/  @!P2 BRA `(.L_x_1561) ;  /* 0xfffffffc00f0a947 */ /* 0x010fea000383ffff */
[----:B------:R-:W-:Y:S05]  /*29280*/  BRA `(.L_x_1793) ;  /* 0xffffff9c00907947 */ /* 0x000fea000383ffff */
.L_x_1563:
[----:B---3--:R3:W4:Y:S02]  /*29290*/  SYNCS.PHASECHK.TRANS64.TRYWAIT P2, [R21+URZ+0x28460], R4 ;  /* 0x02846004150075a7 */ /* 0x008724000804017f */
[----:B----4-:R-:W-:Y:S05]  /*292a0*/  @!P2 NANOSLEEP.SYNCS 0x989680 ;  /* 0x009896800000a95d */ /* 0x010fea0003900000 */
[----:B------:R-:W4:Y:S02]  /*292b0*/  @!P2 SYNCS.PHASECHK.TRANS64 P2, [R21+URZ+0x28460], R4 ;  /* 0x028460041500a5a7 */ /* 0x000f24000804007f */
[----:B----4-:R-:W-:Y:S05]  /*292c0*/  @!P2 BRA `(.L_x_1563) ;  /* 0xfffffffc00f0a947 */ /* 0x010fea000383ffff */
[----:B------:R-:W-:Y:S05]  /*292d0*/  BRA `(.L_x_1794) ;  /* 0xffffff9c00987947 */ /* 0x000fea000383ffff */
.L_x_1570:
[----:B-1----:R1:W2:Y:S02]  /*292e0*/  SYNCS.PHASECHK.TRANS64.TRYWAIT P0, [R0+URZ+0x28470], R3 ;  /* 0x02847003000075a7 */ /* 0x0022a4000800017f */
[----:B--2---:R-:W-:Y:S05]  /*292f0*/  @!P0 NANOSLEEP.SYNCS 0x989680 ;  /* 0x009896800000895d */ /* 0x004fea0003900000 */
[----:B------:R-:W2:Y:S02]  /*29300*/  @!P0 SYNCS.PHASECHK.TRANS64 P0, [R0+URZ+0x28470], R3 ;  /* 0x02847003000085a7 */ /* 0x000ea4000800007f */
[----:B--2---:R-:W-:Y:S05]  /*29310*/  @!P0 BRA `(.L_x_1570) ;  /* 0xfffffffc00f08947 */ /* 0x004fea000383ffff */
[----:B------:R-:W-:Y:S05]  /*29320*/  BRA `(.L_x_1795) ;  /* 0xffffffa400c87947 */ /* 0x000fea000383ffff */
.L_x_1572:
[----:B-1----:R1:W2:Y:S02]  /*29330*/  SYNCS.PHASECHK.TRANS64.TRYWAIT P0, [R0+URZ+0x28460], R3 ;  /* 0x02846003000075a7 */ /* 0x0022a4000800017f */
[----:B--2---:R-:W-:Y:S05]  /*29340*/  @!P0 NANOSLEEP.SYNCS 0x989680 ;  /* 0x009896800000895d */ /* 0x004fea0003900000 */
[----:B------:R-:W2:Y:S02]  /*29350*/  @!P0 SYNCS.PHASECHK.TRANS64 P0, [R0+URZ+0x28460], R3 ;  /* 0x02846003000085a7 */ /* 0x000ea4000800007f */
[----:B--2---:R-:W-:Y:S05]  /*29360*/  @!P0 BRA `(.L_x_1572) ;  /* 0xfffffffc00f08947 */ /* 0x004fea000383ffff */
[----:B------:R-:W-:Y:S05]  /*29370*/  BRA `(.L_x_1796) ;  /* 0xffffffa400d07947 */ /* 0x000fea000383ffff */
.L_x_1576:
[----:B------:R-:W2:Y:S01]  /*29380*/  LDL R3, [R1] ;  /* 0x0000000001037983 */ /* 0x000ea20000100800 */
[----:B------:R-:W-:Y:S01]  /*29390*/  BSSY B0, `(.L_x_1797) ;  /* 0x0000008000007945 */ /* 0x000fe20003800000 */
[----:B------:R-:W-:Y:S02]  /*293a0*/  IMAD.MOV.U32 R12, RZ, RZ, RZ ;  /* 0x000000ffff0c7224 */ /* 0x000fe400078e00ff */
[----:B------:R-:W-:Y:S02]  /*293b0*/  IMAD.MOV.U32 R11, RZ, RZ, 0x1f ;  /* 0x0000001fff0b7424 */ /* 0x000fe400078e00ff */
[----:B------:R-:W-:Y:S02]  /*293c0*/  IMAD.MOV.U32 R15, RZ, RZ, -0x1 ;  /* 0xffffffffff0f7424 */ /* 0x000fe400078e00ff */
[----:B--2---:R-:W-:-:S07]  /*293d0*/  IMAD.MOV.U32 R13, RZ, RZ, R3 ;  /* 0x000000ffff0d7224 */ /* 0x004fce00078e0003 */
[----:B------:R-:W-:Y:S05]  /*293e0*/  WARPSYNC.COLLECTIVE R15, `(.L_x_1798) ;  /* 0x000000000f087348 */ /* 0x000fea0003c00000 */
[----:B------:R0:W1:Y:S02]  /*293f0*/  SHFL.IDX P6, R14, R13, R12, R11 ;  /* 0x0000000c0d0e7389 */ /* 0x00006400000c000b */
[----:B01----:R-:W-:Y:S01]  /*29400*/  ENDCOLLECTIVE ;  /* 0x000000000000791b */ /* 0x003fe20003800000 */
.L_x_1798:
[----:B------:R-:W-:Y:S05]  /*29410*/  BSYNC B0 ;  /* 0x0000000000007941 */ /* 0x000fea0003800000 */
.L_x_1797:
[----:B------:R0:W5:Y:S01]  /*29420*/  LDL R2, [R1+0xc] ;  /* 0x00000c0001027983 */ /* 0x0001620000100800 */
[----:B------:R-:W-:Y:S02]  /*29430*/  IMAD.MOV.U32 R13, RZ, RZ, R3 ;  /* 0x000000ffff0d7224 */ /* 0x000fe400078e0003 */
[----:B------:R-:W-:Y:S02]  /*29440*/  IMAD.MOV.U32 R12, RZ, RZ, 0x1 ;  /* 0x00000001ff0c7424 */ /* 0x000fe400078e00ff */
[----:B------:R-:W-:Y:S02]  /*29450*/  IMAD.MOV.U32 R11, RZ, RZ, 0x1f ;  /* 0x0000001fff0b7424 */ /* 0x000fe400078e00ff */
[----:B------:R-:W-:Y:S02]  /*29460*/  IMAD.MOV.U32 R15, RZ, RZ, -0x1 ;  /* 0xffffffffff0f7424 */ /* 0x000fe400078e00ff */
[----:B0-----:R-:W-:-:S07]  /*29470*/  IMAD.MOV.U32 R0, RZ, RZ, R14 ;  /* 0x000000ffff007224 */ /* 0x001fce00078e000e */
[----:B-----5:R-:W-:Y:S05]  /*29480*/  WARPSYNC.COLLECTIVE R15, `(.L_x_1799) ;  /* 0x000000000f087348 */ /* 0x020fea0003c00000 */
[----:B------:R0:W1:Y:S02]  /*29490*/  SHFL.IDX P6, R14, R13, R12, R11 ;  /* 0x0000000c0d0e7389 */ /* 0x00006400000c000b */
[----:B01---5:R-:W-:Y:S01]  /*294a0*/  ENDCOLLECTIVE ;  /* 0x000000000000791b */ /* 0x023fe20003800000 */
.L_x_1799:
[----:B------:R-:W-:Y:S01]  /*294b0*/  ULDC UR4, c[0x0][0xc14] ;  /* 0x0003050000047ab9 */ /* 0x000fe20000000800 */
[----:B------:R-:W-:Y:S01]  /*294c0*/  IADD3 R7, R2, R6, RZ ;  /* 0x0000000602077210 */ /* 0x000fe20007ffe0ff */
        /* <DEDUP_REMOVED lines=10> */
[----:B0-----:R-:W-:Y:S02]  /*29570*/  IMAD.MOV.U32 R2, RZ, RZ, RZ ;  /* 0x000000ffff027224 */ /* 0x001fe400078e00ff */
[----:B--2---:R-:W-:Y:S01]  /*29580*/  @!P1 IMAD.MOV.U32 R2, RZ, RZ, R3 ;  /* 0x000000ffff029224 */ /* 0x004fe200078e0003 */
[----:B------:R-:W-:-:S03]  /*29590*/  ISETP.NE.AND P1, PT, R6, RZ, PT ;  /* 0x000000ff0600720c */ /* 0x000fc60003f25270 */
[----:B------:R-:W-:-:S10]  /*295a0*/  IMAD.MOV.U32 R13, RZ, RZ, R2 ;  /* 0x000000ffff0d7224 */ /* 0x000fd400078e0002 */
[----:B------:R-:W-:Y:S05]  /*295b0*/  WARPSYNC.COLLECTIVE R15, `(.L_x_1800) ;  /* 0x000000000f087348 */ /* 0x000fea0003c00000 */
[----:B------:R0:W1:Y:S02]  /*295c0*/  SHFL.UP P6, R14, R13, R12, R11 ;  /* 0x0400000c0d0e7389 */ /* 0x00006400000c000b */
[----:B01----:R-:W-:Y:S01]  /*295d0*/  ENDCOLLECTIVE ;  /* 0x000000000000791b */ /* 0x003fe20003800000 */
.L_x_1800:
[----:B------:R-:W-:Y:S01]  /*295e0*/  IMAD.MOV.U32 R12, RZ, RZ, 0x2 ;  /* 0x00000002ff0c7424 */ /* 0x000fe200078e00ff */
[----:B------:R-:W-:-:S05]  /*295f0*/  SEL R7, R14, RZ, P1 ;  /* 0x000000ff0e077207 */ /* 0x000fca0000800000 */
[----:B------:R-:W-:-:S04]  /*29600*/  IMAD.IADD R3, R2, 0x1, R7 ;  /* 0x0000000102037824 */ /* 0x000fc800078e0207 */
[----:B------:R-:W-:-:S07]  /*29610*/  IMAD.MOV.U32 R13, RZ, RZ, R3 ;  /* 0x000000ffff0d7224 */ /* 0x000fce00078e0003 */
[----:B------:R-:W-:Y:S05]  /*29620*/  WARPSYNC.COLLECTIVE R15, `(.L_x_1801) ;  /* 0x000000000f087348 */ /* 0x000fea0003c00000 */
[----:B------:R0:W1:Y:S02]  /*29630*/  SHFL.UP P6, R14, R13, R12, R11 ;  /* 0x0400000c0d0e7389 */ /* 0x00006400000c000b */
[----:B01----:R-:W-:Y:S01]  /*29640*/  ENDCOLLECTIVE ;  /* 0x000000000000791b */ /* 0x003fe20003800000 */
.L_x_1801:
[----:B------:R-:W-:Y:S01]  /*29650*/  IMAD.MOV.U32 R12, RZ, RZ, 0x4 ;  /* 0x00000004ff0c7424 */ /* 0x000fe200078e00ff */
[----:B------:R-:W-:-:S05]  /*29660*/  SEL R14, R14, RZ, P2 ;  /* 0x000000ff0e0e7207 */ /* 0x000fca0001000000 */
[----:B------:R-:W-:-:S04]  /*29670*/  IMAD.IADD R3, R3, 0x1, R14 ;  /* 0x0000000103037824 */ /* 0x000fc800078e020e */
[----:B------:R-:W-:-:S07]  /*29680*/  IMAD.MOV.U32 R13, RZ, RZ, R3 ;  /* 0x000000ffff0d7224 */ /* 0x000fce00078e0003 */
[----:B------:R-:W-:Y:S05]  /*29690*/  WARPSYNC.COLLECTIVE R15, `(.L_x_1802) ;  /* 0x000000000f087348 */ /* 0x000fea0003c00000 */
[----:B------:R0:W1:Y:S02]  /*296a0*/  SHFL.UP P6, R14, R13, R12, R11 ;  /* 0x0400000c0d0e7389 */ /* 0x00006400000c000b */
[----:B01----:R-:W-:Y:S01]  /*296b0*/  ENDCOLLECTIVE ;  /* 0x000000000000791b */ /* 0x003fe20003800000 */
.L_x_1802:
[----:B------:R-:W-:Y:S01]  /*296c0*/  IMAD.MOV.U32 R12, RZ, RZ, 0x8 ;  /* 0x00000008ff0c7424 */ /* 0x000fe200078e00ff */
[----:B------:R-:W-:-:S05]  /*296d0*/  SEL R14, R14, RZ, P3 ;  /* 0x000000ff0e0e7207 */ /* 0x000fca0001800000 */
[----:B------:R-:W-:-:S04]  /*296e0*/  IMAD.IADD R3, R3, 0x1, R14 ;  /* 0x0000000103037824 */ /* 0x000fc800078e020e */
[----:B------:R-:W-:-:S07]  /*296f0*/  IMAD.MOV.U32 R13, RZ, RZ, R3 ;  /* 0x000000ffff0d7224 */ /* 0x000fce00078e0003 */
[----:B------:R-:W-:Y:S05]  /*29700*/  WARPSYNC.COLLECTIVE R15, `(.L_x_1803) ;  /* 0x000000000f087348 */ /* 0x000fea0003c00000 */
[----:B------:R0:W1:Y:S02]  /*29710*/  SHFL.UP P6, R14, R13, R12, R11 ;  /* 0x0400000c0d0e7389 */ /* 0x00006400000c000b */
[----:B01----:R-:W-:Y:S01]  /*29720*/  ENDCOLLECTIVE ;  /* 0x000000000000791b */ /* 0x003fe20003800000 */
.L_x_1803:
[----:B------:R-:W-:Y:S01]  /*29730*/  IMAD.MOV.U32 R12, RZ, RZ, 0x10 ;  /* 0x00000010ff0c7424 */ /* 0x000fe200078e00ff */
[----:B------:R-:W-:-:S05]  /*29740*/  SEL R14, R14, RZ, P4 ;  /* 0x000000ff0e0e7207 */ /* 0x000fca0002000000 */
[----:B------:R-:W-:-:S04]  /*29750*/  IMAD.IADD R3, R3, 0x1, R14 ;  /* 0x0000000103037824 */ /* 0x000fc800078e020e */
[----:B------:R-:W-:-:S07]  /*29760*/  IMAD.MOV.U32 R13, RZ, RZ, R3 ;  /* 0x000000ffff0d7224 */ /* 0x000fce00078e0003 */
[----:B------:R-:W-:Y:S05]  /*29770*/  WARPSYNC.COLLECTIVE R15, `(.L_x_1804) ;  /* 0x000000000f087348 */ /* 0x000fea0003c00000 */
[----:B------:R0:W1:Y:S02]  /*29780*/  SHFL.UP P6, R14, R13, R12, R11 ;  /* 0x0400000c0d0e7389 */ /* 0x00006400000c000b */
[----:B01----:R-:W-:Y:S01]  /*29790*/  ENDCOLLECTIVE ;  /* 0x000000000000791b */ /* 0x003fe20003800000 */
.L_x_1804:
[----:B------:R-:W-:Y:S01]  /*297a0*/  IMAD.MOV.U32 R12, RZ, RZ, 0x1f ;  /* 0x0000001fff0c7424 */ /* 0x000fe200078e00ff */
[----:B------:R-:W-:Y:S02]  /*297b0*/  MOV R11, 0x1f ;  /* 0x0000001f000b7802 */ /* 0x000fe40000000f00 */
[----:B------:R-:W-:-:S05]  /*297c0*/  SEL R14, R14, RZ, P5 ;  /* 0x000000ff0e0e7207 */ /* 0x000fca0002800000 */
[----:B------:R-:W-:-:S04]  /*297d0*/  IMAD.IADD R3, R3, 0x1, R14 ;  /* 0x0000000103037824 */ /* 0x000fc800078e020e */
[----:B------:R-:W-:-:S07]  /*297e0*/  IMAD.MOV.U32 R13, RZ, RZ, R3 ;  /* 0x000000ffff0d7224 */ /* 0x000fce00078e0003 */
[----:B------:R-:W-:Y:S05]  /*297f0*/  WARPSYNC.COLLECTIVE R15, `(.L_x_1805) ;  /* 0x000000000f087348 */ /* 0x000fea0003c00000 */
[----:B------:R0:W1:Y:S02]  /*29800*/  SHFL.IDX P6, R14, R13, R12, R11 ;  /* 0x0000000c0d0e7389 */ /* 0x00006400000c000b */
[----:B01----:R-:W-:Y:S01]  /*29810*/  ENDCOLLECTIVE ;  /* 0x000000000000791b */ /* 0x003fe20003800000 */
.L_x_1805:
[----:B------:R-:W-:Y:S05]  /*29820*/  BRA `(.L_x_1806) ;  /* 0xffffffac00247947 */ /* 0x000fea000383ffff */
.L_x_1581:
[----:B------:R-:W-:Y:S01]  /*29830*/  BSSY B0, `(.L_x_1807) ;  /* 0x0000008000007945 */ /* 0x000fe20003800000 */
[----:B-----5:R-:W-:Y:S02]  /*29840*/  IMAD.MOV.U32 R13, RZ, RZ, R2 ;  /* 0x000000ffff0d7224 */ /* 0x020fe400078e0002 */
[----:B------:R-:W-:Y:S02]  /*29850*/  IMAD.MOV.U32 R12, RZ, RZ, 0x1 ;  /* 0x00000001ff0c7424 */ /* 0x000fe400078e00ff */
[----:B------:R-:W-:Y:S02]  /*29860*/  IMAD.MOV.U32 R11, RZ, RZ, RZ ;  /* 0x000000ffff0b7224 */ /* 0x000fe400078e00ff */
[----:B------:R-:W-:-:S07]  /*29870*/  IMAD.MOV.U32 R15, RZ, RZ, -0x1 ;  /* 0xffffffffff0f7424 */ /* 0x000fce00078e00ff */
[----:B0-----:R-:W-:Y:S05]  /*29880*/  WARPSYNC.COLLECTIVE R15, `(.L_x_1808) ;  /* 0x000000000f087348 */ /* 0x001fea0003c00000 */
[----:B------:R1:W2:Y:S02]  /*29890*/  SHFL.UP P6, R14, R13, R12, R11 ;  /* 0x0400000c0d0e7389 */ /* 0x0002a400000c000b */
[----:B012---:R-:W-:Y:S01]  /*298a0*/  ENDCOLLECTIVE ;  /* 0x000000000000791b */ /* 0x007fe20003800000 */
.L_x_1808:
[----:B------:R-:W-:Y:S05]  /*298b0*/  BSYNC B0 ;  /* 0x0000000000007941 */ /* 0x000fea0003800000 */
.L_x_1807:
[----:B------:R-:W-:Y:S01]  /*298c0*/  SEL R3, R14, RZ, P1 ;  /* 0x000000ff0e037207 */ /* 0x000fe20000800000 */
[----:B------:R-:W-:Y:S02]  /*298d0*/  IMAD.MOV.U32 R12, RZ, RZ, 0x2 ;  /* 0x00000002ff0c7424 */ /* 0x000fe400078e00ff */
[----:B------:R-:W-:Y:S02]  /*298e0*/  IMAD.MOV.U32 R11, RZ, RZ, RZ ;  /* 0x000000ffff0b7224 */ /* 0x000fe400078e00ff */
[----:B------:R-:W-:Y:S02]  /*298f0*/  IMAD.IADD R3, R2, 0x1, R3 ;  /* 0x0000000102037824 */ /* 0x000fe400078e0203 */
[----:B------:R-:W-:Y:S02]  /*29900*/  IMAD.MOV.U32 R15, RZ, RZ, -0x1 ;  /* 0xffffffffff0f7424 */ /* 0x000fe400078e00ff */
[----:B------:R-:W-:-:S07]  /*29910*/  IMAD.MOV.U32 R13, RZ, RZ, R3 ;  /* 0x000000ffff0d7224 */ /* 0x000fce00078e0003 */
[----:B------:R-:W-:Y:S05]  /*29920*/  WARPSYNC.COLLECTIVE R15, `(.L_x_1809) ;  /* 0x000000000f087348 */ /* 0x000fea0003c00000 */
[----:B------:R0:W1:Y:S02]  /*29930*/  SHFL.UP P6, R14, R13, R12, R11 ;  /* 0x0400000c0d0e7389 */ /* 0x00006400000c000b */
[----:B01----:R-:W-:Y:S01]  /*29940*/  ENDCOLLECTIVE ;  /* 0x000000000000791b */ /* 0x003fe20003800000 */
.L_x_1809:
[----:B------:R-:W-:Y:S01]  /*29950*/  IMAD.MOV.U32 R12, RZ, RZ, 0x4 ;  /* 0x00000004ff0c7424 */ /* 0x000fe200078e00ff */
[----:B------:R-:W-:-:S05]  /*29960*/  SEL R14, R14, RZ, P2 ;  /* 0x000000ff0e0e7207 */ /* 0x000fca0001000000 */
[----:B------:R-:W-:-:S04]  /*29970*/  IMAD.IADD R3, R3, 0x1, R14 ;  /* 0x0000000103037824 */ /* 0x000fc800078e020e */
[----:B------:R-:W-:-:S07]  /*29980*/  IMAD.MOV.U32 R13, RZ, RZ, R3 ;  /* 0x000000ffff0d7224 */ /* 0x000fce00078e0003 */
[----:B------:R-:W-:Y:S05]  /*29990*/  WARPSYNC.COLLECTIVE R15, `(.L_x_1810) ;  /* 0x000000000f087348 */ /* 0x000fea0003c00000 */
[----:B------:R0:W1:Y:S02]  /*299a0*/  SHFL.UP P6, R14, R13, R12, R11 ;  /* 0x0400000c0d0e7389 */ /* 0x00006400000c000b */
[----:B01----:R-:W-:Y:S01]  /*299b0*/  ENDCOLLECTIVE ;  /* 0x000000000000791b */ /* 0x003fe20003800000 */
.L_x_1810:
[----:B------:R-:W-:Y:S01]  /*299c0*/  IMAD.MOV.U32 R12, RZ, RZ, 0x8 ;  /* 0x00000008ff0c7424 */ /* 0x000fe200078e00ff */
[----:B------:R-:W-:-:S05]  /*299d0*/  SEL R14, R14, RZ, P3 ;  /* 0x000000ff0e0e7207 */ /* 0x000fca0001800000 */
[----:B------:R-:W-:-:S04]  /*299e0*/  IMAD.IADD R3, R3, 0x1, R14 ;  /* 0x0000000103037824 */ /* 0x000fc800078e020e */
[----:B------:R-:W-:-:S07]  /*299f0*/  IMAD.MOV.U32 R13, RZ, RZ, R3 ;  /* 0x000000ffff0d7224 */ /* 0x000fce00078e0003 */
[----:B------:R-:W-:Y:S05]  /*29a00*/  WARPSYNC.COLLECTIVE R15, `(.L_x_1811) ;  /* 0x000000000f087348 */ /* 0x000fea0003c00000 */
[----:B------:R0:W1:Y:S02]  /*29a10*/  SHFL.UP P6, R14, R13, R12, R11 ;  /* 0x0400000c0d0e7389 */ /* 0x00006400000c000b */
[----:B01----:R-:W-:Y:S01]  /*29a20*/  ENDCOLLECTIVE ;  /* 0x000000000000791b */ /* 0x003fe20003800000 */
.L_x_1811:
[----:B------:R-:W-:Y:S01]  /*29a30*/  IMAD.MOV.U32 R12, RZ, RZ, 0x10 ;  /* 0x00000010ff0c7424 */ /* 0x000fe200078e00ff */
[----:B------:R-:W-:-:S05]  /*29a40*/  SEL R14, R14, RZ, P4 ;  /* 0x000000ff0e0e7207 */ /* 0x000fca0002000000 */
[----:B------:R-:W-:-:S04]  /*29a50*/  IMAD.IADD R3, R3, 0x1, R14 ;  /* 0x0000000103037824 */ /* 0x000fc800078e020e */
[----:B------:R-:W-:-:S07]  /*29a60*/  IMAD.MOV.U32 R13, RZ, RZ, R3 ;  /* 0x000000ffff0d7224 */ /* 0x000fce00078e0003 */
[----:B------:R-:W-:Y:S05]  /*29a70*/  WARPSYNC.COLLECTIVE R15, `(.L_x_1812) ;  /* 0x000000000f087348 */ /* 0x000fea0003c00000 */
[----:B------:R0:W1:Y:S02]  /*29a80*/  SHFL.UP P6, R14, R13, R12, R11 ;  /* 0x0400000c0d0e7389 */ /* 0x00006400000c000b */
[----:B01----:R-:W-:Y:S01]  /*29a90*/  ENDCOLLECTIVE ;  /* 0x000000000000791b */ /* 0x003fe20003800000 */
.L_x_1812:
[----:B------:R-:W-:Y:S02]  /*29aa0*/  IMAD.MOV.U32 R12, RZ, RZ, 0x1f ;  /* 0x0000001fff0c7424 */ /* 0x000fe400078e00ff */
[----:B------:R-:W-:Y:S01]  /*29ab0*/  IMAD.MOV.U32 R11, RZ, RZ, 0x1f ;  /* 0x0000001fff0b7424 */ /* 0x000fe200078e00ff */
[----:B------:R-:W-:-:S05]  /*29ac0*/  SEL R14, R14, RZ, P5 ;  /* 0x000000ff0e0e7207 */ /* 0x000fca0002800000 */
[----:B------:R-:W-:-:S05]  /*29ad0*/  IMAD.IADD R3, R3, 0x1, R14 ;  /* 0x0000000103037824 */ /* 0x000fca00078e020e */
[----:B------:R-:W-:-:S07]  /*29ae0*/  MOV R13, R3 ;  /* 0x00000003000d7202 */ /* 0x000fce0000000f00 */
[----:B------:R-:W-:Y:S05]  /*29af0*/  WARPSYNC.COLLECTIVE R15, `(.L_x_1813) ;  /* 0x000000000f087348 */ /* 0x000fea0003c00000 */
[----:B------:R0:W1:Y:S02]  /*29b00*/  SHFL.IDX P6, R14, R13, R12, R11 ;  /* 0x0000000c0d0e7389 */ /* 0x00006400000c000b */
[----:B01----:R-:W-:Y:S01]  /*29b10*/  ENDCOLLECTIVE ;  /* 0x000000000000791b */ /* 0x003fe20003800000 */
.L_x_1813:
[----:B------:R-:W-:Y:S05]  /*29b20*/  BRA `(.L_x_1814) ;  /* 0xffffffac00087947 */ /* 0x000fea000383ffff */
.L_x_1583:
[----:B------:R-:W-:Y:S01]  /*29b30*/  BSSY B0, `(.L_x_1815) ;  /* 0x0000006000007945 */ /* 0x000fe20003800000 */
[----:B------:R-:W-:Y:S01]  /*29b40*/  PLOP3.LUT P6, PT, P6, PT, PT, 0x8, 0x0 ;  /* 0x000000000000781c */ /* 0x000fe200037ce170 */
[----:B------:R-:W-:-:S12]  /*29b50*/  IMAD.MOV.U32 R15, RZ, RZ, -0x1 ;  /* 0xffffffffff0f7424 */ /* 0x000fd800078e00ff */
[----:B0-----:R-:W-:Y:S05]  /*29b60*/  WARPSYNC.COLLECTIVE R15, `(.L_x_1816) ;  /* 0x000000000f087348 */ /* 0x001fea0003c00000 */
[----:B------:R-:W-:Y:S01]  /*29b70*/  VOTE.ANY R14, PT, P6 ;  /* 0x00000000000e7806 */ /* 0x000fe200030e0100 */
[----:B0-----:R-:W-:Y:S06]  /*29b80*/  ENDCOLLECTIVE ;  /* 0x000000000000791b */ /* 0x001fec0003800000 */
.L_x_1816:
[----:B------:R-:W-:Y:S05]  /*29b90*/  BSYNC B0 ;  /* 0x0000000000007941 */ /* 0x000fea0003800000 */
.L_x_1815:
[----:B------:R-:W-:Y:S02]  /*29ba0*/  IMAD.MOV.U32 R6, RZ, RZ, R14 ;  /* 0x000000ffff067224 */ /* 0x000fe400078e000e */
[----:B------:R-:W-:Y:S02]  /*29bb0*/  IMAD.MOV.U32 R13, RZ, RZ, R2 ;  /* 0x000000ffff0d7224 */ /* 0x000fe400078e0002 */
[----:B------:R-:W0:Y:S01]  /*29bc0*/  POPC R5, R6 ;  /* 0x0000000600057309 */ /* 0x000e220000000000 */
[----:B------:R-:W-:Y:S02]  /*29bd0*/  IMAD.MOV.U32 R11, RZ, RZ, 0x1f ;  /* 0x0000001fff0b7424 */ /* 0x000fe400078e00ff */
[----:B------:R-:W-:Y:S02]  /*29be0*/  IMAD.MOV.U32 R15, RZ, RZ, -0x1 ;  /* 0xffffffffff0f7424 */ /* 0x000fe400078e00ff */
[----:B0-----:R-:W-:-:S07]  /*29bf0*/  IMAD.MOV.U32 R12, RZ, RZ, R5 ;  /* 0x000000ffff0c7224 */ /* 0x001fce00078e0005 */
[----:B------:R-:W-:Y:S05]  /*29c00*/  WARPSYNC.COLLECTIVE R15, `(.L_x_1817) ;  /* 0x000000000f087348 */ /* 0x000fea0003c00000 */
[----:B------:R0:W1:Y:S02]  /*29c10*/  SHFL.IDX P6, R14, R13, R12, R11 ;  /* 0x0000000c0d0e7389 */ /* 0x00006400000c000b */
[----:B01----:R-:W-:Y:S01]  /*29c20*/  ENDCOLLECTIVE ;  /* 0x000000000000791b */ /* 0x003fe20003800000 */
.L_x_1817:
[----:B------:R-:W-:Y:S01]  /*29c30*/  IMAD.MOV.U32 R7, RZ, RZ, R14 ;  /* 0x000000ffff077224 */ /* 0x000fe200078e000e */
[----:B------:R-:W-:Y:S06]  /*29c40*/  BRA `(.L_x_1818) ;  /* 0xffffffa800f87947 */ /* 0x000fec000383ffff */
.L_x_1585:
[----:B------:R-:W-:Y:S01]  /*29c50*/  BSSY B0, `(.L_x_1819) ;  /* 0x0000007000007945 */ /* 0x000fe20003800000 */
[----:B------:R-:W-:Y:S02]  /*29c60*/  IMAD.MOV.U32 R13, RZ, RZ, R3 ;  /* 0x000000ffff0d7224 */ /* 0x000fe400078e0003 */
[----:B------:R-:W-:Y:S02]  /*29c70*/  IMAD.MOV.U32 R11, RZ, RZ, 0x1f ;  /* 0x0000001fff0b7424 */ /* 0x000fe400078e00ff */
[----:B------:R-:W-:-:S07]  /*29c80*/  IMAD.MOV.U32 R15, RZ, RZ, -0x1 ;  /* 0xffffffffff0f7424 */ /* 0x000fce00078e00ff */
[----:B0-2---:R-:W-:Y:S05]  /*29c90*/  WARPSYNC.COLLECTIVE R15, `(.L_x_1820) ;  /* 0x000000000f087348 */ /* 0x005fea0003c00000 */
[----:B------:R1:W3:Y:S02]  /*29ca0*/  SHFL.IDX P6, R14, R13, R12, R11 ;  /* 0x0000000c0d0e7389 */ /* 0x0002e400000c000b */
[----:B0123--:R-:W-:Y:S01]  /*29cb0*/  ENDCOLLECTIVE ;  /* 0x000000000000791b */ /* 0x00ffe20003800000 */
.L_x_1820:
[----:B------:R-:W-:Y:S05]  /*29cc0*/  BSYNC B0 ;  /* 0x0000000000007941 */ /* 0x000fea0003800000 */
.L_x_1819:
[----:B------:R-:W-:Y:S01]  /*29cd0*/  IMAD.MOV.U32 R2, RZ, RZ, R14 ;  /* 0x000000ffff027224 */ /* 0x000fe200078e000e */
[----:B------:R-:W-:Y:S06]  /*29ce0*/  BRA `(.L_x_1584) ;  /* 0xffffffa800ec7947 */ /* 0x000fec000383ffff */
.L_x_1589:
[----:B0-----:R0:W1:Y:S02]  /*29cf0*/  SYNCS.PHASECHK.TRANS64.TRYWAIT P0, [R0+URZ+0x28420], R3 ;  /* 0x02842003000075a7 */ /* 0x001064000800017f */
[----:B-1----:R-:W-:Y:S05]  /*29d00*/  @!P0 NANOSLEEP.SYNCS 0x989680 ;  /* 0x009896800000895d */ /* 0x002fea0003900000 */
[----:B------:R-:W1:Y:S02]  /*29d10*/  @!P0 SYNCS.PHASECHK.TRANS64 P0, [R0+URZ+0x28420], R3 ;  /* 0x02842003000085a7 */ /* 0x000e64000800007f */
[----:B-1----:R-:W-:Y:S05]  /*29d20*/  @!P0 BRA `(.L_x_1589) ;  /* 0xfffffffc00f08947 */ /* 0x002fea000383ffff */
[----:B------:R-:W-:Y:S05]  /*29d30*/  BRA `(.L_x_1821) ;  /* 0xffffffb000a47947 */ /* 0x000fea000383ffff */
.L_x_1590:
        /* <DEDUP_REMOVED lines=11> */
.L_x_1823:
[----:B------:R-:W-:Y:S05]  /*29df0*/  BSYNC B0 ;  /* 0x0000000000007941 */ /* 0x000fea0003800000 */
.L_x_1822:
[----:B------:R-:W-:Y:S05]  /*29e00*/  BRA `(.L_x_1824) ;  /* 0xffffffb0008c7947 */ /* 0x000fea000383ffff */
.L_x_1591:
[----:B------:R-:W-:Y:S01]  /*29e10*/  BSSY B0, `(.L_x_1825) ;  /* 0x0000006000007945 */ /* 0x000fe20003800000 */
[----:B------:R-:W-:-:S07]  /*29e20*/  IMAD.MOV.U32 R15, RZ, RZ, -0x1 ;  /* 0xffffffffff0f7424 */ /* 0x000fce00078e00ff */
[----:B01----:R-:W-:Y:S05]  /*29e30*/  WARPSYNC.COLLECTIVE R15, `(.L_x_1826) ;  /* 0x000000000f0c7348 */ /* 0x003fea0003c00000 */
[----:B------:R-:W-:Y:S02]  /*29e40*/  ELECT P6, UR62, PT ;  /* 0x00000000003e782f */ /* 0x000fe400038c0000 */
[----:B------:R-:W-:Y:S01]  /*29e50*/  MOV R14, UR62 ;  /* 0x0000003e000e7c02 */ /* 0x000fe20008000f00 */
[----:B01----:R-:W-:Y:S10]  /*29e60*/  ENDCOLLECTIVE ;  /* 0x000000000000791b */ /* 0x003ff40003800000 */
.L_x_1826:
[----:B------:R-:W-:Y:S05]  /*29e70*/  BSYNC B0 ;  /* 0x0000000000007941 */ /* 0x000fea0003800000 */
.L_x_1825:
[----:B------:R-:W-:Y:S05]  /*29e80*/  BRA `(.L_x_1827) ;  /* 0xffffffb000807947 */ /* 0x000fea000383ffff */
.L_x_1593:
[----:B0-----:R0:W1:Y:S02]  /*29e90*/  SYNCS.PHASECHK.TRANS64.TRYWAIT P1, [R6+URZ], R5 ;  /* 0x00000005060075a7 */ /* 0x001064000802017f */
[----:B-1----:R-:W-:Y:S05]  /*29ea0*/  @!P1 NANOSLEEP.SYNCS 0x989680 ;  /* 0x009896800000995d */ /* 0x002fea0003900000 */
[----:B------:R-:W1:Y:S02]  /*29eb0*/  @!P1 SYNCS.PHASECHK.TRANS64 P1, [R6+URZ], R5 ;  /* 0x00000005060095a7 */ /* 0x000e64000802007f */
[----:B-1----:R-:W-:Y:S05]  /*29ec0*/  @!P1 BRA `(.L_x_1593) ;  /* 0xfffffffc00f09947 */ /* 0x002fea000383ffff */
[----:B------:R-:W-:Y:S05]  /*29ed0*/  BRA `(.L_x_1828) ;  /* 0xffffffb000bc7947 */ /* 0x000fea000383ffff */
.L_x_1594:
[----:B-1----:R1:W2:Y:S02]  /*29ee0*/  SYNCS.PHASECHK.TRANS64.TRYWAIT P1, [R7+URZ], R2 ;  /* 0x00000002070075a7 */ /* 0x0022a4000802017f */
[----:B--2---:R-:W-:Y:S05]  /*29ef0*/  @!P1 NANOSLEEP.SYNCS 0x989680 ;  /* 0x009896800000995d */ /* 0x004fea0003900000 */
[----:B------:R-:W2:Y:S02]  /*29f00*/  @!P1 SYNCS.PHASECHK.TRANS64 P1, [R7+URZ], R2 ;  /* 0x00000002070095a7 */ /* 0x000ea4000802007f */
[----:B--2---:R-:W-:Y:S05]  /*29f10*/  @!P1 BRA `(.L_x_1594) ;  /* 0xfffffffc00f09947 */ /* 0x004fea000383ffff */
[----:B------:R-:W-:Y:S05]  /*29f20*/  BRA `(.L_x_1829) ;  /* 0xffffffb000b07947 */ /* 0x000fea000383ffff */
.L_x_1596:
[----:B--2---:R2:W3:Y:S02]  /*29f30*/  SYNCS.PHASECHK.TRANS64.TRYWAIT P1, [R4+URZ+0x28460], R5 ;  /* 0x02846005040075a7 */ /* 0x0044e4000802017f */
[----:B---3--:R-:W-:Y:S05]  /*29f40*/  @!P1 NANOSLEEP.SYNCS 0x989680 ;  /* 0x009896800000995d */ /* 0x008fea0003900000 */
[----:B------:R-:W3:Y:S02]  /*29f50*/  @!P1 SYNCS.PHASECHK.TRANS64 P1, [R4+URZ+0x28460], R5 ;  /* 0x02846005040095a7 */ /* 0x000ee4000802007f */
[----:B---3--:R-:W-:Y:S05]  /*29f60*/  @!P1 BRA `(.L_x_1596) ;  /* 0xfffffffc00f09947 */ /* 0x008fea000383ffff */
[----:B------:R-:W-:Y:S05]  /*29f70*/  BRA `(.L_x_1830) ;  /* 0xffffffb000b47947 */ /* 0x000fea000383ffff */
.L_x_1598:
[----:B---3--:R3:W4:Y:S02]  /*29f80*/  SYNCS.PHASECHK.TRANS64.TRYWAIT P1, [R3+URZ+0x28460], R2 ;  /* 0x02846002030075a7 */ /* 0x008724000802017f */
[----:B----4-:R-:W-:Y:S05]  /*29f90*/  @!P1 NANOSLEEP.SYNCS 0x989680 ;  /* 0x009896800000995d */ /* 0x010fea0003900000 */
[----:B------:R-:W4:Y:S02]  /*29fa0*/  @!P1 SYNCS.PHASECHK.TRANS64 P1, [R3+URZ+0x28460], R2 ;  /* 0x02846002030095a7 */ /* 0x000f24000802007f */
[----:B----4-:R-:W-:Y:S05]  /*29fb0*/  @!P1 BRA `(.L_x_1598) ;  /* 0xfffffffc00f09947 */ /* 0x010fea000383ffff */
[----:B------:R-:W-:Y:S05]  /*29fc0*/  BRA `(.L_x_1831) ;  /* 0xffffffb000b47947 */ /* 0x000fea000383ffff */
.L_x_1600:
[----:B----4-:R4:W0:Y:S02]  /*29fd0*/  SYNCS.PHASECHK.TRANS64.TRYWAIT P0, [R4+URZ+0x28480], R5 ;  /* 0x02848005040075a7 */ /* 0x010824000800017f */
[----:B0-----:R-:W-:Y:S05]  /*29fe0*/  @!P0 NANOSLEEP.SYNCS 0x989680 ;  /* 0x009896800000895d */ /* 0x001fea0003900000 */
[----:B------:R-:W0:Y:S02]  /*29ff0*/  @!P0 SYNCS.PHASECHK.TRANS64 P0, [R4+URZ+0x28480], R5 ;  /* 0x02848005040085a7 */ /* 0x000e24000800007f */
[----:B0-----:R-:W-:Y:S05]  /*2a000*/  @!P0 BRA `(.L_x_1600) ;  /* 0xfffffffc00f08947 */ /* 0x001fea000383ffff */
[----:B------:R-:W-:Y:S05]  /*2a010*/  BRA `(.L_x_1601) ;  /* 0xffffffb000b07947 */ /* 0x000fea000383ffff */
.L_x_1832:
        /* <DEDUP_REMOVED lines=14> */
.L_x_12355:


//--------------------- .text._ZN7cutlass13device_kernelIN5flash11enable_sm90INS1_16FlashAttnFwdSm90INS1_25CollectiveMainloopFwdSm90ILi2EN4cute5tupleIJNS5_1CILi1EEES8_S8_EEENS6_IJNS7_ILi128EEESA_NS7_ILi256EEEEEELi256ENS_12float_e4m3_tEfNS_4arch4Sm90ELb1ELb0ELb0ELb0ELb0ELb0ELb0ELb1ELb1ELb0ELb0ELb0EEENS1_21CollectiveEpilogueFwdINS6_IJSA_SB_SA_EEES9_NS_10bfloat16_tESF_Li256ELb0ELb0ELb0ELb1EEENS1_30DynamicPersistentTileSchedulerILi256ELi128ELb0ELb0ELb1EEEEEEEEEvNT_6ParamsE --------------------------
	.section	.text._ZN7cutlass13device_kernelIN5flash11enable_sm90INS1_16FlashAttnFwdSm90INS1_25CollectiveMainloopFwdSm90ILi2EN4cute5tupleIJNS5_1CILi1EEES8_S8_EEENS6_IJNS7_ILi128EEESA_NS7_ILi256EEEEEELi256ENS_12float_e4m3_tEfNS_4arch4Sm90ELb1ELb0ELb0ELb0ELb0ELb0ELb0ELb1ELb1ELb0ELb0ELb0EEENS1_21CollectiveEpilogueFwdINS6_IJSA_SB_SA_EEES9_NS_10bfloat16_tESF_Li256ELb0ELb0ELb0ELb1EEENS1_30DynamicPersistentTileSchedulerILi256ELi128ELb0ELb0ELb1EEEEEEEEEvNT_6ParamsE,"ax",@progbits
	.align	128
.text._ZN7cutlass13device_kernelIN5flash11enable_sm90INS1_16FlashAttnFwdSm90INS1_25CollectiveMainloopFwdSm90ILi2EN4cute5tupleIJNS5_1CILi1EEES8_S8_EEENS6_IJNS7_ILi128EEESA_NS7_ILi256EEEEEELi256ENS_12float_e4m3_tEfNS_4arch4Sm90ELb1ELb0ELb0ELb0ELb0ELb0ELb0ELb1ELb1ELb0ELb0ELb0EEENS1_21CollectiveEpilogueFwdINS6_IJSA_SB_SA_EEES9_NS_10bfloat16_tESF_Li256ELb0ELb0ELb0ELb1EEENS1_30DynamicPersistentTileSchedulerILi256ELi128ELb0ELb0ELb1EEEEEEEEEvNT_6ParamsE:
        .type           _ZN7cutlass13device_kernelIN5flash11enable_sm90INS1_16FlashAttnFwdSm90INS1_25CollectiveMainloopFwdSm90ILi2EN4cute5tupleIJNS5_1CILi1EEES8_S8_EEENS6_IJNS7_ILi128EEESA_NS7_ILi256EEEEEELi256ENS_12float_e4m3_tEfNS_4arch4Sm90ELb1ELb0ELb0ELb0ELb0ELb0ELb0ELb1ELb1ELb0ELb0ELb0EEENS1_21CollectiveEpilogueFwdINS6_IJSA_SB_SA_EEES9_NS_10bfloat16_tESF_Li256ELb0ELb0ELb0ELb1EEENS1_30DynamicPersistentTileSchedulerILi256ELi128ELb0ELb0ELb1EEEEEEEEEvNT_6ParamsE,@function
        .size           _ZN7cutlass13device_kernelIN5flash11enable_sm90INS1_16FlashAttnFwdSm90INS1_25CollectiveMainloopFwdSm90ILi2EN4cute5tupleIJNS5_1CILi1EEES8_S8_EEENS6_IJNS7_ILi128EEESA_NS7_ILi256EEEEEELi256ENS_12float_e4m3_tEfNS_4arch4Sm90ELb1ELb0ELb0ELb0ELb0ELb0ELb0ELb1ELb1ELb0ELb0ELb0EEENS1_21CollectiveEpilogueFwdINS6_IJSA_SB_SA_EEES9_NS_10bfloat16_tESF_Li256ELb0ELb0ELb0ELb1EEENS1_30DynamicPersistentTileSchedulerILi256ELi128ELb0ELb0ELb1EEEEEEEEEvNT_6ParamsE,(.L_x_12356 - _ZN7cutlass13device_kernelIN5flash11enable_sm90INS1_16FlashAttnFwdSm90INS1_25CollectiveMainloopFwdSm90ILi2EN4cute5tupleIJNS5_1CILi1EEES8_S8_EEENS6_IJNS7_ILi128EEESA_NS7_ILi256EEEEEELi256ENS_12float_e4m3_tEfNS_4arch4Sm90ELb1ELb0ELb0ELb0ELb0ELb0ELb0ELb1ELb1ELb0ELb0ELb0EEENS1_21CollectiveEpilogueFwdINS6_IJSA_SB_SA_EEES9_NS_10bfloat16_tESF_Li256ELb0ELb0ELb0ELb1EEENS1_30DynamicPersistentTileSchedulerILi256ELi128ELb0ELb0ELb1EEEEEEEEEvNT_6ParamsE)
        .other          _ZN7cutlass13device_kernelIN5flash11enable_sm90INS1_16FlashAttnFwdSm90INS1_25CollectiveMainloopFwdSm90ILi2EN4cute5tupleIJNS5_1CILi1EEES8_S8_EEENS6_IJNS7_ILi128EEESA_NS7_ILi256EEEEEELi256ENS_12float_e4m3_tEfNS_4arch4Sm90ELb1ELb0ELb0ELb0ELb0ELb0ELb0ELb1ELb1ELb0ELb0ELb0EEENS1_21CollectiveEpilogueFwdINS6_IJSA_SB_SA_EEES9_NS_10bfloat16_tESF_Li256ELb0ELb0ELb0ELb1EEENS1_30DynamicPersistentTileSchedulerILi256ELi128ELb0ELb0ELb1EEEEEEEEEvNT_6ParamsE,@"STO_CUDA_ENTRY STV_DEFAULT"
_ZN7cutlass13device_kernelIN5flash11enable_sm90INS1_16FlashAttnFwdSm90INS1_25CollectiveMainloopFwdSm90ILi2EN4cute5tupleIJNS5_1CILi1EEES8_S8_EEENS6_IJNS7_ILi128EEESA_NS7_ILi256EEEEEELi256ENS_12float_e4m3_tEfNS_4arch4Sm90ELb1ELb0ELb0ELb0ELb0ELb0ELb0ELb1ELb1ELb0ELb0ELb0EEENS1_21CollectiveEpilogueFwdINS6_IJSA_SB_SA_EEES9_NS_10bfloat16_tESF_Li256ELb0ELb0ELb0ELb1EEENS1_30DynamicPersistentTileSchedulerILi256ELi128ELb0ELb0ELb1EEEEEEEEEvNT_6ParamsE:
        /* <DEDUP_REMOVED lines=24> */
.L_x_1834:
[----:B------:R-:W-:Y:S05]  /*0180*/  BSYNC B0 ;  /* 0x0000000000007941 */ /* 0x000fea0003800000 */
.L_x_1833:
        /* <DEDUP_REMOVED lines=37> */
.L_x_1835:
        /* <DEDUP_REMOVED lines=22> */
.L_x_1836:
        /* <DEDUP_REMOVED lines=18> */
.L_x_1837:
        /* <DEDUP_REMOVED lines=22> */
.L_x_1838:
        /* <DEDUP_REMOVED lines=22> */
.L_x_1839:
[----:B-1----:R-:W-:Y:S01]  /*0920*/  UMOV UR4, 0x1 ;  /* 0x0000000100047882 */ /* 0x002fe20000000000 */
[----:B------:R-:W-:Y:S01]  /*0930*/  PLOP3.LUT P0, PT, PT, PT, UP0, 0x80, 0x0 ;  /* 0x000000000000781c */ /* 0x000fe20003f0f008 */
[----:B------:R-:W-:Y:S01]  /*0940*/  USEL UR4, UR4, 0x2, !UP0 ;  /* 0x0000000204047887 */ /* 0x000fe2000c000000 */
[----:B------:R-:W-:Y:S01]  /*0950*/  NOP ;  /* 0x0000000000007918 */ /* 0x000fe20000000000 */
[----:B------:R-:W-:-:S04]  /*0960*/  ULDC.64 UR56, c[0x0][0x208] ;  /* 0x0000820000387ab9 */ /* 0x000fc80000000a00 */
[----:B------:R-:W-:-:S05]  /*0970*/  IMAD.U32 R2, RZ, RZ, UR4 ;  /* 0x00000004ff027e24 */ /* 0x000fca000f8e00ff */
[----:B------:R1:W-:Y:S01]  /*0980*/  STL [R1+0x3c], R2 ;  /* 0x00003c0201007387 */ /* 0x0003e20000100800 */
[----:B--23--:R-:W-:Y:S06]  /*0990*/  BAR.SYNC.DEFER_BLOCKING 0x0 ;  /* 0x0000000000007b1d */ /* 0x00cfec0000010000 */
[----:B------:R-:W-:Y:S05]  /*09a0*/  @!P0 BRA `(.L_x_1840) ;  /* 0x000000c4004c8947 */ /* 0x000fea0003800000 */
.L_x_1841:
[----:B------:R-:W-:-:S08]  /*09b0*/  NOP ;  /* 0x0000000000007918 */ /* 0x000fd00000000000 */
[----:B------:R-:W2:Y:S02]  /*09c0*/  USETMAXREG.TRY_ALLOC.CTAPOOL UP0, 0xf0 ;  /* 0x000000f0000079c8 */ /* 0x000ea40008000600 */
[----:B--2---:R-:W-:-:S13]  /*09d0*/  PLOP3.LUT P0, PT, PT, PT, UP0, 0x80, 0x0 ;  /* 0x000000000000781c */ /* 0x004fda0003f0f008 */
[----:B------:R-:W-:Y:S05]  /*09e0*/  @!P0 BRA `(.L_x_1841) ;  /* 0xfffffffc00f08947 */ /* 0x000fea000383ffff */
[----:B-1----:R-:W1:Y:S01]  /*09f0*/  S2R R2, SR_TID.X ;  /* 0x0000000000027919 */ /* 0x002e620000002100 */
        /* <DEDUP_REMOVED lines=9> */
[----:B------:R-:W2:Y:S01]  /*0a90*/  LDL R3, [R1+0x3c] ;  /* 0x00003c0001037983 */ /* 0x000ea20000100800 */
[----:B------:R-:W-:Y:S01]  /*0aa0*/  VIADD R10, R2, 0xffffff80 ;  /* 0xffffff80020a7836 */ /* 0x000fe20000000000 */
[----:B------:R-:W1:Y:S01]  /*0ab0*/  S2UR UR53, SR_CgaCtaId ;  /* 0x00000000003579c3 */ /* 0x000e620000008800 */
[----:B------:R-:W-:Y:S01]  /*0ac0*/  UMOV UR38, 0x400 ;  /* 0x0000040000267882 */ /* 0x000fe20000000000 */
[----:B------:R-:W-:Y:S01]  /*0ad0*/  UMOV UR61, URZ ;  /* 0x0000003f003d7c82 */ /* 0x000fe20008000000 */
[----:B------:R-:W-:Y:S01]  /*0ae0*/  UMOV UR36, URZ ;  /* 0x0000003f00247c82 */ /* 0x000fe20008000000 */
[----:B------:R-:W-:Y:S01]  /*0af0*/  SHF.R.S32.HI R0, RZ, 0x1f, R10 ;  /* 0x0000001fff007819 */ /* 0x000fe2000001140a */
[----:B------:R-:W-:-:S03]  /*0b00*/  UMOV UR37, URZ ;  /* 0x0000003f00257c82 */ /* 0x000fc60008000000 */
[CC--:B------:R-:W-:Y:S01]  /*0b10*/  LEA.HI R2, R0.reuse, R10.reuse, RZ, 0x7 ;  /* 0x0000000a00027211 */ /* 0x0c0fe200078f38ff */
[----:B------:R-:W3:Y:S01]  /*0b20*/  S2UR UR6, SR_SWINHI ;  /* 0x00000000000679c3 */ /* 0x000ee20000002f00 */
[----:B------:R-:W-:Y:S02]  /*0b30*/  LEA.HI R236, R0, R10, RZ, 0x5 ;  /* 0x0000000a00ec7211 */ /* 0x000fe400078f28ff */
[----:B------:R-:W-:Y:S02]  /*0b40*/  LOP3.LUT R234, R2, 0xffffff80, RZ, 0xc0, !PT ;  /* 0xffffff8002ea7812 */ /* 0x000fe400078ec0ff */
[----:B------:R-:W-:Y:S02]  /*0b50*/  SHF.R.S32.HI R236, RZ, 0x5, R236 ;  /* 0x00000005ffec7819 */ /* 0x000fe400000114ec */
[----:B------:R-:W-:Y:S01]  /*0b60*/  SHF.R.S32.HI R235, RZ, 0x7, R2 ;  /* 0x00000007ffeb7819 */ /* 0x000fe20000011402 */
[----:B------:R-:W-:-:S03]  /*0b70*/  IMAD.IADD R234, R10, 0x1, -R234 ;  /* 0x000000010aea7824 */ /* 0x000fc600078e0aea */
[----:B------:R-:W-:Y:S02]  /*0b80*/  LEA.HI R2, R2, R235, RZ, 0x1 ;  /* 0x000000eb02027211 */ /* 0x000fe400078f08ff */
[----:B------:R-:W-:Y:S01]  /*0b90*/  SHF.R.S32.HI R7, RZ, 0x1f, R234 ;  /* 0x0000001fff077819 */ /* 0x000fe200000114ea */
[----:B-1----:R-:W-:Y:S01]  /*0ba0*/  ULEA UR38, UR53, UR38, 0x18 ;  /* 0x0000002635267291 */ /* 0x002fe2000f8ec03f */
[----:B------:R-:W-:-:S05]  /*0bb0*/  LOP3.LUT R2, R2, 0x3fffffe, RZ, 0xc0, !PT ;  /* 0x03fffffe02027812 */ /* 0x000fca00078ec0ff */
[----:B------:R-:W-:Y:S01]  /*0bc0*/  IMAD.IADD R23, R235, 0x1, -R2 ;  /* 0x00000001eb177824 */ /* 0x000fe200078e0a02 */
[----:B------:R-:W-:Y:S01]  /*0bd0*/  UMOV UR4, UR38 ;  /* 0x0000002600047c82 */ /* 0x000fe20008000000 */
[----:B---3--:R-:W-:Y:S01]  /*0be0*/  UMOV UR5, UR6 ;  /* 0x0000000600057c82 */ /* 0x008fe20008000000 */
[----:B------:R-:W-:Y:S01]  /*0bf0*/  IMAD.U32 R16, RZ, RZ, UR4 ;  /* 0x00000004ff107e24 */ /* 0x000fe2000f8e00ff */
[----:B------:R-:W-:Y:S01]  /*0c00*/  UMOV UR4, UR7 ;  /* 0x0000000700047c82 */ /* 0x000fe20008000000 */
[----:B------:R-:W-:Y:S01]  /*0c10*/  IMAD.U32 R17, RZ, RZ, UR5 ;  /* 0x00000005ff117e24 */ /* 0x000fe2000f8e00ff */
[----:B--2---:R-:W-:Y:S02]  /*0c20*/  R2UR UR8, R3 ;  /* 0x00000000030872ca */ /* 0x004fe400000e0000 */
[CC--:B------:R-:W-:Y:S02]  /*0c30*/  LEA.HI R3, R0.reuse, R10.reuse, RZ, 0x4 ;  /* 0x0000000a00037211 */ /* 0x0c0fe400078f20ff */
[----:B------:R-:W-:-:S02]  /*0c40*/  LEA.HI R0, R0, R10, RZ, 0x3 ;  /* 0x0000000a00007211 */ /* 0x000fc400078f18ff */
[----:B------:R-:W-:Y:S02]  /*0c50*/  SHF.R.S32.HI R4, RZ, 0x4, R3 ;  /* 0x00000004ff047819 */ /* 0x000fe40000011403 */
[----:B------:R-:W-:Y:S02]  /*0c60*/  LOP3.LUT R2, R0, 0x1ffffff8, RZ, 0xc0, !PT ;  /* 0x1ffffff800027812 */ /* 0x000fe400078ec0ff */
[C---:B------:R-:W-:Y:S02]  /*0c70*/  LEA.HI R5, R3.reuse, R4, RZ, 0x1 ;  /* 0x0000000403057211 */ /* 0x040fe400078f08ff */
[----:B------:R-:W-:Y:S01]  /*0c80*/  LOP3.LUT R3, R3, 0x3fffff0, RZ, 0xc0, !PT ;  /* 0x03fffff003037812 */ /* 0x000fe200078ec0ff */
[----:B------:R-:W-:Y:S01]  /*0c90*/  ULOP3.LUT UR5, UR8, 0x1, URZ, 0xfc, !UPT ;  /* 0x0000000108057892 */ /* 0x000fe2000f8efc3f */
[----:B------:R-:W-:Y:S01]  /*0ca0*/  LOP3.LUT R5, R5, 0x1ffffffe, RZ, 0xc0, !PT ;  /* 0x1ffffffe05057812 */ /* 0x000fe200078ec0ff */
[C---:B------:R-:W-:Y:S01]  /*0cb0*/  IMAD.IADD R2, R10.reuse, 0x1, -R2 ;  /* 0x000000010a027824 */ /* 0x040fe200078e0a02 */
[----:B------:R-:W-:Y:S01]  /*0cc0*/  SHF.R.S32.HI R232, RZ, 0x3, R0 ;  /* 0x00000003ffe87819 */ /* 0x000fe20000011400 */
[----:B------:R-:W-:-:S02]  /*0cd0*/  IMAD.IADD R3, R10, 0x1, -R3 ;  /* 0x000000010a037824 */ /* 0x000fc400078e0a03 */
[----:B------:R-:W-:Y:S01]  /*0ce0*/  IMAD.IADD R5, R4, 0x1, -R5 ;  /* 0x0000000104057824 */ /* 0x000fe200078e0a05 */
[CC--:B------:R-:W-:Y:S01]  /*0cf0*/  LEA.HI R4, R7.reuse, R234.reuse, RZ, 0x2 ;  /* 0x000000ea07047211 */ /* 0x0c0fe200078f10ff */
[----:B------:R-:W-:Y:S01]  /*0d00*/  IMAD R8, R236, 0x10, R3 ;  /* 0x00000010ec087824 */ /* 0x000fe200078e0203 */
[----:B------:R-:W-:Y:S01]  /*0d10*/  LEA.HI R7, R7, R234, RZ, 0x5 ;  /* 0x000000ea07077211 */ /* 0x000fe200078f28ff */
[----:B------:R-:W-:Y:S01]  /*0d20*/  IMAD.U32 R237, RZ, RZ, UR5 ;  /* 0x00000005ffed7e24 */ /* 0x000fe2000f8e00ff */
[--C-:B------:R-:W-:Y:S01]  /*0d30*/  SHF.R.S32.HI R6, RZ, 0x2, R4.reuse ;  /* 0x00000002ff067819 */ /* 0x100fe20000011404 */
[----:B------:R-:W-:Y:S01]  /*0d40*/  IMAD R3, R8, 0x8, R5 ;  /* 0x0000000808037824 */ /* 0x000fe200078e0205 */
[----:B------:R-:W-:Y:S01]  /*0d50*/  SHF.R.S32.HI R9, RZ, 0x1f, R4 ;  /* 0x0000001fff097819 */ /* 0x000fe20000011404 */
[----:B------:R-:W-:Y:S01]  /*0d60*/  IMAD.SHL.U32 R18, R2, 0x8, RZ ;  /* 0x0000000802127824 */ /* 0x000fe200078e00ff */
[----:B------:R-:W-:Y:S01]  /*0d70*/  SHF.R.S32.HI R7, RZ, 0x5, R7 ;  /* 0x00000005ff077819 */ /* 0x000fe20000011407 */
[----:B------:R-:W-:Y:S01]  /*0d80*/  IMAD.SHL.U32 R3, R3, 0x8, RZ ;  /* 0x0000000803037824 */ /* 0x000fe200078e00ff */
[----:B------:R-:W-:-:S03]  /*0d90*/  LEA.HI R9, R9, R6, RZ, 0x3 ;  /* 0x0000000609097211 */ /* 0x000fc600078f18ff */
[----:B------:R-:W-:Y:S01]  /*0da0*/  IMAD.WIDE R16, R3, 0x2, R16 ;  /* 0x0000000203107825 */ /* 0x000fe200078e0210 */
[----:B------:R-:W-:Y:S02]  /*0db0*/  LOP3.LUT R9, R9, 0xfffffff8, RZ, 0xc0, !PT ;  /* 0xfffffff809097812 */ /* 0x000fe400078ec0ff */
[----:B------:R-:W-:-:S03]  /*0dc0*/  LOP3.LUT R3, R4, 0x7ffffffc, RZ, 0xc0, !PT ;  /* 0x7ffffffc04037812 */ /* 0x000fc600078ec0ff */
[----:B------:R-:W-:Y:S02]  /*0dd0*/  IMAD.IADD R6, R6, 0x1, -R9 ;  /* 0x0000000106067824 */ /* 0x000fe400078e0a09 */
[----:B------:R-:W-:Y:S02]  /*0de0*/  IMAD.IADD R22, R234, 0x1, -R3 ;  /* 0x00000001ea167824 */ /* 0x000fe400078e0a03 */
[----:B------:R-:W-:-:S04]  /*0df0*/  IMAD R6, R7, 0x10, R6 ;  /* 0x0000001007067824 */ /* 0x000fc800078e0206 */
[----:B------:R-:W-:-:S07]  /*0e00*/  IMAD R23, R23, 0x40, R6 ;  /* 0x0000004017177824 */ /* 0x000fce00078e0206 */
.L_x_1891:
        /* <DEDUP_REMOVED lines=20> */
.L_x_1842:
[----:B------:R-:W-:Y:S01]  /*0f50*/  ULDC UR6, c[0x0][0xdc4] ;  /* 0x0003710000067ab9 */ /* 0x000fe20000000800 */
[----:B------:R-:W-:Y:S01]  /*0f60*/  UMOV UR54, UR7 ;  /* 0x0000000700367c82 */ /* 0x000fe20008000000 */
[----:B------:R-:W-:-:S11]  /*0f70*/  UISETP.NE.AND UP0, UPT, UR6, 0x1, UPT ;  /* 0x000000010600788c */ /* 0x000fd6000bf05270 */
[----:B------:R-:W-:Y:S02]  /*0f80*/  @UP0 ULDC.64 UR10, c[0x0][0xdc8] ;  /* 0x00037200000a0ab9 */ /* 0x000fe40000000a00 */
[----:B------:R-:W-:-:S04]  /*0f90*/  UIMAD.WIDE.U32 UR4, UR7, UR10, URZ ;  /* 0x0000000a070472a5 */ /* 0x000fc8000f8e003f */
[----:B------:R-:W-:-:S04]  /*0fa0*/  @UP0 USHF.R.U32.HI UR54, URZ, UR11, UR5 ;  /* 0x0000000b3f360299 */ /* 0x000fc80008011605 */
[----:B------:R-:W-:-:S12]  /*0fb0*/  UIMAD UR4, UR54, UR6, URZ ;  /* 0x00000006360472a4 */ /* 0x000fd8000f8e023f */
.L_x_1843:
[----:B------:R-:W-:Y:S01]  /*0fc0*/  ULDC UR43, c[0x0][0xdb8] ;  /* 0x00036e00002b7ab9 */ /* 0x000fe20000000800 */
[----:B------:R-:W-:Y:S01]  /*0fd0*/  UIADD3 UR6, UR7, -UR4, URZ ;  /* 0x8000000407067290 */ /* 0x000fe2000fffe03f */
[----:B------:R-:W-:Y:S01]  /*0fe0*/  IMAD.MOV.U32 R7, RZ, RZ, 0x3f800000 ;  /* 0x3f800000ff077424 */ /* 0x000fe200078e00ff */
[----:B------:R-:W-:Y:S01]  /*0ff0*/  UISETP.NE.AND UP1, UPT, UR43, 0x1, UPT ;  /* 0x000000012b00788c */ /* 0x000fe2000bf25270 */
[----:B------:R-:W-:Y:S01]  /*1000*/  IMAD.MOV.U32 R0, RZ, RZ, 0x3f800000 ;  /* 0x3f800000ff007424 */ /* 0x000fe200078e00ff */
[----:B------:R-:W-:Y:S01]  /*1010*/  ULDC UR12, c[0x0][0xdc4] ;  /* 0x00037100000c7ab9 */ /* 0x000fe20000000800 */
[----:B------:R-:W-:Y:S01]  /*1020*/  ULDC.64 UR4, c[0x0][0x990] ;  /* 0x0002640000047ab9 */ /* 0x000fe20000000a00 */
[----:B------:R-:W-:Y:S02]  /*1030*/  UIMAD UR12, UR8, UR12, UR6 ;  /* 0x0000000c080c72a4 */ /* 0x000fe4000f8e0206 */
[----:B------:R-:W-:Y:S01]  /*1040*/  UISETP.NE.U32.AND UP0, UPT, UR4, URZ, UPT ;  /* 0x0000003f0400728c */ /* 0x000fe2000bf05070 */
[----:B------:R-:W-:Y:S01]  /*1050*/  ULDC.64 UR6, c[0x0][0x998] ;  /* 0x0002660000067ab9 */ /* 0x000fe20000000a00 */
[----:B------:R-:W-:-:S02]  /*1060*/  ULDC UR11, c[0x0][0x428] ;  /* 0x00010a00000b7ab9 */ /* 0x000fc40000000800 */
[----:B------:R-:W-:Y:S01]  /*1070*/  UISETP.NE.AND.EX UP0, UPT, UR5, URZ, UPT, UP0 ;  /* 0x0000003f0500728c */ /* 0x000fe2000bf05300 */
[----:B------:R-:W-:Y:S01]  /*1080*/  @UP1 ULDC UR8, c[0x0][0xdbc] ;  /* 0x00036f0000081ab9 */ /* 0x000fe20000000800 */
[----:B------:R-:W-:Y:S01]  /*1090*/  @UP1 ULDC UR10, c[0x0][0xdc0] ;  /* 0x00037000000a1ab9 */ /* 0x000fe20000000800 */
[----:B------:R-:W-:Y:S02]  /*10a0*/  UIMAD.WIDE.U32 UR8, UR12, UR8, URZ ;  /* 0x000000080c0872a5 */ /* 0x000fe4000f8e003f */
[----:B------:R-:W-:Y:S01]  /*10b0*/  UMOV UR44, UR12 ;  /* 0x0000000c002c7c82 */ /* 0x000fe20008000000 */
[----:B------:R-:W-:Y:S01]  /*10c0*/  UISETP.NE.AND UP2, UPT, UR11, 0x1, UPT ;  /* 0x000000010b00788c */ /* 0x000fe2000bf45270 */
[----:B------:R-:W-:Y:S01]  /*10d0*/  PLOP3.LUT P0, PT, PT, PT, UP0, 0x80, 0x0 ;  /* 0x000000000000781c */ /* 0x000fe20003f0f008 */
[----:B------:R-:W-:Y:S02]  /*10e0*/  @UP1 USHF.R.U32.HI UR44, URZ, UR10, UR9 ;  /* 0x0000000a3f2c1299 */ /* 0x000fe40008011609 */
[----:B------:R-:W-:-:S02]  /*10f0*/  UISETP.NE.U32.AND UP1, UPT, UR6, URZ, UPT ;  /* 0x0000003f0600728c */ /* 0x000fc4000bf25070 */
[----:B------:R-:W-:Y:S02]  /*1100*/  @UP0 USHF.R.S32.HI UR8, URZ, 0x1f, UR44 ;  /* 0x0000001f3f080899 */ /* 0x000fe4000801142c */
[----:B------:R-:W-:Y:S01]  /*1110*/  UISETP.NE.AND.EX UP1, UPT, UR7, URZ, UPT, UP1 ;  /* 0x0000003f0700728c */ /* 0x000fe2000bf25310 */
[----:B------:R-:W-:Y:S01]  /*1120*/  @UP0 ULDC.64 UR14, c[0x0][0x9a8] ;  /* 0x00026a00000e0ab9 */ /* 0x000fe20000000a00 */
[----:B------:R-:W-:Y:S02]  /*1130*/  UIADD3 UR11, -UR44, URZ, URZ ;  /* 0x0000003f2c0b7290 */ /* 0x000fe4000fffe13f */
[----:B------:R-:W-:Y:S02]  /*1140*/  @UP0 UIMAD UR10, UR8, UR14, URZ ;  /* 0x0000000e080a02a4 */ /* 0x000fe4000f8e023f */
[----:B------:R-:W-:Y:S01]  /*1150*/  PLOP3.LUT P1, PT, PT, PT, UP1, 0x80, 0x0 ;  /* 0x000000000000781c */ /* 0x000fe20003f2f018 */
[----:B------:R-:W-:Y:S02]  /*1160*/  @UP0 UIMAD.WIDE.U32 UR8, UR44, UR14, URZ ;  /* 0x0000000e2c0802a5 */ /* 0x000fe4000f8e003f */
        /* <DEDUP_REMOVED lines=33> */
[----:B------:R-:W-:Y:S01]  /*1380*/  ULDC UR40, c[0x0][0x404] ;  /* 0x0001010000287ab9 */ /* 0x000fe20000000800 */
[----:B------:R-:W-:Y:S01]  /*1390*/  IMAD.U32 R3, RZ, RZ, UR5 ;  /* 0x00000005ff037e24 */ /* 0x000fe2000f8e00ff */
[----:B------:R-:W-:Y:S01]  /*13a0*/  ULDC UR5, c[0x0][0xdac] ;  /* 0x00036b0000057ab9 */ /* 0x000fe20000000800 */
[----:B------:R-:W-:Y:S01]  /*13b0*/  IMAD.U32 R5, RZ, RZ, UR7 ;  /* 0x00000007ff057e24 */ /* 0x000fe2000f8e00ff */
[----:B------:R-:W-:-:S02]  /*13c0*/  ULDC.64 UR6, c[0x0][0x3f8] ;  /* 0x0000fe0000067ab9 */ /* 0x000fc40000000a00 */
[----:B------:R1:W2:Y:S04]  /*13d0*/  @P0 LDG.E R7, desc[UR56][R2.64] ;  /* 0x0000003802070981 */ /* 0x0002a8000c1e1900 */
[----:B------:R3:W2:Y:S01]  /*13e0*/  @P1 LDG.E R0, desc[UR56][R4.64] ;  /* 0x0000003804001981 */ /* 0x0006a2000c1e1900 */
[----:B------:R-:W-:Y:S01]  /*13f0*/  UISETP.NE.U32.AND UP0, UPT, UR6, URZ, UPT ;  /* 0x0000003f0600728c */ /* 0x000fe2000bf05070 */
[----:B------:R-:W-:Y:S01]  /*1400*/  PLOP3.LUT P0, PT, PT, PT, PT, 0x80, 0x0 ;  /* 0x000000000000781c */ /* 0x000fe20003f0f070 */
[----:B------:R-:W-:Y:S01]  /*1410*/  UMOV UR60, UR43 ;  /* 0x0000002b003c7c82 */ /* 0x000fe20008000000 */
[----:B------:R-:W-:Y:S01]  /*1420*/  ULDC UR6, c[0x0][0x2e0] ;  /* 0x0000b80000067ab9 */ /* 0x000fe20000000800 */
[----:B------:R-:W-:Y:S01]  /*1430*/  UISETP.NE.AND.EX UP0, UPT, UR7, URZ, UPT, UP0 ;  /* 0x0000003f0700728c */ /* 0x000fe2000bf05300 */
[----:B-1----:R-:W-:-:S02]  /*1440*/  CS2R R2, SRZ ;  /* 0x0000000000027805 */ /* 0x002fc4000001ff00 */
[----:B------:R-:W-:Y:S01]  /*1450*/  CS2R R8, SRZ ;  /* 0x0000000000087805 */ /* 0x000fe2000001ff00 */
[----:B------:R-:W-:Y:S01]  /*1460*/  ULDC UR7, c[0x0][0x288] ;  /* 0x0000a20000077ab9 */ /* 0x000fe20000000800 */
[----:B------:R-:W-:Y:S01]  /*1470*/  USEL UR40, UR40, 0x1, UP0 ;  /* 0x0000000128287887 */ /* 0x000fe20008000000 */
[----:B---3--:R-:W-:Y:S02]  /*1480*/  CS2R R4, SRZ ;  /* 0x0000000000047805 */ /* 0x008fe4000001ff00 */
        /* <DEDUP_REMOVED lines=60> */
[----:B------:R-:W-:Y:S02]  /*1850*/  IMAD.MOV.U32 R171, RZ, RZ, RZ ;  /* 0x000000ffffab7224 */ /* 0x000fe400078e00ff */
[----:B--2---:R-:W-:Y:S01]  /*1860*/  FMUL.FTZ R0, R7, R0 ;  /* 0x0000000007007220 */ /* 0x004fe20000410000 */
[----:B------:R-:W-:-:S03]  /*1870*/  CS2R R6, SRZ ;  /* 0x0000000000067805 */ /* 0x000fc6000001ff00 */
[----:B------:R-:W-:Y:S01]  /*1880*/  FMUL.FTZ R0, R0, UR4 ;  /* 0x0000000400007c20 */ /* 0x000fe20008410000 */
[----:B------:R-:W-:-:S04]  /*1890*/  ULOP3.LUT UR4, URZ, UR54, URZ, 0x33, !UPT ;  /* 0x000000363f047292 */ /* 0x000fc8000f8e333f */
[----:B------:R-:W-:Y:S01]  /*18a0*/  UIADD3 UR4, UR4, UR5, URZ ;  /* 0x0000000504047290 */ /* 0x000fe2000fffe03f */
[----:B------:R-:W-:Y:S01]  /*18b0*/  R2UR UR39, R0 ;  /* 0x00000000002772ca */ /* 0x000fe200000e0000 */
[----:B------:R-:W-:Y:S01]  /*18c0*/  UIADD3 UR5, -UR7, 0xff, URZ ;  /* 0x000000ff07057890 */ /* 0x000fe2000fffe13f */
[----:B------:R-:W-:Y:S01]  /*18d0*/  IMAD.MOV.U32 R0, RZ, RZ, RZ ;  /* 0x000000ffff007224 */ /* 0x000fe200078e00ff */
[----:B------:R-:W-:Y:S02]  /*18e0*/  USHF.L.U32 UR42, UR4, 0x7, URZ ;  /* 0x00000007042a7899 */ /* 0x000fe4000800063f */
[----:B------:R-:W-:Y:S02]  /*18f0*/  UIMAD UR5, UR40, UR6, UR5 ;  /* 0x00000006280572a4 */ /* 0x000fe4000f8e0205 */
[----:B------:R-:W-:Y:S02]  /*1900*/  UIMAD UR4, UR40, UR6, 0x7f ;  /* 0x0000007f280474a4 */ /* 0x000fe4000f8e0206 */
[----:B------:R-:W-:-:S02]  /*1910*/  UIADD3 UR6, UR5, UR42, URZ ;  /* 0x0000002a05067290 */ /* 0x000fc4000fffe03f */
[----:B------:R-:W-:Y:S02]  /*1920*/  USHF.R.S32.HI UR5, URZ, 0x1f, UR4 ;  /* 0x0000001f3f057899 */ /* 0x000fe40008011404 */
[----:B------:R-:W-:Y:S02]  /*1930*/  USHF.R.S32.HI UR7, URZ, 0x1f, UR6 ;  /* 0x0000001f3f077899 */ /* 0x000fe40008011406 */
[----:B------:R-:W-:Y:S02]  /*1940*/  ULEA.HI UR5, UR5, UR4, URZ, 0x7 ;  /* 0x0000000405057291 */ /* 0x000fe4000f8f383f */
[----:B------:R-:W-:Y:S02]  /*1950*/  ULEA.HI UR7, UR7, UR6, URZ, 0x7 ;  /* 0x0000000607077291 */ /* 0x000fe4000f8f383f */
[----:B------:R-:W-:Y:S02]  /*1960*/  USHF.R.S32.HI UR5, URZ, 0x7, UR5 ;  /* 0x000000073f057899 */ /* 0x000fe40008011405 */
[----:B------:R-:W-:Y:S01]  /*1970*/  USHF.R.S32.HI UR7, URZ, 0x7, UR7 ;  /* 0x000000073f077899 */ /* 0x000fe20008011407 */
[----:B------:R-:W-:Y:S01]  /*1980*/  @UP2 ULDC UR4, c[0x0][0x42c] ;  /* 0x00010b0000042ab9 */ /* 0x000fe20000000800 */
[----:B------:R-:W-:-:S02]  /*1990*/  @UP2 ULDC UR6, c[0x0][0x430] ;  /* 0x00010c0000062ab9 */ /* 0x000fc40000000800 */
[----:B------:R-:W-:-:S04]  /*19a0*/  UISETP.LT.AND UP0, UPT, UR5, UR7, UPT ;  /* 0x000000070500728c */ /* 0x000fc8000bf01270 */
[----:B------:R-:W-:Y:S02]  /*19b0*/  USEL UR45, UR5, UR7, UP0 ;  /* 0x00000007052d7287 */ /* 0x000fe40008000000 */
[----:B------:R-:W-:Y:S02]  /*19c0*/  UIMAD.WIDE.U32 UR4, UR43, UR4, URZ ;  /* 0x000000042b0472a5 */ /* 0x000fe4000f8e003f */
[----:B------:R-:W-:Y:S02]  /*19d0*/  UISETP.GE.AND UP0, UPT, UR45, 0x1, UPT ;  /* 0x000000012d00788c */ /* 0x000fe4000bf06270 */
[----:B------:R-:W-:-:S04]  /*19e0*/  @UP2 USHF.R.U32.HI UR60, URZ, UR6, UR5 ;  /* 0x000000063f3c2299 */ /* 0x000fc80008011605 */
[----:B------:R-:W-:-:S13]  /*19f0*/  PLOP3.LUT P1, PT, PT, PT, UP0, 0x80, 0x0 ;  /* 0x000000000000781c */ /* 0x000fda0003f2f008 */
[----:B------:R-:W-:Y:S05]  /*1a00*/  @!P1 BRA `(.L_x_1844) ;  /* 0x0000008c008c9947 */ /* 0x000fea0003800000 */
        /* <DEDUP_REMOVED lines=28> */
.L_x_1845:
[----:B------:R-:W-:Y:S01]  /*1bd0*/  ULEA.HI UR4, UR61, UR61, URZ, 0x1 ;  /* 0x0000003d3d047291 */ /* 0x000fe2000f8f083f */
[----:B------:R-:W-:-:S03]  /*1be0*/  R2UR UR5, R237 ;  /* 0x00000000ed0572ca */ /* 0x000fc600000e0000 */
[----:B------:R-:W-:-:S04]  /*1bf0*/  ULOP3.LUT UR4, UR4, 0xfffffffe, URZ, 0xc0, !UPT ;  /* 0xfffffffe04047892 */ /* 0x000fc8000f8ec03f */
[----:B------:R-:W-:-:S06]  /*1c00*/  UIADD3 UR4, UR61, -UR4, URZ ;  /* 0x800000043d047290 */ /* 0x000fcc000fffe03f */
[----:B------:R-:W-:Y:S02]  /*1c10*/  IMAD.U32 R0, RZ, RZ, UR4 ;  /* 0x00000004ff007e24 */ /* 0x000fe4000f8e00ff */
[----:B------:R-:W-:-:S03]  /*1c20*/  IMAD.U32 R2, RZ, RZ, UR5 ;  /* 0x00000005ff027e24 */ /* 0x000fc6000f8e00ff */
[----:B------:R-:W-:Y:S02]  /*1c30*/  SHF.L.U32 R0, R0, 0x1f, RZ ;  /* 0x0000001f00007819 */ /* 0x000fe400000006ff */
[----:B------:R-:W-:Y:S02]  /*1c40*/  ISETP.NE.AND P0, PT, R2, 0x3, PT ;  /* 0x000000030200780c */ /* 0x000fe40003f05270 */
[----:B------:R-:W1:Y:S02]  /*1c50*/  SYNCS.PHASECHK.TRANS64.TRYWAIT P1, [UR38+0x38800], R0 ;  /* 0x03880000ff0075a7 */ /* 0x000e640008020166 */
[----:B-1----:R-:W-:Y:S09]  /*1c60*/  @!P1 BRA `(.L_x_1846) ;  /* 0x000000f000b49947 */ /* 0x002ff20003800000 */
.L_x_1963:
[----:B------:R-:W-:Y:S05]  /*1c70*/  @!P0 BRA `(.L_x_1847) ;  /* 0x0000000000048947 */ /* 0x000fea0003800000 */
[----:B------:R-:W-:Y:S01]  /*1c80*/  BPT.TRAP 0x1 ;  /* 0x000000040000795c */ /* 0x000fe20000300000 */
.L_x_1847:
[----:B-1----:R-:W-:Y:S02]  /*1c90*/  IMAD.U32 R3, RZ, RZ, UR37 ;  /* 0x00000025ff037e24 */ /* 0x002fe4000f8e00ff */
[----:B------:R-:W-:-:S03]  /*1ca0*/  IMAD.U32 R0, RZ, RZ, UR36 ;  /* 0x00000024ff007e24 */ /* 0x000fc6000f8e00ff */
[----:B------:R-:W-:Y:S02]  /*1cb0*/  LEA R3, R3, UR38, 0x3 ;  /* 0x0000002603037c11 */ /* 0x000fe4000f8e18ff */
[----:B------:R-:W-:-:S04]  /*1cc0*/  SHF.L.U32 R0, R0, 0x1f, RZ ;  /* 0x0000001f00007819 */ /* 0x000fc800000006ff */
[----:B------:R1:W2:Y:S01]  /*1cd0*/  SYNCS.PHASECHK.TRANS64.TRYWAIT P2, [R3+URZ+0x38830], R0 ;  /* 0x03883000030075a7 */ /* 0x0002a2000804017f */
[----:B------:R-:W-:Y:S05]  /*1ce0*/  @!P0 BRA `(.L_x_1848) ;  /* 0x0000000000048947 */ /* 0x000fea0003800000 */
[----:B------:R-:W-:Y:S01]  /*1cf0*/  BPT.TRAP 0x1 ;  /* 0x000000040000795c */ /* 0x000fe20000300000 */
.L_x_1848:
[----:B------:R-:W3:Y:S01]  /*1d00*/  S2R R2, SR_TID.X ;  /* 0x0000000000027919 */ /* 0x000ee20000002100 */
[----:B------:R-:W-:Y:S01]  /*1d10*/  IMAD.MOV.U32 R151, RZ, RZ, RZ ;  /* 0x000000ffff977224 */ /* 0x000fe200078e00ff */
[----:B---3--:R-:W-:Y:S01]  /*1d20*/  LOP3.LUT P1, RZ, R2, 0x7f, RZ, 0xc0, !PT ;  /* 0x0000007f02ff7812 */ /* 0x008fe2000782c0ff */
[----:B--2---:R-:W-:-:S12]  /*1d30*/  @P2 BRA `(.L_x_1849) ;  /* 0x0000000000082947 */ /* 0x004fd80003800000 */
[----:B------:R-:W2:Y:S02]  /*1d40*/  SYNCS.PHASECHK.TRANS64.TRYWAIT P2, [R3+URZ+0x38830], R0 ;  /* 0x03883000030075a7 */ /* 0x000ea4000804017f */
[----:B--2---:R-:W-:Y:S05]  /*1d50*/  @!P2 BRA `(.L_x_1850) ;  /* 0x000000f00090a947 */ /* 0x004fea0003800000 */
.L_x_1849:
[----:B------:R-:W-:Y:S05]  /*1d60*/  WARPSYNC.ALL ;  /* 0x0000000000007948 */ /* 0x000fea0003800000 */
[----:B------:R-:W-:Y:S01]  /*1d70*/  UIADD3 UR4, UR38, 0x28400, URZ ;  /* 0x0002840026047890 */ /* 0x000fe2000fffe03f */
[----:B------:R-:W-:Y:S01]  /*1d80*/  WARPGROUP.ARRIVE ;  /* 0x00000000000079c5 */ /* 0x000fe20000000000 */
[----:B------:R-:W-:Y:S01]  /*1d90*/  ULOP3.LUT UR32, UR41, 0x10000, URZ, 0xfc, !UPT ;  /* 0x0001000029207892 */ /* 0x000fe2000f8efc3f */
[----:B------:R-:W-:Y:S01]  /*1da0*/  VIADD R6, R23, UR42 ;  /* 0x0000002a17067c36 */ /* 0x000fe20008000000 */
[----:B------:R-:W-:Y:S01]  /*1db0*/  USHF.R.U32.HI UR4, URZ, 0x4, UR4 ;  /* 0x000000043f047899 */ /* 0x000fe20008011604 */
[----:B------:R-:W-:Y:S01]  /*1dc0*/  IMAD.U32 R15, RZ, RZ, UR39 ;  /* 0x00000027ff0f7e24 */ /* 0x000fe2000f8e00ff */
[----:B------:R-:W-:Y:S01]  /*1dd0*/  UMOV UR33, 0x40000040 ;  /* 0x4000004000217882 */ /* 0x000fe20000000000 */
[----:B------:R-:W-:Y:S01]  /*1de0*/  UMOV UR35, 0x40000040 ;  /* 0x4000004000237882 */ /* 0x000fe20000000000 */
[----:B------:R-:W-:Y:S01]  /*1df0*/  ULOP3.LUT UR4, UR4, 0x3fff, URZ, 0xc0, !UPT ;  /* 0x00003fff04047892 */ /* 0x000fe2000f8ec03f */
[----:B-12---:R-:W-:Y:S01]  /*1e00*/  @!P1 VIADD R3, R3, 0x38840 ;  /* 0x0003884003039836 */ /* 0x006fe20000000000 */
[----:B------:R-:W-:Y:S01]  /*1e10*/  UIADD3 UR28, UR32, 0x2, URZ ;  /* 0x00000002201c7890 */ /* 0x000fe2000fffe03f */
[--C-:B------:R-:W-:Y:S01]  /*1e20*/  IMAD.MOV.U32 R150, RZ, RZ, R151.reuse ;  /* 0x000000ffff967224 */ /* 0x100fe200078e0097 */
[----:B------:R-:W-:Y:S01]  /*1e30*/  ULOP3.LUT UR46, UR4, 0x10000, URZ, 0xfc, !UPT ;  /* 0x00010000042e7892 */ /* 0x000fe2000f8efc3f */
[----:B------:R-:W-:Y:S01]  /*1e40*/  IMAD.MOV.U32 R149, RZ, RZ, R151 ;  /* 0x000000ffff957224 */ /* 0x000fe200078e0097 */
[----:B------:R-:W-:Y:S01]  /*1e50*/  UMOV UR29, 0x40000040 ;  /* 0x40000040001d7882 */ /* 0x000fe20000000000 */
[----:B------:R-:W-:Y:S01]  /*1e60*/  UMOV UR31, 0x40000040 ;  /* 0x40000040001f7882 */ /* 0x000fe20000000000 */
[----:B------:R-:W-:Y:S01]  /*1e70*/  ULEA UR34, UR37, UR46, 0xb ;  /* 0x0000002e25227291 */ /* 0x000fe2000f8e583f */
[----:B------:R-:W-:Y:S01]  /*1e80*/  @!P1 PRMT R3, RZ, 0x654, R3 ;  /* 0x00000654ff039816 */ /* 0x000fe20000000003 */
[----:B------:R-:W-:Y:S01]  /*1e90*/  UIADD3 UR24, UR32, 0x4, URZ ;  /* 0x0000000420187890 */ /* 0x000fe2000fffe03f */
[--C-:B------:R-:W-:Y:S01]  /*1ea0*/  IMAD.MOV.U32 R148, RZ, RZ, R151.reuse ;  /* 0x000000ffff947224 */ /* 0x100fe200078e0097 */
[----:B------:R-:W-:Y:S01]  /*1eb0*/  UIADD3 UR30, UR34, 0x2, URZ ;  /* 0x00000002221e7890 */ /* 0x000fe2000fffe03f */
[--C-:B------:R-:W-:Y:S01]  /*1ec0*/  IMAD.MOV.U32 R147, RZ, RZ, R151.reuse ;  /* 0x000000ffff937224 */ /* 0x100fe200078e0097 */
[----:B------:R-:W-:Y:S01]  /*1ed0*/  UIADD3 UR26, UR34, 0x4, URZ ;  /* 0x00000004221a7890 */ /* 0x000fe2000fffe03f */
[--C-:B------:R-:W-:Y:S01]  /*1ee0*/  IMAD.MOV.U32 R146, RZ, RZ, R151.reuse ;  /* 0x000000ffff927224 */ /* 0x100fe200078e0097 */
[----:B------:R-:W-:Y:S01]  /*1ef0*/  UMOV UR25, 0x40000040 ;  /* 0x4000004000197882 */ /* 0x000fe20000000000 */
[----:B------:R-:W-:Y:S01]  /*1f00*/  QGMMA.64x128x32.F32.E4M3.E4M3 R24, gdesc[UR32], RZ, !UPT, gsb0 ;  /* 0x01e00000201879f3 */ /* 0x000fe2000c0008ff */
        /* <DEDUP_REMOVED lines=95> */
[----:B------:R-:W-:Y:S01]  /*2500*/  QGMMA.64x128x32.F32.E4M3.E4M3 R24, gdesc[UR8], R24, gsb0 ;  /* 0x01e00000081879f3 */ /* 0x000fe20008000818 */
[----:B------:R-:W-:Y:S02]  /*2510*/  ULDC UR10, c[0x0][0x288] ;  /* 0x0000a200000a7ab9 */ /* 0x000fe40000000800 */
[----:B------:R-:W-:Y:S02]  /*2520*/  WARPGROUP.DEPBAR.LE gsb0, 0x0 ;  /* 0x00008000000079c5 */ /* 0x000fe40000010000 */
[----:B------:R-:W-:-:S07]  /*2530*/  WARPGROUP.ARRIVE ;  /* 0x00000000000079c5 */ /* 0x000fce0000000000 */
[----:B------:R-:W-:Y:S01]  /*2540*/  QGMMA.64x128x32.F32.E4M3.E4M3 R24, gdesc[UR4], R24, gsb0 ;  /* 0x01e00000041879f3 */ /* 0x000fe20008000818 */
[----:B------:R-:W-:Y:S01]  /*2550*/  UMOV UR6, 0xffffff80 ;  /* 0xffffff8000067882 */ /* 0x000fe20000000000 */
[----:B------:R-:W-:Y:S01]  /*2560*/  ULDC UR7, c[0x0][0x2e0] ;  /* 0x0000b80000077ab9 */ /* 0x000fe20000000800 */
[----:B------:R-:W-:Y:S02]  /*2570*/  UIMAD UR6, UR45, UR6, 0x80 ;  /* 0x000000802d0674a4 */ /* 0x000fe4000f8e0206 */
[----:B------:R-:W-:Y:S02]  /*2580*/  UIADD3 UR45, UR45, -0x2, URZ ;  /* 0xfffffffe2d2d7890 */ /* 0x000fe4000fffe03f */
[----:B------:R-:W-:Y:S02]  /*2590*/  UIMAD UR6, UR40, UR7, UR6 ;  /* 0x00000007280672a4 */ /* 0x000fe4000f8e0206 */
[----:B------:R-:W-:Y:S02]  /*25a0*/  UIMAD UR40, UR40, UR7, -UR10 ;  /* 0x00000007282872a4 */ /* 0x000fe4000f8e0a0a */
[----:B------:R-:W-:-:S02]  /*25b0*/  UIADD3 UR11, UR6, 0x1, -UR10 ;  /* 0x00000001060b7890 */ /* 0x000fc4000fffe80a */
[----:B------:R-:W-:Y:S01]  /*25c0*/  IMAD.U32 R7, RZ, RZ, UR6 ;  /* 0x00000006ff077e24 */ /* 0x000fe2000f8e00ff */
[----:B------:R-:W-:-:S03]  /*25d0*/  UIADD3 UR40, UR42, UR40, URZ ;  /* 0x000000282a287290 */ /* 0x000fc6000fffe03f */
[----:B------:R-:W-:Y:S01]  /*25e0*/  IMAD.U32 R5, RZ, RZ, UR11 ;  /* 0x0000000bff057e24 */ /* 0x000fe2000f8e00ff */
[----:B------:R-:W-:Y:S01]  /*25f0*/  USHF.R.S32.HI UR6, URZ, 0x1f, UR40 ;  /* 0x0000001f3f067899 */ /* 0x000fe20008011428 */
[C---:B------:R-:W-:Y:S02]  /*2600*/  IMAD R2, R22.reuse, -0x2, R7 ;  /* 0xfffffffe16027824 */ /* 0x040fe400078e0207 */
[----:B------:R-:W-:Y:S01]  /*2610*/  IMAD R5, R22, -0x2, R5 ;  /* 0xfffffffe16057824 */ /* 0x000fe200078e0205 */
[----:B------:R-:W-:-:S04]  /*2620*/  ULEA.HI UR6, UR6, UR40, URZ, 0x7 ;  /* 0x0000002806067291 */ /* 0x000fc8000f8f383f */
[----:B------:R-:W-:Y:S01]  /*2630*/  IADD3 R7, R5, 0x8, R6 ;  /* 0x0000000805077810 */ /* 0x000fe20007ffe006 */
[----:B------:R-:W-:-:S03]  /*2640*/  USHF.R.S32.HI UR6, URZ, 0x7, UR6 ;  /* 0x000000073f067899 */ /* 0x000fc60008011406 */
[----:B------:R-:W-:Y:S01]  /*2650*/  VIMNMX R7, R2, R7, PT ;  /* 0x0000000702077248 */ /* 0x000fe20003fe0100 */
[----:B------:R-:W-:Y:S01]  /*2660*/  UISETP.LT.AND UP0, UPT, URZ, UR6, UPT ;  /* 0x000000063f00728c */ /* 0x000fe2000bf01270 */
[----:B------:R-:W-:Y:S02]  /*2670*/  VIADDMNMX R2, R6, R5, R2, PT ;  /* 0x0000000506027246 */ /* 0x000fe40003800102 */
[C---:B------:R-:W-:Y:S01]  /*2680*/  ISETP.GT.AND P2, PT, R7.reuse, RZ, PT ;  /* 0x000000ff0700720c */ /* 0x040fe20003f44270 */
[----:B------:R-:W-:Y:S01]  /*2690*/  USEL UR47, URZ, UR6, !UP0 ;  /* 0x000000063f2f7287 */ /* 0x000fe2000c000000 */
[C---:B------:R-:W-:Y:S02]  /*26a0*/  ISETP.GT.AND P3, PT, R7.reuse, 0x1, PT ;  /* 0x000000010700780c */ /* 0x040fe40003f64270 */
[----:B------:R-:W-:Y:S01]  /*26b0*/  ISETP.GT.AND P4, PT, R7, 0x8, PT ;  /* 0x000000080700780c */ /* 0x000fe20003f84270 */
[----:B------:R-:W-:Y:S01]  /*26c0*/  UISETP.GE.AND UP0, UPT, UR45, UR47, UPT ;  /* 0x0000002f2d00728c */ /* 0x000fe2000bf06270 */
[----:B------:R-:W-:-:S02]  /*26d0*/  WARPGROUP.DEPBAR.LE gsb0, 0x0 ;  /* 0x00008000000079c5 */ /* 0x000fc40000010000 */
[----:B------:R-:W-:Y:S01]  /*26e0*/  FSEL R26, R26, -INF , P2 ;  /* 0xff8000001a1a7808 */ /* 0x000fe20001000000 */
[----:B------:R1:W-:Y:S01]  /*26f0*/  @!P1 SYNCS.ARRIVE.TRANS64.RED.A1T0 RZ, [R3+URZ], RZ ;  /* 0x000000ff03ff99a7 */ /* 0x0003e2000810043f */
[----:B------:R-:W-:Y:S02]  /*2700*/  FSEL R27, R27, -INF , P3 ;  /* 0xff8000001b1b7808 */ /* 0x000fe40001800000 */
[C---:B------:R-:W-:Y:S02]  /*2710*/  ISETP.GT.AND P2, PT, R7.reuse, 0x9, PT ;  /* 0x000000090700780c */ /* 0x040fe40003f44270 */
[----:B------:R-:W-:Y:S02]  /*2720*/  FSEL R30, R30, -INF , P4 ;  /* 0xff8000001e1e7808 */ /* 0x000fe40002000000 */
[----:B------:R-:W-:Y:S02]  /*2730*/  FMNMX.FTZ R9, R26, R27, !PT ;  /* 0x0000001b1a097209 */ /* 0x000fe40007810000 */
[----:B------:R-:W-:-:S02]  /*2740*/  ISETP.GT.AND P3, PT, R7, 0x10, PT ;  /* 0x000000100700780c */ /* 0x000fc40003f64270 */
[----:B------:R-:W-:Y:S02]  /*2750*/  FSEL R31, R31, -INF , P2 ;  /* 0xff8000001f1f7808 */ /* 0x000fe40001000000 */
[----:B------:R-:W-:Y:S02]  /*2760*/  FMNMX.FTZ R0, R30, R9, !PT ;  /* 0x000000091e007209 */ /* 0x000fe40007810000 */
[----:B------:R-:W-:Y:S02]  /*2770*/  ISETP.GT.AND P2, PT, R7, 0x11, PT ;  /* 0x000000110700780c */ /* 0x000fe40003f44270 */
        /* <DEDUP_REMOVED lines=80> */
[----:B------:R-:W-:-:S02]  /*2c80*/  FSEL R87, R87, -INF , P2 ;  /* 0xff80000057577808 */ /* 0x000fc40001000000 */
[----:B------:R-:W-:Y:S02]  /*2c90*/  FMNMX.FTZ R0, R86, R7, !PT ;  /* 0x0000000756007209 */ /* 0x000fe40007810000 */
[C---:B------:R-:W-:Y:S02]  /*2ca0*/  ISETP.GT.AND P3, PT, R2.reuse, 0x1, PT ;  /* 0x000000010200780c */ /* 0x040fe40003f64270 */
[----:B------:R-:W-:Y:S02]  /*2cb0*/  FMNMX.FTZ R7, R87, R0, !PT ;  /* 0x0000000057077209 */ /* 0x000fe40007810000 */
[----:B------:R-:W-:Y:S02]  /*2cc0*/  ISETP.GT.AND P4, PT, R2, 0x8, PT ;  /* 0x000000080200780c */ /* 0x000fe40003f84270 */
[----:B------:R-:W-:Y:S01]  /*2cd0*/  FSEL R35, R25, -INF , P3 ;  /* 0xff80000019237808 */ /* 0x000fe20001800000 */
[----:B------:R-:W2:Y:S01]  /*2ce0*/  SHFL.BFLY PT, R0, R7, 0x2, 0x1f ;  /* 0x0c401f0007007f89 */ /* 0x000ea200000e0000 */
[----:B------:R-:W-:-:S02]  /*2cf0*/  FSEL R38, R28, -INF , P4 ;  /* 0xff8000001c267808 */ /* 0x000fc40002000000 */
[----:B------:R-:W-:-:S04]  /*2d00*/  ISETP.GT.AND P3, PT, R2, 0x10, PT ;  /* 0x000000100200780c */ /* 0x000fc80003f64270 */
[----:B------:R-:W-:Y:S02]  /*2d10*/  FSEL R42, R32, -INF , P3 ;  /* 0xff800000202a7808 */ /* 0x000fe40001800000 */
[----:B------:R-:W-:-:S04]  /*2d20*/  ISETP.GT.AND P3, PT, R2, 0x18, PT ;  /* 0x000000180200780c */ /* 0x000fc80003f64270 */
[----:B------:R-:W-:Y:S02]  /*2d30*/  FSEL R36, R36, -INF , P3 ;  /* 0xff80000024247808 */ /* 0x000fe40001800000 */
[----:B------:R-:W-:-:S04]  /*2d40*/  ISETP.GT.AND P3, PT, R2, 0x20, PT ;  /* 0x000000200200780c */ /* 0x000fc80003f64270 */
[----:B------:R-:W-:Y:S02]  /*2d50*/  FSEL R40, R40, -INF , P3 ;  /* 0xff80000028287808 */ /* 0x000fe40001800000 */
[----:B------:R-:W-:Y:S02]  /*2d60*/  ISETP.GT.AND P3, PT, R2, 0x28, PT ;  /* 0x000000280200780c */ /* 0x000fe40003f64270 */
[----:B--2---:R-:W-:Y:S02]  /*2d70*/  FMNMX.FTZ R13, R7, R0, !PT ;  /* 0x00000000070d7209 */ /* 0x004fe40007810000 */
[----:B------:R-:W-:Y:S02]  /*2d80*/  FSEL R44, R44, -INF , P3 ;  /* 0xff8000002c2c7808 */ /* 0x000fe40001800000 */
[----:B------:R-:W-:Y:S01]  /*2d90*/  ISETP.GT.AND P3, PT, R2, 0x30, PT ;  /* 0x000000300200780c */ /* 0x000fe20003f64270 */
[----:B------:R-:W2:Y:S03]  /*2da0*/  SHFL.BFLY PT, R0, R13, 0x1, 0x1f ;  /* 0x0c201f000d007f89 */ /* 0x000ea600000e0000 */
        /* <DEDUP_REMOVED lines=10> */
[C---:B------:R-:W-:Y:S01]  /*2e50*/  FSETP.NEU.FTZ.AND P2, PT, R0.reuse, -INF , PT ;  /* 0xff8000000000780b */ /* 0x040fe20003f5d000 */
[----:B------:R-:W-:-:S01]  /*2e60*/  FFMA.FTZ R4, R0, R15, -8 ;  /* 0xc100000000047423 */ /* 0x000fc2000001000f */
[----:B------:R-:W-:-:S04]  /*2e70*/  ISETP.GT.AND P3, PT, R2, 0x58, PT ;  /* 0x000000580200780c */ /* 0x000fc80003f64270 */
[----:B------:R-:W-:Y:S02]  /*2e80*/  FSEL R88, R4, RZ, P2 ;  /* 0x000000ff04587208 */ /* 0x000fe40001000000 */
[----:B------:R-:W-:Y:S02]  /*2e90*/  ISETP.GT.AND P2, PT, R2, RZ, PT ;  /* 0x000000ff0200720c */ /* 0x000fe40003f44270 */
[----:B------:R-:W-:Y:S01]  /*2ea0*/  FSEL R68, R68, -INF , P3 ;  /* 0xff80000044447808 */ /* 0x000fe20001800000 */
[----:B------:R-:W-:-:S01]  /*2eb0*/  FFMA.FTZ R20, R11, UR39, -R88 ;  /* 0x000000270b147c23 */ /* 0x000fc20008010858 */
[----:B------:R-:W-:Y:S01]  /*2ec0*/  FSEL R34, R24, -INF , P2 ;  /* 0xff80000018227808 */ /* 0x000fe20001000000 */
[----:B------:R-:W-:-:S01]  /*2ed0*/  FFMA.FTZ R21, R12, UR39, -R88 ;  /* 0x000000270c157c23 */ /* 0x000fc20008010858 */
[----:B------:R-:W-:Y:S01]  /*2ee0*/  ISETP.GT.AND P2, PT, R2, 0x9, PT ;  /* 0x000000090200780c */ /* 0x000fe20003f44270 */
[----:B------:R-:W-:-:S01]  /*2ef0*/  FFMA.FTZ R4, R26, UR39, -R88 ;  /* 0x000000271a047c23 */ /* 0x000fc20008010858 */
[----:B------:R-:W-:Y:S01]  /*2f00*/  FMNMX.FTZ R7, R34, R35, !PT ;  /* 0x0000002322077209 */ /* 0x000fe20007810000 */
[----:B------:R-:W-:-:S01]  /*2f10*/  FFMA.FTZ R6, R30, UR39, -R88 ;  /* 0x000000271e067c23 */ /* 0x000fc20008010858 */
[----:B------:R-:W-:Y:S01]  /*2f20*/  FSEL R39, R29, -INF , P2 ;  /* 0xff8000001d277808 */ /* 0x000fe20001000000 */
[----:B------:R-:W-:-:S01]  /*2f30*/  FFMA.FTZ R5, R27, UR39, -R88 ;  /* 0x000000271b057c23 */ /* 0x000fc20008010858 */
[----:B------:R-:W-:Y:S01]  /*2f40*/  FMNMX.FTZ R14, R38, R7, !PT ;  /* 0x00000007260e7209 */ /* 0x000fe20007810000 */
[----:B------:R-:W-:Y:S01]  /*2f50*/  MUFU.EX2 R4, R4 ;  /* 0x0000000400047308 */ /* 0x000fe20000000800 */
[----:B------:R-:W-:Y:S01]  /*2f60*/  ISETP.GT.AND P2, PT, R2, 0x11, PT ;  /* 0x000000110200780c */ /* 0x000fe20003f44270 */
[--C-:B------:R-:W-:Y:S01]  /*2f70*/  FFMA.FTZ R31, R31, UR39, -R88.reuse ;  /* 0x000000271f1f7c23 */ /* 0x100fe20008010858 */
[----:B------:R-:W-:Y:S01]  /*2f80*/  FMNMX.FTZ R13, R39, R14, !PT ;  /* 0x0000000e270d7209 */ /* 0x000fe20007810000 */
[--C-:B------:R-:W-:Y:S01]  /*2f90*/  FFMA.FTZ R8, R8, UR39, -R88.reuse ;  /* 0x0000002708087c23 */ /* 0x100fe20008010858 */
[----:B------:R-:W-:Y:S01]  /*2fa0*/  FSEL R33, R33, -INF , P2 ;  /* 0xff80000021217808 */ /* 0x000fe20001000000 */
[--C-:B------:R-:W-:Y:S01]  /*2fb0*/  FFMA.FTZ R9, R9, UR39, -R88.reuse ;  /* 0x0000002709097c23 */ /* 0x100fe20008010858 */
        /* <DEDUP_REMOVED lines=17> */
[----:B------:R-:W2:Y:S01]  /*30d0*/  MUFU.EX2 R7, R31 ;  /* 0x0000001f00077308 */ /* 0x000ea20000000800 */
        /* <DEDUP_REMOVED lines=15> */
[----:B------:R3:W-:Y:S01]  /*31d0*/  MUFU.EX2 R13, R20 ;  /* 0x00000014000d7308 */ /* 0x0007e20000000800 */
[----:B------:R-:W-:Y:S01]  /*31e0*/  ISETP.GT.AND P2, PT, R2, 0x39, PT ;  /* 0x000000390200780c */ /* 0x000fe20003f44270 */
[--C-:B------:R-:W-:Y:S01]  /*31f0*/  FFMA.FTZ R78, R78, UR39, -R88.reuse ;  /* 0x000000274e4e7c23 */ /* 0x100fe20008010858 */
[----:B------:R-:W-:Y:S01]  /*3200*/  FMNMX.FTZ R15, R49, R12, !PT ;  /* 0x0000000c310f7209 */ /* 0x000fe20007810000 */
[--C-:B------:R-:W-:Y:S01]  /*3210*/  FFMA.FTZ R12, R43, UR39, -R88.reuse ;  /* 0x000000272b0c7c23 */ /* 0x100fe20008010858 */
[----:B------:R-:W-:Y:S01]  /*3220*/  FSEL R53, R53, -INF , P2 ;  /* 0xff80000035357808 */ /* 0x000fe20001000000 */
[----:B------:R-:W-:Y:S01]  /*3230*/  IMAD.U32 R43, RZ, RZ, UR39 ;  /* 0x00000027ff2b7e24 */ /* 0x000fe2000f8e00ff */
        /* <DEDUP_REMOVED lines=8> */
[----:B---3--:R-:W-:Y:S01]  /*32c0*/  FMNMX.FTZ R20, R56, R15, !PT ;  /* 0x0000000f38147209 */ /* 0x008fe20007810000 */
[----:B------:R-:W3:Y:S01]  /*32d0*/  MUFU.EX2 R10, R10 ;  /* 0x0000000a000a7308 */ /* 0x000ee20000000800 */
[----:B------:R-:W-:Y:S01]  /*32e0*/  ISETP.GT.AND P2, PT, R2, 0x49, PT ;  /* 0x000000490200780c */ /* 0x000fe20003f44270 */
[--C-:B------:R-:W-:Y:S01]  /*32f0*/  FFMA.FTZ R87, R87, UR39, -R88.reuse ;  /* 0x0000002757577c23 */ /* 0x100fe20008010858 */
[----:B------:R-:W-:Y:S01]  /*3300*/  FMNMX.FTZ R15, R57, R20, !PT ;  /* 0x00000014390f7209 */ /* 0x000fe20007810000 */
[--C-:B------:R-:W-:Y:S01]  /*3310*/  FFMA.FTZ R31, R83, UR39, -R88.reuse ;  /* 0x00000027531f7c23 */ /* 0x100fe20008010858 */
[----:B------:R-:W-:Y:S01]  /*3320*/  FSEL R61, R61, -INF , P2 ;  /* 0xff8000003d3d7808 */ /* 0x000fe20001000000 */
[--C-:B------:R-:W-:Y:S01]  /*3330*/  IMAD.MOV.U32 R83, RZ, RZ, R151.reuse ;  /* 0x000000ffff537224 */ /* 0x100fe200078e0097 */
[----:B------:R-:W-:Y:S01]  /*3340*/  FMNMX.FTZ R20, R60, R15, !PT ;  /* 0x0000000f3c147209 */ /* 0x000fe20007810000 */
[----:B------:R4:W-:Y:S01]  /*3350*/  MUFU.EX2 R11, R21 ;  /* 0x00000015000b7308 */ /* 0x0009e20000000800 */
[----:B------:R-:W-:Y:S01]  /*3360*/  ISETP.GT.AND P2, PT, R2, 0x51, PT ;  /* 0x000000510200780c */ /* 0x000fe20003f44270 */
[--C-:B------:R-:W-:Y:S01]  /*3370*/  IMAD.MOV.U32 R82, RZ, RZ, R151.reuse ;  /* 0x000000ffff527224 */ /* 0x100fe200078e0097 */
[----:B------:R-:W-:Y:S01]  /*3380*/  FMNMX.FTZ R15, R61, R20, !PT ;  /* 0x000000143d0f7209 */ /* 0x000fe20007810000 */
[--C-:B------:R-:W-:Y:S01]  /*3390*/  IMAD.MOV.U32 R79, RZ, RZ, R151.reuse ;  /* 0x000000ffff4f7224 */ /* 0x100fe200078e0097 */
[----:B------:R-:W-:Y:S01]  /*33a0*/  FSEL R65, R65, -INF , P2 ;  /* 0xff80000041417808 */ /* 0x000fe20001000000 */
[----:B------:R-:W-:Y:S01]  /*33b0*/  IMAD.MOV.U32 R67, RZ, RZ, R151 ;  /* 0x000000ffff437224 */ /* 0x000fe200078e0097 */
[----:B------:R-:W-:Y:S01]  /*33c0*/  FMNMX.FTZ R20, R64, R15, !PT ;  /* 0x0000000f40147209 */ /* 0x000fe20007810000 */
[----:B------:R-:W-:Y:S01]  /*33d0*/  MUFU.EX2 R12, R12 ;  /* 0x0000000c000c7308 */ /* 0x000fe20000000800 */
[C---:B------:R-:W-:Y:S01]  /*33e0*/  ISETP.GT.AND P2, PT, R2.reuse, 0x59, PT ;  /* 0x000000590200780c */ /* 0x040fe20003f44270 */
[--C-:B----4-:R-:W-:Y:S01]  /*33f0*/  FFMA.FTZ R21, R47, UR39, -R88.reuse ;  /* 0x000000272f157c23 */ /* 0x110fe20008010858 */
[----:B------:R-:W-:Y:S01]  /*3400*/  FMNMX.FTZ R25, R65, R20, !PT ;  /* 0x0000001441197209 */ /* 0x000fe20007810000 */
[----:B------:R-:W-:Y:S01]  /*3410*/  FFMA.FTZ R20, R51, UR39, -R88 ;  /* 0x0000002733147c23 */ /* 0x000fe20008010858 */
[----:B------:R-:W-:-:S02]  /*3420*/  ISETP.GT.AND P3, PT, R2, 0x60, PT ;  /* 0x000000600200780c */ /* 0x000fc40003f64270 */
[----:B------:R-:W-:Y:S01]  /*3430*/  FSEL R69, R69, -INF , P2 ;  /* 0xff80000045457808 */ /* 0x000fe20001000000 */
[----:B------:R-:W-:Y:S01]  /*3440*/  MUFU.EX2 R15, R50 ;  /* 0x00000032000f7308 */ /* 0x000fe20000000800 */
[----:B------:R-:W-:Y:S02]  /*3450*/  FMNMX.FTZ R24, R68, R25, !PT ;  /* 0x0000001944187209 */ /* 0x000fe40007810000 */
[----:B------:R-:W-:Y:S02]  /*3460*/  ISETP.GT.AND P2, PT, R2, 0x61, PT ;  /* 0x000000610200780c */ /* 0x000fe40003f44270 */
[----:B------:R-:W-:Y:S02]  /*3470*/  FSEL R72, R72, -INF , P3 ;  /* 0xff80000048487808 */ /* 0x000fe40001800000 */
[----:B------:R-:W-:Y:S01]  /*3480*/  FMNMX.FTZ R25, R69, R24, !PT ;  /* 0x0000001845197209 */ /* 0x000fe20007810000 */
[----:B------:R-:W-:Y:S01]  /*3490*/  MUFU.EX2 R14, R14 ;  /* 0x0000000e000e7308 */ /* 0x000fe20000000800 */
[----:B------:R-:W-:-:S02]  /*34a0*/  ISETP.GT.AND P3, PT, R2, 0x68, PT ;  /* 0x000000680200780c */ /* 0x000fc40003f64270 */
[----:B------:R-:W-:Y:S02]  /*34b0*/  FSEL R73, R73, -INF , P2 ;  /* 0xff80000049497808 */ /* 0x000fe40001000000 */
[----:B------:R-:W-:Y:S02]  /*34c0*/  FMNMX.FTZ R24, R72, R25, !PT ;  /* 0x0000001948187209 */ /* 0x000fe40007810000 */
[----:B------:R-:W-:Y:S01]  /*34d0*/  ISETP.GT.AND P2, PT, R2, 0x69, PT ;  /* 0x000000690200780c */ /* 0x000fe20003f44270 */
[----:B------:R-:W-:Y:S01]  /*34e0*/  MUFU.EX2 R21, R21 ;  /* 0x0000001500157308 */ /* 0x000fe20000000800 */
[----:B------:R-:W-:Y:S02]  /*34f0*/  FSEL R76, R76, -INF , P3 ;  /* 0xff8000004c4c7808 */ /* 0x000fe40001800000 */
[----:B------:R-:W-:Y:S02]  /*3500*/  FMNMX.FTZ R25, R73, R24, !PT ;  /* 0x0000001849197209 */ /* 0x000fe40007810000 */
        /* <DEDUP_REMOVED lines=8> */
[----:B------:R-:W-:Y:S01]  /*3590*/  ISETP.GT.AND P3, PT, R2, 0x78, PT ;  /* 0x000000780200780c */ /* 0x000fe20003f64270 */
[----:B------:R-:W-:Y:S01]  /*35a0*/  FFMA.FTZ R24, R58, UR39, -R88 ;  /* 0x000000273a187c23 */ /* 0x000fe20008010858 */
[----:B------:R-:W-:Y:S01]  /*35b0*/  FSEL R81, R81, -INF , P2 ;  /* 0xff80000051517808 */ /* 0x000fe20001000000 */
[----:B------:R-:W-:Y:S01]  /*35c0*/  IMAD.MOV.U32 R58, RZ, RZ, R151 ;  /* 0x000000ffff3a7224 */ /* 0x000fe200078e0097 */
[----:B------:R-:W-:-:S02]  /*35d0*/  FMNMX.FTZ R26, R80, R25, !PT ;  /* 0x00000019501a7209 */ /* 0x000fc40007810000 */
[----:B------:R-:W-:Y:S01]  /*35e0*/  ISETP.GT.AND P2, PT, R2, 0x79, PT ;  /* 0x000000790200780c */ /* 0x000fe20003f44270 */
[----:B------:R-:W4:Y:S01]  /*35f0*/  MUFU.EX2 R55, R55 ;  /* 0x0000003700377308 */ /* 0x000f220000000800 */
[----:B------:R-:W-:Y:S02]  /*3600*/  FSEL R84, R84, -INF , P3 ;  /* 0xff80000054547808 */ /* 0x000fe40001800000 */
[----:B------:R-:W-:Y:S01]  /*3610*/  FMNMX.FTZ R25, R81, R26, !PT ;  /* 0x0000001a51197209 */ /* 0x000fe20007810000 */
[----:B------:R-:W-:-:S01]  /*3620*/  FFMA.FTZ R26, R66, UR39, -R88 ;  /* 0x00000027421a7c23 */ /* 0x000fc20008010858 */
[----:B------:R-:W-:Y:S01]  /*3630*/  FSEL R85, R85, -INF , P2 ;  /* 0xff80000055557808 */ /* 0x000fe20001000000 */
[----:B------:R-:W-:Y:S01]  /*3640*/  IMAD.MOV.U32 R66, RZ, RZ, R151 ;  /* 0x000000ffff427224 */ /* 0x000fe200078e0097 */
[----:B------:R-:W-:Y:S01]  /*3650*/  FMNMX.FTZ R2, R84, R25, !PT ;  /* 0x0000001954027209 */ /* 0x000fe20007810000 */
[----:B------:R-:W-:Y:S01]  /*3660*/  MUFU.EX2 R24, R24 ;  /* 0x0000001800187308 */ /* 0x000fe20000000800 */
[----:B--2---:R-:W-:-:S02]  /*3670*/  F2FP.SATFINITE.E4M3.F32.PACK_AB_MERGE_C R229, R7, R6, RZ ;  /* 0x0000000607e5723e */ /* 0x004fc400048070ff */
[----:B------:R-:W-:Y:S02]  /*3680*/  FMNMX.FTZ R2, R85, R2, !PT ;  /* 0x0000000255027209 */ /* 0x000fe40007810000 */
[----:B---3--:R-:W-:Y:S02]  /*3690*/  F2FP.SATFINITE.E4M3.F32.PACK_AB_MERGE_C R231, R13, R10, RZ ;  /* 0x0000000a0de7723e */ /* 0x008fe400048070ff */
[----:B------:R-:W-:Y:S01]  /*36a0*/  F2FP.SATFINITE.E4M3.F32.PACK_AB_MERGE_C R229, R5, R4, R229 ;  /* 0x0000000405e5723e */ /* 0x000fe200048070e5 */
[----:B------:R-:W2:Y:S01]  /*36b0*/  SHFL.BFLY PT, R29, R2, 0x2, 0x1f ;  /* 0x0c401f00021d7f89 */ /* 0x000ea200000e0000 */
[----:B------:R3:W-:Y:S01]  /*36c0*/  MUFU.EX2 R25, R59 ;  /* 0x0000003b00197308 */ /* 0x0007e20000000800 */
[----:B----4-:R-:W-:Y:S02]  /*36d0*/  F2FP.SATFINITE.E4M3.F32.PACK_AB_MERGE_C R227, R55, R54, RZ ;  /* 0x0000003637e3723e */ /* 0x010fe400048070ff */
[----:B------:R-:W-:Y:S02]  /*36e0*/  F2FP.SATFINITE.E4M3.F32.PACK_AB_MERGE_C R225, R21, R14, RZ ;  /* 0x0000000e15e1723e */ /* 0x000fe400048070ff */
[----:B------:R-:W-:-:S02]  /*36f0*/  F2FP.SATFINITE.E4M3.F32.PACK_AB_MERGE_C R231, R9, R8, R231 ;  /* 0x0000000809e7723e */ /* 0x000fc400048070e7 */
[----:B------:R-:W-:Y:S01]  /*3700*/  F2FP.SATFINITE.E4M3.F32.PACK_AB_MERGE_C R225, R12, R11, R225 ;  /* 0x0000000b0ce1723e */ /* 0x000fe200048070e1 */
[----:B------:R-:W-:Y:S01]  /*3710*/  MUFU.EX2 R62, R62 ;  /* 0x0000003e003e7308 */ /* 0x000fe20000000800 */
[----:B---3--:R-:W-:-:S01]  /*3720*/  FADD.FTZ R59, R4, R5 ;  /* 0x00000005043b7221 */ /* 0x008fc20000010000 */
[----:B------:R-:W-:-:S03]  /*3730*/  F2FP.SATFINITE.E4M3.F32.PACK_AB_MERGE_C R227, R20, R15, R227 ;  /* 0x0000000f14e3723e */ /* 0x000fc600048070e3 */
[----:B------:R-:W-:-:S03]  /*3740*/  FADD.FTZ R50, R6, R59 ;  /* 0x0000003b06327221 */ /* 0x000fc60000010000 */
[----:B------:R-:W-:Y:S01]  /*3750*/  MUFU.EX2 R63, R63 ;  /* 0x0000003f003f7308 */ /* 0x000fe20000000800 */
[----:B------:R-:W-:-:S04]  /*3760*/  FADD.FTZ R59, R7, R50 ;  /* 0x00000032073b7221 */ /* 0x000fc80000010000 */
[----:B------:R-:W-:Y:S01]  /*3770*/  FADD.FTZ R50, R8, R59 ;  /* 0x0000003b08327221 */ /* 0x000fe20000010000 */
[--C-:B------:R-:W-:Y:S01]  /*3780*/  IMAD.MOV.U32 R59, RZ, RZ, R151.reuse ;  /* 0x000000ffff3b7224 */ /* 0x100fe200078e0097 */
[----:B--2---:R-:W-:Y:S01]  /*3790*/  FMNMX.FTZ R29, R2, R29, !PT ;  /* 0x0000001d021d7209 */ /* 0x004fe20007810000 */
[----:B------:R-:W-:Y:S04]  /*37a0*/  MUFU.EX2 R26, R26 ;  /* 0x0000001a001a7308 */ /* 0x000fe80000000800 */
[----:B------:R-:W2:Y:S04]  /*37b0*/  SHFL.BFLY PT, R2, R29, 0x1, 0x1f ;  /* 0x0c201f001d027f89 */ /* 0x000ea800000e0000 */
[----:B------:R-:W-:Y:S08]  /*37c0*/  MUFU.EX2 R27, R27 ;  /* 0x0000001b001b7308 */ /* 0x000ff00000000800 */
[----:B------:R-:W-:Y:S08]  /*37d0*/  MUFU.EX2 R70, R70 ;  /* 0x0000004600467308 */ /* 0x000ff00000000800 */
[----:B------:R-:W-:Y:S01]  /*37e0*/  MUFU.EX2 R71, R71 ;  /* 0x0000004700477308 */ /* 0x000fe20000000800 */
[----:B--2---:R-:W-:Y:S01]  /*37f0*/  FMNMX.FTZ R2, R29, R2, !PT ;  /* 0x000000021d027209 */ /* 0x004fe20007810000 */
[----:B------:R-:W-:Y:S01]  /*3800*/  FFMA.FTZ R29, R86, UR39, -R88 ;  /* 0x00000027561d7c23 */ /* 0x000fe20008010858 */
[----:B------:R-:W-:-:S02]  /*3810*/  IMAD.MOV.U32 R88, RZ, RZ, R151 ;  /* 0x000000ffff587224 */ /* 0x000fc400078e0097 */
[C---:B------:R-:W-:Y:S01]  /*3820*/  FSETP.NEU.FTZ.AND P2, PT, R2.reuse, -INF , PT ;  /* 0xff8000000200780b */ /* 0x040fe20003f5d000 */
[----:B------:R-:W-:-:S02]  /*3830*/  FFMA.FTZ R30, R2, R43, -8 ;  /* 0xc1000000021e7423 */ /* 0x000fc4000001002b */
[----:B------:R-:W-:Y:S01]  /*3840*/  MUFU.EX2 R47, R78 ;  /* 0x0000004e002f7308 */ /* 0x000fe20000000800 */
[----:B------:R-:W-:Y:S02]  /*3850*/  IMAD.MOV.U32 R86, RZ, RZ, R151 ;  /* 0x000000ffff567224 */ /* 0x000fe400078e0097 */
[----:B------:R-:W-:Y:S02]  /*3860*/  FSEL R43, R30, RZ, P2 ;  /* 0x000000ff1e2b7208 */ /* 0x000fe40001000000 */
[----:B------:R-:W-:-:S03]  /*3870*/  PLOP3.LUT P2, PT, PT, PT, UP0, 0x80, 0x0 ;  /* 0x000000000000781c */ /* 0x000fc60003f4f008 */
        /* <DEDUP_REMOVED lines=38> */
[----:B------:R-:W-:-:S02]  /*3ae0*/  IMAD.MOV.U32 R85, RZ, RZ, R151 ;  /* 0x000000ffff557224 */ /* 0x000fc400078e0097 */
[----:B------:R-:W2:Y:S01]  /*3af0*/  MUFU.EX2 R42, R42 ;  /* 0x0000002a002a7308 */ /* 0x000ea20000000800 */
[----:B---3--:R-:W-:-:S01]  /*3b00*/  FADD.FTZ R46, R38, R51 ;  /* 0x00000033262e7221 */ /* 0x008fc20000010000 */
[----:B------:R-:W-:-:S06]  /*3b10*/  IMAD.MOV.U32 R78, RZ, RZ, R151 ;  /* 0x000000ffff4e7224 */ /* 0x000fcc00078e0097 */
        /* <DEDUP_REMOVED lines=12> */
[----:B------:R-:W2:Y:S01]  /*3be0*/  MUFU.EX2 R37, R37 ;  /* 0x0000002500257308 */ /* 0x000ea20000000800 */
[----:B-1----:R-:W-:-:S02]  /*3bf0*/  FADD.FTZ R3, R33, R46 ;  /* 0x0000002e21037221 */ /* 0x002fc40000010000 */
[----:B------:R-:W-:-:S04]  /*3c00*/  FADD.FTZ R50, R13, R50 ;  /* 0x000000320d327221 */ /* 0x000fc80000010000 */
[----:B------:R-:W-:Y:S01]  /*3c10*/  FADD.FTZ R51, R11, R50 ;  /* 0x000000320b337221 */ /* 0x000fe20000010000 */
[----:B------:R-:W1:Y:S01]  /*3c20*/  MUFU.EX2 R40, R40 ;  /* 0x0000002800287308 */ /* 0x000e620000000800 */
[----:B---3--:R-:W-:-:S02]  /*3c30*/  FADD.FTZ R46, R36, R3 ;  /* 0x00000003242e7221 */ /* 0x008fc40000010000 */
[----:B------:R-:W-:-:S04]  /*3c40*/  FADD.FTZ R51, R12, R51 ;  /* 0x000000330c337221 */ /* 0x000fc80000010000 */
[----:B------:R-:W-:Y:S01]  /*3c50*/  FADD.FTZ R50, R14, R51 ;  /* 0x000000330e327221 */ /* 0x000fe20000010000 */
[----:B------:R-:W3:Y:S01]  /*3c60*/  MUFU.EX2 R41, R41 ;  /* 0x0000002900297308 */ /* 0x000ee20000000800 */
[----:B--2---:R-:W-:-:S02]  /*3c70*/  FADD.FTZ R3, R37, R46 ;  /* 0x0000002e25037221 */ /* 0x004fc40000010000 */
[----:B------:R-:W-:Y:S01]  /*3c80*/  FADD.FTZ R50, R21, R50 ;  /* 0x0000003215327221 */ /* 0x000fe20000010000 */
[----:B------:R-:W-:Y:S01]  /*3c90*/  F2FP.SATFINITE.E4M3.F32.PACK_AB_MERGE_C R36, R37, R36, RZ ;  /* 0x000000242524723e */ /* 0x000fe200048070ff */
[----:B------:R-:W-:Y:S02]  /*3ca0*/  IMAD.MOV.U32 R37, RZ, RZ, R151 ;  /* 0x000000ffff257224 */ /* 0x000fe400078e0097 */
[----:B------:R-:W-:-:S01]  /*3cb0*/  FADD.FTZ R51, R15, R50 ;  /* 0x000000320f337221 */ /* 0x000fc20000010000 */
[----:B------:R-:W-:Y:S01]  /*3cc0*/  F2FP.SATFINITE.E4M3.F32.PACK_AB_MERGE_C R230, R33, R42, R36 ;  /* 0x0000002a21e6723e */ /* 0x000fe20004807024 */
[----:B------:R-:W2:Y:S01]  /*3cd0*/  MUFU.EX2 R44, R44 ;  /* 0x0000002c002c7308 */ /* 0x000ea20000000800 */
[----:B-1----:R-:W-:-:S01]  /*3ce0*/  FADD.FTZ R46, R40, R3 ;  /* 0x00000003282e7221 */ /* 0x002fc20000010000 */
[----:B------:R-:W-:Y:S01]  /*3cf0*/  FADD.FTZ R51, R20, R51 ;  /* 0x0000003314337221 */ /* 0x000fe20000010000 */
[----:B------:R-:W-:-:S02]  /*3d00*/  IMAD.MOV.U32 R50, RZ, RZ, R151 ;  /* 0x000000ffff327224 */ /* 0x000fc400078e0097 */
[----:B------:R-:W-:Y:S02]  /*3d10*/  IMAD.MOV.U32 R42, RZ, RZ, R151 ;  /* 0x000000ffff2a7224 */ /* 0x000fe400078e0097 */
[----:B------:R-:W-:-:S01]  /*3d20*/  FADD.FTZ R10, R54, R51 ;  /* 0x00000033360a7221 */ /* 0x000fc20000010000 */
[----:B------:R-:W-:Y:S01]  /*3d30*/  IMAD.MOV.U32 R54, RZ, RZ, R151 ;  /* 0x000000ffff367224 */ /* 0x000fe200078e0097 */
[----:B------:R-:W1:Y:S01]  /*3d40*/  MUFU.EX2 R45, R45 ;  /* 0x0000002d002d7308 */ /* 0x000e620000000800 */
[----:B---3--:R-:W-:-:S01]  /*3d50*/  FADD.FTZ R3, R41, R46 ;  /* 0x0000002e29037221 */ /* 0x008fc20000010000 */
[----:B------:R-:W-:Y:S01]  /*3d60*/  FADD.FTZ R55, R55, R10 ;  /* 0x0000000a37377221 */ /* 0x000fe20000010000 */
[--C-:B------:R-:W-:Y:S02]  /*3d70*/  IMAD.MOV.U32 R51, RZ, RZ, R151.reuse ;  /* 0x000000ffff337224 */ /* 0x100fe400078e0097 */
[----:B------:R-:W-:Y:S02]  /*3d80*/  IMAD.MOV.U32 R36, RZ, RZ, R151 ;  /* 0x000000ffff247224 */ /* 0x000fe400078e0097 */
[----:B------:R-:W-:-:S01]  /*3d90*/  FADD.FTZ R10, R24, R55 ;  /* 0x00000037180a7221 */ /* 0x000fc20000010000 */
[----:B------:R-:W-:Y:S01]  /*3da0*/  IMAD.MOV.U32 R55, RZ, RZ, R151 ;  /* 0x000000ffff377224 */ /* 0x000fe200078e0097 */
[----:B------:R-:W3:Y:S01]  /*3db0*/  MUFU.EX2 R48, R48 ;  /* 0x0000003000307308 */ /* 0x000ee20000000800 */
[----:B--2---:R-:W-:-:S01]  /*3dc0*/  FADD.FTZ R46, R44, R3 ;  /* 0x000000032c2e7221 */ /* 0x004fc20000010000 */
[----:B------:R-:W-:Y:S01]  /*3dd0*/  FADD.FTZ R7, R25, R10 ;  /* 0x0000000a19077221 */ /* 0x000fe20000010000 */
[----:B------:R-:W-:-:S05]  /*3de0*/  IMAD.MOV.U32 R33, RZ, RZ, R151 ;  /* 0x000000ffff217224 */ /* 0x000fca00078e0097 */
[----:B------:R-:W2:Y:S01]  /*3df0*/  MUFU.EX2 R49, R49 ;  /* 0x0000003100317308 */ /* 0x000ea20000000800 */
[----:B-1----:R-:W-:-:S01]  /*3e00*/  FADD.FTZ R3, R45, R46 ;  /* 0x0000002e2d037221 */ /* 0x002fc20000010000 */
[----:B------:R-:W-:Y:S01]  /*3e10*/  F2FP.SATFINITE.E4M3.F32.PACK_AB_MERGE_C R44, R45, R44, RZ ;  /* 0x0000002c2d2c723e */ /* 0x000fe200048070ff */
[----:B------:R-:W-:-:S03]  /*3e20*/  IMAD.MOV.U32 R45, RZ, RZ, R151 ;  /* 0x000000ffff2d7224 */ /* 0x000fc600078e0097 */
[----:B------:R-:W-:Y:S01]  /*3e30*/  F2FP.SATFINITE.E4M3.F32.PACK_AB_MERGE_C R224, R41, R40, R44 ;  /* 0x0000002829e0723e */ /* 0x000fe2000480702c */
[----:B------:R-:W-:Y:S01]  /*3e40*/  IMAD.MOV.U32 R44, RZ, RZ, R151 ;  /* 0x000000ffff2c7224 */ /* 0x000fe200078e0097 */
[----:B------:R-:W1:Y:S01]  /*3e50*/  MUFU.EX2 R52, R52 ;  /* 0x0000003400347308 */ /* 0x000e620000000800 */
[----:B---3--:R-:W-:-:S01]  /*3e60*/  FADD.FTZ R46, R48, R3 ;  /* 0x00000003302e7221 */ /* 0x008fc20000010000 */
[--C-:B------:R-:W-:Y:S02]  /*3e70*/  IMAD.MOV.U32 R41, RZ, RZ, R151.reuse ;  /* 0x000000ffff297224 */ /* 0x100fe400078e0097 */
[----:B------:R-:W-:-:S04]  /*3e80*/  IMAD.MOV.U32 R40, RZ, RZ, R151 ;  /* 0x000000ffff287224 */ /* 0x000fc800078e0097 */
[----:B------:R-:W3:Y:S01]  /*3e90*/  MUFU.EX2 R53, R53 ;  /* 0x0000003500357308 */ /* 0x000ee20000000800 */
[----:B--2---:R-:W-:-:S01]  /*3ea0*/  FADD.FTZ R3, R49, R46 ;  /* 0x0000002e31037221 */ /* 0x004fc20000010000 */
[----:B------:R-:W-:-:S06]  /*3eb0*/  IMAD.MOV.U32 R46, RZ, RZ, R151 ;  /* 0x000000ffff2e7224 */ /* 0x000fcc00078e0097 */
        /* <DEDUP_REMOVED lines=10> */
[--C-:B------:R-:W-:Y:S02]  /*3f60*/  IMAD.MOV.U32 R49, RZ, RZ, R151.reuse ;  /* 0x000000ffff317224 */ /* 0x100fe400078e0097 */
[----:B------:R-:W-:-:S04]  /*3f70*/  IMAD.MOV.U32 R48, RZ, RZ, R151 ;  /* 0x000000ffff307224 */ /* 0x000fc800078e0097 */
[----:B------:R-:W2:Y:S01]  /*3f80*/  MUFU.EX2 R61, R61 ;  /* 0x0000003d003d7308 */ /* 0x000ea20000000800 */
[----:B-1----:R-:W-:-:S01]  /*3f90*/  FADD.FTZ R3, R57, R6 ;  /* 0x0000000639037221 */ /* 0x002fc20000010000 */
[----:B------:R-:W-:Y:S01]  /*3fa0*/  FADD.FTZ R6, R62, R7 ;  /* 0x000000073e067221 */ /* 0x000fe20000010000 */
[----:B------:R-:W-:-:S03]  /*3fb0*/  F2FP.SATFINITE.E4M3.F32.PACK_AB_MERGE_C R62, R63, R62, RZ ;  /* 0x0000003e3f3e723e */ /* 0x000fc600048070ff */
[----:B------:R-:W-:Y:S01]  /*3fc0*/  FADD.FTZ R63, R63, R6 ;  /* 0x000000063f3f7221 */ /* 0x000fe20000010000 */
[----:B------:R-:W-:Y:S01]  /*3fd0*/  F2FP.SATFINITE.E4M3.F32.PACK_AB_MERGE_C R221, R25, R24, R62 ;  /* 0x0000001819dd723e */ /* 0x000fe2000480703e */
        /* <DEDUP_REMOVED lines=8> */
[C---:B--2---:R-:W-:Y:S01]  /*4060*/  F2FP.SATFINITE.E4M3.F32.PACK_AB_MERGE_C R60, R61.reuse, R60, RZ ;  /* 0x0000003c3d3c723e */ /* 0x044fe200048070ff */
[----:B------:R-:W-:Y:S01]  /*4070*/  FADD.FTZ R61, R61, R4 ;  /* 0x000000043d3d7221 */ /* 0x000fe20000010000 */
[----:B------:R-:W-:-:S01]  /*4080*/  FADD.FTZ R6, R70, R5 ;  /* 0x0000000546067221 */ /* 0x000fc20000010000 */
[----:B------:R-:W-:Y:S01]  /*4090*/  F2FP.SATFINITE.E4M3.F32.PACK_AB_MERGE_C R70, R71, R70, RZ ;  /* 0x000000464746723e */ /* 0x000fe200048070ff */
[----:B------:R-:W-:Y:S01]  /*40a0*/  IMAD.MOV.U32 R24, RZ, RZ, R151 ;  /* 0x000000ffff187224 */ /* 0x000fe200078e0097 */
[----:B------:R-:W-:Y:S01]  /*40b0*/  F2FP.SATFINITE.E4M3.F32.PACK_AB_MERGE_C R220, R57, R56, R60 ;  /* 0x0000003839dc723e */ /* 0x000fe2000480703c */
[----:B------:R-:W-:-:S01]  /*40c0*/  FADD.FTZ R71, R71, R6 ;  /* 0x0000000647477221 */ /* 0x000fc20000010000 */
[----:B------:R-:W2:Y:S01]  /*40d0*/  MUFU.EX2 R68, R68 ;  /* 0x0000004400447308 */ /* 0x000ea20000000800 */
[----:B-1----:R-:W-:-:S01]  /*40e0*/  FADD.FTZ R4, R64, R61 ;  /* 0x0000003d40047221 */ /* 0x002fc20000010000 */
[----:B------:R-:W-:Y:S01]  /*40f0*/  F2FP.SATFINITE.E4M3.F32.PACK_AB_MERGE_C R223, R27, R26, R70 ;  /* 0x0000001a1bdf723e */ /* 0x000fe20004807046 */
[----:B------:R-:W-:-:S02]  /*4100*/  IMAD.MOV.U32 R70, RZ, RZ, R151 ;  /* 0x000000ffff467224 */ /* 0x000fc400078e0097 */
[--C-:B------:R-:W-:Y:S02]  /*4110*/  IMAD.MOV.U32 R61, RZ, RZ, R151.reuse ;  /* 0x000000ffff3d7224 */ /* 0x100fe400078e0097 */
        /* <DEDUP_REMOVED lines=8> */
[----:B------:R-:W-:Y:S01]  /*41a0*/  F2FP.SATFINITE.E4M3.F32.PACK_AB_MERGE_C R3, R32, R47, RZ ;  /* 0x0000002f2003723e */ /* 0x000fe200048070ff */
[----:B------:R-:W-:-:S05]  /*41b0*/  IMAD.MOV.U32 R26, RZ, RZ, R151 ;  /* 0x000000ffff1a7224 */ /* 0x000fca00078e0097 */
[----:B------:R-:W2:Y:S01]  /*41c0*/  MUFU.EX2 R72, R72 ;  /* 0x0000004800487308 */ /* 0x000ea20000000800 */
[C---:B-1----:R-:W-:Y:S01]  /*41d0*/  F2FP.SATFINITE.E4M3.F32.PACK_AB_MERGE_C R68, R69.reuse, R68, RZ ;  /* 0x000000444544723e */ /* 0x042fe200048070ff */
[----:B------:R-:W-:-:S03]  /*41e0*/  FADD.FTZ R69, R69, R4 ;  /* 0x0000000445457221 */ /* 0x000fc60000010000 */
[----:B------:R-:W-:Y:S01]  /*41f0*/  F2FP.SATFINITE.E4M3.F32.PACK_AB_MERGE_C R222, R65, R64, R68 ;  /* 0x0000004041de723e */ /* 0x000fe20004807044 */
[----:B------:R-:W-:Y:S02]  /*4200*/  IMAD.MOV.U32 R68, RZ, RZ, R151 ;  /* 0x000000ffff447224 */ /* 0x000fe400078e0097 */
[----:B------:R-:W1:Y:S01]  /*4210*/  MUFU.EX2 R75, R75 ;  /* 0x0000004b004b7308 */ /* 0x000e620000000800 */
[----:B---3--:R-:W-:-:S01]  /*4220*/  FADD.FTZ R6, R74, R71 ;  /* 0x000000474a067221 */ /* 0x008fc20000010000 */
[--C-:B------:R-:W-:Y:S02]  /*4230*/  IMAD.MOV.U32 R71, RZ, RZ, R151.reuse ;  /* 0x000000ffff477224 */ /* 0x100fe400078e0097 */
[--C-:B------:R-:W-:Y:S02]  /*4240*/  IMAD.MOV.U32 R65, RZ, RZ, R151.reuse ;  /* 0x000000ffff417224 */ /* 0x100fe400078e0097 */
[----:B------:R-:W-:Y:S02]  /*4250*/  IMAD.MOV.U32 R64, RZ, RZ, R151 ;  /* 0x000000ffff407224 */ /* 0x000fe400078e0097 */
[----:B------:R-:W3:Y:S01]  /*4260*/  MUFU.EX2 R73, R73 ;  /* 0x0000004900497308 */ /* 0x000ee20000000800 */
[----:B--2---:R-:W-:-:S01]  /*4270*/  FADD.FTZ R4, R72, R69 ;  /* 0x0000004548047221 */ /* 0x004fc20000010000 */
[----:B------:R-:W-:-:S06]  /*4280*/  IMAD.MOV.U32 R69, RZ, RZ, R151 ;  /* 0x000000ffff457224 */ /* 0x000fcc00078e0097 */
[----:B------:R-:W2:Y:S01]  /*4290*/  MUFU.EX2 R76, R76 ;  /* 0x0000004c004c7308 */ /* 0x000ea20000000800 */
[C---:B-1----:R-:W-:Y:S01]  /*42a0*/  F2FP.SATFINITE.E4M3.F32.PACK_AB_MERGE_C R217, R75.reuse, R74, R3 ;  /* 0x0000004a4bd9723e */ /* 0x042fe20004807003 */
[----:B------:R-:W-:Y:S01]  /*42b0*/  FADD.FTZ R6, R75, R6 ;  /* 0x000000064b067221 */ /* 0x000fe20000010000 */
[--C-:B------:R-:W-:Y:S02]  /*42c0*/  IMAD.MOV.U32 R75, RZ, RZ, R151.reuse ;  /* 0x000000ffff4b7224 */ /* 0x100fe400078e0097 */
[----:B------:R-:W-:Y:S02]  /*42d0*/  IMAD.MOV.U32 R74, RZ, RZ, R151 ;  /* 0x000000ffff4a7224 */ /* 0x000fe400078e0097 */
[----:B------:R-:W-:-:S01]  /*42e0*/  FADD.FTZ R47, R47, R6 ;  /* 0x000000062f2f7221 */ /* 0x000fc20000010000 */
[----:B------:R-:W1:Y:S01]  /*42f0*/  MUFU.EX2 R77, R77 ;  /* 0x0000004d004d7308 */ /* 0x000e620000000800 */
[----:B---3--:R-:W-:-:S02]  /*4300*/  FADD.FTZ R3, R73, R4 ;  /* 0x0000000449037221 */ /* 0x008fc40000010000 */
[----:B------:R-:W-:Y:S01]  /*4310*/  FADD.FTZ R47, R32, R47 ;  /* 0x0000002f202f7221 */ /* 0x000fe20000010000 */
[----:B------:R-:W-:-:S04]  /*4320*/  IMAD.MOV.U32 R32, RZ, RZ, R151 ;  /* 0x000000ffff207224 */ /* 0x000fc800078e0097 */
[----:B------:R-:W-:Y:S01]  /*4330*/  MUFU.EX2 R29, R29 ;  /* 0x0000001d001d7308 */ /* 0x000fe20000000800 */
[----:B--2---:R-:W-:-:S07]  /*4340*/  FADD.FTZ R4, R76, R3 ;  /* 0x000000034c047221 */ /* 0x004fce0000010000 */
[----:B------:R2:W3:Y:S01]  /*4350*/  MUFU.EX2 R30, R87 ;  /* 0x00000057001e7308 */ /* 0x0004e20000000800 */
[C---:B-1----:R-:W-:Y:S01]  /*4360*/  F2FP.SATFINITE.E4M3.F32.PACK_AB_MERGE_C R76, R77.reuse, R76, RZ ;  /* 0x0000004c4d4c723e */ /* 0x042fe200048070ff */
[----:B------:R-:W-:-:S03]  /*4370*/  FADD.FTZ R77, R77, R4 ;  /* 0x000000044d4d7221 */ /* 0x000fc60000010000 */
[----:B------:R-:W-:Y:S01]  /*4380*/  F2FP.SATFINITE.E4M3.F32.PACK_AB_MERGE_C R216, R73, R72, R76 ;  /* 0x0000004849d8723e */ /* 0x000fe2000480704c */
[--C-:B------:R-:W-:Y:S02]  /*4390*/  IMAD.MOV.U32 R76, RZ, RZ, R151.reuse ;  /* 0x000000ffff4c7224 */ /* 0x100fe400078e0097 */
[----:B------:R-:W1:Y:S01]  /*43a0*/  MUFU.EX2 R28, R28 ;  /* 0x0000001c001c7308 */ /* 0x000e620000000800 */
[--C-:B--2---:R-:W-:Y:S02]  /*43b0*/  IMAD.MOV.U32 R87, RZ, RZ, R151.reuse ;  /* 0x000000ffff577224 */ /* 0x104fe400078e0097 */
[--C-:B------:R-:W-:Y:S02]  /*43c0*/  IMAD.MOV.U32 R73, RZ, RZ, R151.reuse ;  /* 0x000000ffff497224 */ /* 0x100fe400078e0097 */
[----:B------:R-:W-:-:S03]  /*43d0*/  IMAD.MOV.U32 R72, RZ, RZ, R151 ;  /* 0x000000ffff487224 */ /* 0x000fc600078e0097 */
[----:B------:R-:W2:Y:S01]  /*43e0*/  MUFU.EX2 R80, R80 ;  /* 0x0000005000507308 */ /* 0x000ea20000000800 */
[----:B---3--:R-:W-:-:S07]  /*43f0*/  F2FP.SATFINITE.E4M3.F32.PACK_AB_MERGE_C R3, R30, R29, RZ ;  /* 0x0000001d1e03723e */ /* 0x008fce00048070ff */
[----:B------:R-:W3:Y:S01]  /*4400*/  MUFU.EX2 R31, R31 ;  /* 0x0000001f001f7308 */ /* 0x000ee20000000800 */
[----:B-1----:R-:W-:-:S01]  /*4410*/  FADD.FTZ R6, R28, R47 ;  /* 0x0000002f1c067221 */ /* 0x002fc20000010000 */
[----:B------:R-:W-:-:S06]  /*4420*/  IMAD.MOV.U32 R47, RZ, RZ, R151 ;  /* 0x000000ffff2f7224 */ /* 0x000fcc00078e0097 */
[----:B------:R-:W1:Y:S01]  /*4430*/  MUFU.EX2 R81, R81 ;  /* 0x0000005100517308 */ /* 0x000e620000000800 */
[----:B--2---:R-:W-:-:S01]  /*4440*/  FADD.FTZ R4, R80, R77 ;  /* 0x0000004d50047221 */ /* 0x004fc20000010000 */
[----:B------:R-:W-:-:S06]  /*4450*/  IMAD.MOV.U32 R77, RZ, RZ, R151 ;  /* 0x000000ffff4d7224 */ /* 0x000fcc00078e0097 */
[----:B------:R-:W2:Y:S01]  /*4460*/  MUFU.EX2 R84, R84 ;  /* 0x0000005400547308 */ /* 0x000ea20000000800 */
[C---:B---3--:R-:W-:Y:S01]  /*4470*/  F2FP.SATFINITE.E4M3.F32.PACK_AB_MERGE_C R219, R31.reuse, R28, R3 ;  /* 0x0000001c1fdb723e */ /* 0x048fe20004807003 */
[----:B------:R-:W-:Y:S01]  /*4480*/  FADD.FTZ R6, R31, R6 ;  /* 0x000000061f067221 */ /* 0x000fe20000010000 */
[--C-:B------:R-:W-:Y:S02]  /*4490*/  IMAD.MOV.U32 R31, RZ, RZ, R151.reuse ;  /* 0x000000ffff1f7224 */ /* 0x100fe400078e0097 */
[----:B------:R-:W-:Y:S02]  /*44a0*/  IMAD.MOV.U32 R28, RZ, RZ, R151 ;  /* 0x000000ffff1c7224 */ /* 0x000fe400078e0097 */
[----:B------:R-:W-:-:S01]  /*44b0*/  FADD.FTZ R29, R29, R6 ;  /* 0x000000061d1d7221 */ /* 0x000fc20000010000 */
[----:B------:R-:W3:Y:S01]  /*44c0*/  MUFU.EX2 R43, R43 ;  /* 0x0000002b002b7308 */ /* 0x000ee20000000800 */
[----:B-1----:R-:W-:-:S04]  /*44d0*/  FADD.FTZ R3, R81, R4 ;  /* 0x0000000451037221 */ /* 0x002fc80000010000 */
[----:B--2---:R-:W-:Y:S01]  /*44e0*/  FADD.FTZ R4, R84, R3 ;  /* 0x0000000354047221 */ /* 0x004fe20000010000 */
[----:B------:R-:W-:-:S01]  /*44f0*/  FADD.FTZ R3, R30, R29 ;  /* 0x0000001d1e037221 */ /* 0x000fc20000010000 */
[--C-:B------:R-:W-:Y:S02]  /*4500*/  IMAD.MOV.U32 R30, RZ, RZ, R151.reuse ;  /* 0x000000ffff1e7224 */ /* 0x100fe400078e0097 */
[----:B------:R-:W-:Y:S01]  /*4510*/  IMAD.MOV.U32 R29, RZ, RZ, R151 ;  /* 0x000000ffff1d7224 */ /* 0x000fe200078e0097 */
[C---:B---3--:R-:W-:Y:S01]  /*4520*/  F2FP.SATFINITE.E4M3.F32.PACK_AB_MERGE_C R5, R43.reuse, R84, RZ ;  /* 0x000000542b05723e */ /* 0x048fe200048070ff */
        /* <DEDUP_REMOVED lines=73> */
[----:B------:R-:W-:Y:S01]  /*49c0*/  UMOV UR6, UR45 ;  /* 0x0000002d00067c82 */ /* 0x000fe20008000000 */
[----:B------:R-:W-:Y:S01]  /*49d0*/  UMOV UR45, UR36 ;  /* 0x00000024002d7c82 */ /* 0x000fe20008000000 */
[----:B------:R-:W-:Y:S01]  /*49e0*/  ULDC UR58, c[0x0][0x2e0] ;  /* 0x0000b800003a7ab9 */ /* 0x000fe20000000800 */
[----:B------:R-:W-:Y:S01]  /*49f0*/  ULDC UR55, c[0x0][0x288] ;  /* 0x0000a20000377ab9 */ /* 0x000fe20000000800 */
[----:B------:R-:W-:Y:S01]  /*4a00*/  ULDC UR59, c[0x0][0x404] ;  /* 0x00010100003b7ab9 */ /* 0x000fe20000000800 */
[----:B------:R-:W-:-:S05]  /*4a10*/  ULDC.64 UR40, c[0x0][0x3f8] ;  /* 0x0000fe0000287ab9 */ /* 0x000fca0000000a00 */
.L_x_1861:
[----:B------:R-:W-:Y:S01]  /*4a20*/  ISETP.NE.AND P3, PT, RZ, UR52, PT ;  /* 0x00000034ff007c0c */ /* 0x000fe2000bf65270 */
[----:B------:R-:W-:-:S04]  /*4a30*/  UISETP.NE.AND UP0, UPT, UR37, 0x1, UPT ;  /* 0x000000012500788c */ /* 0x000fc8000bf05270 */
[----:B------:R-:W-:-:S04]  /*4a40*/  USEL UR36, URZ, 0x1, UP0 ;  /* 0x000000013f247887 */ /* 0x000fc80008000000 */
[----:B------:R-:W-:-:S04]  /*4a50*/  ULOP3.LUT UR36, UR45, UR36, URZ, 0x3c, !UPT ;  /* 0x000000242d247292 */ /* 0x000fc8000f8e3c3f */
[----:B------:R-:W-:Y:S08]  /*4a60*/  @P3 BRA `(.L_x_1852) ;  /* 0x0000000000383947 */ /* 0x000ff00003800000 */
[----:B------:R-:W-:Y:S05]  /*4a70*/  @!P0 BRA `(.L_x_1853) ;  /* 0x0000000000048947 */ /* 0x000fea0003800000 */
[----:B------:R-:W-:Y:S01]  /*4a80*/  BPT.TRAP 0x1 ;  /* 0x000000040000795c */ /* 0x000fe20000300000 */
.L_x_1853:
        /* <DEDUP_REMOVED lines=9> */
.L_x_1854:
[----:B--2---:R-:W-:Y:S05]  /*4b20*/  @P2 BRA `(.L_x_1852) ;  /* 0x0000000000082947 */ /* 0x004fea0003800000 */
[----:B------:R-:W2:Y:S02]  /*4b30*/  SYNCS.PHASECHK.TRANS64.TRYWAIT P2, [UR7+0x38830], R0 ;  /* 0x03883000ff0075a7 */ /* 0x000ea40008040147 */
[----:B--2---:R-:W-:Y:S05]  /*4b40*/  @!P2 BRA `(.L_x_1855) ;  /* 0x000000c40028a947 */ /* 0x004fea0003800000 */
.L_x_1852:
[----:B------:R-:W3:Y:S01]  /*4b50*/  S2R R2, SR_TID.X ;  /* 0x0000000000027919 */ /* 0x000ee20000002100 */
        /* <DEDUP_REMOVED lines=11> */
[----:B------:R-:W-:Y:S02]  /*4c10*/  UMOV UR48, UR4 ;  /* 0x0000000400307c82 */ /* 0x000fe40008000000 */
[----:B------:R-:W-:Y:S02]  /*4c20*/  UIADD3 UR30, UR34, 0x2, URZ ;  /* 0x00000002221e7890 */ /* 0x000fe4000fffe03f */
[----:B------:R-:W-:Y:S02]  /*4c30*/  UIADD3 UR26, UR34, 0x4, URZ ;  /* 0x00000004221a7890 */ /* 0x000fe4000fffe03f */
[----:B------:R-:W-:Y:S02]  /*4c40*/  UIADD3 UR22, UR34, 0x6, URZ ;  /* 0x0000000622167890 */ /* 0x000fe4000fffe03f */
[----:B------:R-:W-:-:S02]  /*4c50*/  UIADD3 UR18, UR34, 0x400, URZ ;  /* 0x0000040022127890 */ /* 0x000fc4000fffe03f */
[----:B------:R-:W-:Y:S02]  /*4c60*/  UIADD3 UR14, UR34, 0x402, URZ ;  /* 0x00000402220e7890 */ /* 0x000fe4000fffe03f */
[----:B------:R-:W-:Y:S02]  /*4c70*/  UIADD3 UR10, UR34, 0x404, URZ ;  /* 0x00000404220a7890 */ /* 0x000fe4000fffe03f */
[----:B------:R-:W-:Y:S01]  /*4c80*/  UIADD3 UR50, UR34, 0x406, URZ ;  /* 0x0000040622327890 */ /* 0x000fe2000fffe03f */
[----:B------:R-:W-:Y:S01]  /*4c90*/  UMOV UR49, UR5 ;  /* 0x0000000500317c82 */ /* 0x000fe20008000000 */
[----:B---3--:R-:W-:Y:S01]  /*4ca0*/  SHF.R.U32.HI R2, RZ, 0x7, R2 ;  /* 0x00000007ff027819 */ /* 0x008fe20000011602 */
[----:B------:R-:W-:-:S04]  /*4cb0*/  UMOV UR51, 0x40000040 ;  /* 0x4000004000337882 */ /* 0x000fc80000000000 */
[----:B-12---:R-:W-:-:S05]  /*4cc0*/  VIADD R0, R2, 0x8 ;  /* 0x0000000802007836 */ /* 0x006fca0000000000 */
[----:B------:R1:W-:Y:S06]  /*4cd0*/  BAR.SYNC.DEFER_BLOCKING R0, 0x100 ;  /* 0x000400000000751d */ /* 0x0003ec0000010000 */
        /* <DEDUP_REMOVED lines=27> */
.L_x_1857:
[----:B------:R-:W-:Y:S01]  /*4e90*/  ULEA UR10, UR37, UR38, 0x3 ;  /* 0x00000026250a7291 */ /* 0x000fe2000f8e183f */
[----:B------:R-:W-:-:S05]  /*4ea0*/  IMAD.U32 R0, RZ, RZ, UR45 ;  /* 0x0000002dff007e24 */ /* 0x000fca000f8e00ff */
[----:B------:R-:W-:-:S04]  /*4eb0*/  SHF.L.U32 R0, R0, 0x1f, RZ ;  /* 0x0000001f00007819 */ /* 0x000fc800000006ff */
[----:B------:R1:W2:Y:S01]  /*4ec0*/  SYNCS.PHASECHK.TRANS64.TRYWAIT P2, [UR10+0x38850], R0 ;  /* 0x03885000ff0075a7 */ /* 0x0002a2000804014a */
[----:B------:R-:W-:Y:S05]  /*4ed0*/  @!P0 BRA `(.L_x_1858) ;  /* 0x0000000000048947 */ /* 0x000fea0003800000 */
[----:B------:R-:W-:Y:S01]  /*4ee0*/  BPT.TRAP 0x1 ;  /* 0x000000040000795c */ /* 0x000fe20000300000 */
.L_x_1858:
[----:B--2---:R-:W-:Y:S05]  /*4ef0*/  @P2 BRA `(.L_x_1856) ;  /* 0x0000000000082947 */ /* 0x004fea0003800000 */
[----:B------:R-:W2:Y:S02]  /*4f00*/  SYNCS.PHASECHK.TRANS64.TRYWAIT P2, [UR10+0x38850], R0 ;  /* 0x03885000ff0075a7 */ /* 0x000ea4000804014a */
[----:B--2---:R-:W-:Y:S05]  /*4f10*/  @!P2 BRA `(.L_x_1859) ;  /* 0x000000c0004ca947 */ /* 0x004fea0003800000 */
.L_x_1856:
[----:B------:R-:W-:Y:S01]  /*4f20*/  UIADD3 UR10, UR38, 0x400, URZ ;  /* 0x00000400260a7890 */ /* 0x000fe2000fffe03f */
[----:B------:R-:W-:Y:S01]  /*4f30*/  WARPGROUP.ARRIVE ;  /* 0x00000000000079c5 */ /* 0x000fe20000000000 */
[----:B------:R-:W-:Y:S01]  /*4f40*/  UMOV UR11, 0x40000040 ;  /* 0x40000040000b7882 */ /* 0x000fe20000000000 */
[----:B------:R-:W-:Y:S01]  /*4f50*/  UISETP.NE.U32.AND UP0, UPT, UR40, URZ, UPT ;  /* 0x0000003f2800728c */ /* 0x000fe2000bf05070 */
[----:B--2---:R-:W-:Y:S01]  /*4f60*/  IMAD.MOV.U32 R7, RZ, RZ, -0x2 ;  /* 0xfffffffeff077424 */ /* 0x004fe200078e00ff */
[----:B------:R-:W-:Y:S02]  /*4f70*/  USHF.R.U32.HI UR10, URZ, 0x4, UR10 ;  /* 0x000000043f0a7899 */ /* 0x000fe4000801160a */
[----:B------:R-:W-:Y:S02]  /*4f80*/  UISETP.NE.AND.EX UP0, UPT, UR41, URZ, UPT, UP0 ;  /* 0x0000003f2900728c */ /* 0x000fe4000bf05300 */
[----:B------:R-:W-:-:S04]  /*4f90*/  ULOP3.LUT UR10, UR10, 0x3fff, URZ, 0xc0, !UPT ;  /* 0x00003fff0a0a7892 */ /* 0x000fc8000f8ec03f */
[----:B------:R-:W-:-:S04]  /*4fa0*/  ULOP3.LUT UR10, UR10, 0x10000, URZ, 0xfc, !UPT ;  /* 0x000100000a0a7892 */ /* 0x000fc8000f8efc3f */
[----:B------:R-:W-:-:S07]  /*4fb0*/  ULEA UR14, UR37, UR10, 0xb ;  /* 0x0000000a250e7291 */ /* 0x000fce000f8e583f */
[----:B------:R-:W-:Y:S02]  /*4fc0*/  UMOV UR10, UR14 ;  /* 0x0000000e000a7c82 */ /* 0x000fe40008000000 */
[----:B------:R-:W-:Y:S01]  /*4fd0*/  QGMMA.64x256x32.F32.E4M3.E4M3 R24, R228, gdesc[UR8], R24, gsb0 ;  /* 0x03e00008e4187df3 */ /* 0x000fe20008000818 */
[----:B------:R-:W-:Y:S01]  /*4fe0*/  UMOV UR10, 0xffffff80 ;  /* 0xffffff80000a7882 */ /* 0x000fe20000000000 */
[----:B------:R-:W-:Y:S02]  /*4ff0*/  USEL UR11, UR59, 0x1, UP0 ;  /* 0x000000013b0b7887 */ /* 0x000fe40008000000 */
[----:B------:R-:W-:-:S04]  /*5000*/  UIMAD UR10, UR6, UR10, 0x1 ;  /* 0x00000001060a74a4 */ /* 0x000fc8000f8e020a */
[----:B------:R-:W-:-:S04]  /*5010*/  UIADD3 UR10, UR42, UR10, URZ ;  /* 0x0000000a2a0a7290 */ /* 0x000fc8000fffe03f */
[----:B------:R-:W-:-:S04]  /*5020*/  UIMAD UR10, UR11, UR58, UR10 ;  /* 0x0000003a0b0a72a4 */ /* 0x000fc8000f8e020a */
[----:B------:R-:W-:Y:S02]  /*5030*/  UIADD3 UR11, UR10, -UR55, URZ ;  /* 0x800000370a0b7290 */ /* 0x000fe4000fffe03f */
[----:B------:R-:W-:-:S04]  /*5040*/  UIADD3 UR10, UR14, 0x2, URZ ;  /* 0x000000020e0a7890 */ /* 0x000fc8000fffe03f */
[----:B-1----:R-:W-:Y:S01]  /*5050*/  IMAD R0, R22, R7, UR11 ;  /* 0x0000000b16007e24 */ /* 0x002fe2000f8e0207 */
[----:B------:R-:W-:-:S03]  /*5060*/  UMOV UR11, 0x40000040 ;  /* 0x40000040000b7882 */ /* 0x000fc60000000000 */
[----:B------:R-:W-:-:S05]  /*5070*/  IMAD.IADD R0, R23, 0x1, R0 ;  /* 0x0000000117007824 */ /* 0x000fca00078e0200 */
[C---:B------:R-:W-:Y:S02]  /*5080*/  ISETP.GT.AND P2, PT, R0.reuse, RZ, PT ;  /* 0x000000ff0000720c */ /* 0x040fe40003f44270 */
[----:B------:R-:W-:Y:S02]  /*5090*/  ISETP.GT.AND P3, PT, R0, 0x1, PT ;  /* 0x000000010000780c */ /* 0x000fe40003f64270 */
[----:B------:R-:W-:Y:S02]  /*50a0*/  FSEL R152, R152, -INF , P2 ;  /* 0xff80000098987808 */ /* 0x000fe40001000000 */
[----:B------:R-:W-:Y:S02]  /*50b0*/  ISETP.GT.AND P2, PT, R0, 0x8, PT ;  /* 0x000000080000780c */ /* 0x000fe40003f44270 */
[----:B------:R-:W-:Y:S02]  /*50c0*/  FSEL R153, R153, -INF , P3 ;  /* 0xff80000099997808 */ /* 0x000fe40001800000 */
[----:B------:R-:W-:-:S02]  /*50d0*/  FMNMX.FTZ R2, R152, R5, !PT ;  /* 0x0000000598027209 */ /* 0x000fc40007810000 */
[----:B------:R-:W-:Y:S02]  /*50e0*/  ISETP.GT.AND P3, PT, R0, 0x9, PT ;  /* 0x000000090000780c */ /* 0x000fe40003f64270 */
[----:B------:R-:W-:Y:S02]  /*50f0*/  FSEL R156, R156, -INF , P2 ;  /* 0xff8000009c9c7808 */ /* 0x000fe40001000000 */
[----:B------:R-:W-:Y:S02]  /*5100*/  FMNMX.FTZ R7, R153, R2, !PT ;  /* 0x0000000299077209 */ /* 0x000fe40007810000 */
        /* <DEDUP_REMOVED lines=81> */
[C---:B------:R-:W-:Y:S01]  /*5620*/  ISETP.GT.AND P3, PT, R0.reuse, 0x79, PT ;  /* 0x000000790000780c */ /* 0x040fe20003f64270 */
[----:B------:R-:W-:Y:S01]  /*5630*/  VIADD R0, R0, 0x8 ;  /* 0x0000000800007836 */ /* 0x000fe20000000000 */
[----:B------:R-:W-:Y:S02]  /*5640*/  FSEL R212, R212, -INF , P2 ;  /* 0xff800000d4d47808 */ /* 0x000fe40001000000 */
[----:B------:R-:W-:Y:S02]  /*5650*/  FMNMX.FTZ R7, R209, R2, !PT ;  /* 0x00000002d1077209 */ /* 0x000fe40007810000 */
[----:B------:R-:W-:Y:S02]  /*5660*/  FSEL R8, R213, -INF , P3 ;  /* 0xff800000d5087808 */ /* 0x000fe40001800000 */
[----:B------:R-:W-:Y:S02]  /*5670*/  FMNMX.FTZ R7, R212, R7, !PT ;  /* 0x00000007d4077209 */ /* 0x000fe40007810000 */
[----:B------:R-:W-:-:S02]  /*5680*/  ISETP.GT.AND P3, PT, R0, RZ, PT ;  /* 0x000000ff0000720c */ /* 0x000fc40003f64270 */
[----:B------:R-:W-:Y:S02]  /*5690*/  FMNMX.FTZ R10, R8, R7, !PT ;  /* 0x00000007080a7209 */ /* 0x000fe40007810000 */
[----:B------:R-:W-:Y:S02]  /*56a0*/  ISETP.GT.AND P4, PT, R0, 0x1, PT ;  /* 0x000000010000780c */ /* 0x000fe40003f84270 */
[----:B------:R-:W-:Y:S01]  /*56b0*/  FSEL R13, R154, -INF , P3 ;  /* 0xff8000009a0d7808 */ /* 0x000fe20001800000 */
[----:B------:R-:W1:Y:S01]  /*56c0*/  SHFL.BFLY PT, R7, R10, 0x2, 0x1f ;  /* 0x0c401f000a077f89 */ /* 0x000e6200000e0000 */
        /* <DEDUP_REMOVED lines=12> */
[----:B-1----:R-:W-:Y:S01]  /*5790*/  FMNMX.FTZ R11, R10, R7, !PT ;  /* 0x000000070a0b7209 */ /* 0x002fe20007810000 */
[----:B------:R-:W-:Y:S01]  /*57a0*/  IMAD.U32 R7, RZ, RZ, UR39 ;  /* 0x00000027ff077e24 */ /* 0x000fe2000f8e00ff */
[----:B------:R-:W-:Y:S02]  /*57b0*/  ISETP.GT.AND P3, PT, R0, 0x18, PT ;  /* 0x000000180000780c */ /* 0x000fe40003f64270 */
[----:B------:R-:W-:Y:S01]  /*57c0*/  FSEL R163, R163, -INF , P4 ;  /* 0xff800000a3a37808 */ /* 0x000fe20002000000 */
[----:B------:R-:W1:Y:S01]  /*57d0*/  SHFL.BFLY PT, R2, R11, 0x1, 0x1f ;  /* 0x0c201f000b027f89 */ /* 0x000e6200000e0000 */
[----:B------:R-:W-:-:S02]  /*57e0*/  FMNMX.FTZ R20, R162, R21, !PT ;  /* 0x00000015a2147209 */ /* 0x000fc40007810000 */
[----:B------:R-:W-:Y:S02]  /*57f0*/  ISETP.GT.AND P4, PT, R0, 0x19, PT ;  /* 0x000000190000780c */ /* 0x000fe40003f84270 */
[----:B------:R-:W-:Y:S02]  /*5800*/  FSEL R166, R166, -INF , P3 ;  /* 0xff800000a6a67808 */ /* 0x000fe40001800000 */
[----:B------:R-:W-:Y:S02]  /*5810*/  FMNMX.FTZ R21, R163, R20, !PT ;  /* 0x00000014a3157209 */ /* 0x000fe40007810000 */
[C---:B------:R-:W-:Y:S02]  /*5820*/  ISETP.GT.AND P3, PT, R0.reuse, 0x20, PT ;  /* 0x000000200000780c */ /* 0x040fe40003f64270 */
[----:B------:R-:W-:Y:S01]  /*5830*/  FSEL R167, R167, -INF , P4 ;  /* 0xff800000a7a77808 */ /* 0x000fe20002000000 */
[----:B------:R-:W-:Y:S02]  /*5840*/  WARPGROUP.DEPBAR.LE gsb0, 0x0 ;  /* 0x00008000000079c5 */ /* 0x000fe40000010000 */
[----:B------:R-:W-:Y:S01]  /*5850*/  WARPGROUP.ARRIVE ;  /* 0x00000000000079c5 */ /* 0x000fe20000000000 */
[----:B------:R-:W-:-:S05]  /*5860*/  ISETP.GT.AND P4, PT, R0, 0x21, PT ;  /* 0x000000210000780c */ /* 0x000fca0003f84270 */
[----:B------:R-:W2:Y:S01]  /*5870*/  S2R R231, SR_TID.X ;  /* 0x0000000000e77919 */ /* 0x000ea20000002100 */
[----:B------:R-:W-:Y:S02]  /*5880*/  FSEL R170, R170, -INF , P3 ;  /* 0xff800000aaaa7808 */ /* 0x000fe40001800000 */
[C---:B------:R-:W-:Y:S01]  /*5890*/  ISETP.GT.AND P3, PT, R0.reuse, 0x28, PT ;  /* 0x000000280000780c */ /* 0x040fe20003f64270 */
[----:B------:R-:W-:Y:S01]  /*58a0*/  QGMMA.64x256x32.F32.E4M3.E4M3 R24, R224, gdesc[UR8], R24, gsb0 ;  /* 0x03e00008e0187df3 */ /* 0x000fe20008000818 */
[----:B------:R-:W-:Y:S01]  /*58b0*/  UIADD3 UR10, UR14, 0x4, URZ ;  /* 0x000000040e0a7890 */ /* 0x000fe2000fffe03f */
[----:B------:R-:W-:Y:S01]  /*58c0*/  FSEL R171, R171, -INF , P4 ;  /* 0xff800000abab7808 */ /* 0x000fe20002000000 */
[----:B------:R-:W-:Y:S01]  /*58d0*/  UMOV UR11, 0x40000040 ;  /* 0x40000040000b7882 */ /* 0x000fe20000000000 */
[----:B-1----:R-:W-:Y:S02]  /*58e0*/  FMNMX.FTZ R2, R11, R2, !PT ;  /* 0x000000020b027209 */ /* 0x002fe40007810000 */
[----:B------:R-:W-:-:S02]  /*58f0*/  ISETP.GT.AND P4, PT, R0, 0x29, PT ;  /* 0x000000290000780c */ /* 0x000fc40003f84270 */
[C---:B------:R-:W-:Y:S01]  /*5900*/  FSETP.NEU.FTZ.AND P2, PT, R2.reuse, -INF , PT ;  /* 0xff8000000200780b */ /* 0x040fe20003f5d000 */
[----:B------:R-:W-:-:S01]  /*5910*/  FFMA.FTZ R7, R2, R7, -8 ;  /* 0xc100000002077423 */ /* 0x000fc20000010007 */
[----:B------:R-:W-:Y:S02]  /*5920*/  FSEL R174, R174, -INF , P3 ;  /* 0xff800000aeae7808 */ /* 0x000fe40001800000 */
[C---:B------:R-:W-:Y:S02]  /*5930*/  ISETP.GT.AND P3, PT, R0.reuse, 0x30, PT ;  /* 0x000000300000780c */ /* 0x040fe40003f64270 */
[----:B------:R-:W-:Y:S02]  /*5940*/  FSEL R7, R7, RZ, P2 ;  /* 0x000000ff07077208 */ /* 0x000fe40001000000 */
[----:B------:R-:W-:Y:S02]  /*5950*/  FSEL R175, R175, -INF , P4 ;  /* 0xff800000afaf7808 */ /* 0x000fe40002000000 */
[----:B------:R-:W-:Y:S01]  /*5960*/  ISETP.GT.AND P4, PT, R0, 0x31, PT ;  /* 0x000000310000780c */ /* 0x000fe20003f84270 */
[----:B------:R-:W-:-:S01]  /*5970*/  FFMA.FTZ R9, R152, UR39, -R7 ;  /* 0x0000002798097c23 */ /* 0x000fc20008010807 */
[--C-:B------:R-:W-:Y:S01]  /*5980*/  FFMA.FTZ R153, R153, UR39, -R7.reuse ;  /* 0x0000002799997c23 */ /* 0x100fe20008010807 */
[----:B------:R-:W-:Y:S01]  /*5990*/  FMNMX.FTZ R152, R166, R21, !PT ;  /* 0x00000015a6987209 */ /* 0x000fe20007810000 */
[--C-:B------:R-:W-:Y:S01]  /*59a0*/  FFMA.FTZ R12, R157, UR39, -R7.reuse ;  /* 0x000000279d0c7c23 */ /* 0x100fe20008010807 */
[----:B------:R-:W-:Y:S01]  /*59b0*/  FSEL R178, R178, -INF , P3 ;  /* 0xff800000b2b27808 */ /* 0x000fe20001800000 */
[----:B------:R1:W-:Y:S01]  /*59c0*/  MUFU.EX2 R10, R153 ;  /* 0x00000099000a7308 */ /* 0x0003e20000000800 */
[----:B------:R-:W-:Y:S01]  /*59d0*/  ISETP.GT.AND P3, PT, R0, 0x38, PT ;  /* 0x000000380000780c */ /* 0x000fe20003f64270 */
[--C-:B------:R-:W-:Y:S01]  /*59e0*/  FFMA.FTZ R11, R156, UR39, -R7.reuse ;  /* 0x000000279c0b7c23 */ /* 0x100fe20008010807 */
[----:B------:R-:W-:Y:S01]  /*59f0*/  FSEL R179, R179, -INF , P4 ;  /* 0xff800000b3b37808 */ /* 0x000fe20002000000 */
[--C-:B------:R-:W-:Y:S01]  /*5a00*/  FFMA.FTZ R15, R161, UR39, -R7.reuse ;  /* 0x00000027a10f7c23 */ /* 0x100fe20008010807 */
[----:B------:R-:W-:Y:S01]  /*5a10*/  ISETP.GT.AND P4, PT, R0, 0x39, PT ;  /* 0x000000390000780c */ /* 0x000fe20003f84270 */
[--C-:B------:R-:W-:Y:S01]  /*5a20*/  FFMA.FTZ R160, R160, UR39, -R7.reuse ;  /* 0x00000027a0a07c23 */ /* 0x100fe20008010807 */
[----:B------:R-:W-:Y:S01]  /*5a30*/  FSEL R182, R182, -INF , P3 ;  /* 0xff800000b6b67808 */ /* 0x000fe20001800000 */
[--C-:B------:R-:W-:Y:S01]  /*5a40*/  FFMA.FTZ R21, R165, UR39, -R7.reuse ;  /* 0x00000027a5157c23 */ /* 0x100fe20008010807 */
[----:B-1----:R-:W-:Y:S01]  /*5a50*/  FMNMX.FTZ R153, R167, R152, !PT ;  /* 0x00000098a7997209 */ /* 0x002fe20007810000 */
        /* <DEDUP_REMOVED lines=22> */
[----:B------:R-:W-:Y:S01]  /*5bc0*/  FFMA.FTZ R212, R212, UR39, -R7 ;  /* 0x00000027d4d47c23 */ /* 0x000fe20008010807 */
[----:B------:R-:W-:Y:S01]  /*5bd0*/  FMNMX.FTZ R157, R179, R154, !PT ;  /* 0x0000009ab39d7209 */ /* 0x000fe20007810000 */
[----:B------:R-:W-:Y:S01]  /*5be0*/  MUFU.EX2 R9, R9 ;  /* 0x0000000900097308 */ /* 0x000fe20000000800 */
[----:B------:R-:W-:-:S02]  /*5bf0*/  ISETP.GT.AND P4, PT, R0, 0x49, PT ;  /* 0x000000490000780c */ /* 0x000fc40003f84270 */
[----:B------:R-:W-:Y:S01]  /*5c00*/  FMNMX.FTZ R156, R182, R157, !PT ;  /* 0x0000009db69c7209 */ /* 0x000fe20007810000 */
[----:B------:R-:W-:-:S01]  /*5c10*/  FFMA.FTZ R157, R173, UR39, -R7 ;  /* 0x00000027ad9d7c23 */ /* 0x000fc20008010807 */
[----:B------:R-:W-:Y:S02]  /*5c20*/  FSEL R190, R190, -INF , P3 ;  /* 0xff800000bebe7808 */ /* 0x000fe40001800000 */
[----:B------:R-:W-:Y:S01]  /*5c30*/  FMNMX.FTZ R161, R183, R156, !PT ;  /* 0x0000009cb7a17209 */ /* 0x000fe20007810000 */
[----:B------:R1:W-:Y:S01]  /*5c40*/  MUFU.EX2 R154, R172 ;  /* 0x000000ac009a7308 */ /* 0x0003e20000000800 */
[----:B------:R-:W-:Y:S02]  /*5c50*/  ISETP.GT.AND P3, PT, R0, 0x50, PT ;  /* 0x000000500000780c */ /* 0x000fe40003f64270 */
[----:B------:R-:W-:Y:S02]  /*5c60*/  FMNMX.FTZ R156, R186, R161, !PT ;  /* 0x000000a1ba9c7209 */ /* 0x000fe40007810000 */
[----:B------:R-:W-:-:S02]  /*5c70*/  FSEL R191, R191, -INF , P4 ;  /* 0xff800000bfbf7808 */ /* 0x000fc40002000000 */
[----:B------:R-:W-:Y:S01]  /*5c80*/  FMNMX.FTZ R161, R187, R156, !PT ;  /* 0x0000009cbba17209 */ /* 0x000fe20007810000 */
[----:B------:R-:W-:Y:S01]  /*5c90*/  MUFU.EX2 R11, R11 ;  /* 0x0000000b000b7308 */ /* 0x000fe20000000800 */
[----:B------:R-:W-:Y:S01]  /*5ca0*/  ISETP.GT.AND P4, PT, R0, 0x51, PT ;  /* 0x000000510000780c */ /* 0x000fe20003f84270 */
[--C-:B-1----:R-:W-:Y:S01]  /*5cb0*/  FFMA.FTZ R172, R192, UR39, -R7.reuse ;  /* 0x00000027c0ac7c23 */ /* 0x102fe20008010807 */
[----:B------:R-:W-:Y:S01]  /*5cc0*/  FMNMX.FTZ R160, R190, R161, !PT ;  /* 0x000000a1bea07209 */ /* 0x000fe20007810000 */
[--C-:B------:R-:W-:Y:S01]  /*5cd0*/  FFMA.FTZ R161, R177, UR39, -R7.reuse ;  /* 0x00000027b1a17c23 */ /* 0x100fe20008010807 */
[----:B------:R-:W-:Y:S01]  /*5ce0*/  FSEL R194, R194, -INF , P3 ;  /* 0xff800000c2c27808 */ /* 0x000fe20001800000 */
[--C-:B------:R-:W-:Y:S01]  /*5cf0*/  FFMA.FTZ R177, R193, UR39, -R7.reuse ;  /* 0x00000027c1b17c23 */ /* 0x100fe20008010807 */
[----:B------:R-:W-:Y:S01]  /*5d00*/  FMNMX.FTZ R165, R191, R160, !PT ;  /* 0x000000a0bfa57209 */ /* 0x000fe20007810000 */
[----:B------:R1:W-:Y:S01]  /*5d10*/  MUFU.EX2 R156, R176 ;  /* 0x000000b0009c7308 */ /* 0x0003e20000000800 */
[----:B------:R-:W-:Y:S01]  /*5d20*/  ISETP.GT.AND P3, PT, R0, 0x58, PT ;  /* 0x000000580000780c */ /* 0x000fe20003f64270 */
[----:B------:R-:W-:Y:S01]  /*5d30*/  FFMA.FTZ R193, R209, UR39, -R7 ;  /* 0x00000027d1c17c23 */ /* 0x000fe20008010807 */
[----:B------:R-:W-:-:S02]  /*5d40*/  FSEL R195, R195, -INF , P4 ;  /* 0xff800000c3c37808 */ /* 0x000fc40002000000 */
[----:B------:R-:W-:Y:S02]  /*5d50*/  FMNMX.FTZ R160, R194, R165, !PT ;  /* 0x000000a5c2a07209 */ /* 0x000fe40007810000 */
[----:B------:R-:W-:Y:S01]  /*5d60*/  ISETP.GT.AND P4, PT, R0, 0x59, PT ;  /* 0x000000590000780c */ /* 0x000fe20003f84270 */
[----:B------:R-:W-:Y:S01]  /*5d70*/  MUFU.EX2 R12, R12 ;  /* 0x0000000c000c7308 */ /* 0x000fe20000000800 */
[----:B------:R-:W-:Y:S01]  /*5d80*/  FSEL R198, R198, -INF , P3 ;  /* 0xff800000c6c67808 */ /* 0x000fe20001800000 */
[--C-:B-1----:R-:W-:Y:S01]  /*5d90*/  FFMA.FTZ R176, R196, UR39, -R7.reuse ;  /* 0x00000027c4b07c23 */ /* 0x102fe20008010807 */
[----:B------:R-:W-:Y:S02]  /*5da0*/  FMNMX.FTZ R165, R195, R160, !PT ;  /* 0x000000a0c3a57209 */ /* 0x000fe40007810000 */
[----:B------:R-:W-:Y:S02]  /*5db0*/  ISETP.GT.AND P3, PT, R0, 0x60, PT ;  /* 0x000000600000780c */ /* 0x000fe40003f64270 */
[----:B------:R-:W-:Y:S01]  /*5dc0*/  FSEL R199, R199, -INF , P4 ;  /* 0xff800000c7c77808 */ /* 0x000fe20002000000 */
[----:B------:R1:W-:Y:S01]  /*5dd0*/  MUFU.EX2 R160, R180 ;  /* 0x000000b400a07308 */ /* 0x0003e20000000800 */
[----:B------:R-:W-:Y:S01]  /*5de0*/  FMNMX.FTZ R164, R198, R165, !PT ;  /* 0x000000a5c6a47209 */ /* 0x000fe20007810000 */
[--C-:B------:R-:W-:Y:S01]  /*5df0*/  FFMA.FTZ R165, R181, UR39, -R7.reuse ;  /* 0x00000027b5a57c23 */ /* 0x100fe20008010807 */
[----:B------:R-:W-:Y:S01]  /*5e00*/  ISETP.GT.AND P4, PT, R0, 0x61, PT ;  /* 0x000000610000780c */ /* 0x000fe20003f84270 */
[----:B------:R-:W-:Y:S01]  /*5e10*/  FFMA.FTZ R181, R197, UR39, -R7 ;  /* 0x00000027c5b57c23 */ /* 0x000fe20008010807 */
[----:B------:R-:W-:-:S02]  /*5e20*/  FSEL R202, R202, -INF , P3 ;  /* 0xff800000caca7808 */ /* 0x000fc40001800000 */
[----:B------:R-:W-:Y:S01]  /*5e30*/  FMNMX.FTZ R169, R199, R164, !PT ;  /* 0x000000a4c7a97209 */ /* 0x000fe20007810000 */
[----:B------:R-:W-:Y:S01]  /*5e40*/  MUFU.EX2 R15, R15 ;  /* 0x0000000f000f7308 */ /* 0x000fe20000000800 */
[----:B------:R-:W-:Y:S01]  /*5e50*/  ISETP.GT.AND P3, PT, R0, 0x68, PT ;  /* 0x000000680000780c */ /* 0x000fe20003f64270 */
[----:B-1----:R-:W-:Y:S01]  /*5e60*/  FFMA.FTZ R180, R200, UR39, -R7 ;  /* 0x00000027c8b47c23 */ /* 0x002fe20008010807 */
[----:B------:R-:W-:Y:S02]  /*5e70*/  FSEL R203, R203, -INF , P4 ;  /* 0xff800000cbcb7808 */ /* 0x000fe40002000000 */
[----:B------:R-:W-:Y:S02]  /*5e80*/  FMNMX.FTZ R164, R202, R169, !PT ;  /* 0x000000a9caa47209 */ /* 0x000fe40007810000 */
[----:B------:R-:W-:Y:S01]  /*5e90*/  ISETP.GT.AND P4, PT, R0, 0x69, PT ;  /* 0x000000690000780c */ /* 0x000fe20003f84270 */
[----:B------:R-:W-:Y:S01]  /*5ea0*/  MUFU.EX2 R21, R21 ;  /* 0x0000001500157308 */ /* 0x000fe20000000800 */
[----:B------:R-:W-:-:S02]  /*5eb0*/  FSEL R206, R206, -INF , P3 ;  /* 0xff800000cece7808 */ /* 0x000fc40001800000 */
[----:B------:R-:W-:Y:S02]  /*5ec0*/  FMNMX.FTZ R169, R203, R164, !PT ;  /* 0x000000a4cba97209 */ /* 0x000fe40007810000 */
[----:B------:R-:W-:Y:S02]  /*5ed0*/  ISETP.GT.AND P3, PT, R0, 0x70, PT ;  /* 0x000000700000780c */ /* 0x000fe40003f64270 */
[----:B------:R-:W-:Y:S01]  /*5ee0*/  FSEL R207, R207, -INF , P4 ;  /* 0xff800000cfcf7808 */ /* 0x000fe20002000000 */
[----:B------:R1:W-:Y:S01]  /*5ef0*/  MUFU.EX2 R164, R184 ;  /* 0x000000b800a47308 */ /* 0x0003e20000000800 */
[----:B------:R-:W-:Y:S01]  /*5f00*/  FMNMX.FTZ R168, R206, R169, !PT ;  /* 0x000000a9cea87209 */ /* 0x000fe20007810000 */
[----:B------:R-:W-:Y:S01]  /*5f10*/  FFMA.FTZ R169, R185, UR39, -R7 ;  /* 0x00000027b9a97c23 */ /* 0x000fe20008010807 */
[----:B------:R-:W-:Y:S02]  /*5f20*/  ISETP.GT.AND P4, PT, R0, 0x71, PT ;  /* 0x000000710000780c */ /* 0x000fe40003f84270 */
        /* <DEDUP_REMOVED lines=11> */
[----:B------:R-:W-:Y:S02]  /*5fe0*/  FSEL R215, R215, -INF , P4 ;  /* 0xff800000d7d77808 */ /* 0x000fe40002000000 */
[----:B------:R-:W-:Y:S01]  /*5ff0*/  FMNMX.FTZ R0, R214, R173, !PT ;  /* 0x000000add6007209 */ /* 0x000fe20007810000 */
[----:B------:R1:W-:Y:S01]  /*6000*/  MUFU.EX2 R168, R188 ;  /* 0x000000bc00a87308 */ /* 0x0003e20000000800 */
[----:B------:R-:W-:Y:S01]  /*6010*/  FSEL R196, R2, RZ, P2 ;  /* 0x000000ff02c47208 */ /* 0x000fe20001000000 */
[--C-:B------:R-:W-:Y:S01]  /*6020*/  FFMA.FTZ R173, R189, UR39, -R7.reuse ;  /* 0x00000027bdad7c23 */ /* 0x100fe20008010807 */
[----:B------:R-:W-:Y:S01]  /*6030*/  FMNMX.FTZ R0, R215, R0, !PT ;  /* 0x00000000d7007209 */ /* 0x000fe20007810000 */
[----:B------:R-:W-:Y:S01]  /*6040*/  FFMA.FTZ R189, R205, UR39, -R7 ;  /* 0x00000027cdbd7c23 */ /* 0x000fe20008010807 */
[----:B--2---:R-:W-:-:S03]  /*6050*/  SHF.R.U32.HI R231, RZ, 0x7, R231 ;  /* 0x00000007ffe77819 */ /* 0x004fc600000116e7 */
[----:B------:R-:W2:Y:S01]  /*6060*/  SHFL.BFLY PT, R185, R0, 0x2, 0x1f ;  /* 0x0c401f0000b97f89 */ /* 0x000ea200000e0000 */
[----:B-1----:R-:W-:-:S01]  /*6070*/  FFMA.FTZ R188, R208, UR39, -R7 ;  /* 0x00000027d0bc7c23 */ /* 0x002fc20008010807 */
[----:B------:R-:W-:Y:S08]  /*6080*/  MUFU.EX2 R161, R161 ;  /* 0x000000a100a17308 */ /* 0x000ff00000000800 */
[----:B------:R-:W-:Y:S08]  /*6090*/  MUFU.EX2 R165, R165 ;  /* 0x000000a500a57308 */ /* 0x000ff00000000800 */
[----:B------:R-:W-:Y:S01]  /*60a0*/  MUFU.EX2 R169, R169 ;  /* 0x000000a900a97308 */ /* 0x000fe20000000800 */
[----:B--2---:R-:W-:Y:S01]  /*60b0*/  FMNMX.FTZ R192, R0, R185, !PT ;  /* 0x000000b900c07209 */ /* 0x004fe20007810000 */
[----:B------:R-:W-:Y:S01]  /*60c0*/  FFMA.FTZ R185, R201, UR39, -R7 ;  /* 0x00000027c9b97c23 */ /* 0x000fe20008010807 */
[----:B------:R-:W-:-:S05]  /*60d0*/  IMAD.U32 R201, RZ, RZ, UR39 ;  /* 0x00000027ffc97e24 */ /* 0x000fca000f8e00ff */
[----:B------:R-:W-:Y:S01]  /*60e0*/  MUFU.EX2 R173, R173 ;  /* 0x000000ad00ad7308 */ /* 0x000fe20000000800 */
[----:B------:R-:W1:Y:S07]  /*60f0*/  SHFL.BFLY PT, R197, R192, 0x1, 0x1f ;  /* 0x0c201f00c0c57f89 */ /* 0x000e6e00000e0000 */
[----:B------:R-:W-:Y:S08]  /*6100*/  MUFU.EX2 R172, R172 ;  /* 0x000000ac00ac7308 */ /* 0x000ff00000000800 */
[----:B------:R-:W-:Y:S08]  /*6110*/  MUFU.EX2 R177, R177 ;  /* 0x000000b100b17308 */ /* 0x000ff00000000800 */
[----:B------:R-:W-:Y:S01]  /*6120*/  MUFU.EX2 R176, R176 ;  /* 0x000000b000b07308 */ /* 0x000fe20000000800 */
[----:B-1----:R-:W-:Y:S01]  /*6130*/  FMNMX.FTZ R0, R192, R197, !PT ;  /* 0x000000c5c0007209 */ /* 0x002fe20007810000 */
[----:B------:R-:W-:Y:S01]  /*6140*/  FFMA.FTZ R197, R8, UR39, -R7 ;  /* 0x0000002708c57c23 */ /* 0x000fe20008010807 */
[----:B------:R-:W-:-:S02]  /*6150*/  FADD.FTZ R7, -R196, R5 ;  /* 0x00000005c4077221 */ /* 0x000fc40000010100 */
[C---:B------:R-:W-:Y:S01]  /*6160*/  FSETP.NEU.FTZ.AND P2, PT, R0.reuse, -INF , PT ;  /* 0xff8000000000780b */ /* 0x040fe20003f5d000 */
[----:B------:R-:W-:-:S02]  /*6170*/  FFMA.FTZ R8, R0, R201, -8 ;  /* 0xc100000000087423 */ /* 0x000fc400000100c9 */
[----:B------:R1:W-:Y:S03]  /*6180*/  MUFU.EX2 R5, R197 ;  /* 0x000000c500057308 */ /* 0x0003e60000000800 */
[----:B------:R-:W-:Y:S01]  /*6190*/  FSEL R196, R8, RZ, P2 ;  /* 0x000000ff08c47208 */ /* 0x000fe20001000000 */
[----:B------:R-:W-:-:S04]  /*61a0*/  FMUL.FTZ R8, R7, UR39 ;  /* 0x0000002707087c20 */ /* 0x000fc80008410000 */
        /* <DEDUP_REMOVED lines=8> */
[----:B------:R-:W-:Y:S01]  /*6230*/  FSEL R175, R0, RZ, P2 ;  /* 0x000000ff00af7208 */ /* 0x000fe20001000000 */
[----:B------:R-:W-:-:S01]  /*6240*/  FFMA.FTZ R7, R155, UR39, -R196 ;  /* 0x000000279b077c23 */ /* 0x000fc200080108c4 */
[----:B------:R-:W2:Y:S01]  /*6250*/  MUFU.EX2 R8, R8 ;  /* 0x0000000800087308 */ /* 0x000ea20000000800 */
        /* <DEDUP_REMOVED lines=11> */
[--C-:B-1----:R-:W-:Y:S01]  /*6310*/  FFMA.FTZ R197, R182, UR39, -R196.reuse ;  /* 0x00000027b6c57c23 */ /* 0x102fe200080108c4 */
[----:B------:R-:W-:-:S01]  /*6320*/  FFMA.FTZ R182, R186, UR39, -R196 ;  /* 0x00000027bab67c23 */ /* 0x000fc200080108c4 */
[----:B------:R-:W-:-:S02]  /*6330*/  FFMA.FTZ R186, R190, UR39, -R196 ;  /* 0x00000027beba7c23 */ /* 0x000fc400080108c4 */
[----:B------:R-:W1:Y:S01]  /*6340*/  MUFU.EX2 R175, R175 ;  /* 0x000000af00af7308 */ /* 0x000e620000000800 */
[----:B--2---:R-:W-:-:S04]  /*6350*/  FFMA.FTZ R187, R8, R4, R9 ;  /* 0x0000000408bb7223 */ /* 0x004fc80000010009 */
[----:B------:R-:W-:Y:S01]  /*6360*/  FADD.FTZ R190, R10, R187 ;  /* 0x000000bb0abe7221 */ /* 0x000fe20000010000 */
[----:B------:R-:W-:-:S02]  /*6370*/  FFMA.FTZ R187, R191, UR39, -R196 ;  /* 0x00000027bfbb7c23 */ /* 0x000fc400080108c4 */
[----:B------:R-:W2:Y:S08]  /*6380*/  MUFU.EX2 R7, R7 ;  /* 0x0000000700077308 */ /* 0x000eb00000000800 */
[----:B------:R-:W3:Y:S01]  /*6390*/  MUFU.EX2 R13, R13 ;  /* 0x0000000d000d7308 */ /* 0x000ee20000000800 */
[----:B-1----:R-:W-:-:S01]  /*63a0*/  FFMA.FTZ R4, R175, R3, R200 ;  /* 0x00000003af047223 */ /* 0x002fc200000100c8 */
[----:B------:R-:W-:Y:S01]  /*63b0*/  FADD.FTZ R3, R11, R190 ;  /* 0x000000be0b037221 */ /* 0x000fe20000010000 */
[----:B------:R-:W-:-:S03]  /*63c0*/  FFMA.FTZ R190, R194, UR39, -R196 ;  /* 0x00000027c2be7c23 */ /* 0x000fc600080108c4 */
[----:B------:R-:W-:Y:S01]  /*63d0*/  FADD.FTZ R3, R12, R3 ;  /* 0x000000030c037221 */ /* 0x000fe20000010000 */
[----:B------:R-:W-:Y:S02]  /*63e0*/  WARPGROUP.DEPBAR.LE gsb0, 0x0 ;  /* 0x00008000000079c5 */ /* 0x000fe40000010000 */
[----:B------:R-:W-:Y:S01]  /*63f0*/  WARPGROUP.ARRIVE ;  /* 0x00000000000079c5 */ /* 0x000fe20000000000 */
[----:B------:R-:W1:Y:S01]  /*6400*/  MUFU.EX2 R158, R158 ;  /* 0x0000009e009e7308 */ /* 0x000e620000000800 */
[----:B--2---:R-:W-:-:S01]  /*6410*/  FADD.FTZ R4, R7, R4 ;  /* 0x0000000407047221 */ /* 0x004fc20000010000 */
[----:B------:R-:W-:-:S03]  /*6420*/  FADD.FTZ R194, R14, R3 ;  /* 0x000000030ec27221 */ /* 0x000fc60000010000 */
[----:B------:R-:W-:Y:S01]  /*6430*/  QGMMA.64x256x32.F32.E4M3.E4M3 R24, R220, gdesc[UR8], R24, gsb0 ;  /* 0x03e00008dc187df3 */ /* 0x000fe20008000818 */
[----:B------:R-:W-:Y:S01]  /*6440*/  UIADD3 UR10, UR14, 0x6, URZ ;  /* 0x000000060e0a7890 */ /* 0x000fe2000fffe03f */
[----:B---3--:R-:W-:Y:S01]  /*6450*/  FADD.FTZ R191, R13, R4 ;  /* 0x000000040dbf7221 */ /* 0x008fe20000010000 */
[----:B------:R-:W-:Y:S01]  /*6460*/  UMOV UR11, 0x40000040 ;  /* 0x40000040000b7882 */ /* 0x000fe20000000000 */
[----:B------:R-:W2:Y:S08]  /*6470*/  MUFU.EX2 R155, R155 ;  /* 0x0000009b009b7308 */ /* 0x000eb00000000800 */
[----:B------:R-:W3:Y:S01]  /*6480*/  MUFU.EX2 R162, R162 ;  /* 0x000000a200a27308 */ /* 0x000ee20000000800 */
[----:B-1----:R-:W-:-:S01]  /*6490*/  FADD.FTZ R4, R158, R191 ;  /* 0x000000bf9e047221 */ /* 0x002fc20000010000 */
[----:B------:R-:W-:-:S06]  /*64a0*/  FFMA.FTZ R191, R195, UR39, -R196 ;  /* 0x00000027c3bf7c23 */ /* 0x000fcc00080108c4 */
[----:B------:R-:W1:Y:S01]  /*64b0*/  MUFU.EX2 R159, R159 ;  /* 0x0000009f009f7308 */ /* 0x000e620000000800 */
[----:B--2---:R-:W-:-:S07]  /*64c0*/  FADD.FTZ R3, R155, R4 ;  /* 0x000000049b037221 */ /* 0x004fce0000010000 */
[----:B------:R-:W2:Y:S01]  /*64d0*/  MUFU.EX2 R166, R166 ;  /* 0x000000a600a67308 */ /* 0x000ea20000000800 */
[----:B---3--:R-:W-:-:S07]  /*64e0*/  FADD.FTZ R4, R162, R3 ;  /* 0x00000003a2047221 */ /* 0x008fce0000010000 */
[----:B------:R-:W3:Y:S01]  /*64f0*/  MUFU.EX2 R163, R163 ;  /* 0x000000a300a37308 */ /* 0x000ee20000000800 */
[----:B-1----:R-:W-:-:S07]  /*6500*/  FADD.FTZ R3, R159, R4 ;  /* 0x000000049f037221 */ /* 0x002fce0000010000 */
[----:B------:R1:W-:Y:S01]  /*6510*/  MUFU.EX2 R6, R197 ;  /* 0x000000c500067308 */ /* 0x0003e20000000800 */
[----:B--2---:R-:W-:-:S07]  /*6520*/  FADD.FTZ R4, R166, R3 ;  /* 0x00000003a6047221 */ /* 0x004fce0000010000 */
[----:B------:R-:W2:Y:S01]  /*6530*/  MUFU.EX2 R170, R170 ;  /* 0x000000aa00aa7308 */ /* 0x000ea20000000800 */
[----:B-1----:R-:W-:-:S01]  /*6540*/  FADD.FTZ R197, R15, R194 ;  /* 0x000000c20fc57221 */ /* 0x002fc20000010000 */
[----:B---3--:R-:W-:-:S03]  /*6550*/  FADD.FTZ R3, R163, R4 ;  /* 0x00000004a3037221 */ /* 0x008fc60000010000 */
[----:B------:R-:W-:-:S03]  /*6560*/  FADD.FTZ R194, R20, R197 ;  /* 0x000000c514c27221 */ /* 0x000fc60000010000 */
[----:B------:R-:W1:Y:S01]  /*6570*/  MUFU.EX2 R167, R167 ;  /* 0x000000a700a77308 */ /* 0x000e620000000800 */
[----:B------:R-:W-:-:S01]  /*6580*/  FADD.FTZ R195, R21, R194 ;  /* 0x000000c215c37221 */ /* 0x000fc20000010000 */
[----:B------:R-:W-:-:S03]  /*6590*/  FFMA.FTZ R194, R198, UR39, -R196 ;  /* 0x00000027c6c27c23 */ /* 0x000fc600080108c4 */
[----:B------:R-:W-:Y:S01]  /*65a0*/  FADD.FTZ R198, R152, R195 ;  /* 0x000000c398c67221 */ /* 0x000fe20000010000 */
[----:B------:R-:W-:-:S02]  /*65b0*/  FFMA.FTZ R195, R199, UR39, -R196 ;  /* 0x00000027c7c37c23 */ /* 0x000fc400080108c4 */
[----:B------:R-:W3:Y:S01]  /*65c0*/  MUFU.EX2 R174, R174 ;  /* 0x000000ae00ae7308 */ /* 0x000ee20000000800 */
[----:B------:R-:W-:-:S01]  /*65d0*/  FADD.FTZ R197, R153, R198 ;  /* 0x000000c699c57221 */ /* 0x000fc20000010000 */
[----:B--2---:R-:W-:-:S03]  /*65e0*/  FADD.FTZ R4, R170, R3 ;  /* 0x00000003aa047221 */ /* 0x004fc60000010000 */
[----:B------:R-:W-:Y:S01]  /*65f0*/  FADD.FTZ R198, R154, R197 ;  /* 0x000000c59ac67221 */ /* 0x000fe20000010000 */
[----:B------:R-:W-:-:S02]  /*6600*/  FFMA.FTZ R197, R202, UR39, -R196 ;  /* 0x00000027cac57c23 */ /* 0x000fc400080108c4 */
[----:B------:R-:W2:Y:S01]  /*6610*/  MUFU.EX2 R171, R171 ;  /* 0x000000ab00ab7308 */ /* 0x000ea20000000800 */
[----:B-1----:R-:W-:-:S01]  /*6620*/  FADD.FTZ R3, R167, R4 ;  /* 0x00000004a7037221 */ /* 0x002fc20000010000 */
[----:B------:R-:W-:-:S04]  /*6630*/  FADD.FTZ R199, R157, R198 ;  /* 0x000000c69dc77221 */ /* 0x000fc80000010000 */
[----:B------:R-:W-:Y:S02]  /*6640*/  FADD.FTZ R198, R156, R199 ;  /* 0x000000c79cc67221 */ /* 0x000fe40000010000 */
[----:B------:R-:W1:Y:S01]  /*6650*/  MUFU.EX2 R178, R178 ;  /* 0x000000b200b27308 */ /* 0x000e620000000800 */
[----:B---3--:R-:W-:-:S01]  /*6660*/  FADD.FTZ R4, R174, R3 ;  /* 0x00000003ae047221 */ /* 0x008fc20000010000 */
[----:B------:R-:W-:Y:S01]  /*6670*/  FADD.FTZ R199, R161, R198 ;  /* 0x000000c6a1c77221 */ /* 0x000fe20000010000 */
[----:B------:R-:W-:-:S05]  /*6680*/  FFMA.FTZ R198, R203, UR39, -R196 ;  /* 0x00000027cbc67c23 */ /* 0x000fca00080108c4 */
[----:B------:R-:W3:Y:S01]  /*6690*/  MUFU.EX2 R179, R179 ;  /* 0x000000b300b37308 */ /* 0x000ee20000000800 */
[----:B--2---:R-:W-:-:S01]  /*66a0*/  FADD.FTZ R3, R171, R4 ;  /* 0x00000004ab037221 */ /* 0x004fc20000010000 */
[----:B------:R-:W-:Y:S01]  /*66b0*/  FADD.FTZ R4, R160, R199 ;  /* 0x000000c7a0047221 */ /* 0x000fe20000010000 */
[----:B------:R-:W-:-:S05]  /*66c0*/  FFMA.FTZ R199, R206, UR39, -R196 ;  /* 0x00000027cec77c23 */ /* 0x000fca00080108c4 */
[----:B------:R-:W2:Y:S01]  /*66d0*/  MUFU.EX2 R182, R182 ;  /* 0x000000b600b67308 */ /* 0x000ea20000000800 */
[----:B-1----:R-:W-:-:S04]  /*66e0*/  FADD.FTZ R3, R178, R3 ;  /* 0x00000003b2037221 */ /* 0x002fc80000010000 */
[----:B------:R-:W-:Y:S01]  /*66f0*/  FADD.FTZ R202, R6, R3 ;  /* 0x0000000306ca7221 */ /* 0x000fe20000010000 */
[----:B------:R-:W-:-:S02]  /*6700*/  FADD.FTZ R3, R165, R4 ;  /* 0x00000004a5037221 */ /* 0x000fc40000010000 */
[----:B------:R-:W1:Y:S01]  /*6710*/  MUFU.EX2 R183, R183 ;  /* 0x000000b700b77308 */ /* 0x000e620000000800 */
[----:B---3--:R-:W-:-:S01]  /*6720*/  FADD.FTZ R201, R179, R202 ;  /* 0x000000cab3c97221 */ /* 0x008fc20000010000 */
[----:B------:R-:W-:-:S04]  /*6730*/  FADD.FTZ R4, R164, R3 ;  /* 0x00000003a4047221 */ /* 0x000fc80000010000 */
[----:B------:R-:W-:Y:S02]  /*6740*/  FADD.FTZ R3, R169, R4 ;  /* 0x00000004a9037221 */ /* 0x000fe40000010000 */
[----:B------:R-:W3:Y:S01]  /*6750*/  MUFU.EX2 R186, R186 ;  /* 0x000000ba00ba7308 */ /* 0x000ee20000000800 */
[----:B--2---:R-:W-:-:S01]  /*6760*/  FADD.FTZ R202, R182, R201 ;  /* 0x000000c9b6ca7221 */ /* 0x004fc20000010000 */
[----:B------:R-:W-:-:S04]  /*6770*/  FADD.FTZ R4, R168, R3 ;  /* 0x00000003a8047221 */ /* 0x000fc80000010000 */
[----:B------:R-:W-:Y:S02]  /*6780*/  FADD.FTZ R3, R173, R4 ;  /* 0x00000004ad037221 */ /* 0x000fe40000010000 */
[----:B------:R-:W2:Y:S01]  /*6790*/  MUFU.EX2 R187, R187 ;  /* 0x000000bb00bb7308 */ /* 0x000ea20000000800 */
[----:B-1----:R-:W-:-:S01]  /*67a0*/  FADD.FTZ R201, R183, R202 ;  /* 0x000000cab7c97221 */ /* 0x002fc20000010000 */
[----:B------:R-:W-:Y:S01]  /*67b0*/  FADD.FTZ R4, R172, R3 ;  /* 0x00000003ac047221 */ /* 0x000fe20000010000 */
[----:B------:R-:W-:-:S01]  /*67c0*/  FFMA.FTZ R202, R207, UR39, -R196 ;  /* 0x00000027cfca7c23 */ /* 0x000fc200080108c4 */
[----:B------:R-:W-:Y:S01]  /*67d0*/  IMAD.U32 R207, RZ, RZ, UR7 ;  /* 0x00000007ffcf7e24 */ /* 0x000fe2000f8e00ff */
[----:B------:R-:W-:-:S03]  /*67e0*/  IADD3 R3, -R231, 0xb, RZ ;  /* 0x0000000be7037810 */ /* 0x000fc60007ffe1ff */
[----:B------:R-:W1:Y:S01]  /*67f0*/  MUFU.EX2 R190, R190 ;  /* 0x000000be00be7308 */ /* 0x000e620000000800 */
[----:B---3--:R-:W-:-:S01]  /*6800*/  FADD.FTZ R204, R186, R201 ;  /* 0x000000c9bacc7221 */ /* 0x008fc20000010000 */
[----:B------:R-:W-:Y:S01]  /*6810*/  FFMA.FTZ R201, R210, UR39, -R196 ;  /* 0x00000027d2c97c23 */ /* 0x000fe200080108c4 */
[----:B------:R-:W-:-:S05]  /*6820*/  @!P1 LEA R207, R207, UR38, 0x3 ;  /* 0x00000026cfcf9c11 */ /* 0x000fca000f8e18ff */
[----:B------:R-:W3:Y:S01]  /*6830*/  MUFU.EX2 R191, R191 ;  /* 0x000000bf00bf7308 */ /* 0x000ee20000000800 */
[----:B--2---:R-:W-:-:S07]  /*6840*/  FADD.FTZ R203, R187, R204 ;  /* 0x000000ccbbcb7221 */ /* 0x004fce0000010000 */
[----:B------:R-:W2:Y:S01]  /*6850*/  MUFU.EX2 R194, R194 ;  /* 0x000000c200c27308 */ /* 0x000ea20000000800 */
[----:B-1----:R-:W-:-:S01]  /*6860*/  FADD.FTZ R204, R190, R203 ;  /* 0x000000cbbecc7221 */ /* 0x002fc20000010000 */
[----:B------:R-:W-:-:S04]  /*6870*/  FADD.FTZ R203, R177, R4 ;  /* 0x00000004b1cb7221 */ /* 0x000fc80000010000 */
[----:B------:R-:W-:Y:S01]  /*6880*/  FADD.FTZ R4, R176, R203 ;  /* 0x000000cbb0047221 */ /* 0x000fe20000010000 */
[----:B------:R-:W-:-:S01]  /*6890*/  FFMA.FTZ R203, R214, UR39, -R196 ;  /* 0x00000027d6cb7c23 */ /* 0x000fc200080108c4 */
[----:B------:R-:W1:Y:S01]  /*68a0*/  MUFU.EX2 R195, R195 ;  /* 0x000000c300c37308 */ /* 0x000e620000000800 */
[----:B---3--:R-:W-:-:S01]  /*68b0*/  FADD.FTZ R205, R191, R204 ;  /* 0x000000ccbfcd7221 */ /* 0x008fc20000010000 */
[--C-:B------:R-:W-:Y:S01]  /*68c0*/  FFMA.FTZ R204, R211, UR39, -R196.reuse ;  /* 0x00000027d3cc7c23 */ /* 0x100fe200080108c4 */
[----:B------:R-:W-:-:S05]  /*68d0*/  FFMA.FTZ R196, R215, UR39, -R196 ;  /* 0x00000027d7c47c23 */ /* 0x000fca00080108c4 */
[----:B------:R-:W3:Y:S01]  /*68e0*/  MUFU.EX2 R180, R180 ;  /* 0x000000b400b47308 */ /* 0x000ee20000000800 */
[----:B--2---:R-:W-:-:S01]  /*68f0*/  FADD.FTZ R206, R194, R205 ;  /* 0x000000cdc2ce7221 */ /* 0x004fc20000010000 */
[----:B------:R-:W-:-:S06]  /*6900*/  FADD.FTZ R205, R181, R4 ;  /* 0x00000004b5cd7221 */ /* 0x000fcc0000010000 */
[----:B------:R-:W2:Y:S01]  /*6910*/  MUFU.EX2 R197, R197 ;  /* 0x000000c500c57308 */ /* 0x000ea20000000800 */
[----:B-1----:R-:W-:-:S07]  /*6920*/  FADD.FTZ R206, R195, R206 ;  /* 0x000000cec3ce7221 */ /* 0x002fce0000010000 */
[----:B------:R-:W1:Y:S01]  /*6930*/  MUFU.EX2 R185, R185 ;  /* 0x000000b900b97308 */ /* 0x000e620000000800 */
[----:B---3--:R-:W-:-:S07]  /*6940*/  FADD.FTZ R4, R180, R205 ;  /* 0x000000cdb4047221 */ /* 0x008fce0000010000 */
[----:B------:R-:W3:Y:S01]  /*6950*/  MUFU.EX2 R198, R198 ;  /* 0x000000c600c67308 */ /* 0x000ee20000000800 */
[----:B--2---:R-:W-:-:S07]  /*6960*/  FADD.FTZ R205, R197, R206 ;  /* 0x000000cec5cd7221 */ /* 0x004fce0000010000 */
[----:B------:R-:W2:Y:S08]  /*6970*/  MUFU.EX2 R184, R184 ;  /* 0x000000b800b87308 */ /* 0x000eb00000000800 */
[----:B------:R-:W4:Y:S08]  /*6980*/  MUFU.EX2 R199, R199 ;  /* 0x000000c700c77308 */ /* 0x000f300000000800 */
[----:B------:R-:W-:Y:S08]  /*6990*/  MUFU.EX2 R189, R189 ;  /* 0x000000bd00bd7308 */ /* 0x000ff00000000800 */
[----:B------:R-:W5:Y:S08]  /*69a0*/  MUFU.EX2 R202, R202 ;  /* 0x000000ca00ca7308 */ /* 0x000f700000000800 */
[----:B------:R-:W5:Y:S08]  /*69b0*/  MUFU.EX2 R188, R188 ;  /* 0x000000bc00bc7308 */ /* 0x000f700000000800 */
[----:B------:R-:W5:Y:S08]  /*69c0*/  MUFU.EX2 R201, R201 ;  /* 0x000000c900c97308 */ /* 0x000f700000000800 */
[----:B------:R-:W5:Y:S08]  /*69d0*/  MUFU.EX2 R193, R193 ;  /* 0x000000c100c17308 */ /* 0x000f700000000800 */
[----:B------:R-:W5:Y:S08]  /*69e0*/  MUFU.EX2 R204, R204 ;  /* 0x000000cc00cc7308 */ /* 0x000f700000000800 */
[----:B------:R-:W5:Y:S08]  /*69f0*/  MUFU.EX2 R192, R212 ;  /* 0x000000d400c07308 */ /* 0x000f700000000800 */
[----:B------:R-:W5:Y:S01]  /*6a00*/  MUFU.EX2 R203, R203 ;  /* 0x000000cb00cb7308 */ /* 0x000f620000000800 */
[----:B------:R-:W-:-:S02]  /*6a10*/  WARPGROUP.DEPBAR.LE gsb0, 0x0 ;  /* 0x00008000000079c5 */ /* 0x000fc40000010000 */
[----:B------:R-:W-:-:S05]  /*6a20*/  WARPGROUP.ARRIVE ;  /* 0x00000000000079c5 */ /* 0x000fca0000000000 */
[----:B------:R-:W5:Y:S01]  /*6a30*/  MUFU.EX2 R196, R196 ;  /* 0x000000c400c47308 */ /* 0x000f620000000800 */
[----:B------:R-:W-:Y:S03]  /*6a40*/  QGMMA.64x256x32.F32.E4M3.E4M3 R24, R216, gdesc[UR8], R24, gsb0 ;  /* 0x03e00008d8187df3 */ /* 0x000fe60008000818 */
[----:B------:R-:W-:Y:S02]  /*6a50*/  WARPGROUP.DEPBAR.LE gsb0, 0x0 ;  /* 0x00008000000079c5 */ /* 0x000fe40000010000 */
[----:B------:R1:W-:Y:S06]  /*6a60*/  BAR.ARV R3, 0x100 ;  /* 0x000400030000751d */ /* 0x0003ec0000002000 */
[----:B-1----:R-:W-:-:S02]  /*6a70*/  @!P1 VIADD R3, R207, 0x38840 ;  /* 0x00038840cf039836 */ /* 0x002fc40000000000 */
[----:B------:R-:W-:Y:S01]  /*6a80*/  FADD.FTZ R207, R185, R4 ;  /* 0x00000004b9cf7221 */ /* 0x000fe20000010000 */
[----:B---3--:R-:W-:-:S02]  /*6a90*/  FADD.FTZ R4, R198, R205 ;  /* 0x000000cdc6047221 */ /* 0x008fc40000010000 */
[----:B------:R-:W-:Y:S01]  /*6aa0*/  @!P1 PRMT R3, RZ, 0x654, R3 ;  /* 0x00000654ff039816 */ /* 0x000fe20000000003 */
[----:B--2---:R-:W-:-:S01]  /*6ab0*/  FADD.FTZ R206, R184, R207 ;  /* 0x000000cfb8ce7221 */ /* 0x004fc20000010000 */
[----:B----4-:R-:W-:Y:S02]  /*6ac0*/  FADD.FTZ R205, R199, R4 ;  /* 0x00000004c7cd7221 */ /* 0x010fe40000010000 */
[----:B------:R1:W-:Y:S02]  /*6ad0*/  @!P1 SYNCS.ARRIVE.TRANS64.RED.A1T0 RZ, [R3+URZ], RZ ;  /* 0x000000ff03ff99a7 */ /* 0x0003e4000810043f */
[----:B-----5:R-:W-:-:S01]  /*6ae0*/  FADD.FTZ R4, R202, R205 ;  /* 0x000000cdca047221 */ /* 0x020fc20000010000 */
[----:B-1----:R-:W-:-:S04]  /*6af0*/  FADD.FTZ R3, R189, R206 ;  /* 0x000000cebd037221 */ /* 0x002fc80000010000 */
[----:B------:R-:W-:Y:S01]  /*6b00*/  FADD.FTZ R206, R188, R3 ;  /* 0x00000003bcce7221 */ /* 0x000fe20000010000 */
[----:B------:R-:W-:-:S03]  /*6b10*/  FADD.FTZ R3, R201, R4 ;  /* 0x00000004c9037221 */ /* 0x000fc60000010000 */
[----:B------:R-:W-:Y:S01]  /*6b20*/  FADD.FTZ R205, R193, R206 ;  /* 0x000000cec1cd7221 */ /* 0x000fe20000010000 */
[----:B------:R-:W-:-:S03]  /*6b30*/  FADD.FTZ R4, R204, R3 ;  /* 0x00000003cc047221 */ /* 0x000fc60000010000 */
[----:B------:R-:W-:Y:S01]  /*6b40*/  FADD.FTZ R206, R192, R205 ;  /* 0x000000cdc0ce7221 */ /* 0x000fe20000010000 */
[----:B------:R-:W-:-:S03]  /*6b50*/  FADD.FTZ R3, R203, R4 ;  /* 0x00000004cb037221 */ /* 0x000fc60000010000 */
[----:B------:R-:W-:Y:S01]  /*6b60*/  FADD.FTZ R4, R5, R206 ;  /* 0x000000ce05047221 */ /* 0x000fe20000010000 */
[----:B------:R-:W-:-:S01]  /*6b70*/  FADD.FTZ R3, R196, R3 ;  /* 0x00000003c4037221 */ /* 0x000fc20000010000 */
[----:B------:R-:W-:Y:S06]  /*6b80*/  @!P0 BRA `(.L_x_1860) ;  /* 0x0000000000048947 */ /* 0x000fec0003800000 */
[----:B------:R-:W-:Y:S01]  /*6b90*/  BPT.TRAP 0x1 ;  /* 0x000000040000795c */ /* 0x000fe20000300000 */
.L_x_1860:
[----:B------:R-:W-:Y:S01]  /*6ba0*/  UISETP.GT.AND UP0, UPT, UR6, UR47, UPT ;  /* 0x0000002f0600728c */ /* 0x000fe2000bf04270 */
[----:B------:R-:W-:Y:S01]  /*6bb0*/  F2FP.SATFINITE.E4M3.F32.PACK_AB_MERGE_C R6, R179, R6, RZ ;  /* 0x00000006b306723e */ /* 0x000fe200048070ff */
[----:B------:R-:W-:Y:S01]  /*6bc0*/  ULEA UR10, UR37, UR38, 0x3 ;  /* 0x00000026250a7291 */ /* 0x000fe2000f8e183f */
[----:B------:R-:W-:Y:S01]  /*6bd0*/  F2FP.SATFINITE.E4M3.F32.PACK_AB_MERGE_C R5, R5, R192, RZ ;  /* 0x000000c00505723e */ /* 0x000fe200048070ff */
[----:B------:R-:W-:Y:S01]  /*6be0*/  UIADD3 UR6, UR6, -0x1, URZ ;  /* 0xffffffff06067890 */ /* 0x000fe2000fffe03f */
[----:B------:R-:W-:Y:S01]  /*6bf0*/  F2FP.SATFINITE.E4M3.F32.PACK_AB_MERGE_C R11, R12, R11, RZ ;  /* 0x0000000b0c0b723e */ /* 0x000fe200048070ff */
[----:B------:R-:W-:Y:S01]  /*6c00*/  UIADD3 UR10, UR10, 0x38860, URZ ;  /* 0x000388600a0a7890 */ /* 0x000fe2000fffe03f */
[----:B------:R-:W-:Y:S01]  /*6c10*/  PLOP3.LUT P2, PT, PT, PT, UP0, 0x80, 0x0 ;  /* 0x000000000000781c */ /* 0x000fe20003f4f008 */
[----:B------:R-:W-:Y:S01]  /*6c20*/  UMOV UR45, UR36 ;  /* 0x00000024002d7c82 */ /* 0x000fe20008000000 */
[----:B------:R-:W-:Y:S01]  /*6c30*/  F2FP.SATFINITE.E4M3.F32.PACK_AB_MERGE_C R13, R158, R13, RZ ;  /* 0x0000000d9e0d723e */ /* 0x000fe200048070ff */
[----:B------:R-:W-:Y:S01]  /*6c40*/  UPRMT UR10, UR53, 0x654, UR10 ;  /* 0x00000654350a7896 */ /* 0x000fe2000800000a */
[----:B------:R-:W-:Y:S01]  /*6c50*/  F2FP.SATFINITE.E4M3.F32.PACK_AB_MERGE_C R20, R21, R20, RZ ;  /* 0x000000141514723e */ /* 0x000fe200048070ff */
[----:B------:R-:W-:Y:S01]  /*6c60*/  UMOV UR37, UR7 ;  /* 0x0000000700257c82 */ /* 0x000fe20008000000 */
[----:B------:R-:W-:Y:S01]  /*6c70*/  F2FP.SATFINITE.E4M3.F32.PACK_AB_MERGE_C R159, R166, R159, RZ ;  /* 0x0000009fa69f723e */ /* 0x000fe200048070ff */
[----:B------:R-:W-:Y:S01]  /*6c80*/  FMUL.FTZ R24, R24, R8 ;  /* 0x0000000818187220 */ /* 0x000fe20000410000 */
[----:B------:R-:W-:Y:S01]  /*6c90*/  F2FP.SATFINITE.E4M3.F32.PACK_AB_MERGE_C R154, R157, R154, RZ ;  /* 0x0000009a9d9a723e */ /* 0x000fe200048070ff */
[-C--:B------:R-:W-:Y:S01]  /*6ca0*/  FMUL.FTZ R25, R25, R8.reuse ;  /* 0x0000000819197220 */ /* 0x080fe20000410000 */
        /* <DEDUP_REMOVED lines=14> */
[----:B------:R-:W-:Y:S01]  /*6d90*/  F2FP.SATFINITE.E4M3.F32.PACK_AB_MERGE_C R199, R202, R199, RZ ;  /* 0x000000c7cac7723e */ /* 0x000fe200048070ff */
[-C--:B------:R-:W-:Y:S01]  /*6da0*/  FMUL.FTZ R40, R40, R8.reuse ;  /* 0x0000000828287220 */ /* 0x080fe20000410000 */
[----:B------:R-:W-:Y:S01]  /*6db0*/  F2FP.SATFINITE.E4M3.F32.PACK_AB_MERGE_C R196, R196, R203, RZ ;  /* 0x000000cbc4c4723e */ /* 0x000fe200048070ff */
        /* <DEDUP_REMOVED lines=135> */
[----:B------:R-:W-:-:S02]  /*7630*/  IMAD.MOV.U32 R6, RZ, RZ, R0 ;  /* 0x000000ffff067224 */ /* 0x000fc400078e0000 */
[----:B------:R-:W-:Y:S01]  /*7640*/  IMAD.MOV.U32 R5, RZ, RZ, R2 ;  /* 0x000000ffff057224 */ /* 0x000fe200078e0002 */
[----:B------:R-:W-:Y:S06]  /*7650*/  @P2 BRA `(.L_x_1861) ;  /* 0xffffffd000f02947 */ /* 0x000fec000383ffff */
[----:B------:R-:W-:Y:S01]  /*7660*/  UMOV UR37, UR7 ;  /* 0x0000000700257c82 */ /* 0x000fe20008000000 */
[----:B------:R-:W-:-:S05]  /*7670*/  UMOV UR45, UR6 ;  /* 0x00000006002d7c82 */ /* 0x000fca0008000000 */
.L_x_1851:
[----:B------:R-:W-:-:S13]  /*7680*/  ISETP.LE.AND P2, PT, RZ, UR45, PT ;  /* 0x0000002dff007c0c */ /* 0x000fda000bf43270 */
[----:B------:R-:W-:Y:S05]  /*7690*/  @!P2 BRA `(.L_x_1862) ;  /* 0x0000002000c4a947 */ /* 0x000fea0003800000 */
[----:B------:R-:W-:Y:S01]  /*76a0*/  IMAD.MOV.U32 R7, RZ, RZ, R0 ;  /* 0x000000ffff077224 */ /* 0x000fe200078e0000 */
[----:B------:R-:W-:Y:S01]  /*76b0*/  UMOV UR41, UR36 ;  /* 0x0000002400297c82 */ /* 0x000fe20008000000 */
[----:B------:R-:W-:Y:S01]  /*76c0*/  IMAD.MOV.U32 R5, RZ, RZ, R2 ;  /* 0x000000ffff057224 */ /* 0x000fe200078e0002 */
[----:B------:R-:W-:-:S06]  /*76d0*/  UMOV UR40, UR37 ;  /* 0x0000002500287c82 */ /* 0x000fcc0008000000 */
.L_x_1872:
        /* <DEDUP_REMOVED lines=9> */
.L_x_1864:
[----:B------:R-:W-:Y:S01]  /*7770*/  ULEA UR6, UR37, UR38, 0x3 ;  /* 0x0000002625067291 */ /* 0x000fe2000f8e183f */
[----:B------:R-:W-:-:S05]  /*7780*/  IMAD.U32 R0, RZ, RZ, UR36 ;  /* 0x00000024ff007e24 */ /* 0x000fca000f8e00ff */
[----:B------:R-:W-:-:S04]  /*7790*/  SHF.L.U32 R0, R0, 0x1f, RZ ;  /* 0x0000001f00007819 */ /* 0x000fc800000006ff */
[----:B------:R1:W2:Y:S01]  /*77a0*/  SYNCS.PHASECHK.TRANS64.TRYWAIT P2, [UR6+0x38830], R0 ;  /* 0x03883000ff0075a7 */ /* 0x0002a20008040146 */
[----:B------:R-:W-:Y:S05]  /*77b0*/  @!P0 BRA `(.L_x_1865) ;  /* 0x0000000000048947 */ /* 0x000fea0003800000 */
[----:B------:R-:W-:Y:S01]  /*77c0*/  BPT.TRAP 0x1 ;  /* 0x000000040000795c */ /* 0x000fe20000300000 */
.L_x_1865:
[----:B--2---:R-:W-:Y:S05]  /*77d0*/  @P2 BRA `(.L_x_1863) ;  /* 0x0000000000082947 */ /* 0x004fea0003800000 */
[----:B------:R-:W2:Y:S02]  /*77e0*/  SYNCS.PHASECHK.TRANS64.TRYWAIT P2, [UR6+0x38830], R0 ;  /* 0x03883000ff0075a7 */ /* 0x000ea40008040146 */
[----:B--2---:R-:W-:Y:S05]  /*77f0*/  @!P2 BRA `(.L_x_1866) ;  /* 0x00000098002ca947 */ /* 0x004fea0003800000 */
.L_x_1863:
[----:B------:R-:W3:Y:S01]  /*7800*/  S2R R2, SR_TID.X ;  /* 0x0000000000027919 */ /* 0x000ee20000002100 */
        /* <DEDUP_REMOVED lines=17> */
[----:B---3--:R-:W-:-:S05]  /*7920*/  SHF.R.U32.HI R2, RZ, 0x7, R2 ;  /* 0x00000007ff027819 */ /* 0x008fca0000011602 */
        /* <DEDUP_REMOVED lines=29> */
.L_x_1868:
[----:B------:R-:W-:Y:S01]  /*7b00*/  ULEA UR6, UR40, UR38, 0x3 ;  /* 0x0000002628067291 */ /* 0x000fe2000f8e183f */
[----:B------:R-:W-:-:S05]  /*7b10*/  IMAD.U32 R0, RZ, RZ, UR41 ;  /* 0x00000029ff007e24 */ /* 0x000fca000f8e00ff */
[----:B------:R-:W-:-:S04]  /*7b20*/  SHF.L.U32 R0, R0, 0x1f, RZ ;  /* 0x0000001f00007819 */ /* 0x000fc800000006ff */
[----:B------:R1:W2:Y:S01]  /*7b30*/  SYNCS.PHASECHK.TRANS64.TRYWAIT P2, [UR6+0x38850], R0 ;  /* 0x03885000ff0075a7 */ /* 0x0002a20008040146 */
[----:B------:R-:W-:Y:S05]  /*7b40*/  @!P0 BRA `(.L_x_1869) ;  /* 0x0000000000048947 */ /* 0x000fea0003800000 */
[----:B------:R-:W-:Y:S01]  /*7b50*/  BPT.TRAP 0x1 ;  /* 0x000000040000795c */ /* 0x000fe20000300000 */
.L_x_1869:
[----:B--2---:R-:W-:Y:S05]  /*7b60*/  @P2 BRA `(.L_x_1867) ;  /* 0x0000000000082947 */ /* 0x004fea0003800000 */
[----:B------:R-:W2:Y:S02]  /*7b70*/  SYNCS.PHASECHK.TRANS64.TRYWAIT P2, [UR6+0x38850], R0 ;  /* 0x03885000ff0075a7 */ /* 0x000ea40008040146 */
[----:B--2---:R-:W-:Y:S05]  /*7b80*/  @!P2 BRA `(.L_x_1870) ;  /* 0x000000940060a947 */ /* 0x004fea0003800000 */
.L_x_1867:
[----:B------:R-:W-:Y:S01]  /*7b90*/  UIADD3 UR6, UR38, 0x400, URZ ;  /* 0x0000040026067890 */ /* 0x000fe2000fffe03f */
[----:B------:R-:W-:Y:S01]  /*7ba0*/  WARPGROUP.ARRIVE ;  /* 0x00000000000079c5 */ /* 0x000fe20000000000 */
[----:B------:R-:W-:Y:S01]  /*7bb0*/  UMOV UR7, 0x40000040 ;  /* 0x4000004000077882 */ /* 0x000fe20000000000 */
[----:B------:R-:W-:Y:S01]  /*7bc0*/  FMNMX.FTZ R2, R154, R7, !PT ;  /* 0x000000079a027209 */ /* 0x000fe20007810000 */
[----:B------:R-:W-:Y:S01]  /*7bd0*/  USHF.R.U32.HI UR6, URZ, 0x4, UR6 ;  /* 0x000000043f067899 */ /* 0x000fe20008011606 */
[----:B-12---:R-:W-:Y:S01]  /*7be0*/  FMNMX.FTZ R0, R152, R5, !PT ;  /* 0x0000000598007209 */ /* 0x006fe20007810000 */
[----:B------:R-:W-:Y:S01]  /*7bf0*/  IMAD.U32 R13, RZ, RZ, UR39 ;  /* 0x00000027ff0d7e24 */ /* 0x000fe2000f8e00ff */
[----:B------:R-:W-:Y:S01]  /*7c00*/  FMNMX.FTZ R11, R155, R2, !PT ;  /* 0x000000029b0b7209 */ /* 0x000fe20007810000 */
[----:B------:R-:W-:Y:S01]  /*7c10*/  ULOP3.LUT UR6, UR6, 0x3fff, URZ, 0xc0, !UPT ;  /* 0x00003fff06067892 */ /* 0x000fe2000f8ec03f */
[----:B------:R-:W-:Y:S02]  /*7c20*/  FMNMX.FTZ R9, R153, R0, !PT ;  /* 0x0000000099097209 */ /* 0x000fe40007810000 */
        /* <DEDUP_REMOVED lines=65> */
[----:B------:R-:W-:-:S03]  /*8040*/  FMNMX.FTZ R6, R213, R0, !PT ;  /* 0x00000000d5067209 */ /* 0x000fc60007810000 */
[----:B------:R-:W1:Y:S04]  /*8050*/  SHFL.BFLY PT, R11, R8, 0x2, 0x1f ;  /* 0x0c401f00080b7f89 */ /* 0x000e6800000e0000 */
[----:B------:R-:W2:Y:S01]  /*8060*/  SHFL.BFLY PT, R9, R6, 0x2, 0x1f ;  /* 0x0c401f0006097f89 */ /* 0x000ea200000e0000 */
[----:B-1----:R-:W-:Y:S02]  /*8070*/  FMNMX.FTZ R11, R8, R11, !PT ;  /* 0x0000000b080b7209 */ /* 0x002fe40007810000 */
[----:B--2---:R-:W-:-:S03]  /*8080*/  FMNMX.FTZ R9, R6, R9, !PT ;  /* 0x0000000906097209 */ /* 0x004fc60007810000 */
[----:B------:R-:W1:Y:S04]  /*8090*/  SHFL.BFLY PT, R0, R11, 0x1, 0x1f ;  /* 0x0c201f000b007f89 */ /* 0x000e6800000e0000 */
[----:B------:R-:W2:Y:S01]  /*80a0*/  SHFL.BFLY PT, R2, R9, 0x1, 0x1f ;  /* 0x0c201f0009027f89 */ /* 0x000ea200000e0000 */
[----:B-1----:R-:W-:Y:S02]  /*80b0*/  FMNMX.FTZ R0, R11, R0, !PT ;  /* 0x000000000b007209 */ /* 0x002fe40007810000 */
[----:B--2---:R-:W-:-:S03]  /*80c0*/  FMNMX.FTZ R2, R9, R2, !PT ;  /* 0x0000000209027209 */ /* 0x004fc60007810000 */
[----:B------:R-:W-:Y:S02]  /*80d0*/  FADD.FTZ R6, -R0, R7 ;  /* 0x0000000700067221 */ /* 0x000fe40000010100 */
[----:B------:R-:W-:-:S01]  /*80e0*/  FFMA.FTZ R7, R2, R13, -8 ;  /* 0xc100000002077423 */ /* 0x000fc2000001000d */
[----:B------:R-:W-:Y:S01]  /*80f0*/  FADD.FTZ R5, -R2, R5 ;  /* 0x0000000502057221 */ /* 0x000fe20000010100 */
[----:B------:R-:W-:Y:S02]  /*8100*/  FMUL.FTZ R6, R6, UR39 ;  /* 0x0000002706067c20 */ /* 0x000fe40008410000 */
[--C-:B------:R-:W-:Y:S01]  /*8110*/  FFMA.FTZ R9, R153, UR39, -R7.reuse ;  /* 0x0000002799097c23 */ /* 0x100fe20008010807 */
[----:B------:R-:W-:-:S01]  /*8120*/  FFMA.FTZ R153, R173, UR39, -R7 ;  /* 0x00000027ad997c23 */ /* 0x000fc20008010807 */
[--C-:B------:R-:W-:Y:S01]  /*8130*/  FFMA.FTZ R173, R193, UR39, -R7.reuse ;  /* 0x00000027c1ad7c23 */ /* 0x100fe20008010807 */
[----:B------:R-:W-:Y:S02]  /*8140*/  IMAD.U32 R193, RZ, RZ, UR39 ;  /* 0x00000027ffc17e24 */ /* 0x000fe4000f8e00ff */
[--C-:B------:R-:W-:Y:S01]  /*8150*/  FFMA.FTZ R11, R157, UR39, -R7.reuse ;  /* 0x000000279d0b7c23 */ /* 0x100fe20008010807 */
[----:B------:R-:W-:-:S01]  /*8160*/  FFMA.FTZ R157, R177, UR39, -R7 ;  /* 0x00000027b19d7c23 */ /* 0x000fc20008010807 */
[----:B------:R-:W-:Y:S01]  /*8170*/  FMUL.FTZ R5, R5, UR39 ;  /* 0x0000002705057c20 */ /* 0x000fe20008410000 */
[----:B------:R-:W-:-:S01]  /*8180*/  FFMA.FTZ R193, R0, R193, -8 ;  /* 0xc100000000c17423 */ /* 0x000fc200000100c1 */
[--C-:B------:R-:W-:Y:S01]  /*8190*/  FFMA.FTZ R8, R152, UR39, -R7.reuse ;  /* 0x0000002798087c23 */ /* 0x100fe20008010807 */
        /* <DEDUP_REMOVED lines=27> */
[----:B------:R-:W-:Y:S01]  /*8350*/  FFMA.FTZ R178, R179, UR39, -R193 ;  /* 0x00000027b3b27c23 */ /* 0x000fe200080108c1 */
[----:B------:R-:W-:-:S01]  /*8360*/  FFMA.FTZ R20, R168, UR39, -R7 ;  /* 0x00000027a8147c23 */ /* 0x000fc20008010807 */
[--C-:B------:R-:W-:Y:S01]  /*8370*/  FFMA.FTZ R179, R182, UR39, -R193.reuse ;  /* 0x00000027b6b37c23 */ /* 0x100fe200080108c1 */
[----:B------:R-:W-:-:S01]  /*8380*/  FFMA.FTZ R182, R183, UR39, -R193 ;  /* 0x00000027b7b67c23 */ /* 0x000fc200080108c1 */
[--C-:B------:R-:W-:Y:S01]  /*8390*/  FFMA.FTZ R183, R186, UR39, -R193.reuse ;  /* 0x00000027bab77c23 */ /* 0x100fe200080108c1 */
[----:B------:R-:W-:-:S01]  /*83a0*/  FFMA.FTZ R186, R187, UR39, -R193 ;  /* 0x00000027bbba7c23 */ /* 0x000fc200080108c1 */
[----:B------:R-:W3:Y:S01]  /*83b0*/  MUFU.EX2 R9, R9 ;  /* 0x0000000900097308 */ /* 0x000ee20000000800 */
[----:B-1----:R-:W-:-:S01]  /*83c0*/  FFMA.FTZ R4, R5, R4, R8 ;  /* 0x0000000405047223 */ /* 0x002fc20000010008 */
[----:B------:R-:W-:Y:S01]  /*83d0*/  FFMA.FTZ R21, R169, UR39, -R7 ;  /* 0x00000027a9157c23 */ /* 0x000fe20008010807 */
[----:B------:R-:W-:-:S01]  /*83e0*/  FFMA.FTZ R187, R190, UR39, -R193 ;  /* 0x00000027bebb7c23 */ /* 0x000fc200080108c1 */
[--C-:B------:R-:W-:Y:S01]  /*83f0*/  FFMA.FTZ R190, R191, UR39, -R193.reuse ;  /* 0x00000027bfbe7c23 */ /* 0x100fe200080108c1 */
[----:B------:R-:W-:-:S01]  /*8400*/  FFMA.FTZ R191, R194, UR39, -R193 ;  /* 0x00000027c2bf7c23 */ /* 0x000fc200080108c1 */
[--C-:B------:R-:W-:Y:S01]  /*8410*/  FFMA.FTZ R152, R172, UR39, -R7.reuse ;  /* 0x00000027ac987c23 */ /* 0x100fe20008010807 */
[----:B------:R-:W-:-:S01]  /*8420*/  FFMA.FTZ R160, R180, UR39, -R7 ;  /* 0x00000027b4a07c23 */ /* 0x000fc20008010807 */
[----:B------:R-:W1:Y:S01]  /*8430*/  MUFU.EX2 R154, R154 ;  /* 0x0000009a009a7308 */ /* 0x000e620000000800 */
[----:B--2---:R-:W-:-:S01]  /*8440*/  FFMA.FTZ R3, R6, R3, R197 ;  /* 0x0000000306037223 */ /* 0x004fc200000100c5 */
        /* <DEDUP_REMOVED lines=10> */
[--C-:B------:R-:W-:Y:S01]  /*84f0*/  FFMA.FTZ R188, R208, UR39, -R7.reuse ;  /* 0x00000027d0bc7c23 */ /* 0x100fe20008010807 */
[----:B------:R-:W-:-:S01]  /*8500*/  FFMA.FTZ R189, R209, UR39, -R7 ;  /* 0x00000027d1bd7c23 */ /* 0x000fc20008010807 */
[--C-:B------:R-:W-:Y:S01]  /*8510*/  FFMA.FTZ R192, R212, UR39, -R7.reuse ;  /* 0x00000027d4c07c23 */ /* 0x100fe20008010807 */
[----:B------:R-:W-:-:S01]  /*8520*/  FFMA.FTZ R7, R213, UR39, -R7 ;  /* 0x00000027d5077c23 */ /* 0x000fc20008010807 */
[----:B------:R-:W3:Y:S01]  /*8530*/  MUFU.EX2 R10, R10 ;  /* 0x0000000a000a7308 */ /* 0x000ee20000000800 */
[----:B-1----:R-:W-:-:S07]  /*8540*/  FADD.FTZ R4, R154, R3 ;  /* 0x000000039a047221 */ /* 0x002fce0000010000 */
[----:B------:R-:W1:Y:S01]  /*8550*/  MUFU.EX2 R158, R158 ;  /* 0x0000009e009e7308 */ /* 0x000e620000000800 */
[----:B--2---:R-:W-:-:S07]  /*8560*/  FADD.FTZ R3, R155, R4 ;  /* 0x000000049b037221 */ /* 0x004fce0000010000 */
[----:B------:R-:W2:Y:S01]  /*8570*/  MUFU.EX2 R11, R11 ;  /* 0x0000000b000b7308 */ /* 0x000ea20000000800 */
[----:B---3--:R-:W-:-:S07]  /*8580*/  FADD.FTZ R196, R10, R201 ;  /* 0x000000c90ac47221 */ /* 0x008fce0000010000 */
[----:B------:R-:W3:Y:S01]  /*8590*/  MUFU.EX2 R159, R159 ;  /* 0x0000009f009f7308 */ /* 0x000ee20000000800 */
[----:B-1----:R-:W-:-:S01]  /*85a0*/  FADD.FTZ R4, R158, R3 ;  /* 0x000000039e047221 */ /* 0x002fc20000010000 */
[----:B------:R-:W-:Y:S02]  /*85b0*/  WARPGROUP.DEPBAR.LE gsb0, 0x0 ;  /* 0x00008000000079c5 */ /* 0x000fe40000010000 */
[----:B------:R-:W-:-:S04]  /*85c0*/  WARPGROUP.ARRIVE ;  /* 0x00000000000079c5 */ /* 0x000fc80000000000 */
[----:B------:R-:W1:Y:S01]  /*85d0*/  MUFU.EX2 R12, R12 ;  /* 0x0000000c000c7308 */ /* 0x000e620000000800 */
[----:B--2---:R-:W-:-:S01]  /*85e0*/  FADD.FTZ R201, R11, R196 ;  /* 0x000000c40bc97221 */ /* 0x004fc20000010000 */
[----:B------:R-:W2:Y:S01]  /*85f0*/  S2R R231, SR_TID.X ;  /* 0x0000000000e77919 */ /* 0x000ea20000002100 */
[----:B------:R-:W-:Y:S01]  /*8600*/  QGMMA.64x256x32.F32.E4M3.E4M3 R24, R224, gdesc[UR4], R24, gsb0 ;  /* 0x03e00004e0187df3 */ /* 0x000fe20008000818 */
[----:B------:R-:W-:Y:S01]  /*8610*/  UIADD3 UR6, UR10, 0x4, URZ ;  /* 0x000000040a067890 */ /* 0x000fe2000fffe03f */
[----:B------:R-:W-:-:S03]  /*8620*/  UMOV UR7, 0x40000040 ;  /* 0x4000004000077882 */ /* 0x000fc60000000000 */
[----:B------:R-:W4:Y:S01]  /*8630*/  MUFU.EX2 R162, R162 ;  /* 0x000000a200a27308 */ /* 0x000f220000000800 */
[----:B---3--:R-:W-:-:S07]  /*8640*/  FADD.FTZ R3, R159, R4 ;  /* 0x000000049f037221 */ /* 0x008fce0000010000 */
[----:B------:R-:W3:Y:S01]  /*8650*/  MUFU.EX2 R13, R13 ;  /* 0x0000000d000d7308 */ /* 0x000ee20000000800 */
[----:B-1----:R-:W-:-:S07]  /*8660*/  FADD.FTZ R194, R12, R201 ;  /* 0x000000c90cc27221 */ /* 0x002fce0000010000 */
[----:B------:R-:W1:Y:S01]  /*8670*/  MUFU.EX2 R163, R163 ;  /* 0x000000a300a37308 */ /* 0x000e620000000800 */
[----:B----4-:R-:W-:-:S07]  /*8680*/  FADD.FTZ R4, R162, R3 ;  /* 0x00000003a2047221 */ /* 0x010fce0000010000 */
[----:B------:R-:W4:Y:S01]  /*8690*/  MUFU.EX2 R14, R14 ;  /* 0x0000000e000e7308 */ /* 0x000f220000000800 */
[----:B---3--:R-:W-:-:S01]  /*86a0*/  FADD.FTZ R201, R13, R194 ;  /* 0x000000c20dc97221 */ /* 0x008fc20000010000 */
[--C-:B------:R-:W-:Y:S01]  /*86b0*/  FFMA.FTZ R194, R195, UR39, -R193.reuse ;  /* 0x00000027c3c27c23 */ /* 0x100fe200080108c1 */
[----:B------:R-:W-:-:S01]  /*86c0*/  FFMA.FTZ R195, R198, UR39, -R193 ;  /* 0x00000027c6c37c23 */ /* 0x000fc200080108c1 */
[----:B--2---:R-:W-:-:S04]  /*86d0*/  SHF.R.U32.HI R231, RZ, 0x7, R231 ;  /* 0x00000007ffe77819 */ /* 0x004fc800000116e7 */
[----:B------:R-:W2:Y:S01]  /*86e0*/  MUFU.EX2 R166, R166 ;  /* 0x000000a600a67308 */ /* 0x000ea20000000800 */
[----:B-1----:R-:W-:-:S07]  /*86f0*/  FADD.FTZ R3, R163, R4 ;  /* 0x00000004a3037221 */ /* 0x002fce0000010000 */
[----:B------:R-:W1:Y:S01]  /*8700*/  MUFU.EX2 R15, R15 ;  /* 0x0000000f000f7308 */ /* 0x000e620000000800 */
[----:B----4-:R-:W-:-:S07]  /*8710*/  FADD.FTZ R196, R14, R201 ;  /* 0x000000c90ec47221 */ /* 0x010fce0000010000 */
        /* <DEDUP_REMOVED lines=39> */
[----:B------:R-:W-:Y:S01]  /*8990*/  FFMA.FTZ R200, R206, UR39, -R193 ;  /* 0x00000027cec87c23 */ /* 0x000fe200080108c1 */
[----:B------:R-:W-:-:S05]  /*89a0*/  IADD3 R206, -R231, 0xb, RZ ;  /* 0x0000000be7ce7810 */ /* 0x000fca0007ffe1ff */
        /* <DEDUP_REMOVED lines=22> */
[----:B------:R-:W-:Y:S02]  /*8b10*/  WARPGROUP.DEPBAR.LE gsb0, 0x0 ;  /* 0x00008000000079c5 */ /* 0x000fe40000010000 */
[----:B------:R-:W-:Y:S01]  /*8b20*/  WARPGROUP.ARRIVE ;  /* 0x00000000000079c5 */ /* 0x000fe20000000000 */
[----:B------:R-:W-:-:S03]  /*8b30*/  FFMA.FTZ R203, R211, UR39, -R193 ;  /* 0x00000027d3cb7c23 */ /* 0x000fc600080108c1 */
[----:B------:R-:W2:Y:S01]  /*8b40*/  MUFU.EX2 R195, R195 ;  /* 0x000000c300c37308 */ /* 0x000ea20000000800 */
[----:B-1----:R-:W-:-:S01]  /*8b50*/  FADD.FTZ R4, R194, R3 ;  /* 0x00000003c2047221 */ /* 0x002fc20000010000 */
[----:B------:R-:W-:Y:S01]  /*8b60*/  QGMMA.64x256x32.F32.E4M3.E4M3 R24, R220, gdesc[UR4], R24, gsb0 ;  /* 0x03e00004dc187df3 */ /* 0x000fe20008000818 */
[----:B------:R-:W-:Y:S01]  /*8b70*/  UIADD3 UR6, UR10, 0x6, URZ ;  /* 0x000000060a067890 */ /* 0x000fe2000fffe03f */
[----:B------:R-:W-:-:S04]  /*8b80*/  UMOV UR7, 0x40000040 ;  /* 0x4000004000077882 */ /* 0x000fc80000000000 */
[----:B------:R-:W1:Y:S01]  /*8b90*/  MUFU.EX2 R176, R176 ;  /* 0x000000b000b07308 */ /* 0x000e620000000800 */
[----:B---3--:R-:W-:-:S07]  /*8ba0*/  FADD.FTZ R205, R173, R204 ;  /* 0x000000ccadcd7221 */ /* 0x008fce0000010000 */
[----:B------:R-:W3:Y:S01]  /*8bb0*/  MUFU.EX2 R177, R177 ;  /* 0x000000b100b17308 */ /* 0x000ee20000000800 */
[----:B--2---:R-:W-:-:S01]  /*8bc0*/  FADD.FTZ R3, R195, R4 ;  /* 0x00000004c3037221 */ /* 0x004fc20000010000 */
[----:B------:R-:W-:-:S06]  /*8bd0*/  IMAD.U32 R4, RZ, RZ, UR37 ;  /* 0x00000025ff047e24 */ /* 0x000fcc000f8e00ff */
[----:B------:R-:W2:Y:S01]  /*8be0*/  MUFU.EX2 R196, R196 ;  /* 0x000000c400c47308 */ /* 0x000ea20000000800 */
[----:B-1----:R-:W-:-:S07]  /*8bf0*/  FADD.FTZ R204, R176, R205 ;  /* 0x000000cdb0cc7221 */ /* 0x002fce0000010000 */
[----:B------:R-:W1:Y:S01]  /*8c00*/  MUFU.EX2 R180, R180 ;  /* 0x000000b400b47308 */ /* 0x000e620000000800 */
[----:B---3--:R-:W-:-:S01]  /*8c10*/  FADD.FTZ R205, R177, R204 ;  /* 0x000000ccb1cd7221 */ /* 0x008fc20000010000 */
[--C-:B------:R-:W-:Y:S01]  /*8c20*/  FFMA.FTZ R204, R214, UR39, -R193.reuse ;  /* 0x00000027d6cc7c23 */ /* 0x100fe200080108c1 */
[----:B------:R-:W-:-:S05]  /*8c30*/  FFMA.FTZ R193, R215, UR39, -R193 ;  /* 0x00000027d7c17c23 */ /* 0x000fca00080108c1 */
[----:B------:R-:W-:Y:S01]  /*8c40*/  MUFU.EX2 R198, R198 ;  /* 0x000000c600c67308 */ /* 0x000fe20000000800 */
[----:B--2---:R-:W-:-:S01]  /*8c50*/  FADD.FTZ R207, R196, R3 ;  /* 0x00000003c4cf7221 */ /* 0x004fc20000010000 */
[----:B------:R-:W-:-:S05]  /*8c60*/  @!P1 LEA R3, R4, UR38, 0x3 ;  /* 0x0000002604039c11 */ /* 0x000fca000f8e18ff */
[----:B------:R-:W-:Y:S01]  /*8c70*/  @!P1 VIADD R3, R3, 0x38840 ;  /* 0x0003884003039836 */ /* 0x000fe20000000000 */
[----:B------:R-:W2:Y:S01]  /*8c80*/  MUFU.EX2 R181, R181 ;  /* 0x000000b500b57308 */ /* 0x000ea20000000800 */
[----:B-1----:R-:W-:-:S03]  /*8c90*/  FADD.FTZ R4, R180, R205 ;  /* 0x000000cdb4047221 */ /* 0x002fc60000010000 */
[----:B------:R-:W-:-:S04]  /*8ca0*/  @!P1 PRMT R3, RZ, 0x654, R3 ;  /* 0x00000654ff039816 */ /* 0x000fc80000000003 */
[----:B------:R-:W-:Y:S08]  /*8cb0*/  MUFU.EX2 R199, R199 ;  /* 0x000000c700c77308 */ /* 0x000ff00000000800 */
[----:B------:R-:W1:Y:S01]  /*8cc0*/  MUFU.EX2 R184, R184 ;  /* 0x000000b800b87308 */ /* 0x000e620000000800 */
[----:B--2---:R-:W-:-:S07]  /*8cd0*/  FADD.FTZ R205, R181, R4 ;  /* 0x00000004b5cd7221 */ /* 0x004fce0000010000 */
[----:B------:R-:W-:Y:S08]  /*8ce0*/  MUFU.EX2 R200, R200 ;  /* 0x000000c800c87308 */ /* 0x000ff00000000800 */
[----:B------:R-:W2:Y:S01]  /*8cf0*/  MUFU.EX2 R185, R185 ;  /* 0x000000b900b97308 */ /* 0x000ea20000000800 */
[----:B-1----:R-:W-:-:S07]  /*8d00*/  FADD.FTZ R4, R184, R205 ;  /* 0x000000cdb8047221 */ /* 0x002fce0000010000 */
[----:B------:R-:W-:Y:S08]  /*8d10*/  MUFU.EX2 R201, R201 ;  /* 0x000000c900c97308 */ /* 0x000ff00000000800 */
[----:B------:R-:W1:Y:S08]  /*8d20*/  MUFU.EX2 R188, R188 ;  /* 0x000000bc00bc7308 */ /* 0x000e700000000800 */
[----:B------:R-:W-:Y:S08]  /*8d30*/  MUFU.EX2 R202, R202 ;  /* 0x000000ca00ca7308 */ /* 0x000ff00000000800 */
[----:B------:R-:W3:Y:S08]  /*8d40*/  MUFU.EX2 R189, R189 ;  /* 0x000000bd00bd7308 */ /* 0x000ef00000000800 */
[----:B------:R-:W-:Y:S08]  /*8d50*/  MUFU.EX2 R203, R203 ;  /* 0x000000cb00cb7308 */ /* 0x000ff00000000800 */
[----:B------:R-:W4:Y:S08]  /*8d60*/  MUFU.EX2 R192, R192 ;  /* 0x000000c000c07308 */ /* 0x000f300000000800 */
[----:B------:R-:W-:Y:S08]  /*8d70*/  MUFU.EX2 R204, R204 ;  /* 0x000000cc00cc7308 */ /* 0x000ff00000000800 */
[----:B------:R-:W5:Y:S08]  /*8d80*/  MUFU.EX2 R7, R7 ;  /* 0x0000000700077308 */ /* 0x000f700000000800 */
[----:B------:R-:W5:Y:S01]  /*8d90*/  MUFU.EX2 R193, R193 ;  /* 0x000000c100c17308 */ /* 0x000f620000000800 */
[----:B------:R-:W-:-:S02]  /*8da0*/  WARPGROUP.DEPBAR.LE gsb0, 0x0 ;  /* 0x00008000000079c5 */ /* 0x000fc40000010000 */
[----:B------:R-:W-:-:S06]  /*8db0*/  WARPGROUP.ARRIVE ;  /* 0x00000000000079c5 */ /* 0x000fcc0000000000 */
[----:B------:R-:W-:Y:S03]  /*8dc0*/  QGMMA.64x256x32.F32.E4M3.E4M3 R24, R216, gdesc[UR4], R24, gsb0 ;  /* 0x03e00004d8187df3 */ /* 0x000fe60008000818 */
[----:B------:R-:W-:Y:S02]  /*8dd0*/  WARPGROUP.DEPBAR.LE gsb0, 0x0 ;  /* 0x00008000000079c5 */ /* 0x000fe40000010000 */
[----:B------:R2:W-:Y:S06]  /*8de0*/  BAR.ARV R206, 0x100 ;  /* 0x000400ce0000751d */ /* 0x0005ec0000002000 */
[----:B------:R1:W-:Y:S01]  /*8df0*/  @!P1 SYNCS.ARRIVE.TRANS64.RED.A1T0 RZ, [R3+URZ], RZ ;  /* 0x000000ff03ff99a7 */ /* 0x0003e2000810043f */
[----:B--2---:R-:W-:-:S04]  /*8e00*/  FADD.FTZ R206, R198, R207 ;  /* 0x000000cfc6ce7221 */ /* 0x004fc80000010000 */
[----:B------:R-:W-:Y:S01]  /*8e10*/  FADD.FTZ R207, R199, R206 ;  /* 0x000000cec7cf7221 */ /* 0x000fe20000010000 */
[----:B-1----:R-:W-:-:S03]  /*8e20*/  FADD.FTZ R3, R185, R4 ;  /* 0x00000004b9037221 */ /* 0x002fc60000010000 */
[----:B------:R-:W-:Y:S01]  /*8e30*/  FADD.FTZ R206, R200, R207 ;  /* 0x000000cfc8ce7221 */ /* 0x000fe20000010000 */
[----:B------:R-:W-:-:S03]  /*8e40*/  FADD.FTZ R4, R188, R3 ;  /* 0x00000003bc047221 */ /* 0x000fc60000010000 */
[----:B------:R-:W-:Y:S01]  /*8e50*/  FADD.FTZ R205, R201, R206 ;  /* 0x000000cec9cd7221 */ /* 0x000fe20000010000 */
[----:B---3--:R-:W-:-:S03]  /*8e60*/  FADD.FTZ R3, R189, R4 ;  /* 0x00000004bd037221 */ /* 0x008fc60000010000 */
[----:B------:R-:W-:Y:S01]  /*8e70*/  FADD.FTZ R206, R202, R205 ;  /* 0x000000cdcace7221 */ /* 0x000fe20000010000 */
[----:B----4-:R-:W-:-:S03]  /*8e80*/  FADD.FTZ R4, R192, R3 ;  /* 0x00000003c0047221 */ /* 0x010fc60000010000 */
[----:B------:R-:W-:Y:S01]  /*8e90*/  FADD.FTZ R205, R203, R206 ;  /* 0x000000cecbcd7221 */ /* 0x000fe20000010000 */
[----:B-----5:R-:W-:-:S03]  /*8ea0*/  FADD.FTZ R4, R7, R4 ;  /* 0x0000000407047221 */ /* 0x020fc60000010000 */
[----:B------:R-:W-:-:S04]  /*8eb0*/  FADD.FTZ R206, R204, R205 ;  /* 0x000000cdccce7221 */ /* 0x000fc80000010000 */
[----:B------:R-:W-:Y:S01]  /*8ec0*/  FADD.FTZ R3, R193, R206 ;  /* 0x000000cec1037221 */ /* 0x000fe20000010000 */
[----:B------:R-:W-:Y:S06]  /*8ed0*/  @!P0 BRA `(.L_x_1871) ;  /* 0x0000000000048947 */ /* 0x000fec0003800000 */
[----:B------:R-:W-:Y:S01]  /*8ee0*/  BPT.TRAP 0x1 ;  /* 0x000000040000795c */ /* 0x000fe20000300000 */
.L_x_1871:
        /* <DEDUP_REMOVED lines=172> */
.L_x_1862:
[----:B------:R-:W-:Y:S06]  /*99b0*/  BAR.ARV 0x8, 0x120 ;  /* 0x0204800000007b1d */ /* 0x000fec0000002000 */
[----:B------:R-:W-:Y:S05]  /*99c0*/  @!P0 BRA `(.L_x_1873) ;  /* 0x0000000000048947 */ /* 0x000fea0003800000 */
[----:B------:R-:W-:Y:S01]  /*99d0*/  BPT.TRAP 0x1 ;  /* 0x000000040000795c */ /* 0x000fe20000300000 */
.L_x_1873:
[----:B------:R-:W-:Y:S01]  /*99e0*/  ULEA UR14, UR37, UR38, 0x3 ;  /* 0x00000026250e7291 */ /* 0x000fe2000f8e183f */
[----:B------:R-:W-:-:S05]  /*99f0*/  IMAD.U32 R5, RZ, RZ, UR36 ;  /* 0x00000024ff057e24 */ /* 0x000fca000f8e00ff */
[----:B------:R-:W-:-:S04]  /*9a00*/  SHF.L.U32 R5, R5, 0x1f, RZ ;  /* 0x0000001f05057819 */ /* 0x000fc800000006ff */
[----:B------:R1:W2:Y:S01]  /*9a10*/  SYNCS.PHASECHK.TRANS64.TRYWAIT P1, [UR14+0x38850], R5 ;  /* 0x03885005ff0075a7 */ /* 0x0002a2000802014e */
[----:B------:R-:W-:Y:S05]  /*9a20*/  @!P0 BRA `(.L_x_1874) ;  /* 0x0000000000048947 */ /* 0x000fea0003800000 */
[----:B------:R-:W-:Y:S01]  /*9a30*/  BPT.TRAP 0x1 ;  /* 0x000000040000795c */ /* 0x000fe20000300000 */
.L_x_1874:
[----:B--2---:R-:W-:Y:S05]  /*9a40*/  @P1 BRA `(.L_x_1875) ;  /* 0x0000000000081947 */ /* 0x004fea0003800000 */
[----:B------:R-:W2:Y:S02]  /*9a50*/  SYNCS.PHASECHK.TRANS64.TRYWAIT P1, [UR14+0x38850], R5 ;  /* 0x03885005ff0075a7 */ /* 0x000ea4000802014e */
[----:B--2---:R-:W-:Y:S05]  /*9a60*/  @!P1 BRA `(.L_x_1876) ;  /* 0x0000007400c09947 */ /* 0x004fea0003800000 */
.L_x_1875:
[----:B------:R-:W-:Y:S01]  /*9a70*/  UIADD3 UR38, UR38, 0x400, URZ ;  /* 0x0000040026267890 */ /* 0x000fe2000fffe03f */
[----:B------:R-:W-:Y:S01]  /*9a80*/  WARPGROUP.ARRIVE ;  /* 0x00000000000079c5 */ /* 0x000fe20000000000 */
[----:B------:R-:W-:Y:S01]  /*9a90*/  UMOV UR7, 0x40000040 ;  /* 0x4000004000077882 */ /* 0x000fe20000000000 */
[----:B------:R-:W-:Y:S01]  /*9aa0*/  IMAD.MOV.U32 R8, RZ, RZ, 0x3f800000 ;  /* 0x3f800000ff087424 */ /* 0x000fe200078e00ff */
[----:B------:R-:W-:-:S04]  /*9ab0*/  USHF.R.U32.HI UR38, URZ, 0x4, UR38 ;  /* 0x000000043f267899 */ /* 0x000fc80008011626 */
[----:B------:R-:W-:-:S04]  /*9ac0*/  ULOP3.LUT UR38, UR38, 0x3fff, URZ, 0xc0, !UPT ;  /* 0x00003fff26267892 */ /* 0x000fc8000f8ec03f */
[----:B------:R-:W-:-:S04]  /*9ad0*/  ULOP3.LUT UR8, UR38, 0x10000, URZ, 0xfc, !UPT ;  /* 0x0001000026087892 */ /* 0x000fc8000f8efc3f */
[----:B------:R-:W-:-:S04]  /*9ae0*/  ULEA UR8, UR37, UR8, 0xb ;  /* 0x0000000825087291 */ /* 0x000fc8000f8e583f */
[----:B------:R-:W-:-:S03]  /*9af0*/  UIADD3 UR4, UR8, 0x2, URZ ;  /* 0x0000000208047890 */ /* 0x000fc6000fffe03f */
[----:B------:R-:W-:-:S06]  /*9b00*/  UMOV UR6, UR8 ;  /* 0x0000000800067c82 */ /* 0x000fcc0008000000 */
[----:B------:R-:W-:Y:S01]  /*9b10*/  QGMMA.64x256x32.F32.E4M3.E4M3 R24, R228, gdesc[UR4], R24, gsb0 ;  /* 0x03e00004e4187df3 */ /* 0x000fe20008000818 */
[----:B------:R-:W-:Y:S01]  /*9b20*/  UMOV UR7, 0x40000040 ;  /* 0x4000004000077882 */ /* 0x000fe20000000000 */
[----:B------:R-:W-:Y:S01]  /*9b30*/  UMOV UR6, UR4 ;  /* 0x0000000400067c82 */ /* 0x000fe20008000000 */
[----:B------:R-:W-:Y:S02]  /*9b40*/  ULDC.64 UR4, c[0x0][0x9a0] ;  /* 0x0002680000047ab9 */ /* 0x000fe40000000a00 */
[----:B------:R-:W-:-:S04]  /*9b50*/  UISETP.NE.U32.AND UP0, UPT, UR4, URZ, UPT ;  /* 0x0000003f0400728c */ /* 0x000fc8000bf05070 */
[----:B------:R-:W-:-:S06]  /*9b60*/  UISETP.NE.AND.EX UP0, UPT, UR5, URZ, UPT, UP0 ;  /* 0x0000003f0500728c */ /* 0x000fcc000bf05300 */
[----:B------:R-:W-:-:S05]  /*9b70*/  PLOP3.LUT P1, PT, PT, PT, UP0, 0x80, 0x0 ;  /* 0x000000000000781c */ /* 0x000fca0003f2f008 */
[----:B------:R-:W-:Y:S01]  /*9b80*/  @UP0 USHF.R.S32.HI UR9, URZ, 0x1f, UR44 ;  /* 0x0000001f3f090899 */ /* 0x000fe2000801142c */
[----:B------:R-:W-:Y:S01]  /*9b90*/  @UP0 ULDC.64 UR10, c[0x0][0x9c8] ;  /* 0x00027200000a0ab9 */ /* 0x000fe20000000a00 */
[----:B------:R-:W-:Y:S02]  /*9ba0*/  @UP0 ULDC.64 UR12, c[0x0][0x9d0] ;  /* 0x00027400000c0ab9 */ /* 0x000fe40000000a00 */
[----:B------:R-:W-:Y:S01]  /*9bb0*/  @UP0 UIMAD UR9, UR9, UR10, URZ ;  /* 0x0000000a090902a4 */ /* 0x000fe2000f8e023f */
[----:B------:R-:W-:Y:S02]  /*9bc0*/  WARPGROUP.DEPBAR.LE gsb0, 0x0 ;  /* 0x00008000000079c5 */ /* 0x000fe40000010000 */
[----:B------:R-:W-:-:S06]  /*9bd0*/  WARPGROUP.ARRIVE ;  /* 0x00000000000079c5 */ /* 0x000fcc0000000000 */
[----:B------:R-:W-:Y:S01]  /*9be0*/  QGMMA.64x256x32.F32.E4M3.E4M3 R24, R224, gdesc[UR4], R24, gsb0 ;  /* 0x03e00004e0187df3 */ /* 0x000fe20008000818 */
[----:B------:R-:W-:Y:S02]  /*9bf0*/  @UP0 UIMAD.WIDE.U32 UR6, UR44, UR10, URZ ;  /* 0x0000000a2c0602a5 */ /* 0x000fe4000f8e003f */
[----:B------:R-:W-:Y:S02]  /*9c00*/  @UP0 UIMAD UR10, UR44, UR11, UR9 ;  /* 0x0000000b2c0a02a4 */ /* 0x000fe4000f8e0209 */
[----:B------:R-:W-:Y:S02]  /*9c10*/  @UP0 USHF.R.S32.HI UR9, URZ, 0x1f, UR60 ;  /* 0x0000001f3f090899 */ /* 0x000fe4000801143c */
[----:B------:R-:W-:Y:S02]  /*9c20*/  @UP0 UIADD3 UR7, UR7, UR10, URZ ;  /* 0x0000000a07070290 */ /* 0x000fe4000fffe03f */
[----:B------:R-:W-:Y:S01]  /*9c30*/  UIADD3 UR10, UR8, 0x4, URZ ;  /* 0x00000004080a7890 */ /* 0x000fe2000fffe03f */
[----:B------:R-:W-:Y:S01]  /*9c40*/  UMOV UR11, 0x40000040 ;  /* 0x40000040000b7882 */ /* 0x000fe20000000000 */
[----:B------:R-:W-:-:S02]  /*9c50*/  @UP0 UIMAD UR9, UR9, UR12, URZ ;  /* 0x0000000c090902a4 */ /* 0x000fc4000f8e023f */
[----:B------:R-:W-:Y:S02]  /*9c60*/  @UP0 UIMAD.WIDE.U32 UR6, UR60, UR12, UR6 ;  /* 0x0000000c3c0602a5 */ /* 0x000fe4000f8e0006 */
[----:B------:R-:W-:Y:S02]  /*9c70*/  @UP0 UIMAD UR9, UR60, UR13, UR9 ;  /* 0x0000000d3c0902a4 */ /* 0x000fe4000f8e0209 */
[----:B------:R-:W-:Y:S02]  /*9c80*/  @UP0 ULEA UR4, UP1, UR6, UR4, 0x2 ;  /* 0x0000000406040291 */ /* 0x000fe4000f82103f */
[----:B------:R-:W-:-:S04]  /*9c90*/  @UP0 UIADD3 UR7, UR7, UR9, URZ ;  /* 0x0000000907070290 */ /* 0x000fc8000fffe03f */
[----:B------:R-:W-:Y:S01]  /*9ca0*/  @UP0 ULEA.HI.X UR5, UR6, UR5, UR7, 0x2, UP1 ;  /* 0x0000000506050291 */ /* 0x000fe200088f1407 */
[----:B--2---:R-:W-:-:S05]  /*9cb0*/  IMAD.U32 R6, RZ, RZ, UR4 ;  /* 0x00000004ff067e24 */ /* 0x004fca000f8e00ff */
[----:B------:R-:W-:-:S05]  /*9cc0*/  IMAD.U32 R7, RZ, RZ, UR5 ;  /* 0x00000005ff077e24 */ /* 0x000fca000f8e00ff */
[----:B------:R2:W3:Y:S01]  /*9cd0*/  @P1 LDG.E R8, desc[UR56][R6.64] ;  /* 0x0000003806081981 */ /* 0x0004e2000c1e1900 */
[----:B------:R-:W-:Y:S01]  /*9ce0*/  UIADD3 UR8, UR8, 0x6, URZ ;  /* 0x0000000608087890 */ /* 0x000fe2000fffe03f */
[----:B------:R-:W-:-:S06]  /*9cf0*/  UMOV UR7, 0x40000040 ;  /* 0x4000004000077882 */ /* 0x000fcc0000000000 */
[----:B------:R-:W-:Y:S01]  /*9d00*/  UMOV UR6, UR8 ;  /* 0x0000000800067c82 */ /* 0x000fe20008000000 */
[----:B------:R-:W-:Y:S02]  /*9d10*/  WARPGROUP.DEPBAR.LE gsb0, 0x0 ;  /* 0x00008000000079c5 */ /* 0x000fe40000010000 */
[----:B------:R-:W-:-:S06]  /*9d20*/  WARPGROUP.ARRIVE ;  /* 0x00000000000079c5 */ /* 0x000fcc0000000000 */
[----:B------:R-:W-:Y:S01]  /*9d30*/  QGMMA.64x256x32.F32.E4M3.E4M3 R24, R220, gdesc[UR8], R24, gsb0 ;  /* 0x03e00008dc187df3 */ /* 0x000fe20008000818 */
        /* <DEDUP_REMOVED lines=18> */
[----:B------:R-:W2:Y:S08]  /*9e60*/  @P3 MUFU.LG2 R10, R10 ;  /* 0x0000000a000a3308 */ /* 0x000eb00000000c00 */
[----:B------:R-:W4:Y:S01]  /*9e70*/  @P1 MUFU.RCP R9, R13 ;  /* 0x0000000d00091308 */ /* 0x000f220000001000 */
[----:B------:R-:W-:-:S02]  /*9e80*/  IMAD.U32 R5, RZ, RZ, UR39 ;  /* 0x00000027ff057e24 */ /* 0x000fc4000f8e00ff */
[----:B------:R-:W-:Y:S02]  /*9e90*/  IMAD.U32 R12, RZ, RZ, UR39 ;  /* 0x00000027ff0c7e24 */ /* 0x000fe4000f8e00ff */
[----:B-1----:R-:W-:Y:S01]  /*9ea0*/  @P2 FMUL.FTZ R6, R6, 0.69314718246459960938 ;  /* 0x3f31721806062820 */ /* 0x002fe20000410000 */
[----:B------:R-:W-:Y:S01]  /*9eb0*/  @P2 FMUL.FTZ R5, R5, 0.69314718246459960938 ;  /* 0x3f31721805052820 */ /* 0x000fe20000410000 */
[----:B------:R-:W-:Y:S02]  /*9ec0*/  WARPGROUP.DEPBAR.LE gsb0, 0x0 ;  /* 0x00008000000079c5 */ /* 0x000fe40000010000 */
[----:B------:R-:W-:-:S06]  /*9ed0*/  WARPGROUP.ARRIVE ;  /* 0x00000000000079c5 */ /* 0x000fcc0000000000 */
[----:B------:R-:W-:Y:S01]  /*9ee0*/  QGMMA.64x256x32.F32.E4M3.E4M3 R24, R216, gdesc[UR4], R24, gsb0 ;  /* 0x03e00004d8187df3 */ /* 0x000fe20008000818 */
[----:B------:R-:W-:Y:S01]  /*9ef0*/  @P3 FMUL.FTZ R12, R12, 0.69314718246459960938 ;  /* 0x3f3172180c0c3820 */ /* 0x000fe20000410000 */
[----:B--2---:R-:W-:Y:S01]  /*9f00*/  @P3 FMUL.FTZ R11, R10, 0.69314718246459960938 ;  /* 0x3f3172180a0b3820 */ /* 0x004fe20000410000 */
[----:B------:R-:W-:Y:S02]  /*9f10*/  IMAD.MOV.U32 R4, RZ, RZ, -0x800000 ;  /* 0xff800000ff047424 */ /* 0x000fe400078e00ff */
[----:B---3--:R-:W-:Y:S01]  /*9f20*/  FMUL.FTZ R152, R7, R8 ;  /* 0x0000000807987220 */ /* 0x008fe20000410000 */
[----:B------:R-:W-:Y:S02]  /*9f30*/  IMAD.MOV.U32 R3, RZ, RZ, -0x800000 ;  /* 0xff800000ff037424 */ /* 0x000fe400078e00ff */
[----:B------:R-:W-:Y:S01]  /*9f40*/  @P2 FFMA.FTZ R4, R5, R2, R6 ;  /* 0x0000000205042223 */ /* 0x000fe20000010006 */
[----:B------:R-:W-:-:S01]  /*9f50*/  @P3 FFMA.FTZ R3, R12, R0, R11 ;  /* 0x000000000c033223 */ /* 0x000fc2000001000b */
[----:B----4-:R-:W-:Y:S01]  /*9f60*/  FMUL.FTZ R8, R9, R8 ;  /* 0x0000000809087220 */ /* 0x010fe20000410000 */
[----:B------:R-:W-:-:S02]  /*9f70*/  WARPGROUP.DEPBAR.LE gsb0, 0x0 ;  /* 0x00008000000079c5 */ /* 0x000fc40000010000 */
[----:B------:R-:W-:Y:S05]  /*9f80*/  @!P0 BRA `(.L_x_1877) ;  /* 0x0000000000048947 */ /* 0x000fea0003800000 */
[----:B------:R-:W-:Y:S01]  /*9f90*/  BPT.TRAP 0x1 ;  /* 0x000000040000795c */ /* 0x000fe20000300000 */
.L_x_1877:
        /* <DEDUP_REMOVED lines=137> */
[----:B------:R-:W-:-:S12]  /*a830*/  ULOP3.LUT UR36, UR36, UR4, URZ, 0x3c, !UPT ;  /* 0x0000000424247292 */ /* 0x000fd8000f8e3c3f */
.L_x_1844:
        /* <DEDUP_REMOVED lines=28> */
[----:B------:R-:W-:Y:S01]  /*aa00*/  F2FP.BF16.F32.PACK_AB R21, R24, R21 ;  /* 0x000000151815723e */ /* 0x000fe200000010ff */
[----:B------:R-:W-:Y:S01]  /*aa10*/  UIMAD UR5, UR43, UR7, UR5 ;  /* 0x000000072b0572a4 */ /* 0x000fe2000f8e0205 */
[----:B------:R-:W-:-:S02]  /*aa20*/  F2FP.BF16.F32.PACK_AB R68, R73, R68 ;  /* 0x000000444944723e */ /* 0x000fc400000010ff */
[----:B------:R-:W-:Y:S01]  /*aa30*/  F2FP.BF16.F32.PACK_AB R136, R136, R141 ;  /* 0x0000008d8888723e */ /* 0x000fe200000010ff */
[----:B------:R-:W-:Y:S01]  /*aa40*/  UIADD3 UR5, UR9, UR5, URZ ;  /* 0x0000000509057290 */ /* 0x000fe2000fffe03f */
[----:B------:R-:W-:Y:S01]  /*aa50*/  F2FP.BF16.F32.PACK_AB R137, R132, R137 ;  /* 0x000000898489723e */ /* 0x000fe200000010ff */
[----:B------:R-:W-:Y:S01]  /*aa60*/  ULDC.64 UR6, c[0x0][0xb40] ;  /* 0x0002d00000067ab9 */ /* 0x000fe20000000a00 */
[----:B------:R-:W-:Y:S02]  /*aa70*/  F2FP.BF16.F32.PACK_AB R54, R54, R59 ;  /* 0x0000003b3636723e */ /* 0x000fe400000010ff */
[----:B------:R-:W-:Y:S02]  /*aa80*/  F2FP.BF16.F32.PACK_AB R55, R50, R55 ;  /* 0x000000373237723e */ /* 0x000fe400000010ff */
[----:B------:R-:W-:Y:S02]  /*aa90*/  SEL R73, R49, R48, P0 ;  /* 0x0000003031497207 */ /* 0x000fe40000000000 */
[----:B------:R-:W-:-:S02]  /*aaa0*/  SEL R24, R48, R49, P0 ;  /* 0x0000003130187207 */ /* 0x000fc40000000000 */
[----:B------:R-:W-:Y:S02]  /*aab0*/  F2FP.BF16.F32.PACK_AB R50, R38, R43 ;  /* 0x0000002b2632723e */ /* 0x000fe400000010ff */
[----:B------:R-:W-:Y:S02]  /*aac0*/  F2FP.BF16.F32.PACK_AB R59, R34, R39 ;  /* 0x00000027223b723e */ /* 0x000fe400000010ff */
[----:B------:R-:W-:Y:S02]  /*aad0*/  SEL R135, R51, R10, P0 ;  /* 0x0000000a33877207 */ /* 0x000fe40000000000 */
[----:B------:R-:W-:Y:S02]  /*aae0*/  SEL R48, R10, R51, P0 ;  /* 0x000000330a307207 */ /* 0x000fe40000000000 */
[----:B------:R-:W-:Y:S02]  /*aaf0*/  IADD3 R51, P4, R16, 0x4000, RZ ;  /* 0x0000400010337810 */ /* 0x000fe40007f9e0ff */
[----:B------:R-:W-:-:S02]  /*ab00*/  F2FP.BF16.F32.PACK_AB R37, R40, R37 ;  /* 0x000000252825723e */ /* 0x000fc400000010ff */
[----:B------:R-:W-:Y:S02]  /*ab10*/  F2FP.BF16.F32.PACK_AB R116, R121, R116 ;  /* 0x000000747974723e */ /* 0x000fe400000010ff */
[----:B------:R-:W-:Y:S02]  /*ab20*/  F2FP.BF16.F32.PACK_AB R100, R105, R100 ;  /* 0x000000646964723e */ /* 0x000fe400000010ff */
[----:B------:R-:W-:Y:S02]  /*ab30*/  SEL R121, R136, R137, P0 ;  /* 0x0000008988797207 */ /* 0x000fe40000000000 */
[----:B------:R-:W-:Y:S02]  /*ab40*/  SEL R40, R137, R136, P0 ;  /* 0x0000008889287207 */ /* 0x000fe40000000000 */
[----:B------:R-:W-:Y:S02]  /*ab50*/  F2FP.BF16.F32.PACK_AB R7, R7, R2 ;  /* 0x000000020707723e */ /* 0x000fe400000010ff */
[----:B------:R-:W-:-:S02]  /*ab60*/  F2FP.BF16.F32.PACK_AB R0, R5, R0 ;  /* 0x000000000500723e */ /* 0x000fc400000010ff */
[----:B------:R-:W-:Y:S02]  /*ab70*/  SEL R137, R50, R59, P0 ;  /* 0x0000003b32897207 */ /* 0x000fe40000000000 */
[----:B------:R-:W-:Y:S02]  /*ab80*/  SEL R49, R59, R50, P0 ;  /* 0x000000323b317207 */ /* 0x000fe40000000000 */
[----:B------:R-:W-:Y:S02]  /*ab90*/  LOP3.LUT R105, R16, 0x380, RZ, 0xc0, !PT ;  /* 0x0000038010697812 */ /* 0x000fe400078ec0ff */
[----:B------:R-:W-:Y:S02]  /*aba0*/  LOP3.LUT R50, R51, 0x380, RZ, 0xc0, !PT ;  /* 0x0000038033327812 */ /* 0x000fe400078ec0ff */
[----:B------:R-:W-:Y:S02]  /*abb0*/  F2FP.BF16.F32.PACK_AB R20, R25, R20 ;  /* 0x000000141914723e */ /* 0x000fe400000010ff */
[----:B------:R-:W-:-:S02]  /*abc0*/  F2FP.BF16.F32.PACK_AB R25, R56, R53 ;  /* 0x000000353819723e */ /* 0x000fc400000010ff */
[----:B------:R-:W-:Y:S02]  /*abd0*/  F2FP.BF16.F32.PACK_AB R6, R11, R6 ;  /* 0x000000060b06723e */ /* 0x000fe400000010ff */
[----:B------:R-:W-:Y:S02]  /*abe0*/  SEL R53, R7, R0, P0 ;  /* 0x0000000007357207 */ /* 0x000fe40000000000 */
[----:B------:R-:W-:Y:S01]  /*abf0*/  SEL R44, R0, R7, P0 ;  /* 0x00000007002c7207 */ /* 0x000fe20000000000 */
[----:B------:R-:W-:Y:S01]  /*ac00*/  VIADD R0, R23, UR42 ;  /* 0x0000002a17007c36 */ /* 0x000fe20008000000 */
[----:B------:R-:W-:Y:S02]  /*ac10*/  SHF.R.U64 R105, R105, 0x3, RZ ;  /* 0x0000000369697819 */ /* 0x000fe400000012ff */
[----:B------:R-:W-:Y:S02]  /*ac20*/  IADD3 R7, P5, R16, 0x20, RZ ;  /* 0x0000002010077810 */ /* 0x000fe40007fbe0ff */
[----:B------:R-:W-:-:S02]  /*ac30*/  SHF.R.U64 R50, R50, 0x3, RZ ;  /* 0x0000000332327819 */ /* 0x000fc400000012ff */
[----:B-1----:R-:W-:Y:S02]  /*ac40*/  F2FP.BF16.F32.PACK_AB R27, R64, R61 ;  /* 0x0000003d401b723e */ /* 0x002fe400000010ff */
[----:B------:R-:W-:Y:S02]  /*ac50*/  F2FP.BF16.F32.PACK_AB R101, R104, R101 ;  /* 0x000000656865723e */ /* 0x000fe400000010ff */
[----:B------:R-:W-:Y:S02]  /*ac60*/  SEL R61, R6, R9, P0 ;  /* 0x00000009063d7207 */ /* 0x000fe40000000000 */
[----:B------:R-:W-:Y:S02]  /*ac70*/  SEL R12, R9, R6, P0 ;  /* 0x00000006090c7207 */ /* 0x000fe40000000000 */
[----:B------:R-:W-:Y:S01]  /*ac80*/  LOP3.LUT R104, R105, R16, RZ, 0x3c, !PT ;  /* 0x0000001069687212 */ /* 0x000fe200078e3cff */
[----:B------:R-:W-:Y:S01]  /*ac90*/  IMAD.MOV.U32 R105, RZ, RZ, R17 ;  /* 0x000000ffff697224 */ /* 0x000fe200078e0011 */
        /* <DEDUP_REMOVED lines=10> */
[----:B------:R-:W-:Y:S02]  /*ad40*/  SHF.R.U64 R6, R6, 0x3, RZ ;  /* 0x0000000306067819 */ /* 0x000fe400000012ff */
[----:B------:R-:W-:Y:S02]  /*ad50*/  F2FP.BF16.F32.PACK_AB R57, R58, R63 ;  /* 0x0000003f3a39723e */ /* 0x000fe400000010ff */
[----:B------:R-:W-:Y:S02]  /*ad60*/  MOV R112, R104 ;  /* 0x0000006800707202 */ /* 0x000fe40000000f00 */
[----:B------:R-:W-:-:S02]  /*ad70*/  F2FP.BF16.F32.PACK_AB R45, R66, R71 ;  /* 0x00000047422d723e */ /* 0x000fc400000010ff */
[----:B------:R-:W-:Y:S02]  /*ad80*/  SEL R63, R15, R14, P0 ;  /* 0x0000000e0f3f7207 */ /* 0x000fe40000000000 */
[----:B------:R-:W-:Y:S02]  /*ad90*/  SEL R13, R14, R15, P0 ;  /* 0x0000000f0e0d7207 */ /* 0x000fe40000000000 */
[----:B------:R-:W-:Y:S02]  /*ada0*/  MOV R105, R50 ;  /* 0x0000003200697202 */ /* 0x000fe40000000f00 */
        /* <DEDUP_REMOVED lines=10> */
[C---:B------:R-:W-:Y:S02]  /*ae50*/  IADD3 R11, P3, R16.reuse, 0x60, RZ ;  /* 0x00000060100b7810 */ /* 0x040fe40007f7e0ff */
[C---:B------:R-:W-:Y:S02]  /*ae60*/  IADD3 R55, P5, R16.reuse, 0x4020, RZ ;  /* 0x0000402010377810 */ /* 0x040fe40007fbe0ff */
[----:B------:R-:W-:Y:S02]  /*ae70*/  IADD3 R9, P6, R16, 0x40, RZ ;  /* 0x0000004010097810 */ /* 0x000fe40007fde0ff */
[----:B------:R-:W-:Y:S02]  /*ae80*/  F2FP.BF16.F32.PACK_AB R60, R65, R60 ;  /* 0x0000003c413c723e */ /* 0x000fe400000010ff */
[----:B------:R-:W-:Y:S02]  /*ae90*/  LOP3.LUT R10, R11, 0x380, RZ, 0xc0, !PT ;  /* 0x000003800b0a7812 */ /* 0x000fe400078ec0ff */
[----:B------:R-:W-:-:S02]  /*aea0*/  F2FP.BF16.F32.PACK_AB R65, R8, R31 ;  /* 0x0000001f0841723e */ /* 0x000fc400000010ff */
[----:B------:R-:W-:Y:S02]  /*aeb0*/  LOP3.LUT R54, R55, 0x380, RZ, 0xc0, !PT ;  /* 0x0000038037367812 */ /* 0x000fe400078ec0ff */
[----:B------:R-:W-:Y:S02]  /*aec0*/  LOP3.LUT R8, R9, 0x380, RZ, 0xc0, !PT ;  /* 0x0000038009087812 */ /* 0x000fe400078ec0ff */
[----:B------:R-:W-:Y:S02]  /*aed0*/  F2FP.BF16.F32.PACK_AB R84, R89, R84 ;  /* 0x000000545954723e */ /* 0x000fe400000010ff */
[----:B------:R-:W-:Y:S02]  /*aee0*/  F2FP.BF16.F32.PACK_AB R33, R88, R85 ;  /* 0x000000555821723e */ /* 0x000fe400000010ff */
[----:B------:R-:W-:Y:S02]  /*aef0*/  SHF.R.U64 R10, R10, 0x3, RZ ;  /* 0x000000030a0a7819 */ /* 0x000fe400000012ff */
[----:B------:R-:W-:-:S02]  /*af00*/  F2FP.BF16.F32.PACK_AB R108, R113, R108 ;  /* 0x0000006c716c723e */ /* 0x000fc400000010ff */
[----:B------:R-:W-:Y:S02]  /*af10*/  SHF.R.U64 R54, R54, 0x3, RZ ;  /* 0x0000000336367819 */ /* 0x000fe400000012ff */
[----:B------:R-:W-:Y:S02]  /*af20*/  F2FP.BF16.F32.PACK_AB R2, R168, R171 ;  /* 0x000000aba802723e */ /* 0x000fe400000010ff */
[----:B------:R-:W-:Y:S02]  /*af30*/  F2FP.BF16.F32.PACK_AB R169, R166, R169 ;  /* 0x000000a9a6a9723e */ /* 0x000fe400000010ff */
[----:B------:R-:W-:Y:S02]  /*af40*/  SHF.R.U64 R8, R8, 0x3, RZ ;  /* 0x0000000308087819 */ /* 0x000fe400000012ff */
[----:B------:R-:W-:Y:S02]  /*af50*/  F2FP.BF16.F32.PACK_AB R62, R62, R67 ;  /* 0x000000433e3e723e */ /* 0x000fe400000010ff */
[----:B------:R-:W-:-:S02]  /*af60*/  F2FP.BF16.F32.PACK_AB R56, R30, R35 ;  /* 0x000000231e38723e */ /* 0x000fc400000010ff */
[----:B------:R-:W-:Y:S02]  /*af70*/  SEL R85, R84, R33, P0 ;  /* 0x0000002154557207 */ /* 0x000fe40000000000 */
[----:B------:R-:W-:Y:S02]  /*af80*/  SEL R30, R33, R84, P0 ;  /* 0x00000054211e7207 */ /* 0x000fe40000000000 */
[----:B------:R-:W-:Y:S01]  /*af90*/  LOP3.LUT R10, R10, R11, RZ, 0x3c, !PT ;  /* 0x0000000b0a0a7212 */ /* 0x000fe200078e3cff */
[--C-:B------:R-:W-:Y:S01]  /*afa0*/  IMAD.X R11, RZ, RZ, R17.reuse, P3 ;  /* 0x000000ffff0b7224 */ /* 0x100fe200018e0611 */
[----:B------:R-:W-:Y:S02]  /*afb0*/  SEL R95, R108, R109, P0 ;  /* 0x0000006d6c5f7207 */ /* 0x000fe40000000000 */
[----:B------:R-:W-:Y:S02]  /*afc0*/  SEL R33, R109, R108, P0 ;  /* 0x0000006c6d217207 */ /* 0x000fe40000000000 */
[----:B------:R-:W-:Y:S01]  /*afd0*/  LOP3.LUT R54, R54, R55, RZ, 0x3c, !PT ;  /* 0x0000003736367212 */ /* 0x000fe200078e3cff */
[----:B------:R-:W-:Y:S01]  /*afe0*/  IMAD.X R55, RZ, RZ, R17, P5 ;  /* 0x000000ffff377224 */ /* 0x000fe200028e0611 */
[----:B------:R-:W-:-:S02]  /*aff0*/  SEL R109, R2, R169, P0 ;  /* 0x000000a9026d7207 */ /* 0x000fc40000000000 */
[----:B------:R-:W-:Y:S01]  /*b000*/  LOP3.LUT R8, R8, R9, RZ, 0x3c, !PT ;  /* 0x0000000908087212 */ /* 0x000fe200078e3cff */
[----:B------:R-:W-:Y:S01]  /*b010*/  IMAD.X R9, RZ, RZ, R17, P6 ;  /* 0x000000ffff097224 */ /* 0x000fe200030e0611 */
[----:B------:R-:W-:Y:S02]  /*b020*/  IADD3 R59, P3, R16, 0x4060, RZ ;  /* 0x00004060103b7810 */ /* 0x000fe40007f7e0ff */
[----:B------:R-:W-:Y:S01]  /*b030*/  SEL R169, R169, R2, P0 ;  /* 0x00000002a9a97207 */ /* 0x000fe20000000000 */
[----:B------:R-:W-:Y:S01]  /*b040*/  VIADD R2, R0, 0x8 ;  /* 0x0000000800027836 */ /* 0x000fe20000000000 */
[----:B------:R-:W-:Y:S02]  /*b050*/  SEL R131, R62, R57, P0 ;  /* 0x000000393e837207 */ /* 0x000fe40000000000 */
[----:B------:R-:W-:Y:S02]  /*b060*/  SEL R46, R57, R62, P0 ;  /* 0x0000003e392e7207 */ /* 0x000fe40000000000 */
[----:B------:R-:W-:-:S02]  /*b070*/  IADD3 R57, P6, R16, 0x4040, RZ ;  /* 0x0000404010397810 */ /* 0x000fc40007fde0ff */
[----:B------:R-:W-:Y:S02]  /*b080*/  SEL R81, R52, R25, P0 ;  /* 0x0000001934517207 */ /* 0x000fe40000000000 */
[----:B------:R-:W-:Y:S02]  /*b090*/  SEL R25, R25, R52, P0 ;  /* 0x0000003419197207 */ /* 0x000fe40000000000 */
[----:B------:R-:W-:Y:S02]  /*b0a0*/  LOP3.LUT R58, R59, 0x380, RZ, 0xc0, !PT ;  /* 0x000003803b3a7812 */ /* 0x000fe400078ec0ff */
[----:B------:R-:W-:Y:S02]  /*b0b0*/  SEL R139, R56, R65, P0 ;  /* 0x00000041388b7207 */ /* 0x000fe40000000000 */
[----:B------:R-:W-:Y:S02]  /*b0c0*/  SEL R52, R65, R56, P0 ;  /* 0x0000003841347207 */ /* 0x000fe40000000000 */
[----:B------:R-:W-:-:S02]  /*b0d0*/  MOV R104, R54 ;  /* 0x0000003600687202 */ /* 0x000fc40000000f00 */
[----:B------:R-:W-:Y:S02]  /*b0e0*/  LOP3.LUT R56, R57, 0x380, RZ, 0xc0, !PT ;  /* 0x0000038039387812 */ /* 0x000fe400078ec0ff */
[----:B------:R-:W-:Y:S02]  /*b0f0*/  SHF.R.U64 R58, R58, 0x3, RZ ;  /* 0x000000033a3a7819 */ /* 0x000fe400000012ff */
[----:B------:R-:W-:Y:S02]  /*b100*/  F2FP.BF16.F32.PACK_AB R79, R74, R79 ;  /* 0x0000004f4a4f723e */ /* 0x000fe400000010ff */
[----:B------:R-:W-:Y:S02]  /*b110*/  SHF.R.U64 R56, R56, 0x3, RZ ;  /* 0x0000000338387819 */ /* 0x000fe400000012ff */
[----:B------:R-:W-:Y:S01]  /*b120*/  LOP3.LUT R58, R58, R59, RZ, 0x3c, !PT ;  /* 0x0000003b3a3a7212 */ /* 0x000fe200078e3cff */
[----:B------:R-:W-:Y:S01]  /*b130*/  IMAD.X R59, RZ, RZ, R17, P3 ;  /* 0x000000ffff3b7224 */ /* 0x000fe200018e0611 */
[----:B------:R-:W-:-:S02]  /*b140*/  MOV R108, R8 ;  /* 0x00000008006c7202 */ /* 0x000fc40000000f00 */
[----:B------:R-:W-:Y:S02]  /*b150*/  MOV R106, R10 ;  /* 0x0000000a006a7202 */ /* 0x000fe40000000f00 */
[----:B------:R-:W-:Y:S02]  /*b160*/  SEL R127, R78, R79, P0 ;  /* 0x0000004f4e7f7207 */ /* 0x000fe40000000000 */
[----:B------:R-:W-:Y:S02]  /*b170*/  SEL R43, R79, R78, P0 ;  /* 0x0000004e4f2b7207 */ /* 0x000fe40000000000 */
[----:B------:R-:W-:Y:S01]  /*b180*/  LOP3.LUT R56, R56, R57, RZ, 0x3c, !PT ;  /* 0x0000003938387212 */ /* 0x000fe200078e3cff */
[----:B------:R-:W-:Y:S01]  /*b190*/  IMAD.X R57, RZ, RZ, R17, P6 ;  /* 0x000000ffff397224 */ /* 0x000fe200030e0611 */
[----:B------:R-:W-:Y:S02]  /*b1a0*/  IADD3 R79, P3, R16, 0x8060, RZ ;  /* 0x00008060104f7810 */ /* 0x000fe40007f7e0ff */
[----:B------:R-:W-:-:S02]  /*b1b0*/  F2FP.BF16.F32.PACK_AB R70, R70, R75 ;  /* 0x0000004b4646723e */ /* 0x000fc400000010ff */
[----:B------:R-:W-:Y:S02]  /*b1c0*/  F2FP.BF16.F32.PACK_AB R69, R72, R69 ;  /* 0x000000454845723e */ /* 0x000fe400000010ff */
[C---:B------:R-:W-:Y:S02]  /*b1d0*/  IADD3 R75, P6, R16.reuse, 0x8040, RZ ;  /* 0x00008040104b7810 */ /* 0x040fe40007fde0ff */
[----:B------:R-:W-:Y:S02]  /*b1e0*/  IADD3 R65, P4, R16, 0x8000, RZ ;  /* 0x0000800010417810 */ /* 0x000fe40007f9e0ff */
[----:B------:R-:W-:Y:S02]  /*b1f0*/  F2FP.BF16.F32.PACK_AB R129, R124, R129 ;  /* 0x000000817c81723e */ /* 0x000fe400000010ff */
[----:B------:R-:W-:Y:S02]  /*b200*/  F2FP.BF16.F32.PACK_AB R92, R97, R92 ;  /* 0x0000005c615c723e */ /* 0x000fe400000010ff */
[----:B------:R-:W-:-:S02]  /*b210*/  F2FP.BF16.F32.PACK_AB R93, R96, R93 ;  /* 0x0000005d605d723e */ /* 0x000fc400000010ff */
[----:B------:R-:W-:Y:S02]  /*b220*/  F2FP.BF16.F32.PACK_AB R117, R120, R117 ;  /* 0x000000757875723e */ /* 0x000fe400000010ff */
[----:B------:R-:W-:Y:S02]  /*b230*/  LOP3.LUT R78, R79, 0x380, RZ, 0xc0, !PT ;  /* 0x000003804f4e7812 */ /* 0x000fe400078ec0ff */
        /* <DEDUP_REMOVED lines=14> */
[----:B------:R-:W-:Y:S02]  /*b320*/  SEL R28, R69, R68, P0 ;  /* 0x00000044451c7207 */ /* 0x000fe40000000000 */
[----:B------:R-:W-:-:S02]  /*b330*/  LOP3.LUT R74, R75, 0x380, RZ, 0xc0, !PT ;  /* 0x000003804b4a7812 */ /* 0x000fc400078ec0ff */
[----:B------:R-:W-:Y:S02]  /*b340*/  IADD3 R69, P5, R16, 0x8020, RZ ;  /* 0x0000802010457810 */ /* 0x000fe40007fbe0ff */
[----:B------:R-:W-:Y:S02]  /*b350*/  LOP3.LUT R64, R65, 0x380, RZ, 0xc0, !PT ;  /* 0x0000038041407812 */ /* 0x000fe400078ec0ff */
        /* <DEDUP_REMOVED lines=8> */
[----:B------:R-:W-:Y:S01]  /*b3e0*/  SEL R14, R21, R20, P0 ;  /* 0x00000014150e7207 */ /* 0x000fe20000000000 */
[----:B--2---:R-:W-:Y:S01]  /*b3f0*/  SHFL.IDX PT, R53, R53, R26, 0x1c1f ;  /* 0x001c1f1a35357589 */ /* 0x004fe200000e0000 */
[----:B------:R-:W-:-:S02]  /*b400*/  LOP3.LUT R50, R26, 0x2, RZ, 0x3c, !PT ;  /* 0x000000021a327812 */ /* 0x000fc400078e3cff */
[----:B------:R-:W-:Y:S01]  /*b410*/  SEL R77, R36, R37, P0 ;  /* 0x00000025244d7207 */ /* 0x000fe20000000000 */
[----:B------:R-:W-:Y:S01]  /*b420*/  SHFL.IDX PT, R109, R109, R26, 0x1c1f ;  /* 0x001c1f1a6d6d7589 */ /* 0x000fe200000e0000 */
[----:B------:R-:W-:Y:S02]  /*b430*/  SEL R87, R60, R27, P0 ;  /* 0x0000001b3c577207 */ /* 0x000fe40000000000 */
[----:B------:R-:W-:Y:S01]  /*b440*/  SEL R93, R100, R101, P0 ;  /* 0x00000065645d7207 */ /* 0x000fe20000000000 */
[----:B------:R-:W1:Y:S01]  /*b450*/  SHFL.IDX PT, R44, R44, R50, 0x1c1f ;  /* 0x001c1f322c2c7589 */ /* 0x000e6200000e0000 */
[----:B------:R-:W-:Y:S02]  /*b460*/  SEL R111, R164, R165, P0 ;  /* 0x000000a5a46f7207 */ /* 0x000fe40000000000 */
[----:B------:R-:W-:Y:S01]  /*b470*/  SEL R113, R160, R161, P0 ;  /* 0x000000a1a0717207 */ /* 0x000fe20000000000 */
[----:B------:R-:W2:Y:S01]  /*b480*/  SHFL.IDX PT, R54, R169, R50, 0x1c1f ;  /* 0x001c1f32a9367589 */ /* 0x000ea200000e0000 */
        /* <DEDUP_REMOVED lines=9> */
[----:B------:R-:W-:-:S02]  /*b520*/  SHF.R.U64 R74, R74, 0x3, RZ ;  /* 0x000000034a4a7819 */ /* 0x000fc400000012ff */
[----:B------:R-:W-:Y:S01]  /*b530*/  SEL R39, R165, R164, P0 ;  /* 0x000000a4a5277207 */ /* 0x000fe20000000000 */
[----:B------:R-:W-:Y:S01]  /*b540*/  SHFL.IDX PT, R71, R71, R26, 0x1c1f ;  /* 0x001c1f1a47477589 */ /* 0x000fe200000e0000 */
[----:B------:R-:W-:Y:S02]  /*b550*/  SEL R36, R161, R160, P0 ;  /* 0x000000a0a1247207 */ /* 0x000fe40000000000 */
[----:B------:R-:W-:Y:S01]  /*b560*/  LOP3.LUT R68, R69, 0x380, RZ, 0xc0, !PT ;  /* 0x0000038045447812 */ /* 0x000fe200078ec0ff */
[----:B------:R-:W-:Y:S01]  /*b570*/  SHFL.IDX PT, R77, R77, R26, 0x1c1f ;  /* 0x001c1f1a4d4d7589 */ /* 0x000fe200000e0000 */
[----:B-1----:R-:W-:Y:S02]  /*b580*/  SEL R8, R53, R44, P0 ;  /* 0x0000002c35087207 */ /* 0x002fe40000000000 */
[----:B------:R-:W-:Y:S01]  /*b590*/  SEL R10, R44, R53, P0 ;  /* 0x000000352c0a7207 */ /* 0x000fe20000000000 */
[----:B------:R-:W-:Y:S01]  /*b5a0*/  SHFL.IDX PT, R73, R73, R26, 0x1c1f ;  /* 0x001c1f1a49497589 */ /* 0x000fe200000e0000 */
[----:B------:R-:W-:-:S02]  /*b5b0*/  SHF.R.U64 R64, R64, 0x3, RZ ;  /* 0x0000000340407819 */ /* 0x000fc400000012ff */
[----:B------:R-:W-:Y:S01]  /*b5c0*/  LOP3.LUT R78, R78, R79, RZ, 0x3c, !PT ;  /* 0x0000004f4e4e7212 */ /* 0x000fe200078e3cff */
[----:B------:R-:W1:Y:S01]  /*b5d0*/  SHFL.IDX PT, R44, R12, R50, 0x1c1f ;  /* 0x001c1f320c2c7589 */ /* 0x000e6200000e0000 */
[----:B------:R-:W-:Y:S01]  /*b5e0*/  SEL R35, R157, R156, P0 ;  /* 0x0000009c9d237207 */ /* 0x000fe20000000000 */
[--C-:B------:R-:W-:Y:S01]  /*b5f0*/  IMAD.X R79, RZ, RZ, R17.reuse, P3 ;  /* 0x000000ffff4f7224 */ /* 0x100fe200018e0611 */
[----:B------:R-:W-:Y:S01]  /*b600*/  SEL R37, R153, R152, P0 ;  /* 0x0000009899257207 */ /* 0x000fe20000000000 */
[----:B------:R-:W-:Y:S01]  /*b610*/  SHFL.IDX PT, R81, R81, R26, 0x1c1f ;  /* 0x001c1f1a51517589 */ /* 0x000fe200000e0000 */
[----:B------:R-:W-:Y:S02]  /*b620*/  SEL R38, R145, R144, P0 ;  /* 0x0000009091267207 */ /* 0x000fe40000000000 */
[----:B------:R-:W-:Y:S01]  /*b630*/  LOP3.LUT R74, R74, R75, RZ, 0x3c, !PT ;  /* 0x0000004b4a4a7212 */ /* 0x000fe200078e3cff */
[----:B------:R-:W-:Y:S01]  /*b640*/  IMAD.X R75, RZ, RZ, R17, P6 ;  /* 0x000000ffff4b7224 */ /* 0x000fe200030e0611 */
[----:B------:R-:W-:Y:S01]  /*b650*/  IADD3 R97, P3, R16, 0xc060, RZ ;  /* 0x0000c06010617810 */ /* 0x000fe20007f7e0ff */
[----:B------:R-:W-:Y:S01]  /*b660*/  SHFL.IDX PT, R87, R87, R26, 0x1c1f ;  /* 0x001c1f1a57577589 */ /* 0x000fe200000e0000 */
[----:B------:R-:W-:-:S02]  /*b670*/  SHF.R.U64 R68, R68, 0x3, RZ ;  /* 0x0000000344447819 */ /* 0x000fc400000012ff */
[----:B------:R-:W-:Y:S01]  /*b680*/  LOP3.LUT R64, R64, R65, RZ, 0x3c, !PT ;  /* 0x0000004140407212 */ /* 0x000fe200078e3cff */
[----:B------:R-:W-:Y:S01]  /*b690*/  SHFL.IDX PT, R91, R91, R26, 0x1c1f ;  /* 0x001c1f1a5b5b7589 */ /* 0x000fe200000e0000 */
[----:B------:R-:W-:Y:S01]  /*b6a0*/  IMAD.X R65, RZ, RZ, R17, P4 ;  /* 0x000000ffff417224 */ /* 0x000fe200020e0611 */
[----:B------:R-:W-:Y:S02]  /*b6b0*/  IADD3 R99, P6, R16, 0xc040, RZ ;  /* 0x0000c04010637810 */ /* 0x000fe40007fde0ff */
[----:B------:R-:W-:Y:S01]  /*b6c0*/  SHFL.IDX PT, R83, R83, R26, 0x1c1f ;  /* 0x001c1f1a53537589 */ /* 0x000fe200000e0000 */
[----:B--2---:R-:W-:Y:S02]  /*b6d0*/  SEL R9, R109, R54, P0 ;  /* 0x000000366d097207 */ /* 0x004fe40000000000 */
[----:B------:R-:W-:Y:S01]  /*b6e0*/  SEL R11, R54, R109, P0 ;  /* 0x0000006d360b7207 */ /* 0x000fe20000000000 */
[----:B------:R-:W-:Y:S01]  /*b6f0*/  SHFL.IDX PT, R85, R85, R26, 0x1c1f ;  /* 0x001c1f1a55557589 */ /* 0x000fe200000e0000 */
[----:B------:R-:W-:-:S02]  /*b700*/  MOV R57, R56 ;  /* 0x0000003800397202 */ /* 0x000fc40000000f00 */
[----:B------:R-:W-:Y:S01]  /*b710*/  SEL R27, R27, R60, P0 ;  /* 0x0000003c1b1b7207 */ /* 0x000fe20000000000 */
[----:B------:R-:W-:Y:S01]  /*b720*/  SHFL.IDX PT, R89, R89, R26, 0x1c1f ;  /* 0x001c1f1a59597589 */ /* 0x000fe200000e0000 */
[----:B------:R-:W-:Y:S02]  /*b730*/  SEL R42, R5, R86, P0 ;  /* 0x00000056052a7207 */ /* 0x000fe40000000000 */
[----:B------:R-:W-:Y:S01]  /*b740*/  LOP3.LUT R96, R97, 0x380, RZ, 0xc0, !PT ;  /* 0x0000038061607812 */ /* 0x000fe200078ec0ff */
[----:B------:R-:W-:Y:S01]  /*b750*/  SHFL.IDX PT, R93, R93, R26, 0x1c1f ;  /* 0x001c1f1a5d5d7589 */ /* 0x000fe200000e0000 */
[----:B------:R-:W-:Y:S02]  /*b760*/  MOV R59, R58 ;  /* 0x0000003a003b7202 */ /* 0x000fe40000000f00 */
[----:B------:R-:W-:Y:S01]  /*b770*/  SEL R45, R45, R70, P0 ;  /* 0x000000462d2d7207 */ /* 0x000fe20000000000 */
[----:B------:R-:W-:Y:S01]  /*b780*/  SHFL.IDX PT, R95, R95, R26, 0x1c1f ;  /* 0x001c1f1a5f5f7589 */ /* 0x000fe200000e0000 */
[----:B------:R-:W-:Y:S01]  /*b790*/  LOP3.LUT R68, R68, R69, RZ, 0x3c, !PT ;  /* 0x0000004544447212 */ /* 0x000fe200078e3cff */
[----:B------:R-:W-:Y:S01]  /*b7a0*/  IMAD.X R69, RZ, RZ, R17, P5 ;  /* 0x000000ffff457224 */ /* 0x000fe200028e0611 */
[----:B------:R-:W-:Y:S01]  /*b7b0*/  LOP3.LUT R98, R99, 0x380, RZ, 0xc0, !PT ;  /* 0x0000038063627812 */ /* 0x000fe200078ec0ff */
[----:B------:R-:W-:Y:S01]  /*b7c0*/  SHFL.IDX PT, R107, R107, R26, 0x1c1f ;  /* 0x001c1f1a6b6b7589 */ /* 0x000fe200000e0000 */
[----:B------:R-:W-:-:S02]  /*b7d0*/  MOV R65, R64 ;  /* 0x0000004000417202 */ /* 0x000fc40000000f00 */
[----:B------:R-:W-:Y:S01]  /*b7e0*/  SHF.R.U64 R96, R96, 0x3, RZ ;  /* 0x0000000360607819 */ /* 0x000fe200000012ff */
[----:B------:R-:W-:Y:S01]  /*b7f0*/  SHFL.IDX PT, R111, R111, R26, 0x1c1f ;  /* 0x001c1f1a6f6f7589 */ /* 0x000fe200000e0000 */
[----:B------:R-:W-:Y:S02]  /*b800*/  SHF.R.U64 R98, R98, 0x3, RZ ;  /* 0x0000000362627819 */ /* 0x000fe400000012ff */
[----:B-1----:R-:W-:Y:S01]  /*b810*/  SEL R12, R61, R44, P0 ;  /* 0x0000002c3d0c7207 */ /* 0x002fe20000000000 */
[----:B------:R-:W-:Y:S01]  /*b820*/  SHFL.IDX PT, R113, R113, R26, 0x1c1f ;  /* 0x001c1f1a71717589 */ /* 0x000fe200000e0000 */
[----:B------:R-:W-:Y:S02]  /*b830*/  MOV R55, R68 ;  /* 0x0000004400377202 */ /* 0x000fe40000000f00 */
[----:B------:R-:W-:Y:S01]  /*b840*/  LOP3.LUT R96, R96, R97, RZ, 0x3c, !PT ;  /* 0x0000006160607212 */ /* 0x000fe200078e3cff */
[----:B------:R-:W-:Y:S01]  /*b850*/  SHFL.IDX PT, R115, R115, R26, 0x1c1f ;  /* 0x001c1f1a73737589 */ /* 0x000fe200000e0000 */
[----:B------:R-:W-:Y:S01]  /*b860*/  IMAD.X R97, RZ, RZ, R17, P3 ;  /* 0x000000ffff617224 */ /* 0x000fe200018e0611 */
[----:B------:R-:W-:-:S02]  /*b870*/  SEL R32, R101, R100, P0 ;  /* 0x0000006465207207 */ /* 0x000fc40000000000 */
[----:B------:R-:W-:Y:S01]  /*b880*/  SHFL.IDX PT, R117, R117, R26, 0x1c1f ;  /* 0x001c1f1a75757589 */ /* 0x000fe200000e0000 */
[----:B------:R-:W-:Y:S01]  /*b890*/  LOP3.LUT R98, R98, R99, RZ, 0x3c, !PT ;  /* 0x0000006362627212 */ /* 0x000fe200078e3cff */
[----:B------:R-:W-:Y:S01]  /*b8a0*/  IMAD.X R99, RZ, RZ, R17, P6 ;  /* 0x000000ffff637224 */ /* 0x000fe200030e0611 */
[----:B------:R-:W-:Y:S01]  /*b8b0*/  MOV R51, R78 ;  /* 0x0000004e00337202 */ /* 0x000fe20000000f00 */
[----:B------:R-:W-:Y:S01]  /*b8c0*/  SHFL.IDX PT, R119, R119, R26, 0x1c1f ;  /* 0x001c1f1a77777589 */ /* 0x000fe200000e0000 */
[----:B------:R-:W-:Y:S02]  /*b8d0*/  MOV R20, R96 ;  /* 0x0000006000147202 */ /* 0x000fe40000000f00 */
[----:B------:R-:W-:Y:S01]  /*b8e0*/  MOV R5, R98 ;  /* 0x0000006200057202 */ /* 0x000fe20000000f00 */
[----:B------:R-:W-:Y:S01]  /*b8f0*/  SHFL.IDX PT, R121, R121, R26, 0x1c1f ;  /* 0x001c1f1a79797589 */ /* 0x000fe200000e0000 */
[C---:B------:R-:W-:Y:S02]  /*b900*/  IADD3 R103, P4, R16.reuse, 0xc000, RZ ;  /* 0x0000c00010677810 */ /* 0x040fe40007f9e0ff */
[----:B------:R-:W-:Y:S01]  /*b910*/  IADD3 R101, P5, R16, 0xc020, RZ ;  /* 0x0000c02010657810 */ /* 0x000fe20007fbe0ff */
[----:B------:R-:W-:Y:S01]  /*b920*/  SHFL.IDX PT, R123, R123, R26, 0x1c1f ;  /* 0x001c1f1a7b7b7589 */ /* 0x000fe200000e0000 */
[----:B------:R-:W-:Y:S01]  /*b930*/  MOV R110, R6 ;  /* 0x00000006006e7202 */ /* 0x000fe20000000f00 */
[----:B------:R-:W-:Y:S01]  /*b940*/  IMAD.U32 R7, RZ, RZ, UR9 ;  /* 0x00000009ff077e24 */ /* 0x000fe2000f8e00ff */
[----:B------:R-:W-:Y:S01]  /*b950*/  LOP3.LUT R102, R103, 0x380, RZ, 0xc0, !PT ;  /* 0x0000038067667812 */ /* 0x000fe200078ec0ff */
[----:B------:R-:W-:Y:S01]  /*b960*/  SHFL.IDX PT, R125, R125, R26, 0x1c1f ;  /* 0x001c1f1a7d7d7589 */ /* 0x000fe200000e0000 */
[----:B------:R-:W-:Y:S01]  /*b970*/  IMAD.U32 R7, RZ, RZ, UR5 ;  /* 0x00000005ff077e24 */ /* 0x000fe2000f8e00ff */
[----:B------:R-:W-:Y:S01]  /*b980*/  USHF.R.S32.HI UR5, URZ, 0x1f, UR44 ;  /* 0x0000001f3f057899 */ /* 0x000fe2000801142c */
[----:B------:R-:W-:Y:S01]  /*b990*/  LOP3.LUT R100, R101, 0x380, RZ, 0xc0, !PT ;  /* 0x0000038065647812 */ /* 0x000fe200078ec0ff */
[----:B------:R-:W-:Y:S01]  /*b9a0*/  SHFL.IDX PT, R127, R127, R26, 0x1c1f ;  /* 0x001c1f1a7f7f7589 */ /* 0x000fe200000e0000 */
[----:B------:R-:W-:Y:S01]  /*b9b0*/  IMAD.U32 R6, RZ, RZ, UR8 ;  /* 0x00000008ff067e24 */ /* 0x000fe2000f8e00ff */
[----:B------:R-:W-:-:S02]  /*b9c0*/  SHF.R.U64 R102, R102, 0x3, RZ ;  /* 0x0000000366667819 */ /* 0x000fc400000012ff */
[----:B------:R-:W-:Y:S01]  /*b9d0*/  SHFL.IDX PT, R129, R129, R26, 0x1c1f ;  /* 0x001c1f1a81817589 */ /* 0x000fe200000e0000 */
[----:B------:R-:W-:Y:S02]  /*b9e0*/  LOP3.LUT P1, RZ, R234, 0x3, RZ, 0xc0, !PT ;  /* 0x00000003eaff7812 */ /* 0x000fe4000782c0ff */
[----:B------:R-:W-:Y:S01]  /*b9f0*/  SHF.R.U64 R100, R100, 0x3, RZ ;  /* 0x0000000364647819 */ /* 0x000fe200000012ff */
[----:B------:R-:W-:Y:S01]  /*ba00*/  SHFL.IDX PT, R131, R131, R26, 0x1c1f ;  /* 0x001c1f1a83837589 */ /* 0x000fe200000e0000 */
[----:B------:R-:W-:Y:S01]  /*ba10*/  LOP3.LUT R102, R102, R103, RZ, 0x3c, !PT ;  /* 0x0000006766667212 */ /* 0x000fe200078e3cff */
[--C-:B------:R-:W-:Y:S01]  /*ba20*/  IMAD.X R103, RZ, RZ, R17.reuse, P4 ;  /* 0x000000ffff677224 */ /* 0x100fe200020e0611 */
[----:B------:R-:W-:Y:S01]  /*ba30*/  ISETP.GE.OR P2, PT, R2, UR10, P1 ;  /* 0x0000000a02007c0c */ /* 0x000fe20008f46670 */
[----:B------:R-:W-:Y:S01]  /*ba40*/  SHFL.IDX PT, R133, R133, R26, 0x1c1f ;  /* 0x001c1f1a85857589 */ /* 0x000fe200000e0000 */
[----:B------:R-:W-:Y:S01]  /*ba50*/  LOP3.LUT R100, R100, R101, RZ, 0x3c, !PT ;  /* 0x0000006564647212 */ /* 0x000fe200078e3cff */
[----:B------:R-:W-:Y:S01]  /*ba60*/  IMAD.X R101, RZ, RZ, R17, P5 ;  /* 0x000000ffff657224 */ /* 0x000fe200028e0611 */
[----:B------:R-:W-:Y:S01]  /*ba70*/  ISETP.GE.OR P1, PT, R0, UR10, P1 ;  /* 0x0000000a00007c0c */ /* 0x000fe20008f26670 */
[----:B------:R-:W-:Y:S01]  /*ba80*/  SHFL.IDX PT, R135, R135, R26, 0x1c1f ;  /* 0x001c1f1a87877589 */ /* 0x000fe200000e0000 */
[----:B------:R-:W-:-:S02]  /*ba90*/  MOV R74, R74 ;  /* 0x0000004a004a7202 */ /* 0x000fc40000000f00 */
[----:B------:R-:W-:Y:S01]  /*baa0*/  MOV R102, R102 ;  /* 0x0000006600667202 */ /* 0x000fe20000000f00 */
[----:B------:R-:W-:Y:S01]  /*bab0*/  SHFL.IDX PT, R137, R137, R26, 0x1c1f ;  /* 0x001c1f1a89897589 */ /* 0x000fe200000e0000 */
[----:B------:R-:W-:-:S03]  /*bac0*/  MOV R2, R100 ;  /* 0x0000006400027202 */ /* 0x000fc60000000f00 */
[----:B------:R-:W-:Y:S04]  /*bad0*/  SHFL.IDX PT, R139, R139, R26, 0x1c1f ;  /* 0x001c1f1a8b8b7589 */ /* 0x000fe800000e0000 */
[----:B------:R-:W1:Y:S04]  /*bae0*/  SHFL.IDX PT, R26, R39, R50, 0x1c1f ;  /* 0x001c1f32271a7589 */ /* 0x000e6800000e0000 */
[----:B------:R-:W2:Y:S04]  /*baf0*/  SHFL.IDX PT, R54, R13, R50, 0x1c1f ;  /* 0x001c1f320d367589 */ /* 0x000ea800000e0000 */
[----:B------:R-:W3:Y:S04]  /*bb00*/  SHFL.IDX PT, R36, R36, R50, 0x1c1f ;  /* 0x001c1f3224247589 */ /* 0x000ee800000e0000 */
[----:B------:R4:W-:Y:S04]  /*bb10*/  SHFL.IDX PT, R56, R14, R50, 0x1c1f ;  /* 0x001c1f320e387589 */ /* 0x0009e800000e0000 */
[----:B------:R-:W-:Y:S01]  /*bb20*/  SHFL.IDX PT, R84, R35, R50, 0x1c1f ;  /* 0x001c1f3223547589 */ /* 0x000fe200000e0000 */
[----:B------:R-:W-:Y:S01]  /*bb30*/  BAR.SYNC.DEFER_BLOCKING 0x1, 0x100 ;  /* 0x0044000000007b1d */ /* 0x000fe20000010000 */
[----:B----4-:R-:W-:-:S02]  /*bb40*/  SEL R14, R44, R61, P0 ;  /* 0x0000003d2c0e7207 */ /* 0x010fc40000000000 */
[----:B-1----:R-:W-:-:S03]  /*bb50*/  SEL R13, R111, R26, P0 ;  /* 0x0000001a6f0d7207 */ /* 0x002fc60000000000 */
[----:B------:R1:W-:Y:S04]  /*bb60*/  SHFL.IDX PT, R58, R15, R50, 0x1c1f ;  /* 0x001c1f320f3a7589 */ /* 0x0003e800000e0000 */
[----:B------:R-:W-:Y:S04]  /*bb70*/  SHFL.IDX PT, R86, R37, R50, 0x1c1f ;  /* 0x001c1f3225567589 */ /* 0x000fe800000e0000 */
[----:B------:R-:W-:Y:S01]  /*bb80*/  SHFL.IDX PT, R60, R21, R50, 0x1c1f ;  /* 0x001c1f32153c7589 */ /* 0x000fe200000e0000 */
[----:B-1----:R-:W-:-:S03]  /*bb90*/  SEL R15, R26, R111, P0 ;  /* 0x0000006f1a0f7207 */ /* 0x002fc60000000000 */
[----:B------:R-:W1:Y:S01]  /*bba0*/  SHFL.IDX PT, R38, R38, R50, 0x1c1f ;  /* 0x001c1f3226267589 */ /* 0x000e6200000e0000 */
[----:B--2---:R-:W-:-:S03]  /*bbb0*/  SEL R26, R54, R63, P0 ;  /* 0x0000003f361a7207 */ /* 0x004fc60000000000 */
[----:B------:R2:W4:Y:S04]  /*bbc0*/  SHFL.IDX PT, R62, R24, R50, 0x1c1f ;  /* 0x001c1f32183e7589 */ /* 0x00052800000e0000 */
[----:B------:R-:W5:Y:S04]  /*bbd0*/  SHFL.IDX PT, R40, R40, R50, 0x1c1f ;  /* 0x001c1f3228287589 */ /* 0x000f6800000e0000 */
[----:B------:R3:W5:Y:S01]  /*bbe0*/  SHFL.IDX PT, R64, R25, R50, 0x1c1f ;  /* 0x001c1f3219407589 */ /* 0x00076200000e0000 */
[----:B--2---:R-:W-:-:S03]  /*bbf0*/  SEL R24, R63, R54, P0 ;  /* 0x000000363f187207 */ /* 0x004fc60000000000 */
[----:B------:R-:W2:Y:S04]  /*bc00*/  SHFL.IDX PT, R88, R41, R50, 0x1c1f ;  /* 0x001c1f3229587589 */ /* 0x000ea800000e0000 */
[----:B------:R4:W-:Y:S01]  /*bc10*/  SHFL.IDX PT, R66, R27, R50, 0x1c1f ;  /* 0x001c1f321b427589 */ /* 0x0009e200000e0000 */
[----:B---3--:R-:W-:-:S03]  /*bc20*/  SEL R25, R113, R36, P0 ;  /* 0x0000002471197207 */ /* 0x008fc60000000000 */
[----:B------:R-:W-:Y:S01]  /*bc30*/  SHFL.IDX PT, R90, R42, R50, 0x1c1f ;  /* 0x001c1f322a5a7589 */ /* 0x000fe200000e0000 */
[----:B-1----:R-:W-:-:S03]  /*bc40*/  SEL R35, R38, R119, P0 ;  /* 0x0000007726237207 */ /* 0x002fc60000000000 */
[----:B------:R1:W3:Y:S01]  /*bc50*/  SHFL.IDX PT, R94, R45, R50, 0x1c1f ;  /* 0x001c1f322d5e7589 */ /* 0x0002e200000e0000 */
[----:B----4-:R-:W-:-:S03]  /*bc60*/  SEL R27, R36, R113, P0 ;  /* 0x00000071241b7207 */ /* 0x010fc60000000000 */
[----:B------:R4:W-:Y:S01]  /*bc70*/  SHFL.IDX PT, R68, R28, R50, 0x1c1f ;  /* 0x001c1f321c447589 */ /* 0x0009e200000e0000 */
[----:B------:R-:W-:Y:S02]  /*bc80*/  SEL R36, R73, R62, P0 ;  /* 0x0000003e49247207 */ /* 0x000fe40000000000 */
[----:B-----5:R-:W-:Y:S01]  /*bc90*/  SEL R37, R121, R40, P0 ;  /* 0x0000002879257207 */ /* 0x020fe20000000000 */
[----:B------:R5:W-:Y:S01]  /*bca0*/  SHFL.IDX PT, R92, R43, R50, 0x1c1f ;  /* 0x001c1f322b5c7589 */ /* 0x000be200000e0000 */
[----:B------:R-:W-:Y:S01]  /*bcb0*/  SEL R39, R40, R121, P0 ;  /* 0x0000007928277207 */ /* 0x000fe20000000000 */
[----:B-1----:R-:W1:Y:S01]  /*bcc0*/  LDC.64 R44, c[0x0][0xb78] ;  /* 0x0002de00ff2c7b82 */ /* 0x002e620000000a00 */
[----:B------:R-:W-:Y:S01]  /*bcd0*/  SEL R40, R81, R64, P0 ;  /* 0x0000004051287207 */ /* 0x000fe20000000000 */
[----:B------:R3:W-:Y:S01]  /*bce0*/  SHFL.IDX PT, R70, R29, R50, 0x1c1f ;  /* 0x001c1f321d467589 */ /* 0x0007e200000e0000 */
[----:B------:R-:W-:Y:S02]  /*bcf0*/  SEL R42, R64, R81, P0 ;  /* 0x00000051402a7207 */ /* 0x000fe40000000000 */
[----:B----4-:R-:W-:Y:S01]  /*bd00*/  SEL R28, R67, R56, P0 ;  /* 0x00000038431c7207 */ /* 0x010fe20000000000 */
[----:B------:R4:W-:Y:S01]  /*bd10*/  SHFL.IDX PT, R72, R30, R50, 0x1c1f ;  /* 0x001c1f321e487589 */ /* 0x0009e200000e0000 */
[----:B--2---:R-:W-:-:S02]  /*bd20*/  SEL R41, R123, R88, P0 ;  /* 0x000000587b297207 */ /* 0x004fc40000000000 */
[----:B-----5:R-:W-:Y:S01]  /*bd30*/  SEL R43, R88, R123, P0 ;  /* 0x0000007b582b7207 */ /* 0x020fe20000000000 */
[----:B------:R2:W-:Y:S01]  /*bd40*/  SHFL.IDX PT, R76, R31, R50, 0x1c1f ;  /* 0x001c1f321f4c7589 */ /* 0x0005e200000e0000 */
[----:B---3--:R-:W-:-:S03]  /*bd50*/  SEL R29, R115, R84, P0 ;  /* 0x00000054731d7207 */ /* 0x008fc60000000000 */
[----:B------:R-:W-:Y:S01]  /*bd60*/  SHFL.IDX PT, R46, R46, R50, 0x1c1f ;  /* 0x001c1f322e2e7589 */ /* 0x000fe200000e0000 */
[----:B------:R-:W-:Y:S02]  /*bd70*/  SEL R69, R129, R94, P0 ;  /* 0x0000005e81457207 */ /* 0x000fe40000000000 */
[----:B----4-:R-:W-:Y:S01]  /*bd80*/  SEL R30, R56, R67, P0 ;  /* 0x00000043381e7207 */ /* 0x010fe20000000000 */
[----:B------:R3:W-:Y:S01]  /*bd90*/  SHFL.IDX PT, R78, R32, R50, 0x1c1f ;  /* 0x001c1f32204e7589 */ /* 0x0007e200000e0000 */
[----:B--2---:R-:W-:-:S03]  /*bda0*/  SEL R31, R84, R115, P0 ;  /* 0x00000073541f7207 */ /* 0x004fc60000000000 */
[----:B------:R-:W-:Y:S01]  /*bdb0*/  SHFL.IDX PT, R96, R47, R50, 0x1c1f ;  /* 0x001c1f322f607589 */ /* 0x000fe200000e0000 */
[----:B-1----:R-:W-:-:S03]  /*bdc0*/  IMAD.WIDE.U32 R6, R44, UR44, R6 ;  /* 0x0000002c2c067c25 */ /* 0x002fc6000f8e0006 */
[----:B------:R1:W-:Y:S01]  /*bdd0*/  SHFL.IDX PT, R80, R33, R50, 0x1c1f ;  /* 0x001c1f3221507589 */ /* 0x0003e200000e0000 */
[----:B---3--:R-:W-:-:S03]  /*bde0*/  SEL R32, R77, R60, P0 ;  /* 0x0000003c4d207207 */ /* 0x008fc60000000000 */
[----:B------:R-:W2:Y:S04]  /*bdf0*/  SHFL.IDX PT, R48, R48, R50, 0x1c1f ;  /* 0x001c1f3230307589 */ /* 0x000ea800000e0000 */
[----:B------:R3:W-:Y:S01]  /*be00*/  SHFL.IDX PT, R82, R34, R50, 0x1c1f ;  /* 0x001c1f3222527589 */ /* 0x0007e200000e0000 */
[----:B-1----:R-:W-:-:S03]  /*be10*/  SEL R33, R119, R38, P0 ;  /* 0x0000002677217207 */ /* 0x002fc60000000000 */
[----:B------:R-:W-:Y:S01]  /*be20*/  SHFL.IDX PT, R98, R49, R50, 0x1c1f ;  /* 0x001c1f3231627589 */ /* 0x000fe200000e0000 */
[----:B------:R-:W-:-:S03]  /*be30*/  SEL R38, R62, R73, P0 ;  /* 0x000000493e267207 */ /* 0x000fc60000000000 */
[----:B------:R-:W1:Y:S01]  /*be40*/  SHFL.IDX PT, R52, R52, R50, 0x1c1f ;  /* 0x001c1f3234347589 */ /* 0x000e6200000e0000 */
[----:B---3--:R-:W-:-:S03]  /*be50*/  SEL R34, R60, R77, P0 ;  /* 0x0000004d3c227207 */ /* 0x008fc60000000000 */
[----:B------:R3:W-:Y:S04]  /*be60*/  STSM.16.M88.4 [R112], R8 ;  /* 0x0000000870007844 */ /* 0x0007e80000000200 */
[----:B------:R4:W-:Y:S04]  /*be70*/  STSM.16.M88.4 [R110], R12 ;  /* 0x0000000c6e007844 */ /* 0x0009e80000000200 */
[----:B------:R5:W-:Y:S01]  /*be80*/  STSM.16.M88.4 [R108], R24 ;  /* 0x000000186c007844 */ /* 0x000be20000000200 */
[----:B--2---:R-:W-:Y:S02]  /*be90*/  SEL R77, R135, R48, P0 ;  /* 0x00000030874d7207 */ /* 0x004fe40000000000 */
[----:B------:R-:W-:Y:S01]  /*bea0*/  SEL R79, R48, R135, P0 ;  /* 0x00000087304f7207 */ /* 0x000fe20000000000 */
[----:B------:R-:W-:Y:S01]  /*beb0*/  STSM.16.M88.4 [R106], R28 ;  /* 0x0000001c6a007844 */ /* 0x000fe20000000200 */
[----:B---3--:R-:W-:-:S02]  /*bec0*/  SEL R8, R71, R58, P0 ;  /* 0x0000003a47087207 */ /* 0x008fc40000000000 */
[----:B------:R-:W-:Y:S02]  /*bed0*/  SEL R10, R58, R71, P0 ;  /* 0x000000473a0a7207 */ /* 0x000fe40000000000 */
[----:B------:R-:W-:Y:S02]  /*bee0*/  SEL R9, R117, R86, P0 ;  /* 0x0000005675097207 */ /* 0x000fe40000000000 */
[----:B------:R-:W-:Y:S02]  /*bef0*/  SEL R11, R86, R117, P0 ;  /* 0x00000075560b7207 */ /* 0x000fe40000000000 */
[----:B----4-:R-:W-:Y:S01]  /*bf00*/  SEL R12, R87, R66, P0 ;  /* 0x00000042570c7207 */ /* 0x010fe20000000000 */
[----:B-----5:R-:W-:Y:S01]  /*bf10*/  IMAD R24, R44, UR5, RZ ;  /* 0x000000052c187c24 */ /* 0x020fe2000f8e02ff */
[----:B------:R-:W-:Y:S01]  /*bf20*/  SEL R14, R66, R87, P0 ;  /* 0x00000057420e7207 */ /* 0x000fe20000000000 */
[----:B------:R2:W-:Y:S01]  /*bf30*/  STSM.16.M88.4 [R105], R8 ;  /* 0x0000000869007844 */ /* 0x0005e20000000200 */
[----:B------:R-:W-:Y:S01]  /*bf40*/  SEL R13, R125, R90, P0 ;  /* 0x0000005a7d0d7207 */ /* 0x000fe20000000000 */
[----:B------:R-:W-:Y:S01]  /*bf50*/  IMAD R21, R45, UR44, R24 ;  /* 0x0000002c2d157c24 */ /* 0x000fe2000f8e0218 */
[----:B------:R-:W-:Y:S01]  /*bf60*/  SEL R15, R90, R125, P0 ;  /* 0x0000007d5a0f7207 */ /* 0x000fe20000000000 */
[----:B------:R-:W-:Y:S01]  /*bf70*/  STSM.16.M88.4 [R104], R32 ;  /* 0x0000002068007844 */ /* 0x000fe20000000200 */
[----:B------:R-:W-:-:S02]  /*bf80*/  SEL R71, R94, R129, P0 ;  /* 0x000000815e477207 */ /* 0x000fc40000000000 */
[----:B------:R-:W-:Y:S01]  /*bf90*/  SEL R24, R85, R72, P0 ;  /* 0x0000004855187207 */ /* 0x000fe20000000000 */
[----:B------:R-:W-:Y:S01]  /*bfa0*/  STSM.16.M88.4 [R57], R36 ;  /* 0x0000002439007844 */ /* 0x000fe20000000200 */
[----:B------:R-:W-:Y:S02]  /*bfb0*/  SEL R26, R72, R85, P0 ;  /* 0x00000055481a7207 */ /* 0x000fe40000000000 */
[----:B------:R-:W-:Y:S01]  /*bfc0*/  SEL R25, R131, R46, P0 ;  /* 0x0000002e83197207 */ /* 0x000fe20000000000 */
[----:B------:R-:W-:Y:S01]  /*bfd0*/  STSM.16.M88.4 [R59], R40 ;  /* 0x000000283b007844 */ /* 0x000fe20000000200 */
[----:B------:R-:W-:Y:S02]  /*bfe0*/  SEL R27, R46, R131, P0 ;  /* 0x000000832e1b7207 */ /* 0x000fe40000000000 */
[----:B-1----:R-:W-:Y:S01]  /*bff0*/  SEL R81, R139, R52, P0 ;  /* 0x000000348b517207 */ /* 0x002fe20000000000 */
        /* <DEDUP_REMOVED lines=9> */
[----:B-1----:R-:W-:Y:S01]  /*c090*/  SHF.R.S32.HI R13, RZ, 0x1f, R0 ;  /* 0x0000001fff0d7819 */ /* 0x002fe20000011400 */
[----:B------:R-:W-:Y:S01]  /*c0a0*/  STSM.16.M88.4 [R74], R68 ;  /* 0x000000444a007844 */ /* 0x000fe20000000200 */
[----:B------:R-:W-:Y:S02]  /*c0b0*/  IADD3 R0, P3, R0, R6, RZ ;  /* 0x0000000600007210 */ /* 0x000fe40007f7e0ff */
[----:B------:R-:W-:Y:S01]  /*c0c0*/  SEL R12, R95, R80, P0 ;  /* 0x000000505f0c7207 */ /* 0x000fe20000000000 */
[----:B------:R-:W-:Y:S01]  /*c0d0*/  STSM.16.M88.4 [R51], R24 ;  /* 0x0000001833007844 */ /* 0x000fe20000000200 */
[----:B------:R-:W-:Y:S02]  /*c0e0*/  IADD3.X R7, R13, R7, R21, P3, !PT ;  /* 0x000000070d077210 */ /* 0x000fe40001ffe415 */
[----:B------:R-:W-:Y:S02]  /*c0f0*/  SEL R14, R80, R95, P0 ;  /* 0x0000005f500e7207 */ /* 0x000fe40000000000 */
[----:B------:R-:W-:-:S02]  /*c100*/  SEL R13, R137, R98, P0 ;  /* 0x00000062890d7207 */ /* 0x000fc40000000000 */
[----:B--2---:R-:W-:Y:S02]  /*c110*/  SEL R8, R89, R76, P0 ;  /* 0x0000004c59087207 */ /* 0x004fe40000000000 */
[----:B------:R-:W-:Y:S02]  /*c120*/  SEL R10, R76, R89, P0 ;  /* 0x000000594c0a7207 */ /* 0x000fe40000000000 */
[----:B------:R-:W-:Y:S02]  /*c130*/  SEL R9, R133, R96, P0 ;  /* 0x0000006085097207 */ /* 0x000fe40000000000 */
[----:B------:R-:W-:Y:S02]  /*c140*/  SEL R11, R96, R133, P0 ;  /* 0x00000085600b7207 */ /* 0x000fe40000000000 */
[----:B------:R-:W-:Y:S02]  /*c150*/  SEL R76, R93, R78, P0 ;  /* 0x0000004e5d4c7207 */ /* 0x000fe40000000000 */
[----:B------:R-:W-:Y:S01]  /*c160*/  SEL R78, R78, R93, P0 ;  /* 0x0000005d4e4e7207 */ /* 0x000fe20000000000 */
[----:B------:R-:W-:Y:S01]  /*c170*/  STSM.16.M88.4 [R102], R8 ;  /* 0x0000000866007844 */ /* 0x000fe20000000200 */
[----:B------:R-:W-:-:S02]  /*c180*/  SEL R15, R98, R137, P0 ;  /* 0x00000089620f7207 */ /* 0x000fc40000000000 */
[----:B------:R-:W-:Y:S01]  /*c190*/  SEL R80, R107, R82, P0 ;  /* 0x000000526b507207 */ /* 0x000fe20000000000 */
[----:B------:R-:W-:Y:S01]  /*c1a0*/  STSM.16.M88.4 [R2], R76 ;  /* 0x0000004c02007844 */ /* 0x000fe20000000200 */
[----:B------:R-:W-:Y:S02]  /*c1b0*/  SEL R82, R82, R107, P0 ;  /* 0x0000006b52527207 */ /* 0x000fe40000000000 */
[C---:B------:R-:W-:Y:S01]  /*c1c0*/  LEA R6, P3, R0.reuse, UR6, 0x2 ;  /* 0x0000000600067c11 */ /* 0x040fe2000f8610ff */
[----:B------:R-:W-:Y:S03]  /*c1d0*/  STSM.16.M88.4 [R5], R12 ;  /* 0x0000000c05007844 */ /* 0x000fe60000000200 */
[----:B------:R-:W-:Y:S01]  /*c1e0*/  LEA.HI.X R7, R0, UR7, R7, 0x2, P3 ;  /* 0x0000000700077c11 */ /* 0x000fe200098f1407 */
[----:B------:R-:W-:Y:S01]  /*c1f0*/  STSM.16.M88.4 [R20], R80 ;  /* 0x0000005014007844 */ /* 0x000fe20000000200 */
[----:B------:R1:W-:Y:S06]  /*c200*/  MEMBAR.ALL.CTA ;  /* 0x0000000000007992 */ /* 0x0003ec0000008000 */
[----:B-1----:R-:W1:Y:S04]  /*c210*/  FENCE.VIEW.ASYNC.S ;  /* 0x00000000000073c6 */ /* 0x002e680000000000 */
[----:B-1----:R-:W1:Y:S01]  /*c220*/  SHFL.IDX PT, R0, R236, RZ, 0x1f ;  /* 0x00001fffec007589 */ /* 0x002e6200000e0000 */
[----:B------:R-:W-:Y:S06]  /*c230*/  BAR.ARV 0x1, 0x120 ;  /* 0x0044800000007b1d */ /* 0x000fec0000002000 */
[----:B-1----:R-:W-:Y:S01]  /*c240*/  ISETP.NE.AND P0, PT, R0, 0x7, PT ;  /* 0x000000070000780c */ /* 0x002fe20003f05270 */
[----:B------:R1:W-:Y:S04]  /*c250*/  @!P1 STG.E desc[UR56][R6.64], R4 ;  /* 0x0000000406009986 */ /* 0x0003e8000c101938 */
[----:B------:R1:W-:Y:S08]  /*c260*/  @!P2 STG.E desc[UR56][R6.64+0x20], R3 ;  /* 0x000020030600a986 */ /* 0x0003f0000c101938 */
[----:B------:R-:W-:Y:S05]  /*c270*/  @P0 BRA `(.L_x_1879) ;  /* 0x0000000c00080947 */ /* 0x000fea0003800000 */
        /* <DEDUP_REMOVED lines=15> */
[----:B--2---:R-:W-:Y:S01]  /*c370*/  UMOV UR40, UR5 ;  /* 0x0000000500287c82 */ /* 0x004fe20008000000 */
[----:B------:R-:W-:Y:S01]  /*c380*/  UMOV UR41, UR8 ;  /* 0x0000000800297c82 */ /* 0x000fe20008000000 */
[----:B------:R-:W-:Y:S01]  /*c390*/  UMOV UR5, 0x80 ;  /* 0x0000008000057882 */ /* 0x000fe20000000000 */
[----:B------:R2:W-:Y:S02]  /*c3a0*/  UTMASTG.5D [UR40], [UR6] ;  /* 0x00000028060073b5 */ /* 0x0005e40008020000 */
[----:B--2---:R-:W-:Y:S01]  /*c3b0*/  UMOV UR40, UR9 ;  /* 0x0000000900287c82 */ /* 0x004fe20008000000 */
[----:B------:R-:W-:Y:S01]  /*c3c0*/  UMOV UR41, UR5 ;  /* 0x0000000500297c82 */ /* 0x000fe20008000000 */
[----:B------:R-:W-:Y:S01]  /*c3d0*/  UMOV UR5, 0xc0 ;  /* 0x000000c000057882 */ /* 0x000fe20000000000 */
[----:B------:R2:W-:Y:S02]  /*c3e0*/  UTMASTG.5D [UR40], [UR6] ;  /* 0x00000028060073b5 */ /* 0x0005e40008020000 */
[----:B--2---:R-:W-:Y:S01]  /*c3f0*/  UMOV UR40, UR10 ;  /* 0x0000000a00287c82 */ /* 0x004fe20008000000 */
[----:B------:R-:W-:Y:S01]  /*c400*/  UMOV UR41, UR5 ;  /* 0x0000000500297c82 */ /* 0x000fe20008000000 */
[----:B------:R-:W-:Y:S01]  /*c410*/  UIADD3 UR5, UR38, 0x38820, URZ ;  /* 0x0003882026057890 */ /* 0x000fe2000fffe03f */
[----:B------:R2:W-:Y:S03]  /*c420*/  UTMASTG.5D [UR40], [UR6] ;  /* 0x00000028060073b5 */ /* 0x0005e60008020000 */
[----:B------:R-:W-:Y:S01]  /*c430*/  UPRMT UR5, URZ, 0x654, UR5 ;  /* 0x000006543f057896 */ /* 0x000fe20008000005 */
[----:B------:R0:W-:Y:S01]  /*c440*/  UTMACMDFLUSH ;  /* 0x00000000000079b7 */ /* 0x0001e20000000000 */
[----:B------:R-:W-:-:S07]  /*c450*/  DEPBAR.LE SB0, 0x0 ;  /* 0x000080000000791a */ /* 0x000fce0000000000 */
[----:B--2---:R-:W-:Y:S03]  /*c460*/  SYNCS.ARRIVE.TRANS64.RED.A1T0 RZ, [UR5], RZ ;  /* 0x000000ffffff79a7 */ /* 0x004fe60008100405 */
.L_x_1881:
[----:B------:R-:W-:Y:S05]  /*c470*/  BSYNC B0 ;  /* 0x0000000000007941 */ /* 0x000fea0003800000 */
.L_x_1880:
[----:B------:R-:W-:Y:S05]  /*c480*/  BRA `(.L_x_1879) ;  /* 0x0000000800847947 */ /* 0x000fea0003800000 */
.L_x_1878:
[----:B------:R-:W1:Y:S01]  /*c490*/  S2R R0, SR_TID.X ;  /* 0x0000000000007919 */ /* 0x000e620000002100 */
[----:B------:R-:W2:Y:S01]  /*c4a0*/  LDC.64 R8, c[0x0][0xae0] ;  /* 0x0002b800ff087b82 */ /* 0x000ea20000000a00 */
[----:B------:R-:W-:Y:S01]  /*c4b0*/  SHF.R.S32.HI R19, RZ, 0x1f, R18 ;  /* 0x0000001fff137819 */ /* 0x000fe20000011412 */
[----:B------:R-:W-:Y:S01]  /*c4c0*/  USHF.R.S32.HI UR5, URZ, 0x1f, UR43 ;  /* 0x0000001f3f057899 */ /* 0x000fe2000801142b */
[----:B------:R-:W-:Y:S01]  /*c4d0*/  BSSY B0, `(.L_x_1882) ;  /* 0x000001f000007945 */ /* 0x000fe20003800000 */
[----:B------:R-:W-:-:S04]  /*c4e0*/  USHF.R.S32.HI UR6, URZ, 0x1f, UR44 ;  /* 0x0000001f3f067899 */ /* 0x000fc8000801142c */
[----:B------:R-:W3:Y:S08]  /*c4f0*/  LDC R14, c[0x0][0xdac] ;  /* 0x00036b00ff0e7b82 */ /* 0x000ef00000000800 */
[----:B------:R-:W4:Y:S01]  /*c500*/  LDC.64 R10, c[0x0][0xae8] ;  /* 0x0002ba00ff0a7b82 */ /* 0x000f220000000a00 */
[----:B--2---:R-:W-:-:S04]  /*c510*/  IMAD.WIDE.U32 R6, R8, UR43, R18 ;  /* 0x0000002b08067c25 */ /* 0x004fc8000f8e0012 */
[----:B------:R-:W-:Y:S02]  /*c520*/  IMAD R8, R8, UR5, RZ ;  /* 0x0000000508087c24 */ /* 0x000fe4000f8e02ff */
[----:B-1----:R-:W-:-:S05]  /*c530*/  VIADD R0, R0, 0xffffff80 ;  /* 0xffffff8000007836 */ /* 0x002fca0000000000 */
[----:B------:R-:W-:-:S13]  /*c540*/  ISETP.GT.AND P0, PT, R0, 0x7f, PT ;  /* 0x0000007f0000780c */ /* 0x000fda0003f04270 */
[----:B---34-:R-:W-:Y:S05]  /*c550*/  @P0 BRA `(.L_x_1883) ;  /* 0x0000000000580947 */ /* 0x018fea0003800000 */
        /* <DEDUP_REMOVED lines=9> */
[----:B------:R-:W2:Y:S01]  /*c5f0*/  LDC.64 R12, c[0x0][0xb78] ;  /* 0x0002de00ff0c7b82 */ /* 0x000ea20000000a00 */
[C---:B-1----:R-:W-:Y:S02]  /*c600*/  IMAD R0, R4.reuse, UR5, RZ ;  /* 0x0000000504007c24 */ /* 0x042fe4000f8e02ff */
[----:B------:R-:W-:-:S04]  /*c610*/  IMAD.WIDE.U32 R2, R4, UR43, R2 ;  /* 0x0000002b04027c25 */ /* 0x000fc8000f8e0002 */
[----:B------:R-:W-:Y:S02]  /*c620*/  IMAD R5, R5, UR43, R0 ;  /* 0x0000002b05057c24 */ /* 0x000fe4000f8e0200 */
[C---:B--2---:R-:W-:Y:S02]  /*c630*/  IMAD R0, R12.reuse, UR6, RZ ;  /* 0x000000060c007c24 */ /* 0x044fe4000f8e02ff */
        /* <DEDUP_REMOVED lines=8> */
.L_x_1883:
[----:B------:R-:W-:Y:S05]  /*c6c0*/  BSYNC B0 ;  /* 0x0000000000007941 */ /* 0x000fea0003800000 */
.L_x_1882:
        /* <DEDUP_REMOVED lines=11> */
[----:B------:R-:W-:Y:S01]  /*c780*/  IMAD R0, R10, UR6, RZ ;  /* 0x000000060a007c24 */ /* 0x000fe2000f8e02ff */
[----:B------:R-:W-:Y:S01]  /*c790*/  ISETP.GE.AND P1, PT, R2, UR42, PT ;  /* 0x0000002a02007c0c */ /* 0x000fe2000bf26270 */
[----:B------:R-:W-:-:S02]  /*c7a0*/  VIADD R5, R14, UR54 ;  /* 0x000000360e057c36 */ /* 0x000fc40008000000 */
        /* <DEDUP_REMOVED lines=28> */
.L_x_1885:
[----:B------:R-:W-:Y:S05]  /*c970*/  BSYNC B0 ;  /* 0x0000000000007941 */ /* 0x000fea0003800000 */
.L_x_1884:
        /* <DEDUP_REMOVED lines=27> */
.L_x_1887:
[----:B------:R-:W-:Y:S05]  /*cb30*/  BSYNC B0 ;  /* 0x0000000000007941 */ /* 0x000fea0003800000 */
.L_x_1886:
        /* <DEDUP_REMOVED lines=26> */
.L_x_1889:
[----:B------:R-:W-:Y:S05]  /*cce0*/  BSYNC B0 ;  /* 0x0000000000007941 */ /* 0x000fea0003800000 */
.L_x_1888:
        /* <DEDUP_REMOVED lines=26> */
.L_x_1890:
[----:B------:R-:W-:Y:S05]  /*ce90*/  BSYNC B0 ;  /* 0x0000000000007941 */ /* 0x000fea0003800000 */
.L_x_1879:
[----:B------:R-:W5:Y:S02]  /*cea0*/  LDC R0, c[0x0][0xda8] ;  /* 0x00036a00ff007b82 */ /* 0x000f640000000800 */
[----:B-----5:R-:W-:-:S13]  /*ceb0*/  ISETP.LE.AND P0, PT, R0, UR4, PT ;  /* 0x0000000400007c0c */ /* 0x020fda000bf03270 */
[----:B------:R-:W-:Y:S05]  /*cec0*/  @!P0 BRA `(.L_x_1891) ;  /* 0xffffff3c00d08947 */ /* 0x000fea000383ffff */
[----:B------:R-:W-:Y:S05]  /*ced0*/  EXIT ;  /* 0x000000000000794d */ /* 0x000fea0003800000 */
.L_x_1840:
[----:B------:R-:W-:-:S08]  /*cee0*/  NOP ;  /* 0x0000000000007918 */ /* 0x000fd00000000000 */
[----:B-1----:R-:W1:-:S00]  /*cef0*/  USETMAXREG.DEALLOC.CTAPOOL 0x18 ;  /* 0x00000018000079c8 */ /* 0x002e4000080e0500 */
[----:B-1----:R-:W-:-:S06]  /*cf00*/  LOP3.LUT R0, R0, 0x3, RZ, 0xc0, !PT ;  /* 0x0000000300007812 */ /* 0x002fcc00078ec0ff */
[----:B------:R-:W1:Y:S01]  /*cf10*/  S2UR UR4, SR_CTAID.X ;  /* 0x00000000000479c3 */ /* 0x000e620000002500 */
[----:B------:R-:W2:Y:S02]  /*cf20*/  SHFL.IDX PT, R0, R0, RZ, 0x1f ;  /* 0x00001fff00007589 */ /* 0x000ea400000e0000 */
[----:B--2---:R-:W-:-:S05]  /*cf30*/  ISETP.NE.AND P0, PT, R0, RZ, PT ;  /* 0x000000ff0000720c */ /* 0x004fca0003f05270 */
[----:B------:R-:W1:Y:S01]  /*cf40*/  LDC R0, c[0x0][0xda8] ;  /* 0x00036a00ff007b82 */ /* 0x000e620000000800 */
[----:B------:R-:W-:-:S05]  /*cf50*/  P2R R2, PR, RZ, 0x1 ;  /* 0x00000001ff027803 */ /* 0x000fca0000000000 */
[----:B------:R2:W-:Y:S02]  /*cf60*/  STL [R1+0x38], R2 ;  /* 0x0000380201007387 */ /* 0x0005e40000100800 */
[----:B------:R-:W-:Y:S06]  /*cf70*/  @P0 BAR.ARV 0x4, 0x180 ;  /* 0x0106000000000b1d */ /* 0x000fec0000002000 */
[----:B------:R2:W-:Y:S04]  /*cf80*/  STL [R1+0x34], RZ ;  /* 0x000034ff01007387 */ /* 0x0005e80000100800 */
[----:B------:R2:W-:Y:S01]  /*cf90*/  STL [R1+0xc], RZ ;  /* 0x00000cff01007387 */ /* 0x0005e20000100800 */
[----:B-1----:R-:W-:Y:S01]  /*cfa0*/  ISETP.LE.AND P0, PT, R0, UR4, PT ;  /* 0x0000000400007c0c */ /* 0x002fe2000bf03270 */
[----:B------:R-:W-:-:S05]  /*cfb0*/  IMAD.MOV.U32 R0, RZ, RZ, 0x1 ;  /* 0x00000001ff007424 */ /* 0x000fca00078e00ff */
[----:B------:R2:W-:Y:S07]  /*cfc0*/  STL [R1+0x14], R0 ;  /* 0x0000140001007387 */ /* 0x0005ee0000100800 */
[----:B------:R-:W-:Y:S05]  /*cfd0*/  @P0 BRA `(.L_x_1892) ;  /* 0x0000003800c00947 */ /* 0x000fea0003800000 */
[----:B------:R-:W3:Y:S01]  /*cfe0*/  LDL R3, [R1+0x3c] ;  /* 0x00003c0001037983 */ /* 0x000ee20000100800 */
[----:B--2---:R-:W1:Y:S01]  /*cff0*/  S2R R2, SR_TID.X ;  /* 0x0000000000027919 */ /* 0x004e620000002100 */
[----:B------:R-:W2:Y:S01]  /*d000*/  S2R R8, SR_TID.X ;  /* 0x0000000000087919 */ /* 0x000ea20000002100 */
[----:B-1----:R-:W-:Y:S01]  /*d010*/  LOP3.LUT R2, R2, 0x7f, RZ, 0xc0, !PT ;  /* 0x0000007f02027812 */ /* 0x002fe200078ec0ff */
[C---:B--2---:R-:W-:Y:S02]  /*d020*/  IMAD.SHL.U32 R0, R8.reuse, 0x80, RZ ;  /* 0x0000008008007824 */ /* 0x044fe400078e00ff */
[----:B------:R-:W-:-:S05]  /*d030*/  IMAD.SHL.U32 R4, R8, 0x10, RZ ;  /* 0x0000001008047824 */ /* 0x000fca00078e00ff */
[----:B------:R-:W-:Y:S02]  /*d040*/  LOP3.LUT R5, R4, 0x70, RZ, 0xc0, !PT ;  /* 0x0000007004057812 */ /* 0x000fe400078ec0ff */
[----:B------:R-:W-:Y:S01]  /*d050*/  R2P PR, R8, 0x6 ;  /* 0x0000000608007804 */ /* 0x000fe20000000000 */
[----:B------:R-:W-:Y:S01]  /*d060*/  ULDC UR46, c[0x0][0xc] ;  /* 0x00000300002e7ab9 */ /* 0x000fe20000000800 */
[----:B------:R-:W-:Y:S01]  /*d070*/  ULDC.64 UR42, c[0x0][0x198] ;  /* 0x00006600002a7ab9 */ /* 0x000fe20000000a00 */
[----:B---3--:R-:W-:Y:S02]  /*d080*/  R2UR UR5, R3 ;  /* 0x00000000030572ca */ /* 0x008fe400000e0000 */
[----:B------:R-:W-:Y:S02]  /*d090*/  SHF.R.U32.HI R3, RZ, 0x5, R2 ;  /* 0x00000005ff037819 */ /* 0x000fe40000011602 */
[----:B------:R-:W-:-:S05]  /*d0a0*/  LOP3.LUT R2, R0, 0x380, RZ, 0xc0, !PT ;  /* 0x0000038000027812 */ /* 0x000fca00078ec0ff */
        /* <DEDUP_REMOVED lines=9> */
[----:B------:R1:W-:Y:S01]  /*d140*/  STL [R1+0x10], R0 ;  /* 0x0000100001007387 */ /* 0x0003e20000100800 */
[----:B------:R-:W-:Y:S01]  /*d150*/  IMAD.U32 R3, RZ, RZ, UR4 ;  /* 0x00000004ff037e24 */ /* 0x000fe2000f8e00ff */
[----:B------:R-:W-:Y:S01]  /*d160*/  SEL R2, R2, 0xffffffe0, !P1 ;  /* 0xffffffe002027807 */ /* 0x000fe20004800000 */
[----:B-1----:R-:W-:Y:S01]  /*d170*/  IMAD.MOV.U32 R0, RZ, RZ, 0x40 ;  /* 0x00000040ff007424 */ /* 0x002fe200078e00ff */
[----:B------:R-:W-:Y:S04]  /*d180*/  STL [R1], R6 ;  /* 0x0000000601007387 */ /* 0x000fe80000100800 */
[----:B------:R-:W-:Y:S01]  /*d190*/  SEL R0, R0, 0xffffffc0, !P2 ;  /* 0xffffffc000007807 */ /* 0x000fe20005000000 */
[----:B------:R-:W-:Y:S04]  /*d1a0*/  STL [R1+0xc], RZ ;  /* 0x00000cff01007387 */ /* 0x000fe80000100800 */
[----:B------:R1:W-:Y:S04]  /*d1b0*/  STL [R1+0x30], R3 ;  /* 0x0000300301007387 */ /* 0x0003e80000100800 */
[----:B------:R-:W-:Y:S04]  /*d1c0*/  STL [R1+0x20], R0 ;  /* 0x0000200001007387 */ /* 0x000fe80000100800 */
[----:B------:R2:W-:Y:S01]  /*d1d0*/  STL [R1+0x24], R2 ;  /* 0x0000240201007387 */ /* 0x0005e20000100800 */
[----:B-1----:R-:W-:-:S03]  /*d1e0*/  IMAD.MOV.U32 R3, RZ, RZ, 0x1 ;  /* 0x00000001ff037424 */ /* 0x002fc600078e00ff */
[----:B------:R1:W-:Y:S01]  /*d1f0*/  STL [R1+0x34], RZ ;  /* 0x000034ff01007387 */ /* 0x0003e20000100800 */
[C---:B--2---:R-:W-:Y:S02]  /*d200*/  IMAD.IADD R2, R0.reuse, 0x1, R2 ;  /* 0x0000000100027824 */ /* 0x044fe400078e0202 */
[----:B------:R-:W-:Y:S01]  /*d210*/  IMAD.IADD R0, R0, 0x1, R6 ;  /* 0x0000000100007824 */ /* 0x000fe200078e0206 */
[----:B------:R1:W-:Y:S04]  /*d220*/  STL [R1+0x14], R3 ;  /* 0x0000140301007387 */ /* 0x0003e80000100800 */
[----:B------:R1:W-:Y:S04]  /*d230*/  STL [R1+0x28], R2 ;  /* 0x0000280201007387 */ /* 0x0003e80000100800 */
[----:B------:R1:W-:Y:S01]  /*d240*/  STL [R1+0x2c], R0 ;  /* 0x00002c0001007387 */ /* 0x0003e20000100800 */
[----:B------:R-:W-:-:S02]  /*d250*/  ULOP3.LUT UR44, UR5, 0x1, URZ, 0xfc, !UPT ;  /* 0x00000001052c7892 */ /* 0x000fc4000f8efc3f */
[----:B------:R-:W-:-:S12]  /*d260*/  ULOP3.LUT UR45, UR5, 0x2, URZ, 0xfc, !UPT ;  /* 0x00000002052d7892 */ /* 0x000fd8000f8efc3f */
.L_x_1946:
[----:B-1----:R-:W2:Y:S01]  /*d270*/  LDL R2, [R1+0x30] ;  /* 0x0000300001027983 */ /* 0x002ea20000100800 */
[----:B------:R-:W-:Y:S01]  /*d280*/  ULDC UR8, c[0x0][0xdd0] ;  /* 0x0003740000087ab9 */ /* 0x000fe20000000800 */
[----:B------:R-:W1:Y:S01]  /*d290*/  LDC R0, c[0x0][0xde8] ;  /* 0x00037a00ff007b82 */ /* 0x000e620000000800 */
[----:B------:R-:W-:-:S11]  /*d2a0*/  UISETP.NE.AND UP0, UPT, UR8, 0x1, UPT ;  /* 0x000000010800788c */ /* 0x000fd6000bf05270 */
[----:B------:R-:W-:Y:S01]  /*d2b0*/  @UP0 ULDC UR4, c[0x0][0xdd4] ;  /* 0x0003750000040ab9 */ /* 0x000fe20000000800 */
[----:B------:R-:W-:Y:S01]  /*d2c0*/  @UP0 ULDC UR9, c[0x0][0xdd8] ;  /* 0x0003760000090ab9 */ /* 0x000fe20000000800 */
[C---:B--2---:R-:W-:Y:S02]  /*d2d0*/  R2UR UR6, R2.reuse ;  /* 0x00000000020672ca */ /* 0x044fe400000e0000 */
        /* <DEDUP_REMOVED lines=15> */
.L_x_1893:
[----:B------:R-:W-:Y:S01]  /*d3d0*/  ULDC UR9, c[0x0][0xdc4] ;  /* 0x0003710000097ab9 */ /* 0x000fe20000000800 */
[----:B------:R-:W-:Y:S01]  /*d3e0*/  UMOV UR7, UR8 ;  /* 0x0000000800077c82 */ /* 0x000fe20008000000 */
[----:B------:R-:W-:-:S11]  /*d3f0*/  UISETP.NE.AND UP0, UPT, UR9, 0x1, UPT ;  /* 0x000000010900788c */ /* 0x000fd6000bf05270 */
[----:B------:R-:W-:Y:S02]  /*d400*/  @UP0 ULDC.64 UR10, c[0x0][0xdc8] ;  /* 0x00037200000a0ab9 */ /* 0x000fe40000000a00 */
[----:B------:R-:W-:-:S04]  /*d410*/  UIMAD.WIDE.U32 UR4, UR8, UR10, URZ ;  /* 0x0000000a080472a5 */ /* 0x000fc8000f8e003f */
[----:B------:R-:W-:-:S04]  /*d420*/  @UP0 USHF.R.U32.HI UR7, URZ, UR11, UR5 ;  /* 0x0000000b3f070299 */ /* 0x000fc80008011605 */
[----:B------:R-:W-:-:S12]  /*d430*/  UIMAD UR4, UR7, UR9, URZ ;  /* 0x00000009070472a4 */ /* 0x000fd8000f8e023f */
.L_x_1894:
[----:B------:R-:W-:Y:S01]  /*d440*/  ULOP3.LUT UR5, URZ, UR7, URZ, 0x33, !UPT ;  /* 0x000000073f057292 */ /* 0x000fe2000f8e333f */
[----:B------:R-:W-:Y:S01]  /*d450*/  BSSY B6, `(.L_x_1895) ;  /* 0x000034d000067945 */ /* 0x000fe20003800000 */
[----:B------:R-:W-:Y:S01]  /*d460*/  ULDC.64 UR10, c[0x0][0x3f8] ;  /* 0x0000fe00000a7ab9 */ /* 0x000fe20000000a00 */
[----:B------:R-:W-:Y:S01]  /*d470*/  ULDC UR7, c[0x0][0xdac] ;  /* 0x00036b0000077ab9 */ /* 0x000fe20000000800 */
[----:B------:R-:W-:Y:S02]  /*d480*/  UISETP.NE.U32.AND UP0, UPT, UR10, URZ, UPT ;  /* 0x0000003f0a00728c */ /* 0x000fe4000bf05070 */
[----:B------:R-:W-:Y:S02]  /*d490*/  UIADD3 UR5, UR5, UR7, URZ ;  /* 0x0000000705057290 */ /* 0x000fe4000fffe03f */
[----:B------:R-:W-:Y:S02]  /*d4a0*/  UISETP.NE.AND.EX UP0, UPT, UR11, URZ, UPT, UP0 ;  /* 0x0000003f0b00728c */ /* 0x000fe4000bf05300 */
[----:B------:R-:W-:Y:S01]  /*d4b0*/  USHF.L.U32 UR37, UR5, 0x7, URZ ;  /* 0x0000000705257899 */ /* 0x000fe2000800063f */
[----:B------:R-:W-:Y:S01]  /*d4c0*/  ULDC UR7, c[0x0][0x404] ;  /* 0x0001010000077ab9 */ /* 0x000fe20000000800 */
[----:B------:R-:W-:Y:S01]  /*d4d0*/  ULDC UR10, c[0x0][0x288] ;  /* 0x0000a200000a7ab9 */ /* 0x000fe20000000800 */
[----:B------:R-:W-:-:S02]  /*d4e0*/  USEL UR7, UR7, 0x1, UP0 ;  /* 0x0000000107077887 */ /* 0x000fc40008000000 */
[----:B------:R-:W-:Y:S01]  /*d4f0*/  UIADD3 UR5, UR37, 0xff, -UR10 ;  /* 0x000000ff25057890 */ /* 0x000fe2000fffe80a */
[----:B------:R-:W-:Y:S02]  /*d500*/  ULDC UR9, c[0x0][0xdb8] ;  /* 0x00036e0000097ab9 */ /* 0x000fe40000000800 */
[----:B------:R-:W-:Y:S01]  /*d510*/  ULDC UR10, c[0x0][0x2e0] ;  /* 0x0000b800000a7ab9 */ /* 0x000fe20000000800 */
[----:B------:R-:W-:Y:S02]  /*d520*/  UISETP.NE.AND UP1, UPT, UR9, 0x1, UPT ;  /* 0x000000010900788c */ /* 0x000fe4000bf25270 */
[----:B------:R-:W-:Y:S02]  /*d530*/  UIMAD UR11, UR7, UR10, 0x7f ;  /* 0x0000007f070b74a4 */ /* 0x000fe4000f8e020a */
[----:B------:R-:W-:Y:S02]  /*d540*/  UIMAD UR5, UR7, UR10, UR5 ;  /* 0x0000000a070572a4 */ /* 0x000fe4000f8e0205 */
[----:B------:R-:W-:-:S02]  /*d550*/  USHF.R.S32.HI UR10, URZ, 0x1f, UR11 ;  /* 0x0000001f3f0a7899 */ /* 0x000fc4000801140b */
[----:B------:R-:W-:Y:S02]  /*d560*/  USHF.R.S32.HI UR7, URZ, 0x1f, UR5 ;  /* 0x0000001f3f077899 */ /* 0x000fe40008011405 */
[----:B------:R-:W-:Y:S02]  /*d570*/  ULEA.HI UR10, UR10, UR11, URZ, 0x7 ;  /* 0x0000000b0a0a7291 */ /* 0x000fe4000f8f383f */
[----:B------:R-:W-:Y:S02]  /*d580*/  ULEA.HI UR7, UR7, UR5, URZ, 0x7 ;  /* 0x0000000507077291 */ /* 0x000fe4000f8f383f */
[----:B------:R-:W-:Y:S02]  /*d590*/  USHF.R.S32.HI UR10, URZ, 0x7, UR10 ;  /* 0x000000073f0a7899 */ /* 0x000fe4000801140a */
[----:B------:R-:W-:Y:S02]  /*d5a0*/  USHF.R.S32.HI UR7, URZ, 0x7, UR7 ;  /* 0x000000073f077899 */ /* 0x000fe40008011407 */
[----:B------:R-:W-:-:S02]  /*d5b0*/  UIADD3 UR4, UR8, -UR4, URZ ;  /* 0x8000000408047290 */ /* 0x000fc4000fffe03f */
[----:B------:R-:W-:Y:S01]  /*d5c0*/  UISETP.LT.AND UP0, UPT, UR10, UR7, UPT ;  /* 0x000000070a00728c */ /* 0x000fe2000bf01270 */
[----:B------:R-:W-:-:S03]  /*d5d0*/  ULDC UR8, c[0x0][0xdc4] ;  /* 0x0003710000087ab9 */ /* 0x000fc60000000800 */
[----:B------:R-:W-:Y:S02]  /*d5e0*/  USEL UR41, UR10, UR7, UP0 ;  /* 0x000000070a297287 */ /* 0x000fe40008000000 */
[----:B------:R-:W-:-:S03]  /*d5f0*/  UIMAD UR6, UR6, UR8, UR4 ;  /* 0x00000008060672a4 */ /* 0x000fc6000f8e0204 */
[----:B------:R-:W-:Y:S01]  /*d600*/  @UP1 ULDC UR4, c[0x0][0xdbc] ;  /* 0x00036f0000041ab9 */ /* 0x000fe20000000800 */
[----:B------:R-:W-:Y:S01]  /*d610*/  ISETP.LT.AND P0, PT, RZ, UR41, PT ;  /* 0x00000029ff007c0c */ /* 0x000fe2000bf01270 */
[----:B------:R-:W-:Y:S01]  /*d620*/  UIMAD.WIDE.U32 UR4, UR6, UR4, URZ ;  /* 0x00000004060472a5 */ /* 0x000fe2000f8e003f */
[----:B------:R-:W-:Y:S01]  /*d630*/  @UP1 ULDC UR8, c[0x0][0xdc0] ;  /* 0x0003700000081ab9 */ /* 0x000fe20000000800 */
[----:B------:R-:W-:Y:S02]  /*d640*/  UMOV UR39, UR6 ;  /* 0x0000000600277c82 */ /* 0x000fe40008000000 */
[----:B------:R-:W-:-:S04]  /*d650*/  @UP1 USHF.R.U32.HI UR39, URZ, UR8, UR5 ;  /* 0x000000083f271299 */ /* 0x000fc80008011605 */
[----:B------:R-:W-:-:S04]  /*d660*/  UIADD3 UR38, -UR39, URZ, URZ ;  /* 0x0000003f27267290 */ /* 0x000fc8000fffe13f */
[----:B------:R-:W-:Y:S01]  /*d670*/  UIMAD UR38, UR9, UR38, UR6 ;  /* 0x00000026092672a4 */ /* 0x000fe2000f8e0206 */
[----:B------:R-:W-:Y:S11]  /*d680*/  @P0 BRA `(.L_x_1896) ;  /* 0x0000000000480947 */ /* 0x000ff60003800000 */
        /* <DEDUP_REMOVED lines=18> */
.L_x_1896:
        /* <DEDUP_REMOVED lines=23> */
.L_x_1898:
[----:B------:R-:W-:-:S06]  /*d920*/  UIADD3 UR4, UR40, 0x10400, URZ ;  /* 0x0001040028047890 */ /* 0x000fcc000fffe03f */
[----:B------:R-:W-:-:S05]  /*d930*/  IMAD.U32 R16, RZ, RZ, UR4 ;  /* 0x00000004ff107e24 */ /* 0x000fca000f8e00ff */
        /* <DEDUP_REMOVED lines=18> */
.L_x_1899:
[----:B------:R-:W-:-:S04]  /*da60*/  IMAD.U32 R17, RZ, RZ, UR40 ;  /* 0x00000028ff117e24 */ /* 0x000fc8000f8e00ff */
[----:B------:R-:W-:-:S05]  /*da70*/  VIADD R0, R17, 0x400 ;  /* 0x0000040011007836 */ /* 0x000fca0000000000 */
        /* <DEDUP_REMOVED lines=18> */
.L_x_1900:
        /* <DEDUP_REMOVED lines=18> */
.L_x_1901:
[----:B------:R-:W1:Y:S01]  /*dcc0*/  LDC R0, c[0x0][0x428] ;  /* 0x00010a00ff007b82 */ /* 0x000e620000000800 */
[----:B------:R-:W-:Y:S01]  /*dcd0*/  ULDC.64 UR4, c[0x0][0x9f8] ;  /* 0x00027e0000047ab9 */ /* 0x000fe20000000a00 */
[----:B------:R-:W-:Y:S01]  /*dce0*/  IMAD.U32 R2, RZ, RZ, UR38 ;  /* 0x00000026ff027e24 */ /* 0x000fe2000f8e00ff */
[----:B------:R-:W-:Y:S01]  /*dcf0*/  ISETP.NE.U32.AND P0, PT, RZ, UR4, PT ;  /* 0x00000004ff007c0c */ /* 0x000fe2000bf05070 */
[----:B------:R-:W-:Y:S01]  /*dd00*/  IMAD.U32 R5, RZ, RZ, UR39 ;  /* 0x00000027ff057e24 */ /* 0x000fe2000f8e00ff */
[----:B------:R-:W2:Y:S01]  /*dd10*/  S2R R18, SR_TID.X ;  /* 0x0000000000127919 */ /* 0x000ea20000002100 */
[----:B------:R-:W-:Y:S01]  /*dd20*/  IMAD.U32 R8, RZ, RZ, UR39 ;  /* 0x00000027ff087e24 */ /* 0x000fe2000f8e00ff */
[----:B------:R-:W-:Y:S02]  /*dd30*/  ISETP.NE.AND.EX P0, PT, RZ, UR5, PT, P0 ;  /* 0x00000005ff007c0c */ /* 0x000fe4000bf05300 */
[----:B-1----:R-:W-:-:S13]  /*dd40*/  ISETP.NE.AND P1, PT, R0, 0x1, PT ;  /* 0x000000010000780c */ /* 0x002fda0003f25270 */
[----:B------:R-:W1:Y:S01]  /*dd50*/  @P1 LDC R0, c[0x0][0x42c] ;  /* 0x00010b00ff001b82 */ /* 0x000e620000000800 */
[----:B--2---:R-:W-:-:S07]  /*dd60*/  LOP3.LUT R16, R18, 0x7f, RZ, 0xc0, !PT ;  /* 0x0000007f12107812 */ /* 0x004fce00078ec0ff */
[----:B------:R-:W2:Y:S01]  /*dd70*/  @P1 LDC R3, c[0x0][0x430] ;  /* 0x00010c00ff031b82 */ /* 0x000ea20000000800 */
[----:B-1----:R-:W-:-:S05]  /*dd80*/  @P1 IMAD.HI.U32 R0, R0, UR38, RZ ;  /* 0x0000002600001c27 */ /* 0x002fca000f8e00ff */
[----:B--2---:R-:W-:-:S05]  /*dd90*/  @P1 SHF.R.U32.HI R2, RZ, R3, R0 ;  /* 0x00000003ff021219 */ /* 0x004fca0000011600 */
[----:B------:R1:W-:Y:S02]  /*dda0*/  STL [R1+0x8], R2 ;  /* 0x0000080201007387 */ /* 0x0003e40000100800 */
[----:B-1----:R-:W1:Y:S02]  /*ddb0*/  @P0 LDC.64 R2, c[0x0][0x9f8] ;  /* 0x00027e00ff020b82 */ /* 0x002e640000000a00 */
[----:B-1----:R-:W-:-:S05]  /*ddc0*/  @P0 IMAD.WIDE R2, R5, 0x4, R2 ;  /* 0x0000000405020825 */ /* 0x002fca00078e0202 */
[----:B------:R1:W2:Y:S01]  /*ddd0*/  @P0 LDG.E R8, desc[UR56][R2.64] ;  /* 0x0000003802080981 */ /* 0x0002a2000c1e1900 */
[----:B------:R-:W-:Y:S01]  /*dde0*/  ISETP.NE.AND P2, PT, R16, RZ, PT ;  /* 0x000000ff1000720c */ /* 0x000fe20003f45270 */
[----:B------:R-:W-:Y:S01]  /*ddf0*/  UMOV UR36, URZ ;  /* 0x0000003f00247c82 */ /* 0x000fe20008000000 */
[----:B------:R-:W-:Y:S01]  /*de00*/  UMOV UR8, 0x80 ;  /* 0x0000008000087882 */ /* 0x000fe20000000000 */
[----:B------:R-:W-:Y:S01]  /*de10*/  UMOV UR9, UR37 ;  /* 0x0000002500097c82 */ /* 0x000fe20008000000 */
[----:B------:R-:W-:Y:S01]  /*de20*/  UMOV UR10, UR38 ;  /* 0x00000026000a7c82 */ /* 0x000fe20008000000 */
[----:B------:R-:W-:Y:S01]  /*de30*/  UMOV UR11, UR39 ;  /* 0x00000027000b7c82 */ /* 0x000fe20008000000 */
[----:B------:R-:W-:Y:S01]  /*de40*/  UMOV UR6, 0xffffffff ;  /* 0xffffffff00067882 */ /* 0x000fe20000000000 */
[----:B------:R-:W-:Y:S01]  /*de50*/  SHF.R.U32.HI R18, RZ, 0x5, R18 ;  /* 0x00000005ff127819 */ /* 0x000fe20000011612 */
[----:B-1----:R-:W1:Y:S03]  /*de60*/  LDC.64 R2, c[0x0][0x3f8] ;  /* 0x0000fe00ff027b82 */ /* 0x002e660000000a00 */
[----:B------:R-:W-:-:S02]  /*de70*/  LOP3.LUT R18, R18, 0x3, RZ, 0xc0, !PT ;  /* 0x0000000312127812 */ /* 0x000fc400078ec0ff */
[----:B------:R-:W-:-:S05]  /*de80*/  VOTEU.ALL UP1, P2 ;  /* 0x00000000003f7886 */ /* 0x000fca0001020000 */
[----:B------:R-:W-:-:S04]  /*de90*/  @!UP1 UIADD3 UR4, UP0, UR42, 0x270, URZ ;  /* 0x000002702a049890 */ /* 0x000fc8000ff1e03f */
[----:B------:R-:W-:-:S09]  /*dea0*/  @!UP1 UIADD3.X UR5, URZ, UR43, URZ, UP0, !UPT ;  /* 0x0000002b3f059290 */ /* 0x000fd200087fe43f */
[----:B------:R3:W-:Y:S01]  /*deb0*/  @!UP1 UTMAPF.L2.4D [UR36], [UR4] ;  /* 0x00000024040095b8 */ /* 0x0007e20008018000 */
[----:B-1----:R-:W-:-:S04]  /*dec0*/  ISETP.NE.U32.AND P1, PT, R2, RZ, PT ;  /* 0x000000ff0200720c */ /* 0x002fc80003f25070 */
[----:B------:R-:W-:Y:S01]  /*ded0*/  ISETP.NE.AND.EX P1, PT, R3, RZ, PT, P1 ;  /* 0x000000ff0300720c */ /* 0x000fe20003f25310 */
[----:B------:R3:W-:Y:S01]  /*dee0*/  @!UP1 UTMAPF.L2.4D [UR8], [UR4] ;  /* 0x00000008040095b8 */ /* 0x0007e20008018000 */
[----:B--2---:R-:W-:Y:S01]  /*def0*/  SHF.R.S32.HI R9, RZ, 0x1f, R8 ;  /* 0x0000001fff097819 */ /* 0x004fe20000011408 */
[----:B------:R3:W-:Y:S01]  /*df00*/  STL [R1+0x18], R8 ;  /* 0x0000180801007387 */ /* 0x0007e20000100800 */
[----:B------:R-:W-:-:S03]  /*df10*/  SEL R0, R8, RZ, !P1 ;  /* 0x000000ff08007207 */ /* 0x000fc60004800000 */
[----:B------:R3:W-:Y:S01]  /*df20*/  STL [R1+0x1c], R9 ;  /* 0x00001c0901007387 */ /* 0x0007e20000100800 */
[----:B------:R-:W-:Y:S05]  /*df30*/  BRA.DIV UR6, `(.L_x_1902) ;  /* 0x0000003206a47947 */ /* 0x000fea000b800000 */
[----:B------:R1:W2:Y:S02]  /*df40*/  SHFL.IDX PT, R14, R18, RZ, 0x1f ;  /* 0x00001fff120e7589 */ /* 0x0002a400000e0000 */
.L_x_1965:
[----:B--2---:R-:W-:Y:S02]  /*df50*/  ISETP.NE.AND P0, PT, R14, RZ, PT ;  /* 0x000000ff0e00720c */ /* 0x004fe40003f05270 */
[----:B------:R-:W-:-:S11]  /*df60*/  PLOP3.LUT P6, PT, PT, PT, PT, 0x8, 0x0 ;  /* 0x000000000000781c */ /* 0x000fd60003fce170 */
[----:B------:R-:W-:Y:S05]  /*df70*/  @P0 BRA `(.L_x_1903) ;  /* 0x0000000400d00947 */ /* 0x000fea0003800000 */
[----:B---3--:R-:W-:-:S06]  /*df80*/  UIADD3 UR4, UR41, -0x1, URZ ;  /* 0xffffffff29047890 */ /* 0x008fcc000fffe03f */
[----:B------:R-:W-:Y:S01]  /*df90*/  IMAD.U32 R6, RZ, RZ, UR4 ;  /* 0x00000004ff067e24 */ /* 0x000fe2000f8e00ff */
[----:B------:R-:W-:-:S03]  /*dfa0*/  UMOV UR4, 0xffffffff ;  /* 0xffffffff00047882 */ /* 0x000fc60000000000 */
[----:B------:R-:W-:Y:S05]  /*dfb0*/  BRA.DIV UR4, `(.L_x_1904) ;  /* 0x0000003204a47947 */ /* 0x000fea000b800000 */
[----:B------:R-:W-:-:S13]  /*dfc0*/  ELECT P6, URZ, PT ;  /* 0x00000000003f782f */ /* 0x000fda00038c0000 */
.L_x_1968:
[----:B------:R-:W-:Y:S05]  /*dfd0*/  @!P6 BRA `(.L_x_1905) ;  /* 0x000000040058e947 */ /* 0x000fea0003800000 */
[----:B------:R-:W-:Y:S01]  /*dfe0*/  IMAD.MOV.U32 R0, RZ, RZ, R8 ;  /* 0x000000ffff007224 */ /* 0x000fe200078e0008 */
[----:B------:R-:W-:Y:S06]  /*dff0*/  @!P1 BRA `(.L_x_1906) ;  /* 0x0000000000449947 */ /* 0x000fec0003800000 */
[----:B------:R-:W2:Y:S01]  /*e000*/  LDC R7, c[0x0][0x41c] ;  /* 0x00010700ff077b82 */ /* 0x000ea20000000800 */
[----:B------:R-:W-:Y:S01]  /*e010*/  ULDC.64 UR4, c[0x0][0x408] ;  /* 0x0001020000047ab9 */ /* 0x000fe20000000a00 */
[----:B--2---:R-:W-:-:S13]  /*e020*/  ISETP.NE.AND P0, PT, R7, 0x1, PT ;  /* 0x000000010700780c */ /* 0x004fda0003f05270 */
[----:B------:R-:W2:Y:S02]  /*e030*/  @P0 LDC.64 R4, c[0x0][0x420] ;  /* 0x00010800ff040b82 */ /* 0x000ea40000000a00 */
[----:B--2---:R-:W-:-:S04]  /*e040*/  @P0 IMAD.HI.U32 R0, R6, R4, RZ ;  /* 0x0000000406000227 */ /* 0x004fc800078e00ff */
        /* <DEDUP_REMOVED lines=12> */
.L_x_1906:
[----:B--2---:R-:W2:Y:S04]  /*e110*/  LDL R3, [R1+0xc] ;  /* 0x00000c0001037983 */ /* 0x004ea80000100800 */
[----:B------:R-:W3:Y:S01]  /*e120*/  LDL R2, [R1+0x14] ;  /* 0x0000140001027983 */ /* 0x000ee20000100800 */
[----:B------:R-:W-:Y:S02]  /*e130*/  ISETP.NE.AND P0, PT, R16, RZ, PT ;  /* 0x000000ff1000720c */ /* 0x000fe40003f05270 */
[----:B--2---:R-:W-:Y:S02]  /*e140*/  LEA R4, R3, UR40, 0x3 ;  /* 0x0000002803047c11 */ /* 0x004fe4000f8e18ff */
[----:B---3--:R-:W-:-:S04]  /*e150*/  SHF.L.U32 R3, R2, 0x1f, RZ ;  /* 0x0000001f02037819 */ /* 0x008fc800000006ff */
[----:B------:R-:W2:Y:S02]  /*e160*/  SYNCS.PHASECHK.TRANS64.TRYWAIT P3, [R4+URZ+0x38880], R3 ;  /* 0x03888003040075a7 */ /* 0x000ea4000806017f */
[----:B--2---:R-:W-:Y:S05]  /*e170*/  @!P3 BRA `(.L_x_1907) ;  /* 0x000000300054b947 */ /* 0x004fea0003800000 */
.L_x_1969:
        /* <DEDUP_REMOVED lines=8> */
.L_x_1908:
[----:B------:R-:W3:Y:S04]  /*e200*/  LDL R2, [R1+0xc] ;  /* 0x00000c0001027983 */ /* 0x000ee80000100800 */
[----:B------:R-:W4:Y:S01]  /*e210*/  LDL R5, [R1+0x8] ;  /* 0x0000080001057983 */ /* 0x000f220000100800 */
        /* <DEDUP_REMOVED lines=22> */
.L_x_1970:
[----:B------:R-:W-:Y:S05]  /*e380*/  @P0 BRA `(.L_x_1910) ;  /* 0x00000000001c0947 */ /* 0x000fea0003800000 */
[----:B------:R-:W4:Y:S01]  /*e390*/  S2R R5, SR_TID.X ;  /* 0x0000000000057919 */ /* 0x000f220000002100 */
[----:B--23--:R-:W-:-:S04]  /*e3a0*/  IMAD.MOV.U32 R3, RZ, RZ, 0x8000 ;  /* 0x00008000ff037424 */ /* 0x00cfc800078e00ff */
[----:B------:R2:W-:Y:S01]  /*e3b0*/  SYNCS.ARRIVE.TRANS64 RZ, [R4+URZ+0x38830], R3 ;  /* 0x0388300304ff79a7 */ /* 0x0005e2000800003f */
[----:B----4-:R-:W-:-:S04]  /*e3c0*/  LOP3.LUT R5, R5, 0x1f, RZ, 0xc0, !PT ;  /* 0x0000001f05057812 */ /* 0x010fc800078ec0ff */
[----:B------:R-:W-:-:S13]  /*e3d0*/  ISETP.NE.AND P0, PT, R5, RZ, PT ;  /* 0x000000ff0500720c */ /* 0x000fda0003f05270 */
[----:B--2---:R-:W-:Y:S05]  /*e3e0*/  @!P0 BRA `(.L_x_1910) ;  /* 0x0000000000048947 */ /* 0x004fea0003800000 */
[----:B------:R-:W-:Y:S01]  /*e3f0*/  BPT.TRAP 0x1 ;  /* 0x000000040000795c */ /* 0x000fe20000300000 */
.L_x_1910:
[----:B--23--:R-:W2:Y:S01]  /*e400*/  LDL R3, [R1+0x8] ;  /* 0x0000080001037983 */ /* 0x00cea20000100800 */
        /* <DEDUP_REMOVED lines=15> */
[----:B--2---:R-:W-:Y:S01]  /*e500*/  UMOV UR8, UR14 ;  /* 0x0000000e00087c82 */ /* 0x004fe20008000000 */
[----:B------:R-:W-:Y:S02]  /*e510*/  UMOV UR10, UR15 ;  /* 0x0000000f000a7c82 */ /* 0x000fe40008000000 */
[----:B------:R2:W-:Y:S02]  /*e520*/  UTMALDG.4D [UR8], [UR4], desc[UR6] ;  /* 0x00000608040075b4 */ /* 0x0005e40008019000 */
[----:B--2---:R-:W-:Y:S01]  /*e530*/  NOP ;  /* 0x0000000000007918 */ /* 0x004fe20000000000 */
.L_x_1905:
        /* <DEDUP_REMOVED lines=24> */
.L_x_1903:
[----:B------:R-:W4:Y:S01]  /*e6c0*/  LDL.LU R3, [R1+0x34] ;  /* 0x0000340001037983 */ /* 0x000f220000300800 */
[----:B------:R-:W-:Y:S01]  /*e6d0*/  BSSY B0, `(.L_x_1911) ;  /* 0x0000009000007945 */ /* 0x000fe20003800000 */
[----:B----4-:R-:W-:-:S05]  /*e6e0*/  VIADD R3, R3, 0x1 ;  /* 0x0000000103037836 */ /* 0x010fca0000000000 */
[----:B--2---:R-:W-:Y:S01]  /*e6f0*/  LEA.HI R2, R3, R3, RZ, 0x1 ;  /* 0x0000000303027211 */ /* 0x004fe200078f08ff */
[----:B------:R2:W-:Y:S03]  /*e700*/  STL [R1+0x34], R3 ;  /* 0x0000340301007387 */ /* 0x0005e60000100800 */
[----:B------:R-:W-:-:S05]  /*e710*/  LOP3.LUT R2, R2, 0xfffffffe, RZ, 0xc0, !PT ;  /* 0xfffffffe02027812 */ /* 0x000fca00078ec0ff */
[----:B------:R-:W-:-:S05]  /*e720*/  IMAD.IADD R2, R3, 0x1, -R2 ;  /* 0x0000000103027824 */ /* 0x000fca00078e0a02 */
[----:B------:R-:W-:-:S04]  /*e730*/  SHF.L.U32 R2, R2, 0x1f, RZ ;  /* 0x0000001f02027819 */ /* 0x000fc800000006ff */
[----:B------:R-:W4:Y:S02]  /*e740*/  SYNCS.PHASECHK.TRANS64.TRYWAIT P0, [UR40+0x38820], R2 ;  /* 0x03882002ff0075a7 */ /* 0x000f240008000168 */
[----:B--2-4-:R-:W-:Y:S05]  /*e750*/  @!P0 BRA `(.L_x_1912) ;  /* 0x0000002c00048947 */ /* 0x014fea0003800000 */
.L_x_1971:
[----:B---3--:R-:W-:Y:S05]  /*e760*/  BSYNC B0 ;  /* 0x0000000000007941 */ /* 0x008fea0003800000 */
.L_x_1911:
[----:B------:R-:W-:-:S06]  /*e770*/  UISETP.GE.AND UP0, UPT, UR41, 0x2, UPT ;  /* 0x000000022900788c */ /* 0x000fcc000bf06270 */
[----:B------:R-:W-:-:S13]  /*e780*/  PLOP3.LUT P0, PT, PT, PT, UP0, 0x80, 0x0 ;  /* 0x000000000000781c */ /* 0x000fda0003f0f008 */
[----:B------:R-:W-:Y:S05]  /*e790*/  @!P0 BRA `(.L_x_1913) ;  /* 0x00000014002c8947 */ /* 0x000fea0003800000 */
[----:B------:R3:W5:Y:S01]  /*e7a0*/  LDL.LU R6, [R1+0x14] ;  /* 0x0000140001067983 */ /* 0x0007620000300800 */
[----:B------:R-:W-:-:S03]  /*e7b0*/  UIADD3 UR4, UR41, -0x2, URZ ;  /* 0xfffffffe29047890 */ /* 0x000fc6000fffe03f */
[----:B------:R3:W5:Y:S03]  /*e7c0*/  LDL.LU R7, [R1+0xc] ;  /* 0x00000c0001077983 */ /* 0x0007660000300800 */
[----:B------:R-:W-:-:S07]  /*e7d0*/  IMAD.U32 R20, RZ, RZ, UR4 ;  /* 0x00000004ff147e24 */ /* 0x000fce000f8e00ff */
.L_x_1935:
[----:B-----5:R-:W-:Y:S01]  /*e7e0*/  VIADD R3, R7, 0x1 ;  /* 0x0000000107037836 */ /* 0x020fe20000000000 */
[----:B------:R-:W-:Y:S05]  /*e7f0*/  YIELD ;  /* 0x0000000000007946 */ /* 0x000fea0003800000 */
[----:B------:R-:W-:Y:S01]  /*e800*/  ISETP.NE.AND P0, PT, R3, 0x2, PT ;  /* 0x000000020300780c */ /* 0x000fe20003f05270 */
[----:B------:R-:W-:Y:S03]  /*e810*/  BSSY B0, `(.L_x_1914) ;  /* 0x000008b000007945 */ /* 0x000fe60003800000 */
[----:B--2-4-:R-:W-:-:S02]  /*e820*/  SEL R2, RZ, 0x1, P0 ;  /* 0x00000001ff027807 */ /* 0x014fc40000000000 */
        /* <DEDUP_REMOVED lines=27> */
.L_x_1916:
        /* <DEDUP_REMOVED lines=8> */
.L_x_1972:
[----:B------:R-:W-:Y:S05]  /*ea60*/  BSYNC B1 ;  /* 0x0000000000017941 */ /* 0x000fea0003800000 */
.L_x_1917:
        /* <DEDUP_REMOVED lines=9> */
.L_x_1920:
[----:B------:R-:W-:Y:S05]  /*eb00*/  BSYNC B1 ;  /* 0x0000000000017941 */ /* 0x000fea0003800000 */
.L_x_1919:
        /* <DEDUP_REMOVED lines=13> */
[----:B------:R-:W-:-:S12]  /*ebe0*/  VIADD R9, R2, 0x10400 ;  /* 0x0001040002097836 */ /* 0x000fd80000000000 */
.L_x_1921:
        /* <DEDUP_REMOVED lines=17> */
.L_x_1922:
        /* <DEDUP_REMOVED lines=12> */
.L_x_1973:
[----:B------:R-:W-:Y:S05]  /*edc0*/  BSYNC B1 ;  /* 0x0000000000017941 */ /* 0x000fea0003800000 */
.L_x_1923:
[----:B------:R-:W-:Y:S01]  /*edd0*/  BSSY B1, `(.L_x_1925) ;  /* 0x000000b000017945 */ /* 0x000fe20003800000 */
[----:B------:R-:W-:Y:S02]  /*ede0*/  IMAD.MOV.U32 R10, RZ, RZ, 0x0 ;  /* 0x00000000ff0a7424 */ /* 0x000fe400078e00ff */
[----:B------:R-:W-:Y:S01]  /*edf0*/  IMAD.MOV.U32 R11, RZ, RZ, 0x14f00000 ;  /* 0x14f00000ff0b7424 */ /* 0x000fe200078e00ff */
[----:B------:R-:W-:Y:S06]  /*ee00*/  @P3 BRA `(.L_x_1926) ;  /* 0x00000000001c3947 */ /* 0x000fec0003800000 */
[----:B------:R-:W4:Y:S01]  /*ee10*/  S2R R5, SR_TID.X ;  /* 0x0000000000057919 */ /* 0x000f220000002100 */
[----:B-12---:R-:W-:-:S04]  /*ee20*/  IMAD.MOV.U32 R3, RZ, RZ, 0x8000 ;  /* 0x00008000ff037424 */ /* 0x006fc800078e00ff */
[----:B------:R1:W-:Y:S01]  /*ee30*/  SYNCS.ARRIVE.TRANS64 RZ, [R4+URZ+0x38830], R3 ;  /* 0x0388300304ff79a7 */ /* 0x0003e2000800003f */
[----:B----4-:R-:W-:-:S04]  /*ee40*/  LOP3.LUT R5, R5, 0x1f, RZ, 0xc0, !PT ;  /* 0x0000001f05057812 */ /* 0x010fc800078ec0ff */
[----:B------:R-:W-:-:S13]  /*ee50*/  ISETP.NE.AND P0, PT, R5, RZ, PT ;  /* 0x000000ff0500720c */ /* 0x000fda0003f05270 */
[----:B-1----:R-:W-:Y:S05]  /*ee60*/  @!P0 BRA `(.L_x_1926) ;  /* 0x0000000000048947 */ /* 0x002fea0003800000 */
[----:B------:R-:W-:Y:S01]  /*ee70*/  BPT.TRAP 0x1 ;  /* 0x000000040000795c */ /* 0x000fe20000300000 */
.L_x_1926:
[----:B------:R-:W-:Y:S05]  /*ee80*/  BSYNC B1 ;  /* 0x0000000000017941 */ /* 0x000fea0003800000 */
.L_x_1925:
        /* <DEDUP_REMOVED lines=10> */
.L_x_1927:
        /* <DEDUP_REMOVED lines=16> */
.L_x_1928:
        /* <DEDUP_REMOVED lines=9> */
.L_x_1915:
[----:B------:R-:W-:Y:S05]  /*f0c0*/  BSYNC B0 ;  /* 0x0000000000007941 */ /* 0x000fea0003800000 */
.L_x_1914:
[----:B------:R-:W-:-:S06]  /*f0d0*/  UISETP.NE.AND UP0, UPT, UR44, 0x3, UPT ;  /* 0x000000032c00788c */ /* 0x000fcc000bf05270 */
[----:B------:R-:W-:-:S13]  /*f0e0*/  PLOP3.LUT P0, PT, PT, PT, UP0, 0x80, 0x0 ;  /* 0x000000000000781c */ /* 0x000fda0003f0f008 */
[----:B------:R-:W-:Y:S05]  /*f0f0*/  @!P0 BRA `(.L_x_1929) ;  /* 0x0000000000048947 */ /* 0x000fea0003800000 */
[----:B------:R-:W-:Y:S01]  /*f100*/  BPT.TRAP 0x1 ;  /* 0x000000040000795c */ /* 0x000fe20000300000 */
.L_x_1929:
        /* <DEDUP_REMOVED lines=9> */
.L_x_1974:
[----:B------:R-:W-:Y:S05]  /*f1a0*/  BSYNC B0 ;  /* 0x0000000000007941 */ /* 0x000fea0003800000 */
.L_x_1930:
[----:B------:R-:W-:Y:S05]  /*f1b0*/  @!P0 BRA `(.L_x_1932) ;  /* 0x0000000000048947 */ /* 0x000fea0003800000 */
[----:B------:R-:W-:Y:S01]  /*f1c0*/  BPT.TRAP 0x1 ;  /* 0x000000040000795c */ /* 0x000fe20000300000 */
.L_x_1932:
[----:B----4-:R-:W4:Y:S01]  /*f1d0*/  LDL R2, [R1+0x4] ;  /* 0x0000040001027983 */ /* 0x010f220000100800 */
[----:B------:R-:W-:-:S04]  /*f1e0*/  SHF.L.U32 R3, R6, 0x1f, RZ ;  /* 0x0000001f06037819 */ /* 0x000fc800000006ff */
[----:B----4-:R4:W5:Y:S02]  /*f1f0*/  SYNCS.PHASECHK.TRANS64.TRYWAIT P3, [R2+URZ+0x38860], R3 ;  /* 0x03886003020075a7 */ /* 0x010964000806017f */
[----:B----4-:R-:W-:Y:S01]  /*f200*/  IMAD.SHL.U32 R2, R7, 0x8000, RZ ;  /* 0x0000800007027824 */ /* 0x010fe200078e00ff */
[----:B-----5:R-:W-:Y:S06]  /*f210*/  @!P3 BRA `(.L_x_1933) ;  /* 0x0000002000a8b947 */ /* 0x020fec0003800000 */
.L_x_1975:
[----:B------:R-:W5:Y:S04]  /*f220*/  LDL R16, [R1] ;  /* 0x0000000001107983 */ /* 0x000f680000100800 */
[----:B------:R-:W3:Y:S04]  /*f230*/  LDL R13, [R1+0x2c] ;  /* 0x00002c00010d7983 */ /* 0x000ee80000100800 */
[----:B------:R-:W4:Y:S01]  /*f240*/  LDL R17, [R1+0x10] ;  /* 0x0000100001117983 */ /* 0x000f220000100800 */
[----:B------:R-:W-:Y:S05]  /*f250*/  WARPSYNC.ALL ;  /* 0x0000000000007948 */ /* 0x000fea0003800000 */
[----:B------:R-:W-:-:S04]  /*f260*/  IMAD.U32 R12, RZ, RZ, UR40 ;  /* 0x00000028ff0c7e24 */ /* 0x000fc8000f8e00ff */
[----:B------:R-:W-:Y:S01]  /*f270*/  VIADD R12, R12, 0x400 ;  /* 0x000004000c0c7836 */ /* 0x000fe20000000000 */
[----:B-----5:R-:W-:-:S06]  /*f280*/  LOP3.LUT R8, R2, R16, RZ, 0xfc, !PT ;  /* 0x0000001002087212 */ /* 0x020fcc00078efcff */
[----:B--2---:R-:W4:Y:S01]  /*f290*/  LDSM.16.MT88.4 R8, [R8+UR40+0x10400] ;  /* 0x010400280808783b */ /* 0x004f220008004200 */
[----:B---3--:R-:W-:Y:S02]  /*f2a0*/  IADD3 R21, R13, UR40, R2 ;  /* 0x000000280d157c10 */ /* 0x008fe4000fffe002 */
[C-C-:B----4-:R-:W-:Y:S02]  /*f2b0*/  PRMT R4, R8.reuse, 0x6420, R9.reuse ;  /* 0x0000642008047816 */ /* 0x150fe40000000009 */
[----:B------:R-:W-:Y:S02]  /*f2c0*/  PRMT R5, R8, 0x7531, R9 ;  /* 0x0000753108057816 */ /* 0x000fe40000000009 */
[C-C-:B------:R-:W-:Y:S02]  /*f2d0*/  PRMT R6, R10.reuse, 0x6420, R11.reuse ;  /* 0x000064200a067816 */ /* 0x140fe4000000000b */
[----:B------:R-:W-:Y:S02]  /*f2e0*/  PRMT R7, R10, 0x7531, R11 ;  /* 0x000075310a077816 */ /* 0x000fe4000000000b */
[----:B------:R-:W2:Y:S01]  /*f2f0*/  LDSM.16.MT88.4 R8, [R21+0x10400] ;  /* 0x010400001508783b */ /* 0x000ea20000004200 */
[----:B------:R-:W-:-:S05]  /*f300*/  IADD3 R3, R12, R2, R17 ;  /* 0x000000020c037210 */ /* 0x000fca0007ffe011 */
[----:B------:R-:W-:Y:S01]  /*f310*/  STSM.16.M88.4 [R3], R4 ;  /* 0x0000000403007844 */ /* 0x000fe20000000200 */
[C-C-:B--2---:R-:W-:Y:S02]  /*f320*/  PRMT R12, R8.reuse, 0x6420, R9.reuse ;  /* 0x00006420080c7816 */ /* 0x144fe40000000009 */
[----:B------:R-:W-:Y:S02]  /*f330*/  PRMT R13, R8, 0x7531, R9 ;  /* 0x00007531080d7816 */ /* 0x000fe40000000009 */
[C-C-:B------:R-:W-:Y:S02]  /*f340*/  PRMT R14, R10.reuse, 0x6420, R11.reuse ;  /* 0x000064200a0e7816 */ /* 0x140fe4000000000b */
[----:B------:R-:W-:-:S05]  /*f350*/  PRMT R15, R10, 0x7531, R11 ;  /* 0x000075310a0f7816 */ /* 0x000fca000000000b */
[----:B------:R2:W-:Y:S04]  /*f360*/  STSM.16.M88.4 [R3+0x2000], R12 ;  /* 0x0020000c03007844 */ /* 0x0005e80000000200 */
[----:B--2---:R-:W2:Y:S01]  /*f370*/  LDL R14, [R1+0x24] ;  /* 0x00002400010e7983 */ /* 0x004ea20000100800 */
[----:B------:R-:W-:Y:S02]  /*f380*/  IMAD.MOV.U32 R15, RZ, RZ, R16 ;  /* 0x000000ffff0f7224 */ /* 0x000fe400078e0010 */
[----:B------:R-:W-:-:S05]  /*f390*/  VIADD R4, R2, 0x4000 ;  /* 0x0000400002047836 */ /* 0x000fca0000000000 */
[----:B------:R-:W-:-:S05]  /*f3a0*/  LOP3.LUT R4, R4, R15, RZ, 0xfc, !PT ;  /* 0x0000000f04047212 */ /* 0x000fca00078efcff */
[----:B------:R-:W3:Y:S02]  /*f3b0*/  LDSM.16.MT88.4 R8, [R4+UR40+0x10400] ;  /* 0x010400280408783b */ /* 0x000ee40008004200 */
[C-C-:B---3--:R-:W-:Y:S02]  /*f3c0*/  PRMT R4, R8.reuse, 0x6420, R9.reuse ;  /* 0x0000642008047816 */ /* 0x148fe40000000009 */
[----:B------:R-:W-:Y:S02]  /*f3d0*/  PRMT R5, R8, 0x7531, R9 ;  /* 0x0000753108057816 */ /* 0x000fe40000000009 */
[C-C-:B------:R-:W-:Y:S02]  /*f3e0*/  PRMT R6, R10.reuse, 0x6420, R11.reuse ;  /* 0x000064200a067816 */ /* 0x140fe4000000000b */
[----:B------:R-:W-:Y:S02]  /*f3f0*/  PRMT R7, R10, 0x7531, R11 ;  /* 0x000075310a077816 */ /* 0x000fe4000000000b */
[----:B------:R-:W3:Y:S01]  /*f400*/  LDSM.16.MT88.4 R8, [R21+0x14400] ;  /* 0x014400001508783b */ /* 0x000ee20000004200 */
[----:B------:R-:W-:-:S03]  /*f410*/  IMAD.MOV.U32 R13, RZ, RZ, R17 ;  /* 0x000000ffff0d7224 */ /* 0x000fc600078e0011 */
[----:B------:R-:W-:Y:S01]  /*f420*/  STSM.16.M88.4 [R3+0x4000], R4 ;  /* 0x0040000403007844 */ /* 0x000fe20000000200 */
[C-C-:B---3--:R-:W-:Y:S02]  /*f430*/  PRMT R16, R8.reuse, 0x6420, R9.reuse ;  /* 0x0000642008107816 */ /* 0x148fe40000000009 */
[----:B------:R-:W-:Y:S02]  /*f440*/  PRMT R17, R8, 0x7531, R9 ;  /* 0x0000753108117816 */ /* 0x000fe40000000009 */
[C-C-:B-1----:R-:W-:Y:S02]  /*f450*/  PRMT R18, R10.reuse, 0x6420, R11.reuse ;  /* 0x000064200a127816 */ /* 0x142fe4000000000b */
        /* <DEDUP_REMOVED lines=116> */
.L_x_1934:
        /* <DEDUP_REMOVED lines=11> */
.L_x_1913:
[----:B------:R-:W-:Y:S04]  /*fc50*/  BSSY B0, `(.L_x_1936) ;  /* 0x000000f000007945 */ /* 0x000fe80003800000 */
[----:B------:R-:W-:Y:S05]  /*fc60*/  @P2 BRA `(.L_x_1937) ;  /* 0x0000000000342947 */ /* 0x000fea0003800000 */
[----:B------:R-:W3:Y:S01]  /*fc70*/  S2R R5, SR_LANEID ;  /* 0x0000000000057919 */ /* 0x000ee20000000000 */
[----:B------:R-:W-:Y:S01]  /*fc80*/  VOTEU.ANY UR4, UPT, PT ;  /* 0x0000000000047886 */ /* 0x000fe200038e0100 */
[----:B--2-4-:R-:W2:Y:S01]  /*fc90*/  LDC.64 R2, c[0x0][0xdf0] ;  /* 0x00037c00ff027b82 */ /* 0x014ea20000000a00 */
[----:B------:R-:W3:Y:S02]  /*fca0*/  FLO.U32 R0, UR4 ;  /* 0x0000000400007d00 */ /* 0x000ee400080e0000 */
[----:B---3--:R-:W-:-:S06]  /*fcb0*/  ISETP.EQ.U32.AND P0, PT, R0, R5, PT ;  /* 0x000000050000720c */ /* 0x008fcc0003f02070 */
[----:B------:R-:W2:Y:S07]  /*fcc0*/  POPC R5, UR4 ;  /* 0x0000000400057d09 */ /* 0x000eae0008000000 */
[----:B--2---:R-:W2:Y:S01]  /*fcd0*/  @P0 ATOMG.E.ADD.STRONG.GPU PT, R3, desc[UR56][R2.64], R5 ;  /* 0x00000005020309a8 */ /* 0x004ea200081ee1f8 */
[----:B------:R-:W3:Y:S02]  /*fce0*/  S2R R4, SR_LTMASK ;  /* 0x0000000000047919 */ /* 0x000ee40000003900 */
[----:B---3--:R-:W-:-:S04]  /*fcf0*/  LOP3.LUT R4, R4, UR4, RZ, 0xc0, !PT ;  /* 0x0000000404047c12 */ /* 0x008fc8000f8ec0ff */
[----:B-----5:R-:W3:Y:S01]  /*fd00*/  POPC R7, R4 ;  /* 0x0000000400077309 */ /* 0x020ee20000000000 */
[----:B--2---:R-:W3:Y:S02]  /*fd10*/  SHFL.IDX PT, R0, R3, R0, 0x1f ;  /* 0x00001f0003007589 */ /* 0x004ee400000e0000 */
[----:B---3--:R-:W-:-:S05]  /*fd20*/  IADD3 R0, R0, UR46, R7 ;  /* 0x0000002e00007c10 */ /* 0x008fca000fffe007 */
[----:B------:R3:W-:Y:S02]  /*fd30*/  STL [R1+0x30], R0 ;  /* 0x0000300001007387 */ /* 0x0007e40000100800 */
.L_x_1937:
[----:B------:R-:W-:Y:S05]  /*fd40*/  BSYNC B0 ;  /* 0x0000000000007941 */ /* 0x000fea0003800000 */
.L_x_1936:
[----:B------:R-:W-:-:S06]  /*fd50*/  UISETP.NE.AND UP0, UPT, UR44, 0x3, UPT ;  /* 0x000000032c00788c */ /* 0x000fcc000bf05270 */
[----:B------:R-:W-:-:S13]  /*fd60*/  PLOP3.LUT P0, PT, PT, PT, UP0, 0x80, 0x0 ;  /* 0x000000000000781c */ /* 0x000fda0003f0f008 */
[----:B------:R-:W-:Y:S05]  /*fd70*/  @!P0 BRA `(.L_x_1938) ;  /* 0x0000000000048947 */ /* 0x000fea0003800000 */
[----:B------:R-:W-:Y:S01]  /*fd80*/  BPT.TRAP 0x1 ;  /* 0x000000040000795c */ /* 0x000fe20000300000 */
.L_x_1938:
[----:B---3--:R-:W3:Y:S04]  /*fd90*/  LDL R0, [R1+0x14] ;  /* 0x0000140001007983 */ /* 0x008ee80000100800 */
[----:B--2-4-:R-:W2:Y:S01]  /*fda0*/  LDL R2, [R1+0xc] ;  /* 0x00000c0001027983 */ /* 0x014ea20000100800 */
        /* <DEDUP_REMOVED lines=8> */
.L_x_1976:
[----:B------:R-:W-:Y:S05]  /*fe30*/  BSYNC B0 ;  /* 0x0000000000007941 */ /* 0x000fea0003800000 */
.L_x_1939:
[----:B------:R-:W-:Y:S05]  /*fe40*/  @!P1 BRA `(.L_x_1941) ;  /* 0x0000000000049947 */ /* 0x000fea0003800000 */
[----:B------:R-:W-:Y:S01]  /*fe50*/  BPT.TRAP 0x1 ;  /* 0x000000040000795c */ /* 0x000fe20000300000 */
.L_x_1941:
[----:B--2---:R-:W2:Y:S02]  /*fe60*/  LDL R0, [R1+0x14] ;  /* 0x0000140001007983 */ /* 0x004ea40000100800 */
[----:B--2---:R-:W-:-:S04]  /*fe70*/  SHF.L.U32 R0, R0, 0x1f, RZ ;  /* 0x0000001f00007819 */ /* 0x004fc800000006ff */
[----:B------:R-:W2:Y:S02]  /*fe80*/  SYNCS.PHASECHK.TRANS64.TRYWAIT P0, [R3+URZ+0x38860], R0 ;  /* 0x03886000030075a7 */ /* 0x000ea4000800017f */
[----:B--2---:R-:W-:Y:S05]  /*fe90*/  @!P0 BRA `(.L_x_1942) ;  /* 0x0000001400b48947 */ /* 0x004fea0003800000 */
.L_x_1977:
[----:B------:R-:W3:Y:S04]  /*fea0*/  LDL R4, [R1+0xc] ;  /* 0x00000c0001047983 */ /* 0x000ee80000100800 */
[----:B------:R-:W4:Y:S04]  /*feb0*/  LDL R17, [R1] ;  /* 0x0000000001117983 */ /* 0x000f280000100800 */
[----:B------:R-:W2:Y:S04]  /*fec0*/  LDL R2, [R1+0x2c] ;  /* 0x00002c0001027983 */ /* 0x000ea80000100800 */
[----:B-1----:R-:W2:Y:S01]  /*fed0*/  LDL R18, [R1+0x10] ;  /* 0x0000100001127983 */ /* 0x002ea20000100800 */
        /* <DEDUP_REMOVED lines=150> */
.L_x_1943:
        /* <DEDUP_REMOVED lines=14> */
.L_x_1897:
[----:B------:R-:W-:Y:S05]  /*10920*/  BSYNC B6 ;  /* 0x0000000000067941 */ /* 0x000fea0003800000 */
.L_x_1895:
[----:B-12---:R-:W2:Y:S04]  /*10930*/  LDL R0, [R1+0x38] ;  /* 0x0000380001007983 */ /* 0x006ea80000100800 */
[----:B------:R1:W5:Y:S01]  /*10940*/  LDL R2, [R1+0x30] ;  /* 0x0000300001027983 */ /* 0x0003620000100800 */
[----:B--2---:R-:W-:-:S13]  /*10950*/  ISETP.NE.AND P0, PT, R0, RZ, PT ;  /* 0x000000ff0000720c */ /* 0x004fda0003f05270 */
[----:B-1----:R-:W-:Y:S05]  /*10960*/  @!P0 BRA `(.L_x_1944) ;  /* 0x0000000000208947 */ /* 0x002fea0003800000 */
[----:B------:R-:W1:Y:S08]  /*10970*/  S2UR UR5, SR_CgaCtaId ;  /* 0x00000000000579c3 */ /* 0x000e700000008800 */
[----:B------:R-:W-:Y:S06]  /*10980*/  BAR.SYNC.DEFER_BLOCKING 0x5, 0x180 ;  /* 0x0146000000007b1d */ /* 0x000fec0000010000 */
[----:B------:R-:W-:-:S02]  /*10990*/  UMOV UR4, 0x400 ;  /* 0x0000040000047882 */ /* 0x000fc40000000000 */
[----:B-1----:R-:W-:-:S09]  /*109a0*/  ULEA UR4, UR5, UR4, 0x18 ;  /* 0x0000000405047291 */ /* 0x002fd2000f8ec03f */
[----:B-----5:R-:W1:Y:S04]  /*109b0*/  LDS R2, [UR4+0x388d0] ;  /* 0x0388d004ff027984 */ /* 0x020e680008000800 */
[----:B-1----:R1:W-:Y:S01]  /*109c0*/  STL [R1+0x30], R2 ;  /* 0x0000300201007387 */ /* 0x0023e20000100800 */
[----:B------:R-:W-:Y:S06]  /*109d0*/  BAR.ARV 0x4, 0x180 ;  /* 0x0106000000007b1d */ /* 0x000fec0000002000 */
[----:B------:R-:W-:Y:S05]  /*109e0*/  BRA `(.L_x_1945) ;  /* 0x00000000002c7947 */ /* 0x000fea0003800000 */
.L_x_1944:
[----:B------:R-:W1:Y:S01]  /*109f0*/  S2R R0, SR_TID.X ;  /* 0x0000000000007919 */ /* 0x000e620000002100 */
[----:B------:R-:W-:Y:S01]  /*10a00*/  BAR.SYNC.DEFER_BLOCKING 0x4, 0x180 ;  /* 0x0106000000007b1d */ /* 0x000fe20000010000 */
[----:B-1----:R-:W-:-:S04]  /*10a10*/  LOP3.LUT R0, R0, 0x7f, RZ, 0xc0, !PT ;  /* 0x0000007f00007812 */ /* 0x002fc800078ec0ff */
[----:B------:R-:W-:-:S13]  /*10a20*/  ISETP.NE.AND P0, PT, R0, RZ, PT ;  /* 0x000000ff0000720c */ /* 0x000fda0003f05270 */
[----:B------:R-:W1:Y:S01]  /*10a30*/  @!P0 S2R R3, SR_CgaCtaId ;  /* 0x0000000000038919 */ /* 0x000e620000008800 */
[----:B------:R-:W-:-:S04]  /*10a40*/  @!P0 MOV R0, 0x400 ;  /* 0x0000040000008802 */ /* 0x000fc80000000f00 */
[----:B-1----:R-:W-:Y:S02]  /*10a50*/  @!P0 LEA R3, R3, R0, 0x18 ;  /* 0x0000000003038211 */ /* 0x002fe400078ec0ff */
[----:B-----5:R-:W1:Y:S04]  /*10a60*/  SHFL.IDX PT, R0, R2, RZ, 0x1f ;  /* 0x00001fff02007589 */ /* 0x020e6800000e0000 */
[----:B------:R2:W-:Y:S04]  /*10a70*/  @!P0 STS [R3+0x388d0], R2 ;  /* 0x0388d00203008388 */ /* 0x0005e80000000800 */
[----:B-1----:R2:W-:Y:S01]  /*10a80*/  STL [R1+0x30], R0 ;  /* 0x0000300001007387 */ /* 0x0025e20000100800 */
[----:B------:R-:W-:Y:S06]  /*10a90*/  BAR.ARV 0x5, 0x180 ;  /* 0x0146000000007b1d */ /* 0x000fec0000002000 */
.L_x_1945:
[----:B--2---:R-:W2:Y:S01]  /*10aa0*/  LDL R0, [R1+0x30] ;  /* 0x0000300001007983 */ /* 0x004ea20000100800 */
[----:B------:R-:W-:Y:S02]  /*10ab0*/  ULDC UR4, c[0x0][0xda8] ;  /* 0x00036a0000047ab9 */ /* 0x000fe40000000800 */
[----:B--2---:R-:W-:-:S13]  /*10ac0*/  ISETP.GE.AND P0, PT, R0, UR4, PT ;  /* 0x0000000400007c0c */ /* 0x004fda000bf06270 */
[----:B------:R-:W-:Y:S05]  /*10ad0*/  @!P0 BRA `(.L_x_1946) ;  /* 0xffffffc400e48947 */ /* 0x000fea000383ffff */
.L_x_1892:
[----:B--2---:R-:W2:Y:S01]  /*10ae0*/  LDL.LU R0, [R1+0x34] ;  /* 0x0000340001007983 */ /* 0x004ea20000300800 */
[----:B------:R-:W-:Y:S01]  /*10af0*/  BSSY B0, `(.L_x_1947) ;  /* 0x000000b000007945 */ /* 0x000fe20003800000 */
[----:B------:R-:W3:Y:S01]  /*10b00*/  S2R R5, SR_CgaCtaId ;  /* 0x0000000000057919 */ /* 0x000ee20000008800 */
[----:B--2---:R-:W-:-:S05]  /*10b10*/  VIADD R0, R0, 0x1 ;  /* 0x0000000100007836 */ /* 0x004fca0000000000 */
[----:B-1----:R-:W-:-:S04]  /*10b20*/  LEA.HI R2, R0, R0, RZ, 0x1 ;  /* 0x0000000000027211 */ /* 0x002fc800078f08ff */
[----:B------:R-:W-:-:S05]  /*10b30*/  LOP3.LUT R3, R2, 0xfffffffe, RZ, 0xc0, !PT ;  /* 0xfffffffe02037812 */ /* 0x000fca00078ec0ff */
[----:B------:R-:W-:Y:S01]  /*10b40*/  IMAD.IADD R3, R0, 0x1, -R3 ;  /* 0x0000000100037824 */ /* 0x000fe200078e0a03 */
[----:B------:R-:W-:-:S04]  /*10b50*/  MOV R0, 0x400 ;  /* 0x0000040000007802 */ /* 0x000fc80000000f00 */
[----:B---3--:R-:W-:Y:S02]  /*10b60*/  LEA R0, R5, R0, 0x18 ;  /* 0x0000000005007211 */ /* 0x008fe400078ec0ff */
[----:B------:R-:W-:-:S04]  /*10b70*/  SHF.L.U32 R3, R3, 0x1f, RZ ;  /* 0x0000001f03037819 */ /* 0x000fc800000006ff */
[----:B------:R-:W1:Y:S02]  /*10b80*/  SYNCS.PHASECHK.TRANS64.TRYWAIT P0, [R0+URZ+0x38820], R3 ;  /* 0x03882003000075a7 */ /* 0x000e64000800017f */
[----:B-1----:R-:W-:Y:S05]  /*10b90*/  @!P0 BRA `(.L_x_1948) ;  /* 0x0000000800888947 */ /* 0x002fea0003800000 */
.L_x_1978:
[----:B------:R-:W-:Y:S05]  /*10ba0*/  BSYNC B0 ;  /* 0x0000000000007941 */ /* 0x000fea0003800000 */
.L_x_1947:
[----:B------:R-:W-:-:S03]  /*10bb0*/  UMOV UR4, 0xffffffff ;  /* 0xffffffff00047882 */ /* 0x000fc60000000000 */
[----:B------:R-:W-:Y:S05]  /*10bc0*/  BRA.DIV UR4, `(.L_x_1949) ;  /* 0x0000000a04907947 */ /* 0x000fea000b800000 */
[----:B------:R-:W2:Y:S02]  /*10bd0*/  S2R R2, SR_TID.X ;  /* 0x0000000000027919 */ /* 0x000ea40000002100 */
[----:B--2---:R-:W-:-:S04]  /*10be0*/  SHF.R.U32.HI R2, RZ, 0x5, R2 ;  /* 0x00000005ff027819 */ /* 0x004fc80000011602 */
[----:B------:R-:W-:-:S05]  /*10bf0*/  LOP3.LUT R2, R2, 0x3, RZ, 0xc0, !PT ;  /* 0x0000000302027812 */ /* 0x000fca00078ec0ff */
[----:B------:R2:W3:Y:S02]  /*10c00*/  SHFL.IDX PT, R14, R2, RZ, 0x1f ;  /* 0x00001fff020e7589 */ /* 0x0004e400000e0000 */
.L_x_1981:
[----:B---3--:R-:W-:Y:S01]  /*10c10*/  ISETP.NE.AND P0, PT, R14, RZ, PT ;  /* 0x000000ff0e00720c */ /* 0x008fe20003f05270 */
[----:B------:R-:W-:-:S12]  /*10c20*/  BSSY B0, `(.L_x_1950) ;  /* 0x0000030000007945 */ /* 0x000fd80003800000 */
[----:B------:R-:W-:Y:S05]  /*10c30*/  @P0 BRA `(.L_x_1951) ;  /* 0x0000000000b80947 */ /* 0x000fea0003800000 */
[----:B------:R-:W-:-:S03]  /*10c40*/  UMOV UR4, 0xffffffff ;  /* 0xffffffff00047882 */ /* 0x000fc60000000000 */
[----:B------:R-:W-:Y:S05]  /*10c50*/  BRA.DIV UR4, `(.L_x_1952) ;  /* 0x0000000a04a07947 */ /* 0x000fea000b800000 */
[----:B------:R-:W-:-:S13]  /*10c60*/  ELECT P6, URZ, PT ;  /* 0x00000000003f782f */ /* 0x000fda00038c0000 */
.L_x_1984:
[----:B------:R-:W-:Y:S05]  /*10c70*/  @!P6 BRA `(.L_x_1951) ;  /* 0x0000000000a8e947 */ /* 0x000fea0003800000 */
[----:B--2---:R-:W2:Y:S02]  /*10c80*/  LDL R2, [R1+0x3c] ;  /* 0x00003c0001027983 */ /* 0x004ea40000100800 */
[----:B--2---:R-:W-:-:S13]  /*10c90*/  R2UR UR4, R2 ;  /* 0x00000000020472ca */ /* 0x004fda00000e0000 */
[----:B------:R-:W-:-:S06]  /*10ca0*/  ULOP3.LUT UR4, UR4, 0x2, URZ, 0xfc, !UPT ;  /* 0x0000000204047892 */ /* 0x000fcc000f8efc3f */
[----:B------:R-:W-:-:S05]  /*10cb0*/  IMAD.U32 R2, RZ, RZ, UR4 ;  /* 0x00000004ff027e24 */ /* 0x000fca000f8e00ff */
[----:B------:R-:W-:-:S13]  /*10cc0*/  ISETP.NE.AND P0, PT, R2, 0x3, PT ;  /* 0x000000030200780c */ /* 0x000fda0003f05270 */
[----:B------:R-:W-:Y:S05]  /*10cd0*/  @!P0 BRA `(.L_x_1953) ;  /* 0x0000000000048947 */ /* 0x000fea0003800000 */
[----:B------:R-:W-:Y:S01]  /*10ce0*/  BPT.TRAP 0x1 ;  /* 0x000000040000795c */ /* 0x000fe20000300000 */
.L_x_1953:
        /* <DEDUP_REMOVED lines=14> */
.L_x_1985:
[----:B------:R-:W2:Y:S02]  /*10dd0*/  SYNCS.PHASECHK.TRANS64.TRYWAIT P1, [R7+URZ], R2 ;  /* 0x00000002070075a7 */ /* 0x000ea4000802017f */
[----:B--2---:R-:W-:Y:S05]  /*10de0*/  @!P1 BRA `(.L_x_1955) ;  /* 0x0000000800709947 */ /* 0x004fea0003800000 */
.L_x_1986:
[----:B------:R-:W-:Y:S05]  /*10df0*/  @!P0 BRA `(.L_x_1956) ;  /* 0x0000000000048947 */ /* 0x000fea0003800000 */
[----:B------:R-:W-:Y:S01]  /*10e00*/  BPT.TRAP 0x1 ;  /* 0x000000040000795c */ /* 0x000fe20000300000 */
.L_x_1956:
[----:B------:R-:W3:Y:S02]  /*10e10*/  LDL.LU R4, [R1+0xc] ;  /* 0x00000c0001047983 */ /* 0x000ee40000300800 */
[----:B---3--:R-:W-:-:S04]  /*10e20*/  IMAD R4, R4, 0x8, R0 ;  /* 0x0000000804047824 */ /* 0x008fc800078e0200 */
[----:B------:R-:W3:Y:S02]  /*10e30*/  SYNCS.PHASECHK.TRANS64.TRYWAIT P1, [R4+URZ+0x38860], R5 ;  /* 0x03886005040075a7 */ /* 0x000ee4000802017f */
[----:B---3--:R-:W-:Y:S05]  /*10e40*/  @!P1 BRA `(.L_x_1957) ;  /* 0x00000008006c9947 */ /* 0x008fea0003800000 */
.L_x_1987:
[----:B------:R-:W-:Y:S05]  /*10e50*/  @!P0 BRA `(.L_x_1958) ;  /* 0x0000000000048947 */ /* 0x000fea0003800000 */
[----:B------:R-:W-:Y:S01]  /*10e60*/  BPT.TRAP 0x1 ;  /* 0x000000040000795c */ /* 0x000fe20000300000 */
.L_x_1958:
[----:B------:R-:W-:-:S04]  /*10e70*/  IMAD R3, R3, 0x8, R0 ;  /* 0x0000000803037824 */ /* 0x000fc800078e0200 */
[----:B------:R-:W4:Y:S02]  /*10e80*/  SYNCS.PHASECHK.TRANS64.TRYWAIT P1, [R3+URZ+0x38860], R2 ;  /* 0x03886002030075a7 */ /* 0x000f24000802017f */
[----:B----4-:R-:W-:Y:S05]  /*10e90*/  @!P1 BRA `(.L_x_1959) ;  /* 0x00000008006c9947 */ /* 0x010fea0003800000 */
.L_x_1988:
[----:B------:R-:W-:Y:S05]  /*10ea0*/  @!P0 BRA `(.L_x_1960) ;  /* 0x0000000000048947 */ /* 0x000fea0003800000 */
[----:B------:R-:W-:Y:S01]  /*10eb0*/  BPT.TRAP 0x1 ;  /* 0x000000040000795c */ /* 0x000fe20000300000 */
.L_x_1960:
[----:B------:R-:W5:Y:S02]  /*10ec0*/  SYNCS.PHASECHK.TRANS64.TRYWAIT P0, [R4+URZ+0x38880], R5 ;  /* 0x03888005040075a7 */ /* 0x000f64000800017f */
[----:B-----5:R-:W-:Y:S05]  /*10ed0*/  @!P0 BRA `(.L_x_1961) ;  /* 0x0000000800708947 */ /* 0x020fea0003800000 */
.L_x_1962:
[----:B------:R1:W1:Y:S02]  /*10ee0*/  SYNCS.PHASECHK.TRANS64.TRYWAIT P0, [R3+URZ+0x38880], R2 ;  /* 0x03888002030075a7 */ /* 0x000264000800017f */
[----:B-1----:R-:W-:Y:S05]  /*10ef0*/  @!P0 NANOSLEEP.SYNCS 0x989680 ;  /* 0x009896800000895d */ /* 0x002fea0003900000 */
[----:B------:R-:W1:Y:S02]  /*10f00*/  @!P0 SYNCS.PHASECHK.TRANS64 P0, [R3+URZ+0x38880], R2 ;  /* 0x03888002030085a7 */ /* 0x000e64000800007f */
[----:B-1----:R-:W-:Y:S05]  /*10f10*/  @!P0 BRA `(.L_x_1962) ;  /* 0xfffffffc00f08947 */ /* 0x002fea000383ffff */
.L_x_1951:
[----:B------:R-:W-:Y:S05]  /*10f20*/  BSYNC B0 ;  /* 0x0000000000007941 */ /* 0x000fea0003800000 */
.L_x_1950:
[----:B------:R-:W-:Y:S05]  /*10f30*/  EXIT ;  /* 0x000000000000794d */ /* 0x000fea0003800000 */
.L_x_1846:
[----:B-1----:R-:W-:-:S04]  /*10f40*/  IMAD.U32 R3, RZ, RZ, UR38 ;  /* 0x00000026ff037e24 */ /* 0x002fc8000f8e00ff */
[----:B------:R1:W2:Y:S03]  /*10f50*/  SYNCS.PHASECHK.TRANS64.TRYWAIT P1, [R3+URZ+0x38800], R0 ;  /* 0x03880000030075a7 */ /* 0x0002a6000802017f */
[----:B--2---:R-:W-:Y:S05]  /*10f60*/  @!P1 NANOSLEEP.SYNCS 0x989680 ;  /* 0x009896800000995d */ /* 0x004fea0003900000 */
[----:B------:R-:W2:Y:S02]  /*10f70*/  @!P1 SYNCS.PHASECHK.TRANS64 P1, [R3+URZ+0x38800], R0 ;  /* 0x03880000030095a7 */ /* 0x000ea4000802007f */
[----:B--2---:R-:W-:Y:S05]  /*10f80*/  @!P1 BRA `(.L_x_1846) ;  /* 0xfffffffc00ec9947 */ /* 0x004fea000383ffff */
[----:B------:R-:W-:Y:S05]  /*10f90*/  BRA `(.L_x_1963) ;  /* 0xffffff0c00347947 */ /* 0x000fea000383ffff */
.L_x_1850:
[----:B--2---:R2:W3:Y:S02]  /*10fa0*/  SYNCS.PHASECHK.TRANS64.TRYWAIT P2, [R3+URZ+0x38830], R0 ;  /* 0x03883000030075a7 */ /* 0x0044e4000804017f */
[----:B---3--:R-:W-:Y:S05]  /*10fb0*/  @!P2 NANOSLEEP.SYNCS 0x989680 ;  /* 0x009896800000a95d */ /* 0x008fea0003900000 */
[----:B------:R-:W3:Y:S02]  /*10fc0*/  @!P2 SYNCS.PHASECHK.TRANS64 P2, [R3+URZ+0x38830], R0 ;  /* 0x038830000300a5a7 */ /* 0x000ee4000804007f */
[----:B---3--:R-:W-:Y:S05]  /*10fd0*/  @!P2 BRA `(.L_x_1850) ;  /* 0xfffffffc00f0a947 */ /* 0x008fea000383ffff */
[----:B------:R-:W-:Y:S05]  /*10fe0*/  BRA `(.L_x_1849) ;  /* 0xffffff0c005c7947 */ /* 0x000fea000383ffff */
.L_x_1855:
[----:B--2---:R-:W-:-:S04]  /*10ff0*/  IMAD.U32 R7, RZ, RZ, UR7 ;  /* 0x00000007ff077e24 */ /* 0x004fc8000f8e00ff */
[----:B------:R2:W3:Y:S03]  /*11000*/  SYNCS.PHASECHK.TRANS64.TRYWAIT P2, [R7+URZ+0x38830], R0 ;  /* 0x03883000070075a7 */ /* 0x0004e6000804017f */
[----:B---3--:R-:W-:Y:S05]  /*11010*/  @!P2 NANOSLEEP.SYNCS 0x989680 ;  /* 0x009896800000a95d */ /* 0x008fea0003900000 */
[----:B------:R-:W3:Y:S02]  /*11020*/  @!P2 SYNCS.PHASECHK.TRANS64 P2, [R7+URZ+0x38830], R0 ;  /* 0x038830000700a5a7 */ /* 0x000ee4000804007f */
[----:B---3--:R-:W-:Y:S05]  /*11030*/  @!P2 BRA `(.L_x_1855) ;  /* 0xfffffffc00eca947 */ /* 0x008fea000383ffff */
[----:B------:R-:W-:Y:S05]  /*11040*/  BRA `(.L_x_1852) ;  /* 0xffffff3800c07947 */ /* 0x000fea000383ffff */
.L_x_1859:
[----:B--2---:R-:W-:-:S04]  /*11050*/  IMAD.U32 R7, RZ, RZ, UR10 ;  /* 0x0000000aff077e24 */ /* 0x004fc8000f8e00ff */
[----:B------:R2:W3:Y:S03]  /*11060*/  SYNCS.PHASECHK.TRANS64.TRYWAIT P2, [R7+URZ+0x38850], R0 ;  /* 0x03885000070075a7 */ /* 0x0004e6000804017f */
[----:B---3--:R-:W-:Y:S05]  /*11070*/  @!P2 NANOSLEEP.SYNCS 0x989680 ;  /* 0x009896800000a95d */ /* 0x008fea0003900000 */
[----:B------:R-:W3:Y:S02]  /*11080*/  @!P2 SYNCS.PHASECHK.TRANS64 P2, [R7+URZ+0x38850], R0 ;  /* 0x038850000700a5a7 */ /* 0x000ee4000804007f */
[----:B---3--:R-:W-:Y:S05]  /*11090*/  @!P2 BRA `(.L_x_1859) ;  /* 0xfffffffc00eca947 */ /* 0x008fea000383ffff */
[----:B------:R-:W-:Y:S05]  /*110a0*/  BRA `(.L_x_1856) ;  /* 0xffffff3c009c7947 */ /* 0x000fea000383ffff */
.L_x_1866:
[----:B--2---:R-:W-:-:S04]  /*110b0*/  IMAD.U32 R9, RZ, RZ, UR6 ;  /* 0x00000006ff097e24 */ /* 0x004fc8000f8e00ff */
[----:B------:R2:W3:Y:S03]  /*110c0*/  SYNCS.PHASECHK.TRANS64.TRYWAIT P2, [R9+URZ+0x38830], R0 ;  /* 0x03883000090075a7 */ /* 0x0004e6000804017f */
[----:B---3--:R-:W-:Y:S05]  /*110d0*/  @!P2 NANOSLEEP.SYNCS 0x989680 ;  /* 0x009896800000a95d */ /* 0x008fea0003900000 */
[----:B------:R-:W3:Y:S02]  /*110e0*/  @!P2 SYNCS.PHASECHK.TRANS64 P2, [R9+URZ+0x38830], R0 ;  /* 0x038830000900a5a7 */ /* 0x000ee4000804007f */
[----:B---3--:R-:W-:Y:S05]  /*110f0*/  @!P2 BRA `(.L_x_1866) ;  /* 0xfffffffc00eca947 */ /* 0x008fea000383ffff */
[----:B------:R-:W-:Y:S05]  /*11100*/  BRA `(.L_x_1863) ;  /* 0xffffff6400bc7947 */ /* 0x000fea000383ffff */
.L_x_1870:
[----:B--2---:R-:W-:-:S04]  /*11110*/  IMAD.U32 R9, RZ, RZ, UR6 ;  /* 0x00000006ff097e24 */ /* 0x004fc8000f8e00ff */
[----:B------:R2:W3:Y:S03]  /*11120*/  SYNCS.PHASECHK.TRANS64.TRYWAIT P2, [R9+URZ+0x38850], R0 ;  /* 0x03885000090075a7 */ /* 0x0004e6000804017f */
[----:B---3--:R-:W-:Y:S05]  /*11130*/  @!P2 NANOSLEEP.SYNCS 0x989680 ;  /* 0x009896800000a95d */ /* 0x008fea0003900000 */
[----:B------:R-:W3:Y:S02]  /*11140*/  @!P2 SYNCS.PHASECHK.TRANS64 P2, [R9+URZ+0x38850], R0 ;  /* 0x038850000900a5a7 */ /* 0x000ee4000804007f */
[----:B---3--:R-:W-:Y:S05]  /*11150*/  @!P2 BRA `(.L_x_1870) ;  /* 0xfffffffc00eca947 */ /* 0x008fea000383ffff */
[----:B------:R-:W-:Y:S05]  /*11160*/  BRA `(.L_x_1867) ;  /* 0xffffff6800887947 */ /* 0x000fea000383ffff */
.L_x_1876:
[----:B--2---:R-:W-:-:S04]  /*11170*/  IMAD.U32 R6, RZ, RZ, UR14 ;  /* 0x0000000eff067e24 */ /* 0x004fc8000f8e00ff */
[----:B------:R2:W3:Y:S03]  /*11180*/  SYNCS.PHASECHK.TRANS64.TRYWAIT P1, [R6+URZ+0x38850], R5 ;  /* 0x03885005060075a7 */ /* 0x0004e6000802017f */
[----:B---3--:R-:W-:Y:S05]  /*11190*/  @!P1 NANOSLEEP.SYNCS 0x989680 ;  /* 0x009896800000995d */ /* 0x008fea0003900000 */
[----:B------:R-:W3:Y:S02]  /*111a0*/  @!P1 SYNCS.PHASECHK.TRANS64 P1, [R6+URZ+0x38850], R5 ;  /* 0x03885005060095a7 */ /* 0x000ee4000802007f */
[----:B---3--:R-:W-:Y:S05]  /*111b0*/  @!P1 BRA `(.L_x_1876) ;  /* 0xfffffffc00ec9947 */ /* 0x008fea000383ffff */
[----:B------:R-:W-:Y:S05]  /*111c0*/  BRA `(.L_x_1875) ;  /* 0xffffff8800287947 */ /* 0x000fea000383ffff */
.L_x_1902:
[----:B------:R-:W-:Y:S02]  /*111d0*/  IMAD.MOV.U32 R13, RZ, RZ, R18 ;  /* 0x000000ffff0d7224 */ /* 0x000fe400078e0012 */
[----:B------:R-:W-:Y:S02]  /*111e0*/  IMAD.MOV.U32 R12, RZ, RZ, RZ ;  /* 0x000000ffff0c7224 */ /* 0x000fe400078e00ff */
[----:B------:R-:W-:Y:S02]  /*111f0*/  IMAD.MOV.U32 R11, RZ, RZ, 0x1f ;  /* 0x0000001fff0b7424 */ /* 0x000fe400078e00ff */
[----:B------:R-:W-:-:S07]  /*11200*/  IMAD.MOV.U32 R15, RZ, RZ, -0x1 ;  /* 0xffffffffff0f7424 */ /* 0x000fce00078e00ff */
[----:B---3--:R-:W-:Y:S05]  /*11210*/  WARPSYNC.COLLECTIVE R15, `(.L_x_1964) ;  /* 0x000000000f087348 */ /* 0x008fea0003c00000 */
[----:B------:R1:W2:Y:S02]  /*11220*/  SHFL.IDX P6, R14, R13, R12, R11 ;  /* 0x0000000c0d0e7389 */ /* 0x0002a400000c000b */
[----:B-123--:R-:W-:Y:S01]  /*11230*/  ENDCOLLECTIVE ;  /* 0x000000000000791b */ /* 0x00efe20003800000 */
.L_x_1964:
[----:B------:R-:W-:Y:S05]  /*11240*/  BRA `(.L_x_1965) ;  /* 0xffffffcc00407947 */ /* 0x000fea000383ffff */
.L_x_1904:
[----:B------:R-:W-:Y:S01]  /*11250*/  BSSY B0, `(.L_x_1966) ;  /* 0x0000006000007945 */ /* 0x000fe20003800000 */
[----:B------:R-:W-:-:S07]  /*11260*/  IMAD.MOV.U32 R15, RZ, RZ, -0x1 ;  /* 0xffffffffff0f7424 */ /* 0x000fce00078e00ff */
[----:B-1----:R-:W-:Y:S05]  /*11270*/  WARPSYNC.COLLECTIVE R15, `(.L_x_1967) ;  /* 0x000000000f0c7348 */ /* 0x002fea0003c00000 */
[----:B------:R-:W-:Y:S02]  /*11280*/  ELECT P6, UR62, PT ;  /* 0x00000000003e782f */ /* 0x000fe400038c0000 */
[----:B------:R-:W-:Y:S01]  /*11290*/  MOV R14, UR62 ;  /* 0x0000003e000e7c02 */ /* 0x000fe20008000f00 */
[----:B-1----:R-:W-:Y:S10]  /*112a0*/  ENDCOLLECTIVE ;  /* 0x000000000000791b */ /* 0x002ff40003800000 */
.L_x_1967:
[----:B------:R-:W-:Y:S05]  /*112b0*/  BSYNC B0 ;  /* 0x0000000000007941 */ /* 0x000fea0003800000 */
.L_x_1966:
[----:B------:R-:W-:Y:S05]  /*112c0*/  BRA `(.L_x_1968) ;  /* 0xffffffcc00407947 */ /* 0x000fea000383ffff */
.L_x_1907:
[----:B--2---:R2:W3:Y:S02]  /*112d0*/  SYNCS.PHASECHK.TRANS64.TRYWAIT P3, [R4+URZ+0x38880], R3 ;  /* 0x03888003040075a7 */ /* 0x0044e4000806017f */
[----:B---3--:R-:W-:Y:S05]  /*112e0*/  @!P3 NANOSLEEP.SYNCS 0x989680 ;  /* 0x009896800000b95d */ /* 0x008fea0003900000 */
[----:B------:R-:W3:Y:S02]  /*112f0*/  @!P3 SYNCS.PHASECHK.TRANS64 P3, [R4+URZ+0x38880], R3 ;  /* 0x038880030400b5a7 */ /* 0x000ee4000806007f */
[----:B---3--:R-:W-:Y:S05]  /*11300*/  @!P3 BRA `(.L_x_1907) ;  /* 0xfffffffc00f0b947 */ /* 0x008fea000383ffff */
[----:B------:R-:W-:Y:S05]  /*11310*/  BRA `(.L_x_1969) ;  /* 0xffffffcc00987947 */ /* 0x000fea000383ffff */
.L_x_1909:
[----:B---3--:R3:W4:Y:S02]  /*11320*/  SYNCS.PHASECHK.TRANS64.TRYWAIT P3, [R4+URZ+0x38840], R3 ;  /* 0x03884003040075a7 */ /* 0x008724000806017f */
[----:B----4-:R-:W-:Y:S05]  /*11330*/  @!P3 NANOSLEEP.SYNCS 0x989680 ;  /* 0x009896800000b95d */ /* 0x010fea0003900000 */
[----:B------:R-:W4:Y:S02]  /*11340*/  @!P3 SYNCS.PHASECHK.TRANS64 P3, [R4+URZ+0x38840], R3 ;  /* 0x038840030400b5a7 */ /* 0x000f24000806007f */
[----:B----4-:R-:W-:Y:S05]  /*11350*/  @!P3 BRA `(.L_x_1909) ;  /* 0xfffffffc00f0b947 */ /* 0x010fea000383ffff */
[----:B------:R-:W-:Y:S05]  /*11360*/  BRA `(.L_x_1970) ;  /* 0xffffffd000047947 */ /* 0x000fea000383ffff */
.L_x_1912:
[----:B--2---:R2:W4:Y:S02]  /*11370*/  SYNCS.PHASECHK.TRANS64.TRYWAIT P0, [R17+URZ+0x38820], R2 ;  /* 0x03882002110075a7 */ /* 0x004524000800017f */
[----:B----4-:R-:W-:Y:S05]  /*11380*/  @!P0 NANOSLEEP.SYNCS 0x989680 ;  /* 0x009896800000895d */ /* 0x010fea0003900000 */
[----:B------:R-:W4:Y:S02]  /*11390*/  @!P0 SYNCS.PHASECHK.TRANS64 P0, [R17+URZ+0x38820], R2 ;  /* 0x03882002110085a7 */ /* 0x000f24000800007f */
[----:B----4-:R-:W-:Y:S05]  /*113a0*/  @!P0 BRA `(.L_x_1912) ;  /* 0xfffffffc00f08947 */ /* 0x010fea000383ffff */
[----:B------:R-:W-:Y:S05]  /*113b0*/  BRA `(.L_x_1971) ;  /* 0xffffffd000e87947 */ /* 0x000fea000383ffff */
.L_x_1918:
[----:B-1----:R1:W4:Y:S02]  /*113c0*/  SYNCS.PHASECHK.TRANS64.TRYWAIT P0, [R4+URZ+0x38880], R3 ;  /* 0x03888003040075a7 */ /* 0x002324000800017f */
[----:B----4-:R-:W-:Y:S05]  /*113d0*/  @!P0 NANOSLEEP.SYNCS 0x989680 ;  /* 0x009896800000895d */ /* 0x010fea0003900000 */
[----:B------:R-:W4:Y:S02]  /*113e0*/  @!P0 SYNCS.PHASECHK.TRANS64 P0, [R4+URZ+0x38880], R3 ;  /* 0x03888003040085a7 */ /* 0x000f24000800007f */
[----:B----4-:R-:W-:Y:S05]  /*113f0*/  @!P0 BRA `(.L_x_1918) ;  /* 0xfffffffc00f08947 */ /* 0x010fea000383ffff */
[----:B------:R-:W-:Y:S05]  /*11400*/  BRA `(.L_x_1972) ;  /* 0xffffffd400947947 */ /* 0x000fea000383ffff */
.L_x_1924:
[----:B--2---:R2:W4:Y:S02]  /*11410*/  SYNCS.PHASECHK.TRANS64.TRYWAIT P0, [R4+URZ+0x38840], R3 ;  /* 0x03884003040075a7 */ /* 0x004524000800017f */
[----:B----4-:R-:W-:Y:S05]  /*11420*/  @!P0 NANOSLEEP.SYNCS 0x989680 ;  /* 0x009896800000895d */ /* 0x010fea0003900000 */
[----:B------:R-:W4:Y:S02]  /*11430*/  @!P0 SYNCS.PHASECHK.TRANS64 P0, [R4+URZ+0x38840], R3 ;  /* 0x03884003040085a7 */ /* 0x000f24000800007f */
[----:B----4-:R-:W-:Y:S05]  /*11440*/  @!P0 BRA `(.L_x_1924) ;  /* 0xfffffffc00f08947 */ /* 0x010fea000383ffff */
[----:B------:R-:W-:Y:S05]  /*11450*/  BRA `(.L_x_1973) ;  /* 0xffffffd800587947 */ /* 0x000fea000383ffff */
.L_x_1931:
[----:B----4-:R-:W4:Y:S02]  /*11460*/  LDL R3, [R1+0x4] ;  /* 0x0000040001037983 */ /* 0x010f240000100800 */
[----:B----4-:R4:W1:Y:S02]  /*11470*/  SYNCS.PHASECHK.TRANS64.TRYWAIT P3, [R3+URZ+0x38870], R2 ;  /* 0x03887002030075a7 */ /* 0x010864000806017f */
[----:B-1----:R-:W-:Y:S05]  /*11480*/  @!P3 NANOSLEEP.SYNCS 0x989680 ;  /* 0x009896800000b95d */ /* 0x002fea0003900000 */
[----:B------:R-:W1:Y:S02]  /*11490*/  @!P3 SYNCS.PHASECHK.TRANS64 P3, [R3+URZ+0x38870], R2 ;  /* 0x038870020300b5a7 */ /* 0x000e64000806007f */
[----:B-1----:R-:W-:Y:S05]  /*114a0*/  @!P3 BRA `(.L_x_1931) ;  /* 0xfffffffc00ecb947 */ /* 0x002fea000383ffff */
[----:B------:R-:W-:Y:S05]  /*114b0*/  BRA `(.L_x_1974) ;  /* 0xffffffdc00387947 */ /* 0x000fea000383ffff */
.L_x_1933:
[----:B----4-:R-:W4:Y:S02]  /*114c0*/  LDL R4, [R1+0x4] ;  /* 0x0000040001047983 */ /* 0x010f240000100800 */
[----:B----4-:R4:W1:Y:S02]  /*114d0*/  SYNCS.PHASECHK.TRANS64.TRYWAIT P3, [R4+URZ+0x38860], R3 ;  /* 0x03886003040075a7 */ /* 0x010864000806017f */
[----:B-1----:R-:W-:Y:S05]  /*114e0*/  @!P3 NANOSLEEP.SYNCS 0x989680 ;  /* 0x009896800000b95d */ /* 0x002fea0003900000 */
[----:B------:R-:W1:Y:S02]  /*114f0*/  @!P3 SYNCS.PHASECHK.TRANS64 P3, [R4+URZ+0x38860], R3 ;  /* 0x038860030400b5a7 */ /* 0x000e64000806007f */
[----:B-1----:R-:W-:Y:S05]  /*11500*/  @!P3 BRA `(.L_x_1933) ;  /* 0xfffffffc00ecb947 */ /* 0x002fea000383ffff */
[----:B------:R-:W-:Y:S05]  /*11510*/  BRA `(.L_x_1975) ;  /* 0xffffffdc00407947 */ /* 0x000fea000383ffff */
.L_x_1940:
[----:B--2---:R2:W3:Y:S02]  /*11520*/  SYNCS.PHASECHK.TRANS64.TRYWAIT P0, [R3+URZ+0x38870], R0 ;  /* 0x03887000030075a7 */ /* 0x0044e4000800017f */
[----:B---3--:R-:W-:Y:S05]  /*11530*/  @!P0 NANOSLEEP.SYNCS 0x989680 ;  /* 0x009896800000895d */ /* 0x008fea0003900000 */
[----:B------:R-:W3:Y:S02]  /*11540*/  @!P0 SYNCS.PHASECHK.TRANS64 P0, [R3+URZ+0x38870], R0 ;  /* 0x03887000030085a7 */ /* 0x000ee4000800007f */
[----:B---3--:R-:W-:Y:S05]  /*11550*/  @!P0 BRA `(.L_x_1940) ;  /* 0xfffffffc00f08947 */ /* 0x008fea000383ffff */
[----:B------:R-:W-:Y:S05]  /*11560*/  BRA `(.L_x_1976) ;  /* 0xffffffe800307947 */ /* 0x000fea000383ffff */
.L_x_1942:
[----:B--2---:R2:W3:Y:S02]  /*11570*/  SYNCS.PHASECHK.TRANS64.TRYWAIT P0, [R3+URZ+0x38860], R0 ;  /* 0x03886000030075a7 */ /* 0x0044e4000800017f */
[----:B---3--:R-:W-:Y:S05]  /*11580*/  @!P0 NANOSLEEP.SYNCS 0x989680 ;  /* 0x009896800000895d */ /* 0x008fea0003900000 */
[----:B------:R-:W3:Y:S02]  /*11590*/  @!P0 SYNCS.PHASECHK.TRANS64 P0, [R3+URZ+0x38860], R0 ;  /* 0x03886000030085a7 */ /* 0x000ee4000800007f */
[----:B---3--:R-:W-:Y:S05]  /*115a0*/  @!P0 BRA `(.L_x_1942) ;  /* 0xfffffffc00f08947 */ /* 0x008fea000383ffff */
[----:B------:R-:W-:Y:S05]  /*115b0*/  BRA `(.L_x_1977) ;  /* 0xffffffe800387947 */ /* 0x000fea000383ffff */
.L_x_1948:
[----:B-1----:R1:W2:Y:S02]  /*115c0*/  SYNCS.PHASECHK.TRANS64.TRYWAIT P0, [R0+URZ+0x38820], R3 ;  /* 0x03882003000075a7 */ /* 0x0022a4000800017f */
[----:B--2---:R-:W-:Y:S05]  /*115d0*/  @!P0 NANOSLEEP.SYNCS 0x989680 ;  /* 0x009896800000895d */ /* 0x004fea0003900000 */
[----:B------:R-:W2:Y:S02]  /*115e0*/  @!P0 SYNCS.PHASECHK.TRANS64 P0, [R0+URZ+0x38820], R3 ;  /* 0x03882003000085a7 */ /* 0x000ea4000800007f */
[----:B--2---:R-:W-:Y:S05]  /*115f0*/  @!P0 BRA `(.L_x_1948) ;  /* 0xfffffffc00f08947 */ /* 0x004fea000383ffff */
[----:B------:R-:W-:Y:S05]  /*11600*/  BRA `(.L_x_1978) ;  /* 0xfffffff400647947 */ /* 0x000fea000383ffff */
.L_x_1949:
        /* <DEDUP_REMOVED lines=11> */
.L_x_1980:
[----:B------:R-:W-:Y:S05]  /*116c0*/  BSYNC B0 ;  /* 0x0000000000007941 */ /* 0x000fea0003800000 */
.L_x_1979:
[----:B------:R-:W-:Y:S05]  /*116d0*/  BRA `(.L_x_1981) ;  /* 0xfffffff4004c7947 */ /* 0x000fea000383ffff */
.L_x_1952:
[----:B------:R-:W-:Y:S01]  /*116e0*/  BSSY B1, `(.L_x_1982) ;  /* 0x0000006000017945 */ /* 0x000fe20003800000 */
[----:B------:R-:W-:-:S07]  /*116f0*/  IMAD.MOV.U32 R15, RZ, RZ, -0x1 ;  /* 0xffffffffff0f7424 */ /* 0x000fce00078e00ff */
[----:B-12---:R-:W-:Y:S05]  /*11700*/  WARPSYNC.COLLECTIVE R15, `(.L_x_1983) ;  /* 0x000000000f0c7348 */ /* 0x006fea0003c00000 */
[----:B------:R-:W-:Y:S02]  /*11710*/  ELECT P6, UR62, PT ;  /* 0x00000000003e782f */ /* 0x000fe400038c0000 */
[----:B------:R-:W-:Y:S01]  /*11720*/  MOV R14, UR62 ;  /* 0x0000003e000e7c02 */ /* 0x000fe20008000f00 */
[----:B-12---:R-:W-:Y:S10]  /*11730*/  ENDCOLLECTIVE ;  /* 0x000000000000791b */ /* 0x006ff40003800000 */
.L_x_1983:
[----:B------:R-:W-:Y:S05]  /*11740*/  BSYNC B1 ;  /* 0x0000000000017941 */ /* 0x000fea0003800000 */
.L_x_1982:
[----:B------:R-:W-:Y:S05]  /*11750*/  BRA `(.L_x_1984) ;  /* 0xfffffff400447947 */ /* 0x000fea000383ffff */
.L_x_1954:
[----:B-1----:R1:W2:Y:S02]  /*11760*/  SYNCS.PHASECHK.TRANS64.TRYWAIT P1, [R6+URZ], R5 ;  /* 0x00000005060075a7 */ /* 0x0022a4000802017f */
[----:B--2---:R-:W-:Y:S05]  /*11770*/  @!P1 NANOSLEEP.SYNCS 0x989680 ;  /* 0x009896800000995d */ /* 0x004fea0003900000 */
[----:B------:R-:W2:Y:S02]  /*11780*/  @!P1 SYNCS.PHASECHK.TRANS64 P1, [R6+URZ], R5 ;  /* 0x00000005060095a7 */ /* 0x000ea4000802007f */
[----:B--2---:R-:W-:Y:S05]  /*11790*/  @!P1 BRA `(.L_x_1954) ;  /* 0xfffffffc00f09947 */ /* 0x004fea000383ffff */
[----:B------:R-:W-:Y:S05]  /*117a0*/  BRA `(.L_x_1985) ;  /* 0xfffffff400887947 */ /* 0x000fea000383ffff */
.L_x_1955:
[----:B--2---:R2:W3:Y:S02]  /*117b0*/  SYNCS.PHASECHK.TRANS64.TRYWAIT P1, [R7+URZ], R2 ;  /* 0x00000002070075a7 */ /* 0x0044e4000802017f */
[----:B---3--:R-:W-:Y:S05]  /*117c0*/  @!P1 NANOSLEEP.SYNCS 0x989680 ;  /* 0x009896800000995d */ /* 0x008fea0003900000 */
[----:B------:R-:W3:Y:S02]  /*117d0*/  @!P1 SYNCS.PHASECHK.TRANS64 P1, [R7+URZ], R2 ;  /* 0x00000002070095a7 */ /* 0x000ee4000802007f */
[----:B---3--:R-:W-:Y:S05]  /*117e0*/  @!P1 BRA `(.L_x_1955) ;  /* 0xfffffffc00f09947 */ /* 0x008fea000383ffff */
[----:B------:R-:W-:Y:S05]  /*117f0*/  BRA `(.L_x_1986) ;  /* 0xfffffff4007c7947 */ /* 0x000fea000383ffff */
.L_x_1957:
[----:B---3--:R3:W4:Y:S02]  /*11800*/  SYNCS.PHASECHK.TRANS64.TRYWAIT P1, [R4+URZ+0x38860], R5 ;  /* 0x03886005040075a7 */ /* 0x008724000802017f */
[----:B----4-:R-:W-:Y:S05]  /*11810*/  @!P1 NANOSLEEP.SYNCS 0x989680 ;  /* 0x009896800000995d */ /* 0x010fea0003900000 */
[----:B------:R-:W4:Y:S02]  /*11820*/  @!P1 SYNCS.PHASECHK.TRANS64 P1, [R4+URZ+0x38860], R5 ;  /* 0x03886005040095a7 */ /* 0x000f24000802007f */
[----:B----4-:R-:W-:Y:S05]  /*11830*/  @!P1 BRA `(.L_x_1957) ;  /* 0xfffffffc00f09947 */ /* 0x010fea000383ffff */
[----:B------:R-:W-:Y:S05]  /*11840*/  BRA `(.L_x_1987) ;  /* 0xfffffff400807947 */ /* 0x000fea000383ffff */
.L_x_1959:
[----:B----4-:R4:W1:Y:S02]  /*11850*/  SYNCS.PHASECHK.TRANS64.TRYWAIT P1, [R3+URZ+0x38860], R2 ;  /* 0x03886002030075a7 */ /* 0x010864000802017f */
[----:B-1----:R-:W-:Y:S05]  /*11860*/  @!P1 NANOSLEEP.SYNCS 0x989680 ;  /* 0x009896800000995d */ /* 0x002fea0003900000 */
[----:B------:R-:W1:Y:S02]  /*11870*/  @!P1 SYNCS.PHASECHK.TRANS64 P1, [R3+URZ+0x38860], R2 ;  /* 0x03886002030095a7 */ /* 0x000e64000802007f */
[----:B-1----:R-:W-:Y:S05]  /*11880*/  @!P1 BRA `(.L_x_1959) ;  /* 0xfffffffc00f09947 */ /* 0x002fea000383ffff */
[----:B------:R-:W-:Y:S05]  /*11890*/  BRA `(.L_x_1988) ;  /* 0xfffffff400807947 */ /* 0x000fea000383ffff */
.L_x_1961:
[----:B------:R1:W1:Y:S02]  /*118a0*/  SYNCS.PHASECHK.TRANS64.TRYWAIT P0, [R4+URZ+0x38880], R5 ;  /* 0x03888005040075a7 */ /* 0x000264000800017f */
[----:B-1----:R-:W-:Y:S05]  /*118b0*/  @!P0 NANOSLEEP.SYNCS 0x989680 ;  /* 0x009896800000895d */ /* 0x002fea0003900000 */
[----:B------:R-:W1:Y:S02]  /*118c0*/  @!P0 SYNCS.PHASECHK.TRANS64 P0, [R4+URZ+0x38880], R5 ;  /* 0x03888005040085a7 */ /* 0x000e64000800007f */
[----:B-1----:R-:W-:Y:S05]  /*118d0*/  @!P0 BRA `(.L_x_1961) ;  /* 0xfffffffc00f08947 */ /* 0x002fea000383ffff */
[----:B------:R-:W-:Y:S05]  /*118e0*/  BRA `(.L_x_1962) ;  /* 0xfffffff4007c7947 */ /* 0x000fea000383ffff */
.L_x_1989:
        /* <DEDUP_REMOVED lines=9> */
.L_x_12356:


//--------------------- .text._ZN7cutlass13device_kernelIN5flash11enable_sm90INS1_16FlashAttnFwdSm90INS1_25CollectiveMainloopFwdSm90ILi2EN4cute5tupleIJNS5_1CILi1EEES8_S8_EEENS6_IJNS7_ILi128EEESA_NS7_ILi256EEEEEELi256ENS_12float_e4m3_tEfNS_4arch4Sm90ELb1ELb0ELb0ELb1ELb0ELb0ELb0ELb1ELb1ELb0ELb0ELb0EEENS1_21CollectiveEpilogueFwdINS6_IJSA_SB_SA_EEES9_NS_10bfloat16_tESF_Li256ELb1ELb0ELb0ELb1EEENS1_36VarlenDynamicPersistentTileSchedulerILi128ELi128ELi256ELi128ELb0ELb0ELb1ELb1ELb1ELb1EEEEEEEEEvNT_6ParamsE --------------------------
	.section	.text._ZN7cutlass13device_kernelIN5flash11enable_sm90INS1_16FlashAttnFwdSm90INS1_25CollectiveMainloopFwdSm90ILi2EN4cute5tupleIJNS5_1CILi1EEES8_S8_EEENS6_IJNS7_ILi128EEESA_NS7_ILi256EEEEEELi256ENS_12float_e4m3_tEfNS_4arch4Sm90ELb1ELb0ELb0ELb1ELb0ELb0ELb0ELb1ELb1ELb0ELb0ELb0EEENS1_21CollectiveEpilogueFwdINS6_IJSA_SB_SA_EEES9_NS_10bfloat16_tESF_Li256ELb1ELb0ELb0ELb1EEENS1_36VarlenDynamicPersistentTileSchedulerILi128ELi128ELi256ELi128ELb0ELb0ELb1ELb1ELb1ELb1EEEEEEEEEvNT_6ParamsE,"ax",@progbits
	.align	128
.text._ZN7cutlass13device_kernelIN5flash11enable_sm90INS1_16FlashAttnFwdSm90INS1_25CollectiveMainloopFwdSm90ILi2EN4cute5tupleIJNS5_1CILi1EEES8_S8_EEENS6_IJNS7_ILi128EEESA_NS7_ILi256EEEEEELi256ENS_12float_e4m3_tEfNS_4arch4Sm90ELb1ELb0ELb0ELb1ELb0ELb0ELb0ELb1ELb1ELb0ELb0ELb0EEENS1_21CollectiveEpilogueFwdINS6_IJSA_SB_SA_EEES9_NS_10bfloat16_tESF_Li256ELb1ELb0ELb0ELb1EEENS1_36VarlenDynamicPersistentTileSchedulerILi128ELi128ELi256ELi128ELb0ELb0ELb1ELb1ELb1ELb1EEEEEEEEEvNT_6ParamsE:
        .type           _ZN7cutlass13device_kernelIN5flash11enable_sm90INS1_16FlashAttnFwdSm90INS1_25CollectiveMainloopFwdSm90ILi2EN4cute5tupleIJNS5_1CILi1EEES8_S8_EEENS6_IJNS7_ILi128EEESA_NS7_ILi256EEEEEELi256ENS_12float_e4m3_tEfNS_4arch4Sm90ELb1ELb0ELb0ELb1ELb0ELb0ELb0ELb1ELb1ELb0ELb0ELb0EEENS1_21CollectiveEpilogueFwdINS6_IJSA_SB_SA_EEES9_NS_10bfloat16_tESF_Li256ELb1ELb0ELb0ELb1EEENS1_36VarlenDynamicPersistentTileSchedulerILi128ELi128ELi256ELi128ELb0ELb0ELb1ELb1ELb1ELb1EEEEEEEEEvNT_6ParamsE,@function
        .size           _ZN7cutlass13device_kernelIN5flash11enable_sm90INS1_16FlashAttnFwdSm90INS1_25CollectiveMainloopFwdSm90ILi2EN4cute5tupleIJNS5_1CILi1EEES8_S8_EEENS6_IJNS7_ILi128EEESA_NS7_ILi256EEEEEELi256ENS_12float_e4m3_tEfNS_4arch4Sm90ELb1ELb0ELb0ELb1ELb0ELb0ELb0ELb1ELb1ELb0ELb0ELb0EEENS1_21CollectiveEpilogueFwdINS6_IJSA_SB_SA_EEES9_NS_10bfloat16_tESF_Li256ELb1ELb0ELb0ELb1EEENS1_36VarlenDynamicPersistentTileSchedulerILi128ELi128ELi256ELi128ELb0ELb0ELb1ELb1ELb1ELb1EEEEEEEEEvNT_6ParamsE,(.L_x_12357 - _ZN7cutlass13device_kernelIN5flash11enable_sm90INS1_16FlashAttnFwdSm90INS1_25CollectiveMainloopFwdSm90ILi2EN4cute5tupleIJNS5_1CILi1EEES8_S8_EEENS6_IJNS7_ILi128EEESA_NS7_ILi256EEEEEELi256ENS_12float_e4m3_tEfNS_4arch4Sm90ELb1ELb0ELb0ELb1ELb0ELb0ELb0ELb1ELb1ELb0ELb0ELb0EEENS1_21CollectiveEpilogueFwdINS6_IJSA_SB_SA_EEES9_NS_10bfloat16_tESF_Li256ELb1ELb0ELb0ELb1EEENS1_36VarlenDynamicPersistentTileSchedulerILi128ELi128ELi256ELi128ELb0ELb0ELb1ELb1ELb1ELb1EEEEEEEEEvNT_6ParamsE)
        .other          _ZN7cutlass13device_kernelIN5flash11enable_sm90INS1_16FlashAttnFwdSm90INS1_25CollectiveMainloopFwdSm90ILi2EN4cute5tupleIJNS5_1CILi1EEES8_S8_EEENS6_IJNS7_ILi128EEESA_NS7_ILi256EEEEEELi256ENS_12float_e4m3_tEfNS_4arch4Sm90ELb1ELb0ELb0ELb1ELb0ELb0ELb0ELb1ELb1ELb0ELb0ELb0EEENS1_21CollectiveEpilogueFwdINS6_IJSA_SB_SA_EEES9_NS_10bfloat16_tESF_Li256ELb1ELb0ELb0ELb1EEENS1_36VarlenDynamicPersistentTileSchedulerILi128ELi128ELi256ELi128ELb0ELb0ELb1ELb1ELb1ELb1EEEEEEEEEvNT_6ParamsE,@"STO_CUDA_ENTRY STV_DEFAULT"
_ZN7cutlass13device_kernelIN5flash11enable_sm90INS1_16FlashAttnFwdSm90INS1_25CollectiveMainloopFwdSm90ILi2EN4cute5tupleIJNS5_1CILi1EEES8_S8_EEENS6_IJNS7_ILi128EEESA_NS7_ILi256EEEEEELi256ENS_12float_e4m3_tEfNS_4arch4Sm90ELb1ELb0ELb0ELb1ELb0ELb0ELb0ELb1ELb1ELb0ELb0ELb0EEENS1_21CollectiveEpilogueFwdINS6_IJSA_SB_SA_EEES9_NS_10bfloat16_tESF_Li256ELb1ELb0ELb0ELb1EEENS1_36VarlenDynamicPersistentTileSchedulerILi128ELi128ELi256ELi128ELb0ELb0ELb1ELb1ELb1ELb1EEEEEEEEEvNT_6ParamsE:
        /* <DEDUP_REMOVED lines=21> */
.L_x_1991:
[----:B------:R-:W-:Y:S05]  /*0150*/  BSYNC B0 ;  /* 0x0000000000007941 */ /* 0x000fea0003800000 */
.L_x_1990:
        /* <DEDUP_REMOVED lines=41> */
.L_x_1992:
        /* <DEDUP_REMOVED lines=22> */
.L_x_1993:
        /* <DEDUP_REMOVED lines=18> */
.L_x_1994:
        /* <DEDUP_REMOVED lines=22> */
.L_x_1995:
        /* <DEDUP_REMOVED lines=22> */
.L_x_1996:
[----:B------:R-:W-:Y:S01]  /*0930*/  PLOP3.LUT P0, PT, PT, PT, UP0, 0x80, 0x0 ;  /* 0x000000000000781c */ /* 0x000fe20003f0f008 */
[----:B------:R-:W-:Y:S01]  /*0940*/  UMOV UR40, 0x1 ;  /* 0x0000000100287882 */ /* 0x000fe20000000000 */
[----:B------:R-:W-:Y:S01]  /*0950*/  NOP ;  /* 0x0000000000007918 */ /* 0x000fe20000000000 */
[----:B------:R-:W-:Y:S01]  /*0960*/  USEL UR40, UR40, 0x2, !UP0 ;  /* 0x0000000228287887 */ /* 0x000fe2000c000000 */
[----:B------:R-:W-:Y:S01]  /*0970*/  ULDC.64 UR50, c[0x0][0x208] ;  /* 0x0000820000327ab9 */ /* 0x000fe20000000a00 */
[----:B012-4-:R-:W-:Y:S08]  /*0980*/  BAR.SYNC.DEFER_BLOCKING 0x0 ;  /* 0x0000000000007b1d */ /* 0x017ff00000010000 */
[----:B------:R-:W-:Y:S05]  /*0990*/  @!P0 BRA `(.L_x_1997) ;  /* 0x000000d400948947 */ /* 0x000fea0003800000 */
.L_x_1998:
        /* <DEDUP_REMOVED lines=29> */
[----:B------:R-:W-:-:S03]  /*0b70*/  SHF.R.S32.HI R233, RZ, 0x7, R2 ;  /* 0x00000007ffe97819 */ /* 0x000fc60000011402 */
[----:B------:R-:W-:Y:S01]  /*0b80*/  IMAD.IADD R232, R235, 0x1, -R232 ;  /* 0x00000001ebe87824 */ /* 0x000fe200078e0ae8 */
[----:B------:R-:W-:-:S04]  /*0b90*/  LEA.HI R2, R2, R233, RZ, 0x1 ;  /* 0x000000e902027211 */ /* 0x000fc800078f08ff */
[----:B------:R-:W-:Y:S02]  /*0ba0*/  SHF.R.S32.HI R7, RZ, 0x1f, R232 ;  /* 0x0000001fff077819 */ /* 0x000fe400000114e8 */
[----:B------:R-:W-:Y:S02]  /*0bb0*/  LOP3.LUT R2, R2, 0x3fffffe, RZ, 0xc0, !PT ;  /* 0x03fffffe02027812 */ /* 0x000fe400078ec0ff */
[CC--:B------:R-:W-:Y:S02]  /*0bc0*/  LEA.HI R8, R7.reuse, R232.reuse, RZ, 0x2 ;  /* 0x000000e807087211 */ /* 0x0c0fe400078f10ff */
[----:B------:R-:W-:Y:S01]  /*0bd0*/  LEA.HI R7, R7, R232, RZ, 0x5 ;  /* 0x000000e807077211 */ /* 0x000fe200078f28ff */
[----:B------:R-:W-:Y:S01]  /*0be0*/  IMAD.IADD R22, R233, 0x1, -R2 ;  /* 0x00000001e9167824 */ /* 0x000fe200078e0a02 */
[--C-:B------:R-:W-:Y:S02]  /*0bf0*/  SHF.R.S32.HI R5, RZ, 0x2, R8.reuse ;  /* 0x00000002ff057819 */ /* 0x100fe40000011408 */
[----:B------:R-:W-:-:S02]  /*0c00*/  SHF.R.S32.HI R4, RZ, 0x1f, R8 ;  /* 0x0000001fff047819 */ /* 0x000fc40000011408 */
[----:B------:R-:W-:Y:S02]  /*0c10*/  SHF.R.S32.HI R7, RZ, 0x5, R7 ;  /* 0x00000005ff077819 */ /* 0x000fe40000011407 */
[----:B------:R-:W-:Y:S02]  /*0c20*/  LEA.HI R4, R4, R5, RZ, 0x3 ;  /* 0x0000000504047211 */ /* 0x000fe400078f18ff */
[----:B------:R-:W-:Y:S02]  /*0c30*/  LOP3.LUT R17, R8, 0x7ffffffc, RZ, 0xc0, !PT ;  /* 0x7ffffffc08117812 */ /* 0x000fe400078ec0ff */
[----:B------:R-:W-:Y:S02]  /*0c40*/  LOP3.LUT R6, R4, 0xfffffff8, RZ, 0xc0, !PT ;  /* 0xfffffff804067812 */ /* 0x000fe400078ec0ff */
[-C--:B------:R-:W-:Y:S01]  /*0c50*/  LEA.HI R4, R0, R235.reuse, RZ, 0x5 ;  /* 0x000000eb00047211 */ /* 0x080fe200078f28ff */
[----:B------:R-:W-:Y:S01]  /*0c60*/  IMAD.IADD R17, R232, 0x1, -R17 ;  /* 0x00000001e8117824 */ /* 0x000fe200078e0a11 */
[----:B------:R-:W-:Y:S01]  /*0c70*/  LEA.HI R0, R0, R235, RZ, 0x3 ;  /* 0x000000eb00007211 */ /* 0x000fe200078f18ff */
[----:B------:R-:W-:Y:S01]  /*0c80*/  IMAD.IADD R10, R5, 0x1, -R6 ;  /* 0x00000001050a7824 */ /* 0x000fe200078e0a06 */
[----:B------:R-:W-:Y:S01]  /*0c90*/  SHF.R.S32.HI R6, RZ, 0x4, R3 ;  /* 0x00000004ff067819 */ /* 0x000fe20000011403 */
[----:B------:R-:W-:Y:S01]  /*0ca0*/  IMAD.SHL.U32 R5, R4, 0x20, RZ ;  /* 0x0000002004057824 */ /* 0x000fe200078e00ff */
[----:B------:R-:W-:Y:S01]  /*0cb0*/  LOP3.LUT R4, R3, 0x3fffff0, RZ, 0xc0, !PT ;  /* 0x03fffff003047812 */ /* 0x000fe200078ec0ff */
[----:B------:R-:W-:Y:S01]  /*0cc0*/  IMAD R7, R7, 0x10, R10 ;  /* 0x0000001007077824 */ /* 0x000fe200078e020a */
[----:B------:R-:W-:-:S02]  /*0cd0*/  LEA.HI R3, R3, R6, RZ, 0x1 ;  /* 0x0000000603037211 */ /* 0x000fc400078f08ff */
[----:B------:R-:W-:Y:S01]  /*0ce0*/  LOP3.LUT R5, R5, 0xfffffc00, RZ, 0xc0, !PT ;  /* 0xfffffc0005057812 */ /* 0x000fe200078ec0ff */
[----:B------:R-:W-:Y:S01]  /*0cf0*/  IMAD.IADD R4, R235, 0x1, -R4 ;  /* 0x00000001eb047824 */ /* 0x000fe200078e0a04 */
[----:B------:R-:W-:Y:S01]  /*0d00*/  LOP3.LUT R3, R3, 0x1ffffffe, RZ, 0xc0, !PT ;  /* 0x1ffffffe03037812 */ /* 0x000fe200078ec0ff */
[----:B------:R-:W-:Y:S01]  /*0d10*/  IMAD R22, R22, 0x40, R7 ;  /* 0x0000004016167824 */ /* 0x000fe200078e0207 */
[----:B------:R-:W-:Y:S01]  /*0d20*/  LOP3.LUT R2, R0, 0x1ffffff8, RZ, 0xc0, !PT ;  /* 0x1ffffff800027812 */ /* 0x000fe200078ec0ff */
[----:B------:R-:W-:Y:S01]  /*0d30*/  IMAD R4, R4, 0x40, R5 ;  /* 0x0000004004047824 */ /* 0x000fe200078e0205 */
[----:B------:R-:W-:Y:S01]  /*0d40*/  SHF.R.S32.HI R18, RZ, 0x3, R0 ;  /* 0x00000003ff127819 */ /* 0x000fe20000011400 */
[----:B------:R-:W-:Y:S02]  /*0d50*/  IMAD.IADD R3, R6, 0x1, -R3 ;  /* 0x0000000106037824 */ /* 0x000fe400078e0a03 */
[----:B------:R-:W-:Y:S02]  /*0d60*/  IMAD.IADD R2, R235, 0x1, -R2 ;  /* 0x00000001eb027824 */ /* 0x000fe400078e0a02 */
[----:B------:R-:W-:-:S02]  /*0d70*/  IMAD R234, R3, 0x8, R4 ;  /* 0x0000000803ea7824 */ /* 0x000fc400078e0204 */
[----:B------:R-:W-:-:S07]  /*0d80*/  IMAD.SHL.U32 R16, R2, 0x8, RZ ;  /* 0x0000000802107824 */ /* 0x000fce00078e00ff */
.L_x_2055:
[----:B0-----:R-:W0:Y:S01]  /*0d90*/  LDC.64 R2, c[0x0][0xc60] ;  /* 0x00031800ff027b82 */ /* 0x001e220000000a00 */
[----:B------:R-:W-:Y:S01]  /*0da0*/  ULDC.64 UR4, c[0x0][0xa28] ;  /* 0x00028a0000047ab9 */ /* 0x000fe20000000a00 */
[----:B------:R-:W-:Y:S01]  /*0db0*/  ULDC.64 UR6, c[0x0][0xa18] ;  /* 0x0002860000067ab9 */ /* 0x000fe20000000a00 */
[----:B------:R-:W-:Y:S01]  /*0dc0*/  ULDC UR8, c[0x0][0x404] ;  /* 0x0001010000087ab9 */ /* 0x000fe20000000800 */
[----:B0-----:R-:W-:-:S06]  /*0dd0*/  IMAD.WIDE R2, R83, 0x4, R2 ;  /* 0x0000000453027825 */ /* 0x001fcc00078e0202 */
[----:B--2---:R-:W2:Y:S01]  /*0de0*/  LDG.E R2, desc[UR50][R2.64] ;  /* 0x0000003202027981 */ /* 0x004ea2000c1e1900 */
[----:B------:R-:W-:Y:S02]  /*0df0*/  UISETP.NE.U32.AND UP0, UPT, UR4, URZ, UPT ;  /* 0x0000003f0400728c */ /* 0x000fe4000bf05070 */
[----:B------:R-:W-:Y:S02]  /*0e00*/  UISETP.NE.U32.AND UP1, UPT, UR6, URZ, UPT ;  /* 0x0000003f0600728c */ /* 0x000fe4000bf25070 */
[----:B------:R-:W-:Y:S02]  /*0e10*/  UISETP.NE.AND.EX UP0, UPT, UR5, URZ, UPT, UP0 ;  /* 0x0000003f0500728c */ /* 0x000fe4000bf05300 */
[----:B------:R-:W-:-:S04]  /*0e20*/  UISETP.NE.AND.EX UP1, UPT, UR7, URZ, UPT, UP1 ;  /* 0x0000003f0700728c */ /* 0x000fc8000bf25310 */
[----:B------:R-:W-:Y:S02]  /*0e30*/  PLOP3.LUT P0, PT, PT, PT, UP0, 0x80, 0x0 ;  /* 0x000000000000781c */ /* 0x000fe40003f0f008 */
[----:B------:R-:W-:Y:S02]  /*0e40*/  PLOP3.LUT P2, PT, PT, PT, UP1, 0x80, 0x0 ;  /* 0x000000000000781c */ /* 0x000fe40003f4f018 */
[----:B--2---:R-:W-:-:S13]  /*0e50*/  R2UR UR36, R2 ;  /* 0x00000000022472ca */ /* 0x004fda00000e0000 */
[----:B------:R-:W-:Y:S02]  /*0e60*/  USHF.R.S32.HI UR37, URZ, 0x1f, UR36 ;  /* 0x0000001f3f257899 */ /* 0x000fe40008011424 */
[----:B------:R-:W-:-:S04]  /*0e70*/  @UP0 ULEA UR4, UP2, UR36, UR4, 0x2 ;  /* 0x0000000424040291 */ /* 0x000fc8000f84103f */
[----:B------:R-:W-:Y:S02]  /*0e80*/  @UP0 ULEA.HI.X UR5, UR36, UR5, UR37, 0x2, UP2 ;  /* 0x0000000524050291 */ /* 0x000fe400090f1425 */
[----:B------:R-:W-:Y:S01]  /*0e90*/  @UP1 ULEA UR6, UP0, UR36, UR6, 0x2 ;  /* 0x0000000624061291 */ /* 0x000fe2000f80103f */
[----:B------:R-:W-:-:S03]  /*0ea0*/  IMAD.U32 R2, RZ, RZ, UR4 ;  /* 0x00000004ff027e24 */ /* 0x000fc6000f8e00ff */
[----:B------:R-:W-:Y:S01]  /*0eb0*/  @UP1 ULEA.HI.X UR7, UR36, UR7, UR37, 0x2, UP0 ;  /* 0x0000000724071291 */ /* 0x000fe200080f1425 */
[----:B------:R-:W-:Y:S01]  /*0ec0*/  IMAD.U32 R3, RZ, RZ, UR5 ;  /* 0x00000005ff037e24 */ /* 0x000fe2000f8e00ff */
[----:B------:R-:W-:Y:S01]  /*0ed0*/  ULDC.64 UR4, c[0x0][0x3f8] ;  /* 0x0000fe0000047ab9 */ /* 0x000fe20000000a00 */
[----:B---345:R-:W-:-:S03]  /*0ee0*/  IMAD.U32 R4, RZ, RZ, UR6 ;  /* 0x00000006ff047e24 */ /* 0x038fc6000f8e00ff */
[----:B------:R-:W-:Y:S01]  /*0ef0*/  IMAD.U32 R5, RZ, RZ, UR7 ;  /* 0x00000007ff057e24 */ /* 0x000fe2000f8e00ff */
[----:B------:R-:W2:Y:S01]  /*0f00*/  @P0 LDG.E R2, desc[UR50][R2.64] ;  /* 0x0000003202020981 */ /* 0x000ea2000c1e1900 */
[----:B------:R-:W-:Y:S01]  /*0f10*/  UISETP.NE.U32.AND UP0, UPT, UR4, URZ, UPT ;  /* 0x0000003f0400728c */ /* 0x000fe2000bf05070 */
[----:B------:R-:W-:Y:S02]  /*0f20*/  ULDC.64 UR6, c[0x0][0xa20] ;  /* 0x0002880000067ab9 */ /* 0x000fe40000000a00 */
[----:B------:R-:W3:Y:S01]  /*0f30*/  @P2 LDG.E R4, desc[UR50][R4.64] ;  /* 0x0000003204042981 */ /* 0x000ee2000c1e1900 */
[----:B------:R-:W-:Y:S01]  /*0f40*/  UISETP.NE.AND.EX UP0, UPT, UR5, URZ, UPT, UP0 ;  /* 0x0000003f0500728c */ /* 0x000fe2000bf05300 */
[----:B------:R-:W-:Y:S01]  /*0f50*/  ISETP.NE.U32.AND P1, PT, RZ, UR6, PT ;  /* 0x00000006ff007c0c */ /* 0x000fe2000bf25070 */
[----:B------:R-:W-:Y:S01]  /*0f60*/  ULDC UR4, c[0x0][0x2e0] ;  /* 0x0000b80000047ab9 */ /* 0x000fe20000000800 */
[----:B------:R-:W-:Y:S01]  /*0f70*/  UMOV UR52, URZ ;  /* 0x0000003f00347c82 */ /* 0x000fe20008000000 */
[----:B------:R-:W-:Y:S01]  /*0f80*/  USEL UR8, UR8, 0x1, UP0 ;  /* 0x0000000108087887 */ /* 0x000fe20008000000 */
[----:B------:R-:W-:Y:S01]  /*0f90*/  ISETP.NE.AND.EX P1, PT, RZ, UR7, PT, P1 ;  /* 0x00000007ff007c0c */ /* 0x000fe2000bf25310 */
[----:B------:R-:W-:-:S02]  /*0fa0*/  ULDC UR53, c[0x0][0x288] ;  /* 0x0000a20000357ab9 */ /* 0x000fc40000000800 */
[----:B------:R-:W-:Y:S01]  /*0fb0*/  UIMAD UR8, UR8, UR4, URZ ;  /* 0x00000004080872a4 */ /* 0x000fe2000f8e023f */
[----:B--2---:R-:W-:Y:S02]  /*0fc0*/  @P0 R2UR UR52, R2 ;  /* 0x00000000023402ca */ /* 0x004fe400000e0000 */
[----:B---3--:R-:W-:Y:S01]  /*0fd0*/  @P2 R2UR UR53, R4 ;  /* 0x00000000043522ca */ /* 0x008fe200000e0000 */
[----:B-1----:R-:W-:-:S14]  /*0fe0*/  @P2 BRA `(.L_x_1999) ;  /* 0x0000000000342947 */ /* 0x002fdc0003800000 */
        /* <DEDUP_REMOVED lines=13> */
.L_x_1999:
[----:B------:R-:W-:Y:S01]  /*10c0*/  UMOV UR43, UR54 ;  /* 0x00000036002b7c82 */ /* 0x000fe20008000000 */
[----:B------:R-:W-:Y:S01]  /*10d0*/  UMOV UR42, UR45 ;  /* 0x0000002d002a7c82 */ /* 0x000fe20008000000 */
[----:B------:R-:W-:Y:S05]  /*10e0*/  @!P1 BRA `(.L_x_2000) ;  /* 0x00000000001c9947 */ /* 0x000fea0003800000 */
[----:B------:R-:W-:-:S04]  /*10f0*/  ULEA UR4, UP0, UR36, UR6, 0x2 ;  /* 0x0000000624047291 */ /* 0x000fc8000f80103f */
[----:B------:R-:W-:Y:S02]  /*1100*/  ULEA.HI.X UR5, UR36, UR7, UR37, 0x2, UP0 ;  /* 0x0000000724057291 */ /* 0x000fe400080f1425 */
[----:B------:R-:W-:-:S04]  /*1110*/  IMAD.U32 R2, RZ, RZ, UR4 ;  /* 0x00000004ff027e24 */ /* 0x000fc8000f8e00ff */
[----:B------:R-:W-:-:S05]  /*1120*/  IMAD.U32 R3, RZ, RZ, UR5 ;  /* 0x00000005ff037e24 */ /* 0x000fca000f8e00ff */
[----:B------:R-:W2:Y:S02]  /*1130*/  LDG.E R2, desc[UR50][R2.64] ;  /* 0x0000003202027981 */ /* 0x000ea4000c1e1900 */
[----:B--2---:R-:W-:Y:S01]  /*1140*/  R2UR UR8, R2 ;  /* 0x00000000020872ca */ /* 0x004fe200000e0000 */
[----:B------:R-:W-:-:S14]  /*1150*/  BRA `(.L_x_2001) ;  /* 0x0000000000347947 */ /* 0x000fdc0003800000 */
.L_x_2000:
        /* <DEDUP_REMOVED lines=13> */
.L_x_2001:
[----:B------:R-:W-:Y:S01]  /*1230*/  ULDC.64 UR6, c[0x0][0x990] ;  /* 0x0002640000067ab9 */ /* 0x000fe20000000a00 */
[----:B------:R-:W-:Y:S01]  /*1240*/  ULDC.64 UR4, c[0x0][0x998] ;  /* 0x0002660000047ab9 */ /* 0x000fe20000000a00 */
[----:B------:R-:W-:Y:S01]  /*1250*/  UISETP.NE.U32.AND UP0, UPT, UR6, URZ, UPT ;  /* 0x0000003f0600728c */ /* 0x000fe2000bf05070 */
[----:B------:R-:W-:Y:S01]  /*1260*/  IMAD.MOV.U32 R3, RZ, RZ, 0x3f800000 ;  /* 0x3f800000ff037424 */ /* 0x000fe200078e00ff */
[----:B------:R-:W-:Y:S01]  /*1270*/  UISETP.NE.U32.AND UP1, UPT, UR4, URZ, UPT ;  /* 0x0000003f0400728c */ /* 0x000fe2000bf25070 */
[----:B------:R-:W-:Y:S01]  /*1280*/  IMAD.MOV.U32 R0, RZ, RZ, 0x3f800000 ;  /* 0x3f800000ff007424 */ /* 0x000fe200078e00ff */
[----:B------:R-:W-:Y:S02]  /*1290*/  UISETP.NE.AND.EX UP0, UPT, UR7, URZ, UPT, UP0 ;  /* 0x0000003f0700728c */ /* 0x000fe4000bf05300 */
[----:B------:R-:W-:Y:S01]  /*12a0*/  UISETP.NE.AND.EX UP1, UPT, UR5, URZ, UPT, UP1 ;  /* 0x0000003f0500728c */ /* 0x000fe2000bf25310 */
[----:B------:R-:W-:Y:S02]  /*12b0*/  ULDC UR9, c[0x0][0x428] ;  /* 0x00010a0000097ab9 */ /* 0x000fe40000000800 */
[----:B------:R-:W-:Y:S01]  /*12c0*/  UISETP.NE.AND UP2, UPT, UR9, 0x1, UPT ;  /* 0x000000010900788c */ /* 0x000fe2000bf45270 */
[----:B------:R-:W-:-:S02]  /*12d0*/  PLOP3.LUT P0, PT, PT, PT, UP0, 0x80, 0x0 ;  /* 0x000000000000781c */ /* 0x000fc40003f0f008 */
[----:B------:R-:W-:-:S03]  /*12e0*/  PLOP3.LUT P1, PT, PT, PT, UP1, 0x80, 0x0 ;  /* 0x000000000000781c */ /* 0x000fc60003f2f018 */
[----:B------:R-:W-:Y:S02]  /*12f0*/  @UP0 ULDC.64 UR12, c[0x0][0x9a8] ;  /* 0x00026a00000c0ab9 */ /* 0x000fe40000000a00 */
[----:B------:R-:W-:Y:S01]  /*1300*/  @UP0 UIMAD UR9, UR37, UR12, URZ ;  /* 0x0000000c250902a4 */ /* 0x000fe2000f8e023f */
[----:B------:R-:W-:Y:S01]  /*1310*/  @UP1 ULDC.64 UR16, c[0x0][0x9b8] ;  /* 0x00026e0000101ab9 */ /* 0x000fe20000000a00 */
[----:B------:R-:W-:Y:S02]  /*1320*/  @UP0 UIMAD.WIDE.U32 UR10, UR36, UR12, URZ ;  /* 0x0000000c240a02a5 */ /* 0x000fe4000f8e003f */
[----:B------:R-:W-:Y:S02]  /*1330*/  @UP0 UIMAD UR18, UR36, UR13, UR9 ;  /* 0x0000000d241202a4 */ /* 0x000fe4000f8e0209 */
[----:B------:R-:W-:Y:S01]  /*1340*/  @UP1 UIMAD UR9, UR37, UR16, URZ ;  /* 0x00000010250912a4 */ /* 0x000fe2000f8e023f */
[----:B------:R-:W-:Y:S01]  /*1350*/  @UP2 ULDC UR12, c[0x0][0x42c] ;  /* 0x00010b00000c2ab9 */ /* 0x000fe20000000800 */
[----:B------:R-:W-:-:S02]  /*1360*/  @UP1 UIMAD.WIDE.U32 UR14, UR36, UR16, URZ ;  /* 0x00000010240e12a5 */ /* 0x000fc4000f8e003f */
[----:B------:R-:W-:Y:S02]  /*1370*/  UIMAD.WIDE.U32 UR12, UR45, UR12, URZ ;  /* 0x0000000c2d0c72a5 */ /* 0x000fe4000f8e003f */
[----:B------:R-:W-:Y:S01]  /*1380*/  @UP1 UIMAD UR19, UR36, UR17, UR9 ;  /* 0x00000011241312a4 */ /* 0x000fe2000f8e0209 */
[----:B------:R-:W-:Y:S02]  /*1390*/  @UP2 ULDC UR16, c[0x0][0x430] ;  /* 0x00010c0000102ab9 */ /* 0x000fe40000000800 */
[----:B------:R-:W-:Y:S01]  /*13a0*/  UMOV UR9, UR45 ;  /* 0x0000002d00097c82 */ /* 0x000fe20008000000 */
[----:B------:R-:W-:Y:S02]  /*13b0*/  @UP2 USHF.R.U32.HI UR9, URZ, UR16, UR13 ;  /* 0x000000103f092299 */ /* 0x000fe4000801160d */
[----:B------:R-:W-:Y:S02]  /*13c0*/  @UP0 UIADD3 UR11, UR11, UR18, URZ ;  /* 0x000000120b0b0290 */ /* 0x000fe4000fffe03f */
[----:B------:R-:W-:-:S02]  /*13d0*/  @UP0 USHF.R.S32.HI UR18, URZ, 0x1f, UR9 ;  /* 0x0000001f3f120899 */ /* 0x000fc40008011409 */
[----:B------:R-:W-:Y:S01]  /*13e0*/  @UP1 USHF.R.S32.HI UR20, URZ, 0x1f, UR9 ;  /* 0x0000001f3f141899 */ /* 0x000fe20008011409 */
[----:B------:R-:W-:Y:S01]  /*13f0*/  @UP0 ULDC.64 UR16, c[0x0][0x9b0] ;  /* 0x00026c0000100ab9 */ /* 0x000fe20000000a00 */
[----:B------:R-:W-:Y:S01]  /*1400*/  @UP1 ULDC.64 UR12, c[0x0][0x9c0] ;  /* 0x00027000000c1ab9 */ /* 0x000fe20000000a00 */
[----:B------:R-:W-:Y:S02]  /*1410*/  @UP1 UIADD3 UR15, UR15, UR19, URZ ;  /* 0x000000130f0f1290 */ /* 0x000fe4000fffe03f */
[----:B------:R-:W-:Y:S02]  /*1420*/  @UP0 UIMAD UR18, UR18, UR16, URZ ;  /* 0x00000010121202a4 */ /* 0x000fe4000f8e023f */
[----:B------:R-:W-:Y:S02]  /*1430*/  @UP1 UIMAD UR19, UR20, UR12, URZ ;  /* 0x0000000c141312a4 */ /* 0x000fe4000f8e023f */
[----:B------:R-:W-:Y:S02]  /*1440*/  @UP0 UIMAD.WIDE.U32 UR10, UR9, UR16, UR10 ;  /* 0x00000010090a02a5 */ /* 0x000fe4000f8e000a */
[----:B------:R-:W-:-:S02]  /*1450*/  @UP0 UIMAD UR17, UR9, UR17, UR18 ;  /* 0x00000011091102a4 */ /* 0x000fc4000f8e0212 */
[----:B------:R-:W-:Y:S02]  /*1460*/  @UP1 UIMAD.WIDE.U32 UR14, UR9, UR12, UR14 ;  /* 0x0000000c090e12a5 */ /* 0x000fe4000f8e000e */
[----:B------:R-:W-:Y:S02]  /*1470*/  @UP1 UIMAD UR9, UR9, UR13, UR19 ;  /* 0x0000000d090912a4 */ /* 0x000fe4000f8e0213 */
[----:B------:R-:W-:Y:S02]  /*1480*/  @UP0 UIADD3 UR11, UR11, UR17, URZ ;  /* 0x000000110b0b0290 */ /* 0x000fe4000fffe03f */
[----:B------:R-:W-:Y:S02]  /*1490*/  @UP0 ULEA UR6, UP3, UR10, UR6, 0x2 ;  /* 0x000000060a060291 */ /* 0x000fe4000f86103f */
[----:B------:R-:W-:Y:S02]  /*14a0*/  @UP1 UIADD3 UR9, UR15, UR9, URZ ;  /* 0x000000090f091290 */ /* 0x000fe4000fffe03f */
[----:B------:R-:W-:-:S02]  /*14b0*/  @UP1 ULEA UR4, UP4, UR14, UR4, 0x2 ;  /* 0x000000040e041291 */ /* 0x000fc4000f88103f */
[----:B------:R-:W-:Y:S01]  /*14c0*/  @UP0 ULEA.HI.X UR7, UR10, UR7, UR11, 0x2, UP3 ;  /* 0x000000070a070291 */ /* 0x000fe200098f140b */
[----:B------:R-:W-:Y:S01]  /*14d0*/  IMAD.U32 R6, RZ, RZ, UR6 ;  /* 0x00000006ff067e24 */ /* 0x000fe2000f8e00ff */
[----:B------:R-:W-:Y:S02]  /*14e0*/  @UP1 ULEA.HI.X UR5, UR14, UR5, UR9, 0x2, UP4 ;  /* 0x000000050e051291 */ /* 0x000fe4000a0f1409 */
[----:B------:R-:W-:Y:S01]  /*14f0*/  IMAD.U32 R8, RZ, RZ, UR4 ;  /* 0x00000004ff087e24 */ /* 0x000fe2000f8e00ff */
[----:B------:R-:W-:Y:S01]  /*1500*/  UIADD3 UR52, -UR52, UR8, URZ ;  /* 0x0000000834347290 */ /* 0x000fe2000fffe13f */
[----:B------:R-:W-:Y:S01]  /*1510*/  IMAD.U32 R7, RZ, RZ, UR7 ;  /* 0x00000007ff077e24 */ /* 0x000fe2000f8e00ff */
[----:B------:R-:W-:Y:S01]  /*1520*/  ULDC UR4, c[0x0][0x988] ;  /* 0x0002620000047ab9 */ /* 0x000fe20000000800 */
[----:B------:R-:W-:-:S03]  /*1530*/  IMAD.U32 R9, RZ, RZ, UR5 ;  /* 0x00000005ff097e24 */ /* 0x000fc6000f8e00ff */
[----:B------:R-:W2:Y:S04]  /*1540*/  @P0 LDG.E R3, desc[UR50][R6.64] ;  /* 0x0000003206030981 */ /* 0x000ea8000c1e1900 */
[----:B------:R0:W2:Y:S01]  /*1550*/  @P1 LDG.E R0, desc[UR50][R8.64] ;  /* 0x0000003208001981 */ /* 0x0000a2000c1e1900 */
[----:B------:R-:W-:Y:S01]  /*1560*/  UIADD3 UR5, UR52, 0xff, -UR53 ;  /* 0x000000ff34057890 */ /* 0x000fe2000fffe835 */
[----:B------:R-:W-:Y:S02]  /*1570*/  PLOP3.LUT P0, PT, PT, PT, PT, 0x80, 0x0 ;  /* 0x000000000000781c */ /* 0x000fe40003f0f070 */
[----:B------:R-:W-:Y:S01]  /*1580*/  CS2R R4, SRZ ;  /* 0x0000000000047805 */ /* 0x000fe2000001ff00 */
[----:B------:R-:W-:Y:S01]  /*1590*/  IMAD.MOV.U32 R151, RZ, RZ, RZ ;  /* 0x000000ffff977224 */ /* 0x000fe200078e00ff */
[----:B------:R-:W-:Y:S01]  /*15a0*/  ULEA UR6, UR54, UR5, 0x7 ;  /* 0x0000000536067291 */ /* 0x000fe2000f8e383f */
[----:B------:R-:W-:-:S02]  /*15b0*/  CS2R R30, SRZ ;  /* 0x00000000001e7805 */ /* 0x000fc4000001ff00 */
[----:B------:R-:W-:Y:S02]  /*15c0*/  CS2R R124, SRZ ;  /* 0x00000000007c7805 */ /* 0x000fe4000001ff00 */
[----:B------:R-:W-:Y:S01]  /*15d0*/  CS2R R120, SRZ ;  /* 0x0000000000787805 */ /* 0x000fe2000001ff00 */
[----:B------:R-:W-:Y:S01]  /*15e0*/  USHF.R.S32.HI UR7, URZ, 0x1f, UR6 ;  /* 0x0000001f3f077899 */ /* 0x000fe20008011406 */
[----:B------:R-:W-:Y:S02]  /*15f0*/  CS2R R34, SRZ ;  /* 0x0000000000227805 */ /* 0x000fe4000001ff00 */
[----:B------:R-:W-:Y:S02]  /*1600*/  CS2R R38, SRZ ;  /* 0x0000000000267805 */ /* 0x000fe4000001ff00 */
[----:B------:R-:W-:Y:S01]  /*1610*/  CS2R R116, SRZ ;  /* 0x0000000000747805 */ /* 0x000fe2000001ff00 */
[----:B------:R-:W-:Y:S01]  /*1620*/  ULEA.HI UR7, UR7, UR6, URZ, 0x7 ;  /* 0x0000000607077291 */ /* 0x000fe2000f8f383f */
[----:B------:R-:W-:-:S02]  /*1630*/  CS2R R112, SRZ ;  /* 0x0000000000707805 */ /* 0x000fc4000001ff00 */
[----:B------:R-:W-:Y:S01]  /*1640*/  CS2R R42, SRZ ;  /* 0x00000000002a7805 */ /* 0x000fe2000001ff00 */
[----:B------:R-:W-:Y:S01]  /*1650*/  @UP2 ULDC UR6, c[0x0][0x430] ;  /* 0x00010c0000062ab9 */ /* 0x000fe20000000800 */
[----:B------:R-:W-:Y:S01]  /*1660*/  USHF.R.S32.HI UR7, URZ, 0x7, UR7 ;  /* 0x000000073f077899 */ /* 0x000fe20008011407 */
        /* <DEDUP_REMOVED lines=50> */
[----:B0-----:R-:W-:Y:S02]  /*1990*/  CS2R R8, SRZ ;  /* 0x0000000000087805 */ /* 0x001fe4000001ff00 */
[----:B------:R-:W-:Y:S02]  /*19a0*/  CS2R R168, SRZ ;  /* 0x0000000000a87805 */ /* 0x000fe4000001ff00 */
[----:B------:R-:W-:-:S02]  /*19b0*/  CS2R R170, SRZ ;  /* 0x0000000000aa7805 */ /* 0x000fc4000001ff00 */
[----:B------:R-:W-:Y:S01]  /*19c0*/  CS2R R6, SRZ ;  /* 0x0000000000067805 */ /* 0x000fe2000001ff00 */
[----:B------:R-:W-:Y:S02]  /*19d0*/  IMAD.MOV.U32 R172, RZ, RZ, RZ ;  /* 0x000000ffffac7224 */ /* 0x000fe400078e00ff */
[----:B--2---:R-:W-:Y:S01]  /*19e0*/  FMUL.FTZ R0, R3, R0 ;  /* 0x0000000003007220 */ /* 0x004fe20000410000 */
[----:B------:R-:W-:-:S03]  /*19f0*/  CS2R R2, SRZ ;  /* 0x0000000000027805 */ /* 0x000fc6000001ff00 */
[----:B------:R-:W-:Y:S01]  /*1a00*/  FMUL.FTZ R0, R0, UR4 ;  /* 0x0000000400007c20 */ /* 0x000fe20008410000 */
[----:B------:R-:W-:-:S04]  /*1a10*/  UIADD3 UR4, UR52, 0x7f, URZ ;  /* 0x0000007f34047890 */ /* 0x000fc8000fffe03f */
[----:B------:R-:W-:Y:S01]  /*1a20*/  USHF.R.S32.HI UR5, URZ, 0x1f, UR4 ;  /* 0x0000001f3f057899 */ /* 0x000fe20008011404 */
[----:B------:R-:W-:-:S03]  /*1a30*/  R2UR UR38, R0 ;  /* 0x00000000002672ca */ /* 0x000fc600000e0000 */
[----:B------:R-:W-:-:S03]  /*1a40*/  ULEA.HI UR5, UR5, UR4, URZ, 0x7 ;  /* 0x0000000405057291 */ /* 0x000fc6000f8f383f */
[----:B------:R-:W-:Y:S01]  /*1a50*/  @UP2 ULDC UR4, c[0x0][0x42c] ;  /* 0x00010b0000042ab9 */ /* 0x000fe20000000800 */
[----:B------:R-:W-:-:S04]  /*1a60*/  USHF.R.S32.HI UR5, URZ, 0x7, UR5 ;  /* 0x000000073f057899 */ /* 0x000fc80008011405 */
[----:B------:R-:W-:-:S04]  /*1a70*/  UISETP.LT.AND UP0, UPT, UR5, UR7, UPT ;  /* 0x000000070500728c */ /* 0x000fc8000bf01270 */
[----:B------:R-:W-:Y:S02]  /*1a80*/  USEL UR55, UR5, UR7, UP0 ;  /* 0x0000000705377287 */ /* 0x000fe40008000000 */
[----:B------:R-:W-:Y:S02]  /*1a90*/  UIMAD.WIDE.U32 UR4, UR45, UR4, URZ ;  /* 0x000000042d0472a5 */ /* 0x000fe4000f8e003f */
[----:B------:R-:W-:Y:S02]  /*1aa0*/  UISETP.GE.AND UP0, UPT, UR55, 0x1, UPT ;  /* 0x000000013700788c */ /* 0x000fe4000bf06270 */
[----:B------:R-:W-:-:S04]  /*1ab0*/  @UP2 USHF.R.U32.HI UR45, URZ, UR6, UR5 ;  /* 0x000000063f2d2299 */ /* 0x000fc80008011605 */
[----:B------:R-:W-:-:S13]  /*1ac0*/  PLOP3.LUT P1, PT, PT, PT, UP0, 0x80, 0x0 ;  /* 0x000000000000781c */ /* 0x000fda0003f2f008 */
[----:B------:R-:W-:Y:S05]  /*1ad0*/  @!P1 BRA `(.L_x_2002) ;  /* 0x0000008c00489947 */ /* 0x000fea0003800000 */
        /* <DEDUP_REMOVED lines=31> */
.L_x_2003:
        /* <DEDUP_REMOVED lines=9> */
.L_x_2144:
[----:B------:R-:W-:Y:S05]  /*1d60*/  @!P0 BRA `(.L_x_2005) ;  /* 0x0000000000048947 */ /* 0x000fea0003800000 */
[----:B------:R-:W-:Y:S01]  /*1d70*/  BPT.TRAP 0x1 ;  /* 0x000000040000795c */ /* 0x000fe20000300000 */
.L_x_2005:
[----:B0-----:R-:W-:Y:S02]  /*1d80*/  IMAD.U32 R3, RZ, RZ, UR56 ;  /* 0x00000038ff037e24 */ /* 0x001fe4000f8e00ff */
[----:B------:R-:W-:-:S03]  /*1d90*/  IMAD.U32 R0, RZ, RZ, UR46 ;  /* 0x0000002eff007e24 */ /* 0x000fc6000f8e00ff */
[----:B------:R-:W-:Y:S02]  /*1da0*/  LEA R3, R3, UR41, 0x3 ;  /* 0x0000002903037c11 */ /* 0x000fe4000f8e18ff */
[----:B------:R-:W-:-:S04]  /*1db0*/  SHF.L.U32 R0, R0, 0x1f, RZ ;  /* 0x0000001f00007819 */ /* 0x000fc800000006ff */
[----:B------:R0:W1:Y:S01]  /*1dc0*/  SYNCS.PHASECHK.TRANS64.TRYWAIT P2, [R3+URZ+0x38830], R0 ;  /* 0x03883000030075a7 */ /* 0x000062000804017f */
[----:B------:R-:W-:Y:S05]  /*1dd0*/  @!P0 BRA `(.L_x_2006) ;  /* 0x0000000000048947 */ /* 0x000fea0003800000 */
[----:B------:R-:W-:Y:S01]  /*1de0*/  BPT.TRAP 0x1 ;  /* 0x000000040000795c */ /* 0x000fe20000300000 */
.L_x_2006:
[----:B------:R-:W2:Y:S01]  /*1df0*/  S2R R2, SR_TID.X ;  /* 0x0000000000027919 */ /* 0x000ea20000002100 */
[----:B------:R-:W-:Y:S01]  /*1e00*/  IMAD.MOV.U32 R151, RZ, RZ, RZ ;  /* 0x000000ffff977224 */ /* 0x000fe200078e00ff */
[----:B--2---:R-:W-:Y:S01]  /*1e10*/  LOP3.LUT P1, RZ, R2, 0x7f, RZ, 0xc0, !PT ;  /* 0x0000007f02ff7812 */ /* 0x004fe2000782c0ff */
[----:B-1----:R-:W-:-:S12]  /*1e20*/  @P2 BRA `(.L_x_2007) ;  /* 0x0000000000082947 */ /* 0x002fd80003800000 */
[----:B------:R-:W1:Y:S02]  /*1e30*/  SYNCS.PHASECHK.TRANS64.TRYWAIT P2, [R3+URZ+0x38830], R0 ;  /* 0x03883000030075a7 */ /* 0x000e64000804017f */
[----:B-1----:R-:W-:Y:S05]  /*1e40*/  @!P2 BRA `(.L_x_2008) ;  /* 0x0000011800bca947 */ /* 0x002fea0003800000 */
.L_x_2007:
[----:B------:R-:W-:Y:S05]  /*1e50*/  WARPSYNC.ALL ;  /* 0x0000000000007948 */ /* 0x000fea0003800000 */
[----:B------:R-:W-:Y:S01]  /*1e60*/  UIADD3 UR4, UR41, 0x28400, URZ ;  /* 0x0002840029047890 */ /* 0x000fe2000fffe03f */
[----:B------:R-:W-:Y:S01]  /*1e70*/  WARPGROUP.ARRIVE ;  /* 0x00000000000079c5 */ /* 0x000fe20000000000 */
[----:B------:R-:W-:Y:S01]  /*1e80*/  ULOP3.LUT UR32, UR57, 0x10000, URZ, 0xfc, !UPT ;  /* 0x0001000039207892 */ /* 0x000fe2000f8efc3f */
[----:B------:R-:W-:Y:S01]  /*1e90*/  IMAD.U32 R7, RZ, RZ, UR54 ;  /* 0x00000036ff077e24 */ /* 0x000fe2000f8e00ff */
[----:B------:R-:W-:Y:S01]  /*1ea0*/  USHF.R.U32.HI UR4, URZ, 0x4, UR4 ;  /* 0x000000043f047899 */ /* 0x000fe20008011604 */
[----:B------:R-:W-:Y:S01]  /*1eb0*/  IMAD.U32 R13, RZ, RZ, UR38 ;  /* 0x00000026ff0d7e24 */ /* 0x000fe2000f8e00ff */
[----:B------:R-:W-:Y:S01]  /*1ec0*/  UMOV UR33, 0x40000040 ;  /* 0x4000004000217882 */ /* 0x000fe20000000000 */
[----:B------:R-:W-:Y:S01]  /*1ed0*/  UMOV UR35, 0x40000040 ;  /* 0x4000004000237882 */ /* 0x000fe20000000000 */
[----:B------:R-:W-:Y:S01]  /*1ee0*/  ULOP3.LUT UR4, UR4, 0x3fff, URZ, 0xc0, !UPT ;  /* 0x00003fff04047892 */ /* 0x000fe2000f8ec03f */
[----:B------:R-:W-:Y:S01]  /*1ef0*/  IMAD R6, R7, 0x80, R22 ;  /* 0x0000008007067824 */ /* 0x000fe200078e0216 */
[----:B------:R-:W-:Y:S01]  /*1f00*/  UMOV UR5, 0x40000040 ;  /* 0x4000004000057882 */ /* 0x000fe20000000000 */
[----:B------:R-:W-:Y:S01]  /*1f10*/  UMOV UR7, 0x40000040 ;  /* 0x4000004000077882 */ /* 0x000fe20000000000 */
[----:B------:R-:W-:Y:S01]  /*1f20*/  ULOP3.LUT UR49, UR4, 0x10000, URZ, 0xfc, !UPT ;  /* 0x0001000004317892 */ /* 0x000fe2000f8efc3f */
[----:B01----:R-:W-:Y:S01]  /*1f30*/  @!P1 VIADD R3, R3, 0x38840 ;  /* 0x0003884003039836 */ /* 0x003fe20000000000 */
[----:B------:R-:W-:Y:S01]  /*1f40*/  UIADD3 UR4, UR32, 0x2, URZ ;  /* 0x0000000220047890 */ /* 0x000fe2000fffe03f */
[--C-:B------:R-:W-:Y:S01]  /*1f50*/  IMAD.MOV.U32 R150, RZ, RZ, R151.reuse ;  /* 0x000000ffff967224 */ /* 0x100fe200078e0097 */
[----:B------:R-:W-:Y:S01]  /*1f60*/  ULEA UR34, UR56, UR49, 0xb ;  /* 0x0000003138227291 */ /* 0x000fe2000f8e583f */
[----:B------:R-:W-:Y:S01]  /*1f70*/  IMAD.MOV.U32 R149, RZ, RZ, R151 ;  /* 0x000000ffff957224 */ /* 0x000fe200078e0097 */
[----:B------:R-:W-:Y:S01]  /*1f80*/  UIADD3 UR8, UR32, 0x4, URZ ;  /* 0x0000000420087890 */ /* 0x000fe2000fffe03f */
[----:B------:R-:W-:Y:S01]  /*1f90*/  @!P1 PRMT R3, RZ, 0x654, R3 ;  /* 0x00000654ff039816 */ /* 0x000fe20000000003 */
        /* <DEDUP_REMOVED lines=37> */
[----:B------:R-:W-:Y:S01]  /*21f0*/  UIADD3 UR57, UR55, -0x2, URZ ;  /* 0xfffffffe37397890 */ /* 0x000fe2000fffe03f */
        /* <DEDUP_REMOVED lines=50> */
[----:B------:R-:W-:Y:S01]  /*2520*/  QGMMA.64x128x32.F32.E4M3.E4M3 R24, gdesc[UR4], R24, gsb0 ;  /* 0x01e00000041879f3 */ /* 0x000fe20008000818 */
[----:B------:R-:W-:Y:S02]  /*2530*/  UMOV UR6, 0xffffff80 ;  /* 0xffffff8000067882 */ /* 0x000fe40000000000 */
[----:B------:R-:W-:-:S04]  /*2540*/  UIMAD UR6, UR55, UR6, 0x80 ;  /* 0x00000080370674a4 */ /* 0x000fc8000f8e0206 */
[----:B------:R-:W-:-:S04]  /*2550*/  UIADD3 UR6, UR52, UR6, URZ ;  /* 0x0000000634067290 */ /* 0x000fc8000fffe03f */
[----:B------:R-:W-:Y:S02]  /*2560*/  UIADD3 UR7, -UR53, 0x1, UR6 ;  /* 0x0000000135077890 */ /* 0x000fe4000fffe106 */
[----:B------:R-:W-:Y:S01]  /*2570*/  IMAD.U32 R2, RZ, RZ, UR6 ;  /* 0x00000006ff027e24 */ /* 0x000fe2000f8e00ff */
[----:B------:R-:W-:-:S03]  /*2580*/  UIADD3 UR6, UR52, -UR53, URZ ;  /* 0x8000003534067290 */ /* 0x000fc6000fffe03f */
[----:B------:R-:W-:Y:S01]  /*2590*/  IMAD.U32 R0, RZ, RZ, UR7 ;  /* 0x00000007ff007e24 */ /* 0x000fe2000f8e00ff */
[----:B------:R-:W-:Y:S01]  /*25a0*/  ULEA UR6, UR54, UR6, 0x7 ;  /* 0x0000000636067291 */ /* 0x000fe2000f8e383f */
[C---:B------:R-:W-:Y:S02]  /*25b0*/  IMAD R2, R17.reuse, -0x2, R2 ;  /* 0xfffffffe11027824 */ /* 0x040fe400078e0202 */
[----:B------:R-:W-:Y:S01]  /*25c0*/  IMAD R5, R17, -0x2, R0 ;  /* 0xfffffffe11057824 */ /* 0x000fe200078e0200 */
[----:B------:R-:W-:-:S04]  /*25d0*/  USHF.R.S32.HI UR7, URZ, 0x1f, UR6 ;  /* 0x0000001f3f077899 */ /* 0x000fc80008011406 */
[----:B------:R-:W-:Y:S01]  /*25e0*/  IADD3 R7, R5, 0x8, R6 ;  /* 0x0000000805077810 */ /* 0x000fe20007ffe006 */
[----:B------:R-:W-:-:S03]  /*25f0*/  ULEA.HI UR7, UR7, UR6, URZ, 0x7 ;  /* 0x0000000607077291 */ /* 0x000fc6000f8f383f */
[----:B------:R-:W-:Y:S01]  /*2600*/  VIMNMX R7, R2, R7, PT ;  /* 0x0000000702077248 */ /* 0x000fe20003fe0100 */
[----:B------:R-:W-:Y:S01]  /*2610*/  USHF.R.S32.HI UR7, URZ, 0x7, UR7 ;  /* 0x000000073f077899 */ /* 0x000fe20008011407 */
[----:B------:R-:W-:Y:S02]  /*2620*/  VIADDMNMX R2, R6, R5, R2, PT ;  /* 0x0000000506027246 */ /* 0x000fe40003800102 */
[C---:B------:R-:W-:Y:S01]  /*2630*/  ISETP.GT.AND P2, PT, R7.reuse, RZ, PT ;  /* 0x000000ff0700720c */ /* 0x040fe20003f44270 */
[----:B------:R-:W-:Y:S01]  /*2640*/  UISETP.LT.AND UP0, UPT, URZ, UR7, UPT ;  /* 0x000000073f00728c */ /* 0x000fe2000bf01270 */
[C---:B------:R-:W-:Y:S02]  /*2650*/  ISETP.GT.AND P3, PT, R7.reuse, 0x1, PT ;  /* 0x000000010700780c */ /* 0x040fe40003f64270 */
[----:B------:R-:W-:Y:S01]  /*2660*/  ISETP.GT.AND P4, PT, R7, 0x8, PT ;  /* 0x000000080700780c */ /* 0x000fe20003f84270 */
[----:B------:R-:W-:-:S04]  /*2670*/  USEL UR55, URZ, UR7, !UP0 ;  /* 0x000000073f377287 */ /* 0x000fc8000c000000 */
[----:B------:R-:W-:Y:S01]  /*2680*/  UISETP.GE.AND UP0, UPT, UR57, UR55, UPT ;  /* 0x000000373900728c */ /* 0x000fe2000bf06270 */
        /* <DEDUP_REMOVED lines=19> */
[----:B------:R-:W-:Y:S01]  /*27c0*/  FSEL R26, R26, -INF , P2 ;  /* 0xff8000001a1a7808 */ /* 0x000fe20001000000 */
[----:B------:R0:W-:Y:S01]  /*27d0*/  @!P1 SYNCS.ARRIVE.TRANS64.RED.A1T0 RZ, [R3+URZ], RZ ;  /* 0x000000ff03ff99a7 */ /* 0x0001e2000810043f */
[----:B------:R-:W-:Y:S02]  /*27e0*/  FSEL R27, R27, -INF , P3 ;  /* 0xff8000001b1b7808 */ /* 0x000fe40001800000 */
[----:B------:R-:W-:Y:S02]  /*27f0*/  ISETP.GT.AND P2, PT, R7, 0x9, PT ;  /* 0x000000090700780c */ /* 0x000fe40003f44270 */
[----:B------:R-:W-:-:S02]  /*2800*/  FSEL R8, R30, -INF , P4 ;  /* 0xff8000001e087808 */ /* 0x000fc40002000000 */
[----:B------:R-:W-:Y:S02]  /*2810*/  FMNMX.FTZ R11, R26, R27, !PT ;  /* 0x0000001b1a0b7209 */ /* 0x000fe40007810000 */
[----:B------:R-:W-:Y:S02]  /*2820*/  ISETP.GT.AND P3, PT, R7, 0x10, PT ;  /* 0x000000100700780c */ /* 0x000fe40003f64270 */
[----:B------:R-:W-:Y:S02]  /*2830*/  FSEL R9, R31, -INF , P2 ;  /* 0xff8000001f097808 */ /* 0x000fe40001000000 */
[----:B------:R-:W-:Y:S02]  /*2840*/  FMNMX.FTZ R0, R8, R11, !PT ;  /* 0x0000000b08007209 */ /* 0x000fe40007810000 */
        /* <DEDUP_REMOVED lines=81> */
[----:B------:R-:W-:Y:S02]  /*2d60*/  FSEL R87, R87, -INF , P2 ;  /* 0xff80000057577808 */ /* 0x000fe40001000000 */
[----:B------:R-:W-:Y:S02]  /*2d70*/  FMNMX.FTZ R0, R86, R7, !PT ;  /* 0x0000000756007209 */ /* 0x000fe40007810000 */
[C---:B------:R-:W-:Y:S02]  /*2d80*/  ISETP.GT.AND P3, PT, R2.reuse, 0x1, PT ;  /* 0x000000010200780c */ /* 0x040fe40003f64270 */
[----:B------:R-:W-:Y:S02]  /*2d90*/  FMNMX.FTZ R7, R87, R0, !PT ;  /* 0x0000000057077209 */ /* 0x000fe40007810000 */
[----:B------:R-:W-:-:S02]  /*2da0*/  ISETP.GT.AND P4, PT, R2, 0x8, PT ;  /* 0x000000080200780c */ /* 0x000fc40003f84270 */
[----:B------:R-:W-:Y:S01]  /*2db0*/  FSEL R31, R25, -INF , P3 ;  /* 0xff800000191f7808 */ /* 0x000fe20001800000 */
[----:B------:R-:W1:Y:S01]  /*2dc0*/  SHFL.BFLY PT, R0, R7, 0x2, 0x1f ;  /* 0x0c401f0007007f89 */ /* 0x000e6200000e0000 */
[----:B------:R-:W-:Y:S02]  /*2dd0*/  FSEL R28, R28, -INF , P4 ;  /* 0xff8000001c1c7808 */ /* 0x000fe40002000000 */
[----:B------:R-:W-:-:S04]  /*2de0*/  ISETP.GT.AND P3, PT, R2, 0x10, PT ;  /* 0x000000100200780c */ /* 0x000fc80003f64270 */
[----:B------:R-:W-:Y:S02]  /*2df0*/  FSEL R32, R32, -INF , P3 ;  /* 0xff80000020207808 */ /* 0x000fe40001800000 */
[----:B------:R-:W-:-:S04]  /*2e00*/  ISETP.GT.AND P3, PT, R2, 0x18, PT ;  /* 0x000000180200780c */ /* 0x000fc80003f64270 */
[----:B------:R-:W-:Y:S02]  /*2e10*/  FSEL R36, R36, -INF , P3 ;  /* 0xff80000024247808 */ /* 0x000fe40001800000 */
[----:B------:R-:W-:-:S04]  /*2e20*/  ISETP.GT.AND P3, PT, R2, 0x20, PT ;  /* 0x000000200200780c */ /* 0x000fc80003f64270 */
[----:B------:R-:W-:Y:S02]  /*2e30*/  FSEL R40, R40, -INF , P3 ;  /* 0xff80000028287808 */ /* 0x000fe40001800000 */
[----:B------:R-:W-:Y:S02]  /*2e40*/  ISETP.GT.AND P3, PT, R2, 0x28, PT ;  /* 0x000000280200780c */ /* 0x000fe40003f64270 */
[----:B-1----:R-:W-:Y:S02]  /*2e50*/  FMNMX.FTZ R11, R7, R0, !PT ;  /* 0x00000000070b7209 */ /* 0x002fe40007810000 */
[----:B------:R-:W-:Y:S02]  /*2e60*/  FSEL R44, R44, -INF , P3 ;  /* 0xff8000002c2c7808 */ /* 0x000fe40001800000 */
[----:B------:R-:W-:Y:S01]  /*2e70*/  ISETP.GT.AND P3, PT, R2, 0x30, PT ;  /* 0x000000300200780c */ /* 0x000fe20003f64270 */
[----:B------:R-:W1:Y:S03]  /*2e80*/  SHFL.BFLY PT, R0, R11, 0x1, 0x1f ;  /* 0x0c201f000b007f89 */ /* 0x000e6600000e0000 */
        /* <DEDUP_REMOVED lines=26> */
[----:B------:R-:W-:-:S01]  /*3030*/  FFMA.FTZ R35, R35, UR38, -R88 ;  /* 0x0000002623237c23 */ /* 0x000fc20008010858 */
[----:B------:R-:W-:Y:S01]  /*3040*/  ISETP.GT.AND P2, PT, R2, 0x11, PT ;  /* 0x000000110200780c */ /* 0x000fe20003f44270 */
[----:B------:R1:W-:Y:S01]  /*3050*/  MUFU.EX2 R7, R11 ;  /* 0x0000000b00077308 */ /* 0x0003e20000000800 */
[----:B------:R-:W-:Y:S01]  /*3060*/  FMNMX.FTZ R9, R34, R9, !PT ;  /* 0x0000000922097209 */ /* 0x000fe20007810000 */
[--C-:B------:R-:W-:Y:S01]  /*3070*/  FFMA.FTZ R13, R39, UR38, -R88.reuse ;  /* 0x00000026270d7c23 */ /* 0x100fe20008010858 */
[----:B------:R-:W-:Y:S01]  /*3080*/  FSEL R33, R33, -INF , P2 ;  /* 0xff80000021217808 */ /* 0x000fe20001000000 */
[--C-:B------:R-:W-:Y:S01]  /*3090*/  FFMA.FTZ R42, R42, UR38, -R88.reuse ;  /* 0x000000262a2a7c23 */ /* 0x100fe20008010858 */
[----:B------:R-:W-:Y:S01]  /*30a0*/  FMNMX.FTZ R10, R32, R9, !PT ;  /* 0x00000009200a7209 */ /* 0x000fe20007810000 */
[--C-:B------:R-:W-:Y:S01]  /*30b0*/  FFMA.FTZ R21, R47, UR38, -R88.reuse ;  /* 0x000000262f157c23 */ /* 0x100fe20008010858 */
[----:B------:R-:W-:Y:S01]  /*30c0*/  ISETP.GT.AND P2, PT, R2, 0x19, PT ;  /* 0x000000190200780c */ /* 0x000fe20003f44270 */
[----:B------:R-:W-:Y:S01]  /*30d0*/  MUFU.EX2 R4, R4 ;  /* 0x0000000400047308 */ /* 0x000fe20000000800 */
        /* <DEDUP_REMOVED lines=8> */
[----:B-1----:R-:W-:Y:S01]  /*3160*/  FMNMX.FTZ R11, R37, R10, !PT ;  /* 0x0000000a250b7209 */ /* 0x002fe20007810000 */
[--C-:B------:R-:W-:Y:S01]  /*3170*/  FFMA.FTZ R10, R38, UR38, -R88.reuse ;  /* 0x00000026260a7c23 */ /* 0x100fe20008010858 */
[----:B------:R-:W-:Y:S01]  /*3180*/  FSEL R41, R41, -INF , P2 ;  /* 0xff80000029297808 */ /* 0x000fe20001000000 */
[--C-:B------:R-:W-:Y:S01]  /*3190*/  FFMA.FTZ R29, R59, UR38, -R88.reuse ;  /* 0x000000263b1d7c23 */ /* 0x100fe20008010858 */
[----:B------:R-:W-:Y:S01]  /*31a0*/  FMNMX.FTZ R12, R40, R11, !PT ;  /* 0x0000000b280c7209 */ /* 0x000fe20007810000 */
[--C-:B------:R-:W-:Y:S01]  /*31b0*/  FFMA.FTZ R62, R62, UR38, -R88.reuse ;  /* 0x000000263e3e7c23 */ /* 0x100fe20008010858 */
[----:B------:R-:W-:Y:S01]  /*31c0*/  ISETP.GT.AND P2, PT, R2, 0x29, PT ;  /* 0x000000290200780c */ /* 0x000fe20003f44270 */
[----:B------:R-:W1:Y:S01]  /*31d0*/  MUFU.EX2 R5, R5 ;  /* 0x0000000500057308 */ /* 0x000e620000000800 */
[----:B------:R-:W-:Y:S01]  /*31e0*/  FMNMX.FTZ R11, R41, R12, !PT ;  /* 0x0000000c290b7209 */ /* 0x000fe20007810000 */
[--C-:B------:R-:W-:Y:S01]  /*31f0*/  FFMA.FTZ R63, R63, UR38, -R88.reuse ;  /* 0x000000263f3f7c23 */ /* 0x100fe20008010858 */
[----:B------:R-:W-:Y:S01]  /*3200*/  FSEL R45, R45, -INF , P2 ;  /* 0xff8000002d2d7808 */ /* 0x000fe20001000000 */
[--C-:B------:R-:W-:Y:S01]  /*3210*/  FFMA.FTZ R66, R66, UR38, -R88.reuse ;  /* 0x0000002642427c23 */ /* 0x100fe20008010858 */
[----:B------:R-:W-:Y:S01]  /*3220*/  FMNMX.FTZ R12, R44, R11, !PT ;  /* 0x0000000b2c0c7209 */ /* 0x000fe20007810000 */
[--C-:B------:R-:W-:Y:S01]  /*3230*/  FFMA.FTZ R67, R67, UR38, -R88.reuse ;  /* 0x0000002643437c23 */ /* 0x100fe20008010858 */
[----:B------:R-:W-:Y:S01]  /*3240*/  ISETP.GT.AND P2, PT, R2, 0x31, PT ;  /* 0x000000310200780c */ /* 0x000fe20003f44270 */
[----:B------:R-:W2:Y:S01]  /*3250*/  MUFU.EX2 R6, R6 ;  /* 0x0000000600067308 */ /* 0x000ea20000000800 */
[----:B------:R-:W-:Y:S01]  /*3260*/  FMNMX.FTZ R11, R45, R12, !PT ;  /* 0x0000000c2d0b7209 */ /* 0x000fe20007810000 */
[--C-:B------:R-:W-:Y:S01]  /*3270*/  FFMA.FTZ R70, R70, UR38, -R88.reuse ;  /* 0x0000002646467c23 */ /* 0x100fe20008010858 */
[----:B------:R-:W-:Y:S01]  /*3280*/  FSEL R49, R49, -INF , P2 ;  /* 0xff80000031317808 */ /* 0x000fe20001000000 */
[--C-:B------:R-:W-:Y:S01]  /*3290*/  FFMA.FTZ R71, R71, UR38, -R88.reuse ;  /* 0x0000002647477c23 */ /* 0x100fe20008010858 */
[----:B------:R-:W-:Y:S01]  /*32a0*/  FMNMX.FTZ R12, R48, R11, !PT ;  /* 0x0000000b300c7209 */ /* 0x000fe20007810000 */
[--C-:B------:R-:W-:Y:S01]  /*32b0*/  FFMA.FTZ R78, R78, UR38, -R88.reuse ;  /* 0x000000264e4e7c23 */ /* 0x100fe20008010858 */
[----:B------:R-:W-:Y:S01]  /*32c0*/  ISETP.GT.AND P2, PT, R2, 0x39, PT ;  /* 0x000000390200780c */ /* 0x000fe20003f44270 */
[----:B------:R-:W3:Y:S01]  /*32d0*/  MUFU.EX2 R8, R8 ;  /* 0x0000000800087308 */ /* 0x000ee20000000800 */
[----:B------:R-:W-:Y:S01]  /*32e0*/  FMNMX.FTZ R15, R49, R12, !PT ;  /* 0x0000000c310f7209 */ /* 0x000fe20007810000 */
[--C-:B------:R-:W-:Y:S01]  /*32f0*/  FFMA.FTZ R12, R43, UR38, -R88.reuse ;  /* 0x000000262b0c7c23 */ /* 0x100fe20008010858 */
[----:B------:R-:W-:Y:S01]  /*3300*/  FSEL R53, R53, -INF , P2 ;  /* 0xff80000035357808 */ /* 0x000fe20001000000 */
[----:B-1----:R-:W-:Y:S01]  /*3310*/  FADD.FTZ R47, R4, R5 ;  /* 0x00000005042f7221 */ /* 0x002fe20000010000 */
        /* <DEDUP_REMOVED lines=11> */
[----:B------:R2:W-:Y:S01]  /*33d0*/  MUFU.EX2 R11, R42 ;  /* 0x0000002a000b7308 */ /* 0x0005e20000000800 */
[----:B------:R-:W-:Y:S01]  /*33e0*/  FMNMX.FTZ R15, R57, R20, !PT ;  /* 0x00000014390f7209 */ /* 0x000fe20007810000 */
[--C-:B------:R-:W-:Y:S01]  /*33f0*/  FFMA.FTZ R87, R87, UR38, -R88.reuse ;  /* 0x0000002657577c23 */ /* 0x100fe20008010858 */
[----:B------:R-:W-:Y:S01]  /*3400*/  FSEL R61, R61, -INF , P2 ;  /* 0xff8000003d3d7808 */ /* 0x000fe20001000000 */
[----:B------:R-:W-:Y:S01]  /*3410*/  FFMA.FTZ R83, R83, UR38, -R88 ;  /* 0x0000002653537c23 */ /* 0x000fe20008010858 */
[----:B------:R-:W-:Y:S01]  /*3420*/  FMNMX.FTZ R20, R60, R15, !PT ;  /* 0x0000000f3c147209 */ /* 0x000fe20007810000 */
[----:B------:R-:W-:Y:S01]  /*3430*/  IMAD.MOV.U32 R59, RZ, RZ, R151 ;  /* 0x000000ffff3b7224 */ /* 0x000fe200078e0097 */
[----:B------:R-:W-:Y:S01]  /*3440*/  ISETP.GT.AND P2, PT, R2, 0x51, PT ;  /* 0x000000510200780c */ /* 0x000fe20003f44270 */
[----:B------:R-:W1:Y:S01]  /*3450*/  MUFU.EX2 R13, R13 ;  /* 0x0000000d000d7308 */ /* 0x000e620000000800 */
[----:B------:R-:W-:Y:S01]  /*3460*/  FMNMX.FTZ R15, R61, R20, !PT ;  /* 0x000000143d0f7209 */ /* 0x000fe20007810000 */
[----:B--2---:R-:W-:Y:S01]  /*3470*/  FADD.FTZ R42, R6, R47 ;  /* 0x0000002f062a7221 */ /* 0x004fe20000010000 */
[----:B------:R-:W-:Y:S01]  /*3480*/  FSEL R65, R65, -INF , P2 ;  /* 0xff80000041417808 */ /* 0x000fe20001000000 */
[----:B------:R-:W-:Y:S01]  /*3490*/  IMAD.MOV.U32 R46, RZ, RZ, R151 ;  /* 0x000000ffff2e7224 */ /* 0x000fe200078e0097 */
[----:B------:R-:W-:Y:S01]  /*34a0*/  FMNMX.FTZ R20, R64, R15, !PT ;  /* 0x0000000f40147209 */ /* 0x000fe20007810000 */
[----:B------:R-:W-:Y:S01]  /*34b0*/  FADD.FTZ R47, R7, R42 ;  /* 0x0000002a072f7221 */ /* 0x000fe20000010000 */
[----:B------:R-:W-:Y:S01]  /*34c0*/  ISETP.GT.AND P2, PT, R2, 0x59, PT ;  /* 0x000000590200780c */ /* 0x000fe20003f44270 */
[----:B------:R-:W-:Y:S01]  /*34d0*/  MUFU.EX2 R12, R12 ;  /* 0x0000000c000c7308 */ /* 0x000fe20000000800 */
[----:B------:R-:W-:Y:S01]  /*34e0*/  FMNMX.FTZ R25, R65, R20, !PT ;  /* 0x0000001441197209 */ /* 0x000fe20007810000 */
[----:B---3--:R-:W-:Y:S01]  /*34f0*/  FADD.FTZ R42, R8, R47 ;  /* 0x0000002f082a7221 */ /* 0x008fe20000010000 */
[----:B------:R-:W-:Y:S01]  /*3500*/  ISETP.GT.AND P3, PT, R2, 0x60, PT ;  /* 0x000000600200780c */ /* 0x000fe20003f64270 */
[----:B------:R-:W-:Y:S01]  /*3510*/  FFMA.FTZ R20, R51, UR38, -R88 ;  /* 0x0000002633147c23 */ /* 0x000fe20008010858 */
[----:B------:R-:W-:Y:S01]  /*3520*/  FSEL R69, R69, -INF , P2 ;  /* 0xff80000045457808 */ /* 0x000fe20001000000 */
[--C-:B------:R-:W-:Y:S01]  /*3530*/  IMAD.MOV.U32 R51, RZ, RZ, R151.reuse ;  /* 0x000000ffff337224 */ /* 0x100fe200078e0097 */
[----:B------:R-:W-:Y:S01]  /*3540*/  FMNMX.FTZ R24, R68, R25, !PT ;  /* 0x0000001944187209 */ /* 0x000fe20007810000 */
[----:B------:R-:W-:Y:S01]  /*3550*/  MUFU.EX2 R14, R14 ;  /* 0x0000000e000e7308 */ /* 0x000fe20000000800 */
[----:B------:R-:W-:Y:S01]  /*3560*/  ISETP.GT.AND P2, PT, R2, 0x61, PT ;  /* 0x000000610200780c */ /* 0x000fe20003f44270 */
[----:B------:R-:W-:Y:S01]  /*3570*/  IMAD.MOV.U32 R47, RZ, RZ, R151 ;  /* 0x000000ffff2f7224 */ /* 0x000fe200078e0097 */
[----:B------:R-:W-:-:S02]  /*3580*/  FSEL R72, R72, -INF , P3 ;  /* 0xff80000048487808 */ /* 0x000fc40001800000 */
[----:B------:R-:W-:Y:S02]  /*3590*/  FMNMX.FTZ R25, R69, R24, !PT ;  /* 0x0000001845197209 */ /* 0x000fe40007810000 */
[----:B------:R-:W-:Y:S01]  /*35a0*/  ISETP.GT.AND P3, PT, R2, 0x68, PT ;  /* 0x000000680200780c */ /* 0x000fe20003f64270 */
[----:B------:R-:W2:Y:S01]  /*35b0*/  MUFU.EX2 R21, R21 ;  /* 0x0000001500157308 */ /* 0x000ea20000000800 */
[----:B------:R-:W-:Y:S02]  /*35c0*/  FSEL R73, R73, -INF , P2 ;  /* 0xff80000049497808 */ /* 0x000fe40001000000 */
[----:B------:R-:W-:Y:S02]  /*35d0*/  FMNMX.FTZ R24, R72, R25, !PT ;  /* 0x0000001948187209 */ /* 0x000fe40007810000 */
[----:B------:R-:W-:Y:S02]  /*35e0*/  ISETP.GT.AND P2, PT, R2, 0x69, PT ;  /* 0x000000690200780c */ /* 0x000fe40003f44270 */
[----:B------:R-:W-:Y:S01]  /*35f0*/  FSEL R76, R76, -INF , P3 ;  /* 0xff8000004c4c7808 */ /* 0x000fe20001800000 */
[----:B------:R3:W-:Y:S01]  /*3600*/  MUFU.EX2 R15, R50 ;  /* 0x00000032000f7308 */ /* 0x0007e20000000800 */
[----:B------:R-:W-:-:S02]  /*3610*/  FMNMX.FTZ R25, R73, R24, !PT ;  /* 0x0000001849197209 */ /* 0x000fc40007810000 */
[----:B------:R-:W-:Y:S02]  /*3620*/  ISETP.GT.AND P3, PT, R2, 0x70, PT ;  /* 0x000000700200780c */ /* 0x000fe40003f64270 */
[----:B------:R-:W-:Y:S02]  /*3630*/  FSEL R77, R77, -INF , P2 ;  /* 0xff8000004d4d7808 */ /* 0x000fe40001000000 */
[----:B------:R-:W-:Y:S01]  /*3640*/  FMNMX.FTZ R24, R76, R25, !PT ;  /* 0x000000194c187209 */ /* 0x000fe20007810000 */
[----:B------:R-:W-:Y:S01]  /*3650*/  MUFU.EX2 R20, R20 ;  /* 0x0000001400147308 */ /* 0x000fe20000000800 */
[----:B------:R-:W-:Y:S01]  /*3660*/  ISETP.GT.AND P2, PT, R2, 0x71, PT ;  /* 0x000000710200780c */ /* 0x000fe20003f44270 */
[----:B---3--:R-:W-:Y:S01]  /*3670*/  IMAD.MOV.U32 R50, RZ, RZ, R151 ;  /* 0x000000ffff327224 */ /* 0x008fe200078e0097 */
[----:B------:R-:W-:Y:S02]  /*3680*/  FSEL R80, R80, -INF , P3 ;  /* 0xff80000050507808 */ /* 0x000fe40001800000 */
[----:B------:R-:W-:Y:S01]  /*3690*/  FMNMX.FTZ R25, R77, R24, !PT ;  /* 0x000000184d197209 */ /* 0x000fe20007810000 */
[----:B------:R-:W-:-:S01]  /*36a0*/  FFMA.FTZ R24, R58, UR38, -R88 ;  /* 0x000000263a187c23 */ /* 0x000fc20008010858 */
[----:B------:R-:W-:Y:S01]  /*36b0*/  ISETP.GT.AND P3, PT, R2, 0x78, PT ;  /* 0x000000780200780c */ /* 0x000fe20003f64270 */
[----:B------:R-:W-:Y:S01]  /*36c0*/  MUFU.EX2 R54, R54 ;  /* 0x0000003600367308 */ /* 0x000fe20000000800 */
[----:B------:R-:W-:Y:S01]  /*36d0*/  FSEL R81, R81, -INF , P2 ;  /* 0xff80000051517808 */ /* 0x000fe20001000000 */
[----:B------:R-:W-:Y:S01]  /*36e0*/  IMAD.MOV.U32 R58, RZ, RZ, R151 ;  /* 0x000000ffff3a7224 */ /* 0x000fe200078e0097 */
[----:B------:R-:W-:-:S02]  /*36f0*/  FMNMX.FTZ R26, R80, R25, !PT ;  /* 0x00000019501a7209 */ /* 0x000fc40007810000 */
[----:B------:R-:W-:Y:S02]  /*3700*/  ISETP.GT.AND P2, PT, R2, 0x79, PT ;  /* 0x000000790200780c */ /* 0x000fe40003f44270 */
[----:B------:R-:W-:Y:S01]  /*3710*/  FSEL R84, R84, -INF , P3 ;  /* 0xff80000054547808 */ /* 0x000fe20001800000 */
[----:B------:R-:W-:Y:S01]  /*3720*/  MUFU.EX2 R55, R55 ;  /* 0x0000003700377308 */ /* 0x000fe20000000800 */
[----:B------:R-:W-:Y:S02]  /*3730*/  FMNMX.FTZ R25, R81, R26, !PT ;  /* 0x0000001a51197209 */ /* 0x000fe40007810000 */
[----:B------:R-:W-:Y:S02]  /*3740*/  FSEL R85, R85, -INF , P2 ;  /* 0xff80000055557808 */ /* 0x000fe40001000000 */
[----:B------:R-:W-:Y:S02]  /*3750*/  FMNMX.FTZ R2, R84, R25, !PT ;  /* 0x0000001954027209 */ /* 0x000fe40007810000 */
[----:B------:R-:W-:Y:S01]  /*3760*/  F2FP.SATFINITE.E4M3.F32.PACK_AB_MERGE_C R229, R7, R6, RZ ;  /* 0x0000000607e5723e */ /* 0x000fe200048070ff */
[----:B------:R-:W-:Y:S01]  /*3770*/  MUFU.EX2 R24, R24 ;  /* 0x0000001800187308 */ /* 0x000fe20000000800 */
[----:B------:R-:W-:-:S02]  /*3780*/  FMNMX.FTZ R2, R85, R2, !PT ;  /* 0x0000000255027209 */ /* 0x000fc40007810000 */
[----:B-1----:R-:W-:Y:S02]  /*3790*/  F2FP.SATFINITE.E4M3.F32.PACK_AB_MERGE_C R231, R13, R10, RZ ;  /* 0x0000000a0de7723e */ /* 0x002fe400048070ff */
[----:B------:R-:W-:Y:S01]  /*37a0*/  F2FP.SATFINITE.E4M3.F32.PACK_AB_MERGE_C R229, R5, R4, R229 ;  /* 0x0000000405e5723e */ /* 0x000fe200048070e5 */
[----:B------:R-:W1:Y:S01]  /*37b0*/  SHFL.BFLY PT, R25, R2, 0x2, 0x1f ;  /* 0x0c401f0002197f89 */ /* 0x000e6200000e0000 */
[----:B--2---:R-:W-:Y:S01]  /*37c0*/  F2FP.SATFINITE.E4M3.F32.PACK_AB_MERGE_C R225, R21, R14, RZ ;  /* 0x0000000e15e1723e */ /* 0x004fe200048070ff */
[----:B------:R-:W-:Y:S01]  /*37d0*/  MUFU.EX2 R29, R29 ;  /* 0x0000001d001d7308 */ /* 0x000fe20000000800 */
[----:B------:R-:W-:Y:S02]  /*37e0*/  F2FP.SATFINITE.E4M3.F32.PACK_AB_MERGE_C R231, R9, R8, R231 ;  /* 0x0000000809e7723e */ /* 0x000fe400048070e7 */
[----:B------:R-:W-:-:S05]  /*37f0*/  F2FP.SATFINITE.E4M3.F32.PACK_AB_MERGE_C R225, R12, R11, R225 ;  /* 0x0000000b0ce1723e */ /* 0x000fca00048070e1 */
[----:B------:R-:W-:Y:S08]  /*3800*/  MUFU.EX2 R62, R62 ;  /* 0x0000003e003e7308 */ /* 0x000ff00000000800 */
[----:B------:R-:W-:Y:S01]  /*3810*/  MUFU.EX2 R63, R63 ;  /* 0x0000003f003f7308 */ /* 0x000fe20000000800 */
[----:B-1----:R-:W-:Y:S01]  /*3820*/  FMNMX.FTZ R26, R2, R25, !PT ;  /* 0x00000019021a7209 */ /* 0x002fe20007810000 */
[----:B------:R-:W-:-:S06]  /*3830*/  FFMA.FTZ R25, R82, UR38, -R88 ;  /* 0x0000002652197c23 */ /* 0x000fcc0008010858 */
[----:B------:R-:W-:Y:S01]  /*3840*/  MUFU.EX2 R66, R66 ;  /* 0x0000004200427308 */ /* 0x000fe20000000800 */
[----:B------:R-:W-:Y:S01]  /*3850*/  IMAD.MOV.U32 R82, RZ, RZ, R151 ;  /* 0x000000ffff527224 */ /* 0x000fe200078e0097 */
[----:B------:R-:W1:Y:S06]  /*3860*/  SHFL.BFLY PT, R27, R26, 0x1, 0x1f ;  /* 0x0c201f001a1b7f89 */ /* 0x000e6c00000e0000 */
[----:B------:R-:W-:Y:S08]  /*3870*/  MUFU.EX2 R67, R67 ;  /* 0x0000004300437308 */ /* 0x000ff00000000800 */
[----:B------:R-:W-:Y:S08]  /*3880*/  MUFU.EX2 R70, R70 ;  /* 0x0000004600467308 */ /* 0x000ff00000000800 */
[----:B------:R-:W-:Y:S01]  /*3890*/  MUFU.EX2 R71, R71 ;  /* 0x0000004700477308 */ /* 0x000fe20000000800 */
[----:B-1----:R-:W-:Y:S01]  /*38a0*/  FMNMX.FTZ R2, R26, R27, !PT ;  /* 0x0000001b1a027209 */ /* 0x002fe20007810000 */
[----:B------:R-:W-:-:S02]  /*38b0*/  IMAD.U32 R27, RZ, RZ, UR38 ;  /* 0x00000026ff1b7e24 */ /* 0x000fc4000f8e00ff */
[----:B------:R-:W-:-:S01]  /*38c0*/  FFMA.FTZ R26, R86, UR38, -R88 ;  /* 0x00000026561a7c23 */ /* 0x000fc20008010858 */
[--C-:B------:R-:W-:Y:S01]  /*38d0*/  IMAD.MOV.U32 R88, RZ, RZ, R151.reuse ;  /* 0x000000ffff587224 */ /* 0x100fe200078e0097 */
[C---:B------:R-:W-:Y:S01]  /*38e0*/  FSETP.NEU.FTZ.AND P2, PT, R2.reuse, -INF , PT ;  /* 0xff8000000200780b */ /* 0x040fe20003f5d000 */
[----:B------:R-:W-:Y:S01]  /*38f0*/  FFMA.FTZ R27, R2, R27, -8 ;  /* 0xc1000000021b7423 */ /* 0x000fe2000001001b */
[----:B------:R-:W-:Y:S01]  /*3900*/  MUFU.EX2 R78, R78 ;  /* 0x0000004e004e7308 */ /* 0x000fe20000000800 */
[----:B------:R-:W-:-:S03]  /*3910*/  IMAD.MOV.U32 R86, RZ, RZ, R151 ;  /* 0x000000ffff567224 */ /* 0x000fc600078e0097 */
[----:B------:R-:W-:Y:S02]  /*3920*/  FSEL R35, R27, RZ, P2 ;  /* 0x000000ff1b237208 */ /* 0x000fe40001000000 */
[----:B------:R-:W-:Y:S02]  /*3930*/  PLOP3.LUT P2, PT, PT, PT, UP0, 0x80, 0x0 ;  /* 0x000000000000781c */ /* 0x000fe40003f4f008 */
        /* <DEDUP_REMOVED lines=32> */
[----:B------:R2:W3:Y:S01]  /*3b40*/  MUFU.EX2 R39, R34 ;  /* 0x0000002200277308 */ /* 0x0004e20000000800 */
[----:B-1----:R-:W-:-:S01]  /*3b50*/  FADD.FTZ R43, R30, R31 ;  /* 0x0000001f1e2b7221 */ /* 0x002fc20000010000 */
[--C-:B------:R-:W-:Y:S01]  /*3b60*/  FFMA.FTZ R80, R80, UR38, -R35.reuse ;  /* 0x0000002650507c23 */ /* 0x100fe20008010823 */
[----:B------:R-:W-:-:S01]  /*3b70*/  FFMA.FTZ R81, R81, UR38, -R35 ;  /* 0x0000002651517c23 */ /* 0x000fc20008010823 */
[--C-:B------:R-:W-:Y:S01]  /*3b80*/  FFMA.FTZ R84, R84, UR38, -R35.reuse ;  /* 0x0000002654547c23 */ /* 0x100fe20008010823 */
[----:B------:R-:W-:-:S01]  /*3b90*/  FFMA.FTZ R35, R85, UR38, -R35 ;  /* 0x0000002655237c23 */ /* 0x000fc20008010823 */
[----:B------:R-:W-:-:S02]  /*3ba0*/  IMAD.MOV.U32 R85, RZ, RZ, R151 ;  /* 0x000000ffff557224 */ /* 0x000fc400078e0097 */
[----:B------:R-:W1:Y:S01]  /*3bb0*/  MUFU.EX2 R32, R32 ;  /* 0x0000002000207308 */ /* 0x000e620000000800 */
[----:B--2---:R-:W-:-:S07]  /*3bc0*/  FADD.FTZ R34, R28, R43 ;  /* 0x0000002b1c227221 */ /* 0x004fce0000010000 */
[----:B------:R-:W0:Y:S01]  /*3bd0*/  MUFU.EX2 R33, R33 ;  /* 0x0000002100217308 */ /* 0x000e220000000800 */
[----:B---3--:R-:W-:-:S01]  /*3be0*/  FADD.FTZ R43, R39, R34 ;  /* 0x00000022272b7221 */ /* 0x008fc20000010000 */
[----:B------:R-:W-:Y:S01]  /*3bf0*/  F2FP.SATFINITE.E4M3.F32.PACK_AB_MERGE_C R28, R39, R28, RZ ;  /* 0x0000001c271c723e */ /* 0x000fe200048070ff */
[----:B------:R-:W-:-:S03]  /*3c00*/  IMAD.MOV.U32 R39, RZ, RZ, R151 ;  /* 0x000000ffff277224 */ /* 0x000fc600078e0097 */
[----:B------:R-:W-:Y:S01]  /*3c10*/  F2FP.SATFINITE.E4M3.F32.PACK_AB_MERGE_C R228, R31, R30, R28 ;  /* 0x0000001e1fe4723e */ /* 0x000fe2000480701c */
[----:B------:R-:W-:Y:S01]  /*3c20*/  IMAD.MOV.U32 R31, RZ, RZ, R151 ;  /* 0x000000ffff1f7224 */ /* 0x000fe200078e0097 */
[----:B------:R-:W2:Y:S01]  /*3c30*/  MUFU.EX2 R36, R36 ;  /* 0x0000002400247308 */ /* 0x000ea20000000800 */
[----:B-1----:R-:W-:-:S01]  /*3c40*/  FADD.FTZ R34, R32, R43 ;  /* 0x0000002b20227221 */ /* 0x002fc20000010000 */
[----:B------:R-:W-:Y:S01]  /*3c50*/  FADD.FTZ R43, R9, R42 ;  /* 0x0000002a092b7221 */ /* 0x000fe20000010000 */
[--C-:B------:R-:W-:Y:S02]  /*3c60*/  IMAD.MOV.U32 R30, RZ, RZ, R151.reuse ;  /* 0x000000ffff1e7224 */ /* 0x100fe400078e0097 */
[----:B------:R-:W-:Y:S02]  /*3c70*/  IMAD.MOV.U32 R28, RZ, RZ, R151 ;  /* 0x000000ffff1c7224 */ /* 0x000fe400078e0097 */
[----:B------:R-:W-:-:S01]  /*3c80*/  FADD.FTZ R42, R10, R43 ;  /* 0x0000002b0a2a7221 */ /* 0x000fc20000010000 */
[----:B------:R-:W1:Y:S01]  /*3c90*/  MUFU.EX2 R37, R37 ;  /* 0x0000002500257308 */ /* 0x000e620000000800 */
[----:B0-----:R-:W-:-:S02]  /*3ca0*/  FADD.FTZ R3, R33, R34 ;  /* 0x0000002221037221 */ /* 0x001fc40000010000 */
[----:B------:R-:W-:-:S04]  /*3cb0*/  FADD.FTZ R42, R13, R42 ;  /* 0x0000002a0d2a7221 */ /* 0x000fc80000010000 */
[----:B------:R-:W-:Y:S01]  /*3cc0*/  FADD.FTZ R43, R11, R42 ;  /* 0x0000002a0b2b7221 */ /* 0x000fe20000010000 */
[----:B------:R-:W0:Y:S01]  /*3cd0*/  MUFU.EX2 R40, R40 ;  /* 0x0000002800287308 */ /* 0x000e220000000800 */
[----:B--2---:R-:W-:-:S02]  /*3ce0*/  FADD.FTZ R34, R36, R3 ;  /* 0x0000000324227221 */ /* 0x004fc40000010000 */
[----:B------:R-:W-:-:S04]  /*3cf0*/  FADD.FTZ R43, R12, R43 ;  /* 0x0000002b0c2b7221 */ /* 0x000fc80000010000 */
[----:B------:R-:W-:Y:S01]  /*3d00*/  FADD.FTZ R42, R14, R43 ;  /* 0x0000002b0e2a7221 */ /* 0x000fe20000010000 */
[----:B------:R-:W2:Y:S01]  /*3d10*/  MUFU.EX2 R41, R41 ;  /* 0x0000002900297308 */ /* 0x000ea20000000800 */
[----:B-1----:R-:W-:-:S02]  /*3d20*/  FADD.FTZ R3, R37, R34 ;  /* 0x0000002225037221 */ /* 0x002fc40000010000 */
[----:B------:R-:W-:Y:S01]  /*3d30*/  FADD.FTZ R42, R21, R42 ;  /* 0x0000002a152a7221 */ /* 0x000fe20000010000 */
[----:B------:R-:W-:Y:S01]  /*3d40*/  F2FP.SATFINITE.E4M3.F32.PACK_AB_MERGE_C R36, R37, R36, RZ ;  /* 0x000000242524723e */ /* 0x000fe200048070ff */
[----:B------:R-:W-:Y:S02]  /*3d50*/  IMAD.MOV.U32 R37, RZ, RZ, R151 ;  /* 0x000000ffff257224 */ /* 0x000fe400078e0097 */
[----:B------:R-:W-:-:S01]  /*3d60*/  FADD.FTZ R43, R15, R42 ;  /* 0x0000002a0f2b7221 */ /* 0x000fc20000010000 */
[----:B------:R-:W-:Y:S01]  /*3d70*/  F2FP.SATFINITE.E4M3.F32.PACK_AB_MERGE_C R230, R33, R32, R36 ;  /* 0x0000002021e6723e */ /* 0x000fe20004807024 */
[----:B------:R-:W1:Y:S01]  /*3d80*/  MUFU.EX2 R44, R44 ;  /* 0x0000002c002c7308 */ /* 0x000e620000000800 */
[----:B0-----:R-:W-:-:S01]  /*3d90*/  FADD.FTZ R34, R40, R3 ;  /* 0x0000000328227221 */ /* 0x001fc20000010000 */
[----:B------:R-:W-:Y:S01]  /*3da0*/  FADD.FTZ R43, R20, R43 ;  /* 0x0000002b142b7221 */ /* 0x000fe20000010000 */
[----:B------:R-:W-:-:S02]  /*3db0*/  IMAD.MOV.U32 R42, RZ, RZ, R151 ;  /* 0x000000ffff2a7224 */ /* 0x000fc400078e0097 */
[----:B------:R-:W-:Y:S02]  /*3dc0*/  IMAD.MOV.U32 R36, RZ, RZ, R151 ;  /* 0x000000ffff247224 */ /* 0x000fe400078e0097 */
[----:B------:R-:W-:-:S01]  /*3dd0*/  FADD.FTZ R10, R54, R43 ;  /* 0x0000002b360a7221 */ /* 0x000fc20000010000 */
[----:B------:R-:W-:Y:S01]  /*3de0*/  F2FP.SATFINITE.E4M3.F32.PACK_AB_MERGE_C R54, R55, R54, RZ ;  /* 0x000000363736723e */ /* 0x000fe200048070ff */
[----:B------:R-:W0:Y:S01]  /*3df0*/  MUFU.EX2 R45, R45 ;  /* 0x0000002d002d7308 */ /* 0x000e220000000800 */
        /* <DEDUP_REMOVED lines=8> */
[----:B------:R-:W-:Y:S01]  /*3e80*/  FADD.FTZ R7, R29, R10 ;  /* 0x0000000a1d077221 */ /* 0x000fe20000010000 */
[----:B------:R-:W-:-:S02]  /*3e90*/  IMAD.MOV.U32 R43, RZ, RZ, R151 ;  /* 0x000000ffff2b7224 */ /* 0x000fc400078e0097 */
[--C-:B------:R-:W-:Y:S02]  /*3ea0*/  IMAD.MOV.U32 R33, RZ, RZ, R151.reuse ;  /* 0x000000ffff217224 */ /* 0x100fe400078e0097 */
[----:B------:R-:W-:Y:S01]  /*3eb0*/  IMAD.MOV.U32 R32, RZ, RZ, R151 ;  /* 0x000000ffff207224 */ /* 0x000fe200078e0097 */
[----:B------:R-:W1:Y:S01]  /*3ec0*/  MUFU.EX2 R49, R49 ;  /* 0x0000003100317308 */ /* 0x000e620000000800 */
[----:B0-----:R-:W-:-:S01]  /*3ed0*/  FADD.FTZ R3, R45, R34 ;  /* 0x000000222d037221 */ /* 0x001fc20000010000 */
[----:B------:R-:W-:Y:S01]  /*3ee0*/  F2FP.SATFINITE.E4M3.F32.PACK_AB_MERGE_C R44, R45, R44, RZ ;  /* 0x0000002c2d2c723e */ /* 0x000fe200048070ff */
[--C-:B------:R-:W-:Y:S02]  /*3ef0*/  IMAD.MOV.U32 R45, RZ, RZ, R151.reuse ;  /* 0x000000ffff2d7224 */ /* 0x100fe400078e0097 */
[--C-:B------:R-:W-:Y:S01]  /*3f00*/  IMAD.MOV.U32 R34, RZ, RZ, R151.reuse ;  /* 0x000000ffff227224 */ /* 0x100fe200078e0097 */
[----:B------:R-:W-:Y:S01]  /*3f10*/  F2FP.SATFINITE.E4M3.F32.PACK_AB_MERGE_C R224, R41, R40, R44 ;  /* 0x0000002829e0723e */ /* 0x000fe2000480702c */
[----:B------:R-:W-:Y:S01]  /*3f20*/  IMAD.MOV.U32 R44, RZ, RZ, R151 ;  /* 0x000000ffff2c7224 */ /* 0x000fe200078e0097 */
[----:B------:R-:W0:Y:S01]  /*3f30*/  MUFU.EX2 R52, R52 ;  /* 0x0000003400347308 */ /* 0x000e220000000800 */
[----:B--2---:R-:W-:-:S01]  /*3f40*/  FADD.FTZ R6, R48, R3 ;  /* 0x0000000330067221 */ /* 0x004fc20000010000 */
[----:B------:R-:W-:-:S02]  /*3f50*/  IMAD.MOV.U32 R41, RZ, RZ, R151 ;  /* 0x000000ffff297224 */ /* 0x000fc400078e0097 */
[----:B------:R-:W-:-:S04]  /*3f60*/  IMAD.MOV.U32 R40, RZ, RZ, R151 ;  /* 0x000000ffff287224 */ /* 0x000fc800078e0097 */
[----:B------:R-:W2:Y:S01]  /*3f70*/  MUFU.EX2 R53, R53 ;  /* 0x0000003500357308 */ /* 0x000ea20000000800 */
[----:B-1----:R-:W-:-:S07]  /*3f80*/  FADD.FTZ R3, R49, R6 ;  /* 0x0000000631037221 */ /* 0x002fce0000010000 */
        /* <DEDUP_REMOVED lines=11> */
[----:B------:R-:W-:-:S04]  /*4040*/  IMAD.MOV.U32 R48, RZ, RZ, R151 ;  /* 0x000000ffff307224 */ /* 0x000fc800078e0097 */
[----:B------:R-:W1:Y:S01]  /*4050*/  MUFU.EX2 R61, R61 ;  /* 0x0000003d003d7308 */ /* 0x000e620000000800 */
[----:B0-----:R-:W-:-:S01]  /*4060*/  FADD.FTZ R3, R57, R6 ;  /* 0x0000000639037221 */ /* 0x001fc20000010000 */
[----:B------:R-:W-:Y:S01]  /*4070*/  FADD.FTZ R6, R62, R7 ;  /* 0x000000073e067221 */ /* 0x000fe20000010000 */
[----:B------:R-:W-:-:S03]  /*4080*/  F2FP.SATFINITE.E4M3.F32.PACK_AB_MERGE_C R62, R63, R62, RZ ;  /* 0x0000003e3f3e723e */ /* 0x000fc600048070ff */
[----:B------:R-:W-:Y:S01]  /*4090*/  FADD.FTZ R63, R63, R6 ;  /* 0x000000063f3f7221 */ /* 0x000fe20000010000 */
[----:B------:R-:W-:Y:S01]  /*40a0*/  F2FP.SATFINITE.E4M3.F32.PACK_AB_MERGE_C R221, R29, R24, R62 ;  /* 0x000000181ddd723e */ /* 0x000fe2000480703e */
[----:B------:R-:W0:Y:S01]  /*40b0*/  MUFU.EX2 R64, R64 ;  /* 0x0000004000407308 */ /* 0x000e220000000800 */
[----:B--2---:R-:W-:-:S01]  /*40c0*/  FADD.FTZ R4, R60, R3 ;  /* 0x000000033c047221 */ /* 0x004fc20000010000 */
[----:B------:R-:W-:Y:S01]  /*40d0*/  FADD.FTZ R6, R66, R63 ;  /* 0x0000003f42067221 */ /* 0x000fe20000010000 */
[--C-:B------:R-:W-:Y:S02]  /*40e0*/  IMAD.MOV.U32 R63, RZ, RZ, R151.reuse ;  /* 0x000000ffff3f7224 */ /* 0x100fe400078e0097 */
[----:B------:R-:W-:Y:S02]  /*40f0*/  IMAD.MOV.U32 R62, RZ, RZ, R151 ;  /* 0x000000ffff3e7224 */ /* 0x000fe400078e0097 */
[----:B------:R-:W-:-:S01]  /*4100*/  FADD.FTZ R5, R67, R6 ;  /* 0x0000000643057221 */ /* 0x000fc20000010000 */
[----:B------:R-:W-:Y:S01]  /*4110*/  F2FP.SATFINITE.E4M3.F32.PACK_AB_MERGE_C R6, R71, R70, RZ ;  /* 0x000000464706723e */ /* 0x000fe200048070ff */
[----:B------:R-:W2:Y:S01]  /*4120*/  MUFU.EX2 R65, R65 ;  /* 0x0000004100417308 */ /* 0x000ea20000000800 */
[C---:B-1----:R-:W-:Y:S01]  /*4130*/  F2FP.SATFINITE.E4M3.F32.PACK_AB_MERGE_C R60, R61.reuse, R60, RZ ;  /* 0x0000003c3d3c723e */ /* 0x042fe200048070ff */
[----:B------:R-:W-:Y:S01]  /*4140*/  FADD.FTZ R61, R61, R4 ;  /* 0x000000043d3d7221 */ /* 0x000fe20000010000 */
[----:B------:R-:W-:-:S01]  /*4150*/  FADD.FTZ R70, R70, R5 ;  /* 0x0000000546467221 */ /* 0x000fc20000010000 */
[----:B------:R-:W-:Y:S01]  /*4160*/  F2FP.SATFINITE.E4M3.F32.PACK_AB_MERGE_C R223, R67, R66, R6 ;  /* 0x0000004243df723e */ /* 0x000fe20004807006 */
[----:B------:R-:W-:Y:S01]  /*4170*/  IMAD.MOV.U32 R67, RZ, RZ, R151 ;  /* 0x000000ffff437224 */ /* 0x000fe200078e0097 */
[----:B------:R-:W-:Y:S01]  /*4180*/  F2FP.SATFINITE.E4M3.F32.PACK_AB_MERGE_C R220, R57, R56, R60 ;  /* 0x0000003839dc723e */ /* 0x000fe2000480703c */
[----:B------:R-:W-:-:S01]  /*4190*/  FADD.FTZ R71, R71, R70 ;  /* 0x0000004647477221 */ /* 0x000fc20000010000 */
[----:B------:R-:W1:Y:S01]  /*41a0*/  MUFU.EX2 R68, R68 ;  /* 0x0000004400447308 */ /* 0x000e620000000800 */
[----:B0-----:R-:W-:-:S01]  /*41b0*/  FADD.FTZ R4, R64, R61 ;  /* 0x0000003d40047221 */ /* 0x001fc20000010000 */
[----:B------:R-:W-:-:S02]  /*41c0*/  IMAD.MOV.U32 R70, RZ, RZ, R151 ;  /* 0x000000ffff467224 */ /* 0x000fc400078e0097 */
[--C-:B------:R-:W-:Y:S02]  /*41d0*/  IMAD.MOV.U32 R66, RZ, RZ, R151.reuse ;  /* 0x000000ffff427224 */ /* 0x100fe400078e0097 */
[----:B------:R-:W-:Y:S02]  /*41e0*/  IMAD.MOV.U32 R61, RZ, RZ, R151 ;  /* 0x000000ffff3d7224 */ /* 0x000fe400078e0097 */
[----:B------:R-:W0:Y:S01]  /*41f0*/  MUFU.EX2 R69, R69 ;  /* 0x0000004500457308 */ /* 0x000e220000000800 */
[----:B--2---:R-:W-:-:S01]  /*4200*/  FADD.FTZ R3, R65, R4 ;  /* 0x0000000441037221 */ /* 0x004fc20000010000 */
[--C-:B------:R-:W-:Y:S02]  /*4210*/  IMAD.MOV.U32 R60, RZ, RZ, R151.reuse ;  /* 0x000000ffff3c7224 */ /* 0x100fe400078e0097 */
[--C-:B------:R-:W-:Y:S02]  /*4220*/  IMAD.MOV.U32 R57, RZ, RZ, R151.reuse ;  /* 0x000000ffff397224 */ /* 0x100fe400078e0097 */
[----:B------:R-:W-:-:S02]  /*4230*/  IMAD.MOV.U32 R56, RZ, RZ, R151 ;  /* 0x000000ffff387224 */ /* 0x000fc400078e0097 */
[----:B------:R-:W2:Y:S01]  /*4240*/  MUFU.EX2 R74, R74 ;  /* 0x0000004a004a7308 */ /* 0x000ea20000000800 */
[----:B-1----:R-:W-:-:S01]  /*4250*/  FADD.FTZ R4, R68, R3 ;  /* 0x0000000344047221 */ /* 0x002fc20000010000 */
[----:B------:R-:W-:Y:S01]  /*4260*/  F2FP.SATFINITE.E4M3.F32.PACK_AB_MERGE_C R3, R79, R78, RZ ;  /* 0x0000004e4f03723e */ /* 0x000fe200048070ff */
[--C-:B------:R-:W-:Y:S02]  /*4270*/  IMAD.MOV.U32 R29, RZ, RZ, R151.reuse ;  /* 0x000000ffff1d7224 */ /* 0x100fe400078e0097 */
[----:B------:R-:W-:-:S03]  /*4280*/  IMAD.MOV.U32 R24, RZ, RZ, R151 ;  /* 0x000000ffff187224 */ /* 0x000fc600078e0097 */
[----:B------:R-:W1:Y:S01]  /*4290*/  MUFU.EX2 R72, R72 ;  /* 0x0000004800487308 */ /* 0x000e620000000800 */
[C---:B0-----:R-:W-:Y:S01]  /*42a0*/  F2FP.SATFINITE.E4M3.F32.PACK_AB_MERGE_C R68, R69.reuse, R68, RZ ;  /* 0x000000444544723e */ /* 0x041fe200048070ff */
[----:B------:R-:W-:-:S03]  /*42b0*/  FADD.FTZ R69, R69, R4 ;  /* 0x0000000445457221 */ /* 0x000fc60000010000 */
        /* <DEDUP_REMOVED lines=9> */
[----:B------:R-:W-:-:S06]  /*4350*/  IMAD.MOV.U32 R69, RZ, RZ, R151 ;  /* 0x000000ffff457224 */ /* 0x000fcc00078e0097 */
[----:B------:R-:W1:Y:S01]  /*4360*/  MUFU.EX2 R76, R76 ;  /* 0x0000004c004c7308 */ /* 0x000e620000000800 */
[C---:B0-----:R-:W-:Y:S01]  /*4370*/  F2FP.SATFINITE.E4M3.F32.PACK_AB_MERGE_C R217, R75.reuse, R74, R3 ;  /* 0x0000004a4bd9723e */ /* 0x041fe20004807003 */
[----:B------:R-:W-:Y:S01]  /*4380*/  FADD.FTZ R75, R75, R6 ;  /* 0x000000064b4b7221 */ /* 0x000fe20000010000 */
[----:B------:R-:W-:-:S03]  /*4390*/  IMAD.MOV.U32 R74, RZ, RZ, R151 ;  /* 0x000000ffff4a7224 */ /* 0x000fc600078e0097 */
[----:B------:R-:W-:Y:S01]  /*43a0*/  FADD.FTZ R78, R78, R75 ;  /* 0x0000004b4e4e7221 */ /* 0x000fe20000010000 */
[----:B------:R-:W-:Y:S01]  /*43b0*/  IMAD.MOV.U32 R75, RZ, RZ, R151 ;  /* 0x000000ffff4b7224 */ /* 0x000fe200078e0097 */
[----:B------:R-:W0:Y:S01]  /*43c0*/  MUFU.EX2 R77, R77 ;  /* 0x0000004d004d7308 */ /* 0x000e220000000800 */
[----:B--2---:R-:W-:-:S01]  /*43d0*/  FADD.FTZ R3, R73, R4 ;  /* 0x0000000449037221 */ /* 0x004fc20000010000 */
[----:B------:R-:W-:Y:S01]  /*43e0*/  FADD.FTZ R78, R79, R78 ;  /* 0x0000004e4f4e7221 */ /* 0x000fe20000010000 */
[----:B------:R-:W-:-:S05]  /*43f0*/  IMAD.MOV.U32 R79, RZ, RZ, R151 ;  /* 0x000000ffff4f7224 */ /* 0x000fca00078e0097 */
[----:B------:R-:W-:Y:S01]  /*4400*/  MUFU.EX2 R26, R26 ;  /* 0x0000001a001a7308 */ /* 0x000fe20000000800 */
[----:B-1----:R-:W-:-:S07]  /*4410*/  FADD.FTZ R4, R76, R3 ;  /* 0x000000034c047221 */ /* 0x002fce0000010000 */
[----:B------:R1:W2:Y:S01]  /*4420*/  MUFU.EX2 R27, R87 ;  /* 0x00000057001b7308 */ /* 0x0002a20000000800 */
[C---:B0-----:R-:W-:Y:S01]  /*4430*/  F2FP.SATFINITE.E4M3.F32.PACK_AB_MERGE_C R76, R77.reuse, R76, RZ ;  /* 0x0000004c4d4c723e */ /* 0x041fe200048070ff */
[----:B------:R-:W-:-:S03]  /*4440*/  FADD.FTZ R77, R77, R4 ;  /* 0x000000044d4d7221 */ /* 0x000fc60000010000 */
[----:B------:R-:W-:Y:S01]  /*4450*/  F2FP.SATFINITE.E4M3.F32.PACK_AB_MERGE_C R216, R73, R72, R76 ;  /* 0x0000004849d8723e */ /* 0x000fe2000480704c */
[--C-:B------:R-:W-:Y:S02]  /*4460*/  IMAD.MOV.U32 R76, RZ, RZ, R151.reuse ;  /* 0x000000ffff4c7224 */ /* 0x100fe400078e0097 */
[----:B------:R-:W0:Y:S01]  /*4470*/  MUFU.EX2 R25, R25 ;  /* 0x0000001900197308 */ /* 0x000e220000000800 */
[--C-:B-1----:R-:W-:Y:S02]  /*4480*/  IMAD.MOV.U32 R87, RZ, RZ, R151.reuse ;  /* 0x000000ffff577224 */ /* 0x102fe400078e0097 */
[--C-:B------:R-:W-:Y:S02]  /*4490*/  IMAD.MOV.U32 R73, RZ, RZ, R151.reuse ;  /* 0x000000ffff497224 */ /* 0x100fe400078e0097 */
[----:B------:R-:W-:-:S03]  /*44a0*/  IMAD.MOV.U32 R72, RZ, RZ, R151 ;  /* 0x000000ffff487224 */ /* 0x000fc600078e0097 */
[----:B------:R-:W1:Y:S01]  /*44b0*/  MUFU.EX2 R80, R80 ;  /* 0x0000005000507308 */ /* 0x000e620000000800 */
[----:B--2---:R-:W-:-:S07]  /*44c0*/  F2FP.SATFINITE.E4M3.F32.PACK_AB_MERGE_C R5, R27, R26, RZ ;  /* 0x0000001a1b05723e */ /* 0x004fce00048070ff */
[----:B------:R2:W3:Y:S01]  /*44d0*/  MUFU.EX2 R38, R83 ;  /* 0x0000005300267308 */ /* 0x0004e20000000800 */
[----:B0-----:R-:W-:-:S01]  /*44e0*/  FADD.FTZ R3, R25, R78 ;  /* 0x0000004e19037221 */ /* 0x001fc20000010000 */
[----:B------:R-:W-:-:S06]  /*44f0*/  IMAD.MOV.U32 R78, RZ, RZ, R151 ;  /* 0x000000ffff4e7224 */ /* 0x000fcc00078e0097 */
[----:B------:R-:W0:Y:S01]  /*4500*/  MUFU.EX2 R81, R81 ;  /* 0x0000005100517308 */ /* 0x000e220000000800 */
[----:B-1----:R-:W-:-:S01]  /*4510*/  FADD.FTZ R4, R80, R77 ;  /* 0x0000004d50047221 */ /* 0x002fc20000010000 */
[--C-:B--2---:R-:W-:Y:S02]  /*4520*/  IMAD.MOV.U32 R83, RZ, RZ, R151.reuse ;  /* 0x000000ffff537224 */ /* 0x104fe400078e0097 */
[----:B------:R-:W-:-:S04]  /*4530*/  IMAD.MOV.U32 R77, RZ, RZ, R151 ;  /* 0x000000ffff4d7224 */ /* 0x000fc800078e0097 */
[----:B------:R-:W1:Y:S01]  /*4540*/  MUFU.EX2 R84, R84 ;  /* 0x0000005400547308 */ /* 0x000e620000000800 */
[C---:B---3--:R-:W-:Y:S01]  /*4550*/  F2FP.SATFINITE.E4M3.F32.PACK_AB_MERGE_C R219, R38.reuse, R25, R5 ;  /* 0x0000001926db723e */ /* 0x048fe20004807005 */
        /* <DEDUP_REMOVED lines=12> */
[--C-:B------:R-:W-:Y:S02]  /*4620*/  IMAD.MOV.U32 R84, RZ, RZ, R151.reuse ;  /* 0x000000ffff547224 */ /* 0x100fe400078e0097 */
        /* <DEDUP_REMOVED lines=72> */
[----:B------:R-:W-:-:S05]  /*4ab0*/  UMOV UR58, UR56 ;  /* 0x00000038003a7c82 */ /* 0x000fca0008000000 */
.L_x_2019:
[----:B------:R-:W-:Y:S01]  /*4ac0*/  ISETP.NE.AND P3, PT, RZ, UR44, PT ;  /* 0x0000002cff007c0c */ /* 0x000fe2000bf65270 */
[----:B------:R-:W-:-:S04]  /*4ad0*/  UISETP.NE.AND UP0, UPT, UR58, 0x1, UPT ;  /* 0x000000013a00788c */ /* 0x000fc8000bf05270 */
[----:B------:R-:W-:-:S04]  /*4ae0*/  USEL UR46, URZ, 0x1, UP0 ;  /* 0x000000013f2e7887 */ /* 0x000fc80008000000 */
[----:B------:R-:W-:-:S04]  /*4af0*/  ULOP3.LUT UR46, UR59, UR46, URZ, 0x3c, !UPT ;  /* 0x0000002e3b2e7292 */ /* 0x000fc8000f8e3c3f */
[----:B------:R-:W-:Y:S08]  /*4b00*/  @P3 BRA `(.L_x_2010) ;  /* 0x0000000000383947 */ /* 0x000ff00003800000 */
[----:B------:R-:W-:Y:S05]  /*4b10*/  @!P0 BRA `(.L_x_2011) ;  /* 0x0000000000048947 */ /* 0x000fea0003800000 */
[----:B------:R-:W-:Y:S01]  /*4b20*/  BPT.TRAP 0x1 ;  /* 0x000000040000795c */ /* 0x000fe20000300000 */
.L_x_2011:
        /* <DEDUP_REMOVED lines=9> */
.L_x_2012:
[----:B-1----:R-:W-:Y:S05]  /*4bc0*/  @P2 BRA `(.L_x_2010) ;  /* 0x0000000000082947 */ /* 0x002fea0003800000 */
[----:B------:R-:W1:Y:S02]  /*4bd0*/  SYNCS.PHASECHK.TRANS64.TRYWAIT P2, [UR6+0x38830], R0 ;  /* 0x03883000ff0075a7 */ /* 0x000e640008040146 */
[----:B-1----:R-:W-:Y:S05]  /*4be0*/  @!P2 BRA `(.L_x_2013) ;  /* 0x000000ec0068a947 */ /* 0x002fea0003800000 */
.L_x_2010:
        /* <DEDUP_REMOVED lines=48> */
.L_x_2015:
[----:B------:R-:W-:Y:S01]  /*4ef0*/  ULEA UR6, UR58, UR41, 0x3 ;  /* 0x000000293a067291 */ /* 0x000fe2000f8e183f */
[----:B------:R-:W-:-:S05]  /*4f00*/  IMAD.U32 R0, RZ, RZ, UR59 ;  /* 0x0000003bff007e24 */ /* 0x000fca000f8e00ff */
[----:B------:R-:W-:-:S04]  /*4f10*/  SHF.L.U32 R0, R0, 0x1f, RZ ;  /* 0x0000001f00007819 */ /* 0x000fc800000006ff */
[----:B------:R0:W1:Y:S01]  /*4f20*/  SYNCS.PHASECHK.TRANS64.TRYWAIT P2, [UR6+0x38850], R0 ;  /* 0x03885000ff0075a7 */ /* 0x0000620008040146 */
[----:B------:R-:W-:Y:S05]  /*4f30*/  @!P0 BRA `(.L_x_2016) ;  /* 0x0000000000048947 */ /* 0x000fea0003800000 */
[----:B------:R-:W-:Y:S01]  /*4f40*/  BPT.TRAP 0x1 ;  /* 0x000000040000795c */ /* 0x000fe20000300000 */
.L_x_2016:
[----:B-1----:R-:W-:Y:S05]  /*4f50*/  @P2 BRA `(.L_x_2014) ;  /* 0x0000000000082947 */ /* 0x002fea0003800000 */
[----:B------:R-:W1:Y:S02]  /*4f60*/  SYNCS.PHASECHK.TRANS64.TRYWAIT P2, [UR6+0x38850], R0 ;  /* 0x03885000ff0075a7 */ /* 0x000e640008040146 */
[----:B-1----:R-:W-:Y:S05]  /*4f70*/  @!P2 BRA `(.L_x_2017) ;  /* 0x000000e8009ca947 */ /* 0x002fea0003800000 */
.L_x_2014:
[----:B------:R-:W-:Y:S01]  /*4f80*/  UIADD3 UR6, UR41, 0x400, URZ ;  /* 0x0000040029067890 */ /* 0x000fe2000fffe03f */
[----:B------:R-:W-:Y:S01]  /*4f90*/  WARPGROUP.ARRIVE ;  /* 0x00000000000079c5 */ /* 0x000fe20000000000 */
[----:B------:R-:W-:Y:S01]  /*4fa0*/  UMOV UR7, 0x40000040 ;  /* 0x4000004000077882 */ /* 0x000fe20000000000 */
[----:B01----:R-:W-:Y:S01]  /*4fb0*/  IMAD.MOV.U32 R0, RZ, RZ, -0x2 ;  /* 0xfffffffeff007424 */ /* 0x003fe200078e00ff */
[----:B------:R-:W-:-:S04]  /*4fc0*/  USHF.R.U32.HI UR6, URZ, 0x4, UR6 ;  /* 0x000000043f067899 */ /* 0x000fc80008011606 */
[----:B------:R-:W-:-:S04]  /*4fd0*/  ULOP3.LUT UR6, UR6, 0x3fff, URZ, 0xc0, !UPT ;  /* 0x00003fff06067892 */ /* 0x000fc8000f8ec03f */
[----:B------:R-:W-:-:S04]  /*4fe0*/  ULOP3.LUT UR6, UR6, 0x10000, URZ, 0xfc, !UPT ;  /* 0x0001000006067892 */ /* 0x000fc8000f8efc3f */
[----:B------:R-:W-:-:S07]  /*4ff0*/  ULEA UR10, UR58, UR6, 0xb ;  /* 0x000000063a0a7291 */ /* 0x000fce000f8e583f */
[----:B------:R-:W-:Y:S02]  /*5000*/  UMOV UR6, UR10 ;  /* 0x0000000a00067c82 */ /* 0x000fe40008000000 */
[----:B------:R-:W-:Y:S01]  /*5010*/  QGMMA.64x256x32.F32.E4M3.E4M3 R24, R228, gdesc[UR4], R24, gsb0 ;  /* 0x03e00004e4187df3 */ /* 0x000fe20008000818 */
[----:B------:R-:W-:Y:S01]  /*5020*/  UMOV UR6, 0xffffff80 ;  /* 0xffffff8000067882 */ /* 0x000fe20000000000 */
[----:B------:R-:W-:Y:S01]  /*5030*/  UMOV UR7, 0x40000040 ;  /* 0x4000004000077882 */ /* 0x000fe20000000000 */
[----:B------:R-:W-:-:S04]  /*5040*/  UIMAD UR6, UR57, UR6, 0x1 ;  /* 0x00000001390674a4 */ /* 0x000fc8000f8e0206 */
[----:B------:R-:W-:-:S04]  /*5050*/  ULEA UR6, UR54, UR6, 0x7 ;  /* 0x0000000636067291 */ /* 0x000fc8000f8e383f */
[----:B------:R-:W-:-:S06]  /*5060*/  UIADD3 UR6, -UR53, UR6, UR52 ;  /* 0x0000000635067290 */ /* 0x000fcc000fffe134 */
[----:B------:R-:W-:Y:S01]  /*5070*/  IMAD R7, R17, R0, UR6 ;  /* 0x0000000611077e24 */ /* 0x000fe2000f8e0200 */
[----:B------:R-:W-:-:S03]  /*5080*/  UIADD3 UR6, UR10, 0x2, URZ ;  /* 0x000000020a067890 */ /* 0x000fc6000fffe03f */
        /* <DEDUP_REMOVED lines=101> */
[----:B------:R-:W0:Y:S01]  /*56e0*/  SHFL.BFLY PT, R7, R10, 0x2, 0x1f ;  /* 0x0c401f000a077f89 */ /* 0x000e2200000e0000 */
        /* <DEDUP_REMOVED lines=12> */
[----:B0-----:R-:W-:Y:S01]  /*57b0*/  FMNMX.FTZ R11, R10, R7, !PT ;  /* 0x000000070a0b7209 */ /* 0x001fe20007810000 */
[----:B------:R-:W-:Y:S01]  /*57c0*/  IMAD.U32 R7, RZ, RZ, UR38 ;  /* 0x00000026ff077e24 */ /* 0x000fe2000f8e00ff */
[----:B------:R-:W-:Y:S02]  /*57d0*/  ISETP.GT.AND P3, PT, R0, 0x18, PT ;  /* 0x000000180000780c */ /* 0x000fe40003f64270 */
[----:B------:R-:W-:Y:S01]  /*57e0*/  FSEL R163, R163, -INF , P4 ;  /* 0xff800000a3a37808 */ /* 0x000fe20002000000 */
[----:B------:R-:W0:Y:S01]  /*57f0*/  SHFL.BFLY PT, R2, R11, 0x1, 0x1f ;  /* 0x0c201f000b027f89 */ /* 0x000e2200000e0000 */
[----:B------:R-:W-:-:S02]  /*5800*/  FMNMX.FTZ R20, R162, R21, !PT ;  /* 0x00000015a2147209 */ /* 0x000fc40007810000 */
[----:B------:R-:W-:Y:S02]  /*5810*/  ISETP.GT.AND P4, PT, R0, 0x19, PT ;  /* 0x000000190000780c */ /* 0x000fe40003f84270 */
[----:B------:R-:W-:Y:S02]  /*5820*/  FSEL R166, R166, -INF , P3 ;  /* 0xff800000a6a67808 */ /* 0x000fe40001800000 */
[----:B------:R-:W-:Y:S02]  /*5830*/  FMNMX.FTZ R21, R163, R20, !PT ;  /* 0x00000014a3157209 */ /* 0x000fe40007810000 */
[C---:B------:R-:W-:Y:S02]  /*5840*/  ISETP.GT.AND P3, PT, R0.reuse, 0x20, PT ;  /* 0x000000200000780c */ /* 0x040fe40003f64270 */
[----:B------:R-:W-:Y:S02]  /*5850*/  FSEL R167, R167, -INF , P4 ;  /* 0xff800000a7a77808 */ /* 0x000fe40002000000 */
[----:B------:R-:W-:-:S02]  /*5860*/  ISETP.GT.AND P4, PT, R0, 0x21, PT ;  /* 0x000000210000780c */ /* 0x000fc40003f84270 */
[----:B------:R-:W-:Y:S01]  /*5870*/  FSEL R170, R170, -INF , P3 ;  /* 0xff800000aaaa7808 */ /* 0x000fe20001800000 */
[----:B------:R-:W-:Y:S02]  /*5880*/  WARPGROUP.DEPBAR.LE gsb0, 0x0 ;  /* 0x00008000000079c5 */ /* 0x000fe40000010000 */
[----:B------:R-:W-:Y:S01]  /*5890*/  WARPGROUP.ARRIVE ;  /* 0x00000000000079c5 */ /* 0x000fe20000000000 */
[C---:B------:R-:W-:Y:S02]  /*58a0*/  ISETP.GT.AND P3, PT, R0.reuse, 0x28, PT ;  /* 0x000000280000780c */ /* 0x040fe40003f64270 */
[----:B------:R-:W-:Y:S02]  /*58b0*/  FSEL R171, R171, -INF , P4 ;  /* 0xff800000abab7808 */ /* 0x000fe40002000000 */
[----:B0-----:R-:W-:Y:S01]  /*58c0*/  FMNMX.FTZ R2, R11, R2, !PT ;  /* 0x000000020b027209 */ /* 0x001fe20007810000 */
[----:B------:R-:W-:Y:S01]  /*58d0*/  QGMMA.64x256x32.F32.E4M3.E4M3 R24, R224, gdesc[UR4], R24, gsb0 ;  /* 0x03e00004e0187df3 */ /* 0x000fe20008000818 */
[----:B------:R-:W-:Y:S01]  /*58e0*/  UIADD3 UR6, UR10, 0x4, URZ ;  /* 0x000000040a067890 */ /* 0x000fe2000fffe03f */
[----:B------:R-:W-:Y:S01]  /*58f0*/  ISETP.GT.AND P4, PT, R0, 0x29, PT ;  /* 0x000000290000780c */ /* 0x000fe20003f84270 */
[----:B------:R-:W-:Y:S01]  /*5900*/  UMOV UR7, 0x40000040 ;  /* 0x4000004000077882 */ /* 0x000fe20000000000 */
[----:B------:R-:W-:-:S01]  /*5910*/  FFMA.FTZ R7, R2, R7, -8 ;  /* 0xc100000002077423 */ /* 0x000fc20000010007 */
[----:B------:R-:W-:-:S02]  /*5920*/  FSETP.NEU.FTZ.AND P2, PT, R2, -INF , PT ;  /* 0xff8000000200780b */ /* 0x000fc40003f5d000 */
[----:B------:R-:W-:Y:S02]  /*5930*/  FSEL R174, R174, -INF , P3 ;  /* 0xff800000aeae7808 */ /* 0x000fe40001800000 */
[----:B------:R-:W-:Y:S02]  /*5940*/  FSEL R7, R7, RZ, P2 ;  /* 0x000000ff07077208 */ /* 0x000fe40001000000 */
[----:B------:R-:W-:Y:S02]  /*5950*/  ISETP.GT.AND P3, PT, R0, 0x30, PT ;  /* 0x000000300000780c */ /* 0x000fe40003f64270 */
[----:B------:R-:W-:Y:S01]  /*5960*/  FSEL R175, R175, -INF , P4 ;  /* 0xff800000afaf7808 */ /* 0x000fe20002000000 */
[----:B------:R-:W-:-:S01]  /*5970*/  FFMA.FTZ R9, R152, UR38, -R7 ;  /* 0x0000002698097c23 */ /* 0x000fc20008010807 */
[--C-:B------:R-:W-:Y:S01]  /*5980*/  FFMA.FTZ R153, R153, UR38, -R7.reuse ;  /* 0x0000002699997c23 */ /* 0x100fe20008010807 */
[----:B------:R-:W-:Y:S01]  /*5990*/  FMNMX.FTZ R152, R166, R21, !PT ;  /* 0x00000015a6987209 */ /* 0x000fe20007810000 */
[--C-:B------:R-:W-:Y:S01]  /*59a0*/  FFMA.FTZ R12, R157, UR38, -R7.reuse ;  /* 0x000000269d0c7c23 */ /* 0x100fe20008010807 */
[----:B------:R-:W-:Y:S01]  /*59b0*/  ISETP.GT.AND P4, PT, R0, 0x31, PT ;  /* 0x000000310000780c */ /* 0x000fe20003f84270 */
[----:B------:R0:W-:Y:S01]  /*59c0*/  MUFU.EX2 R10, R153 ;  /* 0x00000099000a7308 */ /* 0x0001e20000000800 */
[----:B------:R-:W-:Y:S01]  /*59d0*/  FSEL R178, R178, -INF , P3 ;  /* 0xff800000b2b27808 */ /* 0x000fe20001800000 */
[--C-:B------:R-:W-:Y:S01]  /*59e0*/  FFMA.FTZ R11, R156, UR38, -R7.reuse ;  /* 0x000000269c0b7c23 */ /* 0x100fe20008010807 */
[----:B------:R-:W-:Y:S01]  /*59f0*/  ISETP.GT.AND P3, PT, R0, 0x38, PT ;  /* 0x000000380000780c */ /* 0x000fe20003f64270 */
[--C-:B------:R-:W-:Y:S01]  /*5a00*/  FFMA.FTZ R15, R161, UR38, -R7.reuse ;  /* 0x00000026a10f7c23 */ /* 0x100fe20008010807 */
[----:B------:R-:W-:Y:S01]  /*5a10*/  FSEL R179, R179, -INF , P4 ;  /* 0xff800000b3b37808 */ /* 0x000fe20002000000 */
[--C-:B------:R-:W-:Y:S01]  /*5a20*/  FFMA.FTZ R160, R160, UR38, -R7.reuse ;  /* 0x00000026a0a07c23 */ /* 0x100fe20008010807 */
[----:B------:R-:W-:Y:S01]  /*5a30*/  ISETP.GT.AND P4, PT, R0, 0x39, PT ;  /* 0x000000390000780c */ /* 0x000fe20003f84270 */
[--C-:B------:R-:W-:Y:S01]  /*5a40*/  FFMA.FTZ R21, R165, UR38, -R7.reuse ;  /* 0x00000026a5157c23 */ /* 0x100fe20008010807 */
[----:B0-----:R-:W-:Y:S01]  /*5a50*/  FMNMX.FTZ R153, R167, R152, !PT ;  /* 0x00000098a7997209 */ /* 0x001fe20007810000 */
[----:B------:R-:W-:Y:S01]  /*5a60*/  MUFU.EX2 R14, R160 ;  /* 0x000000a0000e7308 */ /* 0x000fe20000000800 */
[----:B------:R-:W-:Y:S01]  /*5a70*/  FSEL R182, R182, -INF , P3 ;  /* 0xff800000b6b67808 */ /* 0x000fe20001800000 */
[--C-:B------:R-:W-:Y:S01]  /*5a80*/  FFMA.FTZ R164, R164, UR38, -R7.reuse ;  /* 0x00000026a4a47c23 */ /* 0x100fe20008010807 */
[----:B------:R-:W-:Y:S01]  /*5a90*/  FMNMX.FTZ R152, R170, R153, !PT ;  /* 0x00000099aa987209 */ /* 0x000fe20007810000 */
[--C-:B------:R-:W-:Y:S01]  /*5aa0*/  FFMA.FTZ R168, R168, UR38, -R7.reuse ;  /* 0x00000026a8a87c23 */ /* 0x100fe20008010807 */
[----:B------:R-:W-:Y:S01]  /*5ab0*/  ISETP.GT.AND P3, PT, R0, 0x40, PT ;  /* 0x000000400000780c */ /* 0x000fe20003f64270 */
[--C-:B------:R-:W-:Y:S01]  /*5ac0*/  FFMA.FTZ R172, R172, UR38, -R7.reuse ;  /* 0x00000026acac7c23 */ /* 0x100fe20008010807 */
[----:B------:R-:W-:Y:S01]  /*5ad0*/  FMNMX.FTZ R153, R171, R152, !PT ;  /* 0x00000098ab997209 */ /* 0x000fe20007810000 */
        /* <DEDUP_REMOVED lines=14> */
[----:B------:R-:W-:Y:S01]  /*5bc0*/  FFMA.FTZ R212, R212, UR38, -R7 ;  /* 0x00000026d4d47c23 */ /* 0x000fe20008010807 */
[----:B------:R-:W-:Y:S01]  /*5bd0*/  FMNMX.FTZ R157, R179, R154, !PT ;  /* 0x0000009ab39d7209 */ /* 0x000fe20007810000 */
[----:B------:R-:W-:Y:S01]  /*5be0*/  MUFU.EX2 R9, R9 ;  /* 0x0000000900097308 */ /* 0x000fe20000000800 */
[----:B------:R-:W-:-:S02]  /*5bf0*/  FSEL R187, R187, -INF , P4 ;  /* 0xff800000bbbb7808 */ /* 0x000fc40002000000 */
[----:B------:R-:W-:Y:S01]  /*5c00*/  FMNMX.FTZ R156, R182, R157, !PT ;  /* 0x0000009db69c7209 */ /* 0x000fe20007810000 */
[----:B------:R-:W-:-:S01]  /*5c10*/  FFMA.FTZ R157, R173, UR38, -R7 ;  /* 0x00000026ad9d7c23 */ /* 0x000fc20008010807 */
[----:B------:R-:W-:Y:S02]  /*5c20*/  ISETP.GT.AND P4, PT, R0, 0x49, PT ;  /* 0x000000490000780c */ /* 0x000fe40003f84270 */
[----:B------:R-:W-:Y:S01]  /*5c30*/  FMNMX.FTZ R161, R183, R156, !PT ;  /* 0x0000009cb7a17209 */ /* 0x000fe20007810000 */
[----:B------:R0:W-:Y:S01]  /*5c40*/  MUFU.EX2 R154, R172 ;  /* 0x000000ac009a7308 */ /* 0x0001e20000000800 */
[----:B------:R-:W-:Y:S02]  /*5c50*/  FSEL R190, R190, -INF , P3 ;  /* 0xff800000bebe7808 */ /* 0x000fe40001800000 */
[----:B------:R-:W-:Y:S02]  /*5c60*/  FMNMX.FTZ R156, R186, R161, !PT ;  /* 0x000000a1ba9c7209 */ /* 0x000fe40007810000 */
[----:B------:R-:W-:-:S02]  /*5c70*/  ISETP.GT.AND P3, PT, R0, 0x50, PT ;  /* 0x000000500000780c */ /* 0x000fc40003f64270 */
[----:B------:R-:W-:Y:S01]  /*5c80*/  FMNMX.FTZ R161, R187, R156, !PT ;  /* 0x0000009cbba17209 */ /* 0x000fe20007810000 */
[----:B------:R-:W-:Y:S01]  /*5c90*/  MUFU.EX2 R11, R11 ;  /* 0x0000000b000b7308 */ /* 0x000fe20000000800 */
[----:B------:R-:W-:Y:S01]  /*5ca0*/  FSEL R191, R191, -INF , P4 ;  /* 0xff800000bfbf7808 */ /* 0x000fe20002000000 */
[--C-:B0-----:R-:W-:Y:S01]  /*5cb0*/  FFMA.FTZ R172, R192, UR38, -R7.reuse ;  /* 0x00000026c0ac7c23 */ /* 0x101fe20008010807 */
[----:B------:R-:W-:Y:S01]  /*5cc0*/  FMNMX.FTZ R160, R190, R161, !PT ;  /* 0x000000a1bea07209 */ /* 0x000fe20007810000 */
[--C-:B------:R-:W-:Y:S01]  /*5cd0*/  FFMA.FTZ R161, R177, UR38, -R7.reuse ;  /* 0x00000026b1a17c23 */ /* 0x100fe20008010807 */
[----:B------:R-:W-:Y:S01]  /*5ce0*/  ISETP.GT.AND P4, PT, R0, 0x51, PT ;  /* 0x000000510000780c */ /* 0x000fe20003f84270 */
[--C-:B------:R-:W-:Y:S01]  /*5cf0*/  FFMA.FTZ R177, R193, UR38, -R7.reuse ;  /* 0x00000026c1b17c23 */ /* 0x100fe20008010807 */
[----:B------:R-:W-:Y:S01]  /*5d00*/  FSEL R194, R194, -INF , P3 ;  /* 0xff800000c2c27808 */ /* 0x000fe20001800000 */
[----:B------:R0:W-:Y:S01]  /*5d10*/  MUFU.EX2 R156, R176 ;  /* 0x000000b0009c7308 */ /* 0x0001e20000000800 */
[----:B------:R-:W-:Y:S01]  /*5d20*/  FMNMX.FTZ R165, R191, R160, !PT ;  /* 0x000000a0bfa57209 */ /* 0x000fe20007810000 */
[----:B------:R-:W-:Y:S01]  /*5d30*/  FFMA.FTZ R193, R209, UR38, -R7 ;  /* 0x00000026d1c17c23 */ /* 0x000fe20008010807 */
[----:B------:R-:W-:-:S02]  /*5d40*/  ISETP.GT.AND P3, PT, R0, 0x58, PT ;  /* 0x000000580000780c */ /* 0x000fc40003f64270 */
[----:B------:R-:W-:Y:S02]  /*5d50*/  FSEL R195, R195, -INF , P4 ;  /* 0xff800000c3c37808 */ /* 0x000fe40002000000 */
[----:B------:R-:W-:Y:S01]  /*5d60*/  FMNMX.FTZ R160, R194, R165, !PT ;  /* 0x000000a5c2a07209 */ /* 0x000fe20007810000 */
[----:B------:R-:W-:Y:S01]  /*5d70*/  MUFU.EX2 R12, R12 ;  /* 0x0000000c000c7308 */ /* 0x000fe20000000800 */
[----:B------:R-:W-:Y:S01]  /*5d80*/  ISETP.GT.AND P4, PT, R0, 0x59, PT ;  /* 0x000000590000780c */ /* 0x000fe20003f84270 */
[----:B0-----:R-:W-:Y:S01]  /*5d90*/  FFMA.FTZ R176, R196, UR38, -R7 ;  /* 0x00000026c4b07c23 */ /* 0x001fe20008010807 */
[----:B------:R-:W-:Y:S02]  /*5da0*/  FSEL R198, R198, -INF , P3 ;  /* 0xff800000c6c67808 */ /* 0x000fe40001800000 */
[----:B------:R-:W-:Y:S02]  /*5db0*/  FMNMX.FTZ R165, R195, R160, !PT ;  /* 0x000000a0c3a57209 */ /* 0x000fe40007810000 */
[----:B------:R-:W-:Y:S01]  /*5dc0*/  ISETP.GT.AND P3, PT, R0, 0x60, PT ;  /* 0x000000600000780c */ /* 0x000fe20003f64270 */
[----:B------:R0:W-:Y:S01]  /*5dd0*/  MUFU.EX2 R160, R180 ;  /* 0x000000b400a07308 */ /* 0x0001e20000000800 */
[----:B------:R-:W-:-:S02]  /*5de0*/  FSEL R199, R199, -INF , P4 ;  /* 0xff800000c7c77808 */ /* 0x000fc40002000000 */
[----:B------:R-:W-:Y:S01]  /*5df0*/  FMNMX.FTZ R164, R198, R165, !PT ;  /* 0x000000a5c6a47209 */ /* 0x000fe20007810000 */
[----:B------:R-:W-:-:S01]  /*5e00*/  FFMA.FTZ R165, R181, UR38, -R7 ;  /* 0x00000026b5a57c23 */ /* 0x000fc20008010807 */
[----:B------:R-:W-:Y:S01]  /*5e10*/  ISETP.GT.AND P4, PT, R0, 0x61, PT ;  /* 0x000000610000780c */ /* 0x000fe20003f84270 */
[----:B------:R-:W-:-:S01]  /*5e20*/  FFMA.FTZ R181, R197, UR38, -R7 ;  /* 0x00000026c5b57c23 */ /* 0x000fc20008010807 */
[----:B------:R-:W-:Y:S01]  /*5e30*/  FSEL R202, R202, -INF , P3 ;  /* 0xff800000caca7808 */ /* 0x000fe20001800000 */
[----:B------:R-:W-:Y:S01]  /*5e40*/  MUFU.EX2 R15, R15 ;  /* 0x0000000f000f7308 */ /* 0x000fe20000000800 */
[----:B------:R-:W-:Y:S01]  /*5e50*/  FMNMX.FTZ R169, R199, R164, !PT ;  /* 0x000000a4c7a97209 */ /* 0x000fe20007810000 */
[----:B0-----:R-:W-:Y:S01]  /*5e60*/  FFMA.FTZ R180, R200, UR38, -R7 ;  /* 0x00000026c8b47c23 */ /* 0x001fe20008010807 */
[----:B------:R-:W-:Y:S02]  /*5e70*/  ISETP.GT.AND P3, PT, R0, 0x68, PT ;  /* 0x000000680000780c */ /* 0x000fe40003f64270 */
[----:B------:R-:W-:-:S02]  /*5e80*/  FSEL R203, R203, -INF , P4 ;  /* 0xff800000cbcb7808 */ /* 0x000fc40002000000 */
[----:B------:R-:W-:Y:S01]  /*5e90*/  FMNMX.FTZ R164, R202, R169, !PT ;  /* 0x000000a9caa47209 */ /* 0x000fe20007810000 */
[----:B------:R-:W-:Y:S01]  /*5ea0*/  MUFU.EX2 R21, R21 ;  /* 0x0000001500157308 */ /* 0x000fe20000000800 */
[----:B------:R-:W-:Y:S02]  /*5eb0*/  ISETP.GT.AND P4, PT, R0, 0x69, PT ;  /* 0x000000690000780c */ /* 0x000fe40003f84270 */
[----:B------:R-:W-:Y:S02]  /*5ec0*/  FSEL R206, R206, -INF , P3 ;  /* 0xff800000cece7808 */ /* 0x000fe40001800000 */
[----:B------:R-:W-:Y:S02]  /*5ed0*/  FMNMX.FTZ R169, R203, R164, !PT ;  /* 0x000000a4cba97209 */ /* 0x000fe40007810000 */
[----:B------:R-:W-:Y:S01]  /*5ee0*/  ISETP.GT.AND P3, PT, R0, 0x70, PT ;  /* 0x000000700000780c */ /* 0x000fe20003f64270 */
[----:B------:R0:W-:Y:S01]  /*5ef0*/  MUFU.EX2 R164, R184 ;  /* 0x000000b800a47308 */ /* 0x0001e20000000800 */
[----:B------:R-:W-:-:S02]  /*5f00*/  FSEL R207, R207, -INF , P4 ;  /* 0xff800000cfcf7808 */ /* 0x000fc40002000000 */
[----:B------:R-:W-:Y:S01]  /*5f10*/  FMNMX.FTZ R168, R206, R169, !PT ;  /* 0x000000a9cea87209 */ /* 0x000fe20007810000 */
[----:B------:R-:W-:-:S01]  /*5f20*/  FFMA.FTZ R169, R185, UR38, -R7 ;  /* 0x00000026b9a97c23 */ /* 0x000fc20008010807 */
[----:B------:R-:W-:Y:S02]  /*5f30*/  ISETP.GT.AND P4, PT, R0, 0x71, PT ;  /* 0x000000710000780c */ /* 0x000fe40003f84270 */
        /* <DEDUP_REMOVED lines=11> */
[----:B------:R-:W-:Y:S01]  /*5ff0*/  FSEL R215, R215, -INF , P4 ;  /* 0xff800000d7d77808 */ /* 0x000fe20002000000 */
[----:B------:R0:W-:Y:S01]  /*6000*/  MUFU.EX2 R168, R188 ;  /* 0x000000bc00a87308 */ /* 0x0001e20000000800 */
[----:B------:R-:W-:Y:S01]  /*6010*/  FMNMX.FTZ R0, R214, R173, !PT ;  /* 0x000000add6007209 */ /* 0x000fe20007810000 */
[--C-:B------:R-:W-:Y:S01]  /*6020*/  FFMA.FTZ R173, R189, UR38, -R7.reuse ;  /* 0x00000026bdad7c23 */ /* 0x100fe20008010807 */
[----:B------:R-:W-:Y:S01]  /*6030*/  FSEL R196, R2, RZ, P2 ;  /* 0x000000ff02c47208 */ /* 0x000fe20001000000 */
[----:B------:R-:W-:Y:S01]  /*6040*/  FFMA.FTZ R189, R205, UR38, -R7 ;  /* 0x00000026cdbd7c23 */ /* 0x000fe20008010807 */
[----:B------:R-:W-:-:S03]  /*6050*/  FMNMX.FTZ R0, R215, R0, !PT ;  /* 0x00000000d7007209 */ /* 0x000fc60007810000 */
[----:B------:R-:W-:Y:S01]  /*6060*/  MUFU.EX2 R161, R161 ;  /* 0x000000a100a17308 */ /* 0x000fe20000000800 */
[----:B0-----:R-:W-:-:S01]  /*6070*/  FFMA.FTZ R188, R208, UR38, -R7 ;  /* 0x00000026d0bc7c23 */ /* 0x001fc20008010807 */
[----:B------:R-:W0:Y:S06]  /*6080*/  SHFL.BFLY PT, R185, R0, 0x2, 0x1f ;  /* 0x0c401f0000b97f89 */ /* 0x000e2c00000e0000 */
[----:B------:R-:W-:Y:S08]  /*6090*/  MUFU.EX2 R165, R165 ;  /* 0x000000a500a57308 */ /* 0x000ff00000000800 */
[----:B------:R-:W-:Y:S08]  /*60a0*/  MUFU.EX2 R169, R169 ;  /* 0x000000a900a97308 */ /* 0x000ff00000000800 */
[----:B------:R-:W-:Y:S01]  /*60b0*/  MUFU.EX2 R173, R173 ;  /* 0x000000ad00ad7308 */ /* 0x000fe20000000800 */
[----:B0-----:R-:W-:Y:S01]  /*60c0*/  FMNMX.FTZ R192, R0, R185, !PT ;  /* 0x000000b900c07209 */ /* 0x001fe20007810000 */
[----:B------:R-:W-:Y:S01]  /*60d0*/  FFMA.FTZ R185, R201, UR38, -R7 ;  /* 0x00000026c9b97c23 */ /* 0x000fe20008010807 */
[----:B------:R-:W-:-:S03]  /*60e0*/  IMAD.U32 R201, RZ, RZ, UR38 ;  /* 0x00000026ffc97e24 */ /* 0x000fc6000f8e00ff */
[----:B------:R-:W0:Y:S02]  /*60f0*/  SHFL.BFLY PT, R197, R192, 0x1, 0x1f ;  /* 0x0c201f00c0c57f89 */ /* 0x000e2400000e0000 */
[----:B------:R-:W-:Y:S08]  /*6100*/  MUFU.EX2 R172, R172 ;  /* 0x000000ac00ac7308 */ /* 0x000ff00000000800 */
[----:B------:R-:W-:Y:S08]  /*6110*/  MUFU.EX2 R177, R177 ;  /* 0x000000b100b17308 */ /* 0x000ff00000000800 */
[----:B------:R-:W-:Y:S01]  /*6120*/  MUFU.EX2 R176, R176 ;  /* 0x000000b000b07308 */ /* 0x000fe20000000800 */
[----:B0-----:R-:W-:Y:S01]  /*6130*/  FMNMX.FTZ R0, R192, R197, !PT ;  /* 0x000000c5c0007209 */ /* 0x001fe20007810000 */
[----:B------:R-:W-:Y:S01]  /*6140*/  FFMA.FTZ R197, R8, UR38, -R7 ;  /* 0x0000002608c57c23 */ /* 0x000fe20008010807 */
[----:B------:R-:W-:-:S05]  /*6150*/  FADD.FTZ R7, -R196, R5 ;  /* 0x00000005c4077221 */ /* 0x000fca0000010100 */
[----:B------:R-:W-:Y:S01]  /*6160*/  MUFU.EX2 R181, R181 ;  /* 0x000000b500b57308 */ /* 0x000fe20000000800 */
[C---:B------:R-:W-:Y:S01]  /*6170*/  FSETP.NEU.FTZ.AND P2, PT, R0.reuse, -INF , PT ;  /* 0xff8000000000780b */ /* 0x040fe20003f5d000 */
[----:B------:R-:W-:-:S05]  /*6180*/  FFMA.FTZ R8, R0, R201, -8 ;  /* 0xc100000000087423 */ /* 0x000fca00000100c9 */
[----:B------:R-:W-:Y:S01]  /*6190*/  FSEL R196, R8, RZ, P2 ;  /* 0x000000ff08c47208 */ /* 0x000fe20001000000 */
[----:B------:R-:W-:Y:S01]  /*61a0*/  FMUL.FTZ R8, R7, UR38 ;  /* 0x0000002607087c20 */ /* 0x000fe20008410000 */
[----:B------:R0:W-:Y:S03]  /*61b0*/  MUFU.EX2 R5, R197 ;  /* 0x000000c500057308 */ /* 0x0001e60000000800 */
        /* <DEDUP_REMOVED lines=21> */
[--C-:B0-----:R-:W-:Y:S01]  /*6310*/  FFMA.FTZ R197, R182, UR38, -R196.reuse ;  /* 0x00000026b6c57c23 */ /* 0x101fe200080108c4 */
[----:B------:R-:W-:-:S01]  /*6320*/  FFMA.FTZ R182, R186, UR38, -R196 ;  /* 0x00000026bab67c23 */ /* 0x000fc200080108c4 */
[----:B------:R-:W-:-:S02]  /*6330*/  FFMA.FTZ R186, R190, UR38, -R196 ;  /* 0x00000026beba7c23 */ /* 0x000fc400080108c4 */
[----:B------:R-:W0:Y:S01]  /*6340*/  MUFU.EX2 R175, R175 ;  /* 0x000000af00af7308 */ /* 0x000e220000000800 */
[----:B-1----:R-:W-:-:S04]  /*6350*/  FFMA.FTZ R187, R8, R4, R9 ;  /* 0x0000000408bb7223 */ /* 0x002fc80000010009 */
[----:B------:R-:W-:Y:S01]  /*6360*/  FADD.FTZ R190, R10, R187 ;  /* 0x000000bb0abe7221 */ /* 0x000fe20000010000 */
[----:B------:R-:W-:-:S02]  /*6370*/  FFMA.FTZ R187, R191, UR38, -R196 ;  /* 0x00000026bfbb7c23 */ /* 0x000fc400080108c4 */
[----:B------:R-:W1:Y:S08]  /*6380*/  MUFU.EX2 R7, R7 ;  /* 0x0000000700077308 */ /* 0x000e700000000800 */
[----:B------:R-:W2:Y:S01]  /*6390*/  MUFU.EX2 R13, R13 ;  /* 0x0000000d000d7308 */ /* 0x000ea20000000800 */
[----:B0-----:R-:W-:-:S01]  /*63a0*/  FFMA.FTZ R4, R175, R3, R200 ;  /* 0x00000003af047223 */ /* 0x001fc200000100c8 */
[----:B------:R-:W-:Y:S01]  /*63b0*/  FADD.FTZ R3, R11, R190 ;  /* 0x000000be0b037221 */ /* 0x000fe20000010000 */
[----:B------:R-:W-:-:S03]  /*63c0*/  FFMA.FTZ R190, R194, UR38, -R196 ;  /* 0x00000026c2be7c23 */ /* 0x000fc600080108c4 */
[----:B------:R-:W-:Y:S02]  /*63d0*/  FADD.FTZ R3, R12, R3 ;  /* 0x000000030c037221 */ /* 0x000fe40000010000 */
[----:B------:R-:W0:Y:S01]  /*63e0*/  MUFU.EX2 R158, R158 ;  /* 0x0000009e009e7308 */ /* 0x000e220000000800 */
[----:B-1----:R-:W-:-:S01]  /*63f0*/  FADD.FTZ R4, R7, R4 ;  /* 0x0000000407047221 */ /* 0x002fc20000010000 */
[----:B------:R-:W-:Y:S02]  /*6400*/  WARPGROUP.DEPBAR.LE gsb0, 0x0 ;  /* 0x00008000000079c5 */ /* 0x000fe40000010000 */
[----:B------:R-:W-:Y:S01]  /*6410*/  WARPGROUP.ARRIVE ;  /* 0x00000000000079c5 */ /* 0x000fe20000000000 */
[----:B------:R-:W-:-:S03]  /*6420*/  FADD.FTZ R194, R14, R3 ;  /* 0x000000030ec27221 */ /* 0x000fc60000010000 */
[----:B------:R-:W1:Y:S01]  /*6430*/  MUFU.EX2 R155, R155 ;  /* 0x0000009b009b7308 */ /* 0x000e620000000800 */
[----:B--2---:R-:W-:-:S01]  /*6440*/  FADD.FTZ R191, R13, R4 ;  /* 0x000000040dbf7221 */ /* 0x004fc20000010000 */
[----:B------:R-:W-:Y:S01]  /*6450*/  QGMMA.64x256x32.F32.E4M3.E4M3 R24, R220, gdesc[UR4], R24, gsb0 ;  /* 0x03e00004dc187df3 */ /* 0x000fe20008000818 */
[----:B------:R-:W-:Y:S01]  /*6460*/  UIADD3 UR6, UR10, 0x6, URZ ;  /* 0x000000060a067890 */ /* 0x000fe2000fffe03f */
[----:B------:R-:W-:-:S04]  /*6470*/  UMOV UR7, 0x40000040 ;  /* 0x4000004000077882 */ /* 0x000fc80000000000 */
[----:B------:R-:W2:Y:S01]  /*6480*/  MUFU.EX2 R162, R162 ;  /* 0x000000a200a27308 */ /* 0x000ea20000000800 */
[----:B0-----:R-:W-:-:S01]  /*6490*/  FADD.FTZ R4, R158, R191 ;  /* 0x000000bf9e047221 */ /* 0x001fc20000010000 */
[----:B------:R-:W-:-:S06]  /*64a0*/  FFMA.FTZ R191, R195, UR38, -R196 ;  /* 0x00000026c3bf7c23 */ /* 0x000fcc00080108c4 */
[----:B------:R-:W0:Y:S01]  /*64b0*/  MUFU.EX2 R159, R159 ;  /* 0x0000009f009f7308 */ /* 0x000e220000000800 */
[----:B-1----:R-:W-:-:S07]  /*64c0*/  FADD.FTZ R3, R155, R4 ;  /* 0x000000049b037221 */ /* 0x002fce0000010000 */
[----:B------:R-:W1:Y:S01]  /*64d0*/  MUFU.EX2 R166, R166 ;  /* 0x000000a600a67308 */ /* 0x000e620000000800 */
[----:B--2---:R-:W-:-:S07]  /*64e0*/  FADD.FTZ R4, R162, R3 ;  /* 0x00000003a2047221 */ /* 0x004fce0000010000 */
[----:B------:R-:W2:Y:S01]  /*64f0*/  MUFU.EX2 R163, R163 ;  /* 0x000000a300a37308 */ /* 0x000ea20000000800 */
[----:B0-----:R-:W-:-:S07]  /*6500*/  FADD.FTZ R3, R159, R4 ;  /* 0x000000049f037221 */ /* 0x001fce0000010000 */
[----:B------:R0:W-:Y:S01]  /*6510*/  MUFU.EX2 R6, R197 ;  /* 0x000000c500067308 */ /* 0x0001e20000000800 */
[----:B-1----:R-:W-:-:S07]  /*6520*/  FADD.FTZ R4, R166, R3 ;  /* 0x00000003a6047221 */ /* 0x002fce0000010000 */
[----:B------:R-:W1:Y:S01]  /*6530*/  MUFU.EX2 R170, R170 ;  /* 0x000000aa00aa7308 */ /* 0x000e620000000800 */
[----:B0-----:R-:W-:-:S01]  /*6540*/  FADD.FTZ R197, R15, R194 ;  /* 0x000000c20fc57221 */ /* 0x001fc20000010000 */
[----:B--2---:R-:W-:-:S03]  /*6550*/  FADD.FTZ R3, R163, R4 ;  /* 0x00000004a3037221 */ /* 0x004fc60000010000 */
[----:B------:R-:W-:-:S03]  /*6560*/  FADD.FTZ R194, R20, R197 ;  /* 0x000000c514c27221 */ /* 0x000fc60000010000 */
[----:B------:R-:W0:Y:S01]  /*6570*/  MUFU.EX2 R167, R167 ;  /* 0x000000a700a77308 */ /* 0x000e220000000800 */
[----:B------:R-:W-:-:S01]  /*6580*/  FADD.FTZ R195, R21, R194 ;  /* 0x000000c215c37221 */ /* 0x000fc20000010000 */
[----:B------:R-:W-:-:S03]  /*6590*/  FFMA.FTZ R194, R198, UR38, -R196 ;  /* 0x00000026c6c27c23 */ /* 0x000fc600080108c4 */
[----:B------:R-:W-:Y:S01]  /*65a0*/  FADD.FTZ R198, R152, R195 ;  /* 0x000000c398c67221 */ /* 0x000fe20000010000 */
[----:B------:R-:W-:-:S02]  /*65b0*/  FFMA.FTZ R195, R199, UR38, -R196 ;  /* 0x00000026c7c37c23 */ /* 0x000fc400080108c4 */
[----:B------:R-:W2:Y:S01]  /*65c0*/  MUFU.EX2 R174, R174 ;  /* 0x000000ae00ae7308 */ /* 0x000ea20000000800 */
[----:B------:R-:W-:-:S01]  /*65d0*/  FADD.FTZ R197, R153, R198 ;  /* 0x000000c699c57221 */ /* 0x000fc20000010000 */
[----:B-1----:R-:W-:-:S03]  /*65e0*/  FADD.FTZ R4, R170, R3 ;  /* 0x00000003aa047221 */ /* 0x002fc60000010000 */
[----:B------:R-:W-:Y:S01]  /*65f0*/  FADD.FTZ R198, R154, R197 ;  /* 0x000000c59ac67221 */ /* 0x000fe20000010000 */
[----:B------:R-:W-:-:S02]  /*6600*/  FFMA.FTZ R197, R202, UR38, -R196 ;  /* 0x00000026cac57c23 */ /* 0x000fc400080108c4 */
[----:B------:R-:W1:Y:S01]  /*6610*/  MUFU.EX2 R171, R171 ;  /* 0x000000ab00ab7308 */ /* 0x000e620000000800 */
[----:B0-----:R-:W-:-:S01]  /*6620*/  FADD.FTZ R3, R167, R4 ;  /* 0x00000004a7037221 */ /* 0x001fc20000010000 */
[----:B------:R-:W-:-:S04]  /*6630*/  FADD.FTZ R199, R157, R198 ;  /* 0x000000c69dc77221 */ /* 0x000fc80000010000 */
[----:B------:R-:W-:Y:S02]  /*6640*/  FADD.FTZ R198, R156, R199 ;  /* 0x000000c79cc67221 */ /* 0x000fe40000010000 */
[----:B------:R-:W0:Y:S01]  /*6650*/  MUFU.EX2 R178, R178 ;  /* 0x000000b200b27308 */ /* 0x000e220000000800 */
[----:B--2---:R-:W-:-:S01]  /*6660*/  FADD.FTZ R4, R174, R3 ;  /* 0x00000003ae047221 */ /* 0x004fc20000010000 */
[----:B------:R-:W-:Y:S01]  /*6670*/  FADD.FTZ R199, R161, R198 ;  /* 0x000000c6a1c77221 */ /* 0x000fe20000010000 */
[----:B------:R-:W-:-:S05]  /*6680*/  FFMA.FTZ R198, R203, UR38, -R196 ;  /* 0x00000026cbc67c23 */ /* 0x000fca00080108c4 */
[----:B------:R-:W2:Y:S01]  /*6690*/  MUFU.EX2 R179, R179 ;  /* 0x000000b300b37308 */ /* 0x000ea20000000800 */
[----:B-1----:R-:W-:-:S01]  /*66a0*/  FADD.FTZ R3, R171, R4 ;  /* 0x00000004ab037221 */ /* 0x002fc20000010000 */
[----:B------:R-:W-:Y:S01]  /*66b0*/  FADD.FTZ R4, R160, R199 ;  /* 0x000000c7a0047221 */ /* 0x000fe20000010000 */
[----:B------:R-:W-:-:S05]  /*66c0*/  FFMA.FTZ R199, R206, UR38, -R196 ;  /* 0x00000026cec77c23 */ /* 0x000fca00080108c4 */
[----:B------:R-:W1:Y:S01]  /*66d0*/  MUFU.EX2 R182, R182 ;  /* 0x000000b600b67308 */ /* 0x000e620000000800 */
[----:B0-----:R-:W-:-:S04]  /*66e0*/  FADD.FTZ R3, R178, R3 ;  /* 0x00000003b2037221 */ /* 0x001fc80000010000 */
[----:B------:R-:W-:Y:S01]  /*66f0*/  FADD.FTZ R202, R6, R3 ;  /* 0x0000000306ca7221 */ /* 0x000fe20000010000 */
[----:B------:R-:W-:-:S02]  /*6700*/  FADD.FTZ R3, R165, R4 ;  /* 0x00000004a5037221 */ /* 0x000fc40000010000 */
        /* <DEDUP_REMOVED lines=11> */
[----:B------:R-:W-:-:S01]  /*67c0*/  FFMA.FTZ R202, R207, UR38, -R196 ;  /* 0x00000026cfca7c23 */ /* 0x000fc200080108c4 */
[----:B------:R-:W-:Y:S01]  /*67d0*/  IMAD.U32 R207, RZ, RZ, UR56 ;  /* 0x00000038ffcf7e24 */ /* 0x000fe2000f8e00ff */
[----:B------:R-:W-:-:S03]  /*67e0*/  IADD3 R3, -R23, 0xb, RZ ;  /* 0x0000000b17037810 */ /* 0x000fc60007ffe1ff */
[----:B------:R-:W0:Y:S01]  /*67f0*/  MUFU.EX2 R190, R190 ;  /* 0x000000be00be7308 */ /* 0x000e220000000800 */
[----:B--2---:R-:W-:-:S01]  /*6800*/  FADD.FTZ R204, R186, R201 ;  /* 0x000000c9bacc7221 */ /* 0x004fc20000010000 */
[----:B------:R-:W-:Y:S01]  /*6810*/  FFMA.FTZ R201, R210, UR38, -R196 ;  /* 0x00000026d2c97c23 */ /* 0x000fe200080108c4 */
[----:B------:R-:W-:-:S05]  /*6820*/  @!P1 LEA R207, R207, UR41, 0x3 ;  /* 0x00000029cfcf9c11 */ /* 0x000fca000f8e18ff */
[----:B------:R-:W2:Y:S01]  /*6830*/  MUFU.EX2 R191, R191 ;  /* 0x000000bf00bf7308 */ /* 0x000ea20000000800 */
[----:B-1----:R-:W-:-:S07]  /*6840*/  FADD.FTZ R203, R187, R204 ;  /* 0x000000ccbbcb7221 */ /* 0x002fce0000010000 */
[----:B------:R-:W1:Y:S01]  /*6850*/  MUFU.EX2 R194, R194 ;  /* 0x000000c200c27308 */ /* 0x000e620000000800 */
[----:B0-----:R-:W-:-:S01]  /*6860*/  FADD.FTZ R204, R190, R203 ;  /* 0x000000cbbecc7221 */ /* 0x001fc20000010000 */
[----:B------:R-:W-:-:S04]  /*6870*/  FADD.FTZ R203, R177, R4 ;  /* 0x00000004b1cb7221 */ /* 0x000fc80000010000 */
[----:B------:R-:W-:Y:S01]  /*6880*/  FADD.FTZ R4, R176, R203 ;  /* 0x000000cbb0047221 */ /* 0x000fe20000010000 */
[----:B------:R-:W-:-:S01]  /*6890*/  FFMA.FTZ R203, R214, UR38, -R196 ;  /* 0x00000026d6cb7c23 */ /* 0x000fc200080108c4 */
[----:B------:R-:W0:Y:S01]  /*68a0*/  MUFU.EX2 R195, R195 ;  /* 0x000000c300c37308 */ /* 0x000e220000000800 */
[----:B--2---:R-:W-:-:S01]  /*68b0*/  FADD.FTZ R205, R191, R204 ;  /* 0x000000ccbfcd7221 */ /* 0x004fc20000010000 */
[--C-:B------:R-:W-:Y:S01]  /*68c0*/  FFMA.FTZ R204, R211, UR38, -R196.reuse ;  /* 0x00000026d3cc7c23 */ /* 0x100fe200080108c4 */
[----:B------:R-:W-:-:S05]  /*68d0*/  FFMA.FTZ R196, R215, UR38, -R196 ;  /* 0x00000026d7c47c23 */ /* 0x000fca00080108c4 */
[----:B------:R-:W2:Y:S01]  /*68e0*/  MUFU.EX2 R180, R180 ;  /* 0x000000b400b47308 */ /* 0x000ea20000000800 */
[----:B-1----:R-:W-:-:S01]  /*68f0*/  FADD.FTZ R206, R194, R205 ;  /* 0x000000cdc2ce7221 */ /* 0x002fc20000010000 */
[----:B------:R-:W-:-:S06]  /*6900*/  FADD.FTZ R205, R181, R4 ;  /* 0x00000004b5cd7221 */ /* 0x000fcc0000010000 */
[----:B------:R-:W1:Y:S01]  /*6910*/  MUFU.EX2 R197, R197 ;  /* 0x000000c500c57308 */ /* 0x000e620000000800 */
[----:B0-----:R-:W-:-:S07]  /*6920*/  FADD.FTZ R206, R195, R206 ;  /* 0x000000cec3ce7221 */ /* 0x001fce0000010000 */
[----:B------:R-:W0:Y:S01]  /*6930*/  MUFU.EX2 R185, R185 ;  /* 0x000000b900b97308 */ /* 0x000e220000000800 */
[----:B--2---:R-:W-:-:S07]  /*6940*/  FADD.FTZ R4, R180, R205 ;  /* 0x000000cdb4047221 */ /* 0x004fce0000010000 */
[----:B------:R-:W2:Y:S01]  /*6950*/  MUFU.EX2 R198, R198 ;  /* 0x000000c600c67308 */ /* 0x000ea20000000800 */
[----:B-1----:R-:W-:-:S07]  /*6960*/  FADD.FTZ R205, R197, R206 ;  /* 0x000000cec5cd7221 */ /* 0x002fce0000010000 */
[----:B------:R-:W1:Y:S08]  /*6970*/  MUFU.EX2 R184, R184 ;  /* 0x000000b800b87308 */ /* 0x000e700000000800 */
[----:B------:R-:W3:Y:S08]  /*6980*/  MUFU.EX2 R199, R199 ;  /* 0x000000c700c77308 */ /* 0x000ef00000000800 */
[----:B------:R-:W-:Y:S08]  /*6990*/  MUFU.EX2 R189, R189 ;  /* 0x000000bd00bd7308 */ /* 0x000ff00000000800 */
[----:B------:R-:W4:Y:S08]  /*69a0*/  MUFU.EX2 R202, R202 ;  /* 0x000000ca00ca7308 */ /* 0x000f300000000800 */
        /* <DEDUP_REMOVED lines=12> */
[----:B0-----:R-:W-:-:S02]  /*6a70*/  @!P1 VIADD R3, R207, 0x38840 ;  /* 0x00038840cf039836 */ /* 0x001fc40000000000 */
[----:B------:R-:W-:Y:S01]  /*6a80*/  FADD.FTZ R207, R185, R4 ;  /* 0x00000004b9cf7221 */ /* 0x000fe20000010000 */
[----:B--2---:R-:W-:-:S02]  /*6a90*/  FADD.FTZ R4, R198, R205 ;  /* 0x000000cdc6047221 */ /* 0x004fc40000010000 */
[----:B------:R-:W-:Y:S01]  /*6aa0*/  @!P1 PRMT R3, RZ, 0x654, R3 ;  /* 0x00000654ff039816 */ /* 0x000fe20000000003 */
[----:B-1----:R-:W-:-:S01]  /*6ab0*/  FADD.FTZ R206, R184, R207 ;  /* 0x000000cfb8ce7221 */ /* 0x002fc20000010000 */
[----:B---3--:R-:W-:Y:S02]  /*6ac0*/  FADD.FTZ R205, R199, R4 ;  /* 0x00000004c7cd7221 */ /* 0x008fe40000010000 */
[----:B------:R0:W-:Y:S02]  /*6ad0*/  @!P1 SYNCS.ARRIVE.TRANS64.RED.A1T0 RZ, [R3+URZ], RZ ;  /* 0x000000ff03ff99a7 */ /* 0x0001e4000810043f */
[----:B----4-:R-:W-:-:S01]  /*6ae0*/  FADD.FTZ R4, R202, R205 ;  /* 0x000000cdca047221 */ /* 0x010fc20000010000 */
[----:B0-----:R-:W-:-:S04]  /*6af0*/  FADD.FTZ R3, R189, R206 ;  /* 0x000000cebd037221 */ /* 0x001fc80000010000 */
[----:B-----5:R-:W-:Y:S01]  /*6b00*/  FADD.FTZ R206, R188, R3 ;  /* 0x00000003bcce7221 */ /* 0x020fe20000010000 */
        /* <DEDUP_REMOVED lines=9> */
.L_x_2018:
        /* <DEDUP_REMOVED lines=172> */
.L_x_2009:
[----:B------:R-:W-:-:S13]  /*7660*/  ISETP.LE.AND P2, PT, RZ, UR57, PT ;  /* 0x00000039ff007c0c */ /* 0x000fda000bf43270 */
[----:B------:R-:W-:Y:S05]  /*7670*/  @!P2 BRA `(.L_x_2020) ;  /* 0x0000002000c0a947 */ /* 0x000fea0003800000 */
[----:B------:R-:W-:Y:S01]  /*7680*/  IMAD.MOV.U32 R7, RZ, RZ, R0 ;  /* 0x000000ffff077224 */ /* 0x000fe200078e0000 */
[----:B------:R-:W-:Y:S01]  /*7690*/  UMOV UR53, UR46 ;  /* 0x0000002e00357c82 */ /* 0x000fe20008000000 */
[----:B------:R-:W-:Y:S01]  /*76a0*/  IMAD.MOV.U32 R5, RZ, RZ, R2 ;  /* 0x000000ffff057224 */ /* 0x000fe200078e0002 */
[----:B------:R-:W-:-:S06]  /*76b0*/  UMOV UR52, UR56 ;  /* 0x0000003800347c82 */ /* 0x000fcc0008000000 */
.L_x_2030:
[----:B------:R-:W-:Y:S01]  /*76c0*/  ISETP.NE.AND P3, PT, RZ, UR44, PT ;  /* 0x0000002cff007c0c */ /* 0x000fe2000bf65270 */
[----:B------:R-:W-:-:S04]  /*76d0*/  UISETP.NE.AND UP0, UPT, UR52, 0x1, UPT ;  /* 0x000000013400788c */ /* 0x000fc8000bf05270 */
[----:B------:R-:W-:-:S04]  /*76e0*/  USEL UR46, URZ, 0x1, UP0 ;  /* 0x000000013f2e7887 */ /* 0x000fc80008000000 */
[----:B------:R-:W-:-:S04]  /*76f0*/  ULOP3.LUT UR46, UR53, UR46, URZ, 0x3c, !UPT ;  /* 0x0000002e352e7292 */ /* 0x000fc8000f8e3c3f */
[----:B------:R-:W-:Y:S08]  /*7700*/  @P3 BRA `(.L_x_2021) ;  /* 0x0000000000383947 */ /* 0x000ff00003800000 */
[----:B------:R-:W-:Y:S05]  /*7710*/  @!P0 BRA `(.L_x_2022) ;  /* 0x0000000000048947 */ /* 0x000fea0003800000 */
[----:B------:R-:W-:Y:S01]  /*7720*/  BPT.TRAP 0x1 ;  /* 0x000000040000795c */ /* 0x000fe20000300000 */
.L_x_2022:
        /* <DEDUP_REMOVED lines=9> */
.L_x_2023:
[----:B-1----:R-:W-:Y:S05]  /*77c0*/  @P2 BRA `(.L_x_2021) ;  /* 0x0000000000082947 */ /* 0x002fea0003800000 */
[----:B------:R-:W1:Y:S02]  /*77d0*/  SYNCS.PHASECHK.TRANS64.TRYWAIT P2, [UR6+0x38830], R0 ;  /* 0x03883000ff0075a7 */ /* 0x000e640008040146 */
[----:B-1----:R-:W-:Y:S05]  /*77e0*/  @!P2 BRA `(.L_x_2024) ;  /* 0x000000c00098a947 */ /* 0x002fea0003800000 */
.L_x_2021:
        /* <DEDUP_REMOVED lines=48> */
.L_x_2026:
[----:B------:R-:W-:Y:S01]  /*7af0*/  ULEA UR6, UR52, UR41, 0x3 ;  /* 0x0000002934067291 */ /* 0x000fe2000f8e183f */
[----:B------:R-:W-:-:S05]  /*7b00*/  IMAD.U32 R0, RZ, RZ, UR53 ;  /* 0x00000035ff007e24 */ /* 0x000fca000f8e00ff */
[----:B------:R-:W-:-:S04]  /*7b10*/  SHF.L.U32 R0, R0, 0x1f, RZ ;  /* 0x0000001f00007819 */ /* 0x000fc800000006ff */
[----:B------:R0:W1:Y:S01]  /*7b20*/  SYNCS.PHASECHK.TRANS64.TRYWAIT P2, [UR6+0x38850], R0 ;  /* 0x03885000ff0075a7 */ /* 0x0000620008040146 */
[----:B------:R-:W-:Y:S05]  /*7b30*/  @!P0 BRA `(.L_x_2027) ;  /* 0x0000000000048947 */ /* 0x000fea0003800000 */
[----:B------:R-:W-:Y:S01]  /*7b40*/  BPT.TRAP 0x1 ;  /* 0x000000040000795c */ /* 0x000fe20000300000 */
.L_x_2027:
[----:B-1----:R-:W-:Y:S05]  /*7b50*/  @P2 BRA `(.L_x_2025) ;  /* 0x0000000000082947 */ /* 0x002fea0003800000 */
[----:B------:R-:W1:Y:S02]  /*7b60*/  SYNCS.PHASECHK.TRANS64.TRYWAIT P2, [UR6+0x38850], R0 ;  /* 0x03885000ff0075a7 */ /* 0x000e640008040146 */
[----:B-1----:R-:W-:Y:S05]  /*7b70*/  @!P2 BRA `(.L_x_2028) ;  /* 0x000000bc00cca947 */ /* 0x002fea0003800000 */
.L_x_2025:
[----:B------:R-:W-:Y:S01]  /*7b80*/  UIADD3 UR6, UR41, 0x400, URZ ;  /* 0x0000040029067890 */ /* 0x000fe2000fffe03f */
[----:B------:R-:W-:Y:S01]  /*7b90*/  WARPGROUP.ARRIVE ;  /* 0x00000000000079c5 */ /* 0x000fe20000000000 */
[----:B------:R-:W-:Y:S01]  /*7ba0*/  UMOV UR7, 0x40000040 ;  /* 0x4000004000077882 */ /* 0x000fe20000000000 */
[----:B------:R-:W-:Y:S01]  /*7bb0*/  FMNMX.FTZ R2, R154, R7, !PT ;  /* 0x000000079a027209 */ /* 0x000fe20007810000 */
[----:B------:R-:W-:Y:S01]  /*7bc0*/  USHF.R.U32.HI UR6, URZ, 0x4, UR6 ;  /* 0x000000043f067899 */ /* 0x000fe20008011606 */
[----:B01----:R-:W-:Y:S01]  /*7bd0*/  FMNMX.FTZ R0, R152, R5, !PT ;  /* 0x0000000598007209 */ /* 0x003fe20007810000 */
        /* <DEDUP_REMOVED lines=70> */
[----:B------:R-:W0:Y:S04]  /*8040*/  SHFL.BFLY PT, R11, R8, 0x2, 0x1f ;  /* 0x0c401f00080b7f89 */ /* 0x000e2800000e0000 */
[----:B------:R-:W1:Y:S01]  /*8050*/  SHFL.BFLY PT, R9, R6, 0x2, 0x1f ;  /* 0x0c401f0006097f89 */ /* 0x000e6200000e0000 */
[----:B0-----:R-:W-:Y:S02]  /*8060*/  FMNMX.FTZ R11, R8, R11, !PT ;  /* 0x0000000b080b7209 */ /* 0x001fe40007810000 */
[----:B-1----:R-:W-:-:S03]  /*8070*/  FMNMX.FTZ R9, R6, R9, !PT ;  /* 0x0000000906097209 */ /* 0x002fc60007810000 */
[----:B------:R-:W0:Y:S04]  /*8080*/  SHFL.BFLY PT, R0, R11, 0x1, 0x1f ;  /* 0x0c201f000b007f89 */ /* 0x000e2800000e0000 */
[----:B------:R-:W1:Y:S01]  /*8090*/  SHFL.BFLY PT, R2, R9, 0x1, 0x1f ;  /* 0x0c201f0009027f89 */ /* 0x000e6200000e0000 */
[----:B0-----:R-:W-:Y:S02]  /*80a0*/  FMNMX.FTZ R0, R11, R0, !PT ;  /* 0x000000000b007209 */ /* 0x001fe40007810000 */
[----:B-1----:R-:W-:-:S03]  /*80b0*/  FMNMX.FTZ R2, R9, R2, !PT ;  /* 0x0000000209027209 */ /* 0x002fc60007810000 */
        /* <DEDUP_REMOVED lines=16> */
[----:B------:R-:W-:Y:S01]  /*81c0*/  FFMA.FTZ R154, R155, UR38, -R193 ;  /* 0x000000269b9a7c23 */ /* 0x000fe200080108c1 */
        /* <DEDUP_REMOVED lines=25> */
[--C-:B------:R-:W-:Y:S01]  /*8360*/  FFMA.FTZ R179, R182, UR38, -R193.reuse ;  /* 0x00000026b6b37c23 */ /* 0x100fe200080108c1 */
[----:B------:R-:W-:-:S01]  /*8370*/  FFMA.FTZ R182, R183, UR38, -R193 ;  /* 0x00000026b7b67c23 */ /* 0x000fc200080108c1 */
[--C-:B------:R-:W-:Y:S01]  /*8380*/  FFMA.FTZ R183, R186, UR38, -R193.reuse ;  /* 0x00000026bab77c23 */ /* 0x100fe200080108c1 */
[----:B------:R-:W-:-:S01]  /*8390*/  FFMA.FTZ R186, R187, UR38, -R193 ;  /* 0x00000026bbba7c23 */ /* 0x000fc200080108c1 */
[----:B------:R-:W2:Y:S01]  /*83a0*/  MUFU.EX2 R9, R9 ;  /* 0x0000000900097308 */ /* 0x000ea20000000800 */
[----:B0-----:R-:W-:-:S01]  /*83b0*/  FFMA.FTZ R4, R5, R4, R8 ;  /* 0x0000000405047223 */ /* 0x001fc20000010008 */
[----:B------:R-:W-:Y:S01]  /*83c0*/  FFMA.FTZ R21, R169, UR38, -R7 ;  /* 0x00000026a9157c23 */ /* 0x000fe20008010807 */
[----:B------:R-:W-:-:S01]  /*83d0*/  FFMA.FTZ R187, R190, UR38, -R193 ;  /* 0x00000026bebb7c23 */ /* 0x000fc200080108c1 */
[--C-:B------:R-:W-:Y:S01]  /*83e0*/  FFMA.FTZ R190, R191, UR38, -R193.reuse ;  /* 0x00000026bfbe7c23 */ /* 0x100fe200080108c1 */
[----:B------:R-:W-:-:S01]  /*83f0*/  FFMA.FTZ R191, R194, UR38, -R193 ;  /* 0x00000026c2bf7c23 */ /* 0x000fc200080108c1 */
[--C-:B------:R-:W-:Y:S01]  /*8400*/  FFMA.FTZ R152, R172, UR38, -R7.reuse ;  /* 0x00000026ac987c23 */ /* 0x100fe20008010807 */
[----:B------:R-:W-:-:S01]  /*8410*/  FFMA.FTZ R160, R180, UR38, -R7 ;  /* 0x00000026b4a07c23 */ /* 0x000fc20008010807 */
[----:B------:R-:W0:Y:S01]  /*8420*/  MUFU.EX2 R154, R154 ;  /* 0x0000009a009a7308 */ /* 0x000e220000000800 */
[----:B-1----:R-:W-:-:S01]  /*8430*/  FFMA.FTZ R3, R6, R3, R197 ;  /* 0x0000000306037223 */ /* 0x002fc200000100c5 */
[--C-:B------:R-:W-:Y:S01]  /*8440*/  FFMA.FTZ R164, R184, UR38, -R7.reuse ;  /* 0x00000026b8a47c23 */ /* 0x100fe20008010807 */
[----:B------:R-:W-:-:S01]  /*8450*/  FFMA.FTZ R165, R185, UR38, -R7 ;  /* 0x00000026b9a57c23 */ /* 0x000fc20008010807 */
[--C-:B------:R-:W-:Y:S01]  /*8460*/  FFMA.FTZ R180, R200, UR38, -R7.reuse ;  /* 0x00000026c8b47c23 */ /* 0x100fe20008010807 */
[----:B------:R-:W-:-:S01]  /*8470*/  FFMA.FTZ R168, R188, UR38, -R7 ;  /* 0x00000026bca87c23 */ /* 0x000fc20008010807 */
[--C-:B------:R-:W-:Y:S01]  /*8480*/  FFMA.FTZ R169, R189, UR38, -R7.reuse ;  /* 0x00000026bda97c23 */ /* 0x100fe20008010807 */
[----:B------:R-:W-:-:S01]  /*8490*/  FFMA.FTZ R172, R192, UR38, -R7 ;  /* 0x00000026c0ac7c23 */ /* 0x000fc20008010807 */
[----:B------:R-:W1:Y:S01]  /*84a0*/  MUFU.EX2 R10, R10 ;  /* 0x0000000a000a7308 */ /* 0x000e620000000800 */
        /* <DEDUP_REMOVED lines=15> */
[----:B------:R-:W-:Y:S02]  /*85a0*/  WARPGROUP.DEPBAR.LE gsb0, 0x0 ;  /* 0x00008000000079c5 */ /* 0x000fe40000010000 */
[----:B------:R-:W-:-:S04]  /*85b0*/  WARPGROUP.ARRIVE ;  /* 0x00000000000079c5 */ /* 0x000fc80000000000 */
[----:B------:R-:W0:Y:S01]  /*85c0*/  MUFU.EX2 R159, R159 ;  /* 0x0000009f009f7308 */ /* 0x000e220000000800 */
[----:B-1----:R-:W-:-:S01]  /*85d0*/  FADD.FTZ R4, R158, R3 ;  /* 0x000000039e047221 */ /* 0x002fc20000010000 */
[----:B------:R-:W-:Y:S01]  /*85e0*/  QGMMA.64x256x32.F32.E4M3.E4M3 R24, R224, gdesc[UR4], R24, gsb0 ;  /* 0x03e00004e0187df3 */ /* 0x000fe20008000818 */
[----:B------:R-:W-:Y:S01]  /*85f0*/  UIADD3 UR6, UR10, 0x4, URZ ;  /* 0x000000040a067890 */ /* 0x000fe2000fffe03f */
[----:B------:R-:W-:-:S04]  /*8600*/  UMOV UR7, 0x40000040 ;  /* 0x4000004000077882 */ /* 0x000fc80000000000 */
[----:B------:R-:W1:Y:S01]  /*8610*/  MUFU.EX2 R13, R13 ;  /* 0x0000000d000d7308 */ /* 0x000e620000000800 */
[----:B--2---:R-:W-:-:S07]  /*8620*/  FADD.FTZ R194, R12, R201 ;  /* 0x000000c90cc27221 */ /* 0x004fce0000010000 */
[----:B------:R-:W2:Y:S01]  /*8630*/  MUFU.EX2 R162, R162 ;  /* 0x000000a200a27308 */ /* 0x000ea20000000800 */
[----:B0-----:R-:W-:-:S07]  /*8640*/  FADD.FTZ R3, R159, R4 ;  /* 0x000000049f037221 */ /* 0x001fce0000010000 */
[----:B------:R-:W0:Y:S01]  /*8650*/  MUFU.EX2 R14, R14 ;  /* 0x0000000e000e7308 */ /* 0x000e220000000800 */
[----:B-1----:R-:W-:-:S01]  /*8660*/  FADD.FTZ R201, R13, R194 ;  /* 0x000000c20dc97221 */ /* 0x002fc20000010000 */
[--C-:B------:R-:W-:Y:S01]  /*8670*/  FFMA.FTZ R194, R195, UR38, -R193.reuse ;  /* 0x00000026c3c27c23 */ /* 0x100fe200080108c1 */
[----:B------:R-:W-:-:S05]  /*8680*/  FFMA.FTZ R195, R198, UR38, -R193 ;  /* 0x00000026c6c37c23 */ /* 0x000fca00080108c1 */
        /* <DEDUP_REMOVED lines=25> */
[----:B------:R-:W-:-:S06]  /*8820*/  FFMA.FTZ R198, R202, UR38, -R193 ;  /* 0x00000026cac67c23 */ /* 0x000fcc00080108c1 */
        /* <DEDUP_REMOVED lines=17> */
[----:B------:R-:W-:Y:S01]  /*8940*/  FFMA.FTZ R200, R206, UR38, -R193 ;  /* 0x00000026cec87c23 */ /* 0x000fe200080108c1 */
[----:B------:R-:W-:-:S05]  /*8950*/  IADD3 R206, -R23, 0xb, RZ ;  /* 0x0000000b17ce7810 */ /* 0x000fca0007ffe1ff */
[----:B------:R-:W0:Y:S01]  /*8960*/  MUFU.EX2 R183, R183 ;  /* 0x000000b700b77308 */ /* 0x000e220000000800 */
[----:B-1----:R-:W-:-:S07]  /*8970*/  FADD.FTZ R4, R182, R3 ;  /* 0x00000003b6047221 */ /* 0x002fce0000010000 */
[----:B------:R-:W1:Y:S01]  /*8980*/  MUFU.EX2 R165, R165 ;  /* 0x000000a500a57308 */ /* 0x000e620000000800 */
[----:B--2---:R-:W-:-:S01]  /*8990*/  FADD.FTZ R202, R164, R201 ;  /* 0x000000c9a4ca7221 */ /* 0x004fc20000010000 */
[----:B------:R-:W-:Y:S01]  /*89a0*/  FFMA.FTZ R201, R207, UR38, -R193 ;  /* 0x00000026cfc97c23 */ /* 0x000fe200080108c1 */
[----:B------:R-:W-:-:S05]  /*89b0*/  IMAD.U32 R207, RZ, RZ, UR56 ;  /* 0x00000038ffcf7e24 */ /* 0x000fca000f8e00ff */
[----:B------:R-:W2:Y:S01]  /*89c0*/  MUFU.EX2 R186, R186 ;  /* 0x000000ba00ba7308 */ /* 0x000ea20000000800 */
[----:B0-----:R-:W-:-:S01]  /*89d0*/  FADD.FTZ R3, R183, R4 ;  /* 0x00000004b7037221 */ /* 0x001fc20000010000 */
[----:B------:R-:W-:-:S06]  /*89e0*/  @!P1 LEA R207, R207, UR41, 0x3 ;  /* 0x00000029cfcf9c11 */ /* 0x000fcc000f8e18ff */
        /* <DEDUP_REMOVED lines=10> */
[----:B------:R-:W-:-:S06]  /*8a90*/  FFMA.FTZ R202, R210, UR38, -R193 ;  /* 0x00000026d2ca7c23 */ /* 0x000fcc00080108c1 */
[----:B------:R-:W2:Y:S01]  /*8aa0*/  MUFU.EX2 R191, R191 ;  /* 0x000000bf00bf7308 */ /* 0x000ea20000000800 */
[----:B0-----:R-:W-:-:S07]  /*8ab0*/  FADD.FTZ R4, R190, R3 ;  /* 0x00000003be047221 */ /* 0x001fce0000010000 */
[----:B------:R-:W0:Y:S01]  /*8ac0*/  MUFU.EX2 R173, R173 ;  /* 0x000000ad00ad7308 */ /* 0x000e220000000800 */
[----:B-1----:R-:W-:-:S01]  /*8ad0*/  FADD.FTZ R204, R172, R203 ;  /* 0x000000cbaccc7221 */ /* 0x002fc20000010000 */
[----:B------:R-:W-:-:S06]  /*8ae0*/  FFMA.FTZ R203, R211, UR38, -R193 ;  /* 0x00000026d3cb7c23 */ /* 0x000fcc00080108c1 */
[----:B------:R-:W1:Y:S01]  /*8af0*/  MUFU.EX2 R194, R194 ;  /* 0x000000c200c27308 */ /* 0x000e620000000800 */
[----:B--2---:R-:W-:-:S01]  /*8b00*/  FADD.FTZ R3, R191, R4 ;  /* 0x00000004bf037221 */ /* 0x004fc20000010000 */
[----:B------:R-:W-:Y:S02]  /*8b10*/  WARPGROUP.DEPBAR.LE gsb0, 0x0 ;  /* 0x00008000000079c5 */ /* 0x000fe40000010000 */
[----:B------:R-:W-:-:S04]  /*8b20*/  WARPGROUP.ARRIVE ;  /* 0x00000000000079c5 */ /* 0x000fc80000000000 */
[----:B------:R-:W2:Y:S01]  /*8b30*/  MUFU.EX2 R176, R176 ;  /* 0x000000b000b07308 */ /* 0x000ea20000000800 */
[----:B0-----:R-:W-:-:S01]  /*8b40*/  FADD.FTZ R205, R173, R204 ;  /* 0x000000ccadcd7221 */ /* 0x001fc20000010000 */
[----:B------:R-:W-:Y:S01]  /*8b50*/  QGMMA.64x256x32.F32.E4M3.E4M3 R24, R220, gdesc[UR4], R24, gsb0 ;  /* 0x03e00004dc187df3 */ /* 0x000fe20008000818 */
[----:B------:R-:W-:Y:S01]  /*8b60*/  UIADD3 UR6, UR10, 0x6, URZ ;  /* 0x000000060a067890 */ /* 0x000fe2000fffe03f */
[----:B------:R-:W-:-:S04]  /*8b70*/  UMOV UR7, 0x40000040 ;  /* 0x4000004000077882 */ /* 0x000fc80000000000 */
        /* <DEDUP_REMOVED lines=10> */
[----:B------:R-:W-:Y:S01]  /*8c20*/  MUFU.EX2 R198, R198 ;  /* 0x000000c600c67308 */ /* 0x000fe20000000800 */
[----:B--2---:R-:W-:-:S07]  /*8c30*/  FADD.FTZ R3, R196, R3 ;  /* 0x00000003c4037221 */ /* 0x004fce0000010000 */
[----:B------:R-:W1:Y:S01]  /*8c40*/  MUFU.EX2 R181, R181 ;  /* 0x000000b500b57308 */ /* 0x000e620000000800 */
[----:B0-----:R-:W-:-:S07]  /*8c50*/  FADD.FTZ R4, R180, R205 ;  /* 0x000000cdb4047221 */ /* 0x001fce0000010000 */
[----:B------:R-:W-:Y:S08]  /*8c60*/  MUFU.EX2 R199, R199 ;  /* 0x000000c700c77308 */ /* 0x000ff00000000800 */
[----:B------:R-:W0:Y:S01]  /*8c70*/  MUFU.EX2 R184, R184 ;  /* 0x000000b800b87308 */ /* 0x000e220000000800 */
[----:B-1----:R-:W-:-:S07]  /*8c80*/  FADD.FTZ R205, R181, R4 ;  /* 0x00000004b5cd7221 */ /* 0x002fce0000010000 */
[----:B------:R-:W1:Y:S08]  /*8c90*/  MUFU.EX2 R200, R200 ;  /* 0x000000c800c87308 */ /* 0x000e700000000800 */
[----:B------:R-:W-:Y:S01]  /*8ca0*/  MUFU.EX2 R185, R185 ;  /* 0x000000b900b97308 */ /* 0x000fe20000000800 */
[----:B0-----:R-:W-:-:S07]  /*8cb0*/  FADD.FTZ R4, R184, R205 ;  /* 0x000000cdb8047221 */ /* 0x001fce0000010000 */
[----:B------:R-:W0:Y:S08]  /*8cc0*/  MUFU.EX2 R201, R201 ;  /* 0x000000c900c97308 */ /* 0x000e300000000800 */
[----:B------:R-:W-:Y:S08]  /*8cd0*/  MUFU.EX2 R188, R188 ;  /* 0x000000bc00bc7308 */ /* 0x000ff00000000800 */
[----:B------:R-:W2:Y:S08]  /*8ce0*/  MUFU.EX2 R202, R202 ;  /* 0x000000ca00ca7308 */ /* 0x000eb00000000800 */
[----:B------:R-:W-:Y:S08]  /*8cf0*/  MUFU.EX2 R189, R189 ;  /* 0x000000bd00bd7308 */ /* 0x000ff00000000800 */
[----:B------:R-:W3:Y:S08]  /*8d00*/  MUFU.EX2 R203, R203 ;  /* 0x000000cb00cb7308 */ /* 0x000ef00000000800 */
[----:B------:R-:W-:Y:S08]  /*8d10*/  MUFU.EX2 R192, R192 ;  /* 0x000000c000c07308 */ /* 0x000ff00000000800 */
[----:B------:R-:W4:Y:S08]  /*8d20*/  MUFU.EX2 R204, R204 ;  /* 0x000000cc00cc7308 */ /* 0x000f300000000800 */
[----:B------:R-:W-:Y:S08]  /*8d30*/  MUFU.EX2 R7, R7 ;  /* 0x0000000700077308 */ /* 0x000ff00000000800 */
[----:B------:R-:W5:Y:S01]  /*8d40*/  MUFU.EX2 R193, R193 ;  /* 0x000000c100c17308 */ /* 0x000f620000000800 */
[----:B------:R-:W-:-:S02]  /*8d50*/  WARPGROUP.DEPBAR.LE gsb0, 0x0 ;  /* 0x00008000000079c5 */ /* 0x000fc40000010000 */
[----:B------:R-:W-:-:S06]  /*8d60*/  WARPGROUP.ARRIVE ;  /* 0x00000000000079c5 */ /* 0x000fcc0000000000 */
[----:B------:R-:W-:Y:S03]  /*8d70*/  QGMMA.64x256x32.F32.E4M3.E4M3 R24, R216, gdesc[UR4], R24, gsb0 ;  /* 0x03e00004d8187df3 */ /* 0x000fe60008000818 */
[----:B------:R-:W-:Y:S02]  /*8d80*/  WARPGROUP.DEPBAR.LE gsb0, 0x0 ;  /* 0x00008000000079c5 */ /* 0x000fe40000010000 */
[----:B------:R1:W-:Y:S06]  /*8d90*/  BAR.ARV R206, 0x100 ;  /* 0x000400ce0000751d */ /* 0x0003ec0000002000 */
[----:B-1----:R-:W-:-:S01]  /*8da0*/  FADD.FTZ R206, R198, R3 ;  /* 0x00000003c6ce7221 */ /* 0x002fc20000010000 */
[----:B------:R-:W-:-:S03]  /*8db0*/  @!P1 VIADD R3, R207, 0x38840 ;  /* 0x00038840cf039836 */ /* 0x000fc60000000000 */
[----:B------:R-:W-:Y:S02]  /*8dc0*/  FADD.FTZ R207, R199, R206 ;  /* 0x000000cec7cf7221 */ /* 0x000fe40000010000 */
[----:B------:R-:W-:Y:S02]  /*8dd0*/  @!P1 PRMT R3, RZ, 0x654, R3 ;  /* 0x00000654ff039816 */ /* 0x000fe40000000003 */
[----:B------:R-:W-:Y:S02]  /*8de0*/  FADD.FTZ R206, R200, R207 ;  /* 0x000000cfc8ce7221 */ /* 0x000fe40000010000 */
[----:B------:R1:W-:Y:S02]  /*8df0*/  @!P1 SYNCS.ARRIVE.TRANS64.RED.A1T0 RZ, [R3+URZ], RZ ;  /* 0x000000ff03ff99a7 */ /* 0x0003e4000810043f */
[----:B0-----:R-:W-:-:S04]  /*8e00*/  FADD.FTZ R205, R201, R206 ;  /* 0x000000cec9cd7221 */ /* 0x001fc80000010000 */
[----:B--2---:R-:W-:Y:S01]  /*8e10*/  FADD.FTZ R206, R202, R205 ;  /* 0x000000cdcace7221 */ /* 0x004fe20000010000 */
[----:B-1----:R-:W-:-:S03]  /*8e20*/  FADD.FTZ R3, R185, R4 ;  /* 0x00000004b9037221 */ /* 0x002fc60000010000 */
[----:B---3--:R-:W-:Y:S01]  /*8e30*/  FADD.FTZ R205, R203, R206 ;  /* 0x000000cecbcd7221 */ /* 0x008fe20000010000 */
[----:B------:R-:W-:-:S03]  /*8e40*/  FADD.FTZ R4, R188, R3 ;  /* 0x00000003bc047221 */ /* 0x000fc60000010000 */
[----:B----4-:R-:W-:Y:S01]  /*8e50*/  FADD.FTZ R205, R204, R205 ;  /* 0x000000cdcccd7221 */ /* 0x010fe20000010000 */
[----:B------:R-:W-:-:S04]  /*8e60*/  FADD.FTZ R3, R189, R4 ;  /* 0x00000004bd037221 */ /* 0x000fc80000010000 */
[----:B------:R-:W-:Y:S01]  /*8e70*/  FADD.FTZ R4, R192, R3 ;  /* 0x00000003c0047221 */ /* 0x000fe20000010000 */
[----:B-----5:R-:W-:-:S03]  /*8e80*/  FADD.FTZ R3, R193, R205 ;  /* 0x000000cdc1037221 */ /* 0x020fc60000010000 */
[----:B------:R-:W-:Y:S01]  /*8e90*/  FADD.FTZ R4, R7, R4 ;  /* 0x0000000407047221 */ /* 0x000fe20000010000 */
[----:B------:R-:W-:Y:S06]  /*8ea0*/  @!P0 BRA `(.L_x_2029) ;  /* 0x0000000000048947 */ /* 0x000fec0003800000 */
[----:B------:R-:W-:Y:S01]  /*8eb0*/  BPT.TRAP 0x1 ;  /* 0x000000040000795c */ /* 0x000fe20000300000 */
.L_x_2029:
        /* <DEDUP_REMOVED lines=172> */
.L_x_2020:
[----:B------:R-:W-:Y:S06]  /*9980*/  BAR.ARV 0x8, 0x120 ;  /* 0x0204800000007b1d */ /* 0x000fec0000002000 */
[----:B------:R-:W-:Y:S05]  /*9990*/  @!P0 BRA `(.L_x_2031) ;  /* 0x0000000000048947 */ /* 0x000fea0003800000 */
[----:B------:R-:W-:Y:S01]  /*99a0*/  BPT.TRAP 0x1 ;  /* 0x000000040000795c */ /* 0x000fe20000300000 */
.L_x_2031:
[----:B------:R-:W-:Y:S01]  /*99b0*/  ULEA UR16, UR56, UR41, 0x3 ;  /* 0x0000002938107291 */ /* 0x000fe2000f8e183f */
[----:B------:R-:W-:-:S05]  /*99c0*/  IMAD.U32 R5, RZ, RZ, UR46 ;  /* 0x0000002eff057e24 */ /* 0x000fca000f8e00ff */
[----:B------:R-:W-:-:S04]  /*99d0*/  SHF.L.U32 R5, R5, 0x1f, RZ ;  /* 0x0000001f05057819 */ /* 0x000fc800000006ff */
[----:B------:R0:W1:Y:S01]  /*99e0*/  SYNCS.PHASECHK.TRANS64.TRYWAIT P1, [UR16+0x38850], R5 ;  /* 0x03885005ff0075a7 */ /* 0x0000620008020150 */
[----:B------:R-:W-:Y:S05]  /*99f0*/  @!P0 BRA `(.L_x_2032) ;  /* 0x0000000000048947 */ /* 0x000fea0003800000 */
[----:B------:R-:W-:Y:S01]  /*9a00*/  BPT.TRAP 0x1 ;  /* 0x000000040000795c */ /* 0x000fe20000300000 */
.L_x_2032:
[----:B-1----:R-:W-:Y:S05]  /*9a10*/  @P1 BRA `(.L_x_2033) ;  /* 0x0000000000081947 */ /* 0x002fea0003800000 */
[----:B------:R-:W1:Y:S02]  /*9a20*/  SYNCS.PHASECHK.TRANS64.TRYWAIT P1, [UR16+0x38850], R5 ;  /* 0x03885005ff0075a7 */ /* 0x000e640008020150 */
[----:B-1----:R-:W-:Y:S05]  /*9a30*/  @!P1 BRA `(.L_x_2034) ;  /* 0x000000a000349947 */ /* 0x002fea0003800000 */
.L_x_2033:
[----:B------:R-:W-:Y:S01]  /*9a40*/  UIADD3 UR41, UR41, 0x400, URZ ;  /* 0x0000040029297890 */ /* 0x000fe2000fffe03f */
[----:B------:R-:W-:Y:S01]  /*9a50*/  WARPGROUP.ARRIVE ;  /* 0x00000000000079c5 */ /* 0x000fe20000000000 */
[----:B------:R-:W-:Y:S01]  /*9a60*/  UMOV UR7, 0x40000040 ;  /* 0x4000004000077882 */ /* 0x000fe20000000000 */
[----:B------:R-:W-:Y:S01]  /*9a70*/  ULDC.64 UR4, c[0x0][0x9a0] ;  /* 0x0002680000047ab9 */ /* 0x000fe20000000a00 */
[----:B------:R-:W-:Y:S01]  /*9a80*/  USHF.R.U32.HI UR41, URZ, 0x4, UR41 ;  /* 0x000000043f297899 */ /* 0x000fe20008011629 */
[----:B01----:R-:W-:Y:S01]  /*9a90*/  IMAD.MOV.U32 R5, RZ, RZ, 0x3f800000 ;  /* 0x3f800000ff057424 */ /* 0x003fe200078e00ff */
[----:B------:R-:W-:Y:S02]  /*9aa0*/  UISETP.NE.U32.AND UP0, UPT, UR4, URZ, UPT ;  /* 0x0000003f0400728c */ /* 0x000fe4000bf05070 */
[----:B------:R-:W-:Y:S02]  /*9ab0*/  ULOP3.LUT UR41, UR41, 0x3fff, URZ, 0xc0, !UPT ;  /* 0x00003fff29297892 */ /* 0x000fe4000f8ec03f */
[----:B------:R-:W-:-:S02]  /*9ac0*/  UISETP.NE.AND.EX UP0, UPT, UR5, URZ, UPT, UP0 ;  /* 0x0000003f0500728c */ /* 0x000fc4000bf05300 */
[----:B------:R-:W-:-:S04]  /*9ad0*/  ULOP3.LUT UR10, UR41, 0x10000, URZ, 0xfc, !UPT ;  /* 0x00010000290a7892 */ /* 0x000fc8000f8efc3f */
[----:B------:R-:W-:Y:S01]  /*9ae0*/  ULEA UR10, UR56, UR10, 0xb ;  /* 0x0000000a380a7291 */ /* 0x000fe2000f8e583f */
[----:B------:R-:W-:-:S03]  /*9af0*/  PLOP3.LUT P1, PT, PT, PT, UP0, 0x80, 0x0 ;  /* 0x000000000000781c */ /* 0x000fc60003f2f008 */
[----:B------:R-:W-:Y:S01]  /*9b00*/  UIADD3 UR11, UR10, 0x4, URZ ;  /* 0x000000040a0b7890 */ /* 0x000fe2000fffe03f */
[----:B------:R-:W-:Y:S02]  /*9b10*/  @UP0 ULDC.64 UR12, c[0x0][0x9c8] ;  /* 0x00027200000c0ab9 */ /* 0x000fe40000000a00 */
[----:B------:R-:W-:Y:S01]  /*9b20*/  UMOV UR6, UR10 ;  /* 0x0000000a00067c82 */ /* 0x000fe20008000000 */
[----:B------:R-:W-:Y:S01]  /*9b30*/  @UP0 UIMAD UR8, UR37, UR12, URZ ;  /* 0x0000000c250802a4 */ /* 0x000fe2000f8e023f */
[----:B------:R-:W-:Y:S01]  /*9b40*/  QGMMA.64x256x32.F32.E4M3.E4M3 R24, R228, gdesc[UR4], R24, gsb0 ;  /* 0x03e00004e4187df3 */ /* 0x000fe20008000818 */
[----:B------:R-:W-:Y:S01]  /*9b50*/  UIADD3 UR6, UR10, 0x2, URZ ;  /* 0x000000020a067890 */ /* 0x000fe2000fffe03f */
[----:B------:R-:W-:Y:S01]  /*9b60*/  UMOV UR7, 0x40000040 ;  /* 0x4000004000077882 */ /* 0x000fe20000000000 */
[----:B------:R-:W-:Y:S02]  /*9b70*/  @UP0 UIMAD UR9, UR36, UR13, UR8 ;  /* 0x0000000d240902a4 */ /* 0x000fe4000f8e0208 */
[----:B------:R-:W-:Y:S01]  /*9b80*/  @UP0 USHF.R.S32.HI UR8, URZ, 0x1f, UR45 ;  /* 0x0000001f3f080899 */ /* 0x000fe2000801142d */
[----:B------:R-:W-:-:S03]  /*9b90*/  @UP0 ULDC.64 UR14, c[0x0][0x9d0] ;  /* 0x00027400000e0ab9 */ /* 0x000fc60000000a00 */
[----:B------:R-:W-:Y:S01]  /*9ba0*/  @UP0 UIMAD UR8, UR8, UR14, URZ ;  /* 0x0000000e080802a4 */ /* 0x000fe2000f8e023f */
[----:B------:R-:W-:Y:S02]  /*9bb0*/  WARPGROUP.DEPBAR.LE gsb0, 0x0 ;  /* 0x00008000000079c5 */ /* 0x000fe40000010000 */
[----:B------:R-:W-:-:S15]  /*9bc0*/  WARPGROUP.ARRIVE ;  /* 0x00000000000079c5 */ /* 0x000fde0000000000 */
[----:B------:R-:W-:-:S01]  /*9bd0*/  NOP ;  /* 0x0000000000007918 */ /* 0x000fc20000000000 */
[----:B------:R-:W-:Y:S01]  /*9be0*/  QGMMA.64x256x32.F32.E4M3.E4M3 R24, R224, gdesc[UR4], R24, gsb0 ;  /* 0x03e00004e0187df3 */ /* 0x000fe20008000818 */
[----:B------:R-:W-:Y:S02]  /*9bf0*/  @UP0 UIMAD.WIDE.U32 UR6, UR36, UR12, URZ ;  /* 0x0000000c240602a5 */ /* 0x000fe4000f8e003f */
[----:B------:R-:W-:Y:S02]  /*9c00*/  @UP0 UIMAD UR12, UR45, UR15, UR8 ;  /* 0x0000000f2d0c02a4 */ /* 0x000fe4000f8e0208 */
[----:B------:R-:W-:-:S04]  /*9c10*/  @UP0 UIADD3 UR7, UR7, UR9, URZ ;  /* 0x0000000907070290 */ /* 0x000fc8000fffe03f */
[----:B------:R-:W-:-:S03]  /*9c20*/  @UP0 UIMAD.WIDE.U32 UR8, UR45, UR14, UR6 ;  /* 0x0000000e2d0802a5 */ /* 0x000fc6000f8e0006 */
[----:B------:R-:W-:Y:S01]  /*9c30*/  UMOV UR6, UR11 ;  /* 0x0000000b00067c82 */ /* 0x000fe20008000000 */
[----:B------:R-:W-:Y:S01]  /*9c40*/  UMOV UR7, 0x40000040 ;  /* 0x4000004000077882 */ /* 0x000fe20000000000 */
[----:B------:R-:W-:Y:S02]  /*9c50*/  @UP0 UIADD3 UR9, UR9, UR12, URZ ;  /* 0x0000000c09090290 */ /* 0x000fe4000fffe03f */
[----:B------:R-:W-:-:S04]  /*9c60*/  @UP0 ULEA UR4, UP1, UR8, UR4, 0x2 ;  /* 0x0000000408040291 */ /* 0x000fc8000f82103f */
[----:B------:R-:W-:Y:S02]  /*9c70*/  @UP0 ULEA.HI.X UR5, UR8, UR5, UR9, 0x2, UP1 ;  /* 0x0000000508050291 */ /* 0x000fe400088f1409 */
[----:B------:R-:W-:-:S04]  /*9c80*/  IMAD.U32 R6, RZ, RZ, UR4 ;  /* 0x00000004ff067e24 */ /* 0x000fc8000f8e00ff */
[----:B------:R-:W-:-:S05]  /*9c90*/  IMAD.U32 R7, RZ, RZ, UR5 ;  /* 0x00000005ff077e24 */ /* 0x000fca000f8e00ff */
[----:B------:R0:W2:Y:S01]  /*9ca0*/  @P1 LDG.E R5, desc[UR50][R6.64] ;  /* 0x0000003206051981 */ /* 0x0000a2000c1e1900 */
[----:B------:R-:W-:Y:S01]  /*9cb0*/  UIADD3 UR10, UR10, 0x6, URZ ;  /* 0x000000060a0a7890 */ /* 0x000fe2000fffe03f */
[----:B------:R-:W-:Y:S01]  /*9cc0*/  UMOV UR11, 0x40000040 ;  /* 0x40000040000b7882 */ /* 0x000fe20000000000 */
[----:B------:R-:W-:Y:S02]  /*9cd0*/  WARPGROUP.DEPBAR.LE gsb0, 0x0 ;  /* 0x00008000000079c5 */ /* 0x000fe40000010000 */
[----:B------:R-:W-:-:S06]  /*9ce0*/  WARPGROUP.ARRIVE ;  /* 0x00000000000079c5 */ /* 0x000fcc0000000000 */
[----:B------:R-:W-:Y:S01]  /*9cf0*/  QGMMA.64x256x32.F32.E4M3.E4M3 R24, R220, gdesc[UR4], R24, gsb0 ;  /* 0x03e00004dc187df3 */ /* 0x000fe20008000818 */
[----:B------:R-:W1:Y:S04]  /*9d00*/  SHFL.BFLY PT, R9, R4, 0x2, 0x1f ;  /* 0x0c401f0004097f89 */ /* 0x000e6800000e0000 */
[----:B------:R-:W3:Y:S01]  /*9d10*/  SHFL.BFLY PT, R10, R3, 0x2, 0x1f ;  /* 0x0c401f00030a7f89 */ /* 0x000ee200000e0000 */
[----:B-1----:R-:W-:-:S01]  /*9d20*/  FADD.FTZ R9, R9, R4 ;  /* 0x0000000409097221 */ /* 0x002fc20000010000 */
[----:B---3--:R-:W-:-:S04]  /*9d30*/  FADD.FTZ R10, R10, R3 ;  /* 0x000000030a0a7221 */ /* 0x008fc80000010000 */
[----:B------:R-:W1:Y:S04]  /*9d40*/  SHFL.BFLY PT, R8, R9, 0x1, 0x1f ;  /* 0x0c201f0009087f89 */ /* 0x000e6800000e0000 */
[----:B------:R-:W3:Y:S01]  /*9d50*/  SHFL.BFLY PT, R11, R10, 0x1, 0x1f ;  /* 0x0c201f000a0b7f89 */ /* 0x000ee200000e0000 */
[----:B0-----:R-:W-:Y:S02]  /*9d60*/  IMAD.MOV.U32 R6, RZ, RZ, RZ ;  /* 0x000000ffff067224 */ /* 0x001fe400078e00ff */
        /* <DEDUP_REMOVED lines=13> */
[----:B------:R-:W-:-:S02]  /*9e40*/  IMAD.U32 R14, RZ, RZ, UR38 ;  /* 0x00000026ff0e7e24 */ /* 0x000fc4000f8e00ff */
[----:B------:R-:W-:Y:S02]  /*9e50*/  IMAD.U32 R7, RZ, RZ, UR38 ;  /* 0x00000026ff077e24 */ /* 0x000fe4000f8e00ff */
[----:B0-----:R-:W-:Y:S01]  /*9e60*/  @P3 FMUL.FTZ R9, R9, 0.69314718246459960938 ;  /* 0x3f31721809093820 */ /* 0x001fe20000410000 */
[----:B------:R-:W-:Y:S01]  /*9e70*/  @P3 FMUL.FTZ R12, R14, 0.69314718246459960938 ;  /* 0x3f3172180e0c3820 */ /* 0x000fe20000410000 */
        /* <DEDUP_REMOVED lines=8> */
[----:B------:R-:W-:Y:S01]  /*9f00*/  @P2 FFMA.FTZ R4, R7, R2, R8 ;  /* 0x0000000207042223 */ /* 0x000fe20000010008 */
[-C--:B--2---:R-:W-:Y:S01]  /*9f10*/  FMUL.FTZ R152, R6, R5.reuse ;  /* 0x0000000506987220 */ /* 0x084fe20000410000 */
[----:B---3--:R-:W-:Y:S01]  /*9f20*/  FMUL.FTZ R0, R10, R5 ;  /* 0x000000050a007220 */ /* 0x008fe20000410000 */
[----:B------:R-:W-:-:S02]  /*9f30*/  WARPGROUP.DEPBAR.LE gsb0, 0x0 ;  /* 0x00008000000079c5 */ /* 0x000fc40000010000 */
[----:B------:R-:W-:Y:S05]  /*9f40*/  @!P0 BRA `(.L_x_2035) ;  /* 0x0000000000048947 */ /* 0x000fea0003800000 */
[----:B------:R-:W-:Y:S01]  /*9f50*/  BPT.TRAP 0x1 ;  /* 0x000000040000795c */ /* 0x000fe20000300000 */
.L_x_2035:
        /* <DEDUP_REMOVED lines=138> */
.L_x_2002:
        /* <DEDUP_REMOVED lines=12> */
[----:B------:R-:W-:Y:S01]  /*a8c0*/  F2FP.BF16.F32.PACK_AB R7, R7, R2 ;  /* 0x000000020707723e */ /* 0x000fe200000010ff */
        /* <DEDUP_REMOVED lines=8> */
[----:B------:R-:W-:Y:S01]  /*a950*/  LOP3.LUT P0, R2, R94, 0x3, RZ, 0xc0, !PT ;  /* 0x000000035e027812 */ /* 0x000fe2000780c0ff */
[----:B------:R-:W-:Y:S01]  /*a960*/  UISETP.NE.U32.AND UP1, UPT, UR4, URZ, UPT ;  /* 0x0000003f0400728c */ /* 0x000fe2000bf25070 */
[----:B------:R-:W-:Y:S01]  /*a970*/  F2FP.BF16.F32.PACK_AB R8, R11, R8 ;  /* 0x000000080b08723e */ /* 0x000fe200000010ff */
[----:B------:R-:W-:Y:S01]  /*a980*/  UISETP.NE.U32.AND UP0, UPT, UR6, URZ, UPT ;  /* 0x0000003f0600728c */ /* 0x000fe2000bf05070 */
[----:B------:R-:W-:Y:S01]  /*a990*/  ISETP.EQ.OR P0, PT, R2, 0x3, !P0 ;  /* 0x000000030200780c */ /* 0x000fe20004702670 */
[----:B------:R-:W-:Y:S01]  /*a9a0*/  UISETP.NE.AND.EX UP1, UPT, UR5, URZ, UPT, UP1 ;  /* 0x0000003f0500728c */ /* 0x000fe2000bf25310 */
[----:B------:R-:W-:Y:S01]  /*a9b0*/  F2FP.BF16.F32.PACK_AB R10, R14, R13 ;  /* 0x0000000d0e0a723e */ /* 0x000fe200000010ff */
[----:B------:R-:W-:Y:S01]  /*a9c0*/  USHF.L.U32 UR8, UR36, 0x2, URZ ;  /* 0x0000000224087899 */ /* 0x000fe2000800063f */
[----:B------:R-:W-:Y:S01]  /*a9d0*/  F2FP.BF16.F32.PACK_AB R13, R84, R77 ;  /* 0x0000004d540d723e */ /* 0x000fe200000010ff */
[----:B------:R-:W-:Y:S01]  /*a9e0*/  UISETP.NE.AND.EX UP0, UPT, UR7, URZ, UPT, UP0 ;  /* 0x0000003f0700728c */ /* 0x000fe2000bf05300 */
[----:B------:R-:W-:Y:S01]  /*a9f0*/  SEL R77, R8, R9, P0 ;  /* 0x00000009084d7207 */ /* 0x000fe20000000000 */
[----:B------:R-:W-:Y:S01]  /*aa00*/  USHF.L.U64.HI UR9, UR36, 0x2, UR37 ;  /* 0x0000000224097899 */ /* 0x000fe20008010225 */
[----:B------:R-:W-:Y:S01]  /*aa10*/  SEL R14, R9, R8, P0 ;  /* 0x00000008090e7207 */ /* 0x000fe20000000000 */
[----:B------:R-:W-:Y:S01]  /*aa20*/  UIADD3 UR6, UP2, UR8, UR6, URZ ;  /* 0x0000000608067290 */ /* 0x000fe2000ff5e03f */
[----:B------:R-:W1:Y:S01]  /*aa30*/  S2R R9, SR_SWINHI ;  /* 0x0000000000097919 */ /* 0x000e620000002f00 */
[----:B------:R-:W-:Y:S01]  /*aa40*/  F2FP.BF16.F32.PACK_AB R6, R6, R5 ;  /* 0x000000050606723e */ /* 0x000fe200000010ff */
[----:B------:R-:W-:Y:S01]  /*aa50*/  @UP1 UIADD3 UR4, UP3, UR8, UR4, URZ ;  /* 0x0000000408041290 */ /* 0x000fe2000ff7e03f */
[----:B------:R-:W-:Y:S01]  /*aa60*/  F2FP.BF16.F32.PACK_AB R11, R75, R78 ;  /* 0x0000004e4b0b723e */ /* 0x000fe200000010ff */
[----:B------:R-:W-:Y:S01]  /*aa70*/  UIADD3.X UR7, UR9, UR7, URZ, UP2, !UPT ;  /* 0x0000000709077290 */ /* 0x000fe200097fe43f */
[----:B------:R-:W-:Y:S01]  /*aa80*/  SEL R75, R6, R7, P0 ;  /* 0x00000007064b7207 */ /* 0x000fe20000000000 */
[----:B------:R-:W-:Y:S01]  /*aa90*/  @UP1 UIADD3.X UR5, UR9, UR5, URZ, UP3, !UPT ;  /* 0x0000000509051290 */ /* 0x000fe20009ffe43f */
        /* <DEDUP_REMOVED lines=9> */
[----:B------:R-:W-:Y:S02]  /*ab30*/  F2FP.BF16.F32.PACK_AB R12, R67, R70 ;  /* 0x00000046430c723e */ /* 0x000fe400000010ff */
[----:B------:R-:W-:Y:S02]  /*ab40*/  SEL R123, R141, R140, P0 ;  /* 0x0000008c8d7b7207 */ /* 0x000fe40000000000 */
[----:B------:R-:W-:Y:S02]  /*ab50*/  SEL R67, R140, R141, P0 ;  /* 0x0000008d8c437207 */ /* 0x000fe40000000000 */
[----:B------:R-:W-:-:S02]  /*ab60*/  F2FP.BF16.F32.PACK_AB R53, R56, R53 ;  /* 0x000000353835723e */ /* 0x000fc400000010ff */
[----:B------:R-:W-:Y:S02]  /*ab70*/  MOV R6, R0 ;  /* 0x0000000000067202 */ /* 0x000fe40000000f00 */
[----:B-1----:R-:W-:Y:S02]  /*ab80*/  MOV R7, R9 ;  /* 0x0000000900077202 */ /* 0x002fe40000000f00 */
[----:B------:R-:W-:Y:S02]  /*ab90*/  F2FP.BF16.F32.PACK_AB R52, R57, R52 ;  /* 0x000000343934723e */ /* 0x000fe400000010ff */
[----:B------:R-:W-:Y:S01]  /*aba0*/  F2FP.BF16.F32.PACK_AB R71, R71, R74 ;  /* 0x0000004a4747723e */ /* 0x000fe200000010ff */
[----:B------:R-:W-:Y:S01]  /*abb0*/  IMAD.WIDE R60, R234, 0x2, R6 ;  /* 0x00000002ea3c7825 */ /* 0x000fe200078e0206 */
[----:B------:R-:W-:Y:S02]  /*abc0*/  F2FP.BF16.F32.PACK_AB R155, R155, R156 ;  /* 0x0000009c9b9b723e */ /* 0x000fe400000010ff */
[----:B------:R-:W-:-:S02]  /*abd0*/  F2FP.BF16.F32.PACK_AB R154, R153, R154 ;  /* 0x0000009a999a723e */ /* 0x000fc400000010ff */
[C---:B------:R-:W-:Y:S02]  /*abe0*/  IADD3 R141, P2, R60.reuse, 0x20, RZ ;  /* 0x000000203c8d7810 */ /* 0x040fe40007f5e0ff */
[C---:B------:R-:W-:Y:S02]  /*abf0*/  IADD3 R147, P5, R60.reuse, 0x4000, RZ ;  /* 0x000040003c937810 */ /* 0x040fe40007fbe0ff */
[----:B------:R-:W-:Y:S01]  /*ac00*/  LOP3.LUT R8, R141, 0x380, RZ, 0xc0, !PT ;  /* 0x000003808d087812 */ /* 0x000fe200078ec0ff */
[----:B------:R-:W-:Y:S01]  /*ac10*/  IMAD.X R57, RZ, RZ, R61, P2 ;  /* 0x000000ffff397224 */ /* 0x000fe200010e063d */
[----:B------:R-:W-:Y:S02]  /*ac20*/  IADD3 R143, P3, R60, 0x40, RZ ;  /* 0x000000403c8f7810 */ /* 0x000fe40007f7e0ff */
[----:B------:R-:W-:Y:S02]  /*ac30*/  SHF.R.U64 R8, R8, 0x3, RZ ;  /* 0x0000000308087819 */ /* 0x000fe400000012ff */
[----:B------:R-:W-:-:S02]  /*ac40*/  F2FP.BF16.F32.PACK_AB R148, R145, R148 ;  /* 0x000000949194723e */ /* 0x000fc400000010ff */
[----:B------:R-:W-:Y:S02]  /*ac50*/  LOP3.LUT R56, R8, R141, RZ, 0x3c, !PT ;  /* 0x0000008d08387212 */ /* 0x000fe400078e3cff */
[----:B------:R-:W-:Y:S02]  /*ac60*/  LOP3.LUT R8, R147, 0x380, RZ, 0xc0, !PT ;  /* 0x0000038093087812 */ /* 0x000fe400078ec0ff */
[----:B------:R-:W-:Y:S02]  /*ac70*/  F2FP.BF16.F32.PACK_AB R120, R125, R120 ;  /* 0x000000787d78723e */ /* 0x000fe400000010ff */
[----:B------:R-:W-:Y:S02]  /*ac80*/  F2FP.BF16.F32.PACK_AB R121, R124, R121 ;  /* 0x000000797c79723e */ /* 0x000fe400000010ff */
        /* <DEDUP_REMOVED lines=10> */
[----:B------:R-:W-:Y:S02]  /*ad30*/  SEL R93, R52, R53, P0 ;  /* 0x00000035345d7207 */ /* 0x000fe40000000000 */
[----:B------:R-:W-:Y:S01]  /*ad40*/  SEL R41, R53, R52, P0 ;  /* 0x0000003435297207 */ /* 0x000fe20000000000 */
[----:B------:R-:W-:Y:S01]  /*ad50*/  IMAD.X R53, RZ, RZ, R61, P3 ;  /* 0x000000ffff357224 */ /* 0x000fe200018e063d */
[----:B------:R-:W-:Y:S02]  /*ad60*/  SEL R129, R71, R12, P0 ;  /* 0x0000000c47817207 */ /* 0x000fe40000000000 */
[----:B------:R-:W-:-:S02]  /*ad70*/  F2FP.BF16.F32.PACK_AB R49, R59, R62 ;  /* 0x0000003e3b31723e */ /* 0x000fc400000010ff */
[----:B------:R-:W-:Y:S02]  /*ad80*/  F2FP.BF16.F32.PACK_AB R104, R109, R104 ;  /* 0x000000686d68723e */ /* 0x000fe400000010ff */
[----:B------:R-:W-:Y:S02]  /*ad90*/  SEL R79, R15, R10, P0 ;  /* 0x0000000a0f4f7207 */ /* 0x000fe40000000000 */
[----:B------:R-:W-:Y:S02]  /*ada0*/  SEL R119, R155, R154, P0 ;  /* 0x0000009a9b777207 */ /* 0x000fe40000000000 */
[----:B------:R-:W-:Y:S02]  /*adb0*/  SEL R64, R154, R155, P0 ;  /* 0x0000009b9a407207 */ /* 0x000fe40000000000 */
[----:B------:R-:W-:Y:S02]  /*adc0*/  SEL R71, R12, R71, P0 ;  /* 0x000000470c477207 */ /* 0x000fe40000000000 */
[----:B------:R-:W-:-:S02]  /*add0*/  IADD3 R153, P2, R60, 0x4060, RZ ;  /* 0x000040603c997810 */ /* 0x000fc40007f5e0ff */
[----:B------:R-:W-:Y:S02]  /*ade0*/  SHF.R.U64 R8, R8, 0x3, RZ ;  /* 0x0000000308087819 */ /* 0x000fe400000012ff */
[----:B------:R-:W-:Y:S02]  /*adf0*/  SEL R15, R10, R15, P0 ;  /* 0x0000000f0a0f7207 */ /* 0x000fe40000000000 */
[----:B------:R-:W-:Y:S02]  /*ae00*/  SEL R109, R120, R121, P0 ;  /* 0x00000079786d7207 */ /* 0x000fe40000000000 */
[----:B------:R-:W-:Y:S02]  /*ae10*/  SEL R59, R121, R120, P0 ;  /* 0x00000078793b7207 */ /* 0x000fe40000000000 */
[----:B------:R-:W-:Y:S02]  /*ae20*/  IADD3 R155, P3, R60, 0x8000, RZ ;  /* 0x000080003c9b7810 */ /* 0x000fe40007f7e0ff */
[----:B------:R-:W-:-:S02]  /*ae30*/  LOP3.LUT R12, R145, 0x380, RZ, 0xc0, !PT ;  /* 0x00000380910c7812 */ /* 0x000fc400078ec0ff */
[----:B------:R-:W-:Y:S02]  /*ae40*/  F2FP.BF16.F32.PACK_AB R37, R40, R37 ;  /* 0x000000252825723e */ /* 0x000fe400000010ff */
[----:B------:R-:W-:Y:S02]  /*ae50*/  F2FP.BF16.F32.PACK_AB R25, R92, R89 ;  /* 0x000000595c19723e */ /* 0x000fe400000010ff */
[----:B------:R-:W-:Y:S02]  /*ae60*/  F2FP.BF16.F32.PACK_AB R74, R47, R50 ;  /* 0x000000322f4a723e */ /* 0x000fe400000010ff */
[----:B------:R-:W-:Y:S02]  /*ae70*/  SEL R121, R149, R148, P0 ;  /* 0x0000009495797207 */ /* 0x000fe40000000000 */
[----:B------:R-:W-:Y:S02]  /*ae80*/  SEL R65, R148, R149, P0 ;  /* 0x0000009594417207 */ /* 0x000fe40000000000 */
[----:B------:R-:W-:-:S02]  /*ae90*/  LOP3.LUT R10, R143, 0x380, RZ, 0xc0, !PT ;  /* 0x000003808f0a7812 */ /* 0x000fc400078ec0ff */
[----:B------:R-:W-:Y:S02]  /*aea0*/  F2FP.BF16.F32.PACK_AB R76, R85, R76 ;  /* 0x0000004c554c723e */ /* 0x000fe400000010ff */
[----:B------:R-:W-:Y:S02]  /*aeb0*/  F2FP.BF16.F32.PACK_AB R30, R151, R30 ;  /* 0x0000001e971e723e */ /* 0x000fe400000010ff */
[----:B------:R-:W-:Y:S02]  /*aec0*/  SEL R81, R20, R21, P0 ;  /* 0x0000001514517207 */ /* 0x000fe40000000000 */
[----:B0-----:R-:W-:Y:S02]  /*aed0*/  SEL R27, R21, R20, P0 ;  /* 0x00000014151b7207 */ /* 0x001fe40000000000 */
[----:B------:R-:W-:Y:S02]  /*aee0*/  SEL R89, R44, R45, P0 ;  /* 0x0000002d2c597207 */ /* 0x000fe40000000000 */
[----:B------:R-:W-:Y:S01]  /*aef0*/  SEL R40, R45, R44, P0 ;  /* 0x0000002c2d287207 */ /* 0x000fe20000000000 */
[----:B------:R-:W-:Y:S01]  /*af00*/  IMAD.X R45, RZ, RZ, R61, P5 ;  /* 0x000000ffff2d7224 */ /* 0x000fe200028e063d */
[----:B------:R-:W-:-:S02]  /*af10*/  IADD3 R149, P6, R60, 0x4020, RZ ;  /* 0x000040203c957810 */ /* 0x000fc40007fde0ff */
[----:B------:R-:W-:Y:S02]  /*af20*/  F2FP.BF16.F32.PACK_AB R5, R171, R172 ;  /* 0x000000acab05723e */ /* 0x000fe400000010ff */
[----:B------:R-:W-:Y:S02]  /*af30*/  F2FP.BF16.F32.PACK_AB R170, R169, R170 ;  /* 0x000000aaa9aa723e */ /* 0x000fe400000010ff */
[----:B------:R-:W-:Y:S02]  /*af40*/  F2FP.BF16.F32.PACK_AB R39, R39, R42 ;  /* 0x0000002a2727723e */ /* 0x000fe400000010ff */
[----:B------:R-:W-:Y:S01]  /*af50*/  F2FP.BF16.F32.PACK_AB R38, R35, R38 ;  /* 0x000000262326723e */ /* 0x000fe200000010ff */
[----:B------:R-:W-:Y:S01]  /*af60*/  IMAD.X R35, RZ, RZ, R61, P3 ;  /* 0x000000ffff237224 */ /* 0x000fe200018e063d */
[----:B------:R-:W-:Y:S02]  /*af70*/  IADD3 R151, P1, R60, 0x4040, RZ ;  /* 0x000040403c977810 */ /* 0x000fe40007f3e0ff */
[----:B------:R-:W-:-:S02]  /*af80*/  LOP3.LUT R20, R153, 0x380, RZ, 0xc0, !PT ;  /* 0x0000038099147812 */ /* 0x000fc400078ec0ff */
[----:B------:R-:W-:Y:S02]  /*af90*/  LOP3.LUT R44, R8, R147, RZ, 0x3c, !PT ;  /* 0x00000093082c7212 */ /* 0x000fe400078e3cff */
[----:B------:R-:W-:Y:S02]  /*afa0*/  F2FP.BF16.F32.PACK_AB R163, R163, R164 ;  /* 0x000000a4a3a3723e */ /* 0x000fe400000010ff */
[----:B------:R-:W-:Y:S02]  /*afb0*/  F2FP.BF16.F32.PACK_AB R162, R161, R162 ;  /* 0x000000a2a1a2723e */ /* 0x000fe400000010ff */
[----:B------:R-:W-:Y:S02]  /*afc0*/  SHF.R.U64 R12, R12, 0x3, RZ ;  /* 0x000000030c0c7819 */ /* 0x000fe400000012ff */
[----:B------:R-:W-:Y:S02]  /*afd0*/  LOP3.LUT R8, R155, 0x380, RZ, 0xc0, !PT ;  /* 0x000003809b087812 */ /* 0x000fe400078ec0ff */
[----:B------:R-:W-:-:S02]  /*afe0*/  F2FP.BF16.F32.PACK_AB R69, R72, R69 ;  /* 0x000000454845723e */ /* 0x000fc400000010ff */
[----:B------:R-:W-:Y:S02]  /*aff0*/  F2FP.BF16.F32.PACK_AB R96, R101, R96 ;  /* 0x000000606560723e */ /* 0x000fe400000010ff */
[----:B------:R-:W-:Y:S02]  /*b000*/  SEL R135, R74, R43, P0 ;  /* 0x0000002b4a877207 */ /* 0x000fe40000000000 */
[----:B------:R-:W-:Y:S02]  /*b010*/  SHF.R.U64 R10, R10, 0x3, RZ ;  /* 0x000000030a0a7819 */ /* 0x000fe400000012ff */
[----:B------:R-:W-:Y:S02]  /*b020*/  F2FP.BF16.F32.PACK_AB R72, R63, R66 ;  /* 0x000000423f48723e */ /* 0x000fe400000010ff */
[----:B------:R-:W-:Y:S02]  /*b030*/  SEL R101, R76, R13, P0 ;  /* 0x0000000d4c657207 */ /* 0x000fe40000000000 */
[----:B------:R-:W-:-:S02]  /*b040*/  SEL R50, R13, R76, P0 ;  /* 0x0000004c0d327207 */ /* 0x000fc40000000000 */
[----:B------:R-:W-:Y:S01]  /*b050*/  SEL R74, R43, R74, P0 ;  /* 0x0000004a2b4a7207 */ /* 0x000fe20000000000 */
[--C-:B------:R-:W-:Y:S01]  /*b060*/  IMAD.X R43, RZ, RZ, R61.reuse, P6 ;  /* 0x000000ffff2b7224 */ /* 0x100fe200030e063d */
[----:B------:R-:W-:Y:S02]  /*b070*/  SEL R111, R5, R170, P0 ;  /* 0x000000aa056f7207 */ /* 0x000fe40000000000 */
[----:B------:R-:W-:Y:S02]  /*b080*/  SEL R66, R170, R5, P0 ;  /* 0x00000005aa427207 */ /* 0x000fe40000000000 */
[----:B------:R-:W-:Y:S02]  /*b090*/  SEL R137, R39, R38, P0 ;  /* 0x0000002627897207 */ /* 0x000fe40000000000 */
[----:B------:R-:W-:Y:S01]  /*b0a0*/  SEL R76, R38, R39, P0 ;  /* 0x00000027264c7207 */ /* 0x000fe20000000000 */
[----:B------:R-:W-:Y:S01]  /*b0b0*/  IMAD.X R39, RZ, RZ, R61, P1 ;  /* 0x000000ffff277224 */ /* 0x000fe200008e063d */
[----:B------:R-:W-:-:S02]  /*b0c0*/  SHF.R.U64 R20, R20, 0x3, RZ ;  /* 0x0000000314147819 */ /* 0x000fc400000012ff */
[----:B------:R-:W-:Y:S02]  /*b0d0*/  SEL R115, R163, R162, P0 ;  /* 0x000000a2a3737207 */ /* 0x000fe40000000000 */
[----:B------:R-:W-:Y:S02]  /*b0e0*/  SEL R5, R162, R163, P0 ;  /* 0x000000a3a2057207 */ /* 0x000fe40000000000 */
[----:B------:R-:W-:Y:S02]  /*b0f0*/  IADD3 R161, P6, R60, 0x8060, RZ ;  /* 0x000080603ca17810 */ /* 0x000fe40007fde0ff */
[----:B------:R-:W-:Y:S02]  /*b100*/  LOP3.LUT R48, R12, R145, RZ, 0x3c, !PT ;  /* 0x000000910c307212 */ /* 0x000fe400078e3cff */
[----:B------:R-:W-:Y:S02]  /*b110*/  SHF.R.U64 R8, R8, 0x3, RZ ;  /* 0x0000000308087819 */ /* 0x000fe400000012ff */
[----:B------:R-:W-:-:S02]  /*b120*/  F2FP.BF16.F32.PACK_AB R159, R159, R160 ;  /* 0x000000a09f9f723e */ /* 0x000fc400000010ff */
[----:B------:R-:W-:Y:S02]  /*b130*/  F2FP.BF16.F32.PACK_AB R158, R157, R158 ;  /* 0x0000009e9d9e723e */ /* 0x000fe400000010ff */
[----:B------:R-:W-:Y:S02]  /*b140*/  F2FP.BF16.F32.PACK_AB R28, R33, R28 ;  /* 0x0000001c211c723e */ /* 0x000fe400000010ff */
[----:B------:R-:W-:Y:S02]  /*b150*/  F2FP.BF16.F32.PACK_AB R90, R87, R90 ;  /* 0x0000005a575a723e */ /* 0x000fe400000010ff */
[----:B------:R-:W-:Y:S02]  /*b160*/  IADD3 R163, P1, R60, 0xc000, RZ ;  /* 0x0000c0003ca37810 */ /* 0x000fe40007f3e0ff */
[----:B------:R-:W-:Y:S02]  /*b170*/  LOP3.LUT R52, R10, R143, RZ, 0x3c, !PT ;  /* 0x0000008f0a347212 */ /* 0x000fe400078e3cff */
[----:B------:R-:W-:Y:S01]  /*b180*/  LOP3.LUT R12, R151, 0x380, RZ, 0xc0, !PT ;  /* 0x00000380970c7812 */ /* 0x000fe200078ec0ff */
[----:B------:R-:W-:Y:S01]  /*b190*/  IMAD.X R21, RZ, RZ, R61, P1 ;  /* 0x000000ffff157224 */ /* 0x000fe200008e063d */
[----:B------:R-:W-:-:S02]  /*b1a0*/  SEL R87, R36, R37, P0 ;  /* 0x0000002524577207 */ /* 0x000fc40000000000 */
[----:B------:R-:W-:Y:S01]  /*b1b0*/  SEL R33, R37, R36, P0 ;  /* 0x0000002425217207 */ /* 0x000fe20000000000 */
[----:B------:R-:W-:Y:S01]  /*b1c0*/  IMAD.X R37, RZ, RZ, R61, P2 ;  /* 0x000000ffff257224 */ /* 0x000fe200010e063d */
[----:B------:R-:W-:Y:S02]  /*b1d0*/  LOP3.LUT R10, R149, 0x380, RZ, 0xc0, !PT ;  /* 0x00000380950a7812 */ /* 0x000fe400078ec0ff */
[----:B------:R-:W-:Y:S02]  /*b1e0*/  F2FP.BF16.F32.PACK_AB R31, R31, R34 ;  /* 0x000000221f1f723e */ /* 0x000fe400000010ff */
[----:B------:R-:W-:Y:S02]  /*b1f0*/  LOP3.LUT R36, R20, R153, RZ, 0x3c, !PT ;  /* 0x0000009914247212 */ /* 0x000fe400078e3cff */
[----:B------:R-:W-:Y:S02]  /*b200*/  F2FP.BF16.F32.PACK_AB R68, R73, R68 ;  /* 0x000000444944723e */ /* 0x000fe400000010ff */
[----:B------:R-:W-:-:S02]  /*b210*/  F2FP.BF16.F32.PACK_AB R112, R117, R112 ;  /* 0x000000707570723e */ /* 0x000fc400000010ff */
[----:B------:R-:W-:Y:S02]  /*b220*/  SEL R131, R72, R49, P0 ;  /* 0x0000003148837207 */ /* 0x000fe40000000000 */
[----:B------:R-:W-:Y:S02]  /*b230*/  LOP3.LUT R20, R161, 0x380, RZ, 0xc0, !PT ;  /* 0x00000380a1147812 */ /* 0x000fe400078ec0ff */
[----:B------:R-:W-:Y:S02]  /*b240*/  LOP3.LUT R34, R8, R155, RZ, 0x3c, !PT ;  /* 0x0000009b08227212 */ /* 0x000fe400078e3cff */
[----:B------:R-:W-:Y:S02]  /*b250*/  F2FP.BF16.F32.PACK_AB R133, R133, R136 ;  /* 0x000000888585723e */ /* 0x000fe400000010ff */
[----:B------:R-:W-:Y:S02]  /*b260*/  SEL R117, R159, R158, P0 ;  /* 0x0000009e9f757207 */ /* 0x000fe40000000000 */
[----:B------:R-:W-:-:S02]  /*b270*/  SEL R62, R158, R159, P0 ;  /* 0x0000009f9e3e7207 */ /* 0x000fc40000000000 */
[----:B------:R-:W-:Y:S01]  /*b280*/  SEL R72, R49, R72, P0 ;  /* 0x0000004831487207 */ /* 0x000fe20000000000 */
[----:B------:R-:W-:Y:S01]  /*b290*/  IMAD.X R49, RZ, RZ, R61, P4 ;  /* 0x000000ffff317224 */ /* 0x000fe200020e063d */
[----:B------:R-:W-:Y:S02]  /*b2a0*/  SHF.R.U64 R12, R12, 0x3, RZ ;  /* 0x000000030c0c7819 */ /* 0x000fe400000012ff */
[----:B------:R-:W-:Y:S02]  /*b2b0*/  LOP3.LUT R8, R163, 0x380, RZ, 0xc0, !PT ;  /* 0x00000380a3087812 */ /* 0x000fe400078ec0ff */
[----:B------:R-:W-:Y:S02]  /*b2c0*/  F2FP.BF16.F32.PACK_AB R73, R55, R58 ;  /* 0x0000003a3749723e */ /* 0x000fe400000010ff */
[----:B------:R-:W-:Y:S02]  /*b2d0*/  F2FP.BF16.F32.PACK_AB R24, R51, R54 ;  /* 0x000000363318723e */ /* 0x000fe400000010ff */
[----:B------:R-:W-:-:S02]  /*b2e0*/  IADD3 R159, P5, R60, 0x8040, RZ ;  /* 0x000080403c9f7810 */ /* 0x000fc40007fbe0ff */
[----:B------:R-:W-:Y:S02]  /*b2f0*/  SHF.R.U64 R10, R10, 0x3, RZ ;  /* 0x000000030a0a7819 */ /* 0x000fe400000012ff */
[----:B------:R-:W-:Y:S02]  /*b300*/  F2FP.BF16.F32.PACK_AB R97, R100, R97 ;  /* 0x000000616461723e */ /* 0x000fe400000010ff */
[----:B------:R-:W-:Y:S02]  /*b310*/  IADD3 R157, P4, R60, 0x8020, RZ ;  /* 0x000080203c9d7810 */ /* 0x000fe40007f9e0ff */
[----:B------:R-:W-:Y:S02]  /*b320*/  F2FP.BF16.F32.PACK_AB R105, R108, R105 ;  /* 0x000000696c69723e */ /* 0x000fe400000010ff */
[----:B------:R-:W-:Y:S02]  /*b330*/  SEL R99, R68, R69, P0 ;  /* 0x0000004544637207 */ /* 0x000fe40000000000 */
[----:B------:R-:W-:-:S02]  /*b340*/  SEL R47, R69, R68, P0 ;  /* 0x00000044452f7207 */ /* 0x000fc40000000000 */
[----:B------:R-:W-:Y:S02]  /*b350*/  SHF.R.U64 R20, R20, 0x3, RZ ;  /* 0x0000000314147819 */ /* 0x000fe400000012ff */
[----:B------:R-:W-:Y:S02]  /*b360*/  F2FP.BF16.F32.PACK_AB R113, R116, R113 ;  /* 0x000000717471723e */ /* 0x000fe400000010ff */
[----:B------:R-:W-:Y:S02]  /*b370*/  SEL R125, R133, R132, P0 ;  /* 0x00000084857d7207 */ /* 0x000fe40000000000 */
[----:B------:R-:W-:Y:S02]  /*b380*/  SEL R68, R132, R133, P0 ;  /* 0x0000008584447207 */ /* 0x000fe40000000000 */
[----:B------:R-:W-:Y:S02]  /*b390*/  LOP3.LUT R38, R12, R151, RZ, 0x3c, !PT ;  /* 0x000000970c267212 */ /* 0x000fe400078e3cff */
[----:B------:R-:W-:-:S02]  /*b3a0*/  SHF.R.U64 R8, R8, 0x3, RZ ;  /* 0x0000000308087819 */ /* 0x000fc400000012ff */
[----:B------:R-:W-:Y:S02]  /*b3b0*/  F2FP.BF16.F32.PACK_AB R167, R167, R168 ;  /* 0x000000a8a7a7723e */ /* 0x000fe400000010ff */
[----:B------:R-:W-:Y:S02]  /*b3c0*/  F2FP.BF16.F32.PACK_AB R166, R165, R166 ;  /* 0x000000a6a5a6723e */ /* 0x000fe400000010ff */
[----:B------:R-:W-:Y:S02]  /*b3d0*/  SEL R133, R73, R24, P0 ;  /* 0x0000001849857207 */ /* 0x000fe40000000000 */
[----:B------:R-:W-:Y:S02]  /*b3e0*/  LOP3.LUT R42, R10, R149, RZ, 0x3c, !PT ;  /* 0x000000950a2a7212 */ /* 0x000fe400078e3cff */
[----:B------:R-:W-:Y:S02]  /*b3f0*/  LOP3.LUT R12, R159, 0x380, RZ, 0xc0, !PT ;  /* 0x000003809f0c7812 */ /* 0x000fe400078ec0ff */
[----:B------:R-:W-:Y:S01]  /*b400*/  SEL R107, R96, R97, P0 ;  /* 0x00000061606b7207 */ /* 0x000fe20000000000 */
[----:B--2---:R-:W-:Y:S01]  /*b410*/  SHFL.IDX PT, R75, R75, R26, 0x1c1f ;  /* 0x001c1f1a4b4b7589 */ /* 0x004fe200000e0000 */
[----:B------:R-:W-:-:S02]  /*b420*/  SEL R54, R97, R96, P0 ;  /* 0x0000006061367207 */ /* 0x000fc40000000000 */
[----:B------:R-:W-:Y:S01]  /*b430*/  SEL R73, R24, R73, P0 ;  /* 0x0000004918497207 */ /* 0x000fe20000000000 */
[----:B------:R-:W-:Y:S01]  /*b440*/  SHFL.IDX PT, R77, R77, R26, 0x1c1f ;  /* 0x001c1f1a4d4d7589 */ /* 0x000fe200000e0000 */
[----:B------:R-:W-:Y:S02]  /*b450*/  LOP3.LUT R10, R157, 0x380, RZ, 0xc0, !PT ;  /* 0x000003809d0a7812 */ /* 0x000fe400078ec0ff */
[----:B------:R-:W-:Y:S01]  /*b460*/  SEL R97, R104, R105, P0 ;  /* 0x0000006968617207 */ /* 0x000fe20000000000 */
[----:B------:R-:W-:Y:S01]  /*b470*/  SHFL.IDX PT, R111, R111, R26, 0x1c1f ;  /* 0x001c1f1a6f6f7589 */ /* 0x000fe200000e0000 */
[----:B------:R-:W-:Y:S02]  /*b480*/  SEL R55, R105, R104, P0 ;  /* 0x0000006869377207 */ /* 0x000fe40000000000 */
[----:B------:R-:W-:Y:S01]  /*b490*/  LOP3.LUT R24, R20, R161, RZ, 0x3c, !PT ;  /* 0x000000a114187212 */ /* 0x000fe200078e3cff */
[----:B------:R-:W-:Y:S01]  /*b4a0*/  SHFL.IDX PT, R115, R115, R26, 0x1c1f ;  /* 0x001c1f1a73737589 */ /* 0x000fe200000e0000 */
[----:B------:R-:W-:-:S02]  /*b4b0*/  F2FP.BF16.F32.PACK_AB R29, R32, R29 ;  /* 0x0000001d201d723e */ /* 0x000fc400000010ff */
[----:B------:R-:W-:Y:S01]  /*b4c0*/  SEL R105, R112, R113, P0 ;  /* 0x0000007170697207 */ /* 0x000fe20000000000 */
[----:B------:R-:W-:Y:S01]  /*b4d0*/  SHFL.IDX PT, R79, R79, R26, 0x1c1f ;  /* 0x001c1f1a4f4f7589 */ /* 0x000fe200000e0000 */
[----:B------:R-:W-:Y:S02]  /*b4e0*/  SEL R58, R113, R112, P0 ;  /* 0x00000070713a7207 */ /* 0x000fe40000000000 */
[----:B------:R-:W-:Y:S01]  /*b4f0*/  LOP3.LUT R20, R8, R163, RZ, 0x3c, !PT ;  /* 0x000000a308147212 */ /* 0x000fe200078e3cff */
[----:B------:R-:W-:Y:S01]  /*b500*/  SHFL.IDX PT, R81, R81, R26, 0x1c1f ;  /* 0x001c1f1a51517589 */ /* 0x000fe200000e0000 */
[----:B------:R-:W-:Y:S02]  /*b510*/  SEL R113, R167, R166, P0 ;  /* 0x000000a6a7717207 */ /* 0x000fe40000000000 */
[----:B------:R-:W-:Y:S01]  /*b520*/  SEL R63, R166, R167, P0 ;  /* 0x000000a7a63f7207 */ /* 0x000fe20000000000 */
[----:B------:R-:W-:Y:S01]  /*b530*/  SHFL.IDX PT, R117, R117, R26, 0x1c1f ;  /* 0x001c1f1a75757589 */ /* 0x000fe200000e0000 */
[----:B------:R-:W-:-:S02]  /*b540*/  SHF.R.U64 R12, R12, 0x3, RZ ;  /* 0x000000030c0c7819 */ /* 0x000fc400000012ff */
[----:B------:R-:W-:Y:S01]  /*b550*/  SEL R139, R31, R30, P0 ;  /* 0x0000001e1f8b7207 */ /* 0x000fe20000000000 */
[----:B------:R-:W-:Y:S01]  /*b560*/  SHFL.IDX PT, R113, R113, R26, 0x1c1f ;  /* 0x001c1f1a71717589 */ /* 0x000fe200000e0000 */
[----:B------:R-:W-:Y:S01]  /*b570*/  SEL R78, R30, R31, P0 ;  /* 0x0000001f1e4e7207 */ /* 0x000fe20000000000 */
[--C-:B------:R-:W-:Y:S01]  /*b580*/  IMAD.X R31, RZ, RZ, R61.reuse, P4 ;  /* 0x000000ffff1f7224 */ /* 0x100fe200020e063d */
[----:B------:R-:W-:Y:S01]  /*b590*/  IADD3 R167, P3, R60, 0xc040, RZ ;  /* 0x0000c0403ca77810 */ /* 0x000fe20007f7e0ff */
[----:B------:R-:W-:Y:S01]  /*b5a0*/  SHFL.IDX PT, R87, R87, R26, 0x1c1f ;  /* 0x001c1f1a57577589 */ /* 0x000fe200000e0000 */
[----:B------:R-:W-:Y:S02]  /*b5b0*/  SHF.R.U64 R10, R10, 0x3, RZ ;  /* 0x000000030a0a7819 */ /* 0x000fe400000012ff */
[----:B------:R-:W-:Y:S01]  /*b5c0*/  MOV R106, R56 ;  /* 0x00000038006a7202 */ /* 0x000fe20000000f00 */
[----:B------:R-:W-:Y:S01]  /*b5d0*/  SHFL.IDX PT, R119, R119, R26, 0x1c1f ;  /* 0x001c1f1a77777589 */ /* 0x000fe200000e0000 */
[----:B------:R-:W-:Y:S01]  /*b5e0*/  SEL R85, R28, R29, P0 ;  /* 0x0000001d1c557207 */ /* 0x000fe20000000000 */
[--C-:B------:R-:W-:Y:S01]  /*b5f0*/  IMAD.X R9, RZ, RZ, R61.reuse, P3 ;  /* 0x000000ffff097224 */ /* 0x100fe200018e063d */
[----:B------:R-:W-:Y:S01]  /*b600*/  SEL R32, R29, R28, P0 ;  /* 0x0000001c1d207207 */ /* 0x000fe20000000000 */
[--C-:B------:R-:W-:Y:S01]  /*b610*/  IMAD.X R29, RZ, RZ, R61.reuse, P5 ;  /* 0x000000ffff1d7224 */ /* 0x100fe200028e063d */
[----:B------:R-:W-:Y:S01]  /*b620*/  SEL R103, R88, R25, P0 ;  /* 0x0000001958677207 */ /* 0x000fe20000000000 */
[----:B------:R-:W-:Y:S01]  /*b630*/  SHFL.IDX PT, R121, R121, R26, 0x1c1f ;  /* 0x001c1f1a79797589 */ /* 0x000fe200000e0000 */
[----:B------:R-:W-:Y:S01]  /*b640*/  SEL R51, R25, R88, P0 ;  /* 0x0000005819337207 */ /* 0x000fe20000000000 */
[----:B------:R-:W-:Y:S01]  /*b650*/  IMAD.X R25, RZ, RZ, R61, P6 ;  /* 0x000000ffff197224 */ /* 0x000fe200030e063d */
[C---:B------:R-:W-:Y:S01]  /*b660*/  IADD3 R165, P2, R60.reuse, 0xc020, RZ ;  /* 0x0000c0203ca57810 */ /* 0x040fe20007f5e0ff */
[----:B------:R-:W-:Y:S01]  /*b670*/  SHFL.IDX PT, R85, R85, R26, 0x1c1f ;  /* 0x001c1f1a55557589 */ /* 0x000fe200000e0000 */
[----:B------:R-:W-:-:S02]  /*b680*/  IADD3 R169, P4, R60, 0xc060, RZ ;  /* 0x0000c0603ca97810 */ /* 0x000fc40007f9e0ff */
[----:B------:R-:W-:Y:S01]  /*b690*/  MOV R57, R20 ;  /* 0x0000001400397202 */ /* 0x000fe20000000f00 */
[----:B------:R-:W-:Y:S01]  /*b6a0*/  SHFL.IDX PT, R89, R89, R26, 0x1c1f ;  /* 0x001c1f1a59597589 */ /* 0x000fe200000e0000 */
[----:B------:R-:W-:Y:S01]  /*b6b0*/  F2FP.BF16.F32.PACK_AB R91, R91, R128 ;  /* 0x000000805b5b723e */ /* 0x000fe200000010ff */
[----:B------:R-:W-:Y:S01]  /*b6c0*/  IMAD.X R13, RZ, RZ, R61, P2 ;  /* 0x000000ffff0d7224 */ /* 0x000fe200010e063d */
[----:B------:R-:W-:Y:S01]  /*b6d0*/  LOP3.LUT R28, R12, R159, RZ, 0x3c, !PT ;  /* 0x0000009f0c1c7212 */ /* 0x000fe200078e3cff */
[----:B------:R-:W-:Y:S01]  /*b6e0*/  SHFL.IDX PT, R123, R123, R26, 0x1c1f ;  /* 0x001c1f1a7b7b7589 */ /* 0x000fe200000e0000 */
[----:B------:R-:W-:Y:S02]  /*b6f0*/  LOP3.LUT R21, R26, 0x2, RZ, 0x3c, !PT ;  /* 0x000000021a157812 */ /* 0x000fe400078e3cff */
[----:B------:R-:W-:Y:S01]  /*b700*/  LOP3.LUT R30, R10, R157, RZ, 0x3c, !PT ;  /* 0x0000009d0a1e7212 */ /* 0x000fe200078e3cff */
[----:B------:R-:W-:Y:S01]  /*b710*/  SHFL.IDX PT, R93, R93, R26, 0x1c1f ;  /* 0x001c1f1a5d5d7589 */ /* 0x000fe200000e0000 */
[----:B------:R-:W-:-:S02]  /*b720*/  LOP3.LUT R80, R167, 0x380, RZ, 0xc0, !PT ;  /* 0x00000380a7507812 */ /* 0x000fc400078ec0ff */
[----:B------:R-:W-:Y:S01]  /*b730*/  LOP3.LUT R10, R165, 0x380, RZ, 0xc0, !PT ;  /* 0x00000380a50a7812 */ /* 0x000fe200078ec0ff */
[----:B------:R-:W-:Y:S01]  /*b740*/  SHFL.IDX PT, R2, R2, R21, 0x1c1f ;  /* 0x001c1f1502027589 */ /* 0x000fe200000e0000 */
[----:B------:R-:W-:Y:S02]  /*b750*/  LOP3.LUT R82, R169, 0x380, RZ, 0xc0, !PT ;  /* 0x00000380a9527812 */ /* 0x000fe400078ec0ff */
[----:B------:R-:W-:Y:S01]  /*b760*/  SEL R127, R91, R90, P0 ;  /* 0x0000005a5b7f7207 */ /* 0x000fe20000000000 */
[----:B------:R-:W0:Y:S01]  /*b770*/  SHFL.IDX PT, R14, R14, R21, 0x1c1f ;  /* 0x001c1f150e0e7589 */ /* 0x000e2200000e0000 */
[----:B------:R-:W-:Y:S02]  /*b780*/  SEL R69, R90, R91, P0 ;  /* 0x0000005b5a457207 */ /* 0x000fe40000000000 */
[----:B------:R-:W-:Y:S01]  /*b790*/  SHF.R.U64 R80, R80, 0x3, RZ ;  /* 0x0000000350507819 */ /* 0x000fe200000012ff */
[----:B------:R-:W1:Y:S01]  /*b7a0*/  SHFL.IDX PT, R66, R66, R21, 0x1c1f ;  /* 0x001c1f1542427589 */ /* 0x000e6200000e0000 */
[----:B------:R-:W-:-:S02]  /*b7b0*/  MOV R104, R52 ;  /* 0x0000003400687202 */ /* 0x000fc40000000f00 */
[----:B------:R-:W-:Y:S01]  /*b7c0*/  MOV R92, R28 ;  /* 0x0000001c005c7202 */ /* 0x000fe20000000f00 */
[----:B------:R-:W-:Y:S01]  /*b7d0*/  SHFL.IDX PT, R20, R15, R21, 0x1c1f ;  /* 0x001c1f150f147589 */ /* 0x000fe200000e0000 */
[----:B------:R-:W-:Y:S02]  /*b7e0*/  MOV R90, R24 ;  /* 0x00000018005a7202 */ /* 0x000fe40000000f00 */
[----:B------:R-:W-:Y:S01]  /*b7f0*/  MOV R53, R30 ;  /* 0x0000001e00357202 */ /* 0x000fe20000000f00 */
[----:B------:R-:W2:Y:S01]  /*b800*/  SHFL.IDX PT, R24, R63, R21, 0x1c1f ;  /* 0x001c1f153f187589 */ /* 0x000ea200000e0000 */
[----:B------:R-:W-:Y:S02]  /*b810*/  SHF.R.U64 R10, R10, 0x3, RZ ;  /* 0x000000030a0a7819 */ /* 0x000fe400000012ff */
[----:B------:R-:W-:Y:S01]  /*b820*/  SHF.R.U64 R82, R82, 0x3, RZ ;  /* 0x0000000352527819 */ /* 0x000fe200000012ff */
[----:B------:R-:W3:Y:S01]  /*b830*/  SHFL.IDX PT, R28, R5, R21, 0x1c1f ;  /* 0x001c1f15051c7589 */ /* 0x000ee200000e0000 */
[----:B------:R-:W-:-:S02]  /*b840*/  MOV R100, R42 ;  /* 0x0000002a00647202 */ /* 0x000fc40000000f00 */
[----:B------:R-:W-:Y:S01]  /*b850*/  MOV R94, R34 ;  /* 0x00000022005e7202 */ /* 0x000fe20000000f00 */
[----:B------:R4:W5:Y:S01]  /*b860*/  SHFL.IDX PT, R30, R27, R21, 0x1c1f ;  /* 0x001c1f151b1e7589 */ /* 0x00096200000e0000 */
[----:B------:R-:W-:Y:S02]  /*b870*/  SEL R91, R86, R11, P0 ;  /* 0x0000000b565b7207 */ /* 0x000fe40000000000 */
[----:B------:R-:W-:Y:S01]  /*b880*/  SEL R70, R11, R86, P0 ;  /* 0x000000560b467207 */ /* 0x000fe20000000000 */
[----:B------:R-:W-:Y:S01]  /*b890*/  SHFL.IDX PT, R34, R32, R21, 0x1c1f ;  /* 0x001c1f1520227589 */ /* 0x000fe200000e0000 */
[----:B------:R-:W-:Y:S02]  /*b8a0*/  MOV R98, R38 ;  /* 0x0000002600627202 */ /* 0x000fe40000000f00 */
[----:B------:R-:W-:Y:S01]  /*b8b0*/  LOP3.LUT R8, R80, R167, RZ, 0x3c, !PT ;  /* 0x000000a750087212 */ /* 0x000fe200078e3cff */
[----:B------:R-:W-:Y:S01]  /*b8c0*/  SHFL.IDX PT, R42, R40, R21, 0x1c1f ;  /* 0x001c1f15282a7589 */ /* 0x000fe200000e0000 */
[----:B------:R-:W-:-:S02]  /*b8d0*/  MOV R102, R48 ;  /* 0x0000003000667202 */ /* 0x000fc40000000f00 */
[----:B------:R-:W-:Y:S01]  /*b8e0*/  LOP3.LUT R12, R10, R165, RZ, 0x3c, !PT ;  /* 0x000000a50a0c7212 */ /* 0x000fe200078e3cff */
[----:B------:R-:W5:Y:S01]  /*b8f0*/  SHFL.IDX PT, R62, R62, R21, 0x1c1f ;  /* 0x001c1f153e3e7589 */ /* 0x000f6200000e0000 */
[----:B------:R-:W-:Y:S02]  /*b900*/  MOV R49, R44 ;  /* 0x0000002c00317202 */ /* 0x000fe40000000f00 */
[----:B------:R-:W-:Y:S01]  /*b910*/  LOP3.LUT R10, R82, R169, RZ, 0x3c, !PT ;  /* 0x000000a9520a7212 */ /* 0x000fe200078e3cff */
[----:B------:R-:W-:Y:S01]  /*b920*/  SHFL.IDX PT, R38, R33, R21, 0x1c1f ;  /* 0x001c1f1521267589 */ /* 0x000fe200000e0000 */
[----:B------:R-:W-:Y:S02]  /*b930*/  LOP3.LUT R11, R60, 0x380, RZ, 0xc0, !PT ;  /* 0x000003803c0b7812 */ /* 0x000fe400078ec0ff */
[----:B------:R-:W-:Y:S01]  /*b940*/  MOV R88, R12 ;  /* 0x0000000c00587202 */ /* 0x000fe20000000f00 */
[----:B------:R-:W5:Y:S01]  /*b950*/  SHFL.IDX PT, R64, R64, R21, 0x1c1f ;  /* 0x001c1f1540407589 */ /* 0x000f6200000e0000 */
[----:B------:R-:W-:-:S02]  /*b960*/  SHF.R.U64 R11, R11, 0x3, RZ ;  /* 0x000000030b0b7819 */ /* 0x000fc400000012ff */
[----:B0-----:R-:W-:Y:S01]  /*b970*/  SEL R12, R77, R14, P0 ;  /* 0x0000000e4d0c7207 */ /* 0x001fe20000000000 */
[----:B------:R-:W0:Y:S01]  /*b980*/  SHFL.IDX PT, R40, R65, R21, 0x1c1f ;  /* 0x001c1f1541287589 */ /* 0x000e2200000e0000 */
[----:B------:R-:W-:Y:S01]  /*b990*/  LOP3.LUT R60, R11, R60, RZ, 0x3c, !PT ;  /* 0x0000003c0b3c7212 */ /* 0x000fe200078e3cff */
[----:B------:R-:W-:Y:S01]  /*b9a0*/  IMAD.X R11, RZ, RZ, R61, P4 ;  /* 0x000000ffff0b7224 */ /* 0x000fe200020e063d */
[----:B------:R-:W-:Y:S01]  /*b9b0*/  SEL R14, R14, R77, P0 ;  /* 0x0000004d0e0e7207 */ /* 0x000fe20000000000 */
[----:B------:R-:W0:Y:S01]  /*b9c0*/  SHFL.IDX PT, R80, R67, R21, 0x1c1f ;  /* 0x001c1f1543507589 */ /* 0x000e2200000e0000 */
[----:B------:R-:W-:Y:S02]  /*b9d0*/  MOV R108, R60 ;  /* 0x0000003c006c7202 */ /* 0x000fe40000000f00 */
[----:B------:R-:W-:Y:S01]  /*b9e0*/  MOV R61, R8 ;  /* 0x00000008003d7202 */ /* 0x000fe20000000f00 */
[----:B------:R-:W-:Y:S01]  /*b9f0*/  SHFL.IDX PT, R125, R125, R26, 0x1c1f ;  /* 0x001c1f1a7d7d7589 */ /* 0x000fe200000e0000 */
[----:B------:R-:W-:-:S02]  /*ba00*/  MOV R45, R10 ;  /* 0x0000000a002d7202 */ /* 0x000fc40000000f00 */
[----:B------:R-:W-:Y:S01]  /*ba10*/  SEL R8, R75, R2, P0 ;  /* 0x000000024b087207 */ /* 0x000fe20000000000 */
[----:B------:R0:W-:Y:S01]  /*ba20*/  SHFL.IDX PT, R44, R41, R21, 0x1c1f ;  /* 0x001c1f15292c7589 */ /* 0x0001e200000e0000 */
[----:B------:R-:W-:Y:S02]  /*ba30*/  SEL R10, R2, R75, P0 ;  /* 0x0000004b020a7207 */ /* 0x000fe40000000000 */
[----:B-1----:R-:W-:Y:S01]  /*ba40*/  SEL R9, R111, R66, P0 ;  /* 0x000000426f097207 */ /* 0x002fe20000000000 */
[----:B------:R-:W-:Y:S01]  /*ba50*/  SHFL.IDX PT, R68, R68, R21, 0x1c1f ;  /* 0x001c1f1544447589 */ /* 0x000fe200000e0000 */
[----:B------:R-:W-:Y:S02]  /*ba60*/  SEL R11, R66, R111, P0 ;  /* 0x0000006f420b7207 */ /* 0x000fe40000000000 */
[----:B--2---:R-:W-:Y:S01]  /*ba70*/  SEL R13, R113, R24, P0 ;  /* 0x00000018710d7207 */ /* 0x004fe20000000000 */
[----:B------:R-:W-:Y:S01]  /*ba80*/  BAR.SYNC.DEFER_BLOCKING 0x1, 0x100 ;  /* 0x0044000000007b1d */ /* 0x000fe20000010000 */
[----:B------:R-:W-:-:S02]  /*ba90*/  SEL R15, R24, R113, P0 ;  /* 0x00000071180f7207 */ /* 0x000fc40000000000 */
[----:B---3--:R-:W-:Y:S02]  /*baa0*/  SEL R25, R115, R28, P0 ;  /* 0x0000001c73197207 */ /* 0x008fe40000000000 */
[----:B----4-:R-:W-:Y:S02]  /*bab0*/  SEL R27, R28, R115, P0 ;  /* 0x000000731c1b7207 */ /* 0x010fe40000000000 */
[----:B------:R-:W-:Y:S01]  /*bac0*/  SEL R24, R79, R20, P0 ;  /* 0x000000144f187207 */ /* 0x000fe20000000000 */
[----:B------:R-:W-:Y:S01]  /*bad0*/  SHFL.IDX PT, R95, R95, R26, 0x1c1f ;  /* 0x001c1f1a5f5f7589 */ /* 0x000fe200000e0000 */
[----:B-----5:R-:W-:Y:S02]  /*bae0*/  SEL R28, R81, R30, P0 ;  /* 0x0000001e511c7207 */ /* 0x020fe40000000000 */
[----:B------:R-:W-:Y:S01]  /*baf0*/  MOV R96, R36 ;  /* 0x0000002400607202 */ /* 0x000fe20000000f00 */
        /* <DEDUP_REMOVED lines=23> */
[----:B------:R-:W-:Y:S01]  /*bc70*/  PLOP3.LUT P1, PT, PT, PT, UP0, 0x80, 0x0 ;  /* 0x000000000000781c */ /* 0x000fe20003f2f008 */
[----:B------:R-:W-:Y:S01]  /*bc80*/  SHFL.IDX PT, R50, R50, R21, 0x1c1f ;  /* 0x001c1f1532327589 */ /* 0x000fe200000e0000 */
[----:B------:R-:W-:-:S03]  /*bc90*/  PLOP3.LUT P2, PT, PT, PT, UP1, 0x80, 0x0 ;  /* 0x000000000000781c */ /* 0x000fc60003f4f018 */
        /* <DEDUP_REMOVED lines=9> */
[----:B------:R-:W1:Y:S01]  /*bd30*/  SHFL.IDX PT, R86, R73, R21, 0x1c1f ;  /* 0x001c1f1549567589 */ /* 0x000e6200000e0000 */
[----:B0-----:R-:W-:-:S03]  /*bd40*/  SEL R51, R84, R129, P0 ;  /* 0x0000008154337207 */ /* 0x001fc60000000000 */
[----:B------:R-:W-:Y:S04]  /*bd50*/  SHFL.IDX PT, R97, R97, R26, 0x1c1f ;  /* 0x001c1f1a61617589 */ /* 0x000fe800000e0000 */
[----:B------:R1:W-:Y:S04]  /*bd60*/  SHFL.IDX PT, R56, R55, R21, 0x1c1f ;  /* 0x001c1f1537387589 */ /* 0x0003e800000e0000 */
[----:B------:R-:W-:Y:S04]  /*bd70*/  SHFL.IDX PT, R105, R105, R26, 0x1c1f ;  /* 0x001c1f1a69697589 */ /* 0x000fe800000e0000 */
[----:B------:R-:W-:Y:S04]  /*bd80*/  SHFL.IDX PT, R135, R135, R26, 0x1c1f ;  /* 0x001c1f1a87877589 */ /* 0x000fe800000e0000 */
[----:B------:R-:W-:Y:S04]  /*bd90*/  SHFL.IDX PT, R58, R58, R21, 0x1c1f ;  /* 0x001c1f153a3a7589 */ /* 0x000fe800000e0000 */
[----:B------:R-:W-:Y:S01]  /*bda0*/  SHFL.IDX PT, R74, R74, R21, 0x1c1f ;  /* 0x001c1f154a4a7589 */ /* 0x000fe200000e0000 */
[----:B-1----:R-:W-:-:S03]  /*bdb0*/  SEL R55, R86, R133, P0 ;  /* 0x0000008556377207 */ /* 0x002fc60000000000 */
[----:B------:R-:W-:Y:S04]  /*bdc0*/  SHFL.IDX PT, R137, R137, R26, 0x1c1f ;  /* 0x001c1f1a89897589 */ /* 0x000fe800000e0000 */
[----:B------:R-:W0:Y:S04]  /*bdd0*/  SHFL.IDX PT, R76, R76, R21, 0x1c1f ;  /* 0x001c1f154c4c7589 */ /* 0x000e2800000e0000 */
[----:B------:R-:W-:Y:S04]  /*bde0*/  SHFL.IDX PT, R109, R109, R26, 0x1c1f ;  /* 0x001c1f1a6d6d7589 */ /* 0x000fe800000e0000 */
[----:B------:R1:W-:Y:S04]  /*bdf0*/  SHFL.IDX PT, R139, R139, R26, 0x1c1f ;  /* 0x001c1f1a8b8b7589 */ /* 0x0003e800000e0000 */
[----:B------:R0:W-:Y:S04]  /*be00*/  SHFL.IDX PT, R60, R59, R21, 0x1c1f ;  /* 0x001c1f153b3c7589 */ /* 0x0001e800000e0000 */
[----:B------:R-:W2:Y:S01]  /*be10*/  SHFL.IDX PT, R78, R78, R21, 0x1c1f ;  /* 0x001c1f154e4e7589 */ /* 0x000ea200000e0000 */
[----:B-1----:R-:W-:-:S03]  /*be20*/  SEL R26, R20, R79, P0 ;  /* 0x0000004f141a7207 */ /* 0x002fc60000000000 */
[----:B------:R1:W-:Y:S04]  /*be30*/  STSM.16.M88.4 [R108], R8 ;  /* 0x000000086c007844 */ /* 0x0003e80000000200 */
[----:B------:R3:W-:Y:S01]  /*be40*/  STSM.16.M88.4 [R106], R12 ;  /* 0x0000000c6a007844 */ /* 0x0007e20000000200 */
[----:B0-----:R-:W-:-:S03]  /*be50*/  SEL R59, R76, R137, P0 ;  /* 0x000000894c3b7207 */ /* 0x001fc60000000000 */
[----:B------:R0:W-:Y:S04]  /*be60*/  STSM.16.M88.4 [R104], R24 ;  /* 0x0000001868007844 */ /* 0x0001e80000000200 */
[----:B------:R-:W-:Y:S01]  /*be70*/  STSM.16.M88.4 [R102], R28 ;  /* 0x0000001c66007844 */ /* 0x000fe20000000200 */
[----:B-1----:R-:W-:-:S03]  /*be80*/  SEL R8, R93, R44, P0 ;  /* 0x0000002c5d087207 */ /* 0x002fc60000000000 */
[----:B------:R1:W-:Y:S01]  /*be90*/  STSM.16.M88.4 [R49], R32 ;  /* 0x0000002031007844 */ /* 0x0003e20000000200 */
[----:B------:R-:W-:Y:S02]  /*bea0*/  SEL R10, R44, R93, P0 ;  /* 0x0000005d2c0a7207 */ /* 0x000fe40000000000 */
[----:B------:R-:W-:Y:S01]  /*beb0*/  SEL R9, R125, R68, P0 ;  /* 0x000000447d097207 */ /* 0x000fe20000000000 */
[----:B------:R-:W-:Y:S01]  /*bec0*/  STSM.16.M88.4 [R100], R36 ;  /* 0x0000002464007844 */ /* 0x000fe20000000200 */
[----:B------:R-:W-:Y:S02]  /*bed0*/  SEL R11, R68, R125, P0 ;  /* 0x0000007d440b7207 */ /* 0x000fe40000000000 */
[----:B---3--:R-:W-:Y:S01]  /*bee0*/  SEL R12, R95, R46, P0 ;  /* 0x0000002e5f0c7207 */ /* 0x008fe20000000000 */
[----:B------:R-:W-:Y:S01]  /*bef0*/  STSM.16.M88.4 [R98], R40 ;  /* 0x0000002862007844 */ /* 0x000fe20000000200 */
[----:B------:R-:W-:Y:S02]  /*bf00*/  SEL R14, R46, R95, P0 ;  /* 0x0000005f2e0e7207 */ /* 0x000fe40000000000 */
[----:B------:R-:W-:Y:S01]  /*bf10*/  SEL R13, R127, R82, P0 ;  /* 0x000000527f0d7207 */ /* 0x000fe20000000000 */
[----:B------:R3:W-:Y:S01]  /*bf20*/  STSM.16.M88.4 [R96], R8 ;  /* 0x0000000860007844 */ /* 0x0007e20000000200 */
[----:B------:R-:W-:-:S02]  /*bf30*/  SEL R15, R82, R127, P0 ;  /* 0x0000007f520f7207 */ /* 0x000fc40000000000 */
[----:B0-----:R-:W-:Y:S02]  /*bf40*/  SEL R24, R99, R48, P0 ;  /* 0x0000003063187207 */ /* 0x001fe40000000000 */
[----:B------:R-:W-:Y:S01]  /*bf50*/  SEL R26, R48, R99, P0 ;  /* 0x00000063301a7207 */ /* 0x000fe20000000000 */
[----:B------:R0:W-:Y:S01]  /*bf60*/  STSM.16.M88.4 [R94], R12 ;  /* 0x0000000c5e007844 */ /* 0x0001e20000000200 */
[----:B------:R-:W-:Y:S02]  /*bf70*/  SEL R25, R91, R70, P0 ;  /* 0x000000465b197207 */ /* 0x000fe40000000000 */
[----:B------:R-:W-:Y:S02]  /*bf80*/  SEL R27, R70, R91, P0 ;  /* 0x0000005b461b7207 */ /* 0x000fe40000000000 */
[----:B------:R-:W-:Y:S02]  /*bf90*/  SEL R48, R101, R50, P0 ;  /* 0x0000003265307207 */ /* 0x000fe40000000000 */
[----:B------:R-:W-:Y:S01]  /*bfa0*/  SEL R50, R50, R101, P0 ;  /* 0x0000006532327207 */ /* 0x000fe20000000000 */
[----:B------:R4:W-:Y:S01]  /*bfb0*/  STSM.16.M88.4 [R53], R24 ;  /* 0x0000001835007844 */ /* 0x0009e20000000200 */
[----:B-1----:R-:W-:-:S02]  /*bfc0*/  SEL R49, R129, R84, P0 ;  /* 0x0000005481317207 */ /* 0x002fc40000000000 */
[----:B---3--:R-:W-:Y:S02]  /*bfd0*/  SEL R8, R103, R52, P0 ;  /* 0x0000003467087207 */ /* 0x008fe40000000000 */
[----:B------:R-:W-:Y:S01]  /*bfe0*/  SEL R10, R52, R103, P0 ;  /* 0x00000067340a7207 */ /* 0x000fe20000000000 */
[----:B------:R-:W-:Y:S01]  /*bff0*/  STSM.16.M88.4 [R92], R48 ;  /* 0x000000305c007844 */ /* 0x000fe20000000200 */
[----:B------:R-:W-:Y:S02]  /*c000*/  SEL R9, R131, R72, P0 ;  /* 0x0000004883097207 */ /* 0x000fe40000000000 */
[----:B------:R-:W-:Y:S02]  /*c010*/  SEL R11, R72, R131, P0 ;  /* 0x00000083480b7207 */ /* 0x000fe40000000000 */
[----:B------:R-:W-:Y:S02]  /*c020*/  SEL R52, R107, R54, P0 ;  /* 0x000000366b347207 */ /* 0x000fe40000000000 */
[----:B------:R-:W-:Y:S01]  /*c030*/  SEL R54, R54, R107, P0 ;  /* 0x0000006b36367207 */ /* 0x000fe20000000000 */
[----:B------:R1:W-:Y:S01]  /*c040*/  STSM.16.M88.4 [R90], R8 ;  /* 0x000000085a007844 */ /* 0x0003e20000000200 */
[----:B0-----:R-:W-:-:S02]  /*c050*/  SEL R12, R97, R56, P0 ;  /* 0x00000038610c7207 */ /* 0x001fc40000000000 */
[----:B----4-:R-:W-:Y:S02]  /*c060*/  SEL R53, R133, R86, P0 ;  /* 0x0000005685357207 */ /* 0x010fe40000000000 */
[----:B------:R-:W-:Y:S02]  /*c070*/  SEL R14, R56, R97, P0 ;  /* 0x00000061380e7207 */ /* 0x000fe40000000000 */
[----:B------:R-:W-:Y:S01]  /*c080*/  SEL R13, R135, R74, P0 ;  /* 0x0000004a870d7207 */ /* 0x000fe20000000000 */
[----:B------:R0:W-:Y:S01]  /*c090*/  STSM.16.M88.4 [R57], R52 ;  /* 0x0000003439007844 */ /* 0x0001e20000000200 */
[----:B------:R-:W-:Y:S02]  /*c0a0*/  SEL R15, R74, R135, P0 ;  /* 0x000000874a0f7207 */ /* 0x000fe40000000000 */
[----:B------:R-:W-:Y:S02]  /*c0b0*/  SEL R56, R105, R58, P0 ;  /* 0x0000003a69387207 */ /* 0x000fe40000000000 */
[----:B------:R-:W-:Y:S01]  /*c0c0*/  SEL R58, R58, R105, P0 ;  /* 0x000000693a3a7207 */ /* 0x000fe20000000000 */
[----:B------:R3:W-:Y:S01]  /*c0d0*/  STSM.16.M88.4 [R88], R12 ;  /* 0x0000000c58007844 */ /* 0x0007e20000000200 */
[----:B--2---:R-:W-:Y:S01]  /*c0e0*/  SEL R25, R139, R78, P0 ;  /* 0x0000004e8b197207 */ /* 0x004fe20000000000 */
[----:B-1----:R-:W-:Y:S01]  /*c0f0*/  IMAD.U32 R8, RZ, RZ, UR6 ;  /* 0x00000006ff087e24 */ /* 0x002fe2000f8e00ff */
[----:B------:R-:W-:Y:S01]  /*c100*/  SEL R27, R78, R139, P0 ;  /* 0x0000008b4e1b7207 */ /* 0x000fe20000000000 */
[----:B------:R-:W-:Y:S01]  /*c110*/  IMAD.U32 R9, RZ, RZ, UR7 ;  /* 0x00000007ff097e24 */ /* 0x000fe2000f8e00ff */
[----:B------:R-:W-:-:S02]  /*c120*/  SEL R24, R109, R60, P0 ;  /* 0x0000003c6d187207 */ /* 0x000fc40000000000 */
[----:B------:R-:W-:Y:S02]  /*c130*/  SEL R26, R60, R109, P0 ;  /* 0x0000006d3c1a7207 */ /* 0x000fe40000000000 */
[----:B0-----:R-:W-:-:S05]  /*c140*/  SEL R57, R137, R76, P0 ;  /* 0x0000004c89397207 */ /* 0x001fca0000000000 */
[----:B------:R3:W-:Y:S04]  /*c150*/  STSM.16.M88.4 [R61], R56 ;  /* 0x000000383d007844 */ /* 0x0007e80000000200 */
[----:B------:R3:W-:Y:S01]  /*c160*/  STSM.16.M88.4 [R45], R24 ;  /* 0x000000182d007844 */ /* 0x0007e20000000200 */
[----:B------:R-:W-:Y:S01]  /*c170*/  BAR.SYNC.DEFER_BLOCKING 0x1, 0x100 ;  /* 0x0044000000007b1d */ /* 0x000fe20000010000 */
[----:B------:R-:W-:Y:S02]  /*c180*/  IMAD.U32 R10, RZ, RZ, UR4 ;  /* 0x00000004ff0a7e24 */ /* 0x000fe4000f8e00ff */
[----:B------:R-:W-:-:S03]  /*c190*/  IMAD.U32 R11, RZ, RZ, UR5 ;  /* 0x00000005ff0b7e24 */ /* 0x000fc6000f8e00ff */
[----:B------:R-:W2:Y:S04]  /*c1a0*/  @P1 LDG.E R2, desc[UR50][R8.64] ;  /* 0x0000003208021981 */ /* 0x000ea8000c1e1900 */
[----:B------:R-:W4:Y:S01]  /*c1b0*/  @P2 LDG.E R10, desc[UR50][R10.64] ;  /* 0x000000320a0a2981 */ /* 0x000f22000c1e1900 */
[----:B------:R-:W-:Y:S01]  /*c1c0*/  IMAD R5, R18, 0x40, R16 ;  /* 0x0000004012057824 */ /* 0x000fe200078e0210 */
[----:B------:R-:W-:Y:S01]  /*c1d0*/  UMOV UR4, URZ ;  /* 0x0000003f00047c82 */ /* 0x000fe20008000000 */
[----:B------:R-:W-:Y:S02]  /*c1e0*/  ULDC UR8, c[0x0][0xa88] ;  /* 0x0002a20000087ab9 */ /* 0x000fe40000000800 */
[----:B------:R-:W-:-:S03]  /*c1f0*/  IMAD.WIDE R6, R5, 0x2, R6 ;  /* 0x0000000205067825 */ /* 0x000fc600078e0206 */
[----:B------:R-:W-:Y:S02]  /*c200*/  IADD3 R33, P0, R6, 0x1000, RZ ;  /* 0x0000100006217810 */ /* 0x000fe40007f1e0ff */
[----:B--2---:R-:W-:Y:S02]  /*c210*/  @P1 R2UR UR4, R2 ;  /* 0x00000000020412ca */ /* 0x004fe400000e0000 */
[----:B----4-:R-:W-:Y:S01]  /*c220*/  @P2 R2UR UR8, R10 ;  /* 0x000000000a0822ca */ /* 0x010fe200000e0000 */
[----:B---3--:R-:W-:-:S14]  /*c230*/  @P2 BRA `(.L_x_2038) ;  /* 0x0000000000182947 */ /* 0x008fdc0003800000 */
[----:B------:R-:W-:Y:S05]  /*c240*/  @!P1 BRA `(.L_x_2038) ;  /* 0x0000000000149947 */ /* 0x000fea0003800000 */
[----:B------:R-:W2:Y:S04]  /*c250*/  LDG.E R5, desc[UR50][R8.64] ;  /* 0x0000003208057981 */ /* 0x000ea8000c1e1900 */
[----:B------:R-:W3:Y:S01]  /*c260*/  LDG.E R2, desc[UR50][R8.64+0x4] ;  /* 0x0000043208027981 */ /* 0x000ee2000c1e1900 */
[----:B--2---:R-:W-:Y:S02]  /*c270*/  R2UR UR5, R5 ;  /* 0x00000000050572ca */ /* 0x004fe400000e0000 */
[----:B---3--:R-:W-:-:S13]  /*c280*/  R2UR UR8, R2 ;  /* 0x00000000020872ca */ /* 0x008fda00000e0000 */
[----:B------:R-:W-:-:S12]  /*c290*/  UIADD3 UR8, -UR5, UR8, URZ ;  /* 0x0000000805087290 */ /* 0x000fd8000fffe13f */
.L_x_2038:
[----:B------:R-:W-:Y:S01]  /*c2a0*/  USHF.R.S32.HI UR12, URZ, 0x1f, UR42 ;  /* 0x0000001f3f0c7899 */ /* 0x000fe2000801142a */
[----:B------:R-:W-:Y:S01]  /*c2b0*/  IADD3 R9, P2, R6, 0x3000, RZ ;  /* 0x0000300006097810 */ /* 0x000fe20007f5e0ff */
[----:B------:R-:W-:Y:S01]  /*c2c0*/  ULDC.64 UR10, c[0x0][0xb70] ;  /* 0x0002dc00000a7ab9 */ /* 0x000fe20000000a00 */
[----:B------:R-:W-:Y:S01]  /*c2d0*/  USHF.R.S32.HI UR5, URZ, 0x1f, UR4 ;  /* 0x0000001f3f057899 */ /* 0x000fe20008011404 */
[----:B------:R-:W-:Y:S01]  /*c2e0*/  IMAD.U32 R5, RZ, RZ, UR43 ;  /* 0x0000002bff057e24 */ /* 0x000fe2000f8e00ff */
[----:B------:R-:W-:Y:S01]  /*c2f0*/  UIMAD UR9, UR12, UR10, URZ ;  /* 0x0000000a0c0972a4 */ /* 0x000fe2000f8e023f */
[----:B------:R-:W-:Y:S01]  /*c300*/  LOP3.LUT R8, R9, 0x380, RZ, 0xc0, !PT ;  /* 0x0000038009087812 */ /* 0x000fe200078ec0ff */
[----:B------:R-:W-:Y:S01]  /*c310*/  UIMAD.WIDE.U32 UR6, UR42, UR10, UR4 ;  /* 0x0000000a2a0672a5 */ /* 0x000fe2000f8e0004 */
[----:B------:R-:W-:Y:S01]  /*c320*/  IMAD R10, R5, 0x80, R22 ;  /* 0x00000080050a7824 */ /* 0x000fe200078e0216 */
[----:B------:R-:W-:Y:S01]  /*c330*/  UIMAD UR9, UR42, UR11, UR9 ;  /* 0x0000000b2a0972a4 */ /* 0x000fe2000f8e0209 */
[----:B------:R-:W-:Y:S01]  /*c340*/  SHF.R.U64 R8, R8, 0x3, RZ ;  /* 0x0000000308087819 */ /* 0x000fe200000012ff */
[----:B------:R-:W-:Y:S01]  /*c350*/  USEL UR37, UR37, URZ, !UP0 ;  /* 0x0000003f25257287 */ /* 0x000fe2000c000000 */
[----:B------:R-:W-:Y:S01]  /*c360*/  LOP3.LUT R32, R33, 0x380, RZ, 0xc0, !PT ;  /* 0x0000038021207812 */ /* 0x000fe200078ec0ff */
[----:B------:R-:W-:Y:S01]  /*c370*/  ULDC.64 UR10, c[0x0][0xb78] ;  /* 0x0002de00000a7ab9 */ /* 0x000fe20000000a00 */
[----:B------:R-:W-:Y:S01]  /*c380*/  UIADD3 UR7, UR7, UR9, URZ ;  /* 0x0000000907077290 */ /* 0x000fe2000fffe03f */
[----:B------:R-:W-:Y:S01]  /*c390*/  IADD3 R13, P1, R6, 0x2000, RZ ;  /* 0x00002000060d7810 */ /* 0x000fe20007f3e0ff */
[----:B------:R-:W-:Y:S01]  /*c3a0*/  USEL UR36, UR36, URZ, !UP0 ;  /* 0x0000003f24247287 */ /* 0x000fe2000c000000 */
[----:B------:R-:W-:Y:S01]  /*c3b0*/  LOP3.LUT R8, R8, R9, RZ, 0x3c, !PT ;  /* 0x0000000908087212 */ /* 0x000fe200078e3cff */
[----:B------:R-:W-:Y:S01]  /*c3c0*/  UIMAD UR9, UR37, UR10, URZ ;  /* 0x0000000a250972a4 */ /* 0x000fe2000f8e023f */
[----:B------:R-:W-:Y:S01]  /*c3d0*/  SHF.R.U64 R32, R32, 0x3, RZ ;  /* 0x0000000320207819 */ /* 0x000fe200000012ff */
[----:B------:R-:W-:Y:S01]  /*c3e0*/  UIMAD.WIDE.U32 UR6, UR36, UR10, UR6 ;  /* 0x0000000a240672a5 */ /* 0x000fe2000f8e0006 */
[----:B------:R-:W-:Y:S01]  /*c3f0*/  LOP3.LUT R12, R13, 0x380, RZ, 0xc0, !PT ;  /* 0x000003800d0c7812 */ /* 0x000fe200078ec0ff */
[----:B------:R-:W-:Y:S01]  /*c400*/  UIMAD UR9, UR36, UR11, UR9 ;  /* 0x0000000b240972a4 */ /* 0x000fe2000f8e0209 */
[----:B------:R-:W-:-:S02]  /*c410*/  SHF.R.S32.HI R2, RZ, 0x1f, R10 ;  /* 0x0000001fff027819 */ /* 0x000fc4000001140a */
[----:B------:R-:W-:Y:S01]  /*c420*/  LOP3.LUT R32, R32, R33, RZ, 0x3c, !PT ;  /* 0x0000002120207212 */ /* 0x000fe200078e3cff */
[----:B------:R-:W-:Y:S01]  /*c430*/  IMAD.X R33, RZ, RZ, R7, P0 ;  /* 0x000000ffff217224 */ /* 0x000fe200000e0607 */
[----:B------:R-:W-:Y:S01]  /*c440*/  IADD3 R5, P3, R10, UR6, RZ ;  /* 0x000000060a057c10 */ /* 0x000fe2000ff7e0ff */
[----:B------:R-:W-:Y:S01]  /*c450*/  IMAD.U32 R9, RZ, RZ, UR9 ;  /* 0x00000009ff097e24 */ /* 0x000fe2000f8e00ff */
[----:B------:R-:W-:Y:S02]  /*c460*/  SHF.R.U64 R12, R12, 0x3, RZ ;  /* 0x000000030c0c7819 */ /* 0x000fe400000012ff */
[----:B------:R-:W-:Y:S02]  /*c470*/  IADD3 R69, P0, R6, 0x8000, RZ ;  /* 0x0000800006457810 */ /* 0x000fe40007f1e0ff */
[----:B------:R-:W-:Y:S01]  /*c480*/  IADD3.X R2, R2, UR7, R9, P3, !PT ;  /* 0x0000000702027c10 */ /* 0x000fe20009ffe409 */
[----:B------:R-:W-:Y:S01]  /*c490*/  ULDC.64 UR6, c[0x0][0xb40] ;  /* 0x0002d00000067ab9 */ /* 0x000fe20000000a00 */
[----:B------:R-:W-:Y:S01]  /*c4a0*/  LOP3.LUT R12, R12, R13, RZ, 0x3c, !PT ;  /* 0x0000000d0c0c7212 */ /* 0x000fe200078e3cff */
[--C-:B------:R-:W-:Y:S01]  /*c4b0*/  IMAD.X R13, RZ, RZ, R7.reuse, P1 ;  /* 0x000000ffff0d7224 */ /* 0x100fe200008e0607 */
[----:B------:R-:W-:Y:S01]  /*c4c0*/  LEA R38, P3, R5, UR6, 0x2 ;  /* 0x0000000605267c11 */ /* 0x000fe2000f8610ff */
[----:B------:R-:W-:Y:S01]  /*c4d0*/  IMAD.X R9, RZ, RZ, R7, P2 ;  /* 0x000000ffff097224 */ /* 0x000fe200010e0607 */
[----:B------:R-:W-:-:S02]  /*c4e0*/  IADD3 R57, P1, R6, 0x9000, RZ ;  /* 0x0000900006397810 */ /* 0x000fc40007f3e0ff */
[----:B------:R-:W-:Y:S02]  /*c4f0*/  LOP3.LUT R68, R69, 0x380, RZ, 0xc0, !PT ;  /* 0x0000038045447812 */ /* 0x000fe400078ec0ff */
[----:B------:R-:W-:Y:S01]  /*c500*/  LEA.HI.X R39, R5, UR7, R2, 0x2, P3 ;  /* 0x0000000705277c11 */ /* 0x000fe200098f1402 */
[----:B------:R-:W-:Y:S01]  /*c510*/  VIADD R2, R10, 0x8 ;  /* 0x000000080a027836 */ /* 0x000fe20000000000 */
[C---:B------:R-:W-:Y:S01]  /*c520*/  IADD3 R45, P5, R6.reuse, 0x5000, RZ ;  /* 0x00005000062d7810 */ /* 0x040fe20007fbe0ff */
[----:B------:R-:W-:Y:S01]  /*c530*/  ULDC.64 UR6, c[0x0][0xaa0] ;  /* 0x0002a80000067ab9 */ /* 0x000fe20000000a00 */
[C---:B------:R-:W-:Y:S02]  /*c540*/  IADD3 R29, P4, R6.reuse, 0x6000, RZ ;  /* 0x00006000061d7810 */ /* 0x040fe40007f9e0ff */
[C---:B------:R-:W-:Y:S02]  /*c550*/  IADD3 R25, P3, R6.reuse, 0x7000, RZ ;  /* 0x0000700006197810 */ /* 0x040fe40007f7e0ff */
[----:B------:R-:W-:-:S02]  /*c560*/  IADD3 R61, P6, R6, 0x4000, RZ ;  /* 0x00004000063d7810 */ /* 0x000fc40007fde0ff */
[----:B------:R-:W-:Y:S02]  /*c570*/  IADD3 R41, P2, R6, 0xa000, RZ ;  /* 0x0000a00006297810 */ /* 0x000fe40007f5e0ff */
[----:B------:R-:W-:Y:S02]  /*c580*/  LOP3.LUT R56, R57, 0x380, RZ, 0xc0, !PT ;  /* 0x0000038039387812 */ /* 0x000fe400078ec0ff */
[----:B------:R-:W-:Y:S02]  /*c590*/  SHF.R.U64 R68, R68, 0x3, RZ ;  /* 0x0000000344447819 */ /* 0x000fe400000012ff */
[----:B------:R-:W-:Y:S02]  /*c5a0*/  LOP3.LUT R44, R45, 0x380, RZ, 0xc0, !PT ;  /* 0x000003802d2c7812 */ /* 0x000fe400078ec0ff */
[----:B------:R-:W-:Y:S02]  /*c5b0*/  LOP3.LUT R28, R29, 0x380, RZ, 0xc0, !PT ;  /* 0x000003801d1c7812 */ /* 0x000fe400078ec0ff */
[----:B------:R-:W-:-:S02]  /*c5c0*/  LOP3.LUT R24, R25, 0x380, RZ, 0xc0, !PT ;  /* 0x0000038019187812 */ /* 0x000fc400078ec0ff */
[----:B------:R-:W-:Y:S02]  /*c5d0*/  LOP3.LUT R60, R61, 0x380, RZ, 0xc0, !PT ;  /* 0x000003803d3c7812 */ /* 0x000fe400078ec0ff */
[----:B------:R-:W-:Y:S02]  /*c5e0*/  LOP3.LUT R40, R41, 0x380, RZ, 0xc0, !PT ;  /* 0x0000038029287812 */ /* 0x000fe400078ec0ff */
[----:B------:R-:W-:Y:S02]  /*c5f0*/  SHF.R.U64 R56, R56, 0x3, RZ ;  /* 0x0000000338387819 */ /* 0x000fe400000012ff */
[----:B------:R-:W-:Y:S01]  /*c600*/  LOP3.LUT R68, R68, R69, RZ, 0x3c, !PT ;  /* 0x0000004544447212 */ /* 0x000fe200078e3cff */
[----:B------:R-:W-:Y:S01]  /*c610*/  IMAD.X R69, RZ, RZ, R7, P0 ;  /* 0x000000ffff457224 */ /* 0x000fe200000e0607 */
[----:B------:R-:W-:Y:S02]  /*c620*/  SHF.R.U64 R44, R44, 0x3, RZ ;  /* 0x000000032c2c7819 */ /* 0x000fe400000012ff */
[----:B------:R-:W-:-:S02]  /*c630*/  SHF.R.U64 R28, R28, 0x3, RZ ;  /* 0x000000031c1c7819 */ /* 0x000fc400000012ff */
[----:B------:R-:W-:Y:S02]  /*c640*/  SHF.R.U64 R24, R24, 0x3, RZ ;  /* 0x0000000318187819 */ /* 0x000fe400000012ff */
[----:B------:R-:W-:Y:S02]  /*c650*/  LOP3.LUT P0, RZ, R232, 0x3, RZ, 0xc0, !PT ;  /* 0x00000003e8ff7812 */ /* 0x000fe4000780c0ff */
        /* <DEDUP_REMOVED lines=10> */
[----:B------:R-:W-:-:S02]  /*c700*/  ISETP.GE.OR P1, PT, R10, UR8, P0 ;  /* 0x000000080a007c0c */ /* 0x000fc40008726670 */
[----:B------:R-:W-:Y:S01]  /*c710*/  LOP3.LUT R60, R60, R61, RZ, 0x3c, !PT ;  /* 0x0000003d3c3c7212 */ /* 0x000fe200078e3cff */
[--C-:B------:R-:W-:Y:S01]  /*c720*/  IMAD.X R61, RZ, RZ, R7.reuse, P6 ;  /* 0x000000ffff3d7224 */ /* 0x100fe200030e0607 */
[----:B------:R-:W-:Y:S01]  /*c730*/  LOP3.LUT R40, R40, R41, RZ, 0x3c, !PT ;  /* 0x0000002928287212 */ /* 0x000fe200078e3cff */
[----:B------:R-:W-:Y:S01]  /*c740*/  IMAD.X R41, RZ, RZ, R7, P2 ;  /* 0x000000ffff297224 */ /* 0x000fe200010e0607 */
[----:B------:R-:W-:Y:S02]  /*c750*/  ISETP.GE.OR P0, PT, R2, UR8, P0 ;  /* 0x0000000802007c0c */ /* 0x000fe40008706670 */
[C---:B------:R-:W-:Y:S02]  /*c760*/  IADD3 R73, P5, R6.reuse, 0xc000, RZ ;  /* 0x0000c00006497810 */ /* 0x040fe40007fbe0ff */
[C---:B------:R-:W-:Y:S02]  /*c770*/  IADD3 R65, P4, R6.reuse, 0xd000, RZ ;  /* 0x0000d00006417810 */ /* 0x040fe40007f9e0ff */
[----:B------:R-:W-:-:S02]  /*c780*/  IADD3 R49, P3, R6, 0xe000, RZ ;  /* 0x0000e00006317810 */ /* 0x000fc40007f7e0ff */
[C---:B------:R-:W-:Y:S01]  /*c790*/  LOP3.LUT R11, R6.reuse, 0x380, RZ, 0xc0, !PT ;  /* 0x00000380060b7812 */ /* 0x040fe200078ec0ff */
[----:B------:R-:W-:Y:S01]  /*c7a0*/  UIMAD UR5, UR5, UR6, URZ ;  /* 0x00000006050572a4 */ /* 0x000fe2000f8e023f */
[C---:B------:R-:W-:Y:S01]  /*c7b0*/  IADD3 R21, P6, R6.reuse, 0xb000, RZ ;  /* 0x0000b00006157810 */ /* 0x040fe20007fde0ff */
[----:B------:R-:W-:Y:S01]  /*c7c0*/  IMAD.U32 R19, RZ, RZ, UR6 ;  /* 0x00000006ff137e24 */ /* 0x000fe2000f8e00ff */
[----:B------:R-:W-:Y:S01]  /*c7d0*/  IADD3 R5, P2, R6, 0xf000, RZ ;  /* 0x0000f00006057810 */ /* 0x000fe20007f5e0ff */
[----:B------:R0:W-:Y:S01]  /*c7e0*/  @!P0 STG.E desc[UR50][R38.64+0x20], R3 ;  /* 0x0000200326008986 */ /* 0x0001e2000c101932 */
[----:B------:R-:W-:Y:S02]  /*c7f0*/  LOP3.LUT R72, R73, 0x380, RZ, 0xc0, !PT ;  /* 0x0000038049487812 */ /* 0x000fe400078ec0ff */
[----:B------:R-:W-:Y:S01]  /*c800*/  LOP3.LUT R64, R65, 0x380, RZ, 0xc0, !PT ;  /* 0x0000038041407812 */ /* 0x000fe200078ec0ff */
[----:B------:R-:W-:Y:S01]  /*c810*/  IMAD.X R37, RZ, RZ, R7, P2 ;  /* 0x000000ffff257224 */ /* 0x000fe200010e0607 */
[----:B------:R-:W-:Y:S01]  /*c820*/  LOP3.LUT R48, R49, 0x380, RZ, 0xc0, !PT ;  /* 0x0000038031307812 */ /* 0x000fe200078ec0ff */
[----:B------:R1:W-:Y:S01]  /*c830*/  @!P1 STG.E desc[UR50][R38.64], R4 ;  /* 0x0000000426009986 */ /* 0x0003e2000c101932 */
[----:B------:R-:W-:-:S02]  /*c840*/  LOP3.LUT R20, R21, 0x380, RZ, 0xc0, !PT ;  /* 0x0000038015147812 */ /* 0x000fc400078ec0ff */
[----:B------:R-:W-:Y:S02]  /*c850*/  LOP3.LUT R2, R5, 0x380, RZ, 0xc0, !PT ;  /* 0x0000038005027812 */ /* 0x000fe400078ec0ff */
[----:B------:R-:W-:Y:S01]  /*c860*/  SHF.R.U64 R11, R11, 0x3, RZ ;  /* 0x000000030b0b7819 */ /* 0x000fe200000012ff */
[----:B------:R-:W-:Y:S01]  /*c870*/  UIMAD UR5, UR4, UR7, UR5 ;  /* 0x00000007040572a4 */ /* 0x000fe2000f8e0205 */
[----:B------:R-:W-:Y:S01]  /*c880*/  SHF.R.U64 R72, R72, 0x3, RZ ;  /* 0x0000000348487819 */ /* 0x000fe200000012ff */
[----:B------:R-:W5:Y:S01]  /*c890*/  LD.E.128 R32, desc[UR50][R32.64] ;  /* 0x0000003220207980 */ /* 0x000f62000c101d00 */
[----:B------:R-:W-:Y:S01]  /*c8a0*/  SHF.R.U64 R64, R64, 0x3, RZ ;  /* 0x0000000340407819 */ /* 0x000fe200000012ff */
[----:B------:R-:W-:Y:S01]  /*c8b0*/  ULDC.64 UR6, c[0x0][0xae0] ;  /* 0x0002b80000067ab9 */ /* 0x000fe20000000a00 */
[----:B------:R-:W-:Y:S01]  /*c8c0*/  SHF.R.U64 R48, R48, 0x3, RZ ;  /* 0x0000000330307819 */ /* 0x000fe200000012ff */
[----:B------:R-:W5:Y:S01]  /*c8d0*/  LD.E.128 R12, desc[UR50][R12.64] ;  /* 0x000000320c0c7980 */ /* 0x000f62000c101d00 */
[----:B------:R-:W-:-:S02]  /*c8e0*/  SHF.R.U64 R20, R20, 0x3, RZ ;  /* 0x0000000314147819 */ /* 0x000fc400000012ff */
[----:B------:R-:W-:Y:S01]  /*c8f0*/  SHF.R.U64 R2, R2, 0x3, RZ ;  /* 0x0000000302027819 */ /* 0x000fe200000012ff */
[----:B------:R-:W5:Y:S01]  /*c900*/  LD.E.128 R60, desc[UR50][R60.64] ;  /* 0x000000323c3c7980 */ /* 0x000f62000c101d00 */
        /* <DEDUP_REMOVED lines=10> */
[----:B------:R-:W-:Y:S01]  /*c9b0*/  LOP3.LUT R36, R2, R5, RZ, 0x3c, !PT ;  /* 0x0000000502247212 */ /* 0x000fe200078e3cff */
[--C-:B------:R-:W-:Y:S01]  /*c9c0*/  IMAD.MOV.U32 R2, RZ, RZ, R16.reuse ;  /* 0x000000ffff027224 */ /* 0x100fe200078e0010 */
[----:B0-----:R-:W-:Y:S01]  /*c9d0*/  SHF.R.S32.HI R3, RZ, 0x1f, R16 ;  /* 0x0000001fff037819 */ /* 0x001fe20000011410 */
[----:B------:R-:W5:Y:S02]  /*c9e0*/  LD.E.128 R52, desc[UR50][R6.64] ;  /* 0x0000003206347980 */ /* 0x000f64000c101d00 */
[----:B------:R-:W-:-:S02]  /*c9f0*/  IMAD.WIDE.U32 R2, R19, UR4, R2 ;  /* 0x0000000413027c25 */ /* 0x000fc4000f8e0002 */
[----:B------:R-:W5:Y:S01]  /*ca00*/  LD.E.128 R8, desc[UR50][R8.64] ;  /* 0x0000003208087980 */ /* 0x000f62000c101d00 */
[----:B------:R-:W-:-:S03]  /*ca10*/  UIMAD UR4, UR12, UR6, URZ ;  /* 0x000000060c0472a4 */ /* 0x000fc6000f8e023f */
[----:B------:R-:W5:Y:S01]  /*ca20*/  LD.E.128 R28, desc[UR50][R28.64] ;  /* 0x000000321c1c7980 */ /* 0x000f62000c101d00 */
[----:B------:R-:W-:-:S03]  /*ca30*/  VIADD R3, R3, UR5 ;  /* 0x0000000503037c36 */ /* 0x000fc60008000000 */
[----:B------:R-:W5:Y:S01]  /*ca40*/  LD.E.128 R24, desc[UR50][R24.64] ;  /* 0x0000003218187980 */ /* 0x000f62000c101d00 */
[----:B------:R-:W-:-:S03]  /*ca50*/  IMAD.U32 R19, RZ, RZ, UR6 ;  /* 0x00000006ff137e24 */ /* 0x000fc6000f8e00ff */
[----:B------:R-:W5:Y:S04]  /*ca60*/  LD.E.128 R68, desc[UR50][R68.64] ;  /* 0x0000003244447980 */ /* 0x000f68000c101d00 */
[----:B------:R-:W5:Y:S04]  /*ca70*/  LD.E.128 R56, desc[UR50][R56.64] ;  /* 0x0000003238387980 */ /* 0x000f68000c101d00 */
[----:B------:R-:W5:Y:S04]  /*ca80*/  LD.E.128 R40, desc[UR50][R40.64] ;  /* 0x0000003228287980 */ /* 0x000f68000c101d00 */
[----:B-1----:R0:W5:Y:S04]  /*ca90*/  LD.E.128 R4, desc[UR50][R20.64] ;  /* 0x0000003214047980 */ /* 0x002168000c101d00 */
[----:B------:R-:W5:Y:S04]  /*caa0*/  LD.E.128 R72, desc[UR50][R72.64] ;  /* 0x0000003248487980 */ /* 0x000f68000c101d00 */
[----:B------:R-:W5:Y:S04]  /*cab0*/  LD.E.128 R64, desc[UR50][R64.64] ;  /* 0x0000003240407980 */ /* 0x000f68000c101d00 */
[----:B------:R-:W5:Y:S04]  /*cac0*/  LD.E.128 R48, desc[UR50][R48.64] ;  /* 0x0000003230307980 */ /* 0x000f68000c101d00 */
[----:B------:R-:W5:Y:S01]  /*cad0*/  LD.E.128 R36, desc[UR50][R36.64] ;  /* 0x0000003224247980 */ /* 0x000f62000c101d00 */
[----:B------:R-:W-:Y:S01]  /*cae0*/  @!PT LDS RZ, [RZ] ;  /* 0x00000000fffff984 */ /* 0x000fe20000000800 */
[----:B------:R-:W-:Y:S01]  /*caf0*/  @!PT LDS RZ, [RZ] ;  /* 0x00000000fffff984 */ /* 0x000fe20000000800 */
[----:B------:R-:W-:Y:S01]  /*cb00*/  @!PT LDS RZ, [RZ] ;  /* 0x00000000fffff984 */ /* 0x000fe20000000800 */
[----:B------:R-:W-:Y:S01]  /*cb10*/  @!PT LDS RZ, [RZ] ;  /* 0x00000000fffff984 */ /* 0x000fe20000000800 */
[----:B------:R1:W-:Y:S06]  /*cb20*/  MEMBAR.ALL.CTA ;  /* 0x0000000000007992 */ /* 0x0003ec0000008000 */
[----:B-1----:R-:W1:Y:S01]  /*cb30*/  FENCE.VIEW.ASYNC.S ;  /* 0x00000000000073c6 */ /* 0x002e620000000000 */
[----:B------:R-:W-:-:S02]  /*cb40*/  UIMAD UR4, UR42, UR7, UR4 ;  /* 0x000000072a0472a4 */ /* 0x000fc4000f8e0204 */
[----:B------:R-:W-:Y:S01]  /*cb50*/  IMAD.WIDE.U32 R2, R19, UR42, R2 ;  /* 0x0000002a13027c25 */ /* 0x000fe2000f8e0002 */
[----:B------:R-:W-:-:S03]  /*cb60*/  UIMAD UR8, UR43, -0x80, UR8 ;  /* 0xffffff802b0878a4 */ /* 0x000fc6000f8e0208 */
[----:B------:R-:W-:Y:S01]  /*cb70*/  VIADD R3, R3, UR4 ;  /* 0x0000000403037c36 */ /* 0x000fe20008000000 */
[----:B------:R-:W-:Y:S02]  /*cb80*/  ULDC.64 UR4, c[0x0][0xae8] ;  /* 0x0002ba0000047ab9 */ /* 0x000fe40000000a00 */
[----:B------:R-:W-:Y:S01]  /*cb90*/  ISETP.GE.AND P3, PT, R18, UR8, PT ;  /* 0x0000000812007c0c */ /* 0x000fe2000bf66270 */
[----:B------:R-:W-:Y:S01]  /*cba0*/  IMAD.U32 R77, RZ, RZ, UR4 ;  /* 0x00000004ff4d7e24 */ /* 0x000fe2000f8e00ff */
[----:B------:R-:W-:Y:S01]  /*cbb0*/  UIMAD UR4, UR37, UR4, URZ ;  /* 0x00000004250472a4 */ /* 0x000fe2000f8e023f */
[----:B------:R-:W-:Y:S02]  /*cbc0*/  VIADD R0, R0, 0x38820 ;  /* 0x0003882000007836 */ /* 0x000fe40000000000 */
[C---:B------:R-:W-:Y:S01]  /*cbd0*/  VIADD R19, R18.reuse, 0x20 ;  /* 0x0000002012137836 */ /* 0x040fe20000000000 */
[----:B------:R-:W-:Y:S01]  /*cbe0*/  UIMAD UR4, UR36, UR5, UR4 ;  /* 0x00000005240472a4 */ /* 0x000fe2000f8e0204 */
[----:B0-----:R-:W-:Y:S01]  /*cbf0*/  VIADD R21, R18, 0x60 ;  /* 0x0000006012157836 */ /* 0x001fe20000000000 */
[----:B------:R-:W-:Y:S01]  /*cc00*/  PRMT R0, RZ, 0x654, R0 ;  /* 0x00000654ff007816 */ /* 0x000fe20000000000 */
[----:B------:R-:W-:Y:S01]  /*cc10*/  IMAD.WIDE.U32 R76, R77, UR36, R2 ;  /* 0x000000244d4c7c25 */ /* 0x000fe2000f8e0002 */
[----:B------:R-:W-:-:S02]  /*cc20*/  ISETP.GE.AND P0, PT, R19, UR8, PT ;  /* 0x0000000813007c0c */ /* 0x000fc4000bf06270 */
[----:B------:R-:W-:Y:S01]  /*cc30*/  ISETP.GE.AND P2, PT, R21, UR8, PT ;  /* 0x0000000815007c0c */ /* 0x000fe2000bf46270 */
[----:B------:R-:W-:Y:S01]  /*cc40*/  VIADD R20, R18, 0x40 ;  /* 0x0000004012147836 */ /* 0x000fe20000000000 */
[--C-:B------:R-:W-:Y:S01]  /*cc50*/  SHF.R.S32.HI R19, RZ, 0x1f, R18.reuse ;  /* 0x0000001fff137819 */ /* 0x100fe20000011412 */
[----:B------:R-:W-:Y:S01]  /*cc60*/  IMAD.U32 R21, RZ, RZ, UR43 ;  /* 0x0000002bff157e24 */ /* 0x000fe2000f8e00ff */
[----:B-1----:R0:W-:Y:S01]  /*cc70*/  SYNCS.ARRIVE.TRANS64.RED.A1T0 RZ, [R0+URZ], RZ ;  /* 0x000000ff00ff79a7 */ /* 0x0021e2000810043f */
[----:B------:R-:W-:Y:S01]  /*cc80*/  VIADD R81, R77, UR4 ;  /* 0x000000044d517c36 */ /* 0x000fe20008000000 */
[----:B------:R-:W-:Y:S01]  /*cc90*/  BSSY B1, `(.L_x_2039) ;  /* 0x000001a000017945 */ /* 0x000fe20003800000 */
[----:B------:R-:W-:Y:S01]  /*cca0*/  ISETP.GE.AND P1, PT, R20, UR8, PT ;  /* 0x0000000814007c0c */ /* 0x000fe2000bf26270 */
[----:B------:R-:W-:Y:S02]  /*ccb0*/  IMAD.WIDE R20, R21, 0x80, R18 ;  /* 0x0000008015147825 */ /* 0x000fe400078e0212 */
[----:B------:R-:W-:Y:S10]  /*ccc0*/  @P3 BRA `(.L_x_2040) ;  /* 0x0000000000583947 */ /* 0x000ff40003800000 */
[----:B------:R-:W-:Y:S01]  /*ccd0*/  ULDC.64 UR6, c[0x0][0xad8] ;  /* 0x0002b60000067ab9 */ /* 0x000fe20000000a00 */
[----:B------:R-:W-:Y:S01]  /*cce0*/  IMAD.MOV.U32 R2, RZ, RZ, R76 ;  /* 0x000000ffff027224 */ /* 0x000fe200078e004c */
[----:B------:R-:W-:Y:S01]  /*ccf0*/  ULDC UR4, c[0x0][0xa8c] ;  /* 0x0002a30000047ab9 */ /* 0x000fe20000000800 */
[----:B------:R-:W-:Y:S01]  /*cd00*/  IMAD R79, R21, UR6, RZ ;  /* 0x00000006154f7c24 */ /* 0x000fe2000f8e02ff */
[C---:B------:R-:W-:Y:S01]  /*cd10*/  ISETP.GE.AND P4, PT, R16.reuse, UR4, PT ;  /* 0x0000000410007c0c */ /* 0x040fe2000bf86270 */
[----:B------:R-:W-:Y:S02]  /*cd20*/  IMAD.MOV.U32 R3, RZ, RZ, R81 ;  /* 0x000000ffff037224 */ /* 0x000fe400078e0051 */
[----:B0-----:R-:W-:Y:S02]  /*cd30*/  VIADD R0, R16, 0x40 ;  /* 0x0000004010007836 */ /* 0x001fe40000000000 */
        /* <DEDUP_REMOVED lines=15> */
.L_x_2040:
[----:B------:R-:W-:Y:S05]  /*ce30*/  BSYNC B1 ;  /* 0x0000000000017941 */ /* 0x000fea0003800000 */
.L_x_2039:
[----:B------:R-:W-:Y:S04]  /*ce40*/  BSSY B1, `(.L_x_2041) ;  /* 0x000001a000017945 */ /* 0x000fe80003800000 */
[----:B------:R-:W-:Y:S05]  /*ce50*/  @P0 BRA `(.L_x_2042) ;  /* 0x0000000000600947 */ /* 0x000fea0003800000 */
[----:B-1---5:R-:W-:Y:S01]  /*ce60*/  IADD3 R53, P0, R20, 0x20, RZ ;  /* 0x0000002014357810 */ /* 0x022fe20007f1e0ff */
[C---:B------:R-:W-:Y:S01]  /*ce70*/  VIADD R2, R16.reuse, 0x40 ;  /* 0x0000004010027836 */ /* 0x040fe20000000000 */
[----:B------:R-:W-:Y:S01]  /*ce80*/  ULDC UR4, c[0x0][0xa8c] ;  /* 0x0002a30000047ab9 */ /* 0x000fe20000000800 */
[----:B------:R-:W-:Y:S01]  /*ce90*/  VIADD R3, R16, 0x80 ;  /* 0x0000008010037836 */ /* 0x000fe20000000000 */
[----:B------:R-:W-:Y:S01]  /*cea0*/  ULDC.64 UR6, c[0x0][0xad8] ;  /* 0x0002b60000067ab9 */ /* 0x000fe20000000a00 */
[----:B0-----:R-:W-:Y:S01]  /*ceb0*/  IMAD.X R0, RZ, RZ, R21, P0 ;  /* 0x000000ffff007224 */ /* 0x001fe200000e0615 */
        /* <DEDUP_REMOVED lines=18> */
.L_x_2042:
[----:B------:R-:W-:Y:S05]  /*cfe0*/  BSYNC B1 ;  /* 0x0000000000017941 */ /* 0x000fea0003800000 */
.L_x_2041:
[----:B------:R-:W-:Y:S04]  /*cff0*/  BSSY B1, `(.L_x_2043) ;  /* 0x000001a000017945 */ /* 0x000fe80003800000 */
[----:B------:R-:W-:Y:S05]  /*d000*/  @P1 BRA `(.L_x_2044) ;  /* 0x0000000000601947 */ /* 0x000fea0003800000 */
[----:B--2--5:R-:W-:Y:S01]  /*d010*/  IADD3 R33, P0, R20, 0x40, RZ ;  /* 0x0000004014217810 */ /* 0x024fe20007f1e0ff */
        /* <DEDUP_REMOVED lines=23> */
.L_x_2044:
[----:B------:R-:W-:Y:S05]  /*d190*/  BSYNC B1 ;  /* 0x0000000000017941 */ /* 0x000fea0003800000 */
.L_x_2043:
[----:B------:R-:W-:Y:S05]  /*d1a0*/  @P2 BRA `(.L_x_2045) ;  /* 0x0000000c007c2947 */ /* 0x000fea0003800000 */
[----:B---3-5:R-:W-:Y:S01]  /*d1b0*/  IADD3 R13, P0, R20, 0x60, RZ ;  /* 0x00000060140d7810 */ /* 0x028fe20007f1e0ff */
[C---:B0-----:R-:W-:Y:S01]  /*d1c0*/  VIADD R0, R16.reuse, 0x40 ;  /* 0x0000004010007836 */ /* 0x041fe20000000000 */
        /* <DEDUP_REMOVED lines=24> */
.L_x_2037:
[----:B------:R-:W-:Y:S01]  /*d350*/  ULDC.64 UR4, c[0x0][0xbe0] ;  /* 0x0002f80000047ab9 */ /* 0x000fe20000000a00 */
[----:B------:R-:W-:Y:S01]  /*d360*/  ULDC.64 UR6, c[0x0][0xbd8] ;  /* 0x0002f60000067ab9 */ /* 0x000fe20000000a00 */
[----:B------:R-:W-:Y:S02]  /*d370*/  UISETP.NE.U32.AND UP0, UPT, UR4, URZ, UPT ;  /* 0x0000003f0400728c */ /* 0x000fe4000bf05070 */
[----:B------:R-:W-:Y:S02]  /*d380*/  UIMAD.WIDE UR6, UR36, 0x4, UR6 ;  /* 0x00000004240678a5 */ /* 0x000fe4000f8e0206 */
[----:B------:R-:W-:-:S03]  /*d390*/  UISETP.NE.AND.EX UP1, UPT, UR5, URZ, UPT, UP0 ;  /* 0x0000003f0500728c */ /* 0x000fc6000bf25300 */
[----:B------:R-:W-:Y:S02]  /*d3a0*/  ULDC.64 UR4, c[0x0][0xbd8] ;  /* 0x0002f60000047ab9 */ /* 0x000fe40000000a00 */
[----:B------:R-:W-:Y:S01]  /*d3b0*/  UISETP.NE.U32.AND UP0, UPT, UR4, URZ, UPT ;  /* 0x0000003f0400728c */ /* 0x000fe2000bf05070 */
[----:B------:R-:W-:-:S03]  /*d3c0*/  PLOP3.LUT P2, PT, PT, PT, UP1, 0x80, 0x0 ;  /* 0x000000000000781c */ /* 0x000fc60003f4f018 */
[----:B------:R-:W-:-:S03]  /*d3d0*/  UISETP.NE.AND.EX UP0, UPT, UR5, URZ, UPT, UP0 ;  /* 0x0000003f0500728c */ /* 0x000fc6000bf05300 */
[----:B------:R-:W-:Y:S02]  /*d3e0*/  @UP1 ULDC.64 UR4, c[0x0][0xbe0] ;  /* 0x0002f80000041ab9 */ /* 0x000fe40000000a00 */
[----:B------:R-:W-:Y:S01]  /*d3f0*/  @UP1 UIMAD.WIDE UR4, UR36, 0x4, UR4 ;  /* 0x00000004240418a5 */ /* 0x000fe2000f8e0204 */
[----:B------:R-:W-:-:S05]  /*d400*/  PLOP3.LUT P1, PT, PT, PT, UP0, 0x80, 0x0 ;  /* 0x000000000000781c */ /* 0x000fca0003f2f008 */
[----:B------:R-:W-:Y:S02]  /*d410*/  IMAD.U32 R4, RZ, RZ, UR4 ;  /* 0x00000004ff047e24 */ /* 0x000fe4000f8e00ff */
[----:B------:R-:W-:Y:S02]  /*d420*/  IMAD.U32 R5, RZ, RZ, UR5 ;  /* 0x00000005ff057e24 */ /* 0x000fe4000f8e00ff */
[----:B------:R-:W-:-:S03]  /*d430*/  IMAD.MOV.U32 R7, RZ, RZ, RZ ;  /* 0x000000ffff077224 */ /* 0x000fc600078e00ff */
[----:B------:R-:W2:Y:S01]  /*d440*/  @P2 LDG.E R4, desc[UR50][R4.64] ;  /* 0x0000003204042981 */ /* 0x000ea2000c1e1900 */
[----:B------:R-:W-:Y:S02]  /*d450*/  IMAD.U32 R2, RZ, RZ, UR6 ;  /* 0x00000006ff027e24 */ /* 0x000fe4000f8e00ff */
[----:B------:R-:W-:-:S05]  /*d460*/  IMAD.U32 R3, RZ, RZ, UR7 ;  /* 0x00000007ff037e24 */ /* 0x000fca000f8e00ff */
[----:B------:R0:W5:Y:S01]  /*d470*/  @P1 LDG.E R7, desc[UR50][R2.64] ;  /* 0x0000003202071981 */ /* 0x000162000c1e1900 */
[----:B------:R-:W-:Y:S01]  /*d480*/  ULDC UR4, c[0x0][0xa88] ;  /* 0x0002a20000047ab9 */ /* 0x000fe20000000800 */
[----:B------:R-:W-:Y:S02]  /*d490*/  ISETP.GT.AND P0, PT, R235, 0x7f, PT ;  /* 0x0000007feb00780c */ /* 0x000fe40003f04270 */
[----:B--2---:R-:W-:Y:S01]  /*d4a0*/  @P2 R2UR UR4, R4 ;  /* 0x00000000040422ca */ /* 0x004fe200000e0000 */
[----:B0-----:R-:W-:-:S14]  /*d4b0*/  @P2 BRA `(.L_x_2046) ;  /* 0x0000000000182947 */ /* 0x001fdc0003800000 */
[----:B------:R-:W-:Y:S05]  /*d4c0*/  @!P1 BRA `(.L_x_2046) ;  /* 0x0000000000149947 */ /* 0x000fea0003800000 */
[----:B------:R-:W2:Y:S04]  /*d4d0*/  LDG.E R4, desc[UR50][R2.64] ;  /* 0x0000003202047981 */ /* 0x000ea8000c1e1900 */
[----:B------:R-:W3:Y:S01]  /*d4e0*/  LDG.E R0, desc[UR50][R2.64+0x4] ;  /* 0x0000043202007981 */ /* 0x000ee2000c1e1900 */
[----:B--2---:R-:W-:Y:S02]  /*d4f0*/  R2UR UR5, R4 ;  /* 0x00000000040572ca */ /* 0x004fe400000e0000 */
[----:B---3--:R-:W-:-:S13]  /*d500*/  R2UR UR4, R0 ;  /* 0x00000000000472ca */ /* 0x008fda00000e0000 */
[----:B------:R-:W-:-:S12]  /*d510*/  UIADD3 UR4, -UR5, UR4, URZ ;  /* 0x0000000405047290 */ /* 0x000fd8000fffe13f */
.L_x_2046:
[----:B------:R-:W-:Y:S01]  /*d520*/  USHF.R.S32.HI UR7, URZ, 0x1f, UR42 ;  /* 0x0000001f3f077899 */ /* 0x000fe2000801142a */
[----:B------:R-:W-:Y:S01]  /*d530*/  BSSY B1, `(.L_x_2047) ;  /* 0x000001f000017945 */ /* 0x000fe20003800000 */
[----:B------:R-:W-:Y:S01]  /*d540*/  USEL UR36, UR36, URZ, !UP0 ;  /* 0x0000003f24247287 */ /* 0x000fe2000c000000 */
[----:B------:R-:W-:Y:S01]  /*d550*/  SHF.R.S32.HI R9, RZ, 0x1f, R16 ;  /* 0x0000001fff097819 */ /* 0x000fe20000011410 */
[----:B------:R-:W-:Y:S01]  /*d560*/  USEL UR37, UR37, URZ, !UP0 ;  /* 0x0000003f25257287 */ /* 0x000fe2000c000000 */
[----:B-----5:R-:W-:Y:S01]  /*d570*/  SHF.R.S32.HI R6, RZ, 0x1f, R7 ;  /* 0x0000001fff067819 */ /* 0x020fe20000011407 */
[----:B------:R-:W-:Y:S10]  /*d580*/  @P0 BRA `(.L_x_2048) ;  /* 0x0000000000640947 */ /* 0x000ff40003800000 */
[----:B------:R-:W0:Y:S01]  /*d590*/  S2R R2, SR_TID.X ;  /* 0x0000000000027919 */ /* 0x000e220000002100 */
[----:B------:R-:W-:-:S04]  /*d5a0*/  IMAD.U32 R0, RZ, RZ, UR43 ;  /* 0x0000002bff007e24 */ /* 0x000fc8000f8e00ff */
[----:B0-----:R-:W-:-:S04]  /*d5b0*/  IMAD R0, R0, 0x80, R2 ;  /* 0x0000008000007824 */ /* 0x001fc800078e0202 */
[----:B------:R-:W-:-:S05]  /*d5c0*/  VIADD R0, R0, 0xffffff80 ;  /* 0xffffff8000007836 */ /* 0x000fca0000000000 */
[----:B------:R-:W-:-:S13]  /*d5d0*/  ISETP.GE.AND P0, PT, R0, UR4, PT ;  /* 0x0000000400007c0c */ /* 0x000fda000bf06270 */
        /* <DEDUP_REMOVED lines=20> */
.L_x_2048:
[----:B------:R-:W-:Y:S05]  /*d720*/  BSYNC B1 ;  /* 0x0000000000017941 */ /* 0x000fea0003800000 */
.L_x_2047:
[----:B------:R-:W-:Y:S01]  /*d730*/  ULDC.64 UR8, c[0x0][0xaa0] ;  /* 0x0002a80000087ab9 */ /* 0x000fe20000000a00 */
[----:B------:R-:W-:Y:S01]  /*d740*/  IMAD.MOV.U32 R2, RZ, RZ, R16 ;  /* 0x000000ffff027224 */ /* 0x000fe200078e0010 */
[----:B------:R-:W-:Y:S01]  /*d750*/  UIMAD UR6, UR43, -0x80, UR4 ;  /* 0xffffff802b0678a4 */ /* 0x000fe2000f8e0204 */
[----:B0-----:R-:W-:Y:S01]  /*d760*/  IMAD.MOV.U32 R3, RZ, RZ, R9 ;  /* 0x000000ffff037224 */ /* 0x001fe200078e0009 */
[----:B------:R-:W-:Y:S01]  /*d770*/  BSSY B1, `(.L_x_2049) ;  /* 0x0000032000017945 */ /* 0x000fe20003800000 */
[----:B------:R-:W-:Y:S02]  /*d780*/  IMAD R0, R6, UR8, RZ ;  /* 0x0000000806007c24 */ /* 0x000fe4000f8e02ff */
[----:B------:R-:W-:Y:S01]  /*d790*/  IMAD.WIDE.U32 R2, R7, UR8, R2 ;  /* 0x0000000807027c25 */ /* 0x000fe2000f8e0002 */
[----:B------:R-:W-:-:S03]  /*d7a0*/  ISETP.GE.AND P2, PT, R18, UR6, PT ;  /* 0x0000000612007c0c */ /* 0x000fc6000bf46270 */
[----:B------:R-:W-:Y:S01]  /*d7b0*/  IMAD R7, R7, UR9, R0 ;  /* 0x0000000907077c24 */ /* 0x000fe2000f8e0200 */
[----:B------:R-:W-:Y:S01]  /*d7c0*/  ULDC.64 UR8, c[0x0][0xae0] ;  /* 0x0002b80000087ab9 */ /* 0x000fe20000000a00 */
[----:B------:R-:W-:Y:S01]  /*d7d0*/  VIADD R4, R18, 0x40 ;  /* 0x0000004012047836 */ /* 0x000fe20000000000 */
[----:B------:R-:W-:Y:S01]  /*d7e0*/  UIMAD UR5, UR7, UR8, URZ ;  /* 0x00000008070572a4 */ /* 0x000fe2000f8e023f */
[----:B------:R-:W-:Y:S01]  /*d7f0*/  IMAD.IADD R3, R3, 0x1, R7 ;  /* 0x0000000103037824 */ /* 0x000fe200078e0207 */
[----:B------:R-:W-:Y:S01]  /*d800*/  SHF.R.S32.HI R7, RZ, 0x1f, R18 ;  /* 0x0000001fff077819 */ /* 0x000fe20000011412 */
[----:B------:R-:W-:Y:S01]  /*d810*/  IMAD.U32 R5, RZ, RZ, UR8 ;  /* 0x00000008ff057e24 */ /* 0x000fe2000f8e00ff */
[----:B------:R-:W-:Y:S01]  /*d820*/  UIMAD UR5, UR42, UR9, UR5 ;  /* 0x000000092a0572a4 */ /* 0x000fe2000f8e0205 */
[----:B------:R-:W-:Y:S01]  /*d830*/  ISETP.GE.AND P0, PT, R4, UR6, PT ;  /* 0x0000000604007c0c */ /* 0x000fe2000bf06270 */
[----:B------:R-:W-:Y:S01]  /*d840*/  VIADD R0, R18, 0x20 ;  /* 0x0000002012007836 */ /* 0x000fe20000000000 */
[----:B------:R-:W-:Y:S01]  /*d850*/  ULDC.64 UR8, c[0x0][0xae8] ;  /* 0x0002ba0000087ab9 */ /* 0x000fe20000000a00 */
[----:B------:R-:W-:Y:S01]  /*d860*/  IMAD.WIDE.U32 R2, R5, UR42, R2 ;  /* 0x0000002a05027c25 */ /* 0x000fe2000f8e0002 */
[----:B------:R-:W-:-:S02]  /*d870*/  UIMAD UR4, UR37, UR8, URZ ;  /* 0x00000008250472a4 */ /* 0x000fc4000f8e023f */
[----:B------:R-:W-:Y:S01]  /*d880*/  ISETP.GE.AND P1, PT, R0, UR6, PT ;  /* 0x0000000600007c0c */ /* 0x000fe2000bf26270 */
[----:B------:R-:W-:Y:S01]  /*d890*/  VIADD R3, R3, UR5 ;  /* 0x0000000503037c36 */ /* 0x000fe20008000000 */
[----:B------:R-:W-:Y:S01]  /*d8a0*/  UIMAD UR4, UR36, UR9, UR4 ;  /* 0x00000009240472a4 */ /* 0x000fe2000f8e0204 */
[----:B------:R-:W-:Y:S02]  /*d8b0*/  IMAD.U32 R5, RZ, RZ, UR8 ;  /* 0x00000008ff057e24 */ /* 0x000fe4000f8e00ff */
[----:B------:R-:W-:Y:S02]  /*d8c0*/  IMAD.U32 R9, RZ, RZ, UR43 ;  /* 0x0000002bff097e24 */ /* 0x000fe4000f8e00ff */
[----:B------:R-:W-:-:S04]  /*d8d0*/  IMAD.WIDE.U32 R4, R5, UR36, R2 ;  /* 0x0000002405047c25 */ /* 0x000fc8000f8e0002 */
[----:B------:R-:W-:Y:S02]  /*d8e0*/  IMAD.MOV.U32 R6, RZ, RZ, R18 ;  /* 0x000000ffff067224 */ /* 0x000fe400078e0012 */
[----:B------:R-:W-:Y:S02]  /*d8f0*/  VIADD R11, R5, UR4 ;  /* 0x00000004050b7c36 */ /* 0x000fe40008000000 */
[----:B------:R-:W-:-:S04]  /*d900*/  IMAD.WIDE R6, R9, 0x80, R6 ;  /* 0x0000008009067825 */ /* 0x000fc800078e0206 */
[----:B------:R-:W-:Y:S01]  /*d910*/  VIADD R10, R18, 0x60 ;  /* 0x00000060120a7836 */ /* 0x000fe20000000000 */
        /* <DEDUP_REMOVED lines=23> */
.L_x_2050:
[----:B------:R-:W-:Y:S05]  /*da90*/  BSYNC B1 ;  /* 0x0000000000017941 */ /* 0x000fea0003800000 */
.L_x_2049:
[----:B------:R-:W-:Y:S01]  /*daa0*/  BSSY B1, `(.L_x_2051) ;  /* 0x000001b000017945 */ /* 0x000fe20003800000 */
[----:B------:R-:W-:-:S03]  /*dab0*/  ISETP.GE.AND P2, PT, R10, UR6, PT ;  /* 0x000000060a007c0c */ /* 0x000fc6000bf46270 */
        /* <DEDUP_REMOVED lines=25> */
.L_x_2052:
[----:B------:R-:W-:Y:S05]  /*dc50*/  BSYNC B1 ;  /* 0x0000000000017941 */ /* 0x000fea0003800000 */
.L_x_2051:
        /* <DEDUP_REMOVED lines=26> */
.L_x_2054:
[----:B------:R-:W-:Y:S05]  /*de00*/  BSYNC B1 ;  /* 0x0000000000017941 */ /* 0x000fea0003800000 */
.L_x_2053:
        /* <DEDUP_REMOVED lines=25> */
.L_x_2045:
[----:B------:R-:W-:Y:S05]  /*dfa0*/  BSYNC B0 ;  /* 0x0000000000007941 */ /* 0x000fea0003800000 */
.L_x_2036:
[----:B------:R-:W-:Y:S02]  /*dfb0*/  ULDC UR4, c[0x0][0xc14] ;  /* 0x0003050000047ab9 */ /* 0x000fe40000000800 */
[----:B------:R-:W-:-:S13]  /*dfc0*/  ISETP.GE.AND P0, PT, R83, UR4, PT ;  /* 0x0000000453007c0c */ /* 0x000fda000bf06270 */
[----:B------:R-:W-:Y:S05]  /*dfd0*/  @!P0 BRA `(.L_x_2055) ;  /* 0xffffff2c006c8947 */ /* 0x000fea000383ffff */
[----:B------:R-:W-:Y:S05]  /*dfe0*/  EXIT ;  /* 0x000000000000794d */ /* 0x000fea0003800000 */
.L_x_1997:
[----:B------:R-:W-:-:S08]  /*dff0*/  NOP ;  /* 0x0000000000007918 */ /* 0x000fd00000000000 */
[----:B------:R-:W0:-:S00]  /*e000*/  USETMAXREG.DEALLOC.CTAPOOL 0x18 ;  /* 0x00000018000079c8 */ /* 0x000e0000080e0500 */
[----:B0-----:R-:W-:Y:S01]  /*e010*/  LOP3.LUT R0, R0, 0x3, RZ, 0xc0, !PT ;  /* 0x0000000300007812 */ /* 0x001fe200078ec0ff */
[----:B------:R-:W-:-:S05]  /*e020*/  IMAD.MOV.U32 R6, RZ, RZ, RZ ;  /* 0x000000ffff067224 */ /* 0x000fca00078e00ff */
[----:B------:R-:W0:Y:S02]  /*e030*/  SHFL.IDX PT, R0, R0, RZ, 0x1f ;  /* 0x00001fff00007589 */ /* 0x000e2400000e0000 */
[----:B0-----:R-:W-:-:S04]  /*e040*/  ISETP.NE.AND P0, PT, R0, RZ, PT ;  /* 0x000000ff0000720c */ /* 0x001fc80003f05270 */
[----:B------:R-:W-:-:S05]  /*e050*/  P2R R0, PR, RZ, 0x1 ;  /* 0x00000001ff007803 */ /* 0x000fca0000000000 */
[----:B------:R0:W-:Y:S04]  /*e060*/  STL [R1+0x40], R0 ;  /* 0x0000400001007387 */ /* 0x0001e80000100800 */
        /* <DEDUP_REMOVED lines=12> */
.L_x_2056:
[----:B0-----:R-:W0:Y:S01]  /*e130*/  S2R R0, SR_TID.X ;  /* 0x0000000000007919 */ /* 0x001e220000002100 */
        /* <DEDUP_REMOVED lines=40> */
.L_x_2062:
        /* <DEDUP_REMOVED lines=14> */
.L_x_2061:
[----:B------:R-:W-:Y:S05]  /*e4a0*/  BSYNC B0 ;  /* 0x0000000000007941 */ /* 0x000fea0003800000 */
.L_x_2060:
        /* <DEDUP_REMOVED lines=22> */
.L_x_2058:
        /* <DEDUP_REMOVED lines=25> */
.L_x_2063:
        /* <DEDUP_REMOVED lines=58> */
.L_x_2059:
[----:B------:R0:W-:Y:S01]  /*eb40*/  STL [R1+0x20], R0 ;  /* 0x0000200001007387 */ /* 0x0001e20000100800 */
[----:B------:R-:W-:-:S03]  /*eb50*/  UMOV UR38, URZ ;  /* 0x0000003f00267c82 */ /* 0x000fc60008000000 */
[----:B------:R0:W-:Y:S02]  /*eb60*/  STL [R1+0x24], RZ ;  /* 0x000024ff01007387 */ /* 0x0001e40000100800 */
.L_x_2064:
        /* <DEDUP_REMOVED lines=11> */
.L_x_2057:
[----:B0-----:R-:W-:Y:S01]  /*ec20*/  IMAD.MOV.U32 R0, RZ, RZ, 0x1 ;  /* 0x00000001ff007424 */ /* 0x001fe200078e00ff */
[----:B------:R-:W-:Y:S01]  /*ec30*/  ULDC UR4, c[0x0][0xc14] ;  /* 0x0003050000047ab9 */ /* 0x000fe20000000800 */
[----:B------:R0:W-:Y:S01]  /*ec40*/  STL [R1+0x3c], RZ ;  /* 0x00003cff01007387 */ /* 0x0001e20000100800 */
[----:B------:R-:W-:-:S03]  /*ec50*/  UISETP.GE.AND UP0, UPT, UR48, UR4, UPT ;  /* 0x000000043000728c */ /* 0x000fc6000bf06270 */
[----:B------:R0:W-:Y:S03]  /*ec60*/  STL [R1+0x14], R0 ;  /* 0x0000140001007387 */ /* 0x0001e60000100800 */
[----:B------:R-:W-:Y:S01]  /*ec70*/  PLOP3.LUT P0, PT, PT, PT, UP0, 0x80, 0x0 ;  /* 0x000000000000781c */ /* 0x000fe20003f0f008 */
[----:B------:R0:W-:-:S12]  /*ec80*/  STL [R1+0xc], RZ ;  /* 0x00000cff01007387 */ /* 0x0001d80000100800 */
[----:B0-----:R-:W-:Y:S05]  /*ec90*/  @P0 BRA `(.L_x_2065) ;  /* 0x0000004800000947 */ /* 0x001fea0003800000 */
        /* <DEDUP_REMOVED lines=37> */
.L_x_2127:
[----:B------:R-:W-:Y:S01]  /*eef0*/  ULDC.64 UR4, c[0x0][0xc60] ;  /* 0x0003180000047ab9 */ /* 0x000fe20000000a00 */
[----:B------:R-:W-:Y:S01]  /*ef00*/  ULDC.64 UR10, c[0x0][0xa00] ;  /* 0x00028000000a7ab9 */ /* 0x000fe20000000a00 */
[----:B------:R-:W-:Y:S01]  /*ef10*/  UIMAD.WIDE UR4, UR48, 0x4, UR4 ;  /* 0x00000004300478a5 */ /* 0x000fe2000f8e0204 */
[----:B------:R-:W-:Y:S01]  /*ef20*/  ULDC.64 UR6, c[0x0][0xa18] ;  /* 0x0002860000067ab9 */ /* 0x000fe20000000a00 */
[----:B------:R-:W-:-:S04]  /*ef30*/  ULDC.64 UR12, c[0x0][0xa08] ;  /* 0x00028200000c7ab9 */ /* 0x000fc80000000a00 */
[----:B-1----:R-:W-:Y:S02]  /*ef40*/  IMAD.U32 R2, RZ, RZ, UR4 ;  /* 0x00000004ff027e24 */ /* 0x002fe4000f8e00ff */
[----:B------:R-:W-:Y:S01]  /*ef50*/  IMAD.U32 R3, RZ, RZ, UR5 ;  /* 0x00000005ff037e24 */ /* 0x000fe2000f8e00ff */
[----:B------:R-:W-:-:S04]  /*ef60*/  ULDC.64 UR4, c[0x0][0xa28] ;  /* 0x00028a0000047ab9 */ /* 0x000fc80000000a00 */
[----:B--2---:R-:W2:Y:S01]  /*ef70*/  LDG.E R2, desc[UR50][R2.64] ;  /* 0x0000003202027981 */ /* 0x004ea2000c1e1900 */
[----:B------:R-:W-:Y:S01]  /*ef80*/  UISETP.NE.U32.AND UP0, UPT, UR4, URZ, UPT ;  /* 0x0000003f0400728c */ /* 0x000fe2000bf05070 */
[----:B------:R-:W-:-:S03]  /*ef90*/  IMAD.MOV.U32 R0, RZ, RZ, RZ ;  /* 0x000000ffff007224 */ /* 0x000fc600078e00ff */
[----:B------:R-:W-:-:S06]  /*efa0*/  UISETP.NE.AND.EX UP0, UPT, UR5, URZ, UPT, UP0 ;  /* 0x0000003f0500728c */ /* 0x000fcc000bf05300 */
[----:B------:R-:W-:Y:S02]  /*efb0*/  PLOP3.LUT P0, PT, PT, PT, UP0, 0x80, 0x0 ;  /* 0x000000000000781c */ /* 0x000fe40003f0f008 */
[----:B------:R-:W-:-:S04]  /*efc0*/  ISETP.NE.U32.AND P1, PT, RZ, UR12, PT ;  /* 0x0000000cff007c0c */ /* 0x000fc8000bf25070 */
[----:B------:R-:W-:Y:S01]  /*efd0*/  ISETP.NE.AND.EX P1, PT, RZ, UR13, PT, P1 ;  /* 0x0000000dff007c0c */ /* 0x000fe2000bf25310 */
[----:B------:R-:W-:Y:S02]  /*efe0*/  IMAD.MOV.U32 R18, RZ, RZ, RZ ;  /* 0x000000ffff127224 */ /* 0x000fe400078e00ff */
[----:B------:R-:W-:Y:S01]  /*eff0*/  IMAD.MOV.U32 R7, RZ, RZ, RZ ;  /* 0x000000ffff077224 */ /* 0x000fe200078e00ff */
[----:B--2---:R-:W-:-:S13]  /*f000*/  R2UR UR45, R2 ;  /* 0x00000000022d72ca */ /* 0x004fda00000e0000 */
[----:B------:R-:W-:Y:S02]  /*f010*/  USHF.R.S32.HI UR44, URZ, 0x1f, UR45 ;  /* 0x0000001f3f2c7899 */ /* 0x000fe4000801142d */
[----:B------:R-:W-:-:S04]  /*f020*/  @UP0 ULEA UR4, UP1, UR45, UR4, 0x2 ;  /* 0x000000042d040291 */ /* 0x000fc8000f82103f */
[----:B------:R-:W-:Y:S02]  /*f030*/  @UP0 ULEA.HI.X UR5, UR45, UR5, UR44, 0x2, UP1 ;  /* 0x000000052d050291 */ /* 0x000fe400088f142c */
[----:B------:R-:W-:Y:S01]  /*f040*/  USHF.L.U32 UR43, UR45, 0x2, URZ ;  /* 0x000000022d2b7899 */ /* 0x000fe2000800063f */
[----:B------:R-:W-:Y:S01]  /*f050*/  IMAD.U32 R2, RZ, RZ, UR4 ;  /* 0x00000004ff027e24 */ /* 0x000fe2000f8e00ff */
[----:B------:R-:W-:Y:S02]  /*f060*/  USHF.L.U64.HI UR44, UR45, 0x2, UR44 ;  /* 0x000000022d2c7899 */ /* 0x000fe4000801022c */
[----:B------:R-:W-:Y:S01]  /*f070*/  IMAD.U32 R3, RZ, RZ, UR5 ;  /* 0x00000005ff037e24 */ /* 0x000fe2000f8e00ff */
[----:B------:R-:W-:-:S04]  /*f080*/  UIADD3 UR5, UP0, UR43, UR10, URZ ;  /* 0x0000000a2b057290 */ /* 0x000fc8000ff1e03f */
[----:B------:R-:W-:Y:S01]  /*f090*/  UIADD3.X UR8, UR44, UR11, URZ, UP0, !UPT ;  /* 0x0000000b2c087290 */ /* 0x000fe200087fe43f */
[----:B0-----:R0:W5:Y:S01]  /*f0a0*/  @P0 LDG.E R0, desc[UR50][R2.64] ;  /* 0x0000003202000981 */ /* 0x001162000c1e1900 */
[----:B------:R-:W-:Y:S01]  /*f0b0*/  UISETP.NE.U32.AND UP0, UPT, UR6, URZ, UPT ;  /* 0x0000003f0600728c */ /* 0x000fe2000bf05070 */
[----:B------:R-:W-:Y:S01]  /*f0c0*/  ISETP.NE.U32.AND P0, PT, RZ, UR10, PT ;  /* 0x0000000aff007c0c */ /* 0x000fe2000bf05070 */
[----:B------:R-:W-:Y:S02]  /*f0d0*/  UIADD3 UR9, UP1, UR43, UR12, URZ ;  /* 0x0000000c2b097290 */ /* 0x000fe4000ff3e03f */
[----:B------:R-:W-:Y:S01]  /*f0e0*/  UISETP.NE.AND.EX UP0, UPT, UR7, URZ, UPT, UP0 ;  /* 0x0000003f0700728c */ /* 0x000fe2000bf05300 */
[----:B------:R-:W-:Y:S01]  /*f0f0*/  ISETP.NE.AND.EX P0, PT, RZ, UR11, PT, P0 ;  /* 0x0000000bff007c0c */ /* 0x000fe2000bf05300 */
[----:B------:R-:W-:Y:S02]  /*f100*/  UIADD3.X UR4, UR44, UR13, URZ, UP1, !UPT ;  /* 0x0000000d2c047290 */ /* 0x000fe40008ffe43f */
[----:B------:R-:W-:-:S02]  /*f110*/  IMAD.U32 R4, RZ, RZ, UR9 ;  /* 0x00000009ff047e24 */ /* 0x000fc4000f8e00ff */
[----:B0-----:R-:W-:Y:S02]  /*f120*/  IMAD.U32 R2, RZ, RZ, UR5 ;  /* 0x00000005ff027e24 */ /* 0x001fe4000f8e00ff */
[----:B------:R-:W-:Y:S01]  /*f130*/  IMAD.U32 R5, RZ, RZ, UR4 ;  /* 0x00000004ff057e24 */ /* 0x000fe2000f8e00ff */
[----:B------:R-:W-:Y:S01]  /*f140*/  PLOP3.LUT P2, PT, PT, PT, UP0, 0x80, 0x0 ;  /* 0x000000000000781c */ /* 0x000fe20003f4f008 */
[----:B------:R-:W-:Y:S01]  /*f150*/  IMAD.U32 R3, RZ, RZ, UR8 ;  /* 0x00000008ff037e24 */ /* 0x000fe2000f8e00ff */
[----:B------:R-:W-:Y:S02]  /*f160*/  @UP0 UIADD3 UR4, UP1, UR43, UR6, URZ ;  /* 0x000000062b040290 */ /* 0x000fe4000ff3e03f */
[----:B------:R0:W5:Y:S02]  /*f170*/  @P1 LDG.E R7, desc[UR50][R4.64] ;  /* 0x0000003204071981 */ /* 0x000164000c1e1900 */
[----:B------:R-:W-:Y:S01]  /*f180*/  @UP0 UIADD3.X UR5, UR44, UR7, URZ, UP1, !UPT ;  /* 0x000000072c050290 */ /* 0x000fe20008ffe43f */
[----:B------:R-:W-:Y:S01]  /*f190*/  ULDC UR6, c[0x0][0x288] ;  /* 0x0000a20000067ab9 */ /* 0x000fe20000000800 */
[----:B------:R-:W-:Y:S01]  /*f1a0*/  IMAD.U32 R8, RZ, RZ, UR4 ;  /* 0x00000004ff087e24 */ /* 0x000fe2000f8e00ff */
[----:B------:R0:W5:Y:S01]  /*f1b0*/  @P0 LDG.E R18, desc[UR50][R2.64] ;  /* 0x0000003202120981 */ /* 0x000162000c1e1900 */
[----:B------:R-:W-:-:S02]  /*f1c0*/  IMAD.U32 R6, RZ, RZ, UR6 ;  /* 0x00000006ff067e24 */ /* 0x000fc4000f8e00ff */
[----:B------:R-:W-:-:S05]  /*f1d0*/  IMAD.U32 R9, RZ, RZ, UR5 ;  /* 0x00000005ff097e24 */ /* 0x000fca000f8e00ff */
[----:B------:R0:W5:Y:S01]  /*f1e0*/  @P2 LDG.E R6, desc[UR50][R8.64] ;  /* 0x0000003208062981 */ /* 0x000162000c1e1900 */
[----:B------:R-:W-:Y:S05]  /*f1f0*/  @P2 BRA `(.L_x_2066) ;  /* 0x0000000000102947 */ /* 0x000fea0003800000 */
[----:B------:R-:W-:Y:S05]  /*f200*/  @!P0 BRA `(.L_x_2066) ;  /* 0x00000000000c8947 */ /* 0x000fea0003800000 */
[----:B-----5:R-:W2:Y:S04]  /*f210*/  LDG.E R6, desc[UR50][R2.64] ;  /* 0x0000003202067981 */ /* 0x020ea8000c1e1900 */
[----:B0-----:R-:W2:Y:S02]  /*f220*/  LDG.E R2, desc[UR50][R2.64+0x4] ;  /* 0x0000043202027981 */ /* 0x001ea4000c1e1900 */
[----:B--2---:R-:W-:-:S07]  /*f230*/  IMAD.IADD R6, R2, 0x1, -R6 ;  /* 0x0000000102067824 */ /* 0x004fce00078e0a06 */
.L_x_2066:
[----:B0----5:R-:W-:Y:S01]  /*f240*/  IMAD.IADD R3, R7, 0x1, R0 ;  /* 0x0000000107037824 */ /* 0x021fe200078e0200 */
[----:B------:R-:W-:Y:S01]  /*f250*/  ULDC.64 UR4, c[0x0][0x3f8] ;  /* 0x0000fe0000047ab9 */ /* 0x000fe20000000a00 */
[----:B------:R-:W-:Y:S01]  /*f260*/  ULDC.64 UR6, c[0x0][0xa20] ;  /* 0x0002880000067ab9 */ /* 0x000fe20000000a00 */
[----:B------:R-:W-:Y:S01]  /*f270*/  UISETP.NE.U32.AND UP0, UPT, UR4, URZ, UPT ;  /* 0x0000003f0400728c */ /* 0x000fe2000bf05070 */
[----:B------:R-:W-:Y:S01]  /*f280*/  ISETP.NE.U32.AND P0, PT, RZ, UR6, PT ;  /* 0x00000006ff007c0c */ /* 0x000fe2000bf05070 */
[----:B------:R0:W-:Y:S01]  /*f290*/  STL [R1+0x28], R3 ;  /* 0x0000280301007387 */ /* 0x0001e20000100800 */
[----:B------:R-:W-:Y:S01]  /*f2a0*/  ULDC UR4, c[0x0][0x404] ;  /* 0x0001010000047ab9 */ /* 0x000fe20000000800 */
[----:B------:R-:W-:Y:S01]  /*f2b0*/  UISETP.NE.AND.EX UP0, UPT, UR5, URZ, UPT, UP0 ;  /* 0x0000003f0500728c */ /* 0x000fe2000bf05300 */
[----:B------:R-:W-:Y:S02]  /*f2c0*/  ISETP.NE.AND.EX P0, PT, RZ, UR7, PT, P0 ;  /* 0x00000007ff007c0c */ /* 0x000fe4000bf05300 */
[----:B------:R-:W-:Y:S01]  /*f2d0*/  ULDC UR5, c[0x0][0x2e0] ;  /* 0x0000b80000057ab9 */ /* 0x000fe20000000800 */
[----:B------:R-:W-:-:S04]  /*f2e0*/  USEL UR4, UR4, 0x1, UP0 ;  /* 0x0000000104047887 */ /* 0x000fc80008000000 */
[----:B------:R-:W-:-:S06]  /*f2f0*/  UIMAD UR4, UR4, UR5, URZ ;  /* 0x00000005040472a4 */ /* 0x000fcc000f8e023f */
[----:B------:R-:W-:Y:S01]  /*f300*/  IMAD.U32 R2, RZ, RZ, UR4 ;  /* 0x00000004ff027e24 */ /* 0x000fe2000f8e00ff */
[----:B0-----:R-:W-:Y:S06]  /*f310*/  @!P0 BRA `(.L_x_2067) ;  /* 0x0000000000188947 */ /* 0x001fec0003800000 */
[----:B------:R-:W-:-:S04]  /*f320*/  UIADD3 UR4, UP0, UR43, UR6, URZ ;  /* 0x000000062b047290 */ /* 0x000fc8000ff1e03f */
[----:B------:R-:W-:Y:S02]  /*f330*/  UIADD3.X UR5, UR44, UR7, URZ, UP0, !UPT ;  /* 0x000000072c057290 */ /* 0x000fe400087fe43f */
[----:B------:R-:W-:-:S04]  /*f340*/  IMAD.U32 R2, RZ, RZ, UR4 ;  /* 0x00000004ff027e24 */ /* 0x000fc8000f8e00ff */
[----:B------:R-:W-:-:S05]  /*f350*/  IMAD.U32 R3, RZ, RZ, UR5 ;  /* 0x00000005ff037e24 */ /* 0x000fca000f8e00ff */
[----:B------:R0:W5:Y:S01]  /*f360*/  LDG.E R2, desc[UR50][R2.64] ;  /* 0x0000003202027981 */ /* 0x000162000c1e1900 */
[----:B------:R-:W-:Y:S05]  /*f370*/  BRA `(.L_x_2068) ;  /* 0x0000000000107947 */ /* 0x000fea0003800000 */
.L_x_2067:
[----:B------:R-:W-:Y:S05]  /*f380*/  @!P1 BRA `(.L_x_2068) ;  /* 0x00000000000c9947 */ /* 0x000fea0003800000 */
[----:B------:R-:W2:Y:S04]  /*f390*/  LDG.E R2, desc[UR50][R4.64] ;  /* 0x0000003204027981 */ /* 0x000ea8000c1e1900 */
[----:B------:R-:W2:Y:S02]  /*f3a0*/  LDG.E R3, desc[UR50][R4.64+0x4] ;  /* 0x0000043204037981 */ /* 0x000ea4000c1e1900 */
[----:B--2---:R-:W-:-:S07]  /*f3b0*/  IMAD.IADD R2, R3, 0x1, -R2 ;  /* 0x0000000103027824 */ /* 0x004fce00078e0a02 */
.L_x_2068:
[----:B------:R-:W2:Y:S01]  /*f3c0*/  LDL R4, [R1+0x24] ;  /* 0x0000240001047983 */ /* 0x000ea20000100800 */
[----:B0----5:R-:W-:Y:S01]  /*f3d0*/  IMAD.IADD R3, R2, 0x1, -R0 ;  /* 0x0000000102037824 */ /* 0x021fe200078e0a00 */
[----:B------:R-:W-:Y:S01]  /*f3e0*/  BSSY B6, `(.L_x_2069) ;  /* 0x0000344000067945 */ /* 0x000fe20003800000 */
[----:B--2---:R-:W-:-:S04]  /*f3f0*/  LEA R0, R4, 0xff, 0x7 ;  /* 0x000000ff04007811 */ /* 0x004fc800078e38ff */
[C---:B------:R-:W-:Y:S01]  /*f400*/  IADD3 R6, R3.reuse, R0, -R6 ;  /* 0x0000000003067210 */ /* 0x040fe20007ffe806 */
[----:B------:R-:W-:-:S05]  /*f410*/  VIADD R3, R3, 0x7f ;  /* 0x0000007f03037836 */ /* 0x000fca0000000000 */
[----:B------:R-:W-:-:S04]  /*f420*/  SHF.R.S32.HI R0, RZ, 0x1f, R3 ;  /* 0x0000001fff007819 */ /* 0x000fc80000011403 */
[----:B------:R-:W-:Y:S02]  /*f430*/  LEA.HI R0, R0, R3, RZ, 0x7 ;  /* 0x0000000300007211 */ /* 0x000fe400078f38ff */
[----:B------:R-:W-:Y:S02]  /*f440*/  SHF.R.S32.HI R3, RZ, 0x1f, R6 ;  /* 0x0000001fff037819 */ /* 0x000fe40000011406 */
[----:B------:R-:W-:Y:S02]  /*f450*/  SHF.R.S32.HI R0, RZ, 0x7, R0 ;  /* 0x00000007ff007819 */ /* 0x000fe40000011400 */
[----:B------:R-:W-:-:S04]  /*f460*/  LEA.HI R3, R3, R6, RZ, 0x7 ;  /* 0x0000000603037211 */ /* 0x000fc800078f38ff */
[----:B------:R-:W-:-:S04]  /*f470*/  SHF.R.S32.HI R3, RZ, 0x7, R3 ;  /* 0x00000007ff037819 */ /* 0x000fc80000011403 */
[----:B------:R-:W-:-:S04]  /*f480*/  VIMNMX R16, R0, R3, PT ;  /* 0x0000000300107248 */ /* 0x000fc80003fe0100 */
[----:B------:R-:W-:-:S13]  /*f490*/  ISETP.GT.AND P0, PT, R16, RZ, PT ;  /* 0x000000ff1000720c */ /* 0x000fda0003f04270 */
[----:B------:R-:W-:Y:S05]  /*f4a0*/  @P0 BRA `(.L_x_2070) ;  /* 0x0000000000480947 */ /* 0x000fea0003800000 */
        /* <DEDUP_REMOVED lines=18> */
.L_x_2070:
        /* <DEDUP_REMOVED lines=23> */
.L_x_2072:
        /* <DEDUP_REMOVED lines=20> */
.L_x_2073:
        /* <DEDUP_REMOVED lines=20> */
.L_x_2074:
        /* <DEDUP_REMOVED lines=18> */
.L_x_2075:
[----:B------:R-:W0:Y:S01]  /*fae0*/  LDC R0, c[0x0][0x428] ;  /* 0x00010a00ff007b82 */ /* 0x000e220000000800 */
[----:B------:R-:W-:Y:S01]  /*faf0*/  ULDC.64 UR4, c[0x0][0x9f8] ;  /* 0x00027e0000047ab9 */ /* 0x000fe20000000a00 */
[----:B------:R-:W-:Y:S01]  /*fb00*/  IMAD.U32 R3, RZ, RZ, UR38 ;  /* 0x00000026ff037e24 */ /* 0x000fe2000f8e00ff */
[----:B------:R-:W2:Y:S01]  /*fb10*/  LDL.LU R5, [R1+0x24] ;  /* 0x0000240001057983 */ /* 0x000ea20000300800 */
[----:B------:R-:W-:Y:S01]  /*fb20*/  UISETP.NE.U32.AND UP0, UPT, UR4, URZ, UPT ;  /* 0x0000003f0400728c */ /* 0x000fe2000bf05070 */
[----:B------:R-:W-:Y:S01]  /*fb30*/  IMAD.U32 R10, RZ, RZ, UR45 ;  /* 0x0000002dff0a7e24 */ /* 0x000fe2000f8e00ff */
[----:B------:R-:W-:Y:S01]  /*fb40*/  ULDC.64 UR6, c[0x0][0xa08] ;  /* 0x0002820000067ab9 */ /* 0x000fe20000000a00 */
[----:B------:R-:W1:Y:S01]  /*fb50*/  S2R R4, SR_TID.X ;  /* 0x0000000000047919 */ /* 0x000e620000002100 */
[----:B------:R-:W-:-:S06]  /*fb60*/  UISETP.NE.AND.EX UP0, UPT, UR5, URZ, UPT, UP0 ;  /* 0x0000003f0500728c */ /* 0x000fcc000bf05300 */
[----:B------:R-:W-:-:S05]  /*fb70*/  PLOP3.LUT P1, PT, PT, PT, UP0, 0x80, 0x0 ;  /* 0x000000000000781c */ /* 0x000fca0003f2f008 */
[----:B------:R-:W-:-:S04]  /*fb80*/  @UP0 UIADD3 UR4, UP1, UR43, UR4, URZ ;  /* 0x000000042b040290 */ /* 0x000fc8000ff3e03f */
[----:B------:R-:W-:Y:S01]  /*fb90*/  @UP0 UIADD3.X UR5, UR44, UR5, URZ, UP1, !UPT ;  /* 0x000000052c050290 */ /* 0x000fe20008ffe43f */
[----:B0-----:R-:W-:-:S13]  /*fba0*/  ISETP.NE.AND P0, PT, R0, 0x1, PT ;  /* 0x000000010000780c */ /* 0x001fda0003f05270 */
[----:B------:R-:W0:Y:S01]  /*fbb0*/  @P0 LDC R2, c[0x0][0x42c] ;  /* 0x00010b00ff020b82 */ /* 0x000e220000000800 */
[----:B-1----:R-:W-:-:S07]  /*fbc0*/  LOP3.LUT R17, R4, 0x7f, RZ, 0xc0, !PT ;  /* 0x0000007f04117812 */ /* 0x002fce00078ec0ff */
        /* <DEDUP_REMOVED lines=37> */
.L_x_2146:
[----:B--2---:R-:W-:Y:S02]  /*fe20*/  ISETP.NE.AND P0, PT, R14, RZ, PT ;  /* 0x000000ff0e00720c */ /* 0x004fe40003f05270 */
[----:B------:R-:W-:-:S11]  /*fe30*/  PLOP3.LUT P6, PT, PT, PT, PT, 0x8, 0x0 ;  /* 0x000000000000781c */ /* 0x000fd60003fce170 */
[----:B------:R-:W-:Y:S05]  /*fe40*/  @P0 BRA `(.L_x_2077) ;  /* 0x0000000400d80947 */ /* 0x000fea0003800000 */
[----:B0-----:R-:W-:Y:S01]  /*fe50*/  UMOV UR4, 0xffffffff ;  /* 0xffffffff00047882 */ /* 0x001fe20000000000 */
[----:B-1----:R-:W-:Y:S02]  /*fe60*/  VIADD R4, R16, 0xffffffff ;  /* 0xffffffff10047836 */ /* 0x002fe40000000000 */
[----:B------:R-:W-:Y:S05]  /*fe70*/  BRA.DIV UR4, `(.L_x_2078) ;  /* 0x0000003e045c7947 */ /* 0x000fea000b800000 */
[----:B------:R-:W-:-:S13]  /*fe80*/  ELECT P6, URZ, PT ;  /* 0x00000000003f782f */ /* 0x000fda00038c0000 */
.L_x_2149:
        /* <DEDUP_REMOVED lines=22> */
.L_x_2080:
[----:B0-----:R-:W2:Y:S04]  /*fff0*/  LDL R3, [R1+0xc] ;  /* 0x00000c0001037983 */ /* 0x001ea80000100800 */
[----:B------:R-:W3:Y:S01]  /*10000*/  LDL R2, [R1+0x14] ;  /* 0x0000140001027983 */ /* 0x000ee20000100800 */
[----:B------:R-:W-:Y:S02]  /*10010*/  ISETP.NE.AND P0, PT, R17, RZ, PT ;  /* 0x000000ff1100720c */ /* 0x000fe40003f05270 */
[----:B--2---:R-:W-:Y:S02]  /*10020*/  LEA R3, R3, UR41, 0x3 ;  /* 0x0000002903037c11 */ /* 0x004fe4000f8e18ff */
[----:B---3--:R-:W-:-:S04]  /*10030*/  SHF.L.U32 R6, R2, 0x1f, RZ ;  /* 0x0000001f02067819 */ /* 0x008fc800000006ff */
[----:B------:R-:W0:Y:S02]  /*10040*/  SYNCS.PHASECHK.TRANS64.TRYWAIT P2, [R3+URZ+0x38880], R6 ;  /* 0x03888006030075a7 */ /* 0x000e24000804017f */
[----:B0-----:R-:W-:Y:S05]  /*10050*/  @!P2 BRA `(.L_x_2081) ;  /* 0x0000003c0004a947 */ /* 0x001fea0003800000 */
.L_x_2150:
        /* <DEDUP_REMOVED lines=8> */
.L_x_2082:
        /* <DEDUP_REMOVED lines=25> */
.L_x_2151:
        /* <DEDUP_REMOVED lines=8> */
.L_x_2084:
        /* <DEDUP_REMOVED lines=20> */
.L_x_2079:
        /* <DEDUP_REMOVED lines=24> */
.L_x_2077:
        /* <DEDUP_REMOVED lines=10> */
.L_x_2152:
[----:B0-----:R-:W-:Y:S05]  /*10650*/  BSYNC B0 ;  /* 0x0000000000007941 */ /* 0x001fea0003800000 */
.L_x_2085:
[----:B------:R-:W-:-:S13]  /*10660*/  ISETP.GE.AND P0, PT, R16, 0x2, PT ;  /* 0x000000021000780c */ /* 0x000fda0003f06270 */
[----:B------:R-:W-:Y:S05]  /*10670*/  @!P0 BRA `(.L_x_2087) ;  /* 0x0000001400348947 */ /* 0x000fea0003800000 */
[----:B------:R0:W5:Y:S01]  /*10680*/  LDL.LU R6, [R1+0x14] ;  /* 0x0000140001067983 */ /* 0x0001620000300800 */
[----:B------:R-:W-:-:S03]  /*10690*/  VIADD R20, R16, 0xfffffffe ;  /* 0xfffffffe10147836 */ /* 0x000fc60000000000 */
[----:B------:R0:W5:Y:S04]  /*106a0*/  LDL.LU R7, [R1+0xc] ;  /* 0x00000c0001077983 */ /* 0x0001680000300800 */
.L_x_2109:
        /* <DEDUP_REMOVED lines=34> */
.L_x_2090:
        /* <DEDUP_REMOVED lines=8> */
.L_x_2153:
[----:B------:R-:W-:Y:S05]  /*10950*/  BSYNC B1 ;  /* 0x0000000000017941 */ /* 0x000fea0003800000 */
.L_x_2091:
        /* <DEDUP_REMOVED lines=9> */
.L_x_2094:
[----:B------:R-:W-:Y:S05]  /*109f0*/  BSYNC B1 ;  /* 0x0000000000017941 */ /* 0x000fea0003800000 */
.L_x_2093:
        /* <DEDUP_REMOVED lines=15> */
.L_x_2095:
        /* <DEDUP_REMOVED lines=17> */
.L_x_2096:
        /* <DEDUP_REMOVED lines=12> */
.L_x_2154:
[----:B------:R-:W-:Y:S05]  /*10cc0*/  BSYNC B1 ;  /* 0x0000000000017941 */ /* 0x000fea0003800000 */
.L_x_2097:
        /* <DEDUP_REMOVED lines=11> */
.L_x_2100:
[----:B------:R-:W-:Y:S05]  /*10d80*/  BSYNC B1 ;  /* 0x0000000000017941 */ /* 0x000fea0003800000 */
.L_x_2099:
        /* <DEDUP_REMOVED lines=10> */
.L_x_2101:
        /* <DEDUP_REMOVED lines=16> */
.L_x_2102:
        /* <DEDUP_REMOVED lines=9> */
.L_x_2089:
[----:B------:R-:W-:Y:S05]  /*10fc0*/  BSYNC B0 ;  /* 0x0000000000007941 */ /* 0x000fea0003800000 */
.L_x_2088:
[----:B------:R-:W-:-:S06]  /*10fd0*/  UISETP.NE.AND UP0, UPT, UR42, 0x3, UPT ;  /* 0x000000032a00788c */ /* 0x000fcc000bf05270 */
[----:B------:R-:W-:-:S13]  /*10fe0*/  PLOP3.LUT P0, PT, PT, PT, UP0, 0x80, 0x0 ;  /* 0x000000000000781c */ /* 0x000fda0003f0f008 */
[----:B------:R-:W-:Y:S05]  /*10ff0*/  @!P0 BRA `(.L_x_2103) ;  /* 0x0000000000048947 */ /* 0x000fea0003800000 */
[----:B------:R-:W-:Y:S01]  /*11000*/  BPT.TRAP 0x1 ;  /* 0x000000040000795c */ /* 0x000fe20000300000 */
.L_x_2103:
        /* <DEDUP_REMOVED lines=9> */
.L_x_2155:
[----:B------:R-:W-:Y:S05]  /*110a0*/  BSYNC B0 ;  /* 0x0000000000007941 */ /* 0x000fea0003800000 */
.L_x_2104:
[----:B------:R-:W-:Y:S05]  /*110b0*/  @!P0 BRA `(.L_x_2106) ;  /* 0x0000000000048947 */ /* 0x000fea0003800000 */
[----:B------:R-:W-:Y:S01]  /*110c0*/  BPT.TRAP 0x1 ;  /* 0x000000040000795c */ /* 0x000fe20000300000 */
.L_x_2106:
[----:B---3--:R-:W3:Y:S01]  /*110d0*/  LDL R2, [R1+0x4] ;  /* 0x0000040001027983 */ /* 0x008ee20000100800 */
[----:B------:R-:W-:-:S04]  /*110e0*/  SHF.L.U32 R3, R6, 0x1f, RZ ;  /* 0x0000001f06037819 */ /* 0x000fc800000006ff */
[----:B---3--:R3:W4:Y:S02]  /*110f0*/  SYNCS.PHASECHK.TRANS64.TRYWAIT P2, [R2+URZ+0x38860], R3 ;  /* 0x03886003020075a7 */ /* 0x008724000804017f */
[----:B---3--:R-:W-:Y:S01]  /*11100*/  IMAD.SHL.U32 R2, R7, 0x8000, RZ ;  /* 0x0000800007027824 */ /* 0x008fe200078e00ff */
[----:B----4-:R-:W-:Y:S06]  /*11110*/  @!P2 BRA `(.L_x_2107) ;  /* 0x0000002c0050a947 */ /* 0x010fec0003800000 */
.L_x_2156:
        /* <DEDUP_REMOVED lines=152> */
.L_x_2108:
        /* <DEDUP_REMOVED lines=11> */
.L_x_2087:
        /* <DEDUP_REMOVED lines=15> */
.L_x_2111:
[----:B------:R-:W-:Y:S05]  /*11c40*/  BSYNC B0 ;  /* 0x0000000000007941 */ /* 0x000fea0003800000 */
.L_x_2110:
[----:B------:R-:W-:-:S06]  /*11c50*/  UISETP.NE.AND UP0, UPT, UR42, 0x3, UPT ;  /* 0x000000032a00788c */ /* 0x000fcc000bf05270 */
[----:B------:R-:W-:-:S13]  /*11c60*/  PLOP3.LUT P0, PT, PT, PT, UP0, 0x80, 0x0 ;  /* 0x000000000000781c */ /* 0x000fda0003f0f008 */
[----:B------:R-:W-:Y:S05]  /*11c70*/  @!P0 BRA `(.L_x_2112) ;  /* 0x0000000000048947 */ /* 0x000fea0003800000 */
[----:B------:R-:W-:Y:S01]  /*11c80*/  BPT.TRAP 0x1 ;  /* 0x000000040000795c */ /* 0x000fe20000300000 */
.L_x_2112:
        /* <DEDUP_REMOVED lines=10> */
.L_x_2157:
[----:B------:R-:W-:Y:S05]  /*11d30*/  BSYNC B0 ;  /* 0x0000000000007941 */ /* 0x000fea0003800000 */
.L_x_2113:
[----:B------:R-:W-:Y:S05]  /*11d40*/  @!P2 BRA `(.L_x_2115) ;  /* 0x000000000004a947 */ /* 0x000fea0003800000 */
[----:B------:R-:W-:Y:S01]  /*11d50*/  BPT.TRAP 0x1 ;  /* 0x000000040000795c */ /* 0x000fe20000300000 */
.L_x_2115:
[----:B--2---:R-:W2:Y:S02]  /*11d60*/  LDL R0, [R1+0x14] ;  /* 0x0000140001007983 */ /* 0x004ea40000100800 */
[----:B--2---:R-:W-:-:S04]  /*11d70*/  SHF.L.U32 R0, R0, 0x1f, RZ ;  /* 0x0000001f00007819 */ /* 0x004fc800000006ff */
[----:B------:R-:W2:Y:S02]  /*11d80*/  SYNCS.PHASECHK.TRANS64.TRYWAIT P0, [R3+URZ+0x38860], R0 ;  /* 0x03886000030075a7 */ /* 0x000ea4000800017f */
[----:B--2---:R-:W-:Y:S05]  /*11d90*/  @!P0 BRA `(.L_x_2116) ;  /* 0x00000020005c8947 */ /* 0x004fea0003800000 */
.L_x_2158:
        /* <DEDUP_REMOVED lines=154> */
.L_x_2117:
        /* <DEDUP_REMOVED lines=14> */
.L_x_2071:
[----:B------:R-:W-:Y:S05]  /*12820*/  BSYNC B6 ;  /* 0x0000000000067941 */ /* 0x000fea0003800000 */
.L_x_2069:
[----:B-12---:R-:W2:Y:S02]  /*12830*/  LDL R0, [R1+0x40] ;  /* 0x0000400001007983 */ /* 0x006ea40000100800 */
[----:B--2---:R-:W-:-:S13]  /*12840*/  ISETP.NE.AND P0, PT, R0, RZ, PT ;  /* 0x000000ff0000720c */ /* 0x004fda0003f05270 */
        /* <DEDUP_REMOVED lines=13> */
.L_x_2118:
        /* <DEDUP_REMOVED lines=41> */
.L_x_2124:
        /* <DEDUP_REMOVED lines=14> */
.L_x_2123:
[----:B------:R-:W-:Y:S05]  /*12c90*/  BSYNC B0 ;  /* 0x0000000000007941 */ /* 0x000fea0003800000 */
.L_x_2122:
        /* <DEDUP_REMOVED lines=21> */
.L_x_2120:
        /* <DEDUP_REMOVED lines=19> */
[----:B------:R-:W-:-:S06]  /*12f20*/  IMAD.U32 R2, RZ, RZ, UR4 ;  /* 0x00000004ff027e24 */ /* 0x000fcc000f8e00ff */
[----:B------:R1:W2:Y:S02]  /*12f30*/  SHFL.IDX PT, R2, R8, R2, 0x1f ;  /* 0x00001f0208027589 */ /* 0x0002a400000e0000 */
.L_x_2125:
[----:B------:R-:W3:Y:S01]  /*12f40*/  I2F.RP R3, R10 ;  /* 0x0000000a00037306 */ /* 0x000ee20000209400 */
[----:B-12---:R-:W-:-:S04]  /*12f50*/  IMAD R8, R2, R4, R7 ;  /* 0x0000000402087224 */ /* 0x006fc800078e0207 */
[----:B------:R-:W-:Y:S01]  /*12f60*/  IMAD.IADD R0, R0, 0x1, -R8 ;  /* 0x0000000100007824 */ /* 0x000fe200078e0a08 */
[----:B------:R1:W-:Y:S02]  /*12f70*/  STL [R1+0x20], R8 ;  /* 0x0000200801007387 */ /* 0x0003e40000100800 */
[----:B---3--:R-:W2:Y:S02]  /*12f80*/  MUFU.RCP R3, R3 ;  /* 0x0000000300037308 */ /* 0x008ea40000001000 */
[----:B--2---:R-:W-:-:S06]  /*12f90*/  VIADD R3, R3, 0xffffffe ;  /* 0x0ffffffe03037836 */ /* 0x004fcc0000000000 */
[----:B------:R-:W2:Y:S02]  /*12fa0*/  F2I.FTZ.U32.TRUNC.NTZ R3, R3 ;  /* 0x0000000300037305 */ /* 0x000ea4000021f000 */
[----:B--2---:R-:W-:-:S04]  /*12fb0*/  IMAD.MOV R2, RZ, RZ, -R3 ;  /* 0x000000ffff027224 */ /* 0x004fc800078e0a03 */
[----:B------:R-:W-:Y:S02]  /*12fc0*/  IMAD R7, R2, R10, RZ ;  /* 0x0000000a02077224 */ /* 0x000fe400078e02ff */
[----:B------:R-:W-:-:S04]  /*12fd0*/  IMAD.MOV.U32 R2, RZ, RZ, RZ ;  /* 0x000000ffff027224 */ /* 0x000fc800078e00ff */
[----:B------:R-:W-:Y:S01]  /*12fe0*/  IMAD.HI.U32 R2, R3, R7, R2 ;  /* 0x0000000703027227 */ /* 0x000fe200078e0002 */
[----:B------:R-:W-:Y:S02]  /*12ff0*/  IABS R7, R6 ;  /* 0x0000000600077213 */ /* 0x000fe40000000000 */
        /* <DEDUP_REMOVED lines=13> */
[----:B------:R-:W-:-:S05]  /*130d0*/  @!P1 LOP3.LUT R2, RZ, R6, RZ, 0x33, !PT ;  /* 0x00000006ff029212 */ /* 0x000fca00078e33ff */
[----:B------:R-:W-:Y:S02]  /*130e0*/  IMAD R7, R9, R2, RZ ;  /* 0x0000000209077224 */ /* 0x000fe400078e02ff */
[----:B------:R-:W-:Y:S02]  /*130f0*/  IMAD.MOV R2, RZ, RZ, -R2 ;  /* 0x000000ffff027224 */ /* 0x000fe400078e0a02 */
[----:B------:R-:W-:Y:S02]  /*13100*/  IMAD.MOV R3, RZ, RZ, -R7 ;  /* 0x000000ffff037224 */ /* 0x000fe400078e0a07 */
[----:B------:R-:W-:-:S03]  /*13110*/  IMAD R0, R6, R2, R0 ;  /* 0x0000000206007224 */ /* 0x000fc600078e0200 */
[----:B------:R-:W-:Y:S01]  /*13120*/  VIADDMNMX R4, R3, R4, R9, PT ;  /* 0x0000000403047246 */ /* 0x000fe20003800109 */
[----:B------:R-:W-:-:S03]  /*13130*/  IMAD.IADD R7, R0, 0x1, R7 ;  /* 0x0000000100077824 */ /* 0x000fc600078e0207 */
[----:B-1----:R-:W-:-:S04]  /*13140*/  IABS R8, R4 ;  /* 0x0000000400087213 */ /* 0x002fc80000000000 */
[----:B------:R-:W1:Y:S08]  /*13150*/  I2F.RP R3, R8 ;  /* 0x0000000800037306 */ /* 0x000e700000209400 */
[----:B-1----:R-:W1:Y:S02]  /*13160*/  MUFU.RCP R3, R3 ;  /* 0x0000000300037308 */ /* 0x002e640000001000 */
[----:B-1----:R-:W-:-:S06]  /*13170*/  VIADD R3, R3, 0xffffffe ;  /* 0x0ffffffe03037836 */ /* 0x002fcc0000000000 */
[----:B------:R-:W1:Y:S02]  /*13180*/  F2I.FTZ.U32.TRUNC.NTZ R3, R3 ;  /* 0x0000000300037305 */ /* 0x000e64000021f000 */
[----:B-1----:R-:W-:-:S04]  /*13190*/  IMAD.MOV R2, RZ, RZ, -R3 ;  /* 0x000000ffff027224 */ /* 0x002fc800078e0a03 */
        /* <DEDUP_REMOVED lines=25> */
.L_x_2121:
[----:B------:R1:W-:Y:S01]  /*13330*/  STL [R1+0x20], R0 ;  /* 0x0000200001007387 */ /* 0x0003e20000100800 */
[----:B------:R-:W-:Y:S01]  /*13340*/  ULDC UR48, c[0x0][0xc14] ;  /* 0x0003050000307ab9 */ /* 0x000fe20000000800 */
[----:B------:R-:W-:Y:S02]  /*13350*/  UMOV UR38, URZ ;  /* 0x0000003f00267c82 */ /* 0x000fe40008000000 */
[----:B------:R1:W-:Y:S03]  /*13360*/  STL [R1+0x24], RZ ;  /* 0x000024ff01007387 */ /* 0x0003e60000100800 */
.L_x_2126:
        /* <DEDUP_REMOVED lines=15> */
.L_x_2119:
[----:B------:R-:W-:Y:S02]  /*13460*/  ULDC UR4, c[0x0][0xc14] ;  /* 0x0003050000047ab9 */ /* 0x000fe40000000800 */
[----:B------:R-:W-:-:S06]  /*13470*/  UISETP.GE.AND UP0, UPT, UR48, UR4, UPT ;  /* 0x000000043000728c */ /* 0x000fcc000bf06270 */
[----:B------:R-:W-:-:S13]  /*13480*/  PLOP3.LUT P0, PT, PT, PT, UP0, 0x80, 0x0 ;  /* 0x000000000000781c */ /* 0x000fda0003f0f008 */
[----:B------:R-:W-:Y:S05]  /*13490*/  @!P0 BRA `(.L_x_2127) ;  /* 0xffffffb800948947 */ /* 0x000fea000383ffff */
.L_x_2065:
[----:B--2---:R-:W2:Y:S01]  /*134a0*/  LDL.LU R0, [R1+0x3c] ;  /* 0x00003c0001007983 */ /* 0x004ea20000300800 */
[----:B------:R-:W-:Y:S01]  /*134b0*/  BSSY B0, `(.L_x_2128) ;  /* 0x000000b000007945 */ /* 0x000fe20003800000 */
[----:B-1----:R-:W1:Y:S01]  /*134c0*/  S2R R5, SR_CgaCtaId ;  /* 0x0000000000057919 */ /* 0x002e620000008800 */
[----:B--2---:R-:W-:-:S05]  /*134d0*/  VIADD R0, R0, 0x1 ;  /* 0x0000000100007836 */ /* 0x004fca0000000000 */
[----:B------:R-:W-:-:S04]  /*134e0*/  LEA.HI R2, R0, R0, RZ, 0x1 ;  /* 0x0000000000027211 */ /* 0x000fc800078f08ff */
[----:B------:R-:W-:-:S05]  /*134f0*/  LOP3.LUT R3, R2, 0xfffffffe, RZ, 0xc0, !PT ;  /* 0xfffffffe02037812 */ /* 0x000fca00078ec0ff */
[----:B------:R-:W-:Y:S01]  /*13500*/  IMAD.IADD R3, R0, 0x1, -R3 ;  /* 0x0000000100037824 */ /* 0x000fe200078e0a03 */
[----:B------:R-:W-:-:S04]  /*13510*/  MOV R0, 0x400 ;  /* 0x0000040000007802 */ /* 0x000fc80000000f00 */
[----:B-1----:R-:W-:Y:S02]  /*13520*/  LEA R0, R5, R0, 0x18 ;  /* 0x0000000005007211 */ /* 0x002fe400078ec0ff */
[----:B------:R-:W-:-:S04]  /*13530*/  SHF.L.U32 R3, R3, 0x1f, RZ ;  /* 0x0000001f03037819 */ /* 0x000fc800000006ff */
[----:B------:R-:W1:Y:S02]  /*13540*/  SYNCS.PHASECHK.TRANS64.TRYWAIT P0, [R0+URZ+0x38820], R3 ;  /* 0x03882003000075a7 */ /* 0x000e64000800017f */
[----:B-1----:R-:W-:Y:S05]  /*13550*/  @!P0 BRA `(.L_x_2129) ;  /* 0x0000000800808947 */ /* 0x002fea0003800000 */
.L_x_2159:
[----:B------:R-:W-:Y:S05]  /*13560*/  BSYNC B0 ;  /* 0x0000000000007941 */ /* 0x000fea0003800000 */
.L_x_2128:
[----:B------:R-:W-:-:S03]  /*13570*/  UMOV UR4, 0xffffffff ;  /* 0xffffffff00047882 */ /* 0x000fc60000000000 */
[----:B------:R-:W-:Y:S05]  /*13580*/  BRA.DIV UR4, `(.L_x_2130) ;  /* 0x0000000a04887947 */ /* 0x000fea000b800000 */
[----:B------:R-:W2:Y:S02]  /*13590*/  S2R R2, SR_TID.X ;  /* 0x0000000000027919 */ /* 0x000ea40000002100 */
[----:B--2---:R-:W-:-:S04]  /*135a0*/  SHF.R.U32.HI R2, RZ, 0x5, R2 ;  /* 0x00000005ff027819 */ /* 0x004fc80000011602 */
[----:B------:R-:W-:-:S05]  /*135b0*/  LOP3.LUT R2, R2, 0x3, RZ, 0xc0, !PT ;  /* 0x0000000302027812 */ /* 0x000fca00078ec0ff */
[----:B------:R2:W3:Y:S02]  /*135c0*/  SHFL.IDX PT, R14, R2, RZ, 0x1f ;  /* 0x00001fff020e7589 */ /* 0x0004e400000e0000 */
.L_x_2162:
[----:B---3--:R-:W-:Y:S01]  /*135d0*/  ISETP.NE.AND P0, PT, R14, RZ, PT ;  /* 0x000000ff0e00720c */ /* 0x008fe20003f05270 */
[----:B------:R-:W-:-:S12]  /*135e0*/  BSSY B0, `(.L_x_2131) ;  /* 0x000002e000007945 */ /* 0x000fd80003800000 */
[----:B------:R-:W-:Y:S05]  /*135f0*/  @P0 BRA `(.L_x_2132) ;  /* 0x0000000000b00947 */ /* 0x000fea0003800000 */
[----:B------:R-:W-:-:S03]  /*13600*/  UMOV UR4, 0xffffffff ;  /* 0xffffffff00047882 */ /* 0x000fc60000000000 */
[----:B------:R-:W-:Y:S05]  /*13610*/  BRA.DIV UR4, `(.L_x_2133) ;  /* 0x0000000a04987947 */ /* 0x000fea000b800000 */
[----:B------:R-:W-:-:S13]  /*13620*/  ELECT P6, URZ, PT ;  /* 0x00000000003f782f */ /* 0x000fda00038c0000 */
.L_x_2165:
[----:B------:R-:W-:Y:S05]  /*13630*/  @!P6 BRA `(.L_x_2132) ;  /* 0x0000000000a0e947 */ /* 0x000fea0003800000 */
[----:B------:R-:W-:-:S06]  /*13640*/  ULOP3.LUT UR4, UR40, 0x2, URZ, 0xfc, !UPT ;  /* 0x0000000228047892 */ /* 0x000fcc000f8efc3f */
[----:B--2---:R-:W-:-:S05]  /*13650*/  IMAD.U32 R2, RZ, RZ, UR4 ;  /* 0x00000004ff027e24 */ /* 0x004fca000f8e00ff */
[----:B------:R-:W-:-:S13]  /*13660*/  ISETP.NE.AND P0, PT, R2, 0x3, PT ;  /* 0x000000030200780c */ /* 0x000fda0003f05270 */
[----:B------:R-:W-:Y:S05]  /*13670*/  @!P0 BRA `(.L_x_2134) ;  /* 0x0000000000048947 */ /* 0x000fea0003800000 */
[----:B------:R-:W-:Y:S01]  /*13680*/  BPT.TRAP 0x1 ;  /* 0x000000040000795c */ /* 0x000fe20000300000 */
.L_x_2134:
        /* <DEDUP_REMOVED lines=14> */
.L_x_2166:
[----:B------:R-:W2:Y:S02]  /*13770*/  SYNCS.PHASECHK.TRANS64.TRYWAIT P1, [R7+URZ], R2 ;  /* 0x00000002070075a7 */ /* 0x000ea4000802017f */
[----:B--2---:R-:W-:Y:S05]  /*13780*/  @!P1 BRA `(.L_x_2136) ;  /* 0x0000000800709947 */ /* 0x004fea0003800000 */
.L_x_2167:
[----:B------:R-:W-:Y:S05]  /*13790*/  @!P0 BRA `(.L_x_2137) ;  /* 0x0000000000048947 */ /* 0x000fea0003800000 */
[----:B------:R-:W-:Y:S01]  /*137a0*/  BPT.TRAP 0x1 ;  /* 0x000000040000795c */ /* 0x000fe20000300000 */
.L_x_2137:
[----:B------:R-:W3:Y:S02]  /*137b0*/  LDL.LU R4, [R1+0xc] ;  /* 0x00000c0001047983 */ /* 0x000ee40000300800 */
[----:B---3--:R-:W-:-:S04]  /*137c0*/  IMAD R4, R4, 0x8, R0 ;  /* 0x0000000804047824 */ /* 0x008fc800078e0200 */
[----:B------:R-:W3:Y:S02]  /*137d0*/  SYNCS.PHASECHK.TRANS64.TRYWAIT P1, [R4+URZ+0x38860], R5 ;  /* 0x03886005040075a7 */ /* 0x000ee4000802017f */
[----:B---3--:R-:W-:Y:S05]  /*137e0*/  @!P1 BRA `(.L_x_2138) ;  /* 0x00000008006c9947 */ /* 0x008fea0003800000 */
.L_x_2168:
[----:B------:R-:W-:Y:S05]  /*137f0*/  @!P0 BRA `(.L_x_2139) ;  /* 0x0000000000048947 */ /* 0x000fea0003800000 */
[----:B------:R-:W-:Y:S01]  /*13800*/  BPT.TRAP 0x1 ;  /* 0x000000040000795c */ /* 0x000fe20000300000 */
.L_x_2139:
[----:B------:R-:W-:-:S04]  /*13810*/  IMAD R3, R3, 0x8, R0 ;  /* 0x0000000803037824 */ /* 0x000fc800078e0200 */
[----:B------:R-:W4:Y:S02]  /*13820*/  SYNCS.PHASECHK.TRANS64.TRYWAIT P1, [R3+URZ+0x38860], R2 ;  /* 0x03886002030075a7 */ /* 0x000f24000802017f */
[----:B----4-:R-:W-:Y:S05]  /*13830*/  @!P1 BRA `(.L_x_2140) ;  /* 0x00000008006c9947 */ /* 0x010fea0003800000 */
.L_x_2169:
[----:B------:R-:W-:Y:S05]  /*13840*/  @!P0 BRA `(.L_x_2141) ;  /* 0x0000000000048947 */ /* 0x000fea0003800000 */
[----:B------:R-:W-:Y:S01]  /*13850*/  BPT.TRAP 0x1 ;  /* 0x000000040000795c */ /* 0x000fe20000300000 */
.L_x_2141:
[----:B------:R-:W5:Y:S02]  /*13860*/  SYNCS.PHASECHK.TRANS64.TRYWAIT P0, [R4+URZ+0x38880], R5 ;  /* 0x03888005040075a7 */ /* 0x000f64000800017f */
[----:B-----5:R-:W-:Y:S05]  /*13870*/  @!P0 BRA `(.L_x_2142) ;  /* 0x0000000800708947 */ /* 0x020fea0003800000 */
.L_x_2143:
[----:B------:R0:W0:Y:S02]  /*13880*/  SYNCS.PHASECHK.TRANS64.TRYWAIT P0, [R3+URZ+0x38880], R2 ;  /* 0x03888002030075a7 */ /* 0x000024000800017f */
[----:B0-----:R-:W-:Y:S05]  /*13890*/  @!P0 NANOSLEEP.SYNCS 0x989680 ;  /* 0x009896800000895d */ /* 0x001fea0003900000 */
[----:B------:R-:W0:Y:S02]  /*138a0*/  @!P0 SYNCS.PHASECHK.TRANS64 P0, [R3+URZ+0x38880], R2 ;  /* 0x03888002030085a7 */ /* 0x000e24000800007f */
[----:B0-----:R-:W-:Y:S05]  /*138b0*/  @!P0 BRA `(.L_x_2143) ;  /* 0xfffffffc00f08947 */ /* 0x001fea000383ffff */
.L_x_2132:
[----:B------:R-:W-:Y:S05]  /*138c0*/  BSYNC B0 ;  /* 0x0000000000007941 */ /* 0x000fea0003800000 */
.L_x_2131:
[----:B------:R-:W-:Y:S05]  /*138d0*/  EXIT ;  /* 0x000000000000794d */ /* 0x000fea0003800000 */
.L_x_2004:
[----:B0-----:R-:W-:-:S04]  /*138e0*/  IMAD.U32 R3, RZ, RZ, UR41 ;  /* 0x00000029ff037e24 */ /* 0x001fc8000f8e00ff */
[----:B------:R0:W1:Y:S03]  /*138f0*/  SYNCS.PHASECHK.TRANS64.TRYWAIT P1, [R3+URZ+0x38800], R0 ;  /* 0x03880000030075a7 */ /* 0x000066000802017f */
[----:B-1----:R-:W-:Y:S05]  /*13900*/  @!P1 NANOSLEEP.SYNCS 0x989680 ;  /* 0x009896800000995d */ /* 0x002fea0003900000 */
[----:B------:R-:W1:Y:S02]  /*13910*/  @!P1 SYNCS.PHASECHK.TRANS64 P1, [R3+URZ+0x38800], R0 ;  /* 0x03880000030095a7 */ /* 0x000e64000802007f */
[----:B-1----:R-:W-:Y:S05]  /*13920*/  @!P1 BRA `(.L_x_2004) ;  /* 0xfffffffc00ec9947 */ /* 0x002fea000383ffff */
[----:B------:R-:W-:Y:S05]  /*13930*/  BRA `(.L_x_2144) ;  /* 0xfffffee400087947 */ /* 0x000fea000383ffff */
.L_x_2008:
[----:B-1----:R1:W2:Y:S02]  /*13940*/  SYNCS.PHASECHK.TRANS64.TRYWAIT P2, [R3+URZ+0x38830], R0 ;  /* 0x03883000030075a7 */ /* 0x0022a4000804017f */
[----:B--2---:R-:W-:Y:S05]  /*13950*/  @!P2 NANOSLEEP.SYNCS 0x989680 ;  /* 0x009896800000a95d */ /* 0x004fea0003900000 */
[----:B------:R-:W2:Y:S02]  /*13960*/  @!P2 SYNCS.PHASECHK.TRANS64 P2, [R3+URZ+0x38830], R0 ;  /* 0x038830000300a5a7 */ /* 0x000ea4000804007f */
[----:B--2---:R-:W-:Y:S05]  /*13970*/  @!P2 BRA `(.L_x_2008) ;  /* 0xfffffffc00f0a947 */ /* 0x004fea000383ffff */
[----:B------:R-:W-:Y:S05]  /*13980*/  BRA `(.L_x_2007) ;  /* 0xfffffee400307947 */ /* 0x000fea000383ffff */
.L_x_2013:
[----:B-1----:R-:W-:-:S04]  /*13990*/  IMAD.U32 R7, RZ, RZ, UR6 ;  /* 0x00000006ff077e24 */ /* 0x002fc8000f8e00ff */
[----:B------:R1:W2:Y:S03]  /*139a0*/  SYNCS.PHASECHK.TRANS64.TRYWAIT P2, [R7+URZ+0x38830], R0 ;  /* 0x03883000070075a7 */ /* 0x0002a6000804017f */
[----:B--2---:R-:W-:Y:S05]  /*139b0*/  @!P2 NANOSLEEP.SYNCS 0x989680 ;  /* 0x009896800000a95d */ /* 0x004fea0003900000 */
[----:B------:R-:W2:Y:S02]  /*139c0*/  @!P2 SYNCS.PHASECHK.TRANS64 P2, [R7+URZ+0x38830], R0 ;  /* 0x038830000700a5a7 */ /* 0x000ea4000804007f */
[----:B--2---:R-:W-:Y:S05]  /*139d0*/  @!P2 BRA `(.L_x_2013) ;  /* 0xfffffffc00eca947 */ /* 0x004fea000383ffff */
[----:B------:R-:W-:Y:S05]  /*139e0*/  BRA `(.L_x_2010) ;  /* 0xffffff1000807947 */ /* 0x000fea000383ffff */
.L_x_2017:
[----:B-1----:R-:W-:-:S04]  /*139f0*/  IMAD.U32 R7, RZ, RZ, UR6 ;  /* 0x00000006ff077e24 */ /* 0x002fc8000f8e00ff */
[----:B------:R1:W2:Y:S03]  /*13a00*/  SYNCS.PHASECHK.TRANS64.TRYWAIT P2, [R7+URZ+0x38850], R0 ;  /* 0x03885000070075a7 */ /* 0x0002a6000804017f */
[----:B--2---:R-:W-:Y:S05]  /*13a10*/  @!P2 NANOSLEEP.SYNCS 0x989680 ;  /* 0x009896800000a95d */ /* 0x004fea0003900000 */
[----:B------:R-:W2:Y:S02]  /*13a20*/  @!P2 SYNCS.PHASECHK.TRANS64 P2, [R7+URZ+0x38850], R0 ;  /* 0x038850000700a5a7 */ /* 0x000ea4000804007f */
[----:B--2---:R-:W-:Y:S05]  /*13a30*/  @!P2 BRA `(.L_x_2017) ;  /* 0xfffffffc00eca947 */ /* 0x004fea000383ffff */
[----:B------:R-:W-:Y:S05]  /*13a40*/  BRA `(.L_x_2014) ;  /* 0xffffff14004c7947 */ /* 0x000fea000383ffff */
.L_x_2024:
[----:B-1----:R-:W-:-:S04]  /*13a50*/  IMAD.U32 R9, RZ, RZ, UR6 ;  /* 0x00000006ff097e24 */ /* 0x002fc8000f8e00ff */
[----:B------:R1:W2:Y:S03]  /*13a60*/  SYNCS.PHASECHK.TRANS64.TRYWAIT P2, [R9+URZ+0x38830], R0 ;  /* 0x03883000090075a7 */ /* 0x0002a6000804017f */
[----:B--2---:R-:W-:Y:S05]  /*13a70*/  @!P2 NANOSLEEP.SYNCS 0x989680 ;  /* 0x009896800000a95d */ /* 0x004fea0003900000 */
[----:B------:R-:W2:Y:S02]  /*13a80*/  @!P2 SYNCS.PHASECHK.TRANS64 P2, [R9+URZ+0x38830], R0 ;  /* 0x038830000900a5a7 */ /* 0x000ea4000804007f */
[----:B--2---:R-:W-:Y:S05]  /*13a90*/  @!P2 BRA `(.L_x_2024) ;  /* 0xfffffffc00eca947 */ /* 0x004fea000383ffff */
[----:B------:R-:W-:Y:S05]  /*13aa0*/  BRA `(.L_x_2021) ;  /* 0xffffff3c00507947 */ /* 0x000fea000383ffff */
.L_x_2028:
[----:B-1----:R-:W-:-:S04]  /*13ab0*/  IMAD.U32 R9, RZ, RZ, UR6 ;  /* 0x00000006ff097e24 */ /* 0x002fc8000f8e00ff */
[----:B------:R1:W2:Y:S03]  /*13ac0*/  SYNCS.PHASECHK.TRANS64.TRYWAIT P2, [R9+URZ+0x38850], R0 ;  /* 0x03885000090075a7 */ /* 0x0002a6000804017f */
[----:B--2---:R-:W-:Y:S05]  /*13ad0*/  @!P2 NANOSLEEP.SYNCS 0x989680 ;  /* 0x009896800000a95d */ /* 0x004fea0003900000 */
[----:B------:R-:W2:Y:S02]  /*13ae0*/  @!P2 SYNCS.PHASECHK.TRANS64 P2, [R9+URZ+0x38850], R0 ;  /* 0x038850000900a5a7 */ /* 0x000ea4000804007f */
[----:B--2---:R-:W-:Y:S05]  /*13af0*/  @!P2 BRA `(.L_x_2028) ;  /* 0xfffffffc00eca947 */ /* 0x004fea000383ffff */
[----:B------:R-:W-:Y:S05]  /*13b00*/  BRA `(.L_x_2025) ;  /* 0xffffff40001c7947 */ /* 0x000fea000383ffff */
.L_x_2034:
[----:B-1----:R-:W-:-:S04]  /*13b10*/  IMAD.U32 R6, RZ, RZ, UR16 ;  /* 0x00000010ff067e24 */ /* 0x002fc8000f8e00ff */
[----:B------:R1:W2:Y:S03]  /*13b20*/  SYNCS.PHASECHK.TRANS64.TRYWAIT P1, [R6+URZ+0x38850], R5 ;  /* 0x03885005060075a7 */ /* 0x0002a6000802017f */
[----:B--2---:R-:W-:Y:S05]  /*13b30*/  @!P1 NANOSLEEP.SYNCS 0x989680 ;  /* 0x009896800000995d */ /* 0x004fea0003900000 */
[----:B------:R-:W2:Y:S02]  /*13b40*/  @!P1 SYNCS.PHASECHK.TRANS64 P1, [R6+URZ+0x38850], R5 ;  /* 0x03885005060095a7 */ /* 0x000ea4000802007f */
[----:B--2---:R-:W-:Y:S05]  /*13b50*/  @!P1 BRA `(.L_x_2034) ;  /* 0xfffffffc00ec9947 */ /* 0x004fea000383ffff */
[----:B------:R-:W-:Y:S05]  /*13b60*/  BRA `(.L_x_2033) ;  /* 0xffffff5c00b47947 */ /* 0x000fea000383ffff */
.L_x_2076:
[----:B------:R-:W-:Y:S02]  /*13b70*/  IMAD.MOV.U32 R13, RZ, RZ, R4 ;  /* 0x000000ffff0d7224 */ /* 0x000fe400078e0004 */
[----:B------:R-:W-:Y:S02]  /*13b80*/  IMAD.MOV.U32 R12, RZ, RZ, RZ ;  /* 0x000000ffff0c7224 */ /* 0x000fe400078e00ff */
[----:B------:R-:W-:Y:S02]  /*13b90*/  IMAD.MOV.U32 R11, RZ, RZ, 0x1f ;  /* 0x0000001fff0b7424 */ /* 0x000fe400078e00ff */
[----:B------:R-:W-:-:S07]  /*13ba0*/  IMAD.MOV.U32 R15, RZ, RZ, -0x1 ;  /* 0xffffffffff0f7424 */ /* 0x000fce00078e00ff */
[----:B0-----:R-:W-:Y:S05]  /*13bb0*/  WARPSYNC.COLLECTIVE R15, `(.L_x_2145) ;  /* 0x000000000f087348 */ /* 0x001fea0003c00000 */
[----:B------:R1:W2:Y:S02]  /*13bc0*/  SHFL.IDX P6, R14, R13, R12, R11 ;  /* 0x0000000c0d0e7389 */ /* 0x0002a400000c000b */
[----:B012---:R-:W-:Y:S01]  /*13bd0*/  ENDCOLLECTIVE ;  /* 0x000000000000791b */ /* 0x007fe20003800000 */
.L_x_2145:
[----:B------:R-:W-:Y:S05]  /*13be0*/  BRA `(.L_x_2146) ;  /* 0xffffffc0008c7947 */ /* 0x000fea000383ffff */
.L_x_2078:
[----:B------:R-:W-:Y:S01]  /*13bf0*/  BSSY B0, `(.L_x_2147) ;  /* 0x0000006000007945 */ /* 0x000fe20003800000 */
[----:B------:R-:W-:-:S07]  /*13c00*/  IMAD.MOV.U32 R15, RZ, RZ, -0x1 ;  /* 0xffffffffff0f7424 */ /* 0x000fce00078e00ff */
[----:B------:R-:W-:Y:S05]  /*13c10*/  WARPSYNC.COLLECTIVE R15, `(.L_x_2148) ;  /* 0x000000000f0c7348 */ /* 0x000fea0003c00000 */
[----:B------:R-:W-:Y:S02]  /*13c20*/  ELECT P6, UR62, PT ;  /* 0x00000000003e782f */ /* 0x000fe400038c0000 */
[----:B------:R-:W-:Y:S01]  /*13c30*/  MOV R14, UR62 ;  /* 0x0000003e000e7c02 */ /* 0x000fe20008000f00 */
[----:B------:R-:W-:Y:S10]  /*13c40*/  ENDCOLLECTIVE ;  /* 0x000000000000791b */ /* 0x000ff40003800000 */
.L_x_2148:
[----:B------:R-:W-:Y:S05]  /*13c50*/  BSYNC B0 ;  /* 0x0000000000007941 */ /* 0x000fea0003800000 */
.L_x_2147:
[----:B------:R-:W-:Y:S05]  /*13c60*/  BRA `(.L_x_2149) ;  /* 0xffffffc000887947 */ /* 0x000fea000383ffff */
.L_x_2081:
[----:B0-----:R0:W1:Y:S02]  /*13c70*/  SYNCS.PHASECHK.TRANS64.TRYWAIT P2, [R3+URZ+0x38880], R6 ;  /* 0x03888006030075a7 */ /* 0x001064000804017f */
[----:B-1----:R-:W-:Y:S05]  /*13c80*/  @!P2 NANOSLEEP.SYNCS 0x989680 ;  /* 0x009896800000a95d */ /* 0x002fea0003900000 */
[----:B------:R-:W1:Y:S02]  /*13c90*/  @!P2 SYNCS.PHASECHK.TRANS64 P2, [R3+URZ+0x38880], R6 ;  /* 0x038880060300a5a7 */ /* 0x000e64000804007f */
[----:B-1----:R-:W-:Y:S05]  /*13ca0*/  @!P2 BRA `(.L_x_2081) ;  /* 0xfffffffc00f0a947 */ /* 0x002fea000383ffff */
[----:B------:R-:W-:Y:S05]  /*13cb0*/  BRA `(.L_x_2150) ;  /* 0xffffffc000e87947 */ /* 0x000fea000383ffff */
.L_x_2083:
[----:B-1----:R1:W2:Y:S02]  /*13cc0*/  SYNCS.PHASECHK.TRANS64.TRYWAIT P2, [R3+URZ+0x38840], R6 ;  /* 0x03884006030075a7 */ /* 0x0022a4000804017f */
[----:B--2---:R-:W-:Y:S05]  /*13cd0*/  @!P2 NANOSLEEP.SYNCS 0x989680 ;  /* 0x009896800000a95d */ /* 0x004fea0003900000 */
[----:B------:R-:W2:Y:S02]  /*13ce0*/  @!P2 SYNCS.PHASECHK.TRANS64 P2, [R3+URZ+0x38840], R6 ;  /* 0x038840060300a5a7 */ /* 0x000ea4000804007f */
[----:B--2---:R-:W-:Y:S05]  /*13cf0*/  @!P2 BRA `(.L_x_2083) ;  /* 0xfffffffc00f0a947 */ /* 0x004fea000383ffff */
[----:B------:R-:W-:Y:S05]  /*13d00*/  BRA `(.L_x_2151) ;  /* 0xffffffc400587947 */ /* 0x000fea000383ffff */
.L_x_2086:
[----:B--2---:R2:W3:Y:S02]  /*13d10*/  SYNCS.PHASECHK.TRANS64.TRYWAIT P0, [R19+URZ+0x38820], R2 ;  /* 0x03882002130075a7 */ /* 0x0044e4000800017f */
[----:B---3--:R-:W-:Y:S05]  /*13d20*/  @!P0 NANOSLEEP.SYNCS 0x989680 ;  /* 0x009896800000895d */ /* 0x008fea0003900000 */
[----:B------:R-:W3:Y:S02]  /*13d30*/  @!P0 SYNCS.PHASECHK.TRANS64 P0, [R19+URZ+0x38820], R2 ;  /* 0x03882002130085a7 */ /* 0x000ee4000800007f */
[----:B---3--:R-:W-:Y:S05]  /*13d40*/  @!P0 BRA `(.L_x_2086) ;  /* 0xfffffffc00f08947 */ /* 0x008fea000383ffff */
[----:B------:R-:W-:Y:S05]  /*13d50*/  BRA `(.L_x_2152) ;  /* 0xffffffc8003c7947 */ /* 0x000fea000383ffff */
.L_x_2092:
[----:B-1----:R1:W3:Y:S02]  /*13d60*/  SYNCS.PHASECHK.TRANS64.TRYWAIT P0, [R4+URZ+0x38880], R3 ;  /* 0x03888003040075a7 */ /* 0x0022e4000800017f */
[----:B---3--:R-:W-:Y:S05]  /*13d70*/  @!P0 NANOSLEEP.SYNCS 0x989680 ;  /* 0x009896800000895d */ /* 0x008fea0003900000 */
[----:B------:R-:W3:Y:S02]  /*13d80*/  @!P0 SYNCS.PHASECHK.TRANS64 P0, [R4+URZ+0x38880], R3 ;  /* 0x03888003040085a7 */ /* 0x000ee4000800007f */
[----:B---3--:R-:W-:Y:S05]  /*13d90*/  @!P0 BRA `(.L_x_2092) ;  /* 0xfffffffc00f08947 */ /* 0x008fea000383ffff */
[----:B------:R-:W-:Y:S05]  /*13da0*/  BRA `(.L_x_2153) ;  /* 0xffffffc800e87947 */ /* 0x000fea000383ffff */
.L_x_2098:
[----:B--2---:R2:W3:Y:S02]  /*13db0*/  SYNCS.PHASECHK.TRANS64.TRYWAIT P0, [R4+URZ+0x38840], R3 ;  /* 0x03884003040075a7 */ /* 0x0044e4000800017f */
[----:B---3--:R-:W-:Y:S05]  /*13dc0*/  @!P0 NANOSLEEP.SYNCS 0x989680 ;  /* 0x009896800000895d */ /* 0x008fea0003900000 */
[----:B------:R-:W3:Y:S02]  /*13dd0*/  @!P0 SYNCS.PHASECHK.TRANS64 P0, [R4+URZ+0x38840], R3 ;  /* 0x03884003040085a7 */ /* 0x000ee4000800007f */
[----:B---3--:R-:W-:Y:S05]  /*13de0*/  @!P0 BRA `(.L_x_2098) ;  /* 0xfffffffc00f08947 */ /* 0x008fea000383ffff */
[----:B------:R-:W-:Y:S05]  /*13df0*/  BRA `(.L_x_2154) ;  /* 0xffffffcc00b07947 */ /* 0x000fea000383ffff */
.L_x_2105:
[----:B---3--:R-:W3:Y:S02]  /*13e00*/  LDL R3, [R1+0x4] ;  /* 0x0000040001037983 */ /* 0x008ee40000100800 */
[----:B---3--:R3:W4:Y:S02]  /*13e10*/  SYNCS.PHASECHK.TRANS64.TRYWAIT P2, [R3+URZ+0x38870], R2 ;  /* 0x03887002030075a7 */ /* 0x008724000804017f */
[----:B----4-:R-:W-:Y:S05]  /*13e20*/  @!P2 NANOSLEEP.SYNCS 0x989680 ;  /* 0x009896800000a95d */ /* 0x010fea0003900000 */
[----:B------:R-:W4:Y:S02]  /*13e30*/  @!P2 SYNCS.PHASECHK.TRANS64 P2, [R3+URZ+0x38870], R2 ;  /* 0x038870020300a5a7 */ /* 0x000f24000804007f */
[----:B----4-:R-:W-:Y:S05]  /*13e40*/  @!P2 BRA `(.L_x_2105) ;  /* 0xfffffffc00eca947 */ /* 0x010fea000383ffff */
[----:B------:R-:W-:Y:S05]  /*13e50*/  BRA `(.L_x_2155) ;  /* 0xffffffd000907947 */ /* 0x000fea000383ffff */
.L_x_2107:
[----:B-1----:R-:W3:Y:S02]  /*13e60*/  LDL R4, [R1+0x4] ;  /* 0x0000040001047983 */ /* 0x002ee40000100800 */
[----:B---3--:R1:W3:Y:S02]  /*13e70*/  SYNCS.PHASECHK.TRANS64.TRYWAIT P2, [R4+URZ+0x38860], R3 ;  /* 0x03886003040075a7 */ /* 0x0082e4000804017f */
[----:B---3--:R-:W-:Y:S05]  /*13e80*/  @!P2 NANOSLEEP.SYNCS 0x989680 ;  /* 0x009896800000a95d */ /* 0x008fea0003900000 */
[----:B------:R-:W3:Y:S02]  /*13e90*/  @!P2 SYNCS.PHASECHK.TRANS64 P2, [R4+URZ+0x38860], R3 ;  /* 0x038860030400a5a7 */ /* 0x000ee4000804007f */
[----:B---3--:R-:W-:Y:S05]  /*13ea0*/  @!P2 BRA `(.L_x_2107) ;  /* 0xfffffffc00eca947 */ /* 0x008fea000383ffff */
[----:B------:R-:W-:Y:S05]  /*13eb0*/  BRA `(.L_x_2156) ;  /* 0xffffffd000987947 */ /* 0x000fea000383ffff */
.L_x_2114:
[----:B--2---:R2:W3:Y:S02]  /*13ec0*/  SYNCS.PHASECHK.TRANS64.TRYWAIT P0, [R3+URZ+0x38870], R0 ;  /* 0x03887000030075a7 */ /* 0x0044e4000800017f */
[----:B---3--:R-:W-:Y:S05]  /*13ed0*/  @!P0 NANOSLEEP.SYNCS 0x989680 ;  /* 0x009896800000895d */ /* 0x008fea0003900000 */
[----:B------:R-:W3:Y:S02]  /*13ee0*/  @!P0 SYNCS.PHASECHK.TRANS64 P0, [R3+URZ+0x38870], R0 ;  /* 0x03887000030085a7 */ /* 0x000ee4000800007f */
[----:B---3--:R-:W-:Y:S05]  /*13ef0*/  @!P0 BRA `(.L_x_2114) ;  /* 0xfffffffc00f08947 */ /* 0x008fea000383ffff */
[----:B------:R-:W-:Y:S05]  /*13f00*/  BRA `(.L_x_2157) ;  /* 0xffffffdc00887947 */ /* 0x000fea000383ffff */
.L_x_2116:
[----:B--2---:R2:W3:Y:S02]  /*13f10*/  SYNCS.PHASECHK.TRANS64.TRYWAIT P0, [R3+URZ+0x38860], R0 ;  /* 0x03886000030075a7 */ /* 0x0044e4000800017f */
[----:B---3--:R-:W-:Y:S05]  /*13f20*/  @!P0 NANOSLEEP.SYNCS 0x989680 ;  /* 0x009896800000895d */ /* 0x008fea0003900000 */
[----:B------:R-:W3:Y:S02]  /*13f30*/  @!P0 SYNCS.PHASECHK.TRANS64 P0, [R3+URZ+0x38860], R0 ;  /* 0x03886000030085a7 */ /* 0x000ee4000800007f */
[----:B---3--:R-:W-:Y:S05]  /*13f40*/  @!P0 BRA `(.L_x_2116) ;  /* 0xfffffffc00f08947 */ /* 0x008fea000383ffff */
[----:B------:R-:W-:Y:S05]  /*13f50*/  BRA `(.L_x_2158) ;  /* 0xffffffdc00907947 */ /* 0x000fea000383ffff */
.L_x_2129:
[----:B-1----:R1:W2:Y:S02]  /*13f60*/  SYNCS.PHASECHK.TRANS64.TRYWAIT P0, [R0+URZ+0x38820], R3 ;  /* 0x03882003000075a7 */ /* 0x0022a4000800017f */
[----:B--2---:R-:W-:Y:S05]  /*13f70*/  @!P0 NANOSLEEP.SYNCS 0x989680 ;  /* 0x009896800000895d */ /* 0x004fea0003900000 */
[----:B------:R-:W2:Y:S02]  /*13f80*/  @!P0 SYNCS.PHASECHK.TRANS64 P0, [R0+URZ+0x38820], R3 ;  /* 0x03882003000085a7 */ /* 0x000ea4000800007f */
[----:B--2---:R-:W-:Y:S05]  /*13f90*/  @!P0 BRA `(.L_x_2129) ;  /* 0xfffffffc00f08947 */ /* 0x004fea000383ffff */
[----:B------:R-:W-:Y:S05]  /*13fa0*/  BRA `(.L_x_2159) ;  /* 0xfffffff4006c7947 */ /* 0x000fea000383ffff */
.L_x_2130:
        /* <DEDUP_REMOVED lines=8> */
[----:B01----:R-:W-:Y:S05]  /*14030*/  WARPSYNC.COLLECTIVE R15, `(.L_x_2161) ;  /* 0x000000000f087348 */ /* 0x003fea0003c00000 */
[----:B------:R2:W3:Y:S02]  /*14040*/  SHFL.IDX P6, R14, R13, R12, R11 ;  /* 0x0000000c0d0e7389 */ /* 0x0004e400000c000b */
[----:B0123--:R-:W-:Y:S01]  /*14050*/  ENDCOLLECTIVE ;  /* 0x000000000000791b */ /* 0x00ffe20003800000 */
.L_x_2161:
[----:B------:R-:W-:Y:S05]  /*14060*/  BSYNC B0 ;  /* 0x0000000000007941 */ /* 0x000fea0003800000 */
.L_x_2160:
[----:B------:R-:W-:Y:S05]  /*14070*/  BRA `(.L_x_2162) ;  /* 0xfffffff400547947 */ /* 0x000fea000383ffff */
.L_x_2133:
[----:B------:R-:W-:Y:S01]  /*14080*/  BSSY B1, `(.L_x_2163) ;  /* 0x0000006000017945 */ /* 0x000fe20003800000 */
[----:B------:R-:W-:-:S07]  /*14090*/  IMAD.MOV.U32 R15, RZ, RZ, -0x1 ;  /* 0xffffffffff0f7424 */ /* 0x000fce00078e00ff */
[----:B012---:R-:W-:Y:S05]  /*140a0*/  WARPSYNC.COLLECTIVE R15, `(.L_x_2164) ;  /* 0x000000000f0c7348 */ /* 0x007fea0003c00000 */
[----:B------:R-:W-:Y:S02]  /*140b0*/  ELECT P6, UR62, PT ;  /* 0x00000000003e782f */ /* 0x000fe400038c0000 */
[----:B------:R-:W-:Y:S01]  /*140c0*/  MOV R14, UR62 ;  /* 0x0000003e000e7c02 */ /* 0x000fe20008000f00 */
[----:B012---:R-:W-:Y:S10]  /*140d0*/  ENDCOLLECTIVE ;  /* 0x000000000000791b */ /* 0x007ff40003800000 */
.L_x_2164:
[----:B------:R-:W-:Y:S05]  /*140e0*/  BSYNC B1 ;  /* 0x0000000000017941 */ /* 0x000fea0003800000 */
.L_x_2163:
[----:B------:R-:W-:Y:S05]  /*140f0*/  BRA `(.L_x_2165) ;  /* 0xfffffff4004c7947 */ /* 0x000fea000383ffff */
.L_x_2135:
[----:B-1----:R1:W2:Y:S02]  /*14100*/  SYNCS.PHASECHK.TRANS64.TRYWAIT P1, [R6+URZ], R5 ;  /* 0x00000005060075a7 */ /* 0x0022a4000802017f */
[----:B--2---:R-:W-:Y:S05]  /*14110*/  @!P1 NANOSLEEP.SYNCS 0x989680 ;  /* 0x009896800000995d */ /* 0x004fea0003900000 */
[----:B------:R-:W2:Y:S02]  /*14120*/  @!P1 SYNCS.PHASECHK.TRANS64 P1, [R6+URZ], R5 ;  /* 0x00000005060095a7 */ /* 0x000ea4000802007f */
[----:B--2---:R-:W-:Y:S05]  /*14130*/  @!P1 BRA `(.L_x_2135) ;  /* 0xfffffffc00f09947 */ /* 0x004fea000383ffff */
[----:B------:R-:W-:Y:S05]  /*14140*/  BRA `(.L_x_2166) ;  /* 0xfffffff400887947 */ /* 0x000fea000383ffff */
.L_x_2136:
[----:B--2---:R2:W3:Y:S02]  /*14150*/  SYNCS.PHASECHK.TRANS64.TRYWAIT P1, [R7+URZ], R2 ;  /* 0x00000002070075a7 */ /* 0x0044e4000802017f */
[----:B---3--:R-:W-:Y:S05]  /*14160*/  @!P1 NANOSLEEP.SYNCS 0x989680 ;  /* 0x009896800000995d */ /* 0x008fea0003900000 */
[----:B------:R-:W3:Y:S02]  /*14170*/  @!P1 SYNCS.PHASECHK.TRANS64 P1, [R7+URZ], R2 ;  /* 0x00000002070095a7 */ /* 0x000ee4000802007f */
[----:B---3--:R-:W-:Y:S05]  /*14180*/  @!P1 BRA `(.L_x_2136) ;  /* 0xfffffffc00f09947 */ /* 0x008fea000383ffff */
[----:B------:R-:W-:Y:S05]  /*14190*/  BRA `(.L_x_2167) ;  /* 0xfffffff4007c7947 */ /* 0x000fea000383ffff */
.L_x_2138:
[----:B---3--:R3:W4:Y:S02]  /*141a0*/  SYNCS.PHASECHK.TRANS64.TRYWAIT P1, [R4+URZ+0x38860], R5 ;  /* 0x03886005040075a7 */ /* 0x008724000802017f */
[----:B----4-:R-:W-:Y:S05]  /*141b0*/  @!P1 NANOSLEEP.SYNCS 0x989680 ;  /* 0x009896800000995d */ /* 0x010fea0003900000 */
[----:B------:R-:W4:Y:S02]  /*141c0*/  @!P1 SYNCS.PHASECHK.TRANS64 P1, [R4+URZ+0x38860], R5 ;  /* 0x03886005040095a7 */ /* 0x000f24000802007f */
[----:B----4-:R-:W-:Y:S05]  /*141d0*/  @!P1 BRA `(.L_x_2138) ;  /* 0xfffffffc00f09947 */ /* 0x010fea000383ffff */
[----:B------:R-:W-:Y:S05]  /*141e0*/  BRA `(.L_x_2168) ;  /* 0xfffffff400807947 */ /* 0x000fea000383ffff */
.L_x_2140:
[----:B----4-:R4:W0:Y:S02]  /*141f0*/  SYNCS.PHASECHK.TRANS64.TRYWAIT P1, [R3+URZ+0x38860], R2 ;  /* 0x03886002030075a7 */ /* 0x010824000802017f */
[----:B0-----:R-:W-:Y:S05]  /*14200*/  @!P1 NANOSLEEP.SYNCS 0x989680 ;  /* 0x009896800000995d */ /* 0x001fea0003900000 */
[----:B------:R-:W0:Y:S02]  /*14210*/  @!P1 SYNCS.PHASECHK.TRANS64 P1, [R3+URZ+0x38860], R2 ;  /* 0x03886002030095a7 */ /* 0x000e24000802007f */
[----:B0-----:R-:W-:Y:S05]  /*14220*/  @!P1 BRA `(.L_x_2140) ;  /* 0xfffffffc00f09947 */ /* 0x001fea000383ffff */
[----:B------:R-:W-:Y:S05]  /*14230*/  BRA `(.L_x_2169) ;  /* 0xfffffff400807947 */ /* 0x000fea000383ffff */
.L_x_2142:
[----:B------:R0:W0:Y:S02]  /*14240*/  SYNCS.PHASECHK.TRANS64.TRYWAIT P0, [R4+URZ+0x38880], R5 ;  /* 0x03888005040075a7 */ /* 0x000024000800017f */
[----:B0-----:R-:W-:Y:S05]  /*14250*/  @!P0 NANOSLEEP.SYNCS 0x989680 ;  /* 0x009896800000895d */ /* 0x001fea0003900000 */
[----:B------:R-:W0:Y:S02]  /*14260*/  @!P0 SYNCS.PHASECHK.TRANS64 P0, [R4+URZ+0x38880], R5 ;  /* 0x03888005040085a7 */ /* 0x000e24000800007f */
[----:B0-----:R-:W-:Y:S05]  /*14270*/  @!P0 BRA `(.L_x_2142) ;  /* 0xfffffffc00f08947 */ /* 0x001fea000383ffff */
[----:B------:R-:W-:Y:S05]  /*14280*/  BRA `(.L_x_2143) ;  /* 0xfffffff4007c7947 */ /* 0x000fea000383ffff */
.L_x_2170:
        /* <DEDUP_REMOVED lines=15> */
.L_x_12357:


//--------------------- .text._ZN7cutlass13device_kernelIN5flash11enable_sm90INS1_16FlashAttnFwdSm90INS1_25CollectiveMainloopFwdSm90ILi2EN4cute5tupleIJNS5_1CILi1EEES8_S8_EEENS6_IJNS7_ILi128EEESA_NS7_ILi256EEEEEELi256ENS_12float_e4m3_tEfNS_4arch4Sm90ELb1ELb0ELb0ELb1ELb0ELb1ELb0ELb1ELb1ELb0ELb0ELb0EEENS1_21CollectiveEpilogueFwdINS6_IJSA_SB_SA_EEES9_NS_10bfloat16_tESF_Li256ELb1ELb0ELb0ELb1EEENS1_36VarlenDynamicPersistentTileSchedulerILi128ELi128ELi256ELi128ELb0ELb0ELb1ELb1ELb1ELb1EEEEEEEEEvNT_6ParamsE --------------------------
	.section	.text._ZN7cutlass13device_kernelIN5flash11enable_sm90INS1_16FlashAttnFwdSm90INS1_25CollectiveMainloopFwdSm90ILi2EN4cute5tupleIJNS5_1CILi1EEES8_S8_EEENS6_IJNS7_ILi128EEESA_NS7_ILi256EEEEEELi256ENS_12float_e4m3_tEfNS_4arch4Sm90ELb1ELb0ELb0ELb1ELb0ELb1ELb0ELb1ELb1ELb0ELb0ELb0EEENS1_21CollectiveEpilogueFwdINS6_IJSA_SB_SA_EEES9_NS_10bfloat16_tESF_Li256ELb1ELb0ELb0ELb1EEENS1_36VarlenDynamicPersistentTileSchedulerILi128ELi128ELi256ELi128ELb0ELb0ELb1ELb1ELb1ELb1EEEEEEEEEvNT_6ParamsE,"ax",@progbits
	.align	128
.text._ZN7cutlass13device_kernelIN5flash11enable_sm90INS1_16FlashAttnFwdSm90INS1_25CollectiveMainloopFwdSm90ILi2EN4cute5tupleIJNS5_1CILi1EEES8_S8_EEENS6_IJNS7_ILi128EEESA_NS7_ILi256EEEEEELi256ENS_12float_e4m3_tEfNS_4arch4Sm90ELb1ELb0ELb0ELb1ELb0ELb1ELb0ELb1ELb1ELb0ELb0ELb0EEENS1_21CollectiveEpilogueFwdINS6_IJSA_SB_SA_EEES9_NS_10bfloat16_tESF_Li256ELb1ELb0ELb0ELb1EEENS1_36VarlenDynamicPersistentTileSchedulerILi128ELi128ELi256ELi128ELb0ELb0ELb1ELb1ELb1ELb1EEEEEEEEEvNT_6ParamsE:
        .type           _ZN7cutlass13device_kernelIN5flash11enable_sm90INS1_16FlashAttnFwdSm90INS1_25CollectiveMainloopFwdSm90ILi2EN4cute5tupleIJNS5_1CILi1EEES8_S8_EEENS6_IJNS7_ILi128EEESA_NS7_ILi256EEEEEELi256ENS_12float_e4m3_tEfNS_4arch4Sm90ELb1ELb0ELb0ELb1ELb0ELb1ELb0ELb1ELb1ELb0ELb0ELb0EEENS1_21CollectiveEpilogueFwdINS6_IJSA_SB_SA_EEES9_NS_10bfloat16_tESF_Li256ELb1ELb0ELb0ELb1EEENS1_36VarlenDynamicPersistentTileSchedulerILi128ELi128ELi256ELi128ELb0ELb0ELb1ELb1ELb1ELb1EEEEEEEEEvNT_6ParamsE,@function
        .size           _ZN7cutlass13device_kernelIN5flash11enable_sm90INS1_16FlashAttnFwdSm90INS1_25CollectiveMainloopFwdSm90ILi2EN4cute5tupleIJNS5_1CILi1EEES8_S8_EEENS6_IJNS7_ILi128EEESA_NS7_ILi256EEEEEELi256ENS_12float_e4m3_tEfNS_4arch4Sm90ELb1ELb0ELb0ELb1ELb0ELb1ELb0ELb1ELb1ELb0ELb0ELb0EEENS1_21CollectiveEpilogueFwdINS6_IJSA_SB_SA_EEES9_NS_10bfloat16_tESF_Li256ELb1ELb0ELb0ELb1EEENS1_36VarlenDynamicPersistentTileSchedulerILi128ELi128ELi256ELi128ELb0ELb0ELb1ELb1ELb1ELb1EEEEEEEEEvNT_6ParamsE,(.L_x_12358 - _ZN7cutlass13device_kernelIN5flash11enable_sm90INS1_16FlashAttnFwdSm90INS1_25CollectiveMainloopFwdSm90ILi2EN4cute5tupleIJNS5_1CILi1EEES8_S8_EEENS6_IJNS7_ILi128EEESA_NS7_ILi256EEEEEELi256ENS_12float_e4m3_tEfNS_4arch4Sm90ELb1ELb0ELb0ELb1ELb0ELb1ELb0ELb1ELb1ELb0ELb0ELb0EEENS1_21CollectiveEpilogueFwdINS6_IJSA_SB_SA_EEES9_NS_10bfloat16_tESF_Li256ELb1ELb0ELb0ELb1EEENS1_36VarlenDynamicPersistentTileSchedulerILi128ELi128ELi256ELi128ELb0ELb0ELb1ELb1ELb1ELb1EEEEEEEEEvNT_6ParamsE)
        .other          _ZN7cutlass13device_kernelIN5flash11enable_sm90INS1_16FlashAttnFwdSm90INS1_25CollectiveMainloopFwdSm90ILi2EN4cute5tupleIJNS5_1CILi1EEES8_S8_EEENS6_IJNS7_ILi128EEESA_NS7_ILi256EEEEEELi256ENS_12float_e4m3_tEfNS_4arch4Sm90ELb1ELb0ELb0ELb1ELb0ELb1ELb0ELb1ELb1ELb0ELb0ELb0EEENS1_21CollectiveEpilogueFwdINS6_IJSA_SB_SA_EEES9_NS_10bfloat16_tESF_Li256ELb1ELb0ELb0ELb1EEENS1_36VarlenDynamicPersistentTileSchedulerILi128ELi128ELi256ELi128ELb0ELb0ELb1ELb1ELb1ELb1EEEEEEEEEvNT_6ParamsE,@"STO_CUDA_ENTRY STV_DEFAULT"
_ZN7cutlass13device_kernelIN5flash11enable_sm90INS1_16FlashAttnFwdSm90INS1_25CollectiveMainloopFwdSm90ILi2EN4cute5tupleIJNS5_1CILi1EEES8_S8_EEENS6_IJNS7_ILi128EEESA_NS7_ILi256EEEEEELi256ENS_12float_e4m3_tEfNS_4arch4Sm90ELb1ELb0ELb0ELb1ELb0ELb1ELb0ELb1ELb1ELb0ELb0ELb0EEENS1_21CollectiveEpilogueFwdINS6_IJSA_SB_SA_EEES9_NS_10bfloat16_tESF_Li256ELb1ELb0ELb0ELb1EEENS1_36VarlenDynamicPersistentTileSchedulerILi128ELi128ELi256ELi128ELb0ELb0ELb1ELb1ELb1ELb1EEEEEEEEEvNT_6ParamsE:
        /* <DEDUP_REMOVED lines=27> */
.L_x_2172:
[----:B------:R-:W-:Y:S05]  /*01b0*/  BSYNC B0 ;  /* 0x0000000000007941 */ /* 0x000fea0003800000 */
.L_x_2171:
        /* <DEDUP_REMOVED lines=41> */
.L_x_2173:
        /* <DEDUP_REMOVED lines=22> */
.L_x_2174:
        /* <DEDUP_REMOVED lines=18> */
.L_x_2175:
        /* <DEDUP_REMOVED lines=22> */
.L_x_2176:
        /* <DEDUP_REMOVED lines=22> */
.L_x_2177:
        /* <DEDUP_REMOVED lines=8> */
.L_x_2180:
        /* <DEDUP_REMOVED lines=22> */
[----:B------:R-:W-:Y:S01]  /*0b70*/  ULOP3.LUT UR45, UR40, 0x1, URZ, 0xfc, !UPT ;  /* 0x00000001282d7892 */ /* 0x000fe2000f8efc3f */
[----:B------:R-:W-:Y:S01]  /*0b80*/  IMAD.MOV.U32 R237, RZ, RZ, RZ ;  /* 0x000000ffffed7224 */ /* 0x000fe200078e00ff */
[----:B------:R-:W-:Y:S01]  /*0b90*/  UMOV UR43, URZ ;  /* 0x0000003f002b7c82 */ /* 0x000fe20008000000 */
[----:B------:R-:W-:-:S08]  /*0ba0*/  IMAD.MOV.U32 R152, RZ, RZ, RZ ;  /* 0x000000ffff987224 */ /* 0x000fd000078e00ff */
[----:B------:R-:W-:Y:S01]  /*0bb0*/  UIADD3 UR44, UR44, 0x20400, URZ ;  /* 0x000204002c2c7890 */ /* 0x000fe2000fffe03f */
[----:B0-----:R-:W-:-:S05]  /*0bc0*/  VIADD R0, R0, 0xffffff80 ;  /* 0xffffff8000007836 */ /* 0x001fca0000000000 */
[----:B------:R-:W-:-:S04]  /*0bd0*/  SHF.R.S32.HI R3, RZ, 0x1f, R0 ;  /* 0x0000001fff037819 */ /* 0x000fc80000011400 */
[CC--:B------:R-:W-:Y:S02]  /*0be0*/  LEA.HI R5, R3.reuse, R0.reuse, RZ, 0x5 ;  /* 0x0000000003057211 */ /* 0x0c0fe400078f28ff */
[CC--:B------:R-:W-:Y:S02]  /*0bf0*/  LEA.HI R4, R3.reuse, R0.reuse, RZ, 0x4 ;  /* 0x0000000003047211 */ /* 0x0c0fe400078f20ff */
[----:B------:R-:W-:Y:S01]  /*0c00*/  LEA.HI R2, R3, R0, RZ, 0x7 ;  /* 0x0000000003027211 */ /* 0x000fe200078f38ff */
[----:B------:R-:W-:Y:S01]  /*0c10*/  IMAD.SHL.U32 R6, R5, 0x20, RZ ;  /* 0x0000002005067824 */ /* 0x000fe200078e00ff */
[----:B------:R-:W-:Y:S02]  /*0c20*/  LOP3.LUT R5, R4, 0x3fffff0, RZ, 0xc0, !PT ;  /* 0x03fffff004057812 */ /* 0x000fe400078ec0ff */
[----:B------:R-:W-:Y:S02]  /*0c30*/  LOP3.LUT R9, R2, 0xffffff80, RZ, 0xc0, !PT ;  /* 0xffffff8002097812 */ /* 0x000fe400078ec0ff */
[----:B------:R-:W-:Y:S01]  /*0c40*/  SHF.R.S32.HI R7, RZ, 0x4, R4 ;  /* 0x00000004ff077819 */ /* 0x000fe20000011404 */
[----:B------:R-:W-:Y:S01]  /*0c50*/  IMAD.IADD R5, R0, 0x1, -R5 ;  /* 0x0000000100057824 */ /* 0x000fe200078e0a05 */
[----:B------:R-:W-:Y:S01]  /*0c60*/  LOP3.LUT R6, R6, 0xfffffc00, RZ, 0xc0, !PT ;  /* 0xfffffc0006067812 */ /* 0x000fe200078ec0ff */
[----:B------:R-:W-:Y:S01]  /*0c70*/  IMAD.IADD R8, R0, 0x1, -R9 ;  /* 0x0000000100087824 */ /* 0x000fe200078e0a09 */
[----:B------:R-:W-:-:S02]  /*0c80*/  LEA.HI R4, R4, R7, RZ, 0x1 ;  /* 0x0000000704047211 */ /* 0x000fc400078f08ff */
[----:B------:R-:W-:Y:S01]  /*0c90*/  LEA.HI R22, R3, R0, RZ, 0x3 ;  /* 0x0000000003167211 */ /* 0x000fe200078f18ff */
[----:B------:R-:W-:Y:S01]  /*0ca0*/  IMAD R9, R5, 0x40, R6 ;  /* 0x0000004005097824 */ /* 0x000fe200078e0206 */
[----:B------:R-:W-:Y:S02]  /*0cb0*/  SHF.R.S32.HI R5, RZ, 0x7, R2 ;  /* 0x00000007ff057819 */ /* 0x000fe40000011402 */
[----:B------:R-:W-:Y:S02]  /*0cc0*/  LOP3.LUT R4, R4, 0x1ffffffe, RZ, 0xc0, !PT ;  /* 0x1ffffffe04047812 */ /* 0x000fe400078ec0ff */
[----:B------:R-:W-:Y:S02]  /*0cd0*/  LEA.HI R2, R2, R5, RZ, 0x1 ;  /* 0x0000000502027211 */ /* 0x000fe400078f08ff */
[----:B------:R-:W-:Y:S01]  /*0ce0*/  SHF.R.S32.HI R11, RZ, 0x1f, R8 ;  /* 0x0000001fff0b7819 */ /* 0x000fe20000011408 */
[----:B------:R-:W-:Y:S01]  /*0cf0*/  IMAD.IADD R4, R7, 0x1, -R4 ;  /* 0x0000000107047824 */ /* 0x000fe200078e0a04 */
[----:B------:R-:W-:-:S02]  /*0d00*/  LOP3.LUT R7, R22, 0xfffffff8, RZ, 0xc0, !PT ;  /* 0xfffffff816077812 */ /* 0x000fc400078ec0ff */
[----:B------:R-:W-:Y:S02]  /*0d10*/  LOP3.LUT R2, R2, 0x3fffffe, RZ, 0xc0, !PT ;  /* 0x03fffffe02027812 */ /* 0x000fe400078ec0ff */
[----:B------:R-:W-:Y:S02]  /*0d20*/  LEA.HI R6, R11, R8, RZ, 0x2 ;  /* 0x000000080b067211 */ /* 0x000fe400078f10ff */
[----:B------:R-:W-:Y:S01]  /*0d30*/  SHF.R.S32.HI R22, RZ, 0x3, R22 ;  /* 0x00000003ff167819 */ /* 0x000fe20000011416 */
[----:B------:R-:W-:Y:S01]  /*0d40*/  IMAD.IADD R2, R5, 0x1, -R2 ;  /* 0x0000000105027824 */ /* 0x000fe200078e0a02 */
[----:B------:R-:W-:Y:S02]  /*0d50*/  LEA.HI R3, R3, R0, RZ, 0x6 ;  /* 0x0000000003037211 */ /* 0x000fe400078f30ff */
[----:B------:R-:W-:Y:S01]  /*0d60*/  IADD3 R7, R0, -R7, RZ ;  /* 0x8000000700077210 */ /* 0x000fe20007ffe0ff */
[----:B------:R-:W-:Y:S01]  /*0d70*/  IMAD R0, R4, 0x8, R9 ;  /* 0x0000000804007824 */ /* 0x000fe200078e0209 */
[----:B------:R-:W-:Y:S01]  /*0d80*/  LOP3.LUT R5, R6, 0x7ffffffc, RZ, 0xc0, !PT ;  /* 0x7ffffffc06057812 */ /* 0x000fe200078ec0ff */
[C---:B------:R-:W-:Y:S01]  /*0d90*/  VIADD R234, R22.reuse, 0x20 ;  /* 0x0000002016ea7836 */ /* 0x040fe20000000000 */
[--C-:B------:R-:W-:Y:S01]  /*0da0*/  SHF.R.S32.HI R10, RZ, 0x2, R6.reuse ;  /* 0x00000002ff0a7819 */ /* 0x100fe20000011406 */
[C---:B------:R-:W-:Y:S01]  /*0db0*/  VIADD R233, R22.reuse, 0x40 ;  /* 0x0000004016e97836 */ /* 0x040fe20000000000 */
[----:B------:R-:W-:Y:S01]  /*0dc0*/  SHF.R.S32.HI R13, RZ, 0x1f, R6 ;  /* 0x0000001fff0d7819 */ /* 0x000fe20000011406 */
[----:B------:R0:W-:Y:S01]  /*0dd0*/  STL [R1+0x5c], R0 ;  /* 0x00005c0001007387 */ /* 0x0001e20000100800 */
[----:B------:R-:W-:Y:S01]  /*0de0*/  VIADD R235, R22, 0x60 ;  /* 0x0000006016eb7836 */ /* 0x000fe20000000000 */
[----:B------:R-:W-:Y:S01]  /*0df0*/  LEA.HI R11, R11, R8, RZ, 0x5 ;  /* 0x000000080b0b7211 */ /* 0x000fe200078f28ff */
[----:B------:R-:W-:Y:S01]  /*0e00*/  IMAD.SHL.U32 R16, R7, 0x10, RZ ;  /* 0x0000001007107824 */ /* 0x000fe200078e00ff */
[----:B------:R-:W-:Y:S01]  /*0e10*/  LEA.HI R13, R13, R10, RZ, 0x3 ;  /* 0x0000000a0d0d7211 */ /* 0x000fe200078f18ff */
[----:B------:R-:W-:Y:S01]  /*0e20*/  IMAD.SHL.U32 R6, R233, 0x80, RZ ;  /* 0x00000080e9067824 */ /* 0x000fe200078e00ff */
[----:B------:R-:W-:Y:S01]  /*0e30*/  SHF.R.S32.HI R14, RZ, 0x1f, R235 ;  /* 0x0000001fff0e7819 */ /* 0x000fe200000114eb */
[----:B------:R-:W-:Y:S01]  /*0e40*/  IMAD.SHL.U32 R12, R235, 0x80, RZ ;  /* 0x00000080eb0c7824 */ /* 0x000fe200078e00ff */
[----:B------:R-:W-:Y:S01]  /*0e50*/  LOP3.LUT R13, R13, 0xfffffff8, RZ, 0xc0, !PT ;  /* 0xfffffff80d0d7812 */ /* 0x000fe200078ec0ff */
[----:B0-----:R-:W-:Y:S01]  /*0e60*/  IMAD.IADD R0, R8, 0x1, -R5 ;  /* 0x0000000108007824 */ /* 0x001fe200078e0a05 */
[----:B------:R-:W-:-:S02]  /*0e70*/  SHF.R.S32.HI R5, RZ, 0x1f, R234 ;  /* 0x0000001fff057819 */ /* 0x000fc400000114ea */
[----:B------:R-:W-:Y:S01]  /*0e80*/  SHF.R.S32.HI R8, RZ, 0x1f, R233 ;  /* 0x0000001fff087819 */ /* 0x000fe200000114e9 */
[----:B------:R-:W-:Y:S01]  /*0e90*/  IMAD.IADD R10, R10, 0x1, -R13 ;  /* 0x000000010a0a7824 */ /* 0x000fe200078e0a0d */
[----:B------:R-:W-:Y:S01]  /*0ea0*/  LEA.HI R4, R5, R234, RZ, 0x3 ;  /* 0x000000ea05047211 */ /* 0x000fe200078f18ff */
[----:B------:R0:W-:Y:S01]  /*0eb0*/  STL [R1+0x38], R0 ;  /* 0x0000380001007387 */ /* 0x0001e20000100800 */
[----:B------:R-:W-:Y:S02]  /*0ec0*/  LEA.HI R8, R8, R233, RZ, 0x3 ;  /* 0x000000e908087211 */ /* 0x000fe400078f18ff */
[----:B------:R-:W-:Y:S01]  /*0ed0*/  LEA.HI R14, R14, R235, RZ, 0x3 ;  /* 0x000000eb0e0e7211 */ /* 0x000fe200078f18ff */
[----:B------:R-:W-:Y:S01]  /*0ee0*/  IMAD.SHL.U32 R4, R4, 0x80, RZ ;  /* 0x0000008004047824 */ /* 0x000fe200078e00ff */
[----:B------:R-:W-:Y:S01]  /*0ef0*/  SHF.R.S32.HI R11, RZ, 0x5, R11 ;  /* 0x00000005ff0b7819 */ /* 0x000fe2000001140b */
[----:B------:R-:W-:Y:S01]  /*0f00*/  IMAD.SHL.U32 R8, R8, 0x80, RZ ;  /* 0x0000008008087824 */ /* 0x000fe200078e00ff */
[----:B------:R-:W-:Y:S01]  /*0f10*/  SHF.L.U32 R3, R3, 0x4, RZ ;  /* 0x0000000403037819 */ /* 0x000fe200000006ff */
[----:B------:R-:W-:Y:S01]  /*0f20*/  IMAD.SHL.U32 R14, R14, 0x80, RZ ;  /* 0x000000800e0e7824 */ /* 0x000fe200078e00ff */
[----:B------:R-:W-:Y:S01]  /*0f30*/  LOP3.LUT R21, R4, 0xfffffc00, RZ, 0xc0, !PT ;  /* 0xfffffc0004157812 */ /* 0x000fe200078ec0ff */
[----:B------:R-:W-:Y:S01]  /*0f40*/  IMAD R11, R11, 0x10, R10 ;  /* 0x000000100b0b7824 */ /* 0x000fe200078e020a */
[----:B0-----:R-:W-:-:S02]  /*0f50*/  SHF.L.U32 R0, R234, 0x7, RZ ;  /* 0x00000007ea007819 */ /* 0x001fc400000006ff */
[----:B------:R-:W-:Y:S01]  /*0f60*/  LOP3.LUT R20, R8, 0xfffffc00, RZ, 0xc0, !PT ;  /* 0xfffffc0008147812 */ /* 0x000fe200078ec0ff */
[----:B------:R-:W-:Y:S01]  /*0f70*/  STL [R1+0x30], R21 ;  /* 0x0000301501007387 */ /* 0x000fe20000100800 */
[----:B------:R-:W-:Y:S02]  /*0f80*/  LOP3.LUT R5, R0, 0x380, RZ, 0xc0, !PT ;  /* 0x0000038000057812 */ /* 0x000fe400078ec0ff */
[----:B------:R-:W-:Y:S01]  /*0f90*/  LOP3.LUT R19, R14, 0xfffffc00, RZ, 0xc0, !PT ;  /* 0xfffffc000e137812 */ /* 0x000fe200078ec0ff */
[----:B------:R-:W-:Y:S01]  /*0fa0*/  STL [R1+0x2c], R20 ;  /* 0x00002c1401007387 */ /* 0x000fe20000100800 */
[----:B------:R-:W-:Y:S02]  /*0fb0*/  SHF.R.U32.HI R0, RZ, 0x3, R5 ;  /* 0x00000003ff007819 */ /* 0x000fe40000011605 */
[----:B------:R-:W-:Y:S01]  /*0fc0*/  LOP3.LUT R15, R5, 0x70, R16, 0xf8, !PT ;  /* 0x00000070050f7812 */ /* 0x000fe200078ef810 */
[----:B------:R-:W-:Y:S01]  /*0fd0*/  STL [R1+0x28], R19 ;  /* 0x0000281301007387 */ /* 0x000fe20000100800 */
[----:B------:R-:W-:-:S02]  /*0fe0*/  LOP3.LUT R9, R6, 0x380, RZ, 0xc0, !PT ;  /* 0x0000038006097812 */ /* 0x000fc400078ec0ff */
[----:B------:R-:W-:Y:S01]  /*0ff0*/  LOP3.LUT R15, R21, R15, R0, 0xf6, !PT ;  /* 0x0000000f150f7212 */ /* 0x000fe200078ef600 */
[----:B------:R-:W-:Y:S01]  /*1000*/  IMAD R0, R2, 0x40, R11 ;  /* 0x0000004002007824 */ /* 0x000fe200078e020b */
[----:B------:R-:W-:Y:S01]  /*1010*/  STL [R1+0x4], R25 ;  /* 0x0000041901007387 */ /* 0x000fe20000100800 */
[----:B------:R-:W-:Y:S02]  /*1020*/  LOP3.LUT R2, R3, 0xfffffc00, RZ, 0xc0, !PT ;  /* 0xfffffc0003027812 */ /* 0x000fe400078ec0ff */
[----:B------:R-:W-:Y:S01]  /*1030*/  LOP3.LUT R13, R12, 0x380, RZ, 0xc0, !PT ;  /* 0x000003800c0d7812 */ /* 0x000fe200078ec0ff */
[----:B------:R0:W-:Y:S01]  /*1040*/  STL [R1+0x3c], R0 ;  /* 0x00003c0001007387 */ /* 0x0001e20000100800 */
[----:B------:R-:W-:Y:S02]  /*1050*/  SHF.R.U32.HI R5, RZ, 0x3, R9 ;  /* 0x00000003ff057819 */ /* 0x000fe40000011609 */
[----:B------:R-:W-:Y:S01]  /*1060*/  LOP3.LUT R12, R9, 0x70, R16, 0xf8, !PT ;  /* 0x00000070090c7812 */ /* 0x000fe200078ef810 */
[----:B------:R-:W-:Y:S01]  /*1070*/  STL [R1+0x8], R26 ;  /* 0x0000081a01007387 */ /* 0x000fe20000100800 */
[----:B------:R-:W-:-:S02]  /*1080*/  SHF.R.U32.HI R6, RZ, 0x3, R13 ;  /* 0x00000003ff067819 */ /* 0x000fc4000001160d */
[----:B------:R-:W-:Y:S01]  /*1090*/  LOP3.LUT R13, R13, 0x70, R16, 0xf8, !PT ;  /* 0x000000700d0d7812 */ /* 0x000fe200078ef810 */
[----:B------:R-:W-:Y:S01]  /*10a0*/  STL [R1+0xc], R27 ;  /* 0x00000c1b01007387 */ /* 0x000fe20000100800 */
[----:B------:R-:W-:Y:S01]  /*10b0*/  LOP3.LUT R5, R20, R12, R5, 0xf6, !PT ;  /* 0x0000000c14057212 */ /* 0x000fe200078ef605 */
[----:B0-----:R-:W-:Y:S01]  /*10c0*/  IMAD.SHL.U32 R0, R22, 0x80, RZ ;  /* 0x0000008016007824 */ /* 0x001fe200078e00ff */
[----:B------:R-:W-:Y:S01]  /*10d0*/  LOP3.LUT R13, R19, R13, R6, 0xf6, !PT ;  /* 0x0000000d130d7212 */ /* 0x000fe200078ef606 */
[----:B------:R-:W-:Y:S01]  /*10e0*/  STL [R1+0x10], RZ ;  /* 0x000010ff01007387 */ /* 0x000fe20000100800 */
[----:B------:R-:W-:Y:S01]  /*10f0*/  IMAD.SHL.U32 R19, R7, 0x8, RZ ;  /* 0x0000000807137824 */ /* 0x000fe200078e00ff */
[----:B------:R-:W-:Y:S02]  /*1100*/  SHF.R.S32.HI R23, RZ, 0x1f, R22 ;  /* 0x0000001fff177819 */ /* 0x000fe40000011416 */
[----:B------:R-:W-:Y:S01]  /*1110*/  LOP3.LUT R4, R0, 0x380, RZ, 0xc0, !PT ;  /* 0x0000038000047812 */ /* 0x000fe200078ec0ff */
[----:B------:R-:W-:-:S03]  /*1120*/  VIADD R236, R19, 0x40 ;  /* 0x0000004013ec7836 */ /* 0x000fc60000000000 */
[----:B------:R-:W-:Y:S01]  /*1130*/  SHF.R.U32.HI R3, RZ, 0x3, R4 ;  /* 0x00000003ff037819 */ /* 0x000fe20000011604 */
[----:B------:R-:W-:Y:S01]  /*1140*/  STL [R1+0x14], R4 ;  /* 0x0000140401007387 */ /* 0x000fe20000100800 */
[----:B------:R-:W-:-:S03]  /*1150*/  LOP3.LUT R0, R4, 0x70, R16, 0xf8, !PT ;  /* 0x0000007004007812 */ /* 0x000fc600078ef810 */
[----:B------:R-:W-:Y:S04]  /*1160*/  STL [R1+0x1c], R2 ;  /* 0x00001c0201007387 */ /* 0x000fe80000100800 */
[----:B------:R0:W-:Y:S02]  /*1170*/  STL [R1+0x18], R3 ;  /* 0x0000180301007387 */ /* 0x0001e40000100800 */
[----:B0-----:R-:W-:Y:S01]  /*1180*/  LOP3.LUT R3, R2, R0, R3, 0xf6, !PT ;  /* 0x0000000002037212 */ /* 0x001fe200078ef603 */
[----:B------:R-:W-:-:S04]  /*1190*/  IMAD.IADD R2, R18, 0x1, R5 ;  /* 0x0000000112027824 */ /* 0x000fc800078e0205 */
[C---:B------:R-:W-:Y:S02]  /*11a0*/  IMAD.IADD R0, R18.reuse, 0x1, R3 ;  /* 0x0000000112007824 */ /* 0x040fe400078e0203 */
[----:B------:R-:W-:-:S03]  /*11b0*/  IMAD.IADD R3, R18, 0x1, R15 ;  /* 0x0000000112037824 */ /* 0x000fc600078e020f */
[----:B------:R0:W-:Y:S04]  /*11c0*/  STL [R1+0x34], R0 ;  /* 0x0000340001007387 */ /* 0x0001e80000100800 */
[----:B------:R1:W-:Y:S04]  /*11d0*/  STL [R1+0x58], R3 ;  /* 0x0000580301007387 */ /* 0x0003e80000100800 */
[----:B------:R1:W-:Y:S01]  /*11e0*/  STL [R1+0x54], R2 ;  /* 0x0000540201007387 */ /* 0x0003e20000100800 */
[----:B0-----:R-:W-:-:S05]  /*11f0*/  IADD3 R0, R18, R13, RZ ;  /* 0x0000000d12007210 */ /* 0x001fca0007ffe0ff */
[----:B------:R1:W-:Y:S02]  /*1200*/  STL [R1+0x50], R0 ;  /* 0x0000500001007387 */ /* 0x0003e40000100800 */
.L_x_2404:
[----:B-1----:R-:W2:Y:S01]  /*1210*/  LDL.LU R0, [R1+0xc] ;  /* 0x00000c0001007983 */ /* 0x002ea20000300800 */
[----:B------:R-:W2:Y:S01]  /*1220*/  LDC.64 R2, c[0x0][0xc60] ;  /* 0x00031800ff027b82 */ /* 0x000ea20000000a00 */
[----:B------:R-:W-:Y:S05]  /*1230*/  YIELD ;  /* 0x0000000000007946 */ /* 0x000fea0003800000 */
[----:B------:R-:W-:Y:S01]  /*1240*/  ULDC.64 UR4, c[0x0][0xa28] ;  /* 0x00028a0000047ab9 */ /* 0x000fe20000000a00 */
[----:B------:R-:W-:Y:S01]  /*1250*/  ULDC.64 UR8, c[0x0][0xa18] ;  /* 0x0002860000087ab9 */ /* 0x000fe20000000a00 */
[----:B------:R-:W-:Y:S01]  /*1260*/  ISETP.NE.U32.AND P1, PT, RZ, UR4, PT ;  /* 0x00000004ff007c0c */ /* 0x000fe2000bf25070 */
[----:B------:R-:W-:Y:S01]  /*1270*/  ULDC.64 UR6, c[0x0][0xa08] ;  /* 0x0002820000067ab9 */ /* 0x000fe20000000a00 */
[----:B--2---:R-:W-:-:S05]  /*1280*/  IMAD.WIDE R2, R0, 0x4, R2 ;  /* 0x0000000400027825 */ /* 0x004fca00078e0202 */
[----:B0-----:R0:W2:Y:S01]  /*1290*/  LDG.E R0, desc[UR46][R2.64] ;  /* 0x0000002e02007981 */ /* 0x0010a2000c1e1900 */
[----:B------:R-:W-:Y:S01]  /*12a0*/  ISETP.NE.AND.EX P1, PT, RZ, UR5, PT, P1 ;  /* 0x00000005ff007c0c */ /* 0x000fe2000bf25310 */
[----:B----45:R-:W-:Y:S01]  /*12b0*/  IMAD.MOV.U32 R27, RZ, RZ, RZ ;  /* 0x000000ffff1b7224 */ /* 0x030fe200078e00ff */
[----:B------:R-:W-:-:S04]  /*12c0*/  ISETP.NE.U32.AND P0, PT, RZ, UR6, PT ;  /* 0x00000006ff007c0c */ /* 0x000fc8000bf05070 */
[----:B------:R-:W-:Y:S01]  /*12d0*/  ISETP.NE.AND.EX P0, PT, RZ, UR7, PT, P0 ;  /* 0x00000007ff007c0c */ /* 0x000fe2000bf05300 */
[----:B0-----:R-:W-:Y:S01]  /*12e0*/  IMAD.MOV.U32 R3, RZ, RZ, RZ ;  /* 0x000000ffff037224 */ /* 0x001fe200078e00ff */
[----:B--2---:R-:W-:Y:S01]  /*12f0*/  SHF.R.S32.HI R6, RZ, 0x1f, R0 ;  /* 0x0000001fff067819 */ /* 0x004fe20000011400 */
[----:B------:R-:W-:-:S04]  /*1300*/  IMAD.SHL.U32 R28, R0, 0x4, RZ ;  /* 0x00000004001c7824 */ /* 0x000fc800078e00ff */
[C---:B---3--:R-:W-:Y:S01]  /*1310*/  @P1 LEA R4, P2, R0.reuse, UR4, 0x2 ;  /* 0x0000000400041c11 */ /* 0x048fe2000f8410ff */
        /* <DEDUP_REMOVED lines=15> */
[----:B------:R-:W2:Y:S01]  /*1410*/  @P2 LDG.E R2, desc[UR46][R6.64] ;  /* 0x0000002e06022981 */ /* 0x000ea2000c1e1900 */
[----:B------:R-:W-:-:S03]  /*1420*/  UISETP.NE.U32.AND UP0, UPT, UR4, URZ, UPT ;  /* 0x0000003f0400728c */ /* 0x000fc6000bf05070 */
[----:B------:R-:W-:Y:S01]  /*1430*/  ULDC UR4, c[0x0][0x404] ;  /* 0x0001010000047ab9 */ /* 0x000fe20000000800 */
[----:B------:R-:W-:-:S03]  /*1440*/  UISETP.NE.AND.EX UP0, UPT, UR5, URZ, UPT, UP0 ;  /* 0x0000003f0500728c */ /* 0x000fc6000bf05300 */
[----:B------:R-:W-:Y:S01]  /*1450*/  ULDC UR5, c[0x0][0x2e0] ;  /* 0x0000b80000057ab9 */ /* 0x000fe20000000800 */
[----:B------:R-:W-:-:S04]  /*1460*/  USEL UR4, UR4, 0x1, UP0 ;  /* 0x0000000104047887 */ /* 0x000fc80008000000 */
[----:B------:R-:W-:-:S03]  /*1470*/  UIMAD UR4, UR4, UR5, URZ ;  /* 0x00000005040472a4 */ /* 0x000fc6000f8e023f */
[----:B------:R-:W-:-:S03]  /*1480*/  ULDC UR5, c[0x0][0x338] ;  /* 0x0000ce0000057ab9 */ /* 0x000fc60000000800 */
[----:B------:R-:W-:Y:S02]  /*1490*/  IMAD.U32 R26, RZ, RZ, UR4 ;  /* 0x00000004ff1a7e24 */ /* 0x000fe4000f8e00ff */
[----:B------:R-:W-:Y:S01]  /*14a0*/  IMAD.MOV.U32 R25, RZ, RZ, R0 ;  /* 0x000000ffff197224 */ /* 0x000fe200078e0000 */
[----:B--2---:R0:W-:Y:S01]  /*14b0*/  STL [R1+0xc], R2 ;  /* 0x00000c0201007387 */ /* 0x0041e20000100800 */
[----:B------:R-:W-:Y:S02]  /*14c0*/  IMAD.MOV.U32 R10, RZ, RZ, R2 ;  /* 0x000000ffff0a7224 */ /* 0x000fe400078e0002 */
[----:B0-----:R-:W-:Y:S01]  /*14d0*/  IMAD.U32 R2, RZ, RZ, UR5 ;  /* 0x00000005ff027e24 */ /* 0x001fe2000f8e00ff */
[----:B-1----:R-:W-:Y:S06]  /*14e0*/  @P2 BRA `(.L_x_2182) ;  /* 0x0000000000282947 */ /* 0x002fec0003800000 */
[----:B------:R-:W-:Y:S02]  /*14f0*/  ULDC.64 UR4, c[0x0][0xa00] ;  /* 0x0002800000047ab9 */ /* 0x000fe40000000a00 */
[----:B------:R-:W-:-:S04]  /*1500*/  ISETP.NE.U32.AND P1, PT, RZ, UR4, PT ;  /* 0x00000004ff007c0c */ /* 0x000fc8000bf25070 */
[----:B------:R-:W-:-:S13]  /*1510*/  ISETP.NE.AND.EX P1, PT, RZ, UR5, PT, P1 ;  /* 0x00000005ff007c0c */ /* 0x000fda000bf25310 */
[----:B------:R-:W-:Y:S05]  /*1520*/  @!P1 BRA `(.L_x_2182) ;  /* 0x0000000000189947 */ /* 0x000fea0003800000 */
[----:B------:R-:W0:Y:S02]  /*1530*/  LDC.64 R4, c[0x0][0xa00] ;  /* 0x00028000ff047b82 */ /* 0x000e240000000a00 */
[----:B0-----:R-:W-:-:S05]  /*1540*/  IMAD.WIDE R4, R25, 0x4, R4 ;  /* 0x0000000419047825 */ /* 0x001fca00078e0204 */
[----:B------:R-:W2:Y:S04]  /*1550*/  LDG.E R0, desc[UR46][R4.64] ;  /* 0x0000002e04007981 */ /* 0x000ea8000c1e1900 */
[----:B------:R-:W2:Y:S02]  /*1560*/  LDG.E R7, desc[UR46][R4.64+0x4] ;  /* 0x0000042e04077981 */ /* 0x000ea4000c1e1900 */
[----:B--2---:R-:W-:-:S05]  /*1570*/  IADD3 R10, -R0, R7, RZ ;  /* 0x00000007000a7210 */ /* 0x004fca0007ffe1ff */
[----:B------:R0:W-:Y:S02]  /*1580*/  STL [R1+0xc], R10 ;  /* 0x00000c0a01007387 */ /* 0x0001e40000100800 */
.L_x_2182:
[----:B------:R-:W2:Y:S01]  /*1590*/  LDL R12, [R1+0x4] ;  /* 0x00000400010c7983 */ /* 0x000ea20000100800 */
[----:B------:R-:W-:-:S03]  /*15a0*/  ULDC.64 UR4, c[0x0][0xa20] ;  /* 0x0002880000047ab9 */ /* 0x000fc60000000a00 */
[----:B------:R-:W3:Y:S01]  /*15b0*/  LDL R30, [R1+0x8] ;  /* 0x00000800011e7983 */ /* 0x000ee20000100800 */
[----:B------:R-:W-:-:S04]  /*15c0*/  ISETP.NE.U32.AND P1, PT, RZ, UR4, PT ;  /* 0x00000004ff007c0c */ /* 0x000fc8000bf25070 */
[----:B------:R-:W-:Y:S01]  /*15d0*/  ISETP.NE.AND.EX P1, PT, RZ, UR5, PT, P1 ;  /* 0x00000005ff007c0c */ /* 0x000fe2000bf25310 */
[----:B--2---:R1:W-:Y:S04]  /*15e0*/  STL [R1+0x48], R12 ;  /* 0x0000480c01007387 */ /* 0x0043e80000100800 */
[----:B---3--:R1:W-:Y:S08]  /*15f0*/  STL [R1+0x40], R30 ;  /* 0x0000401e01007387 */ /* 0x0083f00000100800 */
[----:B------:R-:W-:Y:S05]  /*1600*/  @!P1 BRA `(.L_x_2183) ;  /* 0x0000000000109947 */ /* 0x000fea0003800000 */
[----:B------:R-:W-:-:S04]  /*1610*/  IADD3 R4, P0, R28, UR4, RZ ;  /* 0x000000041c047c10 */ /* 0x000fc8000ff1e0ff */
[----:B------:R-:W-:-:S05]  /*1620*/  IADD3.X R5, R29, UR5, RZ, P0, !PT ;  /* 0x000000051d057c10 */ /* 0x000fca00087fe4ff */
[----:B------:R2:W5:Y:S01]  /*1630*/  LDG.E R26, desc[UR46][R4.64] ;  /* 0x0000002e041a7981 */ /* 0x000562000c1e1900 */
[----:B------:R-:W-:Y:S05]  /*1640*/  BRA `(.L_x_2184) ;  /* 0x0000000000107947 */ /* 0x000fea0003800000 */
.L_x_2183:
[----:B------:R-:W-:Y:S05]  /*1650*/  @!P0 BRA `(.L_x_2184) ;  /* 0x00000000000c8947 */ /* 0x000fea0003800000 */
[----:B------:R-:W2:Y:S04]  /*1660*/  LDG.E R5, desc[UR46][R8.64] ;  /* 0x0000002e08057981 */ /* 0x000ea8000c1e1900 */
[----:B------:R-:W2:Y:S02]  /*1670*/  LDG.E R26, desc[UR46][R8.64+0x4] ;  /* 0x0000042e081a7981 */ /* 0x000ea4000c1e1900 */
[----:B--2---:R-:W-:-:S07]  /*1680*/  IMAD.IADD R26, R26, 0x1, -R5 ;  /* 0x000000011a1a7824 */ /* 0x004fce00078e0a05 */
.L_x_2184:
[----:B------:R-:W-:Y:S02]  /*1690*/  ULDC.64 UR4, c[0x0][0xa10] ;  /* 0x0002840000047ab9 */ /* 0x000fe40000000a00 */
[----:B------:R-:W-:-:S04]  /*16a0*/  ISETP.NE.U32.AND P0, PT, RZ, UR4, PT ;  /* 0x00000004ff007c0c */ /* 0x000fc8000bf05070 */
[----:B------:R-:W-:Y:S01]  /*16b0*/  ISETP.NE.AND.EX P0, PT, RZ, UR5, PT, P0 ;  /* 0x00000005ff007c0c */ /* 0x000fe2000bf05300 */
[----:B-----5:R-:W-:Y:S01]  /*16c0*/  IMAD.IADD R11, R26, 0x1, -R3 ;  /* 0x000000011a0b7824 */ /* 0x020fe200078e0a03 */
[----:B------:R-:W-:-:S11]  /*16d0*/  ULDC.64 UR4, c[0x0][0xa30] ;  /* 0x00028c0000047ab9 */ /* 0x000fd60000000a00 */
[----:B--2---:R-:W2:Y:S02]  /*16e0*/  @P0 LDC.64 R4, c[0x0][0xa10] ;  /* 0x00028400ff040b82 */ /* 0x004ea40000000a00 */
[----:B--2---:R-:W-:-:S05]  /*16f0*/  @P0 IMAD.WIDE R4, R25, 0x4, R4 ;  /* 0x0000000419040825 */ /* 0x004fca00078e0204 */
[----:B------:R-:W2:Y:S04]  /*1700*/  @P0 LDG.E R0, desc[UR46][R4.64] ;  /* 0x0000002e04000981 */ /* 0x000ea8000c1e1900 */
[----:B------:R-:W2:Y:S01]  /*1710*/  @P0 LDG.E R9, desc[UR46][R4.64+0x4] ;  /* 0x0000042e04090981 */ /* 0x000ea2000c1e1900 */
[----:B------:R-:W-:Y:S01]  /*1720*/  LEA R3, R12, 0xff, 0x7 ;  /* 0x000000ff0c037811 */ /* 0x000fe200078e38ff */
[----:B------:R-:W-:Y:S01]  /*1730*/  IMAD.MOV R110, RZ, RZ, -R11 ;  /* 0x000000ffff6e7224 */ /* 0x000fe200078e0a0b */
[----:B------:R-:W-:Y:S01]  /*1740*/  ISETP.NE.U32.AND P1, PT, RZ, UR4, PT ;  /* 0x00000004ff007c0c */ /* 0x000fe2000bf25070 */
[----:B------:R-:W-:-:S03]  /*1750*/  IMAD.MOV.U32 R123, RZ, RZ, R26 ;  /* 0x000000ffff7b7224 */ /* 0x000fc600078e001a */
[----:B------:R-:W-:Y:S02]  /*1760*/  VIMNMX R110, RZ, R110, !PT ;  /* 0x0000006eff6e7248 */ /* 0x000fe40007fe0100 */
[----:B------:R-:W-:-:S13]  /*1770*/  ISETP.NE.AND.EX P1, PT, RZ, UR5, PT, P1 ;  /* 0x00000005ff007c0c */ /* 0x000fda000bf25310 */
[----:B------:R-:W-:-:S04]  /*1780*/  @P1 IADD3 R6, P2, R28, UR4, RZ ;  /* 0x000000041c061c10 */ /* 0x000fc8000ff5e0ff */
[----:B------:R-:W-:-:S05]  /*1790*/  @P1 IADD3.X R7, R29, UR5, RZ, P2, !PT ;  /* 0x000000051d071c10 */ /* 0x000fca00097fe4ff */
[----:B------:R3:W5:Y:S01]  /*17a0*/  @P1 LDG.E R123, desc[UR46][R6.64] ;  /* 0x0000002e067b1981 */ /* 0x000762000c1e1900 */
[----:B--2---:R-:W-:-:S04]  /*17b0*/  @P0 IMAD.IADD R2, R9, 0x1, -R0 ;  /* 0x0000000109020824 */ /* 0x004fc800078e0a00 */
[----:B------:R-:W-:-:S04]  /*17c0*/  IMAD.IADD R8, R11, 0x1, R2 ;  /* 0x000000010b087824 */ /* 0x000fc800078e0202 */
[C---:B------:R-:W-:Y:S01]  /*17d0*/  VIADD R0, R8.reuse, 0x7f ;  /* 0x0000007f08007836 */ /* 0x040fe20000000000 */
[----:B------:R-:W-:Y:S01]  /*17e0*/  IADD3 R4, R8, R3, -R10 ;  /* 0x0000000308047210 */ /* 0x000fe20007ffe80a */
[----:B------:R3:W-:Y:S03]  /*17f0*/  STL [R1+0x20], R8 ;  /* 0x0000200801007387 */ /* 0x0007e60000100800 */
[----:B------:R-:W-:Y:S02]  /*1800*/  SHF.R.S32.HI R3, RZ, 0x1f, R0 ;  /* 0x0000001fff037819 */ /* 0x000fe40000011400 */
[----:B------:R-:W-:Y:S02]  /*1810*/  SHF.R.S32.HI R5, RZ, 0x1f, R4 ;  /* 0x0000001fff057819 */ /* 0x000fe40000011404 */
[----:B------:R-:W-:Y:S02]  /*1820*/  LEA.HI R3, R3, R0, RZ, 0x7 ;  /* 0x0000000003037211 */ /* 0x000fe400078f38ff */
[----:B------:R-:W-:-:S02]  /*1830*/  LEA.HI R5, R5, R4, RZ, 0x7 ;  /* 0x0000000405057211 */ /* 0x000fc400078f38ff */
[----:B------:R-:W-:Y:S02]  /*1840*/  SHF.R.S32.HI R133, RZ, 0x7, R3 ;  /* 0x00000007ff857819 */ /* 0x000fe40000011403 */
[----:B------:R-:W-:-:S04]  /*1850*/  SHF.R.S32.HI R0, RZ, 0x7, R5 ;  /* 0x00000007ff007819 */ /* 0x000fc80000011405 */
[----:B------:R-:W-:-:S05]  /*1860*/  VIMNMX R0, R133, R0, PT ;  /* 0x0000000085007248 */ /* 0x000fca0003fe0100 */
[----:B------:R-:W-:-:S05]  /*1870*/  IMAD R3, R0, 0x80, -R11 ;  /* 0x0000008000037824 */ /* 0x000fca00078e0a0b */
[----:B------:R-:W-:-:S04]  /*1880*/  VIMNMX R3, R3, R2, PT ;  /* 0x0000000203037248 */ /* 0x000fc80003fe0100 */
[----:B------:R-:W-:Y:S02]  /*1890*/  ISETP.GT.AND P0, PT, R3, R110, PT ;  /* 0x0000006e0300720c */ /* 0x000fe40003f04270 */
[----:B------:R-:W-:-:S05]  /*18a0*/  SHF.R.U32.HI R110, RZ, 0x7, R110 ;  /* 0x00000007ff6e7819 */ /* 0x000fca000001166e */
[----:B------:R-:W-:-:S06]  /*18b0*/  IMAD.MOV.U32 R24, RZ, RZ, R110 ;  /* 0x000000ffff187224 */ /* 0x000fcc00078e006e */
[----:B------:R-:W-:-:S04]  /*18c0*/  @P0 IADD3 R0, R3, 0x7f, RZ ;  /* 0x0000007f03000810 */ /* 0x000fc80007ffe0ff */
[----:B------:R-:W-:-:S04]  /*18d0*/  @P0 SHF.R.S32.HI R3, RZ, 0x1f, R0 ;  /* 0x0000001fff030819 */ /* 0x000fc80000011400 */
[----:B------:R-:W-:-:S04]  /*18e0*/  @P0 LEA.HI R3, R3, R0, RZ, 0x7 ;  /* 0x0000000003030211 */ /* 0x000fc800078f38ff */
[----:B------:R-:W-:Y:S02]  /*18f0*/  @P0 SHF.R.S32.HI R24, RZ, 0x7, R3 ;  /* 0x00000007ff180819 */ /* 0x000fe40000011403 */
[----:B------:R-:W-:Y:S02]  /*1900*/  PLOP3.LUT P0, PT, PT, PT, PT, 0x80, 0x0 ;  /* 0x000000000000781c */ /* 0x000fe40003f0f070 */
[----:B------:R-:W-:-:S13]  /*1910*/  ISETP.GT.AND P1, PT, R24, R110, PT ;  /* 0x0000006e1800720c */ /* 0x000fda0003f24270 */
[----:B---3--:R-:W-:Y:S05]  /*1920*/  @!P1 BRA `(.L_x_2185) ;  /* 0x000000a8006c9947 */ /* 0x008fea0003800000 */
        /* <DEDUP_REMOVED lines=8> */
[----:B------:R2:W3:Y:S01]  /*19b0*/  LDC.64 R14, c[0x4][R0] ;  /* 0x01000000000e7b82 */ /* 0x0004e20000000a00 */
[----:B------:R-:W-:Y:S01]  /*19c0*/  IMAD.U32 R5, RZ, RZ, UR5 ;  /* 0x00000005ff057e24 */ /* 0x000fe2000f8e00ff */
[----:B------:R-:W-:Y:S01]  /*19d0*/  ULDC.64 UR4, c[0x4][0x1a0] ;  /* 0x0100680000047ab9 */ /* 0x000fe20000000a00 */
[----:B0-----:R-:W-:Y:S01]  /*19e0*/  IMAD.U32 R10, RZ, RZ, UR6 ;  /* 0x00000006ff0a7e24 */ /* 0x001fe2000f8e00ff */
[----:B------:R-:W-:Y:S01]  /*19f0*/  MOV R8, 0x70 ;  /* 0x0000007000087802 */ /* 0x000fe20000000f00 */
[----:B------:R-:W-:Y:S02]  /*1a00*/  IMAD.U32 R6, RZ, RZ, UR4 ;  /* 0x00000004ff067e24 */ /* 0x000fe4000f8e00ff */
[----:B------:R-:W-:-:S02]  /*1a10*/  IMAD.U32 R7, RZ, RZ, UR5 ;  /* 0x00000005ff077e24 */ /* 0x000fc4000f8e00ff */
[----:B------:R-:W-:Y:S02]  /*1a20*/  IMAD.U32 R11, RZ, RZ, UR7 ;  /* 0x00000007ff0b7e24 */ /* 0x000fe4000f8e00ff */
[----:B-1----:R-:W-:Y:S02]  /*1a30*/  IMAD.MOV.U32 R12, RZ, RZ, 0x1 ;  /* 0x00000001ff0c7424 */ /* 0x002fe400078e00ff */
[----:B--2---:R-:W-:-:S07]  /*1a40*/  IMAD.MOV.U32 R13, RZ, RZ, RZ ;  /* 0x000000ffff0d7224 */ /* 0x004fce00078e00ff */
[----:B------:R-:W-:-:S07]  /*1a50*/  LEPC R20, `(.L_x_2187) ;  /* 0x000000001014794e */ /* 0x000fce0000000000 */
[----:B---3-5:R-:W-:Y:S05]  /*1a60*/  CALL.ABS.NOINC R14 ;  /* 0x000000000e007343 */ /* 0x028fea0003c00000 */
.L_x_2187:
[----:B------:R-:W-:Y:S05]  /*1a70*/  BSYNC B6 ;  /* 0x0000000000067941 */ /* 0x000fea0003800000 */
.L_x_2186:
        /* <DEDUP_REMOVED lines=12> */
[----:B------:R-:W-:Y:S01]  /*1b40*/  MOV R11, UR7 ;  /* 0x00000007000b7c02 */ /* 0x000fe20008000f00 */
[----:B------:R-:W-:Y:S02]  /*1b50*/  IMAD.U32 R6, RZ, RZ, UR4 ;  /* 0x00000004ff067e24 */ /* 0x000fe4000f8e00ff */
[----:B------:R-:W-:-:S02]  /*1b60*/  IMAD.U32 R7, RZ, RZ, UR5 ;  /* 0x00000005ff077e24 */ /* 0x000fc4000f8e00ff */
[----:B------:R-:W-:Y:S02]  /*1b70*/  IMAD.MOV.U32 R8, RZ, RZ, 0x70 ;  /* 0x00000070ff087424 */ /* 0x000fe400078e00ff */
[----:B-1----:R-:W-:Y:S02]  /*1b80*/  IMAD.MOV.U32 R12, RZ, RZ, 0x1 ;  /* 0x00000001ff0c7424 */ /* 0x002fe400078e00ff */
[----:B--2---:R-:W-:-:S07]  /*1b90*/  IMAD.MOV.U32 R13, RZ, RZ, RZ ;  /* 0x000000ffff0d7224 */ /* 0x004fce00078e00ff */
[----:B------:R-:W-:-:S07]  /*1ba0*/  LEPC R20, `(.L_x_2189) ;  /* 0x000000001014794e */ /* 0x000fce0000000000 */
[----:B---3-5:R-:W-:Y:S05]  /*1bb0*/  CALL.ABS.NOINC R14 ;  /* 0x000000000e007343 */ /* 0x028fea0003c00000 */
.L_x_2189:
[----:B------:R-:W-:Y:S05]  /*1bc0*/  BSYNC B6 ;  /* 0x0000000000067941 */ /* 0x000fea0003800000 */
.L_x_2188:
[----:B------:R-:W-:Y:S01]  /*1bd0*/  ULDC.64 UR4, c[0x0][0x9f8] ;  /* 0x00027e0000047ab9 */ /* 0x000fe20000000a00 */
[----:B------:R-:W2:Y:S01]  /*1be0*/  LDL R14, [R1+0x14] ;  /* 0x00001400010e7983 */ /* 0x000ea20000100800 */
[----:B------:R-:W-:Y:S01]  /*1bf0*/  ISETP.NE.U32.AND P0, PT, RZ, UR4, PT ;  /* 0x00000004ff007c0c */ /* 0x000fe2000bf05070 */
[----:B------:R-:W3:Y:S08]  /*1c00*/  LDC R0, c[0x0][0x428] ;  /* 0x00010a00ff007b82 */ /* 0x000ef00000000800 */
[----:B------:R-:W4:Y:S01]  /*1c10*/  LDC.64 R102, c[0x0][0x2f0] ;  /* 0x0000bc00ff667b82 */ /* 0x000f220000000a00 */
[----:B------:R-:W-:Y:S01]  /*1c20*/  ISETP.NE.AND.EX P0, PT, RZ, UR5, PT, P0 ;  /* 0x00000005ff007c0c */ /* 0x000fe2000bf05300 */
[----:B------:R-:W2:Y:S01]  /*1c30*/  LDL R36, [R1+0x18] ;  /* 0x0000180001247983 */ /* 0x000ea20000100800 */
[----:B------:R-:W-:Y:S01]  /*1c40*/  IMAD.IADD R45, R27, 0x1, R26 ;  /* 0x000000011b2d7824 */ /* 0x000fe200078e021a */
[----:B------:R-:W-:-:S02]  /*1c50*/  ULDC.64 UR6, c[0x0][0xa08] ;  /* 0x0002820000067ab9 */ /* 0x000fc40000000a00 */
[----:B------:R-:W2:Y:S01]  /*1c60*/  LDL R34, [R1+0x1c] ;  /* 0x00001c0001227983 */ /* 0x000ea20000100800 */
[----:B------:R-:W-:Y:S01]  /*1c70*/  IMAD.MOV.U32 R3, RZ, RZ, R30 ;  /* 0x000000ffff037224 */ /* 0x000fe200078e001e */
[----:B------:R-:W0:Y:S02]  /*1c80*/  LDC.64 R116, c[0x0][0x3d8] ;  /* 0x0000f600ff747b82 */ /* 0x000e240000000a00 */
[----:B------:R-:W2:Y:S04]  /*1c90*/  LDL R31, [R1+0x2c] ;  /* 0x00002c00011f7983 */ /* 0x000ea80000100800 */
[----:B------:R-:W-:Y:S01]  /*1ca0*/  @P0 IADD3 R4, P1, R28, UR4, RZ ;  /* 0x000000041c040c10 */ /* 0x000fe2000ff3e0ff */
[----:B------:R-:W2:Y:S01]  /*1cb0*/  LDL R33, [R1+0x30] ;  /* 0x0000300001217983 */ /* 0x000ea20000100800 */
[----:B------:R-:W1:Y:S02]  /*1cc0*/  LDC R37, c[0x0][0x3d4] ;  /* 0x0000f500ff257b82 */ /* 0x000e640000000800 */
[----:B------:R-:W-:Y:S01]  /*1cd0*/  @P0 IADD3.X R5, R29, UR5, RZ, P1, !PT ;  /* 0x000000051d050c10 */ /* 0x000fe20008ffe4ff */
[----:B------:R-:W2:Y:S01]  /*1ce0*/  LDL R15, [R1+0x28] ;  /* 0x00002800010f7983 */ /* 0x000ea20000100800 */
[----:B------:R-:W0:Y:S01]  /*1cf0*/  S2R R20, SR_TID.X ;  /* 0x0000000000147919 */ /* 0x000e220000002100 */
[----:B------:R-:W-:Y:S01]  /*1d00*/  SHF.R.S32.HI R39, RZ, 0x1f, R45 ;  /* 0x0000001fff277819 */ /* 0x000fe2000001142d */
[----:B------:R-:W-:Y:S01]  /*1d10*/  ULDC.64 UR4, c[0x0][0x2f8] ;  /* 0x0000be0000047ab9 */ /* 0x000fe20000000a00 */
[----:B------:R4:W2:Y:S01]  /*1d20*/  @P0 LDG.E R25, desc[UR46][R4.64] ;  /* 0x0000002e04190981 */ /* 0x0008a2000c1e1900 */
[----:B---3--:R-:W-:-:S02]  /*1d30*/  ISETP.NE.AND P0, PT, R0, 0x1, PT ;  /* 0x000000010000780c */ /* 0x008fc40003f05270 */
[-C--:B----4-:R-:W-:Y:S02]  /*1d40*/  IMAD R6, R39, R102.reuse, RZ ;  /* 0x0000006627067224 */ /* 0x090fe400078e02ff */
[----:B------:R-:W-:-:S09]  /*1d50*/  IMAD.WIDE.U32 R4, R45, R102, RZ ;  /* 0x000000662d047225 */ /* 0x000fd200078e00ff */
[----:B------:R-:W3:Y:S08]  /*1d60*/  @P0 LDC R0, c[0x0][0x42c] ;  /* 0x00010b00ff000b82 */ /* 0x000ef00000000800 */
[----:B------:R-:W4:Y:S01]  /*1d70*/  @P0 LDC R7, c[0x0][0x430] ;  /* 0x00010c00ff070b82 */ /* 0x000f220000000800 */
[----:B0-----:R-:W-:Y:S01]  /*1d80*/  SHF.R.U32.HI R32, RZ, 0x7, R20 ;  /* 0x00000007ff207819 */ /* 0x001fe20000011614 */
[----:B---3--:R-:W-:-:S05]  /*1d90*/  @P0 IMAD.HI.U32 R0, R30, R0, RZ ;  /* 0x000000001e000227 */ /* 0x008fca00078e00ff */
[----:B----4-:R-:W-:Y:S01]  /*1da0*/  @P0 SHF.R.U32.HI R3, RZ, R7, R0 ;  /* 0x00000007ff030219 */ /* 0x010fe20000011600 */
[----:B------:R-:W-:Y:S01]  /*1db0*/  IMAD R7, R45, R103, R6 ;  /* 0x000000672d077224 */ /* 0x000fe200078e0206 */
[----:B------:R-:W-:Y:S02]  /*1dc0*/  ISETP.NE.U32.AND P0, PT, RZ, UR6, PT ;  /* 0x00000006ff007c0c */ /* 0x000fe4000bf05070 */
[----:B------:R-:W-:Y:S01]  /*1dd0*/  SHF.R.S32.HI R8, RZ, 0x1f, R3 ;  /* 0x0000001fff087819 */ /* 0x000fe20000011403 */
[----:B------:R-:W-:Y:S01]  /*1de0*/  IMAD.IADD R5, R5, 0x1, R7 ;  /* 0x0000000105057824 */ /* 0x000fe200078e0207 */
[----:B------:R-:W-:Y:S02]  /*1df0*/  ISETP.NE.AND.EX P0, PT, RZ, UR7, PT, P0 ;  /* 0x00000007ff007c0c */ /* 0x000fe4000bf05300 */
[----:B------:R-:W-:Y:S01]  /*1e00*/  ISETP.NE.AND P6, PT, R32, 0x1, PT ;  /* 0x000000012000780c */ /* 0x000fe20003fc5270 */
[----:B------:R-:W-:Y:S02]  /*1e10*/  IMAD R6, R8, UR4, RZ ;  /* 0x0000000408067c24 */ /* 0x000fe4000f8e02ff */
[----:B------:R-:W-:-:S04]  /*1e20*/  IMAD.WIDE.U32 R4, R3, UR4, R4 ;  /* 0x0000000403047c25 */ /* 0x000fc8000f8e0004 */
[----:B------:R-:W-:Y:S01]  /*1e30*/  IMAD R7, R3, UR5, R6 ;  /* 0x0000000503077c24 */ /* 0x000fe2000f8e0206 */
[----:B------:R-:W-:-:S03]  /*1e40*/  ULDC.64 UR4, c[0x0][0x300] ;  /* 0x0000c00000047ab9 */ /* 0x000fc60000000a00 */
[----:B------:R-:W-:Y:S01]  /*1e50*/  IMAD.IADD R5, R5, 0x1, R7 ;  /* 0x0000000105057824 */ /* 0x000fe200078e0207 */
[----:B------:R-:W-:Y:S01]  /*1e60*/  SHF.R.S32.HI R17, RZ, 0x1f, R16 ;  /* 0x0000001fff117819 */ /* 0x000fe20000011410 */
[----:B------:R-:W0:Y:S01]  /*1e70*/  LDC.64 R6, c[0x0][0x3e8] ;  /* 0x0000fa00ff067b82 */ /* 0x000e220000000a00 */
[----:B-1----:R-:W-:Y:S02]  /*1e80*/  ISETP.GE.AND P2, PT, R16, R37, PT ;  /* 0x000000251000720c */ /* 0x002fe40003f46270 */
[----:B------:R-:W-:Y:S01]  /*1e90*/  SHF.L.U32 R27, R233, 0x7, RZ ;  /* 0x00000007e91b7819 */ /* 0x000fe200000006ff */
[----:B------:R-:W-:-:S03]  /*1ea0*/  IMAD.SHL.U32 R28, R234, 0x80, RZ ;  /* 0x00000080ea1c7824 */ /* 0x000fc600078e00ff */
[----:B------:R-:W-:Y:S02]  /*1eb0*/  LOP3.LUT R27, R27, 0x380, RZ, 0xc0, !PT ;  /* 0x000003801b1b7812 */ /* 0x000fe400078ec0ff */
[----:B------:R-:W-:Y:S02]  /*1ec0*/  LOP3.LUT R28, R28, 0x380, RZ, 0xc0, !PT ;  /* 0x000003801c1c7812 */ /* 0x000fe400078ec0ff */
[----:B------:R-:W-:Y:S01]  /*1ed0*/  SHF.R.U32.HI R21, RZ, 0x3, R27 ;  /* 0x00000003ff157819 */ /* 0x000fe2000001161b */
[C---:B------:R-:W-:Y:S01]  /*1ee0*/  IMAD.SHL.U32 R92, R102.reuse, 0x20, RZ ;  /* 0x00000020665c7824 */ /* 0x040fe200078e00ff */
[----:B------:R-:W-:Y:S01]  /*1ef0*/  SHF.L.U64.HI R93, R102, 0x5, R103 ;  /* 0x00000005665d7819 */ /* 0x000fe20000010267 */
[----:B------:R-:W-:Y:S02]  /*1f00*/  IMAD.SHL.U32 R26, R235, 0x80, RZ ;  /* 0x00000080eb1a7824 */ /* 0x000fe400078e00ff */
[----:B0-----:R-:W-:-:S04]  /*1f10*/  IMAD R12, R23, R6, RZ ;  /* 0x00000006170c7224 */ /* 0x001fc800078e02ff */
[C---:B------:R-:W-:Y:S02]  /*1f20*/  IMAD R89, R22.reuse, R7, R12 ;  /* 0x0000000716597224 */ /* 0x040fe400078e020c */
[----:B------:R-:W-:Y:S01]  /*1f30*/  IMAD.WIDE.U32 R12, R22, R6, R16 ;  /* 0x00000006160c7225 */ /* 0x000fe200078e0010 */
[----:B-----5:R-:W-:-:S03]  /*1f40*/  SHF.R.S32.HI R29, RZ, 0x1f, R123 ;  /* 0x0000001fff1d7819 */ /* 0x020fc6000001147b */
[----:B------:R-:W-:Y:S02]  /*1f50*/  IMAD.MOV.U32 R88, RZ, RZ, R12 ;  /* 0x000000ffff587224 */ /* 0x000fe400078e000c */
[----:B------:R-:W-:Y:S01]  /*1f60*/  IMAD.WIDE.U32 R46, R22, R102, R92 ;  /* 0x00000066162e7225 */ /* 0x000fe200078e005c */
[----:B------:R-:W-:-:S03]  /*1f70*/  LOP3.LUT R26, R26, 0x380, RZ, 0xc0, !PT ;  /* 0x000003801a1a7812 */ /* 0x000fc600078ec0ff */
[----:B------:R-:W-:Y:S01]  /*1f80*/  IMAD.WIDE.U32 R42, R22, R102, R16 ;  /* 0x00000066162a7225 */ /* 0x000fe200078e0010 */
[----:B------:R-:W-:-:S03]  /*1f90*/  IADD3 R109, P1, R92, R46, RZ ;  /* 0x0000002e5c6d7210 */ /* 0x000fc60007f3e0ff */
[----:B------:R-:W-:Y:S01]  /*1fa0*/  IMAD R30, R29, R116, RZ ;  /* 0x000000741d1e7224 */ /* 0x000fe200078e02ff */
[----:B------:R-:W-:Y:S01]  /*1fb0*/  SHF.R.U32.HI R20, RZ, 0x3, R26 ;  /* 0x00000003ff147819 */ /* 0x000fe2000001161a */
[----:B------:R-:W-:Y:S01]  /*1fc0*/  IMAD.SHL.U32 R122, R37, 0x2, RZ ;  /* 0x00000002257a7824 */ /* 0x000fe200078e00ff */
[----:B------:R-:W-:Y:S01]  /*1fd0*/  SHF.L.U64.HI R115, R6, 0x7, R7 ;  /* 0x0000000706737819 */ /* 0x000fe20000010207 */
[----:B------:R-:W-:Y:S01]  /*1fe0*/  VIADD R129, R32, 0x8 ;  /* 0x0000000820817836 */ /* 0x000fe20000000000 */
[C---:B------:R-:W-:Y:S01]  /*1ff0*/  SHF.L.U64.HI R111, R102.reuse, 0x6, R103 ;  /* 0x00000006666f7819 */ /* 0x040fe20000010267 */
[----:B------:R-:W-:Y:S01]  /*2000*/  IMAD.SHL.U32 R132, R102, 0x80, RZ ;  /* 0x0000008066847824 */ /* 0x000fe200078e00ff */
[----:B--2---:R-:W-:Y:S02]  /*2010*/  SHF.R.S32.HI R0, RZ, 0x1f, R25 ;  /* 0x0000001fff007819 */ /* 0x004fe40000011419 */
[----:B------:R-:W-:Y:S02]  /*2020*/  SEL R99, R25, RZ, !P0 ;  /* 0x000000ff19637207 */ /* 0x000fe40004000000 */
[----:B------:R-:W-:-:S05]  /*2030*/  SEL R10, R0, RZ, !P0 ;  /* 0x000000ff000a7207 */ /* 0x000fca0004000000 */
[----:B------:R-:W-:Y:S02]  /*2040*/  IMAD R0, R10, UR4, RZ ;  /* 0x000000040a007c24 */ /* 0x000fe4000f8e02ff */
[----:B------:R-:W-:-:S04]  /*2050*/  IMAD.WIDE.U32 R100, R99, UR4, R4 ;  /* 0x0000000463647c25 */ /* 0x000fc8000f8e0004 */
[----:B------:R-:W-:Y:S01]  /*2060*/  IMAD R35, R99, UR5, R0 ;  /* 0x0000000563237c24 */ /* 0x000fe2000f8e0200 */
[----:B------:R-:W-:Y:S05]  /*2070*/  @!P6 WARPSYNC.ALL ;  /* 0x000000000000e948 */ /* 0x000fea0003800000 */
[----:B------:R-:W-:Y:S02]  /*2080*/  ULDC.64 UR4, c[0x0][0x320] ;  /* 0x0000c80000047ab9 */ /* 0x000fe40000000a00 */
[----:B------:R-:W-:Y:S02]  /*2090*/  IMAD R0, R8, UR4, RZ ;  /* 0x0000000408007c24 */ /* 0x000fe4000f8e02ff */
[----:B------:R-:W-:-:S04]  /*20a0*/  IMAD.WIDE.U32 R4, R3, UR4, R16 ;  /* 0x0000000403047c25 */ /* 0x000fc8000f8e0010 */
[----:B------:R-:W-:Y:S01]  /*20b0*/  IMAD R9, R3, UR5, R0 ;  /* 0x0000000503097c24 */ /* 0x000fe2000f8e0200 */
[----:B------:R-:W-:Y:S02]  /*20c0*/  ULDC.64 UR4, c[0x0][0x328] ;  /* 0x0000ca0000047ab9 */ /* 0x000fe40000000a00 */
[----:B------:R-:W-:Y:S01]  /*20d0*/  IMAD R0, R10, UR4, RZ ;  /* 0x000000040a007c24 */ /* 0x000fe2000f8e02ff */
[----:B------:R-:W-:Y:S01]  /*20e0*/  MOV R8, R19 ;  /* 0x0000001300087202 */ /* 0x000fe20000000f00 */
[----:B------:R-:W-:Y:S01]  /*20f0*/  IMAD.IADD R5, R5, 0x1, R9 ;  /* 0x0000000105057824 */ /* 0x000fe200078e0209 */
[----:B------:R-:W-:Y:S01]  /*2100*/  SHF.R.S32.HI R9, RZ, 0x1f, R19 ;  /* 0x0000001fff097819 */ /* 0x000fe20000011413 */
[----:B------:R-:W-:Y:S02]  /*2110*/  IMAD R51, R99, UR5, R0 ;  /* 0x0000000563337c24 */ /* 0x000fe4000f8e0200 */
[----:B------:R-:W-:Y:S02]  /*2120*/  IMAD R0, R23, R116, RZ ;  /* 0x0000007417007224 */ /* 0x000fe400078e02ff */
[----:B------:R-:W-:Y:S01]  /*2130*/  IMAD.WIDE.U32 R98, R99, UR4, R4 ;  /* 0x0000000463627c25 */ /* 0x000fe2000f8e0004 */
[----:B------:R-:W-:Y:S01]  /*2140*/  SHF.R.U32.HI R25, RZ, 0x3, R28 ;  /* 0x00000003ff197819 */ /* 0x000fe2000001161c */
[----:B------:R-:W-:-:S02]  /*2150*/  ULDC UR4, c[0x0][0x2e4] ;  /* 0x0000b90000047ab9 */ /* 0x000fc40000000800 */
[C---:B------:R-:W-:Y:S02]  /*2160*/  IMAD R3, R22.reuse, R117, R0 ;  /* 0x0000007516037224 */ /* 0x040fe400078e0200 */
[----:B------:R-:W-:-:S04]  /*2170*/  IMAD.WIDE.U32 R4, R22, R116, R8 ;  /* 0x0000007416047225 */ /* 0x000fc800078e0008 */
[----:B------:R-:W-:-:S04]  /*2180*/  IMAD.WIDE.U32 R10, R22, R116, R16 ;  /* 0x00000074160a7225 */ /* 0x000fc800078e0010 */
[----:B------:R-:W-:Y:S02]  /*2190*/  IMAD.IADD R5, R5, 0x1, R3 ;  /* 0x0000000105057824 */ /* 0x000fe400078e0203 */
[----:B------:R-:W-:Y:S01]  /*21a0*/  IMAD.IADD R11, R3, 0x1, R11 ;  /* 0x00000001030b7824 */ /* 0x000fe200078e020b */
[----:B------:R-:W-:Y:S01]  /*21b0*/  SEL R3, R37, RZ, P2 ;  /* 0x000000ff25037207 */ /* 0x000fe20001000000 */
[----:B------:R-:W-:-:S04]  /*21c0*/  IMAD.WIDE.U32 R8, R22, R6, R8 ;  /* 0x0000000616087225 */ /* 0x000fc800078e0008 */
[----:B------:R-:W-:Y:S02]  /*21d0*/  IMAD.IADD R3, R16, 0x1, R3 ;  /* 0x0000000110037824 */ /* 0x000fe400078e0203 */
[----:B------:R-:W-:-:S03]  /*21e0*/  IMAD.MOV.U32 R90, RZ, RZ, R8 ;  /* 0x000000ffff5a7224 */ /* 0x000fc600078e0008 */
[----:B------:R-:W-:-:S04]  /*21f0*/  SHF.R.S32.HI R8, RZ, 0x1f, R3 ;  /* 0x0000001fff087819 */ /* 0x000fc80000011403 */
[CC--:B------:R-:W-:Y:S02]  /*2200*/  LEA.HI R41, R8.reuse, R3.reuse, RZ, 0x4 ;  /* 0x0000000308297211 */ /* 0x0c0fe400078f20ff */
[----:B------:R-:W-:-:S05]  /*2210*/  LEA.HI R3, R8, R3, RZ, 0x7 ;  /* 0x0000000308037211 */ /* 0x000fca00078f38ff */
[----:B------:R-:W-:Y:S01]  /*2220*/  IMAD.SHL.U32 R8, R3, 0x80, RZ ;  /* 0x0000008003087824 */ /* 0x000fe200078e00ff */
[--C-:B------:R-:W-:Y:S02]  /*2230*/  LOP3.LUT R3, R14, 0x70, R41.reuse, 0xf8, !PT ;  /* 0x000000700e037812 */ /* 0x100fe400078ef829 */
[--C-:B------:R-:W-:Y:S02]  /*2240*/  LOP3.LUT R14, R27, 0x70, R41.reuse, 0xf8, !PT ;  /* 0x000000701b0e7812 */ /* 0x100fe400078ef829 */
[----:B------:R-:W-:Y:S02]  /*2250*/  LOP3.LUT R8, R8, 0xffffc000, RZ, 0xc0, !PT ;  /* 0xffffc00008087812 */ /* 0x000fe400078ec0ff */
[----:B------:R-:W-:Y:S02]  /*2260*/  LOP3.LUT R3, R3, R36, RZ, 0x3c, !PT ;  /* 0x0000002403037212 */ /* 0x000fe400078e3cff */
[----:B------:R-:W-:Y:S02]  /*2270*/  LOP3.LUT R119, R14, R21, RZ, 0x3c, !PT ;  /* 0x000000150e777212 */ /* 0x000fe400078e3cff */
[----:B------:R-:W-:Y:S01]  /*2280*/  IADD3 R121, R3, R8, R34 ;  /* 0x0000000803797210 */ /* 0x000fe20007ffe022 */
[----:B------:R-:W-:Y:S01]  /*2290*/  IMAD R3, R23, R102, RZ ;  /* 0x0000006617037224 */ /* 0x000fe200078e02ff */
[----:B------:R-:W-:Y:S01]  /*22a0*/  LOP3.LUT R12, R28, 0x70, R41, 0xf8, !PT ;  /* 0x000000701c0c7812 */ /* 0x000fe200078ef829 */
[----:B------:R-:W-:Y:S01]  /*22b0*/  IMAD.IADD R91, R9, 0x1, R89 ;  /* 0x00000001095b7824 */ /* 0x000fe200078e0259 */
[----:B------:R-:W-:Y:S01]  /*22c0*/  IADD3 R119, R119, R8, R31 ;  /* 0x0000000877777210 */ /* 0x000fe20007ffe01f */
[C---:B------:R-:W-:Y:S01]  /*22d0*/  IMAD R31, R22.reuse, R103, R3 ;  /* 0x00000067161f7224 */ /* 0x040fe200078e0203 */
[----:B------:R-:W-:-:S02]  /*22e0*/  IADD3 R44, P0, R22, R45, RZ ;  /* 0x0000002d162c7210 */ /* 0x000fc40007f1e0ff */
[----:B------:R-:W-:Y:S01]  /*22f0*/  LOP3.LUT R9, R12, R25, RZ, 0x3c, !PT ;  /* 0x000000190c097212 */ /* 0x000fe200078e3cff */
[----:B------:R-:W-:Y:S01]  /*2300*/  IMAD.IADD R89, R89, 0x1, R13 ;  /* 0x0000000159597824 */ /* 0x000fe200078e020d */
[----:B------:R-:W-:Y:S01]  /*2310*/  LOP3.LUT R13, R26, 0x70, R41, 0xf8, !PT ;  /* 0x000000701a0d7812 */ /* 0x000fe200078ef829 */
[----:B------:R-:W-:Y:S01]  /*2320*/  IMAD.IADD R3, R31, 0x1, R47 ;  /* 0x000000011f037824 */ /* 0x000fe200078e022f */
[----:B------:R-:W-:Y:S01]  /*2330*/  IADD3 R120, R9, R8, R33 ;  /* 0x0000000809787210 */ /* 0x000fe20007ffe021 */
[----:B------:R-:W-:Y:S02]  /*2340*/  IMAD.X R45, R23, 0x1, R39, P0 ;  /* 0x00000001172d7824 */ /* 0x000fe400000e0627 */
[----:B------:R-:W-:Y:S01]  /*2350*/  IMAD.IADD R34, R101, 0x1, R35 ;  /* 0x0000000165227824 */ /* 0x000fe200078e0223 */
[----:B------:R-:W-:Y:S01]  /*2360*/  IADD3 R35, P0, R100, R42, RZ ;  /* 0x0000002a64237210 */ /* 0x000fe20007f1e0ff */
[C---:B------:R-:W-:Y:S02]  /*2370*/  IMAD R33, R123.reuse, R117, R30 ;  /* 0x000000757b217224 */ /* 0x040fe400078e021e */
[----:B------:R-:W-:Y:S01]  /*2380*/  IMAD.WIDE.U32 R96, R123, R116, R4 ;  /* 0x000000747b607225 */ /* 0x000fe200078e0004 */
[----:B------:R-:W-:-:S03]  /*2390*/  P2R R0, PR, RZ, 0x4 ;  /* 0x00000004ff007803 */ /* 0x000fc60000000000 */
[----:B------:R-:W-:Y:S02]  /*23a0*/  IMAD R4, R29, R6, RZ ;  /* 0x000000061d047224 */ /* 0x000fe400078e02ff */
[----:B------:R-:W-:Y:S01]  /*23b0*/  IMAD.IADD R30, R43, 0x1, R31 ;  /* 0x000000012b1e7824 */ /* 0x000fe200078e021f */
[----:B------:R-:W-:Y:S01]  /*23c0*/  LOP3.LUT R13, R13, R20, RZ, 0x3c, !PT ;  /* 0x000000140d0d7212 */ /* 0x000fe200078e3cff */
[----:B------:R-:W-:Y:S01]  /*23d0*/  IMAD.X R29, R3, 0x1, R93, P1 ;  /* 0x00000001031d7824 */ /* 0x000fe200008e065d */
[----:B------:R-:W-:Y:S01]  /*23e0*/  IADD3 R114, P1, R109, R92, RZ ;  /* 0x0000005c6d727210 */ /* 0x000fe20007f3e0ff */
[----:B------:R-:W-:Y:S01]  /*23f0*/  IMAD.WIDE.U32 R94, R123, R116, R10 ;  /* 0x000000747b5e7225 */ /* 0x000fe200078e000a */
[----:B------:R-:W-:Y:S02]  /*2400*/  IADD3 R37, P3, R100, 0x80, RZ ;  /* 0x0000008064257810 */ /* 0x000fe40007f7e0ff */
[----:B------:R-:W-:Y:S01]  /*2410*/  IADD3 R39, P2, R35, 0x80, RZ ;  /* 0x0000008023277810 */ /* 0x000fe20007f5e0ff */
[----:B------:R-:W-:Y:S01]  /*2420*/  VIADD R5, R16, 0x80 ;  /* 0x0000008010057836 */ /* 0x000fe20000000000 */
[----:B------:R-:W-:Y:S01]  /*2430*/  LOP3.LUT R36, R41, 0xfffffff0, RZ, 0xc0, !PT ;  /* 0xfffffff029247812 */ /* 0x000fe200078ec0ff */
[----:B------:R-:W-:-:S02]  /*2440*/  IMAD R49, R123, R7, R4 ;  /* 0x000000077b317224 */ /* 0x000fc400078e0204 */
[----:B------:R-:W-:Y:S01]  /*2450*/  IMAD.WIDE.U32 R90, R123, R6, R90 ;  /* 0x000000067b5a7225 */ /* 0x000fe200078e005a */
[----:B------:R-:W-:-:S03]  /*2460*/  IADD3 R118, R13, R8, R15 ;  /* 0x000000080d767210 */ /* 0x000fc60007ffe00f */
[----:B------:R-:W-:Y:S01]  /*2470*/  IMAD.WIDE.U32 R88, R123, R6, R88 ;  /* 0x000000067b587225 */ /* 0x000fe200078e0058 */
[----:B------:R-:W-:-:S03]  /*2480*/  SHF.L.U64.HI R10, R6, 0x5, R7 ;  /* 0x00000005060a7819 */ /* 0x000fc60000010207 */
[--C-:B------:R-:W-:Y:S01]  /*2490*/  IMAD.X R38, R30, 0x1, R34.reuse, P0 ;  /* 0x000000011e267824 */ /* 0x100fe200000e0622 */
[C---:B------:R-:W-:Y:S01]  /*24a0*/  SHF.L.U64.HI R9, R6.reuse, 0x6, R7 ;  /* 0x0000000606097819 */ /* 0x040fe20000010207 */
[----:B------:R-:W-:Y:S01]  /*24b0*/  IMAD.SHL.U32 R8, R6, 0x20, RZ ;  /* 0x0000002006087824 */ /* 0x000fe200078e00ff */
[--C-:B------:R-:W-:Y:S01]  /*24c0*/  SHF.L.U64.HI R15, R116, 0x5, R117.reuse ;  /* 0x00000005740f7819 */ /* 0x100fe20000010275 */
[----:B------:R-:W-:Y:S01]  /*24d0*/  IMAD.SHL.U32 R7, R6, 0x40, RZ ;  /* 0x0000004006077824 */ /* 0x000fe200078e00ff */
[----:B------:R-:W-:Y:S01]  /*24e0*/  SHF.L.U64.HI R14, R116, 0x6, R117 ;  /* 0x00000006740e7819 */ /* 0x000fe20000010275 */
[----:B------:R-:W-:Y:S01]  /*24f0*/  IMAD.IADD R31, R97, 0x1, R33 ;  /* 0x00000001611f7824 */ /* 0x000fe200078e0221 */
[----:B------:R-:W-:Y:S01]  /*2500*/  SHF.L.U64.HI R4, R102, 0x7, R103 ;  /* 0x0000000766047819 */ /* 0x000fe20000010267 */
[----:B------:R-:W-:Y:S01]  /*2510*/  IMAD.IADD R32, R33, 0x1, R95 ;  /* 0x0000000121207824 */ /* 0x000fe200078e025f */
[----:B------:R-:W-:Y:S01]  /*2520*/  IADD3.X R113, R29, R93, RZ, P1, !PT ;  /* 0x0000005d1d717210 */ /* 0x000fe20000ffe4ff */
[C---:B------:R-:W-:Y:S01]  /*2530*/  IMAD.SHL.U32 R13, R116.reuse, 0x20, RZ ;  /* 0x00000020740d7824 */ /* 0x040fe200078e00ff */
[C---:B------:R-:W-:Y:S01]  /*2540*/  SHF.L.U64.HI R117, R116.reuse, 0x7, R117 ;  /* 0x0000000774757819 */ /* 0x040fe20000010275 */
[----:B------:R-:W-:Y:S01]  /*2550*/  IMAD.SHL.U32 R12, R116, 0x40, RZ ;  /* 0x00000040740c7824 */ /* 0x000fe200078e00ff */
[----:B------:R-:W-:Y:S01]  /*2560*/  SHF.L.U32 R6, R6, 0x7, RZ ;  /* 0x0000000706067819 */ /* 0x000fe200000006ff */
[----:B------:R-:W-:Y:S01]  /*2570*/  IMAD.SHL.U32 R11, R116, 0x80, RZ ;  /* 0x00000080740b7824 */ /* 0x000fe200078e00ff */
[----:B------:R-:W-:Y:S01]  /*2580*/  ISETP.GE.AND P0, PT, R16, UR4, PT ;  /* 0x0000000410007c0c */ /* 0x000fe2000bf06270 */
[----:B------:R-:W-:Y:S01]  /*2590*/  IMAD.IADD R33, R91, 0x1, R49 ;  /* 0x000000015b217824 */ /* 0x000fe200078e0231 */
[----:B------:R-:W-:Y:S01]  /*25a0*/  @!P6 BAR.SYNC.DEFER_BLOCKING 0x9, 0x100 ;  /* 0x024400000000eb1d */ /* 0x000fe20000010000 */
[----:B------:R-:W-:Y:S01]  /*25b0*/  ISETP.GE.AND P1, PT, R5, UR4, PT ;  /* 0x0000000405007c0c */ /* 0x000fe2000bf26270 */
[----:B------:R-:W-:Y:S01]  /*25c0*/  IMAD.IADD R40, R49, 0x1, R89 ;  /* 0x0000000131287824 */ /* 0x000fe200078e0259 */
[----:B------:R-:W-:Y:S01]  /*25d0*/  SHF.R.S32.HI R41, RZ, 0x4, R41 ;  /* 0x00000004ff297819 */ /* 0x000fe20000011429 */
[----:B------:R-:W-:Y:S01]  /*25e0*/  IMAD.X R104, RZ, RZ, R34, P3 ;  /* 0x000000ffff687224 */ /* 0x000fe200018e0622 */
[----:B------:R-:W-:Y:S01]  /*25f0*/  SHF.R.S32.HI R103, RZ, 0x1f, R36 ;  /* 0x0000001fff677819 */ /* 0x000fe20000011424 */
[----:B------:R-:W-:Y:S01]  /*2600*/  IMAD.X R105, RZ, RZ, R38, P2 ;  /* 0x000000ffff697224 */ /* 0x000fe200010e0626 */
[----:B------:R-:W-:-:S07]  /*2610*/  IADD3 R106, R99, R51, RZ ;  /* 0x00000033636a7210 */ /* 0x000fce0007ffe0ff */
.L_x_2273:
[----:B------:R-:W2:Y:S01]  /*2620*/  LDL R48, [R1+0x14] ;  /* 0x0000140001307983 */ /* 0x000ea20000100800 */
[----:B0-----:R-:W0:Y:S03]  /*2630*/  LDC R126, c[0x0][0x3d4] ;  /* 0x0000f500ff7e7b82 */ /* 0x001e260000000800 */
[----:B------:R-:W3:Y:S04]  /*2640*/  LDL R50, [R1+0x18] ;  /* 0x0000180001327983 */ /* 0x000ee80000100800 */
[----:B------:R-:W3:Y:S01]  /*2650*/  LDL R49, [R1+0x1c] ;  /* 0x00001c0001317983 */ /* 0x000ee20000100800 */
[----:B------:R-:W-:Y:S01]  /*2660*/  VIADD R24, R24, 0xffffffff ;  /* 0xffffffff18187836 */ /* 0x000fe20000000000 */
        /* <DEDUP_REMOVED lines=22> */
[----:B------:R-:W-:-:S04]  /*27d0*/  IMAD.WIDE.U32 R48, R11, R24, RZ ;  /* 0x000000180b307225 */ /* 0x000fc800078e00ff */
[----:B------:R-:W-:-:S04]  /*27e0*/  IMAD.WIDE.U32 R50, R6, R24, RZ ;  /* 0x0000001806327225 */ /* 0x000fc800078e00ff */
[----:B------:R-:W-:Y:S02]  /*27f0*/  IMAD.IADD R127, R125, 0x1, R127 ;  /* 0x000000017d7f7824 */ /* 0x000fe400078e027f */
        /* <DEDUP_REMOVED lines=27> */
.L_x_2194:
[----:B------:R-:W-:Y:S05]  /*29b0*/  BSYNC B1 ;  /* 0x0000000000017941 */ /* 0x000fea0003800000 */
.L_x_2193:
        /* <DEDUP_REMOVED lines=36> */
.L_x_2196:
[----:B------:R-:W-:Y:S05]  /*2c00*/  BSYNC B1 ;  /* 0x0000000000017941 */ /* 0x000fea0003800000 */
.L_x_2195:
        /* <DEDUP_REMOVED lines=24> */
.L_x_2198:
[----:B------:R-:W-:Y:S05]  /*2d90*/  BSYNC B1 ;  /* 0x0000000000017941 */ /* 0x000fea0003800000 */
.L_x_2197:
        /* <DEDUP_REMOVED lines=29> */
.L_x_2200:
[----:B------:R-:W-:Y:S05]  /*2f70*/  BSYNC B1 ;  /* 0x0000000000017941 */ /* 0x000fea0003800000 */
.L_x_2199:
[----:B------:R-:W-:Y:S01]  /*2f80*/  UISETP.NE.AND UP0, UPT, UR45, 0x3, UPT ;  /* 0x000000032d00788c */ /* 0x000fe2000bf05270 */
[----:B------:R-:W-:Y:S01]  /*2f90*/  IMAD.MOV.U32 R143, RZ, RZ, R78 ;  /* 0x000000ffff8f7224 */ /* 0x000fe200078e004e */
[----:B-----5:R-:W-:Y:S01]  /*2fa0*/  MOV R140, R74 ;  /* 0x0000004a008c7202 */ /* 0x020fe20000000f00 */
[----:B------:R-:W-:Y:S02]  /*2fb0*/  IMAD.MOV.U32 R155, RZ, RZ, R82 ;  /* 0x000000ffff9b7224 */ /* 0x000fe400078e0052 */
[----:B------:R-:W-:Y:S01]  /*2fc0*/  IMAD.MOV.U32 R137, RZ, RZ, R68 ;  /* 0x000000ffff897224 */ /* 0x000fe200078e0044 */
[----:B------:R-:W-:Y:S01]  /*2fd0*/  PLOP3.LUT P5, PT, PT, PT, UP0, 0x80, 0x0 ;  /* 0x000000000000781c */ /* 0x000fe20003faf008 */
[----:B------:R-:W-:Y:S02]  /*2fe0*/  IMAD.MOV.U32 R139, RZ, RZ, R72 ;  /* 0x000000ffff8b7224 */ /* 0x000fe400078e0048 */
[----:B------:R-:W-:Y:S02]  /*2ff0*/  IMAD.MOV.U32 R138, RZ, RZ, R70 ;  /* 0x000000ffff8a7224 */ /* 0x000fe400078e0046 */
[----:B------:R-:W-:-:S02]  /*3000*/  IMAD.MOV.U32 R130, RZ, RZ, R60 ;  /* 0x000000ffff827224 */ /* 0x000fc400078e003c */
[----:B------:R-:W-:Y:S02]  /*3010*/  IMAD.MOV.U32 R135, RZ, RZ, R64 ;  /* 0x000000ffff877224 */ /* 0x000fe400078e0040 */
[----:B------:R-:W-:Y:S02]  /*3020*/  IMAD.MOV.U32 R131, RZ, RZ, R62 ;  /* 0x000000ffff837224 */ /* 0x000fe400078e003e */
[----:B------:R-:W-:Y:S02]  /*3030*/  IMAD.MOV.U32 R136, RZ, RZ, R66 ;  /* 0x000000ffff887224 */ /* 0x000fe400078e0042 */
[----:B01----:R-:W-:Y:S02]  /*3040*/  IMAD.MOV.U32 R84, RZ, RZ, R52 ;  /* 0x000000ffff547224 */ /* 0x003fe400078e0034 */
[----:B------:R-:W-:Y:S02]  /*3050*/  IMAD.MOV.U32 R86, RZ, RZ, R56 ;  /* 0x000000ffff567224 */ /* 0x000fe400078e0038 */
[----:B------:R-:W-:-:S02]  /*3060*/  IMAD.MOV.U32 R85, RZ, RZ, R54 ;  /* 0x000000ffff557224 */ /* 0x000fc400078e0036 */
[----:B------:R-:W-:Y:S01]  /*3070*/  IMAD.MOV.U32 R87, RZ, RZ, R58 ;  /* 0x000000ffff577224 */ /* 0x000fe200078e003a */
[----:B------:R-:W-:Y:S06]  /*3080*/  @!P5 BRA `(.L_x_2201) ;  /* 0x000000000004d947 */ /* 0x000fec0003800000 */
[----:B------:R-:W-:Y:S01]  /*3090*/  BPT.TRAP 0x1 ;  /* 0x000000040000795c */ /* 0x000fe20000300000 */
.L_x_2201:
[----:B--2---:R-:W2:Y:S01]  /*30a0*/  LDL R48, [R1+0x10] ;  /* 0x0000100001307983 */ /* 0x004ea20000100800 */
[----:B------:R-:W-:Y:S01]  /*30b0*/  LEA R107, R232, R18, 0x3 ;  /* 0x00000012e86b7211 */ /* 0x000fe200078e18ff */
[----:B------:R-:W-:Y:S01]  /*30c0*/  BSSY B1, `(.L_x_2202) ;  /* 0x0000004000017945 */ /* 0x000fe20003800000 */
[----:B--2---:R-:W-:-:S04]  /*30d0*/  SHF.L.U32 R128, R48, 0x1f, RZ ;  /* 0x0000001f30807819 */ /* 0x004fc800000006ff */
[----:B------:R-:W0:Y:S02]  /*30e0*/  SYNCS.PHASECHK.TRANS64.TRYWAIT P6, [R107+URZ+0x38890], R128 ;  /* 0x038890806b0075a7 */ /* 0x000e2400080c017f */
[----:B0-----:R-:W-:Y:S05]  /*30f0*/  @!P6 BRA `(.L_x_2203) ;  /* 0x000002700008e947 */ /* 0x001fea0003800000 */
.L_x_2533:
[----:B------:R-:W-:Y:S05]  /*3100*/  BSYNC B1 ;  /* 0x0000000000017941 */ /* 0x000fea0003800000 */
.L_x_2202:
[----:B------:R-:W-:Y:S04]  /*3110*/  BSSY B1, `(.L_x_2204) ;  /* 0x00000f0000017945 */ /* 0x000fe80003800000 */
[----:B------:R-:W-:Y:S05]  /*3120*/  @P2 BRA `(.L_x_2205) ;  /* 0x0000000c00b82947 */ /* 0x000fea0003800000 */
[----:B------:R-:W-:Y:S01]  /*3130*/  IADD3 R142, P2, R42, R124, RZ ;  /* 0x0000007c2a8e7210 */ /* 0x000fe20007f5e0ff */
[----:B------:R-:W-:Y:S04]  /*3140*/  BSSY B2, `(.L_x_2206) ;  /* 0x0000077000027945 */ /* 0x000fe80003800000 */
[----:B------:R-:W-:Y:S01]  /*3150*/  IMAD.X R141, R127, 0x1, R30, P2 ;  /* 0x000000017f8d7824 */ /* 0x000fe200010e061e */
[----:B------:R-:W-:Y:S07]  /*3160*/  @P0 BRA `(.L_x_2207) ;  /* 0x0000000400d00947 */ /* 0x000fee0003800000 */
[----:B------:R1:W2:Y:S01]  /*3170*/  LDS.128 R48, [R112+0x28400] ;  /* 0x0284000070307984 */ /* 0x0002a20000000c00 */
        /* <DEDUP_REMOVED lines=10> */
[----:B------:R-:W-:Y:S01]  /*3220*/  SHF.R.U32.HI R148, RZ, 0x10, R83 ;  /* 0x00000010ff947819 */ /* 0x000fe20000011653 */
[----:B------:R-:W-:Y:S01]  /*3230*/  IMAD.SHL.U32 R83, R147, 0x100, RZ ;  /* 0x0000010093537824 */ /* 0x000fe200078e00ff */
[----:B------:R-:W-:Y:S01]  /*3240*/  PRMT R146, R146, 0x654, R81 ;  /* 0x0000065492927816 */ /* 0x000fe20000000051 */
[----:B------:R-:W-:Y:S01]  /*3250*/  IMAD.SHL.U32 R81, R150, 0x100, RZ ;  /* 0x0000010096517824 */ /* 0x000fe200078e00ff */
[----:B------:R-:W-:Y:S01]  /*3260*/  PRMT R82, R149, 0x654, R80 ;  /* 0x0000065495527816 */ /* 0x000fe20000000050 */
[----:B--2---:R-:W-:Y:S01]  /*3270*/  IMAD.MOV.U32 R80, RZ, RZ, R48 ;  /* 0x000000ffff507224 */ /* 0x004fe200078e0030 */
[----:B------:R-:W-:Y:S01]  /*3280*/  LOP3.LUT R147, R146, 0xff00, R83, 0xf8, !PT ;  /* 0x0000ff0092937812 */ /* 0x000fe200078ef853 */
[----:B------:R-:W-:Y:S01]  /*3290*/  IMAD.U32 R146, R148, 0x10000, RZ ;  /* 0x0001000094927824 */ /* 0x000fe200078e00ff */
[----:B------:R-:W-:Y:S01]  /*32a0*/  LOP3.LUT R82, R82, 0xff00, R81, 0xf8, !PT ;  /* 0x0000ff0052527812 */ /* 0x000fe200078ef851 */
[----:B------:R-:W-:Y:S01]  /*32b0*/  IMAD.U32 R81, R151, 0x10000, RZ ;  /* 0x0001000097517824 */ /* 0x000fe200078e00ff */
[----:B------:R-:W-:-:S02]  /*32c0*/  F2FP.F16.E4M3.UNPACK_B R83, R155.H1 ;  /* 0x0000009bff53723e */ /* 0x000fc400030006ff */
[-C--:B------:R-:W-:Y:S02]  /*32d0*/  F2FP.F16.E4M3.UNPACK_B R48, R49.reuse ;  /* 0x00000031ff30723e */ /* 0x080fe400020006ff */
[----:B------:R-:W-:Y:S01]  /*32e0*/  LOP3.LUT R151, R147, 0xff0000, R146, 0xf8, !PT ;  /* 0x00ff000093977812 */ /* 0x000fe200078ef892 */
[--C-:B------:R-:W-:Y:S01]  /*32f0*/  HADD2.F32 R149, -RZ, R83.reuse.H0_H0 ;  /* 0x20000053ff957230 */ /* 0x100fe20000004100 */
[----:B------:R-:W-:Y:S01]  /*3300*/  LOP3.LUT R148, R82, 0xff0000, R81, 0xf8, !PT ;  /* 0x00ff000052947812 */ /* 0x000fe200078ef851 */
[--C-:B------:R-:W-:Y:S01]  /*3310*/  HADD2.F32 R81, -RZ, R48.reuse.H1_H1 ;  /* 0x30000030ff517230 */ /* 0x100fe20000004100 */
[----:B------:R-:W-:Y:S01]  /*3320*/  F2FP.F16.E4M3.UNPACK_B R146, R144.H1 ;  /* 0x00000090ff92723e */ /* 0x000fe200030006ff */
[----:B------:R-:W-:Y:S01]  /*3330*/  HADD2.F32 R48, -RZ, R48.H0_H0 ;  /* 0x20000030ff307230 */ /* 0x000fe20000004100 */
[----:B------:R-:W-:Y:S01]  /*3340*/  F2FP.F16.E4M3.UNPACK_B R49, R49.H1 ;  /* 0x00000031ff31723e */ /* 0x000fe200030006ff */
[----:B------:R-:W-:Y:S02]  /*3350*/  HADD2.F32 R150, -RZ, R83.H1_H1 ;  /* 0x30000053ff967230 */ /* 0x000fe40000004100 */
[----:B------:R-:W-:Y:S01]  /*3360*/  FMUL.FTZ R153, R81, R149 ;  /* 0x0000009551997220 */ /* 0x000fe20000410000 */
[----:B------:R-:W-:-:S02]  /*3370*/  HADD2.F32 R147, -RZ, R146.H0_H0 ;  /* 0x20000092ff937230 */ /* 0x000fc40000004100 */
[C---:B------:R-:W-:Y:S01]  /*3380*/  FMUL.FTZ R154, R48.reuse, R149 ;  /* 0x00000095309a7220 */ /* 0x040fe20000410000 */
[--C-:B------:R-:W-:Y:S01]  /*3390*/  HADD2.F32 R83, -RZ, R49.reuse.H1_H1 ;  /* 0x30000031ff537230 */ /* 0x100fe20000004100 */
[----:B------:R-:W-:Y:S01]  /*33a0*/  F2FP.F16.E4M3.UNPACK_B R149, R155 ;  /* 0x0000009bff95723e */ /* 0x000fe200020006ff */
[----:B------:R-:W-:Y:S02]  /*33b0*/  HADD2.F32 R82, -RZ, R49.H0_H0 ;  /* 0x20000031ff527230 */ /* 0x000fe40000004100 */
[-C--:B------:R-:W-:Y:S01]  /*33c0*/  FFMA.FTZ R48, R48, R147.reuse, -R153 ;  /* 0x0000009330307223 */ /* 0x080fe20000010899 */
[----:B------:R-:W-:Y:S02]  /*33d0*/  HADD2.F32 R146, -RZ, R146.H1_H1 ;  /* 0x30000092ff927230 */ /* 0x000fe40000004100 */
[-C--:B------:R-:W-:Y:S01]  /*33e0*/  FMUL.FTZ R153, R83, R150.reuse ;  /* 0x0000009653997220 */ /* 0x080fe20000410000 */
[----:B------:R-:W-:Y:S01]  /*33f0*/  FFMA.FTZ R49, R81, R147, R154 ;  /* 0x0000009351317223 */ /* 0x000fe2000001009a */
[C---:B------:R-:W-:Y:S01]  /*3400*/  FMUL.FTZ R150, R82.reuse, R150 ;  /* 0x0000009652967220 */ /* 0x040fe20000410000 */
[----:B------:R-:W-:Y:S01]  /*3410*/  F2FP.F16.E4M3.UNPACK_B R81, R80.H1 ;  /* 0x00000050ff51723e */ /* 0x000fe200030006ff */
[----:B------:R-:W-:Y:S01]  /*3420*/  FFMA.FTZ R155, R82, R146, -R153 ;  /* 0x00000092529b7223 */ /* 0x000fe20000010899 */
[----:B------:R-:W-:Y:S01]  /*3430*/  F2FP.F16.E4M3.UNPACK_B R80, R80 ;  /* 0x00000050ff50723e */ /* 0x000fe200020006ff */
[----:B------:R-:W-:Y:S01]  /*3440*/  FFMA.FTZ R156, R83, R146, R150 ;  /* 0x00000092539c7223 */ /* 0x000fe20000010096 */
[----:B------:R-:W-:Y:S01]  /*3450*/  F2FP.F16.E4M3.UNPACK_B R144, R144 ;  /* 0x00000090ff90723e */ /* 0x000fe200020006ff */
[----:B------:R-:W-:-:S02]  /*3460*/  HADD2.F32 R82, -RZ, R81.H0_H0 ;  /* 0x20000051ff527230 */ /* 0x000fc40000004100 */
[----:B------:R-:W-:Y:S01]  /*3470*/  HADD2.F32 R83, -RZ, R81.H1_H1 ;  /* 0x30000051ff537230 */ /* 0x000fe20000004100 */
[----:B------:R-:W-:Y:S01]  /*3480*/  F2FP.SATFINITE.E4M3.F32.PACK_AB_MERGE_C R159, R156, R155, RZ ;  /* 0x0000009b9c9f723e */ /* 0x000fe200048070ff */
[--C-:B------:R-:W-:Y:S02]  /*3490*/  HADD2.F32 R147, -RZ, R149.reuse.H1_H1 ;  /* 0x30000095ff937230 */ /* 0x100fe40000004100 */
[--C-:B------:R-:W-:Y:S01]  /*34a0*/  HADD2.F32 R81, -RZ, R80.reuse.H0_H0 ;  /* 0x20000050ff517230 */ /* 0x100fe20000004100 */
[----:B------:R-:W-:Y:S01]  /*34b0*/  F2FP.SATFINITE.E4M3.F32.PACK_AB_MERGE_C R49, R49, R48, R159 ;  /* 0x000000303131723e */ /* 0x000fe2000480709f */
[----:B------:R-:W-:Y:S02]  /*34c0*/  HADD2.F32 R149, -RZ, R149.H0_H0 ;  /* 0x20000095ff957230 */ /* 0x000fe40000004100 */
[-C--:B------:R-:W-:Y:S01]  /*34d0*/  FMUL.FTZ R153, R83, R147.reuse ;  /* 0x0000009353997220 */ /* 0x080fe20000410000 */
[----:B------:R-:W-:Y:S02]  /*34e0*/  HADD2.F32 R80, -RZ, R80.H1_H1 ;  /* 0x30000050ff507230 */ /* 0x000fe40000004100 */
[----:B------:R-:W-:Y:S01]  /*34f0*/  FMUL.FTZ R154, R82, R147 ;  /* 0x00000093529a7220 */ /* 0x000fe20000410000 */
[--C-:B------:R-:W-:Y:S01]  /*3500*/  HADD2.F32 R146, -RZ, R144.reuse.H1_H1 ;  /* 0x30000090ff927230 */ /* 0x100fe20000004100 */
[----:B------:R-:W-:Y:S01]  /*3510*/  F2FP.F16.E4M3.UNPACK_B R147, R151.H1 ;  /* 0x00000097ff93723e */ /* 0x000fe200030006ff */
[----:B------:R-:W-:-:S02]  /*3520*/  HADD2.F32 R144, -RZ, R144.H0_H0 ;  /* 0x20000090ff907230 */ /* 0x000fc40000004100 */
[-C--:B------:R-:W-:Y:S01]  /*3530*/  FMUL.FTZ R150, R80, R149.reuse ;  /* 0x0000009550967220 */ /* 0x080fe20000410000 */
[----:B------:R-:W-:Y:S01]  /*3540*/  FMUL.FTZ R149, R81, R149 ;  /* 0x0000009551957220 */ /* 0x000fe20000410000 */
[-C--:B------:R-:W-:Y:S01]  /*3550*/  FFMA.FTZ R82, R82, R146.reuse, -R153 ;  /* 0x0000009252527223 */ /* 0x080fe20000010899 */
[----:B------:R-:W-:Y:S01]  /*3560*/  FFMA.FTZ R83, R83, R146, R154 ;  /* 0x0000009253537223 */ /* 0x000fe2000001009a */
[-C--:B------:R-:W-:Y:S01]  /*3570*/  FFMA.FTZ R153, R81, R144.reuse, -R150 ;  /* 0x0000009051997223 */ /* 0x080fe20000010896 */
[----:B------:R-:W-:Y:S01]  /*3580*/  F2FP.F16.E4M3.UNPACK_B R81, R51.H1 ;  /* 0x00000033ff51723e */ /* 0x000fe200030006ff */
[----:B------:R-:W-:Y:S01]  /*3590*/  FFMA.FTZ R154, R80, R144, R149 ;  /* 0x00000090509a7223 */ /* 0x000fe20000010095 */
[----:B------:R-:W-:Y:S01]  /*35a0*/  F2FP.F16.E4M3.UNPACK_B R144, R148.H1 ;  /* 0x00000094ff90723e */ /* 0x000fe200030006ff */
[----:B------:R-:W-:Y:S01]  /*35b0*/  HADD2.F32 R150, -RZ, R147.H1_H1 ;  /* 0x30000093ff967230 */ /* 0x000fe20000004100 */
[----:B------:R-:W-:Y:S01]  /*35c0*/  F2FP.SATFINITE.E4M3.F32.PACK_AB_MERGE_C R157, R83, R82, RZ ;  /* 0x00000052539d723e */ /* 0x000fe200048070ff */
[--C-:B------:R-:W-:Y:S01]  /*35d0*/  HADD2.F32 R83, -RZ, R81.reuse.H1_H1 ;  /* 0x30000051ff537230 */ /* 0x100fe20000004100 */
[----:B------:R-:W-:Y:S01]  /*35e0*/  F2FP.F16.E4M3.UNPACK_B R80, R50.H1 ;  /* 0x00000032ff50723e */ /* 0x000fe200030006ff */
[----:B------:R-:W-:Y:S01]  /*35f0*/  HADD2.F32 R82, -RZ, R81.H0_H0 ;  /* 0x20000051ff527230 */ /* 0x000fe20000004100 */
[----:B------:R-:W-:Y:S01]  /*3600*/  F2FP.F16.E4M3.UNPACK_B R151, R151 ;  /* 0x00000097ff97723e */ /* 0x000fe200020006ff */
[----:B------:R-:W-:Y:S01]  /*3610*/  HADD2.F32 R146, -RZ, R144.H1_H1 ;  /* 0x30000090ff927230 */ /* 0x000fe20000004100 */
        /* <DEDUP_REMOVED lines=21> */
[----:B------:R-:W-:Y:S01]  /*3770*/  HADD2.F32 R50, -RZ, R50.H1_H1 ;  /* 0x30000032ff327230 */ /* 0x000fe20000004100 */
[----:B------:R-:W-:Y:S01]  /*3780*/  F2FP.SATFINITE.E4M3.F32.PACK_AB_MERGE_C R149, R149, R156, RZ ;  /* 0x0000009c9595723e */ /* 0x000fe200048070ff */
[----:B------:R-:W-:-:S02]  /*3790*/  HADD2.F32 R147, -RZ, R147.H0_H0 ;  /* 0x20000093ff937230 */ /* 0x000fc40000004100 */
[----:B------:R-:W-:Y:S02]  /*37a0*/  HADD2.F32 R144, -RZ, R144.H0_H0 ;  /* 0x20000090ff907230 */ /* 0x000fe40000004100 */
        /* <DEDUP_REMOVED lines=11> */
.L_x_2209:
[----:B------:R-:W-:Y:S05]  /*3860*/  BSYNC B3 ;  /* 0x0000000000037941 */ /* 0x000fea0003800000 */
.L_x_2208:
[----:B------:R-:W-:Y:S02]  /*3870*/  ULDC.64 UR4, c[0x0][0x2d8] ;  /* 0x0000b60000047ab9 */ /* 0x000fe40000000a00 */
[----:B------:R-:W-:-:S04]  /*3880*/  IADD3 R80, P2, P6, R142, UR4, R100 ;  /* 0x000000048e507c10 */ /* 0x000fc8000fe5e064 */
[----:B------:R-:W-:-:S05]  /*3890*/  IADD3.X R81, R141, UR5, R34, P2, P6 ;  /* 0x000000058d517c10 */ /* 0x000fca00097ec422 */
[----:B--2---:R1:W-:Y:S04]  /*38a0*/  STG.E.128 desc[UR46][R80.64], R48 ;  /* 0x0000003050007986 */ /* 0x0043e8000c101d2e */
.L_x_2207:
[----:B------:R-:W-:Y:S05]  /*38b0*/  BSYNC B2 ;  /* 0x0000000000027941 */ /* 0x000fea0003800000 */
.L_x_2206:
[----:B------:R-:W-:Y:S05]  /*38c0*/  @P1 BRA `(.L_x_2205) ;  /* 0x0000000400d01947 */ /* 0x000fea0003800000 */
[----:B-1----:R1:W2:Y:S01]  /*38d0*/  LDS.128 R48, [R112+0x2c400] ;  /* 0x02c4000070307984 */ /* 0x0022a20000000c00 */
[----:B------:R-:W-:Y:S01]  /*38e0*/  ISETP.GE.AND P2, PT, R236, R126, PT ;  /* 0x0000007eec00720c */ /* 0x000fe20003f46270 */
[----:B------:R-:W-:-:S12]  /*38f0*/  BSSY B2, `(.L_x_2210) ;  /* 0x000006d000027945 */ /* 0x000fd80003800000 */
[----:B-1----:R-:W-:Y:S05]  /*3900*/  @P2 BRA `(.L_x_2211) ;  /* 0x0000000400ac2947 */ /* 0x002fea0003800000 */
[----:B------:R-:W-:Y:S02]  /*3910*/  SHF.R.U32.HI R144, RZ, 0x8, R77 ;  /* 0x00000008ff907819 */ /* 0x000fe4000001164d */
[----:B------:R-:W-:Y:S02]  /*3920*/  SHF.R.U32.HI R83, RZ, 0x18, R79 ;  /* 0x00000018ff537819 */ /* 0x000fe4000001164f */
[----:B------:R-:W-:Y:S02]  /*3930*/  LOP3.LUT R78, R79, 0xff, RZ, 0xc0, !PT ;  /* 0x000000ff4f4e7812 */ /* 0x000fe400078ec0ff */
[----:B------:R-:W-:Y:S02]  /*3940*/  SHF.R.U32.HI R147, RZ, 0x18, R77 ;  /* 0x00000018ff937819 */ /* 0x000fe4000001164d */
[----:B------:R-:W-:Y:S02]  /*3950*/  LOP3.LUT R76, R77, 0xff, RZ, 0xc0, !PT ;  /* 0x000000ff4d4c7812 */ /* 0x000fe400078ec0ff */
[----:B------:R-:W-:-:S02]  /*3960*/  SHF.R.U32.HI R80, RZ, 0x8, R79 ;  /* 0x00000008ff507819 */ /* 0x000fc4000001164f */
[----:B------:R-:W-:Y:S02]  /*3970*/  SHF.R.U32.HI R81, RZ, 0x10, R79 ;  /* 0x00000010ff517819 */ /* 0x000fe4000001164f */
[----:B------:R-:W-:Y:S01]  /*3980*/  PRMT R79, R83, 0x654, R78 ;  /* 0x00000654534f7816 */ /* 0x000fe2000000004e */
[----:B------:R-:W-:Y:S01]  /*3990*/  IMAD.SHL.U32 R78, R144, 0x100, RZ ;  /* 0x00000100904e7824 */ /* 0x000fe200078e00ff */
[----:B------:R-:W-:Y:S01]  /*39a0*/  SHF.R.U32.HI R82, RZ, 0x10, R77 ;  /* 0x00000010ff527819 */ /* 0x000fe2000001164d */
[----:B------:R-:W-:Y:S01]  /*39b0*/  IMAD.SHL.U32 R80, R80, 0x100, RZ ;  /* 0x0000010050507824 */ /* 0x000fe200078e00ff */
[----:B------:R-:W-:Y:S01]  /*39c0*/  PRMT R77, R147, 0x654, R76 ;  /* 0x00000654934d7816 */ /* 0x000fe2000000004c */
[----:B------:R-:W-:Y:S01]  /*39d0*/  IMAD.U32 R81, R81, 0x10000, RZ ;  /* 0x0001000051517824 */ /* 0x000fe200078e00ff */
[----:B--2---:R-:W-:Y:S02]  /*39e0*/  MOV R76, R48 ;  /* 0x00000030004c7202 */ /* 0x004fe40000000f00 */
[----:B------:R-:W-:Y:S01]  /*39f0*/  LOP3.LUT R77, R77, 0xff00, R78, 0xf8, !PT ;  /* 0x0000ff004d4d7812 */ /* 0x000fe200078ef84e */
[----:B------:R-:W-:Y:S01]  /*3a00*/  IMAD.U32 R78, R82, 0x10000, RZ ;  /* 0x00010000524e7824 */ /* 0x000fe200078e00ff */
[----:B------:R-:W-:-:S02]  /*3a10*/  LOP3.LUT R80, R79, 0xff00, R80, 0xf8, !PT ;  /* 0x0000ff004f507812 */ /* 0x000fc400078ef850 */
        /* <DEDUP_REMOVED lines=16> */
[-C--:B------:R-:W-:Y:S01]  /*3b20*/  FFMA.FTZ R49, R77, R81.reuse, R148 ;  /* 0x000000514d317223 */ /* 0x080fe20000010094 */
[----:B------:R-:W-:Y:S02]  /*3b30*/  HADD2.F32 R80, -RZ, R80.H1_H1 ;  /* 0x30000050ff507230 */ /* 0x000fe40000004100 */
[C---:B------:R-:W-:Y:S01]  /*3b40*/  FMUL.FTZ R83, R79.reuse, R144 ;  /* 0x000000904f537220 */ /* 0x040fe20000410000 */
        /* <DEDUP_REMOVED lines=21> */
[-C--:B------:R-:W-:Y:S01]  /*3ca0*/  F2FP.F16.E4M3.UNPACK_B R80, R82.reuse.H1 ;  /* 0x00000052ff50723e */ /* 0x080fe200030006ff */
[-C--:B------:R-:W-:Y:S01]  /*3cb0*/  FMUL.FTZ R144, R76, R143.reuse ;  /* 0x0000008f4c907220 */ /* 0x080fe20000410000 */
[C---:B------:R-:W-:Y:S01]  /*3cc0*/  FMUL.FTZ R143, R77.reuse, R143 ;  /* 0x0000008f4d8f7220 */ /* 0x040fe20000410000 */
[----:B------:R-:W-:Y:S02]  /*3cd0*/  F2FP.F16.E4M3.UNPACK_B R82, R82 ;  /* 0x00000052ff52723e */ /* 0x000fe400020006ff */
[-C--:B------:R-:W-:Y:S01]  /*3ce0*/  FFMA.FTZ R144, R77, R134.reuse, -R144 ;  /* 0x000000864d907223 */ /* 0x080fe20000010890 */
[----:B------:R-:W-:Y:S01]  /*3cf0*/  F2FP.SATFINITE.E4M3.F32.PACK_AB_MERGE_C R151, R148, R83, RZ ;  /* 0x000000539497723e */ /* 0x000fe200048070ff */
[----:B------:R-:W-:Y:S01]  /*3d00*/  FFMA.FTZ R147, R76, R134, R143 ;  /* 0x000000864c937223 */ /* 0x000fe2000001008f */
[-C--:B------:R-:W-:Y:S01]  /*3d10*/  F2FP.F16.E4M3.UNPACK_B R77, R51.reuse.H1 ;  /* 0x00000033ff4d723e */ /* 0x080fe200030006ff */
[--C-:B------:R-:W-:Y:S01]  /*3d20*/  HADD2.F32 R81, -RZ, R80.reuse.H1_H1 ;  /* 0x30000050ff517230 */ /* 0x100fe20000004100 */
[----:B------:R-:W-:Y:S01]  /*3d30*/  F2FP.F16.E4M3.UNPACK_B R83, R146.H1 ;  /* 0x00000092ff53723e */ /* 0x000fe200030006ff */
[----:B------:R-:W-:Y:S01]  /*3d40*/  HADD2.F32 R80, -RZ, R80.H0_H0 ;  /* 0x20000050ff507230 */ /* 0x000fe20000004100 */
        /* <DEDUP_REMOVED lines=15> */
[----:B------:R-:W-:-:S02]  /*3e40*/  HADD2.F32 R83, -RZ, R83.H0_H0 ;  /* 0x20000053ff537230 */ /* 0x000fc40000004100 */
[C---:B------:R-:W-:Y:S01]  /*3e50*/  FMUL.FTZ R134, R76.reuse, R134 ;  /* 0x000000864c867220 */ /* 0x040fe20000410000 */
[----:B------:R-:W-:Y:S02]  /*3e60*/  HADD2.F32 R146, -RZ, R146.H0_H0 ;  /* 0x20000092ff927230 */ /* 0x000fe40000004100 */
[-C--:B------:R-:W-:Y:S01]  /*3e70*/  FFMA.FTZ R143, R76, R78.reuse, -R143 ;  /* 0x0000004e4c8f7223 */ /* 0x080fe2000001088f */
[--C-:B------:R-:W-:Y:S02]  /*3e80*/  HADD2.F32 R76, -RZ, R51.reuse.H0_H0 ;  /* 0x20000033ff4c7230 */ /* 0x100fe40000004100 */
[----:B------:R-:W-:Y:S01]  /*3e90*/  FFMA.FTZ R134, R77, R78, R134 ;  /* 0x0000004e4d867223 */ /* 0x000fe20000010086 */
[----:B------:R-:W-:Y:S02]  /*3ea0*/  HADD2.F32 R77, -RZ, R51.H1_H1 ;  /* 0x30000033ff4d7230 */ /* 0x000fe40000004100 */
[----:B------:R-:W-:Y:S01]  /*3eb0*/  FFMA.FTZ R150, R79, R81, R148 ;  /* 0x000000514f967223 */ /* 0x000fe20000010094 */
[----:B------:R-:W-:-:S02]  /*3ec0*/  HADD2.F32 R51, -RZ, R50.H0_H0 ;  /* 0x20000032ff337230 */ /* 0x000fc40000004100 */
[-C--:B------:R-:W-:Y:S01]  /*3ed0*/  FMUL.FTZ R148, R76, R83.reuse ;  /* 0x000000534c947220 */ /* 0x080fe20000410000 */
[----:B------:R-:W-:Y:S02]  /*3ee0*/  HADD2.F32 R50, -RZ, R50.H1_H1 ;  /* 0x30000032ff327230 */ /* 0x000fe40000004100 */
[----:B------:R-:W-:Y:S01]  /*3ef0*/  FMUL.FTZ R81, R77, R83 ;  /* 0x000000534d517220 */ /* 0x000fe20000410000 */
[----:B------:R-:W-:Y:S02]  /*3f00*/  HADD2.F32 R82, -RZ, R82.H0_H0 ;  /* 0x20000052ff527230 */ /* 0x000fe40000004100 */
[----:B------:R-:W-:Y:S01]  /*3f10*/  FMUL.FTZ R79, R51, R146 ;  /* 0x00000092334f7220 */ /* 0x000fe20000410000 */
[----:B------:R-:W-:Y:S01]  /*3f20*/  FFMA.FTZ R148, R77, R80, R148 ;  /* 0x000000504d947223 */ /* 0x000fe20000010094 */
[----:B------:R-:W-:Y:S01]  /*3f30*/  FMUL.FTZ R78, R50, R146 ;  /* 0x00000092324e7220 */ /* 0x000fe20000410000 */
[----:B------:R-:W-:Y:S01]  /*3f40*/  FFMA.FTZ R81, R76, R80, -R81 ;  /* 0x000000504c517223 */ /* 0x000fe20000010851 */
[-C--:B------:R-:W-:Y:S01]  /*3f50*/  FFMA.FTZ R79, R50, R82.reuse, R79 ;  /* 0x00000052324f7223 */ /* 0x080fe2000001004f */
[----:B------:R-:W-:Y:S01]  /*3f60*/  F2FP.SATFINITE.E4M3.F32.PACK_AB_MERGE_C R134, R134, R143, RZ ;  /* 0x0000008f8686723e */ /* 0x000fe200048070ff */
[----:B------:R-:W-:Y:S01]  /*3f70*/  FFMA.FTZ R78, R51, R82, -R78 ;  /* 0x00000052334e7223 */ /* 0x000fe2000001084e */
[----:B------:R-:W-:-:S02]  /*3f80*/  F2FP.SATFINITE.E4M3.F32.PACK_AB_MERGE_C R149, R150, R149, RZ ;  /* 0x000000959695723e */ /* 0x000fc400048070ff */
[----:B------:R-:W-:Y:S02]  /*3f90*/  F2FP.SATFINITE.E4M3.F32.PACK_AB_MERGE_C R48, R147, R144, R151 ;  /* 0x000000909330723e */ /* 0x000fe40004807097 */
[----:B------:R-:W-:Y:S02]  /*3fa0*/  F2FP.SATFINITE.E4M3.F32.PACK_AB_MERGE_C R50, R79, R78, R134 ;  /* 0x0000004e4f32723e */ /* 0x000fe40004807086 */
[----:B------:R-:W-:-:S07]  /*3fb0*/  F2FP.SATFINITE.E4M3.F32.PACK_AB_MERGE_C R51, R148, R81, R149 ;  /* 0x000000519433723e */ /* 0x000fce0004807095 */
.L_x_2211:
[----:B------:R-:W-:Y:S05]  /*3fc0*/  BSYNC B2 ;  /* 0x0000000000027941 */ /* 0x000fea0003800000 */
.L_x_2210:
[----:B------:R-:W-:Y:S02]  /*3fd0*/  ULDC.64 UR4, c[0x0][0x2d8] ;  /* 0x0000b60000047ab9 */ /* 0x000fe40000000a00 */
[----:B------:R-:W-:-:S04]  /*3fe0*/  IADD3 R76, P2, P6, R37, UR4, R142 ;  /* 0x00000004254c7c10 */ /* 0x000fc8000fe5e08e */
[----:B------:R-:W-:-:S05]  /*3ff0*/  IADD3.X R77, R104, UR5, R141, P2, P6 ;  /* 0x00000005684d7c10 */ /* 0x000fca00097ec48d */
[----:B--2---:R2:W-:Y:S04]  /*4000*/  STG.E.128 desc[UR46][R76.64], R48 ;  /* 0x000000304c007986 */ /* 0x0045e8000c101d2e */
.L_x_2205:
[----:B------:R-:W-:Y:S05]  /*4010*/  BSYNC B1 ;  /* 0x0000000000017941 */ /* 0x000fea0003800000 */
.L_x_2204:
[----:B------:R-:W-:Y:S04]  /*4020*/  BSSY B1, `(.L_x_2212) ;  /* 0x00000ef000017945 */ /* 0x000fe80003800000 */
[----:B------:R-:W-:Y:S05]  /*4030*/  @P3 BRA `(.L_x_2213) ;  /* 0x0000000c00b43947 */ /* 0x000fea0003800000 */
[----:B--2---:R-:W-:Y:S01]  /*4040*/  IADD3 R76, P2, P3, R46, R124, R16 ;  /* 0x0000007c2e4c7210 */ /* 0x004fe20007b5e010 */
[----:B------:R-:W-:Y:S03]  /*4050*/  BSSY B2, `(.L_x_2214) ;  /* 0x0000077000027945 */ /* 0x000fe60003800000 */
[----:B------:R-:W-:Y:S01]  /*4060*/  IADD3.X R77, R3, R127, R17, P2, P3 ;  /* 0x0000007f034d7210 */ /* 0x000fe200017e6411 */
[----:B------:R-:W-:Y:S08]  /*4070*/  @P0 BRA `(.L_x_2215) ;  /* 0x0000000400d00947 */ /* 0x000ff00003800000 */
[----:B-1----:R1:W2:Y:S01]  /*4080*/  LDS.128 R48, [R112+0x29400] ;  /* 0x0294000070307984 */ /* 0x0022a20000000c00 */
        /* <DEDUP_REMOVED lines=18> */
[----:B------:R-:W-:Y:S01]  /*41b0*/  LOP3.LUT R73, R73, 0xff00, R74, 0xf8, !PT ;  /* 0x0000ff0049497812 */ /* 0x000fe200078ef84a */
[----:B------:R-:W-:Y:S01]  /*41c0*/  IMAD.U32 R74, R81, 0x10000, RZ ;  /* 0x00010000514a7824 */ /* 0x000fe200078e00ff */
[----:B------:R-:W-:-:S02]  /*41d0*/  F2FP.F16.E4M3.UNPACK_B R48, R49 ;  /* 0x00000031ff30723e */ /* 0x000fc400020006ff */
[-C--:B------:R-:W-:Y:S02]  /*41e0*/  F2FP.F16.E4M3.UNPACK_B R78, R140.reuse.H1 ;  /* 0x0000008cff4e723e */ /* 0x080fe400030006ff */
        /* <DEDUP_REMOVED lines=20> */
[----:B------:R-:W-:Y:S01]  /*4330*/  F2FP.F16.E4M3.UNPACK_B R72, R72 ;  /* 0x00000048ff48723e */ /* 0x000fe200020006ff */
[-C--:B------:R-:W-:Y:S01]  /*4340*/  FFMA.FTZ R48, R48, R78.reuse, -R83 ;  /* 0x0000004e30307223 */ /* 0x080fe20000010853 */
[----:B------:R-:W-:Y:S01]  /*4350*/  FFMA.FTZ R143, R74, R75, R81 ;  /* 0x0000004b4a8f7223 */ /* 0x000fe20000010051 */
[----:B------:R-:W-:Y:S01]  /*4360*/  FFMA.FTZ R141, R73, R78, R80 ;  /* 0x0000004e498d7223 */ /* 0x000fe20000010050 */
        /* <DEDUP_REMOVED lines=64> */
.L_x_2217:
[----:B------:R-:W-:Y:S05]  /*4770*/  BSYNC B3 ;  /* 0x0000000000037941 */ /* 0x000fea0003800000 */
.L_x_2216:
[----:B------:R-:W-:Y:S02]  /*4780*/  ULDC.64 UR4, c[0x0][0x2d8] ;  /* 0x0000b60000047ab9 */ /* 0x000fe40000000a00 */
[----:B------:R-:W-:-:S04]  /*4790*/  IADD3 R72, P2, P3, R76, UR4, R100 ;  /* 0x000000044c487c10 */ /* 0x000fc8000fb5e064 */
[----:B------:R-:W-:-:S05]  /*47a0*/  IADD3.X R73, R77, UR5, R34, P2, P3 ;  /* 0x000000054d497c10 */ /* 0x000fca00097e6422 */
[----:B--2---:R2:W-:Y:S04]  /*47b0*/  STG.E.128 desc[UR46][R72.64], R48 ;  /* 0x0000003048007986 */ /* 0x0045e8000c101d2e */
.L_x_2215:
[----:B------:R-:W-:Y:S05]  /*47c0*/  BSYNC B2 ;  /* 0x0000000000027941 */ /* 0x000fea0003800000 */
.L_x_2214:
[----:B------:R-:W-:Y:S05]  /*47d0*/  @P1 BRA `(.L_x_2213) ;  /* 0x0000000400cc1947 */ /* 0x000fea0003800000 */
[----:B-12---:R1:W2:Y:S01]  /*47e0*/  LDS.128 R48, [R112+0x2d400] ;  /* 0x02d4000070307984 */ /* 0x0062a20000000c00 */
[----:B------:R-:W-:Y:S01]  /*47f0*/  ISETP.GE.AND P2, PT, R236, R126, PT ;  /* 0x0000007eec00720c */ /* 0x000fe20003f46270 */
[----:B------:R-:W-:-:S12]  /*4800*/  BSSY B2, `(.L_x_2218) ;  /* 0x000006c000027945 */ /* 0x000fd80003800000 */
[----:B-1----:R-:W-:Y:S05]  /*4810*/  @P2 BRA `(.L_x_2219) ;  /* 0x0000000400a82947 */ /* 0x002fea0003800000 */
[--C-:B------:R-:W-:Y:S02]  /*4820*/  SHF.R.U32.HI R78, RZ, 0x10, R69.reuse ;  /* 0x00000010ff4e7819 */ /* 0x100fe40000011645 */
[----:B------:R-:W-:Y:S02]  /*4830*/  SHF.R.U32.HI R74, RZ, 0x8, R69 ;  /* 0x00000008ff4a7819 */ /* 0x000fe40000011645 */
[----:B------:R-:W-:Y:S02]  /*4840*/  LOP3.LUT R68, R69, 0xff, RZ, 0xc0, !PT ;  /* 0x000000ff45447812 */ /* 0x000fe400078ec0ff */
[--C-:B------:R-:W-:Y:S02]  /*4850*/  SHF.R.U32.HI R75, RZ, 0x10, R71.reuse ;  /* 0x00000010ff4b7819 */ /* 0x100fe40000011647 */
[----:B------:R-:W-:Y:S02]  /*4860*/  SHF.R.U32.HI R73, RZ, 0x8, R71 ;  /* 0x00000008ff497819 */ /* 0x000fe40000011647 */
[----:B------:R-:W-:-:S02]  /*4870*/  LOP3.LUT R70, R71, 0xff, RZ, 0xc0, !PT ;  /* 0x000000ff47467812 */ /* 0x000fc400078ec0ff */
[----:B------:R-:W-:Y:S02]  /*4880*/  SHF.R.U32.HI R69, RZ, 0x18, R69 ;  /* 0x00000018ff457819 */ /* 0x000fe40000011645 */
[----:B------:R-:W-:Y:S02]  /*4890*/  SHF.R.U32.HI R71, RZ, 0x18, R71 ;  /* 0x00000018ff477819 */ /* 0x000fe40000011647 */
[----:B------:R-:W-:Y:S01]  /*48a0*/  PRMT R69, R69, 0x654, R68 ;  /* 0x0000065445457816 */ /* 0x000fe20000000044 */
[----:B------:R-:W-:Y:S01]  /*48b0*/  IMAD.SHL.U32 R68, R74, 0x100, RZ ;  /* 0x000001004a447824 */ /* 0x000fe200078e00ff */
[----:B------:R-:W-:Y:S02]  /*48c0*/  PRMT R72, R71, 0x654, R70 ;  /* 0x0000065447487816 */ /* 0x000fe40000000046 */
[----:B------:R-:W-:Y:S02]  /*48d0*/  SHF.L.U32 R71, R73, 0x8, RZ ;  /* 0x0000000849477819 */ /* 0x000fe400000006ff */
[----:B------:R-:W-:Y:S01]  /*48e0*/  LOP3.LUT R70, R69, 0xff00, R68, 0xf8, !PT ;  /* 0x0000ff0045467812 */ /* 0x000fe200078ef844 */
[----:B------:R-:W-:Y:S01]  /*48f0*/  IMAD.U32 R69, R78, 0x10000, RZ ;  /* 0x000100004e457824 */ /* 0x000fe200078e00ff */
[----:B------:R-:W-:Y:S01]  /*4900*/  LOP3.LUT R74, R72, 0xff00, R71, 0xf8, !PT ;  /* 0x0000ff00484a7812 */ /* 0x000fe200078ef847 */
[----:B------:R-:W-:Y:S01]  /*4910*/  IMAD.U32 R71, R75, 0x10000, RZ ;  /* 0x000100004b477824 */ /* 0x000fe200078e00ff */
[----:B------:R-:W-:-:S02]  /*4920*/  F2FP.F16.E4M3.UNPACK_B R72, R138.H1 ;  /* 0x0000008aff48723e */ /* 0x000fc400030006ff */
[----:B--2---:R-:W-:Y:S02]  /*4930*/  F2FP.F16.E4M3.UNPACK_B R68, R49 ;  /* 0x00000031ff44723e */ /* 0x004fe400020006ff */
        /* <DEDUP_REMOVED lines=25> */
[--C-:B------:R-:W-:Y:S02]  /*4ad0*/  HADD2.F32 R68, -RZ, R49.reuse.H0_H0 ;  /* 0x20000031ff447230 */ /* 0x100fe40000004100 */
        /* <DEDUP_REMOVED lines=10> */
[----:B------:R-:W-:Y:S01]  /*4b80*/  F2FP.SATFINITE.E4M3.F32.PACK_AB_MERGE_C R138, R134, R83, RZ ;  /* 0x00000053868a723e */ /* 0x000fe200048070ff */
        /* <DEDUP_REMOVED lines=26> */
[-C--:B------:R-:W-:Y:S01]  /*4d30*/  FFMA.FTZ R75, R48, R68.reuse, -R75 ;  /* 0x00000044304b7223 */ /* 0x080fe2000001084b */
[----:B------:R-:W-:Y:S01]  /*4d40*/  FFMA.FTZ R134, R69, R71, R134 ;  /* 0x0000004745867223 */ /* 0x000fe20000010086 */
[----:B------:R-:W-:Y:S01]  /*4d50*/  FFMA.FTZ R74, R49, R68, R74 ;  /* 0x00000044314a7223 */ /* 0x000fe2000001004a */
[----:B------:R-:W-:-:S02]  /*4d60*/  HADD2.F32 R49, -RZ, R51.H0_H0 ;  /* 0x20000033ff317230 */ /* 0x000fc40000004100 */
[----:B------:R-:W-:Y:S01]  /*4d70*/  HADD2.F32 R48, -RZ, R50.H0_H0 ;  /* 0x20000032ff307230 */ /* 0x000fe20000004100 */
[----:B------:R-:W-:Y:S01]  /*4d80*/  F2FP.SATFINITE.E4M3.F32.PACK_AB_MERGE_C R83, R134, R83, RZ ;  /* 0x000000538653723e */ /* 0x000fe200048070ff */
[----:B------:R-:W-:Y:S01]  /*4d90*/  HADD2.F32 R51, -RZ, R51.H1_H1 ;  /* 0x30000033ff337230 */ /* 0x000fe20000004100 */
[----:B------:R-:W-:Y:S01]  /*4da0*/  F2FP.SATFINITE.E4M3.F32.PACK_AB_MERGE_C R74, R74, R75, RZ ;  /* 0x0000004b4a4a723e */ /* 0x000fe200048070ff */
[----:B------:R-:W-:Y:S02]  /*4db0*/  HADD2.F32 R72, -RZ, R72.H0_H0 ;  /* 0x20000048ff487230 */ /* 0x000fe40000004100 */
[----:B------:R-:W-:Y:S02]  /*4dc0*/  HADD2.F32 R50, -RZ, R50.H1_H1 ;  /* 0x30000032ff327230 */ /* 0x000fe40000004100 */
[----:B------:R-:W-:Y:S02]  /*4dd0*/  HADD2.F32 R69, -RZ, R78.H0_H0 ;  /* 0x2000004eff457230 */ /* 0x000fe40000004100 */
[----:B------:R-:W-:Y:S01]  /*4de0*/  FMUL.FTZ R68, R51, R72 ;  /* 0x0000004833447220 */ /* 0x000fe20000410000 */
[----:B------:R-:W-:-:S02]  /*4df0*/  HADD2.F32 R70, -RZ, R70.H0_H0 ;  /* 0x20000046ff467230 */ /* 0x000fc40000004100 */
[C---:B------:R-:W-:Y:S01]  /*4e00*/  FMUL.FTZ R72, R49.reuse, R72 ;  /* 0x0000004831487220 */ /* 0x040fe20000410000 */
[----:B------:R-:W-:Y:S02]  /*4e10*/  HADD2.F32 R73, -RZ, R73.H0_H0 ;  /* 0x20000049ff497230 */ /* 0x000fe40000004100 */
[-C--:B------:R-:W-:Y:S01]  /*4e20*/  FMUL.FTZ R71, R50, R69.reuse ;  /* 0x0000004532477220 */ /* 0x080fe20000410000 */
[C---:B------:R-:W-:Y:S01]  /*4e30*/  FMUL.FTZ R69, R48.reuse, R69 ;  /* 0x0000004530457220 */ /* 0x040fe20000410000 */
[-C--:B------:R-:W-:Y:S01]  /*4e40*/  FFMA.FTZ R68, R49, R70.reuse, -R68 ;  /* 0x0000004631447223 */ /* 0x080fe20000010844 */
[----:B------:R-:W-:Y:S01]  /*4e50*/  FFMA.FTZ R51, R51, R70, R72 ;  /* 0x0000004633337223 */ /* 0x000fe20000010048 */
[-C--:B------:R-:W-:Y:S01]  /*4e60*/  FFMA.FTZ R71, R48, R73.reuse, -R71 ;  /* 0x0000004930477223 */ /* 0x080fe20000010847 */
[----:B------:R-:W-:Y:S01]  /*4e70*/  FFMA.FTZ R50, R50, R73, R69 ;  /* 0x0000004932327223 */ /* 0x000fe20000010045 */
[----:B------:R-:W-:Y:S02]  /*4e80*/  F2FP.SATFINITE.E4M3.F32.PACK_AB_MERGE_C R49, R82, R81, R138 ;  /* 0x000000515231723e */ /* 0x000fe4000480708a */
[----:B------:R-:W-:-:S02]  /*4e90*/  F2FP.SATFINITE.E4M3.F32.PACK_AB_MERGE_C R48, R80, R79, R137 ;  /* 0x0000004f5030723e */ /* 0x000fc40004807089 */
[----:B------:R-:W-:Y:S02]  /*4ea0*/  F2FP.SATFINITE.E4M3.F32.PACK_AB_MERGE_C R50, R50, R71, R74 ;  /* 0x000000473232723e */ /* 0x000fe4000480704a */
[----:B------:R-:W-:-:S07]  /*4eb0*/  F2FP.SATFINITE.E4M3.F32.PACK_AB_MERGE_C R51, R51, R68, R83 ;  /* 0x000000443333723e */ /* 0x000fce0004807053 */
.L_x_2219:
[----:B------:R-:W-:Y:S05]  /*4ec0*/  BSYNC B2 ;  /* 0x0000000000027941 */ /* 0x000fea0003800000 */
.L_x_2218:
[----:B------:R-:W-:Y:S02]  /*4ed0*/  ULDC.64 UR4, c[0x0][0x2d8] ;  /* 0x0000b60000047ab9 */ /* 0x000fe40000000a00 */
[----:B------:R-:W-:-:S04]  /*4ee0*/  IADD3 R68, P2, P3, R37, UR4, R76 ;  /* 0x0000000425447c10 */ /* 0x000fc8000fb5e04c */
[----:B------:R-:W-:-:S05]  /*4ef0*/  IADD3.X R69, R104, UR5, R77, P2, P3 ;  /* 0x0000000568457c10 */ /* 0x000fca00097e644d */
[----:B--2---:R3:W-:Y:S04]  /*4f00*/  STG.E.128 desc[UR46][R68.64], R48 ;  /* 0x0000003044007986 */ /* 0x0047e8000c101d2e */
.L_x_2213:
[----:B------:R-:W-:Y:S05]  /*4f10*/  BSYNC B1 ;  /* 0x0000000000017941 */ /* 0x000fea0003800000 */
.L_x_2212:
[----:B------:R-:W-:Y:S01]  /*4f20*/  ISETP.NE.AND P2, PT, R145, RZ, PT ;  /* 0x000000ff9100720c */ /* 0x000fe20003f45270 */
[----:B------:R-:W-:-:S12]  /*4f30*/  BSSY B1, `(.L_x_2220) ;  /* 0x00000f4000017945 */ /* 0x000fd80003800000 */
        /* <DEDUP_REMOVED lines=28> */
[----:B------:R-:W-:Y:S02]  /*5100*/  F2FP.F16.E4M3.UNPACK_B R50, R49 ;  /* 0x00000031ff32723e */ /* 0x000fe400020006ff */
        /* <DEDUP_REMOVED lines=8> */
[C---:B------:R-:W-:Y:S01]  /*5190*/  FMUL.FTZ R75, R51.reuse, R72 ;  /* 0x00000048334b7220 */ /* 0x040fe20000410000 */
        /* <DEDUP_REMOVED lines=80> */
.L_x_2225:
[----:B------:R-:W-:Y:S05]  /*56a0*/  BSYNC B3 ;  /* 0x0000000000037941 */ /* 0x000fea0003800000 */
.L_x_2224:
[----:B------:R-:W-:Y:S02]  /*56b0*/  ULDC.64 UR4, c[0x0][0x2d8] ;  /* 0x0000b60000047ab9 */ /* 0x000fe40000000a00 */
[----:B------:R-:W-:-:S04]  /*56c0*/  IADD3 R64, P2, P3, R68, UR4, R100 ;  /* 0x0000000444407c10 */ /* 0x000fc8000fb5e064 */
[----:B------:R-:W-:-:S05]  /*56d0*/  IADD3.X R65, R69, UR5, R34, P2, P3 ;  /* 0x0000000545417c10 */ /* 0x000fca00097e6422 */
[----:B--2---:R3:W-:Y:S04]  /*56e0*/  STG.E.128 desc[UR46][R64.64], R48 ;  /* 0x0000003040007986 */ /* 0x0047e8000c101d2e */
.L_x_2223:
[----:B------:R-:W-:Y:S05]  /*56f0*/  BSYNC B2 ;  /* 0x0000000000027941 */ /* 0x000fea0003800000 */
.L_x_2222:
[----:B------:R-:W-:Y:S05]  /*5700*/  @P1 BRA `(.L_x_2221) ;  /* 0x0000000400d81947 */ /* 0x000fea0003800000 */
[----:B-123--:R1:W2:Y:S01]  /*5710*/  LDS.128 R48, [R112+0x2e400] ;  /* 0x02e4000070307984 */ /* 0x00e2a20000000c00 */
        /* <DEDUP_REMOVED lines=112> */
.L_x_2227:
[----:B------:R-:W-:Y:S05]  /*5e20*/  BSYNC B2 ;  /* 0x0000000000027941 */ /* 0x000fea0003800000 */
.L_x_2226:
[----:B------:R-:W-:Y:S02]  /*5e30*/  ULDC.64 UR4, c[0x0][0x2d8] ;  /* 0x0000b60000047ab9 */ /* 0x000fe40000000a00 */
[----:B------:R-:W-:-:S04]  /*5e40*/  IADD3 R60, P2, P3, R37, UR4, R68 ;  /* 0x00000004253c7c10 */ /* 0x000fc8000fb5e044 */
[----:B------:R-:W-:-:S05]  /*5e50*/  IADD3.X R61, R104, UR5, R69, P2, P3 ;  /* 0x00000005683d7c10 */ /* 0x000fca00097e6445 */
[----:B--2---:R4:W-:Y:S04]  /*5e60*/  STG.E.128 desc[UR46][R60.64], R48 ;  /* 0x000000303c007986 */ /* 0x0049e8000c101d2e */
.L_x_2221:
[----:B------:R-:W-:Y:S05]  /*5e70*/  BSYNC B1 ;  /* 0x0000000000017941 */ /* 0x000fea0003800000 */
.L_x_2220:
        /* <DEDUP_REMOVED lines=20> */
[----:B------:R-:W-:Y:S01]  /*5fc0*/  PRMT R56, R67, 0x654, R56 ;  /* 0x0000065443387816 */ /* 0x000fe20000000038 */
[----:B------:R-:W-:Y:S01]  /*5fd0*/  IMAD.U32 R62, R62, 0x10000, RZ ;  /* 0x000100003e3e7824 */ /* 0x000fe200078e00ff */
[----:B------:R-:W-:Y:S02]  /*5fe0*/  PRMT R60, R63, 0x654, R60 ;  /* 0x000006543f3c7816 */ /* 0x000fe4000000003c */
[----:B------:R-:W-:Y:S01]  /*5ff0*/  LOP3.LUT R51, R56, 0xff00, R51, 0xf8, !PT ;  /* 0x0000ff0038337812 */ /* 0x000fe200078ef833 */
[----:B------:R-:W-:Y:S01]  /*6000*/  IMAD.U32 R56, R64, 0x10000, RZ ;  /* 0x0001000040387824 */ /* 0x000fe200078e00ff */
[----:B------:R-:W-:-:S02]  /*6010*/  MOV R57, R50 ;  /* 0x0000003200397202 */ /* 0x000fc40000000f00 */
[----:B------:R-:W-:Y:S02]  /*6020*/  LOP3.LUT R59, R60, 0xff00, R59, 0xf8, !PT ;  /* 0x0000ff003c3b7812 */ /* 0x000fe400078ef83b */
        /* <DEDUP_REMOVED lines=91> */
.L_x_2232:
[----:B------:R-:W-:Y:S05]  /*65e0*/  BSYNC B2 ;  /* 0x0000000000027941 */ /* 0x000fea0003800000 */
.L_x_2231:
[----:B------:R-:W-:Y:S02]  /*65f0*/  ULDC.64 UR4, c[0x0][0x2d8] ;  /* 0x0000b60000047ab9 */ /* 0x000fe40000000a00 */
[----:B------:R-:W-:-:S04]  /*6600*/  IADD3 R56, P2, P3, R124, UR4, R100 ;  /* 0x000000047c387c10 */ /* 0x000fc8000fb5e064 */
[----:B------:R-:W-:-:S05]  /*6610*/  IADD3.X R57, R127, UR5, R34, P2, P3 ;  /* 0x000000057f397c10 */ /* 0x000fca00097e6422 */
[----:B--2---:R1:W-:Y:S04]  /*6620*/  STG.E.128 desc[UR46][R56.64], R48 ;  /* 0x0000003038007986 */ /* 0x0043e8000c101d2e */
.L_x_2230:
[----:B------:R-:W-:Y:S05]  /*6630*/  BSYNC B1 ;  /* 0x0000000000017941 */ /* 0x000fea0003800000 */
.L_x_2229:
        /* <DEDUP_REMOVED lines=112> */
.L_x_2234:
[----:B------:R-:W-:Y:S05]  /*6d40*/  BSYNC B1 ;  /* 0x0000000000017941 */ /* 0x000fea0003800000 */
.L_x_2233:
[----:B------:R-:W-:Y:S02]  /*6d50*/  ULDC.64 UR4, c[0x0][0x2d8] ;  /* 0x0000b60000047ab9 */ /* 0x000fe40000000a00 */
[----:B------:R-:W-:-:S04]  /*6d60*/  IADD3 R124, P2, P3, R37, UR4, R124 ;  /* 0x00000004257c7c10 */ /* 0x000fc8000fb5e07c */
[----:B------:R-:W-:-:S05]  /*6d70*/  IADD3.X R125, R104, UR5, R127, P2, P3 ;  /* 0x00000005687d7c10 */ /* 0x000fca00097e647f */
[----:B--2---:R1:W-:Y:S01]  /*6d80*/  STG.E.128 desc[UR46][R124.64], R48 ;  /* 0x000000307c007986 */ /* 0x0043e2000c101d2e */
[----:B------:R-:W-:Y:S05]  /*6d90*/  BRA `(.L_x_2228) ;  /* 0x0000004c005c7947 */ /* 0x000fea0003800000 */
.L_x_2192:
        /* <DEDUP_REMOVED lines=10> */
[----:B------:R-:W-:Y:S02]  /*6e40*/  @!P2 IMAD.MOV.U32 R49, RZ, RZ, R107 ;  /* 0x000000ffff31a224 */ /* 0x000fe400078e006b */
[----:B------:R-:W-:-:S05]  /*6e50*/  @!P2 IMAD.MOV.U32 R51, RZ, RZ, R131 ;  /* 0x000000ffff33a224 */ /* 0x000fca00078e0083 */
        /* <DEDUP_REMOVED lines=33> */
[----:B------:R-:W-:Y:S01]  /*7070*/  ISETP.NE.AND P0, PT, R61, RZ, PT ;  /* 0x000000ff3d00720c */ /* 0x000fe20003f05270 */
[----:B------:R-:W-:Y:S01]  /*7080*/  @!P4 IMAD.X R65, R60, 0x1, R65, P6 ;  /* 0x000000013c41c824 */ /* 0x000fe200030e0641 */
[----:B-1----:R-:W-:-:S04]  /*7090*/  @!P4 IADD3 R66, P6, R53, R66, RZ ;  /* 0x000000423542c210 */ /* 0x002fc80007fde0ff */
[----:B------:R-:W-:Y:S02]  /*70a0*/  @!P4 IADD3.X R67, R54, R67, RZ, P6, !PT ;  /* 0x000000433643c210 */ /* 0x000fe400037fe4ff */
[----:B------:R-:W-:Y:S02]  /*70b0*/  CS2R R54, SRZ ;  /* 0x0000000000367805 */ /* 0x000fe4000001ff00 */
[----:B--2---:R-:W-:-:S05]  /*70c0*/  @!P3 IADD3 R68, P6, R49, R68, RZ ;  /* 0x000000443144b210 */ /* 0x004fca0007fde0ff */
        /* <DEDUP_REMOVED lines=29> */
[----:B------:R-:W-:Y:S02]  /*72a0*/  IMAD.MOV.U32 R155, RZ, RZ, R52 ;  /* 0x000000ffff9b7224 */ /* 0x000fe400078e0034 */
[----:B---3--:R-:W-:Y:S02]  /*72b0*/  IMAD.MOV.U32 R150, RZ, RZ, R50 ;  /* 0x000000ffff967224 */ /* 0x008fe400078e0032 */
[----:B------:R-:W-:Y:S01]  /*72c0*/  IMAD.MOV.U32 R154, RZ, RZ, R48 ;  /* 0x000000ffff9a7224 */ /* 0x000fe200078e0030 */
[----:B-----5:R-:W-:Y:S01]  /*72d0*/  MOV R144, R62 ;  /* 0x0000003e00907202 */ /* 0x020fe20000000f00 */
[----:B------:R-:W-:-:S02]  /*72e0*/  IMAD.MOV.U32 R147, RZ, RZ, R60 ;  /* 0x000000ffff937224 */ /* 0x000fc400078e003c */
[----:B----4-:R-:W-:Y:S02]  /*72f0*/  IMAD.MOV.U32 R145, RZ, RZ, R58 ;  /* 0x000000ffff917224 */ /* 0x010fe400078e003a */
[----:B------:R-:W-:Y:S02]  /*7300*/  IMAD.MOV.U32 R146, RZ, RZ, R56 ;  /* 0x000000ffff927224 */ /* 0x000fe400078e0038 */
[----:B------:R-:W-:Y:S02]  /*7310*/  IMAD.MOV.U32 R134, RZ, RZ, R74 ;  /* 0x000000ffff867224 */ /* 0x000fe400078e004a */
[----:B------:R-:W-:Y:S02]  /*7320*/  IMAD.MOV.U32 R135, RZ, RZ, R72 ;  /* 0x000000ffff877224 */ /* 0x000fe400078e0048 */
[----:B------:R-:W-:Y:S01]  /*7330*/  IMAD.MOV.U32 R136, RZ, RZ, R78 ;  /* 0x000000ffff887224 */ /* 0x000fe200078e004e */
[----:B------:R-:W-:Y:S01]  /*7340*/  MOV R137, R76 ;  /* 0x0000004c00897202 */ /* 0x000fe20000000f00 */
[----:B------:R-:W-:-:S02]  /*7350*/  IMAD.MOV.U32 R138, RZ, RZ, R66 ;  /* 0x000000ffff8a7224 */ /* 0x000fc400078e0042 */
[----:B------:R-:W-:Y:S02]  /*7360*/  IMAD.MOV.U32 R140, RZ, RZ, R64 ;  /* 0x000000ffff8c7224 */ /* 0x000fe400078e0040 */
[----:B------:R-:W-:Y:S02]  /*7370*/  IMAD.MOV.U32 R142, RZ, RZ, R70 ;  /* 0x000000ffff8e7224 */ /* 0x000fe400078e0046 */
[----:B------:R-:W-:Y:S01]  /*7380*/  IMAD.MOV.U32 R143, RZ, RZ, R68 ;  /* 0x000000ffff8f7224 */ /* 0x000fe200078e0044 */
[----:B------:R-:W-:Y:S06]  /*7390*/  @!P5 BRA `(.L_x_2235) ;  /* 0x000000000004d947 */ /* 0x000fec0003800000 */
[----:B------:R-:W-:Y:S01]  /*73a0*/  BPT.TRAP 0x1 ;  /* 0x000000040000795c */ /* 0x000fe20000300000 */
.L_x_2235:
[----:B------:R-:W2:Y:S01]  /*73b0*/  LDL R80, [R1+0x10] ;  /* 0x0000100001507983 */ /* 0x000ea20000100800 */
[----:B------:R-:W-:Y:S01]  /*73c0*/  IMAD R107, R232, 0x8, R18 ;  /* 0x00000008e86b7824 */ /* 0x000fe200078e0212 */
[----:B------:R-:W0:Y:S01]  /*73d0*/  LDC R139, c[0x0][0x2e4] ;  /* 0x0000b900ff8b7b82 */ /* 0x000e220000000800 */
[----:B------:R-:W-:Y:S01]  /*73e0*/  IMAD.MOV.U32 R125, RZ, RZ, R127 ;  /* 0x000000ffff7d7224 */ /* 0x000fe200078e007f */
[----:B------:R-:W-:Y:S06]  /*73f0*/  BSSY B1, `(.L_x_2236) ;  /* 0x0000006000017945 */ /* 0x000fec0003800000 */
[----:B------:R-:W1:Y:S01]  /*7400*/  LDC.64 R126, c[0x0][0x2f0] ;  /* 0x0000bc00ff7e7b82 */ /* 0x000e620000000a00 */
[----:B0-----:R-:W-:Y:S01]  /*7410*/  IMAD.IADD R141, R139, 0x1, -R122 ;  /* 0x000000018b8d7824 */ /* 0x001fe200078e0a7a */
[----:B--2---:R-:W-:-:S04]  /*7420*/  SHF.L.U32 R128, R80, 0x1f, RZ ;  /* 0x0000001f50807819 */ /* 0x004fc800000006ff */
[----:B------:R-:W0:Y:S02]  /*7430*/  SYNCS.PHASECHK.TRANS64.TRYWAIT P3, [R107+URZ+0x38890], R128 ;  /* 0x038890806b0075a7 */ /* 0x000e24000806017f */
[----:B01----:R-:W-:Y:S05]  /*7440*/  @!P3 BRA `(.L_x_2237) ;  /* 0x0000022c0048b947 */ /* 0x003fea0003800000 */
.L_x_2534:
[----:B------:R-:W-:Y:S05]  /*7450*/  BSYNC B1 ;  /* 0x0000000000017941 */ /* 0x000fea0003800000 */
.L_x_2236:
[----:B------:R-:W-:Y:S01]  /*7460*/  ISETP.GE.OR P3, PT, R22, R116, P0 ;  /* 0x000000741600720c */ /* 0x000fe20000766670 */
[----:B------:R-:W-:-:S12]  /*7470*/  BSSY B1, `(.L_x_2238) ;  /* 0x0000100000017945 */ /* 0x000fd80003800000 */
[----:B------:R-:W-:Y:S05]  /*7480*/  @P3 BRA `(.L_x_2239) ;  /* 0x0000000c00f83947 */ /* 0x000fea0003800000 */
[----:B------:R-:W2:Y:S04]  /*7490*/  LDL R84, [R1+0x14] ;  /* 0x0000140001547983 */ /* 0x000ea80000100800 */
[----:B------:R-:W3:Y:S04]  /*74a0*/  LDL R83, [R1+0x18] ;  /* 0x0000180001537983 */ /* 0x000ee80000100800 */
[----:B------:R-:W4:Y:S01]  /*74b0*/  LDL R82, [R1+0x1c] ;  /* 0x00001c0001527983 */ /* 0x000f220000100800 */
[-C--:B------:R-:W-:Y:S01]  /*74c0*/  IMAD R80, R23, R126.reuse, RZ ;  /* 0x0000007e17507224 */ /* 0x080fe200078e02ff */
        /* <DEDUP_REMOVED lines=16> */
[----:B--2---:R-:W-:-:S04]  /*75d0*/  LOP3.LUT R80, R84, 0x70, R151, 0xf8, !PT ;  /* 0x0000007054507812 */ /* 0x004fc800078ef897 */
[----:B---3--:R-:W-:-:S04]  /*75e0*/  LOP3.LUT R80, R80, R83, RZ, 0x3c, !PT ;  /* 0x0000005350507212 */ /* 0x008fc800078e3cff */
[----:B----4-:R-:W-:Y:S01]  /*75f0*/  IADD3 R83, R80, R81, R82 ;  /* 0x0000005150537210 */ /* 0x010fe20007ffe052 */
        /* <DEDUP_REMOVED lines=23> */
[----:B------:R-:W-:Y:S01]  /*7770*/  LOP3.LUT R53, R55, 0xff, RZ, 0xc0, !PT ;  /* 0x000000ff37357812 */ /* 0x000fe200078ec0ff */
[----:B------:R-:W-:Y:S01]  /*7780*/  IMAD.U32 R162, R162, 0x10000, RZ ;  /* 0x00010000a2a27824 */ /* 0x000fe200078e00ff */
        /* <DEDUP_REMOVED lines=9> */
[----:B------:R-:W-:Y:S02]  /*7820*/  LOP3.LUT R51, R50, 0xff00, R51, 0xf8, !PT ;  /* 0x0000ff0032337812 */ /* 0x000fe400078ef833 */
[----:B------:R-:W-:Y:S01]  /*7830*/  LOP3.LUT R50, R48, 0xff0000, R49, 0xf8, !PT ;  /* 0x00ff000030327812 */ /* 0x000fe200078ef831 */
[----:B------:R-:W-:Y:S01]  /*7840*/  IMAD.U32 R48, R160, 0x10000, RZ ;  /* 0x00010000a0307824 */ /* 0x000fe200078e00ff */
[----:B------:R-:W-:Y:S02]  /*7850*/  LOP3.LUT R161, R54, 0xff00, R55, 0xf8, !PT ;  /* 0x0000ff0036a17812 */ /* 0x000fe400078ef837 */
[----:B------:R-:W-:Y:S02]  /*7860*/  F2FP.F16.E4M3.UNPACK_B R160, R155.H1 ;  /* 0x0000009bffa0723e */ /* 0x000fe400030006ff */
[----:B--2---:R-:W-:-:S02]  /*7870*/  F2FP.F16.E4M3.UNPACK_B R55, R84.H1 ;  /* 0x00000054ff37723e */ /* 0x004fc400030006ff */
[----:B-1----:R-:W-:Y:S01]  /*7880*/  F2FP.F16.E4M3.UNPACK_B R54, R80.H1 ;  /* 0x00000050ff36723e */ /* 0x002fe200030006ff */
[----:B------:R-:W-:Y:S01]  /*7890*/  HADD2.F32 R49, -RZ, R160.H0_H0 ;  /* 0x200000a0ff317230 */ /* 0x000fe20000004100 */
[----:B------:R-:W-:Y:S01]  /*78a0*/  LOP3.LUT R159, R52, 0xff00, R53, 0xf8, !PT ;  /* 0x0000ff00349f7812 */ /* 0x000fe200078ef835 */
[----:B------:R-:W-:Y:S01]  /*78b0*/  HADD2.F32 R53, -RZ, R55.H0_H0 ;  /* 0x20000037ff357230 */ /* 0x000fe20000004100 */
[----:B------:R-:W-:Y:S01]  /*78c0*/  F2FP.F16.E4M3.UNPACK_B R157, R154.H1 ;  /* 0x0000009aff9d723e */ /* 0x000fe200030006ff */
[--C-:B------:R-:W-:Y:S01]  /*78d0*/  HADD2.F32 R52, -RZ, R54.reuse.H0_H0 ;  /* 0x20000036ff347230 */ /* 0x100fe20000004100 */
[----:B------:R-:W-:Y:S01]  /*78e0*/  LOP3.LUT R48, R51, 0xff0000, R48, 0xf8, !PT ;  /* 0x00ff000033307812 */ /* 0x000fe200078ef830 */
[----:B------:R-:W-:Y:S02]  /*78f0*/  HADD2.F32 R54, -RZ, R54.H1_H1 ;  /* 0x30000036ff367230 */ /* 0x000fe40000004100 */
[----:B------:R-:W-:Y:S01]  /*7900*/  FMUL.FTZ R163, R53, R49 ;  /* 0x0000003135a37220 */ /* 0x000fe20000410000 */
[----:B------:R-:W-:-:S02]  /*7910*/  HADD2.F32 R158, -RZ, R157.H0_H0 ;  /* 0x2000009dff9e7230 */ /* 0x000fc40000004100 */
[----:B------:R-:W-:Y:S01]  /*7920*/  FMUL.FTZ R166, R52, R49 ;  /* 0x0000003134a67220 */ /* 0x000fe20000410000 */
[----:B------:R-:W-:Y:S01]  /*7930*/  LOP3.LUT R51, R159, 0xff0000, R162, 0xf8, !PT ;  /* 0x00ff00009f337812 */ /* 0x000fe200078ef8a2 */
[----:B------:R-:W-:Y:S01]  /*7940*/  HADD2.F32 R159, -RZ, R157.H1_H1 ;  /* 0x3000009dff9f7230 */ /* 0x000fe20000004100 */
[----:B------:R-:W-:Y:S01]  /*7950*/  SHF.L.U32 R164, R164, 0x10, RZ ;  /* 0x00000010a4a47819 */ /* 0x000fe200000006ff */
[-C--:B------:R-:W-:Y:S01]  /*7960*/  FFMA.FTZ R52, R52, R158.reuse, -R163 ;  /* 0x0000009e34347223 */ /* 0x080fe200000108a3 */
[----:B------:R-:W-:Y:S01]  /*7970*/  FFMA.FTZ R53, R53, R158, R166 ;  /* 0x0000009e35357223 */ /* 0x000fe200000100a6 */
[----:B------:R-:W-:Y:S01]  /*7980*/  HADD2.F32 R162, -RZ, R160.H1_H1 ;  /* 0x300000a0ffa27230 */ /* 0x000fe20000004100 */
[----:B------:R-:W-:Y:S01]  /*7990*/  F2FP.F16.E4M3.UNPACK_B R158, R154 ;  /* 0x0000009aff9e723e */ /* 0x000fe200020006ff */
[----:B------:R-:W-:Y:S01]  /*79a0*/  HADD2.F32 R157, -RZ, R55.H1_H1 ;  /* 0x30000037ff9d7230 */ /* 0x000fe20000004100 */
[----:B------:R-:W-:Y:S02]  /*79b0*/  F2FP.F16.E4M3.UNPACK_B R160, R155 ;  /* 0x0000009bffa0723e */ /* 0x000fe400020006ff */
[----:B------:R-:W-:-:S02]  /*79c0*/  F2FP.F16.E4M3.UNPACK_B R154, R80 ;  /* 0x00000050ff9a723e */ /* 0x000fc400020006ff */
        /* <DEDUP_REMOVED lines=158> */
.L_x_2241:
[----:B------:R-:W-:Y:S05]  /*83b0*/  BSYNC B2 ;  /* 0x0000000000027941 */ /* 0x000fea0003800000 */
.L_x_2240:
        /* <DEDUP_REMOVED lines=11> */
.L_x_2239:
[----:B------:R-:W-:Y:S05]  /*8470*/  BSYNC B1 ;  /* 0x0000000000017941 */ /* 0x000fea0003800000 */
.L_x_2238:
[----:B------:R-:W-:Y:S01]  /*8480*/  ISETP.GE.OR P3, PT, R234, R116, P0 ;  /* 0x00000074ea00720c */ /* 0x000fe20000766670 */
[----:B------:R-:W-:-:S12]  /*8490*/  BSSY B1, `(.L_x_2242) ;  /* 0x0000106000017945 */ /* 0x000fd80003800000 */
[----:B------:R-:W-:Y:S05]  /*84a0*/  @P3 BRA `(.L_x_2243) ;  /* 0x0000001000103947 */ /* 0x000fea0003800000 */
[----:B-1----:R-:W2:Y:S01]  /*84b0*/  LDL R50, [R1+0x30] ;  /* 0x0000300001327983 */ /* 0x002ea20000100800 */
[----:B------:R-:W-:Y:S01]  /*84c0*/  SHF.R.S32.HI R49, RZ, 0x1f, R234 ;  /* 0x0000001fff317819 */ /* 0x000fe200000114ea */
[-C--:B------:R-:W-:Y:S01]  /*84d0*/  IMAD.WIDE.U32 R80, R234, R126.reuse, R124 ;  /* 0x0000007eea507225 */ /* 0x080fe200078e007c */
        /* <DEDUP_REMOVED lines=14> */
[----:B------:R-:W-:-:S03]  /*85c0*/  LOP3.LUT R48, R28, 0x70, R85, 0xf8, !PT ;  /* 0x000000701c307812 */ /* 0x000fc600078ef855 */
[----:B------:R-:W-:Y:S01]  /*85d0*/  IMAD.SHL.U32 R49, R49, 0x800, RZ ;  /* 0x0000080031317824 */ /* 0x000fe200078e00ff */
[----:B------:R-:W-:-:S04]  /*85e0*/  LOP3.LUT R48, R48, R25, RZ, 0x3c, !PT ;  /* 0x0000001930307212 */ /* 0x000fc800078e3cff */
[----:B------:R-:W-:-:S04]  /*85f0*/  LOP3.LUT R49, R49, 0xffffc000, RZ, 0xc0, !PT ;  /* 0xffffc00031317812 */ /* 0x000fc800078ec0ff */
[----:B--2---:R-:W-:Y:S01]  /*8600*/  IADD3 R51, R48, R49, R50 ;  /* 0x0000003130337210 */ /* 0x004fe20007ffe032 */
[----:B------:R-:W-:-:S04]  /*8610*/  IMAD R49, R232, 0x8000, R120 ;  /* 0x00008000e8317824 */ /* 0x000fc800078e0278 */
[----:B------:R-:W-:Y:S02]  /*8620*/  IMAD R51, R232, 0x8000, R51 ;  /* 0x00008000e8337824 */ /* 0x000fe400078e0233 */
[C---:B------:R-:W-:Y:S02]  /*8630*/  IMAD.IADD R49, R18.reuse, 0x1, R49 ;  /* 0x0000000112317824 */ /* 0x040fe400078e0231 */
[----:B------:R-:W-:-:S04]  /*8640*/  IMAD.IADD R52, R18, 0x1, R51 ;  /* 0x0000000112347824 */ /* 0x000fc800078e0233 */
[----:B------:R-:W1:Y:S04]  /*8650*/  LDS.128 R48, [R49+0x28400] ;  /* 0x0284000031307984 */ /* 0x000e680000000c00 */
[----:B------:R-:W2:Y:S01]  /*8660*/  LDS.128 R52, [R52+0x28400] ;  /* 0x0284000034347984 */ /* 0x000ea20000000c00 */
[----:B------:R-:W-:Y:S05]  /*8670*/  @P2 BRA `(.L_x_2245) ;  /* 0x0000000c006c2947 */ /* 0x000fea0003800000 */
[----:B------:R-:W-:Y:S01]  /*8680*/  SHF.R.U32.HI R154, RZ, 0x8, R57 ;  /* 0x00000008ff9a7819 */ /* 0x000fe20000011639 */
[----:B-1----:R-:W-:Y:S01]  /*8690*/  IMAD.MOV.U32 R56, RZ, RZ, R49 ;  /* 0x000000ffff387224 */ /* 0x002fe200078e0031 */
[----:B------:R-:W-:Y:S02]  /*86a0*/  LOP3.LUT R58, R57, 0xff, RZ, 0xc0, !PT ;  /* 0x000000ff393a7812 */ /* 0x000fe400078ec0ff */
[----:B------:R-:W-:Y:S02]  /*86b0*/  SHF.R.U32.HI R155, RZ, 0x18, R57 ;  /* 0x00000018ff9b7819 */ /* 0x000fe40000011639 */
[----:B------:R-:W-:Y:S01]  /*86c0*/  MOV R60, R48 ;  /* 0x00000030003c7202 */ /* 0x000fe20000000f00 */
[----:B------:R-:W-:Y:S01]  /*86d0*/  IMAD.SHL.U32 R48, R154, 0x100, RZ ;  /* 0x000001009a307824 */ /* 0x000fe200078e00ff */
[----:B------:R-:W-:Y:S02]  /*86e0*/  SHF.R.U32.HI R151, RZ, 0x8, R59 ;  /* 0x00000008ff977819 */ /* 0x000fe4000001163b */
[----:B------:R-:W-:-:S02]  /*86f0*/  PRMT R49, R155, 0x654, R58 ;  /* 0x000006549b317816 */ /* 0x000fc4000000003a */
[----:B------:R-:W-:Y:S02]  /*8700*/  SHF.R.U32.HI R153, RZ, 0x10, R59 ;  /* 0x00000010ff997819 */ /* 0x000fe4000001163b */
[----:B------:R-:W-:Y:S02]  /*8710*/  LOP3.LUT R62, R59, 0xff, RZ, 0xc0, !PT ;  /* 0x000000ff3b3e7812 */ /* 0x000fe400078ec0ff */
[----:B------:R-:W-:Y:S02]  /*8720*/  SHF.R.U32.HI R131, RZ, 0x8, R61 ;  /* 0x00000008ff837819 */ /* 0x000fe4000001163d */
[----:B------:R-:W-:Y:S02]  /*8730*/  SHF.R.U32.HI R59, RZ, 0x18, R59 ;  /* 0x00000018ff3b7819 */ /* 0x000fe4000001163b */
[----:B------:R-:W-:Y:S02]  /*8740*/  SHF.R.U32.HI R150, RZ, 0x10, R61 ;  /* 0x00000010ff967819 */ /* 0x000fe4000001163d */
[----:B------:R-:W-:-:S02]  /*8750*/  LOP3.LUT R84, R61, 0xff, RZ, 0xc0, !PT ;  /* 0x000000ff3d547812 */ /* 0x000fc400078ec0ff */
[----:B------:R-:W-:Y:S02]  /*8760*/  SHF.R.U32.HI R61, RZ, 0x18, R61 ;  /* 0x00000018ff3d7819 */ /* 0x000fe4000001163d */
[--C-:B------:R-:W-:Y:S02]  /*8770*/  SHF.R.U32.HI R148, RZ, 0x10, R63.reuse ;  /* 0x00000010ff947819 */ /* 0x100fe4000001163f */
[--C-:B------:R-:W-:Y:S02]  /*8780*/  SHF.R.U32.HI R130, RZ, 0x8, R63.reuse ;  /* 0x00000008ff827819 */ /* 0x100fe4000001163f */
[----:B------:R-:W-:Y:S01]  /*8790*/  LOP3.LUT R86, R63, 0xff, RZ, 0xc0, !PT ;  /* 0x000000ff3f567812 */ /* 0x000fe200078ec0ff */
[----:B------:R-:W-:Y:S01]  /*87a0*/  IMAD.U32 R148, R148, 0x10000, RZ ;  /* 0x0001000094947824 */ /* 0x000fe200078e00ff */
[----:B------:R-:W-:Y:S01]  /*87b0*/  SHF.R.U32.HI R149, RZ, 0x18, R63 ;  /* 0x00000018ff957819 */ /* 0x000fe2000001163f */
[----:B--2---:R-:W-:Y:S01]  /*87c0*/  IMAD.MOV.U32 R63, RZ, RZ, R52 ;  /* 0x000000ffff3f7224 */ /* 0x004fe200078e0034 */
[----:B------:R-:W-:Y:S01]  /*87d0*/  LOP3.LUT R49, R49, 0xff00, R48, 0xf8, !PT ;  /* 0x0000ff0031317812 */ /* 0x000fe200078ef830 */
[----:B------:R-:W-:Y:S01]  /*87e0*/  IMAD.SHL.U32 R48, R151, 0x100, RZ ;  /* 0x0000010097307824 */ /* 0x000fe200078e00ff */
[----:B------:R-:W-:Y:S01]  /*87f0*/  SHF.R.U32.HI R156, RZ, 0x10, R57 ;  /* 0x00000010ff9c7819 */ /* 0x000fe20000011639 */
[----:B------:R-:W-:Y:S01]  /*8800*/  IMAD.SHL.U32 R52, R131, 0x100, RZ ;  /* 0x0000010083347824 */ /* 0x000fe200078e00ff */
[----:B------:R-:W-:Y:S01]  /*8810*/  PRMT R59, R59, 0x654, R62 ;  /* 0x000006543b3b7816 */ /* 0x000fe2000000003e */
[----:B------:R-:W-:Y:S01]  /*8820*/  IMAD.MOV.U32 R57, RZ, RZ, R50 ;  /* 0x000000ffff397224 */ /* 0x000fe200078e0032 */
[----:B------:R-:W-:Y:S01]  /*8830*/  PRMT R61, R61, 0x654, R84 ;  /* 0x000006543d3d7816 */ /* 0x000fe20000000054 */
[----:B------:R-:W-:Y:S01]  /*8840*/  IMAD.SHL.U32 R58, R130, 0x100, RZ ;  /* 0x00000100823a7824 */ /* 0x000fe200078e00ff */
[----:B------:R-:W-:Y:S01]  /*8850*/  LOP3.LUT R59, R59, 0xff00, R48, 0xf8, !PT ;  /* 0x0000ff003b3b7812 */ /* 0x000fe200078ef830 */
[----:B------:R-:W-:Y:S01]  /*8860*/  IMAD.U32 R50, R156, 0x10000, RZ ;  /* 0x000100009c327824 */ /* 0x000fe200078e00ff */
        /* <DEDUP_REMOVED lines=16> */
[C---:B------:R-:W-:Y:S01]  /*8970*/  FMUL.FTZ R150, R58.reuse, R49 ;  /* 0x000000313a967220 */ /* 0x040fe20000410000 */
        /* <DEDUP_REMOVED lines=65> */
[C---:B------:R-:W-:Y:S01]  /*8d90*/  FMUL.FTZ R131, R61.reuse, R63 ;  /* 0x0000003f3d837220 */ /* 0x040fe20000410000 */
[----:B------:R-:W-:Y:S01]  /*8da0*/  HADD2.F32 R62, -RZ, R145.H0_H0 ;  /* 0x20000091ff3e7230 */ /* 0x000fe20000004100 */
[----:B------:R-:W-:Y:S01]  /*8db0*/  F2FP.SATFINITE.E4M3.F32.PACK_AB_MERGE_C R154, R154, R59, RZ ;  /* 0x0000003b9a9a723e */ /* 0x000fe200048070ff */
[----:B------:R-:W-:Y:S02]  /*8dc0*/  HADD2.F32 R57, -RZ, R57.H1_H1 ;  /* 0x30000039ff397230 */ /* 0x000fe40000004100 */
[----:B------:R-:W-:Y:S01]  /*8dd0*/  FMUL.FTZ R86, R60, R144 ;  /* 0x000000903c567220 */ /* 0x000fe20000410000 */
[----:B------:R-:W-:Y:S02]  /*8de0*/  HADD2.F32 R145, -RZ, R145.H1_H1 ;  /* 0x30000091ff917230 */ /* 0x000fe40000004100 */
[-C--:B------:R-:W-:Y:S01]  /*8df0*/  FFMA.FTZ R54, R54, R62.reuse, -R131 ;  /* 0x0000003e36367223 */ /* 0x080fe20000010883 */
[----:B------:R-:W-:Y:S01]  /*8e00*/  FFMA.FTZ R84, R61, R62, R84 ;  /* 0x0000003e3d547223 */ /* 0x000fe20000010054 */
[C---:B------:R-:W-:Y:S01]  /*8e10*/  FMUL.FTZ R63, R57.reuse, R144 ;  /* 0x00000090393f7220 */ /* 0x040fe20000410000 */
[----:B------:R-:W-:Y:S01]  /*8e20*/  F2FP.F16.E4M3.UNPACK_B R62, R53 ;  /* 0x00000035ff3e723e */ /* 0x000fe200020006ff */
[-C--:B------:R-:W-:Y:S01]  /*8e30*/  FFMA.FTZ R57, R57, R145.reuse, -R86 ;  /* 0x0000009139397223 */ /* 0x080fe20000010856 */
[----:B------:R-:W-:Y:S01]  /*8e40*/  F2FP.F16.E4M3.UNPACK_B R131, R52 ;  /* 0x00000034ff83723e */ /* 0x000fe200020006ff */
[----:B------:R-:W-:Y:S01]  /*8e50*/  FFMA.FTZ R145, R60, R145, R63 ;  /* 0x000000913c917223 */ /* 0x000fe2000001003f */
[----:B------:R-:W-:Y:S01]  /*8e60*/  F2FP.F16.E4M3.UNPACK_B R61, R56 ;  /* 0x00000038ff3d723e */ /* 0x000fe200020006ff */
[----:B------:R-:W-:Y:S01]  /*8e70*/  HADD2.F32 R63, -RZ, R62.H0_H0 ;  /* 0x2000003eff3f7230 */ /* 0x000fe20000004100 */
[----:B------:R-:W-:Y:S01]  /*8e80*/  F2FP.F16.E4M3.UNPACK_B R86, R50 ;  /* 0x00000032ff56723e */ /* 0x000fe200020006ff */
[----:B------:R-:W-:Y:S01]  /*8e90*/  HADD2.F32 R144, -RZ, R131.H0_H0 ;  /* 0x20000083ff907230 */ /* 0x000fe20000004100 */
[----:B------:R-:W-:Y:S01]  /*8ea0*/  F2FP.SATFINITE.E4M3.F32.PACK_AB_MERGE_C R57, R57, R54, R146 ;  /* 0x000000363939723e */ /* 0x000fe20004807092 */
[----:B------:R-:W-:Y:S01]  /*8eb0*/  HADD2.F32 R60, -RZ, R61.H0_H0 ;  /* 0x2000003dff3c7230 */ /* 0x000fe20000004100 */
[----:B------:R-:W-:Y:S01]  /*8ec0*/  F2FP.SATFINITE.E4M3.F32.PACK_AB_MERGE_C R54, R145, R84, R130 ;  /* 0x000000549136723e */ /* 0x000fe20004807082 */
[----:B------:R-:W-:-:S02]  /*8ed0*/  HADD2.F32 R130, -RZ, R86.H0_H0 ;  /* 0x20000056ff827230 */ /* 0x000fc40000004100 */
[CC--:B------:R-:W-:Y:S01]  /*8ee0*/  FMUL.FTZ R145, R63.reuse, R144.reuse ;  /* 0x000000903f917220 */ /* 0x0c0fe20000410000 */
[----:B------:R-:W-:Y:S02]  /*8ef0*/  HADD2.F32 R84, -RZ, R62.H1_H1 ;  /* 0x3000003eff547230 */ /* 0x000fe40000004100 */
[C---:B------:R-:W-:Y:S01]  /*8f00*/  FMUL.FTZ R144, R60.reuse, R144 ;  /* 0x000000903c907220 */ /* 0x040fe20000410000 */
[----:B------:R-:W-:Y:S02]  /*8f10*/  HADD2.F32 R131, -RZ, R131.H1_H1 ;  /* 0x30000083ff837230 */ /* 0x000fe40000004100 */
[-C--:B------:R-:W-:Y:S01]  /*8f20*/  FFMA.FTZ R60, R60, R130.reuse, -R145 ;  /* 0x000000823c3c7223 */ /* 0x080fe20000010891 */
[----:B------:R-:W-:Y:S02]  /*8f30*/  HADD2.F32 R62, -RZ, R61.H1_H1 ;  /* 0x3000003dff3e7230 */ /* 0x000fe40000004100 */
[----:B------:R-:W-:Y:S01]  /*8f40*/  FFMA.FTZ R61, R63, R130, R144 ;  /* 0x000000823f3d7223 */ /* 0x000fe20000010090 */
[----:B------:R-:W-:-:S02]  /*8f50*/  HADD2.F32 R63, -RZ, R86.H1_H1 ;  /* 0x30000056ff3f7230 */ /* 0x000fc40000004100 */
[----:B------:R-:W-:Y:S01]  /*8f60*/  FMUL.FTZ R145, R84, R131 ;  /* 0x0000008354917220 */ /* 0x000fe20000410000 */
[----:B------:R-:W-:Y:S01]  /*8f70*/  F2FP.F16.E4M3.UNPACK_B R53, R53.H1 ;  /* 0x00000035ff35723e */ /* 0x000fe200030006ff */
[----:B------:R-:W-:Y:S01]  /*8f80*/  FMUL.FTZ R131, R62, R131 ;  /* 0x000000833e837220 */ /* 0x000fe20000410000 */
[----:B------:R-:W-:Y:S02]  /*8f90*/  F2FP.F16.E4M3.UNPACK_B R86, R52.H1 ;  /* 0x00000034ff56723e */ /* 0x000fe400030006ff */
[----:B------:R-:W-:Y:S01]  /*8fa0*/  F2FP.F16.E4M3.UNPACK_B R56, R56.H1 ;  /* 0x00000038ff38723e */ /* 0x000fe200030006ff */
[-C--:B------:R-:W-:Y:S01]  /*8fb0*/  FFMA.FTZ R146, R84, R63.reuse, R131 ;  /* 0x0000003f54927223 */ /* 0x080fe20000010083 */
[----:B------:R-:W-:Y:S01]  /*8fc0*/  F2FP.SATFINITE.E4M3.F32.PACK_AB_MERGE_C R59, R147, R148, R58 ;  /* 0x00000094933b723e */ /* 0x000fe2000480703a */
[----:B------:R-:W-:Y:S01]  /*8fd0*/  FFMA.FTZ R147, R62, R63, -R145 ;  /* 0x0000003f3e937223 */ /* 0x000fe20000010891 */
[--C-:B------:R-:W-:Y:S01]  /*8fe0*/  HADD2.F32 R62, -RZ, R53.reuse.H0_H0 ;  /* 0x20000035ff3e7230 */ /* 0x100fe20000004100 */
[----:B------:R-:W-:Y:S01]  /*8ff0*/  F2FP.F16.E4M3.UNPACK_B R50, R50.H1 ;  /* 0x00000032ff32723e */ /* 0x000fe200030006ff */
[--C-:B------:R-:W-:Y:S01]  /*9000*/  HADD2.F32 R131, -RZ, R86.reuse.H0_H0 ;  /* 0x20000056ff837230 */ /* 0x100fe20000004100 */
[----:B------:R-:W-:Y:S01]  /*9010*/  F2FP.SATFINITE.E4M3.F32.PACK_AB_MERGE_C R58, R150, R149, R154 ;  /* 0x00000095963a723e */ /* 0x000fe2000480709a */
[----:B------:R-:W-:Y:S01]  /*9020*/  HADD2.F32 R53, -RZ, R53.H1_H1 ;  /* 0x30000035ff357230 */ /* 0x000fe20000004100 */
[----:B------:R-:W-:Y:S01]  /*9030*/  F2FP.F16.E4M3.UNPACK_B R130, R49.H1 ;  /* 0x00000031ff82723e */ /* 0x000fe200030006ff */
[----:B------:R-:W-:-:S02]  /*9040*/  HADD2.F32 R86, -RZ, R86.H1_H1 ;  /* 0x30000056ff567230 */ /* 0x000fc40000004100 */
[-C--:B------:R-:W-:Y:S01]  /*9050*/  FMUL.FTZ R145, R62, R131.reuse ;  /* 0x000000833e917220 */ /* 0x080fe20000410000 */
[--C-:B------:R-:W-:Y:S02]  /*9060*/  HADD2.F32 R52, -RZ, R56.reuse.H0_H0 ;  /* 0x20000038ff347230 */ /* 0x100fe40000004100 */
[----:B------:R-:W-:Y:S02]  /*9070*/  HADD2.F32 R56, -RZ, R56.H1_H1 ;  /* 0x30000038ff387230 */ /* 0x000fe40000004100 */
[CC--:B------:R-:W-:Y:S01]  /*9080*/  FMUL.FTZ R151, R53.reuse, R86.reuse ;  /* 0x0000005635977220 */ /* 0x0c0fe20000410000 */
[--C-:B------:R-:W-:Y:S02]  /*9090*/  HADD2.F32 R84, -RZ, R50.reuse.H1_H1 ;  /* 0x30000032ff547230 */ /* 0x100fe40000004100 */
[----:B------:R-:W-:Y:S01]  /*90a0*/  FMUL.FTZ R131, R52, R131 ;  /* 0x0000008334837220 */ /* 0x000fe20000410000 */
[----:B------:R-:W-:Y:S02]  /*90b0*/  HADD2.F32 R63, -RZ, R50.H0_H0 ;  /* 0x20000032ff3f7230 */ /* 0x000fe40000004100 */
        /* <DEDUP_REMOVED lines=17> */
[CC--:B------:R-:W-:Y:S01]  /*91d0*/  FMUL.FTZ R155, R53.reuse, R144.reuse ;  /* 0x00000090359b7220 */ /* 0x0c0fe20000410000 */
        /* <DEDUP_REMOVED lines=37> */
.L_x_2245:
[----:B------:R-:W-:Y:S05]  /*9430*/  BSYNC B2 ;  /* 0x0000000000027941 */ /* 0x000fea0003800000 */
.L_x_2244:
        /* <DEDUP_REMOVED lines=11> */
.L_x_2243:
[----:B------:R-:W-:Y:S05]  /*94f0*/  BSYNC B1 ;  /* 0x0000000000017941 */ /* 0x000fea0003800000 */
.L_x_2242:
[----:B------:R-:W-:Y:S01]  /*9500*/  ISETP.GE.OR P3, PT, R233, R116, P0 ;  /* 0x00000074e900720c */ /* 0x000fe20000766670 */
[----:B------:R-:W-:-:S12]  /*9510*/  BSSY B1, `(.L_x_2246) ;  /* 0x0000107000017945 */ /* 0x000fd80003800000 */
[----:B------:R-:W-:Y:S05]  /*9520*/  @P3 BRA `(.L_x_2247) ;  /* 0x0000001000143947 */ /* 0x000fea0003800000 */
[----:B-1-3--:R-:W2:Y:S01]  /*9530*/  LDL R50, [R1+0x2c] ;  /* 0x00002c0001327983 */ /* 0x00aea20000100800 */
        /* <DEDUP_REMOVED lines=29> */
[----:B--2---:R-:W-:Y:S01]  /*9710*/  IMAD.MOV.U32 R66, RZ, RZ, R52 ;  /* 0x000000ffff427224 */ /* 0x004fe200078e0034 */
[--C-:B------:R-:W-:Y:S01]  /*9720*/  SHF.R.U32.HI R145, RZ, 0x18, R65.reuse ;  /* 0x00000018ff917819 */ /* 0x100fe20000011641 */
[----:B-1----:R-:W-:Y:S01]  /*9730*/  IMAD.MOV.U32 R61, RZ, RZ, R50 ;  /* 0x000000ffff3d7224 */ /* 0x002fe200078e0032 */
[----:B------:R-:W-:Y:S01]  /*9740*/  LOP3.LUT R64, R65, 0xff, RZ, 0xc0, !PT ;  /* 0x000000ff41407812 */ /* 0x000fe200078ec0ff */
[----:B------:R-:W-:Y:S01]  /*9750*/  IMAD.MOV.U32 R63, RZ, RZ, R48 ;  /* 0x000000ffff3f7224 */ /* 0x000fe200078e0030 */
[----:B------:R-:W-:Y:S01]  /*9760*/  SHF.R.U32.HI R130, RZ, 0x10, R65 ;  /* 0x00000010ff827819 */ /* 0x000fe20000011641 */
[----:B------:R-:W-:Y:S01]  /*9770*/  IMAD.SHL.U32 R65, R144, 0x100, RZ ;  /* 0x0000010090417824 */ /* 0x000fe200078e00ff */
[----:B------:R-:W-:Y:S01]  /*9780*/  PRMT R64, R145, 0x654, R64 ;  /* 0x0000065491407816 */ /* 0x000fe20000000040 */
[----:B------:R-:W-:Y:S01]  /*9790*/  IMAD.MOV.U32 R62, RZ, RZ, R54 ;  /* 0x000000ffff3e7224 */ /* 0x000fe200078e0036 */
[----:B------:R-:W-:-:S02]  /*97a0*/  SHF.R.U32.HI R131, RZ, 0x18, R67 ;  /* 0x00000018ff837819 */ /* 0x000fc40000011643 */
[----:B------:R-:W-:Y:S02]  /*97b0*/  LOP3.LUT R68, R67, 0xff, RZ, 0xc0, !PT ;  /* 0x000000ff43447812 */ /* 0x000fe400078ec0ff */
[--C-:B------:R-:W-:Y:S02]  /*97c0*/  SHF.R.U32.HI R87, RZ, 0x8, R67.reuse ;  /* 0x00000008ff577819 */ /* 0x100fe40000011643 */
[----:B------:R-:W-:Y:S02]  /*97d0*/  SHF.R.U32.HI R85, RZ, 0x10, R67 ;  /* 0x00000010ff557819 */ /* 0x000fe40000011643 */
[----:B------:R-:W-:Y:S02]  /*97e0*/  SHF.R.U32.HI R81, RZ, 0x8, R71 ;  /* 0x00000008ff517819 */ /* 0x000fe40000011647 */
[----:B------:R-:W-:Y:S02]  /*97f0*/  SHF.R.U32.HI R86, RZ, 0x18, R69 ;  /* 0x00000018ff567819 */ /* 0x000fe40000011645 */
[----:B------:R-:W-:-:S02]  /*9800*/  LOP3.LUT R67, R69, 0xff, RZ, 0xc0, !PT ;  /* 0x000000ff45437812 */ /* 0x000fc400078ec0ff */
[--C-:B------:R-:W-:Y:S02]  /*9810*/  SHF.R.U32.HI R82, RZ, 0x8, R69.reuse ;  /* 0x00000008ff527819 */ /* 0x100fe40000011645 */
[----:B------:R-:W-:Y:S02]  /*9820*/  SHF.R.U32.HI R84, RZ, 0x10, R69 ;  /* 0x00000010ff547819 */ /* 0x000fe40000011645 */
[----:B------:R-:W-:Y:S02]  /*9830*/  SHF.R.U32.HI R70, RZ, 0x18, R71 ;  /* 0x00000018ff467819 */ /* 0x000fe40000011647 */
[----:B------:R-:W-:Y:S02]  /*9840*/  LOP3.LUT R69, R71, 0xff, RZ, 0xc0, !PT ;  /* 0x000000ff47457812 */ /* 0x000fe400078ec0ff */
[----:B------:R-:W-:Y:S01]  /*9850*/  LOP3.LUT R52, R64, 0xff00, R65, 0xf8, !PT ;  /* 0x0000ff0040347812 */ /* 0x000fe200078ef841 */
[----:B------:R-:W-:Y:S01]  /*9860*/  IMAD.U32 R65, R130, 0x10000, RZ ;  /* 0x0001000082417824 */ /* 0x000fe200078e00ff */
[----:B------:R-:W-:Y:S01]  /*9870*/  SHF.R.U32.HI R83, RZ, 0x10, R71 ;  /* 0x00000010ff537819 */ /* 0x000fe20000011647 */
[----:B------:R-:W-:Y:S01]  /*9880*/  IMAD.SHL.U32 R71, R81, 0x100, RZ ;  /* 0x0000010051477824 */ /* 0x000fe200078e00ff */
[----:B------:R-:W-:Y:S01]  /*9890*/  PRMT R50, R86, 0x654, R67 ;  /* 0x0000065456327816 */ /* 0x000fe20000000043 */
[----:B------:R-:W-:Y:S01]  /*98a0*/  IMAD.SHL.U32 R67, R87, 0x100, RZ ;  /* 0x0000010057437824 */ /* 0x000fe200078e00ff */
[----:B------:R-:W-:Y:S01]  /*98b0*/  PRMT R70, R70, 0x654, R69 ;  /* 0x0000065446467816 */ /* 0x000fe20000000045 */
[----:B------:R-:W-:Y:S01]  /*98c0*/  IMAD.U32 R81, R84, 0x10000, RZ ;  /* 0x0001000054517824 */ /* 0x000fe200078e00ff */
[----:B------:R-:W-:Y:S01]  /*98d0*/  PRMT R68, R131, 0x654, R68 ;  /* 0x0000065483447816 */ /* 0x000fe20000000044 */
[----:B------:R-:W-:Y:S01]  /*98e0*/  IMAD.U32 R83, R83, 0x10000, RZ ;  /* 0x0001000053537824 */ /* 0x000fe200078e00ff */
[----:B------:R-:W-:-:S02]  /*98f0*/  SHF.L.U32 R69, R82, 0x8, RZ ;  /* 0x0000000852457819 */ /* 0x000fc400000006ff */
[----:B------:R-:W-:Y:S01]  /*9900*/  LOP3.LUT R52, R52, 0xff0000, R65, 0xf8, !PT ;  /* 0x00ff000034347812 */ /* 0x000fe200078ef841 */
[----:B------:R-:W-:Y:S01]  /*9910*/  IMAD.U32 R65, R85, 0x10000, RZ ;  /* 0x0001000055417824 */ /* 0x000fe200078e00ff */
[----:B------:R-:W-:Y:S02]  /*9920*/  LOP3.LUT R82, R70, 0xff00, R71, 0xf8, !PT ;  /* 0x0000ff0046527812 */ /* 0x000fe400078ef847 */
[----:B------:R-:W-:Y:S02]  /*9930*/  LOP3.LUT R48, R68, 0xff00, R67, 0xf8, !PT ;  /* 0x0000ff0044307812 */ /* 0x000fe400078ef843 */
[----:B------:R-:W-:Y:S02]  /*9940*/  F2FP.F16.E4M3.UNPACK_B R71, R143.H1 ;  /* 0x0000008fff47723e */ /* 0x000fe400030006ff */
[----:B------:R-:W-:Y:S02]  /*9950*/  F2FP.F16.E4M3.UNPACK_B R64, R63.H1 ;  /* 0x0000003fff40723e */ /* 0x000fe400030006ff */
[----:B------:R-:W-:-:S02]  /*9960*/  F2FP.F16.E4M3.UNPACK_B R67, R66.H1 ;  /* 0x00000042ff43723e */ /* 0x000fc400030006ff */
        /* <DEDUP_REMOVED lines=61> */
[--C-:B------:R-:W-:Y:S02]  /*9d40*/  HADD2.F32 R67, -RZ, R142.reuse.H0_H0 ;  /* 0x2000008eff437230 */ /* 0x100fe40000004100 */
[----:B------:R-:W-:Y:S01]  /*9d50*/  FFMA.FTZ R131, R63, R68, -R64 ;  /* 0x000000443f837223 */ /* 0x000fe20000010840 */
[----:B------:R-:W-:Y:S01]  /*9d60*/  F2FP.F16.E4M3.UNPACK_B R63, R62 ;  /* 0x0000003eff3f723e */ /* 0x000fe200020006ff */
[----:B------:R-:W-:Y:S01]  /*9d70*/  HADD2.F32 R142, -RZ, R142.H1_H1 ;  /* 0x3000008eff8e7230 */ /* 0x000fe20000004100 */
[----:B------:R-:W-:Y:S01]  /*9d80*/  F2FP.F16.E4M3.UNPACK_B R138, R138 ;  /* 0x0000008aff8a723e */ /* 0x000fe200020006ff */
[----:B------:R-:W-:-:S02]  /*9d90*/  HADD2.F32 R62, -RZ, R61.H0_H0 ;  /* 0x2000003dff3e7230 */ /* 0x000fc40000004100 */
[----:B------:R-:W-:Y:S01]  /*9da0*/  FFMA.FTZ R143, R65, R68, R70 ;  /* 0x00000044418f7223 */ /* 0x000fe20000010046 */
[--C-:B------:R-:W-:Y:S01]  /*9db0*/  HADD2.F32 R64, -RZ, R63.reuse.H0_H0 ;  /* 0x2000003fff407230 */ /* 0x100fe20000004100 */
[----:B------:R-:W-:Y:S01]  /*9dc0*/  F2FP.F16.E4M3.UNPACK_B R70, R54 ;  /* 0x00000036ff46723e */ /* 0x000fe200020006ff */
[----:B------:R-:W-:Y:S01]  /*9dd0*/  HADD2.F32 R63, -RZ, R63.H1_H1 ;  /* 0x3000003fff3f7230 */ /* 0x000fe20000004100 */
[----:B------:R-:W-:Y:S01]  /*9de0*/  F2FP.SATFINITE.E4M3.F32.PACK_AB_MERGE_C R130, R131, R130, RZ ;  /* 0x000000828382723e */ /* 0x000fe200048070ff */
[----:B------:R-:W-:Y:S02]  /*9df0*/  HADD2.F32 R61, -RZ, R61.H1_H1 ;  /* 0x3000003dff3d7230 */ /* 0x000fe40000004100 */
[----:B------:R-:W-:Y:S01]  /*9e00*/  FMUL.FTZ R69, R64, R67 ;  /* 0x0000004340457220 */ /* 0x000fe20000410000 */
[--C-:B------:R-:W-:Y:S02]  /*9e10*/  HADD2.F32 R65, -RZ, R138.reuse.H0_H0 ;  /* 0x2000008aff417230 */ /* 0x100fe40000004100 */
[----:B------:R-:W-:Y:S01]  /*9e20*/  FMUL.FTZ R66, R63, R142 ;  /* 0x0000008e3f427220 */ /* 0x000fe20000410000 */
[----:B------:R-:W-:-:S02]  /*9e30*/  HADD2.F32 R138, -RZ, R138.H1_H1 ;  /* 0x3000008aff8a7230 */ /* 0x000fc40000004100 */
[C---:B------:R-:W-:Y:S01]  /*9e40*/  FMUL.FTZ R67, R62.reuse, R67 ;  /* 0x000000433e437220 */ /* 0x040fe20000410000 */
[----:B------:R-:W-:Y:S01]  /*9e50*/  FMUL.FTZ R142, R61, R142 ;  /* 0x0000008e3d8e7220 */ /* 0x000fe20000410000 */
[-C--:B------:R-:W-:Y:S01]  /*9e60*/  FFMA.FTZ R62, R62, R65.reuse, -R69 ;  /* 0x000000413e3e7223 */ /* 0x080fe20000010845 */
[----:B------:R-:W-:Y:S01]  /*9e70*/  F2FP.F16.E4M3.UNPACK_B R69, R52 ;  /* 0x00000034ff45723e */ /* 0x000fe200020006ff */
[----:B------:R-:W-:Y:S01]  /*9e80*/  FFMA.FTZ R87, R64, R65, R67 ;  /* 0x0000004140577223 */ /* 0x000fe20000010043 */
[-C--:B------:R-:W-:Y:S01]  /*9e90*/  FFMA.FTZ R142, R63, R138.reuse, R142 ;  /* 0x0000008a3f8e7223 */ /* 0x080fe2000001008e */
[----:B------:R-:W-:Y:S01]  /*9ea0*/  F2FP.SATFINITE.E4M3.F32.PACK_AB_MERGE_C R63, R86, R85, RZ ;  /* 0x00000055563f723e */ /* 0x000fe200048070ff */
[----:B------:R-:W-:Y:S01]  /*9eb0*/  FFMA.FTZ R61, R61, R138, -R66 ;  /* 0x0000008a3d3d7223 */ /* 0x000fe20000010842 */
[----:B------:R-:W-:Y:S02]  /*9ec0*/  F2FP.F16.E4M3.UNPACK_B R67, R53 ;  /* 0x00000035ff43723e */ /* 0x000fe400020006ff */
[----:B------:R-:W-:-:S02]  /*9ed0*/  F2FP.F16.E4M3.UNPACK_B R65, R49 ;  /* 0x00000031ff41723e */ /* 0x000fc400020006ff */
[----:B------:R-:W-:Y:S01]  /*9ee0*/  F2FP.SATFINITE.E4M3.F32.PACK_AB_MERGE_C R63, R140, R81, R63 ;  /* 0x000000518c3f723e */ /* 0x000fe2000480703f */
[----:B------:R-:W-:Y:S01]  /*9ef0*/  HADD2.F32 R68, -RZ, R67.H0_H0 ;  /* 0x20000043ff447230 */ /* 0x000fe20000004100 */
[----:B------:R-:W-:Y:S01]  /*9f00*/  F2FP.SATFINITE.E4M3.F32.PACK_AB_MERGE_C R64, R83, R84, RZ ;  /* 0x000000545340723e */ /* 0x000fe200048070ff */
[----:B------:R-:W-:Y:S01]  /*9f10*/  HADD2.F32 R81, -RZ, R70.H0_H0 ;  /* 0x20000046ff517230 */ /* 0x000fe20000004100 */
[----:B------:R-:W-:Y:S01]  /*9f20*/  F2FP.F16.E4M3.UNPACK_B R49, R49.H1 ;  /* 0x00000031ff31723e */ /* 0x000fe200030006ff */
        /* <DEDUP_REMOVED lines=17> */
[----:B------:R-:W-:Y:S01]  /*a040*/  FFMA.FTZ R85, R67, R68, R70 ;  /* 0x0000004443557223 */ /* 0x000fe20000010046 */
[--C-:B------:R-:W-:Y:S01]  /*a050*/  HADD2.F32 R54, -RZ, R66.reuse.H0_H0 ;  /* 0x20000042ff367230 */ /* 0x100fe20000004100 */
[----:B------:R-:W-:Y:S01]  /*a060*/  F2FP.SATFINITE.E4M3.F32.PACK_AB_MERGE_C R143, R143, R144, RZ ;  /* 0x000000908f8f723e */ /* 0x000fe200048070ff */
[----:B------:R-:W-:Y:S01]  /*a070*/  HADD2.F32 R53, -RZ, R49.H0_H0 ;  /* 0x20000031ff357230 */ /* 0x000fe20000004100 */
[----:B------:R-:W-:Y:S01]  /*a080*/  F2FP.SATFINITE.E4M3.F32.PACK_AB_MERGE_C R62, R61, R62, R130 ;  /* 0x0000003e3d3e723e */ /* 0x000fe20004807082 */
[--C-:B------:R-:W-:Y:S01]  /*a090*/  HADD2.F32 R67, -RZ, R65.reuse.H0_H0 ;  /* 0x20000041ff437230 */ /* 0x100fe20000004100 */
[----:B------:R-:W-:Y:S01]  /*a0a0*/  F2FP.SATFINITE.E4M3.F32.PACK_AB_MERGE_C R61, R142, R87, R143 ;  /* 0x000000578e3d723e */ /* 0x000fe2000480708f */
[----:B------:R-:W-:Y:S01]  /*a0b0*/  HADD2.F32 R66, -RZ, R66.H1_H1 ;  /* 0x30000042ff427230 */ /* 0x000fe20000004100 */
[----:B------:R-:W-:Y:S01]  /*a0c0*/  F2FP.F16.E4M3.UNPACK_B R69, R50 ;  /* 0x00000032ff45723e */ /* 0x000fe200020006ff */
[----:B------:R-:W-:-:S02]  /*a0d0*/  HADD2.F32 R68, -RZ, R65.H1_H1 ;  /* 0x30000041ff447230 */ /* 0x000fc40000004100 */
[-C--:B------:R-:W-:Y:S01]  /*a0e0*/  FMUL.FTZ R70, R54, R67.reuse ;  /* 0x0000004336467220 */ /* 0x080fe20000410000 */
[--C-:B------:R-:W-:Y:S02]  /*a0f0*/  HADD2.F32 R65, -RZ, R52.reuse.H0_H0 ;  /* 0x20000034ff417230 */ /* 0x100fe40000004100 */
[C---:B------:R-:W-:Y:S01]  /*a100*/  FMUL.FTZ R67, R53.reuse, R67 ;  /* 0x0000004335437220 */ /* 0x040fe20000410000 */
[----:B------:R-:W-:Y:S02]  /*a110*/  HADD2.F32 R49, -RZ, R49.H1_H1 ;  /* 0x30000031ff317230 */ /* 0x000fe40000004100 */
[-C--:B------:R-:W-:Y:S01]  /*a120*/  FMUL.FTZ R130, R66, R68.reuse ;  /* 0x0000004442827220 */ /* 0x080fe20000410000 */
[----:B------:R-:W-:Y:S02]  /*a130*/  HADD2.F32 R52, -RZ, R52.H1_H1 ;  /* 0x30000034ff347230 */ /* 0x000fe40000004100 */
        /* <DEDUP_REMOVED lines=56> */
.L_x_2249:
[----:B------:R-:W-:Y:S05]  /*a4c0*/  BSYNC B2 ;  /* 0x0000000000027941 */ /* 0x000fea0003800000 */
.L_x_2248:
        /* <DEDUP_REMOVED lines=11> */
.L_x_2247:
[----:B------:R-:W-:Y:S05]  /*a580*/  BSYNC B1 ;  /* 0x0000000000017941 */ /* 0x000fea0003800000 */
.L_x_2246:
[C---:B------:R-:W-:Y:S01]  /*a590*/  ISETP.GE.OR P3, PT, R235.reuse, R116, P0 ;  /* 0x00000074eb00720c */ /* 0x040fe20000766670 */
[----:B------:R-:W-:Y:S01]  /*a5a0*/  IMAD.WIDE.U32 R124, R235, R126, R124 ;  /* 0x0000007eeb7c7225 */ /* 0x000fe200078e007c */
[----:B-1-34-:R-:W-:-:S05]  /*a5b0*/  SHF.R.S32.HI R49, RZ, 0x1f, R235 ;  /* 0x0000001fff317819 */ /* 0x01afca00000114eb */
[----:B------:R-:W-:-:S04]  /*a5c0*/  IMAD R48, R49, R126, RZ ;  /* 0x0000007e31307224 */ /* 0x000fc800078e02ff */
[----:B------:R-:W-:Y:S02]  /*a5d0*/  IMAD R61, R235, R127, R48 ;  /* 0x0000007feb3d7224 */ /* 0x000fe400078e0230 */
[----:B------:R-:W-:Y:S05]  /*a5e0*/  @P3 BRA `(.L_x_2228) ;  /* 0x0000001400483947 */ /* 0x000fea0003800000 */
[----:B------:R-:W2:Y:S01]  /*a5f0*/  LDL R50, [R1+0x28] ;  /* 0x0000280001327983 */ /* 0x000ea20000100800 */
[----:B------:R-:W1:Y:S01]  /*a600*/  LDC.64 R56, c[0x0][0x2d8] ;  /* 0x0000b600ff387b82 */ /* 0x000e620000000a00 */
[----:B------:R-:W-:Y:S01]  /*a610*/  IMAD.IADD R61, R125, 0x1, R61 ;  /* 0x000000017d3d7824 */ /* 0x000fe200078e023d */
[----:B------:R-:W-:Y:S01]  /*a620*/  IADD3 R59, P3, P4, R100, R124, R36 ;  /* 0x0000007c643b7210 */ /* 0x000fe20007c7e024 */
[----:B------:R-:W-:Y:S01]  /*a630*/  BSSY B1, `(.L_x_2250) ;  /* 0x00000f2000017945 */ /* 0x000fe20003800000 */
[----:B------:R-:W-:Y:S02]  /*a640*/  ISETP.NE.AND P6, PT, R0, RZ, PT ;  /* 0x000000ff0000720c */ /* 0x000fe40003fc5270 */
[----:B------:R-:W-:Y:S02]  /*a650*/  IADD3.X R48, R34, R61, R103, P3, P4 ;  /* 0x0000003d22307210 */ /* 0x000fe40001fe8467 */
[----:B------:R-:W-:Y:S02]  /*a660*/  SEL R141, R122, R141, !P6 ;  /* 0x0000008d7a8d7207 */ /* 0x000fe40007000000 */
[----:B-1----:R-:W-:-:S05]  /*a670*/  IADD3 R58, P3, R59, R56, RZ ;  /* 0x000000383b3a7210 */ /* 0x002fca0007f7e0ff */
[----:B------:R-:W-:Y:S01]  /*a680*/  IMAD.X R59, R48, 0x1, R57, P3 ;  /* 0x00000001303b7824 */ /* 0x000fe200018e0639 */
[----:B------:R-:W-:-:S04]  /*a690*/  SHF.R.S32.HI R48, RZ, 0x1f, R141 ;  /* 0x0000001fff307819 */ /* 0x000fc8000001148d */
[----:B------:R-:W-:-:S04]  /*a6a0*/  LEA.HI R48, R48, R141, RZ, 0x5 ;  /* 0x0000008d30307211 */ /* 0x000fc800078f28ff */
        /* <DEDUP_REMOVED lines=16> */
[--C-:B------:R-:W-:Y:S01]  /*a7b0*/  SHF.R.U32.HI R69, RZ, 0x8, R73.reuse ;  /* 0x00000008ff457819 */ /* 0x100fe20000011649 */
[----:B--2---:R-:W-:Y:S01]  /*a7c0*/  IMAD.MOV.U32 R66, RZ, RZ, R52 ;  /* 0x000000ffff427224 */ /* 0x004fe200078e0034 */
[----:B------:R-:W-:Y:S01]  /*a7d0*/  LOP3.LUT R62, R73, 0xff, RZ, 0xc0, !PT ;  /* 0x000000ff493e7812 */ /* 0x000fe200078ec0ff */
[----:B-1----:R-:W-:Y:S01]  /*a7e0*/  IMAD.MOV.U32 R65, RZ, RZ, R50 ;  /* 0x000000ffff417224 */ /* 0x002fe200078e0032 */
[--C-:B------:R-:W-:Y:S02]  /*a7f0*/  SHF.R.U32.HI R67, RZ, 0x18, R73.reuse ;  /* 0x00000018ff437819 */ /* 0x100fe40000011649 */
[----:B------:R-:W-:Y:S02]  /*a800*/  SHF.R.U32.HI R81, RZ, 0x10, R73 ;  /* 0x00000010ff517819 */ /* 0x000fe40000011649 */
[----:B------:R-:W-:Y:S01]  /*a810*/  MOV R60, R48 ;  /* 0x00000030003c7202 */ /* 0x000fe20000000f00 */
[----:B------:R-:W-:Y:S01]  /*a820*/  IMAD.SHL.U32 R48, R69, 0x100, RZ ;  /* 0x0000010045307824 */ /* 0x000fe200078e00ff */
[----:B------:R-:W-:Y:S01]  /*a830*/  PRMT R67, R67, 0x654, R62 ;  /* 0x0000065443437816 */ /* 0x000fe2000000003e */
[----:B------:R-:W-:Y:S01]  /*a840*/  IMAD.U32 R52, R81, 0x10000, RZ ;  /* 0x0001000051347824 */ /* 0x000fe200078e00ff */
[----:B------:R-:W-:Y:S01]  /*a850*/  SHF.R.U32.HI R78, RZ, 0x8, R75 ;  /* 0x00000008ff4e7819 */ /* 0x000fe2000001164b */
[----:B------:R-:W-:Y:S01]  /*a860*/  IMAD.MOV.U32 R69, RZ, RZ, R54 ;  /* 0x000000ffff457224 */ /* 0x000fe200078e0036 */
[----:B------:R-:W-:-:S02]  /*a870*/  SHF.R.U32.HI R72, RZ, 0x8, R77 ;  /* 0x00000008ff487819 */ /* 0x000fc4000001164d */
[----:B------:R-:W-:Y:S01]  /*a880*/  LOP3.LUT R67, R67, 0xff00, R48, 0xf8, !PT ;  /* 0x0000ff0043437812 */ /* 0x000fe200078ef830 */
[----:B------:R-:W-:Y:S01]  /*a890*/  IMAD.SHL.U32 R48, R78, 0x100, RZ ;  /* 0x000001004e307824 */ /* 0x000fe200078e00ff */
[----:B------:R-:W-:Y:S01]  /*a8a0*/  LOP3.LUT R64, R75, 0xff, RZ, 0xc0, !PT ;  /* 0x000000ff4b407812 */ /* 0x000fe200078ec0ff */
[----:B------:R-:W-:Y:S01]  /*a8b0*/  IMAD.SHL.U32 R50, R72, 0x100, RZ ;  /* 0x0000010048327824 */ /* 0x000fe200078e00ff */
[----:B------:R-:W-:Y:S02]  /*a8c0*/  SHF.R.U32.HI R71, RZ, 0x18, R75 ;  /* 0x00000018ff477819 */ /* 0x000fe4000001164b */
[----:B------:R-:W-:Y:S02]  /*a8d0*/  LOP3.LUT R68, R77, 0xff, RZ, 0xc0, !PT ;  /* 0x000000ff4d447812 */ /* 0x000fe400078ec0ff */
[----:B------:R-:W-:Y:S02]  /*a8e0*/  SHF.R.U32.HI R73, RZ, 0x18, R77 ;  /* 0x00000018ff497819 */ /* 0x000fe4000001164d */
[----:B------:R-:W-:-:S02]  /*a8f0*/  SHF.R.U32.HI R70, RZ, 0x8, R79 ;  /* 0x00000008ff467819 */ /* 0x000fc4000001164f */
[----:B------:R-:W-:Y:S02]  /*a900*/  LOP3.LUT R52, R67, 0xff0000, R52, 0xf8, !PT ;  /* 0x00ff000043347812 */ /* 0x000fe400078ef834 */
[----:B------:R-:W-:Y:S01]  /*a910*/  PRMT R71, R71, 0x654, R64 ;  /* 0x0000065447477816 */ /* 0x000fe20000000040 */
[----:B------:R-:W-:Y:S01]  /*a920*/  IMAD.SHL.U32 R54, R70, 0x100, RZ ;  /* 0x0000010046367824 */ /* 0x000fe200078e00ff */
[----:B------:R-:W-:Y:S02]  /*a930*/  PRMT R73, R73, 0x654, R68 ;  /* 0x0000065449497816 */ /* 0x000fe40000000044 */
[----:B------:R-:W-:Y:S02]  /*a940*/  F2FP.F16.E4M3.UNPACK_B R72, R137.H1 ;  /* 0x00000089ff48723e */ /* 0x000fe400030006ff */
[----:B------:R-:W-:Y:S02]  /*a950*/  F2FP.F16.E4M3.UNPACK_B R67, R66.H1 ;  /* 0x00000042ff43723e */ /* 0x000fe400030006ff */
[----:B------:R-:W-:-:S02]  /*a960*/  SHF.R.U32.HI R80, RZ, 0x10, R75 ;  /* 0x00000010ff507819 */ /* 0x000fc4000001164b */
[----:B------:R-:W-:Y:S01]  /*a970*/  F2FP.F16.E4M3.UNPACK_B R62, R60.H1 ;  /* 0x0000003cff3e723e */ /* 0x000fe200030006ff */
[----:B------:R-:W-:Y:S01]  /*a980*/  HADD2.F32 R68, -RZ, R67.H0_H0 ;  /* 0x20000043ff447230 */ /* 0x000fe20000004100 */
[----:B------:R-:W-:Y:S02]  /*a990*/  LOP3.LUT R71, R71, 0xff00, R48, 0xf8, !PT ;  /* 0x0000ff0047477812 */ /* 0x000fe400078ef830 */
[----:B------:R-:W-:Y:S01]  /*a9a0*/  LOP3.LUT R75, R73, 0xff00, R50, 0xf8, !PT ;  /* 0x0000ff00494b7812 */ /* 0x000fe200078ef832 */
[----:B------:R-:W-:Y:S01]  /*a9b0*/  HADD2.F32 R73, -RZ, R72.H0_H0 ;  /* 0x20000048ff497230 */ /* 0x000fe20000004100 */
[----:B------:R-:W-:Y:S01]  /*a9c0*/  SHF.L.U32 R48, R80, 0x10, RZ ;  /* 0x0000001050307819 */ /* 0x000fe200000006ff */
[----:B------:R-:W-:Y:S01]  /*a9d0*/  HADD2.F32 R64, -RZ, R62.H0_H0 ;  /* 0x2000003eff407230 */ /* 0x000fe20000004100 */
[----:B------:R-:W-:Y:S02]  /*a9e0*/  F2FP.F16.E4M3.UNPACK_B R70, R135.H1 ;  /* 0x00000087ff46723e */ /* 0x000fe400030006ff */
[----:B------:R-:W-:-:S02]  /*a9f0*/  SHF.R.U32.HI R76, RZ, 0x10, R77 ;  /* 0x00000010ff4c7819 */ /* 0x000fc4000001164d */
        /* <DEDUP_REMOVED lines=17> */
[----:B------:R-:W-:-:S02]  /*ab10*/  IMAD.U32 R50, R74, 0x10000, RZ ;  /* 0x000100004a327824 */ /* 0x000fc400078e00ff */
[----:B------:R-:W-:Y:S01]  /*ab20*/  FMUL.FTZ R75, R68, R73 ;  /* 0x00000049444b7220 */ /* 0x000fe20000410000 */
[----:B------:R-:W-:Y:S01]  /*ab30*/  HADD2.F32 R71, -RZ, R70.H1_H1 ;  /* 0x30000046ff477230 */ /* 0x000fe20000004100 */
[----:B------:R-:W-:Y:S01]  /*ab40*/  F2FP.F16.E4M3.UNPACK_B R135, R135 ;  /* 0x00000087ff87723e */ /* 0x000fe200020006ff */
[----:B------:R-:W-:Y:S02]  /*ab50*/  HADD2.F32 R70, -RZ, R137.H0_H0 ;  /* 0x20000089ff467230 */ /* 0x000fe40000004100 */
[C---:B------:R-:W-:Y:S01]  /*ab60*/  FMUL.FTZ R73, R64.reuse, R73 ;  /* 0x0000004940497220 */ /* 0x040fe20000410000 */
[----:B------:R-:W-:Y:S01]  /*ab70*/  HADD2.F32 R67, -RZ, R66.H0_H0 ;  /* 0x20000042ff437230 */ /* 0x000fe20000004100 */
[----:B------:R-:W-:Y:S01]  /*ab80*/  LOP3.LUT R50, R77, 0xff0000, R50, 0xf8, !PT ;  /* 0x00ff00004d327812 */ /* 0x000fe200078ef832 */
[----:B------:R-:W-:Y:S02]  /*ab90*/  HADD2.F32 R62, -RZ, R60.H0_H0 ;  /* 0x2000003cff3e7230 */ /* 0x000fe40000004100 */
[-C--:B------:R-:W-:Y:S01]  /*aba0*/  FFMA.FTZ R78, R64, R71.reuse, -R75 ;  /* 0x00000047404e7223 */ /* 0x080fe2000001084b */
[----:B------:R-:W-:Y:S01]  /*abb0*/  FFMA.FTZ R77, R68, R71, R73 ;  /* 0x00000047444d7223 */ /* 0x000fe20000010049 */
[----:B------:R-:W-:-:S02]  /*abc0*/  HADD2.F32 R64, -RZ, R135.H0_H0 ;  /* 0x20000087ff407230 */ /* 0x000fc40000004100 */
[CC--:B------:R-:W-:Y:S01]  /*abd0*/  FMUL.FTZ R71, R67.reuse, R70.reuse ;  /* 0x0000004643477220 */ /* 0x0c0fe20000410000 */
[C---:B------:R-:W-:Y:S01]  /*abe0*/  FMUL.FTZ R70, R62.reuse, R70 ;  /* 0x000000463e467220 */ /* 0x040fe20000410000 */
[----:B------:R-:W-:Y:S01]  /*abf0*/  HADD2.F32 R137, -RZ, R137.H1_H1 ;  /* 0x30000089ff897230 */ /* 0x000fe20000004100 */
[----:B------:R-:W-:Y:S01]  /*ac00*/  F2FP.F16.E4M3.UNPACK_B R68, R134.H1 ;  /* 0x00000086ff44723e */ /* 0x000fe200030006ff */
[----:B------:R-:W-:Y:S02]  /*ac10*/  HADD2.F32 R66, -RZ, R66.H1_H1 ;  /* 0x30000042ff427230 */ /* 0x000fe40000004100 */
[-C--:B------:R-:W-:Y:S01]  /*ac20*/  FFMA.FTZ R74, R67, R64.reuse, R70 ;  /* 0x00000040434a7223 */ /* 0x080fe20000010046 */
[----:B------:R-:W-:Y:S02]  /*ac30*/  HADD2.F32 R60, -RZ, R60.H1_H1 ;  /* 0x3000003cff3c7230 */ /* 0x000fe40000004100 */
[----:B------:R-:W-:Y:S01]  /*ac40*/  FFMA.FTZ R72, R62, R64, -R71 ;  /* 0x000000403e487223 */ /* 0x000fe20000010847 */
[----:B------:R-:W-:-:S02]  /*ac50*/  HADD2.F32 R135, -RZ, R135.H1_H1 ;  /* 0x30000087ff877230 */ /* 0x000fc40000004100 */
[-C--:B------:R-:W-:Y:S01]  /*ac60*/  FMUL.FTZ R67, R66, R137.reuse ;  /* 0x0000008942437220 */ /* 0x080fe20000410000 */
[-C--:B------:R-:W-:Y:S01]  /*ac70*/  F2FP.F16.E4M3.UNPACK_B R62, R136.reuse.H1 ;  /* 0x00000088ff3e723e */ /* 0x080fe200030006ff */
[C---:B------:R-:W-:Y:S01]  /*ac80*/  FMUL.FTZ R137, R60.reuse, R137 ;  /* 0x000000893c897220 */ /* 0x040fe20000410000 */
[----:B------:R-:W-:Y:S01]  /*ac90*/  F2FP.F16.E4M3.UNPACK_B R64, R69.H1 ;  /* 0x00000045ff40723e */ /* 0x000fe200030006ff */
[----:B------:R-:W-:Y:S01]  /*aca0*/  FFMA.FTZ R75, R60, R135, -R67 ;  /* 0x000000873c4b7223 */ /* 0x000fe20000010843 */
[----:B------:R-:W-:Y:S01]  /*acb0*/  F2FP.F16.E4M3.UNPACK_B R60, R65.H1 ;  /* 0x00000041ff3c723e */ /* 0x000fe200030006ff */
[----:B------:R-:W-:Y:S02]  /*acc0*/  HADD2.F32 R70, -RZ, R62.H0_H0 ;  /* 0x2000003eff467230 */ /* 0x000fe40000004100 */
[----:B------:R-:W-:Y:S01]  /*acd0*/  FFMA.FTZ R137, R66, R135, R137 ;  /* 0x0000008742897223 */ /* 0x000fe20000010089 */
[----:B------:R-:W-:Y:S01]  /*ace0*/  HADD2.F32 R67, -RZ, R64.H0_H0 ;  /* 0x20000040ff437230 */ /* 0x000fe20000004100 */
[----:B------:R-:W-:Y:S01]  /*acf0*/  F2FP.F16.E4M3.UNPACK_B R136, R136 ;  /* 0x00000088ff88723e */ /* 0x000fe200020006ff */
[----:B------:R-:W-:Y:S01]  /*ad00*/  HADD2.F32 R73, -RZ, R62.H1_H1 ;  /* 0x3000003eff497230 */ /* 0x000fe20000004100 */
[----:B------:R-:W-:Y:S01]  /*ad10*/  F2FP.F16.E4M3.UNPACK_B R69, R69 ;  /* 0x00000045ff45723e */ /* 0x000fe200020006ff */
[----:B------:R-:W-:-:S02]  /*ad20*/  HADD2.F32 R62, -RZ, R60.H0_H0 ;  /* 0x2000003cff3e7230 */ /* 0x000fc40000004100 */
[-C--:B------:R-:W-:Y:S01]  /*ad30*/  FMUL.FTZ R71, R67, R70.reuse ;  /* 0x0000004643477220 */ /* 0x080fe20000410000 */
[----:B------:R-:W-:Y:S01]  /*ad40*/  HADD2.F32 R66, -RZ, R68.H0_H0 ;  /* 0x20000044ff427230 */ /* 0x000fe20000004100 */
[----:B------:R-:W-:Y:S01]  /*ad50*/  F2FP.F16.E4M3.UNPACK_B R65, R65 ;  /* 0x00000041ff41723e */ /* 0x000fe200020006ff */
[----:B------:R-:W-:Y:S02]  /*ad60*/  HADD2.F32 R64, -RZ, R64.H1_H1 ;  /* 0x30000040ff407230 */ /* 0x000fe40000004100 */
[C---:B------:R-:W-:Y:S01]  /*ad70*/  FMUL.FTZ R80, R62.reuse, R70 ;  /* 0x000000463e507220 */ /* 0x040fe20000410000 */
[----:B------:R-:W-:Y:S02]  /*ad80*/  HADD2.F32 R60, -RZ, R60.H1_H1 ;  /* 0x3000003cff3c7230 */ /* 0x000fe40000004100 */
[----:B------:R-:W-:Y:S01]  /*ad90*/  FFMA.FTZ R70, R62, R66, -R71 ;  /* 0x000000423e467223 */ /* 0x000fe20000010847 */
        /* <DEDUP_REMOVED lines=8> */
[--C-:B------:R-:W-:Y:S02]  /*ae20*/  HADD2.F32 R71, -RZ, R136.reuse.H0_H0 ;  /* 0x20000088ff477230 */ /* 0x100fe40000004100 */
[----:B------:R-:W-:Y:S01]  /*ae30*/  FFMA.FTZ R80, R67, R66, R80 ;  /* 0x0000004243507223 */ /* 0x000fe20000010050 */
[----:B------:R-:W-:Y:S01]  /*ae40*/  HADD2.F32 R136, -RZ, R136.H1_H1 ;  /* 0x30000088ff887230 */ /* 0x000fe20000004100 */
[----:B------:R-:W-:Y:S01]  /*ae50*/  F2FP.SATFINITE.E4M3.F32.PACK_AB_MERGE_C R70, R81, R70, RZ ;  /* 0x000000465146723e */ /* 0x000fe200048070ff */
[----:B------:R-:W-:Y:S02]  /*ae60*/  HADD2.F32 R69, -RZ, R69.H1_H1 ;  /* 0x30000045ff457230 */ /* 0x000fe40000004100 */
[----:B------:R-:W-:Y:S01]  /*ae70*/  FMUL.FTZ R73, R62, R71 ;  /* 0x000000473e497220 */ /* 0x000fe20000410000 */
[----:B------:R-:W-:-:S02]  /*ae80*/  HADD2.F32 R67, -RZ, R134.H0_H0 ;  /* 0x20000086ff437230 */ /* 0x000fc40000004100 */
[----:B------:R-:W-:Y:S01]  /*ae90*/  FMUL.FTZ R71, R60, R71 ;  /* 0x000000473c477220 */ /* 0x000fe20000410000 */
[----:B------:R-:W-:Y:S02]  /*aea0*/  HADD2.F32 R65, -RZ, R65.H1_H1 ;  /* 0x30000041ff417230 */ /* 0x000fe40000004100 */
[-C--:B------:R-:W-:Y:S01]  /*aeb0*/  FMUL.FTZ R64, R69, R136.reuse ;  /* 0x0000008845407220 */ /* 0x080fe20000410000 */
[----:B------:R-:W-:Y:S02]  /*aec0*/  HADD2.F32 R134, -RZ, R134.H1_H1 ;  /* 0x30000086ff867230 */ /* 0x000fe40000004100 */
[-C--:B------:R-:W-:Y:S01]  /*aed0*/  FFMA.FTZ R71, R62, R67.reuse, R71 ;  /* 0x000000433e477223 */ /* 0x080fe20000010047 */
[----:B------:R-:W-:Y:S01]  /*aee0*/  FFMA.FTZ R73, R60, R67, -R73 ;  /* 0x000000433c497223 */ /* 0x000fe20000010849 */
        /* <DEDUP_REMOVED lines=11> */
[----:B------:R-:W-:Y:S01]  /*afa0*/  F2FP.SATFINITE.E4M3.F32.PACK_AB_MERGE_C R83, R83, R80, RZ ;  /* 0x000000505353723e */ /* 0x000fe200048070ff */
[----:B------:R-:W-:Y:S01]  /*afb0*/  HADD2.F32 R67, -RZ, R66.H0_H0 ;  /* 0x20000042ff437230 */ /* 0x000fe20000004100 */
[----:B------:R-:W-:Y:S01]  /*afc0*/  F2FP.SATFINITE.E4M3.F32.PACK_AB_MERGE_C R78, R78, R79, RZ ;  /* 0x0000004f4e4e723e */ /* 0x000fe200048070ff */
[----:B------:R-:W-:Y:S01]  /*afd0*/  HADD2.F32 R64, -RZ, R64.H1_H1 ;  /* 0x30000040ff407230 */ /* 0x000fe20000004100 */
[----:B------:R-:W-:Y:S01]  /*afe0*/  F2FP.SATFINITE.E4M3.F32.PACK_AB_MERGE_C R83, R136, R71, R83 ;  /* 0x000000478853723e */ /* 0x000fe20004807053 */
[-C--:B------:R-:W-:Y:S01]  /*aff0*/  FMUL.FTZ R71, R65, R69.reuse ;  /* 0x0000004541477220 */ /* 0x080fe20000410000 */
[C---:B------:R-:W-:Y:S01]  /*b000*/  FMUL.FTZ R70, R62.reuse, R69 ;  /* 0x000000453e467220 */ /* 0x040fe20000410000 */
[----:B------:R-:W-:Y:S01]  /*b010*/  HADD2.F32 R69, -RZ, R68.H1_H1 ;  /* 0x30000044ff457230 */ /* 0x000fe20000004100 */
[----:B------:R-:W-:Y:S01]  /*b020*/  F2FP.SATFINITE.E4M3.F32.PACK_AB_MERGE_C R80, R75, R72, R78 ;  /* 0x000000484b50723e */ /* 0x000fe2000480704e */
[-C--:B------:R-:W-:Y:S01]  /*b030*/  FFMA.FTZ R71, R62, R67.reuse, -R71 ;  /* 0x000000433e477223 */ /* 0x080fe20000010847 */
[----:B------:R-:W-:Y:S01]  /*b040*/  FFMA.FTZ R70, R65, R67, R70 ;  /* 0x0000004341467223 */ /* 0x000fe20000010046 */
[----:B------:R-:W-:-:S02]  /*b050*/  HADD2.F32 R60, -RZ, R60.H1_H1 ;  /* 0x3000003cff3c7230 */ /* 0x000fc40000004100 */
[----:B------:R-:W-:Y:S01]  /*b060*/  FMUL.FTZ R67, R64, R69 ;  /* 0x0000004540437220 */ /* 0x000fe20000410000 */
[----:B------:R-:W-:Y:S01]  /*b070*/  HADD2.F32 R65, -RZ, R66.H1_H1 ;  /* 0x30000042ff417230 */ /* 0x000fe20000004100 */
[----:B------:R-:W-:Y:S01]  /*b080*/  F2FP.F16.E4M3.UNPACK_B R49, R49.H1 ;  /* 0x00000031ff31723e */ /* 0x000fe200030006ff */
[C---:B------:R-:W-:Y:S01]  /*b090*/  FMUL.FTZ R69, R60.reuse, R69 ;  /* 0x000000453c457220 */ /* 0x040fe20000410000 */
[----:B------:R-:W-:Y:S02]  /*b0a0*/  F2FP.F16.E4M3.UNPACK_B R62, R53.H1 ;  /* 0x00000035ff3e723e */ /* 0x000fe400030006ff */
[-C--:B------:R-:W-:Y:S01]  /*b0b0*/  FFMA.FTZ R72, R60, R65.reuse, -R67 ;  /* 0x000000413c487223 */ /* 0x080fe20000010843 */
[----:B------:R-:W-:Y:S01]  /*b0c0*/  F2FP.F16.E4M3.UNPACK_B R60, R54.H1 ;  /* 0x00000036ff3c723e */ /* 0x000fe200030006ff */
[----:B------:R-:W-:Y:S01]  /*b0d0*/  FFMA.FTZ R73, R64, R65, R69 ;  /* 0x0000004140497223 */ /* 0x000fe20000010045 */
[----:B------:R-:W-:Y:S01]  /*b0e0*/  F2FP.F16.E4M3.UNPACK_B R52, R52.H1 ;  /* 0x00000034ff34723e */ /* 0x000fe200030006ff */
[----:B------:R-:W-:Y:S01]  /*b0f0*/  HADD2.F32 R53, -RZ, R49.H0_H0 ;  /* 0x20000031ff357230 */ /* 0x000fe20000004100 */
[----:B------:R-:W-:Y:S01]  /*b100*/  F2FP.SATFINITE.E4M3.F32.PACK_AB_MERGE_C R76, R77, R76, RZ ;  /* 0x0000004c4d4c723e */ /* 0x000fe200048070ff */
[----:B------:R-:W-:-:S02]  /*b110*/  HADD2.F32 R54, -RZ, R62.H0_H0 ;  /* 0x2000003eff367230 */ /* 0x000fc40000004100 */
[----:B------:R-:W-:Y:S01]  /*b120*/  HADD2.F32 R64, -RZ, R60.H0_H0 ;  /* 0x2000003cff407230 */ /* 0x000fe20000004100 */
[----:B------:R-:W-:Y:S01]  /*b130*/  F2FP.SATFINITE.E4M3.F32.PACK_AB_MERGE_C R137, R137, R74, R76 ;  /* 0x0000004a8989723e */ /* 0x000fe2000480704c */
        /* <DEDUP_REMOVED lines=57> */
[----:B------:R-:W-:Y:S01]  /*b4d0*/  F2FP.SATFINITE.E4M3.F32.PACK_AB_MERGE_C R51, R51, R78, RZ ;  /* 0x0000004e3333723e */ /* 0x000fe200048070ff */
[----:B------:R-:W-:Y:S01]  /*b4e0*/  IMAD.MOV.U32 R54, RZ, RZ, R83 ;  /* 0x000000ffff367224 */ /* 0x000fe200078e0053 */
[----:B------:R-:W-:-:S02]  /*b4f0*/  F2FP.SATFINITE.E4M3.F32.PACK_AB_MERGE_C R60, R60, R81, RZ ;  /* 0x000000513c3c723e */ /* 0x000fc400048070ff */
[----:B------:R-:W-:Y:S01]  /*b500*/  F2FP.SATFINITE.E4M3.F32.PACK_AB_MERGE_C R51, R48, R79, R51 ;  /* 0x0000004f3033723e */ /* 0x000fe20004807033 */
[----:B------:R-:W-:Y:S01]  /*b510*/  IMAD.MOV.U32 R48, RZ, RZ, R80 ;  /* 0x000000ffff307224 */ /* 0x000fe200078e0050 */
[----:B------:R-:W-:Y:S01]  /*b520*/  F2FP.SATFINITE.E4M3.F32.PACK_AB_MERGE_C R55, R50, R69, R60 ;  /* 0x000000453237723e */ /* 0x000fe2000480703c */
[----:B------:R-:W-:Y:S01]  /*b530*/  IMAD.MOV.U32 R50, RZ, RZ, R82 ;  /* 0x000000ffff327224 */ /* 0x000fe200078e0052 */
[----:B------:R-:W-:-:S07]  /*b540*/  F2FP.SATFINITE.E4M3.F32.PACK_AB_MERGE_C R53, R73, R70, R75 ;  /* 0x000000464935723e */ /* 0x000fce000480704b */
.L_x_2251:
[----:B------:R-:W-:Y:S05]  /*b550*/  BSYNC B1 ;  /* 0x0000000000017941 */ /* 0x000fea0003800000 */
.L_x_2250:
        /* <DEDUP_REMOVED lines=10> */
.L_x_2191:
[----:B------:R-:W-:-:S06]  /*b600*/  UISETP.NE.AND UP0, UPT, UR45, 0x3, UPT ;  /* 0x000000032d00788c */ /* 0x000fcc000bf05270 */
[----:B------:R-:W-:-:S13]  /*b610*/  PLOP3.LUT P5, PT, PT, PT, UP0, 0x80, 0x0 ;  /* 0x000000000000781c */ /* 0x000fda0003faf008 */
[----:B------:R-:W-:Y:S05]  /*b620*/  @!P5 BRA `(.L_x_2252) ;  /* 0x000000000004d947 */ /* 0x000fea0003800000 */
[----:B------:R-:W-:Y:S01]  /*b630*/  BPT.TRAP 0x1 ;  /* 0x000000040000795c */ /* 0x000fe20000300000 */
.L_x_2252:
[----:B------:R-:W2:Y:S01]  /*b640*/  LDL R48, [R1+0x10] ;  /* 0x0000100001307983 */ /* 0x000ea20000100800 */
[----:B------:R-:W-:Y:S01]  /*b650*/  IMAD R107, R232, 0x8, R18 ;  /* 0x00000008e86b7824 */ /* 0x000fe200078e0212 */
[----:B------:R-:W-:Y:S01]  /*b660*/  BSSY B1, `(.L_x_2253) ;  /* 0x0000008000017945 */ /* 0x000fe20003800000 */
[----:B------:R-:W-:Y:S01]  /*b670*/  IMAD R116, R24, -0x80, R2 ;  /* 0xffffff8018747824 */ /* 0x000fe200078e0202 */
[----:B------:R-:W-:-:S04]  /*b680*/  SHF.R.S32.HI R49, RZ, 0x1f, R24 ;  /* 0x0000001fff317819 */ /* 0x000fc80000011418 */
[----:B------:R-:W-:Y:S02]  /*b690*/  VIMNMX R116, R116, 0x80, PT ;  /* 0x0000008074747848 */ /* 0x000fe40003fe0100 */
[----:B--2---:R-:W-:Y:S01]  /*b6a0*/  SHF.L.U32 R128, R48, 0x1f, RZ ;  /* 0x0000001f30807819 */ /* 0x004fe200000006ff */
[----:B------:R-:W-:-:S03]  /*b6b0*/  IMAD R48, R4, R24, RZ ;  /* 0x0000001804307224 */ /* 0x000fc600078e02ff */
[----:B------:R-:W0:Y:S02]  /*b6c0*/  SYNCS.PHASECHK.TRANS64.TRYWAIT P2, [R107+URZ+0x38890], R128 ;  /* 0x038890806b0075a7 */ /* 0x000e24000804017f */
[----:B0-----:R-:W-:Y:S05]  /*b6d0*/  @!P2 BRA `(.L_x_2254) ;  /* 0x000001e800b8a947 */ /* 0x001fea0003800000 */
.L_x_2535:
[----:B------:R-:W-:Y:S05]  /*b6e0*/  BSYNC B1 ;  /* 0x0000000000017941 */ /* 0x000fea0003800000 */
.L_x_2253:
[----:B------:R-:W-:Y:S01]  /*b6f0*/  ISETP.GE.AND P2, PT, R22, R116, PT ;  /* 0x000000741600720c */ /* 0x000fe20003f46270 */
[----:B------:R-:W-:Y:S01]  /*b700*/  IMAD R49, R49, R132, R48 ;  /* 0x0000008431317224 */ /* 0x000fe200078e0230 */
[----:B------:R-:W-:Y:S01]  /*b710*/  BSSY B1, `(.L_x_2255) ;  /* 0x000000e000017945 */ /* 0x000fe20003800000 */
[----:B------:R-:W-:-:S05]  /*b720*/  IMAD.WIDE.U32 R56, R132, R24, RZ ;  /* 0x0000001884387225 */ /* 0x000fca00078e00ff */
[----:B------:R-:W-:-:S05]  /*b730*/  IADD3 R62, R49, R57, RZ ;  /* 0x00000039313e7210 */ /* 0x000fca0007ffe0ff */
        /* <DEDUP_REMOVED lines=11> */
.L_x_2256:
[----:B------:R-:W-:Y:S05]  /*b7f0*/  BSYNC B1 ;  /* 0x0000000000017941 */ /* 0x000fea0003800000 */
.L_x_2255:
        /* <DEDUP_REMOVED lines=15> */
.L_x_2258:
[----:B------:R-:W-:Y:S05]  /*b8f0*/  BSYNC B1 ;  /* 0x0000000000017941 */ /* 0x000fea0003800000 */
.L_x_2257:
        /* <DEDUP_REMOVED lines=15> */
.L_x_2260:
[----:B------:R-:W-:Y:S05]  /*b9f0*/  BSYNC B1 ;  /* 0x0000000000017941 */ /* 0x000fea0003800000 */
.L_x_2259:
[----:B------:R-:W-:-:S13]  /*ba00*/  ISETP.GE.AND P2, PT, R235, R116, PT ;  /* 0x00000074eb00720c */ /* 0x000fda0003f46270 */
[----:B------:R-:W-:Y:S05]  /*ba10*/  @P2 BRA `(.L_x_2228) ;  /* 0x00000000003c2947 */ /* 0x000fea0003800000 */
[----:B-123--:R-:W1:Y:S01]  /*ba20*/  LDC.64 R48, c[0x0][0x2f0] ;  /* 0x0000bc00ff307b82 */ /* 0x00ee620000000a00 */
[----:B------:R-:W-:Y:S01]  /*ba30*/  IMAD.MOV.U32 R57, RZ, RZ, R62 ;  /* 0x000000ffff397224 */ /* 0x000fe200078e003e */
        /* <DEDUP_REMOVED lines=13> */
.L_x_2228:
[----:B------:R-:W-:Y:S05]  /*bb10*/  BSYNC B0 ;  /* 0x0000000000007941 */ /* 0x000fea0003800000 */
.L_x_2190:
        /* <DEDUP_REMOVED lines=17> */
.L_x_2262:
[----:B------:R-:W-:Y:S05]  /*bc30*/  BSYNC B0 ;  /* 0x0000000000007941 */ /* 0x000fea0003800000 */
.L_x_2261:
[----:B------:R-:W2:Y:S01]  /*bc40*/  SYNCS.PHASECHK.TRANS64.TRYWAIT P3, [R107+URZ+0x388b0], R128 ;  /* 0x0388b0806b0075a7 */ /* 0x000ea2000806017f */
[----:B------:R-:W-:Y:S01]  /*bc50*/  ULDC UR41, c[0x0][0x2e4] ;  /* 0x0000b90000297ab9 */ /* 0x000fe20000000800 */
[----:B------:R-:W-:Y:S01]  /*bc60*/  ULDC.64 UR36, c[0x0][0x318] ;  /* 0x0000c60000247ab9 */ /* 0x000fe20000000a00 */
[----:B------:R-:W-:Y:S01]  /*bc70*/  ULDC.64 UR38, c[0x0][0x308] ;  /* 0x0000c20000267ab9 */ /* 0x000fe20000000a00 */
[----:B------:R-:W-:Y:S04]  /*bc80*/  BSSY B0, `(.L_x_2263) ;  /* 0x0000002000007945 */ /* 0x000fe80003800000 */
[----:B--2---:R-:W-:Y:S05]  /*bc90*/  @!P3 BRA `(.L_x_2264) ;  /* 0x000001e4005cb947 */ /* 0x004fea0003800000 */
.L_x_2536:
[----:B------:R-:W-:Y:S05]  /*bca0*/  BSYNC B0 ;  /* 0x0000000000007941 */ /* 0x000fea0003800000 */
.L_x_2263:
[----:B------:R-:W-:Y:S01]  /*bcb0*/  ISETP.GE.AND P3, PT, R22, R116, PT ;  /* 0x000000741600720c */ /* 0x000fe20003f66270 */
[----:B------:R-:W-:Y:S01]  /*bcc0*/  BSSY B0, `(.L_x_2265) ;  /* 0x0000010000007945 */ /* 0x000fe20003800000 */
[----:B------:R-:W-:-:S11]  /*bcd0*/  IMAD.WIDE R52, R24, 0x80, R44 ;  /* 0x0000008018347825 */ /* 0x000fd600078e022c */
[----:B------:R-:W-:Y:S05]  /*bce0*/  @P3 BRA `(.L_x_2266) ;  /* 0x0000000000343947 */ /* 0x000fea0003800000 */
[----:B-1----:R-:W-:Y:S02]  /*bcf0*/  IMAD.MOV.U32 R48, RZ, RZ, R98 ;  /* 0x000000ffff307224 */ /* 0x002fe400078e0062 */
[----:B------:R-:W-:Y:S02]  /*bd00*/  IMAD.MOV.U32 R49, RZ, RZ, R106 ;  /* 0x000000ffff317224 */ /* 0x000fe400078e006a */
        /* <DEDUP_REMOVED lines=11> */
.L_x_2266:
[----:B------:R-:W-:Y:S05]  /*bdc0*/  BSYNC B0 ;  /* 0x0000000000007941 */ /* 0x000fea0003800000 */
.L_x_2265:
[----:B------:R-:W-:Y:S01]  /*bdd0*/  ISETP.GE.AND P3, PT, R234, R116, PT ;  /* 0x00000074ea00720c */ /* 0x000fe20003f66270 */
[----:B------:R-:W-:-:S12]  /*bde0*/  BSSY B0, `(.L_x_2267) ;  /* 0x0000011000007945 */ /* 0x000fd80003800000 */
[----:B------:R-:W-:Y:S05]  /*bdf0*/  @P3 BRA `(.L_x_2268) ;  /* 0x00000000003c3947 */ /* 0x000fea0003800000 */
[----:B---3--:R-:W-:Y:S01]  /*be00*/  IADD3 R51, P3, R52, 0x20, RZ ;  /* 0x0000002034337810 */ /* 0x008fe20007f7e0ff */
[----:B------:R-:W-:Y:S01]  /*be10*/  IMAD.MOV.U32 R49, RZ, RZ, R106 ;  /* 0x000000ffff317224 */ /* 0x000fe200078e006a */
[----:B-1----:R-:W-:-:S03]  /*be20*/  MOV R48, R98 ;  /* 0x0000006200307202 */ /* 0x002fc60000000f00 */
        /* <DEDUP_REMOVED lines=12> */
.L_x_2268:
[----:B------:R-:W-:Y:S05]  /*bef0*/  BSYNC B0 ;  /* 0x0000000000007941 */ /* 0x000fea0003800000 */
.L_x_2267:
[----:B------:R-:W-:Y:S01]  /*bf00*/  ISETP.GE.AND P3, PT, R233, R116, PT ;  /* 0x00000074e900720c */ /* 0x000fe20003f66270 */
[----:B------:R-:W-:-:S12]  /*bf10*/  BSSY B0, `(.L_x_2269) ;  /* 0x0000011000007945 */ /* 0x000fd80003800000 */
[----:B------:R-:W-:Y:S05]  /*bf20*/  @P3 BRA `(.L_x_2270) ;  /* 0x00000000003c3947 */ /* 0x000fea0003800000 */
[----:B---34-:R-:W-:Y:S01]  /*bf30*/  IADD3 R51, P3, R52, 0x40, RZ ;  /* 0x0000004034337810 */ /* 0x018fe20007f7e0ff */
        /* <DEDUP_REMOVED lines=14> */
.L_x_2270:
[----:B------:R-:W-:Y:S05]  /*c020*/  BSYNC B0 ;  /* 0x0000000000007941 */ /* 0x000fea0003800000 */
.L_x_2269:
[----:B------:R-:W-:Y:S01]  /*c030*/  ISETP.GE.AND P3, PT, R235, R116, PT ;  /* 0x00000074eb00720c */ /* 0x000fe20003f66270 */
[----:B------:R-:W-:-:S12]  /*c040*/  BSSY B0, `(.L_x_2271) ;  /* 0x0000011000007945 */ /* 0x000fd80003800000 */
[----:B------:R-:W-:Y:S05]  /*c050*/  @P3 BRA `(.L_x_2272) ;  /* 0x00000000003c3947 */ /* 0x000fea0003800000 */
[----:B-1-34-:R-:W-:Y:S01]  /*c060*/  IADD3 R51, P3, R52, 0x60, RZ ;  /* 0x0000006034337810 */ /* 0x01afe20007f7e0ff */
[----:B------:R-:W-:Y:S02]  /*c070*/  IMAD.MOV.U32 R48, RZ, RZ, R98 ;  /* 0x000000ffff307224 */ /* 0x000fe400078e0062 */
        /* <DEDUP_REMOVED lines=13> */
.L_x_2272:
[----:B------:R-:W-:Y:S05]  /*c150*/  BSYNC B0 ;  /* 0x0000000000007941 */ /* 0x000fea0003800000 */
.L_x_2271:
[----:B-1-34-:R-:W3:Y:S01]  /*c160*/  LDL.LU R49, [R1+0x10] ;  /* 0x0000100001317983 */ /* 0x01aee20000300800 */
[----:B0-2---:R-:W-:Y:S01]  /*c170*/  @!P2 VIADD R107, R107, 0x388c0 ;  /* 0x000388c06b6ba836 */ /* 0x005fe20000000000 */
[----:B------:R-:W-:Y:S01]  /*c180*/  IADD3 R232, R232, 0x1, RZ ;  /* 0x00000001e8e87810 */ /* 0x000fe20007ffe0ff */
[----:B------:R-:W-:Y:S01]  /*c190*/  @!PT LDS RZ, [RZ] ;  /* 0x00000000fffff984 */ /* 0x000fe20000000800 */
[----:B------:R-:W-:Y:S01]  /*c1a0*/  @!PT LDS RZ, [RZ] ;  /* 0x00000000fffff984 */ /* 0x000fe20000000800 */
[----:B------:R-:W-:Y:S01]  /*c1b0*/  @!PT LDS RZ, [RZ] ;  /* 0x00000000fffff984 */ /* 0x000fe20000000800 */
[----:B------:R-:W-:Y:S01]  /*c1c0*/  @!PT LDS RZ, [RZ] ;  /* 0x00000000fffff984 */ /* 0x000fe20000000800 */
[----:B------:R0:W-:Y:S06]  /*c1d0*/  MEMBAR.ALL.CTA ;  /* 0x0000000000007992 */ /* 0x0001ec0000008000 */
[----:B0-----:R-:W0:Y:S02]  /*c1e0*/  FENCE.VIEW.ASYNC.S ;  /* 0x00000000000073c6 */ /* 0x001e240000000000 */
[----:B0-----:R0:W-:Y:S01]  /*c1f0*/  BAR.SYNC.DEFER_BLOCKING R129, 0x80 ;  /* 0x000200810000751d */ /* 0x0011e20000010000 */
[----:B------:R-:W-:-:S02]  /*c200*/  @!P2 PRMT R107, RZ, 0x654, R107 ;  /* 0x00000654ff6ba816 */ /* 0x000fc4000000006b */
[----:B------:R-:W-:-:S03]  /*c210*/  ISETP.NE.AND P3, PT, R108, RZ, PT ;  /* 0x000000ff6c00720c */ /* 0x000fc60003f65270 */
[----:B------:R0:W-:Y:S01]  /*c220*/  @!P2 SYNCS.ARRIVE.TRANS64.RED.A1T0 RZ, [R107+URZ], RZ ;  /* 0x000000ff6bffa9a7 */ /* 0x0001e2000810043f */
[----:B------:R-:W-:-:S04]  /*c230*/  ISETP.NE.AND P2, PT, R232, 0x2, PT ;  /* 0x00000002e800780c */ /* 0x000fc80003f45270 */
[----:B------:R-:W-:Y:S02]  /*c240*/  SEL R48, RZ, 0x1, P2 ;  /* 0x00000001ff307807 */ /* 0x000fe40001000000 */
[----:B------:R-:W-:Y:S02]  /*c250*/  SEL R232, R232, RZ, P2 ;  /* 0x000000ffe8e87207 */ /* 0x000fe40001000000 */
[----:B---3--:R-:W-:-:S05]  /*c260*/  LOP3.LUT R49, R49, R48, RZ, 0x3c, !PT ;  /* 0x0000003031317212 */ /* 0x008fca00078e3cff */
[----:B------:R0:W-:Y:S01]  /*c270*/  STL [R1+0x10], R49 ;  /* 0x0000103101007387 */ /* 0x0001e20000100800 */
[----:B------:R-:W-:Y:S05]  /*c280*/  @P3 BRA `(.L_x_2273) ;  /* 0xffffff6000e43947 */ /* 0x000fea000383ffff */
[----:B0-----:R-:W0:Y:S01]  /*c290*/  S2R R49, SR_TID.X ;  /* 0x0000000000317919 */ /* 0x001e220000002100 */
[----:B------:R-:W-:Y:S02]  /*c2a0*/  PLOP3.LUT P0, PT, PT, PT, PT, 0x8, 0x0 ;  /* 0x000000000000781c */ /* 0x000fe40003f0e170 */
[----:B0-----:R-:W-:-:S04]  /*c2b0*/  SHF.R.U32.HI R49, RZ, 0x7, R49 ;  /* 0x00000007ff317819 */ /* 0x001fc80000011631 */
[----:B------:R-:W-:-:S13]  /*c2c0*/  ISETP.NE.AND P3, PT, R49, 0x1, PT ;  /* 0x000000013100780c */ /* 0x000fda0003f65270 */
[----:B------:R-:W-:Y:S06]  /*c2d0*/  @!P3 BAR.ARV 0x9, 0x100 ;  /* 0x024400000000bb1d */ /* 0x000fec0000002000 */
.L_x_2185:
[----:B------:R-:W2:Y:S01]  /*c2e0*/  LDC R0, c[0x0][0x428] ;  /* 0x00010a00ff007b82 */ /* 0x000ea20000000800 */
[----:B------:R-:W-:Y:S05]  /*c2f0*/  @P0 BRA `(.L_x_2274) ;  /* 0x00000000000c0947 */ /* 0x000fea0003800000 */
[----:B------:R-:W3:Y:S01]  /*c300*/  FENCE.VIEW.ASYNC.G ;  /* 0x00000000000073c6 */ /* 0x000ee20000000100 */
[----:B------:R-:W-:Y:S05]  /*c310*/  WARPSYNC.ALL ;  /* 0x0000000000007948 */ /* 0x000fea0003800000 */
[----:B---3--:R-:W-:Y:S06]  /*c320*/  BAR.ARV 0xc, 0x180 ;  /* 0x0306000000007b1d */ /* 0x008fec0000002000 */
.L_x_2274:
[----:B------:R-:W3:Y:S01]  /*c330*/  LDL R4, [R1+0x44] ;  /* 0x0000440001047983 */ /* 0x000ee20000100800 */
[----:B------:R-:W-:-:S03]  /*c340*/  ULDC.64 UR4, c[0x0][0x990] ;  /* 0x0002640000047ab9 */ /* 0x000fc60000000a00 */
[----:B------:R-:W4:Y:S04]  /*c350*/  LDL R5, [R1+0x24] ;  /* 0x0000240001057983 */ /* 0x000f280000100800 */
[----:B------:R-:W4:Y:S04]  /*c360*/  LDL R27, [R1+0xc] ;  /* 0x00000c00011b7983 */ /* 0x000f280000100800 */
[----:B------:R-:W4:Y:S04]  /*c370*/  LDL R26, [R1+0x20] ;  /* 0x00002000011a7983 */ /* 0x000f280000100800 */
[----:B------:R-:W4:Y:S01]  /*c380*/  LDL R25, [R1+0x4] ;  /* 0x0000040001197983 */ /* 0x000f220000100800 */
[----:B--2---:R-:W-:Y:S01]  /*c390*/  ISETP.NE.AND P2, PT, R0, 0x1, PT ;  /* 0x000000010000780c */ /* 0x004fe20003f45270 */
[----:B------:R-:W-:-:S02]  /*c3a0*/  ULDC.64 UR6, c[0x0][0x998] ;  /* 0x0002660000067ab9 */ /* 0x000fc40000000a00 */
[----:B------:R-:W2:Y:S01]  /*c3b0*/  LDL.LU R24, [R1+0x8] ;  /* 0x0000080001187983 */ /* 0x000ea20000300800 */
[----:B------:R-:W-:Y:S02]  /*c3c0*/  ISETP.NE.U32.AND P0, PT, RZ, UR4, PT ;  /* 0x00000004ff007c0c */ /* 0x000fe4000bf05070 */
[----:B------:R-:W-:Y:S02]  /*c3d0*/  ISETP.NE.U32.AND P1, PT, RZ, UR6, PT ;  /* 0x00000006ff007c0c */ /* 0x000fe4000bf25070 */
[----:B------:R-:W-:Y:S02]  /*c3e0*/  ISETP.NE.AND.EX P0, PT, RZ, UR5, PT, P0 ;  /* 0x00000005ff007c0c */ /* 0x000fe4000bf05300 */
[----:B------:R-:W-:-:S03]  /*c3f0*/  ISETP.NE.AND.EX P1, PT, RZ, UR7, PT, P1 ;  /* 0x00000007ff007c0c */ /* 0x000fc6000bf25310 */
[----:B------:R-:W2:Y:S08]  /*c400*/  @P2 LDC R0, c[0x0][0x42c] ;  /* 0x00010b00ff002b82 */ /* 0x000eb00000000800 */
[----:B0-----:R-:W3:Y:S08]  /*c410*/  @P0 LDC.64 R10, c[0x0][0x9a8] ;  /* 0x00026a00ff0a0b82 */ /* 0x001ef00000000a00 */
[----:B------:R-:W0:Y:S08]  /*c420*/  @P2 LDC R3, c[0x0][0x430] ;  /* 0x00010c00ff032b82 */ /* 0x000e300000000800 */
[----:B-1----:R-:W1:Y:S08]  /*c430*/  @P1 LDC.64 R12, c[0x0][0x9b8] ;  /* 0x00026e00ff0c1b82 */ /* 0x002e700000000a00 */
[----:B------:R-:W1:Y:S08]  /*c440*/  @P0 LDC.64 R14, c[0x0][0x9b0] ;  /* 0x00026c00ff0e0b82 */ /* 0x000e700000000a00 */
[----:B------:R-:W1:Y:S01]  /*c450*/  @P1 LDC.64 R20, c[0x0][0x9c0] ;  /* 0x00027000ff141b82 */ /* 0x000e620000000a00 */
[----:B--2---:R-:W-:-:S04]  /*c460*/  @P2 IMAD.HI.U32 R2, R24, R0, RZ ;  /* 0x0000000018022227 */ /* 0x004fc800078e00ff */
[-C--:B---3--:R-:W-:Y:S02]  /*c470*/  @P0 IMAD R0, R4, R10.reuse, RZ ;  /* 0x0000000a04000224 */ /* 0x088fe400078e02ff */
[----:B------:R-:W-:Y:S01]  /*c480*/  IMAD.MOV.U32 R7, RZ, RZ, R24 ;  /* 0x000000ffff077224 */ /* 0x000fe200078e0018 */
[----:B0-----:R-:W-:Y:S01]  /*c490*/  @P2 SHF.R.U32.HI R7, RZ, R3, R2 ;  /* 0x00000003ff072219 */ /* 0x001fe20000011602 */
[C---:B----4-:R-:W-:Y:S02]  /*c4a0*/  @P0 IMAD R11, R5.reuse, R11, R0 ;  /* 0x0000000b050b0224 */ /* 0x050fe400078e0200 */
[----:B------:R-:W-:Y:S01]  /*c4b0*/  @P0 IMAD.WIDE.U32 R2, R5, R10, RZ ;  /* 0x0000000a05020225 */ /* 0x000fe200078e00ff */
[----:B------:R-:W-:-:S03]  /*c4c0*/  @P0 SHF.R.S32.HI R9, RZ, 0x1f, R7 ;  /* 0x0000001fff090819 */ /* 0x000fc60000011407 */
[-C--:B-1----:R-:W-:Y:S02]  /*c4d0*/  @P1 IMAD R4, R4, R12.reuse, RZ ;  /* 0x0000000c04041224 */ /* 0x082fe400078e02ff */
[----:B------:R-:W-:Y:S01]  /*c4e0*/  @P0 IMAD.IADD R3, R3, 0x1, R11 ;  /* 0x0000000103030824 */ /* 0x000fe200078e020b */
[----:B------:R-:W-:Y:S01]  /*c4f0*/  @P1 SHF.R.S32.HI R11, RZ, 0x1f, R7 ;  /* 0x0000001fff0b1819 */ /* 0x000fe20000011407 */
[C---:B------:R-:W-:Y:S02]  /*c500*/  @P1 IMAD R13, R5.reuse, R13, R4 ;  /* 0x0000000d050d1224 */ /* 0x040fe400078e0204 */
[----:B------:R-:W-:-:S04]  /*c510*/  @P1 IMAD.WIDE.U32 R4, R5, R12, RZ ;  /* 0x0000000c05041225 */ /* 0x000fc800078e00ff */
[----:B------:R-:W-:Y:S02]  /*c520*/  @P0 IMAD R0, R9, R14, RZ ;  /* 0x0000000e09000224 */ /* 0x000fe400078e02ff */
        /* <DEDUP_REMOVED lines=13> */
[----:B------:R-:W0:Y:S01]  /*c600*/  @P2 LDC R11, c[0x0][0x430] ;  /* 0x00010c00ff0b2b82 */ /* 0x000e220000000800 */
[----:B------:R-:W-:Y:S01]  /*c610*/  @P1 LEA.HI.X R9, R6, UR7, R3, 0x2, P4 ;  /* 0x0000000706091c11 */ /* 0x000fe2000a0f1403 */
[----:B------:R-:W-:-:S04]  /*c620*/  IMAD.MOV.U32 R3, RZ, RZ, 0x3f800000 ;  /* 0x3f800000ff037424 */ /* 0x000fc800078e00ff */
[----:B------:R-:W2:Y:S01]  /*c630*/  @P1 LDG.E R0, desc[UR46][R8.64] ;  /* 0x0000002e08001981 */ /* 0x000ea2000c1e1900 */
[----:B------:R-:W-:Y:S01]  /*c640*/  IADD3 R2, R26, 0xff, -R27 ;  /* 0x000000ff1a027810 */ /* 0x000fe20007ffe81b */
[----:B------:R-:W1:Y:S02]  /*c650*/  @P2 LDC R6, c[0x0][0x42c] ;  /* 0x00010b00ff062b82 */ /* 0x000e640000000800 */
[----:B------:R3:W2:Y:S02]  /*c660*/  @P0 LDG.E R3, desc[UR46][R4.64] ;  /* 0x0000002e04030981 */ /* 0x0006a4000c1e1900 */
[----:B------:R-:W-:-:S05]  /*c670*/  IMAD R2, R25, 0x80, R2 ;  /* 0x0000008019027824 */ /* 0x000fca00078e0202 */
[----:B------:R-:W-:-:S04]  /*c680*/  SHF.R.S32.HI R7, RZ, 0x1f, R2 ;  /* 0x0000001fff077819 */ /* 0x000fc80000011402 */
[----:B------:R-:W-:-:S04]  /*c690*/  LEA.HI R7, R7, R2, RZ, 0x7 ;  /* 0x0000000207077211 */ /* 0x000fc800078f38ff */
[----:B------:R-:W-:-:S04]  /*c6a0*/  SHF.R.S32.HI R2, RZ, 0x7, R7 ;  /* 0x00000007ff027819 */ /* 0x000fc80000011407 */
[----:B------:R-:W-:-:S04]  /*c6b0*/  VIMNMX R133, R133, R2, PT ;  /* 0x0000000285857248 */ /* 0x000fc80003fe0100 */
[----:B------:R-:W-:Y:S01]  /*c6c0*/  ISETP.GE.AND P1, PT, R133, 0x1, PT ;  /* 0x000000018500780c */ /* 0x000fe20003f26270 */
[----:B-1----:R-:W-:Y:S01]  /*c6d0*/  @P2 IMAD.HI.U32 R6, R24, R6, RZ ;  /* 0x0000000618062227 */ /* 0x002fe200078e00ff */
[----:B---3--:R-:W-:-:S04]  /*c6e0*/  MOV R4, R24 ;  /* 0x0000001800047202 */ /* 0x008fc80000000f00 */
[----:B0-----:R-:W-:Y:S01]  /*c6f0*/  @P2 SHF.R.U32.HI R4, RZ, R11, R6 ;  /* 0x0000000bff042219 */ /* 0x001fe20000011606 */
[----:B------:R-:W-:Y:S01]  /*c700*/  IMAD.MOV.U32 R154, RZ, RZ, RZ ;  /* 0x000000ffff9a7224 */ /* 0x000fe200078e00ff */
[----:B------:R-:W-:Y:S01]  /*c710*/  PLOP3.LUT P0, PT, PT, PT, PT, 0x80, 0x0 ;  /* 0x000000000000781c */ /* 0x000fe20003f0f070 */
[----:B------:R-:W-:Y:S01]  /*c720*/  IMAD.MOV.U32 R153, RZ, RZ, RZ ;  /* 0x000000ffff997224 */ /* 0x000fe200078e00ff */
[----:B------:R-:W-:Y:S01]  /*c730*/  CS2R R134, SRZ ;  /* 0x0000000000867805 */ /* 0x000fe2000001ff00 */
[----:B------:R0:W-:Y:S01]  /*c740*/  STL [R1+0x8], R4 ;  /* 0x0000080401007387 */ /* 0x0001e20000100800 */
[----:B------:R-:W-:Y:S01]  /*c750*/  IMAD.MOV.U32 R151, RZ, RZ, RZ ;  /* 0x000000ffff977224 */ /* 0x000fe200078e00ff */
        /* <DEDUP_REMOVED lines=11> */
[----:B------:R-:W-:Y:S01]  /*c810*/  IMAD.MOV.U32 R122, RZ, RZ, RZ ;  /* 0x000000ffff7a7224 */ /* 0x000fe200078e00ff */
[----:B------:R-:W-:Y:S02]  /*c820*/  CS2R R118, SRZ ;  /* 0x0000000000767805 */ /* 0x000fe4000001ff00 */
[----:B------:R-:W-:Y:S02]  /*c830*/  CS2R R114, SRZ ;  /* 0x0000000000727805 */ /* 0x000fe4000001ff00 */
[----:B------:R-:W-:Y:S02]  /*c840*/  CS2R R92, SRZ ;  /* 0x00000000005c7805 */ /* 0x000fe4000001ff00 */
[----:B------:R-:W-:Y:S02]  /*c850*/  CS2R R88, SRZ ;  /* 0x0000000000587805 */ /* 0x000fe4000001ff00 */
        /* <DEDUP_REMOVED lines=25> */
[----:B------:R-:W-:Y:S02]  /*c9f0*/  MOV R63, RZ ;  /* 0x000000ff003f7202 */ /* 0x000fe40000000f00 */
[----:B------:R-:W-:Y:S01]  /*ca00*/  CS2R R38, SRZ ;  /* 0x0000000000267805 */ /* 0x000fe2000001ff00 */
[----:B------:R-:W-:Y:S01]  /*ca10*/  IMAD.MOV.U32 R54, RZ, RZ, RZ ;  /* 0x000000ffff367224 */ /* 0x000fe200078e00ff */
        /* <DEDUP_REMOVED lines=21> */
[----:B0-----:R-:W-:Y:S01]  /*cb70*/  CS2R R4, SRZ ;  /* 0x0000000000047805 */ /* 0x001fe2000001ff00 */
[----:B--2---:R-:W-:Y:S01]  /*cb80*/  FMUL.FTZ R2, R3, R0 ;  /* 0x0000000003027220 */ /* 0x004fe20000410000 */
[----:B------:R-:W-:-:S03]  /*cb90*/  IMAD.MOV.U32 R3, RZ, RZ, RZ ;  /* 0x000000ffff037224 */ /* 0x000fc600078e00ff */
[----:B------:R-:W-:Y:S01]  /*cba0*/  FMUL.FTZ R2, R2, UR4 ;  /* 0x0000000402027c20 */ /* 0x000fe20008410000 */
[----:B------:R-:W-:Y:S01]  /*cbb0*/  IMAD.MOV.U32 R0, RZ, RZ, RZ ;  /* 0x000000ffff007224 */ /* 0x000fe200078e00ff */
[----:B------:R-:W-:Y:S06]  /*cbc0*/  @!P1 BRA `(.L_x_2275) ;  /* 0x0000012800e89947 */ /* 0x000fec0003800000 */
[----:B------:R-:W0:Y:S01]  /*cbd0*/  S2R R26, SR_TID.X ;  /* 0x00000000001a7919 */ /* 0x000e220000002100 */
[----:B------:R-:W-:Y:S01]  /*cbe0*/  UMOV UR4, 0xffffffff ;  /* 0xffffffff00047882 */ /* 0x000fe20000000000 */
[----:B0-----:R-:W-:-:S05]  /*cbf0*/  VIADD R31, R26, 0xffffff80 ;  /* 0xffffff801a1f7836 */ /* 0x001fca0000000000 */
[----:B------:R-:W-:-:S04]  /*cc00*/  SHF.R.S32.HI R32, RZ, 0x1f, R31 ;  /* 0x0000001fff207819 */ /* 0x000fc8000001141f */
[----:B------:R-:W-:-:S04]  /*cc10*/  LEA.HI R13, R32, R31, RZ, 0x7 ;  /* 0x0000001f200d7211 */ /* 0x000fc800078f38ff */
[----:B------:R-:W-:Y:S01]  /*cc20*/  SHF.R.S32.HI R13, RZ, 0x7, R13 ;  /* 0x00000007ff0d7819 */ /* 0x000fe2000001140d */
[----:B------:R-:W-:Y:S06]  /*cc30*/  BRA.DIV UR4, `(.L_x_2276) ;  /* 0x000001d604887947 */ /* 0x000fec000b800000 */
[----:B------:R-:W0:Y:S04]  /*cc40*/  SHFL.IDX PT, R0, R13, RZ, 0x1f ;  /* 0x00001fff0d007589 */ /* 0x000e2800000e0000 */
[----:B0-----:R1:W-:Y:S02]  /*cc50*/  STL [R1], R0 ;  /* 0x0000000001007387 */ /* 0x0013e40000100800 */
.L_x_2539:
[----:B------:R-:W1:Y:S02]  /*cc60*/  LDL R3, [R1] ;  /* 0x0000000001037983 */ /* 0x000e640000100800 */
[----:B-1----:R-:W-:-:S04]  /*cc70*/  LEA.HI R0, R3, R3, RZ, 0x1 ;  /* 0x0000000303007211 */ /* 0x002fc800078f08ff */
        /* <DEDUP_REMOVED lines=12> */
[----:B------:R-:W-:Y:S01]  /*cd40*/  MOV R4, UR4 ;  /* 0x0000000400047c02 */ /* 0x000fe20008000f00 */
[----:B0-----:R0:W1:Y:S01]  /*cd50*/  LDC.64 R14, c[0x4][R0] ;  /* 0x01000000000e7b82 */ /* 0x0010620000000a00 */
        /* <DEDUP_REMOVED lines=11> */
.L_x_2277:
        /* <DEDUP_REMOVED lines=13> */
.L_x_2281:
[----:B--2---:R2:W3:Y:S02]  /*cee0*/  SYNCS.PHASECHK.TRANS64.TRYWAIT P0, [R18+URZ+0x38800], R3 ;  /* 0x03880003120075a7 */ /* 0x0044e4000800017f */
[----:B---3--:R-:W-:Y:S05]  /*cef0*/  @!P0 NANOSLEEP.SYNCS 0x989680 ;  /* 0x009896800000895d */ /* 0x008fea0003900000 */
[----:B------:R-:W3:Y:S02]  /*cf00*/  @!P0 SYNCS.PHASECHK.TRANS64 P0, [R18+URZ+0x38800], R3 ;  /* 0x03880003120085a7 */ /* 0x000ee4000800007f */
[----:B---3--:R-:W-:Y:S05]  /*cf10*/  @!P0 BRA `(.L_x_2281) ;  /* 0xfffffffc00f08947 */ /* 0x008fea000383ffff */
.L_x_2280:
[----:B------:R-:W-:Y:S05]  /*cf20*/  BSYNC B0 ;  /* 0x0000000000007941 */ /* 0x000fea0003800000 */
.L_x_2279:
[----:B------:R-:W-:Y:S05]  /*cf30*/  BRA `(.L_x_2282) ;  /* 0x0000009800187947 */ /* 0x000fea0003800000 */
.L_x_2278:
[----:B------:R-:W1:Y:S01]  /*cf40*/  LDC.64 R12, c[0x0][0x3d8] ;  /* 0x0000f600ff0c7b82 */ /* 0x000e620000000a00 */
[----:B-----5:R-:W-:Y:S01]  /*cf50*/  SHF.R.S32.HI R3, RZ, 0x1f, R123 ;  /* 0x0000001fff037819 */ /* 0x020fe2000001147b */
[--C-:B------:R-:W-:Y:S01]  /*cf60*/  IMAD.MOV.U32 R4, RZ, RZ, R19.reuse ;  /* 0x000000ffff047224 */ /* 0x100fe200078e0013 */
[----:B------:R-:W-:Y:S01]  /*cf70*/  ISETP.NE.AND P4, PT, R24, RZ, PT ;  /* 0x000000ff1800720c */ /* 0x000fe20003f85270 */
[--C-:B------:R-:W-:Y:S01]  /*cf80*/  IMAD.MOV.U32 R8, RZ, RZ, R16.reuse ;  /* 0x000000ffff087224 */ /* 0x100fe200078e0010 */
[----:B------:R-:W-:Y:S02]  /*cf90*/  SHF.R.S32.HI R5, RZ, 0x1f, R19 ;  /* 0x0000001fff057819 */ /* 0x000fe40000011413 */
[----:B------:R-:W-:Y:S01]  /*cfa0*/  SHF.R.S32.HI R9, RZ, 0x1f, R16 ;  /* 0x0000001fff097819 */ /* 0x000fe20000011410 */
[----:B0-----:R-:W0:Y:S01]  /*cfb0*/  LDC.64 R14, c[0x0][0x3e8] ;  /* 0x0000fa00ff0e7b82 */ /* 0x001e220000000a00 */
[-C--:B-1----:R-:W-:Y:S01]  /*cfc0*/  IMAD R7, R23, R12.reuse, RZ ;  /* 0x0000000c17077224 */ /* 0x082fe200078e02ff */
[----:B------:R-:W-:Y:S01]  /*cfd0*/  SHF.L.U64.HI R27, R12, 0x5, R13 ;  /* 0x000000050c1b7819 */ /* 0x000fe2000001020d */
[----:B------:R-:W-:-:S02]  /*cfe0*/  IMAD R0, R3, R12, RZ ;  /* 0x0000000c03007224 */ /* 0x000fc400078e02ff */
[----:B------:R-:W-:Y:S02]  /*cff0*/  IMAD R24, R22, R13, R7 ;  /* 0x0000000d16187224 */ /* 0x000fe400078e0207 */
[----:B------:R-:W-:Y:S01]  /*d000*/  IMAD.WIDE.U32 R60, R123, R12, RZ ;  /* 0x0000000c7b3c7225 */ /* 0x000fe200078e00ff */
[----:B0-----:R-:W-:-:S03]  /*d010*/  SHF.L.U64.HI R29, R14, 0x5, R15 ;  /* 0x000000050e1d7819 */ /* 0x001fc6000001020f */
[----:B------:R-:W-:Y:S02]  /*d020*/  IMAD R6, R3, R14, RZ ;  /* 0x0000000e03067224 */ /* 0x000fe400078e02ff */
[C---:B------:R-:W-:Y:S02]  /*d030*/  IMAD R63, R123.reuse, R13, R0 ;  /* 0x0000000d7b3f7224 */ /* 0x040fe400078e0200 */
[----:B------:R-:W-:Y:S02]  /*d040*/  IMAD R57, R123, R15, R6 ;  /* 0x0000000f7b397224 */ /* 0x000fe400078e0206 */
[----:B------:R-:W-:-:S04]  /*d050*/  IMAD.WIDE.U32 R6, R22, R12, R4 ;  /* 0x0000000c16067225 */ /* 0x000fc800078e0004 */
[----:B------:R-:W-:Y:S01]  /*d060*/  IMAD.WIDE.U32 R10, R22, R12, R8 ;  /* 0x0000000c160a7225 */ /* 0x000fe200078e0008 */
[----:B------:R-:W-:-:S03]  /*d070*/  IADD3 R65, P0, R6, R60, RZ ;  /* 0x0000003c06417210 */ /* 0x000fc60007f1e0ff */
[----:B------:R-:W-:Y:S01]  /*d080*/  IMAD R3, R23, R14, RZ ;  /* 0x0000000e17037224 */ /* 0x000fe200078e02ff */
[----:B------:R-:W-:Y:S01]  /*d090*/  IADD3 R25, P2, R10, R60, RZ ;  /* 0x0000003c0a197210 */ /* 0x000fe20007f5e0ff */
[----:B------:R-:W-:-:S04]  /*d0a0*/  IMAD.WIDE.U32 R58, R123, R14, RZ ;  /* 0x0000000e7b3a7225 */ /* 0x000fc800078e00ff */
[----:B------:R-:W-:-:S04]  /*d0b0*/  IMAD.WIDE.U32 R4, R22, R14, R4 ;  /* 0x0000000e16047225 */ /* 0x000fc800078e0004 */
[----:B------:R-:W-:Y:S01]  /*d0c0*/  IMAD.WIDE.U32 R8, R22, R14, R8 ;  /* 0x0000000e16087225 */ /* 0x000fe200078e0008 */
[----:B------:R-:W-:-:S03]  /*d0d0*/  IADD3 R67, P1, R4, R58, RZ ;  /* 0x0000003a04437210 */ /* 0x000fc60007f3e0ff */
[----:B------:R-:W-:Y:S01]  /*d0e0*/  IMAD.IADD R63, R63, 0x1, R61 ;  /* 0x000000013f3f7824 */ /* 0x000fe200078e023d */
[----:B------:R-:W-:Y:S01]  /*d0f0*/  IADD3 R71, P3, R8, R58, RZ ;  /* 0x0000003a08477210 */ /* 0x000fe20007f7e0ff */
[----:B------:R-:W-:Y:S02]  /*d100*/  IMAD R3, R22, R15, R3 ;  /* 0x0000000f16037224 */ /* 0x000fe400078e0203 */
[----:B------:R-:W-:Y:S01]  /*d110*/  IMAD.IADD R57, R57, 0x1, R59 ;  /* 0x0000000139397824 */ /* 0x000fe200078e023b */
[C---:B------:R-:W-:Y:S01]  /*d120*/  IADD3.X R54, R63.reuse, R7, R24, P0, !PT ;  /* 0x000000073f367210 */ /* 0x040fe200007fe418 */
[----:B------:R-:W-:Y:S01]  /*d130*/  IMAD.SHL.U32 R28, R12, 0x20, RZ ;  /* 0x000000200c1c7824 */ /* 0x000fe200078e00ff */
[----:B------:R-:W-:Y:S01]  /*d140*/  IADD3.X R24, R63, R24, R11, P2, !PT ;  /* 0x000000183f187210 */ /* 0x000fe200017fe40b */
        /* <DEDUP_REMOVED lines=8> */
[----:B------:R0:W1:Y:S01]  /*d1d0*/  LDC.64 R14, c[0x4][R0] ;  /* 0x01000000000e7b82 */ /* 0x0000620000000a00 */
[----:B------:R-:W-:Y:S01]  /*d1e0*/  IMAD.U32 R5, RZ, RZ, UR5 ;  /* 0x00000005ff057e24 */ /* 0x000fe2000f8e00ff */
[----:B------:R-:W-:Y:S01]  /*d1f0*/  ULDC.64 UR4, c[0x4][0x108] ;  /* 0x0100420000047ab9 */ /* 0x000fe20000000a00 */
[----:B------:R-:W-:Y:S01]  /*d200*/  MOV R6, UR6 ;  /* 0x0000000600067c02 */ /* 0x000fe20008000f00 */
        /* <DEDUP_REMOVED lines=8> */
.L_x_2283:
[----:B------:R-:W2:Y:S01]  /*d290*/  LDL R21, [R1+0x4] ;  /* 0x0000040001157983 */ /* 0x000ea20000100800 */
[----:B------:R-:W0:Y:S01]  /*d2a0*/  LDC.64 R6, c[0x0][0x3d8] ;  /* 0x0000f600ff067b82 */ /* 0x000e220000000a00 */
[----:B------:R-:W-:Y:S02]  /*d2b0*/  ULDC.U8 UR4, c[0x0][0x3f0] ;  /* 0x0000fc0000047ab9 */ /* 0x000fe40000000000 */
[----:B------:R-:W3:Y:S05]  /*d2c0*/  LDL R33, [R1+0xc] ;  /* 0x00000c0001217983 */ /* 0x000eea0000100800 */
[----:B------:R-:W1:Y:S01]  /*d2d0*/  LDC.64 R4, c[0x0][0x3e8] ;  /* 0x0000fa00ff047b82 */ /* 0x000e620000000a00 */
[----:B------:R-:W-:-:S02]  /*d2e0*/  ISETP.NE.AND P0, PT, RZ, UR4, PT ;  /* 0x00000004ff007c0c */ /* 0x000fc4000bf05270 */
[----:B------:R-:W-:Y:S01]  /*d2f0*/  LEA.HI R32, R32, R31, RZ, 0x3 ;  /* 0x0000001f20207211 */ /* 0x000fe200078f18ff */
[----:B------:R-:W-:Y:S03]  /*d300*/  BSSY B0, `(.L_x_2284) ;  /* 0x0000941000007945 */ /* 0x000fe60003800000 */
[----:B------:R-:W-:-:S05]  /*d310*/  LOP3.LUT R20, R32, 0xfffffff8, RZ, 0xc0, !PT ;  /* 0xfffffff820147812 */ /* 0x000fca00078ec0ff */
[----:B------:R-:W-:Y:S01]  /*d320*/  IMAD.IADD R20, R31, 0x1, -R20 ;  /* 0x000000011f147824 */ /* 0x000fe200078e0a14 */
[----:B--2---:R-:W-:Y:S01]  /*d330*/  SHF.R.S32.HI R3, RZ, 0x1f, R21 ;  /* 0x0000001fff037819 */ /* 0x004fe20000011415 */
[----:B0-----:R-:W-:-:S04]  /*d340*/  IMAD.WIDE.U32 R8, R21, R6, RZ ;  /* 0x0000000615087225 */ /* 0x001fc800078e00ff */
[C---:B------:R-:W-:Y:S02]  /*d350*/  IMAD R0, R3.reuse, R6, RZ ;  /* 0x0000000603007224 */ /* 0x040fe400078e02ff */
[-C--:B-1----:R-:W-:Y:S02]  /*d360*/  IMAD R10, R3, R4.reuse, RZ ;  /* 0x00000004030a7224 */ /* 0x082fe400078e02ff */
[C---:B------:R-:W-:Y:S02]  /*d370*/  IMAD R3, R21.reuse, R7, R0 ;  /* 0x0000000715037224 */ /* 0x040fe400078e0200 */
[----:B------:R-:W-:-:S04]  /*d380*/  IMAD.WIDE.U32 R14, R21, R4, RZ ;  /* 0x00000004150e7225 */ /* 0x000fc800078e00ff */
[C---:B------:R-:W-:Y:S02]  /*d390*/  IMAD R11, R21.reuse, R5, R10 ;  /* 0x00000005150b7224 */ /* 0x040fe400078e020a */
[----:B---3--:R-:W-:Y:S02]  /*d3a0*/  IMAD R0, R21, -0x80, R33 ;  /* 0xffffff8015007824 */ /* 0x008fe400078e0221 */
[----:B------:R-:W-:Y:S01]  /*d3b0*/  IMAD.IADD R9, R9, 0x1, R3 ;  /* 0x0000000109097824 */ /* 0x000fe200078e0203 */
[----:B------:R-:W-:Y:S01]  /*d3c0*/  IADD3 R3, R15, R11, RZ ;  /* 0x0000000b0f037210 */ /* 0x000fe20007ffe0ff */
[----:B------:R-:W-:Y:S01]  /*d3d0*/  IMAD.SHL.U32 R12, R8, 0x80, RZ ;  /* 0x00000080080c7824 */ /* 0x000fe200078e00ff */
[----:B------:R-:W-:Y:S01]  /*d3e0*/  VIMNMX R72, R0, 0x80, PT ;  /* 0x0000008000487848 */ /* 0x000fe20003fe0100 */
[----:B------:R-:W-:Y:S01]  /*d3f0*/  IMAD.SHL.U32 R10, R14, 0x80, RZ ;  /* 0x000000800e0a7824 */ /* 0x000fe200078e00ff */
[----:B------:R-:W-:Y:S02]  /*d400*/  SHF.L.U64.HI R13, R8, 0x7, R9 ;  /* 0x00000007080d7819 */ /* 0x000fe40000010209 */
[----:B------:R-:W-:Y:S01]  /*d410*/  SHF.L.U64.HI R11, R14, 0x7, R3 ;  /* 0x000000070e0b7819 */ /* 0x000fe20000010203 */
[----:B------:R-:W-:Y:S06]  /*d420*/  @!P0 BRA `(.L_x_2285) ;  /* 0x0000004800748947 */ /* 0x000fec0003800000 */
[----:B------:R-:W0:Y:S01]  /*d430*/  LDC R0, c[0x0][0x428] ;  /* 0x00010a00ff007b82 */ /* 0x000e220000000800 */
        /* <DEDUP_REMOVED lines=8> */
[----:B0-----:R-:W-:-:S13]  /*d4c0*/  ISETP.NE.AND P1, PT, R0, 0x1, PT ;  /* 0x000000010000780c */ /* 0x001fda0003f25270 */
[----:B------:R-:W0:Y:S08]  /*d4d0*/  @P1 LDC R0, c[0x0][0x42c] ;  /* 0x00010b00ff001b82 */ /* 0x000e300000000800 */
[----:B------:R-:W1:Y:S01]  /*d4e0*/  @P1 LDC R31, c[0x0][0x430] ;  /* 0x00010c00ff1f1b82 */ /* 0x000e620000000800 */
        /* <DEDUP_REMOVED lines=18> */
.L_x_2287:
[----:B------:R-:W-:Y:S05]  /*d610*/  BSYNC B1 ;  /* 0x0000000000017941 */ /* 0x000fea0003800000 */
.L_x_2286:
[----:B------:R-:W-:Y:S01]  /*d620*/  ISETP.GE.AND P2, PT, R234, R72, PT ;  /* 0x00000048ea00720c */ /* 0x000fe20003f46270 */
[----:B------:R-:W-:Y:S01]  /*d630*/  IMAD R3, R20, 0x20, R3 ;  /* 0x0000002014037824 */ /* 0x000fe200078e0203 */
[----:B------:R-:W-:Y:S01]  /*d640*/  BSSY B1, `(.L_x_2288) ;  /* 0x000001b000017945 */ /* 0x000fe20003800000 */
[----:B------:R-:W-:Y:S02]  /*d650*/  CS2R R40, SRZ ;  /* 0x0000000000287805 */ /* 0x000fe4000001ff00 */
[----:B------:R-:W-:Y:S01]  /*d660*/  CS2R R20, SRZ ;  /* 0x0000000000147805 */ /* 0x000fe2000001ff00 */
[----:B0-----:R-:W-:Y:S01]  /*d670*/  @P1 IMAD.HI.U32 R0, R3, R0, RZ ;  /* 0x0000000003001227 */ /* 0x001fe200078e00ff */
[----:B------:R-:W-:-:S06]  /*d680*/  CS2R R42, SRZ ;  /* 0x00000000002a7805 */ /* 0x000fcc000001ff00 */
[----:B------:R-:W-:Y:S05]  /*d690*/  @P2 BRA `(.L_x_2289) ;  /* 0x0000000000542947 */ /* 0x000fea0003800000 */
[----:B--2---:R-:W-:Y:S01]  /*d6a0*/  IADD3 R14, P3, P4, R65, R28, R12 ;  /* 0x0000001c410e7210 */ /* 0x004fe20007c7e00c */
        /* <DEDUP_REMOVED lines=10> */
[----:B------:R-:W-:Y:S02]  /*d750*/  ISETP.GE.AND P5, PT, R19, UR4, PT ;  /* 0x0000000413007c0c */ /* 0x000fe4000bfa6270 */
[----:B------:R-:W-:Y:S02]  /*d760*/  ISETP.GE.AND P4, PT, R236, UR4, PT ;  /* 0x00000004ec007c0c */ /* 0x000fe4000bf86270 */
[----:B------:R-:W-:-:S02]  /*d770*/  IADD3.X R15, R9, UR7, RZ, P3, !PT ;  /* 0x00000007090f7c10 */ /* 0x000fc40009ffe4ff */
[----:B------:R-:W-:-:S04]  /*d780*/  IADD3 R24, P3, R24, UR8, RZ ;  /* 0x0000000818187c10 */ /* 0x000fc8000ff7e0ff */
[----:B------:R-:W-:Y:S02]  /*d790*/  IADD3.X R25, R8, UR9, RZ, P3, !PT ;  /* 0x0000000908197c10 */ /* 0x000fe40009ffe4ff */
[----:B------:R-:W-:Y:S01]  /*d7a0*/  CS2R R8, SRZ ;  /* 0x0000000000087805 */ /* 0x000fe2000001ff00 */
[----:B------:R0:W5:Y:S05]  /*d7b0*/  @!P5 LDG.E.64 R40, desc[UR46][R14.64] ;  /* 0x0000002e0e28d981 */ /* 0x00016a000c1e1b00 */
[----:B------:R0:W5:Y:S04]  /*d7c0*/  @!P4 LDG.E.64 R8, desc[UR46][R14.64+0x40] ;  /* 0x0000402e0e08c981 */ /* 0x000168000c1e1b00 */
[----:B------:R0:W5:Y:S04]  /*d7d0*/  @!P5 LDG.E.64 R42, desc[UR46][R24.64] ;  /* 0x0000002e182ad981 */ /* 0x000168000c1e1b00 */
[----:B------:R0:W5:Y:S02]  /*d7e0*/  @!P4 LDG.E.64 R20, desc[UR46][R24.64+0x40] ;  /* 0x0000402e1814c981 */ /* 0x000164000c1e1b00 */
.L_x_2289:
[----:B------:R-:W-:Y:S05]  /*d7f0*/  BSYNC B1 ;  /* 0x0000000000017941 */ /* 0x000fea0003800000 */
.L_x_2288:
[-C--:B------:R-:W-:Y:S01]  /*d800*/  ISETP.GE.AND P3, PT, R233, R72.reuse, PT ;  /* 0x00000048e900720c */ /* 0x080fe20003f66270 */
[----:B------:R-:W-:Y:S01]  /*d810*/  BSSY B1, `(.L_x_2290) ;  /* 0x0000024000017945 */ /* 0x000fe20003800000 */
[----:B-1----:R-:W-:Y:S01]  /*d820*/  @P1 SHF.R.U32.HI R3, RZ, R31, R0 ;  /* 0x0000001fff031219 */ /* 0x002fe20000011600 */
[----:B------:R-:W-:Y:S01]  /*d830*/  IMAD.MOV.U32 R62, RZ, RZ, R60 ;  /* 0x000000ffff3e7224 */ /* 0x000fe200078e003c */
[----:B------:R-:W-:Y:S01]  /*d840*/  ISETP.GE.AND P4, PT, R235, R72, PT ;  /* 0x00000048eb00720c */ /* 0x000fe20003f86270 */
[----:B------:R-:W-:Y:S01]  /*d850*/  IMAD.MOV.U32 R59, RZ, RZ, R57 ;  /* 0x000000ffff3b7224 */ /* 0x000fe200078e0039 */
[----:B0-2---:R-:W-:Y:S02]  /*d860*/  CS2R R24, SRZ ;  /* 0x0000000000187805 */ /* 0x005fe4000001ff00 */
[----:B------:R-:W-:Y:S02]  /*d870*/  CS2R R28, SRZ ;  /* 0x00000000001c7805 */ /* 0x000fe4000001ff00 */
[----:B------:R-:W-:-:S02]  /*d880*/  CS2R R44, SRZ ;  /* 0x00000000002c7805 */ /* 0x000fc4000001ff00 */
[----:B------:R-:W-:Y:S02]  /*d890*/  CS2R R30, SRZ ;  /* 0x00000000001e7805 */ /* 0x000fe4000001ff00 */
[----:B------:R-:W-:Y:S02]  /*d8a0*/  CS2R R32, SRZ ;  /* 0x0000000000207805 */ /* 0x000fe4000001ff00 */
[----:B------:R-:W-:Y:S02]  /*d8b0*/  CS2R R26, SRZ ;  /* 0x00000000001a7805 */ /* 0x000fe4000001ff00 */
[----:B------:R-:W-:Y:S02]  /*d8c0*/  CS2R R34, SRZ ;  /* 0x0000000000227805 */ /* 0x000fe4000001ff00 */
[----:B------:R-:W-:Y:S02]  /*d8d0*/  SHF.R.S32.HI R55, RZ, 0x1f, R3 ;  /* 0x0000001fff377819 */ /* 0x000fe40000011403 */
        /* <DEDUP_REMOVED lines=23> */
.L_x_2291:
[----:B------:R-:W-:Y:S05]  /*da50*/  BSYNC B1 ;  /* 0x0000000000017941 */ /* 0x000fea0003800000 */
.L_x_2290:
[----:B------:R-:W-:Y:S04]  /*da60*/  BSSY B1, `(.L_x_2292) ;  /* 0x0000019000017945 */ /* 0x000fe80003800000 */
[----:B------:R-:W-:Y:S05]  /*da70*/  @P4 BRA `(.L_x_2293) ;  /* 0x00000000005c4947 */ /* 0x000fea0003800000 */
[----:B0-----:R-:W-:Y:S01]  /*da80*/  IMAD R15, R7, 0x60, RZ ;  /* 0x00000060070f7824 */ /* 0x001fe200078e02ff */
[----:B------:R-:W-:Y:S01]  /*da90*/  ULDC.64 UR4, c[0x0][0x3c8] ;  /* 0x0000f20000047ab9 */ /* 0x000fe20000000a00 */
[----:B------:R-:W-:Y:S01]  /*daa0*/  IMAD.WIDE.U32 R12, R6, 0x60, R12 ;  /* 0x00000060060c7825 */ /* 0x000fe200078e000c */
[----:B------:R-:W-:Y:S01]  /*dab0*/  ULDC.64 UR6, c[0x0][0x3e0] ;  /* 0x0000f80000067ab9 */ /* 0x000fe20000000a00 */
[----:B------:R-:W-:Y:S02]  /*dac0*/  CS2R R32, SRZ ;  /* 0x0000000000207805 */ /* 0x000fe4000001ff00 */
[----:B------:R-:W-:Y:S01]  /*dad0*/  CS2R R34, SRZ ;  /* 0x0000000000227805 */ /* 0x000fe2000001ff00 */
[----:B------:R-:W-:Y:S01]  /*dae0*/  IMAD.IADD R13, R15, 0x1, R13 ;  /* 0x000000010f0d7824 */ /* 0x000fe200078e020d */
[----:B------:R-:W-:Y:S01]  /*daf0*/  IADD3 R12, P1, P5, R65, UR4, R12 ;  /* 0x00000004410c7c10 */ /* 0x000fe2000fd3e00c */
[----:B------:R-:W-:Y:S01]  /*db00*/  IMAD R25, R5, 0x60, RZ ;  /* 0x0000006005197824 */ /* 0x000fe200078e02ff */
[----:B------:R-:W-:Y:S01]  /*db10*/  ULDC UR4, c[0x0][0x3d4] ;  /* 0x0000f50000047ab9 */ /* 0x000fe20000000800 */
[----:B------:R-:W-:Y:S01]  /*db20*/  IMAD.WIDE.U32 R10, R4, 0x60, R10 ;  /* 0x00000060040a7825 */ /* 0x000fe200078e000a */
[----:B------:R-:W-:-:S02]  /*db30*/  IADD3.X R13, R54, UR5, R13, P1, P5 ;  /* 0x00000005360d7c10 */ /* 0x000fc40008fea40d */
[----:B------:R-:W-:Y:S01]  /*db40*/  CS2R R26, SRZ ;  /* 0x00000000001a7805 */ /* 0x000fe2000001ff00 */
[----:B------:R-:W-:Y:S01]  /*db50*/  IMAD.IADD R0, R25, 0x1, R11 ;  /* 0x0000000119007824 */ /* 0x000fe200078e020b */
[----:B------:R-:W-:Y:S02]  /*db60*/  IADD3 R10, P1, P5, R67, UR6, R10 ;  /* 0x00000006430a7c10 */ /* 0x000fe4000fd3e00a */
[----:B------:R-:W-:Y:S02]  /*db70*/  CS2R R24, SRZ ;  /* 0x0000000000187805 */ /* 0x000fe4000001ff00 */
[----:B------:R-:W-:Y:S02]  /*db80*/  IADD3.X R11, R69, UR7, R0, P1, P5 ;  /* 0x00000007450b7c10 */ /* 0x000fe40008fea400 */
[----:B------:R-:W-:Y:S02]  /*db90*/  ISETP.GE.AND P1, PT, R19, UR4, PT ;  /* 0x0000000413007c0c */ /* 0x000fe4000bf26270 */
[----:B------:R-:W-:-:S11]  /*dba0*/  ISETP.GE.AND P5, PT, R236, UR4, PT ;  /* 0x00000004ec007c0c */ /* 0x000fd6000bfa6270 */
[----:B------:R1:W5:Y:S04]  /*dbb0*/  @!P1 LDG.E.64 R32, desc[UR46][R12.64] ;  /* 0x0000002e0c209981 */ /* 0x000368000c1e1b00 */
[----:B------:R1:W5:Y:S04]  /*dbc0*/  @!P5 LDG.E.64 R24, desc[UR46][R12.64+0x40] ;  /* 0x0000402e0c18d981 */ /* 0x000368000c1e1b00 */
[----:B------:R1:W5:Y:S04]  /*dbd0*/  @!P1 LDG.E.64 R34, desc[UR46][R10.64] ;  /* 0x0000002e0a229981 */ /* 0x000368000c1e1b00 */
[----:B------:R1:W5:Y:S02]  /*dbe0*/  @!P5 LDG.E.64 R26, desc[UR46][R10.64+0x40] ;  /* 0x0000402e0a1ad981 */ /* 0x000364000c1e1b00 */
.L_x_2293:
[----:B------:R-:W-:Y:S05]  /*dbf0*/  BSYNC B1 ;  /* 0x0000000000017941 */ /* 0x000fea0003800000 */
.L_x_2292:
[-C--:B------:R-:W-:Y:S01]  /*dc00*/  IMAD R0, R55, R6.reuse, RZ ;  /* 0x0000000637007224 */ /* 0x080fe200078e02ff */
[----:B------:R-:W-:Y:S01]  /*dc10*/  ULDC.64 UR4, c[0x0][0x3c8] ;  /* 0x0000f20000047ab9 */ /* 0x000fe20000000a00 */
[----:B-1----:R-:W-:Y:S01]  /*dc20*/  IMAD.WIDE.U32 R10, R3, R6, R62 ;  /* 0x00000006030a7225 */ /* 0x002fe200078e003e */
        /* <DEDUP_REMOVED lines=11> */
.L_x_2542:
[----:B------:R-:W-:-:S03]  /*dce0*/  UMOV UR4, 0xffffffff ;  /* 0xffffffff00047882 */ /* 0x000fc60000000000 */
[----:B------:R-:W-:Y:S05]  /*dcf0*/  BRA.DIV UR4, `(.L_x_2295) ;  /* 0x000001c604a87947 */ /* 0x000fea000b800000 */
.L_x_2545:
[----:B------:R-:W-:-:S03]  /*dd00*/  UMOV UR4, 0xffffffff ;  /* 0xffffffff00047882 */ /* 0x000fc60000000000 */
[----:B------:R-:W-:Y:S05]  /*dd10*/  BRA.DIV UR4, `(.L_x_2296) ;  /* 0x000001c604c87947 */ /* 0x000fea000b800000 */
.L_x_2548:
[----:B------:R-:W-:-:S03]  /*dd20*/  UMOV UR4, 0xffffffff ;  /* 0xffffffff00047882 */ /* 0x000fc60000000000 */
[----:B------:R-:W-:Y:S05]  /*dd30*/  BRA.DIV UR4, `(.L_x_2297) ;  /* 0x000001c604e87947 */ /* 0x000fea000b800000 */
.L_x_2551:
[----:B------:R-:W-:-:S03]  /*dd40*/  UMOV UR4, 0xffffffff ;  /* 0xffffffff00047882 */ /* 0x000fc60000000000 */
[----:B------:R-:W-:Y:S05]  /*dd50*/  BRA.DIV UR4, `(.L_x_2298) ;  /* 0x000001ca04087947 */ /* 0x000fea000b800000 */
.L_x_2554:
[----:B------:R-:W-:-:S03]  /*dd60*/  UMOV UR4, 0xffffffff ;  /* 0xffffffff00047882 */ /* 0x000fc60000000000 */
[----:B------:R-:W-:Y:S05]  /*dd70*/  BRA.DIV UR4, `(.L_x_2299) ;  /* 0x000001ca04287947 */ /* 0x000fea000b800000 */
.L_x_2557:
[----:B------:R-:W-:-:S03]  /*dd80*/  UMOV UR4, 0xffffffff ;  /* 0xffffffff00047882 */ /* 0x000fc60000000000 */
[----:B------:R-:W-:Y:S05]  /*dd90*/  BRA.DIV UR4, `(.L_x_2300) ;  /* 0x000001ca04487947 */ /* 0x000fea000b800000 */
.L_x_2560:
[----:B------:R-:W-:-:S03]  /*dda0*/  UMOV UR4, 0xffffffff ;  /* 0xffffffff00047882 */ /* 0x000fc60000000000 */
[----:B------:R-:W-:Y:S05]  /*ddb0*/  BRA.DIV UR4, `(.L_x_2301) ;  /* 0x000001ca04687947 */ /* 0x000fea000b800000 */
.L_x_2563:
[----:B------:R-:W-:-:S03]  /*ddc0*/  UMOV UR4, 0xffffffff ;  /* 0xffffffff00047882 */ /* 0x000fc60000000000 */
[----:B------:R-:W-:Y:S05]  /*ddd0*/  BRA.DIV UR4, `(.L_x_2302) ;  /* 0x000001ca04887947 */ /* 0x000fea000b800000 */
.L_x_2566:
[----:B------:R-:W-:-:S03]  /*dde0*/  UMOV UR4, 0xffffffff ;  /* 0xffffffff00047882 */ /* 0x000fc60000000000 */
[----:B------:R-:W-:Y:S05]  /*ddf0*/  BRA.DIV UR4, `(.L_x_2303) ;  /* 0x000001ca04a87947 */ /* 0x000fea000b800000 */
.L_x_2569:
[----:B------:R-:W-:-:S03]  /*de00*/  UMOV UR4, 0xffffffff ;  /* 0xffffffff00047882 */ /* 0x000fc60000000000 */
[----:B------:R-:W-:Y:S05]  /*de10*/  BRA.DIV UR4, `(.L_x_2304) ;  /* 0x000001ca04c87947 */ /* 0x000fea000b800000 */
.L_x_2572:
[----:B------:R-:W-:-:S03]  /*de20*/  UMOV UR4, 0xffffffff ;  /* 0xffffffff00047882 */ /* 0x000fc60000000000 */
[----:B------:R-:W-:Y:S05]  /*de30*/  BRA.DIV UR4, `(.L_x_2305) ;  /* 0x000001ca04e87947 */ /* 0x000fea000b800000 */
.L_x_2575:
[----:B------:R-:W-:-:S03]  /*de40*/  UMOV UR4, 0xffffffff ;  /* 0xffffffff00047882 */ /* 0x000fc60000000000 */
[----:B------:R-:W-:Y:S05]  /*de50*/  BRA.DIV UR4, `(.L_x_2306) ;  /* 0x000001ce04087947 */ /* 0x000fea000b800000 */
.L_x_2578:
[----:B------:R-:W-:-:S03]  /*de60*/  UMOV UR4, 0xffffffff ;  /* 0xffffffff00047882 */ /* 0x000fc60000000000 */
[----:B------:R-:W-:Y:S05]  /*de70*/  BRA.DIV UR4, `(.L_x_2307) ;  /* 0x000001ce04287947 */ /* 0x000fea000b800000 */
.L_x_2581:
[----:B------:R-:W-:-:S03]  /*de80*/  UMOV UR4, 0xffffffff ;  /* 0xffffffff00047882 */ /* 0x000fc60000000000 */
[----:B------:R-:W-:Y:S05]  /*de90*/  BRA.DIV UR4, `(.L_x_2308) ;  /* 0x000001ce04487947 */ /* 0x000fea000b800000 */
.L_x_2584:
[----:B------:R-:W-:-:S03]  /*dea0*/  UMOV UR4, 0xffffffff ;  /* 0xffffffff00047882 */ /* 0x000fc60000000000 */
[----:B------:R-:W-:Y:S05]  /*deb0*/  BRA.DIV UR4, `(.L_x_2309) ;  /* 0x000001ce04687947 */ /* 0x000fea000b800000 */
.L_x_2587:
[----:B------:R-:W-:Y:S01]  /*dec0*/  ULEA.HI UR4, UR43, UR43, URZ, 0x1 ;  /* 0x0000002b2b047291 */ /* 0x000fe2000f8f083f */
[----:B------:R-:W-:Y:S03]  /*ded0*/  BSSY B1, `(.L_x_2310) ;  /* 0x0000007000017945 */ /* 0x000fe60003800000 */
[----:B------:R-:W-:-:S04]  /*dee0*/  ULOP3.LUT UR4, UR4, 0xfffffffe, URZ, 0xc0, !UPT ;  /* 0xfffffffe04047892 */ /* 0x000fc8000f8ec03f */
[----:B------:R-:W-:-:S06]  /*def0*/  UIADD3 UR4, UR43, -UR4, URZ ;  /* 0x800000042b047290 */ /* 0x000fcc000fffe03f */
[----:B------:R-:W-:-:S04]  /*df00*/  MOV R3, UR4 ;  /* 0x0000000400037c02 */ /* 0x000fc80008000f00 */
[----:B------:R-:W-:-:S04]  /*df10*/  SHF.L.U32 R3, R3, 0x1f, RZ ;  /* 0x0000001f03037819 */ /* 0x000fc800000006ff */
[----:B------:R-:W1:Y:S02]  /*df20*/  SYNCS.PHASECHK.TRANS64.TRYWAIT P1, [R18+URZ+0x38800], R3 ;  /* 0x03880003120075a7 */ /* 0x000e64000802017f */
[----:B-1----:R-:W-:Y:S05]  /*df30*/  @!P1 BRA `(.L_x_2311) ;  /* 0x000001cc00709947 */ /* 0x002fea0003800000 */
.L_x_2588:
[----:B------:R-:W-:Y:S05]  /*df40*/  BSYNC B1 ;  /* 0x0000000000017941 */ /* 0x000fea0003800000 */
.L_x_2310:
[----:B------:R-:W-:Y:S04]  /*df50*/  BSSY B1, `(.L_x_2312) ;  /* 0x00000fa000017945 */ /* 0x000fe80003800000 */
[----:B------:R-:W-:Y:S05]  /*df60*/  @P0 BRA `(.L_x_2313) ;  /* 0x0000000c00e00947 */ /* 0x000fea0003800000 */
[----:B------:R2:W5:Y:S01]  /*df70*/  LDL R61, [R1+0x34] ;  /* 0x00003400013d7983 */ /* 0x0005620000100800 */
[----:B------:R-:W3:Y:S01]  /*df80*/  LDC R0, c[0x0][0x3d4] ;  /* 0x0000f500ff007b82 */ /* 0x000ee20000000800 */
[----:B------:R-:W-:Y:S01]  /*df90*/  BSSY B2, `(.L_x_2314) ;  /* 0x000007a000027945 */ /* 0x000fe20003800000 */
[-C--:B---3--:R-:W-:Y:S02]  /*dfa0*/  ISETP.GE.AND P0, PT, R19, R0.reuse, PT ;  /* 0x000000001300720c */ /* 0x088fe40003f06270 */
[----:B------:R-:W-:-:S11]  /*dfb0*/  ISETP.GE.AND P1, PT, R236, R0, PT ;  /* 0x00000000ec00720c */ /* 0x000fd60003f26270 */
[----:B--2---:R-:W-:Y:S05]  /*dfc0*/  @P0 BRA `(.L_x_2315) ;  /* 0x0000000400d80947 */ /* 0x004fea0003800000 */
[----:B-----5:R-:W2:Y:S01]  /*dfd0*/  LDS.128 R4, [R61+0x20400] ;  /* 0x020400003d047984 */ /* 0x020ea20000000c00 */
[----:B------:R-:W-:Y:S02]  /*dfe0*/  SHF.R.U32.HI R10, RZ, 0x8, R51 ;  /* 0x00000008ff0a7819 */ /* 0x000fe40000011633 */
[----:B------:R-:W-:Y:S02]  /*dff0*/  LOP3.LUT R11, R51, 0xff, RZ, 0xc0, !PT ;  /* 0x000000ff330b7812 */ /* 0x000fe400078ec0ff */
[----:B------:R-:W-:Y:S02]  /*e000*/  LOP3.LUT R10, R10, 0xff, RZ, 0xc0, !PT ;  /* 0x000000ff0a0a7812 */ /* 0x000fe400078ec0ff */
[----:B------:R-:W-:Y:S02]  /*e010*/  SHF.R.U32.HI R12, RZ, 0x8, R49 ;  /* 0x00000008ff0c7819 */ /* 0x000fe40000011631 */
[----:B------:R-:W-:Y:S02]  /*e020*/  SHF.R.U32.HI R0, RZ, 0x8, R50 ;  /* 0x00000008ff007819 */ /* 0x000fe40000011632 */
[----:B------:R-:W-:-:S02]  /*e030*/  PRMT R10, R10, 0x7604, R11 ;  /* 0x000076040a0a7816 */ /* 0x000fc4000000000b */
[----:B0-----:R-:W-:Y:S02]  /*e040*/  LOP3.LUT R15, R49, 0xff, RZ, 0xc0, !PT ;  /* 0x000000ff310f7812 */ /* 0x001fe400078ec0ff */
[----:B------:R-:W-:Y:S02]  /*e050*/  LOP3.LUT R12, R12, 0xff, RZ, 0xc0, !PT ;  /* 0x000000ff0c0c7812 */ /* 0x000fe400078ec0ff */
[----:B------:R-:W-:Y:S02]  /*e060*/  SHF.R.U32.HI R14, RZ, 0x10, R49 ;  /* 0x00000010ff0e7819 */ /* 0x000fe40000011631 */
[----:B------:R-:W-:Y:S02]  /*e070*/  SHF.R.U32.HI R11, RZ, 0x10, R51 ;  /* 0x00000010ff0b7819 */ /* 0x000fe40000011633 */
[----:B-1----:R-:W-:Y:S02]  /*e080*/  LOP3.LUT R3, R50, 0xff, RZ, 0xc0, !PT ;  /* 0x000000ff32037812 */ /* 0x002fe400078ec0ff */
        /* <DEDUP_REMOVED lines=8> */
[----:B------:R-:W-:Y:S02]  /*e110*/  LOP3.LUT R13, R48, 0xff, RZ, 0xc0, !PT ;  /* 0x000000ff300d7812 */ /* 0x000fe400078ec0ff */
[----:B------:R-:W-:Y:S02]  /*e120*/  LOP3.LUT R0, R0, 0xff, RZ, 0xc0, !PT ;  /* 0x000000ff00007812 */ /* 0x000fe400078ec0ff */
[----:B------:R-:W-:-:S02]  /*e130*/  LOP3.LUT R11, R10, 0xff0000, R11, 0xf8, !PT ;  /* 0x00ff00000a0b7812 */ /* 0x000fc400078ef80b */
[----:B------:R-:W-:Y:S02]  /*e140*/  LOP3.LUT R14, R3, 0xff000000, R50, 0xf8, !PT ;  /* 0xff000000030e7812 */ /* 0x000fe400078ef832 */
[----:B------:R-:W-:Y:S02]  /*e150*/  LOP3.LUT R52, R15, 0xff000000, R49, 0xf8, !PT ;  /* 0xff0000000f347812 */ /* 0x000fe400078ef831 */
[----:B------:R-:W-:Y:S02]  /*e160*/  PRMT R13, R0, 0x7604, R13 ;  /* 0x00007604000d7816 */ /* 0x000fe4000000000d */
[----:B------:R-:W-:Y:S02]  /*e170*/  LOP3.LUT R50, R11, 0xff000000, R51, 0xf8, !PT ;  /* 0xff0000000b327812 */ /* 0x000fe400078ef833 */
[----:B--2---:R-:W-:Y:S02]  /*e180*/  F2FP.F16.E4M3.UNPACK_B R0, R6.H1 ;  /* 0x00000006ff00723e */ /* 0x004fe400030006ff */
[----:B------:R-:W-:-:S02]  /*e190*/  F2FP.F16.E4M3.UNPACK_B R51, R52 ;  /* 0x00000034ff33723e */ /* 0x000fc400020006ff */
[--C-:B------:R-:W-:Y:S01]  /*e1a0*/  LOP3.LUT R13, R13, 0xff0000, R48.reuse, 0xf8, !PT ;  /* 0x00ff00000d0d7812 */ /* 0x100fe200078ef830 */
[--C-:B------:R-:W-:Y:S01]  /*e1b0*/  HADD2.F32 R11, -RZ, R0.reuse.H1_H1 ;  /* 0x30000000ff0b7230 */ /* 0x100fe20000004100 */
[----:B------:R-:W-:Y:S01]  /*e1c0*/  F2FP.F16.E4M3.UNPACK_B R15, R50 ;  /* 0x00000032ff0f723e */ /* 0x000fe200020006ff */
[----:B------:R-:W-:Y:S01]  /*e1d0*/  HADD2.F32 R53, -RZ, R51.H1_H1 ;  /* 0x30000033ff357230 */ /* 0x000fe20000004100 */
[----:B------:R-:W-:Y:S01]  /*e1e0*/  LOP3.LUT R49, R13, 0xff000000, R48, 0xf8, !PT ;  /* 0xff0000000d317812 */ /* 0x000fe200078ef830 */
[----:B------:R-:W-:Y:S01]  /*e1f0*/  HADD2.F32 R10, -RZ, R0.H0_H0 ;  /* 0x20000000ff0a7230 */ /* 0x000fe20000004100 */
[----:B------:R-:W-:Y:S01]  /*e200*/  F2FP.F16.E4M3.UNPACK_B R3, R6 ;  /* 0x00000006ff03723e */ /* 0x000fe200020006ff */
[----:B------:R-:W-:Y:S02]  /*e210*/  HADD2.F32 R48, -RZ, R15.H1_H1 ;  /* 0x3000000fff307230 */ /* 0x000fe40000004100 */
[----:B------:R-:W-:Y:S01]  /*e220*/  FMUL.FTZ R55, R11, R53 ;  /* 0x000000350b377220 */ /* 0x000fe20000410000 */
[----:B------:R-:W-:-:S02]  /*e230*/  F2FP.F16.E4M3.UNPACK_B R12, R7 ;  /* 0x00000007ff0c723e */ /* 0x000fc400020006ff */
        /* <DEDUP_REMOVED lines=79> */
.L_x_2315:
[----:B------:R-:W-:Y:S05]  /*e730*/  BSYNC B2 ;  /* 0x0000000000027941 */ /* 0x000fea0003800000 */
.L_x_2314:
[----:B------:R-:W-:Y:S05]  /*e740*/  @P1 BRA `(.L_x_2313) ;  /* 0x0000000400e81947 */ /* 0x000fea0003800000 */
[----:B--2--5:R-:W2:Y:S01]  /*e750*/  LDS.128 R4, [R61+0x24400] ;  /* 0x024400003d047984 */ /* 0x024ea20000000c00 */
[----:B-1----:R-:W-:Y:S02]  /*e760*/  SHF.R.U32.HI R3, RZ, 0x8, R36 ;  /* 0x00000008ff037819 */ /* 0x002fe40000011624 */
[----:B------:R-:W-:Y:S02]  /*e770*/  SHF.R.U32.HI R11, RZ, 0x8, R37 ;  /* 0x00000008ff0b7819 */ /* 0x000fe40000011625 */
[----:B0-----:R-:W-:Y:S02]  /*e780*/  SHF.R.U32.HI R15, RZ, 0x8, R39 ;  /* 0x00000008ff0f7819 */ /* 0x001fe40000011627 */
        /* <DEDUP_REMOVED lines=26> */
[----:B--2---:R-:W-:-:S02]  /*e930*/  F2FP.F16.E4M3.UNPACK_B R0, R6.H1 ;  /* 0x00000006ff00723e */ /* 0x004fc400030006ff */
        /* <DEDUP_REMOVED lines=91> */
.L_x_2313:
[----:B------:R-:W-:Y:S05]  /*eef0*/  BSYNC B1 ;  /* 0x0000000000017941 */ /* 0x000fea0003800000 */
.L_x_2312:
[----:B------:R-:W-:Y:S04]  /*ef00*/  BSSY B1, `(.L_x_2316) ;  /* 0x00000fa000017945 */ /* 0x000fe80003800000 */
[----:B------:R-:W-:Y:S05]  /*ef10*/  @P2 BRA `(.L_x_2317) ;  /* 0x0000000c00e02947 */ /* 0x000fea0003800000 */
[----:B-----5:R4:W5:Y:S01]  /*ef20*/  LDL R51, [R1+0x34] ;  /* 0x0000340001337983 */ /* 0x0209620000100800 */
[----:B------:R-:W0:Y:S01]  /*ef30*/  LDC R0, c[0x0][0x3d4] ;  /* 0x0000f500ff007b82 */ /* 0x000e220000000800 */
[----:B------:R-:W-:Y:S01]  /*ef40*/  BSSY B2, `(.L_x_2318) ;  /* 0x000007e000027945 */ /* 0x000fe20003800000 */
[-C--:B0-----:R-:W-:Y:S02]  /*ef50*/  ISETP.GE.AND P0, PT, R19, R0.reuse, PT ;  /* 0x000000001300720c */ /* 0x081fe40003f06270 */
[----:B------:R-:W-:-:S11]  /*ef60*/  ISETP.GE.AND P1, PT, R236, R0, PT ;  /* 0x00000000ec00720c */ /* 0x000fd60003f26270 */
[----:B----4-:R-:W-:Y:S05]  /*ef70*/  @P0 BRA `(.L_x_2319) ;  /* 0x0000000400e80947 */ /* 0x010fea0003800000 */
[----:B--23-5:R-:W0:Y:S01]  /*ef80*/  LDS.128 R4, [R51+0x21400] ;  /* 0x0214000033047984 */ /* 0x02ce220000000c00 */
[----:B-1----:R-:W-:Y:S02]  /*ef90*/  SHF.R.U32.HI R3, RZ, 0x8, R40 ;  /* 0x00000008ff037819 */ /* 0x002fe40000011628 */
        /* <DEDUP_REMOVED lines=120> */
.L_x_2319:
[----:B------:R-:W-:Y:S05]  /*f720*/  BSYNC B2 ;  /* 0x0000000000027941 */ /* 0x000fea0003800000 */
.L_x_2318:
[----:B------:R-:W-:Y:S05]  /*f730*/  @P1 BRA `(.L_x_2317) ;  /* 0x0000000400d81947 */ /* 0x000fea0003800000 */
[----:B0-23-5:R-:W0:Y:S01]  /*f740*/  LDS.128 R4, [R51+0x25400] ;  /* 0x0254000033047984 */ /* 0x02de220000000c00 */
[----:B------:R-:W-:Y:S02]  /*f750*/  SHF.R.U32.HI R10, RZ, 0x8, R9 ;  /* 0x00000008ff0a7819 */ /* 0x000fe40000011609 */
[----:B------:R-:W-:Y:S02]  /*f760*/  SHF.R.U32.HI R0, RZ, 0x8, R8 ;  /* 0x00000008ff007819 */ /* 0x000fe40000011608 */
[----:B------:R-:W-:Y:S02]  /*f770*/  LOP3.LUT R11, R9, 0xff, RZ, 0xc0, !PT ;  /* 0x000000ff090b7812 */ /* 0x000fe400078ec0ff */
[----:B------:R-:W-:Y:S02]  /*f780*/  LOP3.LUT R10, R10, 0xff, RZ, 0xc0, !PT ;  /* 0x000000ff0a0a7812 */ /* 0x000fe400078ec0ff */
[----:B------:R-:W-:Y:S02]  /*f790*/  SHF.R.U32.HI R12, RZ, 0x8, R21 ;  /* 0x00000008ff0c7819 */ /* 0x000fe40000011615 */
[----:B-1----:R-:W-:-:S02]  /*f7a0*/  LOP3.LUT R3, R8, 0xff, RZ, 0xc0, !PT ;  /* 0x000000ff08037812 */ /* 0x002fc400078ec0ff */
        /* <DEDUP_REMOVED lines=87> */
[--C-:B------:R-:W-:Y:S01]  /*fd20*/  HADD2.F32 R3, -RZ, R7.reuse.H1_H1 ;  /* 0x30000007ff037230 */ /* 0x100fe20000004100 */
[----:B------:R-:W-:Y:S01]  /*fd30*/  F2FP.SATFINITE.E4M3.F32.PACK_AB_MERGE_C R14, R15, R14, RZ ;  /* 0x0000000e0f0e723e */ /* 0x000fe200048070ff */
        /* <DEDUP_REMOVED lines=20> */
[----:B------:R-:W-:-:S05]  /*fe80*/  F2FP.SATFINITE.E4M3.F32.PACK_AB_MERGE_C R5, R0, R3, R5 ;  /* 0x000000030005723e */ /* 0x000fca0004807005 */
[----:B------:R4:W-:Y:S02]  /*fe90*/  STS.128 [R51+0x25400], R4 ;  /* 0x0254000433007388 */ /* 0x0009e40000000c00 */
.L_x_2317:
[----:B------:R-:W-:Y:S05]  /*fea0*/  BSYNC B1 ;  /* 0x0000000000017941 */ /* 0x000fea0003800000 */
.L_x_2316:
[----:B------:R-:W-:Y:S04]  /*feb0*/  BSSY B1, `(.L_x_2320) ;  /* 0x00000fa000017945 */ /* 0x000fe80003800000 */
[----:B------:R-:W-:Y:S05]  /*fec0*/  @P3 BRA `(.L_x_2321) ;  /* 0x0000000c00e03947 */ /* 0x000fea0003800000 */
[----:B-----5:R0:W5:Y:S01]  /*fed0*/  LDL R40, [R1+0x34] ;  /* 0x0000340001287983 */ /* 0x0201620000100800 */
[----:B------:R-:W1:Y:S01]  /*fee0*/  LDC R0, c[0x0][0x3d4] ;  /* 0x0000f500ff007b82 */ /* 0x000e620000000800 */
[----:B------:R-:W-:Y:S01]  /*fef0*/  BSSY B2, `(.L_x_2322) ;  /* 0x000007a000027945 */ /* 0x000fe20003800000 */
[-C--:B-1----:R-:W-:Y:S02]  /*ff00*/  ISETP.GE.AND P0, PT, R19, R0.reuse, PT ;  /* 0x000000001300720c */ /* 0x082fe40003f06270 */
[----:B------:R-:W-:-:S11]  /*ff10*/  ISETP.GE.AND P1, PT, R236, R0, PT ;  /* 0x00000000ec00720c */ /* 0x000fd60003f26270 */
[----:B0-----:R-:W-:Y:S05]  /*ff20*/  @P0 BRA `(.L_x_2323) ;  /* 0x0000000400d80947 */ /* 0x001fea0003800000 */
[----:B--2345:R-:W0:Y:S01]  /*ff30*/  LDS.128 R4, [R40+0x22400] ;  /* 0x0224000028047984 */ /* 0x03ce220000000c00 */
[----:B------:R-:W-:Y:S02]  /*ff40*/  SHF.R.U32.HI R8, RZ, 0x8, R45 ;  /* 0x00000008ff087819 */ /* 0x000fe4000001162d */
[----:B------:R-:W-:Y:S02]  /*ff50*/  LOP3.LUT R9, R45, 0xff, RZ, 0xc0, !PT ;  /* 0x000000ff2d097812 */ /* 0x000fe400078ec0ff */
[----:B------:R-:W-:Y:S02]  /*ff60*/  LOP3.LUT R8, R8, 0xff, RZ, 0xc0, !PT ;  /* 0x000000ff08087812 */ /* 0x000fe400078ec0ff */
[----:B------:R-:W-:Y:S02]  /*ff70*/  SHF.R.U32.HI R10, RZ, 0x8, R47 ;  /* 0x00000008ff0a7819 */ /* 0x000fe4000001162f */
[----:B------:R-:W-:Y:S02]  /*ff80*/  SHF.R.U32.HI R0, RZ, 0x8, R44 ;  /* 0x00000008ff007819 */ /* 0x000fe4000001162c */
[----:B------:R-:W-:-:S02]  /*ff90*/  PRMT R8, R8, 0x7604, R9 ;  /* 0x0000760408087816 */ /* 0x000fc40000000009 */
[----:B------:R-:W-:Y:S02]  /*ffa0*/  SHF.R.U32.HI R9, RZ, 0x10, R45 ;  /* 0x00000010ff097819 */ /* 0x000fe4000001162d */
[----:B------:R-:W-:Y:S02]  /*ffb0*/  LOP3.LUT R13, R47, 0xff, RZ, 0xc0, !PT ;  /* 0x000000ff2f0d7812 */ /* 0x000fe400078ec0ff */
[----:B------:R-:W-:Y:S01]  /*ffc0*/  LOP3.LUT R10, R10, 0xff, RZ, 0xc0, !PT ;  /* 0x000000ff0a0a7812 */ /* 0x000fe200078ec0ff */
[----:B------:R-:W-:Y:S01]  /*ffd0*/  IMAD.U32 R9, R9, 0x10000, RZ ;  /* 0x0001000009097824 */ /* 0x000fe200078e00ff */
[----:B------:R-:W-:Y:S02]  /*ffe0*/  SHF.R.U32.HI R12, RZ, 0x10, R47 ;  /* 0x00000010ff0c7819 */ /* 0x000fe4000001162f */
[----:B------:R-:W-:Y:S02]  /*fff0*/  LOP3.LUT R3, R44, 0xff, RZ, 0xc0, !PT ;  /* 0x000000ff2c037812 */ /* 0x000fe400078ec0ff */
        /* <DEDUP_REMOVED lines=81> */
[----:B------:R-:W-:Y:S01]  /*10510*/  HADD2.F32 R3, -RZ, R7.H1_H1 ;  /* 0x30000007ff037230 */ /* 0x000fe20000004100 */
[----:B------:R-:W-:Y:S01]  /*10520*/  F2FP.SATFINITE.E4M3.F32.PACK_AB_MERGE_C R14, R15, R14, RZ ;  /* 0x0000000e0f0e723e */ /* 0x000fe200048070ff */
        /* <DEDUP_REMOVED lines=17> */
[----:B------:R-:W-:Y:S02]  /*10640*/  F2FP.SATFINITE.E4M3.F32.PACK_AB_MERGE_C R6, R20, R21, R6 ;  /* 0x000000151406723e */ /* 0x000fe40004807006 */
[----:B------:R-:W-:Y:S02]  /*10650*/  F2FP.SATFINITE.E4M3.F32.PACK_AB_MERGE_C R7, R39, R38, R7 ;  /* 0x000000262707723e */ /* 0x000fe40004807007 */
[----:B------:R-:W-:Y:S02]  /*10660*/  F2FP.SATFINITE.E4M3.F32.PACK_AB_MERGE_C R4, R10, R11, R14 ;  /* 0x0000000b0a04723e */ /* 0x000fe4000480700e */
[----:B------:R-:W-:-:S05]  /*10670*/  F2FP.SATFINITE.E4M3.F32.PACK_AB_MERGE_C R5, R0, R3, R5 ;  /* 0x000000030005723e */ /* 0x000fca0004807005 */
[----:B------:R0:W-:Y:S02]  /*10680*/  STS.128 [R40+0x22400], R4 ;  /* 0x0224000428007388 */ /* 0x0001e40000000c00 */
.L_x_2323:
[----:B------:R-:W-:Y:S05]  /*10690*/  BSYNC B2 ;  /* 0x0000000000027941 */ /* 0x000fea0003800000 */
.L_x_2322:
[----:B------:R-:W-:Y:S05]  /*106a0*/  @P1 BRA `(.L_x_2321) ;  /* 0x0000000400e81947 */ /* 0x000fea0003800000 */
[----:B0-2345:R-:W0:Y:S01]  /*106b0*/  LDS.128 R4, [R40+0x26400] ;  /* 0x0264000028047984 */ /* 0x03de220000000c00 */
[----:B------:R-:W-:Y:S02]  /*106c0*/  SHF.R.U32.HI R3, RZ, 0x8, R28 ;  /* 0x00000008ff037819 */ /* 0x000fe4000001161c */
        /* <DEDUP_REMOVED lines=81> */
[----:B------:R-:W-:Y:S01]  /*10be0*/  HADD2.F32 R5, -RZ, R4.H1_H1 ;  /* 0x30000004ff057230 */ /* 0x000fe20000004100 */
[----:B------:R-:W-:Y:S01]  /*10bf0*/  F2FP.SATFINITE.E4M3.F32.PACK_AB_MERGE_C R29, R36, R29, RZ ;  /* 0x0000001d241d723e */ /* 0x000fe200048070ff */
[----:B------:R-:W-:Y:S01]  /*10c00*/  HADD2.F32 R9, -RZ, R8.H1_H1 ;  /* 0x30000008ff097230 */ /* 0x000fe20000004100 */
[----:B------:R-:W-:Y:S01]  /*10c10*/  F2FP.SATFINITE.E4M3.F32.PACK_AB_MERGE_C R28, R37, R28, RZ ;  /* 0x0000001c251c723e */ /* 0x000fe200048070ff */
[----:B------:R-:W-:-:S02]  /*10c20*/  HADD2.F32 R3, -RZ, R0.H1_H1 ;  /* 0x30000000ff037230 */ /* 0x000fc40000004100 */
[C---:B------:R-:W-:Y:S01]  /*10c30*/  FMUL.FTZ R11, R5.reuse, R13 ;  /* 0x0000000d050b7220 */ /* 0x040fe20000410000 */
[----:B------:R-:W-:Y:S02]  /*10c40*/  HADD2.F32 R8, -RZ, R8.H0_H0 ;  /* 0x20000008ff087230 */ /* 0x000fe40000004100 */
[----:B------:R-:W-:Y:S01]  /*10c50*/  FMUL.FTZ R15, R5, R9 ;  /* 0x00000009050f7220 */ /* 0x000fe20000410000 */
[----:B------:R-:W-:Y:S02]  /*10c60*/  HADD2.F32 R4, -RZ, R4.H0_H0 ;  /* 0x20000004ff047230 */ /* 0x000fe40000004100 */
[C---:B------:R-:W-:Y:S01]  /*10c70*/  FMUL.FTZ R5, R3.reuse, R10 ;  /* 0x0000000a03057220 */ /* 0x040fe20000410000 */
[----:B------:R-:W-:Y:S02]  /*10c80*/  HADD2.F32 R0, -RZ, R0.H0_H0 ;  /* 0x20000000ff007230 */ /* 0x000fe40000004100 */
[-C--:B------:R-:W-:Y:S01]  /*10c90*/  FMUL.FTZ R3, R3, R8.reuse ;  /* 0x0000000803037220 */ /* 0x080fe20000410000 */
[----:B------:R-:W-:Y:S01]  /*10ca0*/  F2FP.SATFINITE.E4M3.F32.PACK_AB_MERGE_C R31, R38, R31, R28 ;  /* 0x0000001f261f723e */ /* 0x000fe2000480701c */
        /* <DEDUP_REMOVED lines=10> */
[----:B------:R-:W-:Y:S01]  /*10d50*/  HADD2.F32 R0, -RZ, R6.H1_H1 ;  /* 0x30000006ff007230 */ /* 0x000fe20000004100 */
[----:B------:R-:W-:Y:S01]  /*10d60*/  F2FP.SATFINITE.E4M3.F32.PACK_AB_MERGE_C R30, R20, R21, R29 ;  /* 0x00000015141e723e */ /* 0x000fe2000480701d */
[----:B------:R-:W-:Y:S02]  /*10d70*/  HADD2.F32 R5, -RZ, R12.H0_H0 ;  /* 0x2000000cff057230 */ /* 0x000fe40000004100 */
[----:B------:R-:W-:Y:S01]  /*10d80*/  FMUL.FTZ R12, R3, R8 ;  /* 0x00000008030c7220 */ /* 0x000fe20000410000 */
[----:B------:R-:W-:-:S02]  /*10d90*/  HADD2.F32 R7, -RZ, R7.H0_H0 ;  /* 0x20000007ff077230 */ /* 0x000fc40000004100 */
[C---:B------:R-:W-:Y:S01]  /*10da0*/  FMUL.FTZ R3, R0.reuse, R9 ;  /* 0x0000000900037220 */ /* 0x040fe20000410000 */
[----:B------:R-:W-:Y:S02]  /*10db0*/  HADD2.F32 R6, -RZ, R6.H0_H0 ;  /* 0x20000006ff067230 */ /* 0x000fe40000004100 */
[----:B------:R-:W-:Y:S01]  /*10dc0*/  FMUL.FTZ R0, R0, R5 ;  /* 0x0000000500007220 */ /* 0x000fe20000410000 */
[----:B------:R-:W-:Y:S01]  /*10dd0*/  F2FP.SATFINITE.E4M3.F32.PACK_AB_MERGE_C R28, R10, R11, R14 ;  /* 0x0000000b0a1c723e */ /* 0x000fe2000480700e */
[C---:B------:R-:W-:Y:S01]  /*10de0*/  FFMA.FTZ R12, R7.reuse, R4, -R12 ;  /* 0x00000004070c7223 */ /* 0x040fe2000001080c */
[----:B------:R-:W-:Y:S01]  /*10df0*/  FFMA.FTZ R13, R7, R8, R13 ;  /* 0x00000008070d7223 */ /* 0x000fe2000001000d */
[C---:B------:R-:W-:Y:S01]  /*10e00*/  FFMA.FTZ R3, R6.reuse, R5, -R3 ;  /* 0x0000000506037223 */ /* 0x040fe20000010803 */
[----:B------:R-:W-:-:S03]  /*10e10*/  FFMA.FTZ R0, R6, R9, R0 ;  /* 0x0000000906007223 */ /* 0x000fc60000010000 */
[----:B------:R-:W-:-:S04]  /*10e20*/  F2FP.SATFINITE.E4M3.F32.PACK_AB_MERGE_C R12, R13, R12, RZ ;  /* 0x0000000c0d0c723e */ /* 0x000fc800048070ff */
[----:B------:R-:W-:-:S05]  /*10e30*/  F2FP.SATFINITE.E4M3.F32.PACK_AB_MERGE_C R29, R0, R3, R12 ;  /* 0x00000003001d723e */ /* 0x000fca000480700c */
[----:B------:R0:W-:Y:S02]  /*10e40*/  STS.128 [R40+0x26400], R28 ;  /* 0x0264001c28007388 */ /* 0x0001e40000000c00 */
.L_x_2321:
[----:B------:R-:W-:Y:S05]  /*10e50*/  BSYNC B1 ;  /* 0x0000000000017941 */ /* 0x000fea0003800000 */
.L_x_2320:
        /* <DEDUP_REMOVED lines=129> */
.L_x_2326:
[----:B------:R-:W-:Y:S05]  /*11670*/  BSYNC B1 ;  /* 0x0000000000017941 */ /* 0x000fea0003800000 */
.L_x_2325:
[----:B------:R-:W-:Y:S05]  /*11680*/  @P1 BRA `(.L_x_2324) ;  /* 0x0000005000201947 */ /* 0x000fea0003800000 */
[----:B0-2345:R-:W0:Y:S01]  /*11690*/  LDS.128 R4, [R36+0x27400] ;  /* 0x0274000024047984 */ /* 0x03de220000000c00 */
        /* <DEDUP_REMOVED lines=116> */
[----:B------:R0:W-:Y:S01]  /*11de0*/  STS.128 [R36+0x27400], R24 ;  /* 0x0274001824007388 */ /* 0x0001e20000000c00 */
[----:B------:R-:W-:Y:S05]  /*11df0*/  BRA `(.L_x_2324) ;  /* 0x0000004800447947 */ /* 0x000fea0003800000 */
.L_x_2285:
[----:B------:R-:W0:Y:S01]  /*11e00*/  LDC R21, c[0x0][0x3d4] ;  /* 0x0000f500ff157b82 */ /* 0x000e220000000800 */
[-C--:B------:R-:W-:Y:S01]  /*11e10*/  ISETP.GE.AND P0, PT, R233, R72.reuse, PT ;  /* 0x00000048e900720c */ /* 0x080fe20003f06270 */
[----:B------:R-:W-:Y:S01]  /*11e20*/  ULDC.64 UR4, c[0x0][0x3c8] ;  /* 0x0000f20000047ab9 */ /* 0x000fe20000000a00 */
[-C--:B------:R-:W-:Y:S01]  /*11e30*/  ISETP.GE.AND P1, PT, R235, R72.reuse, PT ;  /* 0x00000048eb00720c */ /* 0x080fe20003f26270 */
[----:B------:R-:W2:Y:S01]  /*11e40*/  LDL R62, [R1+0x4] ;  /* 0x00000400013e7983 */ /* 0x000ea20000100800 */
[-C--:B------:R-:W-:Y:S01]  /*11e50*/  ISETP.GE.AND P2, PT, R234, R72.reuse, PT ;  /* 0x00000048ea00720c */ /* 0x080fe20003f46270 */
[----:B------:R-:W-:Y:S01]  /*11e60*/  ULDC.64 UR6, c[0x0][0x3e0] ;  /* 0x0000f80000067ab9 */ /* 0x000fe20000000a00 */
[----:B------:R-:W-:Y:S02]  /*11e70*/  ISETP.GE.AND P3, PT, R22, R72, PT ;  /* 0x000000481600720c */ /* 0x000fe40003f66270 */
[CC--:B0-----:R-:W-:Y:S02]  /*11e80*/  ISETP.GE.OR P0, PT, R16.reuse, R21.reuse, P0 ;  /* 0x000000151000720c */ /* 0x0c1fe40000706670 */
[----:B------:R-:W-:-:S02]  /*11e90*/  ISETP.GE.OR P1, PT, R16, R21, P1 ;  /* 0x000000151000720c */ /* 0x000fc40000f26670 */
[CC--:B------:R-:W-:Y:S02]  /*11ea0*/  ISETP.GE.OR P2, PT, R16.reuse, R21.reuse, P2 ;  /* 0x000000151000720c */ /* 0x0c0fe40001746670 */
[----:B------:R-:W-:-:S07]  /*11eb0*/  ISETP.GE.OR P3, PT, R16, R21, P3 ;  /* 0x000000151000720c */ /* 0x000fce0001f66670 */
[----:B------:R-:W0:Y:S01]  /*11ec0*/  @!P0 LDC.64 R8, c[0x0][0x3c8] ;  /* 0x0000f200ff088b82 */ /* 0x000e220000000a00 */
[C---:B------:R-:W-:Y:S01]  /*11ed0*/  @!P0 LEA R64, P4, R6.reuse, R12, 0x6 ;  /* 0x0000000c06408211 */ /* 0x040fe200078830ff */
[----:B------:R-:W-:Y:S02]  /*11ee0*/  @!P1 IMAD R15, R7, 0x60, RZ ;  /* 0x00000060070f9824 */ /* 0x000fe400078e02ff */
[C---:B------:R-:W-:Y:S01]  /*11ef0*/  @!P1 IMAD.WIDE.U32 R68, R6.reuse, 0x60, R12 ;  /* 0x0000006006449825 */ /* 0x040fe200078e000c */
[----:B------:R-:W-:-:S03]  /*11f00*/  @!P0 LEA.HI.X R0, R6, R13, R7, 0x6, P4 ;  /* 0x0000000d06008211 */ /* 0x000fc600020f3407 */
[----:B------:R-:W1:Y:S01]  /*11f10*/  @!P1 LDC.64 R32, c[0x0][0x3c8] ;  /* 0x0000f200ff209b82 */ /* 0x000e620000000a00 */
[----:B------:R-:W-:-:S07]  /*11f20*/  @!P1 IADD3 R15, R15, R69, RZ ;  /* 0x000000450f0f9210 */ /* 0x000fce0007ffe0ff */
[----:B------:R-:W3:Y:S01]  /*11f30*/  @!P0 LDC.64 R34, c[0x0][0x3e0] ;  /* 0x0000f800ff228b82 */ /* 0x000ee20000000a00 */
[----:B0-----:R-:W-:-:S04]  /*11f40*/  @!P0 IADD3 R64, P4, P5, R25, R8, R64 ;  /* 0x0000000819408210 */ /* 0x001fc80007d9e040 */
[----:B------:R-:W-:Y:S02]  /*11f50*/  @!P0 IADD3.X R65, R24, R9, R0, P4, P5 ;  /* 0x0000000918418210 */ /* 0x000fe400027ea400 */
[----:B------:R-:W-:-:S04]  /*11f60*/  @!P2 IADD3 R3, P4, P5, R25, R28, R12 ;  /* 0x0000001c1903a210 */ /* 0x000fc80007d9e00c */
[----:B------:R-:W-:Y:S02]  /*11f70*/  @!P2 IADD3.X R14, R24, R27, R13, P4, P5 ;  /* 0x0000001b180ea210 */ /* 0x000fe400027ea40d */
[----:B------:R-:W-:-:S04]  /*11f80*/  @!P3 IADD3 R8, P4, P5, R25, UR4, R12 ;  /* 0x000000041908bc10 */ /* 0x000fc8000fd9e00c */
[----:B------:R-:W-:Y:S02]  /*11f90*/  @!P3 IADD3.X R9, R24, UR5, R13, P4, P5 ;  /* 0x000000051809bc10 */ /* 0x000fe4000a7ea40d */
[----:B-1----:R-:W-:-:S04]  /*11fa0*/  @!P1 IADD3 R68, P4, P5, R25, R32, R68 ;  /* 0x0000002019449210 */ /* 0x002fc80007d9e044 */
[----:B------:R-:W-:Y:S02]  /*11fb0*/  @!P1 IADD3.X R69, R24, R33, R15, P4, P5 ;  /* 0x0000002118459210 */ /* 0x000fe400027ea40f */
[--C-:B------:R-:W-:Y:S01]  /*11fc0*/  @!P2 IADD3 R15, P4, P5, R71, R30, R10.reuse ;  /* 0x0000001e470fa210 */ /* 0x100fe20007d9e00a */
[----:B------:R-:W0:Y:S03]  /*11fd0*/  @!P2 LDC.64 R24, c[0x0][0x3c8] ;  /* 0x0000f200ff18ab82 */ /* 0x000e260000000a00 */
[----:B------:R-:W-:Y:S01]  /*11fe0*/  @!P2 IADD3.X R0, R26, R29, R11, P4, P5 ;  /* 0x0000001d1a00a210 */ /* 0x000fe200027ea40b */
[----:B------:R-:W-:Y:S01]  /*11ff0*/  @!P1 IMAD R29, R5, 0x60, RZ ;  /* 0x00000060051d9824 */ /* 0x000fe200078e02ff */
[----:B------:R-:W-:-:S03]  /*12000*/  @!P3 IADD3 R12, P4, P5, R71, UR6, R10 ;  /* 0x00000006470cbc10 */ /* 0x000fc6000fd9e00a */
[----:B------:R-:W1:Y:S01]  /*12010*/  @!P1 LDC.64 R30, c[0x0][0x3e0] ;  /* 0x0000f800ff1e9b82 */ /* 0x000e620000000a00 */
[----:B------:R-:W-:Y:S02]  /*12020*/  @!P3 IADD3.X R13, R26, UR7, R11, P4, P5 ;  /* 0x000000071a0dbc10 */ /* 0x000fe4000a7ea40b */
[----:B------:R-:W-:-:S04]  /*12030*/  @!P0 LEA R66, P4, R4, R10, 0x6 ;  /* 0x0000000a04428211 */ /* 0x000fc800078830ff */
[C---:B------:R-:W-:Y:S01]  /*12040*/  @!P0 LEA.HI.X R27, R4.reuse, R11, R5, 0x6, P4 ;  /* 0x0000000b041b8211 */ /* 0x040fe200020f3405 */
[----:B------:R-:W4:Y:S01]  /*12050*/  @!P2 LDC.64 R32, c[0x0][0x3e0] ;  /* 0x0000f800ff20ab82 */ /* 0x000f220000000a00 */
[----:B---3--:R-:W-:Y:S01]  /*12060*/  @!P0 IADD3 R66, P4, P5, R71, R34, R66 ;  /* 0x0000002247428210 */ /* 0x008fe20007d9e042 */
[----:B------:R-:W-:-:S03]  /*12070*/  @!P1 IMAD.WIDE.U32 R10, R4, 0x60, R10 ;  /* 0x00000060040a9825 */ /* 0x000fc600078e000a */
[----:B------:R-:W-:Y:S01]  /*12080*/  @!P0 IADD3.X R67, R26, R35, R27, P4, P5 ;  /* 0x000000231a438210 */ /* 0x000fe200027ea41b */
[----:B------:R-:W-:Y:S01]  /*12090*/  @!P1 IMAD.IADD R29, R29, 0x1, R11 ;  /* 0x000000011d1d9824 */ /* 0x000fe200078e020b */
[----:B-1----:R-:W-:-:S04]  /*120a0*/  @!P1 IADD3 R70, P4, P5, R71, R30, R10 ;  /* 0x0000001e47469210 */ /* 0x002fc80007d9e00a */
[----:B------:R-:W-:Y:S02]  /*120b0*/  @!P1 IADD3.X R71, R26, R31, R29, P4, P5 ;  /* 0x0000001f1a479210 */ /* 0x000fe400027ea41d */
[----:B------:R-:W-:Y:S02]  /*120c0*/  CS2R R52, SRZ ;  /* 0x0000000000347805 */ /* 0x000fe4000001ff00 */
[----:B0-----:R-:W-:Y:S02]  /*120d0*/  @!P2 IADD3 R10, P4, R3, R24, RZ ;  /* 0x00000018030aa210 */ /* 0x001fe40007f9e0ff */
[----:B------:R-:W-:Y:S02]  /*120e0*/  CS2R R54, SRZ ;  /* 0x0000000000367805 */ /* 0x000fe4000001ff00 */
[----:B------:R-:W-:Y:S02]  /*120f0*/  CS2R R34, SRZ ;  /* 0x0000000000227805 */ /* 0x000fe4000001ff00 */
[----:B------:R-:W-:-:S02]  /*12100*/  CS2R R40, SRZ ;  /* 0x0000000000287805 */ /* 0x000fc4000001ff00 */
[----:B------:R-:W-:Y:S01]  /*12110*/  CS2R R42, SRZ ;  /* 0x00000000002a7805 */ /* 0x000fe2000001ff00 */
[----:B------:R-:W-:Y:S01]  /*12120*/  @!P2 IMAD.X R11, R14, 0x1, R25, P4 ;  /* 0x000000010e0ba824 */ /* 0x000fe200020e0619 */
[----:B----4-:R-:W-:Y:S02]  /*12130*/  @!P2 IADD3 R14, P4, R15, R32, RZ ;  /* 0x000000200f0ea210 */ /* 0x010fe40007f9e0ff */
[----:B------:R-:W-:Y:S02]  /*12140*/  CS2R R24, SRZ ;  /* 0x0000000000187805 */ /* 0x000fe4000001ff00 */
[----:B------:R-:W-:Y:S02]  /*12150*/  CS2R R26, SRZ ;  /* 0x00000000001a7805 */ /* 0x000fe4000001ff00 */
[----:B------:R-:W-:Y:S01]  /*12160*/  CS2R R28, SRZ ;  /* 0x00000000001c7805 */ /* 0x000fe2000001ff00 */
[----:B------:R-:W5:Y:S01]  /*12170*/  @!P0 LDG.E.128 R40, desc[UR46][R66.64] ;  /* 0x0000002e42288981 */ /* 0x000f62000c1e1d00 */
[----:B------:R-:W-:Y:S01]  /*12180*/  @!P2 IMAD.X R15, R0, 0x1, R33, P4 ;  /* 0x00000001000fa824 */ /* 0x000fe200020e0621 */
[----:B------:R-:W-:Y:S01]  /*12190*/  CS2R R30, SRZ ;  /* 0x00000000001e7805 */ /* 0x000fe2000001ff00 */
[----:B------:R-:W0:Y:S01]  /*121a0*/  LDC R0, c[0x0][0x428] ;  /* 0x00010a00ff007b82 */ /* 0x000e220000000800 */
[----:B------:R1:W5:Y:S04]  /*121b0*/  @!P3 LDG.E.128 R24, desc[UR46][R8.64] ;  /* 0x0000002e0818b981 */ /* 0x000368000c1e1d00 */
[----:B------:R-:W5:Y:S01]  /*121c0*/  @!P2 LDG.E.128 R52, desc[UR46][R14.64] ;  /* 0x0000002e0e34a981 */ /* 0x000f62000c1e1d00 */
[----:B------:R-:W-:-:S02]  /*121d0*/  CS2R R32, SRZ ;  /* 0x0000000000207805 */ /* 0x000fc4000001ff00 */
[----:B------:R-:W-:Y:S02]  /*121e0*/  CS2R R48, SRZ ;  /* 0x0000000000307805 */ /* 0x000fe4000001ff00 */
[----:B------:R-:W-:Y:S01]  /*121f0*/  CS2R R50, SRZ ;  /* 0x0000000000327805 */ /* 0x000fe2000001ff00 */
[----:B------:R-:W5:Y:S01]  /*12200*/  @!P3 LDG.E.128 R28, desc[UR46][R12.64] ;  /* 0x0000002e0c1cb981 */ /* 0x000f62000c1e1d00 */
[----:B------:R-:W-:Y:S02]  /*12210*/  CS2R R36, SRZ ;  /* 0x0000000000247805 */ /* 0x000fe4000001ff00 */
[----:B------:R-:W-:Y:S01]  /*12220*/  CS2R R38, SRZ ;  /* 0x0000000000267805 */ /* 0x000fe2000001ff00 */
[----:B------:R-:W5:Y:S01]  /*12230*/  @!P0 LDG.E.128 R32, desc[UR46][R64.64] ;  /* 0x0000002e40208981 */ /* 0x000f62000c1e1d00 */
[----:B------:R-:W-:-:S03]  /*12240*/  CS2R R44, SRZ ;  /* 0x00000000002c7805 */ /* 0x000fc6000001ff00 */
[----:B------:R3:W5:Y:S01]  /*12250*/  @!P2 LDG.E.128 R48, desc[UR46][R10.64] ;  /* 0x0000002e0a30a981 */ /* 0x000762000c1e1d00 */
[----:B------:R-:W-:-:S03]  /*12260*/  CS2R R46, SRZ ;  /* 0x00000000002e7805 */ /* 0x000fc6000001ff00 */
[----:B------:R4:W5:Y:S01]  /*12270*/  @!P1 LDG.E.128 R36, desc[UR46][R68.64] ;  /* 0x0000002e44249981 */ /* 0x000962000c1e1d00 */
[----:B0-----:R-:W-:-:S03]  /*12280*/  ISETP.NE.AND P0, PT, R0, 0x1, PT ;  /* 0x000000010000780c */ /* 0x001fc60003f05270 */
[----:B------:R4:W5:Y:S10]  /*12290*/  @!P1 LDG.E.128 R44, desc[UR46][R70.64] ;  /* 0x0000002e462c9981 */ /* 0x000974000c1e1d00 */
[----:B------:R-:W0:Y:S08]  /*122a0*/  @P0 LDC R0, c[0x0][0x42c] ;  /* 0x00010b00ff000b82 */ /* 0x000e300000000800 */
[----:B-1----:R-:W1:Y:S01]  /*122b0*/  @P0 LDC R9, c[0x0][0x430] ;  /* 0x00010c00ff090b82 */ /* 0x002e620000000800 */
[----:B---3--:R-:W-:-:S02]  /*122c0*/  IMAD.MOV.U32 R10, RZ, RZ, R58 ;  /* 0x000000ffff0a7224 */ /* 0x008fc400078e003a */
[----:B------:R-:W-:Y:S02]  /*122d0*/  IMAD.MOV.U32 R11, RZ, RZ, R57 ;  /* 0x000000ffff0b7224 */ /* 0x000fe400078e0039 */
[----:B--2---:R-:W-:-:S04]  /*122e0*/  IMAD R3, R62, 0x80, R22 ;  /* 0x000000803e037824 */ /* 0x004fc800078e0216 */
[----:B------:R-:W-:-:S04]  /*122f0*/  IMAD R3, R20, 0x20, R3 ;  /* 0x0000002014037824 */ /* 0x000fc800078e0203 */
[----:B0-----:R-:W-:-:S05]  /*12300*/  @P0 IMAD.HI.U32 R0, R3, R0, RZ ;  /* 0x0000000003000227 */ /* 0x001fca00078e00ff */
[----:B-1----:R-:W-:Y:S01]  /*12310*/  @P0 SHF.R.U32.HI R3, RZ, R9, R0 ;  /* 0x00000009ff030219 */ /* 0x002fe20000011600 */
[----:B------:R-:W-:-:S03]  /*12320*/  IMAD.MOV.U32 R62, RZ, RZ, R60 ;  /* 0x000000ffff3e7224 */ /* 0x000fc600078e003c */
[----:B------:R-:W-:Y:S01]  /*12330*/  SHF.R.S32.HI R13, RZ, 0x1f, R3 ;  /* 0x0000001fff0d7819 */ /* 0x000fe20000011403 */
        /* <DEDUP_REMOVED lines=11> */
[----:B----4-:R-:W-:Y:S08]  /*123f0*/  BRA.DIV UR4, `(.L_x_2327) ;  /* 0x0000018a04547947 */ /* 0x010ff0000b800000 */
.L_x_2591:
[----:B------:R-:W-:-:S03]  /*12400*/  UMOV UR4, 0xffffffff ;  /* 0xffffffff00047882 */ /* 0x000fc60000000000 */
[----:B------:R-:W-:Y:S05]  /*12410*/  BRA.DIV UR4, `(.L_x_2328) ;  /* 0x0000018a04747947 */ /* 0x000fea000b800000 */
.L_x_2594:
[----:B------:R-:W-:-:S03]  /*12420*/  UMOV UR4, 0xffffffff ;  /* 0xffffffff00047882 */ /* 0x000fc60000000000 */
[----:B------:R-:W-:Y:S05]  /*12430*/  BRA.DIV UR4, `(.L_x_2329) ;  /* 0x0000018a04947947 */ /* 0x000fea000b800000 */
.L_x_2597:
[----:B------:R-:W-:-:S03]  /*12440*/  UMOV UR4, 0xffffffff ;  /* 0xffffffff00047882 */ /* 0x000fc60000000000 */
[----:B------:R-:W-:Y:S05]  /*12450*/  BRA.DIV UR4, `(.L_x_2330) ;  /* 0x0000018a04b47947 */ /* 0x000fea000b800000 */
.L_x_2600:
[----:B------:R-:W-:-:S03]  /*12460*/  UMOV UR4, 0xffffffff ;  /* 0xffffffff00047882 */ /* 0x000fc60000000000 */
[----:B------:R-:W-:Y:S05]  /*12470*/  BRA.DIV UR4, `(.L_x_2331) ;  /* 0x0000018a04d47947 */ /* 0x000fea000b800000 */
.L_x_2603:
[----:B------:R-:W-:-:S03]  /*12480*/  UMOV UR4, 0xffffffff ;  /* 0xffffffff00047882 */ /* 0x000fc60000000000 */
[----:B------:R-:W-:Y:S05]  /*12490*/  BRA.DIV UR4, `(.L_x_2332) ;  /* 0x0000018a04f47947 */ /* 0x000fea000b800000 */
.L_x_2606:
[----:B------:R-:W-:-:S03]  /*124a0*/  UMOV UR4, 0xffffffff ;  /* 0xffffffff00047882 */ /* 0x000fc60000000000 */
[----:B------:R-:W-:Y:S05]  /*124b0*/  BRA.DIV UR4, `(.L_x_2333) ;  /* 0x0000018e04147947 */ /* 0x000fea000b800000 */
.L_x_2609:
[----:B------:R-:W-:-:S03]  /*124c0*/  UMOV UR4, 0xffffffff ;  /* 0xffffffff00047882 */ /* 0x000fc60000000000 */
[----:B------:R-:W-:Y:S05]  /*124d0*/  BRA.DIV UR4, `(.L_x_2334) ;  /* 0x0000018e04347947 */ /* 0x000fea000b800000 */
.L_x_2612:
[----:B------:R-:W-:-:S03]  /*124e0*/  UMOV UR4, 0xffffffff ;  /* 0xffffffff00047882 */ /* 0x000fc60000000000 */
[----:B------:R-:W-:Y:S05]  /*124f0*/  BRA.DIV UR4, `(.L_x_2335) ;  /* 0x0000018e04547947 */ /* 0x000fea000b800000 */
.L_x_2615:
[----:B------:R-:W-:-:S03]  /*12500*/  UMOV UR4, 0xffffffff ;  /* 0xffffffff00047882 */ /* 0x000fc60000000000 */
[----:B------:R-:W-:Y:S05]  /*12510*/  BRA.DIV UR4, `(.L_x_2336) ;  /* 0x0000018e04747947 */ /* 0x000fea000b800000 */
.L_x_2618:
[----:B------:R-:W-:-:S03]  /*12520*/  UMOV UR4, 0xffffffff ;  /* 0xffffffff00047882 */ /* 0x000fc60000000000 */
[----:B------:R-:W-:Y:S05]  /*12530*/  BRA.DIV UR4, `(.L_x_2337) ;  /* 0x0000018e04947947 */ /* 0x000fea000b800000 */
.L_x_2621:
[----:B------:R-:W-:-:S03]  /*12540*/  UMOV UR4, 0xffffffff ;  /* 0xffffffff00047882 */ /* 0x000fc60000000000 */
[----:B------:R-:W-:Y:S05]  /*12550*/  BRA.DIV UR4, `(.L_x_2338) ;  /* 0x0000018e04b47947 */ /* 0x000fea000b800000 */
.L_x_2624:
[----:B------:R-:W-:-:S03]  /*12560*/  UMOV UR4, 0xffffffff ;  /* 0xffffffff00047882 */ /* 0x000fc60000000000 */
[----:B------:R-:W-:Y:S05]  /*12570*/  BRA.DIV UR4, `(.L_x_2339) ;  /* 0x0000018e04d47947 */ /* 0x000fea000b800000 */
.L_x_2627:
[----:B------:R-:W-:-:S03]  /*12580*/  UMOV UR4, 0xffffffff ;  /* 0xffffffff00047882 */ /* 0x000fc60000000000 */
[----:B------:R-:W-:Y:S05]  /*12590*/  BRA.DIV UR4, `(.L_x_2340) ;  /* 0x0000018e04f47947 */ /* 0x000fea000b800000 */
.L_x_2630:
[----:B------:R-:W-:-:S03]  /*125a0*/  UMOV UR4, 0xffffffff ;  /* 0xffffffff00047882 */ /* 0x000fc60000000000 */
[----:B------:R-:W-:Y:S05]  /*125b0*/  BRA.DIV UR4, `(.L_x_2341) ;  /* 0x0000019204147947 */ /* 0x000fea000b800000 */
.L_x_2633:
[----:B------:R-:W-:-:S03]  /*125c0*/  UMOV UR4, 0xffffffff ;  /* 0xffffffff00047882 */ /* 0x000fc60000000000 */
[----:B------:R-:W-:Y:S05]  /*125d0*/  BRA.DIV UR4, `(.L_x_2342) ;  /* 0x0000019204347947 */ /* 0x000fea000b800000 */
.L_x_2636:
        /* <DEDUP_REMOVED lines=9> */
[----:B------:R-:W-:-:S04]  /*12670*/  MOV R3, UR4 ;  /* 0x0000000400037c02 */ /* 0x000fc80008000f00 */
[----:B------:R-:W-:-:S04]  /*12680*/  SHF.L.U32 R3, R3, 0x1f, RZ ;  /* 0x0000001f03037819 */ /* 0x000fc800000006ff */
[----:B------:R-:W0:Y:S02]  /*12690*/  SYNCS.PHASECHK.TRANS64.TRYWAIT P4, [R18+URZ+0x38800], R3 ;  /* 0x03880003120075a7 */ /* 0x000e24000808017f */
[----:B0-----:R-:W-:Y:S05]  /*126a0*/  @!P4 BRA `(.L_x_2344) ;  /* 0x000001900028c947 */ /* 0x001fea0003800000 */
.L_x_2637:
[----:B------:R-:W-:Y:S05]  /*126b0*/  BSYNC B1 ;  /* 0x0000000000017941 */ /* 0x000fea0003800000 */
.L_x_2343:
[----:B------:R-:W-:Y:S04]  /*126c0*/  BSSY B1, `(.L_x_2345) ;  /* 0x0000104000017945 */ /* 0x000fe80003800000 */
[----:B------:R-:W-:Y:S05]  /*126d0*/  @P3 BRA `(.L_x_2346) ;  /* 0x0000001000083947 */ /* 0x000fea0003800000 */
[----:B------:R-:W2:Y:S04]  /*126e0*/  LDL R13, [R1+0x14] ;  /* 0x00001400010d7983 */ /* 0x000ea80000100800 */
[----:B------:R-:W3:Y:S04]  /*126f0*/  LDL R11, [R1+0x18] ;  /* 0x00001800010b7983 */ /* 0x000ee80000100800 */
[----:B------:R-:W4:Y:S04]  /*12700*/  LDL R10, [R1+0x1c] ;  /* 0x00001c00010a7983 */ /* 0x000f280000100800 */
[----:B------:R-:W4:Y:S01]  /*12710*/  LDL R77, [R1+0x34] ;  /* 0x00003400014d7983 */ /* 0x000f220000100800 */
[----:B-----5:R-:W-:-:S02]  /*12720*/  SHF.R.U32.HI R0, RZ, 0x8, R24 ;  /* 0x00000008ff007819 */ /* 0x020fc40000011618 */
[----:B0-----:R-:W-:Y:S02]  /*12730*/  LOP3.LUT R3, R24, 0xff, RZ, 0xc0, !PT ;  /* 0x000000ff18037812 */ /* 0x001fe400078ec0ff */
[----:B------:R-:W-:Y:S02]  /*12740*/  LOP3.LUT R4, R0, 0xff, RZ, 0xc0, !PT ;  /* 0x000000ff00047812 */ /* 0x000fe400078ec0ff */
[----:B------:R-:W-:Y:S02]  /*12750*/  LEA.HI R0, R21, R20, RZ, 0x1c ;  /* 0x0000001415007211 */ /* 0x000fe400078fe0ff */
[----:B------:R-:W-:Y:S02]  /*12760*/  PRMT R12, R4, 0x7604, R3 ;  /* 0x00007604040c7816 */ /* 0x000fe40000000003 */
[----:B------:R-:W-:Y:S02]  /*12770*/  SHF.R.S32.HI R3, RZ, 0x1f, R0 ;  /* 0x0000001fff037819 */ /* 0x000fe40000011400 */
[----:B------:R-:W-:-:S02]  /*12780*/  SHF.R.U32.HI R9, RZ, 0x8, R28 ;  /* 0x00000008ff097819 */ /* 0x000fc4000001161c */
[----:B------:R-:W-:Y:S01]  /*12790*/  LEA.HI R3, R3, R0, RZ, 0x3 ;  /* 0x0000000003037211 */ /* 0x000fe200078f18ff */
[----:B------:R-:W-:Y:S01]  /*127a0*/  IMAD.SHL.U32 R0, R0, 0x10, RZ ;  /* 0x0000001000007824 */ /* 0x000fe200078e00ff */
[----:B------:R-:W-:Y:S02]  /*127b0*/  LOP3.LUT R8, R28, 0xff, RZ, 0xc0, !PT ;  /* 0x000000ff1c087812 */ /* 0x000fe400078ec0ff */
[----:B------:R-:W-:Y:S01]  /*127c0*/  LOP3.LUT R9, R9, 0xff, RZ, 0xc0, !PT ;  /* 0x000000ff09097812 */ /* 0x000fe200078ec0ff */
[----:B------:R-:W-:Y:S01]  /*127d0*/  IMAD.SHL.U32 R3, R3, 0x800, RZ ;  /* 0x0000080003037824 */ /* 0x000fe200078e00ff */
[----:B------:R-:W-:Y:S02]  /*127e0*/  SHF.R.U32.HI R6, RZ, 0x8, R25 ;  /* 0x00000008ff067819 */ /* 0x000fe40000011619 */
[----:B------:R-:W-:Y:S02]  /*127f0*/  PRMT R61, R9, 0x7604, R8 ;  /* 0x00007604093d7816 */ /* 0x000fe40000000008 */
[----:B------:R-:W-:-:S02]  /*12800*/  LOP3.LUT R3, R3, 0xffffc000, RZ, 0xc0, !PT ;  /* 0xffffc00003037812 */ /* 0x000fc400078ec0ff */
[----:B------:R-:W-:Y:S02]  /*12810*/  SHF.R.U32.HI R9, RZ, 0x8, R29 ;  /* 0x00000008ff097819 */ /* 0x000fe4000001161d */
[----:B------:R-:W-:Y:S02]  /*12820*/  LOP3.LUT R5, R25, 0xff, RZ, 0xc0, !PT ;  /* 0x000000ff19057812 */ /* 0x000fe400078ec0ff */
[----:B------:R-:W-:Y:S02]  /*12830*/  LOP3.LUT R6, R6, 0xff, RZ, 0xc0, !PT ;  /* 0x000000ff06067812 */ /* 0x000fe400078ec0ff */
[----:B------:R-:W-:Y:S02]  /*12840*/  LOP3.LUT R9, R9, 0xff, RZ, 0xc0, !PT ;  /* 0x000000ff09097812 */ /* 0x000fe400078ec0ff */
[----:B------:R-:W-:Y:S02]  /*12850*/  PRMT R14, R6, 0x7604, R5 ;  /* 0x00007604060e7816 */ /* 0x000fe40000000005 */
        /* <DEDUP_REMOVED lines=11> */
[----:B------:R-:W-:Y:S02]  /*12910*/  LOP3.LUT R15, R15, 0xff, RZ, 0xc0, !PT ;  /* 0x000000ff0f0f7812 */ /* 0x000fe400078ec0ff */
[----:B------:R-:W-:-:S02]  /*12920*/  LOP3.LUT R57, R57, 0xff, RZ, 0xc0, !PT ;  /* 0x000000ff39397812 */ /* 0x000fc400078ec0ff */
[----:B------:R-:W-:Y:S02]  /*12930*/  PRMT R15, R15, 0x7054, R58 ;  /* 0x000070540f0f7816 */ /* 0x000fe4000000003a */
[----:B------:R-:W-:Y:S02]  /*12940*/  SHF.R.U32.HI R58, RZ, 0x10, R31 ;  /* 0x00000010ff3a7819 */ /* 0x000fe4000001161f */
[----:B------:R-:W-:Y:S02]  /*12950*/  PRMT R59, R57, 0x7054, R60 ;  /* 0x00007054393b7816 */ /* 0x000fe4000000003c */
[----:B------:R-:W-:Y:S02]  /*12960*/  SHF.R.U32.HI R57, RZ, 0x10, R30 ;  /* 0x00000010ff397819 */ /* 0x000fe4000001161e */
[----:B------:R-:W-:Y:S02]  /*12970*/  LOP3.LUT R58, R58, 0xff, RZ, 0xc0, !PT ;  /* 0x000000ff3a3a7812 */ /* 0x000fe400078ec0ff */
[----:B------:R-:W-:-:S02]  /*12980*/  LOP3.LUT R57, R57, 0xff, RZ, 0xc0, !PT ;  /* 0x000000ff39397812 */ /* 0x000fc400078ec0ff */
[----:B------:R-:W-:Y:S02]  /*12990*/  LOP3.LUT R60, R15, 0xff000000, R26, 0xf8, !PT ;  /* 0xff0000000f3c7812 */ /* 0x000fe400078ef81a */
[----:B--2---:R-:W-:Y:S02]  /*129a0*/  LOP3.LUT R0, R13, 0x70, R0, 0xf8, !PT ;  /* 0x000000700d007812 */ /* 0x004fe400078ef800 */
[----:B------:R-:W-:Y:S02]  /*129b0*/  SHF.R.U32.HI R13, RZ, 0x8, R31 ;  /* 0x00000008ff0d7819 */ /* 0x000fe4000001161f */
[----:B---3--:R-:W-:Y:S02]  /*129c0*/  LOP3.LUT R0, R0, R11, RZ, 0x3c, !PT ;  /* 0x0000000b00007212 */ /* 0x008fe400078e3cff */
[----:B------:R-:W-:Y:S02]  /*129d0*/  LOP3.LUT R13, R13, 0xff, RZ, 0xc0, !PT ;  /* 0x000000ff0d0d7812 */ /* 0x000fe400078ec0ff */
[----:B----4-:R-:W-:-:S02]  /*129e0*/  IADD3 R3, R0, R3, R10 ;  /* 0x0000000300037210 */ /* 0x010fc40007ffe00a */
[----:B------:R-:W-:Y:S02]  /*129f0*/  SHF.R.U32.HI R10, RZ, 0x8, R30 ;  /* 0x00000008ff0a7819 */ /* 0x000fe4000001161e */
[----:B------:R-:W-:Y:S01]  /*12a00*/  LOP3.LUT R0, R29, 0xff, RZ, 0xc0, !PT ;  /* 0x000000ff1d007812 */ /* 0x000fe200078ec0ff */
[----:B------:R-:W0:Y:S01]  /*12a10*/  LDS.128 R4, [R77+0x20400] ;  /* 0x020400004d047984 */ /* 0x000e220000000c00 */
[----:B------:R-:W-:Y:S02]  /*12a20*/  LOP3.LUT R11, R10, 0xff, RZ, 0xc0, !PT ;  /* 0x000000ff0a0b7812 */ /* 0x000fe400078ec0ff */
[----:B------:R-:W-:Y:S02]  /*12a30*/  LOP3.LUT R10, R31, 0xff, RZ, 0xc0, !PT ;  /* 0x000000ff1f0a7812 */ /* 0x000fe400078ec0ff */
[----:B------:R-:W-:Y:S01]  /*12a40*/  PRMT R65, R9, 0x7604, R0 ;  /* 0x0000760409417816 */ /* 0x000fe20000000000 */
[----:B------:R-:W-:Y:S01]  /*12a50*/  IMAD.IADD R0, R18, 0x1, R3 ;  /* 0x0000000112007824 */ /* 0x000fe200078e0203 */
[----:B------:R-:W-:-:S02]  /*12a60*/  PRMT R62, R11, 0x7604, R8 ;  /* 0x000076040b3e7816 */ /* 0x000fc40000000008 */
[----:B------:R-:W-:Y:S02]  /*12a70*/  PRMT R69, R13, 0x7604, R10 ;  /* 0x000076040d457816 */ /* 0x000fe4000000000a */
[----:B------:R-:W1:Y:S01]  /*12a80*/  LDS.128 R8, [R0+0x20400] ;  /* 0x0204000000087984 */ /* 0x000e620000000c00 */
[----:B------:R-:W-:Y:S02]  /*12a90*/  SHF.R.U32.HI R13, RZ, 0x10, R25 ;  /* 0x00000010ff0d7819 */ /* 0x000fe40000011619 */
[----:B------:R-:W-:Y:S02]  /*12aa0*/  SHF.R.U32.HI R3, RZ, 0x10, R24 ;  /* 0x00000010ff037819 */ /* 0x000fe40000011618 */
[----:B------:R-:W-:Y:S02]  /*12ab0*/  LOP3.LUT R13, R13, 0xff, RZ, 0xc0, !PT ;  /* 0x000000ff0d0d7812 */ /* 0x000fe400078ec0ff */
[----:B------:R-:W-:Y:S02]  /*12ac0*/  LOP3.LUT R3, R3, 0xff, RZ, 0xc0, !PT ;  /* 0x000000ff03037812 */ /* 0x000fe400078ec0ff */
[----:B------:R-:W-:-:S02]  /*12ad0*/  PRMT R13, R13, 0x7054, R14 ;  /* 0x000070540d0d7816 */ /* 0x000fc4000000000e */
[----:B------:R-:W-:Y:S02]  /*12ae0*/  SHF.R.U32.HI R14, RZ, 0x10, R29 ;  /* 0x00000010ff0e7819 */ /* 0x000fe4000001161d */
[----:B------:R-:W-:Y:S02]  /*12af0*/  PRMT R3, R3, 0x7054, R12 ;  /* 0x0000705403037816 */ /* 0x000fe4000000000c */
[----:B------:R-:W-:Y:S02]  /*12b00*/  LOP3.LUT R14, R14, 0xff, RZ, 0xc0, !PT ;  /* 0x000000ff0e0e7812 */ /* 0x000fe400078ec0ff */
[----:B------:R-:W-:Y:S02]  /*12b10*/  SHF.R.U32.HI R12, RZ, 0x10, R28 ;  /* 0x00000010ff0c7819 */ /* 0x000fe4000001161c */
[----:B------:R-:W-:Y:S02]  /*12b20*/  PRMT R65, R14, 0x7054, R65 ;  /* 0x000070540e417816 */ /* 0x000fe40000000041 */
[----:B------:R-:W-:-:S02]  /*12b30*/  PRMT R69, R58, 0x7054, R69 ;  /* 0x000070543a457816 */ /* 0x000fc40000000045 */
[----:B------:R-:W-:Y:S02]  /*12b40*/  LOP3.LUT R65, R65, 0xff000000, R29, 0xf8, !PT ;  /* 0xff00000041417812 */ /* 0x000fe400078ef81d */
[----:B------:R-:W-:Y:S02]  /*12b50*/  LOP3.LUT R58, R13, 0xff000000, R25, 0xf8, !PT ;  /* 0xff0000000d3a7812 */ /* 0x000fe400078ef819 */
[----:B------:R-:W-:Y:S02]  /*12b60*/  LOP3.LUT R12, R12, 0xff, RZ, 0xc0, !PT ;  /* 0x000000ff0c0c7812 */ /* 0x000fe400078ec0ff */
[----:B------:R-:W-:Y:S02]  /*12b70*/  PRMT R67, R57, 0x7054, R62 ;  /* 0x0000705439437816 */ /* 0x000fe4000000003e */
[----:B------:R-:W-:Y:S02]  /*12b80*/  LOP3.LUT R69, R69, 0xff000000, R31, 0xf8, !PT ;  /* 0xff00000045457812 */ /* 0x000fe400078ef81f */
[----:B------:R-:W-:-:S02]  /*12b90*/  F2FP.F16.E4M3.UNPACK_B R62, R65 ;  /* 0x00000041ff3e723e */ /* 0x000fc400020006ff */
[----:B------:R-:W-:Y:S02]  /*12ba0*/  F2FP.F16.E4M3.UNPACK_B R31, R58 ;  /* 0x0000003aff1f723e */ /* 0x000fe400020006ff */
[----:B------:R-:W-:Y:S01]  /*12bb0*/  PRMT R63, R12, 0x7054, R61 ;  /* 0x000070540c3f7816 */ /* 0x000fe2000000003d */
[--C-:B------:R-:W-:Y:S01]  /*12bc0*/  HADD2.F32 R64, -RZ, R62.reuse.H0_H0 ;  /* 0x2000003eff407230 */ /* 0x100fe20000004100 */
[----:B0-----:R-:W-:Y:S01]  /*12bd0*/  F2FP.F16.E4M3.UNPACK_B R12, R5 ;  /* 0x00000005ff0c723e */ /* 0x001fe200020006ff */
[----:B------:R-:W-:Y:S01]  /*12be0*/  HADD2.F32 R62, -RZ, R62.H1_H1 ;  /* 0x3000003eff3e7230 */ /* 0x000fe20000004100 */
[----:B-1----:R-:W-:Y:S02]  /*12bf0*/  F2FP.F16.E4M3.UNPACK_B R25, R9 ;  /* 0x00000009ff19723e */ /* 0x002fe400020006ff */
[----:B------:R-:W-:Y:S02]  /*12c00*/  F2FP.F16.E4M3.UNPACK_B R13, R5.H1 ;  /* 0x00000005ff0d723e */ /* 0x000fe400030006ff */
[----:B------:R-:W-:Y:S01]  /*12c10*/  LOP3.LUT R61, R59, 0xff000000, R27, 0xf8, !PT ;  /* 0xff0000003b3d7812 */ /* 0x000fe200078ef81b */
[----:B------:R-:W-:Y:S01]  /*12c20*/  HADD2.F32 R5, -RZ, R25.H0_H0 ;  /* 0x20000019ff057230 */ /* 0x000fe20000004100 */
[----:B------:R-:W-:Y:S01]  /*12c30*/  LOP3.LUT R57, R3, 0xff000000, R24, 0xf8, !PT ;  /* 0xff00000003397812 */ /* 0x000fe200078ef818 */
[----:B------:R-:W-:Y:S01]  /*12c40*/  HADD2.F32 R59, -RZ, R31.H0_H0 ;  /* 0x2000001fff3b7230 */ /* 0x000fe20000004100 */
[-C--:B------:R-:W-:Y:S01]  /*12c50*/  F2FP.F16.E4M3.UNPACK_B R15, R7.reuse ;  /* 0x00000007ff0f723e */ /* 0x080fe200020006ff */
[----:B------:R-:W-:Y:S01]  /*12c60*/  HADD2.F32 R25, -RZ, R25.H1_H1 ;  /* 0x30000019ff197230 */ /* 0x000fe20000004100 */
[----:B------:R-:W-:Y:S01]  /*12c70*/  F2FP.F16.E4M3.UNPACK_B R24, R7.H1 ;  /* 0x00000007ff18723e */ /* 0x000fe200030006ff */
[----:B------:R-:W-:Y:S01]  /*12c80*/  HADD2.F32 R31, -RZ, R31.H1_H1 ;  /* 0x3000001fff1f7230 */ /* 0x000fe20000004100 */
[----:B------:R-:W-:-:S02]  /*12c90*/  F2FP.F16.E4M3.UNPACK_B R7, R6 ;  /* 0x00000006ff07723e */ /* 0x000fc400020006ff */
[----:B------:R-:W-:Y:S01]  /*12ca0*/  F2FP.F16.E4M3.UNPACK_B R14, R6.H1 ;  /* 0x00000006ff0e723e */ /* 0x000fe200030006ff */
[--C-:B------:R-:W-:Y:S01]  /*12cb0*/  HADD2.F32 R6, -RZ, R12.reuse.H0_H0 ;  /* 0x2000000cff067230 */ /* 0x100fe20000004100 */
[----:B------:R-:W-:Y:S01]  /*12cc0*/  F2FP.F16.E4M3.UNPACK_B R26, R9.H1 ;  /* 0x00000009ff1a723e */ /* 0x000fe200030006ff */
[----:B------:R-:W-:Y:S01]  /*12cd0*/  FMUL.FTZ R9, R5, R64 ;  /* 0x0000004005097220 */ /* 0x000fe20000410000 */
[----:B------:R-:W-:Y:S01]  /*12ce0*/  LOP3.LUT R66, R67, 0xff000000, R30, 0xf8, !PT ;  /* 0xff00000043427812 */ /* 0x000fe200078ef81e */
[----:B------:R-:W-:Y:S01]  /*12cf0*/  FMUL.FTZ R67, R5, R59 ;  /* 0x0000003b05437220 */ /* 0x000fe20000410000 */
[----:B------:R-:W-:Y:S01]  /*12d00*/  F2FP.F16.E4M3.UNPACK_B R65, R65.H1 ;  /* 0x00000041ff41723e */ /* 0x000fe200030006ff */
[C---:B------:R-:W-:Y:S01]  /*12d10*/  FFMA.FTZ R5, R6.reuse, R59, -R9 ;  /* 0x0000003b06057223 */ /* 0x040fe20000010809 */
[----:B------:R-:W-:Y:S01]  /*12d20*/  F2FP.F16.E4M3.UNPACK_B R58, R58.H1 ;  /* 0x0000003aff3a723e */ /* 0x000fe200030006ff */
[----:B------:R-:W-:Y:S01]  /*12d30*/  FFMA.FTZ R9, R6, R64, R67 ;  /* 0x0000004006097223 */ /* 0x000fe20000010043 */
[----:B------:R-:W-:Y:S01]  /*12d40*/  LOP3.LUT R63, R63, 0xff000000, R28, 0xf8, !PT ;  /* 0xff0000003f3f7812 */ /* 0x000fe200078ef81c */
[----:B------:R-:W-:Y:S01]  /*12d50*/  HADD2.F32 R12, -RZ, R12.H1_H1 ;  /* 0x3000000cff0c7230 */ /* 0x000fe20000004100 */
[-C--:B------:R-:W-:Y:S01]  /*12d60*/  F2FP.F16.E4M3.UNPACK_B R27, R10.reuse ;  /* 0x0000000aff1b723e */ /* 0x080fe200020006ff */
[----:B------:R-:W-:Y:S01]  /*12d70*/  HADD2.F32 R67, -RZ, R65.H0_H0 ;  /* 0x20000041ff437230 */ /* 0x000fe20000004100 */
[----:B------:R-:W-:Y:S01]  /*12d80*/  F2FP.F16.E4M3.UNPACK_B R28, R10.H1 ;  /* 0x0000000aff1c723e */ /* 0x000fe200030006ff */
[----:B------:R-:W-:-:S02]  /*12d90*/  HADD2.F32 R10, -RZ, R26.H0_H0 ;  /* 0x2000001aff0a7230 */ /* 0x000fc40000004100 */
[CC--:B------:R-:W-:Y:S01]  /*12da0*/  FMUL.FTZ R71, R25.reuse, R62.reuse ;  /* 0x0000003e19477220 */ /* 0x0c0fe20000410000 */
[----:B------:R-:W-:Y:S02]  /*12db0*/  HADD2.F32 R59, -RZ, R58.H0_H0 ;  /* 0x2000003aff3b7230 */ /* 0x000fe40000004100 */
[----:B------:R-:W-:Y:S01]  /*12dc0*/  FMUL.FTZ R25, R25, R31 ;  /* 0x0000001f19197220 */ /* 0x000fe20000410000 */
[----:B------:R-:W-:Y:S02]  /*12dd0*/  HADD2.F32 R6, -RZ, R13.H0_H0 ;  /* 0x2000000dff067230 */ /* 0x000fe40000004100 */
[----:B------:R-:W-:Y:S01]  /*12de0*/  FMUL.FTZ R73, R10, R67 ;  /* 0x000000430a497220 */ /* 0x000fe20000410000 */
[----:B------:R-:W-:Y:S01]  /*12df0*/  FFMA.FTZ R64, R12, R31, -R71 ;  /* 0x0000001f0c407223 */ /* 0x000fe20000010847 */
[----:B------:R-:W-:Y:S01]  /*12e00*/  F2FP.F16.E4M3.UNPACK_B R29, R11 ;  /* 0x0000000bff1d723e */ /* 0x000fe200020006ff */
[----:B------:R-:W-:Y:S01]  /*12e10*/  FMUL.FTZ R10, R10, R59 ;  /* 0x0000003b0a0a7220 */ /* 0x000fe20000410000 */
[----:B------:R-:W-:Y:S01]  /*12e20*/  FFMA.FTZ R62, R12, R62, R25 ;  /* 0x0000003e0c3e7223 */ /* 0x000fe20000010019 */
[----:B------:R-:W-:Y:S01]  /*12e30*/  F2FP.F16.E4M3.UNPACK_B R31, R69 ;  /* 0x00000045ff1f723e */ /* 0x000fe200020006ff */
[----:B------:R-:W-:Y:S01]  /*12e40*/  HADD2.F32 R65, -RZ, R65.H1_H1 ;  /* 0x30000041ff417230 */ /* 0x000fe20000004100 */
[----:B------:R-:W-:Y:S01]  /*12e50*/  F2FP.F16.E4M3.UNPACK_B R12, R61 ;  /* 0x0000003dff0c723e */ /* 0x000fe200020006ff */
[----:B------:R-:W-:-:S02]  /*12e60*/  HADD2.F32 R26, -RZ, R26.H1_H1 ;  /* 0x3000001aff1a7230 */ /* 0x000fc40000004100 */
[C---:B------:R-:W-:Y:S01]  /*12e70*/  FFMA.FTZ R73, R6.reuse, R59, -R73 ;  /* 0x0000003b06497223 */ /* 0x040fe20000010849 */
[----:B------:R-:W-:Y:S02]  /*12e80*/  HADD2.F32 R58, -RZ, R58.H1_H1 ;  /* 0x3000003aff3a7230 */ /* 0x000fe40000004100 */
[----:B------:R-:W-:Y:S01]  /*12e90*/  FFMA.FTZ R67, R6, R67, R10 ;  /* 0x0000004306437223 */ /* 0x000fe2000001000a */
[----:B------:R-:W-:Y:S02]  /*12ea0*/  HADD2.F32 R13, -RZ, R13.H1_H1 ;  /* 0x3000000dff0d7230 */ /* 0x000fe40000004100 */
[C---:B------:R-:W-:Y:S01]  /*12eb0*/  FMUL.FTZ R68, R26.reuse, R65 ;  /* 0x000000411a447220 */ /* 0x040fe20000410000 */
        /* <DEDUP_REMOVED lines=8> */
[----:B------:R-:W-:Y:S01]  /*12f40*/  F2FP.F16.E4M3.UNPACK_B R30, R11.H1 ;  /* 0x0000000bff1e723e */ /* 0x000fe200030006ff */
[----:B------:R-:W-:Y:S01]  /*12f50*/  FMUL.FTZ R10, R10, R25 ;  /* 0x000000190a0a7220 */ /* 0x000fe20000410000 */
[----:B------:R-:W-:Y:S01]  /*12f60*/  F2FP.F16.E4M3.UNPACK_B R69, R69.H1 ;  /* 0x00000045ff45723e */ /* 0x000fe200030006ff */
[----:B------:R-:W-:Y:S01]  /*12f70*/  HADD2.F32 R26, -RZ, R31.H1_H1 ;  /* 0x3000001fff1a7230 */ /* 0x000fe20000004100 */
[----:B------:R-:W-:Y:S01]  /*12f80*/  F2FP.F16.E4M3.UNPACK_B R61, R61.H1 ;  /* 0x0000003dff3d723e */ /* 0x000fe200030006ff */
        /* <DEDUP_REMOVED lines=8> */
[----:B------:R-:W-:Y:S01]  /*13010*/  HADD2.F32 R10, -RZ, R30.H0_H0 ;  /* 0x2000001eff0a7230 */ /* 0x000fe20000004100 */
[----:B------:R-:W-:Y:S01]  /*13020*/  F2FP.F16.E4M3.UNPACK_B R11, R8 ;  /* 0x00000008ff0b723e */ /* 0x000fe200020006ff */
[----:B------:R-:W-:-:S02]  /*13030*/  HADD2.F32 R13, -RZ, R61.H0_H0 ;  /* 0x2000003dff0d7230 */ /* 0x000fc40000004100 */
        /* <DEDUP_REMOVED lines=9> */
[C---:B------:R-:W-:Y:S01]  /*130d0*/  FFMA.FTZ R76, R6.reuse, R25, R10 ;  /* 0x00000019064c7223 */ /* 0x040fe2000001000a */
[-C--:B------:R-:W-:Y:S01]  /*130e0*/  F2FP.F16.E4M3.UNPACK_B R3, R4.reuse ;  /* 0x00000004ff03723e */ /* 0x080fe200020006ff */
[----:B------:R-:W-:Y:S01]  /*130f0*/  HADD2.F32 R30, -RZ, R30.H1_H1 ;  /* 0x3000001eff1e7230 */ /* 0x000fe20000004100 */
[----:B------:R-:W-:Y:S01]  /*13100*/  F2FP.F16.E4M3.UNPACK_B R4, R4.H1 ;  /* 0x00000004ff04723e */ /* 0x000fe200030006ff */
[----:B------:R-:W-:Y:S01]  /*13110*/  FFMA.FTZ R75, R6, R13, -R31 ;  /* 0x0000000d064b7223 */ /* 0x000fe2000001081f */
[----:B------:R-:W-:Y:S01]  /*13120*/  HADD2.F32 R61, -RZ, R61.H1_H1 ;  /* 0x3000003dff3d7230 */ /* 0x000fe20000004100 */
[----:B------:R-:W-:Y:S01]  /*13130*/  F2FP.F16.E4M3.UNPACK_B R63, R63 ;  /* 0x0000003fff3f723e */ /* 0x000fe200020006ff */
[----:B------:R-:W-:-:S02]  /*13140*/  HADD2.F32 R25, -RZ, R15.H0_H0 ;  /* 0x2000000fff197230 */ /* 0x000fc40000004100 */
[C---:B------:R-:W-:Y:S01]  /*13150*/  FMUL.FTZ R31, R30.reuse, R69 ;  /* 0x000000451e1f7220 */ /* 0x040fe20000410000 */
[----:B------:R-:W-:Y:S02]  /*13160*/  HADD2.F32 R10, -RZ, R8.H0_H0 ;  /* 0x20000008ff0a7230 */ /* 0x000fe40000004100 */
[----:B------:R-:W-:Y:S01]  /*13170*/  FMUL.FTZ R30, R30, R61 ;  /* 0x0000003d1e1e7220 */ /* 0x000fe20000410000 */
[----:B------:R-:W-:Y:S01]  /*13180*/  HADD2.F32 R13, -RZ, R12.H0_H0 ;  /* 0x2000000cff0d7230 */ /* 0x000fe20000004100 */
[----:B------:R-:W-:Y:S01]  /*13190*/  F2FP.F16.E4M3.UNPACK_B R57, R57 ;  /* 0x00000039ff39723e */ /* 0x000fe200020006ff */
[----:B------:R-:W-:Y:S02]  /*131a0*/  HADD2.F32 R24, -RZ, R24.H1_H1 ;  /* 0x30000018ff187230 */ /* 0x000fe40000004100 */
[C---:B------:R-:W-:Y:S01]  /*131b0*/  FMUL.FTZ R29, R10.reuse, R25 ;  /* 0x000000190a1d7220 */ /* 0x040fe20000410000 */
[----:B------:R-:W-:Y:S02]  /*131c0*/  HADD2.F32 R6, -RZ, R4.H0_H0 ;  /* 0x20000004ff067230 */ /* 0x000fe40000004100 */
[----:B------:R-:W-:Y:S01]  /*131d0*/  FMUL.FTZ R10, R10, R13 ;  /* 0x0000000d0a0a7220 */ /* 0x000fe20000410000 */
[----:B------:R-:W-:-:S02]  /*131e0*/  HADD2.F32 R8, -RZ, R8.H1_H1 ;  /* 0x30000008ff087230 */ /* 0x000fc40000004100 */
[----:B------:R-:W-:Y:S01]  /*131f0*/  FFMA.FTZ R69, R24, R69, R30 ;  /* 0x0000004518457223 */ /* 0x000fe2000001001e */
        /* <DEDUP_REMOVED lines=14> */
[C---:B------:R-:W-:Y:S01]  /*132e0*/  FMUL.FTZ R25, R6.reuse, R15 ;  /* 0x0000000f06197220 */ /* 0x040fe20000410000 */
[----:B------:R-:W-:Y:S01]  /*132f0*/  HADD2.F32 R11, -RZ, R11.H1_H1 ;  /* 0x3000000bff0b7230 */ /* 0x000fe20000004100 */
[----:B------:R-:W-:Y:S01]  /*13300*/  F2FP.F16.E4M3.UNPACK_B R12, R66.H1 ;  /* 0x00000042ff0c723e */ /* 0x000fe200030006ff */
[----:B------:R-:W-:Y:S01]  /*13310*/  FMUL.FTZ R29, R6, R13 ;  /* 0x0000000d061d7220 */ /* 0x000fe20000410000 */
[----:B------:R-:W-:Y:S01]  /*13320*/  HADD2.F32 R4, -RZ, R3.H0_H0 ;  /* 0x20000003ff047230 */ /* 0x000fe20000004100 */
[----:B------:R-:W-:Y:S01]  /*13330*/  F2FP.F16.E4M3.UNPACK_B R8, R60.H1 ;  /* 0x0000003cff08723e */ /* 0x000fe200030006ff */
[----:B------:R-:W-:-:S02]  /*13340*/  HADD2.F32 R6, -RZ, R57.H1_H1 ;  /* 0x30000039ff067230 */ /* 0x000fc40000004100 */
[C---:B------:R-:W-:Y:S01]  /*13350*/  FMUL.FTZ R24, R11.reuse, R10 ;  /* 0x0000000a0b187220 */ /* 0x040fe20000410000 */
[----:B------:R-:W-:Y:S02]  /*13360*/  HADD2.F32 R3, -RZ, R3.H1_H1 ;  /* 0x30000003ff037230 */ /* 0x000fe40000004100 */
[C---:B------:R-:W-:Y:S01]  /*13370*/  FFMA.FTZ R25, R4.reuse, R13, -R25 ;  /* 0x0000000d04197223 */ /* 0x040fe20000010819 */
[----:B------:R-:W-:Y:S01]  /*13380*/  FFMA.FTZ R29, R4, R15, R29 ;  /* 0x0000000f041d7223 */ /* 0x000fe2000001001d */
[-C--:B------:R-:W-:Y:S01]  /*13390*/  FMUL.FTZ R11, R11, R6.reuse ;  /* 0x000000060b0b7220 */ /* 0x080fe20000410000 */
[----:B------:R-:W-:Y:S02]  /*133a0*/  HADD2.F32 R13, -RZ, R12.H0_H0 ;  /* 0x2000000cff0d7230 */ /* 0x000fe40000004100 */
[C---:B------:R-:W-:Y:S01]  /*133b0*/  FFMA.FTZ R24, R3.reuse, R6, -R24 ;  /* 0x0000000603187223 */ /* 0x040fe20000010818 */
[----:B------:R-:W-:Y:S02]  /*133c0*/  HADD2.F32 R4, -RZ, R28.H0_H0 ;  /* 0x2000001cff047230 */ /* 0x000fe40000004100 */
[----:B------:R-:W-:Y:S01]  /*133d0*/  FFMA.FTZ R10, R3, R10, R11 ;  /* 0x0000000a030a7223 */ /* 0x000fe2000001000b */
[--C-:B------:R-:W-:Y:S01]  /*133e0*/  HADD2.F32 R6, -RZ, R8.reuse.H0_H0 ;  /* 0x20000008ff067230 */ /* 0x100fe20000004100 */
[----:B------:R-:W-:Y:S01]  /*133f0*/  F2FP.F16.E4M3.UNPACK_B R60, R60 ;  /* 0x0000003cff3c723e */ /* 0x000fe200020006ff */
[----:B------:R-:W-:-:S02]  /*13400*/  HADD2.F32 R11, -RZ, R8.H1_H1 ;  /* 0x30000008ff0b7230 */ /* 0x000fc40000004100 */
[C---:B------:R-:W-:Y:S01]  /*13410*/  FMUL.FTZ R8, R4.reuse, R13 ;  /* 0x0000000d04087220 */ /* 0x040fe20000410000 */
[----:B------:R-:W-:Y:S02]  /*13420*/  HADD2.F32 R3, -RZ, R14.H0_H0 ;  /* 0x2000000eff037230 */ /* 0x000fe40000004100 */
[----:B------:R-:W-:Y:S01]  /*13430*/  FMUL.FTZ R4, R4, R6 ;  /* 0x0000000604047220 */ /* 0x000fe20000410000 */
[----:B------:R-:W-:Y:S01]  /*13440*/  HADD2.F32 R28, -RZ, R28.H1_H1 ;  /* 0x3000001cff1c7230 */ /* 0x000fe20000004100 */
[----:B------:R-:W-:Y:S01]  /*13450*/  F2FP.F16.E4M3.UNPACK_B R66, R66 ;  /* 0x00000042ff42723e */ /* 0x000fe200020006ff */
[----:B------:R-:W-:Y:S02]  /*13460*/  HADD2.F32 R15, -RZ, R12.H1_H1 ;  /* 0x3000000cff0f7230 */ /* 0x000fe40000004100 */
[----:B------:R-:W-:Y:S01]  /*13470*/  FFMA.FTZ R57, R3, R6, -R8 ;  /* 0x0000000603397223 */ /* 0x000fe20000010808 */
[----:B------:R-:W-:Y:S02]  /*13480*/  HADD2.F32 R14, -RZ, R14.H1_H1 ;  /* 0x3000000eff0e7230 */ /* 0x000fe40000004100 */
[----:B------:R-:W-:Y:S01]  /*13490*/  FMUL.FTZ R6, R28, R11 ;  /* 0x0000000b1c067220 */ /* 0x000fe20000410000 */
[----:B------:R-:W-:-:S02]  /*134a0*/  HADD2.F32 R8, -RZ, R66.H0_H0 ;  /* 0x20000042ff087230 */ /* 0x000fc40000004100 */
[----:B------:R-:W-:Y:S01]  /*134b0*/  FMUL.FTZ R61, R28, R15 ;  /* 0x0000000f1c3d7220 */ /* 0x000fe20000410000 */
[----:B------:R-:W-:Y:S01]  /*134c0*/  FFMA.FTZ R28, R3, R13, R4 ;  /* 0x0000000d031c7223 */ /* 0x000fe20000010004 */
[C---:B------:R-:W-:Y:S01]  /*134d0*/  FFMA.FTZ R15, R14.reuse, R15, R6 ;  /* 0x0000000f0e0f7223 */ /* 0x040fe20000010006 */
[----:B------:R-:W-:Y:S02]  /*134e0*/  HADD2.F32 R6, -RZ, R60.H0_H0 ;  /* 0x2000003cff067230 */ /* 0x000fe40000004100 */
[----:B------:R-:W-:Y:S01]  /*134f0*/  FFMA.FTZ R70, R14, R11, -R61 ;  /* 0x0000000b0e467223 */ /* 0x000fe2000001083d */
[--C-:B------:R-:W-:Y:S01]  /*13500*/  HADD2.F32 R4, -RZ, R27.reuse.H0_H0 ;  /* 0x2000001bff047230 */ /* 0x100fe20000004100 */
[----:B------:R-:W-:Y:S01]  /*13510*/  F2FP.SATFINITE.E4M3.F32.PACK_AB_MERGE_C R68, R68, R73, RZ ;  /* 0x000000494444723e */ /* 0x000fe200048070ff */
[----:B------:R-:W-:Y:S01]  /*13520*/  HADD2.F32 R66, -RZ, R66.H1_H1 ;  /* 0x30000042ff427230 */ /* 0x000fe20000004100 */
        /* <DEDUP_REMOVED lines=8> */
[----:B------:R-:W-:Y:S01]  /*135b0*/  FMUL.FTZ R27, R27, R60 ;  /* 0x0000003c1b1b7220 */ /* 0x000fe20000410000 */
        /* <DEDUP_REMOVED lines=10> */
[----:B------:R-:W-:Y:S02]  /*13660*/  F2FP.SATFINITE.E4M3.F32.PACK_AB_MERGE_C R5, R64, R5, R68 ;  /* 0x000000054005723e */ /* 0x000fe40004807044 */
[----:B------:R-:W-:-:S02]  /*13670*/  F2FP.SATFINITE.E4M3.F32.PACK_AB_MERGE_C R7, R72, R71, R7 ;  /* 0x000000474807723e */ /* 0x000fc40004807007 */
[----:B------:R-:W-:Y:S02]  /*13680*/  F2FP.SATFINITE.E4M3.F32.PACK_AB_MERGE_C R4, R24, R25, R4 ;  /* 0x000000191804723e */ /* 0x000fe40004807004 */
[----:B------:R-:W-:Y:S02]  /*13690*/  F2FP.SATFINITE.E4M3.F32.PACK_AB_MERGE_C R8, R10, R29, R8 ;  /* 0x0000001d0a08723e */ /* 0x000fe40004807008 */
[----:B------:R-:W-:Y:S02]  /*136a0*/  F2FP.SATFINITE.E4M3.F32.PACK_AB_MERGE_C R6, R13, R6, R57 ;  /* 0x000000060d06723e */ /* 0x000fe40004807039 */
[----:B------:R-:W-:Y:S02]  /*136b0*/  F2FP.SATFINITE.E4M3.F32.PACK_AB_MERGE_C R9, R62, R9, R58 ;  /* 0x000000093e09723e */ /* 0x000fe4000480703a */
[----:B------:R-:W-:Y:S01]  /*136c0*/  F2FP.SATFINITE.E4M3.F32.PACK_AB_MERGE_C R11, R74, R65, R11 ;  /* 0x000000414a0b723e */ /* 0x000fe2000480700b */
[----:B------:R1:W-:Y:S01]  /*136d0*/  STS.128 [R77+0x20400], R4 ;  /* 0x020400044d007388 */ /* 0x0003e20000000c00 */
[----:B------:R-:W-:-:S05]  /*136e0*/  F2FP.SATFINITE.E4M3.F32.PACK_AB_MERGE_C R10, R66, R3, R15 ;  /* 0x00000003420a723e */ /* 0x000fca000480700f */
[----:B------:R1:W-:Y:S02]  /*136f0*/  STS.128 [R0+0x20400], R8 ;  /* 0x0204000800007388 */ /* 0x0003e40000000c00 */
.L_x_2346:
[----:B------:R-:W-:Y:S05]  /*13700*/  BSYNC B1 ;  /* 0x0000000000017941 */ /* 0x000fea0003800000 */
.L_x_2345:
[----:B------:R-:W-:Y:S04]  /*13710*/  BSSY B1, `(.L_x_2347) ;  /* 0x00000fd000017945 */ /* 0x000fe80003800000 */
[----:B------:R-:W-:Y:S05]  /*13720*/  @P2 BRA `(.L_x_2348) ;  /* 0x0000000c00ec2947 */ /* 0x000fea0003800000 */
[----:B-1----:R-:W2:Y:S04]  /*13730*/  LDL R8, [R1+0x30] ;  /* 0x0000300001087983 */ /* 0x002ea80000100800 */
[----:B------:R-:W3:Y:S01]  /*13740*/  LDL R69, [R1+0x58] ;  /* 0x0000580001457983 */ /* 0x000ee20000100800 */
[----:B-----5:R-:W-:Y:S02]  /*13750*/  SHF.R.U32.HI R0, RZ, 0x8, R48 ;  /* 0x00000008ff007819 */ /* 0x020fe40000011630 */
[----:B0-----:R-:W-:Y:S02]  /*13760*/  LOP3.LUT R3, R48, 0xff, RZ, 0xc0, !PT ;  /* 0x000000ff30037812 */ /* 0x001fe400078ec0ff */
[----:B------:R-:W-:Y:S02]  /*13770*/  LOP3.LUT R0, R0, 0xff, RZ, 0xc0, !PT ;  /* 0x000000ff00007812 */ /* 0x000fe400078ec0ff */
[----:B------:R-:W-:-:S02]  /*13780*/  SHF.R.U32.HI R4, RZ, 0x8, R49 ;  /* 0x00000008ff047819 */ /* 0x000fc40000011631 */
[----:B------:R-:W-:Y:S02]  /*13790*/  PRMT R13, R0, 0x7604, R3 ;  /* 0x00007604000d7816 */ /* 0x000fe40000000003 */
[----:B------:R-:W-:Y:S02]  /*137a0*/  LOP3.LUT R5, R49, 0xff, RZ, 0xc0, !PT ;  /* 0x000000ff31057812 */ /* 0x000fe400078ec0ff */
[----:B------:R-:W-:Y:S02]  /*137b0*/  LOP3.LUT R0, R4, 0xff, RZ, 0xc0, !PT ;  /* 0x000000ff04007812 */ /* 0x000fe400078ec0ff */
[----:B------:R-:W-:Y:S02]  /*137c0*/  LEA.HI R6, R21, R20, RZ, 0x1c ;  /* 0x0000001415067211 */ /* 0x000fe400078fe0ff */
[----:B------:R-:W-:Y:S01]  /*137d0*/  PRMT R12, R0, 0x7604, R5 ;  /* 0x00007604000c7816 */ /* 0x000fe20000000005 */
[----:B------:R-:W-:Y:S01]  /*137e0*/  IMAD.SHL.U32 R0, R234, 0x80, RZ ;  /* 0x00000080ea007824 */ /* 0x000fe200078e00ff */
[----:B------:R-:W-:-:S02]  /*137f0*/  SHF.R.U32.HI R3, RZ, 0x8, R50 ;  /* 0x00000008ff037819 */ /* 0x000fc40000011632 */
[----:B------:R-:W-:Y:S02]  /*13800*/  SHF.R.S32.HI R5, RZ, 0x1f, R6 ;  /* 0x0000001fff057819 */ /* 0x000fe40000011406 */
[----:B------:R-:W-:Y:S01]  /*13810*/  LOP3.LUT R9, R0, 0x380, RZ, 0xc0, !PT ;  /* 0x0000038000097812 */ /* 0x000fe200078ec0ff */
[----:B------:R-:W-:Y:S01]  /*13820*/  IMAD.SHL.U32 R0, R6, 0x10, RZ ;  /* 0x0000001006007824 */ /* 0x000fe200078e00ff */
[----:B------:R-:W-:Y:S02]  /*13830*/  LOP3.LUT R4, R50, 0xff, RZ, 0xc0, !PT ;  /* 0x000000ff32047812 */ /* 0x000fe400078ec0ff */
[----:B------:R-:W-:Y:S02]  /*13840*/  LOP3.LUT R3, R3, 0xff, RZ, 0xc0, !PT ;  /* 0x000000ff03037812 */ /* 0x000fe400078ec0ff */
[----:B------:R-:W-:Y:S02]  /*13850*/  LEA.HI R7, R5, R6, RZ, 0x3 ;  /* 0x0000000605077211 */ /* 0x000fe400078f18ff */
[----:B------:R-:W-:-:S02]  /*13860*/  PRMT R15, R3, 0x7604, R4 ;  /* 0x00007604030f7816 */ /* 0x000fc40000000004 */
[----:B------:R-:W-:Y:S01]  /*13870*/  LOP3.LUT R0, R9, 0x70, R0, 0xf8, !PT ;  /* 0x0000007009007812 */ /* 0x000fe200078ef800 */
[----:B------:R-:W-:Y:S01]  /*13880*/  IMAD.SHL.U32 R7, R7, 0x800, RZ ;  /* 0x0000080007077824 */ /* 0x000fe200078e00ff */
[----:B------:R-:W-:Y:S02]  /*13890*/  SHF.R.U32.HI R3, RZ, 0x8, R51 ;  /* 0x00000008ff037819 */ /* 0x000fe40000011633 */
[----:B------:R-:W-:Y:S02]  /*138a0*/  SHF.R.U32.HI R9, RZ, 0x3, R9 ;  /* 0x00000003ff097819 */ /* 0x000fe40000011609 */
[----:B------:R-:W-:Y:S02]  /*138b0*/  LOP3.LUT R4, R51, 0xff, RZ, 0xc0, !PT ;  /* 0x000000ff33047812 */ /* 0x000fe400078ec0ff */
[----:B------:R-:W-:Y:S02]  /*138c0*/  LOP3.LUT R3, R3, 0xff, RZ, 0xc0, !PT ;  /* 0x000000ff03037812 */ /* 0x000fe400078ec0ff */
[----:B------:R-:W-:-:S02]  /*138d0*/  LOP3.LUT R0, R0, R9, RZ, 0x3c, !PT ;  /* 0x0000000900007212 */ /* 0x000fc400078e3cff */
[----:B------:R-:W-:Y:S02]  /*138e0*/  LOP3.LUT R9, R7, 0xffffc000, RZ, 0xc0, !PT ;  /* 0xffffc00007097812 */ /* 0x000fe400078ec0ff */
[----:B------:R-:W-:Y:S02]  /*138f0*/  PRMT R14, R3, 0x7604, R4 ;  /* 0x00007604030e7816 */ /* 0x000fe40000000004 */
[----:B------:R-:W-:Y:S02]  /*13900*/  SHF.R.U32.HI R5, RZ, 0x8, R52 ;  /* 0x00000008ff057819 */ /* 0x000fe40000011634 */
[----:B------:R-:W-:Y:S02]  /*13910*/  LOP3.LUT R6, R52, 0xff, RZ, 0xc0, !PT ;  /* 0x000000ff34067812 */ /* 0x000fe400078ec0ff */
[----:B------:R-:W-:Y:S02]  /*13920*/  LOP3.LUT R5, R5, 0xff, RZ, 0xc0, !PT ;  /* 0x000000ff05057812 */ /* 0x000fe400078ec0ff */
[----:B------:R-:W-:-:S02]  /*13930*/  SHF.R.U32.HI R28, RZ, 0x8, R55 ;  /* 0x00000008ff1c7819 */ /* 0x000fc40000011637 */
[----:B------:R-:W-:Y:S02]  /*13940*/  PRMT R27, R5, 0x7604, R6 ;  /* 0x00007604051b7816 */ /* 0x000fe40000000006 */
[----:B------:R-:W-:Y:S02]  /*13950*/  LOP3.LUT R24, R53, 0xff, RZ, 0xc0, !PT ;  /* 0x000000ff35187812 */ /* 0x000fe400078ec0ff */
[----:B------:R-:W-:Y:S02]  /*13960*/  LOP3.LUT R29, R55, 0xff, RZ, 0xc0, !PT ;  /* 0x000000ff371d7812 */ /* 0x000fe400078ec0ff */
[----:B------:R-:W-:Y:S02]  /*13970*/  LOP3.LUT R28, R28, 0xff, RZ, 0xc0, !PT ;  /* 0x000000ff1c1c7812 */ /* 0x000fe400078ec0ff */
[----:B------:R-:W-:Y:S02]  /*13980*/  SHF.R.U32.HI R25, RZ, 0x8, R54 ;  /* 0x00000008ff197819 */ /* 0x000fe40000011636 */
[----:B------:R-:W-:-:S02]  /*13990*/  PRMT R28, R28, 0x7604, R29 ;  /* 0x000076041c1c7816 */ /* 0x000fc4000000001d */
[----:B------:R-:W-:Y:S02]  /*139a0*/  SHF.R.U32.HI R29, RZ, 0x10, R53 ;  /* 0x00000010ff1d7819 */ /* 0x000fe40000011635 */
[----:B------:R-:W-:Y:S02]  /*139b0*/  SHF.R.U32.HI R59, RZ, 0x10, R55 ;  /* 0x00000010ff3b7819 */ /* 0x000fe40000011637 */
[----:B------:R-:W-:Y:S01]  /*139c0*/  LOP3.LUT R13, R13, 0xff0000, R48, 0xf8, !PT ;  /* 0x00ff00000d0d7812 */ /* 0x000fe200078ef830 */
[----:B------:R-:W-:Y:S01]  /*139d0*/  IMAD.U32 R29, R29, 0x10000, RZ ;  /* 0x000100001d1d7824 */ /* 0x000fe200078e00ff */
[----:B------:R-:W-:Y:S01]  /*139e0*/  LOP3.LUT R26, R54, 0xff, RZ, 0xc0, !PT ;  /* 0x000000ff361a7812 */ /* 0x000fe200078ec0ff */
[----:B------:R-:W-:Y:S01]  /*139f0*/  IMAD.U32 R59, R59, 0x10000, RZ ;  /* 0x000100003b3b7824 */ /* 0x000fe200078e00ff */
[----:B------:R-:W-:Y:S02]  /*13a00*/  LOP3.LUT R25, R25, 0xff, RZ, 0xc0, !PT ;  /* 0x000000ff19197812 */ /* 0x000fe400078ec0ff */
[----:B------:R-:W-:-:S02]  /*13a10*/  LOP3.LUT R15, R15, 0xff0000, R50, 0xf8, !PT ;  /* 0x00ff00000f0f7812 */ /* 0x000fc400078ef832 */
[----:B------:R-:W-:Y:S02]  /*13a20*/  PRMT R57, R25, 0x7604, R26 ;  /* 0x0000760419397816 */ /* 0x000fe4000000001a */
[----:B------:R-:W-:Y:S02]  /*13a30*/  SHF.R.U32.HI R25, RZ, 0x10, R51 ;  /* 0x00000010ff197819 */ /* 0x000fe40000011633 */
[----:B------:R-:W-:Y:S02]  /*13a40*/  LOP3.LUT R59, R28, 0xff0000, R59, 0xf8, !PT ;  /* 0x00ff00001c3b7812 */ /* 0x000fe400078ef83b */
[----:B------:R-:W-:Y:S02]  /*13a50*/  SHF.L.U32 R25, R25, 0x10, RZ ;  /* 0x0000001019197819 */ /* 0x000fe400000006ff */
[----:B------:R-:W-:Y:S02]  /*13a60*/  LOP3.LUT R59, R59, 0xff000000, R55, 0xf8, !PT ;  /* 0xff0000003b3b7812 */ /* 0x000fe400078ef837 */
[----:B------:R-:W-:-:S02]  /*13a70*/  LOP3.LUT R25, R14, 0xff0000, R25, 0xf8, !PT ;  /* 0x00ff00000e197812 */ /* 0x000fc400078ef819 */
[----:B------:R-:W-:Y:S02]  /*13a80*/  LOP3.LUT R57, R57, 0xff0000, R54, 0xf8, !PT ;  /* 0x00ff000039397812 */ /* 0x000fe400078ef836 */
[----:B------:R-:W-:Y:S02]  /*13a90*/  LOP3.LUT R50, R15, 0xff000000, R50, 0xf8, !PT ;  /* 0xff0000000f327812 */ /* 0x000fe400078ef832 */
[----:B------:R-:W-:Y:S02]  /*13aa0*/  LOP3.LUT R54, R57, 0xff000000, R54, 0xf8, !PT ;  /* 0xff00000039367812 */ /* 0x000fe400078ef836 */
[--C-:B------:R-:W-:Y:S02]  /*13ab0*/  LOP3.LUT R27, R27, 0xff0000, R52.reuse, 0xf8, !PT ;  /* 0x00ff00001b1b7812 */ /* 0x100fe400078ef834 */
[----:B------:R-:W-:Y:S02]  /*13ac0*/  LOP3.LUT R51, R25, 0xff000000, R51, 0xf8, !PT ;  /* 0xff00000019337812 */ /* 0x000fe400078ef833 */
[----:B------:R-:W-:-:S02]  /*13ad0*/  LOP3.LUT R52, R27, 0xff000000, R52, 0xf8, !PT ;  /* 0xff0000001b347812 */ /* 0x000fc400078ef834 */
[----:B--2---:R-:W-:Y:S02]  /*13ae0*/  IADD3 R3, R0, R9, R8 ;  /* 0x0000000900037210 */ /* 0x004fe40007ffe008 */
[----:B------:R-:W-:Y:S01]  /*13af0*/  SHF.R.U32.HI R8, RZ, 0x8, R53 ;  /* 0x00000008ff087819 */ /* 0x000fe20000011635 */
[----:B---3--:R-:W0:Y:S02]  /*13b00*/  LDS.128 R4, [R69+0x20400] ;  /* 0x0204000045047984 */ /* 0x008e240000000c00 */
[----:B------:R-:W-:Y:S01]  /*13b10*/  IMAD.IADD R0, R18, 0x1, R3 ;  /* 0x0000000112007824 */ /* 0x000fe200078e0203 */
[----:B------:R-:W-:-:S04]  /*13b20*/  LOP3.LUT R3, R8, 0xff, RZ, 0xc0, !PT ;  /* 0x000000ff08037812 */ /* 0x000fc800078ec0ff */
[----:B------:R-:W1:Y:S01]  /*13b30*/  LDS.128 R8, [R0+0x20400] ;  /* 0x0204000000087984 */ /* 0x000e620000000c00 */
[----:B------:R-:W-:Y:S02]  /*13b40*/  PRMT R24, R3, 0x7604, R24 ;  /* 0x0000760403187816 */ /* 0x000fe40000000018 */
[----:B------:R-:W-:Y:S02]  /*13b50*/  SHF.R.U32.HI R3, RZ, 0x10, R49 ;  /* 0x00000010ff037819 */ /* 0x000fe40000011631 */
[----:B------:R-:W-:Y:S02]  /*13b60*/  LOP3.LUT R31, R24, 0xff0000, R29, 0xf8, !PT ;  /* 0x00ff0000181f7812 */ /* 0x000fe400078ef81d */
[----:B------:R-:W-:Y:S01]  /*13b70*/  LOP3.LUT R29, R13, 0xff000000, R48, 0xf8, !PT ;  /* 0xff0000000d1d7812 */ /* 0x000fe200078ef830 */
[----:B------:R-:W-:Y:S01]  /*13b80*/  IMAD.U32 R3, R3, 0x10000, RZ ;  /* 0x0001000003037824 */ /* 0x000fe200078e00ff */
[----:B------:R-:W-:-:S04]  /*13b90*/  LOP3.LUT R53, R31, 0xff000000, R53, 0xf8, !PT ;  /* 0xff0000001f357812 */ /* 0x000fc800078ef835 */
[----:B------:R-:W-:-:S04]  /*13ba0*/  LOP3.LUT R3, R12, 0xff0000, R3, 0xf8, !PT ;  /* 0x00ff00000c037812 */ /* 0x000fc800078ef803 */
[----:B------:R-:W-:Y:S02]  /*13bb0*/  LOP3.LUT R48, R3, 0xff000000, R49, 0xf8, !PT ;  /* 0xff00000003307812 */ /* 0x000fe400078ef831 */
[-C--:B------:R-:W-:Y:S02]  /*13bc0*/  F2FP.F16.E4M3.UNPACK_B R49, R53.reuse ;  /* 0x00000035ff31723e */ /* 0x080fe400020006ff */
[-C--:B------:R-:W-:Y:S02]  /*13bd0*/  F2FP.F16.E4M3.UNPACK_B R30, R48.reuse ;  /* 0x00000030ff1e723e */ /* 0x080fe400020006ff */
[----:B------:R-:W-:Y:S01]  /*13be0*/  F2FP.F16.E4M3.UNPACK_B R53, R53.H1 ;  /* 0x00000035ff35723e */ /* 0x000fe200030006ff */
[----:B------:R-:W-:Y:S01]  /*13bf0*/  HADD2.F32 R55, -RZ, R49.H0_H0 ;  /* 0x20000031ff377230 */ /* 0x000fe20000004100 */
[----:B------:R-:W-:Y:S01]  /*13c00*/  F2FP.F16.E4M3.UNPACK_B R48, R48.H1 ;  /* 0x00000030ff30723e */ /* 0x000fe200030006ff */
[----:B------:R-:W-:Y:S01]  /*13c10*/  HADD2.F32 R31, -RZ, R30.H0_H0 ;  /* 0x2000001eff1f7230 */ /* 0x000fe20000004100 */
[----:B0-----:R-:W-:-:S02]  /*13c20*/  F2FP.F16.E4M3.UNPACK_B R12, R5 ;  /* 0x00000005ff0c723e */ /* 0x001fc400020006ff */
[-C--:B------:R-:W-:Y:S02]  /*13c30*/  F2FP.F16.E4M3.UNPACK_B R14, R7.reuse ;  /* 0x00000007ff0e723e */ /* 0x080fe400020006ff */
[----:B------:R-:W-:Y:S02]  /*13c40*/  F2FP.F16.E4M3.UNPACK_B R15, R7.H1 ;  /* 0x00000007ff0f723e */ /* 0x000fe400030006ff */
[-C--:B-1----:R-:W-:Y:S02]  /*13c50*/  F2FP.F16.E4M3.UNPACK_B R24, R9.reuse ;  /* 0x00000009ff18723e */ /* 0x082fe400020006ff */
[-C--:B------:R-:W-:Y:S02]  /*13c60*/  F2FP.F16.E4M3.UNPACK_B R7, R6.reuse ;  /* 0x00000006ff07723e */ /* 0x080fe400020006ff */
[----:B------:R-:W-:Y:S01]  /*13c70*/  F2FP.F16.E4M3.UNPACK_B R13, R6.H1 ;  /* 0x00000006ff0d723e */ /* 0x000fe200030006ff */
[----:B------:R-:W-:Y:S01]  /*13c80*/  HADD2.F32 R26, -RZ, R24.H0_H0 ;  /* 0x20000018ff1a7230 */ /* 0x000fe20000004100 */
[----:B------:R-:W-:Y:S01]  /*13c90*/  F2FP.F16.E4M3.UNPACK_B R25, R9.H1 ;  /* 0x00000009ff19723e */ /* 0x000fe200030006ff */
[----:B------:R-:W-:Y:S01]  /*13ca0*/  HADD2.F32 R6, -RZ, R12.H0_H0 ;  /* 0x2000000cff067230 */ /* 0x000fe20000004100 */
[----:B------:R-:W-:Y:S01]  /*13cb0*/  F2FP.F16.E4M3.UNPACK_B R27, R11 ;  /* 0x0000000bff1b723e */ /* 0x000fe200020006ff */
[----:B------:R-:W-:-:S02]  /*13cc0*/  HADD2.F32 R24, -RZ, R24.H1_H1 ;  /* 0x30000018ff187230 */ /* 0x000fc40000004100 */
[C---:B------:R-:W-:Y:S01]  /*13cd0*/  FMUL.FTZ R60, R26.reuse, R31 ;  /* 0x0000001f1a3c7220 */ /* 0x040fe20000410000 */
[----:B------:R-:W-:Y:S01]  /*13ce0*/  FMUL.FTZ R57, R26, R55 ;  /* 0x000000371a397220 */ /* 0x000fe20000410000 */
[----:B------:R-:W-:Y:S01]  /*13cf0*/  F2FP.F16.E4M3.UNPACK_B R28, R11.H1 ;  /* 0x0000000bff1c723e */ /* 0x000fe200030006ff */
[----:B------:R-:W-:Y:S02]  /*13d00*/  HADD2.F32 R12, -RZ, R12.H1_H1 ;  /* 0x3000000cff0c7230 */ /* 0x000fe40000004100 */
[C---:B------:R-:W-:Y:S01]  /*13d10*/  FFMA.FTZ R60, R6.reuse, R55, R60 ;  /* 0x00000037063c7223 */ /* 0x040fe2000001003c */
[----:B------:R-:W-:Y:S01]  /*13d20*/  FFMA.FTZ R58, R6, R31, -R57 ;  /* 0x0000001f063a7223 */ /* 0x000fe20000010839 */
[----:B------:R-:W-:Y:S01]  /*13d30*/  HADD2.F32 R55, -RZ, R49.H1_H1 ;  /* 0x30000031ff377230 */ /* 0x000fe20000004100 */
[-C--:B------:R-:W-:Y:S01]  /*13d40*/  F2FP.F16.E4M3.UNPACK_B R11, R10.reuse ;  /* 0x0000000aff0b723e */ /* 0x080fe200020006ff */
[----:B------:R-:W-:Y:S01]  /*13d50*/  HADD2.F32 R31, -RZ, R30.H1_H1 ;  /* 0x3000001eff1f7230 */ /* 0x000fe20000004100 */
[----:B------:R-:W-:Y:S01]  /*13d60*/  F2FP.F16.E4M3.UNPACK_B R26, R10.H1 ;  /* 0x0000000aff1a723e */ /* 0x000fe200030006ff */
[----:B------:R-:W-:Y:S01]  /*13d70*/  HADD2.F32 R57, -RZ, R53.H0_H0 ;  /* 0x20000035ff397230 */ /* 0x000fe20000004100 */
[----:B------:R-:W-:Y:S01]  /*13d80*/  F2FP.F16.E4M3.UNPACK_B R5, R5.H1 ;  /* 0x00000005ff05723e */ /* 0x000fe200030006ff */
[----:B------:R-:W-:-:S02]  /*13d90*/  HADD2.F32 R10, -RZ, R25.H0_H0 ;  /* 0x20000019ff0a7230 */ /* 0x000fc40000004100 */
[C---:B------:R-:W-:Y:S01]  /*13da0*/  FMUL.FTZ R61, R24.reuse, R55 ;  /* 0x00000037183d7220 */ /* 0x040fe20000410000 */
[----:B------:R-:W-:Y:S02]  /*13db0*/  HADD2.F32 R49, -RZ, R48.H0_H0 ;  /* 0x20000030ff317230 */ /* 0x000fe40000004100 */
[----:B------:R-:W-:Y:S01]  /*13dc0*/  FMUL.FTZ R24, R24, R31 ;  /* 0x0000001f18187220 */ /* 0x000fe20000410000 */
[----:B------:R-:W-:Y:S02]  /*13dd0*/  HADD2.F32 R6, -RZ, R5.H0_H0 ;  /* 0x20000005ff067230 */ /* 0x000fe40000004100 */
[----:B------:R-:W-:Y:S01]  /*13de0*/  FMUL.FTZ R63, R10, R57 ;  /* 0x000000390a3f7220 */ /* 0x000fe20000410000 */
[----:B------:R-:W-:Y:S01]  /*13df0*/  FFMA.FTZ R61, R12, R31, -R61 ;  /* 0x0000001f0c3d7223 */ /* 0x000fe2000001083d */
[----:B------:R-:W-:Y:S01]  /*13e00*/  FMUL.FTZ R10, R10, R49 ;  /* 0x000000310a0a7220 */ /* 0x000fe20000410000 */
[----:B------:R-:W-:Y:S01]  /*13e10*/  FFMA.FTZ R55, R12, R55, R24 ;  /* 0x000000370c377223 */ /* 0x000fe20000010018 */
[----:B------:R-:W-:Y:S01]  /*13e20*/  F2FP.F16.E4M3.UNPACK_B R30, R59 ;  /* 0x0000003bff1e723e */ /* 0x000fe200020006ff */
[C---:B------:R-:W-:Y:S01]  /*13e30*/  FFMA.FTZ R63, R6.reuse, R49, -R63 ;  /* 0x00000031063f7223 */ /* 0x040fe2000001083f */
[----:B------:R-:W-:Y:S01]  /*13e40*/  F2FP.F16.E4M3.UNPACK_B R12, R51 ;  /* 0x00000033ff0c723e */ /* 0x000fe200020006ff */
[----:B------:R-:W-:Y:S01]  /*13e50*/  FFMA.FTZ R57, R6, R57, R10 ;  /* 0x0000003906397223 */ /* 0x000fe2000001000a */
[----:B------:R-:W-:Y:S01]  /*13e60*/  HADD2.F32 R24, -RZ, R53.H1_H1 ;  /* 0x30000035ff187230 */ /* 0x000fe20000004100 */
[----:B------:R-:W-:Y:S01]  /*13e70*/  F2FP.F16.E4M3.UNPACK_B R59, R59.H1 ;  /* 0x0000003bff3b723e */ /* 0x000fe200030006ff */
[----:B------:R-:W-:Y:S01]  /*13e80*/  HADD2.F32 R25, -RZ, R25.H1_H1 ;  /* 0x30000019ff197230 */ /* 0x000fe20000004100 */
[----:B------:R-:W-:Y:S01]  /*13e90*/  F2FP.F16.E4M3.UNPACK_B R51, R51.H1 ;  /* 0x00000033ff33723e */ /* 0x000fe200030006ff */
[----:B------:R-:W-:Y:S01]  /*13ea0*/  HADD2.F32 R49, -RZ, R30.H0_H0 ;  /* 0x2000001eff317230 */ /* 0x000fe20000004100 */
[----:B------:R-:W-:Y:S01]  /*13eb0*/  F2FP.F16.E4M3.UNPACK_B R9, R8 ;  /* 0x00000008ff09723e */ /* 0x000fe200020006ff */
[----:B------:R-:W-:-:S02]  /*13ec0*/  HADD2.F32 R10, -RZ, R27.H0_H0 ;  /* 0x2000001bff0a7230 */ /* 0x000fc40000004100 */
[C---:B------:R-:W-:Y:S01]  /*13ed0*/  FMUL.FTZ R62, R25.reuse, R24 ;  /* 0x00000018193e7220 */ /* 0x040fe20000410000 */
[----:B------:R-:W-:Y:S01]  /*13ee0*/  HADD2.F32 R48, -RZ, R48.H1_H1 ;  /* 0x30000030ff307230 */ /* 0x000fe20000004100 */
[----:B------:R-:W-:Y:S01]  /*13ef0*/  F2FP.F16.E4M3.UNPACK_B R8, R8.H1 ;  /* 0x00000008ff08723e */ /* 0x000fe200030006ff */
[----:B------:R-:W-:Y:S02]  /*13f00*/  HADD2.F32 R31, -RZ, R12.H0_H0 ;  /* 0x2000000cff1f7230 */ /* 0x000fe40000004100 */
[C---:B------:R-:W-:Y:S01]  /*13f10*/  FMUL.FTZ R53, R10.reuse, R49 ;  /* 0x000000310a357220 */ /* 0x040fe20000410000 */
[----:B------:R-:W-:Y:S02]  /*13f20*/  HADD2.F32 R5, -RZ, R5.H1_H1 ;  /* 0x30000005ff057230 */ /* 0x000fe40000004100 */
[----:B------:R-:W-:Y:S01]  /*13f30*/  FMUL.FTZ R25, R25, R48 ;  /* 0x0000003019197220 */ /* 0x000fe20000410000 */
[----:B------:R-:W-:Y:S02]  /*13f40*/  HADD2.F32 R6, -RZ, R14.H0_H0 ;  /* 0x2000000eff067230 */ /* 0x000fe40000004100 */
[----:B------:R-:W-:Y:S01]  /*13f50*/  FMUL.FTZ R10, R10, R31 ;  /* 0x0000001f0a0a7220 */ /* 0x000fe20000410000 */
[----:B------:R-:W-:-:S02]  /*13f60*/  HADD2.F32 R30, -RZ, R30.H1_H1 ;  /* 0x3000001eff1e7230 */ /* 0x000fc40000004100 */
[C---:B------:R-:W-:Y:S01]  /*13f70*/  FFMA.FTZ R62, R5.reuse, R48, -R62 ;  /* 0x00000030053e7223 */ /* 0x040fe2000001083e */
[----:B------:R-:W-:Y:S01]  /*13f80*/  FFMA.FTZ R48, R5, R24, R25 ;  /* 0x0000001805307223 */ /* 0x000fe20000010019 */
[C---:B------:R-:W-:Y:S01]  /*13f90*/  FFMA.FTZ R53, R6.reuse, R31, -R53 ;  /* 0x0000001f06357223 */ /* 0x040fe20000010835 */
[----:B------:R-:W-:Y:S01]  /*13fa0*/  FFMA.FTZ R64, R6, R49, R10 ;  /* 0x0000003106407223 */ /* 0x000fe2000001000a */
[----:B------:R-:W-:Y:S01]  /*13fb0*/  HADD2.F32 R24, -RZ, R59.H0_H0 ;  /* 0x2000003bff187230 */ /* 0x000fe20000004100 */
[-C--:B------:R-:W-:Y:S01]  /*13fc0*/  F2FP.F16.E4M3.UNPACK_B R3, R4.reuse ;  /* 0x00000004ff03723e */ /* 0x080fe200020006ff */
[----:B------:R-:W-:Y:S01]  /*13fd0*/  HADD2.F32 R6, -RZ, R28.H0_H0 ;  /* 0x2000001cff067230 */ /* 0x000fe20000004100 */
[----:B------:R-:W-:Y:S01]  /*13fe0*/  F2FP.F16.E4M3.UNPACK_B R4, R4.H1 ;  /* 0x00000004ff04723e */ /* 0x000fe200030006ff */
[----:B------:R-:W-:Y:S02]  /*13ff0*/  HADD2.F32 R27, -RZ, R27.H1_H1 ;  /* 0x3000001bff1b7230 */ /* 0x000fe40000004100 */
        /* <DEDUP_REMOVED lines=8> */
[----:B------:R-:W-:-:S02]  /*14080*/  HADD2.F32 R51, -RZ, R51.H1_H1 ;  /* 0x30000033ff337230 */ /* 0x000fc40000004100 */
[C---:B------:R-:W-:Y:S01]  /*14090*/  FFMA.FTZ R68, R5.reuse, R10, -R68 ;  /* 0x0000000a05447223 */ /* 0x040fe20000010844 */
[-C--:B------:R-:W-:Y:S01]  /*140a0*/  F2FP.F16.E4M3.UNPACK_B R10, R29.reuse.H1 ;  /* 0x0000001dff0a723e */ /* 0x080fe200030006ff */
[C---:B------:R-:W-:Y:S01]  /*140b0*/  FFMA.FTZ R66, R14.reuse, R12, -R25 ;  /* 0x0000000c0e427223 */ /* 0x040fe20000010819 */
[----:B------:R-:W-:Y:S01]  /*140c0*/  FFMA.FTZ R65, R14, R30, R27 ;  /* 0x0000001e0e417223 */ /* 0x000fe2000001001b */
[----:B------:R-:W-:Y:S01]  /*140d0*/  F2FP.F16.E4M3.UNPACK_B R14, R52.H1 ;  /* 0x00000034ff0e723e */ /* 0x000fe200030006ff */
[----:B------:R-:W-:Y:S02]  /*140e0*/  HADD2.F32 R59, -RZ, R59.H1_H1 ;  /* 0x3000003bff3b7230 */ /* 0x000fe40000004100 */
[----:B------:R-:W-:Y:S01]  /*140f0*/  FFMA.FTZ R67, R5, R24, R31 ;  /* 0x0000001805437223 */ /* 0x000fe2000001001f */
        /* <DEDUP_REMOVED lines=8> */
[----:B------:R-:W-:Y:S02]  /*14180*/  HADD2.F32 R15, -RZ, R15.H1_H1 ;  /* 0x3000000fff0f7230 */ /* 0x000fe40000004100 */
[C---:B------:R-:W-:Y:S01]  /*14190*/  FMUL.FTZ R25, R6.reuse, R12 ;  /* 0x0000000c06197220 */ /* 0x040fe20000410000 */
[----:B------:R-:W-:Y:S02]  /*141a0*/  HADD2.F32 R5, -RZ, R4.H0_H0 ;  /* 0x20000004ff057230 */ /* 0x000fe40000004100 */
[----:B------:R-:W-:Y:S01]  /*141b0*/  FMUL.FTZ R28, R6, R24 ;  /* 0x00000018061c7220 */ /* 0x000fe20000410000 */
[----:B------:R-:W-:-:S02]  /*141c0*/  HADD2.F32 R8, -RZ, R8.H1_H1 ;  /* 0x30000008ff087230 */ /* 0x000fc40000004100 */
[C---:B------:R-:W-:Y:S01]  /*141d0*/  FFMA.FTZ R51, R15.reuse, R51, -R30 ;  /* 0x000000330f337223 */ /* 0x040fe2000001081e */
[----:B------:R-:W-:Y:S01]  /*141e0*/  FFMA.FTZ R70, R15, R59, R70 ;  /* 0x0000003b0f467223 */ /* 0x000fe20000010046 */
[C---:B------:R-:W-:Y:S01]  /*141f0*/  FFMA.FTZ R24, R5.reuse, R24, R25 ;  /* 0x0000001805187223 */ /* 0x040fe20000010019 */
[----:B------:R-:W-:Y:S02]  /*14200*/  HADD2.F32 R25, -RZ, R14.H1_H1 ;  /* 0x3000000eff197230 */ /* 0x000fe40000004100 */
[----:B------:R-:W-:Y:S01]  /*14210*/  FFMA.FTZ R28, R5, R12, -R28 ;  /* 0x0000000c051c7223 */ /* 0x000fe2000001081c */
[----:B------:R-:W-:Y:S01]  /*14220*/  HADD2.F32 R15, -RZ, R10.H1_H1 ;  /* 0x3000000aff0f7230 */ /* 0x000fe20000004100 */
[----:B------:R-:W-:Y:S01]  /*14230*/  F2FP.F16.E4M3.UNPACK_B R10, R54.H1 ;  /* 0x00000036ff0a723e */ /* 0x000fe200030006ff */
        /* <DEDUP_REMOVED lines=11> */
[----:B------:R-:W-:Y:S01]  /*142f0*/  F2FP.F16.E4M3.UNPACK_B R54, R54 ;  /* 0x00000036ff36723e */ /* 0x000fe200020006ff */
        /* <DEDUP_REMOVED lines=24> */
[-C--:B------:R-:W-:Y:S01]  /*14480*/  FMUL.FTZ R9, R26, R5.reuse ;  /* 0x000000051a097220 */ /* 0x080fe20000410000 */
[----:B------:R-:W-:Y:S02]  /*14490*/  FFMA.FTZ R26, R3, R8, R4 ;  /* 0x00000008031a7223 */ /* 0x000fe40000010004 */
        /* <DEDUP_REMOVED lines=36> */
.L_x_2348:
[----:B------:R-:W-:Y:S05]  /*146e0*/  BSYNC B1 ;  /* 0x0000000000017941 */ /* 0x000fea0003800000 */
.L_x_2347:
[----:B------:R-:W-:Y:S04]  /*146f0*/  BSSY B1, `(.L_x_2349) ;  /* 0x0000105000017945 */ /* 0x000fe80003800000 */
[----:B------:R-:W-:Y:S05]  /*14700*/  @P1 BRA `(.L_x_2350) ;  /* 0x00000010000c1947 */ /* 0x000fea0003800000 */
[----:B-12---:R-:W2:Y:S04]  /*14710*/  LDL R11, [R1+0x2c] ;  /* 0x00002c00010b7983 */ /* 0x006ea80000100800 */
[----:B------:R-:W3:Y:S01]  /*14720*/  LDL R61, [R1+0x54] ;  /* 0x00005400013d7983 */ /* 0x000ee20000100800 */
[----:B------:R-:W-:Y:S01]  /*14730*/  LEA.HI R7, R21, R20, RZ, 0x1c ;  /* 0x0000001415077211 */ /* 0x000fe200078fe0ff */
[----:B------:R-:W-:Y:S01]  /*14740*/  IMAD.SHL.U32 R4, R233, 0x80, RZ ;  /* 0x00000080e9047824 */ /* 0x000fe200078e00ff */
[----:B-----5:R-:W-:Y:S02]  /*14750*/  SHF.R.U32.HI R6, RZ, 0x8, R33 ;  /* 0x00000008ff067819 */ /* 0x020fe40000011621 */
[----:B------:R-:W-:Y:S01]  /*14760*/  SHF.R.U32.HI R0, RZ, 0x8, R32 ;  /* 0x00000008ff007819 */ /* 0x000fe20000011620 */
[----:B------:R-:W-:Y:S01]  /*14770*/  IMAD.SHL.U32 R8, R7, 0x10, RZ ;  /* 0x0000001007087824 */ /* 0x000fe200078e00ff */
[----:B------:R-:W-:-:S02]  /*14780*/  SHF.R.S32.HI R10, RZ, 0x1f, R7 ;  /* 0x0000001fff0a7819 */ /* 0x000fc40000011407 */
[----:B------:R-:W-:Y:S02]  /*14790*/  LOP3.LUT R5, R33, 0xff, RZ, 0xc0, !PT ;  /* 0x000000ff21057812 */ /* 0x000fe400078ec0ff */
[----:B------:R-:W-:Y:S02]  /*147a0*/  LOP3.LUT R6, R6, 0xff, RZ, 0xc0, !PT ;  /* 0x000000ff06067812 */ /* 0x000fe400078ec0ff */
[----:B------:R-:W-:Y:S02]  /*147b0*/  LOP3.LUT R9, R4, 0x380, RZ, 0xc0, !PT ;  /* 0x0000038004097812 */ /* 0x000fe400078ec0ff */
[----:B0-----:R-:W-:Y:S02]  /*147c0*/  LOP3.LUT R3, R32, 0xff, RZ, 0xc0, !PT ;  /* 0x000000ff20037812 */ /* 0x001fe400078ec0ff */
[----:B------:R-:W-:Y:S02]  /*147d0*/  LOP3.LUT R4, R0, 0xff, RZ, 0xc0, !PT ;  /* 0x000000ff00047812 */ /* 0x000fe400078ec0ff */
[----:B------:R-:W-:-:S02]  /*147e0*/  LEA.HI R10, R10, R7, RZ, 0x3 ;  /* 0x000000070a0a7211 */ /* 0x000fc400078f18ff */
[----:B------:R-:W-:Y:S02]  /*147f0*/  PRMT R14, R6, 0x7604, R5 ;  /* 0x00007604060e7816 */ /* 0x000fe40000000005 */
[----:B------:R-:W-:Y:S01]  /*14800*/  SHF.R.U32.HI R6, RZ, 0x8, R35 ;  /* 0x00000008ff067819 */ /* 0x000fe20000011623 */
[----:B------:R-:W-:Y:S01]  /*14810*/  IMAD.SHL.U32 R10, R10, 0x800, RZ ;  /* 0x000008000a0a7824 */ /* 0x000fe200078e00ff */
[----:B------:R-:W-:Y:S02]  /*14820*/  LOP3.LUT R0, R9, 0x70, R8, 0xf8, !PT ;  /* 0x0000007009007812 */ /* 0x000fe400078ef808 */
[----:B------:R-:W-:Y:S02]  /*14830*/  PRMT R12, R4, 0x7604, R3 ;  /* 0x00007604040c7816 */ /* 0x000fe40000000003 */
[----:B------:R-:W-:Y:S02]  /*14840*/  SHF.R.U32.HI R9, RZ, 0x3, R9 ;  /* 0x00000003ff097819 */ /* 0x000fe40000011609 */
[----:B------:R-:W-:-:S02]  /*14850*/  SHF.R.U32.HI R4, RZ, 0x8, R34 ;  /* 0x00000008ff047819 */ /* 0x000fc40000011622 */
[----:B------:R-:W-:Y:S02]  /*14860*/  LOP3.LUT R5, R35, 0xff, RZ, 0xc0, !PT ;  /* 0x000000ff23057812 */ /* 0x000fe400078ec0ff */
[----:B------:R-:W-:Y:S02]  /*14870*/  LOP3.LUT R6, R6, 0xff, RZ, 0xc0, !PT ;  /* 0x000000ff06067812 */ /* 0x000fe400078ec0ff */
[----:B------:R-:W-:Y:S02]  /*14880*/  LOP3.LUT R0, R0, R9, RZ, 0x3c, !PT ;  /* 0x0000000900007212 */ /* 0x000fe400078e3cff */
[----:B------:R-:W-:Y:S02]  /*14890*/  LOP3.LUT R3, R34, 0xff, RZ, 0xc0, !PT ;  /* 0x000000ff22037812 */ /* 0x000fe400078ec0ff */
[----:B------:R-:W-:Y:S02]  /*148a0*/  SHF.R.U32.HI R8, RZ, 0x8, R40 ;  /* 0x00000008ff087819 */ /* 0x000fe40000011628 */
[----:B------:R-:W-:-:S02]  /*148b0*/  LOP3.LUT R4, R4, 0xff, RZ, 0xc0, !PT ;  /* 0x000000ff04047812 */ /* 0x000fc400078ec0ff */
[----:B------:R-:W-:Y:S02]  /*148c0*/  LOP3.LUT R9, R10, 0xffffc000, RZ, 0xc0, !PT ;  /* 0xffffc0000a097812 */ /* 0x000fe400078ec0ff */
[----:B------:R-:W-:Y:S02]  /*148d0*/  PRMT R26, R6, 0x7604, R5 ;  /* 0x00007604061a7816 */ /* 0x000fe40000000005 */
[----:B------:R-:W-:Y:S02]  /*148e0*/  SHF.R.U32.HI R5, RZ, 0x8, R41 ;  /* 0x00000008ff057819 */ /* 0x000fe40000011629 */
[----:B------:R-:W-:Y:S02]  /*148f0*/  LOP3.LUT R7, R40, 0xff, RZ, 0xc0, !PT ;  /* 0x000000ff28077812 */ /* 0x000fe400078ec0ff */
[----:B------:R-:W-:Y:S02]  /*14900*/  LOP3.LUT R8, R8, 0xff, RZ, 0xc0, !PT ;  /* 0x000000ff08087812 */ /* 0x000fe400078ec0ff */
[----:B------:R-:W-:-:S02]  /*14910*/  PRMT R24, R4, 0x7604, R3 ;  /* 0x0000760404187816 */ /* 0x000fc40000000003 */
[----:B------:R-:W-:Y:S02]  /*14920*/  SHF.R.U32.HI R6, RZ, 0x8, R42 ;  /* 0x00000008ff067819 */ /* 0x000fe4000001162a */
[----:B------:R-:W-:Y:S02]  /*14930*/  LOP3.LUT R5, R5, 0xff, RZ, 0xc0, !PT ;  /* 0x000000ff05057812 */ /* 0x000fe400078ec0ff */
[----:B------:R-:W-:Y:S02]  /*14940*/  SHF.R.U32.HI R13, RZ, 0x8, R43 ;  /* 0x00000008ff0d7819 */ /* 0x000fe4000001162b */
[----:B------:R-:W-:Y:S02]  /*14950*/  PRMT R27, R8, 0x7604, R7 ;  /* 0x00007604081b7816 */ /* 0x000fe40000000007 */
[----:B------:R-:W-:Y:S02]  /*14960*/  LOP3.LUT R7, R6, 0xff, RZ, 0xc0, !PT ;  /* 0x000000ff06077812 */ /* 0x000fe400078ec0ff */
[----:B------:R-:W-:-:S02]  /*14970*/  LOP3.LUT R4, R42, 0xff, RZ, 0xc0, !PT ;  /* 0x000000ff2a047812 */ /* 0x000fc400078ec0ff */
[----:B------:R-:W-:Y:S02]  /*14980*/  LOP3.LUT R6, R43, 0xff, RZ, 0xc0, !PT ;  /* 0x000000ff2b067812 */ /* 0x000fe400078ec0ff */
[----:B------:R-:W-:Y:S02]  /*14990*/  LOP3.LUT R13, R13, 0xff, RZ, 0xc0, !PT ;  /* 0x000000ff0d0d7812 */ /* 0x000fe400078ec0ff */
[----:B------:R-:W-:Y:S02]  /*149a0*/  PRMT R31, R7, 0x7604, R4 ;  /* 0x00007604071f7816 */ /* 0x000fe40000000004 */
[----:B------:R-:W-:Y:S02]  /*149b0*/  PRMT R49, R13, 0x7604, R6 ;  /* 0x000076040d317816 */ /* 0x000fe40000000006 */
[----:B------:R-:W-:Y:S02]  /*149c0*/  SHF.R.U32.HI R15, RZ, 0x10, R34 ;  /* 0x00000010ff0f7819 */ /* 0x000fe40000011622 */
[----:B------:R-:W-:-:S02]  /*149d0*/  SHF.R.U32.HI R13, RZ, 0x10, R33 ;  /* 0x00000010ff0d7819 */ /* 0x000fc40000011621 */
[----:B------:R-:W-:Y:S02]  /*149e0*/  LOP3.LUT R15, R15, 0xff, RZ, 0xc0, !PT ;  /* 0x000000ff0f0f7812 */ /* 0x000fe400078ec0ff */
[----:B------:R-:W-:Y:S02]  /*149f0*/  LOP3.LUT R13, R13, 0xff, RZ, 0xc0, !PT ;  /* 0x000000ff0d0d7812 */ /* 0x000fe400078ec0ff */
[----:B------:R-:W-:Y:S02]  /*14a00*/  PRMT R15, R15, 0x7054, R24 ;  /* 0x000070540f0f7816 */ /* 0x000fe40000000018 */
[----:B------:R-:W-:Y:S02]  /*14a10*/  SHF.R.U32.HI R25, RZ, 0x10, R35 ;  /* 0x00000010ff197819 */ /* 0x000fe40000011623 */
[----:B------:R-:W-:Y:S02]  /*14a20*/  PRMT R13, R13, 0x7054, R14 ;  /* 0x000070540d0d7816 */ /* 0x000fe4000000000e */
[----:B------:R-:W-:-:S02]  /*14a30*/  SHF.R.U32.HI R24, RZ, 0x10, R42 ;  /* 0x00000010ff187819 */ /* 0x000fc4000001162a */
[----:B------:R-:W-:Y:S02]  /*14a40*/  SHF.R.U32.HI R14, RZ, 0x10, R41 ;  /* 0x00000010ff0e7819 */ /* 0x000fe40000011629 */
[----:B------:R-:W-:Y:S02]  /*14a50*/  LOP3.LUT R25, R25, 0xff, RZ, 0xc0, !PT ;  /* 0x000000ff19197812 */ /* 0x000fe400078ec0ff */
[----:B------:R-:W-:Y:S02]  /*14a60*/  LOP3.LUT R24, R24, 0xff, RZ, 0xc0, !PT ;  /* 0x000000ff18187812 */ /* 0x000fe400078ec0ff */
[----:B------:R-:W-:Y:S02]  /*14a70*/  LOP3.LUT R14, R14, 0xff, RZ, 0xc0, !PT ;  /* 0x000000ff0e0e7812 */ /* 0x000fe400078ec0ff */
[----:B------:R-:W-:Y:S02]  /*14a80*/  PRMT R25, R25, 0x7054, R26 ;  /* 0x0000705419197816 */ /* 0x000fe4000000001a */
[----:B------:R-:W-:-:S02]  /*14a90*/  PRMT R31, R24, 0x7054, R31 ;  /* 0x00007054181f7816 */ /* 0x000fc4000000001f */
[----:B------:R-:W-:Y:S02]  /*14aa0*/  SHF.R.U32.HI R26, RZ, 0x10, R43 ;  /* 0x00000010ff1a7819 */ /* 0x000fe4000001162b */
[----:B------:R-:W-:Y:S02]  /*14ab0*/  LOP3.LUT R48, R31, 0xff000000, R42, 0xf8, !PT ;  /* 0xff0000001f307812 */ /* 0x000fe400078ef82a */
[----:B------:R-:W-:Y:S02]  /*14ac0*/  LOP3.LUT R26, R26, 0xff, RZ, 0xc0, !PT ;  /* 0x000000ff1a1a7812 */ /* 0x000fe400078ec0ff */
[----:B------:R-:W-:Y:S02]  /*14ad0*/  LOP3.LUT R34, R15, 0xff000000, R34, 0xf8, !PT ;  /* 0xff0000000f227812 */ /* 0x000fe400078ef822 */
[----:B------:R-:W-:Y:S02]  /*14ae0*/  PRMT R49, R26, 0x7054, R49 ;  /* 0x000070541a317816 */ /* 0x000fe40000000031 */
[----:B------:R-:W-:-:S02]  /*14af0*/  LOP3.LUT R35, R25, 0xff000000, R35, 0xf8, !PT ;  /* 0xff00000019237812 */ /* 0x000fc400078ef823 */
[----:B------:R-:W-:Y:S02]  /*14b00*/  LOP3.LUT R50, R49, 0xff000000, R43, 0xf8, !PT ;  /* 0xff00000031327812 */ /* 0x000fe400078ef82b */
[----:B--2---:R-:W-:Y:S02]  /*14b10*/  IADD3 R3, R0, R9, R11 ;  /* 0x0000000900037210 */ /* 0x004fe40007ffe00b */
[----:B------:R-:W-:Y:S01]  /*14b20*/  LOP3.LUT R0, R41, 0xff, RZ, 0xc0, !PT ;  /* 0x000000ff29007812 */ /* 0x000fe200078ec0ff */
[----:B---3--:R-:W0:Y:S03]  /*14b30*/  LDS.128 R8, [R61+0x20400] ;  /* 0x020400003d087984 */ /* 0x008e260000000c00 */
[----:B------:R-:W-:Y:S01]  /*14b40*/  PRMT R29, R5, 0x7604, R0 ;  /* 0x00007604051d7816 */ /* 0x000fe20000000000 */
[----:B------:R-:W-:Y:S01]  /*14b50*/  IMAD.IADD R0, R18, 0x1, R3 ;  /* 0x0000000112007824 */ /* 0x000fe200078e0203 */
[----:B------:R-:W-:-:S02]  /*14b60*/  SHF.R.U32.HI R3, RZ, 0x10, R32 ;  /* 0x00000010ff037819 */ /* 0x000fc40000011620 */
[----:B------:R-:W-:Y:S02]  /*14b70*/  PRMT R29, R14, 0x7054, R29 ;  /* 0x000070540e1d7816 */ /* 0x000fe4000000001d */
[----:B------:R-:W1:Y:S01]  /*14b80*/  LDS.128 R4, [R0+0x20400] ;  /* 0x0204000000047984 */ /* 0x000e620000000c00 */
[----:B------:R-:W-:Y:S02]  /*14b90*/  LOP3.LUT R3, R3, 0xff, RZ, 0xc0, !PT ;  /* 0x000000ff03037812 */ /* 0x000fe400078ec0ff */
[----:B------:R-:W-:Y:S02]  /*14ba0*/  LOP3.LUT R41, R29, 0xff000000, R41, 0xf8, !PT ;  /* 0xff0000001d297812 */ /* 0x000fe400078ef829 */
[----:B------:R-:W-:Y:S02]  /*14bb0*/  PRMT R3, R3, 0x7054, R12 ;  /* 0x0000705403037816 */ /* 0x000fe4000000000c */
[----:B------:R-:W-:Y:S02]  /*14bc0*/  SHF.R.U32.HI R12, RZ, 0x10, R40 ;  /* 0x00000010ff0c7819 */ /* 0x000fe40000011628 */
[----:B------:R-:W-:-:S02]  /*14bd0*/  LOP3.LUT R30, R3, 0xff000000, R32, 0xf8, !PT ;  /* 0xff000000031e7812 */ /* 0x000fc400078ef820 */
[----:B------:R-:W-:Y:S02]  /*14be0*/  LOP3.LUT R32, R13, 0xff000000, R33, 0xf8, !PT ;  /* 0xff0000000d207812 */ /* 0x000fe400078ef821 */
[----:B------:R-:W-:Y:S02]  /*14bf0*/  LOP3.LUT R12, R12, 0xff, RZ, 0xc0, !PT ;  /* 0x000000ff0c0c7812 */ /* 0x000fe400078ec0ff */
[-C--:B------:R-:W-:Y:S02]  /*14c00*/  F2FP.F16.E4M3.UNPACK_B R31, R32.reuse ;  /* 0x00000020ff1f723e */ /* 0x080fe400020006ff */
[----:B------:R-:W-:Y:S02]  /*14c10*/  PRMT R27, R12, 0x7054, R27 ;  /* 0x000070540c1b7816 */ /* 0x000fe4000000001b */
[-C--:B------:R-:W-:Y:S01]  /*14c20*/  F2FP.F16.E4M3.UNPACK_B R42, R41.reuse ;  /* 0x00000029ff2a723e */ /* 0x080fe200020006ff */
[--C-:B------:R-:W-:Y:S01]  /*14c30*/  HADD2.F32 R33, -RZ, R31.reuse.H0_H0 ;  /* 0x2000001fff217230 */ /* 0x100fe20000004100 */
[----:B------:R-:W-:Y:S01]  /*14c40*/  F2FP.F16.E4M3.UNPACK_B R41, R41.H1 ;  /* 0x00000029ff29723e */ /* 0x000fe200030006ff */
[----:B------:R-:W-:Y:S01]  /*14c50*/  HADD2.F32 R31, -RZ, R31.H1_H1 ;  /* 0x3000001fff1f7230 */ /* 0x000fe20000004100 */
[----:B------:R-:W-:Y:S01]  /*14c60*/  F2FP.F16.E4M3.UNPACK_B R32, R32.H1 ;  /* 0x00000020ff20723e */ /* 0x000fe200030006ff */
[----:B------:R-:W-:Y:S01]  /*14c70*/  HADD2.F32 R43, -RZ, R42.H0_H0 ;  /* 0x2000002aff2b7230 */ /* 0x000fe20000004100 */
[----:B------:R-:W-:-:S02]  /*14c80*/  LOP3.LUT R40, R27, 0xff000000, R40, 0xf8, !PT ;  /* 0xff0000001b287812 */ /* 0x000fc400078ef828 */
[----:B0-----:R-:W-:Y:S02]  /*14c90*/  F2FP.F16.E4M3.UNPACK_B R12, R9 ;  /* 0x00000009ff0c723e */ /* 0x001fe400020006ff */
[-C--:B------:R-:W-:Y:S02]  /*14ca0*/  F2FP.F16.E4M3.UNPACK_B R14, R11.reuse ;  /* 0x0000000bff0e723e */ /* 0x080fe400020006ff */
[----:B------:R-:W-:Y:S02]  /*14cb0*/  F2FP.F16.E4M3.UNPACK_B R15, R11.H1 ;  /* 0x0000000bff0f723e */ /* 0x000fe400030006ff */
[-C--:B------:R-:W-:Y:S02]  /*14cc0*/  F2FP.F16.E4M3.UNPACK_B R11, R10.reuse ;  /* 0x0000000aff0b723e */ /* 0x080fe400020006ff */
[-C--:B-1----:R-:W-:Y:S02]  /*14cd0*/  F2FP.F16.E4M3.UNPACK_B R24, R5.reuse ;  /* 0x00000005ff18723e */ /* 0x082fe400020006ff */
[----:B------:R-:W-:Y:S01]  /*14ce0*/  F2FP.F16.E4M3.UNPACK_B R13, R10.H1 ;  /* 0x0000000aff0d723e */ /* 0x000fe200030006ff */
[----:B------:R-:W-:Y:S01]  /*14cf0*/  HADD2.F32 R10, -RZ, R12.H0_H0 ;  /* 0x2000000cff0a7230 */ /* 0x000fe20000004100 */
[----:B------:R-:W-:Y:S01]  /*14d00*/  F2FP.F16.E4M3.UNPACK_B R25, R5.H1 ;  /* 0x00000005ff19723e */ /* 0x000fe200030006ff */
[--C-:B------:R-:W-:Y:S01]  /*14d10*/  HADD2.F32 R26, -RZ, R24.reuse.H0_H0 ;  /* 0x20000018ff1a7230 */ /* 0x100fe20000004100 */
[-C--:B------:R-:W-:Y:S01]  /*14d20*/  F2FP.F16.E4M3.UNPACK_B R28, R7.reuse ;  /* 0x00000007ff1c723e */ /* 0x080fe200020006ff */
[----:B------:R-:W-:Y:S01]  /*14d30*/  HADD2.F32 R24, -RZ, R24.H1_H1 ;  /* 0x30000018ff187230 */ /* 0x000fe20000004100 */
[----:B------:R-:W-:Y:S01]  /*14d40*/  F2FP.F16.E4M3.UNPACK_B R29, R7.H1 ;  /* 0x00000007ff1d723e */ /* 0x000fe200030006ff */
[----:B------:R-:W-:Y:S01]  /*14d50*/  HADD2.F32 R12, -RZ, R12.H1_H1 ;  /* 0x3000000cff0c7230 */ /* 0x000fe20000004100 */
[-C--:B------:R-:W-:Y:S01]  /*14d60*/  F2FP.F16.E4M3.UNPACK_B R5, R4.reuse ;  /* 0x00000004ff05723e */ /* 0x080fe200020006ff */
[C---:B------:R-:W-:Y:S01]  /*14d70*/  FMUL.FTZ R49, R26.reuse, R43 ;  /* 0x0000002b1a317220 */ /* 0x040fe20000410000 */
[----:B------:R-:W-:Y:S01]  /*14d80*/  F2FP.F16.E4M3.UNPACK_B R7, R4.H1 ;  /* 0x00000004ff07723e */ /* 0x000fe200030006ff */
[-C--:B------:R-:W-:Y:S01]  /*14d90*/  FMUL.FTZ R4, R26, R33.reuse ;  /* 0x000000211a047220 */ /* 0x080fe20000410000 */
[-C--:B------:R-:W-:Y:S01]  /*14da0*/  F2FP.F16.E4M3.UNPACK_B R26, R6.reuse ;  /* 0x00000006ff1a723e */ /* 0x080fe200020006ff */
[C---:B------:R-:W-:Y:S01]  /*14db0*/  FFMA.FTZ R51, R10.reuse, R33, -R49 ;  /* 0x000000210a337223 */ /* 0x040fe20000010831 */
[----:B------:R-:W-:Y:S01]  /*14dc0*/  F2FP.F16.E4M3.UNPACK_B R27, R6.H1 ;  /* 0x00000006ff1b723e */ /* 0x000fe200030006ff */
[----:B------:R-:W-:Y:S01]  /*14dd0*/  FFMA.FTZ R52, R10, R43, R4 ;  /* 0x0000002b0a347223 */ /* 0x000fe20000010004 */
[----:B------:R-:W-:Y:S01]  /*14de0*/  HADD2.F32 R43, -RZ, R42.H1_H1 ;  /* 0x3000002aff2b7230 */ /* 0x000fe20000004100 */
[----:B------:R-:W-:Y:S01]  /*14df0*/  F2FP.F16.E4M3.UNPACK_B R9, R9.H1 ;  /* 0x00000009ff09723e */ /* 0x000fe200030006ff */
[----:B------:R-:W-:Y:S01]  /*14e00*/  HADD2.F32 R49, -RZ, R41.H0_H0 ;  /* 0x20000029ff317230 */ /* 0x000fe20000004100 */
[----:B------:R-:W-:Y:S01]  /*14e10*/  F2FP.F16.E4M3.UNPACK_B R10, R35 ;  /* 0x00000023ff0a723e */ /* 0x000fe200020006ff */
[----:B------:R-:W-:-:S02]  /*14e20*/  HADD2.F32 R6, -RZ, R25.H0_H0 ;  /* 0x20000019ff067230 */ /* 0x000fc40000004100 */
[C---:B------:R-:W-:Y:S01]  /*14e30*/  FMUL.FTZ R53, R24.reuse, R43 ;  /* 0x0000002b18357220 */ /* 0x040fe20000410000 */
[----:B------:R-:W-:Y:S02]  /*14e40*/  HADD2.F32 R33, -RZ, R32.H0_H0 ;  /* 0x20000020ff217230 */ /* 0x000fe40000004100 */
[----:B------:R-:W-:Y:S01]  /*14e50*/  FMUL.FTZ R24, R24, R31 ;  /* 0x0000001f18187220 */ /* 0x000fe20000410000 */
[----:B------:R-:W-:Y:S02]  /*14e60*/  HADD2.F32 R4, -RZ, R9.H0_H0 ;  /* 0x20000009ff047230 */ /* 0x000fe40000004100 */
[----:B------:R-:W-:Y:S01]  /*14e70*/  FMUL.FTZ R55, R6, R49 ;  /* 0x0000003106377220 */ /* 0x000fe20000410000 */
[C---:B------:R-:W-:Y:S01]  /*14e80*/  FFMA.FTZ R42, R12.reuse, R31, -R53 ;  /* 0x0000001f0c2a7223 */ /* 0x040fe20000010835 */
[----:B------:R-:W-:Y:S01]  /*14e90*/  FFMA.FTZ R43, R12, R43, R24 ;  /* 0x0000002b0c2b7223 */ /* 0x000fe20000010018 */
[-C--:B------:R-:W-:Y:S01]  /*14ea0*/  FMUL.FTZ R6, R6, R33.reuse ;  /* 0x0000002106067220 */ /* 0x080fe20000410000 */
[----:B------:R-:W-:Y:S01]  /*14eb0*/  F2FP.F16.E4M3.UNPACK_B R24, R50 ;  /* 0x00000032ff18723e */ /* 0x000fe200020006ff */
[----:B------:R-:W-:Y:S01]  /*14ec0*/  FFMA.FTZ R55, R4, R33, -R55 ;  /* 0x0000002104377223 */ /* 0x000fe20000010837 */
[----:B------:R-:W-:-:S02]  /*14ed0*/  HADD2.F32 R12, -RZ, R41.H1_H1 ;  /* 0x30000029ff0c7230 */ /* 0x000fc40000004100 */
[----:B------:R-:W-:Y:S01]  /*14ee0*/  FFMA.FTZ R49, R4, R49, R6 ;  /* 0x0000003104317223 */ /* 0x000fe20000010006 */
[----:B------:R-:W-:Y:S01]  /*14ef0*/  HADD2.F32 R6, -RZ, R28.H0_H0 ;  /* 0x2000001cff067230 */ /* 0x000fe20000004100 */
[----:B------:R-:W-:Y:S01]  /*14f00*/  F2FP.F16.E4M3.UNPACK_B R50, R50.H1 ;  /* 0x00000032ff32723e */ /* 0x000fe200030006ff */
[----:B------:R-:W-:Y:S01]  /*14f10*/  HADD2.F32 R33, -RZ, R24.H0_H0 ;  /* 0x20000018ff217230 */ /* 0x000fe20000004100 */
[----:B------:R-:W-:Y:S01]  /*14f20*/  F2FP.F16.E4M3.UNPACK_B R35, R35.H1 ;  /* 0x00000023ff23723e */ /* 0x000fe200030006ff */
[----:B------:R-:W-:Y:S01]  /*14f30*/  HADD2.F32 R25, -RZ, R25.H1_H1 ;  /* 0x30000019ff197230 */ /* 0x000fe20000004100 */
[----:B------:R-:W-:Y:S01]  /*14f40*/  F2FP.F16.E4M3.UNPACK_B R3, R8 ;  /* 0x00000008ff03723e */ /* 0x000fe200020006ff */
[----:B------:R-:W-:Y:S02]  /*14f50*/  HADD2.F32 R31, -RZ, R10.H0_H0 ;  /* 0x2000000aff1f7230 */ /* 0x000fe40000004100 */
[----:B------:R-:W-:Y:S01]  /*14f60*/  FMUL.FTZ R41, R6, R33 ;  /* 0x0000002106297220 */ /* 0x000fe20000410000 */
[----:B------:R-:W-:-:S02]  /*14f70*/  HADD2.F32 R32, -RZ, R32.H1_H1 ;  /* 0x30000020ff207230 */ /* 0x000fc40000004100 */
[C---:B------:R-:W-:Y:S01]  /*14f80*/  FMUL.FTZ R54, R25.reuse, R12 ;  /* 0x0000000c19367220 */ /* 0x040fe20000410000 */
[----:B------:R-:W-:Y:S02]  /*14f90*/  HADD2.F32 R4, -RZ, R14.H0_H0 ;  /* 0x2000000eff047230 */ /* 0x000fe40000004100 */
[-C--:B------:R-:W-:Y:S01]  /*14fa0*/  FMUL.FTZ R6, R6, R31.reuse ;  /* 0x0000001f06067220 */ /* 0x080fe20000410000 */
[----:B------:R-:W-:Y:S02]  /*14fb0*/  HADD2.F32 R9, -RZ, R9.H1_H1 ;  /* 0x30000009ff097230 */ /* 0x000fe40000004100 */
[----:B------:R-:W-:Y:S01]  /*14fc0*/  FMUL.FTZ R25, R25, R32 ;  /* 0x0000002019197220 */ /* 0x000fe20000410000 */
[----:B------:R-:W-:Y:S02]  /*14fd0*/  HADD2.F32 R28, -RZ, R28.H1_H1 ;  /* 0x3000001cff1c7230 */ /* 0x000fe40000004100 */
[----:B------:R-:W-:Y:S01]  /*14fe0*/  FFMA.FTZ R41, R4, R31, -R41 ;  /* 0x0000001f04297223 */ /* 0x000fe20000010829 */
[----:B------:R-:W-:-:S02]  /*14ff0*/  HADD2.F32 R31, -RZ, R24.H1_H1 ;  /* 0x30000018ff1f7230 */ /* 0x000fc40000004100 */
[C---:B------:R-:W-:Y:S01]  /*15000*/  FFMA.FTZ R54, R9.reuse, R32, -R54 ;  /* 0x0000002009367223 */ /* 0x040fe20000010836 */
[----:B------:R-:W-:Y:S01]  /*15010*/  FFMA.FTZ R53, R4, R33, R6 ;  /* 0x0000002104357223 */ /* 0x000fe20000010006 */
[----:B------:R-:W-:Y:S01]  /*15020*/  FFMA.FTZ R32, R9, R12, R25 ;  /* 0x0000000c09207223 */ /* 0x000fe20000010019 */
[----:B------:R-:W-:Y:S02]  /*15030*/  HADD2.F32 R33, -RZ, R50.H0_H0 ;  /* 0x20000032ff217230 */ /* 0x000fe40000004100 */
[----:B------:R-:W-:Y:S01]  /*15040*/  FMUL.FTZ R57, R28, R31 ;  /* 0x0000001f1c397220 */ /* 0x000fe20000410000 */
[----:B------:R-:W-:Y:S01]  /*15050*/  HADD2.F32 R6, -RZ, R29.H0_H0 ;  /* 0x2000001dff067230 */ /* 0x000fe20000004100 */
[----:B------:R-:W-:Y:S01]  /*15060*/  F2FP.F16.E4M3.UNPACK_B R12, R40.H1 ;  /* 0x00000028ff0c723e */ /* 0x000fe200030006ff */
[----:B------:R-:W-:Y:S01]  /*15070*/  HADD2.F32 R9, -RZ, R10.H1_H1 ;  /* 0x3000000aff097230 */ /* 0x000fe20000004100 */
[----:B------:R-:W-:Y:S01]  /*15080*/  F2FP.F16.E4M3.UNPACK_B R8, R8.H1 ;  /* 0x00000008ff08723e */ /* 0x000fe200030006ff */
[----:B------:R-:W-:-:S02]  /*15090*/  HADD2.F32 R25, -RZ, R35.H0_H0 ;  /* 0x20000023ff197230 */ /* 0x000fc40000004100 */
[----:B------:R-:W-:Y:S01]  /*150a0*/  FMUL.FTZ R59, R6, R33 ;  /* 0x00000021063b7220 */ /* 0x000fe20000410000 */
[----:B------:R-:W-:Y:S02]  /*150b0*/  HADD2.F32 R14, -RZ, R14.H1_H1 ;  /* 0x3000000eff0e7230 */ /* 0x000fe40000004100 */
[----:B------:R-:W-:Y:S01]  /*150c0*/  FMUL.FTZ R28, R28, R9 ;  /* 0x000000091c1c7220 */ /* 0x000fe20000410000 */
[----:B------:R-:W-:Y:S02]  /*150d0*/  HADD2.F32 R4, -RZ, R15.H0_H0 ;  /* 0x2000000fff047230 */ /* 0x000fe40000004100 */
[----:B------:R-:W-:Y:S01]  /*150e0*/  FMUL.FTZ R6, R6, R25 ;  /* 0x0000001906067220 */ /* 0x000fe20000410000 */
[----:B------:R-:W-:Y:S02]  /*150f0*/  HADD2.F32 R10, -RZ, R35.H1_H1 ;  /* 0x30000023ff0a7230 */ /* 0x000fe40000004100 */
[C---:B------:R-:W-:Y:S01]  /*15100*/  FFMA.FTZ R58, R14.reuse, R9, -R57 ;  /* 0x000000090e3a7223 */ /* 0x040fe20000010839 */
[----:B------:R-:W-:Y:S01]  /*15110*/  F2FP.F16.E4M3.UNPACK_B R9, R30.H1 ;  /* 0x0000001eff09723e */ /* 0x000fe200030006ff */
[----:B------:R-:W-:Y:S01]  /*15120*/  FFMA.FTZ R60, R14, R31, R28 ;  /* 0x0000001f0e3c7223 */ /* 0x000fe2000001001c */
[----:B------:R-:W-:Y:S01]  /*15130*/  FFMA.FTZ R57, R4, R33, R6 ;  /* 0x0000002104397223 */ /* 0x000fe20000010006 */
[----:B------:R-:W-:-:S02]  /*15140*/  HADD2.F32 R50, -RZ, R50.H1_H1 ;  /* 0x30000032ff327230 */ /* 0x000fc40000004100 */
[----:B------:R-:W-:Y:S01]  /*15150*/  FFMA.FTZ R59, R4, R25, -R59 ;  /* 0x00000019043b7223 */ /* 0x000fe2000001083b */
[----:B------:R-:W-:Y:S01]  /*15160*/  HADD2.F32 R29, -RZ, R29.H1_H1 ;  /* 0x3000001dff1d7230 */ /* 0x000fe20000004100 */
[----:B------:R-:W-:Y:S01]  /*15170*/  F2FP.F16.E4M3.UNPACK_B R40, R40 ;  /* 0x00000028ff28723e */ /* 0x000fe200020006ff */
[----:B------:R-:W-:Y:S01]  /*15180*/  HADD2.F32 R31, -RZ, R12.H0_H0 ;  /* 0x2000000cff1f7230 */ /* 0x000fe20000004100 */
[----:B------:R-:W-:Y:S01]  /*15190*/  F2FP.F16.E4M3.UNPACK_B R30, R30 ;  /* 0x0000001eff1e723e */ /* 0x000fe200020006ff */
[----:B------:R-:W-:Y:S02]  /*151a0*/  HADD2.F32 R6, -RZ, R7.H0_H0 ;  /* 0x20000007ff067230 */ /* 0x000fe40000004100 */
[C---:B------:R-:W-:Y:S01]  /*151b0*/  FMUL.FTZ R14, R29.reuse, R50 ;  /* 0x000000321d0e7220 */ /* 0x040fe20000410000 */
[----:B------:R-:W-:Y:S02]  /*151c0*/  HADD2.F32 R25, -RZ, R9.H0_H0 ;  /* 0x20000009ff197230 */ /* 0x000fe40000004100 */
[----:B------:R-:W-:Y:S01]  /*151d0*/  FMUL.FTZ R33, R29, R10 ;  /* 0x0000000a1d217220 */ /* 0x000fe20000410000 */
[----:B------:R-:W-:-:S02]  /*151e0*/  HADD2.F32 R4, -RZ, R8.H0_H0 ;  /* 0x20000008ff047230 */ /* 0x000fc40000004100 */
[C---:B------:R-:W-:Y:S01]  /*151f0*/  FMUL.FTZ R29, R6.reuse, R31 ;  /* 0x0000001f061d7220 */ /* 0x040fe20000410000 */
[----:B------:R-:W-:Y:S02]  /*15200*/  HADD2.F32 R12, -RZ, R12.H1_H1 ;  /* 0x3000000cff0c7230 */ /* 0x000fe40000004100 */
[-C--:B------:R-:W-:Y:S01]  /*15210*/  FMUL.FTZ R6, R6, R25.reuse ;  /* 0x0000001906067220 */ /* 0x080fe20000410000 */
[----:B------:R-:W-:Y:S02]  /*15220*/  HADD2.F32 R7, -RZ, R7.H1_H1 ;  /* 0x30000007ff077230 */ /* 0x000fe40000004100 */
[C---:B------:R-:W-:Y:S01]  /*15230*/  FFMA.FTZ R29, R4.reuse, R25, -R29 ;  /* 0x00000019041d7223 */ /* 0x040fe2000001081d */
[----:B------:R-:W-:Y:S02]  /*15240*/  HADD2.F32 R15, -RZ, R15.H1_H1 ;  /* 0x3000000fff0f7230 */ /* 0x000fe40000004100 */
[----:B------:R-:W-:Y:S01]  /*15250*/  FFMA.FTZ R31, R4, R31, R6 ;  /* 0x0000001f041f7223 */ /* 0x000fe20000010006 */
[----:B------:R-:W-:-:S02]  /*15260*/  HADD2.F32 R9, -RZ, R9.H1_H1 ;  /* 0x30000009ff097230 */ /* 0x000fc40000004100 */
[----:B------:R-:W-:Y:S01]  /*15270*/  FMUL.FTZ R25, R7, R12 ;  /* 0x0000000c07197220 */ /* 0x000fe20000410000 */
        /* <DEDUP_REMOVED lines=8> */
[----:B------:R-:W-:-:S02]  /*15300*/  HADD2.F32 R7, -RZ, R30.H0_H0 ;  /* 0x2000001eff077230 */ /* 0x000fc40000004100 */
[----:B------:R-:W-:Y:S02]  /*15310*/  HADD2.F32 R4, -RZ, R3.H0_H0 ;  /* 0x20000003ff047230 */ /* 0x000fe40000004100 */
[C---:B------:R-:W-:Y:S01]  /*15320*/  FMUL.FTZ R9, R6.reuse, R15 ;  /* 0x0000000f06097220 */ /* 0x040fe20000410000 */
[----:B------:R-:W-:Y:S02]  /*15330*/  HADD2.F32 R40, -RZ, R40.H1_H1 ;  /* 0x30000028ff287230 */ /* 0x000fe40000004100 */
[-C--:B------:R-:W-:Y:S01]  /*15340*/  FMUL.FTZ R25, R6, R7.reuse ;  /* 0x0000000706197220 */ /* 0x080fe20000410000 */
[----:B------:R-:W-:Y:S02]  /*15350*/  HADD2.F32 R5, -RZ, R5.H1_H1 ;  /* 0x30000005ff057230 */ /* 0x000fe40000004100 */
[----:B------:R-:W-:Y:S01]  /*15360*/  FFMA.FTZ R12, R4, R7, -R9 ;  /* 0x00000007040c7223 */ /* 0x000fe20000010809 */
[----:B------:R-:W-:Y:S01]  /*15370*/  HADD2.F32 R30, -RZ, R30.H1_H1 ;  /* 0x3000001eff1e7230 */ /* 0x000fe20000004100 */
[----:B------:R-:W-:Y:S01]  /*15380*/  F2FP.F16.E4M3.UNPACK_B R7, R48.H1 ;  /* 0x00000030ff07723e */ /* 0x000fe200030006ff */
[----:B------:R-:W-:-:S02]  /*15390*/  HADD2.F32 R3, -RZ, R3.H1_H1 ;  /* 0x30000003ff037230 */ /* 0x000fc40000004100 */
[C---:B------:R-:W-:Y:S01]  /*153a0*/  FMUL.FTZ R8, R5.reuse, R40 ;  /* 0x0000002805087220 */ /* 0x040fe20000410000 */
[----:B------:R-:W-:Y:S01]  /*153b0*/  FFMA.FTZ R25, R4, R15, R25 ;  /* 0x0000000f04197223 */ /* 0x000fe20000010019 */
[----:B------:R-:W-:Y:S01]  /*153c0*/  F2FP.F16.E4M3.UNPACK_B R6, R34.H1 ;  /* 0x00000022ff06723e */ /* 0x000fe200030006ff */
[-C--:B------:R-:W-:Y:S01]  /*153d0*/  FMUL.FTZ R5, R5, R30.reuse ;  /* 0x0000001e05057220 */ /* 0x080fe20000410000 */
[C---:B------:R-:W-:Y:S01]  /*153e0*/  FFMA.FTZ R15, R3.reuse, R30, -R8 ;  /* 0x0000001e030f7223 */ /* 0x040fe20000010808 */
[----:B------:R-:W-:Y:S01]  /*153f0*/  HADD2.F32 R8, -RZ, R7.H0_H0 ;  /* 0x20000007ff087230 */ /* 0x000fe20000004100 */
[----:B------:R-:W-:Y:S01]  /*15400*/  F2FP.F16.E4M3.UNPACK_B R34, R34 ;  /* 0x00000022ff22723e */ /* 0x000fe200020006ff */
[----:B------:R-:W-:Y:S02]  /*15410*/  HADD2.F32 R4, -RZ, R27.H0_H0 ;  /* 0x2000001bff047230 */ /* 0x000fe40000004100 */
[----:B------:R-:W-:Y:S01]  /*15420*/  FFMA.FTZ R40, R3, R40, R5 ;  /* 0x0000002803287223 */ /* 0x000fe20000010005 */
[----:B------:R-:W-:Y:S01]  /*15430*/  HADD2.F32 R5, -RZ, R6.H0_H0 ;  /* 0x20000006ff057230 */ /* 0x000fe20000004100 */
[----:B------:R-:W-:Y:S01]  /*15440*/  F2FP.F16.E4M3.UNPACK_B R48, R48 ;  /* 0x00000030ff30723e */ /* 0x000fe200020006ff */
[----:B------:R-:W-:-:S02]  /*15450*/  HADD2.F32 R3, -RZ, R13.H0_H0 ;  /* 0x2000000dff037230 */ /* 0x000fc40000004100 */
[C---:B------:R-:W-:Y:S01]  /*15460*/  FMUL.FTZ R28, R4.reuse, R8 ;  /* 0x00000008041c7220 */ /* 0x040fe20000410000 */
[----:B------:R-:W-:Y:S02]  /*15470*/  HADD2.F32 R10, -RZ, R7.H1_H1 ;  /* 0x30000007ff0a7230 */ /* 0x000fe40000004100 */
[-C--:B------:R-:W-:Y:S01]  /*15480*/  FMUL.FTZ R4, R4, R5.reuse ;  /* 0x0000000504047220 */ /* 0x080fe20000410000 */
[----:B------:R-:W-:Y:S02]  /*15490*/  HADD2.F32 R27, -RZ, R27.H1_H1 ;  /* 0x3000001bff1b7230 */ /* 0x000fe40000004100 */
[----:B------:R-:W-:Y:S01]  /*154a0*/  FFMA.FTZ R28, R3, R5, -R28 ;  /* 0x00000005031c7223 */ /* 0x000fe2000001081c */
[----:B------:R-:W-:Y:S02]  /*154b0*/  HADD2.F32 R6, -RZ, R6.H1_H1 ;  /* 0x30000006ff067230 */ /* 0x000fe40000004100 */
[----:B------:R-:W-:Y:S02]  /*154c0*/  HADD2.F32 R13, -RZ, R13.H1_H1 ;  /* 0x3000000dff0d7230 */ /* 0x000fe40000004100 */
[C---:B------:R-:W-:Y:S01]  /*154d0*/  FMUL.FTZ R30, R27.reuse, R10 ;  /* 0x0000000a1b1e7220 */ /* 0x040fe20000410000 */
[----:B------:R-:W-:Y:S01]  /*154e0*/  FMUL.FTZ R5, R27, R6 ;  /* 0x000000061b057220 */ /* 0x000fe20000410000 */
[----:B------:R-:W-:-:S02]  /*154f0*/  FFMA.FTZ R27, R3, R8, R4 ;  /* 0x00000008031b7223 */ /* 0x000fc40000010004 */
[C---:B------:R-:W-:Y:S01]  /*15500*/  FFMA.FTZ R33, R13.reuse, R6, -R30 ;  /* 0x000000060d217223 */ /* 0x040fe2000001081e */
[----:B------:R-:W-:Y:S02]  /*15510*/  HADD2.F32 R6, -RZ, R48.H0_H0 ;  /* 0x20000030ff067230 */ /* 0x000fe40000004100 */
[----:B------:R-:W-:Y:S01]  /*15520*/  FFMA.FTZ R30, R13, R10, R5 ;  /* 0x0000000a0d1e7223 */ /* 0x000fe20000010005 */
[----:B------:R-:W-:Y:S02]  /*15530*/  HADD2.F32 R5, -RZ, R34.H0_H0 ;  /* 0x20000022ff057230 */ /* 0x000fe40000004100 */
[----:B------:R-:W-:Y:S02]  /*15540*/  HADD2.F32 R4, -RZ, R26.H0_H0 ;  /* 0x2000001aff047230 */ /* 0x000fe40000004100 */
[----:B------:R-:W-:Y:S01]  /*15550*/  HADD2.F32 R48, -RZ, R48.H1_H1 ;  /* 0x30000030ff307230 */ /* 0x000fe20000004100 */
[----:B------:R-:W-:Y:S01]  /*15560*/  F2FP.SATFINITE.E4M3.F32.PACK_AB_MERGE_C R27, R30, R27, RZ ;  /* 0x0000001b1e1b723e */ /* 0x000fe200048070ff */
[----:B------:R-:W-:-:S02]  /*15570*/  HADD2.F32 R26, -RZ, R26.H1_H1 ;  /* 0x3000001aff1a7230 */ /* 0x000fc40000004100 */
[C---:B------:R-:W-:Y:S01]  /*15580*/  FMUL.FTZ R8, R4.reuse, R6 ;  /* 0x0000000604087220 */ /* 0x040fe20000410000 */
[----:B------:R-:W-:Y:S02]  /*15590*/  HADD2.F32 R34, -RZ, R34.H1_H1 ;  /* 0x30000022ff227230 */ /* 0x000fe40000004100 */
        /* <DEDUP_REMOVED lines=26> */
.L_x_2350:
[----:B------:R-:W-:Y:S05]  /*15740*/  BSYNC B1 ;  /* 0x0000000000017941 */ /* 0x000fea0003800000 */
.L_x_2349:
[----:B------:R-:W-:Y:S05]  /*15750*/  @P0 BRA `(.L_x_2324) ;  /* 0x0000000c00ec0947 */ /* 0x000fea0003800000 */
[----:B-----5:R-:W4:Y:S04]  /*15760*/  LDL R24, [R1+0x28] ;  /* 0x0000280001187983 */ /* 0x020f280000100800 */
[----:B------:R-:W4:Y:S01]  /*15770*/  LDL R49, [R1+0x50] ;  /* 0x0000500001317983 */ /* 0x000f220000100800 */
[----:B-123--:R-:W-:Y:S02]  /*15780*/  SHF.R.U32.HI R0, RZ, 0x8, R36 ;  /* 0x00000008ff007819 */ /* 0x00efe40000011624 */
[----:B0-----:R-:W-:Y:S02]  /*15790*/  LOP3.LUT R3, R36, 0xff, RZ, 0xc0, !PT ;  /* 0x000000ff24037812 */ /* 0x001fe400078ec0ff */
[----:B------:R-:W-:Y:S02]  /*157a0*/  SHF.R.U32.HI R4, RZ, 0x8, R37 ;  /* 0x00000008ff047819 */ /* 0x000fe40000011625 */
[----:B------:R-:W-:-:S02]  /*157b0*/  LOP3.LUT R0, R0, 0xff, RZ, 0xc0, !PT ;  /* 0x000000ff00007812 */ /* 0x000fc400078ec0ff */
[----:B------:R-:W-:Y:S02]  /*157c0*/  LOP3.LUT R5, R37, 0xff, RZ, 0xc0, !PT ;  /* 0x000000ff25057812 */ /* 0x000fe400078ec0ff */
[----:B------:R-:W-:Y:S02]  /*157d0*/  LOP3.LUT R4, R4, 0xff, RZ, 0xc0, !PT ;  /* 0x000000ff04047812 */ /* 0x000fe400078ec0ff */
[----:B------:R-:W-:Y:S01]  /*157e0*/  PRMT R13, R0, 0x7604, R3 ;  /* 0x00007604000d7816 */ /* 0x000fe20000000003 */
[----:B------:R-:W-:Y:S01]  /*157f0*/  IMAD.SHL.U32 R0, R235, 0x80, RZ ;  /* 0x00000080eb007824 */ /* 0x000fe200078e00ff */
[----:B------:R-:W-:Y:S02]  /*15800*/  LEA.HI R20, R21, R20, RZ, 0x1c ;  /* 0x0000001415147211 */ /* 0x000fe400078fe0ff */
[----:B------:R-:W-:Y:S02]  /*15810*/  SHF.R.U32.HI R6, RZ, 0x8, R38 ;  /* 0x00000008ff067819 */ /* 0x000fe40000011626 */
[----:B------:R-:W-:-:S02]  /*15820*/  PRMT R12, R4, 0x7604, R5 ;  /* 0x00007604040c7816 */ /* 0x000fc40000000005 */
[----:B------:R-:W-:Y:S02]  /*15830*/  SHF.R.S32.HI R5, RZ, 0x1f, R20 ;  /* 0x0000001fff057819 */ /* 0x000fe40000011414 */
[----:B------:R-:W-:Y:S01]  /*15840*/  LOP3.LUT R9, R0, 0x380, RZ, 0xc0, !PT ;  /* 0x0000038000097812 */ /* 0x000fe200078ec0ff */
[----:B------:R-:W-:Y:S01]  /*15850*/  IMAD.SHL.U32 R0, R20, 0x10, RZ ;  /* 0x0000001014007824 */ /* 0x000fe200078e00ff */
[----:B------:R-:W-:Y:S02]  /*15860*/  LOP3.LUT R3, R38, 0xff, RZ, 0xc0, !PT ;  /* 0x000000ff26037812 */ /* 0x000fe400078ec0ff */
[----:B------:R-:W-:Y:S02]  /*15870*/  LOP3.LUT R6, R6, 0xff, RZ, 0xc0, !PT ;  /* 0x000000ff06067812 */ /* 0x000fe400078ec0ff */
[----:B------:R-:W-:Y:S02]  /*15880*/  LEA.HI R7, R5, R20, RZ, 0x3 ;  /* 0x0000001405077211 */ /* 0x000fe400078f18ff */
[----:B------:R-:W-:-:S02]  /*15890*/  PRMT R15, R6, 0x7604, R3 ;  /* 0x00007604060f7816 */ /* 0x000fc40000000003 */
[----:B------:R-:W-:Y:S02]  /*158a0*/  SHF.R.U32.HI R3, RZ, 0x8, R39 ;  /* 0x00000008ff037819 */ /* 0x000fe40000011627 */
[----:B------:R-:W-:Y:S02]  /*158b0*/  LOP3.LUT R0, R9, 0x70, R0, 0xf8, !PT ;  /* 0x0000007009007812 */ /* 0x000fe400078ef800 */
[----:B------:R-:W-:Y:S02]  /*158c0*/  SHF.R.U32.HI R9, RZ, 0x3, R9 ;  /* 0x00000003ff097819 */ /* 0x000fe40000011609 */
[----:B------:R-:W-:Y:S02]  /*158d0*/  SHF.L.U32 R7, R7, 0xb, RZ ;  /* 0x0000000b07077819 */ /* 0x000fe400000006ff */
[----:B------:R-:W-:Y:S02]  /*158e0*/  LOP3.LUT R4, R39, 0xff, RZ, 0xc0, !PT ;  /* 0x000000ff27047812 */ /* 0x000fe400078ec0ff */
[----:B------:R-:W-:-:S02]  /*158f0*/  LOP3.LUT R3, R3, 0xff, RZ, 0xc0, !PT ;  /* 0x000000ff03037812 */ /* 0x000fc400078ec0ff */
[----:B------:R-:W-:Y:S02]  /*15900*/  LOP3.LUT R0, R0, R9, RZ, 0x3c, !PT ;  /* 0x0000000900007212 */ /* 0x000fe400078e3cff */
[----:B------:R-:W-:Y:S02]  /*15910*/  LOP3.LUT R7, R7, 0xffffc000, RZ, 0xc0, !PT ;  /* 0xffffc00007077812 */ /* 0x000fe400078ec0ff */
[----:B------:R-:W-:Y:S02]  /*15920*/  PRMT R14, R3, 0x7604, R4 ;  /* 0x00007604030e7816 */ /* 0x000fe40000000004 */
[----:B------:R-:W-:Y:S02]  /*15930*/  SHF.R.U32.HI R5, RZ, 0x8, R44 ;  /* 0x00000008ff057819 */ /* 0x000fe4000001162c */
[----:B------:R-:W-:Y:S02]  /*15940*/  LOP3.LUT R6, R44, 0xff, RZ, 0xc0, !PT ;  /* 0x000000ff2c067812 */ /* 0x000fe400078ec0ff */
[----:B------:R-:W-:-:S02]  /*15950*/  LOP3.LUT R5, R5, 0xff, RZ, 0xc0, !PT ;  /* 0x000000ff05057812 */ /* 0x000fc400078ec0ff */
[----:B------:R-:W-:Y:S02]  /*15960*/  SHF.R.U32.HI R4, RZ, 0x8, R45 ;  /* 0x00000008ff047819 */ /* 0x000fe4000001162d */
[----:B------:R-:W-:Y:S02]  /*15970*/  PRMT R25, R5, 0x7604, R6 ;  /* 0x0000760405197816 */ /* 0x000fe40000000006 */
[----:B------:R-:W-:Y:S02]  /*15980*/  SHF.R.U32.HI R26, RZ, 0x8, R47 ;  /* 0x00000008ff1a7819 */ /* 0x000fe4000001162f */
[----:B------:R-:W-:Y:S02]  /*15990*/  LOP3.LUT R20, R45, 0xff, RZ, 0xc0, !PT ;  /* 0x000000ff2d147812 */ /* 0x000fe400078ec0ff */
[----:B------:R-:W-:Y:S02]  /*159a0*/  LOP3.LUT R27, R47, 0xff, RZ, 0xc0, !PT ;  /* 0x000000ff2f1b7812 */ /* 0x000fe400078ec0ff */
[----:B------:R-:W-:-:S02]  /*159b0*/  LOP3.LUT R26, R26, 0xff, RZ, 0xc0, !PT ;  /* 0x000000ff1a1a7812 */ /* 0x000fc400078ec0ff */
[----:B------:R-:W-:Y:S02]  /*159c0*/  SHF.R.U32.HI R21, RZ, 0x8, R46 ;  /* 0x00000008ff157819 */ /* 0x000fe4000001162e */
[----:B------:R-:W-:Y:S02]  /*159d0*/  PRMT R26, R26, 0x7604, R27 ;  /* 0x000076041a1a7816 */ /* 0x000fe4000000001b */
[----:B------:R-:W-:Y:S02]  /*159e0*/  SHF.R.U32.HI R27, RZ, 0x10, R45 ;  /* 0x00000010ff1b7819 */ /* 0x000fe4000001162d */
[----:B------:R-:W-:Y:S02]  /*159f0*/  LOP3.LUT R21, R21, 0xff, RZ, 0xc0, !PT ;  /* 0x000000ff15157812 */ /* 0x000fe400078ec0ff */
[----:B------:R-:W-:Y:S01]  /*15a00*/  SHF.R.U32.HI R31, RZ, 0x10, R47 ;  /* 0x00000010ff1f7819 */ /* 0x000fe2000001162f */
[----:B------:R-:W-:Y:S01]  /*15a10*/  IMAD.U32 R27, R27, 0x10000, RZ ;  /* 0x000100001b1b7824 */ /* 0x000fe200078e00ff */
[----:B------:R-:W-:-:S02]  /*15a20*/  LOP3.LUT R13, R13, 0xff0000, R36, 0xf8, !PT ;  /* 0x00ff00000d0d7812 */ /* 0x000fc400078ef824 */
[----:B------:R-:W-:Y:S01]  /*15a30*/  LOP3.LUT R25, R25, 0xff0000, R44, 0xf8, !PT ;  /* 0x00ff000019197812 */ /* 0x000fe200078ef82c */
[----:B------:R-:W-:Y:S01]  /*15a40*/  IMAD.U32 R31, R31, 0x10000, RZ ;  /* 0x000100001f1f7824 */ /* 0x000fe200078e00ff */
[----:B------:R-:W-:Y:S02]  /*15a50*/  LOP3.LUT R28, R13, 0xff000000, R36, 0xf8, !PT ;  /* 0xff0000000d1c7812 */ /* 0x000fe400078ef824 */
[----:B------:R-:W-:Y:S02]  /*15a60*/  LOP3.LUT R32, R25, 0xff000000, R44, 0xf8, !PT ;  /* 0xff00000019207812 */ /* 0x000fe400078ef82c */
[----:B------:R-:W-:Y:S02]  /*15a70*/  LOP3.LUT R31, R26, 0xff0000, R31, 0xf8, !PT ;  /* 0x00ff00001a1f7812 */ /* 0x000fe400078ef81f */
[----:B------:R-:W-:-:S04]  /*15a80*/  LOP3.LUT R15, R15, 0xff0000, R38, 0xf8, !PT ;  /* 0x00ff00000f0f7812 */ /* 0x000fc800078ef826 */
[----:B------:R-:W-:Y:S02]  /*15a90*/  LOP3.LUT R30, R15, 0xff000000, R38, 0xf8, !PT ;  /* 0xff0000000f1e7812 */ /* 0x000fe400078ef826 */
[----:B----4-:R-:W-:Y:S02]  /*15aa0*/  IADD3 R3, R0, R7, R24 ;  /* 0x0000000700037210 */ /* 0x010fe40007ffe018 */
[----:B------:R-:W-:Y:S01]  /*15ab0*/  LOP3.LUT R24, R46, 0xff, RZ, 0xc0, !PT ;  /* 0x000000ff2e187812 */ /* 0x000fe200078ec0ff */
[----:B------:R-:W0:Y:S02]  /*15ac0*/  LDS.128 R8, [R49+0x20400] ;  /* 0x0204000031087984 */ /* 0x000e240000000c00 */
[----:B------:R-:W-:Y:S01]  /*15ad0*/  IMAD.IADD R0, R18, 0x1, R3 ;  /* 0x0000000112007824 */ /* 0x000fe200078e0203 */
[----:B------:R-:W-:Y:S02]  /*15ae0*/  LOP3.LUT R3, R4, 0xff, RZ, 0xc0, !PT ;  /* 0x000000ff04037812 */ /* 0x000fe400078ec0ff */
[----:B------:R-:W-:-:S02]  /*15af0*/  PRMT R29, R21, 0x7604, R24 ;  /* 0x00007604151d7816 */ /* 0x000fc40000000018 */
[----:B------:R-:W1:Y:S01]  /*15b00*/  LDS.128 R4, [R0+0x20400] ;  /* 0x0204000000047984 */ /* 0x000e620000000c00 */
[----:B------:R-:W-:Y:S02]  /*15b10*/  PRMT R20, R3, 0x7604, R20 ;  /* 0x0000760403147816 */ /* 0x000fe40000000014 */
[----:B------:R-:W-:Y:S02]  /*15b20*/  SHF.R.U32.HI R3, RZ, 0x10, R37 ;  /* 0x00000010ff037819 */ /* 0x000fe40000011625 */
[----:B------:R-:W-:Y:S02]  /*15b30*/  SHF.R.U32.HI R21, RZ, 0x10, R39 ;  /* 0x00000010ff157819 */ /* 0x000fe40000011627 */
[----:B------:R-:W-:Y:S01]  /*15b40*/  LOP3.LUT R27, R20, 0xff0000, R27, 0xf8, !PT ;  /* 0x00ff0000141b7812 */ /* 0x000fe200078ef81b */
[----:B------:R-:W-:Y:S01]  /*15b50*/  IMAD.U32 R3, R3, 0x10000, RZ ;  /* 0x0001000003037824 */ /* 0x000fe200078e00ff */
[----:B------:R-:W-:Y:S01]  /*15b60*/  LOP3.LUT R29, R29, 0xff0000, R46, 0xf8, !PT ;  /* 0x00ff00001d1d7812 */ /* 0x000fe200078ef82e */
[----:B------:R-:W-:Y:S01]  /*15b70*/  IMAD.U32 R21, R21, 0x10000, RZ ;  /* 0x0001000015157824 */ /* 0x000fe200078e00ff */
[----:B------:R-:W-:-:S02]  /*15b80*/  LOP3.LUT R44, R27, 0xff000000, R45, 0xf8, !PT ;  /* 0xff0000001b2c7812 */ /* 0x000fc400078ef82d */
[----:B------:R-:W-:Y:S02]  /*15b90*/  LOP3.LUT R3, R12, 0xff0000, R3, 0xf8, !PT ;  /* 0x00ff00000c037812 */ /* 0x000fe400078ef803 */
[----:B------:R-:W-:Y:S02]  /*15ba0*/  LOP3.LUT R34, R29, 0xff000000, R46, 0xf8, !PT ;  /* 0xff0000001d227812 */ /* 0x000fe400078ef82e */
[----:B------:R-:W-:Y:S02]  /*15bb0*/  LOP3.LUT R36, R3, 0xff000000, R37, 0xf8, !PT ;  /* 0xff00000003247812 */ /* 0x000fe400078ef825 */
[----:B------:R-:W-:Y:S02]  /*15bc0*/  F2FP.F16.E4M3.UNPACK_B R33, R44 ;  /* 0x0000002cff21723e */ /* 0x000fe400020006ff */
[----:B------:R-:W-:Y:S02]  /*15bd0*/  F2FP.F16.E4M3.UNPACK_B R29, R36 ;  /* 0x00000024ff1d723e */ /* 0x000fe400020006ff */
[----:B------:R-:W-:Y:S01]  /*15be0*/  LOP3.LUT R21, R14, 0xff0000, R21, 0xf8, !PT ;  /* 0x00ff00000e157812 */ /* 0x000fe200078ef815 */
[----:B------:R-:W-:Y:S01]  /*15bf0*/  HADD2.F32 R35, -RZ, R33.H0_H0 ;  /* 0x20000021ff237230 */ /* 0x000fe20000004100 */
[----:B------:R-:W-:Y:S01]  /*15c00*/  LOP3.LUT R46, R31, 0xff000000, R47, 0xf8, !PT ;  /* 0xff0000001f2e7812 */ /* 0x000fe200078ef82f */
[--C-:B------:R-:W-:Y:S01]  /*15c10*/  HADD2.F32 R31, -RZ, R29.reuse.H0_H0 ;  /* 0x2000001dff1f7230 */ /* 0x100fe20000004100 */
[----:B------:R-:W-:Y:S01]  /*15c20*/  LOP3.LUT R38, R21, 0xff000000, R39, 0xf8, !PT ;  /* 0xff00000015267812 */ /* 0x000fe200078ef827 */
[----:B------:R-:W-:Y:S01]  /*15c30*/  HADD2.F32 R29, -RZ, R29.H1_H1 ;  /* 0x3000001dff1d7230 */ /* 0x000fe20000004100 */
[----:B------:R-:W-:Y:S01]  /*15c40*/  F2FP.F16.E4M3.UNPACK_B R44, R44.H1 ;  /* 0x0000002cff2c723e */ /* 0x000fe200030006ff */
[----:B------:R-:W-:Y:S01]  /*15c50*/  HADD2.F32 R33, -RZ, R33.H1_H1 ;  /* 0x30000021ff217230 */ /* 0x000fe20000004100 */
[----:B------:R-:W-:-:S02]  /*15c60*/  F2FP.F16.E4M3.UNPACK_B R36, R36.H1 ;  /* 0x00000024ff24723e */ /* 0x000fc400030006ff */
[----:B0-----:R-:W-:Y:S02]  /*15c70*/  F2FP.F16.E4M3.UNPACK_B R12, R9 ;  /* 0x00000009ff0c723e */ /* 0x001fe400020006ff */
        /* <DEDUP_REMOVED lines=8> */
[-C--:B------:R-:W-:Y:S01]  /*15d00*/  F2FP.F16.E4M3.UNPACK_B R26, R7.reuse ;  /* 0x00000007ff1a723e */ /* 0x080fe200020006ff */
[----:B------:R-:W-:Y:S01]  /*15d10*/  HADD2.F32 R20, -RZ, R20.H1_H1 ;  /* 0x30000014ff147230 */ /* 0x000fe20000004100 */
[----:B------:R-:W-:Y:S01]  /*15d20*/  F2FP.F16.E4M3.UNPACK_B R27, R7.H1 ;  /* 0x00000007ff1b723e */ /* 0x000fe200030006ff */
[C---:B------:R-:W-:Y:S01]  /*15d30*/  FMUL.FTZ R37, R24.reuse, R35 ;  /* 0x0000002318257220 */ /* 0x040fe20000410000 */
[-C--:B------:R-:W-:Y:S01]  /*15d40*/  F2FP.F16.E4M3.UNPACK_B R5, R4.reuse ;  /* 0x00000004ff05723e */ /* 0x080fe200020006ff */
[----:B------:R-:W-:Y:S01]  /*15d50*/  HADD2.F32 R12, -RZ, R12.H1_H1 ;  /* 0x3000000cff0c7230 */ /* 0x000fe20000004100 */
[----:B------:R-:W-:Y:S01]  /*15d60*/  F2FP.F16.E4M3.UNPACK_B R7, R4.H1 ;  /* 0x00000004ff07723e */ /* 0x000fe200030006ff */
[-C--:B------:R-:W-:Y:S01]  /*15d70*/  FMUL.FTZ R4, R24, R31.reuse ;  /* 0x0000001f18047220 */ /* 0x080fe20000410000 */
[-C--:B------:R-:W-:Y:S01]  /*15d80*/  F2FP.F16.E4M3.UNPACK_B R24, R6.reuse ;  /* 0x00000006ff18723e */ /* 0x080fe200020006ff */
[C---:B------:R-:W-:Y:S01]  /*15d90*/  FFMA.FTZ R37, R10.reuse, R31, -R37 ;  /* 0x0000001f0a257223 */ /* 0x040fe20000010825 */
[----:B------:R-:W-:Y:S01]  /*15da0*/  F2FP.F16.E4M3.UNPACK_B R25, R6.H1 ;  /* 0x00000006ff19723e */ /* 0x000fe200030006ff */
[----:B------:R-:W-:Y:S01]  /*15db0*/  FFMA.FTZ R39, R10, R35, R4 ;  /* 0x000000230a277223 */ /* 0x000fe20000010004 */
[----:B------:R-:W-:Y:S01]  /*15dc0*/  F2FP.F16.E4M3.UNPACK_B R9, R9.H1 ;  /* 0x00000009ff09723e */ /* 0x000fe200030006ff */
[----:B------:R-:W-:-:S02]  /*15dd0*/  HADD2.F32 R35, -RZ, R44.H0_H0 ;  /* 0x2000002cff237230 */ /* 0x000fc40000004100 */
[C---:B------:R-:W-:Y:S01]  /*15de0*/  FMUL.FTZ R41, R20.reuse, R33 ;  /* 0x0000002114297220 */ /* 0x040fe20000410000 */
[----:B------:R-:W-:Y:S02]  /*15df0*/  HADD2.F32 R6, -RZ, R21.H0_H0 ;  /* 0x20000015ff067230 */ /* 0x000fe40000004100 */
[-C--:B------:R-:W-:Y:S01]  /*15e00*/  FMUL.FTZ R10, R20, R29.reuse ;  /* 0x0000001d140a7220 */ /* 0x080fe20000410000 */
[----:B------:R-:W-:Y:S02]  /*15e10*/  HADD2.F32 R31, -RZ, R36.H0_H0 ;  /* 0x20000024ff1f7230 */ /* 0x000fe40000004100 */
[----:B------:R-:W-:Y:S01]  /*15e20*/  FFMA.FTZ R20, R12, R29, -R41 ;  /* 0x0000001d0c147223 */ /* 0x000fe20000010829 */
[----:B------:R-:W-:Y:S02]  /*15e30*/  HADD2.F32 R4, -RZ, R9.H0_H0 ;  /* 0x20000009ff047230 */ /* 0x000fe40000004100 */
[----:B------:R-:W-:Y:S01]  /*15e40*/  FMUL.FTZ R43, R6, R35 ;  /* 0x00000023062b7220 */ /* 0x000fe20000410000 */
[----:B------:R-:W-:Y:S01]  /*15e50*/  FFMA.FTZ R40, R12, R33, R10 ;  /* 0x000000210c287223 */ /* 0x000fe2000001000a */
[-C--:B------:R-:W-:Y:S01]  /*15e60*/  FMUL.FTZ R6, R6, R31.reuse ;  /* 0x0000001f06067220 */ /* 0x080fe20000410000 */
[----:B------:R-:W-:Y:S01]  /*15e70*/  F2FP.F16.E4M3.UNPACK_B R12, R46 ;  /* 0x0000002eff0c723e */ /* 0x000fe200020006ff */
[C---:B------:R-:W-:Y:S01]  /*15e80*/  FFMA.FTZ R43, R4.reuse, R31, -R43 ;  /* 0x0000001f042b7223 */ /* 0x040fe2000001082b */
[----:B------:R-:W-:Y:S01]  /*15e90*/  F2FP.F16.E4M3.UNPACK_B R10, R38 ;  /* 0x00000026ff0a723e */ /* 0x000fe200020006ff */
[----:B------:R-:W-:Y:S01]  /*15ea0*/  FFMA.FTZ R35, R4, R35, R6 ;  /* 0x0000002304237223 */ /* 0x000fe20000010006 */
[----:B------:R-:W-:Y:S01]  /*15eb0*/  HADD2.F32 R6, -RZ, R26.H0_H0 ;  /* 0x2000001aff067230 */ /* 0x000fe20000004100 */
[----:B------:R-:W-:Y:S01]  /*15ec0*/  F2FP.F16.E4M3.UNPACK_B R46, R46.H1 ;  /* 0x0000002eff2e723e */ /* 0x000fe200030006ff */
[----:B------:R-:W-:Y:S01]  /*15ed0*/  HADD2.F32 R31, -RZ, R12.H0_H0 ;  /* 0x2000000cff1f7230 */ /* 0x000fe20000004100 */
[----:B------:R-:W-:Y:S01]  /*15ee0*/  F2FP.F16.E4M3.UNPACK_B R38, R38.H1 ;  /* 0x00000026ff26723e */ /* 0x000fe200030006ff */
[----:B------:R-:W-:Y:S01]  /*15ef0*/  HADD2.F32 R44, -RZ, R44.H1_H1 ;  /* 0x3000002cff2c7230 */ /* 0x000fe20000004100 */
[----:B------:R-:W-:Y:S01]  /*15f00*/  F2FP.F16.E4M3.UNPACK_B R3, R8 ;  /* 0x00000008ff03723e */ /* 0x000fe200020006ff */
[----:B------:R-:W-:-:S02]  /*15f10*/  HADD2.F32 R21, -RZ, R21.H1_H1 ;  /* 0x30000015ff157230 */ /* 0x000fc40000004100 */
[C---:B------:R-:W-:Y:S01]  /*15f20*/  FMUL.FTZ R33, R6.reuse, R31 ;  /* 0x0000001f06217220 */ /* 0x040fe20000410000 */
[----:B------:R-:W-:Y:S01]  /*15f30*/  HADD2.F32 R29, -RZ, R10.H0_H0 ;  /* 0x2000000aff1d7230 */ /* 0x000fe20000004100 */
[----:B------:R-:W-:Y:S01]  /*15f40*/  F2FP.F16.E4M3.UNPACK_B R8, R8.H1 ;  /* 0x00000008ff08723e */ /* 0x000fe200030006ff */
[----:B------:R-:W-:Y:S02]  /*15f50*/  HADD2.F32 R36, -RZ, R36.H1_H1 ;  /* 0x30000024ff247230 */ /* 0x000fe40000004100 */
[C---:B------:R-:W-:Y:S01]  /*15f60*/  FMUL.FTZ R42, R21.reuse, R44 ;  /* 0x0000002c152a7220 */ /* 0x040fe20000410000 */
[----:B------:R-:W-:Y:S02]  /*15f70*/  HADD2.F32 R4, -RZ, R14.H0_H0 ;  /* 0x2000000eff047230 */ /* 0x000fe40000004100 */
[----:B------:R-:W-:Y:S01]  /*15f80*/  FMUL.FTZ R6, R6, R29 ;  /* 0x0000001d06067220 */ /* 0x000fe20000410000 */
[----:B------:R-:W-:Y:S02]  /*15f90*/  HADD2.F32 R9, -RZ, R9.H1_H1 ;  /* 0x30000009ff097230 */ /* 0x000fe40000004100 */
[----:B------:R-:W-:Y:S01]  /*15fa0*/  FMUL.FTZ R21, R21, R36 ;  /* 0x0000002415157220 */ /* 0x000fe20000410000 */
[----:B------:R-:W-:-:S02]  /*15fb0*/  HADD2.F32 R26, -RZ, R26.H1_H1 ;  /* 0x3000001aff1a7230 */ /* 0x000fc40000004100 */
[C---:B------:R-:W-:Y:S01]  /*15fc0*/  FFMA.FTZ R33, R4.reuse, R29, -R33 ;  /* 0x0000001d04217223 */ /* 0x040fe20000010821 */
[----:B------:R-:W-:Y:S02]  /*15fd0*/  HADD2.F32 R29, -RZ, R12.H1_H1 ;  /* 0x3000000cff1d7230 */ /* 0x000fe40000004100 */
[----:B------:R-:W-:Y:S01]  /*15fe0*/  FFMA.FTZ R41, R4, R31, R6 ;  /* 0x0000001f04297223 */ /* 0x000fe20000010006 */
[C---:B------:R-:W-:Y:S01]  /*15ff0*/  FFMA.FTZ R42, R9.reuse, R36, -R42 ;  /* 0x00000024092a7223 */ /* 0x040fe2000001082a */
[----:B------:R-:W-:Y:S01]  /*16000*/  FFMA.FTZ R44, R9, R44, R21 ;  /* 0x0000002c092c7223 */ /* 0x000fe20000010015 */
[----:B------:R-:W-:Y:S02]  /*16010*/  HADD2.F32 R31, -RZ, R46.H0_H0 ;  /* 0x2000002eff1f7230 */ /* 0x000fe40000004100 */
[----:B------:R-:W-:Y:S01]  /*16020*/  FMUL.FTZ R45, R26, R29 ;  /* 0x0000001d1a2d7220 */ /* 0x000fe20000410000 */
[----:B------:R-:W-:Y:S02]  /*16030*/  HADD2.F32 R6, -RZ, R27.H0_H0 ;  /* 0x2000001bff067230 */ /* 0x000fe40000004100 */
        /* <DEDUP_REMOVED lines=41> */
[----:B------:R-:W-:Y:S01]  /*162d0*/  HADD2.F32 R7, -RZ, R28.H0_H0 ;  /* 0x2000001cff077230 */ /* 0x000fe20000004100 */
[----:B------:R-:W-:Y:S01]  /*162e0*/  F2FP.SATFINITE.E4M3.F32.PACK_AB_MERGE_C R35, R44, R35, RZ ;  /* 0x000000232c23723e */ /* 0x000fe200048070ff */
[----:B------:R-:W-:-:S02]  /*162f0*/  HADD2.F32 R4, -RZ, R3.H0_H0 ;  /* 0x20000003ff047230 */ /* 0x000fc40000004100 */
[C---:B------:R-:W-:Y:S01]  /*16300*/  FMUL.FTZ R9, R6.reuse, R15 ;  /* 0x0000000f06097220 */ /* 0x040fe20000410000 */
[----:B------:R-:W-:Y:S02]  /*16310*/  HADD2.F32 R32, -RZ, R32.H1_H1 ;  /* 0x30000020ff207230 */ /* 0x000fe40000004100 */
        /* <DEDUP_REMOVED lines=8> */
[----:B------:R-:W-:Y:S01]  /*163a0*/  FMUL.FTZ R5, R5, R28 ;  /* 0x0000001c05057220 */ /* 0x000fe20000410000 */
[----:B------:R-:W-:Y:S01]  /*163b0*/  F2FP.F16.E4M3.UNPACK_B R6, R30.H1 ;  /* 0x0000001eff06723e */ /* 0x000fe200030006ff */
[----:B------:R-:W-:Y:S01]  /*163c0*/  FFMA.FTZ R28, R3, R28, -R8 ;  /* 0x0000001c031c7223 */ /* 0x000fe20000010808 */
[----:B------:R-:W-:-:S02]  /*163d0*/  HADD2.F32 R8, -RZ, R7.H0_H0 ;  /* 0x20000007ff087230 */ /* 0x000fc40000004100 */
[----:B------:R-:W-:Y:S01]  /*163e0*/  FFMA.FTZ R32, R3, R32, R5 ;  /* 0x0000002003207223 */ /* 0x000fe20000010005 */
[----:B------:R-:W-:Y:S01]  /*163f0*/  HADD2.F32 R4, -RZ, R25.H0_H0 ;  /* 0x20000019ff047230 */ /* 0x000fe20000004100 */
[----:B------:R-:W-:Y:S01]  /*16400*/  F2FP.F16.E4M3.UNPACK_B R34, R34 ;  /* 0x00000022ff22723e */ /* 0x000fe200020006ff */
[----:B------:R-:W-:Y:S01]  /*16410*/  HADD2.F32 R5, -RZ, R6.H0_H0 ;  /* 0x20000006ff057230 */ /* 0x000fe20000004100 */
[----:B------:R-:W-:Y:S01]  /*16420*/  F2FP.F16.E4M3.UNPACK_B R30, R30 ;  /* 0x0000001eff1e723e */ /* 0x000fe200020006ff */
[----:B------:R-:W-:Y:S02]  /*16430*/  HADD2.F32 R3, -RZ, R13.H0_H0 ;  /* 0x2000000dff037230 */ /* 0x000fe40000004100 */
[C---:B------:R-:W-:Y:S01]  /*16440*/  FMUL.FTZ R26, R4.reuse, R8 ;  /* 0x00000008041a7220 */ /* 0x040fe20000410000 */
[----:B------:R-:W-:Y:S02]  /*16450*/  HADD2.F32 R10, -RZ, R7.H1_H1 ;  /* 0x30000007ff0a7230 */ /* 0x000fe40000004100 */
[----:B------:R-:W-:Y:S01]  /*16460*/  FMUL.FTZ R4, R4, R5 ;  /* 0x0000000504047220 */ /* 0x000fe20000410000 */
[----:B------:R-:W-:-:S02]  /*16470*/  HADD2.F32 R25, -RZ, R25.H1_H1 ;  /* 0x30000019ff197230 */ /* 0x000fc40000004100 */
[----:B------:R-:W-:Y:S01]  /*16480*/  FFMA.FTZ R26, R3, R5, -R26 ;  /* 0x00000005031a7223 */ /* 0x000fe2000001081a */
[----:B------:R-:W-:Y:S01]  /*16490*/  HADD2.F32 R6, -RZ, R6.H1_H1 ;  /* 0x30000006ff067230 */ /* 0x000fe20000004100 */
[----:B------:R-:W-:Y:S01]  /*164a0*/  F2FP.SATFINITE.E4M3.F32.PACK_AB_MERGE_C R45, R46, R45, RZ ;  /* 0x0000002d2e2d723e */ /* 0x000fe200048070ff */
[----:B------:R-:W-:Y:S02]  /*164b0*/  HADD2.F32 R13, -RZ, R13.H1_H1 ;  /* 0x3000000dff0d7230 */ /* 0x000fe40000004100 */
[C---:B------:R-:W-:Y:S01]  /*164c0*/  FMUL.FTZ R36, R25.reuse, R10 ;  /* 0x0000000a19247220 */ /* 0x040fe20000410000 */
[----:B------:R-:W-:Y:S01]  /*164d0*/  F2FP.SATFINITE.E4M3.F32.PACK_AB_MERGE_C R14, R14, R29, RZ ;  /* 0x0000001d0e0e723e */ /* 0x000fe200048070ff */
[----:B------:R-:W-:Y:S01]  /*164e0*/  FMUL.FTZ R5, R25, R6 ;  /* 0x0000000619057220 */ /* 0x000fe20000410000 */
[----:B------:R-:W-:Y:S01]  /*164f0*/  FFMA.FTZ R25, R3, R8, R4 ;  /* 0x0000000803197223 */ /* 0x000fe20000010004 */
[----:B------:R-:W-:Y:S01]  /*16500*/  FFMA.FTZ R31, R13, R6, -R36 ;  /* 0x000000060d1f7223 */ /* 0x000fe20000010824 */
[----:B------:R-:W-:-:S02]  /*16510*/  HADD2.F32 R6, -RZ, R34.H0_H0 ;  /* 0x20000022ff067230 */ /* 0x000fc40000004100 */
[----:B------:R-:W-:Y:S01]  /*16520*/  FFMA.FTZ R10, R13, R10, R5 ;  /* 0x0000000a0d0a7223 */ /* 0x000fe20000010005 */
[----:B------:R-:W-:Y:S01]  /*16530*/  HADD2.F32 R4, -RZ, R24.H0_H0 ;  /* 0x20000018ff047230 */ /* 0x000fe20000004100 */
[----:B------:R-:W-:Y:S01]  /*16540*/  F2FP.SATFINITE.E4M3.F32.PACK_AB_MERGE_C R32, R32, R21, R14 ;  /* 0x000000152020723e */ /* 0x000fe2000480700e */
[----:B------:R-:W-:Y:S02]  /*16550*/  HADD2.F32 R5, -RZ, R30.H0_H0 ;  /* 0x2000001eff057230 */ /* 0x000fe40000004100 */
        /* <DEDUP_REMOVED lines=10> */
[C---:B------:R-:W-:Y:S01]  /*16600*/  FFMA.FTZ R8, R3.reuse, R5, -R8 ;  /* 0x0000000503087223 */ /* 0x040fe20000010808 */
[----:B------:R-:W-:Y:S01]  /*16610*/  FFMA.FTZ R3, R3, R6, R7 ;  /* 0x0000000603037223 */ /* 0x000fe20000010007 */
[C---:B------:R-:W-:Y:S01]  /*16620*/  FFMA.FTZ R13, R11.reuse, R30, -R4 ;  /* 0x0000001e0b0d7223 */ /* 0x040fe20000010804 */
[----:B------:R-:W-:Y:S01]  /*16630*/  F2FP.SATFINITE.E4M3.F32.PACK_AB_MERGE_C R7, R38, R47, RZ ;  /* 0x0000002f2607723e */ /* 0x000fe200048070ff */
        /* <DEDUP_REMOVED lines=11> */
[----:B------:R4:W-:Y:S04]  /*166f0*/  STS.128 [R49+0x20400], R4 ;  /* 0x0204000431007388 */ /* 0x0009e80000000c00 */
[----:B------:R4:W-:Y:S02]  /*16700*/  STS.128 [R0+0x20400], R32 ;  /* 0x0204002000007388 */ /* 0x0009e40000000c00 */
.L_x_2324:
[----:B------:R-:W-:Y:S05]  /*16710*/  BSYNC B0 ;  /* 0x0000000000007941 */ /* 0x000fea0003800000 */
.L_x_2284:
        /* <DEDUP_REMOVED lines=8> */
.L_x_2282:
[----:B--234-:R-:W-:-:S05]  /*167a0*/  IMAD.U32 R0, RZ, RZ, UR45 ;  /* 0x0000002dff007e24 */ /* 0x01cfca000f8e00ff */
[----:B------:R-:W-:-:S13]  /*167b0*/  ISETP.NE.AND P1, PT, R0, 0x3, PT ;  /* 0x000000030000780c */ /* 0x000fda0003f25270 */
[----:B------:R-:W-:Y:S05]  /*167c0*/  @!P1 BRA `(.L_x_2351) ;  /* 0x0000000000049947 */ /* 0x000fea0003800000 */
[----:B------:R-:W-:Y:S01]  /*167d0*/  BPT.TRAP 0x1 ;  /* 0x000000040000795c */ /* 0x000fe20000300000 */
.L_x_2351:
[----:B0-----:R-:W-:Y:S01]  /*167e0*/  IMAD R4, R152, 0x8, R18 ;  /* 0x0000000898047824 */ /* 0x001fe200078e0212 */
[----:B-1----:R-:W-:-:S04]  /*167f0*/  SHF.L.U32 R3, R237, 0x1f, RZ ;  /* 0x0000001fed037819 */ /* 0x002fc800000006ff */
[----:B------:R0:W1:Y:S01]  /*16800*/  SYNCS.PHASECHK.TRANS64.TRYWAIT P2, [R4+URZ+0x38830], R3 ;  /* 0x03883003040075a7 */ /* 0x000062000804017f */
[----:B------:R-:W-:Y:S05]  /*16810*/  @!P1 BRA `(.L_x_2352) ;  /* 0x0000000000049947 */ /* 0x000fea0003800000 */
[----:B------:R-:W-:Y:S01]  /*16820*/  BPT.TRAP 0x1 ;  /* 0x000000040000795c */ /* 0x000fe20000300000 */
.L_x_2352:
[----:B------:R-:W2:Y:S01]  /*16830*/  S2R R0, SR_TID.X ;  /* 0x0000000000007919 */ /* 0x000ea20000002100 */
[----:B------:R-:W-:Y:S01]  /*16840*/  IMAD.MOV.U32 R151, RZ, RZ, RZ ;  /* 0x000000ffff977224 */ /* 0x000fe200078e00ff */
[----:B--2---:R-:W-:-:S04]  /*16850*/  LOP3.LUT R0, R0, 0x7f, RZ, 0xc0, !PT ;  /* 0x0000007f00007812 */ /* 0x004fc800078ec0ff */
[----:B------:R-:W-:Y:S01]  /*16860*/  ISETP.NE.AND P0, PT, R0, RZ, PT ;  /* 0x000000ff0000720c */ /* 0x000fe20003f05270 */
[----:B-1----:R-:W-:-:S12]  /*16870*/  @P2 BRA `(.L_x_2353) ;  /* 0x0000000000082947 */ /* 0x002fd80003800000 */
[----:B------:R-:W1:Y:S02]  /*16880*/  SYNCS.PHASECHK.TRANS64.TRYWAIT P2, [R4+URZ+0x38830], R3 ;  /* 0x03883003040075a7 */ /* 0x000e64000804017f */
[----:B-1----:R-:W-:Y:S05]  /*16890*/  @!P2 BRA `(.L_x_2354) ;  /* 0x0000014c00c0a947 */ /* 0x002fea0003800000 */
.L_x_2353:
[----:B------:R-:W-:Y:S05]  /*168a0*/  WARPSYNC.ALL ;  /* 0x0000000000007948 */ /* 0x000fea0003800000 */
[----:B------:R-:W-:Y:S01]  /*168b0*/  IADD3 R0, R18, 0x28400, RZ ;  /* 0x0002840012007810 */ /* 0x000fe20007ffe0ff */
[----:B------:R-:W2:Y:S03]  /*168c0*/  LDL R96, [R1+0x20] ;  /* 0x0000200001607983 */ /* 0x000ea60000100800 */
[----:B------:R-:W-:Y:S01]  /*168d0*/  SHF.R.U32.HI R0, RZ, 0x4, R0 ;  /* 0x00000004ff007819 */ /* 0x000fe20000011600 */
[----:B------:R-:W0:Y:S03]  /*168e0*/  LDL R98, [R1+0xc] ;  /* 0x00000c0001627983 */ /* 0x000e260000100800 */
[----:B------:R-:W-:Y:S01]  /*168f0*/  LOP3.LUT R0, R0, 0x3fff, RZ, 0xc0, !PT ;  /* 0x00003fff00007812 */ /* 0x000fe200078ec0ff */
[----:B------:R-:W3:Y:S01]  /*16900*/  LDL R10, [R1+0x3c] ;  /* 0x00003c00010a7983 */ /* 0x000ee20000100800 */
[----:B------:R-:W-:-:S02]  /*16910*/  R2UR UR12, R56 ;  /* 0x00000000380c72ca */ /* 0x000fc400000e0000 */
[----:B------:R-:W-:Y:S01]  /*16920*/  LOP3.LUT R15, R0, 0x10000, RZ, 0xfc, !PT ;  /* 0x00010000000f7812 */ /* 0x000fe200078efcff */
[----:B------:R-:W-:Y:S01]  /*16930*/  IMAD.MOV.U32 R7, RZ, RZ, 0x40000040 ;  /* 0x40000040ff077424 */ /* 0x000fe200078e00ff */
[----:B------:R-:W4:Y:S03]  /*16940*/  LDL R5, [R1+0x38] ;  /* 0x0000380001057983 */ /* 0x000f260000100800 */
[----:B------:R-:W-:Y:S01]  /*16950*/  IMAD R6, R152, 0x800, R15 ;  /* 0x0000080098067824 */ /* 0x000fe200078e020f */
[----:B------:R-:W-:Y:S01]  /*16960*/  R2UR UR15, R7 ;  /* 0x00000000070f72ca */ /* 0x000fe200000e0000 */
[----:B------:R-:W3:Y:S03]  /*16970*/  LDL R94, [R1+0x4] ;  /* 0x00000400015e7983 */ /* 0x000ee60000100800 */
[----:B------:R-:W-:Y:S01]  /*16980*/  R2UR UR14, R6 ;  /* 0x00000000060e72ca */ /* 0x000fe200000e0000 */
[----:B------:R-:W-:Y:S01]  /*16990*/  ULOP3.LUT UR12, UR12, 0x10000, URZ, 0xfc, !UPT ;  /* 0x000100000c0c7892 */ /* 0x000fe2000f8efc3f */
[----:B-----5:R-:W-:Y:S01]  /*169a0*/  WARPGROUP.ARRIVE ;  /* 0x00000000000079c5 */ /* 0x020fe20000000000 */
[----:B------:R-:W-:-:S10]  /*169b0*/  UMOV UR13, 0x40000040 ;  /* 0x40000040000d7882 */ /* 0x000fd40000000000 */
[----:B------:R-:W-:Y:S01]  /*169c0*/  QGMMA.64x128x32.F32.E4M3.E4M3 R24, gdesc[UR12], RZ, !UPT, gsb0 ;  /* 0x01e000000c1879f3 */ /* 0x000fe2000c0008ff */
[----:B------:R-:W-:Y:S02]  /*169d0*/  VIADD R8, R6, 0x2 ;  /* 0x0000000206087836 */ /* 0x000fe40000000000 */
[----:B------:R-:W-:-:S03]  /*169e0*/  IMAD.MOV.U32 R9, RZ, RZ, 0x40000040 ;  /* 0x40000040ff097424 */ /* 0x000fc600078e00ff */
[----:B------:R-:W-:Y:S02]  /*169f0*/  R2UR UR10, R8 ;  /* 0x00000000080a72ca */ /* 0x000fe400000e0000 */
[----:B------:R-:W-:Y:S01]  /*16a00*/  R2UR UR11, R9 ;  /* 0x00000000090b72ca */ /* 0x000fe200000e0000 */
[----:B------:R-:W-:Y:S01]  /*16a10*/  UIADD3 UR8, UR12, 0x2, URZ ;  /* 0x000000020c087890 */ /* 0x000fe2000fffe03f */
[----:B------:R-:W-:Y:S01]  /*16a20*/  UMOV UR9, 0x40000040 ;  /* 0x4000004000097882 */ /* 0x000fe20000000000 */
[----:B------:R-:W-:Y:S02]  /*16a30*/  VIADD R8, R6, 0x4 ;  /* 0x0000000406087836 */ /* 0x000fe40000000000 */
[----:B------:R-:W-:-:S03]  /*16a40*/  IMAD.MOV.U32 R9, RZ, RZ, 0x40000040 ;  /* 0x40000040ff097424 */ /* 0x000fc600078e00ff */
[----:B------:R-:W-:Y:S02]  /*16a50*/  R2UR UR6, R8 ;  /* 0x00000000080672ca */ /* 0x000fe400000e0000 */
[----:B------:R-:W-:Y:S01]  /*16a60*/  R2UR UR7, R9 ;  /* 0x00000000090772ca */ /* 0x000fe200000e0000 */
[----:B------:R-:W-:Y:S01]  /*16a70*/  UIADD3 UR4, UR12, 0x4, URZ ;  /* 0x000000040c047890 */ /* 0x000fe2000fffe03f */
[----:B------:R-:W-:Y:S02]  /*16a80*/  WARPGROUP.DEPBAR.LE gsb0, 0x0 ;  /* 0x00008000000079c5 */ /* 0x000fe40000010000 */
[----:B------:R-:W-:-:S06]  /*16a90*/  WARPGROUP.ARRIVE ;  /* 0x00000000000079c5 */ /* 0x000fcc0000000000 */
[----:B------:R-:W-:Y:S01]  /*16aa0*/  QGMMA.64x128x32.F32.E4M3.E4M3 R24, gdesc[UR8], R24, gsb0 ;  /* 0x01e00000081879f3 */ /* 0x000fe20008000818 */
[----:B------:R-:W-:Y:S01]  /*16ab0*/  UMOV UR5, 0x40000040 ;  /* 0x4000004000057882 */ /* 0x000fe20000000000 */
[----:B------:R-:W-:Y:S02]  /*16ac0*/  VIADD R8, R6, 0x6 ;  /* 0x0000000606087836 */ /* 0x000fe40000000000 */
[----:B------:R-:W-:-:S03]  /*16ad0*/  IMAD.MOV.U32 R9, RZ, RZ, 0x40000040 ;  /* 0x40000040ff097424 */ /* 0x000fc600078e00ff */
[----:B------:R-:W-:Y:S02]  /*16ae0*/  R2UR UR18, R8 ;  /* 0x00000000081272ca */ /* 0x000fe400000e0000 */
[----:B------:R-:W-:Y:S01]  /*16af0*/  R2UR UR19, R9 ;  /* 0x00000000091372ca */ /* 0x000fe200000e0000 */
[----:B------:R-:W-:Y:S01]  /*16b00*/  UIADD3 UR16, UR12, 0x6, URZ ;  /* 0x000000060c107890 */ /* 0x000fe2000fffe03f */
[----:B------:R-:W-:Y:S01]  /*16b10*/  UMOV UR17, 0x40000040 ;  /* 0x4000004000117882 */ /* 0x000fe20000000000 */
[----:B------:R-:W-:Y:S02]  /*16b20*/  WARPGROUP.DEPBAR.LE gsb0, 0x0 ;  /* 0x00008000000079c5 */ /* 0x000fe40000010000 */
[----:B------:R-:W-:-:S06]  /*16b30*/  WARPGROUP.ARRIVE ;  /* 0x00000000000079c5 */ /* 0x000fcc0000000000 */
[----:B------:R-:W-:Y:S01]  /*16b40*/  QGMMA.64x128x32.F32.E4M3.E4M3 R24, gdesc[UR4], R24, gsb0 ;  /* 0x01e00000041879f3 */ /* 0x000fe20008000818 */
[----:B------:R-:W-:Y:S01]  /*16b50*/  IMAD.MOV.U32 R9, RZ, RZ, 0x40000040 ;  /* 0x40000040ff097424 */ /* 0x000fe200078e00ff */
[----:B------:R-:W-:-:S04]  /*16b60*/  IADD3 R8, R6, 0x400, RZ ;  /* 0x0000040006087810 */ /* 0x000fc80007ffe0ff */
[----:B------:R-:W-:Y:S02]  /*16b70*/  R2UR UR22, R8 ;  /* 0x00000000081672ca */ /* 0x000fe400000e0000 */
[----:B------:R-:W-:Y:S01]  /*16b80*/  R2UR UR23, R9 ;  /* 0x00000000091772ca */ /* 0x000fe200000e0000 */
[----:B------:R-:W-:Y:S01]  /*16b90*/  UIADD3 UR20, UR12, 0x400, URZ ;  /* 0x000004000c147890 */ /* 0x000fe2000fffe03f */
[----:B------:R-:W-:Y:S01]  /*16ba0*/  UMOV UR21, 0x40000040 ;  /* 0x4000004000157882 */ /* 0x000fe20000000000 */
[----:B------:R-:W-:Y:S02]  /*16bb0*/  WARPGROUP.DEPBAR.LE gsb0, 0x0 ;  /* 0x00008000000079c5 */ /* 0x000fe40000010000 */
[----:B------:R-:W-:-:S06]  /*16bc0*/  WARPGROUP.ARRIVE ;  /* 0x00000000000079c5 */ /* 0x000fcc0000000000 */
[----:B------:R-:W-:Y:S01]  /*16bd0*/  QGMMA.64x128x32.F32.E4M3.E4M3 R24, gdesc[UR16], R24, gsb0 ;  /* 0x01e00000101879f3 */ /* 0x000fe20008000818 */
        /* <DEDUP_REMOVED lines=27> */
[----:B------:R-:W-:-:S04]  /*16d90*/  IMAD.MOV.U32 R0, RZ, RZ, -0x80 ;  /* 0xffffff80ff007424 */ /* 0x000fc800078e00ff */
[----:B------:R-:W-:-:S05]  /*16da0*/  IMAD R0, R133, R0, 0x80 ;  /* 0x0000008085007424 */ /* 0x000fca00078e0200 */
[----:B--2---:R-:W-:-:S04]  /*16db0*/  IADD3 R0, R96, R0, RZ ;  /* 0x0000000060007210 */ /* 0x004fc80007ffe0ff */
[----:B01----:R-:W-:Y:S01]  /*16dc0*/  IADD3 R3, -R98, 0x1, R0 ;  /* 0x0000000162037810 */ /* 0x003fe20007ffe100 */
[----:B---3--:R-:W-:-:S04]  /*16dd0*/  IMAD R8, R94, 0x80, R10 ;  /* 0x000000805e087824 */ /* 0x008fc800078e020a */
[C---:B----4-:R-:W-:Y:S02]  /*16de0*/  IMAD R7, R5.reuse, -0x2, R3 ;  /* 0xfffffffe05077824 */ /* 0x050fe400078e0203 */
[----:B------:R-:W-:-:S03]  /*16df0*/  IMAD R6, R5, -0x2, R0 ;  /* 0xfffffffe05067824 */ /* 0x000fc600078e0200 */
[----:B------:R-:W-:Y:S01]  /*16e00*/  IADD3 R3, R7, 0x8, R8 ;  /* 0x0000000807037810 */ /* 0x000fe20007ffe008 */
[----:B------:R-:W-:Y:S02]  /*16e10*/  WARPGROUP.DEPBAR.LE gsb0, 0x0 ;  /* 0x00008000000079c5 */ /* 0x000fe40000010000 */
[----:B------:R-:W-:-:S06]  /*16e20*/  WARPGROUP.ARRIVE ;  /* 0x00000000000079c5 */ /* 0x000fcc0000000000 */
[----:B------:R-:W-:Y:S01]  /*16e30*/  QGMMA.64x128x32.F32.E4M3.E4M3 R24, gdesc[UR32], R24, gsb0 ;  /* 0x01e00000201879f3 */ /* 0x000fe20008000818 */
[----:B------:R-:W-:-:S04]  /*16e40*/  VIMNMX R0, R6, R3, PT ;  /* 0x0000000306007248 */ /* 0x000fc80003fe0100 */
[C---:B------:R-:W-:Y:S02]  /*16e50*/  ISETP.GT.AND P2, PT, R0.reuse, RZ, PT ;  /* 0x000000ff0000720c */ /* 0x040fe40003f44270 */
[C---:B------:R-:W-:Y:S02]  /*16e60*/  ISETP.GT.AND P3, PT, R0.reuse, 0x1, PT ;  /* 0x000000010000780c */ /* 0x040fe40003f64270 */
[----:B------:R-:W-:Y:S01]  /*16e70*/  ISETP.GT.AND P4, PT, R0, 0x8, PT ;  /* 0x000000080000780c */ /* 0x000fe20003f84270 */
[----:B------:R-:W-:Y:S02]  /*16e80*/  WARPGROUP.DEPBAR.LE gsb0, 0x0 ;  /* 0x00008000000079c5 */ /* 0x000fe40000010000 */
[----:B------:R-:W-:Y:S02]  /*16e90*/  FSEL R26, R26, -INF , P2 ;  /* 0xff8000001a1a7808 */ /* 0x000fe40001000000 */
[----:B------:R-:W-:Y:S02]  /*16ea0*/  FSEL R10, R27, -INF , P3 ;  /* 0xff8000001b0a7808 */ /* 0x000fe40001800000 */
        /* <DEDUP_REMOVED lines=87> */
[----:B------:R-:W-:Y:S02]  /*17420*/  FSEL R87, R87, -INF , P2 ;  /* 0xff80000057577808 */ /* 0x000fe40001000000 */
[----:B------:R-:W-:-:S04]  /*17430*/  FMNMX.FTZ R14, R47, R14, !PT ;  /* 0x0000000e2f0e7209 */ /* 0x000fc80007810000 */
[----:B------:R-:W-:-:S05]  /*17440*/  FMNMX.FTZ R14, R87, R14, !PT ;  /* 0x0000000e570e7209 */ /* 0x000fca0007810000 */
[----:B------:R-:W0:Y:S02]  /*17450*/  SHFL.BFLY PT, R5, R14, 0x2, 0x1f ;  /* 0x0c401f000e057f89 */ /* 0x000e2400000e0000 */
[----:B0-----:R-:W-:-:S05]  /*17460*/  FMNMX.FTZ R55, R14, R5, !PT ;  /* 0x000000050e377209 */ /* 0x001fca0007810000 */
[----:B------:R-:W0:Y:S01]  /*17470*/  SHFL.BFLY PT, R0, R55, 0x1, 0x1f ;  /* 0x0c201f0037007f89 */ /* 0x000e2200000e0000 */
[----:B------:R-:W-:-:S04]  /*17480*/  VIADDMNMX R34, R8, R7, R6, PT ;  /* 0x0000000708227246 */ /* 0x000fc80003800106 */
[C---:B------:R-:W-:Y:S02]  /*17490*/  ISETP.GT.AND P3, PT, R34.reuse, 0x1, PT ;  /* 0x000000012200780c */ /* 0x040fe40003f64270 */
[----:B------:R-:W-:Y:S02]  /*174a0*/  ISETP.GT.AND P4, PT, R34, 0x8, PT ;  /* 0x000000082200780c */ /* 0x000fe40003f84270 */
[----:B------:R-:W-:Y:S02]  /*174b0*/  FSEL R6, R25, -INF , P3 ;  /* 0xff80000019067808 */ /* 0x000fe40001800000 */
[----:B0-----:R-:W-:-:S04]  /*174c0*/  FMNMX.FTZ R0, R55, R0, !PT ;  /* 0x0000000037007209 */ /* 0x001fc80007810000 */
[----:B------:R-:W-:Y:S01]  /*174d0*/  FSETP.NEU.FTZ.AND P2, PT, R0, -INF , PT ;  /* 0xff8000000000780b */ /* 0x000fe20003f5d000 */
[----:B------:R-:W-:-:S05]  /*174e0*/  FFMA.FTZ R51, R2, R0, -8 ;  /* 0xc100000002337423 */ /* 0x000fca0000010000 */
[----:B------:R-:W-:Y:S02]  /*174f0*/  FSEL R51, R51, RZ, P2 ;  /* 0x000000ff33337208 */ /* 0x000fe40001000000 */
[----:B------:R-:W-:-:S04]  /*17500*/  ISETP.GT.AND P2, PT, R34, RZ, PT ;  /* 0x000000ff2200720c */ /* 0x000fc80003f44270 */
[----:B------:R-:W-:Y:S02]  /*17510*/  FSEL R91, R24, -INF , P2 ;  /* 0xff800000185b7808 */ /* 0x000fe40001000000 */
        /* <DEDUP_REMOVED lines=17> */
[----:B------:R-:W-:Y:S01]  /*17630*/  FMNMX.FTZ R14, R97, R14, !PT ;  /* 0x0000000e610e7209 */ /* 0x000fe20007810000 */
[----:B------:R-:W-:-:S01]  /*17640*/  FFMA.FTZ R10, R2, R10, -R51 ;  /* 0x0000000a020a7223 */ /* 0x000fc20000010833 */
[----:B------:R-:W-:Y:S02]  /*17650*/  ISETP.GT.AND P2, PT, R34, 0x21, PT ;  /* 0x000000212200780c */ /* 0x000fe40003f44270 */
[----:B------:R-:W-:Y:S02]  /*17660*/  FSEL R101, R40, -INF , P3 ;  /* 0xff80000028657808 */ /* 0x000fe40001800000 */
[----:B------:R-:W-:Y:S01]  /*17670*/  FMNMX.FTZ R14, R99, R14, !PT ;  /* 0x0000000e630e7209 */ /* 0x000fe20007810000 */
[----:B------:R-:W-:-:S01]  /*17680*/  FFMA.FTZ R24, R2, R9, -R51 ;  /* 0x0000000902187223 */ /* 0x000fc20000010833 */
[----:B------:R-:W-:Y:S02]  /*17690*/  ISETP.GT.AND P3, PT, R34, 0x28, PT ;  /* 0x000000282200780c */ /* 0x000fe40003f64270 */
[----:B------:R-:W-:-:S02]  /*176a0*/  FSEL R103, R41, -INF , P2 ;  /* 0xff80000029677808 */ /* 0x000fc40001000000 */
[----:B------:R-:W-:Y:S01]  /*176b0*/  FMNMX.FTZ R14, R101, R14, !PT ;  /* 0x0000000e650e7209 */ /* 0x000fe20007810000 */
[----:B------:R-:W-:Y:S01]  /*176c0*/  MUFU.EX2 R8, R10 ;  /* 0x0000000a00087308 */ /* 0x000fe20000000800 */
[----:B------:R-:W-:Y:S02]  /*176d0*/  ISETP.GT.AND P2, PT, R34, 0x29, PT ;  /* 0x000000292200780c */ /* 0x000fe40003f44270 */
[----:B------:R-:W-:-:S05]  /*176e0*/  FSEL R105, R44, -INF , P3 ;  /* 0xff8000002c697808 */ /* 0x000fca0001800000 */
[----:B------:R0:W-:Y:S01]  /*176f0*/  MUFU.EX2 R10, R24 ;  /* 0x00000018000a7308 */ /* 0x0001e20000000800 */
[----:B------:R-:W-:Y:S02]  /*17700*/  ISETP.GT.AND P3, PT, R34, 0x30, PT ;  /* 0x000000302200780c */ /* 0x000fe40003f64270 */
[----:B------:R-:W-:Y:S02]  /*17710*/  FSEL R107, R45, -INF , P2 ;  /* 0xff8000002d6b7808 */ /* 0x000fe40001000000 */
[----:B0-----:R-:W-:-:S04]  /*17720*/  FMNMX.FTZ R24, R103, R14, !PT ;  /* 0x0000000e67187209 */ /* 0x001fc80007810000 */
        /* <DEDUP_REMOVED lines=38> */
[----:B------:R-:W-:Y:S01]  /*17990*/  FFMA.FTZ R7, R2, R30, -R51 ;  /* 0x0000001e02077223 */ /* 0x000fe20000010833 */
        /* <DEDUP_REMOVED lines=21> */
[----:B------:R-:W-:Y:S02]  /*17af0*/  FSEL R85, R85, -INF , P2 ;  /* 0xff80000055557808 */ /* 0x000fe40001000000 */
[----:B------:R-:W-:Y:S01]  /*17b00*/  FMNMX.FTZ R32, R127, R32, !PT ;  /* 0x000000207f207209 */ /* 0x000fe20007810000 */
[----:B------:R-:W-:-:S03]  /*17b10*/  FFMA.FTZ R34, R2, R3, -R51 ;  /* 0x0000000302227223 */ /* 0x000fc60000010833 */
[----:B------:R-:W-:Y:S01]  /*17b20*/  FMNMX.FTZ R3, R85, R32, !PT ;  /* 0x0000002055037209 */ /* 0x000fe20007810000 */
[----:B------:R-:W-:-:S01]  /*17b30*/  FFMA.FTZ R9, R2, R11, -R51 ;  /* 0x0000000b02097223 */ /* 0x000fc20000010833 */
[----:B------:R-:W-:-:S03]  /*17b40*/  FFMA.FTZ R11, R2, R38, -R51 ;  /* 0x00000026020b7223 */ /* 0x000fc60000010833 */
[----:B------:R-:W0:Y:S01]  /*17b50*/  SHFL.BFLY PT, R38, R3, 0x2, 0x1f ;  /* 0x0c401f0003267f89 */ /* 0x000e2200000e0000 */
[----:B------:R-:W-:-:S01]  /*17b60*/  FFMA.FTZ R25, R2, R13, -R51 ;  /* 0x0000000d02197223 */ /* 0x000fc20000010833 */
[----:B------:R-:W-:Y:S01]  /*17b70*/  FFMA.FTZ R13, R2, R42, -R51 ;  /* 0x0000002a020d7223 */ /* 0x000fe20000010833 */
[----:B0-----:R-:W-:-:S05]  /*17b80*/  FMNMX.FTZ R42, R3, R38, !PT ;  /* 0x00000026032a7209 */ /* 0x001fca0007810000 */
[----:B------:R-:W0:Y:S01]  /*17b90*/  SHFL.BFLY PT, R3, R42, 0x1, 0x1f ;  /* 0x0c201f002a037f89 */ /* 0x000e2200000e0000 */
[----:B------:R1:W-:Y:S01]  /*17ba0*/  MUFU.EX2 R14, R25 ;  /* 0x00000019000e7308 */ /* 0x0003e20000000800 */
[----:B------:R-:W-:-:S01]  /*17bb0*/  FFMA.FTZ R46, R2, R46, -R51 ;  /* 0x0000002e022e7223 */ /* 0x000fc20000010833 */
[----:B-1----:R-:W-:Y:S01]  /*17bc0*/  FFMA.FTZ R25, R2, R50, -R51 ;  /* 0x0000003202197223 */ /* 0x002fe20000010833 */
[----:B0-----:R-:W-:-:S04]  /*17bd0*/  FMNMX.FTZ R3, R42, R3, !PT ;  /* 0x000000032a037209 */ /* 0x001fc80007810000 */
[----:B------:R-:W-:Y:S01]  /*17be0*/  FSETP.NEU.FTZ.AND P2, PT, R3, -INF , PT ;  /* 0xff8000000300780b */ /* 0x000fe20003f5d000 */
[----:B------:R-:W-:-:S01]  /*17bf0*/  FFMA.FTZ R44, R2, R3, -8 ;  /* 0xc1000000022c7423 */ /* 0x000fc20000010003 */
[----:B------:R0:W-:Y:S04]  /*17c00*/  MUFU.EX2 R24, R46 ;  /* 0x0000002e00187308 */ /* 0x0001e80000000800 */
[----:B------:R-:W-:-:S05]  /*17c10*/  FSEL R50, R44, RZ, P2 ;  /* 0x000000ff2c327208 */ /* 0x000fca0001000000 */
[C-C-:B------:R-:W-:Y:S01]  /*17c20*/  FFMA.FTZ R45, R2.reuse, R91, -R50.reuse ;  /* 0x0000005b022d7223 */ /* 0x140fe20000010832 */
[----:B0-----:R-:W-:-:S01]  /*17c30*/  FFMA.FTZ R46, R2, R6, -R50 ;  /* 0x00000006022e7223 */ /* 0x001fc20000010832 */
[----:B------:R-:W0:Y:S01]  /*17c40*/  MUFU.EX2 R5, R5 ;  /* 0x0000000500057308 */ /* 0x000e220000000800 */
[----:B------:R-:W-:-:S01]  /*17c50*/  FFMA.FTZ R89, R2, R89, -R50 ;  /* 0x0000005902597223 */ /* 0x000fc20000010832 */
[C---:B------:R-:W-:Y:S01]  /*17c60*/  FFMA.FTZ R41, R2.reuse, R43, -R51 ;  /* 0x0000002b02297223 */ /* 0x040fe20000010833 */
[----:B------:R-:W-:-:S05]  /*17c70*/  FFMA.FTZ R55, R2, R55, -R50 ;  /* 0x0000003702377223 */ /* 0x000fca0000010832 */
[----:B------:R-:W-:Y:S01]  /*17c80*/  MUFU.EX2 R45, R45 ;  /* 0x0000002d002d7308 */ /* 0x000fe20000000800 */
[----:B------:R-:W-:-:S01]  /*17c90*/  FFMA.FTZ R43, R2, R47, -R51 ;  /* 0x0000002f022b7223 */ /* 0x000fc20000010833 */
[----:B------:R-:W-:-:S06]  /*17ca0*/  FFMA.FTZ R47, R2, R93, -R50 ;  /* 0x0000005d022f7223 */ /* 0x000fcc0000010832 */
[----:B------:R-:W1:Y:S01]  /*17cb0*/  MUFU.EX2 R46, R46 ;  /* 0x0000002e002e7308 */ /* 0x000e620000000800 */
[----:B------:R-:W-:-:S01]  /*17cc0*/  FFMA.FTZ R49, R2, R49, -R50 ;  /* 0x0000003102317223 */ /* 0x000fc20000010832 */
[----:B------:R-:W-:-:S06]  /*17cd0*/  IMAD.IADD R6, R96, 0x1, -R98 ;  /* 0x0000000160067824 */ /* 0x000fcc00078e0a62 */
[----:B------:R-:W2:Y:S01]  /*17ce0*/  MUFU.EX2 R7, R7 ;  /* 0x0000000700077308 */ /* 0x000ea20000000800 */
[----:B------:R-:W-:-:S01]  /*17cf0*/  FFMA.FTZ R39, R2, R39, -R51 ;  /* 0x0000002702277223 */ /* 0x000fc20000010833 */
[----:B------:R-:W-:-:S06]  /*17d00*/  FFMA.FTZ R12, R2, R12, -R51 ;  /* 0x0000000c020c7223 */ /* 0x000fcc0000010833 */
[----:B------:R-:W3:Y:S01]  /*17d10*/  MUFU.EX2 R89, R89 ;  /* 0x0000005900597308 */ /* 0x000ee20000000800 */
[----:B------:R-:W-:-:S01]  /*17d20*/  FFMA.FTZ R48, R2, R95, -R50 ;  /* 0x0000005f02307223 */ /* 0x000fc20000010832 */
[C-C-:B------:R-:W-:Y:S01]  /*17d30*/  FFMA.FTZ R38, R2.reuse, R35, -R51.reuse ;  /* 0x0000002302267223 */ /* 0x140fe20000010833 */
[----:B------:R-:W-:-:S05]  /*17d40*/  FFMA.FTZ R20, R2, R20, -R51 ;  /* 0x0000001402147223 */ /* 0x000fca0000010833 */
[----:B------:R-:W4:Y:S01]  /*17d50*/  MUFU.EX2 R52, R55 ;  /* 0x0000003700347308 */ /* 0x000f220000000800 */
[----:B------:R-:W-:-:S01]  /*17d60*/  FFMA.FTZ R29, R2, R88, -R51 ;  /* 0x00000058021d7223 */ /* 0x000fc20000010833 */
[C-C-:B------:R-:W-:Y:S01]  /*17d70*/  FFMA.FTZ R90, R2.reuse, R90, -R51.reuse ;  /* 0x0000005a025a7223 */ /* 0x140fe20000010833 */
[----:B------:R-:W-:-:S01]  /*17d80*/  FFMA.FTZ R54, R2, R54, -R51 ;  /* 0x0000003602367223 */ /* 0x000fc20000010833 */
[C-C-:B------:R-:W-:Y:S01]  /*17d90*/  FFMA.FTZ R33, R2.reuse, R92, -R51.reuse ;  /* 0x0000005c02217223 */ /* 0x140fe20000010833 */
[----:B------:R-:W-:-:S03]  /*17da0*/  FFMA.FTZ R37, R2, R59, -R51 ;  /* 0x0000003b02257223 */ /* 0x000fc60000010833 */
[----:B------:R0:W-:Y:S01]  /*17db0*/  MUFU.EX2 R58, R49 ;  /* 0x00000031003a7308 */ /* 0x0001e20000000800 */
[----:B------:R-:W-:-:S01]  /*17dc0*/  FFMA.FTZ R21, R2, R21, -R51 ;  /* 0x0000001502157223 */ /* 0x000fc20000010833 */
[C-C-:B------:R-:W-:Y:S01]  /*17dd0*/  FFMA.FTZ R32, R2.reuse, R67, -R51.reuse ;  /* 0x0000004302207223 */ /* 0x140fe20000010833 */
[----:B------:R-:W-:-:S01]  /*17de0*/  FFMA.FTZ R27, R2, R27, -R51 ;  /* 0x0000001b021b7223 */ /* 0x000fc20000010833 */
[C-C-:B------:R-:W-:Y:S01]  /*17df0*/  FFMA.FTZ R36, R2.reuse, R71, -R51.reuse ;  /* 0x0000004702247223 */ /* 0x140fe20000010833 */
[----:B------:R-:W-:-:S01]  /*17e00*/  FFMA.FTZ R31, R2, R31, -R51 ;  /* 0x0000001f021f7223 */ /* 0x000fc20000010833 */
[--C-:B------:R-:W-:Y:S02]  /*17e10*/  FFMA.FTZ R40, R2, R75, -R51.reuse ;  /* 0x0000004b02287223 */ /* 0x100fe40000010833 */
[----:B------:R-:W4:Y:S01]  /*17e20*/  MUFU.EX2 R9, R9 ;  /* 0x0000000900097308 */ /* 0x000f220000000800 */
[----:B0-----:R-:W-:Y:S02]  /*17e30*/  IMAD R49, R94, 0x80, R6 ;  /* 0x000000805e317824 */ /* 0x001fe400078e0206 */
[C-C-:B------:R-:W-:Y:S01]  /*17e40*/  FFMA.FTZ R35, R2.reuse, R79, -R51.reuse ;  /* 0x0000004f02237223 */ /* 0x140fe20000010833 */
[----:B------:R-:W-:-:S01]  /*17e50*/  FFMA.FTZ R83, R2, R83, -R51 ;  /* 0x0000005302537223 */ /* 0x000fc20000010833 */
[----:B------:R-:W-:Y:S01]  /*17e60*/  FFMA.FTZ R97, R2, R97, -R50 ;  /* 0x0000006102617223 */ /* 0x000fe20000010832 */
[----:B------:R-:W-:-:S02]  /*17e70*/  FADD.FTZ R6, R5, R8 ;  /* 0x0000000805067221 */ /* 0x000fc40000010000 */
[----:B------:R0:W-:Y:S01]  /*17e80*/  MUFU.EX2 R30, R39 ;  /* 0x00000027001e7308 */ /* 0x0001e20000000800 */
[----:B------:R-:W-:Y:S01]  /*17e90*/  SHF.R.S32.HI R68, RZ, 0x1f, R49 ;  /* 0x0000001fff447819 */ /* 0x000fe20000011431 */
[----:B-1----:R-:W-:-:S06]  /*17ea0*/  FADD.FTZ R66, R45, R46 ;  /* 0x0000002e2d427221 */ /* 0x002fcc0000010000 */
[----:B------:R-:W1:Y:S01]  /*17eb0*/  MUFU.EX2 R47, R47 ;  /* 0x0000002f002f7308 */ /* 0x000e620000000800 */
[----:B0-----:R-:W-:-:S01]  /*17ec0*/  FFMA.FTZ R39, R2, R63, -R51 ;  /* 0x0000003f02277223 */ /* 0x001fc20000010833 */
[C---:B------:R-:W-:Y:S01]  /*17ed0*/  FFMA.FTZ R51, R2.reuse, R87, -R51 ;  /* 0x0000005702337223 */ /* 0x040fe20000010833 */
[----:B------:R-:W-:-:S05]  /*17ee0*/  FFMA.FTZ R99, R2, R99, -R50 ;  /* 0x0000006302637223 */ /* 0x000fca0000010832 */
[----:B------:R-:W0:Y:S01]  /*17ef0*/  MUFU.EX2 R12, R12 ;  /* 0x0000000c000c7308 */ /* 0x000e220000000800 */
[----:B------:R-:W-:-:S07]  /*17f00*/  FFMA.FTZ R101, R2, R101, -R50 ;  /* 0x0000006502657223 */ /* 0x000fce0000010832 */
[----:B------:R-:W0:Y:S08]  /*17f10*/  MUFU.EX2 R48, R48 ;  /* 0x0000003000307308 */ /* 0x000e300000000800 */
[----:B------:R2:W-:Y:S08]  /*17f20*/  MUFU.EX2 R44, R51 ;  /* 0x00000033002c7308 */ /* 0x0005f00000000800 */
[----:B------:R-:W0:Y:S01]  /*17f30*/  MUFU.EX2 R11, R11 ;  /* 0x0000000b000b7308 */ /* 0x000e220000000800 */
[----:B--2---:R-:W-:-:S01]  /*17f40*/  FADD.FTZ R51, R7, R6 ;  /* 0x0000000607337221 */ /* 0x004fc20000010000 */
[----:B------:R-:W-:Y:S01]  /*17f50*/  LEA.HI R6, R68, R49, RZ, 0x7 ;  /* 0x0000003144067211 */ /* 0x000fe200078f38ff */
[----:B---3--:R-:W-:-:S05]  /*17f60*/  FADD.FTZ R49, R89, R66 ;  /* 0x0000004259317221 */ /* 0x008fca0000010000 */
[----:B------:R-:W2:Y:S01]  /*17f70*/  MUFU.EX2 R97, R97 ;  /* 0x0000006100617308 */ /* 0x000ea20000000800 */
[----:B------:R-:W-:-:S01]  /*17f80*/  FADD.FTZ R68, R10, R51 ;  /* 0x000000330a447221 */ /* 0x000fc20000010000 */
[----:B----4-:R-:W-:Y:S01]  /*17f90*/  FADD.FTZ R66, R52, R49 ;  /* 0x0000003134427221 */ /* 0x010fe20000010000 */
[----:B------:R-:W-:-:S05]  /*17fa0*/  FFMA.FTZ R103, R2, R103, -R50 ;  /* 0x0000006702677223 */ /* 0x000fca0000010832 */
[----:B------:R-:W-:Y:S01]  /*17fb0*/  MUFU.EX2 R28, R54 ;  /* 0x00000036001c7308 */ /* 0x000fe20000000800 */
[----:B------:R-:W-:-:S01]  /*17fc0*/  FADD.FTZ R51, R9, R68 ;  /* 0x0000004409337221 */ /* 0x000fc20000010000 */
[----:B-1----:R-:W-:-:S06]  /*17fd0*/  FADD.FTZ R49, R47, R66 ;  /* 0x000000422f317221 */ /* 0x002fcc0000010000 */
[----:B------:R-:W1:Y:S01]  /*17fe0*/  MUFU.EX2 R54, R99 ;  /* 0x0000006300367308 */ /* 0x000e620000000800 */
[----:B------:R-:W-:-:S01]  /*17ff0*/  FFMA.FTZ R105, R2, R105, -R50 ;  /* 0x0000006902697223 */ /* 0x000fc20000010832 */
[----:B0-----:R-:W-:-:S06]  /*18000*/  FADD.FTZ R68, R12, R51 ;  /* 0x000000330c447221 */ /* 0x001fcc0000010000 */
[----:B------:R-:W0:Y:S01]  /*18010*/  MUFU.EX2 R13, R13 ;  /* 0x0000000d000d7308 */ /* 0x000e220000000800 */
[----:B------:R-:W-:-:S07]  /*18020*/  FADD.FTZ R66, R48, R49 ;  /* 0x0000003130427221 */ /* 0x000fce0000010000 */
[----:B------:R-:W3:Y:S01]  /*18030*/  MUFU.EX2 R101, R101 ;  /* 0x0000006500657308 */ /* 0x000ee20000000800 */
[----:B------:R-:W-:-:S01]  /*18040*/  FFMA.FTZ R107, R2, R107, -R50 ;  /* 0x0000006b026b7223 */ /* 0x000fc20000010832 */
[----:B------:R-:W-:-:S06]  /*18050*/  FADD.FTZ R51, R11, R68 ;  /* 0x000000440b337221 */ /* 0x000fcc0000010000 */
[----:B------:R-:W4:Y:S01]  /*18060*/  MUFU.EX2 R20, R20 ;  /* 0x0000001400147308 */ /* 0x000f220000000800 */
[----:B--2---:R-:W-:-:S01]  /*18070*/  FADD.FTZ R49, R97, R66 ;  /* 0x0000004261317221 */ /* 0x004fc20000010000 */
[----:B------:R-:W-:-:S06]  /*18080*/  FFMA.FTZ R109, R2, R109, -R50 ;  /* 0x0000006d026d7223 */ /* 0x000fcc0000010832 */
[----:B------:R-:W2:Y:S01]  /*18090*/  MUFU.EX2 R224, R103 ;  /* 0x0000006700e07308 */ /* 0x000ea20000000800 */
[----:B------:R-:W-:-:S01]  /*180a0*/  FADD.FTZ R68, R14, R51 ;  /* 0x000000330e447221 */ /* 0x000fc20000010000 */
[----:B-1----:R-:W-:-:S06]  /*180b0*/  FADD.FTZ R66, R54, R49 ;  /* 0x0000003136427221 */ /* 0x002fcc0000010000 */
[----:B------:R-:W1:Y:S01]  /*180c0*/  MUFU.EX2 R105, R105 ;  /* 0x0000006900697308 */ /* 0x000e620000000800 */
[----:B0-----:R-:W-:-:S01]  /*180d0*/  FADD.FTZ R51, R13, R68 ;  /* 0x000000440d337221 */ /* 0x001fc20000010000 */
[----:B---3--:R-:W-:-:S06]  /*180e0*/  FADD.FTZ R49, R101, R66 ;  /* 0x0000004265317221 */ /* 0x008fcc0000010000 */
[----:B------:R-:W0:Y:S01]  /*180f0*/  MUFU.EX2 R29, R29 ;  /* 0x0000001d001d7308 */ /* 0x000e220000000800 */
[----:B------:R-:W-:-:S07]  /*18100*/  FFMA.FTZ R111, R2, R111, -R50 ;  /* 0x0000006f026f7223 */ /* 0x000fce0000010832 */
[----:B------:R-:W3:Y:S01]  /*18110*/  MUFU.EX2 R56, R107 ;  /* 0x0000006b00387308 */ /* 0x000ee20000000800 */
[----:B----4-:R-:W-:-:S01]  /*18120*/  FADD.FTZ R51, R20, R51 ;  /* 0x0000003314337221 */ /* 0x010fc20000010000 */
[----:B--2---:R-:W-:-:S06]  /*18130*/  FADD.FTZ R68, R224, R49 ;  /* 0x00000031e0447221 */ /* 0x004fcc0000010000 */
[----:B------:R-:W2:Y:S08]  /*18140*/  MUFU.EX2 R25, R25 ;  /* 0x0000001900197308 */ /* 0x000eb00000000800 */
[----:B------:R-:W4:Y:S01]  /*18150*/  MUFU.EX2 R109, R109 ;  /* 0x0000006d006d7308 */ /* 0x000f220000000800 */
[----:B------:R-:W-:-:S01]  /*18160*/  FFMA.FTZ R53, R2, R53, -R50 ;  /* 0x0000003502357223 */ /* 0x000fc20000010832 */
[----:B------:R-:W-:-:S06]  /*18170*/  FADD.FTZ R70, R24, R51 ;  /* 0x0000003318467221 */ /* 0x000fcc0000010000 */
[----:B------:R-:W4:Y:S01]  /*18180*/  MUFU.EX2 R26, R90 ;  /* 0x0000005a001a7308 */ /* 0x000f220000000800 */
[----:B-1----:R-:W-:-:S01]  /*18190*/  FADD.FTZ R49, R105, R68 ;  /* 0x0000004469317221 */ /* 0x002fc20000010000 */
[----:B------:R-:W-:Y:S01]  /*181a0*/  FFMA.FTZ R113, R2, R113, -R50 ;  /* 0x0000007102717223 */ /* 0x000fe20000010832 */
[----:B0-----:R-:W-:-:S05]  /*181b0*/  FADD.FTZ R70, R29, R70 ;  /* 0x000000461d467221 */ /* 0x001fca0000010000 */
[----:B------:R-:W0:Y:S01]  /*181c0*/  MUFU.EX2 R111, R111 ;  /* 0x0000006f006f7308 */ /* 0x000e220000000800 */
[----:B---3--:R-:W-:-:S01]  /*181d0*/  FADD.FTZ R68, R56, R49 ;  /* 0x0000003138447221 */ /* 0x008fc20000010000 */
[----:B------:R-:W-:-:S06]  /*181e0*/  FFMA.FTZ R57, R2, R57, -R50 ;  /* 0x0000003902397223 */ /* 0x000fcc0000010832 */
[----:B------:R-:W1:Y:S01]  /*181f0*/  MUFU.EX2 R33, R33 ;  /* 0x0000002100217308 */ /* 0x000e620000000800 */
[----:B--2---:R-:W-:-:S01]  /*18200*/  FADD.FTZ R51, R25, R70 ;  /* 0x0000004619337221 */ /* 0x004fc20000010000 */
[----:B----4-:R-:W-:-:S06]  /*18210*/  FADD.FTZ R49, R109, R68 ;  /* 0x000000446d317221 */ /* 0x010fcc0000010000 */
[----:B------:R-:W2:Y:S01]  /*18220*/  MUFU.EX2 R60, R53 ;  /* 0x00000035003c7308 */ /* 0x000ea20000000800 */
[----:B------:R-:W-:-:S01]  /*18230*/  FFMA.FTZ R115, R2, R115, -R50 ;  /* 0x0000007302737223 */ /* 0x000fc20000010832 */
[----:B------:R-:W-:Y:S01]  /*18240*/  FADD.FTZ R51, R26, R51 ;  /* 0x000000331a337221 */ /* 0x000fe20000010000 */
[----:B------:R-:W-:-:S05]  /*18250*/  F2FP.SATFINITE.E4M3.F32.PACK_AB_MERGE_C R231, R14, R11, RZ ;  /* 0x0000000b0ee7723e */ /* 0x000fca00048070ff */
[----:B------:R-:W3:Y:S01]  /*18260*/  MUFU.EX2 R113, R113 ;  /* 0x0000007100717308 */ /* 0x000ee20000000800 */
[----:B------:R-:W-:-:S01]  /*18270*/  FADD.FTZ R14, R58, R49 ;  /* 0x000000313a0e7221 */ /* 0x000fc20000010000 */
[----:B------:R-:W-:Y:S01]  /*18280*/  FFMA.FTZ R61, R2, R61, -R50 ;  /* 0x0000003d023d7223 */ /* 0x000fe20000010832 */
[----:B------:R-:W-:-:S05]  /*18290*/  F2FP.SATFINITE.E4M3.F32.PACK_AB_MERGE_C R229, R10, R7, RZ ;  /* 0x000000070ae5723e */ /* 0x000fca00048070ff */
[----:B------:R-:W4:Y:S01]  /*182a0*/  MUFU.EX2 R37, R37 ;  /* 0x0000002500257308 */ /* 0x000f220000000800 */
[----:B------:R-:W-:-:S01]  /*182b0*/  FADD.FTZ R68, R28, R51 ;  /* 0x000000331c447221 */ /* 0x000fc20000010000 */
[----:B------:R-:W-:Y:S02]  /*182c0*/  @!P0 VIADD R4, R4, 0x38840 ;  /* 0x0003884004048836 */ /* 0x000fe40000000000 */
[----:B0-----:R-:W-:-:S04]  /*182d0*/  FADD.FTZ R7, R111, R14 ;  /* 0x0000000e6f077221 */ /* 0x001fc80000010000 */
[----:B------:R-:W0:Y:S01]  /*182e0*/  MUFU.EX2 R62, R57 ;  /* 0x00000039003e7308 */ /* 0x000e220000000800 */
[----:B------:R-:W-:-:S01]  /*182f0*/  FFMA.FTZ R117, R2, R117, -R50 ;  /* 0x0000007502757223 */ /* 0x000fc20000010832 */
[C---:B-1----:R-:W-:Y:S01]  /*18300*/  F2FP.SATFINITE.E4M3.F32.PACK_AB_MERGE_C R227, R33.reuse, R28, RZ ;  /* 0x0000001c21e3723e */ /* 0x042fe200048070ff */
[----:B------:R-:W-:-:S05]  /*18310*/  FADD.FTZ R33, R33, R68 ;  /* 0x0000004421217221 */ /* 0x000fca0000010000 */
[----:B------:R-:W1:Y:S01]  /*18320*/  MUFU.EX2 R115, R115 ;  /* 0x0000007300737308 */ /* 0x000e620000000800 */
[----:B--2---:R-:W-:-:S01]  /*18330*/  FADD.FTZ R14, R60, R7 ;  /* 0x000000073c0e7221 */ /* 0x004fc20000010000 */
[----:B------:R-:W-:Y:S01]  /*18340*/  @!P0 PRMT R4, RZ, 0x654, R4 ;  /* 0x00000654ff048816 */ /* 0x000fe20000000004 */
[----:B------:R-:W-:-:S01]  /*18350*/  FFMA.FTZ R65, R2, R65, -R50 ;  /* 0x0000004102417223 */ /* 0x000fc20000010832 */
[----:B------:R-:W-:-:S04]  /*18360*/  F2FP.SATFINITE.E4M3.F32.PACK_AB_MERGE_C R225, R29, R24, RZ ;  /* 0x000000181de1723e */ /* 0x000fc800048070ff */
[----:B------:R-:W2:Y:S01]  /*18370*/  MUFU.EX2 R64, R61 ;  /* 0x0000003d00407308 */ /* 0x000ea20000000800 */
[----:B------:R-:W-:-:S01]  /*18380*/  FADD.FTZ R24, R30, R33 ;  /* 0x000000211e187221 */ /* 0x000fc20000010000 */
[----:B---3--:R-:W-:Y:S01]  /*18390*/  FADD.FTZ R7, R113, R14 ;  /* 0x0000000e71077221 */ /* 0x008fe20000010000 */
[----:B------:R-:W-:-:S01]  /*183a0*/  FFMA.FTZ R119, R2, R119, -R50 ;  /* 0x0000007702777223 */ /* 0x000fc20000010832 */
[----:B------:R3:W-:Y:S04]  /*183b0*/  @!P0 SYNCS.ARRIVE.TRANS64.RED.A1T0 RZ, [R4+URZ], RZ ;  /* 0x000000ff04ff89a7 */ /* 0x0007e8000810043f */
[----:B------:R-:W2:Y:S01]  /*183c0*/  MUFU.EX2 R117, R117 ;  /* 0x0000007500757308 */ /* 0x000ea20000000800 */
[----:B----4-:R-:W-:-:S01]  /*183d0*/  FADD.FTZ R11, R37, R24 ;  /* 0x00000018250b7221 */ /* 0x010fc20000010000 */
[----:B0-----:R-:W-:Y:S01]  /*183e0*/  FADD.FTZ R24, R62, R7 ;  /* 0x000000073e187221 */ /* 0x001fe20000010000 */
[----:B------:R-:W-:-:S01]  /*183f0*/  FFMA.FTZ R69, R2, R69, -R50 ;  /* 0x0000004502457223 */ /* 0x000fc20000010832 */
[----:B------:R-:W-:-:S04]  /*18400*/  F2FP.SATFINITE.E4M3.F32.PACK_AB_MERGE_C R229, R8, R5, R229 ;  /* 0x0000000508e5723e */ /* 0x000fc800048070e5 */
[----:B---3--:R-:W0:Y:S01]  /*18410*/  MUFU.EX2 R4, R65 ;  /* 0x0000004100047308 */ /* 0x008e220000000800 */
[----:B-1----:R-:W-:-:S01]  /*18420*/  FADD.FTZ R5, R115, R24 ;  /* 0x0000001873057221 */ /* 0x002fc20000010000 */
[----:B------:R-:W-:Y:S01]  /*18430*/  FFMA.FTZ R121, R2, R121, -R50 ;  /* 0x0000007902797223 */ /* 0x000fe20000010832 */
[----:B--2---:R-:W-:-:S05]  /*18440*/  F2FP.SATFINITE.E4M3.F32.PACK_AB_MERGE_C R115, R64, R115, RZ ;  /* 0x000000734073723e */ /* 0x004fca00048070ff */
[----:B------:R-:W1:Y:S01]  /*18450*/  MUFU.EX2 R34, R34 ;  /* 0x0000002200227308 */ /* 0x000e620000000800 */
[----:B------:R-:W-:-:S07]  /*18460*/  FADD.FTZ R64, R64, R5 ;  /* 0x0000000540407221 */ /* 0x000fce0000010000 */
[----:B------:R-:W2:Y:S01]  /*18470*/  MUFU.EX2 R119, R119 ;  /* 0x0000007700777308 */ /* 0x000ea20000000800 */
[----:B------:R-:W-:-:S01]  /*18480*/  FFMA.FTZ R73, R2, R73, -R50 ;  /* 0x0000004902497223 */ /* 0x000fc20000010832 */
[----:B------:R-:W-:-:S06]  /*18490*/  FADD.FTZ R5, R117, R64 ;  /* 0x0000004075057221 */ /* 0x000fcc0000010000 */
[----:B------:R-:W3:Y:S01]  /*184a0*/  MUFU.EX2 R66, R69 ;  /* 0x0000004500427308 */ /* 0x000ee20000000800 */
[----:B------:R-:W-:-:S07]  /*184b0*/  FFMA.FTZ R123, R2, R123, -R50 ;  /* 0x0000007b027b7223 */ /* 0x000fce0000010832 */
[----:B------:R-:W4:Y:S01]  /*184c0*/  MUFU.EX2 R39, R39 ;  /* 0x0000002700277308 */ /* 0x000f220000000800 */
[----:B------:R-:W-:Y:S01]  /*184d0*/  F2FP.SATFINITE.E4M3.F32.PACK_AB_MERGE_C R231, R12, R9, R231 ;  /* 0x000000090ce7723e */ /* 0x000fe200048070e7 */
[----:B0-----:R-:W-:-:S06]  /*184e0*/  FADD.FTZ R12, R4, R5 ;  /* 0x00000005040c7221 */ /* 0x001fcc0000010000 */
[----:B------:R-:W0:Y:S01]  /*184f0*/  MUFU.EX2 R21, R21 ;  /* 0x0000001500157308 */ /* 0x000e220000000800 */
[----:B------:R-:W-:-:S07]  /*18500*/  FFMA.FTZ R77, R2, R77, -R50 ;  /* 0x0000004d024d7223 */ /* 0x000fce0000010832 */
[----:B------:R-:W0:Y:S01]  /*18510*/  MUFU.EX2 R121, R121 ;  /* 0x0000007900797308 */ /* 0x000e220000000800 */
[----:B-1----:R-:W-:-:S01]  /*18520*/  FADD.FTZ R28, R34, R11 ;  /* 0x0000000b221c7221 */ /* 0x002fc20000010000 */
[----:B--2---:R-:W-:-:S06]  /*18530*/  FADD.FTZ R5, R119, R12 ;  /* 0x0000000c77057221 */ /* 0x004fcc0000010000 */
[----:B------:R-:W1:Y:S01]  /*18540*/  MUFU.EX2 R32, R32 ;  /* 0x0000002000207308 */ /* 0x000e620000000800 */
[----:B------:R-:W-:-:S07]  /*18550*/  FFMA.FTZ R125, R2, R125, -R50 ;  /* 0x0000007d027d7223 */ /* 0x000fce0000010832 */
[----:B------:R-:W2:Y:S01]  /*18560*/  MUFU.EX2 R10, R73 ;  /* 0x00000049000a7308 */ /* 0x000ea20000000800 */
[C---:B---3--:R-:W-:Y:S01]  /*18570*/  F2FP.SATFINITE.E4M3.F32.PACK_AB_MERGE_C R119, R66.reuse, R119, RZ ;  /* 0x000000774277723e */ /* 0x048fe200048070ff */
[----:B----4-:R-:W-:Y:S01]  /*18580*/  FADD.FTZ R28, R39, R28 ;  /* 0x0000001c271c7221 */ /* 0x010fe20000010000 */
[----:B------:R-:W-:-:S05]  /*18590*/  FADD.FTZ R66, R66, R5 ;  /* 0x0000000542427221 */ /* 0x000fca0000010000 */
[----:B------:R-:W3:Y:S08]  /*185a0*/  MUFU.EX2 R27, R27 ;  /* 0x0000001b001b7308 */ /* 0x000ef00000000800 */
[----:B------:R-:W4:Y:S01]  /*185b0*/  MUFU.EX2 R123, R123 ;  /* 0x0000007b007b7308 */ /* 0x000f220000000800 */
[----:B------:R-:W-:-:S01]  /*185c0*/  FFMA.FTZ R81, R2, R81, -R50 ;  /* 0x0000005102517223 */ /* 0x000fc20000010832 */
[----:B0-----:R-:W-:-:S06]  /*185d0*/  FADD.FTZ R7, R21, R28 ;  /* 0x0000001c15077221 */ /* 0x001fcc0000010000 */
[----:B------:R-:W0:Y:S01]  /*185e0*/  MUFU.EX2 R36, R36 ;  /* 0x0000002400247308 */ /* 0x000e220000000800 */
[----:B------:R-:W-:-:S07]  /*185f0*/  FADD.FTZ R5, R121, R66 ;  /* 0x0000004279057221 */ /* 0x000fce0000010000 */
[----:B------:R-:W0:Y:S01]  /*18600*/  MUFU.EX2 R14, R77 ;  /* 0x0000004d000e7308 */ /* 0x000e220000000800 */
[----:B------:R-:W-:-:S01]  /*18610*/  FFMA.FTZ R127, R2, R127, -R50 ;  /* 0x0000007f027f7223 */ /* 0x000fc20000010832 */
[----:B------:R-:W-:Y:S01]  /*18620*/  F2FP.SATFINITE.E4M3.F32.PACK_AB_MERGE_C R225, R20, R13, R225 ;  /* 0x0000000d14e1723e */ /* 0x000fe200048070e1 */
[----:B-1----:R-:W-:-:S05]  /*18630*/  FADD.FTZ R20, R32, R7 ;  /* 0x0000000720147221 */ /* 0x002fca0000010000 */
[----:B------:R-:W1:Y:S01]  /*18640*/  MUFU.EX2 R31, R31 ;  /* 0x0000001f001f7308 */ /* 0x000e620000000800 */
[----:B--2---:R-:W-:-:S07]  /*18650*/  FADD.FTZ R12, R10, R5 ;  /* 0x000000050a0c7221 */ /* 0x004fce0000010000 */
[----:B------:R-:W2:Y:S01]  /*18660*/  MUFU.EX2 R125, R125 ;  /* 0x0000007d007d7308 */ /* 0x000ea20000000800 */
[----:B---3--:R-:W-:-:S01]  /*18670*/  FADD.FTZ R7, R27, R20 ;  /* 0x000000141b077221 */ /* 0x008fc20000010000 */
[----:B----4-:R-:W-:-:S06]  /*18680*/  FADD.FTZ R5, R123, R12 ;  /* 0x0000000c7b057221 */ /* 0x010fcc0000010000 */
[----:B------:R-:W3:Y:S08]  /*18690*/  MUFU.EX2 R40, R40 ;  /* 0x0000002800287308 */ /* 0x000ef00000000800 */
[----:B------:R-:W4:Y:S01]  /*186a0*/  MUFU.EX2 R8, R81 ;  /* 0x0000005100087308 */ /* 0x000f220000000800 */
[C---:B0-----:R-:W-:Y:S01]  /*186b0*/  F2FP.SATFINITE.E4M3.F32.PACK_AB_MERGE_C R223, R36.reuse, R27, RZ ;  /* 0x0000001b24df723e */ /* 0x041fe200048070ff */
[----:B------:R-:W-:Y:S01]  /*186c0*/  FADD.FTZ R36, R36, R7 ;  /* 0x0000000724247221 */ /* 0x000fe20000010000 */
[----:B------:R-:W-:-:S05]  /*186d0*/  F2FP.SATFINITE.E4M3.F32.PACK_AB_MERGE_C R123, R14, R123, RZ ;  /* 0x0000007b0e7b723e */ /* 0x000fca00048070ff */
[----:B------:R-:W-:Y:S01]  /*186e0*/  MUFU.EX2 R38, R38 ;  /* 0x0000002600267308 */ /* 0x000fe20000000800 */
[----:B------:R-:W-:-:S07]  /*186f0*/  FADD.FTZ R14, R14, R5 ;  /* 0x000000050e0e7221 */ /* 0x000fce0000010000 */
[----:B------:R-:W-:Y:S08]  /*18700*/  MUFU.EX2 R35, R35 ;  /* 0x0000002300237308 */ /* 0x000ff00000000800 */
[----:B------:R-:W0:Y:S01]  /*18710*/  MUFU.EX2 R127, R127 ;  /* 0x0000007f007f7308 */ /* 0x000e220000000800 */
[----:B------:R-:W-:-:S01]  /*18720*/  FFMA.FTZ R50, R2, R85, -R50 ;  /* 0x0000005502327223 */ /* 0x000fc20000010832 */
[----:B-1----:R-:W-:Y:S01]  /*18730*/  FADD.FTZ R7, R31, R36 ;  /* 0x000000241f077221 */ /* 0x002fe20000010000 */
[----:B--2---:R-:W-:-:S05]  /*18740*/  FADD.FTZ R5, R125, R14 ;  /* 0x0000000e7d057221 */ /* 0x004fca0000010000 */
[----:B------:R-:W1:Y:S01]  /*18750*/  MUFU.EX2 R43, R43 ;  /* 0x0000002b002b7308 */ /* 0x000e620000000800 */
[----:B---3--:R-:W-:-:S01]  /*18760*/  FADD.FTZ R7, R40, R7 ;  /* 0x0000000728077221 */ /* 0x008fc20000010000 */
[----:B----4-:R-:W-:-:S06]  /*18770*/  FADD.FTZ R12, R8, R5 ;  /* 0x00000005080c7221 */ /* 0x010fcc0000010000 */
[----:B------:R-:W2:Y:S01]  /*18780*/  MUFU.EX2 R41, R41 ;  /* 0x0000002900297308 */ /* 0x000ea20000000800 */
[----:B------:R-:W-:Y:S01]  /*18790*/  SHF.R.S32.HI R6, RZ, 0x7, R6 ;  /* 0x00000007ff067819 */ /* 0x000fe20000011406 */
[----:B0-----:R-:W-:Y:S01]  /*187a0*/  FADD.FTZ R5, R127, R12 ;  /* 0x0000000c7f057221 */ /* 0x001fe20000010000 */
[----:B------:R-:W-:-:S05]  /*187b0*/  F2FP.SATFINITE.E4M3.F32.PACK_AB_MERGE_C R217, R35, R38, RZ ;  /* 0x0000002623d9723e */ /* 0x000fca00048070ff */
[----:B------:R-:W0:Y:S01]  /*187c0*/  MUFU.EX2 R42, R83 ;  /* 0x00000053002a7308 */ /* 0x000e220000000800 */
[----:B------:R-:W-:-:S01]  /*187d0*/  FADD.FTZ R38, R38, R7 ;  /* 0x0000000726267221 */ /* 0x000fc20000010000 */
[----:B------:R-:W-:Y:S01]  /*187e0*/  VIADD R12, R133, 0xfffffffe ;  /* 0xfffffffe850c7836 */ /* 0x000fe20000000000 */
[----:B------:R-:W-:-:S05]  /*187f0*/  VIMNMX R20, RZ, R6, !PT ;  /* 0x00000006ff147248 */ /* 0x000fca0007fe0100 */
[----:B------:R-:W3:Y:S01]  /*18800*/  MUFU.EX2 R50, R50 ;  /* 0x0000003200327308 */ /* 0x000ee20000000800 */
[----:B------:R-:W-:-:S01]  /*18810*/  FADD.FTZ R38, R35, R38 ;  /* 0x0000002623267221 */ /* 0x000fc20000010000 */
[----:B------:R-:W-:Y:S02]  /*18820*/  ISETP.GE.AND P0, PT, R12, R20, PT ;  /* 0x000000140c00720c */ /* 0x000fe40003f06270 */
[----:B-1----:R-:W-:Y:S01]  /*18830*/  F2FP.SATFINITE.E4M3.F32.PACK_AB_MERGE_C R9, R44, R43, RZ ;  /* 0x0000002b2c09723e */ /* 0x002fe200048070ff */
[----:B--2---:R-:W-:Y:S01]  /*18840*/  FADD.FTZ R7, R41, R38 ;  /* 0x0000002629077221 */ /* 0x004fe20000010000 */
[----:B------:R-:W-:Y:S02]  /*18850*/  F2FP.SATFINITE.E4M3.F32.PACK_AB_MERGE_C R222, R4, R117, R119 ;  /* 0x0000007504de723e */ /* 0x000fe40004807077 */
[C---:B0-----:R-:W-:Y:S01]  /*18860*/  F2FP.SATFINITE.E4M3.F32.PACK_AB_MERGE_C R219, R42.reuse, R41, R9 ;  /* 0x000000292adb723e */ /* 0x041fe20004807009 */
[----:B------:R-:W-:-:S01]  /*18870*/  FADD.FTZ R42, R42, R7 ;  /* 0x000000072a2a7221 */ /* 0x000fc20000010000 */
[----:B------:R-:W-:-:S02]  /*18880*/  F2FP.SATFINITE.E4M3.F32.PACK_AB_MERGE_C R228, R52, R89, RZ ;  /* 0x0000005934e4723e */ /* 0x000fc400048070ff */
[----:B------:R-:W-:Y:S01]  /*18890*/  F2FP.SATFINITE.E4M3.F32.PACK_AB_MERGE_C R230, R54, R97, RZ ;  /* 0x0000006136e6723e */ /* 0x000fe200048070ff */
[----:B------:R-:W-:Y:S01]  /*188a0*/  FADD.FTZ R43, R43, R42 ;  /* 0x0000002a2b2b7221 */ /* 0x000fe20000010000 */
[----:B------:R-:W-:Y:S02]  /*188b0*/  F2FP.SATFINITE.E4M3.F32.PACK_AB_MERGE_C R56, R56, R105, RZ ;  /* 0x000000693838723e */ /* 0x000fe400048070ff */
[----:B---3--:R-:W-:Y:S02]  /*188c0*/  F2FP.SATFINITE.E4M3.F32.PACK_AB_MERGE_C R4, R50, R127, RZ ;  /* 0x0000007f3204723e */ /* 0x008fe400048070ff */
[----:B------:R-:W-:Y:S02]  /*188d0*/  F2FP.SATFINITE.E4M3.F32.PACK_AB_MERGE_C R60, R60, R111, RZ ;  /* 0x0000006f3c3c723e */ /* 0x000fe400048070ff */
[----:B------:R-:W-:Y:S01]  /*188e0*/  F2FP.SATFINITE.E4M3.F32.PACK_AB_MERGE_C R221, R39, R34, RZ ;  /* 0x0000002227dd723e */ /* 0x000fe200048070ff */
[----:B------:R-:W-:-:S01]  /*188f0*/  FADD.FTZ R5, R50, R5 ;  /* 0x0000000532057221 */ /* 0x000fc20000010000 */
[----:B------:R-:W-:Y:S01]  /*18900*/  F2FP.SATFINITE.E4M3.F32.PACK_AB_MERGE_C R218, R8, R125, R4 ;  /* 0x0000007d08da723e */ /* 0x000fe20004807004 */
[----:B------:R-:W-:-:S01]  /*18910*/  FADD.FTZ R4, R44, R43 ;  /* 0x0000002b2c047221 */ /* 0x000fc20000010000 */
[----:B------:R-:W-:Y:S01]  /*18920*/  F2FP.SATFINITE.E4M3.F32.PACK_AB_MERGE_C R227, R26, R25, R227 ;  /* 0x000000191ae3723e */ /* 0x000fe200048070e3 */
[----:B------:R-:W-:Y:S01]  /*18930*/  IMAD.MOV.U32 R150, RZ, RZ, R151 ;  /* 0x000000ffff967224 */ /* 0x000fe200078e0097 */
[----:B------:R-:W-:Y:S01]  /*18940*/  F2FP.SATFINITE.E4M3.F32.PACK_AB_MERGE_C R221, R37, R30, R221 ;  /* 0x0000001e25dd723e */ /* 0x000fe200048070dd */
[----:B------:R-:W-:Y:S01]  /*18950*/  IMAD.MOV.U32 R149, RZ, RZ, R151 ;  /* 0x000000ffff957224 */ /* 0x000fe200078e0097 */
[----:B------:R-:W-:Y:S01]  /*18960*/  F2FP.SATFINITE.E4M3.F32.PACK_AB_MERGE_C R223, R32, R21, R223 ;  /* 0x0000001520df723e */ /* 0x000fe200048070df */
[----:B------:R-:W-:Y:S01]  /*18970*/  IMAD.MOV.U32 R148, RZ, RZ, R151 ;  /* 0x000000ffff947224 */ /* 0x000fe200078e0097 */
[----:B------:R-:W-:Y:S01]  /*18980*/  F2FP.SATFINITE.E4M3.F32.PACK_AB_MERGE_C R217, R40, R31, R217 ;  /* 0x0000001f28d9723e */ /* 0x000fe200048070d9 */
[--C-:B------:R-:W-:Y:S01]  /*18990*/  IMAD.MOV.U32 R146, RZ, RZ, R151.reuse ;  /* 0x000000ffff927224 */ /* 0x100fe200078e0097 */
[----:B------:R-:W-:Y:S01]  /*189a0*/  F2FP.SATFINITE.E4M3.F32.PACK_AB_MERGE_C R228, R46, R45, R228 ;  /* 0x0000002d2ee4723e */ /* 0x000fe200048070e4 */
[--C-:B------:R-:W-:Y:S01]  /*189b0*/  IMAD.MOV.U32 R145, RZ, RZ, R151.reuse ;  /* 0x000000ffff917224 */ /* 0x100fe200078e0097 */
[----:B------:R-:W-:Y:S01]  /*189c0*/  F2FP.SATFINITE.E4M3.F32.PACK_AB_MERGE_C R230, R48, R47, R230 ;  /* 0x0000002f30e6723e */ /* 0x000fe200048070e6 */
[--C-:B------:R-:W-:Y:S01]  /*189d0*/  IMAD.MOV.U32 R144, RZ, RZ, R151.reuse ;  /* 0x000000ffff907224 */ /* 0x100fe200078e0097 */
[----:B------:R-:W-:Y:S01]  /*189e0*/  F2FP.SATFINITE.E4M3.F32.PACK_AB_MERGE_C R224, R224, R101, R56 ;  /* 0x00000065e0e0723e */ /* 0x000fe20004807038 */
[--C-:B------:R-:W-:Y:S01]  /*189f0*/  IMAD.MOV.U32 R143, RZ, RZ, R151.reuse ;  /* 0x000000ffff8f7224 */ /* 0x100fe200078e0097 */
[----:B------:R-:W-:Y:S01]  /*18a00*/  F2FP.SATFINITE.E4M3.F32.PACK_AB_MERGE_C R226, R58, R109, R60 ;  /* 0x0000006d3ae2723e */ /* 0x000fe2000480703c */
[----:B------:R-:W-:Y:S01]  /*18a10*/  IMAD.MOV.U32 R142, RZ, RZ, R151 ;  /* 0x000000ffff8e7224 */ /* 0x000fe200078e0097 */
[----:B------:R-:W-:Y:S01]  /*18a20*/  F2FP.SATFINITE.E4M3.F32.PACK_AB_MERGE_C R220, R62, R113, R115 ;  /* 0x000000713edc723e */ /* 0x000fe20004807073 */
[----:B------:R-:W-:Y:S01]  /*18a30*/  IMAD.MOV.U32 R141, RZ, RZ, R151 ;  /* 0x000000ffff8d7224 */ /* 0x000fe200078e0097 */
[----:B------:R-:W-:Y:S01]  /*18a40*/  F2FP.SATFINITE.E4M3.F32.PACK_AB_MERGE_C R216, R10, R121, R123 ;  /* 0x000000790ad8723e */ /* 0x000fe2000480707b */
[--C-:B------:R-:W-:Y:S01]  /*18a50*/  IMAD.MOV.U32 R140, RZ, RZ, R151.reuse ;  /* 0x000000ffff8c7224 */ /* 0x100fe200078e0097 */
[-C--:B------:R-:W-:Y:S01]  /*18a60*/  MOV R147, R151.reuse ;  /* 0x0000009700937202 */ /* 0x080fe20000000f00 */
        /* <DEDUP_REMOVED lines=27> */
[----:B------:R-:W-:Y:S01]  /*18c20*/  MOV R28, R151 ;  /* 0x00000097001c7202 */ /* 0x000fe20000000f00 */
        /* <DEDUP_REMOVED lines=87> */
[----:B------:R-:W-:Y:S01]  /*191a0*/  IMAD.MOV.U32 R24, RZ, RZ, R151 ;  /* 0x000000ffff187224 */ /* 0x000fe200078e0097 */
[----:B------:R-:W-:Y:S06]  /*191b0*/  @!P0 BRA `(.L_x_2355) ;  /* 0x0000003000808947 */ /* 0x000fec0003800000 */
[----:B------:R-:W-:Y:S01]  /*191c0*/  IMAD.MOV.U32 R10, RZ, RZ, R0 ;  /* 0x000000ffff0a7224 */ /* 0x000fe200078e0000 */
[----:B------:R-:W-:Y:S01]  /*191d0*/  MOV R13, R152 ;  /* 0x00000098000d7202 */ /* 0x000fe20000000f00 */
[----:B------:R-:W-:Y:S01]  /*191e0*/  IMAD.MOV.U32 R11, RZ, RZ, R3 ;  /* 0x000000ffff0b7224 */ /* 0x000fe200078e0003 */
[----:B------:R-:W-:Y:S01]  /*191f0*/  CS2R R150, SRZ ;  /* 0x0000000000967805 */ /* 0x000fe2000001ff00 */
[----:B------:R-:W-:Y:S01]  /*19200*/  IMAD.MOV.U32 R6, RZ, RZ, R237 ;  /* 0x000000ffff067224 */ /* 0x000fe200078e00ed */
        /* <DEDUP_REMOVED lines=62> */
[----:B------:R-:W-:-:S07]  /*195f0*/  CS2R R24, SRZ ;  /* 0x0000000000187805 */ /* 0x000fce000001ff00 */
.L_x_2366:
[----:B------:R-:W2:Y:S01]  /*19600*/  LDL R0, [R1] ;  /* 0x0000000001007983 */ /* 0x000ea20000100800 */
[----:B------:R-:W-:Y:S01]  /*19610*/  ISETP.NE.AND P0, PT, R13, 0x1, PT ;  /* 0x000000010d00780c */ /* 0x000fe20003f05270 */
[----:B------:R-:W-:Y:S05]  /*19620*/  YIELD ;  /* 0x0000000000007946 */ /* 0x000fea0003800000 */
[----:B------:R-:W-:-:S04]  /*19630*/  SEL R237, RZ, 0x1, P0 ;  /* 0x00000001ffed7807 */ /* 0x000fc80000000000 */
[----:B------:R-:W-:Y:S02]  /*19640*/  LOP3.LUT R237, R6, R237, RZ, 0x3c, !PT ;  /* 0x000000ed06ed7212 */ /* 0x000fe400078e3cff */
[----:B--2---:R-:W-:-:S13]  /*19650*/  ISETP.NE.AND P0, PT, R0, RZ, PT ;  /* 0x000000ff0000720c */ /* 0x004fda0003f05270 */
[----:B------:R-:W-:Y:S05]  /*19660*/  @P0 BRA `(.L_x_2356) ;  /* 0x00000000003c0947 */ /* 0x000fea0003800000 */
[----:B------:R-:W-:Y:S05]  /*19670*/  @!P1 BRA `(.L_x_2357) ;  /* 0x0000000000049947 */ /* 0x000fea0003800000 */
[----:B------:R-:W-:Y:S01]  /*19680*/  BPT.TRAP 0x1 ;  /* 0x000000040000795c */ /* 0x000fe20000300000 */
.L_x_2357:
        /* <DEDUP_REMOVED lines=8> */
.L_x_2358:
[----:B------:R-:W-:Y:S04]  /*19710*/  BSSY B0, `(.L_x_2356) ;  /* 0x0000004000007945 */ /* 0x000fe80003800000 */
[----:B-1----:R-:W-:Y:S05]  /*19720*/  @P2 BRA `(.L_x_2359) ;  /* 0x0000000000082947 */ /* 0x002fea0003800000 */
[----:B------:R-:W1:Y:S02]  /*19730*/  SYNCS.PHASECHK.TRANS64.TRYWAIT P2, [R3+URZ+0x38830], R0 ;  /* 0x03883000030075a7 */ /* 0x000e64000804017f */
[----:B-1----:R-:W-:Y:S05]  /*19740*/  @!P2 BRA `(.L_x_2360) ;  /* 0x000001200028a947 */ /* 0x002fea0003800000 */
.L_x_2359:
[----:B------:R-:W-:Y:S05]  /*19750*/  BSYNC B0 ;  /* 0x0000000000007941 */ /* 0x000fea0003800000 */
.L_x_2356:
[----:B01----:R-:W0:Y:S01]  /*19760*/  S2R R0, SR_TID.X ;  /* 0x0000000000007919 */ /* 0x003e220000002100 */
        /* <DEDUP_REMOVED lines=14> */
[C---:B------:R-:W-:Y:S01]  /*19850*/  R2UR UR14, R8.reuse ;  /* 0x00000000080e72ca */ /* 0x040fe200000e0000 */
[C---:B------:R-:W-:Y:S01]  /*19860*/  VIADD R156, R8.reuse, 0x4 ;  /* 0x00000004089c7836 */ /* 0x040fe20000000000 */
[----:B------:R-:W-:Y:S01]  /*19870*/  R2UR UR23, R155 ;  /* 0x000000009b1772ca */ /* 0x000fe200000e0000 */
[----:B------:R-:W-:Y:S01]  /*19880*/  VIADD R152, R8, 0x6 ;  /* 0x0000000608987836 */ /* 0x000fe20000000000 */
[----:B------:R-:W-:Y:S01]  /*19890*/  R2UR UR10, R154 ;  /* 0x000000009a0a72ca */ /* 0x000fe200000e0000 */
[----:B------:R-:W-:Y:S01]  /*198a0*/  VIADD R154, R8, 0x400 ;  /* 0x00000400089a7836 */ /* 0x000fe20000000000 */
[----:B------:R-:W-:Y:S01]  /*198b0*/  R2UR UR6, R156 ;  /* 0x000000009c0672ca */ /* 0x000fe200000e0000 */
[----:B------:R-:W-:Y:S01]  /*198c0*/  VIADD R156, R8, 0x404 ;  /* 0x00000404089c7836 */ /* 0x000fe20000000000 */
[----:B------:R-:W-:Y:S01]  /*198d0*/  R2UR UR18, R152 ;  /* 0x00000000981272ca */ /* 0x000fe200000e0000 */
[----:B------:R-:W-:Y:S01]  /*198e0*/  VIADD R152, R8, 0x402 ;  /* 0x0000040208987836 */ /* 0x000fe20000000000 */
[----:B------:R-:W-:-:S02]  /*198f0*/  R2UR UR22, R154 ;  /* 0x000000009a1672ca */ /* 0x000fc400000e0000 */
[----:B0-----:R-:W-:Y:S02]  /*19900*/  SHF.R.U32.HI R0, RZ, 0x7, R0 ;  /* 0x00000007ff007819 */ /* 0x001fe40000011600 */
[----:B------:R-:W-:Y:S02]  /*19910*/  R2UR UR26, R152 ;  /* 0x00000000981a72ca */ /* 0x000fe400000e0000 */
[----:B------:R-:W-:Y:S01]  /*19920*/  R2UR UR27, R153 ;  /* 0x00000000991b72ca */ /* 0x000fe200000e0000 */
[----:B------:R-:W-:Y:S01]  /*19930*/  VIADD R0, R0, 0x8 ;  /* 0x0000000800007836 */ /* 0x000fe20000000000 */
[----:B------:R-:W-:Y:S02]  /*19940*/  R2UR UR30, R156 ;  /* 0x000000009c1e72ca */ /* 0x000fe400000e0000 */
[----:B------:R-:W-:Y:S02]  /*19950*/  R2UR UR31, R157 ;  /* 0x000000009d1f72ca */ /* 0x000fe400000e0000 */
[----:B------:R0:W-:Y:S01]  /*19960*/  BAR.SYNC.DEFER_BLOCKING R0, 0x100 ;  /* 0x000400000000751d */ /* 0x0001e20000010000 */
[----:B------:R-:W-:-:S02]  /*19970*/  IADD3 R8, R8, 0x406, RZ ;  /* 0x0000040608087810 */ /* 0x000fc40007ffe0ff */
        /* <DEDUP_REMOVED lines=29> */
.L_x_2362:
[----:B------:R-:W-:Y:S01]  /*19b50*/  SHF.L.U32 R0, R6, 0x1f, RZ ;  /* 0x0000001f06007819 */ /* 0x000fe200000006ff */
[----:B------:R-:W-:-:S04]  /*19b60*/  IMAD R3, R13, 0x8, R18 ;  /* 0x000000080d037824 */ /* 0x000fc800078e0212 */
[----:B------:R0:W1:Y:S01]  /*19b70*/  SYNCS.PHASECHK.TRANS64.TRYWAIT P0, [R3+URZ+0x38850], R0 ;  /* 0x03885000030075a7 */ /* 0x000062000800017f */
[----:B------:R-:W-:Y:S05]  /*19b80*/  @!P1 BRA `(.L_x_2363) ;  /* 0x0000000000049947 */ /* 0x000fea0003800000 */
[----:B------:R-:W-:Y:S01]  /*19b90*/  BPT.TRAP 0x1 ;  /* 0x000000040000795c */ /* 0x000fe20000300000 */
.L_x_2363:
[----:B-1----:R-:W-:Y:S05]  /*19ba0*/  @P0 BRA `(.L_x_2361) ;  /* 0x0000000000080947 */ /* 0x002fea0003800000 */
[----:B------:R-:W1:Y:S02]  /*19bb0*/  SYNCS.PHASECHK.TRANS64.TRYWAIT P0, [R3+URZ+0x38850], R0 ;  /* 0x03885000030075a7 */ /* 0x000e64000800017f */
[----:B-1----:R-:W-:Y:S05]  /*19bc0*/  @!P0 BRA `(.L_x_2364) ;  /* 0x0000011c001c8947 */ /* 0x002fea0003800000 */
.L_x_2361:
[----:B01----:R-:W-:Y:S01]  /*19bd0*/  VIADD R0, R18, 0x400 ;  /* 0x0000040012007836 */ /* 0x003fe20000000000 */
[----:B------:R-:W2:Y:S04]  /*19be0*/  LDL R3, [R1+0x38] ;  /* 0x0000380001037983 */ /* 0x000ea80000100800 */
[----:B------:R-:W-:Y:S01]  /*19bf0*/  SHF.R.U32.HI R0, RZ, 0x4, R0 ;  /* 0x00000004ff007819 */ /* 0x000fe20000011600 */
[----:B------:R-:W3:Y:S01]  /*19c00*/  LDL R21, [R1+0x3c] ;  /* 0x00003c0001157983 */ /* 0x000ee20000100800 */
[----:B------:R-:W-:Y:S01]  /*19c10*/  IMAD.MOV.U32 R7, RZ, RZ, 0x40000040 ;  /* 0x40000040ff077424 */ /* 0x000fe200078e00ff */
[----:B------:R-:W-:Y:S05]  /*19c20*/  WARPSYNC.ALL ;  /* 0x0000000000007948 */ /* 0x000fea0003800000 */
[----:B------:R-:W-:Y:S01]  /*19c30*/  LOP3.LUT R0, R0, 0x3fff, RZ, 0xc0, !PT ;  /* 0x00003fff00007812 */ /* 0x000fe200078ec0ff */
[----:B------:R-:W-:Y:S01]  /*19c40*/  WARPGROUP.ARRIVE ;  /* 0x00000000000079c5 */ /* 0x000fe20000000000 */
[----:B------:R-:W-:-:S02]  /*19c50*/  R2UR UR7, R7 ;  /* 0x00000000070772ca */ /* 0x000fc400000e0000 */
[----:B------:R-:W-:-:S05]  /*19c60*/  LOP3.LUT R0, R0, 0x10000, RZ, 0xfc, !PT ;  /* 0x0001000000007812 */ /* 0x000fca00078efcff */
[----:B------:R-:W-:-:S05]  /*19c70*/  IMAD R6, R13, 0x800, R0 ;  /* 0x000008000d067824 */ /* 0x000fca00078e0200 */
[----:B------:R-:W-:-:S13]  /*19c80*/  R2UR UR6, R6 ;  /* 0x00000000060672ca */ /* 0x000fda00000e0000 */
[----:B------:R-:W-:Y:S01]  /*19c90*/  QGMMA.64x256x32.F32.E4M3.E4M3 R24, R228, gdesc[UR4], R24, gsb0 ;  /* 0x03e00004e4187df3 */ /* 0x000fe20008000818 */
[----:B------:R-:W-:Y:S02]  /*19ca0*/  VIADD R8, R6, 0x2 ;  /* 0x0000000206087836 */ /* 0x000fe40000000000 */
[----:B------:R-:W-:-:S03]  /*19cb0*/  IMAD.MOV.U32 R9, RZ, RZ, 0x40000040 ;  /* 0x40000040ff097424 */ /* 0x000fc600078e00ff */
[----:B------:R-:W-:Y:S02]  /*19cc0*/  R2UR UR6, R8 ;  /* 0x00000000080672ca */ /* 0x000fe400000e0000 */
[----:B------:R-:W-:Y:S01]  /*19cd0*/  R2UR UR7, R9 ;  /* 0x00000000090772ca */ /* 0x000fe200000e0000 */
[----:B------:R-:W-:Y:S02]  /*19ce0*/  WARPGROUP.DEPBAR.LE gsb0, 0x0 ;  /* 0x00008000000079c5 */ /* 0x000fe40000010000 */
[----:B------:R-:W4:Y:S04]  /*19cf0*/  LDL R229, [R1+0x4] ;  /* 0x0000040001e57983 */ /* 0x000f280000100800 */
[----:B------:R-:W5:Y:S04]  /*19d00*/  LDL R230, [R1+0x20] ;  /* 0x0000200001e67983 */ /* 0x000f680000100800 */
[----:B------:R-:W5:Y:S01]  /*19d10*/  LDL R231, [R1+0xc] ;  /* 0x00000c0001e77983 */ /* 0x000f620000100800 */
[----:B------:R-:W-:Y:S01]  /*19d20*/  WARPGROUP.ARRIVE ;  /* 0x00000000000079c5 */ /* 0x000fe20000000000 */
[----:B------:R-:W-:Y:S01]  /*19d30*/  IMAD.MOV.U32 R0, RZ, RZ, -0x80 ;  /* 0xffffff80ff007424 */ /* 0x000fe200078e00ff */
[----:B------:R-:W-:Y:S01]  /*19d40*/  MOV R9, 0x40000040 ;  /* 0x4000004000097802 */ /* 0x000fe20000000f00 */
[----:B------:R-:W-:-:S02]  /*19d50*/  VIADD R8, R6, 0x4 ;  /* 0x0000000406087836 */ /* 0x000fc40000000000 */
[----:B------:R-:W-:-:S03]  /*19d60*/  IMAD R0, R12, R0, 0x1 ;  /* 0x000000010c007424 */ /* 0x000fc600078e0200 */
[----:B------:R-:W-:Y:S01]  /*19d70*/  QGMMA.64x256x32.F32.E4M3.E4M3 R24, R224, gdesc[UR4], R24, gsb0 ;  /* 0x03e00004e0187df3 */ /* 0x000fe20008000818 */
[----:B------:R-:W-:Y:S01]  /*19d80*/  R2UR UR7, R9 ;  /* 0x00000000090772ca */ /* 0x000fe200000e0000 */
[----:B------:R-:W-:Y:S01]  /*19d90*/  VIADD R6, R6, 0x6 ;  /* 0x0000000606067836 */ /* 0x000fe20000000000 */
[----:B------:R-:W-:Y:S01]  /*19da0*/  R2UR UR6, R8 ;  /* 0x00000000080672ca */ /* 0x000fe200000e0000 */
[----:B------:R-:W-:Y:S02]  /*19db0*/  WARPGROUP.DEPBAR.LE gsb0, 0x0 ;  /* 0x00008000000079c5 */ /* 0x000fe40000010000 */
[----:B------:R-:W-:-:S15]  /*19dc0*/  WARPGROUP.ARRIVE ;  /* 0x00000000000079c5 */ /* 0x000fde0000000000 */
[----:B------:R-:W-:-:S07]  /*19dd0*/  NOP ;  /* 0x0000000000007918 */ /* 0x000fce0000000000 */
[----:B------:R-:W-:Y:S01]  /*19de0*/  QGMMA.64x256x32.F32.E4M3.E4M3 R24, R220, gdesc[UR4], R24, gsb0 ;  /* 0x03e00004dc187df3 */ /* 0x000fe20008000818 */
[----:B------:R-:W-:Y:S01]  /*19df0*/  R2UR UR6, R6 ;  /* 0x00000000060672ca */ /* 0x000fe200000e0000 */
[----:B----4-:R-:W-:-:S05]  /*19e00*/  IMAD R0, R229, 0x80, R0 ;  /* 0x00000080e5007824 */ /* 0x010fca00078e0200 */
[----:B-----5:R-:W-:Y:S02]  /*19e10*/  IADD3 R0, -R231, R0, R230 ;  /* 0x00000000e7007210 */ /* 0x020fe40007ffe1e6 */
[----:B------:R-:W0:Y:S03]  /*19e20*/  S2R R231, SR_TID.X ;  /* 0x0000000000e77919 */ /* 0x000e260000002100 */
[----:B--2---:R-:W-:-:S04]  /*19e30*/  IMAD R0, R3, -0x2, R0 ;  /* 0xfffffffe03007824 */ /* 0x004fc800078e0200 */
[----:B---3--:R-:W-:-:S05]  /*19e40*/  IMAD.IADD R0, R21, 0x1, R0 ;  /* 0x0000000115007824 */ /* 0x008fca00078e0200 */
[C---:B------:R-:W-:Y:S02]  /*19e50*/  ISETP.GT.AND P0, PT, R0.reuse, RZ, PT ;  /* 0x000000ff0000720c */ /* 0x040fe40003f04270 */
[----:B------:R-:W-:Y:S02]  /*19e60*/  ISETP.GT.AND P2, PT, R0, 0x1, PT ;  /* 0x000000010000780c */ /* 0x000fe40003f44270 */
[----:B------:R-:W-:Y:S02]  /*19e70*/  FSEL R152, R152, -INF , P0 ;  /* 0xff80000098987808 */ /* 0x000fe40000000000 */
[----:B------:R-:W-:Y:S02]  /*19e80*/  FSEL R153, R153, -INF , P2 ;  /* 0xff80000099997808 */ /* 0x000fe40001000000 */
[C---:B------:R-:W-:Y:S02]  /*19e90*/  ISETP.GT.AND P0, PT, R0.reuse, 0x8, PT ;  /* 0x000000080000780c */ /* 0x040fe40003f04270 */
[----:B------:R-:W-:-:S02]  /*19ea0*/  ISETP.GT.AND P2, PT, R0, 0x9, PT ;  /* 0x000000090000780c */ /* 0x000fc40003f44270 */
[----:B------:R-:W-:Y:S02]  /*19eb0*/  FMNMX.FTZ R3, R152, R11, !PT ;  /* 0x0000000b98037209 */ /* 0x000fe40007810000 */
[----:B------:R-:W-:Y:S02]  /*19ec0*/  FSEL R156, R156, -INF , P0 ;  /* 0xff8000009c9c7808 */ /* 0x000fe40000000000 */
[----:B------:R-:W-:Y:S02]  /*19ed0*/  FSEL R157, R157, -INF , P2 ;  /* 0xff8000009d9d7808 */ /* 0x000fe40001000000 */
[----:B------:R-:W-:Y:S02]  /*19ee0*/  FMNMX.FTZ R3, R153, R3, !PT ;  /* 0x0000000399037209 */ /* 0x000fe40007810000 */
[C---:B------:R-:W-:Y:S02]  /*19ef0*/  ISETP.GT.AND P0, PT, R0.reuse, 0x10, PT ;  /* 0x000000100000780c */ /* 0x040fe40003f04270 */
[----:B------:R-:W-:-:S02]  /*19f00*/  ISETP.GT.AND P2, PT, R0, 0x11, PT ;  /* 0x000000110000780c */ /* 0x000fc40003f44270 */
[----:B------:R-:W-:Y:S02]  /*19f10*/  FMNMX.FTZ R3, R156, R3, !PT ;  /* 0x000000039c037209 */ /* 0x000fe40007810000 */
[----:B------:R-:W-:Y:S02]  /*19f20*/  FSEL R160, R160, -INF , P0 ;  /* 0xff800000a0a07808 */ /* 0x000fe40000000000 */
[----:B------:R-:W-:Y:S02]  /*19f30*/  FSEL R161, R161, -INF , P2 ;  /* 0xff800000a1a17808 */ /* 0x000fe40001000000 */
[C---:B------:R-:W-:Y:S02]  /*19f40*/  ISETP.GT.AND P0, PT, R0.reuse, 0x18, PT ;  /* 0x000000180000780c */ /* 0x040fe40003f04270 */
[----:B------:R-:W-:Y:S02]  /*19f50*/  ISETP.GT.AND P2, PT, R0, 0x19, PT ;  /* 0x000000190000780c */ /* 0x000fe40003f44270 */
[----:B------:R-:W-:-:S02]  /*19f60*/  FMNMX.FTZ R3, R157, R3, !PT ;  /* 0x000000039d037209 */ /* 0x000fc40007810000 */
[----:B------:R-:W-:Y:S02]  /*19f70*/  FSEL R164, R164, -INF , P0 ;  /* 0xff800000a4a47808 */ /* 0x000fe40000000000 */
[----:B------:R-:W-:Y:S02]  /*19f80*/  FSEL R165, R165, -INF , P2 ;  /* 0xff800000a5a57808 */ /* 0x000fe40001000000 */
[C---:B------:R-:W-:Y:S02]  /*19f90*/  ISETP.GT.AND P0, PT, R0.reuse, 0x20, PT ;  /* 0x000000200000780c */ /* 0x040fe40003f04270 */
[----:B------:R-:W-:Y:S02]  /*19fa0*/  ISETP.GT.AND P2, PT, R0, 0x21, PT ;  /* 0x000000210000780c */ /* 0x000fe40003f44270 */
[----:B------:R-:W-:Y:S02]  /*19fb0*/  FMNMX.FTZ R3, R160, R3, !PT ;  /* 0x00000003a0037209 */ /* 0x000fe40007810000 */
[----:B------:R-:W-:-:S02]  /*19fc0*/  FSEL R168, R168, -INF , P0 ;  /* 0xff800000a8a87808 */ /* 0x000fc40000000000 */
[----:B------:R-:W-:Y:S02]  /*19fd0*/  FSEL R169, R169, -INF , P2 ;  /* 0xff800000a9a97808 */ /* 0x000fe40001000000 */
[C---:B------:R-:W-:Y:S02]  /*19fe0*/  ISETP.GT.AND P0, PT, R0.reuse, 0x28, PT ;  /* 0x000000280000780c */ /* 0x040fe40003f04270 */
[----:B------:R-:W-:Y:S02]  /*19ff0*/  ISETP.GT.AND P2, PT, R0, 0x29, PT ;  /* 0x000000290000780c */ /* 0x000fe40003f44270 */
[----:B------:R-:W-:Y:S02]  /*1a000*/  FMNMX.FTZ R3, R161, R3, !PT ;  /* 0x00000003a1037209 */ /* 0x000fe40007810000 */
[----:B------:R-:W-:Y:S02]  /*1a010*/  FSEL R172, R172, -INF , P0 ;  /* 0xff800000acac7808 */ /* 0x000fe40000000000 */
[----:B------:R-:W-:-:S02]  /*1a020*/  FSEL R173, R173, -INF , P2 ;  /* 0xff800000adad7808 */ /* 0x000fc40001000000 */
[----:B------:R-:W-:Y:S02]  /*1a030*/  FMNMX.FTZ R3, R164, R3, !PT ;  /* 0x00000003a4037209 */ /* 0x000fe40007810000 */
[C---:B------:R-:W-:Y:S02]  /*1a040*/  ISETP.GT.AND P0, PT, R0.reuse, 0x30, PT ;  /* 0x000000300000780c */ /* 0x040fe40003f04270 */
[----:B------:R-:W-:Y:S02]  /*1a050*/  ISETP.GT.AND P2, PT, R0, 0x31, PT ;  /* 0x000000310000780c */ /* 0x000fe40003f44270 */
[----:B------:R-:W-:Y:S02]  /*1a060*/  FMNMX.FTZ R3, R165, R3, !PT ;  /* 0x00000003a5037209 */ /* 0x000fe40007810000 */
[----:B------:R-:W-:Y:S02]  /*1a070*/  FSEL R176, R176, -INF , P0 ;  /* 0xff800000b0b07808 */ /* 0x000fe40000000000 */
[----:B------:R-:W-:-:S02]  /*1a080*/  FSEL R177, R177, -INF , P2 ;  /* 0xff800000b1b17808 */ /* 0x000fc40001000000 */
[C---:B------:R-:W-:Y:S02]  /*1a090*/  ISETP.GT.AND P0, PT, R0.reuse, 0x38, PT ;  /* 0x000000380000780c */ /* 0x040fe40003f04270 */
[----:B------:R-:W-:Y:S02]  /*1a0a0*/  ISETP.GT.AND P2, PT, R0, 0x39, PT ;  /* 0x000000390000780c */ /* 0x000fe40003f44270 */
[----:B------:R-:W-:Y:S02]  /*1a0b0*/  FMNMX.FTZ R3, R168, R3, !PT ;  /* 0x00000003a8037209 */ /* 0x000fe40007810000 */
[----:B------:R-:W-:Y:S02]  /*1a0c0*/  FSEL R180, R180, -INF , P0 ;  /* 0xff800000b4b47808 */ /* 0x000fe40000000000 */
[----:B------:R-:W-:Y:S02]  /*1a0d0*/  FSEL R181, R181, -INF , P2 ;  /* 0xff800000b5b57808 */ /* 0x000fe40001000000 */
[----:B------:R-:W-:-:S02]  /*1a0e0*/  ISETP.GT.AND P0, PT, R0, 0x40, PT ;  /* 0x000000400000780c */ /* 0x000fc40003f04270 */
[----:B------:R-:W-:Y:S02]  /*1a0f0*/  ISETP.GT.AND P2, PT, R0, 0x41, PT ;  /* 0x000000410000780c */ /* 0x000fe40003f44270 */
[----:B------:R-:W-:Y:S02]  /*1a100*/  FMNMX.FTZ R3, R169, R3, !PT ;  /* 0x00000003a9037209 */ /* 0x000fe40007810000 */
        /* <DEDUP_REMOVED lines=35> */
[C---:B------:R-:W-:Y:S01]  /*1a340*/  ISETP.GT.AND P2, PT, R0.reuse, 0x79, PT ;  /* 0x000000790000780c */ /* 0x040fe20003f44270 */
[----:B------:R-:W-:Y:S01]  /*1a350*/  VIADD R0, R0, 0x8 ;  /* 0x0000000800007836 */ /* 0x000fe20000000000 */
[----:B------:R-:W-:Y:S02]  /*1a360*/  FMNMX.FTZ R3, R188, R3, !PT ;  /* 0x00000003bc037209 */ /* 0x000fe40007810000 */
[----:B------:R-:W-:Y:S02]  /*1a370*/  FSEL R213, R213, -INF , P2 ;  /* 0xff800000d5d57808 */ /* 0x000fe40001000000 */
[----:B------:R-:W-:Y:S02]  /*1a380*/  ISETP.GT.AND P4, PT, R0, RZ, PT ;  /* 0x000000ff0000720c */ /* 0x000fe40003f84270 */
[----:B------:R-:W-:-:S02]  /*1a390*/  FMNMX.FTZ R3, R189, R3, !PT ;  /* 0x00000003bd037209 */ /* 0x000fc40007810000 */
[----:B------:R-:W-:Y:S02]  /*1a3a0*/  FSEL R154, R154, -INF , P4 ;  /* 0xff8000009a9a7808 */ /* 0x000fe40002000000 */
[----:B------:R-:W-:Y:S02]  /*1a3b0*/  FMNMX.FTZ R3, R192, R3, !PT ;  /* 0x00000003c0037209 */ /* 0x000fe40007810000 */
[C---:B------:R-:W-:Y:S02]  /*1a3c0*/  ISETP.GT.AND P2, PT, R0.reuse, 0x8, PT ;  /* 0x000000080000780c */ /* 0x040fe40003f44270 */
[C---:B------:R-:W-:Y:S02]  /*1a3d0*/  ISETP.GT.AND P3, PT, R0.reuse, 0x9, PT ;  /* 0x000000090000780c */ /* 0x040fe40003f64270 */
[C---:B------:R-:W-:Y:S02]  /*1a3e0*/  ISETP.GT.AND P5, PT, R0.reuse, 0x10, PT ;  /* 0x000000100000780c */ /* 0x040fe40003fa4270 */
[----:B------:R-:W-:-:S02]  /*1a3f0*/  ISETP.GT.AND P4, PT, R0, 0x11, PT ;  /* 0x000000110000780c */ /* 0x000fc40003f84270 */
[----:B------:R-:W-:Y:S02]  /*1a400*/  FMNMX.FTZ R3, R193, R3, !PT ;  /* 0x00000003c1037209 */ /* 0x000fe40007810000 */
[----:B------:R-:W-:Y:S02]  /*1a410*/  FSEL R158, R158, -INF , P2 ;  /* 0xff8000009e9e7808 */ /* 0x000fe40001000000 */
[----:B------:R-:W-:Y:S02]  /*1a420*/  FSEL R159, R159, -INF , P3 ;  /* 0xff8000009f9f7808 */ /* 0x000fe40001800000 */
[----:B------:R-:W-:Y:S02]  /*1a430*/  FSEL R162, R162, -INF , P5 ;  /* 0xff800000a2a27808 */ /* 0x000fe40002800000 */
[----:B------:R-:W-:Y:S02]  /*1a440*/  FSEL R163, R163, -INF , P4 ;  /* 0xff800000a3a37808 */ /* 0x000fe40002000000 */
[----:B------:R-:W-:-:S02]  /*1a450*/  ISETP.GT.AND P2, PT, R0, 0x19, PT ;  /* 0x000000190000780c */ /* 0x000fc40003f44270 */
[C---:B------:R-:W-:Y:S02]  /*1a460*/  ISETP.GT.AND P3, PT, R0.reuse, 0x20, PT ;  /* 0x000000200000780c */ /* 0x040fe40003f64270 */
[C---:B------:R-:W-:Y:S02]  /*1a470*/  ISETP.GT.AND P5, PT, R0.reuse, 0x21, PT ;  /* 0x000000210000780c */ /* 0x040fe40003fa4270 */
[----:B------:R-:W-:Y:S02]  /*1a480*/  ISETP.GT.AND P4, PT, R0, 0x28, PT ;  /* 0x000000280000780c */ /* 0x000fe40003f84270 */
[----:B------:R-:W-:Y:S02]  /*1a490*/  FMNMX.FTZ R3, R196, R3, !PT ;  /* 0x00000003c4037209 */ /* 0x000fe40007810000 */
[----:B------:R-:W-:Y:S02]  /*1a4a0*/  FSEL R167, R167, -INF , P2 ;  /* 0xff800000a7a77808 */ /* 0x000fe40001000000 */
[----:B------:R-:W-:-:S02]  /*1a4b0*/  FSEL R170, R170, -INF , P3 ;  /* 0xff800000aaaa7808 */ /* 0x000fc40001800000 */
[----:B------:R-:W-:Y:S02]  /*1a4c0*/  FSEL R171, R171, -INF , P5 ;  /* 0xff800000abab7808 */ /* 0x000fe40002800000 */
[----:B------:R-:W-:Y:S02]  /*1a4d0*/  FSEL R174, R174, -INF , P4 ;  /* 0xff800000aeae7808 */ /* 0x000fe40002000000 */
        /* <DEDUP_REMOVED lines=16> */
[----:B------:R-:W-:Y:S01]  /*1a5e0*/  FSEL R187, R187, -INF , P3 ;  /* 0xff800000bbbb7808 */ /* 0x000fe20001800000 */
[----:B------:R-:W-:Y:S02]  /*1a5f0*/  WARPGROUP.DEPBAR.LE gsb0, 0x0 ;  /* 0x00008000000079c5 */ /* 0x000fe40000010000 */
[----:B------:R-:W-:Y:S01]  /*1a600*/  FSEL R190, R190, -INF , P5 ;  /* 0xff800000bebe7808 */ /* 0x000fe20002800000 */
[----:B------:R-:W-:Y:S01]  /*1a610*/  WARPGROUP.ARRIVE ;  /* 0x00000000000079c5 */ /* 0x000fe20000000000 */
[----:B------:R-:W-:Y:S02]  /*1a620*/  FSEL R191, R191, -INF , P4 ;  /* 0xff800000bfbf7808 */ /* 0x000fe40002000000 */
[----:B------:R-:W-:Y:S02]  /*1a630*/  FMNMX.FTZ R3, R201, R3, !PT ;  /* 0x00000003c9037209 */ /* 0x000fe40007810000 */
[C---:B------:R-:W-:Y:S02]  /*1a640*/  ISETP.GT.AND P0, PT, R0.reuse, 0x1, PT ;  /* 0x000000010000780c */ /* 0x040fe40003f04270 */
        /* <DEDUP_REMOVED lines=9> */
[----:B------:R-:W-:Y:S02]  /*1a6e0*/  FSEL R199, R199, -INF , P4 ;  /* 0xff800000c7c77808 */ /* 0x000fe40002000000 */
[C---:B------:R-:W-:Y:S02]  /*1a6f0*/  ISETP.GT.AND P0, PT, R0.reuse, 0x18, PT ;  /* 0x000000180000780c */ /* 0x040fe40003f04270 */
[C---:B------:R-:W-:Y:S02]  /*1a700*/  ISETP.GT.AND P2, PT, R0.reuse, 0x60, PT ;  /* 0x000000600000780c */ /* 0x040fe40003f44270 */
[----:B------:R-:W-:-:S02]  /*1a710*/  ISETP.GT.AND P3, PT, R0, 0x61, PT ;  /* 0x000000610000780c */ /* 0x000fc40003f64270 */
[C---:B------:R-:W-:Y:S02]  /*1a720*/  ISETP.GT.AND P5, PT, R0.reuse, 0x68, PT ;  /* 0x000000680000780c */ /* 0x040fe40003fa4270 */
[----:B------:R-:W-:Y:S02]  /*1a730*/  ISETP.GT.AND P4, PT, R0, 0x69, PT ;  /* 0x000000690000780c */ /* 0x000fe40003f84270 */
[----:B------:R-:W-:Y:S02]  /*1a740*/  FMNMX.FTZ R3, R205, R3, !PT ;  /* 0x00000003cd037209 */ /* 0x000fe40007810000 */
[----:B------:R-:W-:Y:S02]  /*1a750*/  FSEL R166, R166, -INF , P0 ;  /* 0xff800000a6a67808 */ /* 0x000fe40000000000 */
        /* <DEDUP_REMOVED lines=8> */
[----:B------:R-:W-:Y:S02]  /*1a7e0*/  ISETP.GT.AND P4, PT, R0, 0x79, PT ;  /* 0x000000790000780c */ /* 0x000fe40003f84270 */
        /* <DEDUP_REMOVED lines=9> */
[----:B------:R-:W-:Y:S01]  /*1a880*/  FSEL R175, R175, -INF , P0 ;  /* 0xff800000afaf7808 */ /* 0x000fe20000000000 */
[----:B------:R-:W1:Y:S01]  /*1a890*/  SHFL.BFLY PT, R7, R3, 0x2, 0x1f ;  /* 0x0c401f0003077f89 */ /* 0x000e6200000e0000 */
[----:B------:R-:W-:-:S02]  /*1a8a0*/  FMNMX.FTZ R0, R163, R0, !PT ;  /* 0x00000000a3007209 */ /* 0x000fc40007810000 */
        /* <DEDUP_REMOVED lines=8> */
[----:B0-----:R-:W-:Y:S02]  /*1a930*/  LOP3.LUT R220, R231, 0x7f, RZ, 0xc0, !PT ;  /* 0x0000007fe7dc7812 */ /* 0x001fe400078ec0ff */
[----:B------:R-:W-:Y:S01]  /*1a940*/  FMNMX.FTZ R0, R174, R0, !PT ;  /* 0x00000000ae007209 */ /* 0x000fe20007810000 */
[----:B------:R-:W0:Y:S01]  /*1a950*/  S2R R231, SR_TID.X ;  /* 0x0000000000e77919 */ /* 0x000e220000002100 */
[----:B------:R-:W-:Y:S02]  /*1a960*/  ISETP.NE.AND P2, PT, R220, RZ, PT ;  /* 0x000000ffdc00720c */ /* 0x000fe40003f45270 */
[----:B-1----:R-:W-:Y:S01]  /*1a970*/  FMNMX.FTZ R3, R3, R7, !PT ;  /* 0x0000000703037209 */ /* 0x002fe20007810000 */
[----:B------:R-:W-:Y:S01]  /*1a980*/  IMAD.MOV.U32 R7, RZ, RZ, 0x40000040 ;  /* 0x40000040ff077424 */ /* 0x000fe200078e00ff */
[----:B------:R-:W-:-:S03]  /*1a990*/  FMNMX.FTZ R0, R175, R0, !PT ;  /* 0x00000000af007209 */ /* 0x000fc60007810000 */
[----:B------:R-:W1:Y:S01]  /*1a9a0*/  SHFL.BFLY PT, R8, R3, 0x1, 0x1f ;  /* 0x0c201f0003087f89 */ /* 0x000e6200000e0000 */
[----:B------:R-:W-:Y:S02]  /*1a9b0*/  R2UR UR7, R7 ;  /* 0x00000000070772ca */ /* 0x000fe400000e0000 */
[----:B------:R-:W-:-:S04]  /*1a9c0*/  FMNMX.FTZ R0, R178, R0, !PT ;  /* 0x00000000b2007209 */ /* 0x000fc80007810000 */
[----:B------:R-:W-:-:S04]  /*1a9d0*/  FMNMX.FTZ R0, R179, R0, !PT ;  /* 0x00000000b3007209 */ /* 0x000fc80007810000 */
[----:B------:R-:W-:-:S03]  /*1a9e0*/  FMNMX.FTZ R0, R182, R0, !PT ;  /* 0x00000000b6007209 */ /* 0x000fc60007810000 */
[----:B------:R-:W-:Y:S01]  /*1a9f0*/  QGMMA.64x256x32.F32.E4M3.E4M3 R24, R216, gdesc[UR4], R24, gsb0 ;  /* 0x03e00004d8187df3 */ /* 0x000fe20008000818 */
[----:B------:R-:W-:-:S04]  /*1aa00*/  FMNMX.FTZ R0, R183, R0, !PT ;  /* 0x00000000b7007209 */ /* 0x000fc80007810000 */
[----:B------:R-:W-:-:S04]  /*1aa10*/  FMNMX.FTZ R0, R186, R0, !PT ;  /* 0x00000000ba007209 */ /* 0x000fc80007810000 */
[----:B------:R-:W-:Y:S02]  /*1aa20*/  FMNMX.FTZ R0, R187, R0, !PT ;  /* 0x00000000bb007209 */ /* 0x000fe40007810000 */
[----:B-1----:R-:W-:Y:S02]  /*1aa30*/  FMNMX.FTZ R3, R3, R8, !PT ;  /* 0x0000000803037209 */ /* 0x002fe40007810000 */
[----:B------:R-:W-:Y:S02]  /*1aa40*/  FMNMX.FTZ R0, R190, R0, !PT ;  /* 0x00000000be007209 */ /* 0x000fe40007810000 */
[----:B------:R-:W-:Y:S01]  /*1aa50*/  FSETP.NEU.FTZ.AND P0, PT, R3, -INF , PT ;  /* 0xff8000000300780b */ /* 0x000fe20003f1d000 */
[----:B------:R-:W-:-:S01]  /*1aa60*/  FFMA.FTZ R7, R2, R3, -8 ;  /* 0xc100000002077423 */ /* 0x000fc20000010003 */
[----:B------:R-:W-:Y:S02]  /*1aa70*/  FMNMX.FTZ R0, R191, R0, !PT ;  /* 0x00000000bf007209 */ /* 0x000fe40007810000 */
[----:B0-----:R-:W-:-:S02]  /*1aa80*/  SHF.R.U32.HI R220, RZ, 0x7, R231 ;  /* 0x00000007ffdc7819 */ /* 0x001fc400000116e7 */
[----:B------:R-:W-:Y:S02]  /*1aa90*/  FMNMX.FTZ R0, R194, R0, !PT ;  /* 0x00000000c2007209 */ /* 0x000fe40007810000 */
[----:B------:R-:W-:Y:S02]  /*1aaa0*/  FSEL R7, R7, RZ, P0 ;  /* 0x000000ff07077208 */ /* 0x000fe40000000000 */
[----:B------:R-:W-:-:S03]  /*1aab0*/  FMNMX.FTZ R0, R195, R0, !PT ;  /* 0x00000000c3007209 */ /* 0x000fc60007810000 */
[--C-:B------:R-:W-:Y:S01]  /*1aac0*/  FFMA.FTZ R9, R2, R156, -R7.reuse ;  /* 0x0000009c02097223 */ /* 0x100fe20000010807 */
[----:B------:R-:W-:Y:S01]  /*1aad0*/  FMNMX.FTZ R0, R198, R0, !PT ;  /* 0x00000000c6007209 */ /* 0x000fe20007810000 */
[C-C-:B------:R-:W-:Y:S01]  /*1aae0*/  FFMA.FTZ R156, R2.reuse, R164, -R7.reuse ;  /* 0x000000a4029c7223 */ /* 0x140fe20000010807 */
[----:B------:R-:W-:-:S01]  /*1aaf0*/  FFMA.FTZ R164, R2, R172, -R7 ;  /* 0x000000ac02a47223 */ /* 0x000fc20000010807 */
[C-C-:B------:R-:W-:Y:S01]  /*1ab00*/  FFMA.FTZ R172, R2.reuse, R180, -R7.reuse ;  /* 0x000000b402ac7223 */ /* 0x140fe20000010807 */
[----:B------:R-:W-:Y:S01]  /*1ab10*/  FMNMX.FTZ R0, R199, R0, !PT ;  /* 0x00000000c7007209 */ /* 0x000fe20007810000 */
[C-C-:B------:R-:W-:Y:S01]  /*1ab20*/  FFMA.FTZ R180, R2.reuse, R188, -R7.reuse ;  /* 0x000000bc02b47223 */ /* 0x140fe20000010807 */
[----:B------:R-:W-:-:S01]  /*1ab30*/  FFMA.FTZ R6, R2, R152, -R7 ;  /* 0x0000009802067223 */ /* 0x000fc20000010807 */
        /* <DEDUP_REMOVED lines=24> */
[----:B------:R-:W-:Y:S01]  /*1acc0*/  FSEL R204, R3, RZ, P0 ;  /* 0x000000ff03cc7208 */ /* 0x000fe20000000000 */
[----:B------:R-:W-:-:S01]  /*1acd0*/  FFMA.FTZ R185, R2, R193, -R7 ;  /* 0x000000c102b97223 */ /* 0x000fc20000010807 */
[----:B------:R-:W-:Y:S01]  /*1ace0*/  FMNMX.FTZ R0, R214, R0, !PT ;  /* 0x00000000d6007209 */ /* 0x000fe20007810000 */
[----:B------:R-:W-:-:S01]  /*1acf0*/  FFMA.FTZ R193, R2, R200, -R7 ;  /* 0x000000c802c17223 */ /* 0x000fc20000010807 */
[C-C-:B------:R-:W-:Y:S01]  /*1ad00*/  FFMA.FTZ R200, R2.reuse, R205, -R7.reuse ;  /* 0x000000cd02c87223 */ /* 0x140fe20000010807 */
[----:B------:R-:W-:-:S01]  /*1ad10*/  FFMA.FTZ R209, R2, R209, -R7 ;  /* 0x000000d102d17223 */ /* 0x000fc20000010807 */
[----:B------:R-:W-:Y:S01]  /*1ad20*/  FMNMX.FTZ R0, R215, R0, !PT ;  /* 0x00000000d7007209 */ /* 0x000fe20007810000 */
[----:B------:R-:W-:-:S01]  /*1ad30*/  FFMA.FTZ R212, R2, R212, -R7 ;  /* 0x000000d402d47223 */ /* 0x000fc20000010807 */
[----:B------:R-:W-:Y:S01]  /*1ad40*/  FADD.FTZ R204, -R204, R11 ;  /* 0x0000000bcccc7221 */ /* 0x000fe20000010100 */
[----:B------:R-:W-:Y:S01]  /*1ad50*/  MUFU.EX2 R6, R6 ;  /* 0x0000000600067308 */ /* 0x000fe20000000800 */
[----:B------:R-:W-:Y:S01]  /*1ad60*/  IADD3 R205, -R220, 0xb, RZ ;  /* 0x0000000bdccd7810 */ /* 0x000fe20007ffe1ff */
[----:B------:R-:W0:Y:S06]  /*1ad70*/  SHFL.BFLY PT, R188, R0, 0x2, 0x1f ;  /* 0x0c401f0000bc7f89 */ /* 0x000e2c00000e0000 */
[----:B------:R-:W-:Y:S08]  /*1ad80*/  MUFU.EX2 R8, R8 ;  /* 0x0000000800087308 */ /* 0x000ff00000000800 */
[----:B------:R-:W-:Y:S08]  /*1ad90*/  MUFU.EX2 R9, R9 ;  /* 0x0000000900097308 */ /* 0x000ff00000000800 */
[----:B------:R-:W-:Y:S01]  /*1ada0*/  MUFU.EX2 R21, R21 ;  /* 0x0000001500157308 */ /* 0x000fe20000000800 */
[----:B0-----:R-:W-:Y:S01]  /*1adb0*/  FMNMX.FTZ R0, R0, R188, !PT ;  /* 0x000000bc00007209 */ /* 0x001fe20007810000 */
[C-C-:B------:R-:W-:Y:S01]  /*1adc0*/  FFMA.FTZ R188, R2.reuse, R201, -R7.reuse ;  /* 0x000000c902bc7223 */ /* 0x140fe20000010807 */
[----:B------:R-:W-:-:S01]  /*1add0*/  FFMA.FTZ R201, R2, R208, -R7 ;  /* 0x000000d002c97223 */ /* 0x000fc20000010807 */
[----:B------:R-:W-:-:S02]  /*1ade0*/  FFMA.FTZ R7, R2, R213, -R7 ;  /* 0x000000d502077223 */ /* 0x000fc40000010807 */
[----:B------:R-:W0:Y:S02]  /*1adf0*/  SHFL.BFLY PT, R197, R0, 0x1, 0x1f ;  /* 0x0c201f0000c57f89 */ /* 0x000e2400000e0000 */
[----:B------:R-:W-:Y:S08]  /*1ae00*/  MUFU.EX2 R152, R152 ;  /* 0x0000009800987308 */ /* 0x000ff00000000800 */
[----:B------:R1:W-:Y:S08]  /*1ae10*/  MUFU.EX2 R11, R7 ;  /* 0x00000007000b7308 */ /* 0x0003f00000000800 */
[----:B------:R-:W-:Y:S01]  /*1ae20*/  MUFU.EX2 R153, R153 ;  /* 0x0000009900997308 */ /* 0x000fe20000000800 */
[----:B-1----:R-:W-:Y:S01]  /*1ae30*/  FMUL.FTZ R7, R2, R204 ;  /* 0x000000cc02077220 */ /* 0x002fe20000410000 */
[----:B0-----:R-:W-:-:S06]  /*1ae40*/  FMNMX.FTZ R0, R0, R197, !PT ;  /* 0x000000c500007209 */ /* 0x001fcc0007810000 */
[----:B------:R-:W0:Y:S01]  /*1ae50*/  MUFU.EX2 R7, R7 ;  /* 0x0000000700077308 */ /* 0x000e220000000800 */
[----:B------:R-:W-:Y:S01]  /*1ae60*/  FSETP.NEU.FTZ.AND P0, PT, R0, -INF , PT ;  /* 0xff8000000000780b */ /* 0x000fe20003f1d000 */
[----:B------:R-:W-:-:S03]  /*1ae70*/  FFMA.FTZ R197, R2, R0, -8 ;  /* 0xc100000002c57423 */ /* 0x000fc60000010000 */
[----:B------:R-:W-:-:S03]  /*1ae80*/  FSEL R204, R0, RZ, P0 ;  /* 0x000000ff00cc7208 */ /* 0x000fc60000000000 */
[----:B------:R-:W-:Y:S01]  /*1ae90*/  MUFU.EX2 R156, R156 ;  /* 0x0000009c009c7308 */ /* 0x000fe20000000800 */
[----:B------:R-:W-:Y:S01]  /*1aea0*/  FSEL R197, R197, RZ, P0 ;  /* 0x000000ffc5c57208 */ /* 0x000fe20000000000 */
[----:B------:R-:W-:Y:S01]  /*1aeb0*/  FADD.FTZ R10, -R204, R10 ;  /* 0x0000000acc0a7221 */ /* 0x000fe20000010100 */
[----:B------:R-:W-:-:S03]  /*1aec0*/  @!P2 IMAD R204, R14, 0x8, R18 ;  /* 0x000000080ecca824 */ /* 0x000fc600078e0212 */
[C-C-:B------:R-:W-:Y:S01]  /*1aed0*/  FFMA.FTZ R154, R2.reuse, R154, -R197.reuse ;  /* 0x0000009a029a7223 */ /* 0x140fe200000108c5 */
[----:B------:R-:W-:-:S01]  /*1aee0*/  FFMA.FTZ R155, R2, R155, -R197 ;  /* 0x0000009b029b7223 */ /* 0x000fc200000108c5 */
[C---:B------:R-:W-:Y:S01]  /*1aef0*/  FMUL.FTZ R10, R2.reuse, R10 ;  /* 0x0000000a020a7220 */ /* 0x040fe20000410000 */
[----:B------:R-:W-:-:S01]  /*1af00*/  FFMA.FTZ R158, R2, R158, -R197 ;  /* 0x0000009e029e7223 */ /* 0x000fc200000108c5 */
[C-C-:B------:R-:W-:Y:S01]  /*1af10*/  FFMA.FTZ R159, R2.reuse, R159, -R197.reuse ;  /* 0x0000009f029f7223 */ /* 0x140fe200000108c5 */
[----:B------:R-:W-:-:S01]  /*1af20*/  FFMA.FTZ R162, R2, R162, -R197 ;  /* 0x000000a202a27223 */ /* 0x000fc200000108c5 */
[----:B------:R-:W-:Y:S01]  /*1af30*/  MUFU.EX2 R154, R154 ;  /* 0x0000009a009a7308 */ /* 0x000fe20000000800 */
[----:B------:R-:W-:Y:S01]  /*1af40*/  @!P2 IADD3 R204, R204, 0x38840, RZ ;  /* 0x00038840cccca810 */ /* 0x000fe20007ffe0ff */
[----:B------:R-:W-:Y:S01]  /*1af50*/  FFMA.FTZ R163, R2, R163, -R197 ;  /* 0x000000a302a37223 */ /* 0x000fe200000108c5 */
[----:B0-----:R-:W-:-:S01]  /*1af60*/  FFMA.FTZ R5, R7, R5, R6 ;  /* 0x0000000507057223 */ /* 0x001fc20000010006 */
[C-C-:B------:R-:W-:Y:S01]  /*1af70*/  FFMA.FTZ R166, R2.reuse, R166, -R197.reuse ;  /* 0x000000a602a67223 */ /* 0x140fe200000108c5 */
[----:B------:R-:W-:Y:S01]  /*1af80*/  @!P2 PRMT R204, RZ, 0x654, R204 ;  /* 0x00000654ffcca816 */ /* 0x000fe200000000cc */
[----:B------:R-:W-:Y:S01]  /*1af90*/  FFMA.FTZ R167, R2, R167, -R197 ;  /* 0x000000a702a77223 */ /* 0x000fe200000108c5 */
[----:B------:R-:W-:-:S01]  /*1afa0*/  FADD.FTZ R5, R8, R5 ;  /* 0x0000000508057221 */ /* 0x000fc20000010000 */
        /* <DEDUP_REMOVED lines=8> */
[----:B------:R-:W1:Y:S01]  /*1b030*/  MUFU.EX2 R155, R155 ;  /* 0x0000009b009b7308 */ /* 0x000e620000000800 */
        /* <DEDUP_REMOVED lines=8> */
[----:B0-----:R-:W-:-:S01]  /*1b0c0*/  FFMA.FTZ R4, R10, R4, R154 ;  /* 0x000000040a047223 */ /* 0x001fc2000001009a */
[C-C-:B------:R-:W-:Y:S01]  /*1b0d0*/  FFMA.FTZ R198, R2.reuse, R198, -R197.reuse ;  /* 0x000000c602c67223 */ /* 0x140fe200000108c5 */
[----:B------:R-:W-:-:S01]  /*1b0e0*/  FFMA.FTZ R199, R2, R199, -R197 ;  /* 0x000000c702c77223 */ /* 0x000fc200000108c5 */
[C-C-:B------:R-:W-:Y:S01]  /*1b0f0*/  FFMA.FTZ R202, R2.reuse, R202, -R197.reuse ;  /* 0x000000ca02ca7223 */ /* 0x140fe200000108c5 */
[----:B------:R-:W-:-:S01]  /*1b100*/  FFMA.FTZ R203, R2, R203, -R197 ;  /* 0x000000cb02cb7223 */ /* 0x000fc200000108c5 */
[C-C-:B------:R-:W-:Y:S01]  /*1b110*/  FFMA.FTZ R206, R2.reuse, R206, -R197.reuse ;  /* 0x000000ce02ce7223 */ /* 0x140fe200000108c5 */
[----:B------:R-:W-:-:S01]  /*1b120*/  FFMA.FTZ R207, R2, R207, -R197 ;  /* 0x000000cf02cf7223 */ /* 0x000fc200000108c5 */
[----:B------:R-:W0:Y:S01]  /*1b130*/  MUFU.EX2 R159, R159 ;  /* 0x0000009f009f7308 */ /* 0x000e220000000800 */
[----:B------:R-:W-:-:S01]  /*1b140*/  FFMA.FTZ R210, R2, R210, -R197 ;  /* 0x000000d202d27223 */ /* 0x000fc200000108c5 */
[C-C-:B------:R-:W-:Y:S01]  /*1b150*/  FFMA.FTZ R211, R2.reuse, R211, -R197.reuse ;  /* 0x000000d302d37223 */ /* 0x140fe200000108c5 */
[----:B------:R-:W-:-:S01]  /*1b160*/  FFMA.FTZ R214, R2, R214, -R197 ;  /* 0x000000d602d67223 */ /* 0x000fc200000108c5 */
[----:B------:R-:W-:-:S04]  /*1b170*/  FFMA.FTZ R197, R2, R215, -R197 ;  /* 0x000000d702c57223 */ /* 0x000fc800000108c5 */
[----:B------:R-:W3:Y:S08]  /*1b180*/  MUFU.EX2 R162, R162 ;  /* 0x000000a200a27308 */ /* 0x000ef00000000800 */
[----:B------:R-:W4:Y:S08]  /*1b190*/  MUFU.EX2 R163, R163 ;  /* 0x000000a300a37308 */ /* 0x000f300000000800 */
[----:B------:R-:W5:Y:S08]  /*1b1a0*/  MUFU.EX2 R166, R166 ;  /* 0x000000a600a67308 */ /* 0x000f700000000800 */
[----:B------:R-:W5:Y:S08]  /*1b1b0*/  MUFU.EX2 R157, R157 ;  /* 0x0000009d009d7308 */ /* 0x000f700000000800 */
        /* <DEDUP_REMOVED lines=8> */
[----:B------:R0:W-:Y:S06]  /*1b240*/  BAR.ARV R205, 0x100 ;  /* 0x000400cd0000751d */ /* 0x0001ec0000002000 */
[----:B------:R1:W-:Y:S01]  /*1b250*/  @!P2 SYNCS.ARRIVE.TRANS64.RED.A1T0 RZ, [R204+URZ], RZ ;  /* 0x000000ffccffa9a7 */ /* 0x0003e2000810043f */
[----:B------:R-:W5:Y:S01]  /*1b260*/  MUFU.EX2 R165, R165 ;  /* 0x000000a500a57308 */ /* 0x000f620000000800 */
[----:B-1----:R-:W-:-:S01]  /*1b270*/  FADD.FTZ R204, R155, R4 ;  /* 0x000000049bcc7221 */ /* 0x002fc20000010000 */
[----:B------:R-:W-:-:S06]  /*1b280*/  FADD.FTZ R4, R9, R5 ;  /* 0x0000000509047221 */ /* 0x000fcc0000010000 */
[----:B------:R-:W1:Y:S01]  /*1b290*/  MUFU.EX2 R175, R175 ;  /* 0x000000af00af7308 */ /* 0x000e620000000800 */
[----:B--2---:R-:W-:-:S01]  /*1b2a0*/  FADD.FTZ R5, R158, R204 ;  /* 0x000000cc9e057221 */ /* 0x004fc20000010000 */
[----:B------:R-:W-:-:S03]  /*1b2b0*/  FADD.FTZ R4, R21, R4 ;  /* 0x0000000415047221 */ /* 0x000fc60000010000 */
[----:B0-----:R-:W-:Y:S01]  /*1b2c0*/  FADD.FTZ R5, R159, R5 ;  /* 0x000000059f057221 */ /* 0x001fe20000010000 */
[----:B------:R-:W-:-:S02]  /*1b2d0*/  FADD.FTZ R4, R152, R4 ;  /* 0x0000000498047221 */ /* 0x000fc40000010000 */
[----:B------:R-:W0:Y:S01]  /*1b2e0*/  MUFU.EX2 R168, R168 ;  /* 0x000000a800a87308 */ /* 0x000e220000000800 */
[----:B---3--:R-:W-:-:S01]  /*1b2f0*/  FADD.FTZ R5, R162, R5 ;  /* 0x00000005a2057221 */ /* 0x008fc20000010000 */
[----:B------:R-:W-:-:S03]  /*1b300*/  FADD.FTZ R4, R153, R4 ;  /* 0x0000000499047221 */ /* 0x000fc60000010000 */
[----:B----4-:R-:W-:Y:S01]  /*1b310*/  FADD.FTZ R5, R163, R5 ;  /* 0x00000005a3057221 */ /* 0x010fe20000010000 */
[----:B------:R-:W-:-:S02]  /*1b320*/  FADD.FTZ R4, R156, R4 ;  /* 0x000000049c047221 */ /* 0x000fc40000010000 */
[----:B------:R-:W2:Y:S01]  /*1b330*/  MUFU.EX2 R178, R178 ;  /* 0x000000b200b27308 */ /* 0x000ea20000000800 */
[----:B-----5:R-:W-:-:S01]  /*1b340*/  FADD.FTZ R5, R166, R5 ;  /* 0x00000005a6057221 */ /* 0x020fc20000010000 */
[----:B------:R-:W-:-:S03]  /*1b350*/  FADD.FTZ R4, R157, R4 ;  /* 0x000000049d047221 */ /* 0x000fc60000010000 */
[----:B------:R-:W-:Y:S01]  /*1b360*/  FADD.FTZ R5, R167, R5 ;  /* 0x00000005a7057221 */ /* 0x000fe20000010000 */
[----:B------:R-:W-:-:S02]  /*1b370*/  FADD.FTZ R4, R160, R4 ;  /* 0x00000004a0047221 */ /* 0x000fc40000010000 */
[----:B------:R-:W3:Y:S01]  /*1b380*/  MUFU.EX2 R169, R169 ;  /* 0x000000a900a97308 */ /* 0x000ee20000000800 */
[----:B------:R-:W-:-:S01]  /*1b390*/  FADD.FTZ R5, R170, R5 ;  /* 0x00000005aa057221 */ /* 0x000fc20000010000 */
[----:B------:R-:W-:-:S03]  /*1b3a0*/  FADD.FTZ R4, R161, R4 ;  /* 0x00000004a1047221 */ /* 0x000fc60000010000 */
[----:B------:R-:W-:Y:S01]  /*1b3b0*/  FADD.FTZ R5, R171, R5 ;  /* 0x00000005ab057221 */ /* 0x000fe20000010000 */
[----:B------:R-:W-:-:S02]  /*1b3c0*/  FADD.FTZ R4, R164, R4 ;  /* 0x00000004a4047221 */ /* 0x000fc40000010000 */
[----:B------:R-:W4:Y:S01]  /*1b3d0*/  MUFU.EX2 R179, R179 ;  /* 0x000000b300b37308 */ /* 0x000f220000000800 */
[----:B------:R-:W-:-:S01]  /*1b3e0*/  FADD.FTZ R5, R174, R5 ;  /* 0x00000005ae057221 */ /* 0x000fc20000010000 */
[----:B------:R-:W-:-:S03]  /*1b3f0*/  FADD.FTZ R4, R165, R4 ;  /* 0x00000004a5047221 */ /* 0x000fc60000010000 */
[----:B-1----:R-:W-:Y:S01]  /*1b400*/  FADD.FTZ R5, R175, R5 ;  /* 0x00000005af057221 */ /* 0x002fe20000010000 */
[----:B0-----:R-:W-:-:S02]  /*1b410*/  FADD.FTZ R4, R168, R4 ;  /* 0x00000004a8047221 */ /* 0x001fc40000010000 */
[----:B------:R-:W0:Y:S01]  /*1b420*/  MUFU.EX2 R172, R172 ;  /* 0x000000ac00ac7308 */ /* 0x000e220000000800 */
[----:B--2---:R-:W-:-:S01]  /*1b430*/  FADD.FTZ R5, R178, R5 ;  /* 0x00000005b2057221 */ /* 0x004fc20000010000 */
[----:B---3--:R-:W-:-:S06]  /*1b440*/  FADD.FTZ R4, R169, R4 ;  /* 0x00000004a9047221 */ /* 0x008fcc0000010000 */
[----:B------:R-:W1:Y:S01]  /*1b450*/  MUFU.EX2 R182, R182 ;  /* 0x000000b600b67308 */ /* 0x000e620000000800 */
[----:B----4-:R-:W-:-:S07]  /*1b460*/  FADD.FTZ R5, R179, R5 ;  /* 0x00000005b3057221 */ /* 0x010fce0000010000 */
        /* <DEDUP_REMOVED lines=66> */
[----:B0-----:R-:W-:-:S03]  /*1b890*/  FADD.FTZ R204, R214, R5 ;  /* 0x00000005d6cc7221 */ /* 0x001fc60000010000 */
[----:B------:R-:W-:Y:S01]  /*1b8a0*/  FADD.FTZ R5, R11, R4 ;  /* 0x000000040b057221 */ /* 0x000fe20000010000 */
[----:B-1----:R-:W-:-:S01]  /*1b8b0*/  FADD.FTZ R4, R197, R204 ;  /* 0x000000ccc5047221 */ /* 0x002fc20000010000 */
[----:B------:R-:W-:Y:S06]  /*1b8c0*/  @!P1 BRA `(.L_x_2365) ;  /* 0x0000000000049947 */ /* 0x000fec0003800000 */
[----:B------:R-:W-:Y:S01]  /*1b8d0*/  BPT.TRAP 0x1 ;  /* 0x000000040000795c */ /* 0x000fe20000300000 */
.L_x_2365:
[----:B------:R-:W-:Y:S01]  /*1b8e0*/  IMAD R13, R13, 0x8, R18 ;  /* 0x000000080d0d7824 */ /* 0x000fe200078e0212 */
[----:B------:R-:W-:Y:S01]  /*1b8f0*/  ISETP.GT.AND P0, PT, R12, R20, PT ;  /* 0x000000140c00720c */ /* 0x000fe20003f04270 */
        /* <DEDUP_REMOVED lines=164> */
[----:B------:R-:W-:Y:S01]  /*1c340*/  VIADD R12, R12, 0xffffffff ;  /* 0xffffffff0c0c7836 */ /* 0x000fe20000000000 */
[----:B0-----:R-:W-:Y:S01]  /*1c350*/  MOV R13, R14 ;  /* 0x0000000e000d7202 */ /* 0x001fe20000000f00 */
[----:B------:R-:W-:-:S02]  /*1c360*/  IMAD.MOV.U32 R10, RZ, RZ, R0 ;  /* 0x000000ffff0a7224 */ /* 0x000fc400078e0000 */
[----:B------:R-:W-:Y:S02]  /*1c370*/  IMAD.MOV.U32 R11, RZ, RZ, R3 ;  /* 0x000000ffff0b7224 */ /* 0x000fe400078e0003 */
[----:B------:R-:W-:Y:S02]  /*1c380*/  IMAD.MOV.U32 R6, RZ, RZ, R237 ;  /* 0x000000ffff067224 */ /* 0x000fe400078e00ed */
[----:B------:R-:W-:Y:S01]  /*1c390*/  IMAD.MOV.U32 R228, RZ, RZ, R8 ;  /* 0x000000ffffe47224 */ /* 0x000fe200078e0008 */
[----:B------:R-:W-:Y:S06]  /*1c3a0*/  @P0 BRA `(.L_x_2366) ;  /* 0xffffffd000940947 */ /* 0x000fec000383ffff */
[----:B------:R-:W-:-:S07]  /*1c3b0*/  IMAD.MOV.U32 R152, RZ, RZ, R14 ;  /* 0x000000ffff987224 */ /* 0x000fce00078e000e */
.L_x_2355:
[----:B------:R-:W-:-:S13]  /*1c3c0*/  ISETP.GE.AND P0, PT, R12, RZ, PT ;  /* 0x000000ff0c00720c */ /* 0x000fda0003f06270 */
[----:B------:R-:W-:Y:S05]  /*1c3d0*/  @!P0 BRA `(.L_x_2367) ;  /* 0x0000002400308947 */ /* 0x000fea0003800000 */
[----:B------:R-:W-:Y:S02]  /*1c3e0*/  IMAD.MOV.U32 R14, RZ, RZ, R0 ;  /* 0x000000ffff0e7224 */ /* 0x000fe400078e0000 */
[----:B------:R-:W-:Y:S02]  /*1c3f0*/  IMAD.MOV.U32 R10, RZ, RZ, R3 ;  /* 0x000000ffff0a7224 */ /* 0x000fe400078e0003 */
[----:B------:R-:W-:Y:S02]  /*1c400*/  IMAD.MOV.U32 R6, RZ, RZ, R237 ;  /* 0x000000ffff067224 */ /* 0x000fe400078e00ed */
[----:B------:R-:W-:-:S07]  /*1c410*/  IMAD.MOV.U32 R11, RZ, RZ, R152 ;  /* 0x000000ffff0b7224 */ /* 0x000fce00078e0098 */
.L_x_2378:
        /* <DEDUP_REMOVED lines=9> */
.L_x_2369:
[----:B------:R-:W-:-:S05]  /*1c4b0*/  VIADD R0, R11, 0x1 ;  /* 0x000000010b007836 */ /* 0x000fca0000000000 */
[----:B------:R-:W-:-:S04]  /*1c4c0*/  ISETP.NE.AND P2, PT, R0, 0x2, PT ;  /* 0x000000020000780c */ /* 0x000fc80003f45270 */
[----:B------:R-:W-:Y:S02]  /*1c4d0*/  SEL R3, R0, RZ, P2 ;  /* 0x000000ff00037207 */ /* 0x000fe40001000000 */
[----:B------:R-:W-:Y:S02]  /*1c4e0*/  SHF.L.U32 R0, R237, 0x1f, RZ ;  /* 0x0000001fed007819 */ /* 0x000fe400000006ff */
[----:B------:R-:W-:-:S04]  /*1c4f0*/  LEA R3, R3, R18, 0x3 ;  /* 0x0000001203037211 */ /* 0x000fc800078e18ff */
[----:B------:R0:W1:Y:S01]  /*1c500*/  SYNCS.PHASECHK.TRANS64.TRYWAIT P2, [R3+URZ+0x38830], R0 ;  /* 0x03883000030075a7 */ /* 0x000062000804017f */
[----:B------:R-:W-:Y:S05]  /*1c510*/  @!P1 BRA `(.L_x_2370) ;  /* 0x0000000000049947 */ /* 0x000fea0003800000 */
[----:B------:R-:W-:Y:S01]  /*1c520*/  BPT.TRAP 0x1 ;  /* 0x000000040000795c */ /* 0x000fe20000300000 */
.L_x_2370:
[----:B------:R-:W-:Y:S04]  /*1c530*/  BSSY B0, `(.L_x_2368) ;  /* 0x0000004000007945 */ /* 0x000fe80003800000 */
[----:B-1----:R-:W-:Y:S05]  /*1c540*/  @P2 BRA `(.L_x_2371) ;  /* 0x0000000000082947 */ /* 0x002fea0003800000 */
[----:B------:R-:W1:Y:S02]  /*1c550*/  SYNCS.PHASECHK.TRANS64.TRYWAIT P2, [R3+URZ+0x38830], R0 ;  /* 0x03883000030075a7 */ /* 0x000e64000804017f */
[----:B-1----:R-:W-:Y:S05]  /*1c560*/  @!P2 BRA `(.L_x_2372) ;  /* 0x000000f000c8a947 */ /* 0x002fea0003800000 */
.L_x_2371:
[----:B------:R-:W-:Y:S05]  /*1c570*/  BSYNC B0 ;  /* 0x0000000000007941 */ /* 0x000fea0003800000 */
.L_x_2368:
        /* <DEDUP_REMOVED lines=27> */
[----:B0-----:R-:W-:-:S02]  /*1c730*/  SHF.R.U32.HI R0, RZ, 0x7, R0 ;  /* 0x00000007ff007819 */ /* 0x001fc40000011600 */
[----:B------:R-:W-:Y:S02]  /*1c740*/  R2UR UR30, R154 ;  /* 0x000000009a1e72ca */ /* 0x000fe400000e0000 */
[C---:B------:R-:W-:Y:S01]  /*1c750*/  R2UR UR19, R21.reuse ;  /* 0x00000000151372ca */ /* 0x040fe200000e0000 */
[----:B------:R-:W-:Y:S01]  /*1c760*/  VIADD R0, R0, 0x8 ;  /* 0x0000000800007836 */ /* 0x000fe20000000000 */
[----:B------:R-:W-:Y:S02]  /*1c770*/  R2UR UR26, R20 ;  /* 0x00000000141a72ca */ /* 0x000fe400000e0000 */
[----:B------:R-:W-:Y:S02]  /*1c780*/  R2UR UR27, R21 ;  /* 0x00000000151b72ca */ /* 0x000fe400000e0000 */
[----:B------:R0:W-:Y:S01]  /*1c790*/  BAR.SYNC.DEFER_BLOCKING R0, 0x100 ;  /* 0x000400000000751d */ /* 0x0001e20000010000 */
[----:B------:R-:W-:Y:S02]  /*1c7a0*/  R2UR UR34, R8 ;  /* 0x00000000082272ca */ /* 0x000fe400000e0000 */
[----:B------:R-:W-:-:S03]  /*1c7b0*/  R2UR UR35, R9 ;  /* 0x00000000092372ca */ /* 0x000fc600000e0000 */
        /* <DEDUP_REMOVED lines=27> */
.L_x_2374:
[----:B------:R-:W-:Y:S01]  /*1c970*/  SHF.L.U32 R0, R6, 0x1f, RZ ;  /* 0x0000001f06007819 */ /* 0x000fe200000006ff */
[----:B------:R-:W-:-:S04]  /*1c980*/  IMAD R3, R11, 0x8, R18 ;  /* 0x000000080b037824 */ /* 0x000fc800078e0212 */
[----:B------:R0:W1:Y:S01]  /*1c990*/  SYNCS.PHASECHK.TRANS64.TRYWAIT P0, [R3+URZ+0x38850], R0 ;  /* 0x03885000030075a7 */ /* 0x000062000800017f */
[----:B------:R-:W-:Y:S05]  /*1c9a0*/  @!P1 BRA `(.L_x_2375) ;  /* 0x0000000000049947 */ /* 0x000fea0003800000 */
[----:B------:R-:W-:Y:S01]  /*1c9b0*/  BPT.TRAP 0x1 ;  /* 0x000000040000795c */ /* 0x000fe20000300000 */
.L_x_2375:
[----:B-1----:R-:W-:Y:S05]  /*1c9c0*/  @P0 BRA `(.L_x_2373) ;  /* 0x0000000000080947 */ /* 0x002fea0003800000 */
[----:B------:R-:W1:Y:S02]  /*1c9d0*/  SYNCS.PHASECHK.TRANS64.TRYWAIT P0, [R3+URZ+0x38850], R0 ;  /* 0x03885000030075a7 */ /* 0x000e64000800017f */
[----:B-1----:R-:W-:Y:S05]  /*1c9e0*/  @!P0 BRA `(.L_x_2376) ;  /* 0x000000ec00bc8947 */ /* 0x002fea0003800000 */
.L_x_2373:
[----:B01----:R-:W-:Y:S01]  /*1c9f0*/  IADD3 R0, R18, 0x400, RZ ;  /* 0x0000040012007810 */ /* 0x003fe20007ffe0ff */
[----:B------:R-:W-:Y:S01]  /*1ca00*/  IMAD.MOV.U32 R7, RZ, RZ, 0x40000040 ;  /* 0x40000040ff077424 */ /* 0x000fe200078e00ff */
[----:B------:R-:W-:Y:S05]  /*1ca10*/  WARPSYNC.ALL ;  /* 0x0000000000007948 */ /* 0x000fea0003800000 */
[----:B------:R-:W-:Y:S01]  /*1ca20*/  SHF.R.U32.HI R0, RZ, 0x4, R0 ;  /* 0x00000004ff007819 */ /* 0x000fe20000011600 */
[----:B------:R-:W-:Y:S01]  /*1ca30*/  WARPGROUP.ARRIVE ;  /* 0x00000000000079c5 */ /* 0x000fe20000000000 */
[----:B------:R-:W-:Y:S01]  /*1ca40*/  R2UR UR7, R7 ;  /* 0x00000000070772ca */ /* 0x000fe200000e0000 */
[----:B------:R-:W-:Y:S01]  /*1ca50*/  IMAD.MOV.U32 R9, RZ, RZ, 0x40000040 ;  /* 0x40000040ff097424 */ /* 0x000fe200078e00ff */
[----:B------:R-:W-:-:S02]  /*1ca60*/  LOP3.LUT R0, R0, 0x3fff, RZ, 0xc0, !PT ;  /* 0x00003fff00007812 */ /* 0x000fc400078ec0ff */
[----:B------:R-:W-:Y:S02]  /*1ca70*/  FMNMX.FTZ R3, R154, R14, !PT ;  /* 0x0000000e9a037209 */ /* 0x000fe40007810000 */
[----:B------:R-:W-:Y:S02]  /*1ca80*/  LOP3.LUT R0, R0, 0x10000, RZ, 0xfc, !PT ;  /* 0x0001000000007812 */ /* 0x000fe400078efcff */
[----:B------:R-:W-:-:S03]  /*1ca90*/  FMNMX.FTZ R3, R155, R3, !PT ;  /* 0x000000039b037209 */ /* 0x000fc60007810000 */
[----:B------:R-:W-:Y:S01]  /*1caa0*/  IMAD R6, R11, 0x800, R0 ;  /* 0x000008000b067824 */ /* 0x000fe200078e0200 */
[----:B------:R-:W-:Y:S02]  /*1cab0*/  FMNMX.FTZ R0, R152, R10, !PT ;  /* 0x0000000a98007209 */ /* 0x000fe40007810000 */
[----:B------:R-:W-:Y:S01]  /*1cac0*/  FMNMX.FTZ R3, R158, R3, !PT ;  /* 0x000000039e037209 */ /* 0x000fe20007810000 */
[C---:B------:R-:W-:Y:S01]  /*1cad0*/  VIADD R8, R6.reuse, 0x2 ;  /* 0x0000000206087836 */ /* 0x040fe20000000000 */
[----:B------:R-:W-:Y:S02]  /*1cae0*/  R2UR UR6, R6 ;  /* 0x00000000060672ca */ /* 0x000fe400000e0000 */
[----:B------:R-:W-:Y:S02]  /*1caf0*/  FMNMX.FTZ R0, R153, R0, !PT ;  /* 0x0000000099007209 */ /* 0x000fe40007810000 */
[----:B------:R-:W-:Y:S02]  /*1cb00*/  FMNMX.FTZ R3, R159, R3, !PT ;  /* 0x000000039f037209 */ /* 0x000fe40007810000 */
[----:B------:R-:W-:-:S02]  /*1cb10*/  FMNMX.FTZ R0, R156, R0, !PT ;  /* 0x000000009c007209 */ /* 0x000fc40007810000 */
[----:B------:R-:W-:Y:S02]  /*1cb20*/  FMNMX.FTZ R3, R162, R3, !PT ;  /* 0x00000003a2037209 */ /* 0x000fe40007810000 */
[----:B------:R-:W-:Y:S02]  /*1cb30*/  FMNMX.FTZ R0, R157, R0, !PT ;  /* 0x000000009d007209 */ /* 0x000fe40007810000 */
[----:B------:R-:W-:Y:S01]  /*1cb40*/  FMNMX.FTZ R3, R163, R3, !PT ;  /* 0x00000003a3037209 */ /* 0x000fe20007810000 */
[----:B------:R-:W-:Y:S01]  /*1cb50*/  QGMMA.64x256x32.F32.E4M3.E4M3 R24, R228, gdesc[UR4], R24, gsb0 ;  /* 0x03e00004e4187df3 */ /* 0x000fe20008000818 */
[----:B------:R-:W-:Y:S01]  /*1cb60*/  R2UR UR6, R8 ;  /* 0x00000000080672ca */ /* 0x000fe200000e0000 */
[----:B------:R-:W-:Y:S01]  /*1cb70*/  VIADD R8, R6, 0x4 ;  /* 0x0000000406087836 */ /* 0x000fe20000000000 */
[----:B------:R-:W-:Y:S01]  /*1cb80*/  R2UR UR7, R9 ;  /* 0x00000000090772ca */ /* 0x000fe200000e0000 */
[----:B------:R-:W-:Y:S01]  /*1cb90*/  IMAD.MOV.U32 R9, RZ, RZ, 0x40000040 ;  /* 0x40000040ff097424 */ /* 0x000fe200078e00ff */
[----:B------:R-:W-:Y:S01]  /*1cba0*/  FMNMX.FTZ R0, R160, R0, !PT ;  /* 0x00000000a0007209 */ /* 0x000fe20007810000 */
[----:B------:R-:W-:Y:S01]  /*1cbb0*/  VIADD R6, R6, 0x6 ;  /* 0x0000000606067836 */ /* 0x000fe20000000000 */
        /* <DEDUP_REMOVED lines=61> */
[----:B------:R-:W-:Y:S01]  /*1cf90*/  R2UR UR7, R9 ;  /* 0x00000000090772ca */ /* 0x000fe200000e0000 */
[----:B------:R-:W1:Y:S01]  /*1cfa0*/  SHFL.BFLY PT, R8, R3, 0x2, 0x1f ;  /* 0x0c401f0003087f89 */ /* 0x000e6200000e0000 */
[----:B0-----:R-:W-:Y:S02]  /*1cfb0*/  LOP3.LUT R231, R231, 0x7f, RZ, 0xc0, !PT ;  /* 0x0000007fe7e77812 */ /* 0x001fe400078ec0ff */
[----:B-1----:R-:W-:Y:S02]  /*1cfc0*/  FMNMX.FTZ R8, R3, R8, !PT ;  /* 0x0000000803087209 */ /* 0x002fe40007810000 */
[----:B------:R-:W0:Y:S01]  /*1cfd0*/  SHFL.BFLY PT, R3, R0, 0x1, 0x1f ;  /* 0x0c201f0000037f89 */ /* 0x000e2200000e0000 */
[----:B------:R-:W-:-:S02]  /*1cfe0*/  ISETP.NE.AND P0, PT, R231, RZ, PT ;  /* 0x000000ffe700720c */ /* 0x000fc40003f05270 */
[----:B------:R-:W1:Y:S01]  /*1cff0*/  S2R R231, SR_TID.X ;  /* 0x0000000000e77919 */ /* 0x000e620000002100 */
[----:B0-----:R-:W-:-:S05]  /*1d000*/  FMNMX.FTZ R3, R0, R3, !PT ;  /* 0x0000000300037209 */ /* 0x001fca0007810000 */
[----:B------:R-:W-:-:S04]  /*1d010*/  FFMA.FTZ R9, R2, R3, -8 ;  /* 0xc100000002097423 */ /* 0x000fc80000010003 */
[C-C-:B------:R-:W-:Y:S01]  /*1d020*/  FFMA.FTZ R20, R2.reuse, R157, -R9.reuse ;  /* 0x0000009d02147223 */ /* 0x140fe20000010809 */
[----:B------:R-:W-:-:S01]  /*1d030*/  FFMA.FTZ R21, R2, R160, -R9 ;  /* 0x000000a002157223 */ /* 0x000fc20000010809 */
[C-C-:B------:R-:W-:Y:S01]  /*1d040*/  FFMA.FTZ R157, R2.reuse, R168, -R9.reuse ;  /* 0x000000a8029d7223 */ /* 0x140fe20000010809 */
[----:B------:R-:W-:-:S01]  /*1d050*/  FFMA.FTZ R168, R2, R177, -R9 ;  /* 0x000000b102a87223 */ /* 0x000fc20000010809 */
[----:B-1----:R-:W-:Y:S01]  /*1d060*/  SHF.R.U32.HI R231, RZ, 0x7, R231 ;  /* 0x00000007ffe77819 */ /* 0x002fe200000116e7 */
[----:B------:R-:W-:-:S01]  /*1d070*/  FFMA.FTZ R177, R2, R188, -R9 ;  /* 0x000000bc02b17223 */ /* 0x000fc20000010809 */
[----:B------:R-:W-:Y:S01]  /*1d080*/  MUFU.EX2 R20, R20 ;  /* 0x0000001400147308 */ /* 0x000fe20000000800 */
[----:B------:R-:W-:-:S01]  /*1d090*/  FFMA.FTZ R188, R2, R197, -R9 ;  /* 0x000000c502bc7223 */ /* 0x000fc20000010809 */
[C-C-:B------:R-:W-:Y:S01]  /*1d0a0*/  FFMA.FTZ R197, R2.reuse, R208, -R9.reuse ;  /* 0x000000d002c57223 */ /* 0x140fe20000010809 */
[----:B------:R-:W-:Y:S01]  /*1d0b0*/  IADD3 R208, -R231, 0xb, RZ ;  /* 0x0000000be7d07810 */ /* 0x000fe20007ffe1ff */
[C-C-:B------:R-:W-:Y:S01]  /*1d0c0*/  FFMA.FTZ R160, R2.reuse, R169, -R9.reuse ;  /* 0x000000a902a07223 */ /* 0x140fe20000010809 */
[----:B------:R-:W-:-:S01]  /*1d0d0*/  FFMA.FTZ R169, R2, R180, -R9 ;  /* 0x000000b402a97223 */ /* 0x000fc20000010809 */
[C-C-:B------:R-:W-:Y:S01]  /*1d0e0*/  FFMA.FTZ R180, R2.reuse, R189, -R9.reuse ;  /* 0x000000bd02b47223 */ /* 0x140fe20000010809 */
[----:B------:R-:W-:-:S01]  /*1d0f0*/  FFMA.FTZ R189, R2, R200, -R9 ;  /* 0x000000c802bd7223 */ /* 0x000fc20000010809 */
[----:B------:R-:W-:Y:S01]  /*1d100*/  MUFU.EX2 R21, R21 ;  /* 0x0000001500157308 */ /* 0x000fe20000000800 */
[----:B------:R-:W-:-:S07]  /*1d110*/  FFMA.FTZ R200, R2, R209, -R9 ;  /* 0x000000d102c87223 */ /* 0x000fce0000010809 */
[----:B------:R-:W-:Y:S08]  /*1d120*/  MUFU.EX2 R157, R157 ;  /* 0x0000009d009d7308 */ /* 0x000ff00000000800 */
        /* <DEDUP_REMOVED lines=8> */
[----:B------:R-:W-:Y:S01]  /*1d1b0*/  MUFU.EX2 R200, R200 ;  /* 0x000000c800c87308 */ /* 0x000fe20000000800 */
[----:B------:R-:W-:-:S02]  /*1d1c0*/  WARPGROUP.DEPBAR.LE gsb0, 0x0 ;  /* 0x00008000000079c5 */ /* 0x000fc40000010000 */
[----:B------:R-:W-:-:S06]  /*1d1d0*/  WARPGROUP.ARRIVE ;  /* 0x00000000000079c5 */ /* 0x000fcc0000000000 */
[----:B------:R-:W-:Y:S01]  /*1d1e0*/  QGMMA.64x256x32.F32.E4M3.E4M3 R24, R220, gdesc[UR4], R24, gsb0 ;  /* 0x03e00004dc187df3 */ /* 0x000fe20008000818 */
[----:B------:R-:W-:Y:S02]  /*1d1f0*/  R2UR UR6, R6 ;  /* 0x00000000060672ca */ /* 0x000fe400000e0000 */
[----:B------:R-:W-:Y:S01]  /*1d200*/  R2UR UR7, R7 ;  /* 0x00000000070772ca */ /* 0x000fe200000e0000 */
[----:B------:R-:W0:Y:S01]  /*1d210*/  SHFL.BFLY PT, R6, R8, 0x1, 0x1f ;  /* 0x0c201f0008067f89 */ /* 0x000e2200000e0000 */
        /* <DEDUP_REMOVED lines=8> */
[----:B------:R-:W-:-:S01]  /*1d2a0*/  FFMA.FTZ R193, R2, R204, -R9 ;  /* 0x000000cc02c17223 */ /* 0x000fc20000010809 */
[----:B------:R-:W-:-:S04]  /*1d2b0*/  @!P0 IMAD R204, R13, 0x8, R18 ;  /* 0x000000080dcc8824 */ /* 0x000fc800078e0212 */
[----:B------:R-:W-:Y:S02]  /*1d2c0*/  @!P0 VIADD R204, R204, 0x38840 ;  /* 0x00038840cccc8836 */ /* 0x000fe40000000000 */
[----:B------:R-:W-:Y:S03]  /*1d2d0*/  MUFU.EX2 R7, R7 ;  /* 0x0000000700077308 */ /* 0x000fe60000000800 */
[----:B------:R-:W-:Y:S02]  /*1d2e0*/  @!P0 PRMT R204, RZ, 0x654, R204 ;  /* 0x00000654ffcc8816 */ /* 0x000fe400000000cc */
[----:B0-----:R-:W-:Y:S01]  /*1d2f0*/  FMNMX.FTZ R0, R8, R6, !PT ;  /* 0x0000000608007209 */ /* 0x001fe20007810000 */
[----:B------:R-:W-:-:S01]  /*1d300*/  FFMA.FTZ R8, R2, R152, -R9 ;  /* 0x0000009802087223 */ /* 0x000fc20000010809 */
[C-C-:B------:R-:W-:Y:S01]  /*1d310*/  FFMA.FTZ R152, R2.reuse, R161, -R9.reuse ;  /* 0x000000a102987223 */ /* 0x140fe20000010809 */
[----:B------:R-:W-:Y:S01]  /*1d320*/  MUFU.EX2 R153, R153 ;  /* 0x0000009900997308 */ /* 0x000fe20000000800 */
[----:B------:R-:W-:-:S01]  /*1d330*/  FFMA.FTZ R161, R2, R172, -R9 ;  /* 0x000000ac02a17223 */ /* 0x000fc20000010809 */
[----:B------:R-:W-:Y:S01]  /*1d340*/  FADD.FTZ R6, -R0, R14 ;  /* 0x0000000e00067221 */ /* 0x000fe20000010100 */
[----:B------:R-:W-:-:S01]  /*1d350*/  FFMA.FTZ R14, R2, R156, -R9 ;  /* 0x0000009c020e7223 */ /* 0x000fc20000010809 */
[C-C-:B------:R-:W-:Y:S01]  /*1d360*/  FFMA.FTZ R156, R2.reuse, R165, -R9.reuse ;  /* 0x000000a5029c7223 */ /* 0x140fe20000010809 */
[----:B------:R-:W-:-:S01]  /*1d370*/  FFMA.FTZ R165, R2, R176, -R9 ;  /* 0x000000b002a57223 */ /* 0x000fc20000010809 */
[C-C-:B------:R-:W-:Y:S01]  /*1d380*/  FFMA.FTZ R176, R2.reuse, R185, -R9.reuse ;  /* 0x000000b902b07223 */ /* 0x140fe20000010809 */
[----:B------:R-:W-:-:S01]  /*1d390*/  FFMA.FTZ R185, R2, R196, -R9 ;  /* 0x000000c402b97223 */ /* 0x000fc20000010809 */
[C---:B------:R-:W-:Y:S01]  /*1d3a0*/  FFMA.FTZ R196, R2.reuse, R205, -R9 ;  /* 0x000000cd02c47223 */ /* 0x040fe20000010809 */
[----:B------:R-:W-:-:S01]  /*1d3b0*/  FFMA.FTZ R205, R2, R0, -8 ;  /* 0xc100000002cd7423 */ /* 0x000fc20000010000 */
[C---:B------:R-:W-:Y:S01]  /*1d3c0*/  FMUL.FTZ R6, R2.reuse, R6 ;  /* 0x0000000602067220 */ /* 0x040fe20000410000 */
        /* <DEDUP_REMOVED lines=17> */
[----:B0-----:R-:W-:-:S01]  /*1d4e0*/  FFMA.FTZ R5, R7, R5, R8 ;  /* 0x0000000507057223 */ /* 0x001fc20000010008 */
[C-C-:B------:R-:W-:Y:S01]  /*1d4f0*/  FFMA.FTZ R179, R2.reuse, R179, -R205.reuse ;  /* 0x000000b302b37223 */ /* 0x140fe200000108cd */
[----:B------:R-:W-:-:S01]  /*1d500*/  FFMA.FTZ R182, R2, R182, -R205 ;  /* 0x000000b602b67223 */ /* 0x000fc200000108cd */
[----:B------:R-:W-:Y:S01]  /*1d510*/  FFMA.FTZ R183, R2, R183, -R205 ;  /* 0x000000b702b77223 */ /* 0x000fe200000108cd */
[----:B------:R-:W-:-:S01]  /*1d520*/  FADD.FTZ R5, R10, R5 ;  /* 0x000000050a057221 */ /* 0x000fc20000010000 */
[C-C-:B------:R-:W-:Y:S01]  /*1d530*/  FFMA.FTZ R186, R2.reuse, R186, -R205.reuse ;  /* 0x000000ba02ba7223 */ /* 0x140fe200000108cd */
[----:B------:R-:W-:-:S01]  /*1d540*/  FFMA.FTZ R187, R2, R187, -R205 ;  /* 0x000000bb02bb7223 */ /* 0x000fc200000108cd */
[----:B------:R-:W0:Y:S01]  /*1d550*/  MUFU.EX2 R155, R155 ;  /* 0x0000009b009b7308 */ /* 0x000e220000000800 */
[----:B------:R-:W-:-:S01]  /*1d560*/  FFMA.FTZ R190, R2, R190, -R205 ;  /* 0x000000be02be7223 */ /* 0x000fc200000108cd */
[C---:B------:R-:W-:Y:S01]  /*1d570*/  FFMA.FTZ R191, R2.reuse, R191, -R205 ;  /* 0x000000bf02bf7223 */ /* 0x040fe200000108cd */
[----:B------:R-:W-:-:S01]  /*1d580*/  FFMA.FTZ R181, R2, R192, -R9 ;  /* 0x000000c002b57223 */ /* 0x000fc20000010809 */
[C-C-:B------:R-:W-:Y:S01]  /*1d590*/  FFMA.FTZ R194, R2.reuse, R194, -R205.reuse ;  /* 0x000000c202c27223 */ /* 0x140fe200000108cd */
[----:B------:R-:W-:-:S01]  /*1d5a0*/  FFMA.FTZ R195, R2, R195, -R205 ;  /* 0x000000c302c37223 */ /* 0x000fc200000108cd */
[C-C-:B------:R-:W-:Y:S01]  /*1d5b0*/  FFMA.FTZ R198, R2.reuse, R198, -R205.reuse ;  /* 0x000000c602c67223 */ /* 0x140fe200000108cd */
[----:B------:R-:W-:-:S01]  /*1d5c0*/  FFMA.FTZ R199, R2, R199, -R205 ;  /* 0x000000c702c77223 */ /* 0x000fc200000108cd */
[----:B------:R-:W2:Y:S01]  /*1d5d0*/  MUFU.EX2 R14, R14 ;  /* 0x0000000e000e7308 */ /* 0x000ea20000000800 */
[----:B-1----:R-:W-:-:S01]  /*1d5e0*/  FFMA.FTZ R4, R6, R4, R154 ;  /* 0x0000000406047223 */ /* 0x002fc2000001009a */
[C---:B------:R-:W-:Y:S01]  /*1d5f0*/  FFMA.FTZ R202, R2.reuse, R202, -R205 ;  /* 0x000000ca02ca7223 */ /* 0x040fe200000108cd */
[----:B------:R-:W-:-:S01]  /*1d600*/  FFMA.FTZ R192, R2, R201, -R9 ;  /* 0x000000c902c07223 */ /* 0x000fc20000010809 */
[C-C-:B------:R-:W-:Y:S01]  /*1d610*/  FFMA.FTZ R203, R2.reuse, R203, -R205.reuse ;  /* 0x000000cb02cb7223 */ /* 0x140fe200000108cd */
        /* <DEDUP_REMOVED lines=8> */
[----:B------:R-:W-:-:S03]  /*1d6a0*/  FFMA.FTZ R205, R2, R215, -R205 ;  /* 0x000000d702cd7223 */ /* 0x000fc600000108cd */
        /* <DEDUP_REMOVED lines=26> */
[----:B------:R-:W-:Y:S07]  /*1d850*/  QGMMA.64x256x32.F32.E4M3.E4M3 R24, R216, gdesc[UR4], R24, gsb0 ;  /* 0x03e00004d8187df3 */ /* 0x000fee0008000818 */
        /* <DEDUP_REMOVED lines=23> */
[----:B------:R0:W-:Y:S02]  /*1d9d0*/  @!P0 SYNCS.ARRIVE.TRANS64.RED.A1T0 RZ, [R204+URZ], RZ ;  /* 0x000000ffccff89a7 */ /* 0x0001e4000810043f */
[----:B0-----:R-:W-:-:S01]  /*1d9e0*/  FADD.FTZ R204, R155, R4 ;  /* 0x000000049bcc7221 */ /* 0x001fc20000010000 */
[----:B--2---:R-:W-:-:S03]  /*1d9f0*/  FADD.FTZ R4, R14, R5 ;  /* 0x000000050e047221 */ /* 0x004fc60000010000 */
[----:B-1----:R-:W-:Y:S01]  /*1da00*/  FADD.FTZ R5, R158, R204 ;  /* 0x000000cc9e057221 */ /* 0x002fe20000010000 */
[----:B------:R-:W-:-:S03]  /*1da10*/  FADD.FTZ R4, R20, R4 ;  /* 0x0000000414047221 */ /* 0x000fc60000010000 */
[----:B---3--:R-:W-:Y:S01]  /*1da20*/  FADD.FTZ R5, R159, R5 ;  /* 0x000000059f057221 */ /* 0x008fe20000010000 */
[----:B------:R-:W-:-:S03]  /*1da30*/  FADD.FTZ R4, R21, R4 ;  /* 0x0000000415047221 */ /* 0x000fc60000010000 */
[----:B----4-:R-:W-:Y:S01]  /*1da40*/  FADD.FTZ R5, R162, R5 ;  /* 0x00000005a2057221 */ /* 0x010fe20000010000 */
[----:B-----5:R-:W-:-:S03]  /*1da50*/  FADD.FTZ R4, R152, R4 ;  /* 0x0000000498047221 */ /* 0x020fc60000010000 */
[----:B------:R-:W-:Y:S01]  /*1da60*/  FADD.FTZ R5, R163, R5 ;  /* 0x00000005a3057221 */ /* 0x000fe20000010000 */
[----:B------:R-:W-:-:S03]  /*1da70*/  FADD.FTZ R4, R153, R4 ;  /* 0x0000000499047221 */ /* 0x000fc60000010000 */
        /* <DEDUP_REMOVED lines=51> */
[----:B------:R-:W-:Y:S06]  /*1ddb0*/  @!P1 BRA `(.L_x_2377) ;  /* 0x0000000000049947 */ /* 0x000fec0003800000 */
[----:B------:R-:W-:Y:S01]  /*1ddc0*/  BPT.TRAP 0x1 ;  /* 0x000000040000795c */ /* 0x000fe20000300000 */
.L_x_2377:
[----:B------:R-:W-:Y:S01]  /*1ddd0*/  IMAD R11, R11, 0x8, R18 ;  /* 0x000000080b0b7824 */ /* 0x000fe200078e0212 */
[----:B------:R-:W-:Y:S01]  /*1dde0*/  ISETP.GT.AND P0, PT, R12, RZ, PT ;  /* 0x000000ff0c00720c */ /* 0x000fe20003f04270 */
[----:B------:R-:W-:Y:S01]  /*1ddf0*/  IMAD.U32 R204, RZ, RZ, UR42 ;  /* 0x0000002affcc7e24 */ /* 0x000fe2000f8e00ff */
[----:B------:R-:W-:Y:S01]  /*1de00*/  F2FP.SATFINITE.E4M3.F32.PACK_AB_MERGE_C R158, R159, R158, RZ ;  /* 0x0000009e9f9e723e */ /* 0x000fe200048070ff */
        /* <DEDUP_REMOVED lines=9> */
[----:B------:R0:W-:Y:S01]  /*1dea0*/  SYNCS.ARRIVE.TRANS64.RED.A1T0 RZ, [R11+URZ], RZ ;  /* 0x000000ff0bff79a7 */ /* 0x0001e2000810043f */
        /* <DEDUP_REMOVED lines=8> */
[----:B0-----:R-:W-:Y:S01]  /*1df30*/  F2FP.SATFINITE.E4M3.F32.PACK_AB_MERGE_C R11, R20, R14, RZ ;  /* 0x0000000e140b723e */ /* 0x001fe200048070ff */
        /* <DEDUP_REMOVED lines=144> */
[----:B------:R-:W-:Y:S01]  /*1e840*/  MOV R10, R3 ;  /* 0x00000003000a7202 */ /* 0x000fe20000000f00 */
[----:B------:R-:W-:-:S02]  /*1e850*/  IMAD.MOV.U32 R14, RZ, RZ, R0 ;  /* 0x000000ffff0e7224 */ /* 0x000fc400078e0000 */
[----:B------:R-:W-:Y:S02]  /*1e860*/  IMAD.MOV.U32 R6, RZ, RZ, R237 ;  /* 0x000000ffff067224 */ /* 0x000fe400078e00ed */
[----:B------:R-:W-:Y:S01]  /*1e870*/  IMAD.MOV.U32 R11, RZ, RZ, R13 ;  /* 0x000000ffff0b7224 */ /* 0x000fe200078e000d */
[----:B------:R-:W-:Y:S06]  /*1e880*/  @P0 BRA `(.L_x_2378) ;  /* 0xffffffd800e40947 */ /* 0x000fec000383ffff */
[----:B------:R-:W-:-:S07]  /*1e890*/  IMAD.MOV.U32 R152, RZ, RZ, R13 ;  /* 0x000000ffff987224 */ /* 0x000fce00078e000d */
.L_x_2367:
[----:B------:R-:W-:Y:S05]  /*1e8a0*/  WARPSYNC.ALL ;  /* 0x0000000000007948 */ /* 0x000fea0003800000 */
[----:B------:R-:W-:Y:S06]  /*1e8b0*/  BAR.ARV 0x8, 0x120 ;  /* 0x0204800000007b1d */ /* 0x000fec0000002000 */
[----:B------:R-:W-:Y:S05]  /*1e8c0*/  @!P1 BRA `(.L_x_2379) ;  /* 0x0000000000049947 */ /* 0x000fea0003800000 */
[----:B------:R-:W-:Y:S01]  /*1e8d0*/  BPT.TRAP 0x1 ;  /* 0x000000040000795c */ /* 0x000fe20000300000 */
.L_x_2379:
[----:B------:R-:W-:Y:S01]  /*1e8e0*/  IMAD R8, R152, 0x8, R18 ;  /* 0x0000000898087824 */ /* 0x000fe200078e0212 */
[----:B------:R-:W-:-:S04]  /*1e8f0*/  SHF.L.U32 R7, R237, 0x1f, RZ ;  /* 0x0000001fed077819 */ /* 0x000fc800000006ff */
[----:B------:R0:W1:Y:S01]  /*1e900*/  SYNCS.PHASECHK.TRANS64.TRYWAIT P0, [R8+URZ+0x38850], R7 ;  /* 0x03885007080075a7 */ /* 0x000062000800017f */
[----:B------:R-:W-:Y:S05]  /*1e910*/  @!P1 BRA `(.L_x_2380) ;  /* 0x0000000000049947 */ /* 0x000fea0003800000 */
[----:B------:R-:W-:Y:S01]  /*1e920*/  BPT.TRAP 0x1 ;  /* 0x000000040000795c */ /* 0x000fe20000300000 */
.L_x_2380:
[----:B------:R-:W-:-:S05]  /*1e930*/  VIADD R18, R18, 0x400 ;  /* 0x0000040012127836 */ /* 0x000fca0000000000 */
[----:B------:R-:W-:-:S04]  /*1e940*/  SHF.R.U32.HI R18, RZ, 0x4, R18 ;  /* 0x00000004ff127819 */ /* 0x000fc80000011612 */
[----:B------:R-:W-:-:S04]  /*1e950*/  LOP3.LUT R18, R18, 0x3fff, RZ, 0xc0, !PT ;  /* 0x00003fff12127812 */ /* 0x000fc800078ec0ff */
[----:B------:R-:W-:Y:S01]  /*1e960*/  LOP3.LUT R9, R18, 0x10000, RZ, 0xfc, !PT ;  /* 0x0001000012097812 */ /* 0x000fe200078efcff */
[----:B-1----:R-:W-:Y:S06]  /*1e970*/  @P0 BRA `(.L_x_2381) ;  /* 0x0000000000080947 */ /* 0x002fec0003800000 */
[----:B------:R-:W1:Y:S02]  /*1e980*/  SYNCS.PHASECHK.TRANS64.TRYWAIT P0, [R8+URZ+0x38850], R7 ;  /* 0x03885007080075a7 */ /* 0x000e64000800017f */
[----:B-1----:R-:W-:Y:S05]  /*1e990*/  @!P0 BRA `(.L_x_2382) ;  /* 0x000000cc00e48947 */ /* 0x002fea0003800000 */
.L_x_2381:
[----:B------:R-:W-:Y:S01]  /*1e9a0*/  IMAD R6, R152, 0x800, R9 ;  /* 0x0000080098067824 */ /* 0x000fe200078e0209 */
[----:B------:R-:W2:Y:S01]  /*1e9b0*/  LDL R154, [R1+0x44] ;  /* 0x00004400019a7983 */ /* 0x000ea20000100800 */
[----:B01----:R-:W-:Y:S01]  /*1e9c0*/  IMAD.MOV.U32 R7, RZ, RZ, 0x40000040 ;  /* 0x40000040ff077424 */ /* 0x003fe200078e00ff */
[----:B------:R-:W-:Y:S05]  /*1e9d0*/  WARPSYNC.ALL ;  /* 0x0000000000007948 */ /* 0x000fea0003800000 */
[C---:B------:R-:W-:Y:S01]  /*1e9e0*/  R2UR UR6, R6.reuse ;  /* 0x00000000060672ca */ /* 0x040fe200000e0000 */
[----:B------:R-:W3:Y:S01]  /*1e9f0*/  LDL R153, [R1+0x24] ;  /* 0x0000240001997983 */ /* 0x000ee20000100800 */
[----:B------:R-:W-:Y:S01]  /*1ea00*/  R2UR UR7, R7 ;  /* 0x00000000070772ca */ /* 0x000fe200000e0000 */
[----:B------:R-:W-:Y:S01]  /*1ea10*/  WARPGROUP.ARRIVE ;  /* 0x00000000000079c5 */ /* 0x000fe20000000000 */
[----:B------:R-:W-:Y:S01]  /*1ea20*/  IMAD.MOV.U32 R11, RZ, RZ, 0x40000040 ;  /* 0x40000040ff0b7424 */ /* 0x000fe200078e00ff */
[----:B------:R-:W4:Y:S01]  /*1ea30*/  LDL.LU R18, [R1+0x8] ;  /* 0x0000080001127983 */ /* 0x000f220000300800 */
[C---:B------:R-:W-:Y:S01]  /*1ea40*/  IADD3 R10, R6.reuse, 0x2, RZ ;  /* 0x00000002060a7810 */ /* 0x040fe20007ffe0ff */
        /* <DEDUP_REMOVED lines=20> */
[----:B------:R-:W-:Y:S02]  /*1eb90*/  IMAD.MOV.U32 R9, RZ, RZ, 0x3f800000 ;  /* 0x3f800000ff097424 */ /* 0x000fe400078e00ff */
[-C--:B0-----:R-:W-:Y:S02]  /*1eba0*/  @P0 IMAD R12, R7, R14.reuse, RZ ;  /* 0x0000000e070c0224 */ /* 0x081fe400078e02ff */
[----:B------:R-:W-:-:S04]  /*1ebb0*/  @P0 IMAD.WIDE.U32 R10, R18, R14, R10 ;  /* 0x0000000e120a0225 */ /* 0x000fc800078e000a */
[----:B------:R-:W-:Y:S01]  /*1ebc0*/  @P0 IMAD R7, R18, R15, R12 ;  /* 0x0000000f12070224 */ /* 0x000fe200078e020c */
[----:B------:R-:W-:-:S03]  /*1ebd0*/  @P0 LEA R12, P2, R10, UR4, 0x2 ;  /* 0x000000040a0c0c11 */ /* 0x000fc6000f8410ff */
[----:B------:R-:W-:-:S05]  /*1ebe0*/  @P0 IMAD.IADD R7, R11, 0x1, R7 ;  /* 0x000000010b070824 */ /* 0x000fca00078e0207 */
[----:B------:R-:W-:-:S05]  /*1ebf0*/  @P0 LEA.HI.X R13, R10, UR5, R7, 0x2, P2 ;  /* 0x000000050a0d0c11 */ /* 0x000fca00090f1407 */
[----:B------:R0:W2:Y:S01]  /*1ec00*/  @P0 LDG.E R9, desc[UR46][R12.64] ;  /* 0x0000002e0c090981 */ /* 0x0000a2000c1e1900 */
[----:B------:R-:W-:Y:S01]  /*1ec10*/  VIADD R6, R6, 0x6 ;  /* 0x0000000606067836 */ /* 0x000fe20000000000 */
[----:B------:R-:W-:Y:S01]  /*1ec20*/  MOV R7, 0x40000040 ;  /* 0x4000004000077802 */ /* 0x000fe20000000f00 */
[----:B------:R-:W-:Y:S02]  /*1ec30*/  WARPGROUP.DEPBAR.LE gsb0, 0x0 ;  /* 0x00008000000079c5 */ /* 0x000fe40000010000 */
[----:B------:R-:W-:-:S06]  /*1ec40*/  WARPGROUP.ARRIVE ;  /* 0x00000000000079c5 */ /* 0x000fcc0000000000 */
[----:B------:R-:W-:Y:S01]  /*1ec50*/  QGMMA.64x256x32.F32.E4M3.E4M3 R24, R220, gdesc[UR4], R24, gsb0 ;  /* 0x03e00004dc187df3 */ /* 0x000fe20008000818 */
[----:B------:R-:W-:Y:S02]  /*1ec60*/  R2UR UR6, R6 ;  /* 0x00000000060672ca */ /* 0x000fe400000e0000 */
[----:B------:R-:W-:Y:S01]  /*1ec70*/  R2UR UR7, R7 ;  /* 0x00000000070772ca */ /* 0x000fe200000e0000 */
[----:B------:R-:W1:Y:S04]  /*1ec80*/  SHFL.BFLY PT, R6, R5, 0x2, 0x1f ;  /* 0x0c401f0005067f89 */ /* 0x000e6800000e0000 */
[----:B------:R-:W3:Y:S01]  /*1ec90*/  SHFL.BFLY PT, R11, R4, 0x2, 0x1f ;  /* 0x0c401f00040b7f89 */ /* 0x000ee200000e0000 */
[----:B-1----:R-:W-:-:S01]  /*1eca0*/  FADD.FTZ R6, R6, R5 ;  /* 0x0000000506067221 */ /* 0x002fc20000010000 */
[----:B---3--:R-:W-:-:S04]  /*1ecb0*/  FADD.FTZ R11, R11, R4 ;  /* 0x000000040b0b7221 */ /* 0x008fc80000010000 */
[----:B------:R-:W0:Y:S04]  /*1ecc0*/  SHFL.BFLY PT, R7, R6, 0x1, 0x1f ;  /* 0x0c201f0006077f89 */ /* 0x000e2800000e0000 */
[----:B------:R-:W1:Y:S01]  /*1ecd0*/  SHFL.BFLY PT, R10, R11, 0x1, 0x1f ;  /* 0x0c201f000b0a7f89 */ /* 0x000e6200000e0000 */
[----:B0-----:R-:W-:-:S01]  /*1ece0*/  FADD.FTZ R12, R6, R7 ;  /* 0x00000007060c7221 */ /* 0x001fc20000010000 */
[----:B-1----:R-:W-:-:S04]  /*1ecf0*/  FADD.FTZ R13, R11, R10 ;  /* 0x0000000a0b0d7221 */ /* 0x002fc80000010000 */
        /* <DEDUP_REMOVED lines=28> */
.L_x_2383:
[----:B------:R-:W-:Y:S02]  /*1eec0*/  VIADD R8, R8, 0x38860 ;  /* 0x0003886008087836 */ /* 0x000fe40000000000 */
[-C--:B------:R-:W-:Y:S01]  /*1eed0*/  FMUL.FTZ R12, R49, R155.reuse ;  /* 0x0000009b310c7220 */ /* 0x080fe20000410000 */
[----:B------:R-:W-:Y:S02]  /*1eee0*/  IMAD.U32 R5, RZ, RZ, UR42 ;  /* 0x0000002aff057e24 */ /* 0x000fe4000f8e00ff */
[-C--:B------:R-:W-:Y:S01]  /*1eef0*/  FMUL.FTZ R21, R53, R155.reuse ;  /* 0x0000009b35157220 */ /* 0x080fe20000410000 */
[----:B------:R-:W-:Y:S02]  /*1ef00*/  VIADD R152, R152, 0x1 ;  /* 0x0000000198987836 */ /* 0x000fe40000000000 */
[-C--:B------:R-:W-:Y:S01]  /*1ef10*/  FMUL.FTZ R7, R33, R155.reuse ;  /* 0x0000009b21077220 */ /* 0x080fe20000410000 */
[-C--:B------:R-:W-:Y:S01]  /*1ef20*/  FMUL.FTZ R13, R48, R155.reuse ;  /* 0x0000009b300d7220 */ /* 0x080fe20000410000 */
[----:B------:R-:W-:Y:S01]  /*1ef30*/  PRMT R18, R5, 0x654, R8 ;  /* 0x0000065405127816 */ /* 0x000fe20000000008 */
        /* <DEDUP_REMOVED lines=130> */
[----:B------:R-:W-:-:S11]  /*1f760*/  SEL R152, R152, RZ, P1 ;  /* 0x000000ff98987207 */ /* 0x000fd60000800000 */
.L_x_2275:
[----:B------:R-:W-:Y:S05]  /*1f770*/  WARPSYNC.ALL ;  /* 0x0000000000007948 */ /* 0x000fea0003800000 */
[----:B------:R-:W0:Y:S08]  /*1f780*/  S2UR UR42, SR_CgaCtaId ;  /* 0x00000000002a79c3 */ /* 0x000e300000008800 */
[----:B------:R-:W-:Y:S06]  /*1f790*/  BAR.SYNC.DEFER_BLOCKING 0x5, 0x180 ;  /* 0x0146000000007b1d */ /* 0x000fec0000010000 */
[----:B------:R-:W-:Y:S01]  /*1f7a0*/  UMOV UR4, 0x400 ;  /* 0x0000040000047882 */ /* 0x000fe20000000000 */
[----:B------:R-:W-:Y:S01]  /*1f7b0*/  BSSY B0, `(.L_x_2384) ;  /* 0x0000362000007945 */ /* 0x000fe20003800000 */
[----:B0-----:R-:W-:-:S06]  /*1f7c0*/  ULEA UR4, UR42, UR4, 0x18 ;  /* 0x000000042a047291 */ /* 0x001fcc000f8ec03f */
[----:B------:R-:W-:-:S05]  /*1f7d0*/  MOV R18, UR4 ;  /* 0x0000000400127c02 */ /* 0x000fca0008000f00 */
[----:B------:R-:W0:Y:S04]  /*1f7e0*/  LDS.128 R156, [R18+0x388d0] ;  /* 0x0388d000129c7984 */ /* 0x000e280000000c00 */
[----:B0-----:R0:W-:Y:S04]  /*1f7f0*/  STL.64 [R1], R156 ;  /* 0x0000009c01007387 */ /* 0x0011e80000100a00 */
[----:B------:R0:W-:Y:S01]  /*1f800*/  STL.64 [R1+0x8], R158 ;  /* 0x0000089e01007387 */ /* 0x0001e20000100a00 */
[----:B------:R-:W-:Y:S06]  /*1f810*/  BAR.ARV 0x4, 0x180 ;  /* 0x0106000000007b1d */ /* 0x000fec0000002000 */
[----:B------:R-:W-:Y:S05]  /*1f820*/  @P0 BRA `(.L_x_2385) ;  /* 0x00000028008c0947 */ /* 0x000fea0003800000 */
[----:B------:R-:W2:Y:S04]  /*1f830*/  LDL R150, [R1+0x5c] ;  /* 0x00005c0001967983 */ /* 0x000ea80000100800 */
[----:B------:R-:W3:Y:S04]  /*1f840*/  LDL R146, [R1+0x44] ;  /* 0x0000440001927983 */ /* 0x000ee80000100800 */
[----:B------:R-:W4:Y:S01]  /*1f850*/  LDL R143, [R1+0x24] ;  /* 0x00002400018f7983 */ /* 0x000f220000100800 */
[----:B------:R-:W1:Y:S01]  /*1f860*/  S2R R147, SR_TID.X ;  /* 0x0000000000937919 */ /* 0x000e620000002100 */
[----:B------:R-:W-:Y:S01]  /*1f870*/  F2FP.BF16.F32.PACK_AB R4, R4, R3 ;  /* 0x000000030404723e */ /* 0x000fe200000010ff */
[----:B------:R-:W-:Y:S01]  /*1f880*/  ULDC.64 UR4, c[0x4][0x110] ;  /* 0x0100440000047ab9 */ /* 0x000fe20000000a00 */
[----:B------:R-:W0:Y:S01]  /*1f890*/  S2R R3, SR_SWINHI ;  /* 0x0000000000037919 */ /* 0x000e220000002f00 */
[----:B------:R-:W-:-:S02]  /*1f8a0*/  F2FP.BF16.F32.PACK_AB R78, R63, R38 ;  /* 0x000000263f4e723e */ /* 0x000fc400000010ff */
[----:B------:R-:W-:Y:S01]  /*1f8b0*/  F2FP.BF16.F32.PACK_AB R63, R61, R56 ;  /* 0x000000383d3f723e */ /* 0x000fe200000010ff */
[----:B-1----:R-:W-:-:S05]  /*1f8c0*/  IMAD.SHL.U32 R2, R147, 0x4, RZ ;  /* 0x0000000493027824 */ /* 0x002fca00078e00ff */
[----:B------:R-:W-:-:S04]  /*1f8d0*/  LOP3.LUT R2, R2, 0xc, RZ, 0xc0, !PT ;  /* 0x0000000c02027812 */ /* 0x000fc800078ec0ff */
[----:B------:R-:W-:-:S05]  /*1f8e0*/  IADD3 R26, P0, R2, UR4, RZ ;  /* 0x00000004021a7c10 */ /* 0x000fca000ff1e0ff */
[----:B------:R-:W-:-:S05]  /*1f8f0*/  IMAD.X R27, RZ, RZ, UR5, P0 ;  /* 0x00000005ff1b7e24 */ /* 0x000fca00080e06ff */
[----:B------:R1:W5:Y:S01]  /*1f900*/  LDG.E.CONSTANT R2, desc[UR46][R26.64] ;  /* 0x0000002e1a027981 */ /* 0x000362000c1e9900 */
[----:B------:R-:W-:Y:S02]  /*1f910*/  F2FP.BF16.F32.PACK_AB R59, R10, R7 ;  /* 0x000000070a3b723e */ /* 0x000fe400000010ff */
[----:B------:R-:W-:Y:S02]  /*1f920*/  F2FP.BF16.F32.PACK_AB R10, R140, R39 ;  /* 0x000000278c0a723e */ /* 0x000fe400000010ff */
[----:B------:R-:W-:Y:S02]  /*1f930*/  F2FP.BF16.F32.PACK_AB R67, R54, R67 ;  /* 0x000000433643723e */ /* 0x000fe400000010ff */
[----:B-1----:R-:W-:Y:S02]  /*1f940*/  F2FP.BF16.F32.PACK_AB R26, R74, R47 ;  /* 0x0000002f4a1a723e */ /* 0x002fe400000010ff */
[----:B------:R-:W-:Y:S02]  /*1f950*/  F2FP.BF16.F32.PACK_AB R74, R60, R57 ;  /* 0x000000393c4a723e */ /* 0x000fe400000010ff */
[----:B------:R-:W-:-:S02]  /*1f960*/  MOV R56, R18 ;  /* 0x0000001200387202 */ /* 0x000fc40000000f00 */
[----:B0-----:R-:W-:Y:S02]  /*1f970*/  MOV R57, R3 ;  /* 0x0000000300397202 */ /* 0x001fe40000000f00 */
[----:B------:R-:W-:Y:S02]  /*1f980*/  F2FP.BF16.F32.PACK_AB R39, R53, R48 ;  /* 0x000000303527723e */ /* 0x000fe400000010ff */
[----:B------:R-:W-:Y:S02]  /*1f990*/  F2FP.BF16.F32.PACK_AB R54, R52, R49 ;  /* 0x000000313436723e */ /* 0x000fe400000010ff */
[----:B------:R-:W-:Y:S02]  /*1f9a0*/  F2FP.BF16.F32.PACK_AB R5, R5, R0 ;  /* 0x000000000505723e */ /* 0x000fe400000010ff */
        /* <DEDUP_REMOVED lines=17> */
[----:B------:R-:W-:Y:S02]  /*1fac0*/  LOP3.LUT P0, R8, R147, 0x3, RZ, 0xc0, !PT ;  /* 0x0000000393087812 */ /* 0x000fe4000780c0ff */
[----:B------:R-:W-:Y:S02]  /*1fad0*/  F2FP.BF16.F32.PACK_AB R7, R132, R35 ;  /* 0x000000238407723e */ /* 0x000fe400000010ff */
[----:B------:R-:W-:-:S02]  /*1fae0*/  F2FP.BF16.F32.PACK_AB R35, R21, R12 ;  /* 0x0000000c1523723e */ /* 0x000fc400000010ff */
[----:B------:R-:W-:Y:S02]  /*1faf0*/  F2FP.BF16.F32.PACK_AB R11, R128, R31 ;  /* 0x0000001f800b723e */ /* 0x000fe400000010ff */
[----:B------:R-:W-:Y:S02]  /*1fb00*/  F2FP.BF16.F32.PACK_AB R12, R29, R24 ;  /* 0x000000181d0c723e */ /* 0x000fe400000010ff */
[----:B------:R-:W-:Y:S02]  /*1fb10*/  F2FP.BF16.F32.PACK_AB R32, R41, R32 ;  /* 0x000000202920723e */ /* 0x000fe400000010ff */
[----:B------:R-:W-:Y:S02]  /*1fb20*/  F2FP.BF16.F32.PACK_AB R44, R44, R37 ;  /* 0x000000252c2c723e */ /* 0x000fe400000010ff */
[----:B------:R-:W-:Y:S02]  /*1fb30*/  F2FP.BF16.F32.PACK_AB R31, R28, R25 ;  /* 0x000000191c1f723e */ /* 0x000fe400000010ff */
[----:B------:R-:W-:-:S02]  /*1fb40*/  ISETP.EQ.OR P0, PT, R8, 0x3, !P0 ;  /* 0x000000030800780c */ /* 0x000fc40004702670 */
[----:B------:R-:W-:Y:S02]  /*1fb50*/  F2FP.BF16.F32.PACK_AB R14, R14, R9 ;  /* 0x000000090e0e723e */ /* 0x000fe400000010ff */
[----:B------:R-:W-:Y:S02]  /*1fb60*/  F2FP.BF16.F32.PACK_AB R9, R129, R34 ;  /* 0x000000228109723e */ /* 0x000fe400000010ff */
[----:B------:R-:W-:Y:S02]  /*1fb70*/  F2FP.BF16.F32.PACK_AB R34, R20, R13 ;  /* 0x0000000d1422723e */ /* 0x000fe400000010ff */
[----:B------:R-:W-:Y:S02]  /*1fb80*/  F2FP.BF16.F32.PACK_AB R33, R40, R33 ;  /* 0x000000212821723e */ /* 0x000fe400000010ff */
[----:B------:R-:W-:Y:S02]  /*1fb90*/  F2FP.BF16.F32.PACK_AB R45, R45, R36 ;  /* 0x000000242d2d723e */ /* 0x000fe400000010ff */
[----:B------:R-:W-:-:S02]  /*1fba0*/  SEL R13, R5, R4, P0 ;  /* 0x00000004050d7207 */ /* 0x000fc40000000000 */
[----:B------:R-:W-:Y:S01]  /*1fbb0*/  SEL R4, R4, R5, P0 ;  /* 0x0000000504047207 */ /* 0x000fe20000000000 */
[----:B------:R-:W-:Y:S01]  /*1fbc0*/  UMOV UR4, 0xffffffff ;  /* 0xffffffff00047882 */ /* 0x000fe20000000000 */
        /* <DEDUP_REMOVED lines=54> */
[----:B------:R-:W-:Y:S02]  /*1ff30*/  IADD3 R47, P5, R52, 0x4060, RZ ;  /* 0x00004060342f7810 */ /* 0x000fe40007fbe0ff */
[----:B------:R-:W-:Y:S02]  /*1ff40*/  LOP3.LUT R60, R61, 0x380, RZ, 0xc0, !PT ;  /* 0x000003803d3c7812 */ /* 0x000fe400078ec0ff */
[----:B------:R-:W-:-:S02]  /*1ff50*/  LOP3.LUT R50, R51, 0x380, RZ, 0xc0, !PT ;  /* 0x0000038033327812 */ /* 0x000fc400078ec0ff */
[----:B------:R-:W-:Y:S02]  /*1ff60*/  LOP3.LUT R48, R49, 0x380, RZ, 0xc0, !PT ;  /* 0x0000038031307812 */ /* 0x000fe400078ec0ff */
[----:B------:R-:W-:Y:S02]  /*1ff70*/  LOP3.LUT R42, R43, 0x380, RZ, 0xc0, !PT ;  /* 0x000003802b2a7812 */ /* 0x000fe400078ec0ff */
[----:B------:R-:W-:Y:S02]  /*1ff80*/  LOP3.LUT R46, R47, 0x380, RZ, 0xc0, !PT ;  /* 0x000003802f2e7812 */ /* 0x000fe400078ec0ff */
[----:B------:R-:W-:Y:S02]  /*1ff90*/  SHF.R.U64 R60, R60, 0x3, RZ ;  /* 0x000000033c3c7819 */ /* 0x000fe400000012ff */
[----:B------:R-:W-:Y:S02]  /*1ffa0*/  SHF.R.U64 R50, R50, 0x3, RZ ;  /* 0x0000000332327819 */ /* 0x000fe400000012ff */
[----:B------:R-:W-:-:S02]  /*1ffb0*/  SHF.R.U64 R48, R48, 0x3, RZ ;  /* 0x0000000330307819 */ /* 0x000fc400000012ff */
        /* <DEDUP_REMOVED lines=37> */
[----:B------:R-:W-:Y:S02]  /*20210*/  LOP3.LUT R24, R24, R25, RZ, 0x3c, !PT ;  /* 0x0000001918187212 */ /* 0x000fe400078e3cff */
[----:B------:R-:W-:-:S02]  /*20220*/  LOP3.LUT R52, R5, R52, RZ, 0x3c, !PT ;  /* 0x0000003405347212 */ /* 0x000fc400078e3cff */
[----:B------:R-:W-:Y:S01]  /*20230*/  IADD3.X R25, RZ, R53, RZ, P5, !PT ;  /* 0x00000035ff197210 */ /* 0x000fe20002ffe4ff */
[----:B----4-:R-:W-:Y:S01]  /*20240*/  IMAD.SHL.U32 R93, R143, 0x4, RZ ;  /* 0x000000048f5d7824 */ /* 0x010fe200078e00ff */
        /* <DEDUP_REMOVED lines=100> */
[----:B------:R1:W3:Y:S01]  /*20890*/  SHFL.IDX PT, R31, R32, R7, 0x1c1f ;  /* 0x001c1f07201f7589 */ /* 0x0002e200000e0000 */
[----:B------:R-:W-:Y:S02]  /*208a0*/  SEL R111, R127, R130, P0 ;  /* 0x000000827f6f7207 */ /* 0x000fe40000000000 */
[----:B------:R-:W-:Y:S01]  /*208b0*/  SEL R116, R130, R127, P0 ;  /* 0x0000007f82747207 */ /* 0x000fe20000000000 */
[----:B------:R-:W-:Y:S01]  /*208c0*/  SHFL.IDX PT, R46, R46, R7, 0x1c1f ;  /* 0x001c1f072e2e7589 */ /* 0x000fe200000e0000 */
[----:B------:R-:W-:-:S02]  /*208d0*/  SEL R66, R9, R66, P0 ;  /* 0x0000004209427207 */ /* 0x000fc40000000000 */
[----:B------:R-:W-:Y:S01]  /*208e0*/  SEL R5, R3, R134, P0 ;  /* 0x0000008603057207 */ /* 0x000fe20000000000 */
[----:B------:R-:W4:Y:S01]  /*208f0*/  SHFL.IDX PT, R9, R4, R7, 0x1c1f ;  /* 0x001c1f0704097589 */ /* 0x000f2200000e0000 */
[----:B------:R-:W-:Y:S02]  /*20900*/  SEL R3, R134, R3, P0 ;  /* 0x0000000386037207 */ /* 0x000fe40000000000 */
[----:B0-----:R-:W-:Y:S01]  /*20910*/  SEL R12, R33, R40, P0 ;  /* 0x00000028210c7207 */ /* 0x001fe20000000000 */
[----:B------:R-:W0:Y:S01]  /*20920*/  SHFL.IDX PT, R52, R52, R7, 0x1c1f ;  /* 0x001c1f0734347589 */ /* 0x000e2200000e0000 */
[----:B------:R-:W-:Y:S02]  /*20930*/  SEL R14, R40, R33, P0 ;  /* 0x00000021280e7207 */ /* 0x000fe40000000000 */
[----:B-1----:R-:W-:Y:S01]  /*20940*/  SEL R32, R34, R29, P0 ;  /* 0x0000001d22207207 */ /* 0x002fe20000000000 */
[----:B------:R0:W1:Y:S01]  /*20950*/  SHFL.IDX PT, R86, R68, R7, 0x1c1f ;  /* 0x001c1f0744567589 */ /* 0x00006200000e0000 */
[----:B--2---:R-:W-:-:S02]  /*20960*/  SEL R40, R35, R42, P0 ;  /* 0x0000002a23287207 */ /* 0x004fc40000000000 */
[----:B------:R-:W-:Y:S01]  /*20970*/  SEL R34, R29, R34, P0 ;  /* 0x000000221d227207 */ /* 0x000fe20000000000 */
[----:B------:R2:W5:Y:S01]  /*20980*/  SHFL.IDX PT, R88, R70, R7, 0x1c1f ;  /* 0x001c1f0746587589 */ /* 0x00056200000e0000 */
[----:B------:R-:W-:-:S03]  /*20990*/  SEL R42, R42, R35, P0 ;  /* 0x000000232a2a7207 */ /* 0x000fc60000000000 */
[----:B------:R-:W-:Y:S01]  /*209a0*/  SHFL.IDX PT, R10, R21, R2, 0x1c1f ;  /* 0x001c1f02150a7589 */ /* 0x000fe200000e0000 */
[----:B---3--:R-:W-:Y:S02]  /*209b0*/  SEL R36, R38, R31, P0 ;  /* 0x0000001f26247207 */ /* 0x008fe40000000000 */
[----:B------:R-:W-:Y:S01]  /*209c0*/  SEL R38, R31, R38, P0 ;  /* 0x000000261f267207 */ /* 0x000fe20000000000 */
[----:B------:R-:W-:Y:S04]  /*209d0*/  SHFL.IDX PT, R47, R47, R2, 0x1c1f ;  /* 0x001c1f022f2f7589 */ /* 0x000fe800000e0000 */
[----:B------:R-:W-:Y:S01]  /*209e0*/  SHFL.IDX PT, R49, R49, R2, 0x1c1f ;  /* 0x001c1f0231317589 */ /* 0x000fe200000e0000 */
[----:B----4-:R-:W-:Y:S02]  /*209f0*/  SEL R4, R6, R9, P0 ;  /* 0x0000000906047207 */ /* 0x010fe40000000000 */
[----:B------:R-:W-:Y:S01]  /*20a00*/  SEL R6, R9, R6, P0 ;  /* 0x0000000609067207 */ /* 0x000fe20000000000 */
[----:B------:R-:W-:Y:S01]  /*20a10*/  SHFL.IDX PT, R51, R51, R2, 0x1c1f ;  /* 0x001c1f0233337589 */ /* 0x000fe200000e0000 */
[----:B0-----:R-:W-:-:S02]  /*20a20*/  SEL R68, R45, R52, P0 ;  /* 0x000000342d447207 */ /* 0x001fc40000000000 */
[----:B--2---:R-:W-:Y:S01]  /*20a30*/  SEL R70, R52, R45, P0 ;  /* 0x0000002d34467207 */ /* 0x004fe20000000000 */
[----:B------:R-:W-:Y:S01]  /*20a40*/  SHFL.IDX PT, R69, R69, R2, 0x1c1f ;  /* 0x001c1f0245457589 */ /* 0x000fe200000e0000 */
[----:B-1----:R-:W-:Y:S02]  /*20a50*/  SEL R29, R61, R86, P0 ;  /* 0x000000563d1d7207 */ /* 0x002fe40000000000 */
[----:B------:R-:W-:Y:S01]  /*20a60*/  SEL R31, R86, R61, P0 ;  /* 0x0000003d561f7207 */ /* 0x000fe20000000000 */
[----:B------:R-:W-:Y:S01]  /*20a70*/  SHFL.IDX PT, R71, R71, R2, 0x1c1f ;  /* 0x001c1f0247477589 */ /* 0x000fe200000e0000 */
[----:B-----5:R-:W-:Y:S02]  /*20a80*/  SEL R33, R63, R88, P0 ;  /* 0x000000583f217207 */ /* 0x020fe40000000000 */
        /* <DEDUP_REMOVED lines=76> */
.L_x_2702:
[----:B------:R-:W-:Y:S05]  /*20f50*/  WARPSYNC.ALL ;  /* 0x0000000000007948 */ /* 0x000fea0003800000 */
[----:B------:R-:W-:Y:S06]  /*20f60*/  BAR.SYNC.DEFER_BLOCKING 0x1, 0x100 ;  /* 0x0044000000007b1d */ /* 0x000fec0000010000 */
[----:B------:R-:W-:-:S02]  /*20f70*/  ULDC.64 UR4, c[0x0][0xbd8] ;  /* 0x0002f60000047ab9 */ /* 0x000fc40000000a00 */
[----:B------:R-:W-:Y:S01]  /*20f80*/  ISETP.NE.U32.AND P1, PT, RZ, UR4, PT ;  /* 0x00000004ff007c0c */ /* 0x000fe2000bf25070 */
[----:B------:R-:W2:Y:S01]  /*20f90*/  LDL R84, [R1+0x40] ;  /* 0x0000400001547983 */ /* 0x000ea20000100800 */
[----:B------:R-:W-:Y:S02]  /*20fa0*/  IADD3 R20, P2, R93, UR4, RZ ;  /* 0x000000045d147c10 */ /* 0x000fe4000ff5e0ff */
[----:B------:R-:W-:Y:S02]  /*20fb0*/  ISETP.NE.AND.EX P1, PT, RZ, UR5, PT, P1 ;  /* 0x00000005ff007c0c */ /* 0x000fe4000bf25310 */
[----:B------:R-:W-:Y:S01]  /*20fc0*/  IADD3.X R21, R106, UR5, RZ, P2, !PT ;  /* 0x000000056a157c10 */ /* 0x000fe200097fe4ff */
[----:B------:R-:W-:Y:S01]  /*20fd0*/  ULDC.64 UR4, c[0x0][0xbe0] ;  /* 0x0002f80000047ab9 */ /* 0x000fe20000000a00 */
[----:B------:R-:W-:Y:S04]  /*20fe0*/  STSM.16.M88.4 [R108], R4 ;  /* 0x000000046c007844 */ /* 0x000fe80000000200 */
[----:B------:R0:W-:Y:S04]  /*20ff0*/  STSM.16.M88.4 [R81], R8 ;  /* 0x0000000851007844 */ /* 0x0001e80000000200 */
[----:B------:R1:W-:Y:S04]  /*21000*/  STSM.16.M88.4 [R83], R24 ;  /* 0x0000001853007844 */ /* 0x0003e80000000200 */
[----:B------:R-:W-:Y:S04]  /*21010*/  STSM.16.M88.4 [R95], R28 ;  /* 0x0000001c5f007844 */ /* 0x000fe80000000200 */
[----:B------:R-:W-:Y:S04]  /*21020*/  STSM.16.M88.4 [R97], R32 ;  /* 0x0000002061007844 */ /* 0x000fe80000000200 */
[----:B------:R-:W-:Y:S01]  /*21030*/  STSM.16.M88.4 [R99], R36 ;  /* 0x0000002463007844 */ /* 0x000fe20000000200 */
[----:B0-----:R-:W-:-:S03]  /*21040*/  SEL R81, R0, R3, P0 ;  /* 0x0000000300517207 */ /* 0x001fc60000000000 */
[----:B------:R-:W-:Y:S01]  /*21050*/  STSM.16.M88.4 [R101], R12 ;  /* 0x0000000c65007844 */ /* 0x000fe20000000200 */
[----:B-1----:R-:W-:-:S03]  /*21060*/  SEL R83, R3, R0, P0 ;  /* 0x0000000003537207 */ /* 0x002fc60000000000 */
[----:B------:R-:W-:Y:S04]  /*21070*/  STSM.16.M88.4 [R102], R40 ;  /* 0x0000002866007844 */ /* 0x000fe80000000200 */
[----:B------:R-:W-:Y:S04]  /*21080*/  STSM.16.M88.4 [R103], R60 ;  /* 0x0000003c67007844 */ /* 0x000fe80000000200 */
[----:B------:R-:W-:Y:S04]  /*21090*/  STSM.16.M88.4 [R104], R44 ;  /* 0x0000002c68007844 */ /* 0x000fe80000000200 */
[----:B------:R-:W-:Y:S04]  /*210a0*/  STSM.16.M88.4 [R105], R64 ;  /* 0x0000004069007844 */ /* 0x000fe80000000200 */
[----:B------:R-:W-:Y:S04]  /*210b0*/  STSM.16.M88.4 [R107], R48 ;  /* 0x000000306b007844 */ /* 0x000fe80000000200 */
[----:B------:R-:W-:Y:S04]  /*210c0*/  STSM.16.M88.4 [R85], R68 ;  /* 0x0000004455007844 */ /* 0x000fe80000000200 */
[----:B------:R-:W-:Y:S04]  /*210d0*/  STSM.16.M88.4 [R87], R52 ;  /* 0x0000003457007844 */ /* 0x000fe80000000200 */
[----:B------:R2:W-:Y:S01]  /*210e0*/  STSM.16.M88.4 [R89], R76 ;  /* 0x0000004c59007844 */ /* 0x0005e20000000200 */
[----:B------:R-:W-:-:S03]  /*210f0*/  ISETP.NE.U32.AND P0, PT, RZ, UR4, PT ;  /* 0x00000004ff007c0c */ /* 0x000fc6000bf05070 */
[----:B------:R0:W-:Y:S01]  /*21100*/  STSM.16.M88.4 [R91], R80 ;  /* 0x000000505b007844 */ /* 0x0001e20000000200 */
[----:B------:R-:W-:Y:S01]  /*21110*/  BAR.SYNC.DEFER_BLOCKING 0x1, 0x100 ;  /* 0x0044000000007b1d */ /* 0x000fe20000010000 */
[----:B------:R-:W-:-:S13]  /*21120*/  ISETP.NE.AND.EX P0, PT, RZ, UR5, PT, P0 ;  /* 0x00000005ff007c0c */ /* 0x000fda000bf05300 */
[----:B------:R-:W-:Y:S01]  /*21130*/  @P0 IADD3 R4, P2, R93, UR4, RZ ;  /* 0x000000045d040c10 */ /* 0x000fe2000ff5e0ff */
[----:B------:R-:W-:Y:S02]  /*21140*/  ULDC UR4, c[0x0][0xa88] ;  /* 0x0002a20000047ab9 */ /* 0x000fe40000000800 */
[----:B------:R-:W-:Y:S01]  /*21150*/  IMAD.U32 R0, RZ, RZ, UR4 ;  /* 0x00000004ff007e24 */ /* 0x000fe2000f8e00ff */
[----:B------:R-:W-:Y:S01]  /*21160*/  @P0 IADD3.X R5, R106, UR5, RZ, P2, !PT ;  /* 0x000000056a050c10 */ /* 0x000fe200097fe4ff */
[----:B------:R-:W3:Y:S04]  /*21170*/  @P1 LDG.E R2, desc[UR46][R20.64] ;  /* 0x0000002e14021981 */ /* 0x000ee8000c1e1900 */
[----:B------:R0:W5:Y:S01]  /*21180*/  @P0 LDG.E R0, desc[UR46][R4.64] ;  /* 0x0000002e04000981 */ /* 0x000162000c1e1900 */
[----:B--2---:R-:W-:-:S02]  /*21190*/  SHF.R.S32.HI R76, RZ, 0x1f, R84 ;  /* 0x0000001fff4c7819 */ /* 0x004fc40000011454 */
[----:B---3--:R-:W-:Y:S01]  /*211a0*/  SHF.R.S32.HI R77, RZ, 0x1f, R2 ;  /* 0x0000001fff4d7819 */ /* 0x008fe20000011402 */
[----:B0-----:R-:W-:Y:S06]  /*211b0*/  @P0 BRA `(.L_x_2387) ;  /* 0x0000000000100947 */ /* 0x001fec0003800000 */
[----:B------:R-:W-:Y:S05]  /*211c0*/  @!P1 BRA `(.L_x_2387) ;  /* 0x00000000000c9947 */ /* 0x000fea0003800000 */
[----:B------:R-:W2:Y:S04]  /*211d0*/  LDG.E R3, desc[UR46][R20.64] ;  /* 0x0000002e14037981 */ /* 0x000ea8000c1e1900 */
[----:B-----5:R-:W2:Y:S02]  /*211e0*/  LDG.E R0, desc[UR46][R20.64+0x4] ;  /* 0x0000042e14007981 */ /* 0x020ea4000c1e1900 */
[----:B--2---:R-:W-:-:S07]  /*211f0*/  IMAD.IADD R0, R0, 0x1, -R3 ;  /* 0x0000000100007824 */ /* 0x004fce00078e0a03 */
.L_x_2387:
[----:B------:R-:W2:Y:S01]  /*21200*/  LDL R8, [R1+0x3c] ;  /* 0x00003c0001087983 */ /* 0x000ea20000100800 */
[----:B------:R-:W-:-:S03]  /*21210*/  ULDC.64 UR4, c[0x0][0xb70] ;  /* 0x0002dc0000047ab9 */ /* 0x000fc60000000a00 */
[----:B------:R-:W2:Y:S01]  /*21220*/  LDL.LU R80, [R1+0x48] ;  /* 0x0000480001507983 */ /* 0x000ea20000300800 */
[----:B------:R-:W-:Y:S01]  /*21230*/  IMAD.MOV.U32 R3, RZ, RZ, R77 ;  /* 0x000000ffff037224 */ /* 0x000fe200078e004d */
[----:B------:R-:W-:Y:S01]  /*21240*/  IADD3 R10, R147, -0x80, RZ ;  /* 0xffffff80930a7810 */ /* 0x000fe20007ffe0ff */
[----:B------:R-:W-:Y:S01]  /*21250*/  IMAD R6, R76, UR4, RZ ;  /* 0x000000044c067c24 */ /* 0x000fe2000f8e02ff */
[----:B------:R-:W-:Y:S01]  /*21260*/  SEL R78, R146, RZ, !P1 ;  /* 0x000000ff924e7207 */ /* 0x000fe20004800000 */
[----:B------:R-:W-:Y:S01]  /*21270*/  IMAD R7, R22, 0x40, R19 ;  /* 0x0000004016077824 */ /* 0x000fe200078e0213 */
[----:B------:R-:W-:Y:S01]  /*21280*/  SHF.R.S32.HI R9, RZ, 0x1f, R10 ;  /* 0x0000001fff097819 */ /* 0x000fe2000001140a */
[----:B------:R-:W-:Y:S01]  /*21290*/  IMAD.WIDE.U32 R4, R84, UR4, R2 ;  /* 0x0000000454047c25 */ /* 0x000fe2000f8e0002 */
[----:B------:R-:W-:-:S03]  /*212a0*/  SEL R81, R143, RZ, !P1 ;  /* 0x000000ff8f517207 */ /* 0x000fc60004800000 */
[----:B------:R-:W-:Y:S01]  /*212b0*/  IMAD R3, R84, UR5, R6 ;  /* 0x0000000554037c24 */ /* 0x000fe2000f8e0206 */
[----:B------:R-:W-:Y:S01]  /*212c0*/  ULDC.64 UR4, c[0x0][0xb78] ;  /* 0x0002de0000047ab9 */ /* 0x000fe20000000a00 */
[----:B------:R-:W-:-:S04]  /*212d0*/  IMAD.WIDE R56, R7, 0x2, R56 ;  /* 0x0000000207387825 */ /* 0x000fc800078e0238 */
[----:B------:R-:W-:Y:S01]  /*212e0*/  IMAD.IADD R5, R5, 0x1, R3 ;  /* 0x0000000105057824 */ /* 0x000fe200078e0203 */
[----:B------:R-:W-:Y:S01]  /*212f0*/  IADD3 R13, P5, R56, 0x2000, RZ ;  /* 0x00002000380d7810 */ /* 0x000fe20007fbe0ff */
[----:B------:R-:W-:Y:S01]  /*21300*/  IMAD R3, R78, UR4, RZ ;  /* 0x000000044e037c24 */ /* 0x000fe2000f8e02ff */
[C---:B------:R-:W-:Y:S01]  /*21310*/  IADD3 R25, P4, R56.reuse, 0x3000, RZ ;  /* 0x0000300038197810 */ /* 0x040fe20007f9e0ff */
[----:B------:R-:W-:Y:S01]  /*21320*/  IMAD.WIDE.U32 R4, R81, UR4, R4 ;  /* 0x0000000451047c25 */ /* 0x000fe2000f8e0004 */
[----:B------:R-:W-:Y:S02]  /*21330*/  IADD3 R29, P3, R56, 0x4000, RZ ;  /* 0x00004000381d7810 */ /* 0x000fe40007f7e0ff */
[----:B------:R-:W-:Y:S01]  /*21340*/  LOP3.LUT R12, R13, 0x380, RZ, 0xc0, !PT ;  /* 0x000003800d0c7812 */ /* 0x000fe200078ec0ff */
[----:B------:R-:W-:Y:S01]  /*21350*/  IMAD R6, R81, UR5, R3 ;  /* 0x0000000551067c24 */ /* 0x000fe2000f8e0203 */
[----:B------:R-:W-:Y:S01]  /*21360*/  ULDC.64 UR4, c[0x0][0xb40] ;  /* 0x0002d00000047ab9 */ /* 0x000fe20000000a00 */
[----:B------:R-:W-:-:S02]  /*21370*/  LOP3.LUT R24, R25, 0x380, RZ, 0xc0, !PT ;  /* 0x0000038019187812 */ /* 0x000fc400078ec0ff */
[----:B------:R-:W-:Y:S02]  /*21380*/  LOP3.LUT R28, R29, 0x380, RZ, 0xc0, !PT ;  /* 0x000003801d1c7812 */ /* 0x000fe400078ec0ff */
        /* <DEDUP_REMOVED lines=11> */
[----:B------:R-:W-:Y:S02]  /*21440*/  IADD3 R49, P3, R56, 0x9000, RZ ;  /* 0x0000900038317810 */ /* 0x000fe40007f7e0ff */
[----:B------:R-:W-:Y:S02]  /*21450*/  LOP3.LUT R40, R41, 0x380, RZ, 0xc0, !PT ;  /* 0x0000038029287812 */ /* 0x000fe400078ec0ff */
[----:B------:R-:W-:Y:S02]  /*21460*/  LOP3.LUT R44, R45, 0x380, RZ, 0xc0, !PT ;  /* 0x000003802d2c7812 */ /* 0x000fe400078ec0ff */
[----:B------:R-:W-:Y:S02]  /*21470*/  LOP3.LUT R48, R49, 0x380, RZ, 0xc0, !PT ;  /* 0x0000038031307812 */ /* 0x000fe400078ec0ff */
        /* <DEDUP_REMOVED lines=18> */
[----:B------:R-:W-:Y:S02]  /*215a0*/  LOP3.LUT R72, R72, R73, RZ, 0x3c, !PT ;  /* 0x0000004948487212 */ /* 0x000fe400078e3cff */
[----:B------:R-:W-:Y:S01]  /*215b0*/  LOP3.LUT R68, R68, R69, RZ, 0x3c, !PT ;  /* 0x0000004544447212 */ /* 0x000fe200078e3cff */
[--C-:B------:R-:W-:Y:S01]  /*215c0*/  IMAD.X R69, RZ, RZ, R57.reuse, P4 ;  /* 0x000000ffff457224 */ /* 0x100fe200020e0639 */
[----:B------:R-:W-:Y:S01]  /*215d0*/  LOP3.LUT R64, R64, R65, RZ, 0x3c, !PT ;  /* 0x0000004140407212 */ /* 0x000fe200078e3cff */
[----:B------:R-:W-:Y:S01]  /*215e0*/  IMAD.X R65, RZ, RZ, R57, P3 ;  /* 0x000000ffff417224 */ /* 0x000fe200018e0639 */
[----:B------:R-:W-:Y:S01]  /*215f0*/  IADD3.X R73, RZ, R57, RZ, P5, !PT ;  /* 0x00000039ff497210 */ /* 0x000fe20002ffe4ff */
[----:B------:R-:W-:Y:S01]  /*21600*/  BSSY B1, `(.L_x_2388) ;  /* 0x0000077000017945 */ /* 0x000fe20003800000 */
[----:B--2---:R-:W-:Y:S01]  /*21610*/  IMAD R7, R80, 0x80, R8 ;  /* 0x0000008050077824 */ /* 0x004fe200078e0208 */
[----:B------:R-:W-:-:S02]  /*21620*/  LEA.HI R8, R9, R10, RZ, 0x7 ;  /* 0x0000000a09087211 */ /* 0x000fc400078f38ff */
[----:B------:R-:W-:Y:S02]  /*21630*/  IADD3 R9, P2, R56, 0x1000, RZ ;  /* 0x0000100038097810 */ /* 0x000fe40007f5e0ff */
[----:B------:R-:W-:Y:S02]  /*21640*/  LOP3.LUT R11, R8, 0xffffff80, RZ, 0xc0, !PT ;  /* 0xffffff80080b7812 */ /* 0x000fe400078ec0ff */
[----:B------:R-:W-:Y:S02]  /*21650*/  LOP3.LUT R8, R9, 0x380, RZ, 0xc0, !PT ;  /* 0x0000038009087812 */ /* 0x000fe400078ec0ff */
[----:B------:R-:W-:Y:S01]  /*21660*/  SHF.R.S32.HI R3, RZ, 0x1f, R7 ;  /* 0x0000001fff037819 */ /* 0x000fe20000011407 */
[----:B------:R-:W-:Y:S01]  /*21670*/  IMAD.IADD R11, R10, 0x1, -R11 ;  /* 0x000000010a0b7824 */ /* 0x000fe200078e0a0b */
[----:B------:R-:W-:Y:S02]  /*21680*/  IADD3 R4, P0, R7, R4, RZ ;  /* 0x0000000407047210 */ /* 0x000fe40007f1e0ff */
[----:B------:R-:W-:-:S02]  /*21690*/  SHF.R.U64 R8, R8, 0x3, RZ ;  /* 0x0000000308087819 */ /* 0x000fc400000012ff */
[----:B------:R-:W-:Y:S02]  /*216a0*/  IADD3.X R3, R3, R5, R6, P0, !PT ;  /* 0x0000000503037210 */ /* 0x000fe400007fe406 */
[----:B------:R-:W-:Y:S02]  /*216b0*/  LEA R20, P1, R4, UR4, 0x2 ;  /* 0x0000000404147c11 */ /* 0x000fe4000f8210ff */
[----:B------:R-:W-:Y:S01]  /*216c0*/  LOP3.LUT R8, R8, R9, RZ, 0x3c, !PT ;  /* 0x0000000908087212 */ /* 0x000fe200078e3cff */
[----:B------:R-:W-:Y:S01]  /*216d0*/  IMAD.X R9, RZ, RZ, R57, P2 ;  /* 0x000000ffff097224 */ /* 0x000fe200010e0639 */
[----:B------:R-:W-:Y:S02]  /*216e0*/  IADD3 R37, P2, R56, 0x6000, RZ ;  /* 0x0000600038257810 */ /* 0x000fe40007f5e0ff */
[----:B------:R-:W-:Y:S01]  /*216f0*/  LEA.HI.X R21, R4, UR5, R3, 0x2, P1 ;  /* 0x0000000504157c11 */ /* 0x000fe200088f1403 */
[----:B------:R-:W-:Y:S01]  /*21700*/  VIADD R3, R7, 0x8 ;  /* 0x0000000807037836 */ /* 0x000fe20000000000 */
[----:B------:R-:W-:Y:S01]  /*21710*/  IADD3 R33, P1, R56, 0x5000, RZ ;  /* 0x0000500038217810 */ /* 0x000fe20007f3e0ff */
[----:B------:R-:W-:Y:S01]  /*21720*/  ULDC.64 UR4, c[0x0][0xaa0] ;  /* 0x0002a80000047ab9 */ /* 0x000fe20000000a00 */
[----:B------:R-:W-:-:S02]  /*21730*/  LOP3.LUT R36, R37, 0x380, RZ, 0xc0, !PT ;  /* 0x0000038025247812 */ /* 0x000fc400078ec0ff */
[----:B------:R-:W-:Y:S02]  /*21740*/  LOP3.LUT R32, R33, 0x380, RZ, 0xc0, !PT ;  /* 0x0000038021207812 */ /* 0x000fe400078ec0ff */
[----:B------:R-:W-:Y:S02]  /*21750*/  SHF.R.U64 R36, R36, 0x3, RZ ;  /* 0x0000000324247819 */ /* 0x000fe400000012ff */
[----:B------:R-:W-:Y:S02]  /*21760*/  SHF.R.U64 R32, R32, 0x3, RZ ;  /* 0x0000000320207819 */ /* 0x000fe400000012ff */
[----:B------:R-:W-:Y:S01]  /*21770*/  LOP3.LUT R36, R36, R37, RZ, 0x3c, !PT ;  /* 0x0000002524247212 */ /* 0x000fe200078e3cff */
[----:B------:R-:W-:Y:S01]  /*21780*/  IMAD.X R37, RZ, RZ, R57, P2 ;  /* 0x000000ffff257224 */ /* 0x000fe200010e0639 */
[----:B------:R-:W-:Y:S02]  /*21790*/  LOP3.LUT R32, R32, R33, RZ, 0x3c, !PT ;  /* 0x0000002120207212 */ /* 0x000fe400078e3cff */
[----:B------:R-:W-:-:S02]  /*217a0*/  IADD3 R59, P2, R56, 0xb000, RZ ;  /* 0x0000b000383b7810 */ /* 0x000fc40007f5e0ff */
[----:B------:R-:W-:Y:S02]  /*217b0*/  IADD3.X R33, RZ, R57, RZ, P1, !PT ;  /* 0x00000039ff217210 */ /* 0x000fe40000ffe4ff */
[----:B------:R-:W-:Y:S02]  /*217c0*/  IADD3 R53, P1, R56, 0xa000, RZ ;  /* 0x0000a00038357810 */ /* 0x000fe40007f3e0ff */
[----:B------:R-:W-:Y:S02]  /*217d0*/  LOP3.LUT R58, R59, 0x380, RZ, 0xc0, !PT ;  /* 0x000003803b3a7812 */ /* 0x000fe400078ec0ff */
[----:B------:R-:W-:Y:S02]  /*217e0*/  LOP3.LUT R52, R53, 0x380, RZ, 0xc0, !PT ;  /* 0x0000038035347812 */ /* 0x000fe400078ec0ff */
[----:B------:R-:W-:Y:S02]  /*217f0*/  SHF.R.U64 R58, R58, 0x3, RZ ;  /* 0x000000033a3a7819 */ /* 0x000fe400000012ff */
[----:B------:R-:W-:-:S02]  /*21800*/  SHF.R.U64 R52, R52, 0x3, RZ ;  /* 0x0000000334347819 */ /* 0x000fc400000012ff */
[----:B------:R-:W-:Y:S02]  /*21810*/  LOP3.LUT P0, RZ, R11, 0x3, RZ, 0xc0, !PT ;  /* 0x000000030bff7812 */ /* 0x000fe4000780c0ff */
[----:B------:R-:W-:Y:S01]  /*21820*/  LOP3.LUT R58, R58, R59, RZ, 0x3c, !PT ;  /* 0x0000003b3a3a7212 */ /* 0x000fe200078e3cff */
[--C-:B------:R-:W-:Y:S01]  /*21830*/  IMAD.X R59, RZ, RZ, R57.reuse, P2 ;  /* 0x000000ffff3b7224 */ /* 0x100fe200010e0639 */
[----:B------:R-:W-:Y:S01]  /*21840*/  LOP3.LUT R52, R52, R53, RZ, 0x3c, !PT ;  /* 0x0000003534347212 */ /* 0x000fe200078e3cff */
[--C-:B------:R-:W-:Y:S01]  /*21850*/  IMAD.X R53, RZ, RZ, R57.reuse, P1 ;  /* 0x000000ffff357224 */ /* 0x100fe200008e0639 */
[C---:B------:R-:W-:Y:S02]  /*21860*/  IADD3 R4, P2, R56.reuse, 0xf000, RZ ;  /* 0x0000f00038047810 */ /* 0x040fe40007f5e0ff */
[-C--:B-----5:R-:W-:Y:S02]  /*21870*/  ISETP.GE.OR P1, PT, R7, R0.reuse, P0 ;  /* 0x000000000700720c */ /* 0x0a0fe40000726670 */
[----:B------:R-:W-:Y:S01]  /*21880*/  ISETP.GE.OR P0, PT, R3, R0, P0 ;  /* 0x000000000300720c */ /* 0x000fe20000706670 */
[----:B------:R-:W-:Y:S01]  /*21890*/  IMAD.X R61, RZ, RZ, R57, P2 ;  /* 0x000000ffff3d7224 */ /* 0x000fe200010e0639 */
[----:B------:R-:W-:-:S02]  /*218a0*/  LOP3.LUT R5, R56, 0x380, RZ, 0xc0, !PT ;  /* 0x0000038038057812 */ /* 0x000fc400078ec0ff */
[----:B------:R-:W-:Y:S02]  /*218b0*/  LOP3.LUT R3, R4, 0x380, RZ, 0xc0, !PT ;  /* 0x0000038004037812 */ /* 0x000fe400078ec0ff */
[----:B------:R-:W-:Y:S02]  /*218c0*/  SHF.R.U64 R5, R5, 0x3, RZ ;  /* 0x0000000305057819 */ /* 0x000fe400000012ff */
[----:B------:R-:W-:Y:S02]  /*218d0*/  SHF.R.U64 R3, R3, 0x3, RZ ;  /* 0x0000000303037819 */ /* 0x000fe400000012ff */
[----:B------:R-:W-:Y:S01]  /*218e0*/  LOP3.LUT R56, R5, R56, RZ, 0x3c, !PT ;  /* 0x0000003805387212 */ /* 0x000fe200078e3cff */
[----:B------:R-:W-:Y:S01]  /*218f0*/  @!P1 STG.E desc[UR46][R20.64], R153 ;  /* 0x0000009914009986 */ /* 0x000fe2000c10192e */
[----:B------:R-:W-:-:S03]  /*21900*/  LOP3.LUT R60, R3, R4, RZ, 0x3c, !PT ;  /* 0x00000004033c7212 */ /* 0x000fc600078e3cff */
[----:B------:R0:W-:Y:S04]  /*21910*/  @!P0 STG.E desc[UR46][R20.64+0x20], R154 ;  /* 0x0000209a14008986 */ /* 0x0001e8000c10192e */
[----:B------:R1:W5:Y:S01]  /*21920*/  LD.E.128 R4, desc[UR46][R56.64] ;  /* 0x0000002e38047980 */ /* 0x000362000c101d00 */
[----:B------:R-:W-:-:S03]  /*21930*/  IMAD R3, R77, UR4, RZ ;  /* 0x000000044d037c24 */ /* 0x000fc6000f8e02ff */
[----:B------:R-:W5:Y:S04]  /*21940*/  LD.E.128 R8, desc[UR46][R8.64] ;  /* 0x0000002e08087980 */ /* 0x000f68000c101d00 */
[----:B------:R-:W5:Y:S01]  /*21950*/  LD.E.128 R12, desc[UR46][R12.64] ;  /* 0x0000002e0c0c7980 */ /* 0x000f62000c101d00 */
[----:B0-----:R-:W-:-:S03]  /*21960*/  SHF.R.S32.HI R21, RZ, 0x1f, R19 ;  /* 0x0000001fff157819 */ /* 0x001fc60000011413 */
[----:B------:R-:W5:Y:S01]  /*21970*/  LD.E.128 R24, desc[UR46][R24.64] ;  /* 0x0000002e18187980 */ /* 0x000f62000c101d00 */
[----:B------:R-:W-:-:S03]  /*21980*/  IMAD.MOV.U32 R20, RZ, RZ, R19 ;  /* 0x000000ffff147224 */ /* 0x000fc600078e0013 */
        /* <DEDUP_REMOVED lines=31> */
[----:B------:R-:W-:-:S02]  /*21b80*/  VIADD R0, R18, 0x38820 ;  /* 0x0003882012007836 */ /* 0x000fc40000000000 */
[----:B------:R-:W-:Y:S02]  /*21b90*/  IMAD R20, R78, UR4, RZ ;  /* 0x000000044e147c24 */ /* 0x000fe4000f8e02ff */
[----:B------:R-:W-:Y:S01]  /*21ba0*/  IMAD.IADD R3, R3, 0x1, R77 ;  /* 0x0000000103037824 */ /* 0x000fe200078e024d */
[----:B------:R-:W-:Y:S01]  /*21bb0*/  PRMT R0, RZ, 0x654, R0 ;  /* 0x00000654ff007816 */ /* 0x000fe20000000000 */
[C---:B------:R-:W-:Y:S02]  /*21bc0*/  IMAD R79, R81.reuse, UR5, R20 ;  /* 0x00000005514f7c24 */ /* 0x040fe4000f8e0214 */
[----:B------:R-:W-:Y:S01]  /*21bd0*/  IMAD.WIDE.U32 R76, R81, UR4, R2 ;  /* 0x00000004514c7c25 */ /* 0x000fe2000f8e0002 */
[----:B0-----:R1:W-:Y:S03]  /*21be0*/  SYNCS.ARRIVE.TRANS64.RED.A1T0 RZ, [R0+URZ], RZ ;  /* 0x000000ff00ff79a7 */ /* 0x0013e6000810043f */
[----:B------:R-:W-:Y:S01]  /*21bf0*/  IMAD.WIDE R20, R80, 0x80, R22 ;  /* 0x0000008050147825 */ /* 0x000fe200078e0216 */
[----:B------:R-:W-:Y:S01]  /*21c00*/  IADD3 R81, R77, R79, RZ ;  /* 0x0000004f4d517210 */ /* 0x000fe20007ffe0ff */
[----:B------:R-:W-:Y:S06]  /*21c10*/  @P3 BRA `(.L_x_2389) ;  /* 0x0000000000543947 */ /* 0x000fec0003800000 */
        /* <DEDUP_REMOVED lines=12> */
[----:B-1----:R-:W-:-:S03]  /*21ce0*/  VIADD R0, R19, 0x80 ;  /* 0x0000008013007836 */ /* 0x002fc60000000000 */
        /* <DEDUP_REMOVED lines=8> */
.L_x_2389:
[----:B------:R-:W-:Y:S05]  /*21d70*/  BSYNC B1 ;  /* 0x0000000000017941 */ /* 0x000fea0003800000 */
.L_x_2388:
[----:B------:R-:W-:Y:S04]  /*21d80*/  BSSY B1, `(.L_x_2390) ;  /* 0x0000019000017945 */ /* 0x000fe80003800000 */
[----:B------:R-:W-:Y:S05]  /*21d90*/  @P2 BRA `(.L_x_2391) ;  /* 0x00000000005c2947 */ /* 0x000fea0003800000 */
[----:B0----5:R-:W-:Y:S01]  /*21da0*/  IADD3 R5, P2, R20, 0x20, RZ ;  /* 0x0000002014057810 */ /* 0x021fe20007f5e0ff */
[----:B------:R-:W-:Y:S01]  /*21db0*/  ULDC.64 UR4, c[0x0][0xad8] ;  /* 0x0002b60000047ab9 */ /* 0x000fe20000000a00 */
[----:B------:R-:W-:Y:S01]  /*21dc0*/  MOV R2, R76 ;  /* 0x0000004c00027202 */ /* 0x000fe20000000f00 */
[----:B------:R-:W-:Y:S01]  /*21dd0*/  IMAD.MOV.U32 R3, RZ, RZ, R81 ;  /* 0x000000ffff037224 */ /* 0x000fe200078e0051 */
[----:B------:R-:W-:Y:S01]  /*21de0*/  ULDC.64 UR6, c[0x0][0xa80] ;  /* 0x0002a00000067ab9 */ /* 0x000fe20000000a00 */
[----:B-1----:R-:W-:Y:S02]  /*21df0*/  IMAD.X R0, RZ, RZ, R21, P2 ;  /* 0x000000ffff007224 */ /* 0x002fe400010e0615 */
        /* <DEDUP_REMOVED lines=17> */
.L_x_2391:
[----:B------:R-:W-:Y:S05]  /*21f10*/  BSYNC B1 ;  /* 0x0000000000017941 */ /* 0x000fea0003800000 */
.L_x_2390:
[----:B------:R-:W-:Y:S04]  /*21f20*/  BSSY B1, `(.L_x_2392) ;  /* 0x0000019000017945 */ /* 0x000fe80003800000 */
[----:B------:R-:W-:Y:S05]  /*21f30*/  @P0 BRA `(.L_x_2393) ;  /* 0x00000000005c0947 */ /* 0x000fea0003800000 */
[----:B0-2--5:R-:W-:Y:S01]  /*21f40*/  IADD3 R5, P0, R20, 0x40, RZ ;  /* 0x0000004014057810 */ /* 0x025fe20007f1e0ff */
[C---:B------:R-:W-:Y:S01]  /*21f50*/  VIADD R3, R19.reuse, 0xc0 ;  /* 0x000000c013037836 */ /* 0x040fe20000000000 */
[----:B------:R-:W-:Y:S01]  /*21f60*/  ULDC UR4, c[0x0][0xa8c] ;  /* 0x0002a30000047ab9 */ /* 0x000fe20000000800 */
[----:B------:R-:W-:Y:S01]  /*21f70*/  VIADD R2, R19, 0x80 ;  /* 0x0000008013027836 */ /* 0x000fe20000000000 */
[----:B------:R-:W-:Y:S01]  /*21f80*/  ULDC.64 UR6, c[0x0][0xad8] ;  /* 0x0002b60000067ab9 */ /* 0x000fe20000000a00 */
[----:B-1----:R-:W-:Y:S01]  /*21f90*/  IMAD.X R0, RZ, RZ, R21, P0 ;  /* 0x000000ffff007224 */ /* 0x002fe200000e0615 */
        /* <DEDUP_REMOVED lines=17> */
.L_x_2393:
[----:B------:R-:W-:Y:S05]  /*220b0*/  BSYNC B1 ;  /* 0x0000000000017941 */ /* 0x000fea0003800000 */
.L_x_2392:
[----:B------:R-:W-:Y:S05]  /*220c0*/  @P1 BRA `(.L_x_2394) ;  /* 0x0000000c00401947 */ /* 0x000fea0003800000 */
[----:B0-23-5:R-:W-:Y:S01]  /*220d0*/  IADD3 R5, P0, R20, 0x60, RZ ;  /* 0x0000006014057810 */ /* 0x02dfe20007f1e0ff */
[----:B------:R-:W-:Y:S01]  /*220e0*/  ULDC.64 UR6, c[0x0][0xad8] ;  /* 0x0002b60000067ab9 */ /* 0x000fe20000000a00 */
[----:B------:R-:W-:Y:S01]  /*220f0*/  IMAD.MOV.U32 R2, RZ, RZ, R76 ;  /* 0x000000ffff027224 */ /* 0x000fe200078e004c */
[----:B------:R-:W-:Y:S01]  /*22100*/  ULDC UR4, c[0x0][0xa8c] ;  /* 0x0002a30000047ab9 */ /* 0x000fe20000000800 */
[----:B------:R-:W-:Y:S01]  /*22110*/  IMAD.MOV.U32 R3, RZ, RZ, R81 ;  /* 0x000000ffff037224 */ /* 0x000fe200078e0051 */
[C---:B------:R-:W-:Y:S01]  /*22120*/  ISETP.GE.AND P1, PT, R19.reuse, UR4, PT ;  /* 0x0000000413007c0c */ /* 0x040fe2000bf26270 */
[----:B------:R-:W-:Y:S01]  /*22130*/  IMAD.X R20, RZ, RZ, R21, P0 ;  /* 0x000000ffff147224 */ /* 0x000fe200000e0615 */
[----:B------:R-:W-:Y:S01]  /*22140*/  ISETP.GE.AND P2, PT, R236, UR4, PT ;  /* 0x00000004ec007c0c */ /* 0x000fe2000bf46270 */
[----:B-1----:R-:W-:Y:S02]  /*22150*/  VIADD R0, R19, 0x80 ;  /* 0x0000008013007836 */ /* 0x002fe40000000000 */
        /* <DEDUP_REMOVED lines=16> */
.L_x_2385:
[----:B------:R-:W2:Y:S01]  /*22260*/  LDL R11, [R1+0x24] ;  /* 0x00002400010b7983 */ /* 0x000ea20000100800 */
[----:B------:R-:W-:-:S03]  /*22270*/  ULDC.64 UR4, c[0x0][0xbd8] ;  /* 0x0002f60000047ab9 */ /* 0x000fc60000000a00 */
[----:B------:R-:W3:Y:S01]  /*22280*/  LDL R9, [R1+0x44] ;  /* 0x0000440001097983 */ /* 0x000ee20000100800 */
[----:B------:R-:W-:Y:S01]  /*22290*/  ISETP.NE.U32.AND P0, PT, RZ, UR4, PT ;  /* 0x00000004ff007c0c */ /* 0x000fe2000bf05070 */
[----:B------:R-:W-:-:S03]  /*222a0*/  IMAD.MOV.U32 R7, RZ, RZ, RZ ;  /* 0x000000ffff077224 */ /* 0x000fc600078e00ff */
[----:B------:R-:W-:Y:S02]  /*222b0*/  ISETP.NE.AND.EX P0, PT, RZ, UR5, PT, P0 ;  /* 0x00000005ff007c0c */ /* 0x000fe4000bf05300 */
[C---:B--2---:R-:W-:Y:S02]  /*222c0*/  SHF.L.U32 R4, R11.reuse, 0x2, RZ ;  /* 0x000000020b047819 */ /* 0x044fe400000006ff */
[----:B---3--:R-:W-:Y:S02]  /*222d0*/  SHF.L.U64.HI R0, R11, 0x2, R9 ;  /* 0x000000020b007819 */ /* 0x008fe40000010209 */
[----:B------:R-:W-:-:S04]  /*222e0*/  IADD3 R2, P1, R4, UR4, RZ ;  /* 0x0000000404027c10 */ /* 0x000fc8000ff3e0ff */
[----:B------:R-:W-:Y:S01]  /*222f0*/  IADD3.X R3, R0, UR5, RZ, P1, !PT ;  /* 0x0000000500037c10 */ /* 0x000fe20008ffe4ff */
[----:B------:R-:W-:Y:S02]  /*22300*/  ULDC.64 UR4, c[0x0][0xbe0] ;  /* 0x0002f80000047ab9 */ /* 0x000fe40000000a00 */
[----:B------:R-:W-:Y:S02]  /*22310*/  ISETP.NE.U32.AND P1, PT, RZ, UR4, PT ;  /* 0x00000004ff007c0c */ /* 0x000fe4000bf25070 */
[----:B------:R1:W5:Y:S02]  /*22320*/  @P0 LDG.E R7, desc[UR46][R2.64] ;  /* 0x0000002e02070981 */ /* 0x000364000c1e1900 */
[----:B------:R-:W-:Y:S01]  /*22330*/  ISETP.NE.AND.EX P1, PT, RZ, UR5, PT, P1 ;  /* 0x00000005ff007c0c */ /* 0x000fe2000bf25310 */
[----:B------:R-:W2:-:S12]  /*22340*/  S2R R14, SR_TID.X ;  /* 0x00000000000e7919 */ /* 0x000e980000002100 */
[----:B------:R-:W-:Y:S01]  /*22350*/  @P1 IADD3 R4, P2, R4, UR4, RZ ;  /* 0x0000000404041c10 */ /* 0x000fe2000ff5e0ff */
[----:B------:R-:W-:-:S03]  /*22360*/  ULDC UR4, c[0x0][0xa88] ;  /* 0x0002a20000047ab9 */ /* 0x000fc60000000800 */
[----:B------:R-:W-:Y:S01]  /*22370*/  @P1 IADD3.X R5, R0, UR5, RZ, P2, !PT ;  /* 0x0000000500051c10 */ /* 0x000fe200097fe4ff */
[----:B------:R-:W-:-:S06]  /*22380*/  IMAD.U32 R0, RZ, RZ, UR4 ;  /* 0x00000004ff007e24 */ /* 0x000fcc000f8e00ff */
[----:B------:R1:W5:Y:S01]  /*22390*/  @P1 LDG.E R0, desc[UR46][R4.64] ;  /* 0x0000002e04001981 */ /* 0x000362000c1e1900 */
[----:B--2---:R-:W-:-:S05]  /*223a0*/  VIADD R6, R14, 0xffffff80 ;  /* 0xffffff800e067836 */ /* 0x004fca0000000000 */
[----:B------:R-:W-:Y:S01]  /*223b0*/  ISETP.GT.AND P2, PT, R6, 0x7f, PT ;  /* 0x0000007f0600780c */ /* 0x000fe20003f44270 */
[----:B-1----:R-:W-:-:S12]  /*223c0*/  @P1 BRA `(.L_x_2395) ;  /* 0x0000000000101947 */ /* 0x002fd80003800000 */
[----:B------:R-:W-:Y:S05]  /*223d0*/  @!P0 BRA `(.L_x_2395) ;  /* 0x00000000000c8947 */ /* 0x000fea0003800000 */
[----:B------:R-:W2:Y:S04]  /*223e0*/  LDG.E R5, desc[UR46][R2.64] ;  /* 0x0000002e02057981 */ /* 0x000ea8000c1e1900 */
[----:B-----5:R-:W2:Y:S02]  /*223f0*/  LDG.E R0, desc[UR46][R2.64+0x4] ;  /* 0x0000042e02007981 */ /* 0x020ea4000c1e1900 */
[----:B--2---:R-:W-:-:S07]  /*22400*/  IMAD.IADD R0, R0, 0x1, -R5 ;  /* 0x0000000100007824 */ /* 0x004fce00078e0a05 */
.L_x_2395:
[----:B------:R-:W2:Y:S04]  /*22410*/  LDL R13, [R1+0x40] ;  /* 0x00004000010d7983 */ /* 0x000ea80000100800 */
[----:B------:R1:W5:Y:S01]  /*22420*/  LDL R12, [R1+0x48] ;  /* 0x00004800010c7983 */ /* 0x0003620000100800 */
[----:B------:R-:W-:Y:S01]  /*22430*/  BSSY B1, `(.L_x_2396) ;  /* 0x000001c000017945 */ /* 0x000fe20003800000 */
[----:B------:R-:W-:Y:S02]  /*22440*/  SHF.R.S32.HI R10, RZ, 0x1f, R19 ;  /* 0x0000001fff0a7819 */ /* 0x000fe40000011413 */
[----:B------:R-:W-:Y:S02]  /*22450*/  SEL R11, R11, RZ, !P0 ;  /* 0x000000ff0b0b7207 */ /* 0x000fe40004000000 */
[----:B------:R-:W-:-:S02]  /*22460*/  SEL R9, R9, RZ, !P0 ;  /* 0x000000ff09097207 */ /* 0x000fc40004000000 */
[----:B-----5:R-:W-:Y:S02]  /*22470*/  SHF.R.S32.HI R6, RZ, 0x1f, R7 ;  /* 0x0000001fff067819 */ /* 0x020fe40000011407 */
[----:B--2---:R-:W-:Y:S01]  /*22480*/  SHF.R.S32.HI R8, RZ, 0x1f, R13 ;  /* 0x0000001fff087819 */ /* 0x004fe2000001140d */
[----:B-1----:R-:W-:Y:S06]  /*22490*/  @P2 BRA `(.L_x_2397) ;  /* 0x0000000000542947 */ /* 0x002fec0003800000 */
[----:B------:R-:W-:-:S04]  /*224a0*/  IMAD R2, R12, 0x80, R14 ;  /* 0x000000800c027824 */ /* 0x000fc800078e020e */
[----:B------:R-:W-:-:S05]  /*224b0*/  VIADD R3, R2, 0xffffff80 ;  /* 0xffffff8002037836 */ /* 0x000fca0000000000 */
        /* <DEDUP_REMOVED lines=13> */
[----:B------:R-:W-:-:S04]  /*22590*/  ULDC.64 UR4, c[0x0][0xb40] ;  /* 0x0002d00000047ab9 */ /* 0x000fc80000000a00 */
[----:B------:R-:W-:Y:S02]  /*225a0*/  IADD3 R3, R3, R5, RZ ;  /* 0x0000000503037210 */ /* 0x000fe40007ffe0ff */
[----:B------:R-:W-:-:S04]  /*225b0*/  LEA R4, P0, R2, UR4, 0x2 ;  /* 0x0000000402047c11 */ /* 0x000fc8000f8010ff */
[----:B------:R-:W-:Y:S01]  /*225c0*/  LEA.HI.X R5, R2, UR5, R3, 0x2, P0 ;  /* 0x0000000502057c11 */ /* 0x000fe200080f1403 */
[----:B------:R-:W-:-:S05]  /*225d0*/  IMAD.MOV.U32 R3, RZ, RZ, -0x800000 ;  /* 0xff800000ff037424 */ /* 0x000fca00078e00ff */
[----:B------:R1:W-:Y:S03]  /*225e0*/  STG.E desc[UR46][R4.64], R3 ;  /* 0x0000000304007986 */ /* 0x0003e6000c10192e */
.L_x_2397:
[----:B------:R-:W-:Y:S05]  /*225f0*/  BSYNC B1 ;  /* 0x0000000000017941 */ /* 0x000fea0003800000 */
.L_x_2396:
[----:B------:R-:W-:Y:S01]  /*22600*/  ULDC.64 UR4, c[0x0][0xaa0] ;  /* 0x0002a80000047ab9 */ /* 0x000fe20000000a00 */
[----:B------:R-:W-:Y:S01]  /*22610*/  IMAD.MOV.U32 R2, RZ, RZ, R19 ;  /* 0x000000ffff027224 */ /* 0x000fe200078e0013 */
[----:B------:R-:W-:Y:S01]  /*22620*/  BSSY B1, `(.L_x_2398) ;  /* 0x000002c000017945 */ /* 0x000fe20003800000 */
[----:B-1----:R-:W-:Y:S02]  /*22630*/  IMAD.MOV.U32 R3, RZ, RZ, R10 ;  /* 0x000000ffff037224 */ /* 0x002fe400078e000a */
        /* <DEDUP_REMOVED lines=17> */
[----:B------:R-:W-:Y:S01]  /*22750*/  IMAD.MOV.U32 R3, RZ, RZ, R23 ;  /* 0x000000ffff037224 */ /* 0x000fe200078e0017 */
[----:B------:R-:W-:Y:S01]  /*22760*/  IADD3 R11, R5, R9, RZ ;  /* 0x00000009050b7210 */ /* 0x000fe20007ffe0ff */
        /* <DEDUP_REMOVED lines=23> */
.L_x_2399:
[----:B------:R-:W-:Y:S05]  /*228e0*/  BSYNC B1 ;  /* 0x0000000000017941 */ /* 0x000fea0003800000 */
.L_x_2398:
        /* <DEDUP_REMOVED lines=19> */
[----:B-1----:R-:W-:Y:S01]  /*22a20*/  LEA R12, P0, R2, UR6, 0x1 ;  /* 0x00000006020c7c11 */ /* 0x002fe2000f8008ff */
[----:B------:R-:W-:-:S05]  /*22a30*/  IMAD.IADD R3, R3, 0x1, R9 ;  /* 0x0000000103037824 */ /* 0x000fca00078e0209 */
[----:B------:R-:W-:-:S05]  /*22a40*/  LEA.HI.X R13, R2, UR7, R3, 0x1, P0 ;  /* 0x00000007020d7c11 */ /* 0x000fca00080f0c03 */
[----:B------:R2:W-:Y:S04]  /*22a50*/  @!P2 STG.E.128 desc[UR46][R12.64], RZ ;  /* 0x000000ff0c00a986 */ /* 0x0005e8000c101d2e */
[----:B------:R2:W-:Y:S04]  /*22a60*/  @!P3 STG.E.128 desc[UR46][R12.64+0x80], RZ ;  /* 0x000080ff0c00b986 */ /* 0x0005e8000c101d2e */
[----:B------:R2:W-:Y:S04]  /*22a70*/  @!P4 STG.E.128 desc[UR46][R12.64+0x100], RZ ;  /* 0x000100ff0c00c986 */ /* 0x0005e8000c101d2e */
[----:B------:R2:W-:Y:S02]  /*22a80*/  @!P5 STG.E.128 desc[UR46][R12.64+0x180], RZ ;  /* 0x000180ff0c00d986 */ /* 0x0005e4000c101d2e */
.L_x_2401:
[----:B------:R-:W-:Y:S05]  /*22a90*/  BSYNC B1 ;  /* 0x0000000000017941 */ /* 0x000fea0003800000 */
.L_x_2400:
        /* <DEDUP_REMOVED lines=26> */
.L_x_2403:
[----:B------:R-:W-:Y:S05]  /*22c40*/  BSYNC B1 ;  /* 0x0000000000017941 */ /* 0x000fea0003800000 */
.L_x_2402:
        /* <DEDUP_REMOVED lines=24> */
.L_x_2394:
[----:B------:R-:W-:Y:S05]  /*22dd0*/  BSYNC B0 ;  /* 0x0000000000007941 */ /* 0x000fea0003800000 */
.L_x_2384:
[----:B-1----:R-:W2:Y:S01]  /*22de0*/  LDL R0, [R1+0xc] ;  /* 0x00000c0001007983 */ /* 0x002ea20000100800 */
[----:B------:R-:W-:Y:S02]  /*22df0*/  ULDC UR4, c[0x0][0xc14] ;  /* 0x0003050000047ab9 */ /* 0x000fe40000000800 */
[----:B--2---:R-:W-:-:S13]  /*22e00*/  ISETP.GE.AND P0, PT, R0, UR4, PT ;  /* 0x0000000400007c0c */ /* 0x004fda000bf06270 */
[----:B------:R-:W-:Y:S05]  /*22e10*/  @!P0 BRA `(.L_x_2404) ;  /* 0xfffffde000fc8947 */ /* 0x000fea000383ffff */
[----:B------:R-:W-:Y:S05]  /*22e20*/  BRA `(.L_x_2181) ;  /* 0x0000007000b47947 */ /* 0x000fea0003800000 */
.L_x_2179:
[----:B------:R-:W-:-:S08]  /*22e30*/  NOP ;  /* 0x0000000000007918 */ /* 0x000fd00000000000 */
[----:B------:R-:W0:-:S00]  /*22e40*/  USETMAXREG.DEALLOC.CTAPOOL 0x18 ;  /* 0x00000018000079c8 */ /* 0x000e0000080e0500 */
[----:B0-----:R-:W2:Y:S01]  /*22e50*/  LDL.LU R2, [R1+0x58] ;  /* 0x0000580001027983 */ /* 0x001ea20000300800 */
[----:B------:R-:W-:Y:S02]  /*22e60*/  LOP3.LUT R0, R0, 0x3, RZ, 0xc0, !PT ;  /* 0x0000000300007812 */ /* 0x000fe400078ec0ff */
[----:B------:R-:W-:-:S04]  /*22e70*/  MOV R5, RZ ;  /* 0x000000ff00057202 */ /* 0x000fc80000000f00 */
        /* <DEDUP_REMOVED lines=15> */
.L_x_2405:
        /* <DEDUP_REMOVED lines=33> */
[----:B0-----:R-:W-:-:S04]  /*23180*/  IMAD R7, R7, UR5, RZ ;  /* 0x0000000507077c24 */ /* 0x001fc8000f8e02ff */
[----:B------:R-:W-:Y:S01]  /*23190*/  IMAD.MOV.U32 R2, RZ, RZ, R7 ;  /* 0x000000ffff027224 */ /* 0x000fe200078e0007 */
[----:B--2---:R-:W-:-:S13]  /*231a0*/  ISETP.GT.AND P6, PT, R7, UR6, PT ;  /* 0x0000000607007c0c */ /* 0x004fda000bfc4270 */
[----:B------:R-:W-:Y:S05]  /*231b0*/  @P6 BRA `(.L_x_2407) ;  /* 0x0000000000a06947 */ /* 0x000fea0003800000 */
[----:B------:R-:W0:Y:S01]  /*231c0*/  LDC R6, c[0x0][0xc14] ;  /* 0x00030500ff067b82 */ /* 0x000e220000000800 */
[----:B------:R-:W-:Y:S01]  /*231d0*/  MOV R7, R2 ;  /* 0x0000000200077202 */ /* 0x000fe20000000f00 */
[----:B------:R-:W-:Y:S01]  /*231e0*/  UMOV UR4, URZ ;  /* 0x0000003f00047c82 */ /* 0x000fe20008000000 */
[----:B------:R-:W-:Y:S01]  /*231f0*/  ULDC UR7, c[0x0][0xc14] ;  /* 0x0003050000077ab9 */ /* 0x000fe20000000800 */
[----:B------:R-:W-:-:S05]  /*23200*/  ULDC UR5, c[0x0][0xc10] ;  /* 0x0003040000057ab9 */ /* 0x000fca0000000800 */
.L_x_2411:
        /* <DEDUP_REMOVED lines=13> */
.L_x_2410:
[----:B------:R-:W-:Y:S05]  /*232e0*/  BSYNC B0 ;  /* 0x0000000000007941 */ /* 0x000fea0003800000 */
.L_x_2409:
        /* <DEDUP_REMOVED lines=15> */
[----:B------:R-:W0:Y:S02]  /*233e0*/  SHFL.IDX PT, R2, R10, 0x1f, 0x1f ;  /* 0x03e01f000a027f89 */ /* 0x000e2400000e0000 */
[----:B0-----:R-:W-:-:S04]  /*233f0*/  IMAD R2, R2, UR5, RZ ;  /* 0x0000000502027c24 */ /* 0x001fc8000f8e02ff */
[----:B------:R-:W-:-:S05]  /*23400*/  IMAD.IADD R7, R2, 0x1, R7 ;  /* 0x0000000102077824 */ /* 0x000fca00078e0207 */
[----:B------:R-:W-:-:S13]  /*23410*/  ISETP.GT.AND P6, PT, R7, UR6, PT ;  /* 0x0000000607007c0c */ /* 0x000fda000bfc4270 */
[----:B------:R-:W-:Y:S05]  /*23420*/  @!P6 BRA `(.L_x_2411) ;  /* 0xfffffffc0078e947 */ /* 0x000fea000383ffff */
[----:B------:R-:W-:-:S07]  /*23430*/  IMAD.MOV.U32 R6, RZ, RZ, R10 ;  /* 0x000000ffff067224 */ /* 0x000fce00078e000a */
.L_x_2407:
        /* <DEDUP_REMOVED lines=21> */
.L_x_2412:
[----:B-1----:R-:W-:Y:S01]  /*23590*/  IMAD.MOV R2, RZ, RZ, -R3 ;  /* 0x000000ffff027224 */ /* 0x002fe200078e0a03 */
[----:B--2---:R-:W-:Y:S01]  /*235a0*/  IABS R6, R9 ;  /* 0x0000000900067213 */ /* 0x004fe20000000000 */
[----:B---3--:R-:W-:Y:S02]  /*235b0*/  IMAD R4, R4, UR5, R7 ;  /* 0x0000000504047c24 */ /* 0x008fe4000f8e0207 */
[----:B------:R-:W-:Y:S01]  /*235c0*/  IMAD R7, R2, R11, RZ ;  /* 0x0000000b02077224 */ /* 0x000fe200078e02ff */
[----:B------:R-:W-:Y:S01]  /*235d0*/  MOV R2, RZ ;  /* 0x000000ff00027202 */ /* 0x000fe20000000f00 */
[----:B------:R-:W-:Y:S01]  /*235e0*/  IMAD.MOV R6, RZ, RZ, -R6 ;  /* 0x000000ffff067224 */ /* 0x000fe200078e0a06 */
[----:B------:R1:W-:Y:S03]  /*235f0*/  STL [R1], R4 ;  /* 0x0000000401007387 */ /* 0x0003e60000100800 */
        /* <DEDUP_REMOVED lines=12> */
[----:B------:R-:W-:-:S04]  /*236c0*/  @P0 VIADD R7, R7, 0x1 ;  /* 0x0000000107070836 */ /* 0x000fc80000000000 */
[----:B------:R-:W-:Y:S01]  /*236d0*/  @!P2 IMAD.MOV R7, RZ, RZ, -R7 ;  /* 0x000000ffff07a224 */ /* 0x000fe200078e0a07 */
[----:B------:R-:W-:-:S05]  /*236e0*/  @!P1 LOP3.LUT R7, RZ, R9, RZ, 0x33, !PT ;  /* 0x00000009ff079212 */ /* 0x000fca00078e33ff */
[----:B------:R-:W-:Y:S01]  /*236f0*/  IMAD R4, R10, R7, RZ ;  /* 0x000000070a047224 */ /* 0x000fe200078e02ff */
[----:B------:R-:W-:-:S03]  /*23700*/  IADD3 R7, -R7, RZ, RZ ;  /* 0x000000ff07077210 */ /* 0x000fc60007ffe1ff */
        /* <DEDUP_REMOVED lines=22> */
[C---:B------:R-:W-:Y:S02]  /*23870*/  LOP3.LUT R3, R9.reuse, R10, RZ, 0x3c, !PT ;  /* 0x0000000a09037212 */ /* 0x040fe400078e3cff */
[----:B------:R-:W-:Y:S02]  /*23880*/  IADD3 R9, R9, R4, RZ ;  /* 0x0000000409097210 */ /* 0x000fe40007ffe0ff */
        /* <DEDUP_REMOVED lines=11> */
.L_x_2408:
[----:B------:R-:W-:Y:S01]  /*23940*/  IMAD.U32 R2, RZ, RZ, UR6 ;  /* 0x00000006ff027e24 */ /* 0x000fe2000f8e00ff */
[----:B------:R0:W-:Y:S04]  /*23950*/  STL [R1+0x4], RZ ;  /* 0x000004ff01007387 */ /* 0x0001e80000100800 */
[----:B------:R0:W-:Y:S04]  /*23960*/  STL [R1+0x8], RZ ;  /* 0x000008ff01007387 */ /* 0x0001e80000100800 */
[----:B------:R0:W-:Y:S02]  /*23970*/  STL [R1], R2 ;  /* 0x0000000201007387 */ /* 0x0001e40000100800 */
.L_x_2413:
        /* <DEDUP_REMOVED lines=10> */
.L_x_2406:
        /* <DEDUP_REMOVED lines=8> */
[----:B------:R-:W0:Y:S01]  /*23aa0*/  S2R R9, SR_TID.X ;  /* 0x0000000000097919 */ /* 0x000e220000002100 */
[----:B------:R-:W-:Y:S01]  /*23ab0*/  BSSY B7, `(.L_x_2414) ;  /* 0x0000623000077945 */ /* 0x000fe20003800000 */
[----:B------:R-:W-:Y:S01]  /*23ac0*/  ULDC UR37, c[0x0][0xc] ;  /* 0x0000030000257ab9 */ /* 0x000fe20000000800 */
[----:B------:R-:W-:Y:S01]  /*23ad0*/  ULOP3.LUT UR36, UR40, 0x1, URZ, 0xfc, !UPT ;  /* 0x0000000128247892 */ /* 0x000fe2000f8efc3f */
[----:B------:R-:W2:Y:S01]  /*23ae0*/  S2R R3, SR_TID.X ;  /* 0x0000000000037919 */ /* 0x000ea20000002100 */
[----:B------:R-:W-:Y:S01]  /*23af0*/  ULOP3.LUT UR38, UR40, 0x2, URZ, 0xfc, !UPT ;  /* 0x0000000228267892 */ /* 0x000fe2000f8efc3f */
[----:B------:R-:W-:Y:S01]  /*23b00*/  ULDC.64 UR42, c[0x0][0x198] ;  /* 0x00006600002a7ab9 */ /* 0x000fe20000000a00 */
[C---:B0-----:R-:W-:Y:S01]  /*23b10*/  IMAD.SHL.U32 R2, R9.reuse, 0x10, RZ ;  /* 0x0000001009027824 */ /* 0x041fe200078e00ff */
[C---:B------:R-:W-:Y:S01]  /*23b20*/  R2P PR, R9.reuse, 0x6 ;  /* 0x0000000609007804 */ /* 0x040fe20000000000 */
[----:B-1----:R-:W-:Y:S01]  /*23b30*/  IMAD.SHL.U32 R0, R9, 0x80, RZ ;  /* 0x0000008009007824 */ /* 0x002fe200078e00ff */
[----:B--2---:R-:W-:-:S02]  /*23b40*/  LOP3.LUT R5, R3, 0x7f, RZ, 0xc0, !PT ;  /* 0x0000007f03057812 */ /* 0x004fc400078ec0ff */
        /* <DEDUP_REMOVED lines=8> */
[----:B------:R-:W-:Y:S01]  /*23bd0*/  LOP3.LUT R5, R2, 0x10, R9, 0xf8, !PT ;  /* 0x0000001002057812 */ /* 0x000fe200078ef809 */
[----:B------:R-:W-:Y:S01]  /*23be0*/  IMAD.MOV.U32 R2, RZ, RZ, 0x20 ;  /* 0x00000020ff027424 */ /* 0x000fe200078e00ff */
[----:B------:R-:W-:Y:S02]  /*23bf0*/  LOP3.LUT R7, R3, 0xc00, R0, 0xf8, !PT ;  /* 0x00000c0003077812 */ /* 0x000fe400078ef800 */
[----:B------:R-:W-:Y:S02]  /*23c00*/  MOV R0, 0x40 ;  /* 0x0000004000007802 */ /* 0x000fe40000000f00 */
[----:B------:R-:W-:Y:S02]  /*23c10*/  LOP3.LUT R8, R6, R5, R4, 0xf6, !PT ;  /* 0x0000000506087212 */ /* 0x000fe400078ef604 */
[----:B------:R-:W-:Y:S01]  /*23c20*/  SEL R3, R0, 0xffffffc0, !P2 ;  /* 0xffffffc000037807 */ /* 0x000fe20005000000 */
[----:B------:R-:W-:Y:S01]  /*23c30*/  IMAD.MOV.U32 R0, RZ, RZ, 0x1 ;  /* 0x00000001ff007424 */ /* 0x000fe200078e00ff */
[----:B------:R-:W-:Y:S01]  /*23c40*/  SEL R4, R2, 0xffffffe0, !P1 ;  /* 0xffffffe002047807 */ /* 0x000fe20004800000 */
[----:B------:R-:W-:Y:S01]  /*23c50*/  STL [R1+0x14], R8 ;  /* 0x0000140801007387 */ /* 0x000fe20000100800 */
[----:B------:R-:W-:-:S03]  /*23c60*/  LOP3.LUT R2, R8, 0x2000, RZ, 0xfc, !PT ;  /* 0x0000200008027812 */ /* 0x000fc600078efcff */
        /* <DEDUP_REMOVED lines=13> */
.L_x_2518:
[----:B-1----:R-:W2:Y:S01]  /*23d40*/  LDL R0, [R1+0xc] ;  /* 0x00000c0001007983 */ /* 0x002ea20000100800 */
[----:B------:R-:W2:Y:S01]  /*23d50*/  LDC.64 R16, c[0x0][0xc60] ;  /* 0x00031800ff107b82 */ /* 0x000ea20000000a00 */
[----:B------:R-:W-:Y:S05]  /*23d60*/  YIELD ;  /* 0x0000000000007946 */ /* 0x000fea0003800000 */
[----:B------:R-:W-:Y:S01]  /*23d70*/  ULDC.64 UR4, c[0x0][0xa28] ;  /* 0x00028a0000047ab9 */ /* 0x000fe20000000a00 */
[----:B------:R-:W-:Y:S01]  /*23d80*/  IMAD.MOV.U32 R8, RZ, RZ, RZ ;  /* 0x000000ffff087224 */ /* 0x000fe200078e00ff */
[----:B------:R-:W-:Y:S01]  /*23d90*/  ISETP.NE.U32.AND P0, PT, RZ, UR4, PT ;  /* 0x00000004ff007c0c */ /* 0x000fe2000bf05070 */
[----:B------:R-:W-:Y:S01]  /*23da0*/  ULDC.64 UR6, c[0x0][0xa08] ;  /* 0x0002820000067ab9 */ /* 0x000fe20000000a00 */
[----:B------:R-:W-:Y:S01]  /*23db0*/  ULDC.64 UR8, c[0x0][0xa10] ;  /* 0x0002840000087ab9 */ /* 0x000fe20000000a00 */
[----:B------:R-:W-:Y:S01]  /*23dc0*/  MOV R11, RZ ;  /* 0x000000ff000b7202 */ /* 0x000fe20000000f00 */
[----:B------:R-:W-:-:S02]  /*23dd0*/  IMAD.MOV.U32 R20, RZ, RZ, RZ ;  /* 0x000000ffff147224 */ /* 0x000fc400078e00ff */
[----:B--2---:R-:W-:Y:S01]  /*23de0*/  IMAD.WIDE R16, R0, 0x4, R16 ;  /* 0x0000000400107825 */ /* 0x004fe200078e0210 */
[----:B------:R-:W-:-:S05]  /*23df0*/  ULDC.64 UR10, c[0x0][0xa18] ;  /* 0x00028600000a7ab9 */ /* 0x000fca0000000a00 */
[----:B------:R-:W2:Y:S01]  /*23e00*/  LDG.E R16, desc[UR46][R16.64] ;  /* 0x0000002e10107981 */ /* 0x000ea2000c1e1900 */
[----:B------:R-:W-:Y:S01]  /*23e10*/  ISETP.NE.AND.EX P0, PT, RZ, UR5, PT, P0 ;  /* 0x00000005ff007c0c */ /* 0x000fe2000bf05300 */
[----:B------:R-:W-:Y:S01]  /*23e20*/  IMAD.MOV.U32 R0, RZ, RZ, RZ ;  /* 0x000000ffff007224 */ /* 0x000fe200078e00ff */
[----:B--2---:R-:W-:-:S11]  /*23e30*/  SHF.R.S32.HI R18, RZ, 0x1f, R16 ;  /* 0x0000001fff127819 */ /* 0x004fd60000011410 */
[----:B------:R-:W-:-:S04]  /*23e40*/  @P0 LEA R2, P1, R16, UR4, 0x2 ;  /* 0x0000000410020c11 */ /* 0x000fc8000f8210ff */
[C-C-:B------:R-:W-:Y:S01]  /*23e50*/  @P0 LEA.HI.X R3, R16.reuse, UR5, R18.reuse, 0x2, P1 ;  /* 0x0000000510030c11 */ /* 0x140fe200088f1412 */
[----:B------:R-:W-:Y:S02]  /*23e60*/  ULDC.64 UR4, c[0x0][0xa00] ;  /* 0x0002800000047ab9 */ /* 0x000fe40000000a00 */
[----:B------:R-:W-:Y:S01]  /*23e70*/  ISETP.NE.U32.AND P2, PT, RZ, UR4, PT ;  /* 0x00000004ff007c0c */ /* 0x000fe2000bf45070 */
[C---:B------:R-:W-:Y:S01]  /*23e80*/  IMAD.SHL.U32 R17, R16.reuse, 0x4, RZ ;  /* 0x0000000410117824 */ /* 0x040fe200078e00ff */
[----:B------:R0:W5:Y:S01]  /*23e90*/  @P0 LDG.E R0, desc[UR46][R2.64] ;  /* 0x0000002e02000981 */ /* 0x000162000c1e1900 */
[----:B------:R-:W-:Y:S02]  /*23ea0*/  SHF.L.U64.HI R18, R16, 0x2, R18 ;  /* 0x0000000210127819 */ /* 0x000fe40000010212 */
[----:B------:R-:W-:Y:S02]  /*23eb0*/  ISETP.NE.AND.EX P2, PT, RZ, UR5, PT, P2 ;  /* 0x00000005ff007c0c */ /* 0x000fe4000bf45320 */
[----:B------:R-:W-:-:S02]  /*23ec0*/  ISETP.NE.U32.AND P0, PT, RZ, UR6, PT ;  /* 0x00000006ff007c0c */ /* 0x000fc4000bf05070 */
[----:B------:R-:W-:Y:S02]  /*23ed0*/  ISETP.NE.U32.AND P1, PT, RZ, UR8, PT ;  /* 0x00000008ff007c0c */ /* 0x000fe4000bf25070 */
[----:B------:R-:W-:Y:S02]  /*23ee0*/  ISETP.NE.AND.EX P0, PT, RZ, UR7, PT, P0 ;  /* 0x00000007ff007c0c */ /* 0x000fe4000bf05300 */
[C---:B0-----:R-:W-:Y:S02]  /*23ef0*/  IADD3 R2, P4, R17.reuse, UR4, RZ ;  /* 0x0000000411027c10 */ /* 0x041fe4000ff9e0ff */
[----:B------:R-:W-:Y:S02]  /*23f00*/  ISETP.NE.AND.EX P1, PT, RZ, UR9, PT, P1 ;  /* 0x00000009ff007c0c */ /* 0x000fe4000bf25310 */
[----:B------:R-:W-:Y:S02]  /*23f10*/  IADD3.X R3, R18, UR5, RZ, P4, !PT ;  /* 0x0000000512037c10 */ /* 0x000fe4000a7fe4ff */
[----:B------:R-:W-:-:S02]  /*23f20*/  IADD3 R6, P5, R17, UR6, RZ ;  /* 0x0000000611067c10 */ /* 0x000fc4000ffbe0ff */
[----:B------:R-:W-:Y:S01]  /*23f30*/  IADD3 R4, P4, R17, UR8, RZ ;  /* 0x0000000811047c10 */ /* 0x000fe2000ff9e0ff */
[----:B------:R-:W2:Y:S01]  /*23f40*/  @P2 LDG.E R8, desc[UR46][R2.64] ;  /* 0x0000002e02082981 */ /* 0x000ea2000c1e1900 */
[C---:B------:R-:W-:Y:S02]  /*23f50*/  IADD3.X R7, R18.reuse, UR7, RZ, P5, !PT ;  /* 0x0000000712077c10 */ /* 0x040fe4000affe4ff */
[----:B------:R-:W-:Y:S02]  /*23f60*/  IADD3.X R5, R18, UR9, RZ, P4, !PT ;  /* 0x0000000912057c10 */ /* 0x000fe4000a7fe4ff */
[----:B------:R-:W-:Y:S01]  /*23f70*/  ISETP.NE.U32.AND P3, PT, RZ, UR10, PT ;  /* 0x0000000aff007c0c */ /* 0x000fe2000bf65070 */
[----:B------:R-:W5:Y:S01]  /*23f80*/  @P0 LDG.E R11, desc[UR46][R6.64] ;  /* 0x0000002e060b0981 */ /* 0x000f62000c1e1900 */
[----:B------:R-:W-:Y:S02]  /*23f90*/  ULDC UR4, c[0x0][0x288] ;  /* 0x0000a20000047ab9 */ /* 0x000fe40000000800 */
[----:B------:R-:W-:Y:S01]  /*23fa0*/  ISETP.NE.AND.EX P3, PT, RZ, UR11, PT, P3 ;  /* 0x0000000bff007c0c */ /* 0x000fe2000bf65330 */
[----:B------:R-:W5:Y:S01]  /*23fb0*/  @P1 LDG.E R20, desc[UR46][R4.64] ;  /* 0x0000002e04141981 */ /* 0x000f62000c1e1900 */
[----:B------:R-:W-:Y:S01]  /*23fc0*/  IMAD.U32 R10, RZ, RZ, UR4 ;  /* 0x00000004ff0a7e24 */ /* 0x000fe2000f8e00ff */
[----:B------:R-:W-:-:S02]  /*23fd0*/  ULDC.64 UR4, c[0x0][0x3f8] ;  /* 0x0000fe0000047ab9 */ /* 0x000fc40000000a00 */
[----:B------:R-:W-:-:S03]  /*23fe0*/  UISETP.NE.U32.AND UP0, UPT, UR4, URZ, UPT ;  /* 0x0000003f0400728c */ /* 0x000fc6000bf05070 */
[----:B------:R-:W-:Y:S01]  /*23ff0*/  ULDC UR4, c[0x0][0x404] ;  /* 0x0001010000047ab9 */ /* 0x000fe20000000800 */
[----:B------:R-:W-:-:S03]  /*24000*/  UISETP.NE.AND.EX UP0, UPT, UR5, URZ, UPT, UP0 ;  /* 0x0000003f0500728c */ /* 0x000fc6000bf05300 */
[----:B------:R-:W-:Y:S01]  /*24010*/  ULDC UR5, c[0x0][0x2e0] ;  /* 0x0000b80000057ab9 */ /* 0x000fe20000000800 */
[----:B------:R-:W-:-:S04]  /*24020*/  USEL UR4, UR4, 0x1, UP0 ;  /* 0x0000000104047887 */ /* 0x000fc80008000000 */
[----:B------:R-:W-:-:S03]  /*24030*/  UIMAD UR4, UR4, UR5, URZ ;  /* 0x00000005040472a4 */ /* 0x000fc6000f8e023f */
[----:B------:R-:W-:Y:S01]  /*24040*/  ULDC UR5, c[0x0][0x338] ;  /* 0x0000ce0000057ab9 */ /* 0x000fe20000000800 */
[----:B--2---:R0:W-:Y:S02]  /*24050*/  STL [R1+0x20], R8 ;  /* 0x0000200801007387 */ /* 0x0041e40000100800 */
[----:B0-----:R-:W-:-:S04]  /*24060*/  @P3 IADD3 R8, P4, R17, UR10, RZ ;  /* 0x0000000a11083c10 */ /* 0x001fc8000ff9e0ff */
[----:B------:R-:W-:-:S05]  /*24070*/  @P3 IADD3.X R9, R18, UR11, RZ, P4, !PT ;  /* 0x0000000b12093c10 */ /* 0x000fca000a7fe4ff */
[----:B------:R0:W5:Y:S02]  /*24080*/  @P3 LDG.E R10, desc[UR46][R8.64] ;  /* 0x0000002e080a3981 */ /* 0x000164000c1e1900 */
[----:B0-----:R-:W-:Y:S02]  /*24090*/  IMAD.U32 R8, RZ, RZ, UR5 ;  /* 0x00000005ff087e24 */ /* 0x001fe4000f8e00ff */
[----:B------:R-:W-:Y:S01]  /*240a0*/  IMAD.U32 R9, RZ, RZ, UR4 ;  /* 0x00000004ff097e24 */ /* 0x000fe2000f8e00ff */
[----:B------:R-:W-:Y:S06]  /*240b0*/  @P3 BRA `(.L_x_2415) ;  /* 0x0000000000103947 */ /* 0x000fec0003800000 */
[----:B------:R-:W-:Y:S05]  /*240c0*/  @!P2 BRA `(.L_x_2415) ;  /* 0x00000000000ca947 */ /* 0x000fea0003800000 */
[----:B-----5:R-:W2:Y:S04]  /*240d0*/  LDG.E R10, desc[UR46][R2.64] ;  /* 0x0000002e020a7981 */ /* 0x020ea8000c1e1900 */
[----:B------:R-:W2:Y:S02]  /*240e0*/  LDG.E R2, desc[UR46][R2.64+0x4] ;  /* 0x0000042e02027981 */ /* 0x000ea4000c1e1900 */
[----:B--2---:R-:W-:-:S07]  /*240f0*/  IMAD.IADD R10, R2, 0x1, -R10 ;  /* 0x00000001020a7824 */ /* 0x004fce00078e0a0a */
.L_x_2415:
[----:B-----5:R-:W-:Y:S01]  /*24100*/  IMAD.IADD R2, R11, 0x1, R0 ;  /* 0x000000010b027824 */ /* 0x020fe200078e0200 */
[----:B------:R-:W-:Y:S02]  /*24110*/  ULDC.64 UR4, c[0x0][0xa20] ;  /* 0x0002880000047ab9 */ /* 0x000fe40000000a00 */
[----:B------:R-:W-:Y:S02]  /*24120*/  ISETP.NE.U32.AND P2, PT, RZ, UR4, PT ;  /* 0x00000004ff007c0c */ /* 0x000fe4000bf45070 */
[----:B------:R0:W-:Y:S02]  /*24130*/  STL [R1+0x3c], R2 ;  /* 0x00003c0201007387 */ /* 0x0001e40000100800 */
[----:B------:R-:W-:-:S13]  /*24140*/  ISETP.NE.AND.EX P2, PT, RZ, UR5, PT, P2 ;  /* 0x00000005ff007c0c */ /* 0x000fda000bf45320 */
[----:B0-----:R-:W-:Y:S05]  /*24150*/  @!P2 BRA `(.L_x_2416) ;  /* 0x000000000010a947 */ /* 0x001fea0003800000 */
[----:B------:R-:W-:-:S04]  /*24160*/  IADD3 R2, P0, R17, UR4, RZ ;  /* 0x0000000411027c10 */ /* 0x000fc8000ff1e0ff */
[----:B------:R-:W-:-:S05]  /*24170*/  IADD3.X R3, R18, UR5, RZ, P0, !PT ;  /* 0x0000000512037c10 */ /* 0x000fca00087fe4ff */
[----:B------:R0:W5:Y:S01]  /*24180*/  LDG.E R9, desc[UR46][R2.64] ;  /* 0x0000002e02097981 */ /* 0x000162000c1e1900 */
[----:B------:R-:W-:Y:S05]  /*24190*/  BRA `(.L_x_2417) ;  /* 0x0000000000107947 */ /* 0x000fea0003800000 */
.L_x_2416:
[----:B------:R-:W-:Y:S05]  /*241a0*/  @!P0 BRA `(.L_x_2417) ;  /* 0x00000000000c8947 */ /* 0x000fea0003800000 */
[----:B------:R-:W2:Y:S04]  /*241b0*/  LDG.E R9, desc[UR46][R6.64] ;  /* 0x0000002e06097981 */ /* 0x000ea8000c1e1900 */
[----:B------:R-:W2:Y:S02]  /*241c0*/  LDG.E R6, desc[UR46][R6.64+0x4] ;  /* 0x0000042e06067981 */ /* 0x000ea4000c1e1900 */
[----:B--2---:R-:W-:-:S07]  /*241d0*/  IMAD.IADD R9, R6, 0x1, -R9 ;  /* 0x0000000106097824 */ /* 0x004fce00078e0a09 */
.L_x_2417:
[----:B0-----:R-:W2:Y:S04]  /*241e0*/  @P1 LDG.E R2, desc[UR46][R4.64] ;  /* 0x0000002e04021981 */ /* 0x001ea8000c1e1900 */
[----:B------:R-:W3:Y:S01]  /*241f0*/  LDL R3, [R1+0x4] ;  /* 0x0000040001037983 */ /* 0x000ee20000100800 */
[----:B-----5:R-:W-:-:S03]  /*24200*/  IADD3 R0, -R0, R9, RZ ;  /* 0x0000000900007210 */ /* 0x020fc60007ffe1ff */
[----:B------:R-:W2:Y:S01]  /*24210*/  @P1 LDG.E R4, desc[UR46][R4.64+0x4] ;  /* 0x0000042e04041981 */ /* 0x000ea2000c1e1900 */
[----:B------:R-:W-:Y:S01]  /*24220*/  BSSY B0, `(.L_x_2418) ;  /* 0x0000139000007945 */ /* 0x000fe20003800000 */
[----:B---3--:R-:W-:Y:S01]  /*24230*/  LEA R3, R3, 0xff, 0x7 ;  /* 0x000000ff03037811 */ /* 0x008fe200078e38ff */
[----:B--2---:R-:W-:-:S04]  /*24240*/  @P1 IMAD.IADD R8, R4, 0x1, -R2 ;  /* 0x0000000104081824 */ /* 0x004fc800078e0a02 */
[----:B------:R-:W-:-:S05]  /*24250*/  IMAD.IADD R2, R0, 0x1, R8 ;  /* 0x0000000100027824 */ /* 0x000fca00078e0208 */
[C---:B------:R-:W-:Y:S01]  /*24260*/  IADD3 R10, R2.reuse, R3, -R10 ;  /* 0x00000003020a7210 */ /* 0x040fe20007ffe80a */
[----:B------:R-:W-:-:S03]  /*24270*/  VIADD R2, R2, 0x7f ;  /* 0x0000007f02027836 */ /* 0x000fc60000000000 */
[----:B------:R-:W-:Y:S02]  /*24280*/  SHF.R.S32.HI R19, RZ, 0x1f, R10 ;  /* 0x0000001fff137819 */ /* 0x000fe4000001140a */
[----:B------:R-:W-:Y:S02]  /*24290*/  SHF.R.S32.HI R3, RZ, 0x1f, R2 ;  /* 0x0000001fff037819 */ /* 0x000fe40000011402 */
[----:B------:R-:W-:Y:S02]  /*242a0*/  LEA.HI R19, R19, R10, RZ, 0x7 ;  /* 0x0000000a13137211 */ /* 0x000fe400078f38ff */
[----:B------:R-:W-:Y:S02]  /*242b0*/  LEA.HI R2, R3, R2, RZ, 0x7 ;  /* 0x0000000203027211 */ /* 0x000fe400078f38ff */
[----:B------:R-:W-:Y:S02]  /*242c0*/  SHF.R.S32.HI R19, RZ, 0x7, R19 ;  /* 0x00000007ff137819 */ /* 0x000fe40000011413 */
[----:B------:R-:W-:-:S04]  /*242d0*/  SHF.R.S32.HI R2, RZ, 0x7, R2 ;  /* 0x00000007ff027819 */ /* 0x000fc80000011402 */
[----:B------:R-:W-:Y:S01]  /*242e0*/  VIMNMX R19, R2, R19, PT ;  /* 0x0000001302137248 */ /* 0x000fe20003fe0100 */
[----:B------:R-:W-:-:S04]  /*242f0*/  IMAD.MOV R3, RZ, RZ, -R0 ;  /* 0x000000ffff037224 */ /* 0x000fc800078e0a00 */
[----:B------:R-:W-:Y:S01]  /*24300*/  IMAD R2, R19, 0x80, -R0 ;  /* 0x0000008013027824 */ /* 0x000fe200078e0a00 */
[----:B------:R-:W-:-:S04]  /*24310*/  VIMNMX R3, RZ, R3, !PT ;  /* 0x00000003ff037248 */ /* 0x000fc80007fe0100 */
[----:B------:R-:W-:-:S04]  /*24320*/  VIMNMX R8, R2, R8, PT ;  /* 0x0000000802087248 */ /* 0x000fc80003fe0100 */
[----:B------:R-:W-:Y:S02]  /*24330*/  ISETP.GT.AND P0, PT, R8, R3, PT ;  /* 0x000000030800720c */ /* 0x000fe40003f04270 */
[----:B------:R-:W-:-:S11]  /*24340*/  SHF.R.U32.HI R3, RZ, 0x7, R3 ;  /* 0x00000007ff037819 */ /* 0x000fd60000011603 */
[----:B------:R-:W-:-:S05]  /*24350*/  @P0 VIADD R8, R8, 0x7f ;  /* 0x0000007f08080836 */ /* 0x000fca0000000000 */
[----:B------:R-:W-:-:S04]  /*24360*/  @P0 SHF.R.S32.HI R0, RZ, 0x1f, R8 ;  /* 0x0000001fff000819 */ /* 0x000fc80000011408 */
[----:B------:R-:W-:Y:S01]  /*24370*/  @P0 LEA.HI R0, R0, R8, RZ, 0x7 ;  /* 0x0000000800000211 */ /* 0x000fe200078f38ff */
[----:B------:R-:W-:-:S03]  /*24380*/  IMAD.MOV.U32 R8, RZ, RZ, R3 ;  /* 0x000000ffff087224 */ /* 0x000fc600078e0003 */
[----:B------:R-:W-:-:S04]  /*24390*/  @P0 SHF.R.S32.HI R8, RZ, 0x7, R0 ;  /* 0x00000007ff080819 */ /* 0x000fc80000011400 */
[----:B------:R-:W-:Y:S02]  /*243a0*/  ISETP.GT.AND P2, PT, R8, R3, PT ;  /* 0x000000030800720c */ /* 0x000fe40003f44270 */
[----:B------:R-:W-:-:S11]  /*243b0*/  PLOP3.LUT P0, PT, PT, PT, PT, 0x80, 0x0 ;  /* 0x000000000000781c */ /* 0x000fd60003f0f070 */
[----:B------:R-:W-:Y:S05]  /*243c0*/  @!P2 BRA `(.L_x_2419) ;  /* 0x000000100078a947 */ /* 0x000fea0003800000 */
        /* <DEDUP_REMOVED lines=15> */
.L_x_2705:
[----:B-1----:R-:W-:Y:S02]  /*244c0*/  ISETP.NE.AND P0, PT, R14, RZ, PT ;  /* 0x000000ff0e00720c */ /* 0x002fe40003f05270 */
[----:B------:R-:W-:-:S11]  /*244d0*/  PLOP3.LUT P6, PT, PT, PT, PT, 0x8, 0x0 ;  /* 0x000000000000781c */ /* 0x000fd60003fce170 */
[----:B------:R-:W-:Y:S05]  /*244e0*/  @P0 BRA `(.L_x_2421) ;  /* 0x00000000000c0947 */ /* 0x000fea0003800000 */
[----:B------:R-:W-:-:S03]  /*244f0*/  UMOV UR4, 0xffffffff ;  /* 0xffffffff00047882 */ /* 0x000fc60000000000 */
[----:B------:R-:W-:Y:S05]  /*24500*/  BRA.DIV UR4, `(.L_x_2422) ;  /* 0x0000009604507947 */ /* 0x000fea000b800000 */
[----:B------:R-:W-:-:S13]  /*24510*/  ELECT P6, URZ, PT ;  /* 0x00000000003f782f */ /* 0x000fda00038c0000 */
.L_x_2421:
        /* <DEDUP_REMOVED lines=12> */
.L_x_2708:
[----:B------:R-:W-:Y:S05]  /*245e0*/  BSYNC B1 ;  /* 0x0000000000017941 */ /* 0x000fea0003800000 */
.L_x_2423:
        /* <DEDUP_REMOVED lines=12> */
.L_x_2709:
[----:B------:R-:W-:Y:S05]  /*246b0*/  BSYNC B2 ;  /* 0x0000000000027941 */ /* 0x000fea0003800000 */
.L_x_2427:
        /* <DEDUP_REMOVED lines=9> */
.L_x_2430:
[----:B------:R-:W-:Y:S05]  /*24750*/  BSYNC B2 ;  /* 0x0000000000027941 */ /* 0x000fea0003800000 */
.L_x_2429:
        /* <DEDUP_REMOVED lines=13> */
.L_x_2431:
        /* <DEDUP_REMOVED lines=16> */
.L_x_2432:
        /* <DEDUP_REMOVED lines=13> */
.L_x_2710:
[----:B------:R-:W-:Y:S05]  /*24a00*/  BSYNC B2 ;  /* 0x0000000000027941 */ /* 0x000fea0003800000 */
.L_x_2433:
        /* <DEDUP_REMOVED lines=11> */
.L_x_2436:
[----:B------:R-:W-:Y:S05]  /*24ac0*/  BSYNC B2 ;  /* 0x0000000000027941 */ /* 0x000fea0003800000 */
.L_x_2435:
        /* <DEDUP_REMOVED lines=8> */
.L_x_2437:
        /* <DEDUP_REMOVED lines=15> */
.L_x_2438:
        /* <DEDUP_REMOVED lines=10> */
.L_x_2426:
[----:B------:R-:W-:Y:S05]  /*24ce0*/  BSYNC B1 ;  /* 0x0000000000017941 */ /* 0x000fea0003800000 */
.L_x_2425:
        /* <DEDUP_REMOVED lines=16> */
.L_x_2453:
        /* <DEDUP_REMOVED lines=13> */
.L_x_2711:
[----:B------:R-:W-:Y:S05]  /*24ec0*/  BSYNC B2 ;  /* 0x0000000000027941 */ /* 0x000fea0003800000 */
.L_x_2441:
        /* <DEDUP_REMOVED lines=9> */
.L_x_2444:
[----:B------:R-:W-:Y:S05]  /*24f60*/  BSYNC B2 ;  /* 0x0000000000027941 */ /* 0x000fea0003800000 */
.L_x_2443:
        /* <DEDUP_REMOVED lines=11> */
.L_x_2445:
        /* <DEDUP_REMOVED lines=16> */
.L_x_2446:
        /* <DEDUP_REMOVED lines=13> */
.L_x_2712:
[----:B------:R-:W-:Y:S05]  /*251f0*/  BSYNC B2 ;  /* 0x0000000000027941 */ /* 0x000fea0003800000 */
.L_x_2447:
        /* <DEDUP_REMOVED lines=11> */
.L_x_2450:
[----:B------:R-:W-:Y:S05]  /*252b0*/  BSYNC B2 ;  /* 0x0000000000027941 */ /* 0x000fea0003800000 */
.L_x_2449:
        /* <DEDUP_REMOVED lines=8> */
.L_x_2451:
        /* <DEDUP_REMOVED lines=15> */
.L_x_2452:
        /* <DEDUP_REMOVED lines=10> */
.L_x_2440:
[----:B------:R-:W-:Y:S05]  /*254d0*/  BSYNC B1 ;  /* 0x0000000000017941 */ /* 0x000fea0003800000 */
.L_x_2439:
        /* <DEDUP_REMOVED lines=13> */
.L_x_2419:
[----:B------:R-:W-:Y:S05]  /*255b0*/  BSYNC B0 ;  /* 0x0000000000007941 */ /* 0x000fea0003800000 */
.L_x_2418:
        /* <DEDUP_REMOVED lines=23> */
.L_x_2455:
        /* <DEDUP_REMOVED lines=12> */
[----:B------:R-:W-:Y:S01]  /*257f0*/  MOV R8, 0x70 ;  /* 0x0000007000087802 */ /* 0x000fe20000000f00 */
[----:B------:R-:W0:Y:S01]  /*25800*/  LDC.64 R2, c[0x4][R2] ;  /* 0x0100000002027b82 */ /* 0x000e220000000a00 */
[----:B------:R-:W-:Y:S02]  /*25810*/  IMAD.U32 R5, RZ, RZ, UR7 ;  /* 0x00000007ff057e24 */ /* 0x000fe4000f8e00ff */
[----:B------:R-:W-:Y:S02]  /*25820*/  IMAD.U32 R6, RZ, RZ, UR8 ;  /* 0x00000008ff067e24 */ /* 0x000fe4000f8e00ff */
[----:B------:R-:W-:-:S02]  /*25830*/  IMAD.U32 R7, RZ, RZ, UR9 ;  /* 0x00000009ff077e24 */ /* 0x000fc4000f8e00ff */
[----:B------:R-:W-:Y:S02]  /*25840*/  IMAD.U32 R10, RZ, RZ, UR4 ;  /* 0x00000004ff0a7e24 */ /* 0x000fe4000f8e00ff */
[----:B------:R-:W-:Y:S02]  /*25850*/  IMAD.U32 R11, RZ, RZ, UR5 ;  /* 0x00000005ff0b7e24 */ /* 0x000fe4000f8e00ff */
[----:B------:R-:W-:Y:S02]  /*25860*/  IMAD.MOV.U32 R12, RZ, RZ, 0x1 ;  /* 0x00000001ff0c7424 */ /* 0x000fe400078e00ff */
[----:B------:R-:W-:-:S07]  /*25870*/  IMAD.MOV.U32 R13, RZ, RZ, RZ ;  /* 0x000000ffff0d7224 */ /* 0x000fce00078e00ff */
[----:B------:R-:W-:-:S07]  /*25880*/  LEPC R20, `(.L_x_2457) ;  /* 0x000000001014794e */ /* 0x000fce0000000000 */
[----:B0-----:R-:W-:Y:S05]  /*25890*/  CALL.ABS.NOINC R2 ;  /* 0x0000000002007343 */ /* 0x001fea0003c00000 */
.L_x_2457:
        /* <DEDUP_REMOVED lines=15> */
[----:B0-----:R-:W-:Y:S01]  /*25990*/  IMAD.U32 R4, RZ, RZ, UR6 ;  /* 0x00000006ff047e24 */ /* 0x001fe2000f8e00ff */
[----:B------:R-:W-:Y:S01]  /*259a0*/  MOV R10, UR4 ;  /* 0x00000004000a7c02 */ /* 0x000fe20008000f00 */
[----:B------:R-:W0:Y:S01]  /*259b0*/  LDC.64 R2, c[0x4][R2] ;  /* 0x0100000002027b82 */ /* 0x000e220000000a00 */
[----:B------:R-:W-:Y:S02]  /*259c0*/  IMAD.U32 R5, RZ, RZ, UR7 ;  /* 0x00000007ff057e24 */ /* 0x000fe4000f8e00ff */
[----:B------:R-:W-:Y:S02]  /*259d0*/  IMAD.U32 R6, RZ, RZ, UR8 ;  /* 0x00000008ff067e24 */ /* 0x000fe4000f8e00ff */
[----:B------:R-:W-:-:S02]  /*259e0*/  IMAD.U32 R7, RZ, RZ, UR9 ;  /* 0x00000009ff077e24 */ /* 0x000fc4000f8e00ff */
[----:B------:R-:W-:Y:S02]  /*259f0*/  IMAD.U32 R11, RZ, RZ, UR5 ;  /* 0x00000005ff0b7e24 */ /* 0x000fe4000f8e00ff */
[----:B------:R-:W-:Y:S02]  /*25a00*/  IMAD.MOV.U32 R8, RZ, RZ, 0x70 ;  /* 0x00000070ff087424 */ /* 0x000fe400078e00ff */
[----:B------:R-:W-:Y:S02]  /*25a10*/  IMAD.MOV.U32 R12, RZ, RZ, 0x1 ;  /* 0x00000001ff0c7424 */ /* 0x000fe400078e00ff */
[----:B------:R-:W-:-:S07]  /*25a20*/  IMAD.MOV.U32 R13, RZ, RZ, RZ ;  /* 0x000000ffff0d7224 */ /* 0x000fce00078e00ff */
[----:B------:R-:W-:-:S07]  /*25a30*/  LEPC R20, `(.L_x_2458) ;  /* 0x000000001014794e */ /* 0x000fce0000000000 */
[----:B0-----:R-:W-:Y:S05]  /*25a40*/  CALL.ABS.NOINC R2 ;  /* 0x0000000002007343 */ /* 0x001fea0003c00000 */
.L_x_2458:
        /* <DEDUP_REMOVED lines=21> */
.L_x_2459:
        /* <DEDUP_REMOVED lines=19> */
.L_x_2460:
        /* <DEDUP_REMOVED lines=31> */
.L_x_2461:
        /* <DEDUP_REMOVED lines=14> */
.L_x_2462:
        /* <DEDUP_REMOVED lines=24> */
.L_x_2715:
[----:B--2---:R-:W-:Y:S02]  /*26120*/  ISETP.NE.AND P0, PT, R14, RZ, PT ;  /* 0x000000ff0e00720c */ /* 0x004fe40003f05270 */
[----:B------:R-:W-:-:S11]  /*26130*/  PLOP3.LUT P6, PT, PT, PT, PT, 0x8, 0x0 ;  /* 0x000000000000781c */ /* 0x000fd60003fce170 */
[----:B------:R-:W-:Y:S05]  /*26140*/  @P0 BRA `(.L_x_2464) ;  /* 0x00000008000c0947 */ /* 0x000fea0003800000 */
[----:B------:R-:W-:-:S03]  /*26150*/  UMOV UR4, 0xffffffff ;  /* 0xffffffff00047882 */ /* 0x000fc60000000000 */
[----:B------:R-:W-:Y:S05]  /*26160*/  BRA.DIV UR4, `(.L_x_2465) ;  /* 0x0000007a04f07947 */ /* 0x000fea000b800000 */
[----:B------:R-:W-:-:S13]  /*26170*/  ELECT P6, URZ, PT ;  /* 0x00000000003f782f */ /* 0x000fda00038c0000 */
.L_x_2718:
        /* <DEDUP_REMOVED lines=23> */
.L_x_2467:
[----:B-1----:R-:W3:Y:S01]  /*262f0*/  LDL R5, [R1+0x18] ;  /* 0x0000180001057983 */ /* 0x002ee20000100800 */
[----:B------:R-:W-:-:S03]  /*26300*/  MOV R9, 0x400 ;  /* 0x0000040000097802 */ /* 0x000fc60000000f00 */
[----:B--2---:R-:W2:Y:S01]  /*26310*/  LDL R7, [R1+0x24] ;  /* 0x0000240001077983 */ /* 0x004ea20000100800 */
[----:B------:R-:W1:Y:S01]  /*26320*/  S2R R10, SR_CgaCtaId ;  /* 0x00000000000a7919 */ /* 0x000e620000008800 */
[----:B------:R-:W4:Y:S01]  /*26330*/  S2R R6, SR_TID.X ;  /* 0x0000000000067919 */ /* 0x000f220000002100 */
[----:B-1----:R-:W-:Y:S02]  /*26340*/  LEA R9, R10, R9, 0x18 ;  /* 0x000000090a097211 */ /* 0x002fe400078ec0ff */
[----:B----4-:R-:W-:-:S04]  /*26350*/  LOP3.LUT R6, R6, 0x7f, RZ, 0xc0, !PT ;  /* 0x0000007f06067812 */ /* 0x010fc800078ec0ff */
[----:B------:R-:W-:Y:S02]  /*26360*/  ISETP.NE.AND P0, PT, R6, RZ, PT ;  /* 0x000000ff0600720c */ /* 0x000fe40003f05270 */
[----:B---3--:R-:W-:Y:S02]  /*26370*/  LEA R5, R5, R9, 0x3 ;  /* 0x0000000905057211 */ /* 0x008fe400078e18ff */
[----:B--2---:R-:W-:-:S04]  /*26380*/  SHF.L.U32 R7, R7, 0x1f, RZ ;  /* 0x0000001f07077819 */ /* 0x004fc800000006ff */
[----:B------:R-:W1:Y:S02]  /*26390*/  SYNCS.PHASECHK.TRANS64.TRYWAIT P2, [R5+URZ+0x38880], R7 ;  /* 0x03888007050075a7 */ /* 0x000e64000804017f */
[----:B-1----:R-:W-:Y:S05]  /*263a0*/  @!P2 BRA `(.L_x_2468) ;  /* 0x000000780080a947 */ /* 0x002fea0003800000 */
.L_x_2719:
        /* <DEDUP_REMOVED lines=8> */
.L_x_2469:
        /* <DEDUP_REMOVED lines=27> */
.L_x_2720:
        /* <DEDUP_REMOVED lines=8> */
.L_x_2471:
        /* <DEDUP_REMOVED lines=19> */
.L_x_2466:
        /* <DEDUP_REMOVED lines=31> */
.L_x_2464:
        /* <DEDUP_REMOVED lines=13> */
.L_x_2721:
[----:B------:R-:W-:Y:S05]  /*26a50*/  BSYNC B0 ;  /* 0x0000000000007941 */ /* 0x000fea0003800000 */
.L_x_2472:
[----:B------:R-:W-:-:S13]  /*26a60*/  ISETP.GE.AND P0, PT, R19, 0x2, PT ;  /* 0x000000021300780c */ /* 0x000fda0003f06270 */
[----:B------:R-:W-:Y:S05]  /*26a70*/  @!P0 BRA `(.L_x_2474) ;  /* 0x0000001400a48947 */ /* 0x000fea0003800000 */
[----:B------:R2:W5:Y:S01]  /*26a80*/  LDL.LU R6, [R1+0x18] ;  /* 0x0000180001067983 */ /* 0x0005620000300800 */
[----:B------:R-:W-:-:S03]  /*26a90*/  IADD3 R20, R19, -0x2, RZ ;  /* 0xfffffffe13147810 */ /* 0x000fc60007ffe0ff */
[----:B------:R2:W5:Y:S04]  /*26aa0*/  LDL.LU R7, [R1+0x24] ;  /* 0x0000240001077983 */ /* 0x0005680000300800 */
.L_x_2496:
[----:B-1---5:R-:W-:Y:S01]  /*26ab0*/  VIADD R4, R6, 0x1 ;  /* 0x0000000106047836 */ /* 0x022fe20000000000 */
[----:B------:R-:W-:Y:S05]  /*26ac0*/  YIELD ;  /* 0x0000000000007946 */ /* 0x000fea0003800000 */
[----:B------:R-:W-:Y:S01]  /*26ad0*/  ISETP.NE.AND P0, PT, R4, 0x2, PT ;  /* 0x000000020400780c */ /* 0x000fe20003f05270 */
[----:B------:R-:W-:Y:S03]  /*26ae0*/  BSSY B0, `(.L_x_2475) ;  /* 0x0000090000007945 */ /* 0x000fe60003800000 */
[----:B---3--:R-:W-:-:S02]  /*26af0*/  SEL R3, RZ, 0x1, P0 ;  /* 0x00000001ff037807 */ /* 0x008fc40000000000 */
        /* <DEDUP_REMOVED lines=29> */
.L_x_2477:
        /* <DEDUP_REMOVED lines=11> */
.L_x_2722:
[----:B------:R-:W-:Y:S05]  /*26d80*/  BSYNC B1 ;  /* 0x0000000000017941 */ /* 0x000fea0003800000 */
.L_x_2478:
[----:B------:R-:W-:Y:S04]  /*26d90*/  BSSY B1, `(.L_x_2480) ;  /* 0x0000009000017945 */ /* 0x000fe80003800000 */
[----:B------:R-:W-:Y:S05]  /*26da0*/  @P2 BRA `(.L_x_2481) ;  /* 0x00000000001c2947 */ /* 0x000fea0003800000 */
[----:B------:R-:W1:Y:S02]  /*26db0*/  S2R R3, SR_TID.X ;  /* 0x0000000000037919 */ /* 0x000e640000002100 */
[----:B-1----:R-:W-:Y:S01]  /*26dc0*/  LOP3.LUT R9, R3, 0x1f, RZ, 0xc0, !PT ;  /* 0x0000001f03097812 */ /* 0x002fe200078ec0ff */
[----:B------:R-:W-:-:S03]  /*26dd0*/  IMAD.MOV.U32 R3, RZ, RZ, 0x8000 ;  /* 0x00008000ff037424 */ /* 0x000fc600078e00ff */
[----:B------:R-:W-:Y:S01]  /*26de0*/  ISETP.NE.AND P0, PT, R9, RZ, PT ;  /* 0x000000ff0900720c */ /* 0x000fe20003f05270 */
[----:B------:R4:W-:-:S12]  /*26df0*/  SYNCS.ARRIVE.TRANS64 RZ, [R5+URZ+0x38870], R3 ;  /* 0x0388700305ff79a7 */ /* 0x0009d8000800003f */
[----:B----4-:R-:W-:Y:S05]  /*26e00*/  @!P0 BRA `(.L_x_2481) ;  /* 0x0000000000048947 */ /* 0x010fea0003800000 */
[----:B------:R-:W-:Y:S01]  /*26e10*/  BPT.TRAP 0x1 ;  /* 0x000000040000795c */ /* 0x000fe20000300000 */
.L_x_2481:
[----:B------:R-:W-:Y:S05]  /*26e20*/  BSYNC B1 ;  /* 0x0000000000017941 */ /* 0x000fea0003800000 */
.L_x_2480:
[----:B------:R-:W4:Y:S04]  /*26e30*/  LDL R3, [R1+0x18] ;  /* 0x0000180001037983 */ /* 0x000f280000100800 */
[----:B-1----:R-:W2:Y:S01]  /*26e40*/  LDL R9, [R1+0x3c] ;  /* 0x00003c0001097983 */ /* 0x002ea20000100800 */
[----:B------:R-:W-:Y:S01]  /*26e50*/  MOV R13, RZ ;  /* 0x000000ff000d7202 */ /* 0x000fe20000000f00 */
[----:B------:R-:W-:Y:S01]  /*26e60*/  UIADD3 UR4, UP0, UR42, 0x470, URZ ;  /* 0x000004702a047890 */ /* 0x000fe2000ff1e03f */
[----:B------:R-:W-:Y:S01]  /*26e70*/  MOV R10, 0x400 ;  /* 0x00000400000a7802 */ /* 0x000fe20000000f00 */
[----:B------:R-:W1:Y:S01]  /*26e80*/  S2R R11, SR_CgaCtaId ;  /* 0x00000000000b7919 */ /* 0x000e620000008800 */
[----:B------:R-:W-:Y:S01]  /*26e90*/  R2UR UR10, R13 ;  /* 0x000000000d0a72ca */ /* 0x000fe200000e0000 */
[----:B------:R-:W-:Y:S01]  /*26ea0*/  UIADD3.X UR5, URZ, UR43, URZ, UP0, !UPT ;  /* 0x0000002b3f057290 */ /* 0x000fe200087fe43f */
[----:B------:R-:W-:Y:S01]  /*26eb0*/  PLOP3.LUT P0, PT, PT, PT, PT, 0x80, 0x0 ;  /* 0x000000000000781c */ /* 0x000fe20003f0f070 */
[----:B------:R-:W-:Y:S01]  /*26ec0*/  UMOV UR6, 0x0 ;  /* 0x0000000000067882 */ /* 0x000fe20000000000 */
[----:B------:R-:W-:Y:S01]  /*26ed0*/  UMOV UR7, 0x14f00000 ;  /* 0x14f0000000077882 */ /* 0x000fe20000000000 */
[----:B-1----:R-:W-:-:S05]  /*26ee0*/  LEA R10, R11, R10, 0x18 ;  /* 0x0000000a0b0a7211 */ /* 0x002fca00078ec0ff */
[----:B----4-:R-:W-:Y:S02]  /*26ef0*/  IMAD R3, R3, 0x8000, R10 ;  /* 0x0000800003037824 */ /* 0x010fe400078e020a */
[----:B--2---:R-:W-:Y:S02]  /*26f00*/  IMAD R9, R8, 0x80, R9 ;  /* 0x0000008008097824 */ /* 0x004fe400078e0209 */
[----:B------:R-:W-:Y:S02]  /*26f10*/  VIADD R8, R5, 0x38870 ;  /* 0x0003887005087836 */ /* 0x000fe40000000000 */
[----:B------:R-:W-:-:S07]  /*26f20*/  VIADD R10, R3, 0x10400 ;  /* 0x00010400030a7836 */ /* 0x000fce0000000000 */
.L_x_2482:
        /* <DEDUP_REMOVED lines=16> */
.L_x_2483:
        /* <DEDUP_REMOVED lines=13> */
.L_x_2723:
[----:B------:R-:W-:Y:S05]  /*27100*/  BSYNC B1 ;  /* 0x0000000000017941 */ /* 0x000fea0003800000 */
.L_x_2484:
[----:B------:R-:W-:Y:S01]  /*27110*/  BSSY B1, `(.L_x_2486) ;  /* 0x000000b000017945 */ /* 0x000fe20003800000 */
[----:B------:R-:W-:Y:S01]  /*27120*/  IMAD.MOV.U32 R10, RZ, RZ, 0x0 ;  /* 0x00000000ff0a7424 */ /* 0x000fe200078e00ff */
[----:B------:R-:W-:Y:S02]  /*27130*/  MOV R11, 0x14f00000 ;  /* 0x14f00000000b7802 */ /* 0x000fe40000000f00 */
[----:B------:R-:W-:Y:S05]  /*27140*/  @P2 BRA `(.L_x_2487) ;  /* 0x00000000001c2947 */ /* 0x000fea0003800000 */
[----:B------:R-:W2:Y:S01]  /*27150*/  S2R R8, SR_TID.X ;  /* 0x0000000000087919 */ /* 0x000ea20000002100 */
[----:B-1-3--:R-:W-:-:S04]  /*27160*/  IMAD.MOV.U32 R4, RZ, RZ, 0x8000 ;  /* 0x00008000ff047424 */ /* 0x00afc800078e00ff */
[----:B------:R4:W-:Y:S01]  /*27170*/  SYNCS.ARRIVE.TRANS64 RZ, [R5+URZ+0x38830], R4 ;  /* 0x0388300405ff79a7 */ /* 0x0009e2000800003f */
[----:B--2---:R-:W-:-:S04]  /*27180*/  LOP3.LUT R8, R8, 0x1f, RZ, 0xc0, !PT ;  /* 0x0000001f08087812 */ /* 0x004fc800078ec0ff */
[----:B------:R-:W-:-:S13]  /*27190*/  ISETP.NE.AND P0, PT, R8, RZ, PT ;  /* 0x000000ff0800720c */ /* 0x000fda0003f05270 */
[----:B----4-:R-:W-:Y:S05]  /*271a0*/  @!P0 BRA `(.L_x_2487) ;  /* 0x0000000000048947 */ /* 0x010fea0003800000 */
[----:B------:R-:W-:Y:S01]  /*271b0*/  BPT.TRAP 0x1 ;  /* 0x000000040000795c */ /* 0x000fe20000300000 */
.L_x_2487:
[----:B------:R-:W-:Y:S05]  /*271c0*/  BSYNC B1 ;  /* 0x0000000000017941 */ /* 0x000fea0003800000 */
.L_x_2486:
[----:B------:R-:W-:Y:S01]  /*271d0*/  R2UR UR10, R13 ;  /* 0x000000000d0a72ca */ /* 0x000fe200000e0000 */
[----:B------:R-:W-:Y:S01]  /*271e0*/  UIADD3 UR4, UP0, UR42, 0x370, URZ ;  /* 0x000003702a047890 */ /* 0x000fe2000ff1e03f */
[----:B------:R-:W-:Y:S01]  /*271f0*/  R2UR UR6, R10 ;  /* 0x000000000a0672ca */ /* 0x000fe200000e0000 */
[----:B-1-3--:R-:W-:Y:S01]  /*27200*/  VIADD R5, R5, 0x38830 ;  /* 0x0003883005057836 */ /* 0x00afe20000000000 */
[----:B------:R-:W-:Y:S01]  /*27210*/  R2UR UR7, R11 ;  /* 0x000000000b0772ca */ /* 0x000fe200000e0000 */
[----:B------:R-:W-:Y:S01]  /*27220*/  VIADD R4, R3, 0x28400 ;  /* 0x0002840003047836 */ /* 0x000fe20000000000 */
[----:B------:R-:W-:Y:S01]  /*27230*/  PLOP3.LUT P0, PT, PT, PT, PT, 0x80, 0x0 ;  /* 0x000000000000781c */ /* 0x000fe20003f0f070 */
[----:B------:R-:W-:-:S12]  /*27240*/  UIADD3.X UR5, URZ, UR43, URZ, UP0, !UPT ;  /* 0x0000002b3f057290 */ /* 0x000fd800087fe43f */
.L_x_2488:
        /* <DEDUP_REMOVED lines=15> */
.L_x_2489:
        /* <DEDUP_REMOVED lines=10> */
.L_x_2476:
[----:B------:R-:W-:Y:S05]  /*273e0*/  BSYNC B0 ;  /* 0x0000000000007941 */ /* 0x000fea0003800000 */
.L_x_2475:
[----:B------:R-:W-:-:S06]  /*273f0*/  UISETP.NE.AND UP0, UPT, UR36, 0x3, UPT ;  /* 0x000000032400788c */ /* 0x000fcc000bf05270 */
[----:B------:R-:W-:-:S13]  /*27400*/  PLOP3.LUT P0, PT, PT, PT, UP0, 0x80, 0x0 ;  /* 0x000000000000781c */ /* 0x000fda0003f0f008 */
[----:B------:R-:W-:Y:S05]  /*27410*/  @!P0 BRA `(.L_x_2490) ;  /* 0x0000000000048947 */ /* 0x000fea0003800000 */
[----:B------:R-:W-:Y:S01]  /*27420*/  BPT.TRAP 0x1 ;  /* 0x000000040000795c */ /* 0x000fe20000300000 */
.L_x_2490:
        /* <DEDUP_REMOVED lines=9> */
[----:B------:R-:W3:Y:S01]  /*274c0*/  SYNCS.PHASECHK.TRANS64.TRYWAIT P2, [R4+URZ+0x38870], R3 ;  /* 0x03887003040075a7 */ /* 0x000ee2000804017f */
[----:B------:R4:W-:Y:S02]  /*274d0*/  STL [R1+0x4], R4 ;  /* 0x0000040401007387 */ /* 0x0009e40000100800 */
[----:B---34-:R-:W-:Y:S05]  /*274e0*/  @!P2 BRA `(.L_x_2492) ;  /* 0x0000006800a0a947 */ /* 0x018fea0003800000 */
.L_x_2724:
[----:B------:R-:W-:Y:S05]  /*274f0*/  BSYNC B0 ;  /* 0x0000000000007941 */ /* 0x000fea0003800000 */
.L_x_2491:
[----:B------:R-:W-:Y:S05]  /*27500*/  @!P0 BRA `(.L_x_2493) ;  /* 0x0000000000048947 */ /* 0x000fea0003800000 */
[----:B------:R-:W-:Y:S01]  /*27510*/  BPT.TRAP 0x1 ;  /* 0x000000040000795c */ /* 0x000fe20000300000 */
.L_x_2493:
[----:B---3--:R-:W3:Y:S01]  /*27520*/  LDL R3, [R1+0x4] ;  /* 0x0000040001037983 */ /* 0x008ee20000100800 */
[----:B------:R-:W-:-:S04]  /*27530*/  SHF.L.U32 R4, R7, 0x1f, RZ ;  /* 0x0000001f07047819 */ /* 0x000fc800000006ff */
[----:B---3--:R3:W4:Y:S02]  /*27540*/  SYNCS.PHASECHK.TRANS64.TRYWAIT P2, [R3+URZ+0x38860], R4 ;  /* 0x03886004030075a7 */ /* 0x008724000804017f */
[----:B---3--:R-:W-:Y:S01]  /*27550*/  IMAD.SHL.U32 R3, R6, 0x8000, RZ ;  /* 0x0000800006037824 */ /* 0x008fe200078e00ff */
[----:B----4-:R-:W-:Y:S06]  /*27560*/  @!P2 BRA `(.L_x_2494) ;  /* 0x000000680098a947 */ /* 0x010fec0003800000 */
.L_x_2725:
[----:B---3--:R-:W3:Y:S04]  /*27570*/  LDL R5, [R1+0x4c] ;  /* 0x00004c0001057983 */ /* 0x008ee80000100800 */
[----:B------:R-:W4:Y:S04]  /*27580*/  LDL R18, [R1+0x14] ;  /* 0x0000140001127983 */ /* 0x000f280000100800 */
[----:B0-----:R-:W2:Y:S04]  /*27590*/  LDL R17, [R1+0x50] ;  /* 0x0000500001117983 */ /* 0x001ea80000100800 */
[----:B------:R-:W3:Y:S04]  /*275a0*/  LDL R19, [R1+0x30] ;  /* 0x0000300001137983 */ /* 0x000ee80000100800 */
[----:B------:R0:W-:Y:S04]  /*275b0*/  STL [R1+0x64], R2 ;  /* 0x0000640201007387 */ /* 0x0001e80000100800 */
[----:B------:R1:W-:Y:S04]  /*275c0*/  STL [R1+0x60], R0 ;  /* 0x0000600001007387 */ /* 0x0003e80000100800 */
[----:B------:R-:W2:Y:S04]  /*275d0*/  LDL R16, [R1+0x44] ;  /* 0x0000440001107983 */ /* 0x000ea80000100800 */
[----:B0-----:R-:W2:Y:S04]  /*275e0*/  LDL R2, [R1+0x2c] ;  /* 0x00002c0001027983 */ /* 0x001ea80000100800 */
[----:B-1----:R-:W4:Y:S01]  /*275f0*/  LDL R0, [R1+0x10] ;  /* 0x0000100001007983 */ /* 0x002f220000100800 */
[----:B------:R-:W-:Y:S05]  /*27600*/  WARPSYNC.ALL ;  /* 0x0000000000007948 */ /* 0x000fea0003800000 */
[----:B---3--:R-:W-:-:S02]  /*27610*/  IADD3 R21, R19, R5, R3 ;  /* 0x0000000513157210 */ /* 0x008fc40007ffe003 */
[----:B----4-:R-:W-:-:S04]  /*27620*/  LOP3.LUT R4, R3, R0, RZ, 0xfc, !PT ;  /* 0x0000000003047212 */ /* 0x010fc800078efcff */
[----:B------:R-:W-:-:S05]  /*27630*/  IADD3 R4, R19, R4, RZ ;  /* 0x0000000413047210 */ /* 0x000fca0007ffe0ff */
[----:B------:R-:W0:Y:S04]  /*27640*/  LDSM.16.MT88.4 R8, [R4+0x10400] ;  /* 0x010400000408783b */ /* 0x000e280000004200 */
[----:B------:R-:W1:Y:S01]  /*27650*/  LDSM.16.MT88.4 R4, [R21+0x10400] ;  /* 0x010400001504783b */ /* 0x000e620000004200 */
[C-C-:B0-----:R-:W-:Y:S02]  /*27660*/  PRMT R12, R8.reuse, 0x6420, R9.reuse ;  /* 0x00006420080c7816 */ /* 0x141fe40000000009 */
[----:B------:R-:W-:Y:S02]  /*27670*/  PRMT R13, R8, 0x7531, R9 ;  /* 0x00007531080d7816 */ /* 0x000fe40000000009 */
[----:B------:R-:W-:Y:S02]  /*27680*/  LOP3.LUT R8, R3, R18, RZ, 0xfc, !PT ;  /* 0x0000001203087212 */ /* 0x000fe400078efcff */
[----:B------:R-:W-:-:S02]  /*27690*/  PRMT R14, R10, 0x6420, R11 ;  /* 0x000064200a0e7816 */ /* 0x000fc4000000000b */
[----:B------:R-:W-:Y:S01]  /*276a0*/  PRMT R15, R10, 0x7531, R11 ;  /* 0x000075310a0f7816 */ /* 0x000fe2000000000b */
[----:B--2---:R-:W-:-:S05]  /*276b0*/  IMAD.IADD R8, R17, 0x1, R8 ;  /* 0x0000000111087824 */ /* 0x004fca00078e0208 */
[----:B------:R0:W-:Y:S01]  /*276c0*/  STSM.16.M88.4 [R8], R12 ;  /* 0x0000000c08007844 */ /* 0x0001e20000000200 */
[----:B-1----:R-:W-:Y:S02]  /*276d0*/  PRMT R9, R4, 0x7531, R5 ;  /* 0x0000753104097816 */ /* 0x002fe40000000005 */
[C-C-:B------:R-:W-:Y:S02]  /*276e0*/  PRMT R10, R6.reuse, 0x6420, R7.reuse ;  /* 0x00006420060a7816 */ /* 0x140fe40000000007 */
[----:B------:R-:W-:Y:S01]  /*276f0*/  PRMT R11, R6, 0x7531, R7 ;  /* 0x00007531060b7816 */ /* 0x000fe20000000007 */
[----:B0-----:R-:W-:Y:S02]  /*27700*/  IMAD.MOV.U32 R15, RZ, RZ, R18 ;  /* 0x000000ffff0f7224 */ /* 0x001fe400078e0012 */
[----:B------:R-:W-:Y:S01]  /*27710*/  VIADD R18, R3, 0x2000 ;  /* 0x0000200003127836 */ /* 0x000fe20000000000 */
[----:B------:R-:W-:-:S04]  /*27720*/  PRMT R8, R4, 0x6420, R5 ;  /* 0x0000642004087816 */ /* 0x000fc80000000005 */
[----:B------:R-:W-:-:S05]  /*27730*/  LOP3.LUT R4, R18, R15, RZ, 0xfc, !PT ;  /* 0x0000000f12047212 */ /* 0x000fca00078efcff */
[----:B------:R-:W-:-:S05]  /*27740*/  IMAD.IADD R4, R17, 0x1, R4 ;  /* 0x0000000111047824 */ /* 0x000fca00078e0204 */
[----:B------:R0:W-:Y:S02]  /*27750*/  STSM.16.M88.4 [R4], R8 ;  /* 0x0000000804007844 */ /* 0x0001e40000000200 */
[----:B0-----:R-:W-:-:S05]  /*27760*/  VIADD R8, R3, 0x4000 ;  /* 0x0000400003087836 */ /* 0x001fca0000000000 */
        /* <DEDUP_REMOVED lines=10> */
[----:B------:R-:W-:-:S05]  /*27810*/  IADD3 R8, R17, R8, RZ ;  /* 0x0000000811087210 */ /* 0x000fca0007ffe0ff */
[----:B------:R1:W-:Y:S02]  /*27820*/  STSM.16.M88.4 [R8], R12 ;  /* 0x0000000c08007844 */ /* 0x0003e40000000200 */
[----:B-1----:R-:W-:Y:S02]  /*27830*/  IMAD.MOV.U32 R15, RZ, RZ, R11 ;  /* 0x000000ffff0f7224 */ /* 0x002fe400078e000b */
[----:B------:R-:W-:Y:S01]  /*27840*/  VIADD R12, R3, 0x6000 ;  /* 0x00006000030c7836 */ /* 0x000fe20000000000 */
[C-C-:B0-----:R-:W-:Y:S02]  /*27850*/  PRMT R8, R4.reuse, 0x6420, R5.reuse ;  /* 0x0000642004087816 */ /* 0x141fe40000000005 */
[----:B------:R-:W-:Y:S02]  /*27860*/  PRMT R9, R4, 0x7531, R5 ;  /* 0x0000753104097816 */ /* 0x000fe40000000005 */
[----:B------:R-:W-:Y:S02]  /*27870*/  LOP3.LUT R4, R12, R15, RZ, 0xfc, !PT ;  /* 0x0000000f0c047212 */ /* 0x000fe400078efcff */
[----:B------:R-:W-:-:S02]  /*27880*/  PRMT R10, R6, 0x6420, R7 ;  /* 0x00006420060a7816 */ /* 0x000fc40000000007 */
[----:B------:R-:W-:Y:S01]  /*27890*/  PRMT R11, R6, 0x7531, R7 ;  /* 0x00007531060b7816 */ /* 0x000fe20000000007 */
[----:B------:R-:W-:-:S05]  /*278a0*/  IMAD.IADD R4, R17, 0x1, R4 ;  /* 0x0000000111047824 */ /* 0x000fca00078e0204 */
[----:B------:R0:W-:Y:S02]  /*278b0*/  STSM.16.M88.4 [R4], R8 ;  /* 0x0000000804007844 */ /* 0x0001e40000000200 */
[----:B0-----:R-:W-:-:S05]  /*278c0*/  VIADD R4, R3, 0x1000 ;  /* 0x0000100003047836 */ /* 0x001fca0000000000 */
[----:B------:R-:W-:-:S05]  /*278d0*/  LOP3.LUT R4, R4, R0, RZ, 0xfc, !PT ;  /* 0x0000000004047212 */ /* 0x000fca00078efcff */
[----:B------:R-:W-:-:S06]  /*278e0*/  IMAD.IADD R4, R19, 0x1, R4 ;  /* 0x0000000113047824 */ /* 0x000fcc00078e0204 */
[----:B------:R-:W0:Y:S01]  /*278f0*/  LDSM.16.MT88.4 R4, [R4+0x10400] ;  /* 0x010400000404783b */ /* 0x000e220000004200 */
[----:B------:R-:W-:Y:S01]  /*27900*/  IMAD.MOV.U32 R10, RZ, RZ, R15 ;  /* 0x000000ffff0a7224 */ /* 0x000fe200078e000f */
[----:B------:R-:W-:Y:S01]  /*27910*/  IADD3 R16, R16, R3, RZ ;  /* 0x0000000310107210 */ /* 0x000fe20007ffe0ff */
[----:B------:R-:W-:Y:S01]  /*27920*/  IMAD.MOV.U32 R11, RZ, RZ, R17 ;  /* 0x000000ffff0b7224 */ /* 0x000fe200078e0011 */
[C-C-:B0-----:R-:W-:Y:S02]  /*27930*/  PRMT R12, R4.reuse, 0x6420, R5.reuse ;  /* 0x00006420040c7816 */ /* 0x141fe40000000005 */
[----:B------:R-:W-:Y:S02]  /*27940*/  PRMT R13, R4, 0x7531, R5 ;  /* 0x00007531040d7816 */ /* 0x000fe40000000005 */
[C-C-:B------:R-:W-:Y:S02]  /*27950*/  PRMT R14, R6.reuse, 0x6420, R7.reuse ;  /* 0x00006420060e7816 */ /* 0x140fe40000000007 */
[----:B------:R-:W-:-:S02]  /*27960*/  PRMT R15, R6, 0x7531, R7 ;  /* 0x00007531060f7816 */ /* 0x000fc40000000007 */
[----:B------:R-:W0:Y:S01]  /*27970*/  LDSM.16.MT88.4 R4, [R21+0x11400] ;  /* 0x011400001504783b */ /* 0x000e220000004200 */
[----:B------:R-:W-:-:S05]  /*27980*/  IADD3 R17, R11, R16, R10 ;  /* 0x000000100b117210 */ /* 0x000fca0007ffe00a */
[----:B------:R1:W-:Y:S02]  /*27990*/  STSM.16.M88.4 [R17], R12 ;  /* 0x0000000c11007844 */ /* 0x0003e40000000200 */
[----:B-1----:R-:W-:Y:S02]  /*279a0*/  IMAD.MOV.U32 R15, RZ, RZ, R11 ;  /* 0x000000ffff0f7224 */ /* 0x002fe400078e000b */
[----:B------:R-:W-:-:S03]  /*279b0*/  IMAD.MOV.U32 R14, RZ, RZ, R10 ;  /* 0x000000ffff0e7224 */ /* 0x000fc600078e000a */
[----:B------:R-:W-:Y:S02]  /*279c0*/  IADD3 R16, R15, R2, R16 ;  /* 0x000000020f107210 */ /* 0x000fe40007ffe010 */
[C-C-:B0-----:R-:W-:Y:S02]  /*279d0*/  PRMT R8, R4.reuse, 0x6420, R5.reuse ;  /* 0x0000642004087816 */ /* 0x141fe40000000005 */
[----:B------:R-:W-:Y:S01]  /*279e0*/  PRMT R9, R4, 0x7531, R5 ;  /* 0x0000753104097816 */ /* 0x000fe20000000005 */
[----:B------:R-:W-:-:S05]  /*279f0*/  VIADD R4, R3, 0x5000 ;  /* 0x0000500003047836 */ /* 0x000fca0000000000 */
[----:B------:R-:W-:Y:S02]  /*27a00*/  LOP3.LUT R4, R4, R0, RZ, 0xfc, !PT ;  /* 0x0000000004047212 */ /* 0x000fe400078efcff */
[C-C-:B------:R-:W-:Y:S02]  /*27a10*/  PRMT R10, R6.reuse, 0x6420, R7.reuse ;  /* 0x00006420060a7816 */ /* 0x140fe40000000007 */
[----:B------:R-:W-:Y:S01]  /*27a20*/  PRMT R11, R6, 0x7531, R7 ;  /* 0x00007531060b7816 */ /* 0x000fe20000000007 */
[----:B------:R-:W-:-:S04]  /*27a30*/  IMAD.IADD R4, R19, 0x1, R4 ;  /* 0x0000000113047824 */ /* 0x000fc800078e0204 */
        /* <DEDUP_REMOVED lines=12> */
[----:B------:R-:W-:Y:S01]  /*27b00*/  IMAD.MOV.U32 R14, RZ, RZ, R10 ;  /* 0x000000ffff0e7224 */ /* 0x000fe200078e000a */
[----:B------:R-:W-:-:S02]  /*27b10*/  MOV R15, R11 ;  /* 0x0000000b000f7202 */ /* 0x000fc40000000f00 */
        /* <DEDUP_REMOVED lines=12> */
[----:B--2---:R-:W-:-:S05]  /*27be0*/  IMAD.IADD R12, R13, 0x1, R3 ;  /* 0x000000010d0c7824 */ /* 0x004fca00078e0203 */
        /* <DEDUP_REMOVED lines=27> */
[----:B------:R-:W-:-:S03]  /*27da0*/  VIADD R4, R3, 0x3000 ;  /* 0x0000300003047836 */ /* 0x000fc60000000000 */
[----:B------:R-:W-:Y:S04]  /*27db0*/  LDSM.16.MT88.4 R8, [R21+0x13400] ;  /* 0x013400001508783b */ /* 0x000fe80000004200 */
[----:B0-----:R-:W2:Y:S01]  /*27dc0*/  LDL R16, [R1+0x48] ;  /* 0x0000480001107983 */ /* 0x001ea20000100800 */
[----:B------:R-:W-:-:S05]  /*27dd0*/  LOP3.LUT R4, R4, R0, RZ, 0xfc, !PT ;  /* 0x0000000004047212 */ /* 0x000fca00078efcff */
[----:B------:R-:W-:-:S06]  /*27de0*/  IMAD.IADD R4, R19, 0x1, R4 ;  /* 0x0000000113047824 */ /* 0x000fcc00078e0204 */
[----:B------:R-:W0:Y:S02]  /*27df0*/  LDSM.16.MT88.4 R4, [R4+0x10400] ;  /* 0x010400000404783b */ /* 0x000e240000004200 */
[C-C-:B0-----:R-:W-:Y:S02]  /*27e00*/  PRMT R12, R4.reuse, 0x6420, R5.reuse ;  /* 0x00006420040c7816 */ /* 0x141fe40000000005 */
[----:B------:R-:W-:Y:S02]  /*27e10*/  PRMT R13, R4, 0x7531, R5 ;  /* 0x00007531040d7816 */ /* 0x000fe40000000005 */
[----:B--2---:R-:W-:Y:S01]  /*27e20*/  IADD3 R16, R16, R3, RZ ;  /* 0x0000000310107210 */ /* 0x004fe20007ffe0ff */
[----:B------:R-:W-:-:S03]  /*27e30*/  VIADD R3, R3, 0x7000 ;  /* 0x0000700003037836 */ /* 0x000fc60000000000 */
[C---:B----4-:R-:W-:Y:S02]  /*27e40*/  IADD3 R17, R18.reuse, R16, R17 ;  /* 0x0000001012117210 */ /* 0x050fe40007ffe011 */
[----:B------:R-:W-:Y:S02]  /*27e50*/  IADD3 R16, R18, R2, R16 ;  /* 0x0000000212107210 */ /* 0x000fe40007ffe010 */
[----:B------:R0:W5:Y:S01]  /*27e60*/  LDL.LU R2, [R1+0x64] ;  /* 0x0000640001027983 */ /* 0x0001620000300800 */
[----:B------:R-:W-:-:S03]  /*27e70*/  LOP3.LUT R3, R3, R0, RZ, 0xfc, !PT ;  /* 0x0000000003037212 */ /* 0x000fc600078efcff */
[----:B------:R0:W5:Y:S01]  /*27e80*/  LDL.LU R0, [R1+0x60] ;  /* 0x0000600001007983 */ /* 0x0001620000300800 */
[C-C-:B------:R-:W-:Y:S02]  /*27e90*/  PRMT R14, R6.reuse, 0x6420, R7.reuse ;  /* 0x00006420060e7816 */ /* 0x140fe40000000007 */
[----:B------:R-:W-:Y:S01]  /*27ea0*/  PRMT R15, R6, 0x7531, R7 ;  /* 0x00007531060f7816 */ /* 0x000fe20000000007 */
[----:B------:R-:W-:Y:S01]  /*27eb0*/  IMAD.IADD R3, R19, 0x1, R3 ;  /* 0x0000000113037824 */ /* 0x000fe200078e0203 */
[C-C-:B------:R-:W-:Y:S02]  /*27ec0*/  PRMT R4, R8.reuse, 0x6420, R9.reuse ;  /* 0x0000642008047816 */ /* 0x140fe40000000009 */
[----:B------:R-:W-:Y:S02]  /*27ed0*/  PRMT R5, R8, 0x7531, R9 ;  /* 0x0000753108057816 */ /* 0x000fe40000000009 */
        /* <DEDUP_REMOVED lines=24> */
.L_x_2495:
        /* <DEDUP_REMOVED lines=11> */
.L_x_2474:
[----:B------:R-:W-:Y:S04]  /*28110*/  BSSY B0, `(.L_x_2497) ;  /* 0x000000f000007945 */ /* 0x000fe80003800000 */
[----:B------:R-:W-:Y:S05]  /*28120*/  @P1 BRA `(.L_x_2498) ;  /* 0x0000000000341947 */ /* 0x000fea0003800000 */
[----:B-1-3--:R-:W1:Y:S01]  /*28130*/  S2R R3, SR_LANEID ;  /* 0x0000000000037919 */ /* 0x00ae620000000000 */
        /* <DEDUP_REMOVED lines=12> */
.L_x_2498:
[----:B------:R-:W-:Y:S05]  /*28200*/  BSYNC B0 ;  /* 0x0000000000007941 */ /* 0x000fea0003800000 */
.L_x_2497:
[----:B------:R-:W-:-:S06]  /*28210*/  UISETP.NE.AND UP0, UPT, UR36, 0x3, UPT ;  /* 0x000000032400788c */ /* 0x000fcc000bf05270 */
[----:B------:R-:W-:-:S13]  /*28220*/  PLOP3.LUT P0, PT, PT, PT, UP0, 0x80, 0x0 ;  /* 0x000000000000781c */ /* 0x000fda0003f0f008 */
[----:B------:R-:W-:Y:S05]  /*28230*/  @!P0 BRA `(.L_x_2499) ;  /* 0x0000000000048947 */ /* 0x000fea0003800000 */
[----:B------:R-:W-:Y:S01]  /*28240*/  BPT.TRAP 0x1 ;  /* 0x000000040000795c */ /* 0x000fe20000300000 */
.L_x_2499:
[----:B------:R-:W4:Y:S04]  /*28250*/  LDL R5, [R1+0x24] ;  /* 0x0000240001057983 */ /* 0x000f280000100800 */
[----:B-----5:R-:W4:Y:S01]  /*28260*/  LDL R2, [R1+0x18] ;  /* 0x0000180001027983 */ /* 0x020f220000100800 */
[----:B--2---:R-:W-:Y:S01]  /*28270*/  IMAD.U32 R0, RZ, RZ, UR38 ;  /* 0x00000026ff007e24 */ /* 0x004fe2000f8e00ff */
[----:B-1-3--:R-:W-:Y:S01]  /*28280*/  MOV R3, 0x400 ;  /* 0x0000040000037802 */ /* 0x00afe20000000f00 */
[----:B------:R-:W-:Y:S01]  /*28290*/  BSSY B0, `(.L_x_2500) ;  /* 0x0000009000007945 */ /* 0x000fe20003800000 */
[----:B------:R-:W1:Y:S02]  /*282a0*/  S2R R4, SR_CgaCtaId ;  /* 0x0000000000047919 */ /* 0x000e640000008800 */
[----:B------:R-:W-:-:S02]  /*282b0*/  ISETP.NE.AND P2, PT, R0, 0x3, PT ;  /* 0x000000030000780c */ /* 0x000fc40003f45270 */
[----:B-1----:R-:W-:Y:S02]  /*282c0*/  LEA R3, R4, R3, 0x18 ;  /* 0x0000000304037211 */ /* 0x002fe400078ec0ff */
[----:B----4-:R-:W-:-:S04]  /*282d0*/  LOP3.LUT R0, R5, 0x1, RZ, 0x3c, !PT ;  /* 0x0000000105007812 */ /* 0x010fc800078e3cff */
[----:B------:R-:W-:Y:S01]  /*282e0*/  SHF.L.U32 R0, R0, 0x1f, RZ ;  /* 0x0000001f00007819 */ /* 0x000fe200000006ff */
[----:B------:R-:W-:-:S04]  /*282f0*/  IMAD R2, R2, 0x8, R3 ;  /* 0x0000000802027824 */ /* 0x000fc800078e0203 */
[----:B------:R-:W1:Y:S02]  /*28300*/  SYNCS.PHASECHK.TRANS64.TRYWAIT P0, [R2+URZ+0x38870], R0 ;  /* 0x03887000020075a7 */ /* 0x000e64000800017f */
[----:B-1----:R-:W-:Y:S05]  /*28310*/  @!P0 BRA `(.L_x_2501) ;  /* 0x0000005c00448947 */ /* 0x002fea0003800000 */
.L_x_2726:
[----:B------:R-:W-:Y:S05]  /*28320*/  BSYNC B0 ;  /* 0x0000000000007941 */ /* 0x000fea0003800000 */
.L_x_2500:
[----:B------:R-:W-:Y:S05]  /*28330*/  @!P2 BRA `(.L_x_2502) ;  /* 0x000000000004a947 */ /* 0x000fea0003800000 */
[----:B------:R-:W-:Y:S01]  /*28340*/  BPT.TRAP 0x1 ;  /* 0x000000040000795c */ /* 0x000fe20000300000 */
.L_x_2502:
[----:B-1----:R-:W2:Y:S02]  /*28350*/  LDL R0, [R1+0x24] ;  /* 0x0000240001007983 */ /* 0x002ea40000100800 */
[----:B--2---:R-:W-:-:S04]  /*28360*/  SHF.L.U32 R0, R0, 0x1f, RZ ;  /* 0x0000001f00007819 */ /* 0x004fc800000006ff */
[----:B------:R-:W1:Y:S02]  /*28370*/  SYNCS.PHASECHK.TRANS64.TRYWAIT P0, [R2+URZ+0x38860], R0 ;  /* 0x03886000020075a7 */ /* 0x000e64000800017f */
[----:B-1----:R-:W-:Y:S05]  /*28380*/  @!P0 BRA `(.L_x_2503) ;  /* 0x0000005c003c8947 */ /* 0x002fea0003800000 */
.L_x_2727:
        /* <DEDUP_REMOVED lines=12> */
[----:B---3--:R-:W-:-:S04]  /*28450*/  LOP3.LUT R0, R21, R2, RZ, 0xfc, !PT ;  /* 0x0000000215007212 */ /* 0x008fc800078efcff */
[----:B------:R-:W-:-:S05]  /*28460*/  IADD3 R0, R18, R0, RZ ;  /* 0x0000000012007210 */ /* 0x000fca0007ffe0ff */
        /* <DEDUP_REMOVED lines=11> */
[----:B------:R-:W-:Y:S01]  /*28520*/  PRMT R9, R4, 0x7531, R5 ;  /* 0x0000753104097816 */ /* 0x000fe20000000005 */
[----:B-1----:R-:W-:Y:S02]  /*28530*/  IMAD.MOV.U32 R15, RZ, RZ, R17 ;  /* 0x000000ffff0f7224 */ /* 0x002fe400078e0011 */
[----:B------:R-:W-:-:S05]  /*28540*/  VIADD R17, R21, 0x2000 ;  /* 0x0000200015117836 */ /* 0x000fca0000000000 */
[----:B------:R-:W-:Y:S02]  /*28550*/  LOP3.LUT R3, R17, R19, RZ, 0xfc, !PT ;  /* 0x0000001311037212 */ /* 0x000fe400078efcff */
[C-C-:B------:R-:W-:Y:S02]  /*28560*/  PRMT R10, R6.reuse, 0x6420, R7.reuse ;  /* 0x00006420060a7816 */ /* 0x140fe40000000007 */
[----:B------:R-:W-:Y:S01]  /*28570*/  PRMT R11, R6, 0x7531, R7 ;  /* 0x00007531060b7816 */ /* 0x000fe20000000007 */
[----:B------:R-:W-:-:S05]  /*28580*/  IMAD.IADD R3, R15, 0x1, R3 ;  /* 0x000000010f037824 */ /* 0x000fca00078e0203 */
[----:B------:R0:W-:Y:S02]  /*28590*/  STSM.16.M88.4 [R3], R8 ;  /* 0x0000000803007844 */ /* 0x0001e40000000200 */
[----:B0-----:R-:W-:-:S05]  /*285a0*/  VIADD R8, R21, 0x4000 ;  /* 0x0000400015087836 */ /* 0x001fca0000000000 */
[----:B------:R-:W-:-:S05]  /*285b0*/  LOP3.LUT R3, R8, R2, RZ, 0xfc, !PT ;  /* 0x0000000208037212 */ /* 0x000fca00078efcff */
[----:B------:R-:W-:-:S05]  /*285c0*/  IMAD.IADD R3, R18, 0x1, R3 ;  /* 0x0000000112037824 */ /* 0x000fca00078e0203 */
[----:B------:R0:W1:Y:S01]  /*285d0*/  LDSM.16.MT88.4 R4, [R3+0x10400] ;  /* 0x010400000304783b */ /* 0x0000620000004200 */
[----:B------:R-:W-:Y:S01]  /*285e0*/  IMAD.MOV.U32 R11, RZ, RZ, R15 ;  /* 0x000000ffff0b7224 */ /* 0x000fe200078e000f */
[----:B0-----:R-:W-:-:S04]  /*285f0*/  LOP3.LUT R3, R8, R19, RZ, 0xfc, !PT ;  /* 0x0000001308037212 */ /* 0x001fc800078efcff */
[----:B------:R-:W-:Y:S02]  /*28600*/  IADD3 R3, R11, R3, RZ ;  /* 0x000000030b037210 */ /* 0x000fe40007ffe0ff */
[C-C-:B-1----:R-:W-:Y:S02]  /*28610*/  PRMT R12, R4.reuse, 0x6420, R5.reuse ;  /* 0x00006420040c7816 */ /* 0x142fe40000000005 */
[----:B------:R-:W-:Y:S02]  /*28620*/  PRMT R13, R4, 0x7531, R5 ;  /* 0x00007531040d7816 */ /* 0x000fe40000000005 */
[C-C-:B------:R-:W-:Y:S02]  /*28630*/  PRMT R14, R6.reuse, 0x6420, R7.reuse ;  /* 0x00006420060e7816 */ /* 0x140fe40000000007 */
[----:B------:R-:W-:Y:S02]  /*28640*/  PRMT R15, R6, 0x7531, R7 ;  /* 0x00007531060f7816 */ /* 0x000fe40000000007 */
[----:B------:R-:W0:Y:S04]  /*28650*/  LDSM.16.MT88.4 R4, [R0+0x14400] ;  /* 0x014400000004783b */ /* 0x000e280000004200 */
[----:B------:R1:W-:Y:S02]  /*28660*/  STSM.16.M88.4 [R3], R12 ;  /* 0x0000000c03007844 */ /* 0x0003e40000000200 */
[----:B-1----:R-:W-:-:S02]  /*28670*/  VIADD R3, R21, 0x6000 ;  /* 0x0000600015037836 */ /* 0x002fc40000000000 */
        /* <DEDUP_REMOVED lines=9> */
[----:B------:R-:W-:-:S05]  /*28710*/  LOP3.LUT R3, R3, R2, RZ, 0xfc, !PT ;  /* 0x0000000203037212 */ /* 0x000fca00078efcff */
[----:B------:R-:W-:-:S05]  /*28720*/  IMAD.IADD R3, R18, 0x1, R3 ;  /* 0x0000000112037824 */ /* 0x000fca00078e0203 */
        /* <DEDUP_REMOVED lines=11> */
[----:B------:R-:W-:-:S02]  /*287e0*/  MOV R15, R11 ;  /* 0x0000000b000f7202 */ /* 0x000fc40000000f00 */
[C-C-:B0-----:R-:W-:Y:S02]  /*287f0*/  PRMT R8, R4.reuse, 0x6420, R5.reuse ;  /* 0x0000642004087816 */ /* 0x141fe40000000005 */
[----:B------:R-:W-:Y:S01]  /*28800*/  PRMT R9, R4, 0x7531, R5 ;  /* 0x0000753104097816 */ /* 0x000fe20000000005 */
[----:B------:R-:W-:-:S05]  /*28810*/  VIADD R4, R21, 0x5000 ;  /* 0x0000500015047836 */ /* 0x000fca0000000000 */
        /* <DEDUP_REMOVED lines=21> */
[----:B0-----:R-:W-:-:S05]  /*28970*/  LOP3.LUT R3, R17, R2, RZ, 0xfc, !PT ;  /* 0x0000000211037212 */ /* 0x001fca00078efcff */
[----:B------:R-:W-:-:S05]  /*28980*/  IMAD.IADD R3, R18, 0x1, R3 ;  /* 0x0000000112037824 */ /* 0x000fca00078e0203 */
        /* <DEDUP_REMOVED lines=13> */
[----:B------:R-:W-:Y:S01]  /*28a60*/  MOV R16, R15 ;  /* 0x0000000f00107202 */ /* 0x000fe20000000f00 */
[----:B------:R-:W-:Y:S01]  /*28a70*/  VIADD R15, R21, 0x6000 ;  /* 0x00006000150f7836 */ /* 0x000fe20000000000 */
[----:B0-----:R-:W-:-:S02]  /*28a80*/  PRMT R8, R4, 0x6420, R5 ;  /* 0x0000642004087816 */ /* 0x001fc40000000005 */
[----:B------:R-:W-:Y:S02]  /*28a90*/  PRMT R9, R4, 0x7531, R5 ;  /* 0x0000753104097816 */ /* 0x000fe40000000005 */
[----:B------:R-:W-:Y:S02]  /*28aa0*/  LOP3.LUT R4, R15, R2, RZ, 0xfc, !PT ;  /* 0x000000020f047212 */ /* 0x000fe400078efcff */
[C-C-:B------:R-:W-:Y:S02]  /*28ab0*/  PRMT R10, R6.reuse, 0x6420, R7.reuse ;  /* 0x00006420060a7816 */ /* 0x140fe40000000007 */
[----:B------:R-:W-:Y:S02]  /*28ac0*/  PRMT R11, R6, 0x7531, R7 ;  /* 0x00007531060b7816 */ /* 0x000fe40000000007 */
[----:B--2---:R-:W-:Y:S01]  /*28ad0*/  IADD3 R3, R18, R17, R3 ;  /* 0x0000001112037210 */ /* 0x004fe20007ffe003 */
[----:B---3--:R-:W-:-:S04]  /*28ae0*/  IMAD.IADD R4, R19, 0x1, R4 ;  /* 0x0000000113047824 */ /* 0x008fc800078e0204 */
        /* <DEDUP_REMOVED lines=25> */
[----:B------:R-:W-:Y:S01]  /*28c80*/  PRMT R9, R4, 0x7531, R5 ;  /* 0x0000753104097816 */ /* 0x000fe20000000005 */
[----:B------:R-:W-:-:S05]  /*28c90*/  VIADD R4, R21, 0x7000 ;  /* 0x0000700015047836 */ /* 0x000fca0000000000 */
        /* <DEDUP_REMOVED lines=29> */
.L_x_2504:
[----:B------:R-:W2:Y:S01]  /*28e70*/  LDL.LU R0, [R1+0x18] ;  /* 0x0000180001007983 */ /* 0x000ea20000300800 */
[----:B-1---5:R1:W-:Y:S03]  /*28e80*/  SYNCS.ARRIVE.TRANS64.A1T0 RZ, [R2+URZ+0x38850], RZ ;  /* 0x038850ff02ff79a7 */ /* 0x0223e6000810003f */
[----:B0-----:R-:W3:Y:S01]  /*28e90*/  LDL.LU R3, [R1+0x24] ;  /* 0x0000240001037983 */ /* 0x001ee20000300800 */
[----:B-1----:R-:W-:-:S04]  /*28ea0*/  @!P1 IADD3 R2, R2, 0x38880, RZ ;  /* 0x0003888002029810 */ /* 0x002fc80007ffe0ff */
        /* <DEDUP_REMOVED lines=10> */
.L_x_2456:
[----:B------:R-:W-:Y:S05]  /*28f50*/  BSYNC B6 ;  /* 0x0000000000067941 */ /* 0x000fea0003800000 */
.L_x_2454:
        /* <DEDUP_REMOVED lines=13> */
.L_x_2505:
        /* <DEDUP_REMOVED lines=35> */
[----:B------:R-:W-:Y:S02]  /*29260*/  IMAD.IADD R5, R3, 0x1, R0 ;  /* 0x0000000103057824 */ /* 0x000fe400078e0200 */
[----:B------:R0:W1:Y:S04]  /*29270*/  SHFL.IDX PT, R0, R6, RZ, 0x1f ;  /* 0x00001fff06007589 */ /* 0x00006800000e0000 */
[----:B------:R0:W2:Y:S02]  /*29280*/  SHFL.IDX PT, R9, R5, 0x1f, 0x1f ;  /* 0x03e01f0005097f89 */ /* 0x0000a400000e0000 */
.L_x_2737:
[----:B------:R-:W-:Y:S01]  /*29290*/  ULDC UR4, c[0x0][0xc10] ;  /* 0x0003040000047ab9 */ /* 0x000fe20000000800 */
[----:B0-----:R-:W-:Y:S02]  /*292a0*/  IMAD.MOV.U32 R6, RZ, RZ, R5 ;  /* 0x000000ffff067224 */ /* 0x001fe400078e0005 */
[----:B------:R-:W-:-:S04]  /*292b0*/  IMAD.U32 R3, RZ, RZ, UR4 ;  /* 0x00000004ff037e24 */ /* 0x000fc8000f8e00ff */
[----:B--2---:R-:W-:-:S04]  /*292c0*/  IMAD R9, R9, R3, RZ ;  /* 0x0000000309097224 */ /* 0x004fc800078e02ff */
[----:B------:R-:W-:-:S05]  /*292d0*/  IMAD.IADD R4, R4, 0x1, R9 ;  /* 0x0000000104047824 */ /* 0x000fca00078e0209 */
[----:B-1----:R-:W-:-:S13]  /*292e0*/  ISETP.GT.AND P6, PT, R4, R0, PT ;  /* 0x000000000400720c */ /* 0x002fda0003fc4270 */
[----:B------:R-:W-:Y:S05]  /*292f0*/  @P6 BRA `(.L_x_2508) ;  /* 0x0000000000a46947 */ /* 0x000fea0003800000 */
.L_x_2513:
        /* <DEDUP_REMOVED lines=9> */
[----:B-1----:R-:W-:-:S05]  /*29390*/  IMAD.IADD R3, R3, 0x1, R5 ;  /* 0x0000000103037824 */ /* 0x002fca00078e0205 */
[----:B------:R-:W-:Y:S01]  /*293a0*/  ISETP.GE.OR P6, PT, R3, R2, !P0 ;  /* 0x000000020300720c */ /* 0x000fe200047c6670 */
[----:B------:R-:W-:-:S12]  /*293b0*/  IMAD.MOV.U32 R2, RZ, RZ, RZ ;  /* 0x000000ffff027224 */ /* 0x000fd800078e00ff */
[----:B------:R-:W-:Y:S05]  /*293c0*/  @P6 BRA `(.L_x_2511) ;  /* 0x00000000000c6947 */ /* 0x000fea0003800000 */
[----:B------:R-:W0:Y:S02]  /*293d0*/  LDC.64 R6, c[0x0][0xc58] ;  /* 0x00031600ff067b82 */ /* 0x000e240000000a00 */
[----:B0-----:R-:W-:-:S06]  /*293e0*/  IMAD.WIDE R2, R3, 0x4, R6 ;  /* 0x0000000403027825 */ /* 0x001fcc00078e0206 */
[----:B------:R0:W5:Y:S02]  /*293f0*/  LDG.E R2, desc[UR46][R2.64] ;  /* 0x0000002e02027981 */ /* 0x000164000c1e1900 */
.L_x_2511:
[----:B------:R-:W-:Y:S05]  /*29400*/  BSYNC B0 ;  /* 0x0000000000007941 */ /* 0x000fea0003800000 */
.L_x_2510:
[----:B------:R-:W-:-:S03]  /*29410*/  UMOV UR4, 0xffffffff ;  /* 0xffffffff00047882 */ /* 0x000fc60000000000 */
[----:B------:R-:W-:Y:S05]  /*29420*/  BRA.DIV UR4, `(.L_x_2512) ;  /* 0x00000052046c7947 */ /* 0x000fea000b800000 */
[----:B-----5:R-:W0:Y:S02]  /*29430*/  SHFL.UP PT, R14, R2, 0x1, RZ ;  /* 0x04200000020e7989 */ /* 0x020e2400000e00ff */
        /* <DEDUP_REMOVED lines=15> */
.L_x_2745:
[----:B------:R-:W-:Y:S02]  /*29530*/  ULDC UR4, c[0x0][0xc10] ;  /* 0x0003040000047ab9 */ /* 0x000fe40000000800 */
[----:B------:R-:W-:-:S04]  /*29540*/  IMAD.U32 R3, RZ, RZ, UR4 ;  /* 0x00000004ff037e24 */ /* 0x000fc8000f8e00ff */
[----:B-1----:R-:W-:-:S04]  /*29550*/  IMAD R9, R9, R3, RZ ;  /* 0x0000000309097224 */ /* 0x002fc800078e02ff */
[----:B------:R-:W-:-:S05]  /*29560*/  IMAD.IADD R4, R9, 0x1, R4 ;  /* 0x0000000109047824 */ /* 0x000fca00078e0204 */
[----:B------:R-:W-:-:S13]  /*29570*/  ISETP.GT.AND P6, PT, R4, R0, PT ;  /* 0x000000000400720c */ /* 0x000fda0003fc4270 */
[----:B------:R-:W-:Y:S05]  /*29580*/  @!P6 BRA `(.L_x_2513) ;  /* 0xfffffffc005ce947 */ /* 0x000fea000383ffff */
.L_x_2508:
        /* <DEDUP_REMOVED lines=8> */
.L_x_2749:
[----:B------:R-:W-:Y:S02]  /*29610*/  ISETP.NE.AND P0, PT, R5, RZ, PT ;  /* 0x000000ff0500720c */ /* 0x000fe40003f05270 */
[----:B-1----:R-:W-:-:S11]  /*29620*/  MOV R2, RZ ;  /* 0x000000ff00027202 */ /* 0x002fd60000000f00 */
[----:B------:R-:W-:Y:S05]  /*29630*/  @!P0 BRA `(.L_x_2515) ;  /* 0x0000000000108947 */ /* 0x000fea0003800000 */
[----:B------:R-:W-:Y:S01]  /*29640*/  UMOV UR4, 0xffffffff ;  /* 0xffffffff00047882 */ /* 0x000fe20000000000 */
[----:B------:R-:W-:Y:S02]  /*29650*/  VIADD R12, R4, 0xffffffff ;  /* 0xffffffff040c7836 */ /* 0x000fe40000000000 */
[----:B------:R-:W-:Y:S05]  /*29660*/  BRA.DIV UR4, `(.L_x_2516) ;  /* 0x0000005204f87947 */ /* 0x000fea000b800000 */
[----:B------:R1:W3:Y:S02]  /*29670*/  SHFL.IDX PT, R2, R6, R12, 0x1f ;  /* 0x00001f0c06027589 */ /* 0x0002e400000e0000 */
.L_x_2515:
[----:B------:R-:W4:Y:S01]  /*29680*/  LDL.LU R5, [R1+0xc] ;  /* 0x00000c0001057983 */ /* 0x000f220000300800 */
[----:B------:R-:W5:Y:S01]  /*29690*/  LDC.64 R10, c[0x0][0xc68] ;  /* 0x00031a00ff0a7b82 */ /* 0x000f620000000a00 */
[----:B----4-:R-:W-:-:S05]  /*296a0*/  IMAD.IADD R5, R4, 0x1, R5 ;  /* 0x0000000104057824 */ /* 0x010fca00078e0205 */
[----:B------:R5:W-:Y:S02]  /*296b0*/  STL [R1+0xc], R5 ;  /* 0x00000c0501007387 */ /* 0x000be40000100800 */
[----:B-----5:R-:W-:-:S05]  /*296c0*/  IMAD.WIDE R4, R5, 0x4, R10 ;  /* 0x0000000405047825 */ /* 0x020fca00078e020a */
[----:B01----:R-:W2:Y:S01]  /*296d0*/  LDG.E R6, desc[UR46][R4.64] ;  /* 0x0000002e04067981 */ /* 0x003ea2000c1e1900 */
[----:B---3--:R-:W-:-:S04]  /*296e0*/  IMAD R9, R2, R3, R9 ;  /* 0x0000000302097224 */ /* 0x008fc800078e0209 */
[----:B------:R-:W-:Y:S01]  /*296f0*/  IMAD.IADD R0, R0, 0x1, -R9 ;  /* 0x0000000100007824 */ /* 0x000fe200078e0a09 */
[----:B------:R0:W-:Y:S01]  /*29700*/  STL [R1], R9 ;  /* 0x0000000901007387 */ /* 0x0001e20000100800 */
[----:B--2---:R-:W-:-:S05]  /*29710*/  IMAD R10, R7, R6, RZ ;  /* 0x00000006070a7224 */ /* 0x004fca00078e02ff */
[----:B------:R-:W-:-:S04]  /*29720*/  IABS R8, R10 ;  /* 0x0000000a00087213 */ /* 0x000fc80000000000 */
[----:B------:R-:W1:Y:S08]  /*29730*/  I2F.RP R4, R8 ;  /* 0x0000000800047306 */ /* 0x000e700000209400 */
[----:B-1----:R-:W1:Y:S02]  /*29740*/  MUFU.RCP R4, R4 ;  /* 0x0000000400047308 */ /* 0x002e640000001000 */
[----:B-1----:R-:W-:-:S06]  /*29750*/  VIADD R4, R4, 0xffffffe ;  /* 0x0ffffffe04047836 */ /* 0x002fcc0000000000 */
[----:B------:R1:W2:Y:S02]  /*29760*/  F2I.FTZ.U32.TRUNC.NTZ R5, R4 ;  /* 0x0000000400057305 */ /* 0x0002a4000021f000 */
[----:B-1----:R-:W-:Y:S02]  /*29770*/  IMAD.MOV.U32 R4, RZ, RZ, RZ ;  /* 0x000000ffff047224 */ /* 0x002fe400078e00ff */
[----:B--2---:R-:W-:-:S04]  /*29780*/  IMAD.MOV R2, RZ, RZ, -R5 ;  /* 0x000000ffff027224 */ /* 0x004fc800078e0a05 */
[----:B------:R-:W-:-:S04]  /*29790*/  IMAD R2, R2, R8, RZ ;  /* 0x0000000802027224 */ /* 0x000fc800078e02ff */
[----:B------:R-:W-:Y:S01]  /*297a0*/  IMAD.HI.U32 R2, R5, R2, R4 ;  /* 0x0000000205027227 */ /* 0x000fe200078e0004 */
[----:B------:R-:W-:Y:S02]  /*297b0*/  IABS R4, R0 ;  /* 0x0000000000047213 */ /* 0x000fe40000000000 */
[----:B------:R-:W-:-:S03]  /*297c0*/  IABS R5, R10 ;  /* 0x0000000a00057213 */ /* 0x000fc60000000000 */
        /* <DEDUP_REMOVED lines=19> */
[----:B------:R-:W1:Y:S08]  /*29900*/  I2F.RP R3, R5 ;  /* 0x0000000500037306 */ /* 0x000e700000209400 */
[----:B-1----:R-:W1:Y:S02]  /*29910*/  MUFU.RCP R3, R3 ;  /* 0x0000000300037308 */ /* 0x002e640000001000 */
[----:B-1----:R-:W-:-:S06]  /*29920*/  VIADD R3, R3, 0xffffffe ;  /* 0x0ffffffe03037836 */ /* 0x002fcc0000000000 */
[----:B------:R-:W1:Y:S02]  /*29930*/  F2I.FTZ.U32.TRUNC.NTZ R3, R3 ;  /* 0x0000000300037305 */ /* 0x000e64000021f000 */
[----:B-1----:R-:W-:-:S04]  /*29940*/  IMAD.MOV R2, RZ, RZ, -R3 ;  /* 0x000000ffff027224 */ /* 0x002fc800078e0a03 */
[----:B------:R-:W-:Y:S01]  /*29950*/  IMAD R8, R2, R5, RZ ;  /* 0x0000000502087224 */ /* 0x000fe200078e02ff */
[----:B------:R-:W-:-:S05]  /*29960*/  MOV R2, RZ ;  /* 0x000000ff00027202 */ /* 0x000fca0000000f00 */
[----:B0-----:R-:W-:Y:S01]  /*29970*/  IMAD.HI.U32 R9, R3, R8, R2 ;  /* 0x0000000803097227 */ /* 0x001fe200078e0002 */
[----:B------:R-:W-:Y:S02]  /*29980*/  IABS R2, R6 ;  /* 0x0000000600027213 */ /* 0x000fe40000000000 */
[----:B------:R-:W-:-:S03]  /*29990*/  IABS R3, R0 ;  /* 0x0000000000037213 */ /* 0x000fc60000000000 */
[----:B------:R-:W-:-:S04]  /*299a0*/  IMAD.MOV R2, RZ, RZ, -R2 ;  /* 0x000000ffff027224 */ /* 0x000fc800078e0a02 */
[----:B------:R-:W-:Y:S02]  /*299b0*/  IMAD.MOV.U32 R8, RZ, RZ, R2 ;  /* 0x000000ffff087224 */ /* 0x000fe400078e0002 */
        /* <DEDUP_REMOVED lines=12> */
[----:B------:R-:W-:Y:S02]  /*29a80*/  @!P1 LOP3.LUT R2, RZ, R6, RZ, 0x33, !PT ;  /* 0x00000006ff029212 */ /* 0x000fe400078e33ff */
[----:B------:R-:W-:-:S05]  /*29a90*/  IADD3 R6, -R6, RZ, RZ ;  /* 0x000000ff06067210 */ /* 0x000fca0007ffe1ff */
[----:B------:R-:W-:Y:S01]  /*29aa0*/  IMAD R3, R2, R6, R0 ;  /* 0x0000000602037224 */ /* 0x000fe200078e0200 */
[----:B------:R-:W-:-:S04]  /*29ab0*/  LOP3.LUT R2, RZ, R2, RZ, 0x33, !PT ;  /* 0x00000002ff027212 */ /* 0x000fc800078e33ff */
[----:B------:R0:W-:Y:S01]  /*29ac0*/  STL [R1+0x8], R3 ;  /* 0x0000080301007387 */ /* 0x0001e20000100800 */
[----:B------:R-:W-:-:S05]  /*29ad0*/  IMAD.IADD R0, R7, 0x1, R2 ;  /* 0x0000000107007824 */ /* 0x000fca00078e0202 */
[----:B------:R0:W-:Y:S01]  /*29ae0*/  STL [R1+0x4], R0 ;  /* 0x0000040001007387 */ /* 0x0001e20000100800 */
[----:B------:R-:W-:Y:S05]  /*29af0*/  BRA `(.L_x_2517) ;  /* 0x0000000000287947 */ /* 0x000fea0003800000 */
.L_x_2509:
        /* <DEDUP_REMOVED lines=10> */
.L_x_2517:
[----:B-1----:R-:W2:Y:S04]  /*29ba0*/  LDL R2, [R1+0xc] ;  /* 0x00000c0001027983 */ /* 0x002ea80000100800 */
[----:B0-----:R-:W3:Y:S04]  /*29bb0*/  LDL R3, [R1+0x8] ;  /* 0x0000080001037983 */ /* 0x001ee80000100800 */
[----:B------:R-:W4:Y:S04]  /*29bc0*/  LDL R4, [R1] ;  /* 0x0000000001047983 */ /* 0x000f280000100800 */
[----:B------:R-:W4:Y:S01]  /*29bd0*/  LDL R5, [R1+0x4] ;  /* 0x0000040001057983 */ /* 0x000f220000100800 */
[----:B------:R-:W0:Y:S01]  /*29be0*/  S2R R0, SR_TID.X ;  /* 0x0000000000007919 */ /* 0x000e220000002100 */
[----:B------:R-:W-:Y:S05]  /*29bf0*/  WARPSYNC.ALL ;  /* 0x0000000000007948 */ /* 0x000fea0003800000 */
[----:B0-----:R-:W-:Y:S01]  /*29c00*/  LOP3.LUT R0, R0, 0x1f, RZ, 0xc0, !PT ;  /* 0x0000001f00007812 */ /* 0x001fe200078ec0ff */
[----:B------:R-:W-:Y:S03]  /*29c10*/  BAR.SYNC.DEFER_BLOCKING 0x4, 0x180 ;  /* 0x0106000000007b1d */ /* 0x000fe60000010000 */
[----:B------:R-:W-:-:S13]  /*29c20*/  ISETP.NE.AND P0, PT, R0, RZ, PT ;  /* 0x000000ff0000720c */ /* 0x000fda0003f05270 */
[----:B------:R-:W0:Y:S01]  /*29c30*/  @!P0 S2R R0, SR_CgaCtaId ;  /* 0x0000000000008919 */ /* 0x000e220000008800 */
[----:B--2---:R-:W-:Y:S01]  /*29c40*/  IMAD.MOV.U32 R7, RZ, RZ, R2 ;  /* 0x000000ffff077224 */ /* 0x004fe200078e0002 */
[----:B------:R-:W-:Y:S01]  /*29c50*/  @!P0 MOV R2, 0x400 ;  /* 0x0000040000028802 */ /* 0x000fe20000000f00 */
[----:B---3--:R-:W-:-:S03]  /*29c60*/  IMAD.MOV.U32 R6, RZ, RZ, R3 ;  /* 0x000000ffff067224 */ /* 0x008fc600078e0003 */
[----:B0-----:R-:W-:-:S05]  /*29c70*/  @!P0 LEA R0, R0, R2, 0x18 ;  /* 0x0000000200008211 */ /* 0x001fca00078ec0ff */
[----:B----4-:R0:W-:Y:S01]  /*29c80*/  @!P0 STS.128 [R0+0x388d0], R4 ;  /* 0x0388d00400008388 */ /* 0x0101e20000000c00 */
[----:B------:R-:W-:Y:S06]  /*29c90*/  BAR.ARV 0x5, 0x180 ;  /* 0x0146000000007b1d */ /* 0x000fec0000002000 */
.L_x_2506:
[----:B0-----:R-:W2:Y:S01]  /*29ca0*/  LDL R0, [R1+0xc] ;  /* 0x00000c0001007983 */ /* 0x001ea20000100800 */
[----:B------:R-:W-:Y:S02]  /*29cb0*/  ULDC UR4, c[0x0][0xc14] ;  /* 0x0003050000047ab9 */ /* 0x000fe40000000800 */
[----:B--2---:R-:W-:-:S13]  /*29cc0*/  ISETP.GE.AND P0, PT, R0, UR4, PT ;  /* 0x0000000400007c0c */ /* 0x004fda000bf06270 */
[----:B------:R-:W-:Y:S05]  /*29cd0*/  @!P0 BRA `(.L_x_2518) ;  /* 0xffffffa000188947 */ /* 0x000fea000383ffff */
[----:B------:R-:W-:Y:S05]  /*29ce0*/  BSYNC B7 ;  /* 0x0000000000077941 */ /* 0x000fea0003800000 */
.L_x_2414:
[----:B-1----:R-:W3:Y:S01]  /*29cf0*/  LDL.LU R0, [R1+0x5c] ;  /* 0x00005c0001007983 */ /* 0x002ee20000300800 */
[----:B------:R-:W-:Y:S01]  /*29d00*/  BSSY B0, `(.L_x_2519) ;  /* 0x000000b000007945 */ /* 0x000fe20003800000 */
[----:B--2---:R-:W1:Y:S01]  /*29d10*/  S2R R5, SR_CgaCtaId ;  /* 0x0000000000057919 */ /* 0x004e620000008800 */
[----:B---3--:R-:W-:-:S05]  /*29d20*/  VIADD R0, R0, 0x1 ;  /* 0x0000000100007836 */ /* 0x008fca0000000000 */
[----:B0-----:R-:W-:-:S04]  /*29d30*/  LEA.HI R2, R0, R0, RZ, 0x1 ;  /* 0x0000000000027211 */ /* 0x001fc800078f08ff */
[----:B------:R-:W-:-:S04]  /*29d40*/  LOP3.LUT R3, R2, 0xfffffffe, RZ, 0xc0, !PT ;  /* 0xfffffffe02037812 */ /* 0x000fc800078ec0ff */
[----:B------:R-:W-:Y:S02]  /*29d50*/  IADD3 R3, R0, -R3, RZ ;  /* 0x8000000300037210 */ /* 0x000fe40007ffe0ff */
[----:B------:R-:W-:Y:S02]  /*29d60*/  MOV R0, 0x400 ;  /* 0x0000040000007802 */ /* 0x000fe40000000f00 */
[----:B------:R-:W-:Y:S02]  /*29d70*/  SHF.L.U32 R3, R3, 0x1f, RZ ;  /* 0x0000001f03037819 */ /* 0x000fe400000006ff */
[----:B-1----:R-:W-:-:S04]  /*29d80*/  LEA R0, R5, R0, 0x18 ;  /* 0x0000000005007211 */ /* 0x002fc800078ec0ff */
[----:B------:R-:W0:Y:S02]  /*29d90*/  SYNCS.PHASECHK.TRANS64.TRYWAIT P0, [R0+URZ+0x38820], R3 ;  /* 0x03882003000075a7 */ /* 0x000e24000800017f */
[----:B0-----:R-:W-:Y:S05]  /*29da0*/  @!P0 BRA `(.L_x_2520) ;  /* 0x0000004c00508947 */ /* 0x001fea0003800000 */
.L_x_2752:
[----:B------:R-:W-:Y:S05]  /*29db0*/  BSYNC B0 ;  /* 0x0000000000007941 */ /* 0x000fea0003800000 */
.L_x_2519:
[----:B------:R-:W-:-:S03]  /*29dc0*/  UMOV UR4, 0xffffffff ;  /* 0xffffffff00047882 */ /* 0x000fc60000000000 */
[----:B------:R-:W-:Y:S05]  /*29dd0*/  BRA.DIV UR4, `(.L_x_2521) ;  /* 0x0000004e04587947 */ /* 0x000fea000b800000 */
[----:B------:R-:W1:Y:S02]  /*29de0*/  S2R R2, SR_TID.X ;  /* 0x0000000000027919 */ /* 0x000e640000002100 */
[----:B-1----:R-:W-:-:S04]  /*29df0*/  SHF.R.U32.HI R2, RZ, 0x5, R2 ;  /* 0x00000005ff027819 */ /* 0x002fc80000011602 */
[----:B------:R-:W-:-:S05]  /*29e00*/  LOP3.LUT R2, R2, 0x3, RZ, 0xc0, !PT ;  /* 0x0000000302027812 */ /* 0x000fca00078ec0ff */
[----:B------:R1:W2:Y:S02]  /*29e10*/  SHFL.IDX PT, R14, R2, RZ, 0x1f ;  /* 0x00001fff020e7589 */ /* 0x0002a400000e0000 */
.L_x_2755:
[----:B--2---:R-:W-:-:S13]  /*29e20*/  ISETP.NE.AND P0, PT, R14, RZ, PT ;  /* 0x000000ff0e00720c */ /* 0x004fda0003f05270 */
[----:B------:R-:W-:Y:S05]  /*29e30*/  @P0 BRA `(.L_x_2181) ;  /* 0x0000000000b00947 */ /* 0x000fea0003800000 */
[----:B------:R-:W-:-:S03]  /*29e40*/  UMOV UR4, 0xffffffff ;  /* 0xffffffff00047882 */ /* 0x000fc60000000000 */
[----:B------:R-:W-:Y:S05]  /*29e50*/  BRA.DIV UR4, `(.L_x_2522) ;  /* 0x0000004e046c7947 */ /* 0x000fea000b800000 */
[----:B------:R-:W-:-:S13]  /*29e60*/  ELECT P6, URZ, PT ;  /* 0x00000000003f782f */ /* 0x000fda00038c0000 */
.L_x_2758:
[----:B------:R-:W-:Y:S05]  /*29e70*/  @!P6 BRA `(.L_x_2181) ;  /* 0x0000000000a0e947 */ /* 0x000fea0003800000 */
[----:B------:R-:W-:-:S06]  /*29e80*/  ULOP3.LUT UR4, UR40, 0x2, URZ, 0xfc, !UPT ;  /* 0x0000000228047892 */ /* 0x000fcc000f8efc3f */
[----:B-1----:R-:W-:-:S05]  /*29e90*/  IMAD.U32 R2, RZ, RZ, UR4 ;  /* 0x00000004ff027e24 */ /* 0x002fca000f8e00ff */
[----:B------:R-:W-:-:S13]  /*29ea0*/  ISETP.NE.AND P0, PT, R2, 0x3, PT ;  /* 0x000000030200780c */ /* 0x000fda0003f05270 */
[----:B------:R-:W-:Y:S05]  /*29eb0*/  @!P0 BRA `(.L_x_2523) ;  /* 0x0000000000048947 */ /* 0x000fea0003800000 */
[----:B------:R-:W-:Y:S01]  /*29ec0*/  BPT.TRAP 0x1 ;  /* 0x000000040000795c */ /* 0x000fe20000300000 */
.L_x_2523:
        /* <DEDUP_REMOVED lines=14> */
.L_x_2759:
[----:B------:R-:W1:Y:S02]  /*29fb0*/  SYNCS.PHASECHK.TRANS64.TRYWAIT P1, [R7+URZ], R2 ;  /* 0x00000002070075a7 */ /* 0x000e64000802017f */
[----:B-1----:R-:W-:Y:S05]  /*29fc0*/  @!P1 BRA `(.L_x_2525) ;  /* 0x0000004c00449947 */ /* 0x002fea0003800000 */
.L_x_2760:
[----:B------:R-:W-:Y:S05]  /*29fd0*/  @!P0 BRA `(.L_x_2526) ;  /* 0x0000000000048947 */ /* 0x000fea0003800000 */
[----:B------:R-:W-:Y:S01]  /*29fe0*/  BPT.TRAP 0x1 ;  /* 0x000000040000795c */ /* 0x000fe20000300000 */
.L_x_2526:
[----:B------:R-:W2:Y:S02]  /*29ff0*/  LDL.LU R4, [R1+0x18] ;  /* 0x0000180001047983 */ /* 0x000ea40000300800 */
[----:B--2---:R-:W-:-:S04]  /*2a000*/  IMAD R4, R4, 0x8, R0 ;  /* 0x0000000804047824 */ /* 0x004fc800078e0200 */
[----:B------:R-:W2:Y:S02]  /*2a010*/  SYNCS.PHASECHK.TRANS64.TRYWAIT P1, [R4+URZ+0x38860], R5 ;  /* 0x03886005040075a7 */ /* 0x000ea4000802017f */
[----:B--2---:R-:W-:Y:S05]  /*2a020*/  @!P1 BRA `(.L_x_2527) ;  /* 0x0000004c00409947 */ /* 0x004fea0003800000 */
.L_x_2761:
[----:B------:R-:W-:Y:S05]  /*2a030*/  @!P0 BRA `(.L_x_2528) ;  /* 0x0000000000048947 */ /* 0x000fea0003800000 */
[----:B------:R-:W-:Y:S01]  /*2a040*/  BPT.TRAP 0x1 ;  /* 0x000000040000795c */ /* 0x000fe20000300000 */
.L_x_2528:
[----:B------:R-:W-:-:S04]  /*2a050*/  IMAD R3, R3, 0x8, R0 ;  /* 0x0000000803037824 */ /* 0x000fc800078e0200 */
[----:B------:R-:W3:Y:S02]  /*2a060*/  SYNCS.PHASECHK.TRANS64.TRYWAIT P1, [R3+URZ+0x38860], R2 ;  /* 0x03886002030075a7 */ /* 0x000ee4000802017f */
[----:B---3--:R-:W-:Y:S05]  /*2a070*/  @!P1 BRA `(.L_x_2529) ;  /* 0x0000004c00409947 */ /* 0x008fea0003800000 */
.L_x_2762:
[----:B------:R-:W-:Y:S05]  /*2a080*/  @!P0 BRA `(.L_x_2530) ;  /* 0x0000000000048947 */ /* 0x000fea0003800000 */
[----:B------:R-:W-:Y:S01]  /*2a090*/  BPT.TRAP 0x1 ;  /* 0x000000040000795c */ /* 0x000fe20000300000 */
.L_x_2530:
[----:B------:R-:W4:Y:S02]  /*2a0a0*/  SYNCS.PHASECHK.TRANS64.TRYWAIT P0, [R4+URZ+0x38880], R5 ;  /* 0x03888005040075a7 */ /* 0x000f24000800017f */
[----:B----4-:R-:W-:Y:S05]  /*2a0b0*/  @!P0 BRA `(.L_x_2531) ;  /* 0x0000004c00448947 */ /* 0x010fea0003800000 */
.L_x_2532:
[----:B------:R0:W0:Y:S02]  /*2a0c0*/  SYNCS.PHASECHK.TRANS64.TRYWAIT P0, [R3+URZ+0x38880], R2 ;  /* 0x03888002030075a7 */ /* 0x000024000800017f */
[----:B0-----:R-:W-:Y:S05]  /*2a0d0*/  @!P0 NANOSLEEP.SYNCS 0x989680 ;  /* 0x009896800000895d */ /* 0x001fea0003900000 */
[----:B------:R-:W0:Y:S02]  /*2a0e0*/  @!P0 SYNCS.PHASECHK.TRANS64 P0, [R3+URZ+0x38880], R2 ;  /* 0x03888002030085a7 */ /* 0x000e24000800007f */
[----:B0-----:R-:W-:Y:S05]  /*2a0f0*/  @!P0 BRA `(.L_x_2532) ;  /* 0xfffffffc00f08947 */ /* 0x001fea000383ffff */
.L_x_2181:
[----:B------:R-:W-:Y:S05]  /*2a100*/  BSYNC B8 ;  /* 0x0000000000087941 */ /* 0x000fea0003800000 */
.L_x_2178:
[----:B------:R-:W-:Y:S05]  /*2a110*/  EXIT ;  /* 0x000000000000794d */ /* 0x000fea0003800000 */
.L_x_2203:
[----:B0-----:R0:W1:Y:S02]  /*2a120*/  SYNCS.PHASECHK.TRANS64.TRYWAIT P6, [R107+URZ+0x38890], R128 ;  /* 0x038890806b0075a7 */ /* 0x00106400080c017f */
[----:B-1----:R-:W-:Y:S05]  /*2a130*/  @!P6 NANOSLEEP.SYNCS 0x989680 ;  /* 0x009896800000e95d */ /* 0x002fea0003900000 */
[----:B------:R-:W1:Y:S02]  /*2a140*/  @!P6 SYNCS.PHASECHK.TRANS64 P6, [R107+URZ+0x38890], R128 ;  /* 0x038890806b00e5a7 */ /* 0x000e6400080c007f */
[----:B-1----:R-:W-:Y:S05]  /*2a150*/  @!P6 BRA `(.L_x_2203) ;  /* 0xfffffffc00f0e947 */ /* 0x002fea000383ffff */
[----:B------:R-:W-:Y:S05]  /*2a160*/  BRA `(.L_x_2533) ;  /* 0xfffffd8c00e47947 */ /* 0x000fea000383ffff */
.L_x_2237:
[----:B0-----:R0:W1:Y:S02]  /*2a170*/  SYNCS.PHASECHK.TRANS64.TRYWAIT P3, [R107+URZ+0x38890], R128 ;  /* 0x038890806b0075a7 */ /* 0x001064000806017f */
[----:B-1----:R-:W-:Y:S05]  /*2a180*/  @!P3 NANOSLEEP.SYNCS 0x989680 ;  /* 0x009896800000b95d */ /* 0x002fea0003900000 */
[----:B------:R-:W1:Y:S02]  /*2a190*/  @!P3 SYNCS.PHASECHK.TRANS64 P3, [R107+URZ+0x38890], R128 ;  /* 0x038890806b00b5a7 */ /* 0x000e64000806007f */
[----:B-1----:R-:W-:Y:S05]  /*2a1a0*/  @!P3 BRA `(.L_x_2237) ;  /* 0xfffffffc00f0b947 */ /* 0x002fea000383ffff */
[----:B------:R-:W-:Y:S05]  /*2a1b0*/  BRA `(.L_x_2534) ;  /* 0xfffffdd000a47947 */ /* 0x000fea000383ffff */
.L_x_2254:
[----:B0-----:R0:W1:Y:S02]  /*2a1c0*/  SYNCS.PHASECHK.TRANS64.TRYWAIT P2, [R107+URZ+0x38890], R128 ;  /* 0x038890806b0075a7 */ /* 0x001064000804017f */
[----:B-1----:R-:W-:Y:S05]  /*2a1d0*/  @!P2 NANOSLEEP.SYNCS 0x989680 ;  /* 0x009896800000a95d */ /* 0x002fea0003900000 */
[----:B------:R-:W1:Y:S02]  /*2a1e0*/  @!P2 SYNCS.PHASECHK.TRANS64 P2, [R107+URZ+0x38890], R128 ;  /* 0x038890806b00a5a7 */ /* 0x000e64000804007f */
[----:B-1----:R-:W-:Y:S05]  /*2a1f0*/  @!P2 BRA `(.L_x_2254) ;  /* 0xfffffffc00f0a947 */ /* 0x002fea000383ffff */
[----:B------:R-:W-:Y:S05]  /*2a200*/  BRA `(.L_x_2535) ;  /* 0xfffffe1400347947 */ /* 0x000fea000383ffff */
.L_x_2264:
[----:B--2---:R2:W3:Y:S02]  /*2a210*/  SYNCS.PHASECHK.TRANS64.TRYWAIT P3, [R107+URZ+0x388b0], R128 ;  /* 0x0388b0806b0075a7 */ /* 0x0044e4000806017f */
[----:B---3--:R-:W-:Y:S05]  /*2a220*/  @!P3 NANOSLEEP.SYNCS 0x989680 ;  /* 0x009896800000b95d */ /* 0x008fea0003900000 */
[----:B------:R-:W3:Y:S02]  /*2a230*/  @!P3 SYNCS.PHASECHK.TRANS64 P3, [R107+URZ+0x388b0], R128 ;  /* 0x0388b0806b00b5a7 */ /* 0x000ee4000806007f */
[----:B---3--:R-:W-:Y:S05]  /*2a240*/  @!P3 BRA `(.L_x_2264) ;  /* 0xfffffffc00f0b947 */ /* 0x008fea000383ffff */
[----:B------:R-:W-:Y:S05]  /*2a250*/  BRA `(.L_x_2536) ;  /* 0xfffffe1800907947 */ /* 0x000fea000383ffff */
.L_x_2276:
[----:B------:R-:W-:Y:S01]  /*2a260*/  BSSY B0, `(.L_x_2537) ;  /* 0x0000007000007945 */ /* 0x000fe20003800000 */
[----:B------:R-:W-:Y:S01]  /*2a270*/  MOV R12, RZ ;  /* 0x000000ff000c7202 */ /* 0x000fe20000000f00 */
[----:B------:R-:W-:Y:S02]  /*2a280*/  IMAD.MOV.U32 R11, RZ, RZ, 0x1f ;  /* 0x0000001fff0b7424 */ /* 0x000fe400078e00ff */
[----:B------:R-:W-:-:S07]  /*2a290*/  IMAD.MOV.U32 R15, RZ, RZ, -0x1 ;  /* 0xffffffffff0f7424 */ /* 0x000fce00078e00ff */
[----:B-----5:R-:W-:Y:S05]  /*2a2a0*/  WARPSYNC.COLLECTIVE R15, `(.L_x_2538) ;  /* 0x000000000f087348 */ /* 0x020fea0003c00000 */
[----:B------:R0:W1:Y:S02]  /*2a2b0*/  SHFL.IDX P6, R14, R13, R12, R11 ;  /* 0x0000000c0d0e7389 */ /* 0x00006400000c000b */
[----:B01---5:R-:W-:Y:S01]  /*2a2c0*/  ENDCOLLECTIVE ;  /* 0x000000000000791b */ /* 0x023fe20003800000 */
.L_x_2538:
[----:B------:R-:W-:Y:S05]  /*2a2d0*/  BSYNC B0 ;  /* 0x0000000000007941 */ /* 0x000fea0003800000 */
.L_x_2537:
[----:B------:R0:W-:Y:S01]  /*2a2e0*/  STL [R1], R14 ;  /* 0x0000000e01007387 */ /* 0x0001e20000100800 */
[----:B------:R-:W-:Y:S05]  /*2a2f0*/  BRA `(.L_x_2539) ;  /* 0xfffffe2800587947 */ /* 0x000fea000383ffff */
.L_x_2294:
[----:B------:R-:W-:Y:S01]  /*2a300*/  BSSY B1, `(.L_x_2540) ;  /* 0x0000008000017945 */ /* 0x000fe20003800000 */
[----:B------:R-:W-:Y:S02]  /*2a310*/  IMAD.MOV.U32 R13, RZ, RZ, R5 ;  /* 0x000000ffff0d7224 */ /* 0x000fe400078e0005 */
[----:B------:R-:W-:Y:S02]  /*2a320*/  IMAD.MOV.U32 R12, RZ, RZ, RZ ;  /* 0x000000ffff0c7224 */ /* 0x000fe400078e00ff */
[----:B------:R-:W-:Y:S02]  /*2a330*/  IMAD.MOV.U32 R11, RZ, RZ, 0x181f ;  /* 0x0000181fff0b7424 */ /* 0x000fe400078e00ff */
[----:B0-----:R-:W-:-:S07]  /*2a340*/  IMAD.MOV.U32 R15, RZ, RZ, -0x1 ;  /* 0xffffffffff0f7424 */ /* 0x001fce00078e00ff */
[----:B-----5:R-:W-:Y:S05]  /*2a350*/  WARPSYNC.COLLECTIVE R15, `(.L_x_2541) ;  /* 0x000000000f087348 */ /* 0x020fea0003c00000 */
[----:B------:R0:W1:Y:S02]  /*2a360*/  SHFL.IDX P6, R14, R13, R12, R11 ;  /* 0x0000000c0d0e7389 */ /* 0x00006400000c000b */
[----:B01---5:R-:W-:Y:S01]  /*2a370*/  ENDCOLLECTIVE ;  /* 0x000000000000791b */ /* 0x023fe20003800000 */
.L_x_2541:
[----:B------:R-:W-:Y:S05]  /*2a380*/  BSYNC B1 ;  /* 0x0000000000017941 */ /* 0x000fea0003800000 */
.L_x_2540:
[----:B------:R-:W-:Y:S05]  /*2a390*/  BRA `(.L_x_2542) ;  /* 0xfffffe3800507947 */ /* 0x000fea000383ffff */
.L_x_2295:
[----:B------:R-:W-:Y:S01]  /*2a3a0*/  BSSY B1, `(.L_x_2543) ;  /* 0x0000008000017945 */ /* 0x000fe20003800000 */
[----:B------:R-:W-:Y:S01]  /*2a3b0*/  IMAD.MOV.U32 R13, RZ, RZ, R4 ;  /* 0x000000ffff0d7224 */ /* 0x000fe200078e0004 */
[----:B------:R-:W-:Y:S01]  /*2a3c0*/  MOV R12, RZ ;  /* 0x000000ff000c7202 */ /* 0x000fe20000000f00 */
[----:B------:R-:W-:Y:S02]  /*2a3d0*/  IMAD.MOV.U32 R11, RZ, RZ, 0x181f ;  /* 0x0000181fff0b7424 */ /* 0x000fe400078e00ff */
[----:B0-----:R-:W-:-:S07]  /*2a3e0*/  IMAD.MOV.U32 R15, RZ, RZ, -0x1 ;  /* 0xffffffffff0f7424 */ /* 0x001fce00078e00ff */
[----:B-----5:R-:W-:Y:S05]  /*2a3f0*/  WARPSYNC.COLLECTIVE R15, `(.L_x_2544) ;  /* 0x000000000f087348 */ /* 0x020fea0003c00000 */
[----:B------:R0:W1:Y:S02]  /*2a400*/  SHFL.IDX P6, R14, R13, R12, R11 ;  /* 0x0000000c0d0e7389 */ /* 0x00006400000c000b */
[----:B01---5:R-:W-:Y:S01]  /*2a410*/  ENDCOLLECTIVE ;  /* 0x000000000000791b */ /* 0x023fe20003800000 */
.L_x_2544:
[----:B------:R-:W-:Y:S05]  /*2a420*/  BSYNC B1 ;  /* 0x0000000000017941 */ /* 0x000fea0003800000 */
.L_x_2543:
[----:B------:R-:W-:Y:S05]  /*2a430*/  BRA `(.L_x_2545) ;  /* 0xfffffe3800307947 */ /* 0x000fea000383ffff */
.L_x_2296:
        /* <DEDUP_REMOVED lines=8> */
.L_x_2547:
[----:B------:R-:W-:Y:S05]  /*2a4c0*/  BSYNC B1 ;  /* 0x0000000000017941 */ /* 0x000fea0003800000 */
.L_x_2546:
[----:B------:R-:W-:Y:S05]  /*2a4d0*/  BRA `(.L_x_2548) ;  /* 0xfffffe3800107947 */ /* 0x000fea000383ffff */
.L_x_2297:
        /* <DEDUP_REMOVED lines=8> */
.L_x_2550:
[----:B------:R-:W-:Y:S05]  /*2a560*/  BSYNC B1 ;  /* 0x0000000000017941 */ /* 0x000fea0003800000 */
.L_x_2549:
[----:B------:R-:W-:Y:S05]  /*2a570*/  BRA `(.L_x_2551) ;  /* 0xfffffe3400f07947 */ /* 0x000fea000383ffff */
.L_x_2298:
[----:B------:R-:W-:Y:S01]  /*2a580*/  BSSY B1, `(.L_x_2552) ;  /* 0x0000008000017945 */ /* 0x000fe20003800000 */
[----:B------:R-:W-:Y:S02]  /*2a590*/  IMAD.MOV.U32 R13, RZ, RZ, R5 ;  /* 0x000000ffff0d7224 */ /* 0x000fe400078e0005 */
[----:B------:R-:W-:Y:S02]  /*2a5a0*/  IMAD.MOV.U32 R12, RZ, RZ, 0x1 ;  /* 0x00000001ff0c7424 */ /* 0x000fe400078e00ff */
[----:B------:R-:W-:Y:S02]  /*2a5b0*/  IMAD.MOV.U32 R11, RZ, RZ, 0x181f ;  /* 0x0000181fff0b7424 */ /* 0x000fe400078e00ff */
[----:B0-----:R-:W-:-:S07]  /*2a5c0*/  IMAD.MOV.U32 R15, RZ, RZ, -0x1 ;  /* 0xffffffffff0f7424 */ /* 0x001fce00078e00ff */
[----:B-----5:R-:W-:Y:S05]  /*2a5d0*/  WARPSYNC.COLLECTIVE R15, `(.L_x_2553) ;  /* 0x000000000f087348 */ /* 0x020fea0003c00000 */
[----:B------:R0:W1:Y:S02]  /*2a5e0*/  SHFL.IDX P6, R14, R13, R12, R11 ;  /* 0x0000000c0d0e7389 */ /* 0x00006400000c000b */
[----:B01---5:R-:W-:Y:S01]  /*2a5f0*/  ENDCOLLECTIVE ;  /* 0x000000000000791b */ /* 0x023fe20003800000 */
.L_x_2553:
[----:B------:R-:W-:Y:S05]  /*2a600*/  BSYNC B1 ;  /* 0x0000000000017941 */ /* 0x000fea0003800000 */
.L_x_2552:
[----:B------:R-:W-:Y:S05]  /*2a610*/  BRA `(.L_x_2554) ;  /* 0xfffffe3400d07947 */ /* 0x000fea000383ffff */
.L_x_2299:
[----:B------:R-:W-:Y:S01]  /*2a620*/  BSSY B1, `(.L_x_2555) ;  /* 0x0000008000017945 */ /* 0x000fe20003800000 */
[----:B------:R-:W-:Y:S01]  /*2a630*/  IMAD.MOV.U32 R13, RZ, RZ, R4 ;  /* 0x000000ffff0d7224 */ /* 0x000fe200078e0004 */
[----:B------:R-:W-:Y:S01]  /*2a640*/  MOV R12, 0x1 ;  /* 0x00000001000c7802 */ /* 0x000fe20000000f00 */
[----:B------:R-:W-:Y:S02]  /*2a650*/  IMAD.MOV.U32 R11, RZ, RZ, 0x181f ;  /* 0x0000181fff0b7424 */ /* 0x000fe400078e00ff */
[----:B0-----:R-:W-:-:S07]  /*2a660*/  IMAD.MOV.U32 R15, RZ, RZ, -0x1 ;  /* 0xffffffffff0f7424 */ /* 0x001fce00078e00ff */
[----:B-----5:R-:W-:Y:S05]  /*2a670*/  WARPSYNC.COLLECTIVE R15, `(.L_x_2556) ;  /* 0x000000000f087348 */ /* 0x020fea0003c00000 */
[----:B------:R0:W1:Y:S02]  /*2a680*/  SHFL.IDX P6, R14, R13, R12, R11 ;  /* 0x0000000c0d0e7389 */ /* 0x00006400000c000b */
[----:B01---5:R-:W-:Y:S01]  /*2a690*/  ENDCOLLECTIVE ;  /* 0x000000000000791b */ /* 0x023fe20003800000 */
.L_x_2556:
[----:B------:R-:W-:Y:S05]  /*2a6a0*/  BSYNC B1 ;  /* 0x0000000000017941 */ /* 0x000fea0003800000 */
.L_x_2555:
[----:B------:R-:W-:Y:S05]  /*2a6b0*/  BRA `(.L_x_2557) ;  /* 0xfffffe3400b07947 */ /* 0x000fea000383ffff */
.L_x_2300:
        /* <DEDUP_REMOVED lines=8> */
.L_x_2559:
[----:B------:R-:W-:Y:S05]  /*2a740*/  BSYNC B1 ;  /* 0x0000000000017941 */ /* 0x000fea0003800000 */
.L_x_2558:
[----:B------:R-:W-:Y:S05]  /*2a750*/  BRA `(.L_x_2560) ;  /* 0xfffffe3400907947 */ /* 0x000fea000383ffff */
.L_x_2301:
        /* <DEDUP_REMOVED lines=8> */
.L_x_2562:
[----:B------:R-:W-:Y:S05]  /*2a7e0*/  BSYNC B1 ;  /* 0x0000000000017941 */ /* 0x000fea0003800000 */
.L_x_2561:
[----:B------:R-:W-:Y:S05]  /*2a7f0*/  BRA `(.L_x_2563) ;  /* 0xfffffe3400707947 */ /* 0x000fea000383ffff */
.L_x_2302:
        /* <DEDUP_REMOVED lines=8> */
.L_x_2565:
[----:B------:R-:W-:Y:S05]  /*2a880*/  BSYNC B1 ;  /* 0x0000000000017941 */ /* 0x000fea0003800000 */
.L_x_2564:
[----:B------:R-:W-:Y:S05]  /*2a890*/  BRA `(.L_x_2566) ;  /* 0xfffffe3400507947 */ /* 0x000fea000383ffff */
.L_x_2303:
        /* <DEDUP_REMOVED lines=8> */
.L_x_2568:
[----:B------:R-:W-:Y:S05]  /*2a920*/  BSYNC B1 ;  /* 0x0000000000017941 */ /* 0x000fea0003800000 */
.L_x_2567:
[----:B------:R-:W-:Y:S05]  /*2a930*/  BRA `(.L_x_2569) ;  /* 0xfffffe3400307947 */ /* 0x000fea000383ffff */
.L_x_2304:
        /* <DEDUP_REMOVED lines=8> */
.L_x_2571:
[----:B------:R-:W-:Y:S05]  /*2a9c0*/  BSYNC B1 ;  /* 0x0000000000017941 */ /* 0x000fea0003800000 */
.L_x_2570:
[----:B------:R-:W-:Y:S05]  /*2a9d0*/  BRA `(.L_x_2572) ;  /* 0xfffffe3400107947 */ /* 0x000fea000383ffff */
.L_x_2305:
        /* <DEDUP_REMOVED lines=8> */
.L_x_2574:
[----:B------:R-:W-:Y:S05]  /*2aa60*/  BSYNC B1 ;  /* 0x0000000000017941 */ /* 0x000fea0003800000 */
.L_x_2573:
[----:B------:R-:W-:Y:S05]  /*2aa70*/  BRA `(.L_x_2575) ;  /* 0xfffffe3000f07947 */ /* 0x000fea000383ffff */
.L_x_2306:
        /* <DEDUP_REMOVED lines=8> */
.L_x_2577:
[----:B------:R-:W-:Y:S05]  /*2ab00*/  BSYNC B1 ;  /* 0x0000000000017941 */ /* 0x000fea0003800000 */
.L_x_2576:
[----:B------:R-:W-:Y:S05]  /*2ab10*/  BRA `(.L_x_2578) ;  /* 0xfffffe3000d07947 */ /* 0x000fea000383ffff */
.L_x_2307:
        /* <DEDUP_REMOVED lines=8> */
.L_x_2580:
[----:B------:R-:W-:Y:S05]  /*2aba0*/  BSYNC B1 ;  /* 0x0000000000017941 */ /* 0x000fea0003800000 */
.L_x_2579:
[----:B------:R-:W-:Y:S05]  /*2abb0*/  BRA `(.L_x_2581) ;  /* 0xfffffe3000b07947 */ /* 0x000fea000383ffff */
.L_x_2308:
        /* <DEDUP_REMOVED lines=8> */
.L_x_2583:
[----:B------:R-:W-:Y:S05]  /*2ac40*/  BSYNC B1 ;  /* 0x0000000000017941 */ /* 0x000fea0003800000 */
.L_x_2582:
[----:B------:R-:W-:Y:S05]  /*2ac50*/  BRA `(.L_x_2584) ;  /* 0xfffffe3000907947 */ /* 0x000fea000383ffff */
.L_x_2309:
        /* <DEDUP_REMOVED lines=8> */
.L_x_2586:
[----:B------:R-:W-:Y:S05]  /*2ace0*/  BSYNC B1 ;  /* 0x0000000000017941 */ /* 0x000fea0003800000 */
.L_x_2585:
[----:B------:R-:W-:Y:S05]  /*2acf0*/  BRA `(.L_x_2587) ;  /* 0xfffffe3000707947 */ /* 0x000fea000383ffff */
.L_x_2311:
[----:B-1----:R1:W2:Y:S02]  /*2ad00*/  SYNCS.PHASECHK.TRANS64.TRYWAIT P1, [R18+URZ+0x38800], R3 ;  /* 0x03880003120075a7 */ /* 0x0022a4000802017f */
[----:B--2---:R-:W-:Y:S05]  /*2ad10*/  @!P1 NANOSLEEP.SYNCS 0x989680 ;  /* 0x009896800000995d */ /* 0x004fea0003900000 */
[----:B------:R-:W2:Y:S02]  /*2ad20*/  @!P1 SYNCS.PHASECHK.TRANS64 P1, [R18+URZ+0x38800], R3 ;  /* 0x03880003120095a7 */ /* 0x000ea4000802007f */
[----:B--2---:R-:W-:Y:S05]  /*2ad30*/  @!P1 BRA `(.L_x_2311) ;  /* 0xfffffffc00f09947 */ /* 0x004fea000383ffff */
[----:B------:R-:W-:Y:S05]  /*2ad40*/  BRA `(.L_x_2588) ;  /* 0xfffffe30007c7947 */ /* 0x000fea000383ffff */
.L_x_2327:
        /* <DEDUP_REMOVED lines=8> */
.L_x_2590:
[----:B------:R-:W-:Y:S05]  /*2add0*/  BSYNC B1 ;  /* 0x0000000000017941 */ /* 0x000fea0003800000 */
.L_x_2589:
[----:B------:R-:W-:Y:S05]  /*2ade0*/  BRA `(.L_x_2591) ;  /* 0xfffffe7400847947 */ /* 0x000fea000383ffff */
.L_x_2328:
[----:B------:R-:W-:Y:S01]  /*2adf0*/  BSSY B1, `(.L_x_2592) ;  /* 0x0000008000017945 */ /* 0x000fe20003800000 */
[----:B------:R-:W-:Y:S01]  /*2ae00*/  IMAD.MOV.U32 R13, RZ, RZ, R4 ;  /* 0x000000ffff0d7224 */ /* 0x000fe200078e0004 */
[----:B------:R-:W-:Y:S01]  /*2ae10*/  MOV R12, RZ ;  /* 0x000000ff000c7202 */ /* 0x000fe20000000f00 */
[----:B------:R-:W-:Y:S02]  /*2ae20*/  IMAD.MOV.U32 R11, RZ, RZ, 0x181f ;  /* 0x0000181fff0b7424 */ /* 0x000fe400078e00ff */
[----:B------:R-:W-:-:S07]  /*2ae30*/  IMAD.MOV.U32 R15, RZ, RZ, -0x1 ;  /* 0xffffffffff0f7424 */ /* 0x000fce00078e00ff */
[----:B-----5:R-:W-:Y:S05]  /*2ae40*/  WARPSYNC.COLLECTIVE R15, `(.L_x_2593) ;  /* 0x000000000f087348 */ /* 0x020fea0003c00000 */
[----:B------:R0:W1:Y:S02]  /*2ae50*/  SHFL.IDX P6, R14, R13, R12, R11 ;  /* 0x0000000c0d0e7389 */ /* 0x00006400000c000b */
[----:B01---5:R-:W-:Y:S01]  /*2ae60*/  ENDCOLLECTIVE ;  /* 0x000000000000791b */ /* 0x023fe20003800000 */
.L_x_2593:
[----:B------:R-:W-:Y:S05]  /*2ae70*/  BSYNC B1 ;  /* 0x0000000000017941 */ /* 0x000fea0003800000 */
.L_x_2592:
[----:B------:R-:W-:Y:S05]  /*2ae80*/  BRA `(.L_x_2594) ;  /* 0xfffffe7400647947 */ /* 0x000fea000383ffff */
.L_x_2329:
        /* <DEDUP_REMOVED lines=8> */
.L_x_2596:
[----:B------:R-:W-:Y:S05]  /*2af10*/  BSYNC B1 ;  /* 0x0000000000017941 */ /* 0x000fea0003800000 */
.L_x_2595:
[----:B------:R-:W-:Y:S05]  /*2af20*/  BRA `(.L_x_2597) ;  /* 0xfffffe7400447947 */ /* 0x000fea000383ffff */
.L_x_2330:
        /* <DEDUP_REMOVED lines=8> */
.L_x_2599:
[----:B------:R-:W-:Y:S05]  /*2afb0*/  BSYNC B1 ;  /* 0x0000000000017941 */ /* 0x000fea0003800000 */
.L_x_2598:
[----:B------:R-:W-:Y:S05]  /*2afc0*/  BRA `(.L_x_2600) ;  /* 0xfffffe7400247947 */ /* 0x000fea000383ffff */
.L_x_2331:
[----:B------:R-:W-:Y:S01]  /*2afd0*/  BSSY B1, `(.L_x_2601) ;  /* 0x0000008000017945 */ /* 0x000fe20003800000 */
[----:B------:R-:W-:Y:S02]  /*2afe0*/  IMAD.MOV.U32 R13, RZ, RZ, R5 ;  /* 0x000000ffff0d7224 */ /* 0x000fe400078e0005 */
[----:B------:R-:W-:Y:S02]  /*2aff0*/  IMAD.MOV.U32 R12, RZ, RZ, 0x1 ;  /* 0x00000001ff0c7424 */ /* 0x000fe400078e00ff */
[----:B------:R-:W-:Y:S02]  /*2b000*/  IMAD.MOV.U32 R11, RZ, RZ, 0x181f ;  /* 0x0000181fff0b7424 */ /* 0x000fe400078e00ff */
[----:B------:R-:W-:-:S07]  /*2b010*/  IMAD.MOV.U32 R15, RZ, RZ, -0x1 ;  /* 0xffffffffff0f7424 */ /* 0x000fce00078e00ff */
[----:B-----5:R-:W-:Y:S05]  /*2b020*/  WARPSYNC.COLLECTIVE R15, `(.L_x_2602) ;  /* 0x000000000f087348 */ /* 0x020fea0003c00000 */
[----:B------:R0:W1:Y:S02]  /*2b030*/  SHFL.IDX P6, R14, R13, R12, R11 ;  /* 0x0000000c0d0e7389 */ /* 0x00006400000c000b */
[----:B01---5:R-:W-:Y:S01]  /*2b040*/  ENDCOLLECTIVE ;  /* 0x000000000000791b */ /* 0x023fe20003800000 */
.L_x_2602:
[----:B------:R-:W-:Y:S05]  /*2b050*/  BSYNC B1 ;  /* 0x0000000000017941 */ /* 0x000fea0003800000 */
.L_x_2601:
[----:B------:R-:W-:Y:S05]  /*2b060*/  BRA `(.L_x_2603) ;  /* 0xfffffe7400047947 */ /* 0x000fea000383ffff */
.L_x_2332:
[----:B------:R-:W-:Y:S01]  /*2b070*/  BSSY B1, `(.L_x_2604) ;  /* 0x0000008000017945 */ /* 0x000fe20003800000 */
[----:B------:R-:W-:Y:S01]  /*2b080*/  IMAD.MOV.U32 R13, RZ, RZ, R4 ;  /* 0x000000ffff0d7224 */ /* 0x000fe200078e0004 */
[----:B------:R-:W-:Y:S01]  /*2b090*/  MOV R12, 0x1 ;  /* 0x00000001000c7802 */ /* 0x000fe20000000f00 */
[----:B------:R-:W-:Y:S02]  /*2b0a0*/  IMAD.MOV.U32 R11, RZ, RZ, 0x181f ;  /* 0x0000181fff0b7424 */ /* 0x000fe400078e00ff */
[----:B------:R-:W-:-:S07]  /*2b0b0*/  IMAD.MOV.U32 R15, RZ, RZ, -0x1 ;  /* 0xffffffffff0f7424 */ /* 0x000fce00078e00ff */
[----:B-----5:R-:W-:Y:S05]  /*2b0c0*/  WARPSYNC.COLLECTIVE R15, `(.L_x_2605) ;  /* 0x000000000f087348 */ /* 0x020fea0003c00000 */
[----:B------:R0:W1:Y:S02]  /*2b0d0*/  SHFL.IDX P6, R14, R13, R12, R11 ;  /* 0x0000000c0d0e7389 */ /* 0x00006400000c000b */
[----:B01---5:R-:W-:Y:S01]  /*2b0e0*/  ENDCOLLECTIVE ;  /* 0x000000000000791b */ /* 0x023fe20003800000 */
.L_x_2605:
[----:B------:R-:W-:Y:S05]  /*2b0f0*/  BSYNC B1 ;  /* 0x0000000000017941 */ /* 0x000fea0003800000 */
.L_x_2604:
[----:B------:R-:W-:Y:S05]  /*2b100*/  BRA `(.L_x_2606) ;  /* 0xfffffe7000e47947 */ /* 0x000fea000383ffff */
.L_x_2333:
        /* <DEDUP_REMOVED lines=8> */
.L_x_2608:
[----:B------:R-:W-:Y:S05]  /*2b190*/  BSYNC B1 ;  /* 0x0000000000017941 */ /* 0x000fea0003800000 */
.L_x_2607:
[----:B------:R-:W-:Y:S05]  /*2b1a0*/  BRA `(.L_x_2609) ;  /* 0xfffffe7000c47947 */ /* 0x000fea000383ffff */
.L_x_2334:
        /* <DEDUP_REMOVED lines=8> */
.L_x_2611:
[----:B------:R-:W-:Y:S05]  /*2b230*/  BSYNC B1 ;  /* 0x0000000000017941 */ /* 0x000fea0003800000 */
.L_x_2610:
[----:B------:R-:W-:Y:S05]  /*2b240*/  BRA `(.L_x_2612) ;  /* 0xfffffe7000a47947 */ /* 0x000fea000383ffff */
.L_x_2335:
        /* <DEDUP_REMOVED lines=8> */
.L_x_2614:
[----:B------:R-:W-:Y:S05]  /*2b2d0*/  BSYNC B1 ;  /* 0x0000000000017941 */ /* 0x000fea0003800000 */
.L_x_2613:
[----:B------:R-:W-:Y:S05]  /*2b2e0*/  BRA `(.L_x_2615) ;  /* 0xfffffe7000847947 */ /* 0x000fea000383ffff */
.L_x_2336:
        /* <DEDUP_REMOVED lines=8> */
.L_x_2617:
[----:B------:R-:W-:Y:S05]  /*2b370*/  BSYNC B1 ;  /* 0x0000000000017941 */ /* 0x000fea0003800000 */
.L_x_2616:
[----:B------:R-:W-:Y:S05]  /*2b380*/  BRA `(.L_x_2618) ;  /* 0xfffffe7000647947 */ /* 0x000fea000383ffff */
.L_x_2337:
        /* <DEDUP_REMOVED lines=8> */
.L_x_2620:
[----:B------:R-:W-:Y:S05]  /*2b410*/  BSYNC B1 ;  /* 0x0000000000017941 */ /* 0x000fea0003800000 */
.L_x_2619:
[----:B------:R-:W-:Y:S05]  /*2b420*/  BRA `(.L_x_2621) ;  /* 0xfffffe7000447947 */ /* 0x000fea000383ffff */
.L_x_2338:
        /* <DEDUP_REMOVED lines=8> */
.L_x_2623:
[----:B------:R-:W-:Y:S05]  /*2b4b0*/  BSYNC B1 ;  /* 0x0000000000017941 */ /* 0x000fea0003800000 */
.L_x_2622:
[----:B------:R-:W-:Y:S05]  /*2b4c0*/  BRA `(.L_x_2624) ;  /* 0xfffffe7000247947 */ /* 0x000fea000383ffff */
.L_x_2339:
        /* <DEDUP_REMOVED lines=8> */
.L_x_2626:
[----:B------:R-:W-:Y:S05]  /*2b550*/  BSYNC B1 ;  /* 0x0000000000017941 */ /* 0x000fea0003800000 */
.L_x_2625:
[----:B------:R-:W-:Y:S05]  /*2b560*/  BRA `(.L_x_2627) ;  /* 0xfffffe7000047947 */ /* 0x000fea000383ffff */
.L_x_2340:
        /* <DEDUP_REMOVED lines=8> */
.L_x_2629:
[----:B------:R-:W-:Y:S05]  /*2b5f0*/  BSYNC B1 ;  /* 0x0000000000017941 */ /* 0x000fea0003800000 */
.L_x_2628:
[----:B------:R-:W-:Y:S05]  /*2b600*/  BRA `(.L_x_2630) ;  /* 0xfffffe6c00e47947 */ /* 0x000fea000383ffff */
.L_x_2341:
        /* <DEDUP_REMOVED lines=8> */
.L_x_2632:
[----:B------:R-:W-:Y:S05]  /*2b690*/  BSYNC B1 ;  /* 0x0000000000017941 */ /* 0x000fea0003800000 */
.L_x_2631:
[----:B------:R-:W-:Y:S05]  /*2b6a0*/  BRA `(.L_x_2633) ;  /* 0xfffffe6c00c47947 */ /* 0x000fea000383ffff */
.L_x_2342:
        /* <DEDUP_REMOVED lines=8> */
.L_x_2635:
[----:B------:R-:W-:Y:S05]  /*2b730*/  BSYNC B1 ;  /* 0x0000000000017941 */ /* 0x000fea0003800000 */
.L_x_2634:
[----:B------:R-:W-:Y:S05]  /*2b740*/  BRA `(.L_x_2636) ;  /* 0xfffffe6c00a47947 */ /* 0x000fea000383ffff */
.L_x_2344:
[----:B0-----:R0:W1:Y:S02]  /*2b750*/  SYNCS.PHASECHK.TRANS64.TRYWAIT P4, [R18+URZ+0x38800], R3 ;  /* 0x03880003120075a7 */ /* 0x001064000808017f */
[----:B-1----:R-:W-:Y:S05]  /*2b760*/  @!P4 NANOSLEEP.SYNCS 0x989680 ;  /* 0x009896800000c95d */ /* 0x002fea0003900000 */
[----:B------:R-:W1:Y:S02]  /*2b770*/  @!P4 SYNCS.PHASECHK.TRANS64 P4, [R18+URZ+0x38800], R3 ;  /* 0x038800031200c5a7 */ /* 0x000e64000808007f */
[----:B-1----:R-:W-:Y:S05]  /*2b780*/  @!P4 BRA `(.L_x_2344) ;  /* 0xfffffffc00f0c947 */ /* 0x002fea000383ffff */
[----:B------:R-:W-:Y:S05]  /*2b790*/  BRA `(.L_x_2637) ;  /* 0xfffffe6c00c47947 */ /* 0x000fea000383ffff */
.L_x_2354:
[----:B-1----:R1:W2:Y:S02]  /*2b7a0*/  SYNCS.PHASECHK.TRANS64.TRYWAIT P2, [R4+URZ+0x38830], R3 ;  /* 0x03883003040075a7 */ /* 0x0022a4000804017f */
[----:B--2---:R-:W-:Y:S05]  /*2b7b0*/  @!P2 NANOSLEEP.SYNCS 0x989680 ;  /* 0x009896800000a95d */ /* 0x004fea0003900000 */
[----:B------:R-:W2:Y:S02]  /*2b7c0*/  @!P2 SYNCS.PHASECHK.TRANS64 P2, [R4+URZ+0x38830], R3 ;  /* 0x038830030400a5a7 */ /* 0x000ea4000804007f */
[----:B--2---:R-:W-:Y:S05]  /*2b7d0*/  @!P2 BRA `(.L_x_2354) ;  /* 0xfffffffc00f0a947 */ /* 0x004fea000383ffff */
[----:B------:R-:W-:Y:S05]  /*2b7e0*/  BRA `(.L_x_2353) ;  /* 0xfffffeb0002c7947 */ /* 0x000fea000383ffff */
.L_x_2360:
[----:B-1----:R1:W2:Y:S02]  /*2b7f0*/  SYNCS.PHASECHK.TRANS64.TRYWAIT P2, [R3+URZ+0x38830], R0 ;  /* 0x03883000030075a7 */ /* 0x0022a4000804017f */
[----:B--2---:R-:W-:Y:S05]  /*2b800*/  @!P2 NANOSLEEP.SYNCS 0x989680 ;  /* 0x009896800000a95d */ /* 0x004fea0003900000 */
[----:B------:R-:W2:Y:S02]  /*2b810*/  @!P2 SYNCS.PHASECHK.TRANS64 P2, [R3+URZ+0x38830], R0 ;  /* 0x038830000300a5a7 */ /* 0x000ea4000804007f */
[----:B--2---:R-:W-:Y:S05]  /*2b820*/  @!P2 BRA `(.L_x_2360) ;  /* 0xfffffffc00f0a947 */ /* 0x004fea000383ffff */
[----:B------:R-:W-:Y:S05]  /*2b830*/  BRA `(.L_x_2359) ;  /* 0xfffffedc00c47947 */ /* 0x000fea000383ffff */
.L_x_2364:
[----:B-1----:R1:W2:Y:S02]  /*2b840*/  SYNCS.PHASECHK.TRANS64.TRYWAIT P0, [R3+URZ+0x38850], R0 ;  /* 0x03885000030075a7 */ /* 0x0022a4000800017f */
[----:B--2---:R-:W-:Y:S05]  /*2b850*/  @!P0 NANOSLEEP.SYNCS 0x989680 ;  /* 0x009896800000895d */ /* 0x004fea0003900000 */
[----:B------:R-:W2:Y:S02]  /*2b860*/  @!P0 SYNCS.PHASECHK.TRANS64 P0, [R3+URZ+0x38850], R0 ;  /* 0x03885000030085a7 */ /* 0x000ea4000800007f */
[----:B--2---:R-:W-:Y:S05]  /*2b870*/  @!P0 BRA `(.L_x_2364) ;  /* 0xfffffffc00f08947 */ /* 0x004fea000383ffff */
[----:B------:R-:W-:Y:S05]  /*2b880*/  BRA `(.L_x_2361) ;  /* 0xfffffee000d07947 */ /* 0x000fea000383ffff */
.L_x_2372:
[----:B-1----:R1:W2:Y:S02]  /*2b890*/  SYNCS.PHASECHK.TRANS64.TRYWAIT P2, [R3+URZ+0x38830], R0 ;  /* 0x03883000030075a7 */ /* 0x0022a4000804017f */
[----:B--2---:R-:W-:Y:S05]  /*2b8a0*/  @!P2 NANOSLEEP.SYNCS 0x989680 ;  /* 0x009896800000a95d */ /* 0x004fea0003900000 */
[----:B------:R-:W2:Y:S02]  /*2b8b0*/  @!P2 SYNCS.PHASECHK.TRANS64 P2, [R3+URZ+0x38830], R0 ;  /* 0x038830000300a5a7 */ /* 0x000ea4000804007f */
[----:B--2---:R-:W-:Y:S05]  /*2b8c0*/  @!P2 BRA `(.L_x_2372) ;  /* 0xfffffffc00f0a947 */ /* 0x004fea000383ffff */
[----:B------:R-:W-:Y:S05]  /*2b8d0*/  BRA `(.L_x_2371) ;  /* 0xffffff0c00247947 */ /* 0x000fea000383ffff */
.L_x_2376:
[----:B-1----:R1:W2:Y:S02]  /*2b8e0*/  SYNCS.PHASECHK.TRANS64.TRYWAIT P0, [R3+URZ+0x38850], R0 ;  /* 0x03885000030075a7 */ /* 0x0022a4000800017f */
[----:B--2---:R-:W-:Y:S05]  /*2b8f0*/  @!P0 NANOSLEEP.SYNCS 0x989680 ;  /* 0x009896800000895d */ /* 0x004fea0003900000 */
[----:B------:R-:W2:Y:S02]  /*2b900*/  @!P0 SYNCS.PHASECHK.TRANS64 P0, [R3+URZ+0x38850], R0 ;  /* 0x03885000030085a7 */ /* 0x000ea4000800007f */
[----:B--2---:R-:W-:Y:S05]  /*2b910*/  @!P0 BRA `(.L_x_2376) ;  /* 0xfffffffc00f08947 */ /* 0x004fea000383ffff */
[----:B------:R-:W-:Y:S05]  /*2b920*/  BRA `(.L_x_2373) ;  /* 0xffffff1000307947 */ /* 0x000fea000383ffff */
.L_x_2382:
[----:B-1----:R1:W2:Y:S02]  /*2b930*/  SYNCS.PHASECHK.TRANS64.TRYWAIT P0, [R8+URZ+0x38850], R7 ;  /* 0x03885007080075a7 */ /* 0x0022a4000800017f */
[----:B--2---:R-:W-:Y:S05]  /*2b940*/  @!P0 NANOSLEEP.SYNCS 0x989680 ;  /* 0x009896800000895d */ /* 0x004fea0003900000 */
[----:B------:R-:W2:Y:S02]  /*2b950*/  @!P0 SYNCS.PHASECHK.TRANS64 P0, [R8+URZ+0x38850], R7 ;  /* 0x03885007080085a7 */ /* 0x000ea4000800007f */
[----:B--2---:R-:W-:Y:S05]  /*2b960*/  @!P0 BRA `(.L_x_2382) ;  /* 0xfffffffc00f08947 */ /* 0x004fea000383ffff */
[----:B------:R-:W-:Y:S05]  /*2b970*/  BRA `(.L_x_2381) ;  /* 0xffffff3000087947 */ /* 0x000fea000383ffff */
.L_x_2386:
[----:B------:R-:W-:Y:S02]  /*2b980*/  SEL R29, R12, R31, P0 ;  /* 0x0000001f0c1d7207 */ /* 0x000fe40000000000 */
[----:B------:R-:W-:Y:S01]  /*2b990*/  SEL R28, R31, R12, P0 ;  /* 0x0000000c1f1c7207 */ /* 0x000fe20000000000 */
[----:B------:R-:W-:Y:S01]  /*2b9a0*/  IMAD.MOV.U32 R12, RZ, RZ, R2 ;  /* 0x000000ffff0c7224 */ /* 0x000fe200078e0002 */
        /* <DEDUP_REMOVED lines=12> */
[----:B------:R-:W-:-:S02]  /*2ba70*/  SEL R25, R14, R27, P0 ;  /* 0x0000001b0e197207 */ /* 0x000fc40000000000 */
[----:B------:R-:W-:-:S07]  /*2ba80*/  SEL R20, R27, R14, P0 ;  /* 0x0000000e1b147207 */ /* 0x000fce0000000000 */
[----:B------:R-:W-:Y:S05]  /*2ba90*/  WARPSYNC.COLLECTIVE R15, `(.L_x_2638) ;  /* 0x000000000f087348 */ /* 0x000fea0003c00000 */
[----:B------:R0:W1:Y:S02]  /*2baa0*/  SHFL.IDX P6, R14, R13, R12, R11 ;  /* 0x0000000c0d0e7389 */ /* 0x00006400000c000b */
[----:B01----:R-:W-:Y:S01]  /*2bab0*/  ENDCOLLECTIVE ;  /* 0x000000000000791b */ /* 0x003fe20003800000 */
.L_x_2638:
        /* <DEDUP_REMOVED lines=18> */
.L_x_2639:
        /* <DEDUP_REMOVED lines=19> */
.L_x_2640:
        /* <DEDUP_REMOVED lines=19> */
.L_x_2641:
        /* <DEDUP_REMOVED lines=18> */
.L_x_2642:
[----:B------:R-:W-:Y:S02]  /*2bf60*/  SEL R6, R9, R6, P0 ;  /* 0x0000000609067207 */ /* 0x000fe40000000000 */
        /* <DEDUP_REMOVED lines=8> */
.L_x_2643:
[----:B------:R-:W-:Y:S02]  /*2bff0*/  IMAD.MOV.U32 R13, RZ, RZ, R27 ;  /* 0x000000ffff0d7224 */ /* 0x000fe400078e001b */
[----:B------:R-:W-:Y:S02]  /*2c000*/  IMAD.MOV.U32 R12, RZ, RZ, R2 ;  /* 0x000000ffff0c7224 */ /* 0x000fe400078e0002 */
[----:B------:R-:W-:-:S07]  /*2c010*/  IMAD.MOV.U32 R25, RZ, RZ, R14 ;  /* 0x000000ffff197224 */ /* 0x000fce00078e000e */
[----:B------:R-:W-:Y:S05]  /*2c020*/  WARPSYNC.COLLECTIVE R15, `(.L_x_2644) ;  /* 0x000000000f087348 */ /* 0x000fea0003c00000 */
[----:B------:R0:W1:Y:S02]  /*2c030*/  SHFL.IDX P6, R14, R13, R12, R11 ;  /* 0x0000000c0d0e7389 */ /* 0x00006400000c000b */
[----:B01----:R-:W-:Y:S01]  /*2c040*/  ENDCOLLECTIVE ;  /* 0x000000000000791b */ /* 0x003fe20003800000 */
.L_x_2644:
[----:B------:R-:W-:Y:S01]  /*2c050*/  IMAD.MOV.U32 R13, RZ, RZ, R24 ;  /* 0x000000ffff0d7224 */ /* 0x000fe200078e0018 */
[----:B------:R-:W-:Y:S01]  /*2c060*/  SEL R24, R26, R25, P0 ;  /* 0x000000191a187207 */ /* 0x000fe20000000000 */
[----:B------:R-:W-:Y:S01]  /*2c070*/  IMAD.MOV.U32 R12, RZ, RZ, R7 ;  /* 0x000000ffff0c7224 */ /* 0x000fe200078e0007 */
[----:B------:R-:W-:Y:S02]  /*2c080*/  SEL R26, R25, R26, P0 ;  /* 0x0000001a191a7207 */ /* 0x000fe40000000000 */
[----:B------:R-:W-:-:S07]  /*2c090*/  MOV R30, R14 ;  /* 0x0000000e001e7202 */ /* 0x000fce0000000f00 */
[----:B------:R-:W-:Y:S05]  /*2c0a0*/  WARPSYNC.COLLECTIVE R15, `(.L_x_2645) ;  /* 0x000000000f087348 */ /* 0x000fea0003c00000 */
[----:B------:R0:W1:Y:S02]  /*2c0b0*/  SHFL.IDX P6, R14, R13, R12, R11 ;  /* 0x0000000c0d0e7389 */ /* 0x00006400000c000b */
[----:B01----:R-:W-:Y:S01]  /*2c0c0*/  ENDCOLLECTIVE ;  /* 0x000000000000791b */ /* 0x003fe20003800000 */
.L_x_2645:
[----:B------:R-:W-:Y:S02]  /*2c0d0*/  IMAD.MOV.U32 R13, RZ, RZ, R29 ;  /* 0x000000ffff0d7224 */ /* 0x000fe400078e001d */
[----:B------:R-:W-:Y:S02]  /*2c0e0*/  IMAD.MOV.U32 R12, RZ, RZ, R2 ;  /* 0x000000ffff0c7224 */ /* 0x000fe400078e0002 */
[----:B------:R-:W-:-:S07]  /*2c0f0*/  IMAD.MOV.U32 R27, RZ, RZ, R14 ;  /* 0x000000ffff1b7224 */ /* 0x000fce00078e000e */
[----:B------:R-:W-:Y:S05]  /*2c100*/  WARPSYNC.COLLECTIVE R15, `(.L_x_2646) ;  /* 0x000000000f087348 */ /* 0x000fea0003c00000 */
[----:B------:R0:W1:Y:S02]  /*2c110*/  SHFL.IDX P6, R14, R13, R12, R11 ;  /* 0x0000000c0d0e7389 */ /* 0x00006400000c000b */
[----:B01----:R-:W-:Y:S01]  /*2c120*/  ENDCOLLECTIVE ;  /* 0x000000000000791b */ /* 0x003fe20003800000 */
.L_x_2646:
[----:B------:R-:W-:Y:S01]  /*2c130*/  IMAD.MOV.U32 R13, RZ, RZ, R28 ;  /* 0x000000ffff0d7224 */ /* 0x000fe200078e001c */
[----:B------:R-:W-:Y:S02]  /*2c140*/  MOV R12, R7 ;  /* 0x00000007000c7202 */ /* 0x000fe40000000f00 */
[----:B------:R-:W-:Y:S02]  /*2c150*/  SEL R28, R30, R27, P0 ;  /* 0x0000001b1e1c7207 */ /* 0x000fe40000000000 */
[----:B------:R-:W-:Y:S01]  /*2c160*/  SEL R30, R27, R30, P0 ;  /* 0x0000001e1b1e7207 */ /* 0x000fe20000000000 */
[----:B------:R-:W-:-:S07]  /*2c170*/  IMAD.MOV.U32 R34, RZ, RZ, R14 ;  /* 0x000000ffff227224 */ /* 0x000fce00078e000e */
[----:B------:R-:W-:Y:S05]  /*2c180*/  WARPSYNC.COLLECTIVE R15, `(.L_x_2647) ;  /* 0x000000000f087348 */ /* 0x000fea0003c00000 */
[----:B------:R0:W1:Y:S02]  /*2c190*/  SHFL.IDX P6, R14, R13, R12, R11 ;  /* 0x0000000c0d0e7389 */ /* 0x00006400000c000b */
[----:B01----:R-:W-:Y:S01]  /*2c1a0*/  ENDCOLLECTIVE ;  /* 0x000000000000791b */ /* 0x003fe20003800000 */
.L_x_2647:
[----:B------:R-:W-:Y:S02]  /*2c1b0*/  IMAD.MOV.U32 R13, RZ, RZ, R31 ;  /* 0x000000ffff0d7224 */ /* 0x000fe400078e001f */
[----:B------:R-:W-:Y:S02]  /*2c1c0*/  IMAD.MOV.U32 R12, RZ, RZ, R2 ;  /* 0x000000ffff0c7224 */ /* 0x000fe400078e0002 */
[----:B------:R-:W-:-:S07]  /*2c1d0*/  IMAD.MOV.U32 R29, RZ, RZ, R14 ;  /* 0x000000ffff1d7224 */ /* 0x000fce00078e000e */
[----:B------:R-:W-:Y:S05]  /*2c1e0*/  WARPSYNC.COLLECTIVE R15, `(.L_x_2648) ;  /* 0x000000000f087348 */ /* 0x000fea0003c00000 */
[----:B------:R0:W1:Y:S02]  /*2c1f0*/  SHFL.IDX P6, R14, R13, R12, R11 ;  /* 0x0000000c0d0e7389 */ /* 0x00006400000c000b */
[----:B01----:R-:W-:Y:S01]  /*2c200*/  ENDCOLLECTIVE ;  /* 0x000000000000791b */ /* 0x003fe20003800000 */
.L_x_2648:
        /* <DEDUP_REMOVED lines=8> */
.L_x_2649:
[----:B------:R-:W-:Y:S01]  /*2c290*/  MOV R13, R33 ;  /* 0x00000021000d7202 */ /* 0x000fe20000000f00 */
[----:B------:R-:W-:Y:S02]  /*2c2a0*/  IMAD.MOV.U32 R12, RZ, RZ, R2 ;  /* 0x000000ffff0c7224 */ /* 0x000fe400078e0002 */
[----:B------:R-:W-:-:S07]  /*2c2b0*/  IMAD.MOV.U32 R31, RZ, RZ, R14 ;  /* 0x000000ffff1f7224 */ /* 0x000fce00078e000e */
[----:B------:R-:W-:Y:S05]  /*2c2c0*/  WARPSYNC.COLLECTIVE R15, `(.L_x_2650) ;  /* 0x000000000f087348 */ /* 0x000fea0003c00000 */
[----:B------:R0:W1:Y:S02]  /*2c2d0*/  SHFL.IDX P6, R14, R13, R12, R11 ;  /* 0x0000000c0d0e7389 */ /* 0x00006400000c000b */
[----:B01----:R-:W-:Y:S01]  /*2c2e0*/  ENDCOLLECTIVE ;  /* 0x000000000000791b */ /* 0x003fe20003800000 */
.L_x_2650:
        /* <DEDUP_REMOVED lines=8> */
.L_x_2651:
[----:B------:R-:W-:Y:S02]  /*2c370*/  IMAD.MOV.U32 R13, RZ, RZ, R35 ;  /* 0x000000ffff0d7224 */ /* 0x000fe400078e0023 */
[----:B------:R-:W-:Y:S02]  /*2c380*/  IMAD.MOV.U32 R12, RZ, RZ, R2 ;  /* 0x000000ffff0c7224 */ /* 0x000fe400078e0002 */
[----:B------:R-:W-:-:S07]  /*2c390*/  IMAD.MOV.U32 R40, RZ, RZ, R14 ;  /* 0x000000ffff287224 */ /* 0x000fce00078e000e */
[----:B------:R-:W-:Y:S05]  /*2c3a0*/  WARPSYNC.COLLECTIVE R15, `(.L_x_2652) ;  /* 0x000000000f087348 */ /* 0x000fea0003c00000 */
[----:B------:R0:W1:Y:S02]  /*2c3b0*/  SHFL.IDX P6, R14, R13, R12, R11 ;  /* 0x0000000c0d0e7389 */ /* 0x00006400000c000b */
[----:B01----:R-:W-:Y:S01]  /*2c3c0*/  ENDCOLLECTIVE ;  /* 0x000000000000791b */ /* 0x003fe20003800000 */
.L_x_2652:
[----:B------:R-:W-:Y:S02]  /*2c3d0*/  IMAD.MOV.U32 R13, RZ, RZ, R42 ;  /* 0x000000ffff0d7224 */ /* 0x000fe400078e002a */
[----:B------:R-:W-:Y:S01]  /*2c3e0*/  IMAD.MOV.U32 R12, RZ, RZ, R7 ;  /* 0x000000ffff0c7224 */ /* 0x000fe200078e0007 */
[----:B------:R-:W-:-:S07]  /*2c3f0*/  MOV R35, R14 ;  /* 0x0000000e00237202 */ /* 0x000fce0000000f00 */
[----:B------:R-:W-:Y:S05]  /*2c400*/  WARPSYNC.COLLECTIVE R15, `(.L_x_2653) ;  /* 0x000000000f087348 */ /* 0x000fea0003c00000 */
[----:B------:R0:W1:Y:S02]  /*2c410*/  SHFL.IDX P6, R14, R13, R12, R11 ;  /* 0x0000000c0d0e7389 */ /* 0x00006400000c000b */
[----:B01----:R-:W-:Y:S01]  /*2c420*/  ENDCOLLECTIVE ;  /* 0x000000000000791b */ /* 0x003fe20003800000 */
.L_x_2653:
[----:B------:R-:W-:Y:S02]  /*2c430*/  IMAD.MOV.U32 R13, RZ, RZ, R37 ;  /* 0x000000ffff0d7224 */ /* 0x000fe400078e0025 */
[----:B------:R-:W-:Y:S02]  /*2c440*/  IMAD.MOV.U32 R12, RZ, RZ, R2 ;  /* 0x000000ffff0c7224 */ /* 0x000fe400078e0002 */
[----:B------:R-:W-:-:S07]  /*2c450*/  IMAD.MOV.U32 R42, RZ, RZ, R14 ;  /* 0x000000ffff2a7224 */ /* 0x000fce00078e000e */
[----:B------:R-:W-:Y:S05]  /*2c460*/  WARPSYNC.COLLECTIVE R15, `(.L_x_2654) ;  /* 0x000000000f087348 */ /* 0x000fea0003c00000 */
[----:B------:R0:W1:Y:S02]  /*2c470*/  SHFL.IDX P6, R14, R13, R12, R11 ;  /* 0x0000000c0d0e7389 */ /* 0x00006400000c000b */
[----:B01----:R-:W-:Y:S01]  /*2c480*/  ENDCOLLECTIVE ;  /* 0x000000000000791b */ /* 0x003fe20003800000 */
.L_x_2654:
[----:B------:R-:W-:Y:S01]  /*2c490*/  IMAD.MOV.U32 R13, RZ, RZ, R44 ;  /* 0x000000ffff0d7224 */ /* 0x000fe200078e002c */
[----:B------:R-:W-:Y:S01]  /*2c4a0*/  MOV R12, R7 ;  /* 0x00000007000c7202 */ /* 0x000fe20000000f00 */
[----:B------:R-:W-:-:S07]  /*2c4b0*/  IMAD.MOV.U32 R37, RZ, RZ, R14 ;  /* 0x000000ffff257224 */ /* 0x000fce00078e000e */
[----:B------:R-:W-:Y:S05]  /*2c4c0*/  WARPSYNC.COLLECTIVE R15, `(.L_x_2655) ;  /* 0x000000000f087348 */ /* 0x000fea0003c00000 */
[----:B------:R0:W1:Y:S02]  /*2c4d0*/  SHFL.IDX P6, R14, R13, R12, R11 ;  /* 0x0000000c0d0e7389 */ /* 0x00006400000c000b */
[----:B01----:R-:W-:Y:S01]  /*2c4e0*/  ENDCOLLECTIVE ;  /* 0x000000000000791b */ /* 0x003fe20003800000 */
.L_x_2655:
[----:B------:R-:W-:Y:S02]  /*2c4f0*/  IMAD.MOV.U32 R13, RZ, RZ, R39 ;  /* 0x000000ffff0d7224 */ /* 0x000fe400078e0027 */
[----:B------:R-:W-:Y:S02]  /*2c500*/  IMAD.MOV.U32 R12, RZ, RZ, R2 ;  /* 0x000000ffff0c7224 */ /* 0x000fe400078e0002 */
[----:B------:R-:W-:-:S07]  /*2c510*/  IMAD.MOV.U32 R44, RZ, RZ, R14 ;  /* 0x000000ffff2c7224 */ /* 0x000fce00078e000e */
[----:B------:R-:W-:Y:S05]  /*2c520*/  WARPSYNC.COLLECTIVE R15, `(.L_x_2656) ;  /* 0x000000000f087348 */ /* 0x000fea0003c00000 */
[----:B------:R0:W1:Y:S02]  /*2c530*/  SHFL.IDX P6, R14, R13, R12, R11 ;  /* 0x0000000c0d0e7389 */ /* 0x00006400000c000b */
[----:B01----:R-:W-:Y:S01]  /*2c540*/  ENDCOLLECTIVE ;  /* 0x000000000000791b */ /* 0x003fe20003800000 */
.L_x_2656:
[----:B------:R-:W-:Y:S02]  /*2c550*/  IMAD.MOV.U32 R13, RZ, RZ, R46 ;  /* 0x000000ffff0d7224 */ /* 0x000fe400078e002e */
[----:B------:R-:W-:Y:S02]  /*2c560*/  IMAD.MOV.U32 R12, RZ, RZ, R7 ;  /* 0x000000ffff0c7224 */ /* 0x000fe400078e0007 */
[----:B------:R-:W-:-:S07]  /*2c570*/  IMAD.MOV.U32 R39, RZ, RZ, R14 ;  /* 0x000000ffff277224 */ /* 0x000fce00078e000e */
[----:B------:R-:W-:Y:S05]  /*2c580*/  WARPSYNC.COLLECTIVE R15, `(.L_x_2657) ;  /* 0x000000000f087348 */ /* 0x000fea0003c00000 */
[----:B------:R0:W1:Y:S02]  /*2c590*/  SHFL.IDX P6, R14, R13, R12, R11 ;  /* 0x0000000c0d0e7389 */ /* 0x00006400000c000b */
[----:B01----:R-:W-:Y:S01]  /*2c5a0*/  ENDCOLLECTIVE ;  /* 0x000000000000791b */ /* 0x003fe20003800000 */
.L_x_2657:
[----:B------:R-:W-:Y:S01]  /*2c5b0*/  MOV R13, R41 ;  /* 0x00000029000d7202 */ /* 0x000fe20000000f00 */
[----:B------:R-:W-:Y:S02]  /*2c5c0*/  IMAD.MOV.U32 R12, RZ, RZ, R2 ;  /* 0x000000ffff0c7224 */ /* 0x000fe400078e0002 */
[----:B------:R-:W-:-:S07]  /*2c5d0*/  IMAD.MOV.U32 R46, RZ, RZ, R14 ;  /* 0x000000ffff2e7224 */ /* 0x000fce00078e000e */
[----:B------:R-:W-:Y:S05]  /*2c5e0*/  WARPSYNC.COLLECTIVE R15, `(.L_x_2658) ;  /* 0x000000000f087348 */ /* 0x000fea0003c00000 */
[----:B------:R0:W1:Y:S02]  /*2c5f0*/  SHFL.IDX P6, R14, R13, R12, R11 ;  /* 0x0000000c0d0e7389 */ /* 0x00006400000c000b */
[----:B01----:R-:W-:Y:S01]  /*2c600*/  ENDCOLLECTIVE ;  /* 0x000000000000791b */ /* 0x003fe20003800000 */
.L_x_2658:
[----:B------:R-:W-:Y:S02]  /*2c610*/  IMAD.MOV.U32 R13, RZ, RZ, R48 ;  /* 0x000000ffff0d7224 */ /* 0x000fe400078e0030 */
[----:B------:R-:W-:Y:S02]  /*2c620*/  IMAD.MOV.U32 R12, RZ, RZ, R7 ;  /* 0x000000ffff0c7224 */ /* 0x000fe400078e0007 */
[----:B------:R-:W-:-:S07]  /*2c630*/  IMAD.MOV.U32 R41, RZ, RZ, R14 ;  /* 0x000000ffff297224 */ /* 0x000fce00078e000e */
[----:B------:R-:W-:Y:S05]  /*2c640*/  WARPSYNC.COLLECTIVE R15, `(.L_x_2659) ;  /* 0x000000000f087348 */ /* 0x000fea0003c00000 */
[----:B------:R0:W1:Y:S02]  /*2c650*/  SHFL.IDX P6, R14, R13, R12, R11 ;  /* 0x0000000c0d0e7389 */ /* 0x00006400000c000b */
[----:B01----:R-:W-:Y:S01]  /*2c660*/  ENDCOLLECTIVE ;  /* 0x000000000000791b */ /* 0x003fe20003800000 */
.L_x_2659:
[----:B------:R-:W-:Y:S02]  /*2c670*/  IMAD.MOV.U32 R13, RZ, RZ, R43 ;  /* 0x000000ffff0d7224 */ /* 0x000fe400078e002b */
[----:B------:R-:W-:Y:S02]  /*2c680*/  IMAD.MOV.U32 R12, RZ, RZ, R2 ;  /* 0x000000ffff0c7224 */ /* 0x000fe400078e0002 */
[----:B------:R-:W-:-:S07]  /*2c690*/  IMAD.MOV.U32 R48, RZ, RZ, R14 ;  /* 0x000000ffff307224 */ /* 0x000fce00078e000e */
[----:B------:R-:W-:Y:S05]  /*2c6a0*/  WARPSYNC.COLLECTIVE R15, `(.L_x_2660) ;  /* 0x000000000f087348 */ /* 0x000fea0003c00000 */
[----:B------:R0:W1:Y:S02]  /*2c6b0*/  SHFL.IDX P6, R14, R13, R12, R11 ;  /* 0x0000000c0d0e7389 */ /* 0x00006400000c000b */
[----:B01----:R-:W-:Y:S01]  /*2c6c0*/  ENDCOLLECTIVE ;  /* 0x000000000000791b */ /* 0x003fe20003800000 */
.L_x_2660:
[----:B------:R-:W-:Y:S02]  /*2c6d0*/  IMAD.MOV.U32 R13, RZ, RZ, R50 ;  /* 0x000000ffff0d7224 */ /* 0x000fe400078e0032 */
[----:B------:R-:W-:Y:S01]  /*2c6e0*/  IMAD.MOV.U32 R12, RZ, RZ, R7 ;  /* 0x000000ffff0c7224 */ /* 0x000fe200078e0007 */
[----:B------:R-:W-:-:S07]  /*2c6f0*/  MOV R43, R14 ;  /* 0x0000000e002b7202 */ /* 0x000fce0000000f00 */
[----:B------:R-:W-:Y:S05]  /*2c700*/  WARPSYNC.COLLECTIVE R15, `(.L_x_2661) ;  /* 0x000000000f087348 */ /* 0x000fea0003c00000 */
[----:B------:R0:W1:Y:S02]  /*2c710*/  SHFL.IDX P6, R14, R13, R12, R11 ;  /* 0x0000000c0d0e7389 */ /* 0x00006400000c000b */
[----:B01----:R-:W-:Y:S01]  /*2c720*/  ENDCOLLECTIVE ;  /* 0x000000000000791b */ /* 0x003fe20003800000 */
.L_x_2661:
[----:B------:R-:W-:Y:S02]  /*2c730*/  IMAD.MOV.U32 R13, RZ, RZ, R45 ;  /* 0x000000ffff0d7224 */ /* 0x000fe400078e002d */
[----:B------:R-:W-:Y:S02]  /*2c740*/  IMAD.MOV.U32 R12, RZ, RZ, R2 ;  /* 0x000000ffff0c7224 */ /* 0x000fe400078e0002 */
[----:B------:R-:W-:-:S07]  /*2c750*/  IMAD.MOV.U32 R50, RZ, RZ, R14 ;  /* 0x000000ffff327224 */ /* 0x000fce00078e000e */
[----:B------:R-:W-:Y:S05]  /*2c760*/  WARPSYNC.COLLECTIVE R15, `(.L_x_2662) ;  /* 0x000000000f087348 */ /* 0x000fea0003c00000 */
[----:B------:R0:W1:Y:S02]  /*2c770*/  SHFL.IDX P6, R14, R13, R12, R11 ;  /* 0x0000000c0d0e7389 */ /* 0x00006400000c000b */
[----:B01----:R-:W-:Y:S01]  /*2c780*/  ENDCOLLECTIVE ;  /* 0x000000000000791b */ /* 0x003fe20003800000 */
.L_x_2662:
[----:B------:R-:W-:Y:S01]  /*2c790*/  IMAD.MOV.U32 R13, RZ, RZ, R52 ;  /* 0x000000ffff0d7224 */ /* 0x000fe200078e0034 */
[----:B------:R-:W-:Y:S01]  /*2c7a0*/  MOV R12, R7 ;  /* 0x00000007000c7202 */ /* 0x000fe20000000f00 */
[----:B------:R-:W-:-:S07]  /*2c7b0*/  IMAD.MOV.U32 R45, RZ, RZ, R14 ;  /* 0x000000ffff2d7224 */ /* 0x000fce00078e000e */
[----:B------:R-:W-:Y:S05]  /*2c7c0*/  WARPSYNC.COLLECTIVE R15, `(.L_x_2663) ;  /* 0x000000000f087348 */ /* 0x000fea0003c00000 */
[----:B------:R0:W1:Y:S02]  /*2c7d0*/  SHFL.IDX P6, R14, R13, R12, R11 ;  /* 0x0000000c0d0e7389 */ /* 0x00006400000c000b */
[----:B01----:R-:W-:Y:S01]  /*2c7e0*/  ENDCOLLECTIVE ;  /* 0x000000000000791b */ /* 0x003fe20003800000 */
.L_x_2663:
[----:B------:R-:W-:Y:S02]  /*2c7f0*/  IMAD.MOV.U32 R13, RZ, RZ, R47 ;  /* 0x000000ffff0d7224 */ /* 0x000fe400078e002f */
[----:B------:R-:W-:Y:S02]  /*2c800*/  IMAD.MOV.U32 R12, RZ, RZ, R2 ;  /* 0x000000ffff0c7224 */ /* 0x000fe400078e0002 */
[----:B------:R-:W-:-:S07]  /*2c810*/  IMAD.MOV.U32 R52, RZ, RZ, R14 ;  /* 0x000000ffff347224 */ /* 0x000fce00078e000e */
[----:B------:R-:W-:Y:S05]  /*2c820*/  WARPSYNC.COLLECTIVE R15, `(.L_x_2664) ;  /* 0x000000000f087348 */ /* 0x000fea0003c00000 */
[----:B------:R0:W1:Y:S02]  /*2c830*/  SHFL.IDX P6, R14, R13, R12, R11 ;  /* 0x0000000c0d0e7389 */ /* 0x00006400000c000b */
[----:B01----:R-:W-:Y:S01]  /*2c840*/  ENDCOLLECTIVE ;  /* 0x000000000000791b */ /* 0x003fe20003800000 */
.L_x_2664:
[----:B------:R-:W-:Y:S02]  /*2c850*/  IMAD.MOV.U32 R13, RZ, RZ, R54 ;  /* 0x000000ffff0d7224 */ /* 0x000fe400078e0036 */
[----:B------:R-:W-:Y:S02]  /*2c860*/  IMAD.MOV.U32 R12, RZ, RZ, R7 ;  /* 0x000000ffff0c7224 */ /* 0x000fe400078e0007 */
[----:B------:R-:W-:-:S07]  /*2c870*/  IMAD.MOV.U32 R47, RZ, RZ, R14 ;  /* 0x000000ffff2f7224 */ /* 0x000fce00078e000e */
[----:B------:R-:W-:Y:S05]  /*2c880*/  WARPSYNC.COLLECTIVE R15, `(.L_x_2665) ;  /* 0x000000000f087348 */ /* 0x000fea0003c00000 */
[----:B------:R0:W1:Y:S02]  /*2c890*/  SHFL.IDX P6, R14, R13, R12, R11 ;  /* 0x0000000c0d0e7389 */ /* 0x00006400000c000b */
[----:B01----:R-:W-:Y:S01]  /*2c8a0*/  ENDCOLLECTIVE ;  /* 0x000000000000791b */ /* 0x003fe20003800000 */
.L_x_2665:
[----:B------:R-:W-:Y:S01]  /*2c8b0*/  MOV R13, R49 ;  /* 0x00000031000d7202 */ /* 0x000fe20000000f00 */
[----:B------:R-:W-:Y:S02]  /*2c8c0*/  IMAD.MOV.U32 R12, RZ, RZ, R2 ;  /* 0x000000ffff0c7224 */ /* 0x000fe400078e0002 */
[----:B------:R-:W-:-:S07]  /*2c8d0*/  IMAD.MOV.U32 R54, RZ, RZ, R14 ;  /* 0x000000ffff367224 */ /* 0x000fce00078e000e */
[----:B------:R-:W-:Y:S05]  /*2c8e0*/  WARPSYNC.COLLECTIVE R15, `(.L_x_2666) ;  /* 0x000000000f087348 */ /* 0x000fea0003c00000 */
[----:B------:R0:W1:Y:S02]  /*2c8f0*/  SHFL.IDX P6, R14, R13, R12, R11 ;  /* 0x0000000c0d0e7389 */ /* 0x00006400000c000b */
[----:B01----:R-:W-:Y:S01]  /*2c900*/  ENDCOLLECTIVE ;  /* 0x000000000000791b */ /* 0x003fe20003800000 */
.L_x_2666:
[----:B------:R-:W-:Y:S02]  /*2c910*/  IMAD.MOV.U32 R13, RZ, RZ, R58 ;  /* 0x000000ffff0d7224 */ /* 0x000fe400078e003a */
[----:B------:R-:W-:Y:S02]  /*2c920*/  IMAD.MOV.U32 R12, RZ, RZ, R7 ;  /* 0x000000ffff0c7224 */ /* 0x000fe400078e0007 */
[----:B------:R-:W-:-:S07]  /*2c930*/  IMAD.MOV.U32 R49, RZ, RZ, R14 ;  /* 0x000000ffff317224 */ /* 0x000fce00078e000e */
[----:B------:R-:W-:Y:S05]  /*2c940*/  WARPSYNC.COLLECTIVE R15, `(.L_x_2667) ;  /* 0x000000000f087348 */ /* 0x000fea0003c00000 */
[----:B------:R0:W1:Y:S02]  /*2c950*/  SHFL.IDX P6, R14, R13, R12, R11 ;  /* 0x0000000c0d0e7389 */ /* 0x00006400000c000b */
[----:B01----:R-:W-:Y:S01]  /*2c960*/  ENDCOLLECTIVE ;  /* 0x000000000000791b */ /* 0x003fe20003800000 */
.L_x_2667:
[----:B------:R-:W-:Y:S02]  /*2c970*/  IMAD.MOV.U32 R13, RZ, RZ, R51 ;  /* 0x000000ffff0d7224 */ /* 0x000fe400078e0033 */
[----:B------:R-:W-:Y:S02]  /*2c980*/  IMAD.MOV.U32 R12, RZ, RZ, R2 ;  /* 0x000000ffff0c7224 */ /* 0x000fe400078e0002 */
[----:B------:R-:W-:-:S07]  /*2c990*/  IMAD.MOV.U32 R58, RZ, RZ, R14 ;  /* 0x000000ffff3a7224 */ /* 0x000fce00078e000e */
[----:B------:R-:W-:Y:S05]  /*2c9a0*/  WARPSYNC.COLLECTIVE R15, `(.L_x_2668) ;  /* 0x000000000f087348 */ /* 0x000fea0003c00000 */
[----:B------:R0:W1:Y:S02]  /*2c9b0*/  SHFL.IDX P6, R14, R13, R12, R11 ;  /* 0x0000000c0d0e7389 */ /* 0x00006400000c000b */
[----:B01----:R-:W-:Y:S01]  /*2c9c0*/  ENDCOLLECTIVE ;  /* 0x000000000000791b */ /* 0x003fe20003800000 */
.L_x_2668:
[----:B------:R-:W-:Y:S01]  /*2c9d0*/  IMAD.MOV.U32 R13, RZ, RZ, R60 ;  /* 0x000000ffff0d7224 */ /* 0x000fe200078e003c */
[----:B------:R-:W-:Y:S01]  /*2c9e0*/  SEL R60, R37, R44, P0 ;  /* 0x0000002c253c7207 */ /* 0x000fe20000000000 */
[----:B------:R-:W-:Y:S01]  /*2c9f0*/  IMAD.MOV.U32 R12, RZ, RZ, R7 ;  /* 0x000000ffff0c7224 */ /* 0x000fe200078e0007 */
[----:B------:R-:W-:-:S07]  /*2ca00*/  MOV R51, R14 ;  /* 0x0000000e00337202 */ /* 0x000fce0000000f00 */
[----:B------:R-:W-:Y:S05]  /*2ca10*/  WARPSYNC.COLLECTIVE R15, `(.L_x_2669) ;  /* 0x000000000f087348 */ /* 0x000fea0003c00000 */
[----:B------:R0:W1:Y:S02]  /*2ca20*/  SHFL.IDX P6, R14, R13, R12, R11 ;  /* 0x0000000c0d0e7389 */ /* 0x00006400000c000b */
[----:B01----:R-:W-:Y:S01]  /*2ca30*/  ENDCOLLECTIVE ;  /* 0x000000000000791b */ /* 0x003fe20003800000 */
.L_x_2669:
[----:B------:R-:W-:Y:S02]  /*2ca40*/  IMAD.MOV.U32 R13, RZ, RZ, R53 ;  /* 0x000000ffff0d7224 */ /* 0x000fe400078e0035 */
[----:B------:R-:W-:Y:S02]  /*2ca50*/  IMAD.MOV.U32 R12, RZ, RZ, R2 ;  /* 0x000000ffff0c7224 */ /* 0x000fe400078e0002 */
[----:B------:R-:W-:-:S07]  /*2ca60*/  IMAD.MOV.U32 R20, RZ, RZ, R14 ;  /* 0x000000ffff147224 */ /* 0x000fce00078e000e */
[----:B------:R-:W-:Y:S05]  /*2ca70*/  WARPSYNC.COLLECTIVE R15, `(.L_x_2670) ;  /* 0x000000000f087348 */ /* 0x000fea0003c00000 */
[----:B------:R0:W1:Y:S02]  /*2ca80*/  SHFL.IDX P6, R14, R13, R12, R11 ;  /* 0x0000000c0d0e7389 */ /* 0x00006400000c000b */
[----:B01----:R-:W-:Y:S01]  /*2ca90*/  ENDCOLLECTIVE ;  /* 0x000000000000791b */ /* 0x003fe20003800000 */
.L_x_2670:
[----:B------:R-:W-:Y:S01]  /*2caa0*/  IMAD.MOV.U32 R13, RZ, RZ, R62 ;  /* 0x000000ffff0d7224 */ /* 0x000fe200078e003e */
[----:B------:R-:W-:Y:S02]  /*2cab0*/  MOV R12, R7 ;  /* 0x00000007000c7202 */ /* 0x000fe40000000f00 */
[----:B------:R-:W-:Y:S02]  /*2cac0*/  SEL R62, R44, R37, P0 ;  /* 0x000000252c3e7207 */ /* 0x000fe40000000000 */
[----:B------:R-:W-:Y:S02]  /*2cad0*/  SEL R44, R39, R46, P0 ;  /* 0x0000002e272c7207 */ /* 0x000fe40000000000 */
[----:B------:R-:W-:Y:S01]  /*2cae0*/  SEL R46, R46, R39, P0 ;  /* 0x000000272e2e7207 */ /* 0x000fe20000000000 */
[----:B------:R-:W-:-:S07]  /*2caf0*/  IMAD.MOV.U32 R53, RZ, RZ, R14 ;  /* 0x000000ffff357224 */ /* 0x000fce00078e000e */
[----:B------:R-:W-:Y:S05]  /*2cb00*/  WARPSYNC.COLLECTIVE R15, `(.L_x_2671) ;  /* 0x000000000f087348 */ /* 0x000fea0003c00000 */
[----:B------:R0:W1:Y:S02]  /*2cb10*/  SHFL.IDX P6, R14, R13, R12, R11 ;  /* 0x0000000c0d0e7389 */ /* 0x00006400000c000b */
[----:B01----:R-:W-:Y:S01]  /*2cb20*/  ENDCOLLECTIVE ;  /* 0x000000000000791b */ /* 0x003fe20003800000 */
.L_x_2671:
[----:B------:R-:W-:Y:S02]  /*2cb30*/  IMAD.MOV.U32 R13, RZ, RZ, R55 ;  /* 0x000000ffff0d7224 */ /* 0x000fe400078e0037 */
[----:B------:R-:W-:Y:S02]  /*2cb40*/  IMAD.MOV.U32 R12, RZ, RZ, R2 ;  /* 0x000000ffff0c7224 */ /* 0x000fe400078e0002 */
[----:B------:R-:W-:-:S07]  /*2cb50*/  IMAD.MOV.U32 R72, RZ, RZ, R14 ;  /* 0x000000ffff487224 */ /* 0x000fce00078e000e */
[----:B------:R-:W-:Y:S05]  /*2cb60*/  WARPSYNC.COLLECTIVE R15, `(.L_x_2672) ;  /* 0x000000000f087348 */ /* 0x000fea0003c00000 */
[----:B------:R0:W1:Y:S02]  /*2cb70*/  SHFL.IDX P6, R14, R13, R12, R11 ;  /* 0x0000000c0d0e7389 */ /* 0x00006400000c000b */
[----:B01----:R-:W-:Y:S01]  /*2cb80*/  ENDCOLLECTIVE ;  /* 0x000000000000791b */ /* 0x003fe20003800000 */
.L_x_2672:
[----:B------:R-:W-:Y:S01]  /*2cb90*/  IMAD.MOV.U32 R13, RZ, RZ, R64 ;  /* 0x000000ffff0d7224 */ /* 0x000fe200078e0040 */
[----:B------:R-:W-:Y:S01]  /*2cba0*/  SEL R64, R41, R48, P0 ;  /* 0x0000003029407207 */ /* 0x000fe20000000000 */
[----:B------:R-:W-:Y:S02]  /*2cbb0*/  IMAD.MOV.U32 R12, RZ, RZ, R7 ;  /* 0x000000ffff0c7224 */ /* 0x000fe400078e0007 */
[----:B------:R-:W-:-:S07]  /*2cbc0*/  IMAD.MOV.U32 R55, RZ, RZ, R14 ;  /* 0x000000ffff377224 */ /* 0x000fce00078e000e */
[----:B------:R-:W-:Y:S05]  /*2cbd0*/  WARPSYNC.COLLECTIVE R15, `(.L_x_2673) ;  /* 0x000000000f087348 */ /* 0x000fea0003c00000 */
[----:B------:R0:W1:Y:S02]  /*2cbe0*/  SHFL.IDX P6, R14, R13, R12, R11 ;  /* 0x0000000c0d0e7389 */ /* 0x00006400000c000b */
[----:B01----:R-:W-:Y:S01]  /*2cbf0*/  ENDCOLLECTIVE ;  /* 0x000000000000791b */ /* 0x003fe20003800000 */
.L_x_2673:
[----:B------:R-:W-:Y:S01]  /*2cc00*/  MOV R13, R59 ;  /* 0x0000003b000d7202 */ /* 0x000fe20000000f00 */
[----:B------:R-:W-:Y:S02]  /*2cc10*/  IMAD.MOV.U32 R12, RZ, RZ, R2 ;  /* 0x000000ffff0c7224 */ /* 0x000fe400078e0002 */
[----:B------:R-:W-:-:S07]  /*2cc20*/  IMAD.MOV.U32 R74, RZ, RZ, R14 ;  /* 0x000000ffff4a7224 */ /* 0x000fce00078e000e */
[----:B------:R-:W-:Y:S05]  /*2cc30*/  WARPSYNC.COLLECTIVE R15, `(.L_x_2674) ;  /* 0x000000000f087348 */ /* 0x000fea0003c00000 */
[----:B------:R0:W1:Y:S02]  /*2cc40*/  SHFL.IDX P6, R14, R13, R12, R11 ;  /* 0x0000000c0d0e7389 */ /* 0x00006400000c000b */
[----:B01----:R-:W-:Y:S01]  /*2cc50*/  ENDCOLLECTIVE ;  /* 0x000000000000791b */ /* 0x003fe20003800000 */
.L_x_2674:
        /* <DEDUP_REMOVED lines=10> */
.L_x_2675:
[----:B------:R-:W-:Y:S02]  /*2cd00*/  IMAD.MOV.U32 R13, RZ, RZ, R61 ;  /* 0x000000ffff0d7224 */ /* 0x000fe400078e003d */
[----:B------:R-:W-:Y:S02]  /*2cd10*/  IMAD.MOV.U32 R12, RZ, RZ, R2 ;  /* 0x000000ffff0c7224 */ /* 0x000fe400078e0002 */
[----:B------:R-:W-:-:S07]  /*2cd20*/  IMAD.MOV.U32 R84, RZ, RZ, R14 ;  /* 0x000000ffff547224 */ /* 0x000fce00078e000e */
[----:B------:R-:W-:Y:S05]  /*2cd30*/  WARPSYNC.COLLECTIVE R15, `(.L_x_2676) ;  /* 0x000000000f087348 */ /* 0x000fea0003c00000 */
[----:B------:R0:W1:Y:S02]  /*2cd40*/  SHFL.IDX P6, R14, R13, R12, R11 ;  /* 0x0000000c0d0e7389 */ /* 0x00006400000c000b */
[----:B01----:R-:W-:Y:S01]  /*2cd50*/  ENDCOLLECTIVE ;  /* 0x000000000000791b */ /* 0x003fe20003800000 */
.L_x_2676:
[----:B------:R-:W-:Y:S02]  /*2cd60*/  SEL R25, R59, R84, P0 ;  /* 0x000000543b197207 */ /* 0x000fe40000000000 */
[----:B------:R-:W-:Y:S01]  /*2cd70*/  SEL R27, R84, R59, P0 ;  /* 0x0000003b541b7207 */ /* 0x000fe20000000000 */
[----:B------:R-:W-:Y:S01]  /*2cd80*/  IMAD.MOV.U32 R13, RZ, RZ, R68 ;  /* 0x000000ffff0d7224 */ /* 0x000fe200078e0044 */
[----:B------:R-:W-:Y:S01]  /*2cd90*/  SEL R68, R45, R52, P0 ;  /* 0x000000342d447207 */ /* 0x000fe20000000000 */
[----:B------:R-:W-:Y:S01]  /*2cda0*/  IMAD.MOV.U32 R12, RZ, RZ, R7 ;  /* 0x000000ffff0c7224 */ /* 0x000fe200078e0007 */
[----:B------:R-:W-:-:S07]  /*2cdb0*/  MOV R61, R14 ;  /* 0x0000000e003d7202 */ /* 0x000fce0000000f00 */
[----:B------:R-:W-:Y:S05]  /*2cdc0*/  WARPSYNC.COLLECTIVE R15, `(.L_x_2677) ;  /* 0x000000000f087348 */ /* 0x000fea0003c00000 */
[----:B------:R0:W1:Y:S02]  /*2cdd0*/  SHFL.IDX P6, R14, R13, R12, R11 ;  /* 0x0000000c0d0e7389 */ /* 0x00006400000c000b */
[----:B01----:R-:W-:Y:S01]  /*2cde0*/  ENDCOLLECTIVE ;  /* 0x000000000000791b */ /* 0x003fe20003800000 */
.L_x_2677:
[----:B------:R-:W-:Y:S02]  /*2cdf0*/  IMAD.MOV.U32 R13, RZ, RZ, R63 ;  /* 0x000000ffff0d7224 */ /* 0x000fe400078e003f */
[----:B------:R-:W-:Y:S02]  /*2ce00*/  IMAD.MOV.U32 R12, RZ, RZ, R2 ;  /* 0x000000ffff0c7224 */ /* 0x000fe400078e0002 */
[----:B------:R-:W-:-:S07]  /*2ce10*/  IMAD.MOV.U32 R86, RZ, RZ, R14 ;  /* 0x000000ffff567224 */ /* 0x000fce00078e000e */
[----:B------:R-:W-:Y:S05]  /*2ce20*/  WARPSYNC.COLLECTIVE R15, `(.L_x_2678) ;  /* 0x000000000f087348 */ /* 0x000fea0003c00000 */
[----:B------:R0:W1:Y:S02]  /*2ce30*/  SHFL.IDX P6, R14, R13, R12, R11 ;  /* 0x0000000c0d0e7389 */ /* 0x00006400000c000b */
[----:B01----:R-:W-:Y:S01]  /*2ce40*/  ENDCOLLECTIVE ;  /* 0x000000000000791b */ /* 0x003fe20003800000 */
.L_x_2678:
[----:B------:R-:W-:Y:S02]  /*2ce50*/  SEL R29, R61, R86, P0 ;  /* 0x000000563d1d7207 */ /* 0x000fe40000000000 */
[----:B------:R-:W-:Y:S01]  /*2ce60*/  SEL R31, R86, R61, P0 ;  /* 0x0000003d561f7207 */ /* 0x000fe20000000000 */
        /* <DEDUP_REMOVED lines=9> */
.L_x_2679:
[----:B------:R-:W-:Y:S02]  /*2cf00*/  IMAD.MOV.U32 R13, RZ, RZ, R65 ;  /* 0x000000ffff0d7224 */ /* 0x000fe400078e0041 */
[----:B------:R-:W-:Y:S02]  /*2cf10*/  IMAD.MOV.U32 R12, RZ, RZ, R2 ;  /* 0x000000ffff0c7224 */ /* 0x000fe400078e0002 */
[----:B------:R-:W-:-:S07]  /*2cf20*/  IMAD.MOV.U32 R88, RZ, RZ, R14 ;  /* 0x000000ffff587224 */ /* 0x000fce00078e000e */
[----:B------:R-:W-:Y:S05]  /*2cf30*/  WARPSYNC.COLLECTIVE R15, `(.L_x_2680) ;  /* 0x000000000f087348 */ /* 0x000fea0003c00000 */
[----:B------:R0:W1:Y:S02]  /*2cf40*/  SHFL.IDX P6, R14, R13, R12, R11 ;  /* 0x0000000c0d0e7389 */ /* 0x00006400000c000b */
[----:B01----:R-:W-:Y:S01]  /*2cf50*/  ENDCOLLECTIVE ;  /* 0x000000000000791b */ /* 0x003fe20003800000 */
.L_x_2680:
[----:B------:R-:W-:Y:S01]  /*2cf60*/  IMAD.MOV.U32 R13, RZ, RZ, R76 ;  /* 0x000000ffff0d7224 */ /* 0x000fe200078e004c */
[----:B------:R-:W-:Y:S01]  /*2cf70*/  SEL R76, R49, R58, P0 ;  /* 0x0000003a314c7207 */ /* 0x000fe20000000000 */
[----:B------:R-:W-:Y:S02]  /*2cf80*/  IMAD.MOV.U32 R12, RZ, RZ, R7 ;  /* 0x000000ffff0c7224 */ /* 0x000fe400078e0007 */
[----:B------:R-:W-:-:S07]  /*2cf90*/  IMAD.MOV.U32 R65, RZ, RZ, R14 ;  /* 0x000000ffff417224 */ /* 0x000fce00078e000e */
[----:B------:R-:W-:Y:S05]  /*2cfa0*/  WARPSYNC.COLLECTIVE R15, `(.L_x_2681) ;  /* 0x000000000f087348 */ /* 0x000fea0003c00000 */
[----:B------:R0:W1:Y:S02]  /*2cfb0*/  SHFL.IDX P6, R14, R13, R12, R11 ;  /* 0x0000000c0d0e7389 */ /* 0x00006400000c000b */
[----:B01----:R-:W-:Y:S01]  /*2cfc0*/  ENDCOLLECTIVE ;  /* 0x000000000000791b */ /* 0x003fe20003800000 */
.L_x_2681:
[----:B------:R-:W-:Y:S01]  /*2cfd0*/  MOV R13, R67 ;  /* 0x00000043000d7202 */ /* 0x000fe20000000f00 */
[----:B------:R-:W-:Y:S02]  /*2cfe0*/  IMAD.MOV.U32 R12, RZ, RZ, R2 ;  /* 0x000000ffff0c7224 */ /* 0x000fe400078e0002 */
[----:B------:R-:W-:-:S07]  /*2cff0*/  IMAD.MOV.U32 R90, RZ, RZ, R14 ;  /* 0x000000ffff5a7224 */ /* 0x000fce00078e000e */
[----:B------:R-:W-:Y:S05]  /*2d000*/  WARPSYNC.COLLECTIVE R15, `(.L_x_2682) ;  /* 0x000000000f087348 */ /* 0x000fea0003c00000 */
[----:B------:R0:W1:Y:S02]  /*2d010*/  SHFL.IDX P6, R14, R13, R12, R11 ;  /* 0x0000000c0d0e7389 */ /* 0x00006400000c000b */
[----:B01----:R-:W-:Y:S01]  /*2d020*/  ENDCOLLECTIVE ;  /* 0x000000000000791b */ /* 0x003fe20003800000 */
.L_x_2682:
        /* <DEDUP_REMOVED lines=9> */
.L_x_2683:
[----:B------:R-:W-:Y:S02]  /*2d0c0*/  IMAD.MOV.U32 R13, RZ, RZ, R69 ;  /* 0x000000ffff0d7224 */ /* 0x000fe400078e0045 */
[----:B------:R-:W-:Y:S02]  /*2d0d0*/  IMAD.MOV.U32 R12, RZ, RZ, R2 ;  /* 0x000000ffff0c7224 */ /* 0x000fe400078e0002 */
[----:B------:R-:W-:-:S07]  /*2d0e0*/  IMAD.MOV.U32 R92, RZ, RZ, R14 ;  /* 0x000000ffff5c7224 */ /* 0x000fce00078e000e */
[----:B------:R-:W-:Y:S05]  /*2d0f0*/  WARPSYNC.COLLECTIVE R15, `(.L_x_2684) ;  /* 0x000000000f087348 */ /* 0x000fea0003c00000 */
[----:B------:R0:W1:Y:S02]  /*2d100*/  SHFL.IDX P6, R14, R13, R12, R11 ;  /* 0x0000000c0d0e7389 */ /* 0x00006400000c000b */
[----:B01----:R-:W-:Y:S01]  /*2d110*/  ENDCOLLECTIVE ;  /* 0x000000000000791b */ /* 0x003fe20003800000 */
.L_x_2684:
[----:B------:R-:W-:Y:S01]  /*2d120*/  IMAD.MOV.U32 R13, RZ, RZ, R80 ;  /* 0x000000ffff0d7224 */ /* 0x000fe200078e0050 */
[----:B------:R-:W-:Y:S01]  /*2d130*/  SEL R80, R51, R20, P0 ;  /* 0x0000001433507207 */ /* 0x000fe20000000000 */
[----:B------:R-:W-:Y:S01]  /*2d140*/  IMAD.MOV.U32 R12, RZ, RZ, R7 ;  /* 0x000000ffff0c7224 */ /* 0x000fe200078e0007 */
[----:B------:R-:W-:-:S07]  /*2d150*/  MOV R69, R14 ;  /* 0x0000000e00457202 */ /* 0x000fce0000000f00 */
[----:B------:R-:W-:Y:S05]  /*2d160*/  WARPSYNC.COLLECTIVE R15, `(.L_x_2685) ;  /* 0x000000000f087348 */ /* 0x000fea0003c00000 */
[----:B------:R0:W1:Y:S02]  /*2d170*/  SHFL.IDX P6, R14, R13, R12, R11 ;  /* 0x0000000c0d0e7389 */ /* 0x00006400000c000b */
[----:B01----:R-:W-:Y:S01]  /*2d180*/  ENDCOLLECTIVE ;  /* 0x000000000000791b */ /* 0x003fe20003800000 */
.L_x_2685:
[----:B------:R-:W-:Y:S02]  /*2d190*/  IMAD.MOV.U32 R13, RZ, RZ, R71 ;  /* 0x000000ffff0d7224 */ /* 0x000fe400078e0047 */
[----:B------:R-:W-:Y:S02]  /*2d1a0*/  IMAD.MOV.U32 R12, RZ, RZ, R2 ;  /* 0x000000ffff0c7224 */ /* 0x000fe400078e0002 */
[----:B------:R-:W-:-:S07]  /*2d1b0*/  IMAD.MOV.U32 R94, RZ, RZ, R14 ;  /* 0x000000ffff5e7224 */ /* 0x000fce00078e000e */
[----:B------:R-:W-:Y:S05]  /*2d1c0*/  WARPSYNC.COLLECTIVE R15, `(.L_x_2686) ;  /* 0x000000000f087348 */ /* 0x000fea0003c00000 */
[----:B------:R0:W1:Y:S02]  /*2d1d0*/  SHFL.IDX P6, R14, R13, R12, R11 ;  /* 0x0000000c0d0e7389 */ /* 0x00006400000c000b */
[----:B01----:R-:W-:Y:S01]  /*2d1e0*/  ENDCOLLECTIVE ;  /* 0x000000000000791b */ /* 0x003fe20003800000 */
.L_x_2686:
[----:B------:R-:W-:Y:S02]  /*2d1f0*/  SEL R41, R69, R94, P0 ;  /* 0x0000005e45297207 */ /* 0x000fe40000000000 */
[----:B------:R-:W-:Y:S01]  /*2d200*/  SEL R43, R94, R69, P0 ;  /* 0x000000455e2b7207 */ /* 0x000fe20000000000 */
[----:B------:R-:W-:Y:S01]  /*2d210*/  IMAD.MOV.U32 R13, RZ, RZ, R82 ;  /* 0x000000ffff0d7224 */ /* 0x000fe200078e0052 */
[----:B------:R-:W-:Y:S02]  /*2d220*/  MOV R12, R7 ;  /* 0x00000007000c7202 */ /* 0x000fe40000000f00 */
[----:B------:R-:W-:Y:S01]  /*2d230*/  SEL R82, R20, R51, P0 ;  /* 0x0000003314527207 */ /* 0x000fe20000000000 */
[----:B------:R-:W-:-:S07]  /*2d240*/  IMAD.MOV.U32 R71, RZ, RZ, R14 ;  /* 0x000000ffff477224 */ /* 0x000fce00078e000e */
[----:B------:R-:W-:Y:S05]  /*2d250*/  WARPSYNC.COLLECTIVE R15, `(.L_x_2687) ;  /* 0x000000000f087348 */ /* 0x000fea0003c00000 */
[----:B------:R0:W1:Y:S02]  /*2d260*/  SHFL.IDX P6, R14, R13, R12, R11 ;  /* 0x0000000c0d0e7389 */ /* 0x00006400000c000b */
[----:B01----:R-:W-:Y:S01]  /*2d270*/  ENDCOLLECTIVE ;  /* 0x000000000000791b */ /* 0x003fe20003800000 */
.L_x_2687:
[----:B------:R-:W-:Y:S02]  /*2d280*/  IMAD.MOV.U32 R13, RZ, RZ, R73 ;  /* 0x000000ffff0d7224 */ /* 0x000fe400078e0049 */
[----:B------:R-:W-:Y:S02]  /*2d290*/  IMAD.MOV.U32 R12, RZ, RZ, R2 ;  /* 0x000000ffff0c7224 */ /* 0x000fe400078e0002 */
[----:B------:R-:W-:-:S07]  /*2d2a0*/  IMAD.MOV.U32 R96, RZ, RZ, R14 ;  /* 0x000000ffff607224 */ /* 0x000fce00078e000e */
[----:B------:R-:W-:Y:S05]  /*2d2b0*/  WARPSYNC.COLLECTIVE R15, `(.L_x_2688) ;  /* 0x000000000f087348 */ /* 0x000fea0003c00000 */
[----:B------:R0:W1:Y:S02]  /*2d2c0*/  SHFL.IDX P6, R14, R13, R12, R11 ;  /* 0x0000000c0d0e7389 */ /* 0x00006400000c000b */
[----:B01----:R-:W-:Y:S01]  /*2d2d0*/  ENDCOLLECTIVE ;  /* 0x000000000000791b */ /* 0x003fe20003800000 */
.L_x_2688:
[----:B------:R-:W-:Y:S01]  /*2d2e0*/  SEL R61, R71, R96, P0 ;  /* 0x00000060473d7207 */ /* 0x000fe20000000000 */
[----:B------:R-:W-:Y:S02]  /*2d2f0*/  IMAD.MOV.U32 R13, RZ, RZ, R98 ;  /* 0x000000ffff0d7224 */ /* 0x000fe400078e0062 */
[----:B------:R-:W-:Y:S02]  /*2d300*/  IMAD.MOV.U32 R12, RZ, RZ, R7 ;  /* 0x000000ffff0c7224 */ /* 0x000fe400078e0007 */
[----:B------:R-:W-:-:S07]  /*2d310*/  IMAD.MOV.U32 R73, RZ, RZ, R14 ;  /* 0x000000ffff497224 */ /* 0x000fce00078e000e */
[----:B------:R-:W-:Y:S05]  /*2d320*/  WARPSYNC.COLLECTIVE R15, `(.L_x_2689) ;  /* 0x000000000f087348 */ /* 0x000fea0003c00000 */
[----:B------:R0:W1:Y:S02]  /*2d330*/  SHFL.IDX P6, R14, R13, R12, R11 ;  /* 0x0000000c0d0e7389 */ /* 0x00006400000c000b */
[----:B01----:R-:W-:Y:S01]  /*2d340*/  ENDCOLLECTIVE ;  /* 0x000000000000791b */ /* 0x003fe20003800000 */
.L_x_2689:
[----:B------:R-:W-:Y:S01]  /*2d350*/  MOV R13, R75 ;  /* 0x0000004b000d7202 */ /* 0x000fe20000000f00 */
[----:B------:R-:W-:Y:S02]  /*2d360*/  IMAD.MOV.U32 R12, RZ, RZ, R2 ;  /* 0x000000ffff0c7224 */ /* 0x000fe400078e0002 */
[----:B------:R-:W-:-:S07]  /*2d370*/  IMAD.MOV.U32 R98, RZ, RZ, R14 ;  /* 0x000000ffff627224 */ /* 0x000fce00078e000e */
[----:B------:R-:W-:Y:S05]  /*2d380*/  WARPSYNC.COLLECTIVE R15, `(.L_x_2690) ;  /* 0x000000000f087348 */ /* 0x000fea0003c00000 */
[----:B------:R0:W1:Y:S02]  /*2d390*/  SHFL.IDX P6, R14, R13, R12, R11 ;  /* 0x0000000c0d0e7389 */ /* 0x00006400000c000b */
[----:B01----:R-:W-:Y:S01]  /*2d3a0*/  ENDCOLLECTIVE ;  /* 0x000000000000791b */ /* 0x003fe20003800000 */
.L_x_2690:
        /* <DEDUP_REMOVED lines=8> */
.L_x_2691:
[----:B------:R-:W-:Y:S02]  /*2d430*/  IMAD.MOV.U32 R13, RZ, RZ, R77 ;  /* 0x000000ffff0d7224 */ /* 0x000fe400078e004d */
[----:B------:R-:W-:Y:S02]  /*2d440*/  IMAD.MOV.U32 R12, RZ, RZ, R2 ;  /* 0x000000ffff0c7224 */ /* 0x000fe400078e0002 */
[----:B------:R-:W-:-:S07]  /*2d450*/  IMAD.MOV.U32 R100, RZ, RZ, R14 ;  /* 0x000000ffff647224 */ /* 0x000fce00078e000e */
[----:B------:R-:W-:Y:S05]  /*2d460*/  WARPSYNC.COLLECTIVE R15, `(.L_x_2692) ;  /* 0x000000000f087348 */ /* 0x000fea0003c00000 */
[----:B------:R0:W1:Y:S02]  /*2d470*/  SHFL.IDX P6, R14, R13, R12, R11 ;  /* 0x0000000c0d0e7389 */ /* 0x00006400000c000b */
[----:B01----:R-:W-:Y:S01]  /*2d480*/  ENDCOLLECTIVE ;  /* 0x000000000000791b */ /* 0x003fe20003800000 */
.L_x_2692:
[----:B------:R-:W-:Y:S01]  /*2d490*/  SEL R65, R75, R100, P0 ;  /* 0x000000644b417207 */ /* 0x000fe20000000000 */
[----:B------:R-:W-:Y:S02]  /*2d4a0*/  IMAD.MOV.U32 R13, RZ, RZ, R110 ;  /* 0x000000ffff0d7224 */ /* 0x000fe400078e006e */
[----:B------:R-:W-:Y:S01]  /*2d4b0*/  IMAD.MOV.U32 R12, RZ, RZ, R7 ;  /* 0x000000ffff0c7224 */ /* 0x000fe200078e0007 */
[----:B------:R-:W-:-:S07]  /*2d4c0*/  MOV R77, R14 ;  /* 0x0000000e004d7202 */ /* 0x000fce0000000f00 */
[----:B------:R-:W-:Y:S05]  /*2d4d0*/  WARPSYNC.COLLECTIVE R15, `(.L_x_2693) ;  /* 0x000000000f087348 */ /* 0x000fea0003c00000 */
[----:B------:R0:W1:Y:S02]  /*2d4e0*/  SHFL.IDX P6, R14, R13, R12, R11 ;  /* 0x0000000c0d0e7389 */ /* 0x00006400000c000b */
[----:B01----:R-:W-:Y:S01]  /*2d4f0*/  ENDCOLLECTIVE ;  /* 0x000000000000791b */ /* 0x003fe20003800000 */
.L_x_2693:
[----:B------:R-:W-:Y:S02]  /*2d500*/  IMAD.MOV.U32 R13, RZ, RZ, R79 ;  /* 0x000000ffff0d7224 */ /* 0x000fe400078e004f */
[----:B------:R-:W-:Y:S02]  /*2d510*/  IMAD.MOV.U32 R12, RZ, RZ, R2 ;  /* 0x000000ffff0c7224 */ /* 0x000fe400078e0002 */
[----:B------:R-:W-:-:S07]  /*2d520*/  IMAD.MOV.U32 R110, RZ, RZ, R14 ;  /* 0x000000ffff6e7224 */ /* 0x000fce00078e000e */
[----:B------:R-:W-:Y:S05]  /*2d530*/  WARPSYNC.COLLECTIVE R15, `(.L_x_2694) ;  /* 0x000000000f087348 */ /* 0x000fea0003c00000 */
[----:B------:R0:W1:Y:S02]  /*2d540*/  SHFL.IDX P6, R14, R13, R12, R11 ;  /* 0x0000000c0d0e7389 */ /* 0x00006400000c000b */
[----:B01----:R-:W-:Y:S01]  /*2d550*/  ENDCOLLECTIVE ;  /* 0x000000000000791b */ /* 0x003fe20003800000 */
.L_x_2694:
[----:B------:R-:W-:Y:S02]  /*2d560*/  SEL R49, R77, R110, P0 ;  /* 0x0000006e4d317207 */ /* 0x000fe40000000000 */
[----:B------:R-:W-:Y:S01]  /*2d570*/  SEL R51, R110, R77, P0 ;  /* 0x0000004d6e337207 */ /* 0x000fe20000000000 */
[----:B------:R-:W-:Y:S01]  /*2d580*/  IMAD.MOV.U32 R13, RZ, RZ, R112 ;  /* 0x000000ffff0d7224 */ /* 0x000fe200078e0070 */
[----:B------:R-:W-:Y:S01]  /*2d590*/  MOV R12, R7 ;  /* 0x00000007000c7202 */ /* 0x000fe20000000f00 */
[----:B------:R-:W-:-:S07]  /*2d5a0*/  IMAD.MOV.U32 R79, RZ, RZ, R14 ;  /* 0x000000ffff4f7224 */ /* 0x000fce00078e000e */
[----:B------:R-:W-:Y:S05]  /*2d5b0*/  WARPSYNC.COLLECTIVE R15, `(.L_x_2695) ;  /* 0x000000000f087348 */ /* 0x000fea0003c00000 */
[----:B------:R0:W1:Y:S02]  /*2d5c0*/  SHFL.IDX P6, R14, R13, R12, R11 ;  /* 0x0000000c0d0e7389 */ /* 0x00006400000c000b */
[----:B01----:R-:W-:Y:S01]  /*2d5d0*/  ENDCOLLECTIVE ;  /* 0x000000000000791b */ /* 0x003fe20003800000 */
.L_x_2695:
[----:B------:R-:W-:Y:S02]  /*2d5e0*/  IMAD.MOV.U32 R13, RZ, RZ, R109 ;  /* 0x000000ffff0d7224 */ /* 0x000fe400078e006d */
[----:B------:R-:W-:Y:S02]  /*2d5f0*/  IMAD.MOV.U32 R12, RZ, RZ, R2 ;  /* 0x000000ffff0c7224 */ /* 0x000fe400078e0002 */
[----:B------:R-:W-:-:S07]  /*2d600*/  IMAD.MOV.U32 R112, RZ, RZ, R14 ;  /* 0x000000ffff707224 */ /* 0x000fce00078e000e */
[----:B------:R-:W-:Y:S05]  /*2d610*/  WARPSYNC.COLLECTIVE R15, `(.L_x_2696) ;  /* 0x000000000f087348 */ /* 0x000fea0003c00000 */
[----:B------:R0:W1:Y:S02]  /*2d620*/  SHFL.IDX P6, R14, R13, R12, R11 ;  /* 0x0000000c0d0e7389 */ /* 0x00006400000c000b */
[----:B01----:R-:W-:Y:S01]  /*2d630*/  ENDCOLLECTIVE ;  /* 0x000000000000791b */ /* 0x003fe20003800000 */
.L_x_2696:
[----:B------:R-:W-:Y:S01]  /*2d640*/  SEL R69, R79, R112, P0 ;  /* 0x000000704f457207 */ /* 0x000fe20000000000 */
[----:B------:R-:W-:Y:S02]  /*2d650*/  IMAD.MOV.U32 R13, RZ, RZ, R114 ;  /* 0x000000ffff0d7224 */ /* 0x000fe400078e0072 */
[----:B------:R-:W-:Y:S02]  /*2d660*/  IMAD.MOV.U32 R12, RZ, RZ, R7 ;  /* 0x000000ffff0c7224 */ /* 0x000fe400078e0007 */
[----:B------:R-:W-:-:S07]  /*2d670*/  IMAD.MOV.U32 R109, RZ, RZ, R14 ;  /* 0x000000ffff6d7224 */ /* 0x000fce00078e000e */
[----:B------:R-:W-:Y:S05]  /*2d680*/  WARPSYNC.COLLECTIVE R15, `(.L_x_2697) ;  /* 0x000000000f087348 */ /* 0x000fea0003c00000 */
[----:B------:R0:W1:Y:S02]  /*2d690*/  SHFL.IDX P6, R14, R13, R12, R11 ;  /* 0x0000000c0d0e7389 */ /* 0x00006400000c000b */
[----:B01----:R-:W-:Y:S01]  /*2d6a0*/  ENDCOLLECTIVE ;  /* 0x000000000000791b */ /* 0x003fe20003800000 */
.L_x_2697:
[----:B------:R-:W-:Y:S01]  /*2d6b0*/  MOV R13, R111 ;  /* 0x0000006f000d7202 */ /* 0x000fe20000000f00 */
[----:B------:R-:W-:Y:S02]  /*2d6c0*/  IMAD.MOV.U32 R12, RZ, RZ, R2 ;  /* 0x000000ffff0c7224 */ /* 0x000fe400078e0002 */
[----:B------:R-:W-:-:S07]  /*2d6d0*/  IMAD.MOV.U32 R114, RZ, RZ, R14 ;  /* 0x000000ffff727224 */ /* 0x000fce00078e000e */
[----:B------:R-:W-:Y:S05]  /*2d6e0*/  WARPSYNC.COLLECTIVE R15, `(.L_x_2698) ;  /* 0x000000000f087348 */ /* 0x000fea0003c00000 */
[----:B------:R0:W1:Y:S02]  /*2d6f0*/  SHFL.IDX P6, R14, R13, R12, R11 ;  /* 0x0000000c0d0e7389 */ /* 0x00006400000c000b */
[----:B01----:R-:W-:Y:S01]  /*2d700*/  ENDCOLLECTIVE ;  /* 0x000000000000791b */ /* 0x003fe20003800000 */
.L_x_2698:
[----:B------:R-:W-:Y:S02]  /*2d710*/  IMAD.MOV.U32 R13, RZ, RZ, R116 ;  /* 0x000000ffff0d7224 */ /* 0x000fe400078e0074 */
[----:B------:R-:W-:Y:S02]  /*2d720*/  IMAD.MOV.U32 R12, RZ, RZ, R7 ;  /* 0x000000ffff0c7224 */ /* 0x000fe400078e0007 */
[----:B------:R-:W-:-:S07]  /*2d730*/  IMAD.MOV.U32 R111, RZ, RZ, R14 ;  /* 0x000000ffff6f7224 */ /* 0x000fce00078e000e */
[----:B------:R-:W-:Y:S05]  /*2d740*/  WARPSYNC.COLLECTIVE R15, `(.L_x_2699) ;  /* 0x000000000f087348 */ /* 0x000fea0003c00000 */
[----:B------:R0:W1:Y:S02]  /*2d750*/  SHFL.IDX P6, R14, R13, R12, R11 ;  /* 0x0000000c0d0e7389 */ /* 0x00006400000c000b */
[----:B01----:R-:W-:Y:S01]  /*2d760*/  ENDCOLLECTIVE ;  /* 0x000000000000791b */ /* 0x003fe20003800000 */
.L_x_2699:
[----:B------:R-:W-:Y:S01]  /*2d770*/  IMAD.MOV.U32 R13, RZ, RZ, R5 ;  /* 0x000000ffff0d7224 */ /* 0x000fe200078e0005 */
[----:B------:R-:W-:Y:S01]  /*2d780*/  SEL R5, R53, R72, P0 ;  /* 0x0000004835057207 */ /* 0x000fe20000000000 */
[----:B------:R-:W-:Y:S02]  /*2d790*/  IMAD.MOV.U32 R12, RZ, RZ, R2 ;  /* 0x000000ffff0c7224 */ /* 0x000fe400078e0002 */
[----:B------:R-:W-:Y:S02]  /*2d7a0*/  IMAD.MOV.U32 R2, RZ, RZ, RZ ;  /* 0x000000ffff027224 */ /* 0x000fe400078e00ff */
[----:B------:R-:W-:-:S07]  /*2d7b0*/  IMAD.MOV.U32 R116, RZ, RZ, R14 ;  /* 0x000000ffff747224 */ /* 0x000fce00078e000e */
[----:B------:R-:W-:Y:S05]  /*2d7c0*/  WARPSYNC.COLLECTIVE R15, `(.L_x_2700) ;  /* 0x000000000f087348 */ /* 0x000fea0003c00000 */
[----:B------:R0:W1:Y:S02]  /*2d7d0*/  SHFL.IDX P6, R14, R13, R12, R11 ;  /* 0x0000000c0d0e7389 */ /* 0x00006400000c000b */
[----:B01----:R-:W-:Y:S01]  /*2d7e0*/  ENDCOLLECTIVE ;  /* 0x000000000000791b */ /* 0x003fe20003800000 */
.L_x_2700:
[----:B------:R-:W-:Y:S01]  /*2d7f0*/  SEL R77, R111, R116, P0 ;  /* 0x000000746f4d7207 */ /* 0x000fe20000000000 */
[----:B------:R-:W-:Y:S02]  /*2d800*/  IMAD.MOV.U32 R13, RZ, RZ, R3 ;  /* 0x000000ffff0d7224 */ /* 0x000fe400078e0003 */
[----:B------:R-:W-:Y:S01]  /*2d810*/  IMAD.MOV.U32 R12, RZ, RZ, R7 ;  /* 0x000000ffff0c7224 */ /* 0x000fe200078e0007 */
[----:B------:R-:W-:Y:S02]  /*2d820*/  SEL R7, R72, R53, P0 ;  /* 0x0000003548077207 */ /* 0x000fe40000000000 */
[----:B------:R-:W-:Y:S02]  /*2d830*/  SEL R53, R109, R114, P0 ;  /* 0x000000726d357207 */ /* 0x000fe40000000000 */
[----:B------:R-:W-:-:S07]  /*2d840*/  MOV R0, R14 ;  /* 0x0000000e00007202 */ /* 0x000fce0000000f00 */
[----:B------:R-:W-:Y:S05]  /*2d850*/  WARPSYNC.COLLECTIVE R15, `(.L_x_2701) ;  /* 0x000000000f087348 */ /* 0x000fea0003c00000 */
[----:B------:R0:W1:Y:S02]  /*2d860*/  SHFL.IDX P6, R14, R13, R12, R11 ;  /* 0x0000000c0d0e7389 */ /* 0x00006400000c000b */
[----:B01----:R-:W-:Y:S01]  /*2d870*/  ENDCOLLECTIVE ;  /* 0x000000000000791b */ /* 0x003fe20003800000 */
.L_x_2701:
[----:B------:R-:W-:Y:S02]  /*2d880*/  SEL R12, R33, R40, P0 ;  /* 0x00000028210c7207 */ /* 0x000fe40000000000 */
[----:B------:R-:W-:Y:S02]  /*2d890*/  SEL R11, R74, R55, P0 ;  /* 0x000000374a0b7207 */ /* 0x000fe40000000000 */
[----:B------:R-:W-:Y:S02]  /*2d8a0*/  SEL R13, R67, R92, P0 ;  /* 0x0000005c430d7207 */ /* 0x000fe40000000000 */
[----:B------:R-:W-:Y:S02]  /*2d8b0*/  SEL R15, R92, R67, P0 ;  /* 0x000000435c0f7207 */ /* 0x000fe40000000000 */
[----:B------:R-:W-:Y:S01]  /*2d8c0*/  SEL R67, R100, R75, P0 ;  /* 0x0000004b64437207 */ /* 0x000fe20000000000 */
[----:B------:R-:W-:Y:S01]  /*2d8d0*/  IMAD.MOV.U32 R3, RZ, RZ, R14 ;  /* 0x000000ffff037224 */ /* 0x000fe200078e000e */
[----:B------:R-:W-:-:S02]  /*2d8e0*/  SEL R14, R40, R33, P0 ;  /* 0x00000021280e7207 */ /* 0x000fc40000000000 */
[----:B------:R-:W-:Y:S02]  /*2d8f0*/  SEL R40, R35, R42, P0 ;  /* 0x0000002a23287207 */ /* 0x000fe40000000000 */
[----:B------:R-:W-:Y:S02]  /*2d900*/  SEL R42, R42, R35, P0 ;  /* 0x000000232a2a7207 */ /* 0x000fe40000000000 */
[----:B------:R-:W-:Y:S02]  /*2d910*/  SEL R33, R63, R88, P0 ;  /* 0x000000583f217207 */ /* 0x000fe40000000000 */
[----:B------:R-:W-:Y:S02]  /*2d920*/  SEL R35, R88, R63, P0 ;  /* 0x0000003f58237207 */ /* 0x000fe40000000000 */
[----:B------:R-:W-:Y:S02]  /*2d930*/  SEL R63, R96, R71, P0 ;  /* 0x00000047603f7207 */ /* 0x000fe40000000000 */
[----:B------:R-:W-:-:S02]  /*2d940*/  SEL R71, R112, R79, P0 ;  /* 0x0000004f70477207 */ /* 0x000fc40000000000 */
[----:B------:R-:W-:Y:S02]  /*2d950*/  SEL R55, R114, R109, P0 ;  /* 0x0000006d72377207 */ /* 0x000fe40000000000 */
[----:B------:R-:W-:Y:S01]  /*2d960*/  SEL R79, R116, R111, P0 ;  /* 0x0000006f744f7207 */ /* 0x000fe20000000000 */
[----:B------:R-:W-:Y:S06]  /*2d970*/  BRA `(.L_x_2702) ;  /* 0xffffff3400747947 */ /* 0x000fec000383ffff */
.L_x_2420:
[----:B------:R-:W0:Y:S01]  /*2d980*/  S2R R6, SR_TID.X ;  /* 0x0000000000067919 */ /* 0x000e220000002100 */
[----:B------:R-:W-:Y:S01]  /*2d990*/  BSSY B1, `(.L_x_2703) ;  /* 0x000000a000017945 */ /* 0x000fe20003800000 */
[----:B------:R-:W-:Y:S01]  /*2d9a0*/  IMAD.MOV.U32 R12, RZ, RZ, RZ ;  /* 0x000000ffff0c7224 */ /* 0x000fe200078e00ff */
[----:B------:R-:W-:Y:S01]  /*2d9b0*/  MOV R15, 0xffffffff ;  /* 0xffffffff000f7802 */ /* 0x000fe20000000f00 */
[----:B------:R-:W-:Y:S01]  /*2d9c0*/  IMAD.MOV.U32 R11, RZ, RZ, 0x1f ;  /* 0x0000001fff0b7424 */ /* 0x000fe200078e00ff */
[----:B0-----:R-:W-:-:S04]  /*2d9d0*/  SHF.R.U32.HI R6, RZ, 0x5, R6 ;  /* 0x00000005ff067819 */ /* 0x001fc80000011606 */
[----:B------:R-:W-:-:S05]  /*2d9e0*/  LOP3.LUT R6, R6, 0x3, RZ, 0xc0, !PT ;  /* 0x0000000306067812 */ /* 0x000fca00078ec0ff */
[----:B------:R-:W-:-:S07]  /*2d9f0*/  IMAD.MOV.U32 R13, RZ, RZ, R6 ;  /* 0x000000ffff0d7224 */ /* 0x000fce00078e0006 */
[----:B------:R-:W-:Y:S05]  /*2da00*/  WARPSYNC.COLLECTIVE R15, `(.L_x_2704) ;  /* 0x000000000f087348 */ /* 0x000fea0003c00000 */
[----:B------:R0:W1:Y:S02]  /*2da10*/  SHFL.IDX P6, R14, R13, R12, R11 ;  /* 0x0000000c0d0e7389 */ /* 0x00006400000c000b */
[----:B01----:R-:W-:Y:S01]  /*2da20*/  ENDCOLLECTIVE ;  /* 0x000000000000791b */ /* 0x003fe20003800000 */
.L_x_2704:
[----:B------:R-:W-:Y:S05]  /*2da30*/  BSYNC B1 ;  /* 0x0000000000017941 */ /* 0x000fea0003800000 */
.L_x_2703:
[----:B------:R-:W-:Y:S05]  /*2da40*/  BRA `(.L_x_2705) ;  /* 0xffffff68009c7947 */ /* 0x000fea000383ffff */
.L_x_2422:
[----:B------:R-:W-:Y:S01]  /*2da50*/  BSSY B1, `(.L_x_2706) ;  /* 0x0000006000017945 */ /* 0x000fe20003800000 */
[----:B------:R-:W-:-:S07]  /*2da60*/  IMAD.MOV.U32 R15, RZ, RZ, -0x1 ;  /* 0xffffffffff0f7424 */ /* 0x000fce00078e00ff */
[----:B0-----:R-:W-:Y:S05]  /*2da70*/  WARPSYNC.COLLECTIVE R15, `(.L_x_2707) ;  /* 0x000000000f0c7348 */ /* 0x001fea0003c00000 */
[----:B------:R-:W-:Y:S02]  /*2da80*/  ELECT P6, UR62, PT ;  /* 0x00000000003e782f */ /* 0x000fe400038c0000 */
[----:B------:R-:W-:Y:S01]  /*2da90*/  MOV R14, UR62 ;  /* 0x0000003e000e7c02 */ /* 0x000fe20008000f00 */
[----:B0-----:R-:W-:Y:S10]  /*2daa0*/  ENDCOLLECTIVE ;  /* 0x000000000000791b */ /* 0x001ff40003800000 */
.L_x_2707:
[----:B------:R-:W-:Y:S05]  /*2dab0*/  BSYNC B1 ;  /* 0x0000000000017941 */ /* 0x000fea0003800000 */
.L_x_2706:
[----:B------:R-:W-:Y:S05]  /*2dac0*/  BRA `(.L_x_2421) ;  /* 0xffffff6800947947 */ /* 0x000fea000383ffff */
.L_x_2424:
[----:B0-----:R0:W1:Y:S02]  /*2dad0*/  SYNCS.PHASECHK.TRANS64.TRYWAIT P0, [R11+URZ+0x38820], R4 ;  /* 0x038820040b0075a7 */ /* 0x001064000800017f */
[----:B-1----:R-:W-:Y:S05]  /*2dae0*/  @!P0 NANOSLEEP.SYNCS 0x989680 ;  /* 0x009896800000895d */ /* 0x002fea0003900000 */
[----:B------:R-:W1:Y:S02]  /*2daf0*/  @!P0 SYNCS.PHASECHK.TRANS64 P0, [R11+URZ+0x38820], R4 ;  /* 0x038820040b0085a7 */ /* 0x000e64000800007f */
[----:B-1----:R-:W-:Y:S05]  /*2db00*/  @!P0 BRA `(.L_x_2424) ;  /* 0xfffffffc00f08947 */ /* 0x002fea000383ffff */
[----:B------:R-:W-:Y:S05]  /*2db10*/  BRA `(.L_x_2708) ;  /* 0xffffff6800b07947 */ /* 0x000fea000383ffff */
.L_x_2428:
[----:B-1----:R1:W2:Y:S02]  /*2db20*/  SYNCS.PHASECHK.TRANS64.TRYWAIT P0, [R7+URZ+0x388a0], R10 ;  /* 0x0388a00a070075a7 */ /* 0x0022a4000800017f */
[----:B--2---:R-:W-:Y:S05]  /*2db30*/  @!P0 NANOSLEEP.SYNCS 0x989680 ;  /* 0x009896800000895d */ /* 0x004fea0003900000 */
[----:B------:R-:W2:Y:S02]  /*2db40*/  @!P0 SYNCS.PHASECHK.TRANS64 P0, [R7+URZ+0x388a0], R10 ;  /* 0x0388a00a070085a7 */ /* 0x000ea4000800007f */
[----:B--2---:R-:W-:Y:S05]  /*2db50*/  @!P0 BRA `(.L_x_2428) ;  /* 0xfffffffc00f08947 */ /* 0x004fea000383ffff */
[----:B------:R-:W-:Y:S05]  /*2db60*/  BRA `(.L_x_2709) ;  /* 0xffffff6800d07947 */ /* 0x000fea000383ffff */
.L_x_2434:
[----:B0-----:R0:W2:Y:S02]  /*2db70*/  SYNCS.PHASECHK.TRANS64.TRYWAIT P0, [R7+URZ+0x388c0], R10 ;  /* 0x0388c00a070075a7 */ /* 0x0010a4000800017f */
[----:B--2---:R-:W-:Y:S05]  /*2db80*/  @!P0 NANOSLEEP.SYNCS 0x989680 ;  /* 0x009896800000895d */ /* 0x004fea0003900000 */
[----:B------:R-:W2:Y:S02]  /*2db90*/  @!P0 SYNCS.PHASECHK.TRANS64 P0, [R7+URZ+0x388c0], R10 ;  /* 0x0388c00a070085a7 */ /* 0x000ea4000800007f */
[----:B--2---:R-:W-:Y:S05]  /*2dba0*/  @!P0 BRA `(.L_x_2434) ;  /* 0xfffffffc00f08947 */ /* 0x004fea000383ffff */
[----:B------:R-:W-:Y:S05]  /*2dbb0*/  BRA `(.L_x_2710) ;  /* 0xffffff6c00907947 */ /* 0x000fea000383ffff */
.L_x_2442:
[----:B0-----:R0:W1:Y:S02]  /*2dbc0*/  SYNCS.PHASECHK.TRANS64.TRYWAIT P1, [R7+URZ+0x388a0], R6 ;  /* 0x0388a006070075a7 */ /* 0x001064000802017f */
[----:B-1----:R-:W-:Y:S05]  /*2dbd0*/  @!P1 NANOSLEEP.SYNCS 0x989680 ;  /* 0x009896800000995d */ /* 0x002fea0003900000 */
[----:B------:R-:W1:Y:S02]  /*2dbe0*/  @!P1 SYNCS.PHASECHK.TRANS64 P1, [R7+URZ+0x388a0], R6 ;  /* 0x0388a006070095a7 */ /* 0x000e64000802007f */
[----:B-1----:R-:W-:Y:S05]  /*2dbf0*/  @!P1 BRA `(.L_x_2442) ;  /* 0xfffffffc00f09947 */ /* 0x002fea000383ffff */
[----:B------:R-:W-:Y:S05]  /*2dc00*/  BRA `(.L_x_2711) ;  /* 0xffffff7000ac7947 */ /* 0x000fea000383ffff */
.L_x_2448:
[----:B-1----:R1:W2:Y:S02]  /*2dc10*/  SYNCS.PHASECHK.TRANS64.TRYWAIT P1, [R7+URZ+0x388c0], R6 ;  /* 0x0388c006070075a7 */ /* 0x0022a4000802017f */
[----:B--2---:R-:W-:Y:S05]  /*2dc20*/  @!P1 NANOSLEEP.SYNCS 0x989680 ;  /* 0x009896800000995d */ /* 0x004fea0003900000 */
[----:B------:R-:W2:Y:S02]  /*2dc30*/  @!P1 SYNCS.PHASECHK.TRANS64 P1, [R7+URZ+0x388c0], R6 ;  /* 0x0388c006070095a7 */ /* 0x000ea4000802007f */
[----:B--2---:R-:W-:Y:S05]  /*2dc40*/  @!P1 BRA `(.L_x_2448) ;  /* 0xfffffffc00f09947 */ /* 0x004fea000383ffff */
[----:B------:R-:W-:Y:S05]  /*2dc50*/  BRA `(.L_x_2712) ;  /* 0xffffff7400647947 */ /* 0x000fea000383ffff */
.L_x_2463:
        /* <DEDUP_REMOVED lines=11> */
.L_x_2714:
[----:B------:R-:W-:Y:S05]  /*2dd10*/  BSYNC B0 ;  /* 0x0000000000007941 */ /* 0x000fea0003800000 */
.L_x_2713:
[----:B------:R-:W-:Y:S05]  /*2dd20*/  BRA `(.L_x_2715) ;  /* 0xffffff8000fc7947 */ /* 0x000fea000383ffff */
.L_x_2465:
[----:B------:R-:W-:Y:S01]  /*2dd30*/  BSSY B0, `(.L_x_2716) ;  /* 0x0000006000007945 */ /* 0x000fe20003800000 */
[----:B------:R-:W-:-:S07]  /*2dd40*/  IMAD.MOV.U32 R15, RZ, RZ, -0x1 ;  /* 0xffffffffff0f7424 */ /* 0x000fce00078e00ff */
[----:B01----:R-:W-:Y:S05]  /*2dd50*/  WARPSYNC.COLLECTIVE R15, `(.L_x_2717) ;  /* 0x000000000f0c7348 */ /* 0x003fea0003c00000 */
[----:B------:R-:W-:Y:S02]  /*2dd60*/  ELECT P6, UR62, PT ;  /* 0x00000000003e782f */ /* 0x000fe400038c0000 */
[----:B------:R-:W-:Y:S01]  /*2dd70*/  MOV R14, UR62 ;  /* 0x0000003e000e7c02 */ /* 0x000fe20008000f00 */
[----:B01----:R-:W-:Y:S10]  /*2dd80*/  ENDCOLLECTIVE ;  /* 0x000000000000791b */ /* 0x003ff40003800000 */
.L_x_2717:
[----:B------:R-:W-:Y:S05]  /*2dd90*/  BSYNC B0 ;  /* 0x0000000000007941 */ /* 0x000fea0003800000 */
.L_x_2716:
[----:B------:R-:W-:Y:S05]  /*2dda0*/  BRA `(.L_x_2718) ;  /* 0xffffff8000f47947 */ /* 0x000fea000383ffff */
.L_x_2468:
[----:B-1----:R1:W2:Y:S02]  /*2ddb0*/  SYNCS.PHASECHK.TRANS64.TRYWAIT P2, [R5+URZ+0x38880], R7 ;  /* 0x03888007050075a7 */ /* 0x0022a4000804017f */
[----:B--2---:R-:W-:Y:S05]  /*2ddc0*/  @!P2 NANOSLEEP.SYNCS 0x989680 ;  /* 0x009896800000a95d */ /* 0x004fea0003900000 */
[----:B------:R-:W2:Y:S02]  /*2ddd0*/  @!P2 SYNCS.PHASECHK.TRANS64 P2, [R5+URZ+0x38880], R7 ;  /* 0x038880070500a5a7 */ /* 0x000ea4000804007f */
[----:B--2---:R-:W-:Y:S05]  /*2dde0*/  @!P2 BRA `(.L_x_2468) ;  /* 0xfffffffc00f0a947 */ /* 0x004fea000383ffff */
[----:B------:R-:W-:Y:S05]  /*2ddf0*/  BRA `(.L_x_2719) ;  /* 0xffffff84006c7947 */ /* 0x000fea000383ffff */
.L_x_2470:
[----:B--2---:R2:W3:Y:S02]  /*2de00*/  SYNCS.PHASECHK.TRANS64.TRYWAIT P2, [R5+URZ+0x38840], R7 ;  /* 0x03884007050075a7 */ /* 0x0044e4000804017f */
[----:B---3--:R-:W-:Y:S05]  /*2de10*/  @!P2 NANOSLEEP.SYNCS 0x989680 ;  /* 0x009896800000a95d */ /* 0x008fea0003900000 */
[----:B------:R-:W3:Y:S02]  /*2de20*/  @!P2 SYNCS.PHASECHK.TRANS64 P2, [R5+URZ+0x38840], R7 ;  /* 0x038840070500a5a7 */ /* 0x000ee4000804007f */
[----:B---3--:R-:W-:Y:S05]  /*2de30*/  @!P2 BRA `(.L_x_2470) ;  /* 0xfffffffc00f0a947 */ /* 0x008fea000383ffff */
[----:B------:R-:W-:Y:S05]  /*2de40*/  BRA `(.L_x_2720) ;  /* 0xffffff8400e47947 */ /* 0x000fea000383ffff */
.L_x_2473:
        /* <DEDUP_REMOVED lines=8> */
.L_x_2479:
[----:B---3--:R3:W4:Y:S02]  /*2ded0*/  SYNCS.PHASECHK.TRANS64.TRYWAIT P0, [R5+URZ+0x38880], R4 ;  /* 0x03888004050075a7 */ /* 0x008724000800017f */
[----:B----4-:R-:W-:Y:S05]  /*2dee0*/  @!P0 NANOSLEEP.SYNCS 0x989680 ;  /* 0x009896800000895d */ /* 0x010fea0003900000 */
[----:B------:R-:W4:Y:S02]  /*2def0*/  @!P0 SYNCS.PHASECHK.TRANS64 P0, [R5+URZ+0x38880], R4 ;  /* 0x03888004050085a7 */ /* 0x000f24000800007f */
[----:B----4-:R-:W-:Y:S05]  /*2df00*/  @!P0 BRA `(.L_x_2479) ;  /* 0xfffffffc00f08947 */ /* 0x010fea000383ffff */
[----:B------:R-:W-:Y:S05]  /*2df10*/  BRA `(.L_x_2722) ;  /* 0xffffff8c00987947 */ /* 0x000fea000383ffff */
.L_x_2485:
[----:B-1----:R1:W2:Y:S02]  /*2df20*/  SYNCS.PHASECHK.TRANS64.TRYWAIT P0, [R5+URZ+0x38840], R4 ;  /* 0x03884004050075a7 */ /* 0x0022a4000800017f */
[----:B--2---:R-:W-:Y:S05]  /*2df30*/  @!P0 NANOSLEEP.SYNCS 0x989680 ;  /* 0x009896800000895d */ /* 0x004fea0003900000 */
[----:B------:R-:W2:Y:S02]  /*2df40*/  @!P0 SYNCS.PHASECHK.TRANS64 P0, [R5+URZ+0x38840], R4 ;  /* 0x03884004050085a7 */ /* 0x000ea4000800007f */
[----:B--2---:R-:W-:Y:S05]  /*2df50*/  @!P0 BRA `(.L_x_2485) ;  /* 0xfffffffc00f08947 */ /* 0x004fea000383ffff */
[----:B------:R-:W-:Y:S05]  /*2df60*/  BRA `(.L_x_2723) ;  /* 0xffffff9000647947 */ /* 0x000fea000383ffff */
.L_x_2492:
[----:B---3--:R-:W3:Y:S02]  /*2df70*/  LDL R4, [R1+0x4] ;  /* 0x0000040001047983 */ /* 0x008ee40000100800 */
[----:B---3--:R3:W4:Y:S02]  /*2df80*/  SYNCS.PHASECHK.TRANS64.TRYWAIT P2, [R4+URZ+0x38870], R3 ;  /* 0x03887003040075a7 */ /* 0x008724000804017f */
[----:B----4-:R-:W-:Y:S05]  /*2df90*/  @!P2 NANOSLEEP.SYNCS 0x989680 ;  /* 0x009896800000a95d */ /* 0x010fea0003900000 */
[----:B------:R-:W4:Y:S02]  /*2dfa0*/  @!P2 SYNCS.PHASECHK.TRANS64 P2, [R4+URZ+0x38870], R3 ;  /* 0x038870030400a5a7 */ /* 0x000f24000804007f */
[----:B----4-:R-:W-:Y:S05]  /*2dfb0*/  @!P2 BRA `(.L_x_2492) ;  /* 0xfffffffc00eca947 */ /* 0x010fea000383ffff */
[----:B------:R-:W-:Y:S05]  /*2dfc0*/  BRA `(.L_x_2724) ;  /* 0xffffff9400487947 */ /* 0x000fea000383ffff */
.L_x_2494:
[----:B---3--:R-:W3:Y:S02]  /*2dfd0*/  LDL R5, [R1+0x4] ;  /* 0x0000040001057983 */ /* 0x008ee40000100800 */
[----:B---3--:R3:W4:Y:S02]  /*2dfe0*/  SYNCS.PHASECHK.TRANS64.TRYWAIT P2, [R5+URZ+0x38860], R4 ;  /* 0x03886004050075a7 */ /* 0x008724000804017f */
[----:B----4-:R-:W-:Y:S05]  /*2dff0*/  @!P2 NANOSLEEP.SYNCS 0x989680 ;  /* 0x009896800000a95d */ /* 0x010fea0003900000 */
[----:B------:R-:W4:Y:S02]  /*2e000*/  @!P2 SYNCS.PHASECHK.TRANS64 P2, [R5+URZ+0x38860], R4 ;  /* 0x038860040500a5a7 */ /* 0x000f24000804007f */
[----:B----4-:R-:W-:Y:S05]  /*2e010*/  @!P2 BRA `(.L_x_2494) ;  /* 0xfffffffc00eca947 */ /* 0x010fea000383ffff */
[----:B------:R-:W-:Y:S05]  /*2e020*/  BRA `(.L_x_2725) ;  /* 0xffffff9400507947 */ /* 0x000fea000383ffff */
.L_x_2501:
[----:B-1----:R1:W2:Y:S02]  /*2e030*/  SYNCS.PHASECHK.TRANS64.TRYWAIT P0, [R2+URZ+0x38870], R0 ;  /* 0x03887000020075a7 */ /* 0x0022a4000800017f */
[----:B--2---:R-:W-:Y:S05]  /*2e040*/  @!P0 NANOSLEEP.SYNCS 0x989680 ;  /* 0x009896800000895d */ /* 0x004fea0003900000 */
[----:B------:R-:W2:Y:S02]  /*2e050*/  @!P0 SYNCS.PHASECHK.TRANS64 P0, [R2+URZ+0x38870], R0 ;  /* 0x03887000020085a7 */ /* 0x000ea4000800007f */
[----:B--2---:R-:W-:Y:S05]  /*2e060*/  @!P0 BRA `(.L_x_2501) ;  /* 0xfffffffc00f08947 */ /* 0x004fea000383ffff */
[----:B------:R-:W-:Y:S05]  /*2e070*/  BRA `(.L_x_2726) ;  /* 0xffffffa000a87947 */ /* 0x000fea000383ffff */
.L_x_2503:
[----:B-1----:R1:W2:Y:S02]  /*2e080*/  SYNCS.PHASECHK.TRANS64.TRYWAIT P0, [R2+URZ+0x38860], R0 ;  /* 0x03886000020075a7 */ /* 0x0022a4000800017f */
[----:B--2---:R-:W-:Y:S05]  /*2e090*/  @!P0 NANOSLEEP.SYNCS 0x989680 ;  /* 0x009896800000895d */ /* 0x004fea0003900000 */
[----:B------:R-:W2:Y:S02]  /*2e0a0*/  @!P0 SYNCS.PHASECHK.TRANS64 P0, [R2+URZ+0x38860], R0 ;  /* 0x03886000020085a7 */ /* 0x000ea4000800007f */
[----:B--2---:R-:W-:Y:S05]  /*2e0b0*/  @!P0 BRA `(.L_x_2503) ;  /* 0xfffffffc00f08947 */ /* 0x004fea000383ffff */
[----:B------:R-:W-:Y:S05]  /*2e0c0*/  BRA `(.L_x_2727) ;  /* 0xffffffa000b07947 */ /* 0x000fea000383ffff */
.L_x_2507:
[----:B------:R-:W2:Y:S01]  /*2e0d0*/  LDL R3, [R1] ;  /* 0x0000000001037983 */ /* 0x000ea20000100800 */
[----:B------:R-:W-:Y:S01]  /*2e0e0*/  BSSY B0, `(.L_x_2728) ;  /* 0x0000008000007945 */ /* 0x000fe20003800000 */
[----:B------:R-:W-:Y:S01]  /*2e0f0*/  MOV R12, RZ ;  /* 0x000000ff000c7202 */ /* 0x000fe20000000f00 */
[----:B------:R-:W-:Y:S02]  /*2e100*/  IMAD.MOV.U32 R11, RZ, RZ, 0x1f ;  /* 0x0000001fff0b7424 */ /* 0x000fe400078e00ff */
[----:B------:R-:W-:Y:S02]  /*2e110*/  IMAD.MOV.U32 R15, RZ, RZ, -0x1 ;  /* 0xffffffffff0f7424 */ /* 0x000fe400078e00ff */
[----:B--2---:R-:W-:-:S07]  /*2e120*/  IMAD.MOV.U32 R13, RZ, RZ, R3 ;  /* 0x000000ffff0d7224 */ /* 0x004fce00078e0003 */
[----:B------:R-:W-:Y:S05]  /*2e130*/  WARPSYNC.COLLECTIVE R15, `(.L_x_2729) ;  /* 0x000000000f087348 */ /* 0x000fea0003c00000 */
[----:B------:R0:W1:Y:S02]  /*2e140*/  SHFL.IDX P6, R14, R13, R12, R11 ;  /* 0x0000000c0d0e7389 */ /* 0x00006400000c000b */
[----:B01----:R-:W-:Y:S01]  /*2e150*/  ENDCOLLECTIVE ;  /* 0x000000000000791b */ /* 0x003fe20003800000 */
.L_x_2729:
[----:B------:R-:W-:Y:S05]  /*2e160*/  BSYNC B0 ;  /* 0x0000000000007941 */ /* 0x000fea0003800000 */
.L_x_2728:
        /* <DEDUP_REMOVED lines=9> */
.L_x_2730:
[----:B------:R-:W-:Y:S01]  /*2e200*/  ULDC UR4, c[0x0][0xc14] ;  /* 0x0003050000047ab9 */ /* 0x000fe20000000800 */
[----:B------:R-:W-:Y:S01]  /*2e210*/  IMAD.IADD R5, R2, 0x1, R7 ;  /* 0x0000000102057824 */ /* 0x000fe200078e0207 */
[----:B------:R-:W-:-:S04]  /*2e220*/  MOV R4, R14 ;  /* 0x0000000e00047202 */ /* 0x000fc80000000f00 */
[----:B------:R-:W-:-:S13]  /*2e230*/  ISETP.GE.OR P1, PT, R5, UR4, !P0 ;  /* 0x0000000405007c0c */ /* 0x000fda000c726670 */
[----:B------:R-:W0:Y:S02]  /*2e240*/  @!P1 LDC.64 R2, c[0x0][0xc58] ;  /* 0x00031600ff029b82 */ /* 0x000e240000000a00 */
[----:B0-----:R-:W-:-:S06]  /*2e250*/  @!P1 IMAD.WIDE R2, R5, 0x4, R2 ;  /* 0x0000000405029825 */ /* 0x001fcc00078e0202 */
[----:B------:R0:W2:Y:S01]  /*2e260*/  @!P1 LDG.E R3, desc[UR46][R2.64] ;  /* 0x0000002e02039981 */ /* 0x0000a2000c1e1900 */
[----:B------:R-:W-:Y:S01]  /*2e270*/  IMAD.MOV.U32 R11, RZ, RZ, RZ ;  /* 0x000000ffff0b7224 */ /* 0x000fe200078e00ff */
        /* <DEDUP_REMOVED lines=11> */
.L_x_2731:
        /* <DEDUP_REMOVED lines=8> */
.L_x_2732:
[----:B------:R-:W-:Y:S02]  /*2e3b0*/  IMAD.MOV.U32 R12, RZ, RZ, 0x4 ;  /* 0x00000004ff0c7424 */ /* 0x000fe400078e00ff */
[----:B------:R-:W-:-:S05]  /*2e3c0*/  IMAD.MOV.U32 R5, RZ, RZ, R14 ;  /* 0x000000ffff057224 */ /* 0x000fca00078e000e */
[----:B------:R-:W-:-:S05]  /*2e3d0*/  SEL R5, R5, RZ, P2 ;  /* 0x000000ff05057207 */ /* 0x000fca0001000000 */
[----:B------:R-:W-:-:S04]  /*2e3e0*/  IMAD.IADD R3, R3, 0x1, R5 ;  /* 0x0000000103037824 */ /* 0x000fc800078e0205 */
[----:B------:R-:W-:-:S07]  /*2e3f0*/  IMAD.MOV.U32 R13, RZ, RZ, R3 ;  /* 0x000000ffff0d7224 */ /* 0x000fce00078e0003 */
[----:B------:R-:W-:Y:S05]  /*2e400*/  WARPSYNC.COLLECTIVE R15, `(.L_x_2733) ;  /* 0x000000000f087348 */ /* 0x000fea0003c00000 */
[----:B------:R0:W1:Y:S02]  /*2e410*/  SHFL.UP P6, R14, R13, R12, R11 ;  /* 0x0400000c0d0e7389 */ /* 0x00006400000c000b */
[----:B01----:R-:W-:Y:S01]  /*2e420*/  ENDCOLLECTIVE ;  /* 0x000000000000791b */ /* 0x003fe20003800000 */
.L_x_2733:
        /* <DEDUP_REMOVED lines=8> */
.L_x_2734:
        /* <DEDUP_REMOVED lines=8> */
.L_x_2735:
        /* <DEDUP_REMOVED lines=9> */
.L_x_2736:
[----:B------:R-:W-:Y:S01]  /*2e5c0*/  IMAD.MOV.U32 R9, RZ, RZ, R14 ;  /* 0x000000ffff097224 */ /* 0x000fe200078e000e */
[----:B------:R-:W-:Y:S06]  /*2e5d0*/  BRA `(.L_x_2737) ;  /* 0xffffffac002c7947 */ /* 0x000fec000383ffff */
.L_x_2512:
        /* <DEDUP_REMOVED lines=8> */
.L_x_2739:
[----:B------:R-:W-:Y:S05]  /*2e660*/  BSYNC B0 ;  /* 0x0000000000007941 */ /* 0x000fea0003800000 */
.L_x_2738:
[----:B------:R-:W-:Y:S01]  /*2e670*/  SEL R3, R14, RZ, P1 ;  /* 0x000000ff0e037207 */ /* 0x000fe20000800000 */
[----:B------:R-:W-:Y:S02]  /*2e680*/  IMAD.MOV.U32 R12, RZ, RZ, 0x2 ;  /* 0x00000002ff0c7424 */ /* 0x000fe400078e00ff */
[----:B------:R-:W-:Y:S01]  /*2e690*/  IMAD.MOV.U32 R11, RZ, RZ, RZ ;  /* 0x000000ffff0b7224 */ /* 0x000fe200078e00ff */
[----:B------:R-:W-:Y:S01]  /*2e6a0*/  IADD3 R3, R2, R3, RZ ;  /* 0x0000000302037210 */ /* 0x000fe20007ffe0ff */
[----:B------:R-:W-:-:S04]  /*2e6b0*/  IMAD.MOV.U32 R15, RZ, RZ, -0x1 ;  /* 0xffffffffff0f7424 */ /* 0x000fc800078e00ff */
[----:B------:R-:W-:-:S07]  /*2e6c0*/  IMAD.MOV.U32 R13, RZ, RZ, R3 ;  /* 0x000000ffff0d7224 */ /* 0x000fce00078e0003 */
[----:B------:R-:W-:Y:S05]  /*2e6d0*/  WARPSYNC.COLLECTIVE R15, `(.L_x_2740) ;  /* 0x000000000f087348 */ /* 0x000fea0003c00000 */
[----:B------:R0:W1:Y:S02]  /*2e6e0*/  SHFL.UP P6, R14, R13, R12, R11 ;  /* 0x0400000c0d0e7389 */ /* 0x00006400000c000b */
[----:B01----:R-:W-:Y:S01]  /*2e6f0*/  ENDCOLLECTIVE ;  /* 0x000000000000791b */ /* 0x003fe20003800000 */
.L_x_2740:
[----:B------:R-:W-:Y:S01]  /*2e700*/  MOV R12, 0x4 ;  /* 0x00000004000c7802 */ /* 0x000fe20000000f00 */
[----:B------:R-:W-:-:S05]  /*2e710*/  IMAD.MOV.U32 R5, RZ, RZ, R14 ;  /* 0x000000ffff057224 */ /* 0x000fca00078e000e */
[----:B------:R-:W-:-:S05]  /*2e720*/  SEL R5, R5, RZ, P2 ;  /* 0x000000ff05057207 */ /* 0x000fca0001000000 */
[----:B------:R-:W-:-:S04]  /*2e730*/  IMAD.IADD R3, R3, 0x1, R5 ;  /* 0x0000000103037824 */ /* 0x000fc800078e0205 */
[----:B------:R-:W-:-:S07]  /*2e740*/  IMAD.MOV.U32 R13, RZ, RZ, R3 ;  /* 0x000000ffff0d7224 */ /* 0x000fce00078e0003 */
[----:B------:R-:W-:Y:S05]  /*2e750*/  WARPSYNC.COLLECTIVE R15, `(.L_x_2741) ;  /* 0x000000000f087348 */ /* 0x000fea0003c00000 */
[----:B------:R0:W1:Y:S02]  /*2e760*/  SHFL.UP P6, R14, R13, R12, R11 ;  /* 0x0400000c0d0e7389 */ /* 0x00006400000c000b */
[----:B01----:R-:W-:Y:S01]  /*2e770*/  ENDCOLLECTIVE ;  /* 0x000000000000791b */ /* 0x003fe20003800000 */
.L_x_2741:
        /* <DEDUP_REMOVED lines=8> */
.L_x_2742:
        /* <DEDUP_REMOVED lines=8> */
.L_x_2743:
[----:B------:R-:W-:Y:S02]  /*2e880*/  IMAD.MOV.U32 R12, RZ, RZ, 0x1f ;  /* 0x0000001fff0c7424 */ /* 0x000fe400078e00ff */
[----:B------:R-:W-:Y:S02]  /*2e890*/  IMAD.MOV.U32 R11, RZ, RZ, 0x1f ;  /* 0x0000001fff0b7424 */ /* 0x000fe400078e00ff */
[----:B------:R-:W-:-:S05]  /*2e8a0*/  IMAD.MOV.U32 R5, RZ, RZ, R14 ;  /* 0x000000ffff057224 */ /* 0x000fca00078e000e */
[----:B------:R-:W-:-:S05]  /*2e8b0*/  SEL R5, R5, RZ, P5 ;  /* 0x000000ff05057207 */ /* 0x000fca0002800000 */
[----:B------:R-:W-:-:S04]  /*2e8c0*/  IMAD.IADD R6, R3, 0x1, R5 ;  /* 0x0000000103067824 */ /* 0x000fc800078e0205 */
[----:B------:R-:W-:-:S07]  /*2e8d0*/  IMAD.MOV.U32 R13, RZ, RZ, R6 ;  /* 0x000000ffff0d7224 */ /* 0x000fce00078e0006 */
[----:B------:R-:W-:Y:S05]  /*2e8e0*/  WARPSYNC.COLLECTIVE R15, `(.L_x_2744) ;  /* 0x000000000f087348 */ /* 0x000fea0003c00000 */
[----:B------:R0:W1:Y:S02]  /*2e8f0*/  SHFL.IDX P6, R14, R13, R12, R11 ;  /* 0x0000000c0d0e7389 */ /* 0x00006400000c000b */
[----:B01----:R-:W-:Y:S01]  /*2e900*/  ENDCOLLECTIVE ;  /* 0x000000000000791b */ /* 0x003fe20003800000 */
.L_x_2744:
[----:B------:R-:W-:Y:S01]  /*2e910*/  IMAD.MOV.U32 R9, RZ, RZ, R14 ;  /* 0x000000ffff097224 */ /* 0x000fe200078e000e */
[----:B------:R-:W-:Y:S06]  /*2e920*/  BRA `(.L_x_2745) ;  /* 0xffffffac00007947 */ /* 0x000fec000383ffff */
.L_x_2514:
[----:B------:R-:W-:Y:S01]  /*2e930*/  BSSY B0, `(.L_x_2746) ;  /* 0x0000006000007945 */ /* 0x000fe20003800000 */
[----:B------:R-:W-:Y:S01]  /*2e940*/  PLOP3.LUT P6, PT, P6, PT, PT, 0x8, 0x0 ;  /* 0x000000000000781c */ /* 0x000fe200037ce170 */
[----:B------:R-:W-:-:S12]  /*2e950*/  IMAD.MOV.U32 R15, RZ, RZ, -0x1 ;  /* 0xffffffffff0f7424 */ /* 0x000fd800078e00ff */
[----:B0-----:R-:W-:Y:S05]  /*2e960*/  WARPSYNC.COLLECTIVE R15, `(.L_x_2747) ;  /* 0x000000000f087348 */ /* 0x001fea0003c00000 */
[----:B------:R-:W-:Y:S01]  /*2e970*/  VOTE.ANY R14, PT, P6 ;  /* 0x00000000000e7806 */ /* 0x000fe200030e0100 */
[----:B0-----:R-:W-:Y:S06]  /*2e980*/  ENDCOLLECTIVE ;  /* 0x000000000000791b */ /* 0x001fec0003800000 */
.L_x_2747:
[----:B------:R-:W-:Y:S05]  /*2e990*/  BSYNC B0 ;  /* 0x0000000000007941 */ /* 0x000fea0003800000 */
.L_x_2746:
[----:B------:R-:W-:Y:S01]  /*2e9a0*/  MOV R5, R14 ;  /* 0x0000000e00057202 */ /* 0x000fe20000000f00 */
[----:B------:R-:W-:Y:S02]  /*2e9b0*/  IMAD.MOV.U32 R13, RZ, RZ, R2 ;  /* 0x000000ffff0d7224 */ /* 0x000fe400078e0002 */
[----:B------:R-:W-:Y:S01]  /*2e9c0*/  IMAD.MOV.U32 R11, RZ, RZ, 0x1f ;  /* 0x0000001fff0b7424 */ /* 0x000fe200078e00ff */
[----:B------:R-:W0:Y:S01]  /*2e9d0*/  POPC R4, R5 ;  /* 0x0000000500047309 */ /* 0x000e220000000000 */
[----:B------:R-:W-:Y:S02]  /*2e9e0*/  IMAD.MOV.U32 R15, RZ, RZ, -0x1 ;  /* 0xffffffffff0f7424 */ /* 0x000fe400078e00ff */
[----:B0-----:R-:W-:-:S07]  /*2e9f0*/  IMAD.MOV.U32 R12, RZ, RZ, R4 ;  /* 0x000000ffff0c7224 */ /* 0x001fce00078e0004 */
[----:B------:R-:W-:Y:S05]  /*2ea00*/  WARPSYNC.COLLECTIVE R15, `(.L_x_2748) ;  /* 0x000000000f087348 */ /* 0x000fea0003c00000 */
[----:B------:R0:W1:Y:S02]  /*2ea10*/  SHFL.IDX P6, R14, R13, R12, R11 ;  /* 0x0000000c0d0e7389 */ /* 0x00006400000c000b */
[----:B01----:R-:W-:Y:S01]  /*2ea20*/  ENDCOLLECTIVE ;  /* 0x000000000000791b */ /* 0x003fe20003800000 */
.L_x_2748:
[----:B------:R-:W-:Y:S01]  /*2ea30*/  IMAD.MOV.U32 R7, RZ, RZ, R14 ;  /* 0x000000ffff077224 */ /* 0x000fe200078e000e */
[----:B------:R-:W-:Y:S06]  /*2ea40*/  BRA `(.L_x_2749) ;  /* 0xffffffa800f07947 */ /* 0x000fec000383ffff */
.L_x_2516:
[----:B------:R-:W-:Y:S01]  /*2ea50*/  BSSY B0, `(.L_x_2750) ;  /* 0x0000007000007945 */ /* 0x000fe20003800000 */
[----:B------:R-:W-:Y:S01]  /*2ea60*/  IMAD.MOV.U32 R13, RZ, RZ, R6 ;  /* 0x000000ffff0d7224 */ /* 0x000fe200078e0006 */
[----:B------:R-:W-:Y:S01]  /*2ea70*/  MOV R15, 0xffffffff ;  /* 0xffffffff000f7802 */ /* 0x000fe20000000f00 */
[----:B------:R-:W-:-:S07]  /*2ea80*/  IMAD.MOV.U32 R11, RZ, RZ, 0x1f ;  /* 0x0000001fff0b7424 */ /* 0x000fce00078e00ff */
[----:B0-2---:R-:W-:Y:S05]  /*2ea90*/  WARPSYNC.COLLECTIVE R15, `(.L_x_2751) ;  /* 0x000000000f087348 */ /* 0x005fea0003c00000 */
[----:B------:R1:W3:Y:S02]  /*2eaa0*/  SHFL.IDX P6, R14, R13, R12, R11 ;  /* 0x0000000c0d0e7389 */ /* 0x0002e400000c000b */
[----:B0123--:R-:W-:Y:S01]  /*2eab0*/  ENDCOLLECTIVE ;  /* 0x000000000000791b */ /* 0x00ffe20003800000 */
.L_x_2751:
[----:B------:R-:W-:Y:S05]  /*2eac0*/  BSYNC B0 ;  /* 0x0000000000007941 */ /* 0x000fea0003800000 */
.L_x_2750:
[----:B------:R-:W-:Y:S01]  /*2ead0*/  IMAD.MOV.U32 R2, RZ, RZ, R14 ;  /* 0x000000ffff027224 */ /* 0x000fe200078e000e */
[----:B------:R-:W-:Y:S06]  /*2eae0*/  BRA `(.L_x_2515) ;  /* 0xffffffa800e47947 */ /* 0x000fec000383ffff */
.L_x_2520:
[----:B0-----:R0:W1:Y:S02]  /*2eaf0*/  SYNCS.PHASECHK.TRANS64.TRYWAIT P0, [R0+URZ+0x38820], R3 ;  /* 0x03882003000075a7 */ /* 0x001064000800017f */
[----:B-1----:R-:W-:Y:S05]  /*2eb00*/  @!P0 NANOSLEEP.SYNCS 0x989680 ;  /* 0x009896800000895d */ /* 0x002fea0003900000 */
[----:B------:R-:W1:Y:S02]  /*2eb10*/  @!P0 SYNCS.PHASECHK.TRANS64 P0, [R0+URZ+0x38820], R3 ;  /* 0x03882003000085a7 */ /* 0x000e64000800007f */
[----:B-1----:R-:W-:Y:S05]  /*2eb20*/  @!P0 BRA `(.L_x_2520) ;  /* 0xfffffffc00f08947 */ /* 0x002fea000383ffff */
[----:B------:R-:W-:Y:S05]  /*2eb30*/  BRA `(.L_x_2752) ;  /* 0xffffffb0009c7947 */ /* 0x000fea000383ffff */
.L_x_2521:
        /* <DEDUP_REMOVED lines=11> */
.L_x_2754:
[----:B------:R-:W-:Y:S05]  /*2ebf0*/  BSYNC B0 ;  /* 0x0000000000007941 */ /* 0x000fea0003800000 */
.L_x_2753:
[----:B------:R-:W-:Y:S05]  /*2ec00*/  BRA `(.L_x_2755) ;  /* 0xffffffb000847947 */ /* 0x000fea000383ffff */
.L_x_2522:
[----:B------:R-:W-:Y:S01]  /*2ec10*/  BSSY B0, `(.L_x_2756) ;  /* 0x0000006000007945 */ /* 0x000fe20003800000 */
[----:B------:R-:W-:-:S07]  /*2ec20*/  IMAD.MOV.U32 R15, RZ, RZ, -0x1 ;  /* 0xffffffffff0f7424 */ /* 0x000fce00078e00ff */
[----:B01----:R-:W-:Y:S05]  /*2ec30*/  WARPSYNC.COLLECTIVE R15, `(.L_x_2757) ;  /* 0x000000000f0c7348 */ /* 0x003fea0003c00000 */
[----:B------:R-:W-:Y:S02]  /*2ec40*/  ELECT P6, UR62, PT ;  /* 0x00000000003e782f */ /* 0x000fe400038c0000 */
[----:B------:R-:W-:Y:S01]  /*2ec50*/  MOV R14, UR62 ;  /* 0x0000003e000e7c02 */ /* 0x000fe20008000f00 */
[----:B01----:R-:W-:Y:S10]  /*2ec60*/  ENDCOLLECTIVE ;  /* 0x000000000000791b */ /* 0x003ff40003800000 */
.L_x_2757:
[----:B------:R-:W-:Y:S05]  /*2ec70*/  BSYNC B0 ;  /* 0x0000000000007941 */ /* 0x000fea0003800000 */
.L_x_2756:
[----:B------:R-:W-:Y:S05]  /*2ec80*/  BRA `(.L_x_2758) ;  /* 0xffffffb000787947 */ /* 0x000fea000383ffff */
.L_x_2524:
[----:B0-----:R0:W1:Y:S02]  /*2ec90*/  SYNCS.PHASECHK.TRANS64.TRYWAIT P1, [R6+URZ], R5 ;  /* 0x00000005060075a7 */ /* 0x001064000802017f */
[----:B-1----:R-:W-:Y:S05]  /*2eca0*/  @!P1 NANOSLEEP.SYNCS 0x989680 ;  /* 0x009896800000995d */ /* 0x002fea0003900000 */
[----:B------:R-:W1:Y:S02]  /*2ecb0*/  @!P1 SYNCS.PHASECHK.TRANS64 P1, [R6+URZ], R5 ;  /* 0x00000005060095a7 */ /* 0x000e64000802007f */
[----:B-1----:R-:W-:Y:S05]  /*2ecc0*/  @!P1 BRA `(.L_x_2524) ;  /* 0xfffffffc00f09947 */ /* 0x002fea000383ffff */
[----:B------:R-:W-:Y:S05]  /*2ecd0*/  BRA `(.L_x_2759) ;  /* 0xffffffb000b47947 */ /* 0x000fea000383ffff */
.L_x_2525:
[----:B-1----:R1:W2:Y:S02]  /*2ece0*/  SYNCS.PHASECHK.TRANS64.TRYWAIT P1, [R7+URZ], R2 ;  /* 0x00000002070075a7 */ /* 0x0022a4000802017f */
[----:B--2---:R-:W-:Y:S05]  /*2ecf0*/  @!P1 NANOSLEEP.SYNCS 0x989680 ;  /* 0x009896800000995d */ /* 0x004fea0003900000 */
[----:B------:R-:W2:Y:S02]  /*2ed00*/  @!P1 SYNCS.PHASECHK.TRANS64 P1, [R7+URZ], R2 ;  /* 0x00000002070095a7 */ /* 0x000ea4000802007f */
[----:B--2---:R-:W-:Y:S05]  /*2ed10*/  @!P1 BRA `(.L_x_2525) ;  /* 0xfffffffc00f09947 */ /* 0x004fea000383ffff */
[----:B------:R-:W-:Y:S05]  /*2ed20*/  BRA `(.L_x_2760) ;  /* 0xffffffb000a87947 */ /* 0x000fea000383ffff */
.L_x_2527:
[----:B--2---:R2:W3:Y:S02]  /*2ed30*/  SYNCS.PHASECHK.TRANS64.TRYWAIT P1, [R4+URZ+0x38860], R5 ;  /* 0x03886005040075a7 */ /* 0x0044e4000802017f */
[----:B---3--:R-:W-:Y:S05]  /*2ed40*/  @!P1 NANOSLEEP.SYNCS 0x989680 ;  /* 0x009896800000995d */ /* 0x008fea0003900000 */
[----:B------:R-:W3:Y:S02]  /*2ed50*/  @!P1 SYNCS.PHASECHK.TRANS64 P1, [R4+URZ+0x38860], R5 ;  /* 0x03886005040095a7 */ /* 0x000ee4000802007f */
[----:B---3--:R-:W-:Y:S05]  /*2ed60*/  @!P1 BRA `(.L_x_2527) ;  /* 0xfffffffc00f09947 */ /* 0x008fea000383ffff */
[----:B------:R-:W-:Y:S05]  /*2ed70*/  BRA `(.L_x_2761) ;  /* 0xffffffb000ac7947 */ /* 0x000fea000383ffff */
.L_x_2529:
[----:B---3--:R3:W4:Y:S02]  /*2ed80*/  SYNCS.PHASECHK.TRANS64.TRYWAIT P1, [R3+URZ+0x38860], R2 ;  /* 0x03886002030075a7 */ /* 0x008724000802017f */
[----:B----4-:R-:W-:Y:S05]  /*2ed90*/  @!P1 NANOSLEEP.SYNCS 0x989680 ;  /* 0x009896800000995d */ /* 0x010fea0003900000 */
[----:B------:R-:W4:Y:S02]  /*2eda0*/  @!P1 SYNCS.PHASECHK.TRANS64 P1, [R3+URZ+0x38860], R2 ;  /* 0x03886002030095a7 */ /* 0x000f24000802007f */
[----:B----4-:R-:W-:Y:S05]  /*2edb0*/  @!P1 BRA `(.L_x_2529) ;  /* 0xfffffffc00f09947 */ /* 0x010fea000383ffff */
[----:B------:R-:W-:Y:S05]  /*2edc0*/  BRA `(.L_x_2762) ;  /* 0xffffffb000ac7947 */ /* 0x000fea000383ffff */
.L_x_2531:
[----:B----4-:R4:W0:Y:S02]  /*2edd0*/  SYNCS.PHASECHK.TRANS64.TRYWAIT P0, [R4+URZ+0x38880], R5 ;  /* 0x03888005040075a7 */ /* 0x010824000800017f */
[----:B0-----:R-:W-:Y:S05]  /*2ede0*/  @!P0 NANOSLEEP.SYNCS 0x989680 ;  /* 0x009896800000895d */ /* 0x001fea0003900000 */
[----:B------:R-:W0:Y:S02]  /*2edf0*/  @!P0 SYNCS.PHASECHK.TRANS64 P0, [R4+URZ+0x38880], R5 ;  /* 0x03888005040085a7 */ /* 0x000e24000800007f */
[----:B0-----:R-:W-:Y:S05]  /*2ee00*/  @!P0 BRA `(.L_x_2531) ;  /* 0xfffffffc00f08947 */ /* 0x001fea000383ffff */
[----:B------:R-:W-:Y:S05]  /*2ee10*/  BRA `(.L_x_2532) ;  /* 0xffffffb000a87947 */ /* 0x000fea000383ffff */
.L_x_2763:
        /* <DEDUP_REMOVED lines=14> */
.L_x_12358:


//--------------------- .text._ZN7cutlass13device_kernelIN5flash11enable_sm90INS1_16FlashAttnFwdSm90INS1_25CollectiveMainloopFwdSm90ILi2EN4cute5tupleIJNS5_1CILi1EEES8_S8_EEENS6_IJNS7_ILi128EEENS7_ILi160EEENS7_ILi192EEEEEELi192ENS_12float_e4m3_tEfNS_4arch4Sm90ELb0ELb0ELb0ELb0ELb0ELb0ELb0ELb1ELb1ELb0ELb0ELb0EEENS1_21CollectiveEpilogueFwdINS6_IJSA_SC_SB_EEES9_NS_10bfloat16_tESG_Li256ELb0ELb0ELb0ELb1EEENS1_29StaticPersistentTileSchedulerILb0EEEEEEEEEvNT_6ParamsE --------------------------
	.section	.text._ZN7cutlass13device_kernelIN5flash11enable_sm90INS1_16FlashAttnFwdSm90INS1_25CollectiveMainloopFwdSm90ILi2EN4cute5tupleIJNS5_1CILi1EEES8_S8_EEENS6_IJNS7_ILi128EEENS7_ILi160EEENS7_ILi192EEEEEELi192ENS_12float_e4m3_tEfNS_4arch4Sm90ELb0ELb0ELb0ELb0ELb0ELb0ELb0ELb1ELb1ELb0ELb0ELb0EEENS1_21CollectiveEpilogueFwdINS6_IJSA_SC_SB_EEES9_NS_10bfloat16_tESG_Li256ELb0ELb0ELb0ELb1EEENS1_29StaticPersistentTileSchedulerILb0EEEEEEEEEvNT_6ParamsE,"ax",@progbits
	.align	128
.text._ZN7cutlass13device_kernelIN5flash11enable_sm90INS1_16FlashAttnFwdSm90INS1_25CollectiveMainloopFwdSm90ILi2EN4cute5tupleIJNS5_1CILi1EEES8_S8_EEENS6_IJNS7_ILi128EEENS7_ILi160EEENS7_ILi192EEEEEELi192ENS_12float_e4m3_tEfNS_4arch4Sm90ELb0ELb0ELb0ELb0ELb0ELb0ELb0ELb1ELb1ELb0ELb0ELb0EEENS1_21CollectiveEpilogueFwdINS6_IJSA_SC_SB_EEES9_NS_10bfloat16_tESG_Li256ELb0ELb0ELb0ELb1EEENS1_29StaticPersistentTileSchedulerILb0EEEEEEEEEvNT_6ParamsE:
        .type           _ZN7cutlass13device_kernelIN5flash11enable_sm90INS1_16FlashAttnFwdSm90INS1_25CollectiveMainloopFwdSm90ILi2EN4cute5tupleIJNS5_1CILi1EEES8_S8_EEENS6_IJNS7_ILi128EEENS7_ILi160EEENS7_ILi192EEEEEELi192ENS_12float_e4m3_tEfNS_4arch4Sm90ELb0ELb0ELb0ELb0ELb0ELb0ELb0ELb1ELb1ELb0ELb0ELb0EEENS1_21CollectiveEpilogueFwdINS6_IJSA_SC_SB_EEES9_NS_10bfloat16_tESG_Li256ELb0ELb0ELb0ELb1EEENS1_29StaticPersistentTileSchedulerILb0EEEEEEEEEvNT_6ParamsE,@function
        .size           _ZN7cutlass13device_kernelIN5flash11enable_sm90INS1_16FlashAttnFwdSm90INS1_25CollectiveMainloopFwdSm90ILi2EN4cute5tupleIJNS5_1CILi1EEES8_S8_EEENS6_IJNS7_ILi128EEENS7_ILi160EEENS7_ILi192EEEEEELi192ENS_12float_e4m3_tEfNS_4arch4Sm90ELb0ELb0ELb0ELb0ELb0ELb0ELb0ELb1ELb1ELb0ELb0ELb0EEENS1_21CollectiveEpilogueFwdINS6_IJSA_SC_SB_EEES9_NS_10bfloat16_tESG_Li256ELb0ELb0ELb0ELb1EEENS1_29StaticPersistentTileSchedulerILb0EEEEEEEEEvNT_6ParamsE,(.L_x_12359 - _ZN7cutlass13device_kernelIN5flash11enable_sm90INS1_16FlashAttnFwdSm90INS1_25CollectiveMainloopFwdSm90ILi2EN4cute5tupleIJNS5_1CILi1EEES8_S8_EEENS6_IJNS7_ILi128EEENS7_ILi160EEENS7_ILi192EEEEEELi192ENS_12float_e4m3_tEfNS_4arch4Sm90ELb0ELb0ELb0ELb0ELb0ELb0ELb0ELb1ELb1ELb0ELb0ELb0EEENS1_21CollectiveEpilogueFwdINS6_IJSA_SC_SB_EEES9_NS_10bfloat16_tESG_Li256ELb0ELb0ELb0ELb1EEENS1_29StaticPersistentTileSchedulerILb0EEEEEEEEEvNT_6ParamsE)
        .other          _ZN7cutlass13device_kernelIN5flash11enable_sm90INS1_16FlashAttnFwdSm90INS1_25CollectiveMainloopFwdSm90ILi2EN4cute5tupleIJNS5_1CILi1EEES8_S8_EEENS6_IJNS7_ILi128EEENS7_ILi160EEENS7_ILi192EEEEEELi192ENS_12float_e4m3_tEfNS_4arch4Sm90ELb0ELb0ELb0ELb0ELb0ELb0ELb0ELb1ELb1ELb0ELb0ELb0EEENS1_21CollectiveEpilogueFwdINS6_IJSA_SC_SB_EEES9_NS_10bfloat16_tESG_Li256ELb0ELb0ELb0ELb1EEENS1_29StaticPersistentTileSchedulerILb0EEEEEEEEEvNT_6ParamsE,@"STO_CUDA_ENTRY STV_DEFAULT"
_ZN7cutlass13device_kernelIN5flash11enable_sm90INS1_16FlashAttnFwdSm90INS1_25CollectiveMainloopFwdSm90ILi2EN4cute5tupleIJNS5_1CILi1EEES8_S8_EEENS6_IJNS7_ILi128EEENS7_ILi160EEENS7_ILi192EEEEEELi192ENS_12float_e4m3_tEfNS_4arch4Sm90ELb0ELb0ELb0ELb0ELb0ELb0ELb0ELb1ELb1ELb0ELb0ELb0EEENS1_21CollectiveEpilogueFwdINS6_IJSA_SC_SB_EEES9_NS_10bfloat16_tESG_Li256ELb0ELb0ELb0ELb1EEENS1_29StaticPersistentTileSchedulerILb0EEEEEEEEEvNT_6ParamsE:
        /* <DEDUP_REMOVED lines=24> */
.L_x_2765:
[----:B------:R-:W-:Y:S05]  /*0180*/  BSYNC B0 ;  /* 0x0000000000007941 */ /* 0x000fea0003800000 */
.L_x_2764:
        /* <DEDUP_REMOVED lines=37> */
.L_x_2766:
        /* <DEDUP_REMOVED lines=22> */
.L_x_2767:
        /* <DEDUP_REMOVED lines=18> */
.L_x_2768:
        /* <DEDUP_REMOVED lines=22> */
.L_x_2769:
        /* <DEDUP_REMOVED lines=22> */
.L_x_2770:
[----:B------:R-:W-:Y:S01]  /*0920*/  PLOP3.LUT P0, PT, PT, PT, UP0, 0x80, 0x0 ;  /* 0x000000000000781c */ /* 0x000fe20003f0f008 */
[----:B------:R-:W-:Y:S01]  /*0930*/  UMOV UR46, 0x1 ;  /* 0x00000001002e7882 */ /* 0x000fe20000000000 */
[----:B------:R-:W-:Y:S01]  /*0940*/  NOP ;  /* 0x0000000000007918 */ /* 0x000fe20000000000 */
[----:B------:R-:W-:Y:S01]  /*0950*/  USEL UR46, UR46, 0x2, !UP0 ;  /* 0x000000022e2e7887 */ /* 0x000fe2000c000000 */
[----:B------:R-:W-:Y:S01]  /*0960*/  ULDC.64 UR50, c[0x0][0x208] ;  /* 0x0000820000327ab9 */ /* 0x000fe20000000a00 */
[----:B-123--:R-:W-:Y:S08]  /*0970*/  BAR.SYNC.DEFER_BLOCKING 0x0 ;  /* 0x0000000000007b1d */ /* 0x00eff00000010000 */
[----:B------:R-:W-:Y:S05]  /*0980*/  @!P0 BRA `(.L_x_2771) ;  /* 0x0000009000d88947 */ /* 0x000fea0003800000 */
.L_x_2772:
        /* <DEDUP_REMOVED lines=63> */
.L_x_2797:
[----:B------:R-:W-:Y:S01]  /*0d80*/  ULDC UR4, c[0x0][0xda8] ;  /* 0x00036a0000047ab9 */ /* 0x000fe20000000800 */
[----:B------:R-:W-:Y:S01]  /*0d90*/  ULDC UR43, c[0x0][0xdb4] ;  /* 0x00036d00002b7ab9 */ /* 0x000fe20000000800 */
[----:B------:R-:W-:Y:S01]  /*0da0*/  UISETP.NE.AND UP1, UPT, UR4, 0x1, UPT ;  /* 0x000000010400788c */ /* 0x000fe2000bf25270 */
[----:B--2---:R-:W-:Y:S01]  /*0db0*/  IMAD.MOV.U32 R3, RZ, RZ, 0x3f800000 ;  /* 0x3f800000ff037424 */ /* 0x004fe200078e00ff */
        /* <DEDUP_REMOVED lines=65> */
[----:B------:R-:W-:Y:S01]  /*11d0*/  @UP2 ULDC UR8, c[0x0][0x42c] ;  /* 0x00010b0000082ab9 */ /* 0x000fe20000000800 */
[----:B------:R-:W-:Y:S01]  /*11e0*/  @UP2 ULDC UR10, c[0x0][0x430] ;  /* 0x00010c00000a2ab9 */ /* 0x000fe20000000800 */
[----:B------:R-:W2:Y:S04]  /*11f0*/  @P0 LDG.E R3, desc[UR50][R4.64] ;  /* 0x0000003204030981 */ /* 0x000ea8000c1e1900 */
[----:B------:R-:W2:Y:S01]  /*1200*/  @P1 LDG.E R0, desc[UR50][R6.64] ;  /* 0x0000003206001981 */ /* 0x000ea2000c1e1900 */
[----:B------:R-:W-:-:S02]  /*1210*/  UISETP.NE.U32.AND UP0, UPT, UR4, URZ, UPT ;  /* 0x0000003f0400728c */ /* 0x000fc4000bf05070 */
[----:B------:R-:W-:Y:S02]  /*1220*/  UIADD3 UR7, UR38, 0x1e200, URZ ;  /* 0x0001e20026077890 */ /* 0x000fe4000fffe03f */
[----:B------:R-:W-:Y:S02]  /*1230*/  UISETP.NE.AND.EX UP0, UPT, UR5, URZ, UPT, UP0 ;  /* 0x0000003f0500728c */ /* 0x000fe4000bf05300 */
[----:B------:R-:W-:Y:S02]  /*1240*/  ULEA.HI UR4, UR41, UR41, URZ, 0x1 ;  /* 0x0000002929047291 */ /* 0x000fe4000f8f083f */
[----:B------:R-:W-:Y:S01]  /*1250*/  USEL UR56, UR56, 0x1, UP0 ;  /* 0x0000000138387887 */ /* 0x000fe20008000000 */
[----:B------:R-:W-:Y:S01]  /*1260*/  ULDC UR5, c[0x0][0x2e0] ;  /* 0x0000b80000057ab9 */ /* 0x000fe20000000800 */
[----:B------:R-:W-:Y:S02]  /*1270*/  ULOP3.LUT UP1, URZ, UR7, 0x9f, URZ, 0xc0, !UPT ;  /* 0x0000009f073f7892 */ /* 0x000fe4000f82c03f */
[----:B------:R-:W-:-:S02]  /*1280*/  UIMAD UR56, UR56, UR5, URZ ;  /* 0x00000005383872a4 */ /* 0x000fc4000f8e023f */
[----:B------:R-:W-:Y:S02]  /*1290*/  ULOP3.LUT UR4, UR4, 0x3e, URZ, 0xc0, !UPT ;  /* 0x0000003e04047892 */ /* 0x000fe4000f8ec03f */
[----:B------:R-:W-:Y:S01]  /*12a0*/  UIADD3 UR5, UR56, 0x9f, URZ ;  /* 0x0000009f38057890 */ /* 0x000fe2000fffe03f */
[----:B------:R-:W-:Y:S01]  /*12b0*/  PLOP3.LUT P0, PT, PT, PT, UP1, 0x80, 0x0 ;  /* 0x000000000000781c */ /* 0x000fe20003f0f018 */
[----:B------:R-:W-:Y:S02]  /*12c0*/  UIADD3 UR6, UR41, -UR4, URZ ;  /* 0x8000000429067290 */ /* 0x000fe4000fffe03f */
[----:B------:R-:W-:Y:S02]  /*12d0*/  UIMAD.WIDE UR4, UR5, 0x66666667, URZ ;  /* 0x66666667050478a5 */ /* 0x000fe4000f8e023f */
[----:B------:R-:W-:Y:S01]  /*12e0*/  ULEA UR6, UR6, UR7, 0xc ;  /* 0x0000000706067291 */ /* 0x000fe2000f8e603f */
[----:B------:R-:W-:-:S03]  /*12f0*/  UMOV UR42, UR43 ;  /* 0x0000002b002a7c82 */ /* 0x000fc60008000000 */
[----:B------:R-:W-:Y:S01]  /*1300*/  USHF.R.U32.HI UR6, URZ, 0x4, UR6 ;  /* 0x000000043f067899 */ /* 0x000fe20008011606 */
[----:B------:R-:W-:Y:S01]  /*1310*/  UMOV UR53, UR5 ;  /* 0x0000000500357c82 */ /* 0x000fe20008000000 */
[----:B------:R-:W-:Y:S02]  /*1320*/  UIMAD.WIDE.U32 UR4, UR43, UR8, URZ ;  /* 0x000000082b0472a5 */ /* 0x000fe4000f8e003f */
[----:B------:R-:W-:Y:S02]  /*1330*/  USHF.R.U32.HI UR7, URZ, 0x1f, UR53 ;  /* 0x0000001f3f077899 */ /* 0x000fe40008011635 */
[----:B------:R-:W-:Y:S02]  /*1340*/  ULOP3.LUT UR57, UR6, 0x3fff, URZ, 0xc0, !UPT ;  /* 0x00003fff06397892 */ /* 0x000fe4000f8ec03f */
[----:B------:R-:W-:Y:S02]  /*1350*/  ULEA.HI.SX32 UR53, UR53, UR7, 0x1a ;  /* 0x0000000735357291 */ /* 0x000fe4000f8fd23f */
        /* <DEDUP_REMOVED lines=21> */
.L_x_2773:
[----:B------:R-:W-:Y:S01]  /*14b0*/  ULOP3.LUT UR4, UR39, 0x1, URZ, 0xc0, !UPT ;  /* 0x0000000127047892 */ /* 0x000fe2000f8ec03f */
[----:B------:R-:W-:-:S05]  /*14c0*/  IMAD.U32 R3, RZ, RZ, UR47 ;  /* 0x0000002fff037e24 */ /* 0x000fca000f8e00ff */
[----:B------:R-:W-:Y:S01]  /*14d0*/  IMAD.U32 R0, RZ, RZ, UR4 ;  /* 0x00000004ff007e24 */ /* 0x000fe2000f8e00ff */
[----:B------:R-:W-:-:S04]  /*14e0*/  ISETP.NE.AND P0, PT, R3, 0x3, PT ;  /* 0x000000030300780c */ /* 0x000fc80003f05270 */
[----:B------:R-:W-:-:S04]  /*14f0*/  SHF.L.U32 R0, R0, 0x1f, RZ ;  /* 0x0000001f00007819 */ /* 0x000fc800000006ff */
[----:B------:R-:W1:Y:S02]  /*1500*/  SYNCS.PHASECHK.TRANS64.TRYWAIT P1, [UR38+0x33400], R0 ;  /* 0x03340000ff0075a7 */ /* 0x000e640008020166 */
[----:B-1----:R-:W-:Y:S05]  /*1510*/  @!P1 BRA `(.L_x_2774) ;  /* 0x000000c400789947 */ /* 0x002fea0003800000 */
.L_x_2858:
[----:B------:R-:W-:Y:S05]  /*1520*/  @!P0 BRA `(.L_x_2775) ;  /* 0x0000000000048947 */ /* 0x000fea0003800000 */
[----:B------:R-:W-:Y:S01]  /*1530*/  BPT.TRAP 0x1 ;  /* 0x000000040000795c */ /* 0x000fe20000300000 */
.L_x_2775:
[----:B-1----:R-:W-:Y:S02]  /*1540*/  IMAD.U32 R3, RZ, RZ, UR52 ;  /* 0x00000034ff037e24 */ /* 0x002fe4000f8e00ff */
[----:B------:R-:W-:-:S03]  /*1550*/  IMAD.U32 R0, RZ, RZ, UR36 ;  /* 0x00000024ff007e24 */ /* 0x000fc6000f8e00ff */
[----:B------:R-:W-:Y:S02]  /*1560*/  LEA R3, R3, UR38, 0x3 ;  /* 0x0000002603037c11 */ /* 0x000fe4000f8e18ff */
[----:B------:R-:W-:-:S04]  /*1570*/  SHF.L.U32 R0, R0, 0x1f, RZ ;  /* 0x0000001f00007819 */ /* 0x000fc800000006ff */
[----:B------:R1:W2:Y:S01]  /*1580*/  SYNCS.PHASECHK.TRANS64.TRYWAIT P1, [R3+URZ+0x33430], R0 ;  /* 0x03343000030075a7 */ /* 0x0002a2000802017f */
[----:B------:R-:W-:Y:S05]  /*1590*/  @!P0 BRA `(.L_x_2776) ;  /* 0x0000000000048947 */ /* 0x000fea0003800000 */
[----:B------:R-:W-:Y:S01]  /*15a0*/  BPT.TRAP 0x1 ;  /* 0x000000040000795c */ /* 0x000fe20000300000 */
.L_x_2776:
[----:B------:R-:W3:Y:S01]  /*15b0*/  S2R R4, SR_TID.X ;  /* 0x0000000000047919 */ /* 0x000ee20000002100 */
[----:B------:R-:W-:Y:S01]  /*15c0*/  IMAD.MOV.U32 R119, RZ, RZ, RZ ;  /* 0x000000ffff777224 */ /* 0x000fe200078e00ff */
[----:B---3--:R-:W-:Y:S01]  /*15d0*/  LOP3.LUT P2, RZ, R4, 0x7f, RZ, 0xc0, !PT ;  /* 0x0000007f04ff7812 */ /* 0x008fe2000784c0ff */
[----:B--2---:R-:W-:-:S12]  /*15e0*/  @P1 BRA `(.L_x_2777) ;  /* 0x0000000000081947 */ /* 0x004fd80003800000 */
[----:B------:R-:W2:Y:S02]  /*15f0*/  SYNCS.PHASECHK.TRANS64.TRYWAIT P1, [R3+URZ+0x33430], R0 ;  /* 0x03343000030075a7 */ /* 0x000ea4000802017f */
[----:B--2---:R-:W-:Y:S05]  /*1600*/  @!P1 BRA `(.L_x_2778) ;  /* 0x000000c400549947 */ /* 0x004fea0003800000 */
.L_x_2777:
        /* <DEDUP_REMOVED lines=11> */
[----:B------:R-:W-:Y:S01]  /*16c0*/  UMOV UR24, UR20 ;  /* 0x0000001400187c82 */ /* 0x000fe20008000000 */
[----:B------:R-:W-:Y:S01]  /*16d0*/  UMOV UR5, UR25 ;  /* 0x0000001900057c82 */ /* 0x000fe20008000000 */
[----:B------:R-:W-:Y:S01]  /*16e0*/  ULOP3.LUT UR49, UR4, 0x10000, URZ, 0xfc, !UPT ;  /* 0x0001000004317892 */ /* 0x000fe2000f8efc3f */
[----:B------:R-:W-:Y:S01]  /*16f0*/  P2R R13, PR, RZ, 0x1 ;  /* 0x00000001ff0d7803 */ /* 0x000fe20000000000 */
[----:B------:R-:W-:Y:S01]  /*1700*/  UMOV UR7, 0x80000020 ;  /* 0x8000002000077882 */ /* 0x000fe20000000000 */
[----:B------:R-:W-:Y:S01]  /*1710*/  UMOV UR4, UR24 ;  /* 0x0000001800047c82 */ /* 0x000fe20008000000 */
[----:B------:R-:W-:Y:S01]  /*1720*/  UIMAD UR28, UR52, 0x780, UR49 ;  /* 0x00000780341c78a4 */ /* 0x000fe2000f8e0231 */
[C---:B------:R-:W-:Y:S01]  /*1730*/  ISETP.GT.AND P2, PT, R4.reuse, RZ, PT ;  /* 0x000000ff0400720c */ /* 0x040fe20003f44270 */
[----:B------:R-:W-:Y:S01]  /*1740*/  UIADD3 UR9, UR20, 0x2, URZ ;  /* 0x0000000214097890 */ /* 0x000fe2000fffe03f */
[C---:B------:R-:W-:Y:S01]  /*1750*/  ISETP.GT.AND P5, PT, R4.reuse, 0x1, PT ;  /* 0x000000010400780c */ /* 0x040fe20003fa4270 */
[----:B------:R-:W-:Y:S01]  /*1760*/  UIADD3 UR6, UR28, 0x180, URZ ;  /* 0x000001801c067890 */ /* 0x000fe2000fffe03f */
[C---:B------:R-:W-:Y:S01]  /*1770*/  ISETP.GT.AND P4, PT, R4.reuse, 0x8, PT ;  /* 0x000000080400780c */ /* 0x040fe20003f84270 */
[----:B------:R-:W-:Y:S01]  /*1780*/  UIADD3 UR8, UR28, 0x200, URZ ;  /* 0x000002001c087890 */ /* 0x000fe2000fffe03f */
[C---:B------:R-:W-:Y:S01]  /*1790*/  ISETP.GT.AND P1, PT, R4.reuse, 0x9, PT ;  /* 0x000000090400780c */ /* 0x040fe20003f24270 */
[----:B------:R-:W-:Y:S01]  /*17a0*/  UMOV UR26, UR28 ;  /* 0x0000001c001a7c82 */ /* 0x000fe20008000000 */
[----:B------:R-:W-:Y:S01]  /*17b0*/  UIADD3 UR10, UR28, 0x2, URZ ;  /* 0x000000021c0a7890 */ /* 0x000fe2000fffe03f */
[----:B------:R-:W-:Y:S01]  /*17c0*/  QGMMA.64x32x32.F32.E4M3.E4M3 R88, gdesc[UR24], RZ, !UPT, gsb0 ;  /* 0x00600000185879f3 */ /* 0x000fe2000c0008ff */
[----:B------:R-:W-:Y:S01]  /*17d0*/  UIADD3 UR26, UR28, 0x80, URZ ;  /* 0x000000801c1a7890 */ /* 0x000fe2000fffe03f */
[C---:B------:R-:W-:Y:S01]  /*17e0*/  ISETP.GT.AND P3, PT, R4.reuse, 0x10, PT ;  /* 0x000000100400780c */ /* 0x040fe20003f64270 */
[----:B------:R-:W-:Y:S01]  /*17f0*/  UMOV UR27, 0x80000020 ;  /* 0x80000020001b7882 */ /* 0x000fe20000000000 */
[----:B------:R-:W-:Y:S01]  /*1800*/  UMOV UR11, 0x80000020 ;  /* 0x80000020000b7882 */ /* 0x000fe20000000000 */
[----:B------:R-:W-:Y:S01]  /*1810*/  UIADD3 UR12, UR28, 0x202, URZ ;  /* 0x000002021c0c7890 */ /* 0x000fe2000fffe03f */
[C---:B------:R-:W-:Y:S01]  /*1820*/  ISETP.GT.AND P0, PT, R4.reuse, 0x79, PT ;  /* 0x000000790400780c */ /* 0x040fe20003f04270 */
[----:B------:R-:W-:Y:S01]  /*1830*/  UIADD3 UR13, UR20, 0x200, URZ ;  /* 0x00000200140d7890 */ /* 0x000fe2000fffe03f */
[----:B------:R-:W-:Y:S01]  /*1840*/  ISETP.GT.AND P6, PT, R4, 0x80, PT ;  /* 0x000000800400780c */ /* 0x000fe20003fc4270 */
[----:B------:R-:W-:Y:S01]  /*1850*/  UIADD3 UR14, UR28, 0x280, URZ ;  /* 0x000002801c0e7890 */ /* 0x000fe2000fffe03f */
[----:B------:R-:W-:Y:S01]  /*1860*/  IMAD.U32 R9, RZ, RZ, UR40 ;  /* 0x00000028ff097e24 */ /* 0x000fe2000f8e00ff */
[----:B------:R-:W-:Y:S01]  /*1870*/  UMOV UR15, 0x80000020 ;  /* 0x80000020000f7882 */ /* 0x000fe20000000000 */
[----:B------:R-:W-:Y:S01]  /*1880*/  UIADD3 UR16, UR28, 0x282, URZ ;  /* 0x000002821c107890 */ /* 0x000fe2000fffe03f */
[----:B------:R-:W1:Y:S01]  /*1890*/  S2R R114, SR_TID.X ;  /* 0x0000000000727919 */ /* 0x000e620000002100 */
[----:B------:R-:W-:Y:S01]  /*18a0*/  UIADD3 UR18, UR28, 0x402, URZ ;  /* 0x000004021c127890 */ /* 0x000fe2000fffe03f */
[--C-:B------:R-:W-:Y:S01]  /*18b0*/  IMAD.MOV.U32 R118, RZ, RZ, R119.reuse ;  /* 0x000000ffff767224 */ /* 0x100fe200078e0077 */
[----:B------:R-:W-:Y:S01]  /*18c0*/  UMOV UR19, 0x80000020 ;  /* 0x8000002000137882 */ /* 0x000fe20000000000 */
[----:B------:R-:W-:Y:S01]  /*18d0*/  UIADD3 UR22, UR28, 0x680, URZ ;  /* 0x000006801c167890 */ /* 0x000fe2000fffe03f */
[--C-:B------:R-:W-:Y:S01]  /*18e0*/  IMAD.MOV.U32 R117, RZ, RZ, R119.reuse ;  /* 0x000000ffff757224 */ /* 0x100fe200078e0077 */
[----:B------:R-:W-:Y:S01]  /*18f0*/  UMOV UR23, 0x80000020 ;  /* 0x8000002000177882 */ /* 0x000fe20000000000 */
[----:B------:R-:W-:Y:S01]  /*1900*/  UISETP.GE.AND UP0, UPT, UR56, 0xa1, UPT ;  /* 0x000000a13800788c */ /* 0x000fe2000bf06270 */
[----:B------:R-:W-:-:S02]  /*1910*/  IMAD.MOV.U32 R116, RZ, RZ, R119 ;  /* 0x000000ffff747224 */ /* 0x000fc400078e0077 */
[----:B------:R-:W-:Y:S01]  /*1920*/  IMAD.MOV.U32 R115, RZ, RZ, R119 ;  /* 0x000000ffff737224 */ /* 0x000fe200078e0077 */
[----:B------:R-:W-:Y:S02]  /*1930*/  WARPGROUP.DEPBAR.LE gsb0, 0x0 ;  /* 0x00008000000079c5 */ /* 0x000fe40000010000 */
[----:B------:R-:W-:-:S06]  /*1940*/  WARPGROUP.ARRIVE ;  /* 0x00000000000079c5 */ /* 0x000fcc0000000000 */
[----:B------:R-:W-:Y:S01]  /*1950*/  QGMMA.64x32x32.F32.E4M3.E4M3 R72, gdesc[UR24], RZ, !UPT, gsb0 ;  /* 0x00600000184879f3 */ /* 0x000fe2000c0008ff */
[----:B------:R-:W-:Y:S01]  /*1960*/  UIADD3 UR26, UR28, 0x100, URZ ;  /* 0x000001001c1a7890 */ /* 0x000fe2000fffe03f */
[----:B------:R-:W-:Y:S01]  /*1970*/  UMOV UR27, 0x80000020 ;  /* 0x80000020001b7882 */ /* 0x000fe20000000000 */
[----:B------:R-:W-:Y:S02]  /*1980*/  WARPGROUP.DEPBAR.LE gsb0, 0x0 ;  /* 0x00008000000079c5 */ /* 0x000fe40000010000 */
[----:B------:R-:W-:-:S06]  /*1990*/  WARPGROUP.ARRIVE ;  /* 0x00000000000079c5 */ /* 0x000fcc0000000000 */
[----:B------:R-:W-:Y:S01]  /*19a0*/  QGMMA.64x32x32.F32.E4M3.E4M3 R56, gdesc[UR24], RZ, !UPT, gsb0 ;  /* 0x00600000183879f3 */ /* 0x000fe2000c0008ff */
[----:B------:R-:W-:Y:S01]  /*19b0*/  UMOV UR26, UR8 ;  /* 0x00000008001a7c82 */ /* 0x000fe20008000000 */
[----:B------:R-:W-:Y:S01]  /*19c0*/  UMOV UR27, 0x80000020 ;  /* 0x80000020001b7882 */ /* 0x000fe20000000000 */
[----:B------:R-:W-:Y:S02]  /*19d0*/  WARPGROUP.DEPBAR.LE gsb0, 0x0 ;  /* 0x00008000000079c5 */ /* 0x000fe40000010000 */
[----:B------:R-:W-:-:S06]  /*19e0*/  WARPGROUP.ARRIVE ;  /* 0x00000000000079c5 */ /* 0x000fcc0000000000 */
[----:B------:R-:W-:Y:S01]  /*19f0*/  QGMMA.64x32x32.F32.E4M3.E4M3 R40, gdesc[UR4], RZ, !UPT, gsb0 ;  /* 0x00600000042879f3 */ /* 0x000fe2000c0008ff */
[----:B------:R-:W-:Y:S01]  /*1a00*/  UMOV UR4, UR9 ;  /* 0x0000000900047c82 */ /* 0x000fe20008000000 */
[----:B------:R-:W-:Y:S01]  /*1a10*/  UMOV UR5, 0x80000020 ;  /* 0x8000002000057882 */ /* 0x000fe20000000000 */
[----:B------:R-:W-:Y:S01]  /*1a20*/  UMOV UR6, UR10 ;  /* 0x0000000a00067c82 */ /* 0x000fe20008000000 */
[----:B------:R-:W-:Y:S01]  /*1a30*/  UMOV UR7, 0x80000020 ;  /* 0x8000002000077882 */ /* 0x000fe20000000000 */
[----:B------:R-:W-:Y:S01]  /*1a40*/  UIADD3 UR10, UR28, 0x182, URZ ;  /* 0x000001821c0a7890 */ /* 0x000fe2000fffe03f */
[----:B------:R-:W-:Y:S01]  /*1a50*/  UMOV UR8, UR4 ;  /* 0x0000000400087c82 */ /* 0x000fe20008000000 */
[----:B------:R-:W-:Y:S01]  /*1a60*/  UMOV UR9, UR5 ;  /* 0x0000000500097c82 */ /* 0x000fe20008000000 */
[----:B------:R-:W-:Y:S02]  /*1a70*/  WARPGROUP.DEPBAR.LE gsb0, 0x0 ;  /* 0x00008000000079c5 */ /* 0x000fe40000010000 */
[----:B------:R-:W-:-:S06]  /*1a80*/  WARPGROUP.ARRIVE ;  /* 0x00000000000079c5 */ /* 0x000fcc0000000000 */
[----:B------:R-:W-:Y:S03]  /*1a90*/  QGMMA.64x32x32.F32.E4M3.E4M3 R24, gdesc[UR24], RZ, !UPT, gsb0 ;  /* 0x00600000181879f3 */ /* 0x000fe6000c0008ff */
[----:B------:R-:W-:Y:S02]  /*1aa0*/  WARPGROUP.DEPBAR.LE gsb0, 0x0 ;  /* 0x00008000000079c5 */ /* 0x000fe40000010000 */
[----:B------:R-:W-:-:S06]  /*1ab0*/  WARPGROUP.ARRIVE ;  /* 0x00000000000079c5 */ /* 0x000fcc0000000000 */
[----:B------:R-:W-:Y:S01]  /*1ac0*/  QGMMA.64x32x32.F32.E4M3.E4M3 R88, gdesc[UR4], R88, gsb0 ;  /* 0x00600000045879f3 */ /* 0x000fe20008000858 */
[----:B------:R-:W-:Y:S01]  /*1ad0*/  UIADD3 UR6, UR28, 0x82, URZ ;  /* 0x000000821c067890 */ /* 0x000fe2000fffe03f */
[----:B------:R-:W-:Y:S01]  /*1ae0*/  UMOV UR7, 0x80000020 ;  /* 0x8000002000077882 */ /* 0x000fe20000000000 */
        /* <DEDUP_REMOVED lines=8> */
[----:B------:R-:W-:Y:S01]  /*1b70*/  UMOV UR6, UR12 ;  /* 0x0000000c00067c82 */ /* 0x000fe20008000000 */
[----:B------:R-:W-:Y:S01]  /*1b80*/  UMOV UR7, 0x80000020 ;  /* 0x8000002000077882 */ /* 0x000fe20000000000 */
[----:B------:R-:W-:Y:S02]  /*1b90*/  WARPGROUP.DEPBAR.LE gsb0, 0x0 ;  /* 0x00008000000079c5 */ /* 0x000fe40000010000 */
[----:B------:R-:W-:-:S06]  /*1ba0*/  WARPGROUP.ARRIVE ;  /* 0x00000000000079c5 */ /* 0x000fcc0000000000 */
[----:B------:R-:W-:Y:S01]  /*1bb0*/  QGMMA.64x32x32.F32.E4M3.E4M3 R40, gdesc[UR8], R40, gsb0 ;  /* 0x00600000082879f3 */ /* 0x000fe20008000828 */
        /* <DEDUP_REMOVED lines=9> */
[----:B------:R-:W-:Y:S01]  /*1c50*/  QGMMA.64x32x32.F32.E4M3.E4M3 R24, gdesc[UR4], R24, gsb0 ;  /* 0x00600000041879f3 */ /* 0x000fe20008000818 */
[----:B------:R-:W-:Y:S02]  /*1c60*/  UIADD3 UR6, UR28, 0x480, URZ ;  /* 0x000004801c067890 */ /* 0x000fe4000fffe03f */
[----:B------:R-:W-:Y:S01]  /*1c70*/  UIADD3 UR7, UR20, 0x202, URZ ;  /* 0x0000020214077890 */ /* 0x000fe2000fffe03f */
        /* <DEDUP_REMOVED lines=15> */
[----:B------:R-:W-:Y:S01]  /*1d70*/  UIADD3 UR6, UR28, 0x482, URZ ;  /* 0x000004821c067890 */ /* 0x000fe2000fffe03f */
[----:B------:R-:W-:Y:S02]  /*1d80*/  WARPGROUP.DEPBAR.LE gsb0, 0x0 ;  /* 0x00008000000079c5 */ /* 0x000fe40000010000 */
[----:B------:R-:W-:-:S06]  /*1d90*/  WARPGROUP.ARRIVE ;  /* 0x00000000000079c5 */ /* 0x000fcc0000000000 */
[----:B------:R-:W-:Y:S01]  /*1da0*/  QGMMA.64x32x32.F32.E4M3.E4M3 R40, gdesc[UR12], R40, gsb0 ;  /* 0x006000000c2879f3 */ /* 0x000fe20008000828 */
[----:B------:R-:W-:Y:S01]  /*1db0*/  UMOV UR12, UR7 ;  /* 0x00000007000c7c82 */ /* 0x000fe20008000000 */
[----:B------:R-:W-:Y:S01]  /*1dc0*/  UMOV UR13, 0x80000020 ;  /* 0x80000020000d7882 */ /* 0x000fe20000000000 */
[----:B------:R-:W-:Y:S01]  /*1dd0*/  UMOV UR14, UR16 ;  /* 0x00000010000e7c82 */ /* 0x000fe20008000000 */
[----:B------:R-:W-:Y:S01]  /*1de0*/  UMOV UR15, 0x80000020 ;  /* 0x80000020000f7882 */ /* 0x000fe20000000000 */
[----:B------:R-:W-:Y:S01]  /*1df0*/  UMOV UR16, UR12 ;  /* 0x0000000c00107c82 */ /* 0x000fe20008000000 */
[----:B------:R-:W-:Y:S01]  /*1e00*/  UMOV UR17, UR13 ;  /* 0x0000000d00117c82 */ /* 0x000fe20008000000 */
[----:B------:R-:W-:Y:S01]  /*1e10*/  UIADD3 UR7, UR20, 0x400, URZ ;  /* 0x0000040014077890 */ /* 0x000fe2000fffe03f */
[----:B------:R-:W-:Y:S02]  /*1e20*/  WARPGROUP.DEPBAR.LE gsb0, 0x0 ;  /* 0x00008000000079c5 */ /* 0x000fe40000010000 */
[----:B------:R-:W-:-:S06]  /*1e30*/  WARPGROUP.ARRIVE ;  /* 0x00000000000079c5 */ /* 0x000fcc0000000000 */
[----:B------:R-:W-:Y:S01]  /*1e40*/  QGMMA.64x32x32.F32.E4M3.E4M3 R24, gdesc[UR8], R24, gsb0 ;  /* 0x00600000081879f3 */ /* 0x000fe20008000818 */
[----:B------:R-:W-:Y:S02]  /*1e50*/  UIADD3 UR10, UR28, 0x500, URZ ;  /* 0x000005001c0a7890 */ /* 0x000fe4000fffe03f */
        /* <DEDUP_REMOVED lines=24> */
[----:B------:R-:W-:Y:S02]  /*1fe0*/  UMOV UR21, UR17 ;  /* 0x0000001100157c82 */ /* 0x000fe40008000000 */
[----:B------:R-:W-:Y:S01]  /*1ff0*/  UMOV UR20, UR16 ;  /* 0x0000001000147c82 */ /* 0x000fe20008000000 */
[----:B------:R-:W-:Y:S01]  /*2000*/  UIADD3 UR10, UR28, 0x502, URZ ;  /* 0x000005021c0a7890 */ /* 0x000fe2000fffe03f */
[----:B------:R-:W-:-:S02]  /*2010*/  WARPGROUP.DEPBAR.LE gsb0, 0x0 ;  /* 0x00008000000079c5 */ /* 0x000fc40000010000 */
[----:B------:R-:W-:-:S06]  /*2020*/  WARPGROUP.ARRIVE ;  /* 0x00000000000079c5 */ /* 0x000fcc0000000000 */
[----:B------:R-:W-:Y:S03]  /*2030*/  QGMMA.64x32x32.F32.E4M3.E4M3 R24, gdesc[UR12], R24, gsb0 ;  /* 0x006000000c1879f3 */ /* 0x000fe60008000818 */
        /* <DEDUP_REMOVED lines=22> */
[----:B------:R-:W-:Y:S02]  /*21a0*/  WARPGROUP.DEPBAR.LE gsb0, 0x0 ;  /* 0x00008000000079c5 */ /* 0x000fe40000010000 */
        /* <DEDUP_REMOVED lines=8> */
[----:B------:R-:W-:Y:S01]  /*2230*/  WARPGROUP.ARRIVE ;  /* 0x00000000000079c5 */ /* 0x000fe20000000000 */
[----:B------:R-:W-:Y:S02]  /*2240*/  FSEL R88, R88, -INF , P2 ;  /* 0xff80000058587808 */ /* 0x000fe40001000000 */
[----:B------:R-:W-:Y:S02]  /*2250*/  FSEL R89, R89, -INF , P5 ;  /* 0xff80000059597808 */ /* 0x000fe40002800000 */
[----:B------:R-:W-:Y:S01]  /*2260*/  FSEL R92, R92, -INF , P4 ;  /* 0xff8000005c5c7808 */ /* 0x000fe20002000000 */
[----:B------:R-:W-:Y:S01]  /*2270*/  QGMMA.64x32x32.F32.E4M3.E4M3 R72, gdesc[UR20], R72, gsb0 ;  /* 0x00600000144879f3 */ /* 0x000fe20008000848 */
[----:B------:R-:W-:Y:S01]  /*2280*/  UIADD3 UR22, UR28, 0x602, URZ ;  /* 0x000006021c167890 */ /* 0x000fe2000fffe03f */
[----:B------:R-:W-:Y:S01]  /*2290*/  FMNMX.FTZ R5, R88, R89, !PT ;  /* 0x0000005958057209 */ /* 0x000fe20007810000 */
[----:B------:R-:W-:Y:S01]  /*22a0*/  UMOV UR23, 0x80000020 ;  /* 0x8000002000177882 */ /* 0x000fe20000000000 */
[----:B------:R-:W-:-:S02]  /*22b0*/  FSEL R93, R93, -INF , P1 ;  /* 0xff8000005d5d7808 */ /* 0x000fc40000800000 */
[----:B------:R-:W-:Y:S02]  /*22c0*/  FMNMX.FTZ R0, R92, R5, !PT ;  /* 0x000000055c007209 */ /* 0x000fe40007810000 */
[----:B------:R-:W-:Y:S02]  /*22d0*/  FSEL R90, R90, -INF , P2 ;  /* 0xff8000005a5a7808 */ /* 0x000fe40001000000 */
[----:B------:R-:W-:Y:S02]  /*22e0*/  ISETP.GT.AND P2, PT, R4, 0x11, PT ;  /* 0x000000110400780c */ /* 0x000fe40003f44270 */
[----:B------:R-:W-:Y:S02]  /*22f0*/  FSEL R96, R96, -INF , P3 ;  /* 0xff80000060607808 */ /* 0x000fe40001800000 */
[----:B------:R-:W-:Y:S02]  /*2300*/  FMNMX.FTZ R5, R93, R0, !PT ;  /* 0x000000005d057209 */ /* 0x000fe40007810000 */
[----:B------:R-:W-:-:S02]  /*2310*/  FSEL R91, R91, -INF , P5 ;  /* 0xff8000005b5b7808 */ /* 0x000fc40002800000 */
        /* <DEDUP_REMOVED lines=8> */
[----:B------:R-:W-:Y:S02]  /*23a0*/  FSEL R101, R101, -INF , P4 ;  /* 0xff80000065657808 */ /* 0x000fe40002000000 */
[----:B------:R-:W-:Y:S02]  /*23b0*/  ISETP.GT.AND P3, PT, R4, 0x20, PT ;  /* 0x000000200400780c */ /* 0x000fe40003f64270 */
[----:B------:R-:W-:Y:S02]  /*23c0*/  FMNMX.FTZ R0, R100, R5, !PT ;  /* 0x0000000564007209 */ /* 0x000fe40007810000 */
[----:B------:R-:W-:-:S02]  /*23d0*/  FSEL R95, R95, -INF , P1 ;  /* 0xff8000005f5f7808 */ /* 0x000fc40000800000 */
[C---:B------:R-:W-:Y:S02]  /*23e0*/  ISETP.GT.AND P1, PT, R4.reuse, 0x21, PT ;  /* 0x000000210400780c */ /* 0x040fe40003f24270 */
[----:B------:R-:W-:Y:S02]  /*23f0*/  FMNMX.FTZ R5, R101, R0, !PT ;  /* 0x0000000065057209 */ /* 0x000fe40007810000 */
[----:B------:R-:W-:Y:S02]  /*2400*/  FSEL R99, R99, -INF , P2 ;  /* 0xff80000063637808 */ /* 0x000fe40001000000 */
[----:B------:R-:W-:Y:S02]  /*2410*/  ISETP.GT.AND P2, PT, R4, 0x28, PT ;  /* 0x000000280400780c */ /* 0x000fe40003f44270 */
[----:B------:R-:W-:Y:S02]  /*2420*/  FSEL R102, R102, -INF , P5 ;  /* 0xff80000066667808 */ /* 0x000fe40002800000 */
[----:B------:R-:W-:-:S02]  /*2430*/  ISETP.GT.AND P5, PT, R4, 0x29, PT ;  /* 0x000000290400780c */ /* 0x000fc40003fa4270 */
[----:B------:R-:W-:Y:S02]  /*2440*/  FSEL R103, R103, -INF , P4 ;  /* 0xff80000067677808 */ /* 0x000fe40002000000 */
[----:B------:R-:W-:Y:S01]  /*2450*/  ISETP.GT.AND P4, PT, R4, 0x30, PT ;  /* 0x000000300400780c */ /* 0x000fe20003f84270 */
[----:B------:R-:W-:Y:S02]  /*2460*/  WARPGROUP.DEPBAR.LE gsb0, 0x0 ;  /* 0x00008000000079c5 */ /* 0x000fe40000010000 */
[----:B------:R-:W-:Y:S01]  /*2470*/  WARPGROUP.ARRIVE ;  /* 0x00000000000079c5 */ /* 0x000fe20000000000 */
[----:B------:R-:W-:Y:S02]  /*2480*/  FSEL R72, R72, -INF , P3 ;  /* 0xff80000048487808 */ /* 0x000fe40001800000 */
[----:B------:R-:W-:Y:S02]  /*2490*/  FSEL R73, R73, -INF , P1 ;  /* 0xff80000049497808 */ /* 0x000fe40000800000 */
[----:B------:R-:W-:Y:S01]  /*24a0*/  FMNMX.FTZ R0, R72, R5, !PT ;  /* 0x0000000548007209 */ /* 0x000fe20007810000 */
[----:B------:R-:W-:Y:S01]  /*24b0*/  QGMMA.64x32x32.F32.E4M3.E4M3 R56, gdesc[UR20], R56, gsb0 ;  /* 0x00600000143879f3 */ /* 0x000fe20008000838 */
[----:B------:R-:W-:Y:S01]  /*24c0*/  UIADD3 UR22, UR28, 0x682, URZ ;  /* 0x000006821c167890 */ /* 0x000fe2000fffe03f */
[----:B------:R-:W-:Y:S01]  /*24d0*/  FSEL R76, R76, -INF , P2 ;  /* 0xff8000004c4c7808 */ /* 0x000fe20001000000 */
[----:B------:R-:W-:Y:S01]  /*24e0*/  UMOV UR23, 0x80000020 ;  /* 0x8000002000177882 */ /* 0x000fe20000000000 */
        /* <DEDUP_REMOVED lines=21> */
[----:B------:R-:W-:Y:S02]  /*2640*/  FMNMX.FTZ R5, R85, R0, !PT ;  /* 0x0000000055057209 */ /* 0x000fe40007810000 */
[----:B------:R-:W-:Y:S02]  /*2650*/  FSEL R83, R83, -INF , P3 ;  /* 0xff80000053537808 */ /* 0x000fe40001800000 */
[----:B------:R-:W-:Y:S02]  /*2660*/  ISETP.GT.AND P3, PT, R4, 0x48, PT ;  /* 0x000000480400780c */ /* 0x000fe40003f64270 */
[----:B------:R-:W-:-:S02]  /*2670*/  FSEL R86, R86, -INF , P1 ;  /* 0xff80000056567808 */ /* 0x000fc40000800000 */
[C---:B------:R-:W-:Y:S02]  /*2680*/  ISETP.GT.AND P1, PT, R4.reuse, 0x49, PT ;  /* 0x000000490400780c */ /* 0x040fe40003f24270 */
[----:B------:R-:W-:Y:S02]  /*2690*/  FSEL R87, R87, -INF , P2 ;  /* 0xff80000057577808 */ /* 0x000fe40001000000 */
[----:B------:R-:W-:Y:S01]  /*26a0*/  ISETP.GT.AND P2, PT, R4, 0x50, PT ;  /* 0x000000500400780c */ /* 0x000fe20003f44270 */
[----:B------:R-:W-:Y:S02]  /*26b0*/  WARPGROUP.DEPBAR.LE gsb0, 0x0 ;  /* 0x00008000000079c5 */ /* 0x000fe40000010000 */
[----:B------:R-:W-:Y:S01]  /*26c0*/  WARPGROUP.ARRIVE ;  /* 0x00000000000079c5 */ /* 0x000fe20000000000 */
[----:B------:R-:W-:Y:S02]  /*26d0*/  FSEL R56, R56, -INF , P5 ;  /* 0xff80000038387808 */ /* 0x000fe40002800000 */
[----:B------:R-:W-:-:S02]  /*26e0*/  FSEL R57, R57, -INF , P4 ;  /* 0xff80000039397808 */ /* 0x000fc40002000000 */
[----:B------:R-:W-:Y:S01]  /*26f0*/  FMNMX.FTZ R0, R56, R5, !PT ;  /* 0x0000000538007209 */ /* 0x000fe20007810000 */
[----:B------:R-:W-:Y:S01]  /*2700*/  QGMMA.64x32x32.F32.E4M3.E4M3 R40, gdesc[UR20], R40, gsb0 ;  /* 0x00600000142879f3 */ /* 0x000fe20008000828 */
[----:B------:R-:W-:Y:S01]  /*2710*/  UIADD3 UR22, UR28, 0x702, URZ ;  /* 0x000007021c167890 */ /* 0x000fe2000fffe03f */
[----:B------:R-:W-:Y:S01]  /*2720*/  FSEL R60, R60, -INF , P3 ;  /* 0xff8000003c3c7808 */ /* 0x000fe20001800000 */
[----:B------:R-:W-:Y:S01]  /*2730*/  UMOV UR23, 0x80000020 ;  /* 0x8000002000177882 */ /* 0x000fe20000000000 */
[----:B------:R-:W-:Y:S02]  /*2740*/  FMNMX.FTZ R5, R57, R0, !PT ;  /* 0x0000000039057209 */ /* 0x000fe40007810000 */
        /* <DEDUP_REMOVED lines=20> */
[----:B------:R-:W-:-:S02]  /*2890*/  FMNMX.FTZ R0, R69, R0, !PT ;  /* 0x0000000045007209 */ /* 0x000fc40007810000 */
[----:B------:R-:W-:Y:S02]  /*28a0*/  FSEL R67, R67, -INF , P5 ;  /* 0xff80000043437808 */ /* 0x000fe40002800000 */
[----:B------:R-:W-:Y:S02]  /*28b0*/  ISETP.GT.AND P5, PT, R4, 0x68, PT ;  /* 0x000000680400780c */ /* 0x000fe40003fa4270 */
[----:B------:R-:W-:Y:S02]  /*28c0*/  FSEL R70, R70, -INF , P4 ;  /* 0xff80000046467808 */ /* 0x000fe40002000000 */
[C---:B------:R-:W-:Y:S02]  /*28d0*/  ISETP.GT.AND P4, PT, R4.reuse, 0x69, PT ;  /* 0x000000690400780c */ /* 0x040fe40003f84270 */
[----:B------:R-:W-:Y:S02]  /*28e0*/  FSEL R71, R71, -INF , P3 ;  /* 0xff80000047477808 */ /* 0x000fe40001800000 */
[----:B------:R-:W-:Y:S01]  /*28f0*/  ISETP.GT.AND P3, PT, R4, 0x70, PT ;  /* 0x000000700400780c */ /* 0x000fe20003f64270 */
[----:B------:R-:W-:-:S02]  /*2900*/  WARPGROUP.DEPBAR.LE gsb0, 0x0 ;  /* 0x00008000000079c5 */ /* 0x000fc40000010000 */
[----:B------:R-:W-:Y:S01]  /*2910*/  WARPGROUP.ARRIVE ;  /* 0x00000000000079c5 */ /* 0x000fe20000000000 */
[----:B------:R-:W-:Y:S02]  /*2920*/  FSEL R105, R40, -INF , P1 ;  /* 0xff80000028697808 */ /* 0x000fe40000800000 */
[----:B------:R-:W-:Y:S02]  /*2930*/  FSEL R5, R41, -INF , P2 ;  /* 0xff80000029057808 */ /* 0x000fe40001000000 */
[----:B------:R-:W-:Y:S01]  /*2940*/  FMNMX.FTZ R0, R105, R0, !PT ;  /* 0x0000000069007209 */ /* 0x000fe20007810000 */
[----:B------:R-:W-:Y:S01]  /*2950*/  QGMMA.64x32x32.F32.E4M3.E4M3 R24, gdesc[UR20], R24, gsb0 ;  /* 0x00600000141879f3 */ /* 0x000fe20008000818 */
[----:B------:R-:W-:Y:S02]  /*2960*/  FSEL R53, R53, -INF , P0 ;  /* 0xff80000035357808 */ /* 0x000fe40000000000 */
[----:B------:R-:W-:Y:S02]  /*2970*/  ISETP.GT.AND P0, PT, R4, 0x81, PT ;  /* 0x000000810400780c */ /* 0x000fe40003f04270 */
[----:B------:R-:W-:-:S02]  /*2980*/  FSEL R44, R44, -INF , P5 ;  /* 0xff8000002c2c7808 */ /* 0x000fc40002800000 */
[----:B------:R-:W-:Y:S02]  /*2990*/  FMNMX.FTZ R7, R5, R0, !PT ;  /* 0x0000000005077209 */ /* 0x000fe40007810000 */
[----:B------:R-:W-:Y:S02]  /*29a0*/  P2R R12, PR, RZ, 0x1 ;  /* 0x00000001ff0c7803 */ /* 0x000fe40000000000 */
        /* <DEDUP_REMOVED lines=11> */
[----:B------:R-:W-:Y:S02]  /*2a60*/  FMNMX.FTZ R7, R49, R0, !PT ;  /* 0x0000000031077209 */ /* 0x000fe40007810000 */
[----:B------:R-:W-:Y:S02]  /*2a70*/  FSEL R51, R51, -INF , P1 ;  /* 0xff80000033337808 */ /* 0x000fe40000800000 */
[----:B------:R-:W-:Y:S02]  /*2a80*/  FMNMX.FTZ R0, R52, R7, !PT ;  /* 0x0000000734007209 */ /* 0x000fe40007810000 */
[----:B------:R-:W-:Y:S02]  /*2a90*/  ISETP.GT.AND P1, PT, R4, 0x88, PT ;  /* 0x000000880400780c */ /* 0x000fe40003f24270 */
[----:B------:R-:W-:-:S02]  /*2aa0*/  FMNMX.FTZ R7, R53, R0, !PT ;  /* 0x0000000035077209 */ /* 0x000fc40007810000 */
[----:B------:R-:W-:Y:S02]  /*2ab0*/  FSEL R54, R54, -INF , P2 ;  /* 0xff80000036367808 */ /* 0x000fe40001000000 */
[----:B------:R-:W-:Y:S02]  /*2ac0*/  ISETP.GT.AND P2, PT, R4, 0x89, PT ;  /* 0x000000890400780c */ /* 0x000fe40003f44270 */
[----:B------:R-:W-:Y:S02]  /*2ad0*/  FSEL R50, R50, -INF , P3 ;  /* 0xff80000032327808 */ /* 0x000fe40001800000 */
[C---:B------:R-:W-:Y:S02]  /*2ae0*/  ISETP.GT.AND P3, PT, R4.reuse, 0x90, PT ;  /* 0x000000900400780c */ /* 0x040fe40003f64270 */
[----:B------:R-:W-:Y:S02]  /*2af0*/  FSEL R47, R47, -INF , P4 ;  /* 0xff8000002f2f7808 */ /* 0x000fe40002000000 */
[----:B------:R-:W-:-:S02]  /*2b00*/  ISETP.GT.AND P4, PT, R4, 0x91, PT ;  /* 0x000000910400780c */ /* 0x000fc40003f84270 */
[----:B------:R-:W-:Y:S02]  /*2b10*/  FSEL R46, R46, -INF , P5 ;  /* 0xff8000002e2e7808 */ /* 0x000fe40002800000 */
[C---:B------:R-:W-:Y:S02]  /*2b20*/  ISETP.GT.AND P5, PT, R4.reuse, 0x98, PT ;  /* 0x000000980400780c */ /* 0x040fe40003fa4270 */
[----:B------:R-:W-:Y:S01]  /*2b30*/  P2R R10, PR, RZ, 0x4 ;  /* 0x00000004ff0a7803 */ /* 0x000fe20000000000 */
[----:B------:R-:W-:Y:S02]  /*2b40*/  WARPGROUP.DEPBAR.LE gsb0, 0x0 ;  /* 0x00008000000079c5 */ /* 0x000fe40000010000 */
[----:B------:R-:W-:Y:S02]  /*2b50*/  FSEL R107, R25, -INF , P0 ;  /* 0xff800000196b7808 */ /* 0x000fe40000000000 */
[----:B------:R-:W-:Y:S02]  /*2b60*/  ISETP.GT.AND P0, PT, R4, 0x80, PT ;  /* 0x000000800400780c */ /* 0x000fe40003f04270 */
[----:B------:R-:W-:-:S02]  /*2b70*/  FSEL R106, R24, -INF , P6 ;  /* 0xff800000186a7808 */ /* 0x000fc40003000000 */
[----:B------:R-:W-:Y:S02]  /*2b80*/  FSEL R26, R26, -INF , P0 ;  /* 0xff8000001a1a7808 */ /* 0x000fe40000000000 */
[----:B------:R-:W-:Y:S02]  /*2b90*/  ISETP.NE.AND P0, PT, R12, RZ, PT ;  /* 0x000000ff0c00720c */ /* 0x000fe40003f05270 */
[----:B------:R-:W-:Y:S02]  /*2ba0*/  FMNMX.FTZ R0, R106, R7, !PT ;  /* 0x000000076a007209 */ /* 0x000fe40007810000 */
[----:B------:R-:W-:Y:S02]  /*2bb0*/  FSEL R27, R27, -INF , P0 ;  /* 0xff8000001b1b7808 */ /* 0x000fe40000000000 */
[----:B------:R-:W-:Y:S02]  /*2bc0*/  ISETP.NE.AND P0, PT, R13, RZ, PT ;  /* 0x000000ff0d00720c */ /* 0x000fe40003f05270 */
[----:B------:R-:W-:-:S02]  /*2bd0*/  FMNMX.FTZ R13, R90, R91, !PT ;  /* 0x0000005b5a0d7209 */ /* 0x000fc40007810000 */
[----:B------:R-:W-:Y:S02]  /*2be0*/  FSEL R108, R28, -INF , P1 ;  /* 0xff8000001c6c7808 */ /* 0x000fe40000800000 */
[----:B------:R-:W-:Y:S02]  /*2bf0*/  FMNMX.FTZ R12, R94, R13, !PT ;  /* 0x0000000d5e0c7209 */ /* 0x000fe40007810000 */
[----:B------:R-:W-:Y:S02]  /*2c00*/  FMNMX.FTZ R7, R107, R0, !PT ;  /* 0x000000006b077209 */ /* 0x000fe40007810000 */
[----:B------:R-:W-:Y:S02]  /*2c10*/  FMNMX.FTZ R15, R95, R12, !PT ;  /* 0x0000000c5f0f7209 */ /* 0x000fe40007810000 */
[----:B------:R-:W-:Y:S02]  /*2c20*/  FSEL R109, R29, -INF , P2 ;  /* 0xff8000001d6d7808 */ /* 0x000fe40001000000 */
[----:B------:R-:W-:-:S02]  /*2c30*/  FMNMX.FTZ R14, R98, R15, !PT ;  /* 0x0000000f620e7209 */ /* 0x000fc40007810000 */
[----:B------:R-:W-:Y:S02]  /*2c40*/  FMNMX.FTZ R0, R108, R7, !PT ;  /* 0x000000076c007209 */ /* 0x000fe40007810000 */
[----:B------:R-:W-:Y:S02]  /*2c50*/  FMNMX.FTZ R15, R99, R14, !PT ;  /* 0x0000000e630f7209 */ /* 0x000fe40007810000 */
[----:B------:R-:W-:Y:S02]  /*2c60*/  FSEL R110, R32, -INF , P3 ;  /* 0xff800000206e7808 */ /* 0x000fe40001800000 */
[----:B------:R-:W-:Y:S02]  /*2c70*/  FMNMX.FTZ R14, R102, R15, !PT ;  /* 0x0000000f660e7209 */ /* 0x000fe40007810000 */
[----:B------:R-:W-:Y:S02]  /*2c80*/  FMNMX.FTZ R7, R109, R0, !PT ;  /* 0x000000006d077209 */ /* 0x000fe40007810000 */
[----:B------:R-:W-:-:S02]  /*2c90*/  FMNMX.FTZ R21, R103, R14, !PT ;  /* 0x0000000e67157209 */ /* 0x000fc40007810000 */
[----:B------:R-:W-:Y:S02]  /*2ca0*/  FSEL R111, R33, -INF , P4 ;  /* 0xff800000216f7808 */ /* 0x000fe40002000000 */
[----:B------:R-:W-:Y:S02]  /*2cb0*/  FMNMX.FTZ R20, R74, R21, !PT ;  /* 0x000000154a147209 */ /* 0x000fe40007810000 */
[----:B------:R-:W-:Y:S02]  /*2cc0*/  FMNMX.FTZ R0, R110, R7, !PT ;  /* 0x000000076e007209 */ /* 0x000fe40007810000 */
[----:B------:R-:W-:Y:S02]  /*2cd0*/  FMNMX.FTZ R21, R75, R20, !PT ;  /* 0x000000144b157209 */ /* 0x000fe40007810000 */
[----:B------:R-:W-:Y:S02]  /*2ce0*/  FSEL R112, R36, -INF , P5 ;  /* 0xff80000024707808 */ /* 0x000fe40002800000 */
[----:B------:R-:W-:-:S02]  /*2cf0*/  FMNMX.FTZ R7, R111, R0, !PT ;  /* 0x000000006f077209 */ /* 0x000fc40007810000 */
[----:B------:R-:W-:Y:S02]  /*2d00*/  ISETP.GT.AND P6, PT, R4, 0x99, PT ;  /* 0x000000990400780c */ /* 0x000fe40003fc4270 */
[----:B------:R-:W-:Y:S02]  /*2d10*/  FMNMX.FTZ R20, R78, R21, !PT ;  /* 0x000000154e147209 */ /* 0x000fe40007810000 */
[----:B------:R-:W-:Y:S02]  /*2d20*/  FSEL R65, R37, -INF , P6 ;  /* 0xff80000025417808 */ /* 0x000fe40003000000 */
[----:B------:R-:W-:Y:S02]  /*2d30*/  FMNMX.FTZ R0, R112, R7, !PT ;  /* 0x0000000770007209 */ /* 0x000fe40007810000 */
[----:B------:R-:W-:Y:S02]  /*2d40*/  FMNMX.FTZ R25, R79, R20, !PT ;  /* 0x000000144f197209 */ /* 0x000fe40007810000 */
[----:B------:R-:W-:-:S02]  /*2d50*/  FMNMX.FTZ R6, R65, R0, !PT ;  /* 0x0000000041067209 */ /* 0x000fc40007810000 */
[----:B------:R-:W-:Y:S02]  /*2d60*/  FMNMX.FTZ R24, R82, R25, !PT ;  /* 0x0000001952187209 */ /* 0x000fe40007810000 */
[----:B------:R-:W-:Y:S01]  /*2d70*/  P2R R11, PR, RZ, 0x2 ;  /* 0x00000002ff0b7803 */ /* 0x000fe20000000000 */
[----:B------:R-:W2:Y:S01]  /*2d80*/  SHFL.BFLY PT, R7, R6, 0x2, 0x1f ;  /* 0x0c401f0006077f89 */ /* 0x000ea200000e0000 */
[----:B------:R-:W-:Y:S02]  /*2d90*/  FMNMX.FTZ R25, R83, R24, !PT ;  /* 0x0000001853197209 */ /* 0x000fe40007810000 */
[----:B------:R-:W-:Y:S02]  /*2da0*/  ISETP.GT.AND P1, PT, R4, 0x79, PT ;  /* 0x000000790400780c */ /* 0x000fe40003f24270 */
[----:B------:R-:W-:Y:S02]  /*2db0*/  FMNMX.FTZ R24, R86, R25, !PT ;  /* 0x0000001956187209 */ /* 0x000fe40007810000 */
[----:B------:R-:W-:-:S02]  /*2dc0*/  FSEL R55, R55, -INF , P1 ;  /* 0xff80000037377808 */ /* 0x000fc40000800000 */
[----:B------:R-:W-:Y:S02]  /*2dd0*/  FMNMX.FTZ R29, R87, R24, !PT ;  /* 0x00000018571d7209 */ /* 0x000fe40007810000 */
[----:B------:R-:W-:Y:S02]  /*2de0*/  ISETP.NE.AND P1, PT, R11, RZ, PT ;  /* 0x000000ff0b00720c */ /* 0x000fe40003f25270 */
[----:B------:R-:W-:Y:S02]  /*2df0*/  FMNMX.FTZ R28, R58, R29, !PT ;  /* 0x0000001d3a1c7209 */ /* 0x000fe40007810000 */
[----:B------:R-:W-:Y:S02]  /*2e00*/  FSEL R30, R30, -INF , P1 ;  /* 0xff8000001e1e7808 */ /* 0x000fe40000800000 */
[----:B------:R-:W-:-:S04]  /*2e10*/  FMNMX.FTZ R29, R59, R28, !PT ;  /* 0x0000001c3b1d7209 */ /* 0x000fc80007810000 */
[----:B------:R-:W-:Y:S02]  /*2e20*/  FMNMX.FTZ R28, R62, R29, !PT ;  /* 0x0000001d3e1c7209 */ /* 0x000fe40007810000 */
[----:B--2---:R-:W-:Y:S02]  /*2e30*/  FMNMX.FTZ R7, R6, R7, !PT ;  /* 0x0000000706077209 */ /* 0x004fe40007810000 */
[----:B------:R-:W-:-:S03]  /*2e40*/  FMNMX.FTZ R33, R63, R28, !PT ;  /* 0x0000001c3f217209 */ /* 0x000fc60007810000 */
[----:B------:R-:W2:Y:S01]  /*2e50*/  SHFL.BFLY PT, R0, R7, 0x1, 0x1f ;  /* 0x0c201f0007007f89 */ /* 0x000ea200000e0000 */
[----:B------:R-:W-:-:S04]  /*2e60*/  FMNMX.FTZ R32, R66, R33, !PT ;  /* 0x0000002142207209 */ /* 0x000fc80007810000 */
[----:B------:R-:W-:-:S04]  /*2e70*/  FMNMX.FTZ R33, R67, R32, !PT ;  /* 0x0000002043217209 */ /* 0x000fc80007810000 */
[----:B------:R-:W-:-:S04]  /*2e80*/  FMNMX.FTZ R32, R70, R33, !PT ;  /* 0x0000002146207209 */ /* 0x000fc80007810000 */
[----:B------:R-:W-:-:S04]  /*2e90*/  FMNMX.FTZ R37, R71, R32, !PT ;  /* 0x0000002047257209 */ /* 0x000fc80007810000 */
[----:B------:R-:W-:-:S04]  /*2ea0*/  FMNMX.FTZ R36, R42, R37, !PT ;  /* 0x000000252a247209 */ /* 0x000fc80007810000 */
[----:B------:R-:W-:Y:S02]  /*2eb0*/  FMNMX.FTZ R37, R43, R36, !PT ;  /* 0x000000242b257209 */ /* 0x000fe40007810000 */
[----:B--2---:R-:W-:Y:S02]  /*2ec0*/  FMNMX.FTZ R0, R7, R0, !PT ;  /* 0x0000000007007209 */ /* 0x004fe40007810000 */
[----:B------:R-:W-:Y:S02]  /*2ed0*/  FMNMX.FTZ R36, R46, R37, !PT ;  /* 0x000000252e247209 */ /* 0x000fe40007810000 */
[C---:B------:R-:W-:Y:S01]  /*2ee0*/  FSETP.NEU.FTZ.AND P2, PT, R0.reuse, -INF , PT ;  /* 0xff8000000000780b */ /* 0x040fe20003f5d000 */
[----:B------:R-:W-:-:S01]  /*2ef0*/  FFMA.FTZ R8, R0, R9, -8 ;  /* 0xc100000000087423 */ /* 0x000fc20000010009 */
[----:B------:R-:W-:-:S04]  /*2f00*/  FMNMX.FTZ R41, R47, R36, !PT ;  /* 0x000000242f297209 */ /* 0x000fc80007810000 */
[----:B------:R-:W-:Y:S02]  /*2f10*/  FMNMX.FTZ R40, R50, R41, !PT ;  /* 0x0000002932287209 */ /* 0x000fe40007810000 */
[----:B------:R-:W-:Y:S02]  /*2f20*/  FSEL R113, R8, RZ, P2 ;  /* 0x000000ff08717208 */ /* 0x000fe40001000000 */
[----:B------:R-:W-:Y:S02]  /*2f30*/  FMNMX.FTZ R41, R51, R40, !PT ;  /* 0x0000002833297209 */ /* 0x000fe40007810000 */
[----:B------:R-:W-:Y:S01]  /*2f40*/  ISETP.NE.AND P2, PT, R10, RZ, PT ;  /* 0x000000ff0a00720c */ /* 0x000fe20003f45270 */
[--C-:B------:R-:W-:Y:S01]  /*2f50*/  FFMA.FTZ R57, R57, UR40, -R113.reuse ;  /* 0x0000002839397c23 */ /* 0x100fe20008010871 */
[----:B------:R-:W-:Y:S01]  /*2f60*/  FMNMX.FTZ R40, R54, R41, !PT ;  /* 0x0000002936287209 */ /* 0x000fe20007810000 */
[--C-:B------:R-:W-:Y:S01]  /*2f70*/  FFMA.FTZ R28, R56, UR40, -R113.reuse ;  /* 0x00000028381c7c23 */ /* 0x100fe20008010871 */
[----:B------:R-:W-:-:S01]  /*2f80*/  FFMA.FTZ R81, R81, UR40, -R113 ;  /* 0x0000002851517c23 */ /* 0x000fc20008010871 */
[----:B------:R2:W-:Y:S01]  /*2f90*/  MUFU.EX2 R33, R57 ;  /* 0x0000003900217308 */ /* 0x0005e20000000800 */
[----:B------:R-:W-:-:S01]  /*2fa0*/  FFMA.FTZ R20, R80, UR40, -R113 ;  /* 0x0000002850147c23 */ /* 0x000fc20008010871 */
[----:B------:R-:W-:Y:S01]  /*2fb0*/  FSEL R80, R31, -INF , P2 ;  /* 0xff8000001f507808 */ /* 0x000fe20001000000 */
[----:B------:R-:W-:-:S01]  /*2fc0*/  FFMA.FTZ R24, R84, UR40, -R113 ;  /* 0x0000002854187c23 */ /* 0x000fc20008010871 */
[--C-:B------:R-:W-:Y:S01]  /*2fd0*/  FFMA.FTZ R85, R85, UR40, -R113.reuse ;  /* 0x0000002855557c23 */ /* 0x100fe20008010871 */
[----:B------:R-:W-:Y:S01]  /*2fe0*/  FSEL R84, R35, -INF , P4 ;  /* 0xff80000023547808 */ /* 0x000fe20002000000 */
[--C-:B------:R-:W-:Y:S01]  /*2ff0*/  FFMA.FTZ R4, R88, UR40, -R113.reuse ;  /* 0x0000002858047c23 */ /* 0x100fe20008010871 */
[----:B------:R-:W-:Y:S01]  /*3000*/  FSEL R88, R39, -INF , P6 ;  /* 0xff80000027587808 */ /* 0x000fe20003000000 */
[----:B------:R3:W-:Y:S01]  /*3010*/  MUFU.EX2 R25, R81 ;  /* 0x0000005100197308 */ /* 0x0007e20000000800 */
[----:B--2---:R-:W-:Y:S01]  /*3020*/  FMNMX.FTZ R57, R55, R40, !PT ;  /* 0x0000002837397209 */ /* 0x004fe20007810000 */
[--C-:B------:R-:W-:Y:S01]  /*3030*/  FFMA.FTZ R61, R61, UR40, -R113.reuse ;  /* 0x000000283d3d7c23 */ /* 0x100fe20008010871 */
[----:B------:R-:W-:-:S01]  /*3040*/  FFMA.FTZ R36, R64, UR40, -R113 ;  /* 0x0000002840247c23 */ /* 0x000fc20008010871 */
[----:B------:R-:W-:Y:S01]  /*3050*/  FFMA.FTZ R40, R68, UR40, -R113 ;  /* 0x0000002844287c23 */ /* 0x000fe20008010871 */
[----:B------:R-:W-:Y:S01]  /*3060*/  FMNMX.FTZ R56, R26, R57, !PT ;  /* 0x000000391a387209 */ /* 0x000fe20007810000 */
[----:B------:R-:W-:-:S02]  /*3070*/  IMAD.U32 R68, RZ, RZ, UR40 ;  /* 0x00000028ff447e24 */ /* 0x000fc4000f8e00ff */
[----:B------:R-:W-:-:S01]  /*3080*/  FFMA.FTZ R7, R89, UR40, -R113 ;  /* 0x0000002859077c23 */ /* 0x000fc20008010871 */
[----:B------:R2:W-:Y:S01]  /*3090*/  MUFU.EX2 R29, R85 ;  /* 0x00000055001d7308 */ /* 0x0005e20000000800 */
[----:B------:R-:W-:Y:S01]  /*30a0*/  FMNMX.FTZ R57, R27, R56, !PT ;  /* 0x000000381b397209 */ /* 0x000fe20007810000 */
[--C-:B------:R-:W-:Y:S01]  /*30b0*/  FFMA.FTZ R31, R69, UR40, -R113.reuse ;  /* 0x00000028451f7c23 */ /* 0x100fe20008010871 */
[----:B---3--:R-:W-:Y:S01]  /*30c0*/  FSEL R81, R34, -INF , P3 ;  /* 0xff80000022517808 */ /* 0x008fe20001800000 */
[--C-:B------:R-:W-:Y:S01]  /*30d0*/  FFMA.FTZ R6, R92, UR40, -R113.reuse ;  /* 0x000000285c067c23 */ /* 0x100fe20008010871 */
[----:B------:R-:W-:Y:S01]  /*30e0*/  FMNMX.FTZ R57, R30, R57, !PT ;  /* 0x000000391e397209 */ /* 0x000fe20007810000 */
[--C-:B------:R-:W-:Y:S01]  /*30f0*/  FFMA.FTZ R9, R93, UR40, -R113.reuse ;  /* 0x000000285d097c23 */ /* 0x100fe20008010871 */
[----:B------:R-:W-:-:S01]  /*3100*/  FFMA.FTZ R8, R96, UR40, -R113 ;  /* 0x0000002860087c23 */ /* 0x000fc20008010871 */
[----:B------:R3:W-:Y:S01]  /*3110*/  MUFU.EX2 R37, R61 ;  /* 0x0000003d00257308 */ /* 0x0007e20000000800 */
[----:B------:R-:W-:Y:S01]  /*3120*/  FMNMX.FTZ R34, R80, R57, !PT ;  /* 0x0000003950227209 */ /* 0x000fe20007810000 */
[--C-:B------:R-:W-:Y:S01]  /*3130*/  FFMA.FTZ R12, R72, UR40, -R113.reuse ;  /* 0x00000028480c7c23 */ /* 0x100fe20008010871 */
[----:B--2---:R-:W-:Y:S01]  /*3140*/  FSEL R85, R38, -INF , P5 ;  /* 0xff80000026557808 */ /* 0x004fe20002800000 */
[--C-:B------:R-:W-:Y:S01]  /*3150*/  FFMA.FTZ R73, R73, UR40, -R113.reuse ;  /* 0x0000002849497c23 */ /* 0x100fe20008010871 */
[----:B------:R-:W-:Y:S01]  /*3160*/  FMNMX.FTZ R35, R81, R34, !PT ;  /* 0x0000002251237209 */ /* 0x000fe20007810000 */
[--C-:B------:R-:W-:Y:S01]  /*3170*/  FFMA.FTZ R11, R97, UR40, -R113.reuse ;  /* 0x00000028610b7c23 */ /* 0x100fe20008010871 */
[----:B------:R-:W-:-:S01]  /*3180*/  FFMA.FTZ R77, R77, UR40, -R113 ;  /* 0x000000284d4d7c23 */ /* 0x000fc20008010871 */
[----:B------:R-:W-:Y:S01]  /*3190*/  MUFU.EX2 R4, R4 ;  /* 0x0000000400047308 */ /* 0x000fe20000000800 */
[----:B------:R-:W-:Y:S01]  /*31a0*/  FMNMX.FTZ R38, R84, R35, !PT ;  /* 0x0000002354267209 */ /* 0x000fe20007810000 */
[--C-:B------:R-:W-:Y:S01]  /*31b0*/  FFMA.FTZ R35, R5, UR40, -R113.reuse ;  /* 0x0000002805237c23 */ /* 0x100fe20008010871 */
[----:B-1----:R-:W-:Y:S01]  /*31c0*/  LOP3.LUT P2, RZ, R114, 0x7f, RZ, 0xc0, !PT ;  /* 0x0000007f72ff7812 */ /* 0x002fe2000784c0ff */
        /* <DEDUP_REMOVED lines=8> */
[--C-:B------:R-:W-:Y:S01]  /*3250*/  FFMA.FTZ R105, R105, UR40, -R113.reuse ;  /* 0x0000002869697c23 */ /* 0x100fe20008010871 */
[----:B------:R-:W-:-:S01]  /*3260*/  FFMA.FTZ R38, R44, UR40, -R113 ;  /* 0x000000282c267c23 */ /* 0x000fc20008010871 */
[----:B------:R-:W3:Y:S01]  /*3270*/  SHFL.BFLY PT, R56, R5, 0x2, 0x1f ;  /* 0x0c401f0005387f89 */ /* 0x000ee200000e0000 */
[----:B------:R-:W-:-:S01]  /*3280*/  FFMA.FTZ R45, R45, UR40, -R113 ;  /* 0x000000282d2d7c23 */ /* 0x000fc20008010871 */
[----:B------:R-:W-:Y:S01]  /*3290*/  MUFU.EX2 R6, R6 ;  /* 0x0000000600067308 */ /* 0x000fe20000000800 */
[----:B------:R-:W-:-:S02]  /*32a0*/  @!P2 VIADD R3, R3, 0x33440 ;  /* 0x000334400303a836 */ /* 0x000fc40000000000 */
[--C-:B------:R-:W-:Y:S01]  /*32b0*/  FFMA.FTZ R39, R48, UR40, -R113.reuse ;  /* 0x0000002830277c23 */ /* 0x100fe20008010871 */
[----:B------:R-:W-:-:S01]  /*32c0*/  FFMA.FTZ R44, R49, UR40, -R113 ;  /* 0x00000028312c7c23 */ /* 0x000fc20008010871 */
[--C-:B------:R-:W-:Y:S01]  /*32d0*/  FFMA.FTZ R48, R52, UR40, -R113.reuse ;  /* 0x0000002834307c23 */ /* 0x100fe20008010871 */
[----:B------:R-:W-:-:S01]  /*32e0*/  FFMA.FTZ R49, R53, UR40, -R113 ;  /* 0x0000002835317c23 */ /* 0x000fc20008010871 */
[----:B------:R-:W-:Y:S01]  /*32f0*/  @!P2 PRMT R3, RZ, 0x654, R3 ;  /* 0x00000654ff03a816 */ /* 0x000fe20000000003 */
[----:B------:R-:W-:-:S01]  /*3300*/  FFMA.FTZ R57, R109, UR40, -R113 ;  /* 0x000000286d397c23 */ /* 0x000fc20008010871 */
[----:B------:R-:W1:Y:S01]  /*3310*/  MUFU.EX2 R9, R9 ;  /* 0x0000000900097308 */ /* 0x000e620000000800 */
[----:B------:R-:W-:-:S01]  /*3320*/  FFMA.FTZ R52, R106, UR40, -R113 ;  /* 0x000000286a347c23 */ /* 0x000fc20008010871 */
[----:B------:R2:W-:Y:S01]  /*3330*/  @!P2 SYNCS.ARRIVE.TRANS64.RED.A1T0 RZ, [R3+URZ], RZ ;  /* 0x000000ff03ffa9a7 */ /* 0x0005e2000810043f */
[----:B------:R-:W-:-:S01]  /*3340*/  FFMA.FTZ R53, R107, UR40, -R113 ;  /* 0x000000286b357c23 */ /* 0x000fc20008010871 */
[--C-:B------:R-:W-:Y:S01]  /*3350*/  FFMA.FTZ R65, R65, UR40, -R113.reuse ;  /* 0x0000002841417c23 */ /* 0x100fe20008010871 */
[----:B------:R-:W-:-:S01]  /*3360*/  FFMA.FTZ R60, R110, UR40, -R113 ;  /* 0x000000286e3c7c23 */ /* 0x000fc20008010871 */
[----:B------:R-:W-:-:S02]  /*3370*/  IMAD.MOV.U32 R114, RZ, RZ, R119 ;  /* 0x000000ffff727224 */ /* 0x000fc400078e0077 */
[----:B------:R4:W-:Y:S01]  /*3380*/  MUFU.EX2 R15, R73 ;  /* 0x00000049000f7308 */ /* 0x0009e20000000800 */
[--C-:B------:R-:W-:Y:S02]  /*3390*/  IMAD.MOV.U32 R110, RZ, RZ, R119.reuse ;  /* 0x000000ffff6e7224 */ /* 0x100fe400078e0077 */
[--C-:B------:R-:W-:Y:S02]  /*33a0*/  IMAD.MOV.U32 R109, RZ, RZ, R119.reuse ;  /* 0x000000ffff6d7224 */ /* 0x100fe400078e0077 */
[----:B------:R-:W-:Y:S01]  /*33b0*/  IMAD.MOV.U32 R107, RZ, RZ, R119 ;  /* 0x000000ffff6b7224 */ /* 0x000fe200078e0077 */
[----:B---3--:R-:W-:Y:S01]  /*33c0*/  FMNMX.FTZ R61, R5, R56, !PT ;  /* 0x00000038053d7209 */ /* 0x008fe20007810000 */
[----:B------:R-:W-:-:S01]  /*33d0*/  FFMA.FTZ R56, R108, UR40, -R113 ;  /* 0x000000286c387c23 */ /* 0x000fc20008010871 */
[----:B------:R-:W3:Y:S01]  /*33e0*/  MUFU.EX2 R8, R8 ;  /* 0x0000000800087308 */ /* 0x000ee20000000800 */
[----:B-1----:R-:W-:Y:S01]  /*33f0*/  F2FP.SATFINITE.E4M3.F32.PACK_AB_MERGE_C R200, R9, R6, RZ ;  /* 0x0000000609c8723e */ /* 0x002fe200048070ff */
[--C-:B------:R-:W-:Y:S01]  /*3400*/  IMAD.MOV.U32 R108, RZ, RZ, R119.reuse ;  /* 0x000000ffff6c7224 */ /* 0x100fe200078e0077 */
[----:B------:R-:W1:Y:S01]  /*3410*/  SHFL.BFLY PT, R64, R61, 0x1, 0x1f ;  /* 0x0c201f003d407f89 */ /* 0x000e6200000e0000 */
[--C-:B------:R-:W-:Y:S01]  /*3420*/  IMAD.MOV.U32 R106, RZ, RZ, R119.reuse ;  /* 0x000000ffff6a7224 */ /* 0x100fe200078e0077 */
[----:B------:R-:W-:Y:S01]  /*3430*/  F2FP.SATFINITE.E4M3.F32.PACK_AB_MERGE_C R200, R7, R4, R200 ;  /* 0x0000000407c8723e */ /* 0x000fe200048070c8 */
[----:B------:R-:W-:-:S02]  /*3440*/  IMAD.MOV.U32 R100, RZ, RZ, R119 ;  /* 0x000000ffff647224 */ /* 0x000fc400078e0077 */
[----:B------:R5:W-:Y:S01]  /*3450*/  MUFU.EX2 R21, R77 ;  /* 0x0000004d00157308 */ /* 0x000be20000000800 */
[--C-:B------:R-:W-:Y:S02]  /*3460*/  IMAD.MOV.U32 R97, RZ, RZ, R119.reuse ;  /* 0x000000ffff617224 */ /* 0x100fe400078e0077 */
[--C-:B------:R-:W-:Y:S02]  /*3470*/  IMAD.MOV.U32 R96, RZ, RZ, R119.reuse ;  /* 0x000000ffff607224 */ /* 0x100fe400078e0077 */
[--C-:B------:R-:W-:Y:S02]  /*3480*/  IMAD.MOV.U32 R93, RZ, RZ, R119.reuse ;  /* 0x000000ffff5d7224 */ /* 0x100fe400078e0077 */
[----:B------:R-:W-:Y:S01]  /*3490*/  IMAD.MOV.U32 R92, RZ, RZ, R119 ;  /* 0x000000ffff5c7224 */ /* 0x000fe200078e0077 */
[----:B------:R-:W2:Y:S08]  /*34a0*/  MUFU.EX2 R11, R11 ;  /* 0x0000000b000b7308 */ /* 0x000eb00000000800 */
[----:B------:R-:W2:Y:S01]  /*34b0*/  MUFU.EX2 R10, R10 ;  /* 0x0000000a000a7308 */ /* 0x000ea20000000800 */
[----:B-1----:R-:W-:Y:S01]  /*34c0*/  FMNMX.FTZ R5, R61, R64, !PT ;  /* 0x000000403d057209 */ /* 0x002fe20007810000 */
[--C-:B------:R-:W-:Y:S01]  /*34d0*/  FFMA.FTZ R64, R112, UR40, -R113.reuse ;  /* 0x0000002870407c23 */ /* 0x100fe20008010871 */
[----:B------:R-:W-:-:S01]  /*34e0*/  FFMA.FTZ R61, R111, UR40, -R113 ;  /* 0x000000286f3d7c23 */ /* 0x000fc20008010871 */
[----:B------:R-:W-:Y:S01]  /*34f0*/  IMAD.MOV.U32 R113, RZ, RZ, R119 ;  /* 0x000000ffff717224 */ /* 0x000fe200078e0077 */
[C---:B------:R-:W-:Y:S01]  /*3500*/  FSETP.NEU.FTZ.AND P1, PT, R5.reuse, -INF , PT ;  /* 0xff8000000500780b */ /* 0x040fe20003f3d000 */
[----:B------:R-:W-:-:S02]  /*3510*/  FFMA.FTZ R68, R5, R68, -8 ;  /* 0xc100000005447423 */ /* 0x000fc40000010044 */
[----:B------:R-:W-:Y:S01]  /*3520*/  MUFU.EX2 R13, R101 ;  /* 0x00000065000d7308 */ /* 0x000fe20000000800 */
[--C-:B------:R-:W-:Y:S02]  /*3530*/  IMAD.MOV.U32 R112, RZ, RZ, R119.reuse ;  /* 0x000000ffff707224 */ /* 0x100fe400078e0077 */
[----:B------:R-:W-:Y:S01]  /*3540*/  IMAD.MOV.U32 R111, RZ, RZ, R119 ;  /* 0x000000ffff6f7224 */ /* 0x000fe200078e0077 */
        /* <DEDUP_REMOVED lines=8> */
[--C-:B----4-:R-:W-:Y:S01]  /*35d0*/  FFMA.FTZ R73, R99, UR40, -R89.reuse ;  /* 0x0000002863497c23 */ /* 0x110fe20008010859 */
[----:B------:R-:W-:-:S01]  /*35e0*/  FFMA.FTZ R102, R102, UR40, -R89 ;  /* 0x0000002866667c23 */ /* 0x000fc20008010859 */
[----:B------:R-:W-:Y:S01]  /*35f0*/  MUFU.EX2 R68, R68 ;  /* 0x0000004400447308 */ /* 0x000fe20000000800 */
[----:B-----5:R-:W-:-:S01]  /*3600*/  FFMA.FTZ R77, R83, UR40, -R89 ;  /* 0x00000028534d7c23 */ /* 0x020fc20008010859 */
[----:B------:R-:W-:Y:S01]  /*3610*/  FADD.FTZ R83, R4, R7 ;  /* 0x0000000704537221 */ /* 0x000fe20000010000 */
[----:B------:R-:W-:-:S01]  /*3620*/  FFMA.FTZ R103, R103, UR40, -R89 ;  /* 0x0000002867677c23 */ /* 0x000fc20008010859 */
[--C-:B------:R-:W-:Y:S01]  /*3630*/  FFMA.FTZ R76, R82, UR40, -R89.reuse ;  /* 0x00000028524c7c23 */ /* 0x100fe20008010859 */
[----:B------:R-:W-:-:S01]  /*3640*/  FFMA.FTZ R74, R74, UR40, -R89 ;  /* 0x000000284a4a7c23 */ /* 0x000fc20008010859 */
[----:B------:R-:W-:Y:S01]  /*3650*/  FADD.FTZ R82, R6, R83 ;  /* 0x0000005306527221 */ /* 0x000fe20000010000 */
[----:B------:R-:W-:-:S01]  /*3660*/  FFMA.FTZ R75, R75, UR40, -R89 ;  /* 0x000000284b4b7c23 */ /* 0x000fc20008010859 */
[----:B------:R-:W1:Y:S01]  /*3670*/  MUFU.EX2 R69, R69 ;  /* 0x0000004500457308 */ /* 0x000e620000000800 */
[----:B------:R-:W-:-:S01]  /*3680*/  FFMA.FTZ R78, R78, UR40, -R89 ;  /* 0x000000284e4e7c23 */ /* 0x000fc20008010859 */
[----:B------:R-:W-:Y:S01]  /*3690*/  FADD.FTZ R83, R9, R82 ;  /* 0x0000005209537221 */ /* 0x000fe20000010000 */
[----:B------:R-:W-:-:S01]  /*36a0*/  FFMA.FTZ R79, R79, UR40, -R89 ;  /* 0x000000284f4f7c23 */ /* 0x000fc20008010859 */
[--C-:B------:R-:W-:Y:S01]  /*36b0*/  FFMA.FTZ R86, R86, UR40, -R89.reuse ;  /* 0x0000002856567c23 */ /* 0x100fe20008010859 */
[----:B------:R-:W-:-:S01]  /*36c0*/  FFMA.FTZ R87, R87, UR40, -R89 ;  /* 0x0000002857577c23 */ /* 0x000fc20008010859 */
[----:B---3--:R-:W-:Y:S01]  /*36d0*/  FADD.FTZ R82, R8, R83 ;  /* 0x0000005308527221 */ /* 0x008fe20000010000 */
[----:B------:R-:W-:-:S01]  /*36e0*/  FFMA.FTZ R58, R58, UR40, -R89 ;  /* 0x000000283a3a7c23 */ /* 0x000fc20008010859 */
[----:B------:R-:W3:Y:S01]  /*36f0*/  MUFU.EX2 R94, R94 ;  /* 0x0000005e005e7308 */ /* 0x000ee20000000800 */
[----:B------:R-:W-:-:S01]  /*3700*/  FFMA.FTZ R59, R59, UR40, -R89 ;  /* 0x000000283b3b7c23 */ /* 0x000fc20008010859 */
[----:B--2---:R-:W-:Y:S01]  /*3710*/  FADD.FTZ R83, R11, R82 ;  /* 0x000000520b537221 */ /* 0x004fe20000010000 */
[----:B------:R-:W-:-:S01]  /*3720*/  FFMA.FTZ R62, R62, UR40, -R89 ;  /* 0x000000283e3e7c23 */ /* 0x000fc20008010859 */
[--C-:B------:R-:W-:Y:S01]  /*3730*/  FFMA.FTZ R63, R63, UR40, -R89.reuse ;  /* 0x000000283f3f7c23 */ /* 0x100fe20008010859 */
[----:B------:R-:W-:-:S01]  /*3740*/  FFMA.FTZ R66, R66, UR40, -R89 ;  /* 0x0000002842427c23 */ /* 0x000fc20008010859 */
[----:B------:R-:W-:Y:S01]  /*3750*/  FADD.FTZ R82, R10, R83 ;  /* 0x000000530a527221 */ /* 0x000fe20000010000 */
[----:B------:R-:W-:-:S01]  /*3760*/  FFMA.FTZ R67, R67, UR40, -R89 ;  /* 0x0000002843437c23 */ /* 0x000fc20008010859 */
[----:B------:R-:W2:Y:S01]  /*3770*/  MUFU.EX2 R95, R95 ;  /* 0x0000005f005f7308 */ /* 0x000ea20000000800 */
[----:B-1----:R-:W-:-:S01]  /*3780*/  FADD.FTZ R91, R68, R69 ;  /* 0x00000045445b7221 */ /* 0x002fc20000010000 */
[--C-:B------:R-:W-:Y:S01]  /*3790*/  FFMA.FTZ R70, R70, UR40, -R89.reuse ;  /* 0x0000002846467c23 */ /* 0x100fe20008010859 */
[----:B------:R-:W-:-:S01]  /*37a0*/  FFMA.FTZ R71, R71, UR40, -R89 ;  /* 0x0000002847477c23 */ /* 0x000fc20008010859 */
[--C-:B------:R-:W-:Y:S01]  /*37b0*/  FFMA.FTZ R42, R42, UR40, -R89.reuse ;  /* 0x000000282a2a7c23 */ /* 0x100fe20008010859 */
[----:B------:R-:W-:-:S01]  /*37c0*/  FFMA.FTZ R43, R43, UR40, -R89 ;  /* 0x000000282b2b7c23 */ /* 0x000fc20008010859 */
[--C-:B------:R-:W-:Y:S01]  /*37d0*/  FFMA.FTZ R46, R46, UR40, -R89.reuse ;  /* 0x000000282e2e7c23 */ /* 0x100fe20008010859 */
[----:B------:R-:W-:-:S01]  /*37e0*/  FFMA.FTZ R47, R47, UR40, -R89 ;  /* 0x000000282f2f7c23 */ /* 0x000fc20008010859 */
[----:B------:R-:W1:Y:S01]  /*37f0*/  MUFU.EX2 R72, R72 ;  /* 0x0000004800487308 */ /* 0x000e620000000800 */
        /* <DEDUP_REMOVED lines=29> */
[C---:B------:R-:W-:Y:S01]  /*39d0*/  FADD.FTZ R3, R13.reuse, R82 ;  /* 0x000000520d037221 */ /* 0x040fe20000010000 */
[----:B------:R-:W-:Y:S01]  /*39e0*/  F2FP.SATFINITE.E4M3.F32.PACK_AB_MERGE_C R13, R13, R10, RZ ;  /* 0x0000000a0d0d723e */ /* 0x000fe200048070ff */
[----:B------:R-:W-:-:S02]  /*39f0*/  IMAD.MOV.U32 R89, RZ, RZ, R119 ;  /* 0x000000ffff597224 */ /* 0x000fc400078e0077 */
[----:B------:R-:W-:-:S01]  /*3a00*/  FADD.FTZ R82, R12, R3 ;  /* 0x000000030c527221 */ /* 0x000fc20000010000 */
[----:B------:R-:W-:Y:S01]  /*3a10*/  F2FP.SATFINITE.E4M3.F32.PACK_AB_MERGE_C R202, R11, R8, R13 ;  /* 0x000000080bca723e */ /* 0x000fe2000480700d */
[----:B------:R-:W2:Y:S01]  /*3a20*/  MUFU.EX2 R75, R75 ;  /* 0x0000004b004b7308 */ /* 0x000ea20000000800 */
[----:B-1----:R-:W-:-:S01]  /*3a30*/  FADD.FTZ R83, R103, R90 ;  /* 0x0000005a67537221 */ /* 0x002fc20000010000 */
[----:B------:R-:W-:Y:S01]  /*3a40*/  FADD.FTZ R3, R15, R82 ;  /* 0x000000520f037221 */ /* 0x000fe20000010000 */
[----:B------:R-:W-:Y:S01]  /*3a50*/  F2FP.SATFINITE.E4M3.F32.PACK_AB_MERGE_C R102, R103, R102, RZ ;  /* 0x000000666766723e */ /* 0x000fe200048070ff */
[--C-:B------:R-:W-:Y:S02]  /*3a60*/  IMAD.MOV.U32 R103, RZ, RZ, R119.reuse ;  /* 0x000000ffff677224 */ /* 0x100fe400078e0077 */
[----:B------:R-:W-:Y:S01]  /*3a70*/  IMAD.MOV.U32 R69, RZ, RZ, R119 ;  /* 0x000000ffff457224 */ /* 0x000fe200078e0077 */
[----:B------:R-:W-:Y:S01]  /*3a80*/  F2FP.SATFINITE.E4M3.F32.PACK_AB_MERGE_C R203, R73, R72, R102 ;  /* 0x0000004849cb723e */ /* 0x000fe20004807066 */
[----:B------:R-:W1:Y:S01]  /*3a90*/  MUFU.EX2 R14, R14 ;  /* 0x0000000e000e7308 */ /* 0x000e620000000800 */
[----:B---3--:R-:W-:-:S01]  /*3aa0*/  FADD.FTZ R90, R74, R83 ;  /* 0x000000534a5a7221 */ /* 0x008fc20000010000 */
[----:B------:R-:W-:-:S02]  /*3ab0*/  IMAD.MOV.U32 R102, RZ, RZ, R119 ;  /* 0x000000ffff667224 */ /* 0x000fc400078e0077 */
[--C-:B------:R-:W-:Y:S02]  /*3ac0*/  IMAD.MOV.U32 R73, RZ, RZ, R119.reuse ;  /* 0x000000ffff497224 */ /* 0x100fe400078e0077 */
[----:B------:R-:W-:Y:S02]  /*3ad0*/  IMAD.MOV.U32 R72, RZ, RZ, R119 ;  /* 0x000000ffff487224 */ /* 0x000fe400078e0077 */
[----:B------:R-:W3:Y:S01]  /*3ae0*/  MUFU.EX2 R78, R78 ;  /* 0x0000004e004e7308 */ /* 0x000ee20000000800 */
[----:B--2---:R-:W-:-:S01]  /*3af0*/  FADD.FTZ R83, R75, R90 ;  /* 0x0000005a4b537221 */ /* 0x004fc20000010000 */
[----:B------:R-:W-:-:S06]  /*3b00*/  IMAD.MOV.U32 R68, RZ, RZ, R119 ;  /* 0x000000ffff447224 */ /* 0x000fcc00078e0077 */
[----:B------:R-:W2:Y:S01]  /*3b10*/  MUFU.EX2 R79, R79 ;  /* 0x0000004f004f7308 */ /* 0x000ea20000000800 */
[----:B-1----:R-:W-:-:S01]  /*3b20*/  FADD.FTZ R82, R14, R3 ;  /* 0x000000030e527221 */ /* 0x002fc20000010000 */
[----:B------:R-:W-:-:S03]  /*3b30*/  F2FP.SATFINITE.E4M3.F32.PACK_AB_MERGE_C R14, R21, R14, RZ ;  /* 0x0000000e150e723e */ /* 0x000fc600048070ff */
[----:B------:R-:W-:Y:S01]  /*3b40*/  FADD.FTZ R3, R21, R82 ;  /* 0x0000005215037221 */ /* 0x000fe20000010000 */
[----:B------:R-:W-:Y:S02]  /*3b50*/  F2FP.SATFINITE.E4M3.F32.PACK_AB_MERGE_C R204, R15, R12, R14 ;  /* 0x0000000c0fcc723e */ /* 0x000fe4000480700e */
[----:B------:R-:W1:Y:S01]  /*3b60*/  MUFU.EX2 R20, R20 ;  /* 0x0000001400147308 */ /* 0x000e620000000800 */
[----:B---3--:R-:W-:-:S07]  /*3b70*/  FADD.FTZ R90, R78, R83 ;  /* 0x000000534e5a7221 */ /* 0x008fce0000010000 */
[----:B------:R-:W3:Y:S01]  /*3b80*/  MUFU.EX2 R76, R76 ;  /* 0x0000004c004c7308 */ /* 0x000ee20000000800 */
        /* <DEDUP_REMOVED lines=8> */
[----:B------:R-:W-:Y:S02]  /*3c10*/  IMAD.MOV.U32 R74, RZ, RZ, R119 ;  /* 0x000000ffff4a7224 */ /* 0x000fe400078e0077 */
[----:B------:R-:W-:Y:S02]  /*3c20*/  FADD.FTZ R3, R25, R82 ;  /* 0x0000005219037221 */ /* 0x000fe40000010000 */
[----:B------:R-:W1:Y:S01]  /*3c30*/  MUFU.EX2 R24, R24 ;  /* 0x0000001800187308 */ /* 0x000e620000000800 */
[----:B---3--:R-:W-:-:S07]  /*3c40*/  FADD.FTZ R90, R76, R83 ;  /* 0x000000534c5a7221 */ /* 0x008fce0000010000 */
[----:B------:R-:W3:Y:S01]  /*3c50*/  MUFU.EX2 R86, R86 ;  /* 0x0000005600567308 */ /* 0x000ee20000000800 */
[----:B--2---:R-:W-:-:S07]  /*3c60*/  FADD.FTZ R83, R77, R90 ;  /* 0x0000005a4d537221 */ /* 0x004fce0000010000 */
[----:B------:R-:W2:Y:S01]  /*3c70*/  MUFU.EX2 R87, R87 ;  /* 0x0000005700577308 */ /* 0x000ea20000000800 */
[----:B-1----:R-:W-:-:S01]  /*3c80*/  FADD.FTZ R82, R24, R3 ;  /* 0x0000000318527221 */ /* 0x002fc20000010000 */
[----:B------:R-:W-:-:S03]  /*3c90*/  F2FP.SATFINITE.E4M3.F32.PACK_AB_MERGE_C R24, R29, R24, RZ ;  /* 0x000000181d18723e */ /* 0x000fc600048070ff */
[----:B------:R-:W-:Y:S01]  /*3ca0*/  FADD.FTZ R3, R29, R82 ;  /* 0x000000521d037221 */ /* 0x000fe20000010000 */
        /* <DEDUP_REMOVED lines=10> */
[----:B------:R-:W-:-:S02]  /*3d50*/  IMAD.MOV.U32 R90, RZ, RZ, R119 ;  /* 0x000000ffff5a7224 */ /* 0x000fc400078e0077 */
[--C-:B------:R-:W-:Y:S01]  /*3d60*/  IMAD.MOV.U32 R87, RZ, RZ, R119.reuse ;  /* 0x000000ffff577224 */ /* 0x100fe200078e0077 */
[----:B------:R-:W-:Y:S01]  /*3d70*/  F2FP.SATFINITE.E4M3.F32.PACK_AB_MERGE_C R207, R77, R76, R86 ;  /* 0x0000004c4dcf723e */ /* 0x000fe20004807056 */
[----:B------:R-:W-:Y:S01]  /*3d80*/  IMAD.MOV.U32 R86, RZ, RZ, R119 ;  /* 0x000000ffff567224 */ /* 0x000fe200078e0077 */
[----:B------:R-:W2:Y:S01]  /*3d90*/  MUFU.EX2 R59, R59 ;  /* 0x0000003b003b7308 */ /* 0x000ea20000000800 */
[----:B-1----:R-:W-:-:S01]  /*3da0*/  FADD.FTZ R6, R28, R3 ;  /* 0x000000031c067221 */ /* 0x002fc20000010000 */
[--C-:B------:R-:W-:Y:S02]  /*3db0*/  IMAD.MOV.U32 R77, RZ, RZ, R119.reuse ;  /* 0x000000ffff4d7224 */ /* 0x100fe400078e0077 */
[--C-:B------:R-:W-:Y:S02]  /*3dc0*/  IMAD.MOV.U32 R76, RZ, RZ, R119.reuse ;  /* 0x000000ffff4c7224 */ /* 0x100fe400078e0077 */
[----:B------:R-:W-:Y:S01]  /*3dd0*/  FADD.FTZ R3, R33, R6 ;  /* 0x0000000621037221 */ /* 0x000fe20000010000 */
[----:B------:R-:W-:Y:S01]  /*3de0*/  IMAD.MOV.U32 R24, RZ, RZ, R119 ;  /* 0x000000ffff187224 */ /* 0x000fe200078e0077 */
        /* <DEDUP_REMOVED lines=16> */
[----:B------:R-:W-:Y:S01]  /*3ef0*/  F2FP.SATFINITE.E4M3.F32.PACK_AB_MERGE_C R62, R63, R62, RZ ;  /* 0x0000003e3f3e723e */ /* 0x000fe200048070ff */
[----:B------:R-:W-:-:S03]  /*3f00*/  IMAD.MOV.U32 R63, RZ, RZ, R119 ;  /* 0x000000ffff3f7224 */ /* 0x000fc600078e0077 */
[----:B------:R-:W-:Y:S01]  /*3f10*/  F2FP.SATFINITE.E4M3.F32.PACK_AB_MERGE_C R209, R59, R58, R62 ;  /* 0x0000003a3bd1723e */ /* 0x000fe2000480703e */
[----:B------:R-:W-:Y:S01]  /*3f20*/  IMAD.MOV.U32 R62, RZ, RZ, R119 ;  /* 0x000000ffff3e7224 */ /* 0x000fe200078e0077 */
[----:B------:R2:W4:Y:S01]  /*3f30*/  MUFU.EX2 R41, R104 ;  /* 0x0000006800297308 */ /* 0x0005220000000800 */
[----:B-1----:R-:W-:-:S01]  /*3f40*/  FADD.FTZ R6, R36, R37 ;  /* 0x0000002524067221 */ /* 0x002fc20000010000 */
[--C-:B------:R-:W-:Y:S02]  /*3f50*/  IMAD.MOV.U32 R59, RZ, RZ, R119.reuse ;  /* 0x000000ffff3b7224 */ /* 0x100fe400078e0077 */
[--C-:B------:R-:W-:Y:S02]  /*3f60*/  IMAD.MOV.U32 R58, RZ, RZ, R119.reuse ;  /* 0x000000ffff3a7224 */ /* 0x100fe400078e0077 */
[----:B------:R-:W-:Y:S02]  /*3f70*/  IMAD.MOV.U32 R37, RZ, RZ, R119 ;  /* 0x000000ffff257224 */ /* 0x000fe400078e0077 */
[----:B------:R-:W1:Y:S01]  /*3f80*/  MUFU.EX2 R67, R67 ;  /* 0x0000004300437308 */ /* 0x000e620000000800 */
[----:B---3--:R-:W-:-:S01]  /*3f90*/  FADD.FTZ R10, R66, R3 ;  /* 0x00000003420a7221 */ /* 0x008fc20000010000 */
[----:B--2---:R-:W-:-:S06]  /*3fa0*/  IMAD.MOV.U32 R104, RZ, RZ, R119 ;  /* 0x000000ffff687224 */ /* 0x004fcc00078e0077 */
[----:B------:R-:W2:Y:S01]  /*3fb0*/  MUFU.EX2 R40, R40 ;  /* 0x0000002800287308 */ /* 0x000ea20000000800 */
[----:B----4-:R-:W-:-:S07]  /*3fc0*/  FADD.FTZ R3, R41, R6 ;  /* 0x0000000629037221 */ /* 0x010fce0000010000 */
[----:B------:R-:W3:Y:S01]  /*3fd0*/  MUFU.EX2 R70, R70 ;  /* 0x0000004600467308 */ /* 0x000ee20000000800 */
[----:B-1----:R-:W-:-:S07]  /*3fe0*/  FADD.FTZ R9, R67, R10 ;  /* 0x0000000a43097221 */ /* 0x002fce0000010000 */
[----:B------:R-:W1:Y:S01]  /*3ff0*/  MUFU.EX2 R31, R31 ;  /* 0x0000001f001f7308 */ /* 0x000e620000000800 */
[----:B--2---:R-:W-:-:S07]  /*4000*/  FADD.FTZ R6, R40, R3 ;  /* 0x0000000328067221 */ /* 0x004fce0000010000 */
[----:B------:R-:W2:Y:S01]  /*4010*/  MUFU.EX2 R71, R71 ;  /* 0x0000004700477308 */ /* 0x000ea20000000800 */
[----:B---3--:R-:W-:-:S07]  /*4020*/  FADD.FTZ R4, R70, R9 ;  /* 0x0000000946047221 */ /* 0x008fce0000010000 */
[----:B------:R3:W4:Y:S01]  /*4030*/  MUFU.EX2 R34, R105 ;  /* 0x0000006900227308 */ /* 0x0007220000000800 */
[C---:B-1----:R-:W-:Y:S01]  /*4040*/  F2FP.SATFINITE.E4M3.F32.PACK_AB_MERGE_C R40, R31.reuse, R40, RZ ;  /* 0x000000281f28723e */ /* 0x042fe200048070ff */
[----:B------:R-:W-:-:S03]  /*4050*/  FADD.FTZ R31, R31, R6 ;  /* 0x000000061f1f7221 */ /* 0x000fc60000010000 */
[----:B------:R-:W-:Y:S01]  /*4060*/  F2FP.SATFINITE.E4M3.F32.PACK_AB_MERGE_C R210, R41, R36, R40 ;  /* 0x0000002429d2723e */ /* 0x000fe20004807028 */
[--C-:B------:R-:W-:Y:S02]  /*4070*/  IMAD.MOV.U32 R41, RZ, RZ, R119.reuse ;  /* 0x000000ffff297224 */ /* 0x100fe400078e0077 */
[----:B------:R-:W1:Y:S01]  /*4080*/  MUFU.EX2 R42, R42 ;  /* 0x0000002a002a7308 */ /* 0x000e620000000800 */
[C---:B--2---:R-:W-:Y:S01]  /*4090*/  F2FP.SATFINITE.E4M3.F32.PACK_AB_MERGE_C R70, R71.reuse, R70, RZ ;  /* 0x000000464746723e */ /* 0x044fe200048070ff */
[----:B------:R-:W-:Y:S01]  /*40a0*/  FADD.FTZ R71, R71, R4 ;  /* 0x0000000447477221 */ /* 0x000fe20000010000 */
[--C-:B---3--:R-:W-:Y:S02]  /*40b0*/  IMAD.MOV.U32 R105, RZ, RZ, R119.reuse ;  /* 0x000000ffff697224 */ /* 0x108fe400078e0077 */
[----:B------:R-:W-:Y:S01]  /*40c0*/  F2FP.SATFINITE.E4M3.F32.PACK_AB_MERGE_C R211, R67, R66, R70 ;  /* 0x0000004243d3723e */ /* 0x000fe20004807046 */
[----:B------:R-:W-:Y:S02]  /*40d0*/  IMAD.MOV.U32 R70, RZ, RZ, R119 ;  /* 0x000000ffff467224 */ /* 0x000fe400078e0077 */
[----:B------:R-:W2:Y:S01]  /*40e0*/  MUFU.EX2 R35, R35 ;  /* 0x0000002300237308 */ /* 0x000ea20000000800 */
[----:B----4-:R-:W-:-:S01]  /*40f0*/  FADD.FTZ R4, R34, R31 ;  /* 0x0000001f22047221 */ /* 0x010fc20000010000 */
[----:B------:R-:W-:-:S02]  /*4100*/  IMAD.MOV.U32 R67, RZ, RZ, R119 ;  /* 0x000000ffff437224 */ /* 0x000fc400078e0077 */
[--C-:B------:R-:W-:Y:S02]  /*4110*/  IMAD.MOV.U32 R66, RZ, RZ, R119.reuse ;  /* 0x000000ffff427224 */ /* 0x100fe400078e0077 */
[----:B------:R-:W-:Y:S02]  /*4120*/  IMAD.MOV.U32 R40, RZ, RZ, R119 ;  /* 0x000000ffff287224 */ /* 0x000fe400078e0077 */
[----:B------:R-:W3:Y:S01]  /*4130*/  MUFU.EX2 R43, R43 ;  /* 0x0000002b002b7308 */ /* 0x000ee20000000800 */
[----:B-1----:R-:W-:-:S01]  /*4140*/  FADD.FTZ R6, R42, R71 ;  /* 0x000000472a067221 */ /* 0x002fc20000010000 */
[--C-:B------:R-:W-:Y:S02]  /*4150*/  IMAD.MOV.U32 R71, RZ, RZ, R119.reuse ;  /* 0x000000ffff477224 */ /* 0x100fe400078e0077 */
[--C-:B------:R-:W-:Y:S02]  /*4160*/  IMAD.MOV.U32 R36, RZ, RZ, R119.reuse ;  /* 0x000000ffff247224 */ /* 0x100fe400078e0077 */
[----:B------:R-:W-:-:S02]  /*4170*/  IMAD.MOV.U32 R31, RZ, RZ, R119 ;  /* 0x000000ffff1f7224 */ /* 0x000fc400078e0077 */
        /* <DEDUP_REMOVED lines=9> */
[----:B---3--:R-:W-:-:S01]  /*4210*/  FADD.FTZ R4, R45, R4 ;  /* 0x000000042d047221 */ /* 0x008fc20000010000 */
[----:B------:R-:W-:Y:S01]  /*4220*/  F2FP.SATFINITE.E4M3.F32.PACK_AB_MERGE_C R38, R45, R38, RZ ;  /* 0x000000262d26723e */ /* 0x000fe200048070ff */
[----:B------:R-:W-:-:S03]  /*4230*/  IMAD.MOV.U32 R45, RZ, RZ, R119 ;  /* 0x000000ffff2d7224 */ /* 0x000fc600078e0077 */
[----:B------:R-:W-:Y:S01]  /*4240*/  F2FP.SATFINITE.E4M3.F32.PACK_AB_MERGE_C R212, R35, R34, R38 ;  /* 0x0000002223d4723e */ /* 0x000fe20004807026 */
[--C-:B------:R-:W-:Y:S01]  /*4250*/  IMAD.MOV.U32 R38, RZ, RZ, R119.reuse ;  /* 0x000000ffff267224 */ /* 0x100fe200078e0077 */
[----:B------:R-:W3:Y:S01]  /*4260*/  MUFU.EX2 R50, R50 ;  /* 0x0000003200327308 */ /* 0x000ee20000000800 */
[C---:B-1----:R-:W-:Y:S01]  /*4270*/  F2FP.SATFINITE.E4M3.F32.PACK_AB_MERGE_C R46, R47.reuse, R46, RZ ;  /* 0x0000002e2f2e723e */ /* 0x042fe200048070ff */
[----:B------:R-:W-:Y:S01]  /*4280*/  FADD.FTZ R47, R47, R6 ;  /* 0x000000062f2f7221 */ /* 0x000fe20000010000 */
[--C-:B------:R-:W-:Y:S02]  /*4290*/  IMAD.MOV.U32 R35, RZ, RZ, R119.reuse ;  /* 0x000000ffff237224 */ /* 0x100fe400078e0077 */
[----:B------:R-:W-:Y:S01]  /*42a0*/  F2FP.SATFINITE.E4M3.F32.PACK_AB_MERGE_C R213, R43, R42, R46 ;  /* 0x0000002a2bd5723e */ /* 0x000fe2000480702e */
[----:B------:R-:W-:Y:S02]  /*42b0*/  IMAD.MOV.U32 R46, RZ, RZ, R119 ;  /* 0x000000ffff2e7224 */ /* 0x000fe400078e0077 */
[----:B------:R-:W1:Y:S01]  /*42c0*/  MUFU.EX2 R44, R44 ;  /* 0x0000002c002c7308 */ /* 0x000e620000000800 */
[----:B--2---:R-:W-:-:S01]  /*42d0*/  FADD.FTZ R7, R39, R4 ;  /* 0x0000000427077221 */ /* 0x004fc20000010000 */
[----:B------:R-:W-:-:S02]  /*42e0*/  IMAD.MOV.U32 R43, RZ, RZ, R119 ;  /* 0x000000ffff2b7224 */ /* 0x000fc400078e0077 */
[--C-:B------:R-:W-:Y:S02]  /*42f0*/  IMAD.MOV.U32 R42, RZ, RZ, R119.reuse ;  /* 0x000000ffff2a7224 */ /* 0x100fe400078e0077 */
[----:B------:R-:W-:Y:S02]  /*4300*/  IMAD.MOV.U32 R34, RZ, RZ, R119 ;  /* 0x000000ffff227224 */ /* 0x000fe400078e0077 */
[----:B------:R-:W2:Y:S01]  /*4310*/  MUFU.EX2 R51, R51 ;  /* 0x0000003300337308 */ /* 0x000ea20000000800 */
[----:B---3--:R-:W-:-:S01]  /*4320*/  FADD.FTZ R4, R50, R47 ;  /* 0x0000002f32047221 */ /* 0x008fc20000010000 */
[----:B------:R-:W-:-:S06]  /*4330*/  IMAD.MOV.U32 R47, RZ, RZ, R119 ;  /* 0x000000ffff2f7224 */ /* 0x000fcc00078e0077 */
[----:B------:R-:W-:Y:S01]  /*4340*/  MUFU.EX2 R48, R48 ;  /* 0x0000003000307308 */ /* 0x000fe20000000800 */
[----:B-1----:R-:W-:-:S07]  /*4350*/  FADD.FTZ R7, R44, R7 ;  /* 0x000000072c077221 */ /* 0x002fce0000010000 */
[----:B------:R-:W1:Y:S01]  /*4360*/  MUFU.EX2 R49, R49 ;  /* 0x0000003100317308 */ /* 0x000e620000000800 */
[----:B--2---:R-:W-:-:S07]  /*4370*/  FADD.FTZ R9, R51, R4 ;  /* 0x0000000433097221 */ /* 0x004fce0000010000 */
[----:B------:R-:W2:Y:S08]  /*4380*/  MUFU.EX2 R54, R54 ;  /* 0x0000003600367308 */ /* 0x000eb00000000800 */
[----:B------:R-:W3:Y:S01]  /*4390*/  MUFU.EX2 R55, R55 ;  /* 0x0000003700377308 */ /* 0x000ee20000000800 */
[----:B-1----:R-:W-:Y:S01]  /*43a0*/  F2FP.SATFINITE.E4M3.F32.PACK_AB_MERGE_C R6, R49, R48, RZ ;  /* 0x000000303106723e */ /* 0x002fe200048070ff */
[----:B------:R-:W-:-:S03]  /*43b0*/  FADD.FTZ R48, R48, R7 ;  /* 0x0000000730307221 */ /* 0x000fc60000010000 */
[----:B------:R-:W-:Y:S01]  /*43c0*/  F2FP.SATFINITE.E4M3.F32.PACK_AB_MERGE_C R214, R44, R39, R6 ;  /* 0x000000272cd6723e */ /* 0x000fe20004807006 */
[----:B------:R-:W-:-:S01]  /*43d0*/  FADD.FTZ R49, R49, R48 ;  /* 0x0000003031317221 */ /* 0x000fc20000010000 */
[----:B------:R-:W-:Y:S01]  /*43e0*/  IMAD.MOV.U32 R48, RZ, RZ, R119 ;  /* 0x000000ffff307224 */ /* 0x000fe200078e0077 */
[----:B------:R-:W-:Y:S01]  /*43f0*/  MUFU.EX2 R56, R56 ;  /* 0x0000003800387308 */ /* 0x000fe20000000800 */
[----:B--2---:R-:W-:-:S01]  /*4400*/  FADD.FTZ R4, R54, R9 ;  /* 0x0000000936047221 */ /* 0x004fc20000010000 */
[--C-:B------:R-:W-:Y:S02]  /*4410*/  IMAD.MOV.U32 R44, RZ, RZ, R119.reuse ;  /* 0x000000ffff2c7224 */ /* 0x100fe400078e0077 */
[----:B------:R-:W-:-:S04]  /*4420*/  IMAD.MOV.U32 R39, RZ, RZ, R119 ;  /* 0x000000ffff277224 */ /* 0x000fc800078e0077 */
[----:B------:R-:W1:Y:S01]  /*4430*/  MUFU.EX2 R57, R57 ;  /* 0x0000003900397308 */ /* 0x000e620000000800 */
[C---:B---3--:R-:W-:Y:S01]  /*4440*/  F2FP.SATFINITE.E4M3.F32.PACK_AB_MERGE_C R54, R55.reuse, R54, RZ ;  /* 0x000000363736723e */ /* 0x048fe200048070ff */
[----:B------:R-:W-:-:S03]  /*4450*/  FADD.FTZ R55, R55, R4 ;  /* 0x0000000437377221 */ /* 0x000fc60000010000 */
[----:B------:R-:W-:Y:S01]  /*4460*/  F2FP.SATFINITE.E4M3.F32.PACK_AB_MERGE_C R215, R51, R50, R54 ;  /* 0x0000003233d7723e */ /* 0x000fe20004807036 */
[--C-:B------:R-:W-:Y:S02]  /*4470*/  IMAD.MOV.U32 R54, RZ, RZ, R119.reuse ;  /* 0x000000ffff367224 */ /* 0x100fe400078e0077 */
[----:B------:R-:W2:Y:S01]  /*4480*/  MUFU.EX2 R52, R52 ;  /* 0x0000003400347308 */ /* 0x000ea20000000800 */
[--C-:B------:R-:W-:Y:S02]  /*4490*/  IMAD.MOV.U32 R51, RZ, RZ, R119.reuse ;  /* 0x000000ffff337224 */ /* 0x100fe400078e0077 */
[----:B------:R-:W-:-:S05]  /*44a0*/  IMAD.MOV.U32 R50, RZ, RZ, R119 ;  /* 0x000000ffff327224 */ /* 0x000fca00078e0077 */
        /* <DEDUP_REMOVED lines=14> */
[----:B------:R1:W4:Y:S01]  /*4590*/  MUFU.EX2 R3, R80 ;  /* 0x0000005000037308 */ /* 0x0003220000000800 */
[----:B--2---:R-:W-:-:S01]  /*45a0*/  FADD.FTZ R7, R27, R6 ;  /* 0x000000061b077221 */ /* 0x004fc20000010000 */
[----:B------:R-:W-:Y:S01]  /*45b0*/  FADD.FTZ R57, R57, R56 ;  /* 0x0000003839397221 */ /* 0x000fe20000010000 */
[----:B------:R-:W-:-:S05]  /*45c0*/  IMAD.MOV.U32 R56, RZ, RZ, R119 ;  /* 0x000000ffff387224 */ /* 0x000fca00078e0077 */
[----:B------:R-:W-:Y:S01]  /*45d0*/  MUFU.EX2 R64, R64 ;  /* 0x0000004000407308 */ /* 0x000fe20000000800 */
[----:B---3--:R-:W-:-:S01]  /*45e0*/  FADD.FTZ R4, R30, R7 ;  /* 0x000000071e047221 */ /* 0x008fc20000010000 */
[----:B-1----:R-:W-:-:S06]  /*45f0*/  IMAD.MOV.U32 R80, RZ, RZ, R119 ;  /* 0x000000ffff507224 */ /* 0x002fcc00078e0077 */
[----:B------:R-:W1:Y:S01]  /*4600*/  MUFU.EX2 R65, R65 ;  /* 0x0000004100417308 */ /* 0x000e620000000800 */
[----:B----4-:R-:W-:-:S01]  /*4610*/  FADD.FTZ R4, R3, R4 ;  /* 0x0000000403047221 */ /* 0x010fc20000010000 */
[----:B------:R-:W-:-:S04]  /*4620*/  F2FP.SATFINITE.E4M3.F32.PACK_AB_MERGE_C R30, R3, R30, RZ ;  /* 0x0000001e031e723e */ /* 0x000fc800048070ff */
[----:B------:R-:W-:Y:S01]  /*4630*/  F2FP.SATFINITE.E4M3.F32.PACK_AB_MERGE_C R217, R27, R26, R30 ;  /* 0x0000001a1bd9723e */ /* 0x000fe2000480701e */
[--C-:B------:R-:W-:Y:S01]  /*4640*/  IMAD.MOV.U32 R30, RZ, RZ, R119.reuse ;  /* 0x000000ffff1e7224 */ /* 0x100fe200078e0077 */
        /* <DEDUP_REMOVED lines=9> */
[----:B---3--:R-:W-:-:S07]  /*46e0*/  FADD.FTZ R3, R81, R4 ;  /* 0x0000000451037221 */ /* 0x008fce0000010000 */
[----:B------:R-:W3:Y:S01]  /*46f0*/  MUFU.EX2 R85, R85 ;  /* 0x0000005500557308 */ /* 0x000ee20000000800 */
[C---:B-1----:R-:W-:Y:S01]  /*4700*/  F2FP.SATFINITE.E4M3.F32.PACK_AB_MERGE_C R218, R61.reuse, R60, R7 ;  /* 0x0000003c3dda723e */ /* 0x042fe20004807007 */
[----:B------:R-:W-:Y:S01]  /*4710*/  FADD.FTZ R61, R61, R6 ;  /* 0x000000063d3d7221 */ /* 0x000fe20000010000 */
[----:B------:R-:W-:-:S03]  /*4720*/  IMAD.MOV.U32 R60, RZ, RZ, R119 ;  /* 0x000000ffff3c7224 */ /* 0x000fc600078e0077 */
[----:B------:R-:W-:Y:S01]  /*4730*/  FADD.FTZ R64, R64, R61 ;  /* 0x0000003d40407221 */ /* 0x000fe20000010000 */
[----:B------:R-:W-:Y:S01]  /*4740*/  IMAD.MOV.U32 R61, RZ, RZ, R119 ;  /* 0x000000ffff3d7224 */ /* 0x000fe200078e0077 */
[----:B------:R-:W1:Y:S01]  /*4750*/  MUFU.EX2 R88, R88 ;  /* 0x0000005800587308 */ /* 0x000e620000000800 */
[----:B--2---:R-:W-:-:S04]  /*4760*/  FADD.FTZ R4, R84, R3 ;  /* 0x0000000354047221 */ /* 0x004fc80000010000 */
[----:B---3--:R-:W-:Y:S01]  /*4770*/  FADD.FTZ R3, R85, R4 ;  /* 0x0000000455037221 */ /* 0x008fe20000010000 */
[----:B------:R-:W-:-:S01]  /*4780*/  FADD.FTZ R4, R65, R64 ;  /* 0x0000004041047221 */ /* 0x000fc20000010000 */
[--C-:B------:R-:W-:Y:S02]  /*4790*/  IMAD.MOV.U32 R65, RZ, RZ, R119.reuse ;  /* 0x000000ffff417224 */ /* 0x100fe400078e0077 */
[----:B------:R-:W-:Y:S01]  /*47a0*/  IMAD.MOV.U32 R64, RZ, RZ, R119 ;  /* 0x000000ffff407224 */ /* 0x000fe200078e0077 */
[C---:B-1----:R-:W-:Y:S01]  /*47b0*/  F2FP.SATFINITE.E4M3.F32.PACK_AB_MERGE_C R6, R88.reuse, R85, RZ ;  /* 0x000000555806723e */ /* 0x042fe200048070ff */
        /* <DEDUP_REMOVED lines=57> */
[----:B------:R-:W-:Y:S01]  /*4b50*/  UIADD3 UR53, UR53, -0x2, URZ ;  /* 0xfffffffe35357890 */ /* 0x000fe2000fffe03f */
[----:B------:R-:W-:Y:S01]  /*4b60*/  UMOV UR57, UR36 ;  /* 0x0000002400397c82 */ /* 0x000fe20008000000 */
[----:B------:R-:W-:-:S10]  /*4b70*/  UMOV UR56, UR52 ;  /* 0x0000003400387c82 */ /* 0x000fd40008000000 */
.L_x_2789:
[----:B------:R-:W-:Y:S01]  /*4b80*/  ISETP.NE.AND P2, PT, RZ, UR41, PT ;  /* 0x00000029ff007c0c */ /* 0x000fe2000bf45270 */
[----:B------:R-:W-:-:S04]  /*4b90*/  UISETP.NE.AND UP0, UPT, UR56, 0x1, UPT ;  /* 0x000000013800788c */ /* 0x000fc8000bf05270 */
[----:B------:R-:W-:-:S04]  /*4ba0*/  USEL UR36, URZ, 0x1, UP0 ;  /* 0x000000013f247887 */ /* 0x000fc80008000000 */
[----:B------:R-:W-:-:S04]  /*4bb0*/  ULOP3.LUT UR36, UR57, UR36, URZ, 0x3c, !UPT ;  /* 0x0000002439247292 */ /* 0x000fc8000f8e3c3f */
[----:B------:R-:W-:Y:S08]  /*4bc0*/  @P2 BRA `(.L_x_2780) ;  /* 0x0000000000382947 */ /* 0x000ff00003800000 */
[----:B------:R-:W-:Y:S05]  /*4bd0*/  @!P0 BRA `(.L_x_2781) ;  /* 0x0000000000048947 */ /* 0x000fea0003800000 */
[----:B------:R-:W-:Y:S01]  /*4be0*/  BPT.TRAP 0x1 ;  /* 0x000000040000795c */ /* 0x000fe20000300000 */
.L_x_2781:
        /* <DEDUP_REMOVED lines=9> */
.L_x_2782:
[----:B--2---:R-:W-:Y:S05]  /*4c80*/  @P1 BRA `(.L_x_2780) ;  /* 0x0000000000081947 */ /* 0x004fea0003800000 */
[----:B------:R-:W2:Y:S02]  /*4c90*/  SYNCS.PHASECHK.TRANS64.TRYWAIT P1, [UR6+0x33430], R0 ;  /* 0x03343000ff0075a7 */ /* 0x000ea40008020146 */
[----:B--2---:R-:W-:Y:S05]  /*4ca0*/  @!P1 BRA `(.L_x_2783) ;  /* 0x0000008c00c09947 */ /* 0x004fea0003800000 */
.L_x_2780:
[----:B-12---:R-:W-:Y:S01]  /*4cb0*/  VIADD R0, R18, 0x8 ;  /* 0x0000000812007836 */ /* 0x006fe20000000000 */
[----:B------:R-:W-:Y:S01]  /*4cc0*/  UIADD3 UR52, UR56, 0x1, URZ ;  /* 0x0000000138347890 */ /* 0x000fe2000fffe03f */
[----:B------:R-:W-:Y:S01]  /*4cd0*/  UMOV UR27, 0x80000020 ;  /* 0x80000020001b7882 */ /* 0x000fe20000000000 */
[----:B------:R-:W-:Y:S02]  /*4ce0*/  UMOV UR28, UR24 ;  /* 0x00000018001c7c82 */ /* 0x000fe40008000000 */
[----:B------:R1:W-:Y:S01]  /*4cf0*/  BAR.SYNC.DEFER_BLOCKING R0, 0x100 ;  /* 0x000400000000751d */ /* 0x0003e20000010000 */
[----:B------:R-:W-:-:S04]  /*4d00*/  UISETP.NE.AND UP0, UPT, UR52, 0x2, UPT ;  /* 0x000000023400788c */ /* 0x000fc8000bf05270 */
[----:B------:R-:W-:Y:S01]  /*4d10*/  USEL UR52, UR52, URZ, UP0 ;  /* 0x0000003f34347287 */ /* 0x000fe20008000000 */
[----:B------:R-:W-:Y:S01]  /*4d20*/  UMOV UR29, UR25 ;  /* 0x00000019001d7c82 */ /* 0x000fe20008000000 */
[----:B------:R-:W-:Y:S02]  /*4d30*/  UMOV UR31, 0x80000020 ;  /* 0x80000020001f7882 */ /* 0x000fe40000000000 */
[----:B------:R-:W-:Y:S01]  /*4d40*/  UIMAD UR58, UR52, 0x780, UR49 ;  /* 0x00000780343a78a4 */ /* 0x000fe2000f8e0231 */
[----:B------:R-:W-:Y:S01]  /*4d50*/  UMOV UR32, UR24 ;  /* 0x0000001800207c82 */ /* 0x000fe20008000000 */
[----:B------:R-:W-:Y:S02]  /*4d60*/  UMOV UR33, UR25 ;  /* 0x0000001900217c82 */ /* 0x000fe40008000000 */
[----:B------:R-:W-:Y:S02]  /*4d70*/  UIADD3 UR30, UR58, 0x80, URZ ;  /* 0x000000803a1e7890 */ /* 0x000fe4000fffe03f */
[----:B------:R-:W-:-:S02]  /*4d80*/  UIADD3 UR34, UR58, 0x100, URZ ;  /* 0x000001003a227890 */ /* 0x000fc4000fffe03f */
[----:B------:R-:W-:Y:S01]  /*4d90*/  UMOV UR26, UR58 ;  /* 0x0000003a001a7c82 */ /* 0x000fe20008000000 */
[----:B------:R-:W-:Y:S01]  /*4da0*/  UMOV UR35, 0x80000020 ;  /* 0x8000002000237882 */ /* 0x000fe20000000000 */
[----:B------:R-:W-:Y:S01]  /*4db0*/  UIADD3 UR6, UR58, 0x200, URZ ;  /* 0x000002003a067890 */ /* 0x000fe2000fffe03f */
[----:B------:R-:W-:Y:S01]  /*4dc0*/  UMOV UR7, 0x80000020 ;  /* 0x8000002000077882 */ /* 0x000fe20000000000 */
[----:B------:R-:W-:Y:S01]  /*4dd0*/  UIADD3 UR10, UR58, 0x202, URZ ;  /* 0x000002023a0a7890 */ /* 0x000fe2000fffe03f */
[----:B------:R-:W-:Y:S01]  /*4de0*/  WARPGROUP.ARRIVE ;  /* 0x00000000000079c5 */ /* 0x000fe20000000000 */
[----:B------:R-:W-:Y:S01]  /*4df0*/  UMOV UR11, 0x80000020 ;  /* 0x80000020000b7882 */ /* 0x000fe20000000000 */
[----:B------:R-:W-:Y:S01]  /*4e00*/  UIADD3 UR14, UR58, 0x282, URZ ;  /* 0x000002823a0e7890 */ /* 0x000fe2000fffe03f */
[----:B------:R-:W-:Y:S01]  /*4e10*/  UMOV UR15, 0x80000020 ;  /* 0x80000020000f7882 */ /* 0x000fe20000000000 */
[----:B------:R-:W-:Y:S02]  /*4e20*/  UIADD3 UR18, UR58, 0x500, URZ ;  /* 0x000005003a127890 */ /* 0x000fe4000fffe03f */
[----:B------:R-:W-:Y:S01]  /*4e30*/  QGMMA.64x32x32.F32.E4M3.E4M3 R184, gdesc[UR24], RZ, !UPT, gsb0 ;  /* 0x0060000018b879f3 */ /* 0x000fe2000c0008ff */
[----:B------:R-:W-:Y:S01]  /*4e40*/  UIADD3 UR26, UR58, 0x180, URZ ;  /* 0x000001803a1a7890 */ /* 0x000fe2000fffe03f */
[----:B------:R-:W-:Y:S01]  /*4e50*/  UMOV UR27, 0x80000020 ;  /* 0x80000020001b7882 */ /* 0x000fe20000000000 */
[----:B------:R-:W-:Y:S01]  /*4e60*/  UMOV UR19, 0x80000020 ;  /* 0x8000002000137882 */ /* 0x000fe20000000000 */
[----:B------:R-:W-:Y:S01]  /*4e70*/  UIADD3 UR22, UR58, 0x502, URZ ;  /* 0x000005023a167890 */ /* 0x000fe2000fffe03f */
[----:B------:R-:W-:Y:S01]  /*4e80*/  UMOV UR23, 0x80000020 ;  /* 0x8000002000177882 */ /* 0x000fe20000000000 */
[----:B------:R-:W-:-:S02]  /*4e90*/  WARPGROUP.DEPBAR.LE gsb0, 0x0 ;  /* 0x00008000000079c5 */ /* 0x000fc40000010000 */
[----:B------:R-:W-:-:S06]  /*4ea0*/  WARPGROUP.ARRIVE ;  /* 0x00000000000079c5 */ /* 0x000fcc0000000000 */
[----:B------:R-:W-:Y:S01]  /*4eb0*/  QGMMA.64x32x32.F32.E4M3.E4M3 R168, gdesc[UR28], RZ, !UPT, gsb0 ;  /* 0x006000001ca879f3 */ /* 0x000fe2000c0008ff */
[----:B------:R-:W-:Y:S01]  /*4ec0*/  UIADD3 UR30, UR58, 0x82, URZ ;  /* 0x000000823a1e7890 */ /* 0x000fe2000fffe03f */
[----:B------:R-:W-:Y:S01]  /*4ed0*/  UMOV UR28, UR4 ;  /* 0x00000004001c7c82 */ /* 0x000fe20008000000 */
[----:B------:R-:W-:Y:S01]  /*4ee0*/  UMOV UR29, UR5 ;  /* 0x00000005001d7c82 */ /* 0x000fe20008000000 */
[----:B------:R-:W-:Y:S01]  /*4ef0*/  UMOV UR31, 0x80000020 ;  /* 0x80000020001f7882 */ /* 0x000fe20000000000 */
[----:B------:R-:W-:Y:S02]  /*4f00*/  WARPGROUP.DEPBAR.LE gsb0, 0x0 ;  /* 0x00008000000079c5 */ /* 0x000fe40000010000 */
        /* <DEDUP_REMOVED lines=9> */
[----:B------:R-:W-:Y:S01]  /*4fa0*/  UMOV UR26, UR6 ;  /* 0x00000006001a7c82 */ /* 0x000fe20008000000 */
[----:B------:R-:W-:Y:S01]  /*4fb0*/  UMOV UR27, 0x80000020 ;  /* 0x80000020001b7882 */ /* 0x000fe20000000000 */
[----:B------:R-:W-:Y:S01]  /*4fc0*/  UIADD3 UR6, UR58, 0x2, URZ ;  /* 0x000000023a067890 */ /* 0x000fe2000fffe03f */
        /* <DEDUP_REMOVED lines=12> */
[----:B------:R-:W-:Y:S01]  /*5090*/  UMOV UR28, UR8 ;  /* 0x00000008001c7c82 */ /* 0x000fe20008000000 */
[----:B------:R-:W-:Y:S01]  /*50a0*/  UMOV UR29, UR9 ;  /* 0x00000009001d7c82 */ /* 0x000fe20008000000 */
        /* <DEDUP_REMOVED lines=106> */
[----:B------:R-:W-:Y:S01]  /*5750*/  UIADD3 UR58, UR58, 0x702, URZ ;  /* 0x000007023a3a7890 */ /* 0x000fe2000fffe03f */
[----:B------:R-:W-:Y:S02]  /*5760*/  WARPGROUP.DEPBAR.LE gsb0, 0x0 ;  /* 0x00008000000079c5 */ /* 0x000fe40000010000 */
[----:B------:R-:W-:-:S06]  /*5770*/  WARPGROUP.ARRIVE ;  /* 0x00000000000079c5 */ /* 0x000fcc0000000000 */
[----:B------:R-:W-:Y:S03]  /*5780*/  QGMMA.64x32x32.F32.E4M3.E4M3 R168, gdesc[UR28], R168, gsb0 ;  /* 0x006000001ca879f3 */ /* 0x000fe600080008a8 */
[----:B------:R-:W-:Y:S02]  /*5790*/  WARPGROUP.DEPBAR.LE gsb0, 0x0 ;  /* 0x00008000000079c5 */ /* 0x000fe40000010000 */
[----:B------:R-:W-:-:S06]  /*57a0*/  WARPGROUP.ARRIVE ;  /* 0x00000000000079c5 */ /* 0x000fcc0000000000 */
[----:B------:R-:W-:Y:S03]  /*57b0*/  QGMMA.64x32x32.F32.E4M3.E4M3 R152, gdesc[UR32], R152, gsb0 ;  /* 0x00600000209879f3 */ /* 0x000fe60008000898 */
        /* <DEDUP_REMOVED lines=9> */
[----:B-1----:R-:W-:Y:S05]  /*5850*/  @P2 BRA `(.L_x_2784) ;  /* 0x00000000002c2947 */ /* 0x002fea0003800000 */
[----:B------:R-:W-:Y:S05]  /*5860*/  @!P0 BRA `(.L_x_2785) ;  /* 0x0000000000048947 */ /* 0x000fea0003800000 */
[----:B------:R-:W-:Y:S01]  /*5870*/  BPT.TRAP 0x1 ;  /* 0x000000040000795c */ /* 0x000fe20000300000 */
.L_x_2785:
[----:B------:R-:W-:Y:S01]  /*5880*/  ULEA UR6, UR56, UR38, 0x3 ;  /* 0x0000002638067291 */ /* 0x000fe2000f8e183f */
[----:B------:R-:W-:-:S05]  /*5890*/  IMAD.U32 R0, RZ, RZ, UR57 ;  /* 0x00000039ff007e24 */ /* 0x000fca000f8e00ff */
[----:B------:R-:W-:-:S04]  /*58a0*/  SHF.L.U32 R0, R0, 0x1f, RZ ;  /* 0x0000001f00007819 */ /* 0x000fc800000006ff */
[----:B------:R1:W2:Y:S01]  /*58b0*/  SYNCS.PHASECHK.TRANS64.TRYWAIT P1, [UR6+0x33450], R0 ;  /* 0x03345000ff0075a7 */ /* 0x0002a20008020146 */
[----:B------:R-:W-:Y:S05]  /*58c0*/  @!P0 BRA `(.L_x_2786) ;  /* 0x0000000000048947 */ /* 0x000fea0003800000 */
[----:B------:R-:W-:Y:S01]  /*58d0*/  BPT.TRAP 0x1 ;  /* 0x000000040000795c */ /* 0x000fe20000300000 */
.L_x_2786:
[----:B--2---:R-:W-:Y:S05]  /*58e0*/  @P1 BRA `(.L_x_2784) ;  /* 0x0000000000081947 */ /* 0x004fea0003800000 */
[----:B------:R-:W2:Y:S02]  /*58f0*/  SYNCS.PHASECHK.TRANS64.TRYWAIT P1, [UR6+0x33450], R0 ;  /* 0x03345000ff0075a7 */ /* 0x000ea40008020146 */
[----:B--2---:R-:W-:Y:S05]  /*5900*/  @!P1 BRA `(.L_x_2787) ;  /* 0x0000008000c09947 */ /* 0x004fea0003800000 */
.L_x_2784:
[----:B------:R-:W-:Y:S01]  /*5910*/  UIADD3 UR6, UR38, 0x200, URZ ;  /* 0x0000020026067890 */ /* 0x000fe2000fffe03f */
[----:B------:R-:W-:Y:S01]  /*5920*/  WARPGROUP.ARRIVE ;  /* 0x00000000000079c5 */ /* 0x000fe20000000000 */
[----:B------:R-:W-:Y:S01]  /*5930*/  UMOV UR7, 0xc0000010 ;  /* 0xc000001000077882 */ /* 0x000fe20000000000 */
[----:B-12---:R-:W-:Y:S01]  /*5940*/  FMNMX.FTZ R0, R184, R7, !PT ;  /* 0x00000007b8007209 */ /* 0x006fe20007810000 */
[----:B------:R-:W-:Y:S01]  /*5950*/  USHF.R.U32.HI UR6, URZ, 0x4, UR6 ;  /* 0x000000043f067899 */ /* 0x000fe20008011606 */
[----:B------:R-:W-:Y:S02]  /*5960*/  FMNMX.FTZ R8, R186, R6, !PT ;  /* 0x00000006ba087209 */ /* 0x000fe40007810000 */
[----:B------:R-:W1:Y:S01]  /*5970*/  S2R R221, SR_TID.X ;  /* 0x0000000000dd7919 */ /* 0x000e620000002100 */
[----:B------:R-:W-:Y:S01]  /*5980*/  FMNMX.FTZ R5, R185, R0, !PT ;  /* 0x00000000b9057209 */ /* 0x000fe20007810000 */
[----:B------:R-:W-:Y:S01]  /*5990*/  ULOP3.LUT UR6, UR6, 0x3fff, URZ, 0xc0, !UPT ;  /* 0x00003fff06067892 */ /* 0x000fe2000f8ec03f */
[----:B------:R-:W-:-:S02]  /*59a0*/  FMNMX.FTZ R9, R187, R8, !PT ;  /* 0x00000008bb097209 */ /* 0x000fc40007810000 */
[----:B------:R-:W-:Y:S01]  /*59b0*/  FMNMX.FTZ R0, R188, R5, !PT ;  /* 0x00000005bc007209 */ /* 0x000fe20007810000 */
[----:B------:R-:W-:Y:S01]  /*59c0*/  ULOP3.LUT UR6, UR6, 0x10000, URZ, 0xfc, !UPT ;  /* 0x0001000006067892 */ /* 0x000fe2000f8efc3f */
[----:B------:R-:W-:Y:S02]  /*59d0*/  FMNMX.FTZ R8, R190, R9, !PT ;  /* 0x00000009be087209 */ /* 0x000fe40007810000 */
[----:B------:R-:W-:Y:S01]  /*59e0*/  FMNMX.FTZ R5, R189, R0, !PT ;  /* 0x00000000bd057209 */ /* 0x000fe20007810000 */
[----:B------:R-:W-:Y:S01]  /*59f0*/  UIMAD UR10, UR56, 0x780, UR6 ;  /* 0x00000780380a78a4 */ /* 0x000fe2000f8e0206 */
[----:B------:R-:W-:Y:S02]  /*5a00*/  FMNMX.FTZ R9, R191, R8, !PT ;  /* 0x00000008bf097209 */ /* 0x000fe40007810000 */
[----:B------:R-:W-:Y:S02]  /*5a10*/  FMNMX.FTZ R0, R192, R5, !PT ;  /* 0x00000005c0007209 */ /* 0x000fe40007810000 */
[----:B------:R-:W-:-:S02]  /*5a20*/  FMNMX.FTZ R8, R194, R9, !PT ;  /* 0x00000009c2087209 */ /* 0x000fc40007810000 */
[----:B------:R-:W-:Y:S01]  /*5a30*/  UMOV UR6, UR10 ;  /* 0x0000000a00067c82 */ /* 0x000fe20008000000 */
[----:B------:R-:W-:Y:S01]  /*5a40*/  FMNMX.FTZ R5, R193, R0, !PT ;  /* 0x00000000c1057209 */ /* 0x000fe20007810000 */
[----:B------:R-:W-:Y:S01]  /*5a50*/  QGMMA.64x192x32.F32.E4M3.E4M3 R24, R200, gdesc[UR4], R24, gsb0 ;  /* 0x02e00004c8187df3 */ /* 0x000fe20008000818 */
        /* <DEDUP_REMOVED lines=71> */
[----:B-1----:R-:W-:Y:S01]  /*5ed0*/  LOP3.LUT P1, RZ, R221, 0x7f, RZ, 0xc0, !PT ;  /* 0x0000007fddff7812 */ /* 0x002fe2000782c0ff */
[----:B------:R-:W1:Y:S04]  /*5ee0*/  SHFL.BFLY PT, R0, R9, 0x2, 0x1f ;  /* 0x0c401f0009007f89 */ /* 0x000e6800000e0000 */
[----:B------:R-:W2:Y:S01]  /*5ef0*/  SHFL.BFLY PT, R5, R8, 0x2, 0x1f ;  /* 0x0c401f0008057f89 */ /* 0x000ea200000e0000 */
[----:B-1----:R-:W-:Y:S01]  /*5f00*/  FMNMX.FTZ R10, R9, R0, !PT ;  /* 0x00000000090a7209 */ /* 0x002fe20007810000 */
[----:B------:R-:W-:Y:S01]  /*5f10*/  IMAD.U32 R9, RZ, RZ, UR40 ;  /* 0x00000028ff097e24 */ /* 0x000fe2000f8e00ff */
        /* <DEDUP_REMOVED lines=9> */
[----:B------:R-:W-:Y:S02]  /*5fb0*/  WARPGROUP.DEPBAR.LE gsb0, 0x0 ;  /* 0x00008000000079c5 */ /* 0x000fe40000010000 */
[----:B------:R-:W-:Y:S01]  /*5fc0*/  WARPGROUP.ARRIVE ;  /* 0x00000000000079c5 */ /* 0x000fe20000000000 */
[--C-:B------:R-:W-:Y:S01]  /*5fd0*/  FFMA.FTZ R169, R172, UR40, -R8.reuse ;  /* 0x00000028aca97c23 */ /* 0x100fe20008010808 */
[----:B------:R-:W-:-:S01]  /*5fe0*/  FFMA.FTZ R10, R184, UR40, -R8 ;  /* 0x00000028b80a7c23 */ /* 0x000fc20008010808 */
[--C-:B------:R-:W-:Y:S01]  /*5ff0*/  FFMA.FTZ R172, R173, UR40, -R8.reuse ;  /* 0x00000028adac7c23 */ /* 0x100fe20008010808 */
[----:B------:R-:W-:-:S01]  /*6000*/  FFMA.FTZ R173, R176, UR40, -R8 ;  /* 0x00000028b0ad7c23 */ /* 0x000fc20008010808 */
[----:B------:R-:W-:Y:S01]  /*6010*/  IMAD.U32 R184, RZ, RZ, UR40 ;  /* 0x00000028ffb87e24 */ /* 0x000fe2000f8e00ff */
[----:B------:R-:W-:Y:S01]  /*6020*/  QGMMA.64x192x32.F32.E4M3.E4M3 R24, R204, gdesc[UR4], R24, gsb0 ;  /* 0x02e00004cc187df3 */ /* 0x000fe20008000818 */
[----:B------:R-:W-:Y:S01]  /*6030*/  UIADD3 UR6, UR10, 0x300, URZ ;  /* 0x000003000a067890 */ /* 0x000fe2000fffe03f */
[--C-:B------:R-:W-:Y:S01]  /*6040*/  FFMA.FTZ R176, R177, UR40, -R8.reuse ;  /* 0x00000028b1b07c23 */ /* 0x100fe20008010808 */
[----:B------:R-:W-:Y:S01]  /*6050*/  UMOV UR7, 0xc0000010 ;  /* 0xc000001000077882 */ /* 0x000fe20000000000 */
[--C-:B------:R-:W-:Y:S01]  /*6060*/  FFMA.FTZ R177, R180, UR40, -R8.reuse ;  /* 0x00000028b4b17c23 */ /* 0x100fe20008010808 */
[----:B------:R-:W-:-:S01]  /*6070*/  FFMA.FTZ R9, R185, UR40, -R8 ;  /* 0x00000028b9097c23 */ /* 0x000fc20008010808 */
        /* <DEDUP_REMOVED lines=30> */
[----:B------:R-:W-:Y:S01]  /*6260*/  FFMA.FTZ R133, R133, UR40, -R8 ;  /* 0x0000002885857c23 */ /* 0x000fe20008010808 */
[----:B------:R-:W-:-:S01]  /*6270*/  FADD.FTZ R6, -R5, R6 ;  /* 0x0000000605067221 */ /* 0x000fc20000010100 */
[----:B------:R-:W-:Y:S01]  /*6280*/  FFMA.FTZ R8, R5, R184, -8 ;  /* 0xc100000005087423 */ /* 0x000fe200000100b8 */
[----:B------:R-:W-:Y:S01]  /*6290*/  FMUL.FTZ R7, R7, UR40 ;  /* 0x0000002807077c20 */ /* 0x000fe20008410000 */
[----:B------:R-:W-:Y:S01]  /*62a0*/  MUFU.EX2 R10, R10 ;  /* 0x0000000a000a7308 */ /* 0x000fe20000000800 */
[----:B------:R-:W-:Y:S01]  /*62b0*/  FMUL.FTZ R6, R6, UR40 ;  /* 0x0000002806067c20 */ /* 0x000fe20008410000 */
        /* <DEDUP_REMOVED lines=42> */
[----:B------:R-:W-:-:S02]  /*6560*/  IMAD.U32 R194, RZ, RZ, UR52 ;  /* 0x00000034ffc27e24 */ /* 0x000fc4000f8e00ff */
[----:B------:R-:W-:-:S02]  /*6570*/  FFMA.FTZ R134, R134, UR40, -R8 ;  /* 0x0000002886867c23 */ /* 0x000fc40008010808 */
[----:B------:R-:W2:Y:S01]  /*6580*/  MUFU.EX2 R11, R11 ;  /* 0x0000000b000b7308 */ /* 0x000ea20000000800 */
[----:B-1----:R-:W-:-:S01]  /*6590*/  FADD.FTZ R4, R9, R4 ;  /* 0x0000000409047221 */ /* 0x002fc20000010000 */
[----:B------:R-:W-:-:S06]  /*65a0*/  @!P1 LEA R194, R194, UR38, 0x3 ;  /* 0x00000026c2c29c11 */ /* 0x000fcc000f8e18ff */
        /* <DEDUP_REMOVED lines=28> */
[----:B------:R-:W-:Y:S02]  /*6770*/  WARPGROUP.DEPBAR.LE gsb0, 0x0 ;  /* 0x00008000000079c5 */ /* 0x000fe40000010000 */
[----:B------:R-:W-:-:S04]  /*6780*/  WARPGROUP.ARRIVE ;  /* 0x00000000000079c5 */ /* 0x000fc80000000000 */
[----:B------:R-:W2:Y:S01]  /*6790*/  MUFU.EX2 R171, R171 ;  /* 0x000000ab00ab7308 */ /* 0x000ea20000000800 */
[----:B-1----:R-:W-:-:S01]  /*67a0*/  FADD.FTZ R4, R170, R191 ;  /* 0x000000bfaa047221 */ /* 0x002fc20000010000 */
[----:B------:R-:W-:Y:S01]  /*67b0*/  QGMMA.64x192x32.F32.E4M3.E4M3 R24, R208, gdesc[UR4], R24, gsb0 ;  /* 0x02e00004d0187df3 */ /* 0x000fe20008000818 */
[----:B------:R-:W-:Y:S01]  /*67c0*/  UIADD3 UR6, UR10, 0x480, URZ ;  /* 0x000004800a067890 */ /* 0x000fe2000fffe03f */
[----:B------:R-:W-:-:S04]  /*67d0*/  UMOV UR7, 0xc0000010 ;  /* 0xc000001000077882 */ /* 0x000fc80000000000 */
        /* <DEDUP_REMOVED lines=87> */
[----:B---3--:R-:W-:-:S07]  /*6d50*/  FADD.FTZ R130, R146, R193 ;  /* 0x000000c192827221 */ /* 0x008fce0000010000 */
[----:B------:R-:W3:Y:S01]  /*6d60*/  MUFU.EX2 R148, R148 ;  /* 0x0000009400947308 */ /* 0x000ee20000000800 */
[----:B--2---:R-:W-:-:S07]  /*6d70*/  FADD.FTZ R193, R145, R4 ;  /* 0x0000000491c17221 */ /* 0x004fce0000010000 */
[----:B------:R-:W2:Y:S01]  /*6d80*/  MUFU.EX2 R150, R150 ;  /* 0x0000009600967308 */ /* 0x000ea20000000800 */
[----:B-1----:R-:W-:-:S01]  /*6d90*/  FADD.FTZ R195, R147, R130 ;  /* 0x0000008293c37221 */ /* 0x002fc20000010000 */
[--C-:B------:R-:W-:Y:S01]  /*6da0*/  FFMA.FTZ R130, R131, UR40, -R8.reuse ;  /* 0x0000002883827c23 */ /* 0x100fe20008010808 */
[----:B------:R-:W-:-:S05]  /*6db0*/  FFMA.FTZ R8, R135, UR40, -R8 ;  /* 0x0000002887087c23 */ /* 0x000fca0008010808 */
        /* <DEDUP_REMOVED lines=16> */
[----:B------:R-:W-:Y:S01]  /*6ec0*/  MUFU.EX2 R125, R125 ;  /* 0x0000007d007d7308 */ /* 0x000fe20000000800 */
[----:B-1----:R-:W-:-:S07]  /*6ed0*/  FADD.FTZ R4, R124, R131 ;  /* 0x000000837c047221 */ /* 0x002fce0000010000 */
[----:B------:R-:W1:Y:S01]  /*6ee0*/  MUFU.EX2 R191, R191 ;  /* 0x000000bf00bf7308 */ /* 0x000e620000000800 */
[----:B---3--:R-:W-:-:S01]  /*6ef0*/  FADD.FTZ R192, R126, R193 ;  /* 0x000000c17ec07221 */ /* 0x008fc20000010000 */
[----:B------:R-:W-:Y:S02]  /*6f00*/  WARPGROUP.DEPBAR.LE gsb0, 0x0 ;  /* 0x00008000000079c5 */ /* 0x000fe40000010000 */
[----:B------:R-:W-:-:S04]  /*6f10*/  WARPGROUP.ARRIVE ;  /* 0x00000000000079c5 */ /* 0x000fc80000000000 */
[----:B------:R-:W2:Y:S02]  /*6f20*/  MUFU.EX2 R128, R128 ;  /* 0x0000008000807308 */ /* 0x000ea40000000800 */
[----:B------:R-:W-:Y:S01]  /*6f30*/  QGMMA.64x192x32.F32.E4M3.E4M3 R24, R216, gdesc[UR4], R24, gsb0 ;  /* 0x02e00004d8187df3 */ /* 0x000fe20008000818 */
[----:B-1----:R-:W-:-:S05]  /*6f40*/  FADD.FTZ R192, R191, R192 ;  /* 0x000000c0bfc07221 */ /* 0x002fca0000010000 */
[----:B------:R-:W1:Y:S08]  /*6f50*/  MUFU.EX2 R127, R127 ;  /* 0x0000007f007f7308 */ /* 0x000e700000000800 */
[----:B------:R-:W3:Y:S08]  /*6f60*/  MUFU.EX2 R129, R129 ;  /* 0x0000008100817308 */ /* 0x000ef00000000800 */
[----:B------:R-:W4:Y:S08]  /*6f70*/  MUFU.EX2 R130, R130 ;  /* 0x0000008200827308 */ /* 0x000f300000000800 */
[----:B------:R-:W5:Y:S08]  /*6f80*/  MUFU.EX2 R132, R132 ;  /* 0x0000008400847308 */ /* 0x000f700000000800 */
[----:B------:R-:W5:Y:S08]  /*6f90*/  MUFU.EX2 R134, R134 ;  /* 0x0000008600867308 */ /* 0x000f700000000800 */
[----:B------:R-:W5:Y:S08]  /*6fa0*/  MUFU.EX2 R133, R133 ;  /* 0x0000008500857308 */ /* 0x000f700000000800 */
[----:B------:R-:W5:Y:S01]  /*6fb0*/  MUFU.EX2 R8, R8 ;  /* 0x0000000800087308 */ /* 0x000f620000000800 */
[----:B------:R-:W-:-:S02]  /*6fc0*/  WARPGROUP.DEPBAR.LE gsb0, 0x0 ;  /* 0x00008000000079c5 */ /* 0x000fc40000010000 */
[----:B------:R2:W-:Y:S06]  /*6fd0*/  BAR.ARV R3, 0x100 ;  /* 0x000400030000751d */ /* 0x0005ec0000002000 */
[----:B--2---:R-:W-:-:S05]  /*6fe0*/  @!P1 VIADD R3, R194, 0x33440 ;  /* 0x00033440c2039836 */ /* 0x004fca0000000000 */
[----:B------:R-:W-:-:S04]  /*6ff0*/  @!P1 PRMT R3, RZ, 0x654, R3 ;  /* 0x00000654ff039816 */ /* 0x000fc80000000003 */
[----:B------:R2:W-:Y:S02]  /*7000*/  @!P1 SYNCS.ARRIVE.TRANS64.RED.A1T0 RZ, [R3+URZ], RZ ;  /* 0x000000ff03ff99a7 */ /* 0x0005e4000810043f */
[----:B--2---:R-:W-:-:S04]  /*7010*/  FADD.FTZ R3, R125, R4 ;  /* 0x000000047d037221 */ /* 0x004fc80000010000 */
[----:B------:R-:W-:Y:S01]  /*7020*/  FADD.FTZ R4, R128, R3 ;  /* 0x0000000380047221 */ /* 0x000fe20000010000 */
[----:B-1----:R-:W-:-:S03]  /*7030*/  FADD.FTZ R3, R127, R192 ;  /* 0x000000c07f037221 */ /* 0x002fc60000010000 */
[----:B---3--:R-:W-:Y:S01]  /*7040*/  FADD.FTZ R131, R129, R4 ;  /* 0x0000000481837221 */ /* 0x008fe20000010000 */
[----:B----4-:R-:W-:-:S03]  /*7050*/  FADD.FTZ R3, R130, R3 ;  /* 0x0000000382037221 */ /* 0x010fc60000010000 */
[----:B-----5:R-:W-:Y:S01]  /*7060*/  FADD.FTZ R4, R132, R131 ;  /* 0x0000008384047221 */ /* 0x020fe20000010000 */
[----:B------:R-:W-:-:S03]  /*7070*/  FADD.FTZ R3, R134, R3 ;  /* 0x0000000386037221 */ /* 0x000fc60000010000 */
[----:B------:R-:W-:Y:S01]  /*7080*/  FADD.FTZ R4, R133, R4 ;  /* 0x0000000485047221 */ /* 0x000fe20000010000 */
[----:B------:R-:W-:-:S01]  /*7090*/  FADD.FTZ R3, R8, R3 ;  /* 0x0000000308037221 */ /* 0x000fc20000010000 */
[----:B------:R-:W-:Y:S06]  /*70a0*/  @!P0 BRA `(.L_x_2788) ;  /* 0x0000000000048947 */ /* 0x000fec0003800000 */
[----:B------:R-:W-:Y:S01]  /*70b0*/  BPT.TRAP 0x1 ;  /* 0x000000040000795c */ /* 0x000fe20000300000 */
.L_x_2788:
        /* <DEDUP_REMOVED lines=16> */
[-C--:B------:R-:W-:Y:S01]  /*71c0*/  FMUL.FTZ R25, R25, R7.reuse ;  /* 0x0000000719197220 */ /* 0x080fe20000410000 */
[----:B------:R-:W-:Y:S01]  /*71d0*/  F2FP.SATFINITE.E4M3.F32.PACK_AB_MERGE_C R182, R183, R182, RZ ;  /* 0x000000b6b7b6723e */ /* 0x000fe200048070ff */
[----:B------:R-:W-:Y:S01]  /*71e0*/  SYNCS.ARRIVE.TRANS64.RED.A1T0 RZ, [UR6], RZ ;  /* 0x000000ffffff79a7 */ /* 0x000fe20008100406 */
        /* <DEDUP_REMOVED lines=127> */
[----:B------:R-:W-:Y:S01]  /*79e0*/  F2FP.SATFINITE.E4M3.F32.PACK_AB_MERGE_C R219, R130, R127, R8 ;  /* 0x0000007f82db723e */ /* 0x000fe20004807008 */
[----:B------:R-:W-:Y:S06]  /*79f0*/  @P1 BRA `(.L_x_2789) ;  /* 0xffffffd000601947 */ /* 0x000fec000383ffff */
.L_x_2779:
[----:B------:R-:W-:Y:S06]  /*7a00*/  BAR.ARV 0x8, 0x120 ;  /* 0x0204800000007b1d */ /* 0x000fec0000002000 */
[----:B------:R-:W-:Y:S05]  /*7a10*/  @!P0 BRA `(.L_x_2790) ;  /* 0x0000000000048947 */ /* 0x000fea0003800000 */
[----:B------:R-:W-:Y:S01]  /*7a20*/  BPT.TRAP 0x1 ;  /* 0x000000040000795c */ /* 0x000fe20000300000 */
.L_x_2790:
[----:B------:R-:W-:Y:S01]  /*7a30*/  ULEA UR8, UR52, UR38, 0x3 ;  /* 0x0000002634087291 */ /* 0x000fe2000f8e183f */
[----:B------:R-:W-:-:S05]  /*7a40*/  IMAD.U32 R6, RZ, RZ, UR36 ;  /* 0x00000024ff067e24 */ /* 0x000fca000f8e00ff */
[----:B------:R-:W-:-:S04]  /*7a50*/  SHF.L.U32 R6, R6, 0x1f, RZ ;  /* 0x0000001f06067819 */ /* 0x000fc800000006ff */
[----:B------:R1:W2:Y:S01]  /*7a60*/  SYNCS.PHASECHK.TRANS64.TRYWAIT P1, [UR8+0x33450], R6 ;  /* 0x03345006ff0075a7 */ /* 0x0002a20008020148 */
[----:B------:R-:W-:Y:S05]  /*7a70*/  @!P0 BRA `(.L_x_2791) ;  /* 0x0000000000048947 */ /* 0x000fea0003800000 */
[----:B------:R-:W-:Y:S01]  /*7a80*/  BPT.TRAP 0x1 ;  /* 0x000000040000795c */ /* 0x000fe20000300000 */
.L_x_2791:
[----:B--2---:R-:W-:Y:S05]  /*7a90*/  @P1 BRA `(.L_x_2792) ;  /* 0x0000000000081947 */ /* 0x004fea0003800000 */
[----:B------:R-:W2:Y:S02]  /*7aa0*/  SYNCS.PHASECHK.TRANS64.TRYWAIT P1, [UR8+0x33450], R6 ;  /* 0x03345006ff0075a7 */ /* 0x000ea40008020148 */
[----:B--2---:R-:W-:Y:S05]  /*7ab0*/  @!P1 BRA `(.L_x_2793) ;  /* 0x00000060006c9947 */ /* 0x004fea0003800000 */
.L_x_2792:
[----:B------:R-:W-:Y:S01]  /*7ac0*/  UIADD3 UR4, UR38, 0x200, URZ ;  /* 0x0000020026047890 */ /* 0x000fe2000fffe03f */
[----:B------:R-:W-:Y:S01]  /*7ad0*/  WARPGROUP.ARRIVE ;  /* 0x00000000000079c5 */ /* 0x000fe20000000000 */
[----:B------:R-:W-:Y:S01]  /*7ae0*/  UMOV UR7, 0xc0000010 ;  /* 0xc000001000077882 */ /* 0x000fe20000000000 */
[----:B------:R-:W-:Y:S01]  /*7af0*/  IMAD.MOV.U32 R8, RZ, RZ, 0x3f800000 ;  /* 0x3f800000ff087424 */ /* 0x000fe200078e00ff */
[----:B------:R-:W-:-:S04]  /*7b00*/  USHF.R.U32.HI UR4, URZ, 0x4, UR4 ;  /* 0x000000043f047899 */ /* 0x000fc80008011604 */
[----:B------:R-:W-:-:S04]  /*7b10*/  ULOP3.LUT UR4, UR4, 0x3fff, URZ, 0xc0, !UPT ;  /* 0x00003fff04047892 */ /* 0x000fc8000f8ec03f */
[----:B------:R-:W-:-:S04]  /*7b20*/  ULOP3.LUT UR4, UR4, 0x10000, URZ, 0xfc, !UPT ;  /* 0x0001000004047892 */ /* 0x000fc8000f8efc3f */
[----:B------:R-:W-:-:S03]  /*7b30*/  UIMAD UR9, UR52, 0x780, UR4 ;  /* 0x00000780340978a4 */ /* 0x000fc6000f8e0204 */
[----:B------:R-:W-:Y:S02]  /*7b40*/  ULDC.64 UR4, c[0x0][0x9a0] ;  /* 0x0002680000047ab9 */ /* 0x000fe40000000a00 */
[----:B------:R-:W-:Y:S02]  /*7b50*/  UISETP.NE.U32.AND UP0, UPT, UR4, URZ, UPT ;  /* 0x0000003f0400728c */ /* 0x000fe4000bf05070 */
[----:B------:R-:W-:Y:S02]  /*7b60*/  UMOV UR6, UR9 ;  /* 0x0000000900067c82 */ /* 0x000fe40008000000 */
[----:B------:R-:W-:Y:S01]  /*7b70*/  QGMMA.64x192x32.F32.E4M3.E4M3 R24, R200, gdesc[UR4], R24, gsb0 ;  /* 0x02e00004c8187df3 */ /* 0x000fe20008000818 */
[----:B------:R-:W-:Y:S01]  /*7b80*/  UIADD3 UR6, UR9, 0x180, URZ ;  /* 0x0000018009067890 */ /* 0x000fe2000fffe03f */
[----:B------:R-:W-:Y:S01]  /*7b90*/  UMOV UR7, 0xc0000010 ;  /* 0xc000001000077882 */ /* 0x000fe20000000000 */
[----:B------:R-:W-:-:S06]  /*7ba0*/  UISETP.NE.AND.EX UP0, UPT, UR5, URZ, UPT, UP0 ;  /* 0x0000003f0500728c */ /* 0x000fcc000bf05300 */
[----:B------:R-:W-:-:S05]  /*7bb0*/  PLOP3.LUT P1, PT, PT, PT, UP0, 0x80, 0x0 ;  /* 0x000000000000781c */ /* 0x000fca0003f2f008 */
[----:B------:R-:W-:Y:S01]  /*7bc0*/  @UP0 USHF.R.S32.HI UR10, URZ, 0x1f, UR44 ;  /* 0x0000001f3f0a0899 */ /* 0x000fe2000801142c */
[----:B------:R-:W-:-:S03]  /*7bd0*/  @UP0 ULDC.64 UR12, c[0x0][0x9c8] ;  /* 0x00027200000c0ab9 */ /* 0x000fc60000000a00 */
[----:B------:R-:W-:-:S04]  /*7be0*/  @UP0 UIMAD UR10, UR10, UR12, URZ ;  /* 0x0000000c0a0a02a4 */ /* 0x000fc8000f8e023f */
[----:B------:R-:W-:Y:S02]  /*7bf0*/  @UP0 UIMAD UR11, UR44, UR13, UR10 ;  /* 0x0000000d2c0b02a4 */ /* 0x000fe4000f8e020a */
[----:B------:R-:W-:Y:S01]  /*7c00*/  @UP0 USHF.R.S32.HI UR10, URZ, 0x1f, UR42 ;  /* 0x0000001f3f0a0899 */ /* 0x000fe2000801142a */
[----:B------:R-:W-:Y:S02]  /*7c10*/  WARPGROUP.DEPBAR.LE gsb0, 0x0 ;  /* 0x00008000000079c5 */ /* 0x000fe40000010000 */
[----:B------:R-:W-:-:S06]  /*7c20*/  WARPGROUP.ARRIVE ;  /* 0x00000000000079c5 */ /* 0x000fcc0000000000 */
[----:B------:R-:W-:Y:S01]  /*7c30*/  QGMMA.64x192x32.F32.E4M3.E4M3 R24, R204, gdesc[UR4], R24, gsb0 ;  /* 0x02e00004cc187df3 */ /* 0x000fe20008000818 */
[----:B------:R-:W-:Y:S01]  /*7c40*/  UIADD3 UR6, UR9, 0x300, URZ ;  /* 0x0000030009067890 */ /* 0x000fe2000fffe03f */
[----:B------:R-:W-:Y:S01]  /*7c50*/  UMOV UR7, 0xc0000010 ;  /* 0xc000001000077882 */ /* 0x000fe20000000000 */
[----:B------:R-:W-:Y:S02]  /*7c60*/  WARPGROUP.DEPBAR.LE gsb0, 0x0 ;  /* 0x00008000000079c5 */ /* 0x000fe40000010000 */
[----:B------:R-:W-:-:S15]  /*7c70*/  WARPGROUP.ARRIVE ;  /* 0x00000000000079c5 */ /* 0x000fde0000000000 */
[----:B------:R-:W-:Y:S01]  /*7c80*/  QGMMA.64x192x32.F32.E4M3.E4M3 R24, R208, gdesc[UR4], R24, gsb0 ;  /* 0x02e00004d0187df3 */ /* 0x000fe20008000818 */
[----:B------:R-:W-:-:S03]  /*7c90*/  @UP0 UIMAD.WIDE.U32 UR6, UR44, UR12, URZ ;  /* 0x0000000c2c0602a5 */ /* 0x000fc6000f8e003f */
[----:B------:R-:W-:Y:S01]  /*7ca0*/  @UP0 ULDC.64 UR12, c[0x0][0x9d0] ;  /* 0x00027400000c0ab9 */ /* 0x000fe20000000a00 */
[----:B------:R-:W-:Y:S02]  /*7cb0*/  @UP0 UIADD3 UR7, UR7, UR11, URZ ;  /* 0x0000000b07070290 */ /* 0x000fe4000fffe03f */
[----:B------:R-:W-:Y:S02]  /*7cc0*/  @UP0 UIMAD UR10, UR10, UR12, URZ ;  /* 0x0000000c0a0a02a4 */ /* 0x000fe4000f8e023f */
[----:B------:R-:W-:Y:S02]  /*7cd0*/  @UP0 UIMAD.WIDE.U32 UR6, UR42, UR12, UR6 ;  /* 0x0000000c2a0602a5 */ /* 0x000fe4000f8e0006 */
[----:B------:R-:W-:Y:S02]  /*7ce0*/  @UP0 UIMAD UR10, UR42, UR13, UR10 ;  /* 0x0000000d2a0a02a4 */ /* 0x000fe4000f8e020a */
[----:B------:R-:W-:Y:S02]  /*7cf0*/  @UP0 ULEA UR4, UP1, UR6, UR4, 0x2 ;  /* 0x0000000406040291 */ /* 0x000fe4000f82103f */
[----:B------:R-:W-:-:S04]  /*7d00*/  @UP0 UIADD3 UR7, UR7, UR10, URZ ;  /* 0x0000000a07070290 */ /* 0x000fc8000fffe03f */
[----:B------:R-:W-:Y:S01]  /*7d10*/  @UP0 ULEA.HI.X UR5, UR6, UR5, UR7, 0x2, UP1 ;  /* 0x0000000506050291 */ /* 0x000fe200088f1407 */
[----:B-12---:R-:W-:-:S05]  /*7d20*/  IMAD.U32 R6, RZ, RZ, UR4 ;  /* 0x00000004ff067e24 */ /* 0x006fca000f8e00ff */
[----:B------:R-:W-:-:S05]  /*7d30*/  IMAD.U32 R7, RZ, RZ, UR5 ;  /* 0x00000005ff077e24 */ /* 0x000fca000f8e00ff */
[----:B------:R1:W2:Y:S01]  /*7d40*/  @P1 LDG.E R8, desc[UR50][R6.64] ;  /* 0x0000003206081981 */ /* 0x0002a2000c1e1900 */
[----:B------:R-:W-:Y:S01]  /*7d50*/  UIADD3 UR6, UR9, 0x480, URZ ;  /* 0x0000048009067890 */ /* 0x000fe2000fffe03f */
[----:B------:R-:W-:Y:S01]  /*7d60*/  UMOV UR7, 0xc0000010 ;  /* 0xc000001000077882 */ /* 0x000fe20000000000 */
[----:B------:R-:W-:Y:S02]  /*7d70*/  WARPGROUP.DEPBAR.LE gsb0, 0x0 ;  /* 0x00008000000079c5 */ /* 0x000fe40000010000 */
[----:B------:R-:W-:-:S06]  /*7d80*/  WARPGROUP.ARRIVE ;  /* 0x00000000000079c5 */ /* 0x000fcc0000000000 */
[----:B------:R-:W-:Y:S01]  /*7d90*/  QGMMA.64x192x32.F32.E4M3.E4M3 R24, R212, gdesc[UR4], R24, gsb0 ;  /* 0x02e00004d4187df3 */ /* 0x000fe20008000818 */
[----:B------:R-:W-:Y:S01]  /*7da0*/  UIADD3 UR6, UR9, 0x600, URZ ;  /* 0x0000060009067890 */ /* 0x000fe2000fffe03f */
[----:B------:R-:W-:Y:S01]  /*7db0*/  UMOV UR7, 0xc0000010 ;  /* 0xc000001000077882 */ /* 0x000fe20000000000 */
[----:B------:R-:W3:Y:S04]  /*7dc0*/  SHFL.BFLY PT, R9, R4, 0x2, 0x1f ;  /* 0x0c401f0004097f89 */ /* 0x000ee800000e0000 */
[----:B------:R-:W4:Y:S01]  /*7dd0*/  SHFL.BFLY PT, R12, R3, 0x2, 0x1f ;  /* 0x0c401f00030c7f89 */ /* 0x000f2200000e0000 */
[----:B---3--:R-:W-:-:S01]  /*7de0*/  FADD.FTZ R9, R9, R4 ;  /* 0x0000000409097221 */ /* 0x008fc20000010000 */
[----:B----4-:R-:W-:-:S04]  /*7df0*/  FADD.FTZ R12, R12, R3 ;  /* 0x000000030c0c7221 */ /* 0x010fc80000010000 */
[----:B------:R-:W3:Y:S04]  /*7e00*/  SHFL.BFLY PT, R10, R9, 0x1, 0x1f ;  /* 0x0c201f00090a7f89 */ /* 0x000ee800000e0000 */
[----:B-1----:R-:W1:Y:S01]  /*7e10*/  SHFL.BFLY PT, R7, R12, 0x1, 0x1f ;  /* 0x0c201f000c077f89 */ /* 0x002e6200000e0000 */
[----:B---3--:R-:W-:-:S01]  /*7e20*/  FADD.FTZ R13, R9, R10 ;  /* 0x0000000a090d7221 */ /* 0x008fc20000010000 */
        /* <DEDUP_REMOVED lines=10> */
[----:B------:R-:W1:Y:S01]  /*7ed0*/  @P2 MUFU.LG2 R6, R6 ;  /* 0x0000000600062308 */ /* 0x000e620000000c00 */
[----:B------:R-:W-:Y:S02]  /*7ee0*/  WARPGROUP.DEPBAR.LE gsb0, 0x0 ;  /* 0x00008000000079c5 */ /* 0x000fe40000010000 */
[----:B------:R-:W-:-:S06]  /*7ef0*/  WARPGROUP.ARRIVE ;  /* 0x00000000000079c5 */ /* 0x000fcc0000000000 */
[----:B------:R-:W-:Y:S01]  /*7f00*/  QGMMA.64x192x32.F32.E4M3.E4M3 R24, R216, gdesc[UR4], R24, gsb0 ;  /* 0x02e00004d8187df3 */ /* 0x000fe20008000818 */
[----:B------:R-:W3:Y:S08]  /*7f10*/  @P3 MUFU.LG2 R10, R15 ;  /* 0x0000000f000a3308 */ /* 0x000ef00000000c00 */
[----:B------:R-:W4:Y:S01]  /*7f20*/  @P1 MUFU.RCP R11, R14 ;  /* 0x0000000e000b1308 */ /* 0x000f220000001000 */
[----:B------:R-:W-:-:S02]  /*7f30*/  IMAD.U32 R9, RZ, RZ, UR40 ;  /* 0x00000028ff097e24 */ /* 0x000fc4000f8e00ff */
[----:B------:R-:W-:Y:S02]  /*7f40*/  IMAD.U32 R12, RZ, RZ, UR40 ;  /* 0x00000028ff0c7e24 */ /* 0x000fe4000f8e00ff */
[----:B-1----:R-:W-:Y:S01]  /*7f50*/  @P2 FMUL.FTZ R6, R6, 0.69314718246459960938 ;  /* 0x3f31721806062820 */ /* 0x002fe20000410000 */
[----:B------:R-:W-:Y:S01]  /*7f60*/  @P2 FMUL.FTZ R9, R9, 0.69314718246459960938 ;  /* 0x3f31721809092820 */ /* 0x000fe20000410000 */
[----:B------:R-:W-:Y:S01]  /*7f70*/  @P3 FMUL.FTZ R13, R12, 0.69314718246459960938 ;  /* 0x3f3172180c0d3820 */ /* 0x000fe20000410000 */
[----:B---3--:R-:W-:Y:S01]  /*7f80*/  @P3 FMUL.FTZ R10, R10, 0.69314718246459960938 ;  /* 0x3f3172180a0a3820 */ /* 0x008fe20000410000 */
[----:B------:R-:W-:Y:S02]  /*7f90*/  IMAD.MOV.U32 R4, RZ, RZ, -0x800000 ;  /* 0xff800000ff047424 */ /* 0x000fe400078e00ff */
[----:B------:R-:W-:Y:S01]  /*7fa0*/  @P2 FFMA.FTZ R4, R9, R0, R6 ;  /* 0x0000000009042223 */ /* 0x000fe20000010006 */
[----:B------:R-:W-:Y:S02]  /*7fb0*/  IMAD.MOV.U32 R3, RZ, RZ, -0x800000 ;  /* 0xff800000ff037424 */ /* 0x000fe400078e00ff */
[----:B------:R-:W-:Y:S01]  /*7fc0*/  @P3 FFMA.FTZ R3, R13, R5, R10 ;  /* 0x000000050d033223 */ /* 0x000fe2000001000a */
[-C--:B--2---:R-:W-:Y:S01]  /*7fd0*/  FMUL.FTZ R12, R7, R8.reuse ;  /* 0x00000008070c7220 */ /* 0x084fe20000410000 */
[----:B----4-:R-:W-:Y:S01]  /*7fe0*/  FMUL.FTZ R120, R11, R8 ;  /* 0x000000080b787220 */ /* 0x010fe20000410000 */
[----:B------:R-:W-:-:S02]  /*7ff0*/  WARPGROUP.DEPBAR.LE gsb0, 0x0 ;  /* 0x00008000000079c5 */ /* 0x000fc40000010000 */
[----:B------:R-:W-:Y:S05]  /*8000*/  @!P0 BRA `(.L_x_2794) ;  /* 0x0000000000048947 */ /* 0x000fea0003800000 */
[----:B------:R-:W-:Y:S01]  /*8010*/  BPT.TRAP 0x1 ;  /* 0x000000040000795c */ /* 0x000fe20000300000 */
.L_x_2794:
        /* <DEDUP_REMOVED lines=11> */
[----:B------:R-:W-:Y:S01]  /*80d0*/  FMUL.FTZ R15, R38, R120 ;  /* 0x00000078260f7220 */ /* 0x000fe20000410000 */
[----:B------:R-:W-:Y:S01]  /*80e0*/  UIADD3 UR42, -UR45, URZ, URZ ;  /* 0x0000003f2d2a7290 */ /* 0x000fe2000fffe13f */
[----:B------:R-:W-:Y:S01]  /*80f0*/  ULDC.64 UR6, c[0x0][0xb70] ;  /* 0x0002dc0000067ab9 */ /* 0x000fe20000000a00 */
[----:B-1----:R-:W-:-:S05]  /*8100*/  IMAD.SHL.U32 R0, R121, 0x4, RZ ;  /* 0x0000000479007824 */ /* 0x002fca00078e00ff */
[----:B------:R-:W-:-:S04]  /*8110*/  LOP3.LUT R0, R0, 0xc, RZ, 0xc0, !PT ;  /* 0x0000000c00007812 */ /* 0x000fc800078ec0ff */
[----:B------:R-:W-:-:S05]  /*8120*/  IADD3 R6, P0, R0, UR4, RZ ;  /* 0x0000000400067c10 */ /* 0x000fca000ff1e0ff */
[----:B------:R-:W-:Y:S02]  /*8130*/  IMAD.X R7, RZ, RZ, UR5, P0 ;  /* 0x00000005ff077e24 */ /* 0x000fe400080e06ff */
[-C--:B------:R-:W-:Y:S01]  /*8140*/  FMUL.FTZ R24, R33, R12.reuse ;  /* 0x0000000c21187220 */ /* 0x080fe20000410000 */
[-C--:B------:R-:W-:Y:S01]  /*8150*/  FMUL.FTZ R29, R40, R12.reuse ;  /* 0x0000000c281d7220 */ /* 0x080fe20000410000 */
[-C--:B------:R-:W-:Y:S01]  /*8160*/  FMUL.FTZ R32, R45, R12.reuse ;  /* 0x0000000c2d207220 */ /* 0x080fe20000410000 */
[-C--:B------:R-:W-:Y:S01]  /*8170*/  FMUL.FTZ R37, R48, R12.reuse ;  /* 0x0000000c30257220 */ /* 0x080fe20000410000 */
        /* <DEDUP_REMOVED lines=14> */
[-C--:B-1----:R-:W-:Y:S01]  /*8260*/  FMUL.FTZ R6, R30, R120.reuse ;  /* 0x000000781e067220 */ /* 0x082fe20000410000 */
        /* <DEDUP_REMOVED lines=26> */
[----:B------:R-:W-:Y:S01]  /*8410*/  F2FP.BF16.F32.PACK_AB R6, R6, R7 ;  /* 0x000000070606723e */ /* 0x000fe200000010ff */
[-C--:B------:R-:W-:Y:S01]  /*8420*/  FMUL.FTZ R25, R39, R120.reuse ;  /* 0x0000007827197220 */ /* 0x080fe20000410000 */
[-C--:B------:R-:W-:Y:S01]  /*8430*/  FMUL.FTZ R27, R46, R120.reuse ;  /* 0x000000782e1b7220 */ /* 0x080fe20000410000 */
        /* <DEDUP_REMOVED lines=8> */
[----:B------:R-:W-:Y:S01]  /*84c0*/  F2FP.BF16.F32.PACK_AB R68, R68, R69 ;  /* 0x000000454444723e */ /* 0x000fe200000010ff */
[-C--:B------:R-:W-:Y:S01]  /*84d0*/  FMUL.FTZ R26, R35, R120.reuse ;  /* 0x00000078231a7220 */ /* 0x080fe20000410000 */
[----:B------:R-:W-:Y:S01]  /*84e0*/  F2FP.BF16.F32.PACK_AB R73, R72, R73 ;  /* 0x000000494849723e */ /* 0x000fe200000010ff */
[-C--:B------:R-:W-:Y:S01]  /*84f0*/  FMUL.FTZ R43, R62, R120.reuse ;  /* 0x000000783e2b7220 */ /* 0x080fe20000410000 */
[----:B------:R-:W-:Y:S01]  /*8500*/  ISETP.EQ.OR P0, PT, R7, 0x3, !P0 ;  /* 0x000000030700780c */ /* 0x000fe20004702670 */
[----:B------:R-:W-:Y:S01]  /*8510*/  FMUL.FTZ R35, R54, R120 ;  /* 0x0000007836237220 */ /* 0x000fe20000410000 */
[----:B------:R-:W-:Y:S01]  /*8520*/  F2FP.BF16.F32.PACK_AB R27, R27, R30 ;  /* 0x0000001e1b1b723e */ /* 0x000fe200000010ff */
[----:B------:R-:W-:Y:S01]  /*8530*/  FMUL.FTZ R42, R51, R120 ;  /* 0x00000078332a7220 */ /* 0x000fe20000410000 */
[----:B------:R-:W-:Y:S01]  /*8540*/  F2FP.BF16.F32.PACK_AB R34, R31, R34 ;  /* 0x000000221f22723e */ /* 0x000fe200000010ff */
[----:B------:R-:W-:Y:S01]  /*8550*/  FMUL.FTZ R62, R74, R120 ;  /* 0x000000784a3e7220 */ /* 0x000fe20000410000 */
[----:B------:R-:W-:Y:S01]  /*8560*/  F2FP.BF16.F32.PACK_AB R58, R55, R58 ;  /* 0x0000003a373a723e */ /* 0x000fe200000010ff */
[-C--:B------:R-:W-:Y:S01]  /*8570*/  FMUL.FTZ R51, R70, R120.reuse ;  /* 0x0000007846337220 */ /* 0x080fe20000410000 */
[-C--:B------:R-:W-:Y:S01]  /*8580*/  FMUL.FTZ R54, R66, R120.reuse ;  /* 0x0000007842367220 */ /* 0x080fe20000410000 */
[-C--:B------:R-:W-:Y:S01]  /*8590*/  FMUL.FTZ R71, R87, R120.reuse ;  /* 0x0000007857477220 */ /* 0x080fe20000410000 */
[----:B------:R-:W-:Y:S01]  /*85a0*/  FMUL.FTZ R74, R83, R120 ;  /* 0x00000078534a7220 */ /* 0x000fe20000410000 */
[----:B------:R-:W-:Y:S01]  /*85b0*/  SEL R55, R68, R73, P0 ;  /* 0x0000004944377207 */ /* 0x000fe20000000000 */
[----:B------:R-:W-:Y:S01]  /*85c0*/  USHF.R.S32.HI UR4, URZ, 0x1f, UR43 ;  /* 0x0000001f3f047899 */ /* 0x000fe2000801142b */
[----:B------:R-:W-:Y:S01]  /*85d0*/  F2FP.BF16.F32.PACK_AB R57, R56, R57 ;  /* 0x000000393839723e */ /* 0x000fe200000010ff */
[----:B------:R-:W-:Y:S01]  /*85e0*/  ULDC UR5, c[0x0][0xda8] ;  /* 0x00036a0000057ab9 */ /* 0x000fe20000000800 */
[----:B------:R-:W-:Y:S01]  /*85f0*/  SEL R68, R73, R68, P0 ;  /* 0x0000004449447207 */ /* 0x000fe20000000000 */
[----:B------:R-:W-:Y:S01]  /*8600*/  FMUL.FTZ R38, R50, R120 ;  /* 0x0000007832267220 */ /* 0x000fe20000410000 */
[----:B------:R-:W-:Y:S01]  /*8610*/  F2FP.BF16.F32.PACK_AB R15, R15, R20 ;  /* 0x000000140f0f723e */ /* 0x000fe200000010ff */
[----:B------:R-:W-:Y:S01]  /*8620*/  UIMAD UR42, UR5, UR42, UR48 ;  /* 0x0000002a052a72a4 */ /* 0x000fe2000f8e0230 */
[----:B------:R-:W-:Y:S01]  /*8630*/  F2FP.BF16.F32.PACK_AB R26, R25, R26 ;  /* 0x0000001a191a723e */ /* 0x000fe200000010ff */
[----:B------:R-:W-:Y:S01]  /*8640*/  FMUL.FTZ R50, R59, R120 ;  /* 0x000000783b327220 */ /* 0x000fe20000410000 */
[----:B------:R-:W-:Y:S01]  /*8650*/  SEL R73, R27, R34, P0 ;  /* 0x000000221b497207 */ /* 0x000fe20000000000 */
[-C--:B------:R-:W-:Y:S01]  /*8660*/  FMUL.FTZ R59, R78, R120.reuse ;  /* 0x000000784e3b7220 */ /* 0x080fe20000410000 */
[----:B------:R-:W-:Y:S01]  /*8670*/  SEL R56, R34, R27, P0 ;  /* 0x0000001b22387207 */ /* 0x000fe20000000000 */
[----:B------:R-:W-:Y:S01]  /*8680*/  UIMAD UR4, UR4, UR6, URZ ;  /* 0x00000006040472a4 */ /* 0x000fe2000f8e023f */
[----:B------:R-:W-:Y:S01]  /*8690*/  IADD3 R27, P1, R16, 0x4000, RZ ;  /* 0x00004000101b7810 */ /* 0x000fe20007f3e0ff */
[----:B------:R-:W-:Y:S01]  /*86a0*/  FMUL.FTZ R78, R90, R120 ;  /* 0x000000785a4e7220 */ /* 0x000fe20000410000 */
[----:B------:R-:W-:Y:S01]  /*86b0*/  F2FP.BF16.F32.PACK_AB R51, R51, R54 ;  /* 0x000000363333723e */ /* 0x000fe200000010ff */
[----:B------:R-:W-:Y:S01]  /*86c0*/  FMUL.FTZ R87, R103, R120 ;  /* 0x0000007867577220 */ /* 0x000fe20000410000 */
[----:B------:R-:W-:Y:S01]  /*86d0*/  F2FP.BF16.F32.PACK_AB R74, R71, R74 ;  /* 0x0000004a474a723e */ /* 0x000fe200000010ff */
[----:B------:R-:W-:Y:S01]  /*86e0*/  FMUL.FTZ R90, R99, R120 ;  /* 0x00000078635a7220 */ /* 0x000fe20000410000 */
[----:B------:R-:W-:Y:S01]  /*86f0*/  SEL R71, R15, R26, P0 ;  /* 0x0000001a0f477207 */ /* 0x000fe20000000000 */
[----:B------:R-:W-:Y:S01]  /*8700*/  USHF.L.U32 UR42, UR42, 0x7, URZ ;  /* 0x000000072a2a7899 */ /* 0x000fe2000800063f */
[----:B------:R-:W-:Y:S01]  /*8710*/  SEL R54, R26, R15, P0 ;  /* 0x0000000f1a367207 */ /* 0x000fe20000000000 */
[----:B------:R-:W-:Y:S01]  /*8720*/  UIMAD.WIDE.U32 UR10, UR43, UR6, URZ ;  /* 0x000000062b0a72a5 */ /* 0x000fe2000f8e003f */
[----:B------:R-:W-:Y:S01]  /*8730*/  LOP3.LUT R26, R27, 0x380, RZ, 0xc0, !PT ;  /* 0x000003801b1a7812 */ /* 0x000fe200078ec0ff */
[----:B------:R-:W-:Y:S01]  /*8740*/  UIMAD UR4, UR43, UR7, UR4 ;  /* 0x000000072b0472a4 */ /* 0x000fe2000f8e0204 */
[----:B------:R-:W-:Y:S01]  /*8750*/  F2FP.BF16.F32.PACK_AB R13, R13, R14 ;  /* 0x0000000e0d0d723e */ /* 0x000fe200000010ff */
[----:B------:R-:W-:Y:S01]  /*8760*/  FMUL.FTZ R47, R63, R120 ;  /* 0x000000783f2f7220 */ /* 0x000fe20000410000 */
[----:B------:R-:W-:Y:S01]  /*8770*/  F2FP.BF16.F32.PACK_AB R24, R21, R24 ;  /* 0x000000181518723e */ /* 0x000fe200000010ff */
[----:B------:R-:W-:Y:S01]  /*8780*/  UIADD3 UR4, UR11, UR4, URZ ;  /* 0x000000040b047290 */ /* 0x000fe2000fffe03f */
[----:B------:R-:W-:Y:S01]  /*8790*/  SHF.R.U64 R26, R26, 0x3, RZ ;  /* 0x000000031a1a7819 */ /* 0x000fe200000012ff */
[-C--:B------:R-:W-:Y:S01]  /*87a0*/  FMUL.FTZ R63, R79, R120.reuse ;  /* 0x000000784f3f7220 */ /* 0x080fe20000410000 */
[----:B------:R-:W-:Y:S01]  /*87b0*/  IADD3 R25, P2, R16, 0x4020, RZ ;  /* 0x0000402010197810 */ /* 0x000fe20007f5e0ff */
[----:B------:R-:W-:Y:S01]  /*87c0*/  FMUL.FTZ R70, R82, R120 ;  /* 0x0000007852467220 */ /* 0x000fe20000410000 */
[----:B------:R-:W-:Y:S01]  /*87d0*/  F2FP.BF16.F32.PACK_AB R41, R40, R41 ;  /* 0x000000292829723e */ /* 0x000fe200000010ff */
[----:B------:R-:W-:Y:S01]  /*87e0*/  UIADD3 UR8, UR8, 0x33460, URZ ;  /* 0x0003346008087890 */ /* 0x000fe2000fffe03f */
[----:B------:R-:W-:Y:S01]  /*87f0*/  F2FP.BF16.F32.PACK_AB R42, R39, R42 ;  /* 0x0000002a272a723e */ /* 0x000fe200000010ff */
[----:B------:R-:W-:Y:S01]  /*8800*/  FMUL.FTZ R79, R95, R120 ;  /* 0x000000785f4f7220 */ /* 0x000fe20000410000 */
[----:B------:R-:W-:Y:S01]  /*8810*/  SEL R39, R13, R24, P0 ;  /* 0x000000180d277207 */ /* 0x000fe20000000000 */
[-C--:B------:R-:W-:Y:S01]  /*8820*/  FMUL.FTZ R82, R91, R120.reuse ;  /* 0x000000785b527220 */ /* 0x080fe20000410000 */
[----:B------:R-:W-:Y:S01]  /*8830*/  SEL R40, R24, R13, P0 ;  /* 0x0000000d18287207 */ /* 0x000fe20000000000 */
[----:B------:R-:W-:Y:S01]  /*8840*/  FMUL.FTZ R66, R75, R120 ;  /* 0x000000784b427220 */ /* 0x000fe20000410000 */
[----:B------:R-:W-:Y:S01]  /*8850*/  LOP3.LUT R26, R26, R27, RZ, 0x3c, !PT ;  /* 0x0000001b1a1a7212 */ /* 0x000fe200078e3cff */
[--C-:B------:R-:W-:Y:S01]  /*8860*/  IMAD.X R27, RZ, RZ, R17.reuse, P1 ;  /* 0x000000ffff1b7224 */ /* 0x100fe200008e0611 */
[----:B------:R-:W-:Y:S01]  /*8870*/  F2FP.BF16.F32.PACK_AB R11, R11, R12 ;  /* 0x0000000c0b0b723e */ /* 0x000fe200000010ff */
[-C--:B------:R-:W-:Y:S01]  /*8880*/  FMUL.FTZ R67, R86, R120.reuse ;  /* 0x0000007856437220 */ /* 0x080fe20000410000 */
[----:B------:R-:W-:Y:S01]  /*8890*/  IADD3 R21, P3, R16, 0x4040, RZ ;  /* 0x0000404010157810 */ /* 0x000fe20007f7e0ff */
[----:B------:R-:W-:Y:S01]  /*88a0*/  UPRMT UR8, UR37, 0x654, UR8 ;  /* 0x0000065425087896 */ /* 0x000fe20008000008 */
[----:B------:R-:W-:Y:S01]  /*88b0*/  LOP3.LUT R24, R25, 0x380, RZ, 0xc0, !PT ;  /* 0x0000038019187812 */ /* 0x000fe200078ec0ff */
[-C--:B------:R-:W-:Y:S01]  /*88c0*/  FMUL.FTZ R75, R94, R120.reuse ;  /* 0x000000785e4b7220 */ /* 0x080fe20000410000 */
[----:B------:R-:W-:Y:S01]  /*88d0*/  IADD3 R7, P1, R16, 0x8040, RZ ;  /* 0x0000804010077810 */ /* 0x000fe20007f3e0ff */
[-C--:B------:R-:W-:Y:S01]  /*88e0*/  FMUL.FTZ R83, R102, R120.reuse ;  /* 0x0000007866537220 */ /* 0x080fe20000410000 */
[----:B------:R-:W-:Y:S01]  /*88f0*/  F2FP.BF16.F32.PACK_AB R49, R48, R49 ;  /* 0x000000313031723e */ /* 0x000fe200000010ff */
[-C--:B------:R-:W-:Y:S01]  /*8900*/  FMUL.FTZ R86, R98, R120.reuse ;  /* 0x0000007862567220 */ /* 0x080fe20000410000 */
[----:B------:R-:W-:Y:S01]  /*8910*/  SEL R69, R6, R11, P0 ;  /* 0x0000000b06457207 */ /* 0x000fe20000000000 */
[----:B------:R-:W-:Y:S01]  /*8920*/  FMUL.FTZ R91, R110, R120 ;  /* 0x000000786e5b7220 */ /* 0x000fe20000410000 */
[----:B------:R-:W-:Y:S01]  /*8930*/  SEL R48, R11, R6, P0 ;  /* 0x000000060b307207 */ /* 0x000fe20000000000 */
[-C--:B------:R-:W-:Y:S01]  /*8940*/  FMUL.FTZ R94, R106, R120.reuse ;  /* 0x000000786a5e7220 */ /* 0x080fe20000410000 */
[----:B------:R-:W-:Y:S01]  /*8950*/  LOP3.LUT R20, R21, 0x380, RZ, 0xc0, !PT ;  /* 0x0000038015147812 */ /* 0x000fe200078ec0ff */
[-C--:B------:R-:W-:Y:S01]  /*8960*/  FMUL.FTZ R95, R111, R120.reuse ;  /* 0x000000786f5f7220 */ /* 0x080fe20000410000 */
[----:B------:R-:W-:Y:S01]  /*8970*/  SHF.R.U64 R24, R24, 0x3, RZ ;  /* 0x0000000318187819 */ /* 0x000fe200000012ff */
[-C--:B------:R-:W-:Y:S01]  /*8980*/  FMUL.FTZ R98, R107, R120.reuse ;  /* 0x000000786b627220 */ /* 0x080fe20000410000 */
[----:B------:R-:W-:Y:S01]  /*8990*/  LOP3.LUT R6, R7, 0x380, RZ, 0xc0, !PT ;  /* 0x0000038007067812 */ /* 0x000fe200078ec0ff */
[-C--:B------:R-:W-:Y:S01]  /*89a0*/  FMUL.FTZ R99, R118, R120.reuse ;  /* 0x0000007876637220 */ /* 0x080fe20000410000 */
[----:B------:R-:W-:Y:S01]  /*89b0*/  SHF.R.U64 R20, R20, 0x3, RZ ;  /* 0x0000000314147819 */ /* 0x000fe200000012ff */
[----:B------:R-:W-:Y:S01]  /*89c0*/  FMUL.FTZ R102, R114, R120 ;  /* 0x0000007872667220 */ /* 0x000fe20000410000 */
[----:B------:R-:W-:Y:S01]  /*89d0*/  LOP3.LUT R24, R24, R25, RZ, 0x3c, !PT ;  /* 0x0000001918187212 */ /* 0x000fe200078e3cff */
[--C-:B------:R-:W-:Y:S01]  /*89e0*/  IMAD.X R25, RZ, RZ, R17.reuse, P2 ;  /* 0x000000ffff197224 */ /* 0x100fe200010e0611 */
[----:B------:R-:W-:Y:S01]  /*89f0*/  F2FP.BF16.F32.PACK_AB R10, R9, R10 ;  /* 0x0000000a090a723e */ /* 0x000fe200000010ff */
[-C--:B------:R-:W-:Y:S01]  /*8a00*/  FMUL.FTZ R103, R119, R120.reuse ;  /* 0x0000007877677220 */ /* 0x080fe20000410000 */
[----:B------:R-:W-:Y:S01]  /*8a10*/  SHF.R.U64 R6, R6, 0x3, RZ ;  /* 0x0000000306067819 */ /* 0x000fe200000012ff */
[----:B------:R-:W-:Y:S01]  /*8a20*/  FMUL.FTZ R106, R115, R120 ;  /* 0x00000078736a7220 */ /* 0x000fe20000410000 */
[----:B------:R-:W-:Y:S01]  /*8a30*/  IADD3 R9, P2, R16, 0x8060, RZ ;  /* 0x0000806010097810 */ /* 0x000fe20007f5e0ff */
[----:B------:R-:W-:Y:S01]  /*8a40*/  SYNCS.ARRIVE.TRANS64.RED.A1T0 RZ, [UR8], RZ ;  /* 0x000000ffffff79a7 */ /* 0x000fe20008100408 */
[----:B------:R-:W-:Y:S01]  /*8a50*/  LOP3.LUT R20, R20, R21, RZ, 0x3c, !PT ;  /* 0x0000001514147212 */ /* 0x000fe200078e3cff */
[--C-:B------:R-:W-:Y:S01]  /*8a60*/  IMAD.X R21, RZ, RZ, R17.reuse, P3 ;  /* 0x000000ffff157224 */ /* 0x100fe200018e0611 */
[----:B------:R-:W-:Y:S01]  /*8a70*/  F2FP.BF16.F32.PACK_AB R5, R5, R8 ;  /* 0x000000080505723e */ /* 0x000fe200000010ff */
[----:B------:R-:W-:Y:S01]  /*8a80*/  USHF.R.S32.HI UR5, URZ, 0x1f, UR44 ;  /* 0x0000001f3f057899 */ /* 0x000fe2000801142c */
[----:B------:R-:W-:Y:S01]  /*8a90*/  LOP3.LUT R6, R6, R7, RZ, 0x3c, !PT ;  /* 0x0000000706067212 */ /* 0x000fe200078e3cff */
[----:B------:R-:W-:Y:S01]  /*8aa0*/  IMAD.X R7, RZ, RZ, R17, P1 ;  /* 0x000000ffff077224 */ /* 0x000fe200008e0611 */
[----:B------:R-:W-:Y:S01]  /*8ab0*/  F2FP.BF16.F32.PACK_AB R90, R87, R90 ;  /* 0x0000005a575a723e */ /* 0x000fe200000010ff */
[----:B------:R-:W-:Y:S01]  /*8ac0*/  VIADD R87, R23, UR42 ;  /* 0x0000002a17577c36 */ /* 0x000fe20008000000 */
[----:B------:R-:W-:-:S02]  /*8ad0*/  LOP3.LUT R8, R9, 0x380, RZ, 0xc0, !PT ;  /* 0x0000038009087812 */ /* 0x000fc400078ec0ff */
[----:B------:R-:W-:Y:S02]  /*8ae0*/  F2FP.BF16.F32.PACK_AB R28, R28, R29 ;  /* 0x0000001d1c1c723e */ /* 0x000fe400000010ff */
[----:B------:R-:W-:Y:S02]  /*8af0*/  F2FP.BF16.F32.PACK_AB R33, R32, R33 ;  /* 0x000000212021723e */ /* 0x000fe400000010ff */
[----:B------:R-:W-:Y:S02]  /*8b00*/  F2FP.BF16.F32.PACK_AB R36, R36, R37 ;  /* 0x000000252424723e */ /* 0x000fe400000010ff */
[----:B------:R-:W-:Y:S02]  /*8b10*/  F2FP.BF16.F32.PACK_AB R35, R35, R38 ;  /* 0x000000262323723e */ /* 0x000fe400000010ff */
[----:B------:R-:W-:Y:S02]  /*8b20*/  SEL R37, R5, R10, P0 ;  /* 0x0000000a05257207 */ /* 0x000fe40000000000 */
[----:B------:R-:W-:Y:S01]  /*8b30*/  SEL R38, R10, R5, P0 ;  /* 0x000000050a267207 */ /* 0x000fe20000000000 */
[----:B------:R-:W-:Y:S01]  /*8b40*/  VIADD R5, R87, 0x8 ;  /* 0x0000000857057836 */ /* 0x000fe20000000000 */
[----:B------:R-:W-:-:S02]  /*8b50*/  SHF.R.U64 R8, R8, 0x3, RZ ;  /* 0x0000000308087819 */ /* 0x000fc400000012ff */
[----:B------:R-:W-:Y:S02]  /*8b60*/  MOV R72, R20 ;  /* 0x0000001400487202 */ /* 0x000fe40000000f00 */
[----:B------:R-:W-:Y:S02]  /*8b70*/  F2FP.BF16.F32.PACK_AB R44, R44, R45 ;  /* 0x0000002d2c2c723e */ /* 0x000fe400000010ff */
[----:B------:R-:W-:Y:S02]  /*8b80*/  F2FP.BF16.F32.PACK_AB R43, R43, R46 ;  /* 0x0000002e2b2b723e */ /* 0x000fe400000010ff */
[----:B------:R-:W-:Y:S01]  /*8b90*/  MOV R21, R6 ;  /* 0x0000000600157202 */ /* 0x000fe20000000f00 */
[----:B------:R-:W-:Y:S01]  /*8ba0*/  IMAD.U32 R7, RZ, RZ, UR11 ;  /* 0x0000000bff077e24 */ /* 0x000fe2000f8e00ff */
[----:B------:R-:W-:Y:S01]  /*8bb0*/  SEL R45, R28, R33, P0 ;  /* 0x000000211c2d7207 */ /* 0x000fe20000000000 */
[----:B------:R-:W-:Y:S01]  /*8bc0*/  IMAD.U32 R7, RZ, RZ, UR4 ;  /* 0x00000004ff077e24 */ /* 0x000fe2000f8e00ff */
[----:B------:R-:W-:Y:S01]  /*8bd0*/  SEL R46, R33, R28, P0 ;  /* 0x0000001c212e7207 */ /* 0x000fe20000000000 */
[----:B------:R-:W-:Y:S01]  /*8be0*/  ULDC UR4, c[0x0][0xa88] ;  /* 0x0002a20000047ab9 */ /* 0x000fe20000000800 */
[----:B------:R-:W-:Y:S01]  /*8bf0*/  LOP3.LUT P1, RZ, R2, 0x3, RZ, 0xc0, !PT ;  /* 0x0000000302ff7812 */ /* 0x000fe2000782c0ff */
[----:B------:R-:W-:Y:S01]  /*8c00*/  IMAD.U32 R6, RZ, RZ, UR10 ;  /* 0x0000000aff067e24 */ /* 0x000fe2000f8e00ff */
[----:B------:R-:W-:-:S02]  /*8c10*/  IADD3 R33, P4, R16, 0x20, RZ ;  /* 0x0000002010217810 */ /* 0x000fc40007f9e0ff */
[C---:B------:R-:W-:Y:S02]  /*8c20*/  IADD3 R31, P5, R16.reuse, 0x40, RZ ;  /* 0x00000040101f7810 */ /* 0x040fe40007fbe0ff */
[----:B------:R-:W-:Y:S02]  /*8c30*/  IADD3 R29, P6, R16, 0x60, RZ ;  /* 0x00000060101d7810 */ /* 0x000fe40007fde0ff */
[----:B------:R-:W-:Y:S01]  /*8c40*/  LOP3.LUT R8, R8, R9, RZ, 0x3c, !PT ;  /* 0x0000000908087212 */ /* 0x000fe200078e3cff */
[----:B------:R-:W-:Y:S01]  /*8c50*/  IMAD.X R9, RZ, RZ, R17, P2 ;  /* 0x000000ffff097224 */ /* 0x000fe200010e0611 */
[----:B------:R-:W-:Y:S02]  /*8c60*/  ISETP.GE.OR P2, PT, R5, UR4, P1 ;  /* 0x0000000405007c0c */ /* 0x000fe40008f46670 */
[----:B------:R-:W-:Y:S02]  /*8c70*/  LOP3.LUT R32, R33, 0x380, RZ, 0xc0, !PT ;  /* 0x0000038021207812 */ /* 0x000fe400078ec0ff */
        /* <DEDUP_REMOVED lines=11> */
[----:B------:R-:W-:-:S02]  /*8d30*/  F2FP.BF16.F32.PACK_AB R50, R47, R50 ;  /* 0x000000322f32723e */ /* 0x000fc400000010ff */
[C---:B------:R-:W-:Y:S02]  /*8d40*/  IADD3 R15, P4, R16.reuse, 0x4060, RZ ;  /* 0x00004060100f7810 */ /* 0x040fe40007f9e0ff */
[C---:B------:R-:W-:Y:S02]  /*8d50*/  IADD3 R13, P5, R16.reuse, 0x8000, RZ ;  /* 0x00008000100d7810 */ /* 0x040fe40007fbe0ff */
[----:B------:R-:W-:Y:S02]  /*8d60*/  IADD3 R11, P6, R16, 0x8020, RZ ;  /* 0x00008020100b7810 */ /* 0x000fe40007fde0ff */
[----:B------:R-:W-:Y:S02]  /*8d70*/  F2FP.BF16.F32.PACK_AB R52, R52, R53 ;  /* 0x000000353434723e */ /* 0x000fe400000010ff */
[----:B------:R-:W-:Y:S02]  /*8d80*/  F2FP.BF16.F32.PACK_AB R82, R79, R82 ;  /* 0x000000524f52723e */ /* 0x000fe400000010ff */
[----:B------:R-:W-:-:S02]  /*8d90*/  SEL R47, R36, R41, P0 ;  /* 0x00000029242f7207 */ /* 0x000fc40000000000 */
[----:B------:R-:W-:Y:S02]  /*8da0*/  F2FP.BF16.F32.PACK_AB R59, R59, R62 ;  /* 0x0000003e3b3b723e */ /* 0x000fe400000010ff */
[----:B------:R-:W-:Y:S02]  /*8db0*/  F2FP.BF16.F32.PACK_AB R66, R63, R66 ;  /* 0x000000423f42723e */ /* 0x000fe400000010ff */
[----:B------:R-:W-:Y:S02]  /*8dc0*/  F2FP.BF16.F32.PACK_AB R76, R76, R77 ;  /* 0x0000004d4c4c723e */ /* 0x000fe400000010ff */
[----:B------:R-:W-:Y:S02]  /*8dd0*/  SEL R36, R41, R36, P0 ;  /* 0x0000002429247207 */ /* 0x000fe40000000000 */
[----:B------:R-:W-:Y:S02]  /*8de0*/  SEL R79, R43, R50, P0 ;  /* 0x000000322b4f7207 */ /* 0x000fe40000000000 */
[----:B------:R-:W-:-:S02]  /*8df0*/  LOP3.LUT R14, R15, 0x380, RZ, 0xc0, !PT ;  /* 0x000003800f0e7812 */ /* 0x000fc400078ec0ff */
[----:B------:R-:W-:Y:S02]  /*8e00*/  LOP3.LUT R12, R13, 0x380, RZ, 0xc0, !PT ;  /* 0x000003800d0c7812 */ /* 0x000fe400078ec0ff */
[----:B------:R-:W-:Y:S02]  /*8e10*/  LOP3.LUT R10, R11, 0x380, RZ, 0xc0, !PT ;  /* 0x000003800b0a7812 */ /* 0x000fe400078ec0ff */
[----:B------:R-:W-:Y:S02]  /*8e20*/  F2FP.BF16.F32.PACK_AB R60, R60, R61 ;  /* 0x0000003d3c3c723e */ /* 0x000fe400000010ff */
[----:B------:R-:W-:Y:S02]  /*8e30*/  F2FP.BF16.F32.PACK_AB R65, R64, R65 ;  /* 0x000000414041723e */ /* 0x000fe400000010ff */
        /* <DEDUP_REMOVED lines=8> */
[----:B------:R-:W-:Y:S02]  /*8ec0*/  SEL R58, R58, R51, P0 ;  /* 0x000000333a3a7207 */ /* 0x000fe40000000000 */
[----:B------:R-:W-:Y:S02]  /*8ed0*/  F2FP.BF16.F32.PACK_AB R75, R75, R78 ;  /* 0x0000004e4b4b723e */ /* 0x000fe400000010ff */
[----:B------:R-:W-:Y:S02]  /*8ee0*/  SEL R52, R57, R52, P0 ;  /* 0x0000003439347207 */ /* 0x000fe40000000000 */
[----:B------:R-:W-:Y:S02]  /*8ef0*/  SEL R51, R59, R66, P0 ;  /* 0x000000423b337207 */ /* 0x000fe40000000000 */
[----:B------:R-:W-:Y:S02]  /*8f00*/  SHF.R.U64 R14, R14, 0x3, RZ ;  /* 0x000000030e0e7819 */ /* 0x000fe400000012ff */
[----:B------:R-:W-:-:S02]  /*8f10*/  SHF.R.U64 R12, R12, 0x3, RZ ;  /* 0x000000030c0c7819 */ /* 0x000fc400000012ff */
[----:B------:R-:W-:Y:S02]  /*8f20*/  SHF.R.U64 R10, R10, 0x3, RZ ;  /* 0x000000030a0a7819 */ /* 0x000fe400000012ff */
[----:B------:R-:W-:Y:S02]  /*8f30*/  F2FP.BF16.F32.PACK_AB R81, R80, R81 ;  /* 0x000000515051723e */ /* 0x000fe400000010ff */
[----:B------:R-:W-:Y:S02]  /*8f40*/  SEL R53, R60, R65, P0 ;  /* 0x000000413c357207 */ /* 0x000fe40000000000 */
[----:B------:R-:W-:Y:S02]  /*8f50*/  SEL R66, R66, R59, P0 ;  /* 0x0000003b42427207 */ /* 0x000fe40000000000 */
[----:B------:R-:W-:Y:S02]  /*8f60*/  F2FP.BF16.F32.PACK_AB R84, R84, R85 ;  /* 0x000000555454723e */ /* 0x000fe400000010ff */
[----:B------:R-:W-:-:S02]  /*8f70*/  F2FP.BF16.F32.PACK_AB R83, R83, R86 ;  /* 0x000000565353723e */ /* 0x000fc400000010ff */
[----:B------:R-:W-:Y:S02]  /*8f80*/  F2FP.BF16.F32.PACK_AB R89, R88, R89 ;  /* 0x000000595859723e */ /* 0x000fe400000010ff */
[----:B------:R-:W-:Y:S02]  /*8f90*/  SEL R60, R65, R60, P0 ;  /* 0x0000003c413c7207 */ /* 0x000fe40000000000 */
[----:B------:R-:W-:Y:S02]  /*8fa0*/  SEL R59, R67, R74, P0 ;  /* 0x0000004a433b7207 */ /* 0x000fe40000000000 */
[----:B------:R-:W-:Y:S02]  /*8fb0*/  F2FP.BF16.F32.PACK_AB R92, R92, R93 ;  /* 0x0000005d5c5c723e */ /* 0x000fe400000010ff */
[----:B------:R-:W-:Y:S02]  /*8fc0*/  F2FP.BF16.F32.PACK_AB R91, R91, R94 ;  /* 0x0000005e5b5b723e */ /* 0x000fe400000010ff */
[----:B------:R-:W-:-:S02]  /*8fd0*/  F2FP.BF16.F32.PACK_AB R97, R96, R97 ;  /* 0x000000616061723e */ /* 0x000fc400000010ff */
[----:B------:R-:W-:Y:S02]  /*8fe0*/  F2FP.BF16.F32.PACK_AB R98, R95, R98 ;  /* 0x000000625f62723e */ /* 0x000fe400000010ff */
[----:B------:R-:W-:Y:S02]  /*8ff0*/  SEL R74, R74, R67, P0 ;  /* 0x000000434a4a7207 */ /* 0x000fe40000000000 */
[----:B------:R-:W-:Y:S02]  /*9000*/  F2FP.BF16.F32.PACK_AB R100, R100, R101 ;  /* 0x000000656464723e */ /* 0x000fe400000010ff */
[----:B------:R-:W-:Y:S01]  /*9010*/  F2FP.BF16.F32.PACK_AB R99, R99, R102 ;  /* 0x000000666363723e */ /* 0x000fe200000010ff */
[----:B--2---:R-:W-:Y:S01]  /*9020*/  SHFL.IDX PT, R37, R37, R0, 0x1c1f ;  /* 0x001c1f0025257589 */ /* 0x004fe200000e0000 */
[----:B------:R-:W-:Y:S02]  /*9030*/  LOP3.LUT R5, R0, 0x2, RZ, 0x3c, !PT ;  /* 0x0000000200057812 */ /* 0x000fe400078e3cff */
[----:B------:R-:W-:Y:S01]  /*9040*/  F2FP.BF16.F32.PACK_AB R105, R104, R105 ;  /* 0x000000696869723e */ /* 0x000fe200000010ff */
[----:B------:R-:W-:Y:S01]  /*9050*/  SHFL.IDX PT, R39, R39, R0, 0x1c1f ;  /* 0x001c1f0027277589 */ /* 0x000fe200000e0000 */
[----:B------:R-:W-:-:S02]  /*9060*/  F2FP.BF16.F32.PACK_AB R106, R103, R106 ;  /* 0x0000006a676a723e */ /* 0x000fc400000010ff */
[----:B------:R-:W-:Y:S01]  /*9070*/  SEL R67, R75, R82, P0 ;  /* 0x000000524b437207 */ /* 0x000fe20000000000 */
[----:B------:R-:W1:Y:S01]  /*9080*/  SHFL.IDX PT, R38, R38, R5, 0x1c1f ;  /* 0x001c1f0526267589 */ /* 0x000e6200000e0000 */
[----:B------:R-:W-:Y:S01]  /*9090*/  LOP3.LUT R14, R14, R15, RZ, 0x3c, !PT ;  /* 0x0000000f0e0e7212 */ /* 0x000fe200078e3cff */
[--C-:B------:R-:W-:Y:S01]  /*90a0*/  IMAD.X R15, RZ, RZ, R17.reuse, P4 ;  /* 0x000000ffff0f7224 */ /* 0x100fe200020e0611 */
[----:B------:R-:W-:Y:S01]  /*90b0*/  LOP3.LUT R12, R12, R13, RZ, 0x3c, !PT ;  /* 0x0000000d0c0c7212 */ /* 0x000fe200078e3cff */
[----:B------:R-:W2:Y:S01]  /*90c0*/  SHFL.IDX PT, R40, R40, R5, 0x1c1f ;  /* 0x001c1f0528287589 */ /* 0x000ea200000e0000 */
[----:B------:R-:W-:Y:S01]  /*90d0*/  LOP3.LUT R10, R10, R11, RZ, 0x3c, !PT ;  /* 0x0000000b0a0a7212 */ /* 0x000fe200078e3cff */
[--C-:B------:R-:W-:Y:S01]  /*90e0*/  IMAD.X R13, RZ, RZ, R17.reuse, P5 ;  /* 0x000000ffff0d7224 */ /* 0x100fe200028e0611 */
[----:B------:R-:W-:Y:S01]  /*90f0*/  SEL R57, R76, R81, P0 ;  /* 0x000000514c397207 */ /* 0x000fe20000000000 */
[----:B------:R-:W-:Y:S01]  /*9100*/  SHFL.IDX PT, R69, R69, R0, 0x1c1f ;  /* 0x001c1f0045457589 */ /* 0x000fe200000e0000 */
[----:B------:R-:W-:Y:S01]  /*9110*/  SEL R82, R82, R75, P0 ;  /* 0x0000004b52527207 */ /* 0x000fe20000000000 */
[----:B------:R-:W-:Y:S01]  /*9120*/  IMAD.X R11, RZ, RZ, R17, P6 ;  /* 0x000000ffff0b7224 */ /* 0x000fe200030e0611 */
[----:B------:R-:W-:Y:S01]  /*9130*/  SEL R76, R81, R76, P0 ;  /* 0x0000004c514c7207 */ /* 0x000fe20000000000 */
[----:B------:R-:W3:Y:S01]  /*9140*/  SHFL.IDX PT, R48, R48, R5, 0x1c1f ;  /* 0x001c1f0530307589 */ /* 0x000ee200000e0000 */
[----:B------:R-:W-:-:S02]  /*9150*/  SEL R61, R84, R89, P0 ;  /* 0x00000059543d7207 */ /* 0x000fc40000000000 */
[----:B------:R-:W-:Y:S01]  /*9160*/  SEL R75, R83, R90, P0 ;  /* 0x0000005a534b7207 */ /* 0x000fe20000000000 */
[----:B------:R-:W-:Y:S01]  /*9170*/  SHFL.IDX PT, R71, R71, R0, 0x1c1f ;  /* 0x001c1f0047477589 */ /* 0x000fe200000e0000 */
[----:B------:R-:W-:Y:S02]  /*9180*/  SEL R84, R89, R84, P0 ;  /* 0x0000005459547207 */ /* 0x000fe40000000000 */
[----:B------:R-:W-:Y:S01]  /*9190*/  SEL R63, R92, R97, P0 ;  /* 0x000000615c3f7207 */ /* 0x000fe20000000000 */
[----:B------:R-:W4:Y:S01]  /*91a0*/  SHFL.IDX PT, R54, R54, R5, 0x1c1f ;  /* 0x001c1f0536367589 */ /* 0x000f2200000e0000 */
        /* <DEDUP_REMOVED lines=8> */
[----:B------:R-:W5:Y:S01]  /*9230*/  SHFL.IDX PT, R46, R46, R5, 0x1c1f ;  /* 0x001c1f052e2e7589 */ /* 0x000f6200000e0000 */
[----:B------:R-:W-:Y:S02]  /*9240*/  LOP3.LUT R35, R16, 0x380, RZ, 0xc0, !PT ;  /* 0x0000038010237812 */ /* 0x000fe400078ec0ff */
[----:B------:R-:W-:Y:S01]  /*9250*/  SEL R100, R105, R100, P0 ;  /* 0x0000006469647207 */ /* 0x000fe20000000000 */
[----:B------:R-:W5:Y:S01]  /*9260*/  SHFL.IDX PT, R56, R56, R5, 0x1c1f ;  /* 0x001c1f0538387589 */ /* 0x000f6200000e0000 */
[----:B------:R-:W-:-:S02]  /*9270*/  SEL R106, R106, R99, P0 ;  /* 0x000000636a6a7207 */ /* 0x000fc40000000000 */
[----:B------:R-:W-:Y:S01]  /*9280*/  MOV R70, R14 ;  /* 0x0000000e00467202 */ /* 0x000fe20000000f00 */
[----:B------:R-:W-:Y:S01]  /*9290*/  SHFL.IDX PT, R47, R47, R0, 0x1c1f ;  /* 0x001c1f002f2f7589 */ /* 0x000fe200000e0000 */
[----:B------:R-:W-:Y:S02]  /*92a0*/  MOV R64, R12 ;  /* 0x0000000c00407202 */ /* 0x000fe40000000f00 */
[----:B------:R-:W-:Y:S01]  /*92b0*/  MOV R62, R10 ;  /* 0x0000000a003e7202 */ /* 0x000fe20000000f00 */
[----:B------:R-:W-:Y:S01]  /*92c0*/  SHFL.IDX PT, R77, R77, R0, 0x1c1f ;  /* 0x001c1f004d4d7589 */ /* 0x000fe200000e0000 */
[----:B------:R-:W-:Y:S02]  /*92d0*/  MOV R20, R8 ;  /* 0x0000000800147202 */ /* 0x000fe40000000f00 */
[----:B-1----:R-:W-:Y:S01]  /*92e0*/  SEL R8, R37, R38, P0 ;  /* 0x0000002625087207 */ /* 0x002fe20000000000 */
[----:B------:R-:W1:Y:S01]  /*92f0*/  SHFL.IDX PT, R36, R36, R5, 0x1c1f ;  /* 0x001c1f0524247589 */ /* 0x000e6200000e0000 */
[----:B------:R-:W-:-:S02]  /*9300*/  SEL R10, R38, R37, P0 ;  /* 0x00000025260a7207 */ /* 0x000fc40000000000 */
[----:B--2---:R-:W-:Y:S01]  /*9310*/  SEL R12, R39, R40, P0 ;  /* 0x00000028270c7207 */ /* 0x004fe20000000000 */
[----:B------:R-:W2:Y:S01]  /*9320*/  SHFL.IDX PT, R42, R42, R5, 0x1c1f ;  /* 0x001c1f052a2a7589 */ /* 0x000ea200000e0000 */
[----:B------:R-:W-:Y:S02]  /*9330*/  SEL R14, R40, R39, P0 ;  /* 0x00000027280e7207 */ /* 0x000fe40000000000 */
[----:B------:R-:W-:Y:S01]  /*9340*/  SHF.R.U64 R35, R35, 0x3, RZ ;  /* 0x0000000323237819 */ /* 0x000fe200000012ff */
[----:B------:R-:W-:Y:S01]  /*9350*/  SHFL.IDX PT, R41, R41, R0, 0x1c1f ;  /* 0x001c1f0029297589 */ /* 0x000fe200000e0000 */
[----:B------:R-:W1:Y:S01]  /*9360*/  LDC.64 R38, c[0x0][0xb78] ;  /* 0x0002de00ff267b82 */ /* 0x000e620000000a00 */
[----:B---3--:R-:W-:Y:S02]  /*9370*/  SEL R9, R69, R48, P0 ;  /* 0x0000003045097207 */ /* 0x008fe40000000000 */
[----:B------:R-:W-:Y:S01]  /*9380*/  SHFL.IDX PT, R79, R79, R0, 0x1c1f ;  /* 0x001c1f004f4f7589 */ /* 0x000fe200000e0000 */
[----:B------:R-:W-:Y:S01]  /*9390*/  LOP3.LUT R34, R35, R16, RZ, 0x3c, !PT ;  /* 0x0000001023227212 */ /* 0x000fe200078e3cff */
[----:B------:R-:W-:Y:S01]  /*93a0*/  IMAD.MOV.U32 R35, RZ, RZ, R17 ;  /* 0x000000ffff237224 */ /* 0x000fe200078e0011 */
[----:B------:R-:W-:Y:S01]  /*93b0*/  SEL R11, R48, R69, P0 ;  /* 0x00000045300b7207 */ /* 0x000fe20000000000 */
[----:B------:R-:W3:Y:S01]  /*93c0*/  SHFL.IDX PT, R44, R44, R5, 0x1c1f ;  /* 0x001c1f052c2c7589 */ /* 0x000ee200000e0000 */
[----:B------:R-:W-:-:S02]  /*93d0*/  MOV R33, R32 ;  /* 0x0000002000217202 */ /* 0x000fc40000000f00 */
[----:B------:R-:W-:Y:S01]  /*93e0*/  MOV R34, R34 ;  /* 0x0000002200227202 */ /* 0x000fe20000000f00 */
[----:B------:R-:W-:Y:S01]  /*93f0*/  BAR.SYNC.DEFER_BLOCKING 0x1, 0x100 ;  /* 0x0044000000007b1d */ /* 0x000fe20000010000 */
[----:B----4-:R-:W-:Y:S02]  /*9400*/  SEL R13, R71, R54, P0 ;  /* 0x00000036470d7207 */ /* 0x010fe40000000000 */
[----:B------:R-:W-:Y:S02]  /*9410*/  SEL R15, R54, R71, P0 ;  /* 0x00000047360f7207 */ /* 0x000fe40000000000 */
[----:B------:R-:W-:Y:S02]  /*9420*/  MOV R80, R26 ;  /* 0x0000001a00507202 */ /* 0x000fe40000000f00 */
[----:B------:R-:W-:Y:S01]  /*9430*/  MOV R78, R24 ;  /* 0x00000018004e7202 */ /* 0x000fe20000000f00 */
[----:B------:R-:W4:Y:S01]  /*9440*/  SHFL.IDX PT, R50, R50, R5, 0x1c1f ;  /* 0x001c1f0532327589 */ /* 0x000f2200000e0000 */
[----:B------:R-:W-:-:S02]  /*9450*/  MOV R86, R30 ;  /* 0x0000001e00567202 */ /* 0x000fc40000000f00 */
[----:B------:R-:W-:Y:S01]  /*9460*/  MOV R85, R28 ;  /* 0x0000001c00557202 */ /* 0x000fe20000000f00 */
[----:B------:R-:W-:Y:S01]  /*9470*/  SHFL.IDX PT, R49, R49, R0, 0x1c1f ;  /* 0x001c1f0031317589 */ /* 0x000fe200000e0000 */
[----:B-----5:R-:W-:Y:S01]  /*9480*/  SEL R24, R45, R46, P0 ;  /* 0x0000002e2d187207 */ /* 0x020fe20000000000 */
[----:B-1----:R-:W-:Y:S01]  /*9490*/  IMAD.WIDE.U32 R6, R38, UR44, R6 ;  /* 0x0000002c26067c25 */ /* 0x002fe2000f8e0006 */
[----:B------:R-:W-:Y:S01]  /*94a0*/  SEL R26, R46, R45, P0 ;  /* 0x0000002d2e1a7207 */ /* 0x000fe20000000000 */
[----:B------:R-:W-:Y:S01]  /*94b0*/  SHFL.IDX PT, R43, R43, R0, 0x1c1f ;  /* 0x001c1f002b2b7589 */ /* 0x000fe200000e0000 */
[----:B------:R-:W-:Y:S02]  /*94c0*/  SEL R25, R73, R56, P0 ;  /* 0x0000003849197207 */ /* 0x000fe40000000000 */
[----:B------:R-:W-:Y:S01]  /*94d0*/  SEL R27, R56, R73, P0 ;  /* 0x00000049381b7207 */ /* 0x000fe20000000000 */
[----:B------:R-:W1:Y:S01]  /*94e0*/  SHFL.IDX PT, R52, R52, R5, 0x1c1f ;  /* 0x001c1f0534347589 */ /* 0x000e6200000e0000 */
[----:B------:R-:W-:-:S02]  /*94f0*/  SEL R28, R47, R36, P0 ;  /* 0x000000242f1c7207 */ /* 0x000fc40000000000 */
[----:B------:R-:W-:Y:S01]  /*9500*/  SEL R30, R36, R47, P0 ;  /* 0x0000002f241e7207 */ /* 0x000fe20000000000 */
[----:B------:R-:W5:Y:S01]  /*9510*/  SHFL.IDX PT, R58, R58, R5, 0x1c1f ;  /* 0x001c1f053a3a7589 */ /* 0x000f6200000e0000 */
[----:B--2---:R-:W-:Y:S02]  /*9520*/  SEL R29, R77, R42, P0 ;  /* 0x0000002a4d1d7207 */ /* 0x004fe40000000000 */
[----:B------:R-:W-:Y:S01]  /*9530*/  SEL R31, R42, R77, P0 ;  /* 0x0000004d2a1f7207 */ /* 0x000fe20000000000 */
[----:B------:R-:W-:Y:S01]  /*9540*/  SHFL.IDX PT, R53, R53, R0, 0x1c1f ;  /* 0x001c1f0035357589 */ /* 0x000fe200000e0000 */
[----:B---3--:R-:W-:Y:S02]  /*9550*/  SEL R32, R41, R44, P0 ;  /* 0x0000002c29207207 */ /* 0x008fe40000000000 */
[----:B------:R-:W-:Y:S01]  /*9560*/  ISETP.GE.OR P1, PT, R87, UR4, P1 ;  /* 0x0000000457007c0c */ /* 0x000fe20008f26670 */
[----:B------:R-:W-:Y:S01]  /*9570*/  SHFL.IDX PT, R51, R51, R0, 0x1c1f ;  /* 0x001c1f0033337589 */ /* 0x000fe200000e0000 */
[----:B----4-:R-:W-:-:S03]  /*9580*/  SEL R35, R50, R79, P0 ;  /* 0x0000004f32237207 */ /* 0x010fc60000000000 */
[----:B------:R-:W2:Y:S04]  /*9590*/  SHFL.IDX PT, R60, R60, R5, 0x1c1f ;  /* 0x001c1f053c3c7589 */ /* 0x000ea800000e0000 */
[----:B------:R-:W3:Y:S04]  /*95a0*/  SHFL.IDX PT, R66, R66, R5, 0x1c1f ;  /* 0x001c1f0542427589 */ /* 0x000ee800000e0000 */
[----:B------:R-:W-:Y:S04]  /*95b0*/  SHFL.IDX PT, R55, R55, R0, 0x1c1f ;  /* 0x001c1f0037377589 */ /* 0x000fe800000e0000 */
[----:B------:R-:W-:Y:S04]  /*95c0*/  SHFL.IDX PT, R59, R59, R0, 0x1c1f ;  /* 0x001c1f003b3b7589 */ /* 0x000fe800000e0000 */
[----:B------:R-:W4:Y:S04]  /*95d0*/  SHFL.IDX PT, R68, R68, R5, 0x1c1f ;  /* 0x001c1f0544447589 */ /* 0x000f2800000e0000 */
[----:B------:R-:W4:Y:S04]  /*95e0*/  SHFL.IDX PT, R74, R74, R5, 0x1c1f ;  /* 0x001c1f054a4a7589 */ /* 0x000f2800000e0000 */
[----:B------:R-:W-:Y:S04]  /*95f0*/  SHFL.IDX PT, R57, R57, R0, 0x1c1f ;  /* 0x001c1f0039397589 */ /* 0x000fe800000e0000 */
[----:B------:R-:W-:Y:S04]  /*9600*/  SHFL.IDX PT, R67, R67, R0, 0x1c1f ;  /* 0x001c1f0043437589 */ /* 0x000fe800000e0000 */
[----:B------:R-:W-:Y:S04]  /*9610*/  SHFL.IDX PT, R76, R76, R5, 0x1c1f ;  /* 0x001c1f054c4c7589 */ /* 0x000fe800000e0000 */
[----:B------:R-:W-:Y:S04]  /*9620*/  SHFL.IDX PT, R82, R82, R5, 0x1c1f ;  /* 0x001c1f0552527589 */ /* 0x000fe800000e0000 */
[----:B------:R-:W-:Y:S04]  /*9630*/  SHFL.IDX PT, R61, R61, R0, 0x1c1f ;  /* 0x001c1f003d3d7589 */ /* 0x000fe800000e0000 */
[----:B------:R-:W-:Y:S04]  /*9640*/  SHFL.IDX PT, R75, R75, R0, 0x1c1f ;  /* 0x001c1f004b4b7589 */ /* 0x000fe800000e0000 */
[----:B------:R-:W4:Y:S04]  /*9650*/  SHFL.IDX PT, R84, R84, R5, 0x1c1f ;  /* 0x001c1f0554547589 */ /* 0x000f2800000e0000 */
[----:B------:R-:W4:Y:S04]  /*9660*/  SHFL.IDX PT, R90, R90, R5, 0x1c1f ;  /* 0x001c1f055a5a7589 */ /* 0x000f2800000e0000 */
[----:B------:R-:W-:Y:S04]  /*9670*/  SHFL.IDX PT, R63, R63, R0, 0x1c1f ;  /* 0x001c1f003f3f7589 */ /* 0x000fe800000e0000 */
[----:B------:R-:W-:Y:S04]  /*9680*/  SHFL.IDX PT, R81, R81, R0, 0x1c1f ;  /* 0x001c1f0051517589 */ /* 0x000fe800000e0000 */
[----:B------:R-:W4:Y:S04]  /*9690*/  SHFL.IDX PT, R92, R92, R5, 0x1c1f ;  /* 0x001c1f055c5c7589 */ /* 0x000f2800000e0000 */
[----:B------:R-:W4:Y:S04]  /*96a0*/  SHFL.IDX PT, R98, R98, R5, 0x1c1f ;  /* 0x001c1f0562627589 */ /* 0x000f2800000e0000 */
[----:B------:R-:W-:Y:S04]  /*96b0*/  SHFL.IDX PT, R65, R65, R0, 0x1c1f ;  /* 0x001c1f0041417589 */ /* 0x000fe800000e0000 */
[----:B------:R1:W-:Y:S04]  /*96c0*/  SHFL.IDX PT, R83, R83, R0, 0x1c1f ;  /* 0x001c1f0053537589 */ /* 0x0003e800000e0000 */
[----:B------:R-:W-:Y:S04]  /*96d0*/  SHFL.IDX PT, R100, R100, R5, 0x1c1f ;  /* 0x001c1f0564647589 */ /* 0x000fe800000e0000 */
[----:B------:R5:W4:Y:S01]  /*96e0*/  SHFL.IDX PT, R106, R106, R5, 0x1c1f ;  /* 0x001c1f056a6a7589 */ /* 0x000b2200000e0000 */
[----:B-1----:R-:W-:Y:S01]  /*96f0*/  IMAD R0, R38, UR5, RZ ;  /* 0x0000000526007c24 */ /* 0x002fe2000f8e02ff */
[----:B------:R-:W-:-:S02]  /*9700*/  ULDC.64 UR4, c[0x0][0xb40] ;  /* 0x0002d00000047ab9 */ /* 0x000fc40000000a00 */
[----:B------:R1:W-:Y:S01]  /*9710*/  STSM.16.M88.4 [R34], R8 ;  /* 0x0000000822007844 */ /* 0x0003e20000000200 */
[----:B------:R-:W-:Y:S01]  /*9720*/  IMAD R36, R39, UR44, R0 ;  /* 0x0000002c27247c24 */ /* 0x000fe2000f8e0200 */
[----:B------:R-:W-:Y:S02]  /*9730*/  IADD3 R0, P3, R87, R6, RZ ;  /* 0x0000000657007210 */ /* 0x000fe40007f7e0ff */
[----:B------:R2:W-:Y:S01]  /*9740*/  STSM.16.M88.4 [R33], R12 ;  /* 0x0000000c21007844 */ /* 0x0005e20000000200 */
[----:B-----5:R-:W-:-:S03]  /*9750*/  SHF.R.S32.HI R5, RZ, 0x1f, R87 ;  /* 0x0000001fff057819 */ /* 0x020fc60000011457 */
[----:B------:R4:W-:Y:S01]  /*9760*/  STSM.16.M88.4 [R86], R24 ;  /* 0x0000001856007844 */ /* 0x0009e20000000200 */
[----:B------:R-:W-:-:S03]  /*9770*/  IADD3.X R5, R5, R7, R36, P3, !PT ;  /* 0x0000000705057210 */ /* 0x000fc60001ffe424 */
[----:B------:R5:W-:Y:S01]  /*9780*/  STSM.16.M88.4 [R85], R28 ;  /* 0x0000001c55007844 */ /* 0x000be20000000200 */
[----:B------:R-:W-:Y:S01]  /*9790*/  LEA R6, P3, R0, UR4, 0x2 ;  /* 0x0000000400067c11 */ /* 0x000fe2000f8610ff */
[----:B------:R-:W-:Y:S01]  /*97a0*/  ULDC UR4, c[0x0][0xc] ;  /* 0x0000030000047ab9 */ /* 0x000fe20000000800 */
[----:B-1----:R-:W-:Y:S01]  /*97b0*/  SEL R34, R44, R41, P0 ;  /* 0x000000292c227207 */ /* 0x002fe20000000000 */
[----:B------:R-:W-:Y:S01]  /*97c0*/  UIADD3 UR48, UR4, UR48, URZ ;  /* 0x0000003004307290 */ /* 0x000fe2000fffe03f */
[----:B------:R-:W-:Y:S02]  /*97d0*/  SEL R8, R49, R52, P0 ;  /* 0x0000003431087207 */ /* 0x000fe40000000000 */
[----:B--2---:R-:W-:Y:S02]  /*97e0*/  SEL R33, R79, R50, P0 ;  /* 0x000000324f217207 */ /* 0x004fe40000000000 */
[----:B------:R-:W-:Y:S02]  /*97f0*/  SEL R10, R52, R49, P0 ;  /* 0x00000031340a7207 */ /* 0x000fe40000000000 */
[----:B------:R-:W-:Y:S01]  /*9800*/  SEL R9, R43, R58, P0 ;  /* 0x0000003a2b097207 */ /* 0x000fe20000000000 */
[----:B------:R-:W-:Y:S01]  /*9810*/  STSM.16.M88.4 [R80], R32 ;  /* 0x0000002050007844 */ /* 0x000fe20000000200 */
[----:B------:R-:W-:-:S02]  /*9820*/  SEL R11, R58, R43, P0 ;  /* 0x0000002b3a0b7207 */ /* 0x000fc40000000000 */
[----:B------:R-:W-:Y:S02]  /*9830*/  SEL R12, R53, R60, P0 ;  /* 0x0000003c350c7207 */ /* 0x000fe40000000000 */
[----:B------:R-:W-:Y:S01]  /*9840*/  SEL R14, R60, R53, P0 ;  /* 0x000000353c0e7207 */ /* 0x000fe20000000000 */
[----:B------:R1:W-:Y:S01]  /*9850*/  STSM.16.M88.4 [R78], R8 ;  /* 0x000000084e007844 */ /* 0x0003e20000000200 */
[----:B---3--:R-:W-:Y:S02]  /*9860*/  SEL R13, R51, R66, P0 ;  /* 0x00000042330d7207 */ /* 0x008fe40000000000 */
[----:B------:R-:W-:Y:S02]  /*9870*/  SEL R15, R66, R51, P0 ;  /* 0x00000033420f7207 */ /* 0x000fe40000000000 */
[----:B----4-:R-:W-:Y:S02]  /*9880*/  SEL R24, R55, R68, P0 ;  /* 0x0000004437187207 */ /* 0x010fe40000000000 */
[----:B------:R-:W-:Y:S01]  /*9890*/  SEL R26, R68, R55, P0 ;  /* 0x00000037441a7207 */ /* 0x000fe20000000000 */
[----:B------:R2:W-:Y:S01]  /*98a0*/  STSM.16.M88.4 [R72], R12 ;  /* 0x0000000c48007844 */ /* 0x0005e20000000200 */
[----:B------:R-:W-:-:S02]  /*98b0*/  SEL R25, R59, R74, P0 ;  /* 0x0000004a3b197207 */ /* 0x000fc40000000000 */
[----:B------:R-:W-:Y:S02]  /*98c0*/  SEL R27, R74, R59, P0 ;  /* 0x0000003b4a1b7207 */ /* 0x000fe40000000000 */
[----:B-----5:R-:W-:Y:S02]  /*98d0*/  SEL R28, R61, R84, P0 ;  /* 0x000000543d1c7207 */ /* 0x020fe40000000000 */
[----:B------:R-:W-:Y:S01]  /*98e0*/  SEL R30, R84, R61, P0 ;  /* 0x0000003d541e7207 */ /* 0x000fe20000000000 */
[----:B------:R-:W-:Y:S01]  /*98f0*/  STSM.16.M88.4 [R70], R24 ;  /* 0x0000001846007844 */ /* 0x000fe20000000200 */
[----:B-1----:R-:W-:Y:S02]  /*9900*/  SEL R8, R57, R76, P0 ;  /* 0x0000004c39087207 */ /* 0x002fe40000000000 */
[----:B------:R-:W-:Y:S02]  /*9910*/  SEL R10, R76, R57, P0 ;  /* 0x000000394c0a7207 */ /* 0x000fe40000000000 */
[----:B------:R-:W-:-:S02]  /*9920*/  SEL R9, R67, R82, P0 ;  /* 0x0000005243097207 */ /* 0x000fc40000000000 */
[----:B------:R-:W-:Y:S02]  /*9930*/  SEL R11, R82, R67, P0 ;  /* 0x00000043520b7207 */ /* 0x000fe40000000000 */
[----:B------:R-:W-:Y:S02]  /*9940*/  SEL R29, R75, R90, P0 ;  /* 0x0000005a4b1d7207 */ /* 0x000fe40000000000 */
[----:B------:R-:W-:Y:S01]  /*9950*/  SEL R31, R90, R75, P0 ;  /* 0x0000004b5a1f7207 */ /* 0x000fe20000000000 */
[----:B------:R-:W-:Y:S01]  /*9960*/  STSM.16.M88.4 [R64], R8 ;  /* 0x0000000840007844 */ /* 0x000fe20000000200 */
[----:B--2---:R-:W-:Y:S02]  /*9970*/  SEL R12, R63, R92, P0 ;  /* 0x0000005c3f0c7207 */ /* 0x004fe40000000000 */
[----:B------:R-:W-:Y:S01]  /*9980*/  SEL R14, R92, R63, P0 ;  /* 0x0000003f5c0e7207 */ /* 0x000fe20000000000 */
[----:B------:R-:W-:Y:S01]  /*9990*/  STSM.16.M88.4 [R62], R28 ;  /* 0x0000001c3e007844 */ /* 0x000fe20000000200 */
[----:B------:R-:W-:-:S02]  /*99a0*/  SEL R13, R81, R98, P0 ;  /* 0x00000062510d7207 */ /* 0x000fc40000000000 */
[----:B------:R-:W-:Y:S02]  /*99b0*/  SEL R15, R98, R81, P0 ;  /* 0x00000051620f7207 */ /* 0x000fe40000000000 */
[----:B------:R-:W-:Y:S02]  /*99c0*/  SEL R33, R83, R106, P0 ;  /* 0x0000006a53217207 */ /* 0x000fe40000000000 */
[----:B------:R-:W-:Y:S01]  /*99d0*/  SEL R35, R106, R83, P0 ;  /* 0x000000536a237207 */ /* 0x000fe20000000000 */
[----:B------:R-:W-:Y:S01]  /*99e0*/  STSM.16.M88.4 [R21], R12 ;  /* 0x0000000c15007844 */ /* 0x000fe20000000200 */
[----:B------:R-:W-:Y:S02]  /*99f0*/  SEL R32, R65, R100, P0 ;  /* 0x0000006441207207 */ /* 0x000fe40000000000 */
[----:B------:R-:W-:Y:S02]  /*9a00*/  SEL R34, R100, R65, P0 ;  /* 0x0000004164227207 */ /* 0x000fe40000000000 */
[----:B------:R-:W-:-:S02]  /*9a10*/  LEA.HI.X R7, R0, UR5, R5, 0x2, P3 ;  /* 0x0000000500077c11 */ /* 0x000fc400098f1405 */
[----:B------:R-:W1:Y:S04]  /*9a20*/  SHFL.IDX PT, R0, R22, RZ, 0x1f ;  /* 0x00001fff16007589 */ /* 0x000e6800000e0000 */
[----:B------:R2:W-:Y:S01]  /*9a30*/  STSM.16.M88.4 [R20], R32 ;  /* 0x0000002014007844 */ /* 0x0005e20000000200 */
[----:B------:R3:W-:Y:S06]  /*9a40*/  MEMBAR.ALL.CTA ;  /* 0x0000000000007992 */ /* 0x0007ec0000008000 */
[----:B---3--:R-:W3:Y:S02]  /*9a50*/  FENCE.VIEW.ASYNC.S ;  /* 0x00000000000073c6 */ /* 0x008ee40000000000 */
[----:B---3--:R-:W-:Y:S06]  /*9a60*/  BAR.ARV 0x1, 0x120 ;  /* 0x0044800000007b1d */ /* 0x008fec0000002000 */
        /* <DEDUP_REMOVED lines=15> */
[----:B------:R-:W-:-:S03]  /*9b60*/  UMOV UR7, 0x40 ;  /* 0x0000004000077882 */ /* 0x000fc60000000000 */
        /* <DEDUP_REMOVED lines=13> */
.L_x_2796:
[----:B------:R-:W-:Y:S05]  /*9c40*/  BSYNC B0 ;  /* 0x0000000000007941 */ /* 0x000fea0003800000 */
.L_x_2795:
        /* <DEDUP_REMOVED lines=10> */
.L_x_2771:
[----:B------:R-:W-:-:S08]  /*9cf0*/  NOP ;  /* 0x0000000000007918 */ /* 0x000fd00000000000 */
[----:B------:R-:W1:-:S00]  /*9d00*/  USETMAXREG.DEALLOC.CTAPOOL 0x18 ;  /* 0x00000018000079c8 */ /* 0x000e4000080e0500 */
[----:B------:R-:W2:Y:S01]  /*9d10*/  S2UR UR49, SR_CTAID.X ;  /* 0x00000000003179c3 */ /* 0x000ea20000002500 */
[----:B-1----:R-:W-:Y:S01]  /*9d20*/  IMAD.MOV.U32 R0, RZ, RZ, 0x1 ;  /* 0x00000001ff007424 */ /* 0x002fe200078e00ff */
[----:B------:R-:W-:Y:S01]  /*9d30*/  UMOV UR47, 0x1 ;  /* 0x00000001002f7882 */ /* 0x000fe20000000000 */
[----:B------:R-:W-:-:S03]  /*9d40*/  IMAD.MOV.U32 R19, RZ, RZ, RZ ;  /* 0x000000ffff137224 */ /* 0x000fc600078e00ff */
[----:B------:R1:W-:Y:S02]  /*9d50*/  STL [R1], R0 ;  /* 0x0000000001007387 */ /* 0x0003e40000100800 */
[----:B------:R-:W2:Y:S02]  /*9d60*/  LDC R2, c[0x0][0xda4] ;  /* 0x00036900ff027b82 */ /* 0x000ea40000000800 */
[----:B--2---:R-:W-:-:S13]  /*9d70*/  ISETP.LE.AND P0, PT, R2, UR49, PT ;  /* 0x0000003102007c0c */ /* 0x004fda000bf03270 */
[----:B-1----:R-:W-:Y:S05]  /*9d80*/  @P0 BRA `(.L_x_2798) ;  /* 0x00000038007c0947 */ /* 0x002fea0003800000 */
[----:B------:R-:W1:Y:S01]  /*9d90*/  S2R R3, SR_TID.X ;  /* 0x0000000000037919 */ /* 0x000e620000002100 */
[----:B------:R-:W-:Y:S01]  /*9da0*/  IMAD.MOV.U32 R19, RZ, RZ, RZ ;  /* 0x000000ffff137224 */ /* 0x000fe200078e00ff */
[----:B------:R-:W-:Y:S01]  /*9db0*/  ULOP3.LUT UR43, UR46, 0x1, URZ, 0xfc, !UPT ;  /* 0x000000012e2b7892 */ /* 0x000fe2000f8efc3f */
[----:B------:R-:W2:Y:S01]  /*9dc0*/  S2R R4, SR_TID.X ;  /* 0x0000000000047919 */ /* 0x000ea20000002100 */
[----:B------:R-:W-:Y:S01]  /*9dd0*/  ULOP3.LUT UR48, UR46, 0x2, URZ, 0xfc, !UPT ;  /* 0x000000022e307892 */ /* 0x000fe2000f8efc3f */
[----:B------:R-:W-:Y:S01]  /*9de0*/  ULDC.64 UR52, c[0x0][0x198] ;  /* 0x0000660000347ab9 */ /* 0x000fe20000000a00 */
[----:B------:R-:W-:Y:S01]  /*9df0*/  ULDC UR44, c[0x0][0xc] ;  /* 0x00000300002c7ab9 */ /* 0x000fe20000000800 */
[----:B------:R-:W-:Y:S01]  /*9e00*/  UMOV UR47, URZ ;  /* 0x0000003f002f7c82 */ /* 0x000fe20008000000 */
[----:B-1----:R-:W-:Y:S01]  /*9e10*/  LOP3.LUT R3, R3, 0x7f, RZ, 0xc0, !PT ;  /* 0x0000007f03037812 */ /* 0x002fe200078ec0ff */
[----:B--2---:R-:W-:-:S04]  /*9e20*/  IMAD.SHL.U32 R17, R4, 0x40, RZ ;  /* 0x0000004004117824 */ /* 0x004fc800078e00ff */
[----:B------:R-:W-:-:S05]  /*9e30*/  IMAD.SHL.U32 R0, R3, 0x10, RZ ;  /* 0x0000001003007824 */ /* 0x000fca00078e00ff */
[----:B------:R-:W-:Y:S01]  /*9e40*/  LOP3.LUT R3, R0, 0x600, RZ, 0xc0, !PT ;  /* 0x0000060000037812 */ /* 0x000fe200078ec0ff */
[----:B------:R-:W-:-:S05]  /*9e50*/  IMAD.SHL.U32 R0, R4, 0x20, RZ ;  /* 0x0000002004007824 */ /* 0x000fca00078e00ff */
[--C-:B------:R-:W-:Y:S02]  /*9e60*/  LOP3.LUT R3, R3, 0x60, R0.reuse, 0xf8, !PT ;  /* 0x0000006003037812 */ /* 0x100fe400078ef800 */
[----:B------:R-:W-:Y:S02]  /*9e70*/  LOP3.LUT R2, R0, 0x80, RZ, 0xc0, !PT ;  /* 0x0000008000027812 */ /* 0x000fe400078ec0ff */
[----:B------:R-:W-:Y:S02]  /*9e80*/  LOP3.LUT R5, R3, 0x100, R0, 0xf8, !PT ;  /* 0x0000010003057812 */ /* 0x000fe400078ef800 */
[--C-:B------:R-:W-:Y:S02]  /*9e90*/  SHF.R.U32.HI R0, RZ, 0x1, R4.reuse ;  /* 0x00000001ff007819 */ /* 0x100fe40000011604 */
[----:B------:R-:W-:Y:S02]  /*9ea0*/  LOP3.LUT R3, R17, 0x180, RZ, 0xc0, !PT ;  /* 0x0000018011037812 */ /* 0x000fe400078ec0ff */
[----:B------:R-:W-:-:S02]  /*9eb0*/  LOP3.LUT R2, R2, 0x10, R4, 0xf8, !PT ;  /* 0x0000001002027812 */ /* 0x000fc400078ef804 */
[----:B------:R-:W-:Y:S01]  /*9ec0*/  LOP3.LUT R0, R3, 0x30, R0, 0xf8, !PT ;  /* 0x0000003003007812 */ /* 0x000fe200078ef800 */
[----:B------:R-:W-:-:S05]  /*9ed0*/  IMAD.SHL.U32 R3, R4, 0x4, RZ ;  /* 0x0000000404037824 */ /* 0x000fca00078e00ff */
[----:B------:R-:W-:Y:S01]  /*9ee0*/  LOP3.LUT R2, R2, 0x10, R3, 0x78, !PT ;  /* 0x0000001002027812 */ /* 0x000fe200078e7803 */
[----:B------:R-:W-:-:S03]  /*9ef0*/  IMAD.SHL.U32 R3, R4, 0x8, RZ ;  /* 0x0000000804037824 */ /* 0x000fc600078e00ff */
[----:B------:R-:W-:Y:S02]  /*9f00*/  LOP3.LUT R16, R5, R2, RZ, 0xfc, !PT ;  /* 0x0000000205107212 */ /* 0x000fe400078efcff */
[----:B------:R-:W-:-:S04]  /*9f10*/  LOP3.LUT R0, R0, 0x30, R3, 0x78, !PT ;  /* 0x0000003000007812 */ /* 0x000fc800078e7803 */
[----:B------:R-:W-:Y:S01]  /*9f20*/  LOP3.LUT R17, R0, 0x640, R17, 0xf8, !PT ;  /* 0x0000064000117812 */ /* 0x000fe200078ef811 */
[----:B------:R-:W-:-:S05]  /*9f30*/  IMAD.MOV.U32 R0, RZ, RZ, 0x1 ;  /* 0x00000001ff007424 */ /* 0x000fca00078e00ff */
[----:B------:R1:W-:Y:S02]  /*9f40*/  STL [R1], R0 ;  /* 0x0000000001007387 */ /* 0x0003e40000100800 */
.L_x_2844:
[----:B--2---:R-:W2:Y:S01]  /*9f50*/  S2UR UR4, SR_CgaCtaId ;  /* 0x00000000000479c3 */ /* 0x004ea20000008800 */
[----:B------:R-:W-:Y:S01]  /*9f60*/  ULDC UR5, c[0x0][0xda8] ;  /* 0x00036a0000057ab9 */ /* 0x000fe20000000800 */
[----:B------:R-:W-:Y:S01]  /*9f70*/  ULDC.64 UR6, c[0x0][0x3f8] ;  /* 0x0000fe0000067ab9 */ /* 0x000fe20000000a00 */
[----:B------:R-:W-:Y:S02]  /*9f80*/  UISETP.NE.AND UP1, UPT, UR5, 0x1, UPT ;  /* 0x000000010500788c */ /* 0x000fe4000bf25270 */
[----:B------:R-:W-:Y:S01]  /*9f90*/  UISETP.NE.U32.AND UP0, UPT, UR6, URZ, UPT ;  /* 0x0000003f0600728c */ /* 0x000fe2000bf05070 */
[----:B------:R-:W-:Y:S01]  /*9fa0*/  UMOV UR40, 0x400 ;  /* 0x0000040000287882 */ /* 0x000fe20000000000 */
[----:B------:R-:W-:Y:S02]  /*9fb0*/  ULDC UR8, c[0x0][0xdb4] ;  /* 0x00036d0000087ab9 */ /* 0x000fe40000000800 */
[----:B------:R-:W-:Y:S02]  /*9fc0*/  UISETP.NE.AND.EX UP0, UPT, UR7, URZ, UPT, UP0 ;  /* 0x0000003f0700728c */ /* 0x000fe4000bf05300 */
[----:B------:R-:W-:Y:S01]  /*9fd0*/  UISETP.NE.AND UP2, UPT, UR8, 0x1, UPT ;  /* 0x000000010800788c */ /* 0x000fe2000bf45270 */
[----:B------:R-:W-:Y:S01]  /*9fe0*/  ULDC UR6, c[0x0][0x404] ;  /* 0x0001010000067ab9 */ /* 0x000fe20000000800 */
[----:B------:R-:W-:Y:S01]  /*9ff0*/  ULDC UR42, c[0x0][0x2e0] ;  /* 0x0000b800002a7ab9 */ /* 0x000fe20000000800 */
[----:B------:R-:W-:Y:S01]  /*a000*/  USEL UR6, UR6, 0x1, UP0 ;  /* 0x0000000106067887 */ /* 0x000fe20008000000 */
[----:B------:R-:W-:Y:S01]  /*a010*/  @UP1 ULDC UR7, c[0x0][0xdb0] ;  /* 0x00036c0000071ab9 */ /* 0x000fe20000000800 */
[----:B------:R-:W-:-:S02]  /*a020*/  UMOV UR45, UR49 ;  /* 0x00000031002d7c82 */ /* 0x000fc40008000000 */
[----:B------:R-:W-:-:S04]  /*a030*/  UIMAD UR42, UR6, UR42, URZ ;  /* 0x0000002a062a72a4 */ /* 0x000fc8000f8e023f */
[----:B------:R-:W-:Y:S01]  /*a040*/  @UP2 ULDC.64 UR10, c[0x0][0xdb8] ;  /* 0x00036e00000a2ab9 */ /* 0x000fe20000000a00 */
[----:B------:R-:W-:Y:S02]  /*a050*/  UIADD3 UR6, UR42, 0x9f, URZ ;  /* 0x0000009f2a067890 */ /* 0x000fe4000fffe03f */
[----:B--2---:R-:W-:-:S03]  /*a060*/  ULEA UR40, UR4, UR40, 0x18 ;  /* 0x0000002804287291 */ /* 0x004fc6000f8ec03f */
[----:B------:R-:W-:Y:S01]  /*a070*/  @UP1 ULDC UR4, c[0x0][0xdac] ;  /* 0x00036b0000041ab9 */ /* 0x000fe20000000800 */
[----:B------:R-:W-:Y:S02]  /*a080*/  UIADD3 UR9, UR40, 0x24200, URZ ;  /* 0x0002420028097890 */ /* 0x000fe4000fffe03f */
[----:B------:R-:W-:Y:S02]  /*a090*/  UIMAD.WIDE.U32 UR4, UR49, UR4, URZ ;  /* 0x00000004310472a5 */ /* 0x000fe4000f8e003f */
[----:B------:R-:W-:Y:S02]  /*a0a0*/  ULOP3.LUT UP0, URZ, UR9, 0x1bf, URZ, 0xc0, !UPT ;  /* 0x000001bf093f7892 */ /* 0x000fe4000f80c03f */
[----:B------:R-:W-:Y:S02]  /*a0b0*/  @UP1 USHF.R.U32.HI UR45, URZ, UR7, UR5 ;  /* 0x000000073f2d1299 */ /* 0x000fe40008011605 */
[----:B------:R-:W-:Y:S02]  /*a0c0*/  UIMAD.WIDE UR6, UR6, 0x66666667, URZ ;  /* 0x66666667060678a5 */ /* 0x000fe4000f8e023f */
[----:B------:R-:W-:Y:S01]  /*a0d0*/  UIMAD.WIDE.U32 UR4, UR45, UR10, URZ ;  /* 0x0000000a2d0472a5 */ /* 0x000fe2000f8e003f */
[----:B------:R-:W-:Y:S01]  /*a0e0*/  PLOP3.LUT P0, PT, PT, PT, UP0, 0x80, 0x0 ;  /* 0x000000000000781c */ /* 0x000fe20003f0f008 */
[----:B------:R-:W-:Y:S01]  /*a0f0*/  USHF.R.U32.HI UR41, URZ, 0x1f, UR7 ;  /* 0x0000001f3f297899 */ /* 0x000fe20008011607 */
[----:B------:R-:W-:Y:S01]  /*a100*/  UMOV UR39, UR45 ;  /* 0x0000002d00277c82 */ /* 0x000fe20008000000 */
[----:B------:R-:W-:-:S02]  /*a110*/  @UP2 USHF.R.U32.HI UR39, URZ, UR11, UR5 ;  /* 0x0000000b3f272299 */ /* 0x000fc40008011605 */
[----:B------:R-:W-:Y:S02]  /*a120*/  ULEA.HI.SX32 UR41, UR7, UR41, 0x1a ;  /* 0x0000002907297291 */ /* 0x000fe4000f8fd23f */
[----:B------:R-:W-:-:S04]  /*a130*/  UIADD3 UR38, -UR39, URZ, URZ ;  /* 0x0000003f27267290 */ /* 0x000fc8000fffe13f */
[----:B------:R-:W-:Y:S02]  /*a140*/  UIMAD UR38, UR8, UR38, UR45 ;  /* 0x00000026082672a4 */ /* 0x000fe4000f8e022d */
[----:B---3--:R-:W-:Y:S10]  /*a150*/  @!P0 BRA `(.L_x_2799) ;  /* 0x0000000000408947 */ /* 0x008ff40003800000 */
[----:B------:R-:W-:Y:S01]  /*a160*/  MOV R2, 0x0 ;  /* 0x0000000000027802 */ /* 0x000fe20000000f00 */
[----:B------:R-:W-:Y:S01]  /*a170*/  ULDC.64 UR6, c[0x4][0x198] ;  /* 0x0100660000067ab9 */ /* 0x000fe20000000a00 */
[----:B------:R-:W-:Y:S01]  /*a180*/  ULDC.64 UR8, c[0x4][0x1a0] ;  /* 0x0100680000087ab9 */ /* 0x000fe20000000a00 */
[----:B------:R-:W-:Y:S01]  /*a190*/  ULDC.64 UR4, c[0x4][0xb0] ;  /* 0x01002c0000047ab9 */ /* 0x000fe20000000a00 */
[----:B------:R-:W-:Y:S02]  /*a1a0*/  IMAD.U32 R4, RZ, RZ, UR6 ;  /* 0x00000006ff047e24 */ /* 0x000fe4000f8e00ff */
[----:B------:R-:W2:Y:S01]  /*a1b0*/  LDC.64 R2, c[0x4][R2] ;  /* 0x0100000002027b82 */ /* 0x000ea20000000a00 */
        /* <DEDUP_REMOVED lines=9> */
[----:B-12---:R-:W-:Y:S05]  /*a250*/  CALL.ABS.NOINC R2 ;  /* 0x0000000002007343 */ /* 0x006fea0003c00000 */
.L_x_2799:
        /* <DEDUP_REMOVED lines=20> */
.L_x_2800:
[----:B-1----:R-:W-:-:S04]  /*a3a0*/  IMAD.U32 R0, RZ, RZ, UR40 ;  /* 0x00000028ff007e24 */ /* 0x002fc8000f8e00ff */
        /* <DEDUP_REMOVED lines=19> */
.L_x_2801:
        /* <DEDUP_REMOVED lines=18> */
.L_x_2802:
[----:B------:R-:W-:Y:S01]  /*a600*/  ULDC.64 UR4, c[0x0][0x9f8] ;  /* 0x00027e0000047ab9 */ /* 0x000fe20000000a00 */
[----:B------:R-:W-:Y:S01]  /*a610*/  IMAD.U32 R5, RZ, RZ, UR39 ;  /* 0x00000027ff057e24 */ /* 0x000fe2000f8e00ff */
[----:B------:R-:W-:Y:S01]  /*a620*/  ISETP.NE.U32.AND P0, PT, RZ, UR4, PT ;  /* 0x00000004ff007c0c */ /* 0x000fe2000bf05070 */
[----:B------:R-:W-:Y:S01]  /*a630*/  IMAD.U32 R9, RZ, RZ, UR39 ;  /* 0x00000027ff097e24 */ /* 0x000fe2000f8e00ff */
[----:B------:R-:W1:Y:S01]  /*a640*/  S2R R7, SR_TID.X ;  /* 0x0000000000077919 */ /* 0x000e620000002100 */
[----:B------:R-:W2:Y:S01]  /*a650*/  LDC R0, c[0x0][0x428] ;  /* 0x00010a00ff007b82 */ /* 0x000ea20000000800 */
[----:B------:R-:W-:-:S13]  /*a660*/  ISETP.NE.AND.EX P0, PT, RZ, UR5, PT, P0 ;  /* 0x00000005ff007c0c */ /* 0x000fda000bf05300 */
[----:B------:R-:W3:Y:S01]  /*a670*/  @P0 LDC.64 R2, c[0x0][0x9f8] ;  /* 0x00027e00ff020b82 */ /* 0x000ee20000000a00 */
[----:B------:R-:W-:Y:S01]  /*a680*/  IMAD R6, RZ, RZ, -UR45 ;  /* 0x8000002dff067e24 */ /* 0x000fe2000f8e02ff */
[----:B-1----:R-:W-:Y:S01]  /*a690*/  LOP3.LUT R10, R7, 0x7f, RZ, 0xc0, !PT ;  /* 0x0000007f070a7812 */ /* 0x002fe200078ec0ff */
[----:B---3--:R-:W-:-:S05]  /*a6a0*/  @P0 IMAD.WIDE R2, R5, 0x4, R2 ;  /* 0x0000000405020825 */ /* 0x008fca00078e0202 */
[----:B------:R-:W1:Y:S01]  /*a6b0*/  LDC R5, c[0x0][0xda8] ;  /* 0x00036a00ff057b82 */ /* 0x000e620000000800 */
[----:B------:R3:W4:Y:S01]  /*a6c0*/  @P0 LDG.E R9, desc[UR50][R2.64] ;  /* 0x0000003202090981 */ /* 0x000722000c1e1900 */
[----:B--2---:R-:W-:Y:S01]  /*a6d0*/  ISETP.NE.AND P0, PT, R0, 0x1, PT ;  /* 0x000000010000780c */ /* 0x004fe20003f05270 */
[----:B------:R-:W-:Y:S01]  /*a6e0*/  UMOV UR36, URZ ;  /* 0x0000003f00247c82 */ /* 0x000fe20008000000 */
[----:B------:R-:W-:Y:S01]  /*a6f0*/  ISETP.NE.AND P2, PT, R10, RZ, PT ;  /* 0x000000ff0a00720c */ /* 0x000fe20003f45270 */
[----:B------:R-:W-:Y:S01]  /*a700*/  UMOV UR4, 0x40 ;  /* 0x0000004000047882 */ /* 0x000fe20000000000 */
[----:B------:R-:W-:Y:S01]  /*a710*/  UMOV UR6, UR38 ;  /* 0x0000002600067c82 */ /* 0x000fe20008000000 */
[----:B------:R-:W-:Y:S01]  /*a720*/  UMOV UR7, UR39 ;  /* 0x0000002700077c82 */ /* 0x000fe20008000000 */
[----:B------:R-:W-:Y:S01]  /*a730*/  UMOV UR8, 0x80 ;  /* 0x0000008000087882 */ /* 0x000fe20000000000 */
[----:B------:R-:W-:Y:S01]  /*a740*/  UMOV UR10, UR38 ;  /* 0x00000026000a7c82 */ /* 0x000fe20008000000 */
[----:B------:R-:W-:Y:S01]  /*a750*/  UMOV UR11, UR39 ;  /* 0x00000027000b7c82 */ /* 0x000fe20008000000 */
[----:B---3--:R-:W2:Y:S01]  /*a760*/  LDC.64 R2, c[0x0][0x3f8] ;  /* 0x0000fe00ff027b82 */ /* 0x008ea20000000a00 */
[----:B------:R-:W-:Y:S01]  /*a770*/  UMOV UR14, 0xffffffff ;  /* 0xffffffff000e7882 */ /* 0x000fe20000000000 */
[----:B------:R-:W-:Y:S01]  /*a780*/  SHF.R.U32.HI R7, RZ, 0x5, R7 ;  /* 0x00000005ff077819 */ /* 0x000fe20000011607 */
[----:B------:R-:W-:-:S03]  /*a790*/  IMAD.U32 R18, RZ, RZ, UR38 ;  /* 0x00000026ff127e24 */ /* 0x000fc6000f8e00ff */
[----:B------:R-:W-:Y:S01]  /*a7a0*/  VOTEU.ALL UP1, P2 ;  /* 0x00000000003f7886 */ /* 0x000fe20001020000 */
[----:B------:R-:W-:Y:S01]  /*a7b0*/  LOP3.LUT R7, R7, 0x3, RZ, 0xc0, !PT ;  /* 0x0000000307077812 */ /* 0x000fe200078ec0ff */
[----:B------:R-:W3:Y:S01]  /*a7c0*/  @P0 LDC R0, c[0x0][0x42c] ;  /* 0x00010b00ff000b82 */ /* 0x000ee20000000800 */
[----:B-1----:R-:W-:Y:S02]  /*a7d0*/  IMAD R6, R5, R6, UR49 ;  /* 0x0000003105067e24 */ /* 0x002fe4000f8e0206 */
[----:B------:R-:W-:Y:S02]  /*a7e0*/  @!UP1 UIADD3 UR12, UP0, UR52, 0x270, URZ ;  /* 0x00000270340c9890 */ /* 0x000fe4000ff1e03f */
[----:B------:R-:W-:-:S03]  /*a7f0*/  IMAD.SHL.U32 R6, R6, 0x80, RZ ;  /* 0x0000008006067824 */ /* 0x000fc600078e00ff */
[----:B------:R-:W1:Y:S01]  /*a800*/  @P0 LDC R5, c[0x0][0x430] ;  /* 0x00010c00ff050b82 */ /* 0x000e620000000800 */
[----:B------:R-:W-:Y:S01]  /*a810*/  @!UP1 UIADD3.X UR13, URZ, UR53, URZ, UP0, !UPT ;  /* 0x000000353f0d9290 */ /* 0x000fe200087fe43f */
[----:B------:R-:W-:Y:S02]  /*a820*/  R2UR UR37, R6 ;  /* 0x00000000062572ca */ /* 0x000fe400000e0000 */
[----:B--2---:R-:W-:-:S04]  /*a830*/  ISETP.NE.U32.AND P1, PT, R2, RZ, PT ;  /* 0x000000ff0200720c */ /* 0x004fc80003f25070 */
[----:B------:R-:W-:Y:S01]  /*a840*/  ISETP.NE.AND.EX P1, PT, R3, RZ, PT, P1 ;  /* 0x000000ff0300720c */ /* 0x000fe20003f25310 */
[----:B---3--:R-:W-:-:S06]  /*a850*/  @P0 IMAD.HI.U32 R0, R0, UR38, RZ ;  /* 0x0000002600000c27 */ /* 0x008fcc000f8e00ff */
[----:B------:R-:W-:Y:S01]  /*a860*/  UMOV UR5, UR37 ;  /* 0x0000002500057c82 */ /* 0x000fe20008000000 */
[----:B------:R-:W-:Y:S01]  /*a870*/  UMOV UR9, UR37 ;  /* 0x0000002500097c82 */ /* 0x000fe20008000000 */
[----:B------:R2:W-:Y:S01]  /*a880*/  @!UP1 UTMAPF.L2.4D [UR36], [UR12] ;  /* 0x000000240c0095b8 */ /* 0x0005e20008018000 */
[----:B-1----:R-:W-:Y:S01]  /*a890*/  @P0 SHF.R.U32.HI R18, RZ, R5, R0 ;  /* 0x00000005ff120219 */ /* 0x002fe20000011600 */
[----:B------:R2:W-:Y:S01]  /*a8a0*/  @!UP1 UTMAPF.L2.4D [UR4], [UR12] ;  /* 0x000000040c0095b8 */ /* 0x0005e20008018000 */
[----:B------:R2:W-:Y:S01]  /*a8b0*/  @!UP1 UTMAPF.L2.4D [UR8], [UR12] ;  /* 0x000000080c0095b8 */ /* 0x0005e20008018000 */
[----:B----4-:R-:W-:Y:S01]  /*a8c0*/  SHF.R.S32.HI R4, RZ, 0x1f, R9 ;  /* 0x0000001fff047819 */ /* 0x010fe20000011409 */
[----:B------:R2:W-:Y:S01]  /*a8d0*/  STL [R1+0x4], R9 ;  /* 0x0000040901007387 */ /* 0x0005e20000100800 */
[----:B------:R-:W-:-:S03]  /*a8e0*/  SEL R0, R9, RZ, !P1 ;  /* 0x000000ff09007207 */ /* 0x000fc60004800000 */
[----:B------:R2:W-:Y:S01]  /*a8f0*/  STL [R1+0x8], R4 ;  /* 0x0000080401007387 */ /* 0x0005e20000100800 */
[----:B------:R-:W-:Y:S05]  /*a900*/  BRA.DIV UR14, `(.L_x_2803) ;  /* 0x000000320ef07947 */ /* 0x000fea000b800000 */
[----:B------:R1:W3:Y:S02]  /*a910*/  SHFL.IDX PT, R14, R7, RZ, 0x1f ;  /* 0x00001fff070e7589 */ /* 0x0002e400000e0000 */
.L_x_2860:
[----:B---3--:R-:W-:Y:S02]  /*a920*/  ISETP.NE.AND P0, PT, R14, RZ, PT ;  /* 0x000000ff0e00720c */ /* 0x008fe40003f05270 */
[----:B------:R-:W-:-:S11]  /*a930*/  PLOP3.LUT P6, PT, PT, PT, PT, 0x8, 0x0 ;  /* 0x000000000000781c */ /* 0x000fd60003fce170 */
[----:B------:R-:W-:Y:S05]  /*a940*/  @P0 BRA `(.L_x_2804) ;  /* 0x00000008000c0947 */ /* 0x000fea0003800000 */
[----:B--2---:R-:W-:-:S06]  /*a950*/  UIADD3 UR4, UR41, -0x1, URZ ;  /* 0xffffffff29047890 */ /* 0x004fcc000fffe03f */
[----:B-1----:R-:W-:Y:S01]  /*a960*/  IMAD.U32 R7, RZ, RZ, UR4 ;  /* 0x00000004ff077e24 */ /* 0x002fe2000f8e00ff */
[----:B------:R-:W-:-:S03]  /*a970*/  UMOV UR4, 0xffffffff ;  /* 0xffffffff00047882 */ /* 0x000fc60000000000 */
[----:B------:R-:W-:Y:S05]  /*a980*/  BRA.DIV UR4, `(.L_x_2805) ;  /* 0x0000003204f07947 */ /* 0x000fea000b800000 */
[----:B------:R-:W-:-:S13]  /*a990*/  ELECT P6, URZ, PT ;  /* 0x00000000003f782f */ /* 0x000fda00038c0000 */
.L_x_2863:
[----:B------:R-:W-:Y:S05]  /*a9a0*/  @!P6 BRA `(.L_x_2806) ;  /* 0x000000040078e947 */ /* 0x000fea0003800000 */
[----:B------:R-:W-:Y:S01]  /*a9b0*/  IMAD.MOV.U32 R0, RZ, RZ, R9 ;  /* 0x000000ffff007224 */ /* 0x000fe200078e0009 */
[----:B------:R-:W-:Y:S06]  /*a9c0*/  @!P1 BRA `(.L_x_2807) ;  /* 0x0000000000489947 */ /* 0x000fec0003800000 */
[----:B------:R-:W1:Y:S01]  /*a9d0*/  LDC R0, c[0x0][0x41c] ;  /* 0x00010700ff007b82 */ /* 0x000e620000000800 */
[----:B------:R-:W-:Y:S01]  /*a9e0*/  IMAD.MOV.U32 R11, RZ, RZ, R4 ;  /* 0x000000ffff0b7224 */ /* 0x000fe200078e0004 */
[----:B------:R-:W-:Y:S01]  /*a9f0*/  ULDC.64 UR4, c[0x0][0x408] ;  /* 0x0001020000047ab9 */ /* 0x000fe20000000a00 */
[----:B-1----:R-:W-:-:S13]  /*aa00*/  ISETP.NE.AND P0, PT, R0, 0x1, PT ;  /* 0x000000010000780c */ /* 0x002fda0003f05270 */
[----:B------:R-:W1:Y:S02]  /*aa10*/  @P0 LDC.64 R4, c[0x0][0x420] ;  /* 0x00010800ff040b82 */ /* 0x000e640000000a00 */
[----:B-1----:R-:W-:-:S04]  /*aa20*/  @P0 IMAD.HI.U32 R8, R7, R4, RZ ;  /* 0x0000000407080227 */ /* 0x002fc800078e00ff */
[----:B------:R-:W-:Y:S01]  /*aa30*/  IMAD.MOV.U32 R4, RZ, RZ, R7 ;  /* 0x000000ffff047224 */ /* 0x000fe200078e0007 */
[----:B------:R-:W-:-:S05]  /*aa40*/  @P0 SHF.R.U32.HI R4, RZ, R5, R8 ;  /* 0x00000005ff040219 */ /* 0x000fca0000011608 */
[----:B------:R-:W-:-:S04]  /*aa50*/  IMAD.MOV R5, RZ, RZ, -R4 ;  /* 0x000000ffff057224 */ /* 0x000fc800078e0a04 */
[----:B------:R-:W-:Y:S01]  /*aa60*/  IMAD R7, R0, R5, R7 ;  /* 0x0000000500077224 */ /* 0x000fe200078e0207 */
[--C-:B------:R-:W-:Y:S01]  /*aa70*/  SHF.R.S32.HI R5, RZ, 0x1f, R4.reuse ;  /* 0x0000001fff057819 */ /* 0x100fe20000011404 */
[----:B------:R-:W-:Y:S02]  /*aa80*/  IMAD R0, R11, UR4, RZ ;  /* 0x000000040b007c24 */ /* 0x000fe4000f8e02ff */
[----:B------:R-:W-:-:S04]  /*aa90*/  IMAD.WIDE.U32 R4, R9, UR4, R4 ;  /* 0x0000000409047c25 */ /* 0x000fc8000f8e0004 */
[----:B------:R-:W-:Y:S01]  /*aaa0*/  IMAD R9, R9, UR5, R0 ;  /* 0x0000000509097c24 */ /* 0x000fe2000f8e0200 */
[----:B------:R-:W-:-:S03]  /*aab0*/  LEA R2, P0, R4, R2, 0x2 ;  /* 0x0000000204027211 */ /* 0x000fc600078010ff */
[----:B------:R-:W-:-:S05]  /*aac0*/  IMAD.IADD R0, R5, 0x1, R9 ;  /* 0x0000000105007824 */ /* 0x000fca00078e0209 */
[----:B------:R-:W-:-:S05]  /*aad0*/  LEA.HI.X R3, R4, R3, R0, 0x2, P0 ;  /* 0x0000000304037211 */ /* 0x000fca00000f1400 */
[----:B------:R1:W5:Y:S02]  /*aae0*/  LDG.E R0, desc[UR50][R2.64] ;  /* 0x0000003202007981 */ /* 0x000364000c1e1900 */
.L_x_2807:
[----:B-1----:R-:W2:Y:S01]  /*aaf0*/  LDL R2, [R1] ;  /* 0x0000000001027983 */ /* 0x002ea20000100800 */
[----:B------:R-:W-:Y:S02]  /*ab00*/  LEA R5, R19, UR40, 0x3 ;  /* 0x0000002813057c11 */ /* 0x000fe4000f8e18ff */
[----:B------:R-:W-:Y:S02]  /*ab10*/  ISETP.NE.AND P0, PT, R10, RZ, PT ;  /* 0x000000ff0a00720c */ /* 0x000fe40003f05270 */
[----:B--2---:R-:W-:-:S04]  /*ab20*/  SHF.L.U32 R2, R2, 0x1f, RZ ;  /* 0x0000001f02027819 */ /* 0x004fc800000006ff */
[----:B------:R-:W1:Y:S02]  /*ab30*/  SYNCS.PHASECHK.TRANS64.TRYWAIT P3, [R5+URZ+0x33480], R2 ;  /* 0x03348002050075a7 */ /* 0x000e64000806017f */
[----:B-1----:R-:W-:Y:S05]  /*ab40*/  @!P3 BRA `(.L_x_2808) ;  /* 0x0000003000a0b947 */ /* 0x002fea0003800000 */
.L_x_2864:
        /* <DEDUP_REMOVED lines=8> */
.L_x_2809:
[----:B------:R-:W-:Y:S01]  /*abd0*/  IMAD.U32 R3, RZ, RZ, UR40 ;  /* 0x00000028ff037e24 */ /* 0x000fe2000f8e00ff */
[----:B------:R-:W-:Y:S01]  /*abe0*/  R2UR UR9, R5 ;  /* 0x00000000050972ca */ /* 0x000fe200000e0000 */
[----:B------:R-:W-:Y:S01]  /*abf0*/  IMAD R7, R7, 0xa0, RZ ;  /* 0x000000a007077824 */ /* 0x000fe200078e02ff */
[----:B------:R-:W-:Y:S01]  /*ac00*/  UIADD3 UR4, UP0, UR52, 0x470, URZ ;  /* 0x0000047034047890 */ /* 0x000fe2000ff1e03f */
[----:B------:R-:W-:Y:S01]  /*ac10*/  IMAD R3, R19, 0x7800, R3 ;  /* 0x0000780013037824 */ /* 0x000fe200078e0203 */
[----:B------:R-:W-:Y:S01]  /*ac20*/  R2UR UR12, R18 ;  /* 0x00000000120c72ca */ /* 0x000fe200000e0000 */
[----:B------:R-:W-:Y:S01]  /*ac30*/  UMOV UR10, URZ ;  /* 0x0000003f000a7c82 */ /* 0x000fe20008000000 */
[----:B-----5:R-:W-:Y:S01]  /*ac40*/  R2UR UR13, R0 ;  /* 0x00000000000d72ca */ /* 0x020fe200000e0000 */
[----:B------:R-:W-:Y:S01]  /*ac50*/  UIADD3.X UR5, URZ, UR53, URZ, UP0, !UPT ;  /* 0x000000353f057290 */ /* 0x000fe200087fe43f */
[----:B------:R-:W-:Y:S01]  /*ac60*/  R2UR UR15, R3 ;  /* 0x00000000030f72ca */ /* 0x000fe200000e0000 */
[----:B------:R-:W-:Y:S01]  /*ac70*/  UMOV UR6, 0x0 ;  /* 0x0000000000067882 */ /* 0x000fe20000000000 */
[----:B------:R-:W-:Y:S01]  /*ac80*/  R2UR UR11, R7 ;  /* 0x00000000070b72ca */ /* 0x000fe200000e0000 */
[----:B------:R-:W-:Y:S01]  /*ac90*/  UMOV UR7, 0x14f00000 ;  /* 0x14f0000000077882 */ /* 0x000fe20000000000 */
[----:B------:R-:W-:Y:S01]  /*aca0*/  UMOV UR16, 0x40 ;  /* 0x0000004000107882 */ /* 0x000fe20000000000 */
[----:B------:R-:W-:-:S08]  /*acb0*/  UIADD3 UR9, UR9, 0x33470, URZ ;  /* 0x0003347009097890 */ /* 0x000fd0000fffe03f */
[----:B------:R-:W-:Y:S02]  /*acc0*/  UIADD3 UR8, UR15, 0xf200, URZ ;  /* 0x0000f2000f087890 */ /* 0x000fe4000fffe03f */
[----:B------:R-:W-:Y:S02]  /*acd0*/  UIADD3 UR14, UR15, 0x11a00, URZ ;  /* 0x00011a000f0e7890 */ /* 0x000fe4000fffe03f */
[----:B------:R-:W-:-:S05]  /*ace0*/  UIADD3 UR15, UR15, 0x14200, URZ ;  /* 0x000142000f0f7890 */ /* 0x000fca000fffe03f */
[----:B------:R2:W-:Y:S02]  /*acf0*/  UTMALDG.4D [UR8], [UR4], desc[UR6] ;  /* 0x00000608040075b4 */ /* 0x0005e40008019000 */
[----:B--2---:R-:W-:Y:S01]  /*ad00*/  UMOV UR8, UR14 ;  /* 0x0000000e00087c82 */ /* 0x004fe20008000000 */
[----:B------:R-:W-:Y:S01]  /*ad10*/  UMOV UR10, UR16 ;  /* 0x00000010000a7c82 */ /* 0x000fe20008000000 */
[----:B------:R-:W-:Y:S01]  /*ad20*/  UMOV UR14, 0x80 ;  /* 0x00000080000e7882 */ /* 0x000fe20000000000 */
[----:B------:R2:W-:Y:S02]  /*ad30*/  UTMALDG.4D [UR8], [UR4], desc[UR6] ;  /* 0x00000608040075b4 */ /* 0x0005e40008019000 */
[----:B--2---:R-:W-:Y:S01]  /*ad40*/  UMOV UR8, UR15 ;  /* 0x0000000f00087c82 */ /* 0x004fe20008000000 */
[----:B------:R-:W-:Y:S02]  /*ad50*/  UMOV UR10, UR14 ;  /* 0x0000000e000a7c82 */ /* 0x000fe40008000000 */
[----:B------:R2:W-:Y:S01]  /*ad60*/  UTMALDG.4D [UR8], [UR4], desc[UR6] ;  /* 0x00000608040075b4 */ /* 0x0005e20008019000 */
[----:B------:R-:W3:Y:S02]  /*ad70*/  SYNCS.PHASECHK.TRANS64.TRYWAIT P3, [R5+URZ+0x33440], R2 ;  /* 0x03344002050075a7 */ /* 0x000ee4000806017f */
[----:B--23--:R-:W-:Y:S05]  /*ad80*/  @!P3 BRA `(.L_x_2810) ;  /* 0x000000300024b947 */ /* 0x00cfea0003800000 */
.L_x_2865:
        /* <DEDUP_REMOVED lines=8> */
.L_x_2811:
        /* <DEDUP_REMOVED lines=13> */
[----:B------:R-:W-:Y:S02]  /*aee0*/  UIADD3 UR14, UR15, 0x26a00, URZ ;  /* 0x00026a000f0e7890 */ /* 0x000fe4000fffe03f */
[----:B------:R-:W-:-:S05]  /*aef0*/  UIADD3 UR15, UR15, 0x29200, URZ ;  /* 0x000292000f0f7890 */ /* 0x000fca000fffe03f */
[----:B------:R3:W-:Y:S02]  /*af00*/  UTMALDG.4D [UR8], [UR4], desc[UR6] ;  /* 0x00000608040075b4 */ /* 0x0007e40008019000 */
[----:B---3--:R-:W-:Y:S01]  /*af10*/  UMOV UR8, UR14 ;  /* 0x0000000e00087c82 */ /* 0x008fe20008000000 */
[----:B------:R-:W-:Y:S01]  /*af20*/  UMOV UR10, UR16 ;  /* 0x00000010000a7c82 */ /* 0x000fe20008000000 */
[----:B------:R-:W-:Y:S01]  /*af30*/  UMOV UR14, 0x80 ;  /* 0x00000080000e7882 */ /* 0x000fe20000000000 */
[----:B------:R3:W-:Y:S02]  /*af40*/  UTMALDG.4D [UR8], [UR4], desc[UR6] ;  /* 0x00000608040075b4 */ /* 0x0007e40008019000 */
[----:B---3--:R-:W-:Y:S01]  /*af50*/  UMOV UR8, UR15 ;  /* 0x0000000f00087c82 */ /* 0x008fe20008000000 */
[----:B------:R-:W-:Y:S02]  /*af60*/  UMOV UR10, UR14 ;  /* 0x0000000e000a7c82 */ /* 0x000fe40008000000 */
[----:B------:R3:W-:Y:S02]  /*af70*/  UTMALDG.4D [UR8], [UR4], desc[UR6] ;  /* 0x00000608040075b4 */ /* 0x0007e40008019000 */
[----:B---3--:R-:W-:Y:S01]  /*af80*/  NOP ;  /* 0x0000000000007918 */ /* 0x008fe20000000000 */
.L_x_2806:
[----:B------:R-:W-:Y:S05]  /*af90*/  WARPSYNC.ALL ;  /* 0x0000000000007948 */ /* 0x000fea0003800000 */
[----:B------:R-:W-:Y:S01]  /*afa0*/  ELECT P0, URZ, PT ;  /* 0x00000000003f782f */ /* 0x000fe20003800000 */
[----:B------:R-:W-:Y:S01]  /*afb0*/  BAR.SYNC.DEFER_BLOCKING 0x8, 0x120 ;  /* 0x0204800000007b1d */ /* 0x000fe20000010000 */
[----:B------:R-:W-:Y:S02]  /*afc0*/  UIADD3 UR4, UP0, UR52, 0x270, URZ ;  /* 0x0000027034047890 */ /* 0x000fe4000ff1e03f */
[----:B------:R-:W-:Y:S02]  /*afd0*/  UIADD3 UR8, UR40, 0x1e200, URZ ;  /* 0x0001e20028087890 */ /* 0x000fe4000fffe03f */
[----:B------:R-:W-:-:S02]  /*afe0*/  UIADD3 UR9, UR40, 0x33400, URZ ;  /* 0x0003340028097890 */ /* 0x000fc4000fffe03f */
[----:B------:R-:W-:Y:S02]  /*aff0*/  UIADD3.X UR5, URZ, UR53, URZ, UP0, !UPT ;  /* 0x000000353f057290 */ /* 0x000fe400087fe43f */
[----:B------:R-:W-:Y:S02]  /*b000*/  UIADD3 UR24, UR40, 0x20200, URZ ;  /* 0x0002020028187890 */ /* 0x000fe4000fffe03f */
[----:B------:R-:W-:Y:S01]  /*b010*/  UIADD3 UR16, UR40, 0x22200, URZ ;  /* 0x0002220028107890 */ /* 0x000fe2000fffe03f */
[C---:B------:R-:W-:Y:S01]  /*b020*/  @P0 R2UR UR11, R6.reuse ;  /* 0x00000000060b02ca */ /* 0x040fe200000e0000 */
[----:B-12---:R-:W-:Y:S01]  /*b030*/  @P0 IMAD.MOV.U32 R2, RZ, RZ, 0x6000 ;  /* 0x00006000ff020424 */ /* 0x006fe200078e00ff */
[C---:B------:R-:W-:Y:S01]  /*b040*/  @P0 R2UR UR27, R6.reuse ;  /* 0x00000000061b02ca */ /* 0x040fe200000e0000 */
[----:B------:R-:W-:Y:S01]  /*b050*/  UMOV UR6, 0x0 ;  /* 0x0000000000067882 */ /* 0x000fe20000000000 */
        /* <DEDUP_REMOVED lines=8> */
[----:B------:R3:W-:Y:S01]  /*b0e0*/  @P0 SYNCS.ARRIVE.TRANS64 RZ, [UR40+0x33400], R2 ;  /* 0x03340002ffff09a7 */ /* 0x0007e20008000028 */
[----:B------:R-:W-:Y:S01]  /*b0f0*/  UMOV UR25, UR9 ;  /* 0x0000000900197c82 */ /* 0x000fe20008000000 */
[----:B------:R-:W-:Y:S01]  /*b100*/  UMOV UR18, 0x80 ;  /* 0x0000008000127882 */ /* 0x000fe20000000000 */
[----:B------:R-:W-:Y:S01]  /*b110*/  UMOV UR20, UR38 ;  /* 0x0000002600147c82 */ /* 0x000fe20008000000 */
[----:B------:R-:W-:Y:S01]  /*b120*/  UMOV UR21, UR39 ;  /* 0x0000002700157c82 */ /* 0x000fe20008000000 */
[----:B------:R3:W-:Y:S01]  /*b130*/  UTMALDG.4D [UR8], [UR4], desc[UR6] ;  /* 0x00000608040075b4 */ /* 0x0007e20008019000 */
[----:B------:R-:W-:Y:S01]  /*b140*/  UMOV UR17, UR9 ;  /* 0x0000000900117c82 */ /* 0x000fe20008000000 */
[----:B------:R3:W-:Y:S01]  /*b150*/  UTMALDG.4D [UR24], [UR4], desc[UR6] ;  /* 0x00000618040075b4 */ /* 0x0007e20008019000 */
[----:B------:R3:W-:Y:S02]  /*b160*/  UTMALDG.4D [UR16], [UR4], desc[UR6] ;  /* 0x00000610040075b4 */ /* 0x0007e40008019000 */
[----:B---3--:R-:W-:Y:S01]  /*b170*/  NOP ;  /* 0x0000000000007918 */ /* 0x008fe20000000000 */
.L_x_2804:
[----:B--2---:R-:W-:-:S06]  /*b180*/  ULOP3.LUT UR4, UR47, 0x1, URZ, 0xc, !UPT ;  /* 0x000000012f047892 */ /* 0x004fcc000f8e0c3f */
[----:B------:R-:W-:-:S05]  /*b190*/  IMAD.U32 R2, RZ, RZ, UR4 ;  /* 0x00000004ff027e24 */ /* 0x000fca000f8e00ff */
[----:B------:R-:W-:-:S04]  /*b1a0*/  SHF.L.U32 R2, R2, 0x1f, RZ ;  /* 0x0000001f02027819 */ /* 0x000fc800000006ff */
[----:B------:R-:W2:Y:S02]  /*b1b0*/  SYNCS.PHASECHK.TRANS64.TRYWAIT P0, [UR40+0x33420], R2 ;  /* 0x03342002ff0075a7 */ /* 0x000ea40008000168 */
[----:B--2---:R-:W-:Y:S05]  /*b1c0*/  @!P0 BRA `(.L_x_2812) ;  /* 0x0000002c00288947 */ /* 0x004fea0003800000 */
.L_x_2866:
[----:B------:R-:W-:-:S06]  /*b1d0*/  UISETP.GE.AND UP0, UPT, UR42, 0xa1, UPT ;  /* 0x000000a12a00788c */ /* 0x000fcc000bf06270 */
[----:B------:R-:W-:-:S13]  /*b1e0*/  PLOP3.LUT P0, PT, PT, PT, UP0, 0x80, 0x0 ;  /* 0x000000000000781c */ /* 0x000fda0003f0f008 */
[----:B------:R-:W-:Y:S05]  /*b1f0*/  @!P0 BRA `(.L_x_2813) ;  /* 0x0000001800048947 */ /* 0x000fea0003800000 */
[----:B--2---:R2:W5:Y:S01]  /*b200*/  LDL.LU R2, [R1] ;  /* 0x0000000001027983 */ /* 0x0045620000300800 */
[----:B------:R-:W-:Y:S01]  /*b210*/  UIADD3 UR4, UR41, -0x2, URZ ;  /* 0xfffffffe29047890 */ /* 0x000fe2000fffe03f */
[----:B------:R-:W-:-:S05]  /*b220*/  IMAD.MOV.U32 R8, RZ, RZ, R19 ;  /* 0x000000ffff087224 */ /* 0x000fca00078e0013 */
[----:B------:R-:W-:-:S07]  /*b230*/  IMAD.U32 R3, RZ, RZ, UR4 ;  /* 0x00000004ff037e24 */ /* 0x000fce000f8e00ff */
.L_x_2837:
[----:B------:R-:W-:Y:S01]  /*b240*/  VIADD R19, R8, 0x1 ;  /* 0x0000000108137836 */ /* 0x000fe20000000000 */
[----:B------:R-:W-:Y:S04]  /*b250*/  BSSY B0, `(.L_x_2814) ;  /* 0x00000a6000007945 */ /* 0x000fe80003800000 */
[----:B------:R-:W-:-:S04]  /*b260*/  ISETP.NE.AND P0, PT, R19, 0x2, PT ;  /* 0x000000021300780c */ /* 0x000fc80003f05270 */
[----:B------:R-:W-:Y:S02]  /*b270*/  SEL R5, RZ, 0x1, P0 ;  /* 0x00000001ff057807 */ /* 0x000fe40000000000 */
[----:B------:R-:W-:Y:S02]  /*b280*/  SEL R19, R19, RZ, P0 ;  /* 0x000000ff13137207 */ /* 0x000fe40000000000 */
[----:B-----5:R-:W-:-:S05]  /*b290*/  LOP3.LUT R10, R2, R5, RZ, 0x3c, !PT ;  /* 0x00000005020a7212 */ /* 0x020fca00078e3cff */
[----:B---3--:R3:W-:Y:S01]  /*b2a0*/  STL [R1], R10 ;  /* 0x0000000a01007387 */ /* 0x0087e20000100800 */
[----:B------:R-:W-:Y:S05]  /*b2b0*/  @!P6 BRA `(.L_x_2815) ;  /* 0x00000008007ce947 */ /* 0x000fea0003800000 */
[----:B------:R-:W-:Y:S01]  /*b2c0*/  IMAD.MOV.U32 R9, RZ, RZ, R3 ;  /* 0x000000ffff097224 */ /* 0x000fe200078e0003 */
[----:B------:R-:W-:Y:S06]  /*b2d0*/  @!P1 BRA `(.L_x_2816) ;  /* 0x0000000000509947 */ /* 0x000fec0003800000 */
[----:B-1----:R-:W4:Y:S01]  /*b2e0*/  LDL R7, [R1+0x8] ;  /* 0x0000080001077983 */ /* 0x002f220000100800 */
        /* <DEDUP_REMOVED lines=19> */
.L_x_2816:
[----:B------:R-:W1:Y:S01]  /*b420*/  S2R R4, SR_TID.X ;  /* 0x0000000000047919 */ /* 0x000e620000002100 */
[----:B----4-:R-:W-:Y:S01]  /*b430*/  LEA R6, R19, UR40, 0x3 ;  /* 0x0000002813067c11 */ /* 0x010fe2000f8e18ff */
[----:B------:R-:W-:Y:S01]  /*b440*/  BSSY B1, `(.L_x_2817) ;  /* 0x0000006000017945 */ /* 0x000fe20003800000 */
[----:B-1----:R-:W-:Y:S02]  /*b450*/  LOP3.LUT R5, R4, 0x7f, RZ, 0xc0, !PT ;  /* 0x0000007f04057812 */ /* 0x002fe400078ec0ff */
[----:B------:R-:W-:Y:S02]  /*b460*/  SHF.L.U32 R4, R10, 0x1f, RZ ;  /* 0x0000001f0a047819 */ /* 0x000fe400000006ff */
[----:B------:R-:W-:Y:S02]  /*b470*/  ISETP.NE.AND P3, PT, R5, RZ, PT ;  /* 0x000000ff0500720c */ /* 0x000fe40003f65270 */
[----:B------:R-:W1:Y:S02]  /*b480*/  SYNCS.PHASECHK.TRANS64.TRYWAIT P0, [R6+URZ+0x33480], R4 ;  /* 0x03348004060075a7 */ /* 0x000e64000800017f */
[----:B-1----:R-:W-:Y:S09]  /*b490*/  @!P0 BRA `(.L_x_2818) ;  /* 0x00000028008c8947 */ /* 0x002ff20003800000 */
.L_x_2867:
[----:B------:R-:W-:Y:S05]  /*b4a0*/  BSYNC B1 ;  /* 0x0000000000017941 */ /* 0x000fea0003800000 */
.L_x_2817:
        /* <DEDUP_REMOVED lines=9> */
.L_x_2820:
[----:B------:R-:W-:Y:S05]  /*b540*/  BSYNC B1 ;  /* 0x0000000000017941 */ /* 0x000fea0003800000 */
.L_x_2819:
[----:B------:R-:W-:Y:S01]  /*b550*/  IMAD.MOV.U32 R13, RZ, RZ, RZ ;  /* 0x000000ffff0d7224 */ /* 0x000fe200078e00ff */
[----:B------:R-:W-:Y:S01]  /*b560*/  R2UR UR12, R18 ;  /* 0x00000000120c72ca */ /* 0x000fe200000e0000 */
[----:B------:R-:W-:Y:S01]  /*b570*/  IMAD.U32 R5, RZ, RZ, UR40 ;  /* 0x00000028ff057e24 */ /* 0x000fe2000f8e00ff */
[----:B------:R-:W-:Y:S01]  /*b580*/  UIADD3 UR4, UP0, UR52, 0x470, URZ ;  /* 0x0000047034047890 */ /* 0x000fe2000ff1e03f */
[----:B------:R-:W-:Y:S01]  /*b590*/  PLOP3.LUT P0, PT, PT, PT, PT, 0x80, 0x0 ;  /* 0x000000000000781c */ /* 0x000fe20003f0f070 */
[----:B------:R-:W-:Y:S01]  /*b5a0*/  IMAD R9, R9, 0xa0, RZ ;  /* 0x000000a009097824 */ /* 0x000fe200078e02ff */
[----:B------:R-:W-:Y:S01]  /*b5b0*/  R2UR UR10, R13 ;  /* 0x000000000d0a72ca */ /* 0x000fe200000e0000 */
[----:B------:R-:W-:Y:S01]  /*b5c0*/  IMAD R7, R19, 0x7800, R5 ;  /* 0x0000780013077824 */ /* 0x000fe200078e0205 */
[----:B------:R-:W-:Y:S01]  /*b5d0*/  UIADD3.X UR5, URZ, UR53, URZ, UP0, !UPT ;  /* 0x000000353f057290 */ /* 0x000fe200087fe43f */
[----:B------:R-:W-:Y:S01]  /*b5e0*/  VIADD R5, R6, 0x33470 ;  /* 0x0003347006057836 */ /* 0x000fe20000000000 */
[----:B------:R-:W-:Y:S01]  /*b5f0*/  UMOV UR6, 0x0 ;  /* 0x0000000000067882 */ /* 0x000fe20000000000 */
[----:B---3--:R-:W-:Y:S01]  /*b600*/  VIADD R10, R7, 0xf200 ;  /* 0x0000f200070a7836 */ /* 0x008fe20000000000 */
[----:B------:R-:W-:-:S09]  /*b610*/  UMOV UR7, 0x14f00000 ;  /* 0x14f0000000077882 */ /* 0x000fd20000000000 */
.L_x_2821:
        /* <DEDUP_REMOVED lines=8> */
[----:B---3--:R-:W-:Y:S05]  /*b6a0*/  @P0 BRA.U.ANY `(.L_x_2821) ;  /* 0xfffffffd00dc0947 */ /* 0x008fea000393ffff */
[----:B------:R-:W-:Y:S01]  /*b6b0*/  IMAD.MOV.U32 R10, RZ, RZ, 0x40 ;  /* 0x00000040ff0a7424 */ /* 0x000fe200078e00ff */
[----:B------:R-:W-:Y:S01]  /*b6c0*/  R2UR UR12, R18 ;  /* 0x00000000120c72ca */ /* 0x000fe200000e0000 */
[----:B------:R-:W-:Y:S01]  /*b6d0*/  VIADD R11, R7, 0x11a00 ;  /* 0x00011a00070b7836 */ /* 0x000fe20000000000 */
[----:B------:R-:W-:Y:S01]  /*b6e0*/  PLOP3.LUT P0, PT, PT, PT, PT, 0x80, 0x0 ;  /* 0x000000000000781c */ /* 0x000fe20003f0f070 */
[----:B------:R-:W-:Y:S01]  /*b6f0*/  UMOV UR6, 0x0 ;  /* 0x0000000000067882 */ /* 0x000fe20000000000 */
[----:B------:R-:W-:Y:S01]  /*b700*/  R2UR UR10, R10 ;  /* 0x000000000a0a72ca */ /* 0x000fe200000e0000 */
[----:B------:R-:W-:-:S14]  /*b710*/  UMOV UR7, 0x14f00000 ;  /* 0x14f0000000077882 */ /* 0x000fdc0000000000 */
.L_x_2822:
        /* <DEDUP_REMOVED lines=16> */
.L_x_2823:
        /* <DEDUP_REMOVED lines=9> */
[----:B------:R-:W3:Y:S01]  /*b8b0*/  SYNCS.PHASECHK.TRANS64.TRYWAIT P0, [R6+URZ+0x33440], R4 ;  /* 0x03344004060075a7 */ /* 0x000ee2000800017f */
[----:B------:R-:W-:Y:S04]  /*b8c0*/  BSSY B1, `(.L_x_2824) ;  /* 0x0000002000017945 */ /* 0x000fe80003800000 */
[----:B---3--:R-:W-:Y:S05]  /*b8d0*/  @!P0 BRA `(.L_x_2825) ;  /* 0x0000002400908947 */ /* 0x008fea0003800000 */
.L_x_2868:
[----:B------:R-:W-:Y:S05]  /*b8e0*/  BSYNC B1 ;  /* 0x0000000000017941 */ /* 0x000fea0003800000 */
.L_x_2824:
[----:B------:R-:W-:Y:S01]  /*b8f0*/  BSSY B1, `(.L_x_2826) ;  /* 0x000000b000017945 */ /* 0x000fe20003800000 */
[----:B-1-3--:R-:W-:Y:S02]  /*b900*/  IMAD.MOV.U32 R4, RZ, RZ, 0x0 ;  /* 0x00000000ff047424 */ /* 0x00afe400078e00ff */
[----:B------:R-:W-:Y:S01]  /*b910*/  IMAD.MOV.U32 R5, RZ, RZ, 0x14f00000 ;  /* 0x14f00000ff057424 */ /* 0x000fe200078e00ff */
[----:B------:R-:W-:Y:S06]  /*b920*/  @P3 BRA `(.L_x_2827) ;  /* 0x00000000001c3947 */ /* 0x000fec0003800000 */
[----:B------:R-:W1:Y:S02]  /*b930*/  S2R R12, SR_TID.X ;  /* 0x00000000000c7919 */ /* 0x000e640000002100 */
[----:B-1----:R-:W-:Y:S01]  /*b940*/  LOP3.LUT R14, R12, 0x1f, RZ, 0xc0, !PT ;  /* 0x0000001f0c0e7812 */ /* 0x002fe200078ec0ff */
[----:B------:R-:W-:-:S03]  /*b950*/  IMAD.MOV.U32 R12, RZ, RZ, 0x7800 ;  /* 0x00007800ff0c7424 */ /* 0x000fc600078e00ff */
[----:B------:R-:W-:Y:S01]  /*b960*/  ISETP.NE.AND P0, PT, R14, RZ, PT ;  /* 0x000000ff0e00720c */ /* 0x000fe20003f05270 */
[----:B------:R1:W-:-:S12]  /*b970*/  SYNCS.ARRIVE.TRANS64 RZ, [R6+URZ+0x33430], R12 ;  /* 0x0334300c06ff79a7 */ /* 0x0003d8000800003f */
[----:B-1----:R-:W-:Y:S05]  /*b980*/  @!P0 BRA `(.L_x_2827) ;  /* 0x0000000000048947 */ /* 0x002fea0003800000 */
[----:B------:R-:W-:Y:S01]  /*b990*/  BPT.TRAP 0x1 ;  /* 0x000000040000795c */ /* 0x000fe20000300000 */
.L_x_2827:
[----:B------:R-:W-:Y:S05]  /*b9a0*/  BSYNC B1 ;  /* 0x0000000000017941 */ /* 0x000fea0003800000 */
.L_x_2826:
[----:B------:R-:W-:Y:S01]  /*b9b0*/  R2UR UR10, R13 ;  /* 0x000000000d0a72ca */ /* 0x000fe200000e0000 */
[----:B------:R-:W-:Y:S01]  /*b9c0*/  UIADD3 UR4, UP0, UR52, 0x370, URZ ;  /* 0x0000037034047890 */ /* 0x000fe2000ff1e03f */
[----:B------:R-:W-:Y:S01]  /*b9d0*/  R2UR UR6, R4 ;  /* 0x00000000040672ca */ /* 0x000fe200000e0000 */
[----:B------:R-:W-:Y:S01]  /*b9e0*/  VIADD R6, R6, 0x33430 ;  /* 0x0003343006067836 */ /* 0x000fe20000000000 */
[----:B------:R-:W-:Y:S01]  /*b9f0*/  R2UR UR7, R5 ;  /* 0x00000000050772ca */ /* 0x000fe200000e0000 */
[----:B------:R-:W-:Y:S01]  /*ba00*/  VIADD R12, R7, 0x24200 ;  /* 0x00024200070c7836 */ /* 0x000fe20000000000 */
[----:B------:R-:W-:Y:S01]  /*ba10*/  R2UR UR12, R18 ;  /* 0x00000000120c72ca */ /* 0x000fe200000e0000 */
[----:B------:R-:W-:Y:S01]  /*ba20*/  UIADD3.X UR5, URZ, UR53, URZ, UP0, !UPT ;  /* 0x000000353f057290 */ /* 0x000fe200087fe43f */
[----:B------:R-:W-:-:S13]  /*ba30*/  PLOP3.LUT P0, PT, PT, PT, PT, 0x80, 0x0 ;  /* 0x000000000000781c */ /* 0x000fda0003f0f070 */
.L_x_2828:
        /* <DEDUP_REMOVED lines=9> */
[----:B------:R-:W-:Y:S02]  /*bad0*/  R2UR UR6, R4 ;  /* 0x00000000040672ca */ /* 0x000fe400000e0000 */
[----:B------:R-:W-:Y:S02]  /*bae0*/  R2UR UR7, R5 ;  /* 0x00000000050772ca */ /* 0x000fe400000e0000 */
[----:B------:R-:W-:Y:S02]  /*baf0*/  R2UR UR12, R18 ;  /* 0x00000000120c72ca */ /* 0x000fe400000e0000 */
[----:B------:R-:W-:Y:S01]  /*bb00*/  R2UR UR10, R10 ;  /* 0x000000000a0a72ca */ /* 0x000fe200000e0000 */
[----:B------:R-:W-:Y:S01]  /*bb10*/  VIADD R10, R7, 0x26a00 ;  /* 0x00026a00070a7836 */ /* 0x000fe20000000000 */
[----:B------:R-:W-:-:S13]  /*bb20*/  PLOP3.LUT P0, PT, PT, PT, PT, 0x80, 0x0 ;  /* 0x000000000000781c */ /* 0x000fda0003f0f070 */
.L_x_2829:
        /* <DEDUP_REMOVED lines=9> */
[----:B------:R-:W-:Y:S01]  /*bbc0*/  R2UR UR10, R11 ;  /* 0x000000000b0a72ca */ /* 0x000fe200000e0000 */
[----:B------:R-:W-:Y:S01]  /*bbd0*/  VIADD R7, R7, 0x29200 ;  /* 0x0002920007077836 */ /* 0x000fe20000000000 */
[----:B------:R-:W-:Y:S02]  /*bbe0*/  R2UR UR6, R4 ;  /* 0x00000000040672ca */ /* 0x000fe400000e0000 */
[----:B------:R-:W-:Y:S02]  /*bbf0*/  R2UR UR7, R5 ;  /* 0x00000000050772ca */ /* 0x000fe400000e0000 */
[----:B------:R-:W-:Y:S02]  /*bc00*/  R2UR UR12, R18 ;  /* 0x00000000120c72ca */ /* 0x000fe400000e0000 */
[----:B------:R-:W-:-:S13]  /*bc10*/  PLOP3.LUT P0, PT, PT, PT, PT, 0x80, 0x0 ;  /* 0x000000000000781c */ /* 0x000fda0003f0f070 */
.L_x_2830:
        /* <DEDUP_REMOVED lines=9> */
.L_x_2815:
[----:B------:R-:W-:Y:S05]  /*bcb0*/  BSYNC B0 ;  /* 0x0000000000007941 */ /* 0x000fea0003800000 */
.L_x_2814:
[----:B------:R-:W-:-:S06]  /*bcc0*/  UISETP.NE.AND UP0, UPT, UR43, 0x3, UPT ;  /* 0x000000032b00788c */ /* 0x000fcc000bf05270 */
[----:B------:R-:W-:-:S13]  /*bcd0*/  PLOP3.LUT P0, PT, PT, PT, UP0, 0x80, 0x0 ;  /* 0x000000000000781c */ /* 0x000fda0003f0f008 */
[----:B------:R-:W-:Y:S05]  /*bce0*/  @!P0 BRA `(.L_x_2831) ;  /* 0x0000000000048947 */ /* 0x000fea0003800000 */
[----:B------:R-:W-:Y:S01]  /*bcf0*/  BPT.TRAP 0x1 ;  /* 0x000000040000795c */ /* 0x000fe20000300000 */
.L_x_2831:
[----:B------:R-:W-:Y:S01]  /*bd00*/  LOP3.LUT R5, R2, 0x1, RZ, 0x3c, !PT ;  /* 0x0000000102057812 */ /* 0x000fe200078e3cff */
[----:B------:R-:W-:Y:S01]  /*bd10*/  IMAD.U32 R4, RZ, RZ, UR48 ;  /* 0x00000030ff047e24 */ /* 0x000fe2000f8e00ff */
[----:B------:R-:W-:Y:S01]  /*bd20*/  LEA R12, R8, UR40, 0x3 ;  /* 0x00000028080c7c11 */ /* 0x000fe2000f8e18ff */
[----:B------:R-:W-:Y:S01]  /*bd30*/  BSSY B0, `(.L_x_2832) ;  /* 0x0000005000007945 */ /* 0x000fe20003800000 */
[----:B------:R-:W-:Y:S02]  /*bd40*/  SHF.L.U32 R5, R5, 0x1f, RZ ;  /* 0x0000001f05057819 */ /* 0x000fe400000006ff */
[----:B------:R-:W-:Y:S02]  /*bd50*/  ISETP.NE.AND P0, PT, R4, 0x3, PT ;  /* 0x000000030400780c */ /* 0x000fe40003f05270 */
[----:B------:R-:W4:Y:S02]  /*bd60*/  SYNCS.PHASECHK.TRANS64.TRYWAIT P3, [R12+URZ+0x33470], R5 ;  /* 0x033470050c0075a7 */ /* 0x000f24000806017f */
[----:B----4-:R-:W-:Y:S09]  /*bd70*/  @!P3 BRA `(.L_x_2833) ;  /* 0x00000020007cb947 */ /* 0x010ff20003800000 */
.L_x_2869:
[----:B------:R-:W-:Y:S05]  /*bd80*/  BSYNC B0 ;  /* 0x0000000000007941 */ /* 0x000fea0003800000 */
.L_x_2832:
[----:B------:R-:W-:Y:S05]  /*bd90*/  @!P0 BRA `(.L_x_2834) ;  /* 0x0000000000048947 */ /* 0x000fea0003800000 */
[----:B------:R-:W-:Y:S01]  /*bda0*/  BPT.TRAP 0x1 ;  /* 0x000000040000795c */ /* 0x000fe20000300000 */
.L_x_2834:
[----:B----4-:R-:W-:Y:S01]  /*bdb0*/  SHF.L.U32 R5, R2, 0x1f, RZ ;  /* 0x0000001f02057819 */ /* 0x010fe200000006ff */
[----:B------:R-:W-:-:S03]  /*bdc0*/  IMAD R2, R8, 0x7800, RZ ;  /* 0x0000780008027824 */ /* 0x000fc600078e02ff */
[----:B------:R-:W4:Y:S02]  /*bdd0*/  SYNCS.PHASECHK.TRANS64.TRYWAIT P3, [R12+URZ+0x33460], R5 ;  /* 0x033460050c0075a7 */ /* 0x000f24000806017f */
[----:B----4-:R-:W-:Y:S05]  /*bde0*/  @!P3 BRA `(.L_x_2835) ;  /* 0x000000200074b947 */ /* 0x010fea0003800000 */
.L_x_2870:
[C---:B------:R-:W-:Y:S01]  /*bdf0*/  LOP3.LUT R13, R2.reuse, R17, RZ, 0xfc, !PT ;  /* 0x00000011020d7212 */ /* 0x040fe200078efcff */
[----:B------:R-:W-:Y:S05]  /*be00*/  WARPSYNC.ALL ;  /* 0x0000000000007948 */ /* 0x000fea0003800000 */
[----:B-1--4-:R1:W4:Y:S01]  /*be10*/  LDSM.16.MT88.4 R4, [R13+UR40+0xf200] ;  /* 0x00f200280d04783b */ /* 0x0123220008004200 */
[----:B------:R-:W-:Y:S02]  /*be20*/  IMAD.U32 R14, RZ, RZ, UR40 ;  /* 0x00000028ff0e7e24 */ /* 0x000fe4000f8e00ff */
[----:B------:R-:W-:Y:S02]  /*be30*/  VIADD R15, R2, 0x2800 ;  /* 0x00002800020f7836 */ /* 0x000fe40000000000 */
[----:B------:R-:W-:-:S02]  /*be40*/  VIADD R14, R14, 0x200 ;  /* 0x000002000e0e7836 */ /* 0x000fc40000000000 */
[C---:B------:R-:W-:Y:S02]  /*be50*/  VIADD R21, R2.reuse, 0x5800 ;  /* 0x0000580002157836 */ /* 0x040fe40000000000 */
[----:B-1----:R-:W-:Y:S01]  /*be60*/  VIADD R13, R2, 0x800 ;  /* 0x00000800020d7836 */ /* 0x002fe20000000000 */
[C-C-:B----4-:R-:W-:Y:S02]  /*be70*/  PRMT R8, R4.reuse, 0x6420, R5.reuse ;  /* 0x0000642004087816 */ /* 0x150fe40000000005 */
[----:B------:R-:W-:Y:S02]  /*be80*/  PRMT R9, R4, 0x7531, R5 ;  /* 0x0000753104097816 */ /* 0x000fe40000000005 */
[----:B------:R-:W-:Y:S02]  /*be90*/  LOP3.LUT R4, R2, R16, RZ, 0xfc, !PT ;  /* 0x0000001002047212 */ /* 0x000fe400078efcff */
[C-C-:B---3--:R-:W-:Y:S02]  /*bea0*/  PRMT R10, R6.reuse, 0x6420, R7.reuse ;  /* 0x00006420060a7816 */ /* 0x148fe40000000007 */
[----:B------:R-:W-:Y:S01]  /*beb0*/  PRMT R11, R6, 0x7531, R7 ;  /* 0x00007531060b7816 */ /* 0x000fe20000000007 */
[----:B------:R-:W-:Y:S01]  /*bec0*/  IMAD.IADD R14, R14, 0x1, R4 ;  /* 0x000000010e0e7824 */ /* 0x000fe200078e0204 */
[----:B------:R-:W-:-:S02]  /*bed0*/  LOP3.LUT R5, R15, R17, RZ, 0xfc, !PT ;  /* 0x000000110f057212 */ /* 0x000fc400078efcff */
[----:B------:R-:W-:Y:S02]  /*bee0*/  LOP3.LUT R15, R15, R16, RZ, 0xfc, !PT ;  /* 0x000000100f0f7212 */ /* 0x000fe400078efcff */
[----:B------:R1:W-:Y:S04]  /*bef0*/  STSM.16.M88.4 [R14], R8 ;  /* 0x000000080e007844 */ /* 0x0003e80000000200 */
[----:B------:R-:W3:Y:S01]  /*bf00*/  LDSM.16.MT88.4 R4, [R5+UR40+0xf200] ;  /* 0x00f200280504783b */ /* 0x000ee20008004200 */
[----:B-1----:R-:W-:-:S04]  /*bf10*/  IMAD.U32 R14, RZ, RZ, UR40 ;  /* 0x00000028ff0e7e24 */ /* 0x002fc8000f8e00ff */
[----:B------:R-:W-:Y:S01]  /*bf20*/  VIADD R14, R14, 0x200 ;  /* 0x000002000e0e7836 */ /* 0x000fe20000000000 */
[C-C-:B---3--:R-:W-:Y:S02]  /*bf30*/  PRMT R8, R4.reuse, 0x6420, R5.reuse ;  /* 0x0000642004087816 */ /* 0x148fe40000000005 */
[----:B------:R-:W-:Y:S01]  /*bf40*/  PRMT R9, R4, 0x7531, R5 ;  /* 0x0000753104097816 */ /* 0x000fe20000000005 */
[----:B------:R-:W-:Y:S01]  /*bf50*/  VIADD R5, R2, 0x5000 ;  /* 0x0000500002057836 */ /* 0x000fe20000000000 */
[----:B------:R-:W-:Y:S02]  /*bf60*/  LOP3.LUT R4, R13, R16, RZ, 0xfc, !PT ;  /* 0x000000100d047212 */ /* 0x000fe400078efcff */
[C-C-:B------:R-:W-:Y:S02]  /*bf70*/  PRMT R10, R6.reuse, 0x6420, R7.reuse ;  /* 0x00006420060a7816 */ /* 0x140fe40000000007 */
[----:B------:R-:W-:Y:S01]  /*bf80*/  PRMT R11, R6, 0x7531, R7 ;  /* 0x00007531060b7816 */ /* 0x000fe20000000007 */
[----:B------:R-:W-:Y:S01]  /*bf90*/  IMAD.IADD R4, R14, 0x1, R4 ;  /* 0x000000010e047824 */ /* 0x000fe200078e0204 */
[----:B------:R-:W-:Y:S01]  /*bfa0*/  LOP3.LUT R20, R5, R17, RZ, 0xfc, !PT ;  /* 0x0000001105147212 */ /* 0x000fe200078efcff */
[----:B------:R-:W-:-:S03]  /*bfb0*/  VIADD R14, R2, 0x1000 ;  /* 0x00001000020e7836 */ /* 0x000fc60000000000 */
[----:B------:R-:W-:Y:S04]  /*bfc0*/  STSM.16.M88.4 [R4], R8 ;  /* 0x0000000804007844 */ /* 0x000fe80000000200 */
[----:B------:R1:W3:Y:S02]  /*bfd0*/  LDSM.16.MT88.4 R4, [R20+UR40+0xf200] ;  /* 0x00f200281404783b */ /* 0x0002e40008004200 */
[----:B-1----:R-:W-:Y:S01]  /*bfe0*/  VIADD R20, R2, 0x1800 ;  /* 0x0000180002147836 */ /* 0x002fe20000000000 */
[C-C-:B---3--:R-:W-:Y:S02]  /*bff0*/  PRMT R8, R4.reuse, 0x6420, R5.reuse ;  /* 0x0000642004087816 */ /* 0x148fe40000000005 */
[----:B------:R-:W-:Y:S01]  /*c000*/  PRMT R9, R4, 0x7531, R5 ;  /* 0x0000753104097816 */ /* 0x000fe20000000005 */
[----:B------:R-:W-:Y:S01]  /*c010*/  IMAD.U32 R5, RZ, RZ, UR40 ;  /* 0x00000028ff057e24 */ /* 0x000fe2000f8e00ff */
[----:B------:R-:W-:-:S02]  /*c020*/  LOP3.LUT R4, R14, R16, RZ, 0xfc, !PT ;  /* 0x000000100e047212 */ /* 0x000fc400078efcff */
[C-C-:B------:R-:W-:Y:S01]  /*c030*/  PRMT R10, R6.reuse, 0x6420, R7.reuse ;  /* 0x00006420060a7816 */ /* 0x140fe20000000007 */
[----:B------:R-:W-:Y:S01]  /*c040*/  VIADD R5, R5, 0x200 ;  /* 0x0000020005057836 */ /* 0x000fe20000000000 */
[----:B------:R-:W-:-:S03]  /*c050*/  PRMT R11, R6, 0x7531, R7 ;  /* 0x00007531060b7816 */ /* 0x000fc60000000007 */
[----:B------:R-:W-:Y:S01]  /*c060*/  IMAD.IADD R4, R5, 0x1, R4 ;  /* 0x0000000105047824 */ /* 0x000fe200078e0204 */
[----:B------:R-:W-:Y:S01]  /*c070*/  LOP3.LUT R5, R13, R17, RZ, 0xfc, !PT ;  /* 0x000000110d057212 */ /* 0x000fe200078efcff */
[----:B------:R-:W-:-:S03]  /*c080*/  IMAD.U32 R13, RZ, RZ, UR40 ;  /* 0x00000028ff0d7e24 */ /* 0x000fc6000f8e00ff */
[----:B------:R-:W-:Y:S01]  /*c090*/  STSM.16.M88.4 [R4], R8 ;  /* 0x0000000804007844 */ /* 0x000fe20000000200 */
[----:B------:R-:W-:-:S03]  /*c0a0*/  VIADD R13, R13, 0x200 ;  /* 0x000002000d0d7836 */ /* 0x000fc60000000000 */
[----:B------:R-:W1:Y:S02]  /*c0b0*/  LDSM.16.MT88.4 R4, [R5+UR40+0xf200] ;  /* 0x00f200280504783b */ /* 0x000e640008004200 */
[C-C-:B-1----:R-:W-:Y:S02]  /*c0c0*/  PRMT R8, R4.reuse, 0x6420, R5.reuse ;  /* 0x0000642004087816 */ /* 0x142fe40000000005 */
[----:B------:R-:W-:Y:S02]  /*c0d0*/  PRMT R9, R4, 0x7531, R5 ;  /* 0x0000753104097816 */ /* 0x000fe40000000005 */
[----:B------:R-:W-:Y:S02]  /*c0e0*/  LOP3.LUT R4, R20, R16, RZ, 0xfc, !PT ;  /* 0x0000001014047212 */ /* 0x000fe400078efcff */
[C-C-:B------:R-:W-:Y:S02]  /*c0f0*/  PRMT R10, R6.reuse, 0x6420, R7.reuse ;  /* 0x00006420060a7816 */ /* 0x140fe40000000007 */
[----:B------:R-:W-:Y:S01]  /*c100*/  PRMT R11, R6, 0x7531, R7 ;  /* 0x00007531060b7816 */ /* 0x000fe20000000007 */
[----:B------:R-:W-:-:S02]  /*c110*/  IMAD.IADD R4, R13, 0x1, R4 ;  /* 0x000000010d047824 */ /* 0x000fc400078e0204 */
[----:B------:R-:W-:-:S03]  /*c120*/  VIADD R13, R2, 0x3000 ;  /* 0x00003000020d7836 */ /* 0x000fc60000000000 */
[----:B------:R1:W-:Y:S02]  /*c130*/  STSM.16.M88.4 [R4], R8 ;  /* 0x0000000804007844 */ /* 0x0003e40000000200 */
[C---:B-1----:R-:W-:Y:S02]  /*c140*/  LOP3.LUT R4, R13.reuse, R17, RZ, 0xfc, !PT ;  /* 0x000000110d047212 */ /* 0x042fe400078efcff */
[----:B------:R-:W-:-:S04]  /*c150*/  LOP3.LUT R13, R13, R16, RZ, 0xfc, !PT ;  /* 0x000000100d0d7212 */ /* 0x000fc800078efcff */
[----:B------:R-:W1:Y:S02]  /*c160*/  LDSM.16.MT88.4 R4, [R4+UR40+0xf200] ;  /* 0x00f200280404783b */ /* 0x000e640008004200 */
[C-C-:B-1----:R-:W-:Y:S02]  /*c170*/  PRMT R8, R4.reuse, 0x6420, R5.reuse ;  /* 0x0000642004087816 */ /* 0x142fe40000000005 */
[----:B------:R-:W-:Y:S01]  /*c180*/  PRMT R9, R4, 0x7531, R5 ;  /* 0x0000753104097816 */ /* 0x000fe20000000005 */
[----:B------:R-:W-:Y:S01]  /*c190*/  VIADD R4, R2, 0x2000 ;  /* 0x0000200002047836 */ /* 0x000fe20000000000 */
[C-C-:B------:R-:W-:Y:S01]  /*c1a0*/  PRMT R10, R6.reuse, 0x6420, R7.reuse ;  /* 0x00006420060a7816 */ /* 0x140fe20000000007 */
[----:B------:R-:W-:Y:S01]  /*c1b0*/  IMAD.U32 R5, RZ, RZ, UR40 ;  /* 0x00000028ff057e24 */ /* 0x000fe2000f8e00ff */
[----:B------:R-:W-:Y:S02]  /*c1c0*/  PRMT R11, R6, 0x7531, R7 ;  /* 0x00007531060b7816 */ /* 0x000fe40000000007 */
[----:B------:R-:W-:Y:S01]  /*c1d0*/  LOP3.LUT R4, R4, R16, RZ, 0xfc, !PT ;  /* 0x0000001004047212 */ /* 0x000fe200078efcff */
[----:B------:R-:W-:-:S04]  /*c1e0*/  VIADD R5, R5, 0x200 ;  /* 0x0000020005057836 */ /* 0x000fc80000000000 */
[----:B------:R-:W-:-:S05]  /*c1f0*/  IMAD.IADD R4, R5, 0x1, R4 ;  /* 0x0000000105047824 */ /* 0x000fca00078e0204 */
[----:B------:R1:W-:Y:S02]  /*c200*/  STSM.16.M88.4 [R4], R8 ;  /* 0x0000000804007844 */ /* 0x0003e40000000200 */
[C---:B-1----:R-:W-:Y:S02]  /*c210*/  LOP3.LUT R4, R21.reuse, R17, RZ, 0xfc, !PT ;  /* 0x0000001115047212 */ /* 0x042fe400078efcff */
[----:B------:R-:W-:-:S04]  /*c220*/  LOP3.LUT R21, R21, R16, RZ, 0xfc, !PT ;  /* 0x0000001015157212 */ /* 0x000fc800078efcff */
[----:B------:R-:W1:Y:S02]  /*c230*/  LDSM.16.MT88.4 R4, [R4+UR40+0xf200] ;  /* 0x00f200280404783b */ /* 0x000e640008004200 */
[C-C-:B-1----:R-:W-:Y:S02]  /*c240*/  PRMT R8, R4.reuse, 0x6420, R5.reuse ;  /* 0x0000642004087816 */ /* 0x142fe40000000005 */
[----:B------:R-:W-:Y:S01]  /*c250*/  PRMT R9, R4, 0x7531, R5 ;  /* 0x0000753104097816 */ /* 0x000fe20000000005 */
[----:B------:R-:W-:Y:S01]  /*c260*/  IMAD.U32 R5, RZ, RZ, UR40 ;  /* 0x00000028ff057e24 */ /* 0x000fe2000f8e00ff */
[C-C-:B------:R-:W-:Y:S02]  /*c270*/  PRMT R10, R6.reuse, 0x6420, R7.reuse ;  /* 0x00006420060a7816 */ /* 0x140fe40000000007 */
[----:B------:R-:W-:Y:S01]  /*c280*/  PRMT R11, R6, 0x7531, R7 ;  /* 0x00007531060b7816 */ /* 0x000fe20000000007 */
[----:B------:R-:W-:Y:S01]  /*c290*/  VIADD R5, R5, 0x200 ;  /* 0x0000020005057836 */ /* 0x000fe20000000000 */
[----:B------:R-:W-:Y:S01]  /*c2a0*/  LOP3.LUT R4, R14, R17, RZ, 0xfc, !PT ;  /* 0x000000110e047212 */ /* 0x000fe200078efcff */
[----:B------:R-:W-:-:S02]  /*c2b0*/  IMAD.U32 R14, RZ, RZ, UR40 ;  /* 0x00000028ff0e7e24 */ /* 0x000fc4000f8e00ff */
[----:B------:R-:W-:Y:S02]  /*c2c0*/  IMAD.IADD R15, R5, 0x1, R15 ;  /* 0x00000001050f7824 */ /* 0x000fe400078e020f */
[----:B------:R-:W-:-:S03]  /*c2d0*/  VIADD R14, R14, 0x200 ;  /* 0x000002000e0e7836 */ /* 0x000fc60000000000 */
[----:B------:R1:W-:Y:S01]  /*c2e0*/  STSM.16.M88.4 [R15], R8 ;  /* 0x000000080f007844 */ /* 0x0003e20000000200 */
[----:B------:R-:W-:-:S03]  /*c2f0*/  IMAD.IADD R13, R14, 0x1, R13 ;  /* 0x000000010e0d7824 */ /* 0x000fc600078e020d */
[----:B------:R-:W3:Y:S01]  /*c300*/  LDSM.16.MT88.4 R4, [R4+UR40+0xf200] ;  /* 0x00f200280404783b */ /* 0x000ee20008004200 */
[----:B-1----:R-:W-:Y:S01]  /*c310*/  VIADD R15, R2, 0x6000 ;  /* 0x00006000020f7836 */ /* 0x002fe20000000000 */
[C-C-:B---3--:R-:W-:Y:S02]  /*c320*/  PRMT R8, R4.reuse, 0x6420, R5.reuse ;  /* 0x0000642004087816 */ /* 0x148fe40000000005 */
[----:B------:R-:W-:Y:S02]  /*c330*/  PRMT R9, R4, 0x7531, R5 ;  /* 0x0000753104097816 */ /* 0x000fe40000000005 */
[C-C-:B------:R-:W-:Y:S02]  /*c340*/  PRMT R10, R6.reuse, 0x6420, R7.reuse ;  /* 0x00006420060a7816 */ /* 0x140fe40000000007 */
[----:B------:R-:W-:-:S05]  /*c350*/  PRMT R11, R6, 0x7531, R7 ;  /* 0x00007531060b7816 */ /* 0x000fca0000000007 */
[----:B------:R1:W-:Y:S02]  /*c360*/  STSM.16.M88.4 [R13], R8 ;  /* 0x000000080d007844 */ /* 0x0003e40000000200 */
[C---:B-1----:R-:W-:Y:S02]  /*c370*/  VIADD R10, R2.reuse, 0x3800 ;  /* 0x00003800020a7836 */ /* 0x042fe40000000000 */
[----:B------:R-:W-:-:S03]  /*c380*/  VIADD R13, R2, 0x4000 ;  /* 0x00004000020d7836 */ /* 0x000fc60000000000 */
[----:B------:R-:W-:-:S06]  /*c390*/  LOP3.LUT R4, R10, R17, RZ, 0xfc, !PT ;  /* 0x000000110a047212 */ /* 0x000fcc00078efcff */
[----:B------:R-:W1:Y:S02]  /*c3a0*/  LDSM.16.MT88.4 R4, [R4+UR40+0xf200] ;  /* 0x00f200280404783b */ /* 0x000e640008004200 */
[C-C-:B-1----:R-:W-:Y:S02]  /*c3b0*/  PRMT R8, R4.reuse, 0x6420, R5.reuse ;  /* 0x0000642004087816 */ /* 0x142fe40000000005 */
[----:B------:R-:W-:Y:S02]  /*c3c0*/  PRMT R9, R4, 0x7531, R5 ;  /* 0x0000753104097816 */ /* 0x000fe40000000005 */
[----:B------:R-:W-:Y:S02]  /*c3d0*/  LOP3.LUT R4, R10, R16, RZ, 0xfc, !PT ;  /* 0x000000100a047212 */ /* 0x000fe400078efcff */
[C-C-:B------:R-:W-:Y:S02]  /*c3e0*/  PRMT R10, R6.reuse, 0x6420, R7.reuse ;  /* 0x00006420060a7816 */ /* 0x140fe40000000007 */
[----:B------:R-:W-:Y:S01]  /*c3f0*/  PRMT R11, R6, 0x7531, R7 ;  /* 0x00007531060b7816 */ /* 0x000fe20000000007 */
[----:B------:R-:W-:-:S05]  /*c400*/  IMAD.IADD R4, R14, 0x1, R4 ;  /* 0x000000010e047824 */ /* 0x000fca00078e0204 */
[----:B------:R1:W-:Y:S02]  /*c410*/  STSM.16.M88.4 [R4], R8 ;  /* 0x0000000804007844 */ /* 0x0003e40000000200 */
[C---:B-1----:R-:W-:Y:S02]  /*c420*/  LOP3.LUT R4, R15.reuse, R17, RZ, 0xfc, !PT ;  /* 0x000000110f047212 */ /* 0x042fe400078efcff */
[----:B------:R-:W-:-:S04]  /*c430*/  LOP3.LUT R15, R15, R16, RZ, 0xfc, !PT ;  /* 0x000000100f0f7212 */ /* 0x000fc800078efcff */
        /* <DEDUP_REMOVED lines=9> */
[----:B-1----:R-:W-:-:S06]  /*c4d0*/  LOP3.LUT R4, R20, R17, RZ, 0xfc, !PT ;  /* 0x0000001114047212 */ /* 0x002fcc00078efcff */
[----:B------:R-:W1:Y:S02]  /*c4e0*/  LDSM.16.MT88.4 R4, [R4+UR40+0xf200] ;  /* 0x00f200280404783b */ /* 0x000e640008004200 */
[C-C-:B-1----:R-:W-:Y:S02]  /*c4f0*/  PRMT R8, R4.reuse, 0x6420, R5.reuse ;  /* 0x0000642004087816 */ /* 0x142fe40000000005 */
[----:B------:R-:W-:Y:S01]  /*c500*/  PRMT R9, R4, 0x7531, R5 ;  /* 0x0000753104097816 */ /* 0x000fe20000000005 */
[----:B------:R-:W-:Y:S01]  /*c510*/  IMAD.U32 R5, RZ, RZ, UR40 ;  /* 0x00000028ff057e24 */ /* 0x000fe2000f8e00ff */
[----:B------:R-:W-:Y:S02]  /*c520*/  LOP3.LUT R4, R14, R16, RZ, 0xfc, !PT ;  /* 0x000000100e047212 */ /* 0x000fe400078efcff */
[C-C-:B------:R-:W-:Y:S01]  /*c530*/  PRMT R10, R6.reuse, 0x6420, R7.reuse ;  /* 0x00006420060a7816 */ /* 0x140fe20000000007 */
[----:B------:R-:W-:Y:S01]  /*c540*/  VIADD R5, R5, 0x200 ;  /* 0x0000020005057836 */ /* 0x000fe20000000000 */
[----:B------:R-:W-:-:S02]  /*c550*/  PRMT R11, R6, 0x7531, R7 ;  /* 0x00007531060b7816 */ /* 0x000fc40000000007 */
[----:B------:R-:W-:Y:S01]  /*c560*/  LOP3.LUT R14, R14, R17, RZ, 0xfc, !PT ;  /* 0x000000110e0e7212 */ /* 0x000fe200078efcff */
[----:B------:R-:W-:-:S05]  /*c570*/  IMAD.IADD R4, R5, 0x1, R4 ;  /* 0x0000000105047824 */ /* 0x000fca00078e0204 */
[----:B------:R1:W-:Y:S02]  /*c580*/  STSM.16.M88.4 [R4], R8 ;  /* 0x0000000804007844 */ /* 0x0003e40000000200 */
[----:B-1----:R-:W-:Y:S01]  /*c590*/  LOP3.LUT R4, R13, R17, RZ, 0xfc, !PT ;  /* 0x000000110d047212 */ /* 0x002fe200078efcff */
[----:B------:R-:W-:Y:S02]  /*c5a0*/  VIADD R11, R2, 0x5000 ;  /* 0x00005000020b7836 */ /* 0x000fe40000000000 */
[----:B------:R-:W-:-:S03]  /*c5b0*/  IMAD.U32 R13, RZ, RZ, UR40 ;  /* 0x00000028ff0d7e24 */ /* 0x000fc6000f8e00ff */
[----:B------:R-:W1:Y:S01]  /*c5c0*/  LDSM.16.MT88.4 R4, [R4+UR40+0xf200] ;  /* 0x00f200280404783b */ /* 0x000e620008004200 */
[----:B------:R-:W-:Y:S01]  /*c5d0*/  VIADD R13, R13, 0x200 ;  /* 0x000002000d0d7836 */ /* 0x000fe20000000000 */
        /* <DEDUP_REMOVED lines=13> */
[----:B------:R-:W-:Y:S01]  /*c6b0*/  IMAD.U32 R4, RZ, RZ, UR40 ;  /* 0x00000028ff047e24 */ /* 0x000fe2000f8e00ff */
[--C-:B------:R-:W-:Y:S01]  /*c6c0*/  PRMT R10, R6, 0x6420, R7.reuse ;  /* 0x00006420060a7816 */ /* 0x100fe20000000007 */
[----:B------:R-:W-:Y:S01]  /*c6d0*/  VIADD R5, R2, 0x2000 ;  /* 0x0000200002057836 */ /* 0x000fe20000000000 */
[----:B------:R-:W-:Y:S01]  /*c6e0*/  PRMT R11, R6, 0x7531, R7 ;  /* 0x00007531060b7816 */ /* 0x000fe20000000007 */
[----:B------:R-:W-:Y:S02]  /*c6f0*/  VIADD R4, R4, 0x200 ;  /* 0x0000020004047836 */ /* 0x000fe40000000000 */
[----:B------:R-:W-:Y:S01]  /*c700*/  VIADD R2, R2, 0x7000 ;  /* 0x0000700002027836 */ /* 0x000fe20000000000 */
[----:B------:R-:W-:Y:S01]  /*c710*/  LOP3.LUT R20, R5, R17, RZ, 0xfc, !PT ;  /* 0x0000001105147212 */ /* 0x000fe200078efcff */
[----:B------:R-:W-:-:S05]  /*c720*/  IMAD.IADD R21, R4, 0x1, R21 ;  /* 0x0000000104157824 */ /* 0x000fca00078e0215 */
[----:B------:R-:W-:Y:S04]  /*c730*/  STSM.16.M88.4 [R21], R8 ;  /* 0x0000000815007844 */ /* 0x000fe80000000200 */
[----:B------:R-:W1:Y:S02]  /*c740*/  LDSM.16.MT88.4 R4, [R20+UR40+0xf200] ;  /* 0x00f200281404783b */ /* 0x000e640008004200 */
[C-C-:B-1----:R-:W-:Y:S02]  /*c750*/  PRMT R8, R4.reuse, 0x6420, R5.reuse ;  /* 0x0000642004087816 */ /* 0x142fe40000000005 */
[----:B------:R-:W-:Y:S01]  /*c760*/  PRMT R9, R4, 0x7531, R5 ;  /* 0x0000753104097816 */ /* 0x000fe20000000005 */
[----:B------:R-:W-:Y:S01]  /*c770*/  IMAD.U32 R5, RZ, RZ, UR40 ;  /* 0x00000028ff057e24 */ /* 0x000fe2000f8e00ff */
[----:B------:R-:W-:-:S02]  /*c780*/  PRMT R10, R6, 0x6420, R7 ;  /* 0x00006420060a7816 */ /* 0x000fc40000000007 */
[----:B------:R-:W-:Y:S01]  /*c790*/  PRMT R11, R6, 0x7531, R7 ;  /* 0x00007531060b7816 */ /* 0x000fe20000000007 */
[----:B------:R-:W-:-:S04]  /*c7a0*/  VIADD R5, R5, 0x200 ;  /* 0x0000020005057836 */ /* 0x000fc80000000000 */
[----:B------:R-:W-:-:S05]  /*c7b0*/  IMAD.IADD R15, R5, 0x1, R15 ;  /* 0x00000001050f7824 */ /* 0x000fca00078e020f */
[----:B------:R1:W-:Y:S04]  /*c7c0*/  STSM.16.M88.4 [R15], R8 ;  /* 0x000000080f007844 */ /* 0x0003e80000000200 */
[----:B------:R-:W3:Y:S01]  /*c7d0*/  LDSM.16.MT88.4 R4, [R14+UR40+0xf200] ;  /* 0x00f200280e04783b */ /* 0x000ee20008004200 */
[----:B-1----:R-:W-:-:S04]  /*c7e0*/  IMAD.U32 R15, RZ, RZ, UR40 ;  /* 0x00000028ff0f7e24 */ /* 0x002fc8000f8e00ff */
[----:B------:R-:W-:-:S04]  /*c7f0*/  VIADD R15, R15, 0x200 ;  /* 0x000002000f0f7836 */ /* 0x000fc80000000000 */
[C---:B------:R-:W-:Y:S01]  /*c800*/  IMAD.IADD R13, R15.reuse, 0x1, R13 ;  /* 0x000000010f0d7824 */ /* 0x040fe200078e020d */
[C-C-:B---3--:R-:W-:Y:S02]  /*c810*/  PRMT R8, R4.reuse, 0x6420, R5.reuse ;  /* 0x0000642004087816 */ /* 0x148fe40000000005 */
[----:B------:R-:W-:Y:S02]  /*c820*/  PRMT R9, R4, 0x7531, R5 ;  /* 0x0000753104097816 */ /* 0x000fe40000000005 */
[C-C-:B------:R-:W-:Y:S02]  /*c830*/  PRMT R10, R6.reuse, 0x6420, R7.reuse ;  /* 0x00006420060a7816 */ /* 0x140fe40000000007 */
[----:B------:R-:W-:Y:S02]  /*c840*/  PRMT R11, R6, 0x7531, R7 ;  /* 0x00007531060b7816 */ /* 0x000fe40000000007 */
[C---:B------:R-:W-:Y:S02]  /*c850*/  LOP3.LUT R4, R2.reuse, R17, RZ, 0xfc, !PT ;  /* 0x0000001102047212 */ /* 0x040fe400078efcff */
[----:B------:R-:W-:Y:S01]  /*c860*/  LOP3.LUT R2, R2, R16, RZ, 0xfc, !PT ;  /* 0x0000001002027212 */ /* 0x000fe200078efcff */
[----:B------:R-:W-:Y:S04]  /*c870*/  STSM.16.M88.4 [R13], R8 ;  /* 0x000000080d007844 */ /* 0x000fe80000000200 */
[----:B------:R-:W1:Y:S01]  /*c880*/  LDSM.16.MT88.4 R4, [R4+UR40+0xf200] ;  /* 0x00f200280404783b */ /* 0x000e620008004200 */
[----:B------:R-:W-:Y:S01]  /*c890*/  IMAD.IADD R2, R15, 0x1, R2 ;  /* 0x000000010f027824 */ /* 0x000fe200078e0202 */
[----:B-1----:R-:W-:-:S02]  /*c8a0*/  PRMT R8, R4, 0x6420, R5 ;  /* 0x0000642004087816 */ /* 0x002fc40000000005 */
[----:B------:R-:W-:Y:S02]  /*c8b0*/  PRMT R9, R4, 0x7531, R5 ;  /* 0x0000753104097816 */ /* 0x000fe40000000005 */
[C-C-:B------:R-:W-:Y:S02]  /*c8c0*/  PRMT R10, R6.reuse, 0x6420, R7.reuse ;  /* 0x00006420060a7816 */ /* 0x140fe40000000007 */
[----:B------:R-:W-:-:S05]  /*c8d0*/  PRMT R11, R6, 0x7531, R7 ;  /* 0x00007531060b7816 */ /* 0x000fca0000000007 */
[----:B------:R1:W-:Y:S01]  /*c8e0*/  STSM.16.M88.4 [R2], R8 ;  /* 0x0000000802007844 */ /* 0x0003e20000000200 */
        /* <DEDUP_REMOVED lines=8> */
.L_x_2836:
[----:B---3--:R-:W-:Y:S01]  /*c970*/  SYNCS.ARRIVE.TRANS64.A1T0 RZ, [R12+URZ+0x33450], RZ ;  /* 0x033450ff0cff79a7 */ /* 0x008fe2000810003f */
[----:B-1----:R-:W-:Y:S01]  /*c980*/  @!P2 VIADD R2, R12, 0x33480 ;  /* 0x000334800c02a836 */ /* 0x002fe20000000000 */
[----:B------:R-:W-:Y:S01]  /*c990*/  BAR.SYNC.DEFER_BLOCKING 0x2, 0x80 ;  /* 0x0082000000007b1d */ /* 0x000fe20000010000 */
[C---:B------:R-:W-:Y:S01]  /*c9a0*/  ISETP.GT.AND P0, PT, R3.reuse, RZ, PT ;  /* 0x000000ff0300720c */ /* 0x040fe20003f04270 */
[----:B------:R-:W-:Y:S02]  /*c9b0*/  VIADD R3, R3, 0xffffffff ;  /* 0xffffffff03037836 */ /* 0x000fe40000000000 */
[----:B------:R-:W-:-:S04]  /*c9c0*/  @!P2 PRMT R2, RZ, 0x654, R2 ;  /* 0x00000654ff02a816 */ /* 0x000fc80000000002 */
[----:B------:R1:W-:Y:S02]  /*c9d0*/  @!P2 SYNCS.ARRIVE.TRANS64.RED.A1T0 RZ, [R2+URZ], RZ ;  /* 0x000000ff02ffa9a7 */ /* 0x0003e4000810043f */
[----:B-1----:R3:W5:Y:S01]  /*c9e0*/  LDL R2, [R1] ;  /* 0x0000000001027983 */ /* 0x0027620000100800 */
[----:B------:R-:W-:-:S03]  /*c9f0*/  IMAD.MOV.U32 R8, RZ, RZ, R19 ;  /* 0x000000ffff087224 */ /* 0x000fc600078e0013 */
[----:B------:R-:W-:Y:S05]  /*ca00*/  @P0 BRA `(.L_x_2837) ;  /* 0xffffffe8000c0947 */ /* 0x000fea000383ffff */
.L_x_2813:
[----:B------:R-:W-:-:S06]  /*ca10*/  UISETP.NE.AND UP0, UPT, UR43, 0x3, UPT ;  /* 0x000000032b00788c */ /* 0x000fcc000bf05270 */
[----:B------:R-:W-:-:S13]  /*ca20*/  PLOP3.LUT P0, PT, PT, PT, UP0, 0x80, 0x0 ;  /* 0x000000000000781c */ /* 0x000fda0003f0f008 */
[----:B------:R-:W-:Y:S05]  /*ca30*/  @!P0 BRA `(.L_x_2838) ;  /* 0x0000000000048947 */ /* 0x000fea0003800000 */
[----:B------:R-:W-:Y:S01]  /*ca40*/  BPT.TRAP 0x1 ;  /* 0x000000040000795c */ /* 0x000fe20000300000 */
.L_x_2838:
[----:B------:R-:W4:Y:S01]  /*ca50*/  LDL R0, [R1] ;  /* 0x0000000001007983 */ /* 0x000f220000100800 */
[----:B--2--5:R-:W-:Y:S01]  /*ca60*/  IMAD.U32 R2, RZ, RZ, UR48 ;  /* 0x00000030ff027e24 */ /* 0x024fe2000f8e00ff */
[----:B------:R-:W-:Y:S04]  /*ca70*/  BSSY B0, `(.L_x_2839) ;  /* 0x0000007000007945 */ /* 0x000fe80003800000 */
[----:B------:R-:W-:Y:S02]  /*ca80*/  ISETP.NE.AND P1, PT, R2, 0x3, PT ;  /* 0x000000030200780c */ /* 0x000fe40003f25270 */
[----:B----4-:R-:W-:Y:S02]  /*ca90*/  LOP3.LUT R3, R0, 0x1, RZ, 0x3c, !PT ;  /* 0x0000000100037812 */ /* 0x010fe400078e3cff */
[----:B------:R-:W-:-:S02]  /*caa0*/  LEA R0, R19, UR40, 0x3 ;  /* 0x0000002813007c11 */ /* 0x000fc4000f8e18ff */
[----:B------:R-:W-:-:S04]  /*cab0*/  SHF.L.U32 R3, R3, 0x1f, RZ ;  /* 0x0000001f03037819 */ /* 0x000fc800000006ff */
[----:B------:R-:W2:Y:S02]  /*cac0*/  SYNCS.PHASECHK.TRANS64.TRYWAIT P0, [R0+URZ+0x33470], R3 ;  /* 0x03347003000075a7 */ /* 0x000ea4000800017f */
[----:B--2---:R-:W-:Y:S05]  /*cad0*/  @!P0 BRA `(.L_x_2840) ;  /* 0x00000014004c8947 */ /* 0x004fea0003800000 */
.L_x_2871:
[----:B------:R-:W-:Y:S05]  /*cae0*/  BSYNC B0 ;  /* 0x0000000000007941 */ /* 0x000fea0003800000 */
.L_x_2839:
[----:B------:R-:W-:Y:S05]  /*caf0*/  @!P1 BRA `(.L_x_2841) ;  /* 0x0000000000049947 */ /* 0x000fea0003800000 */
[----:B------:R-:W-:Y:S01]  /*cb00*/  BPT.TRAP 0x1 ;  /* 0x000000040000795c */ /* 0x000fe20000300000 */
.L_x_2841:
[----:B------:R-:W2:Y:S02]  /*cb10*/  LDL R2, [R1] ;  /* 0x0000000001027983 */ /* 0x000ea40000100800 */
[----:B--2---:R-:W-:-:S04]  /*cb20*/  SHF.L.U32 R3, R2, 0x1f, RZ ;  /* 0x0000001f02037819 */ /* 0x004fc800000006ff */
[----:B------:R-:W2:Y:S02]  /*cb30*/  SYNCS.PHASECHK.TRANS64.TRYWAIT P0, [R0+URZ+0x33460], R3 ;  /* 0x03346003000075a7 */ /* 0x000ea4000800017f */
[----:B--2---:R-:W-:Y:S05]  /*cb40*/  @!P0 BRA `(.L_x_2842) ;  /* 0x0000001400448947 */ /* 0x004fea0003800000 */
.L_x_2872:
[----:B------:R-:W-:Y:S01]  /*cb50*/  IMAD R2, R19, 0x7800, RZ ;  /* 0x0000780013027824 */ /* 0x000fe200078e02ff */
[----:B------:R-:W-:Y:S05]  /*cb60*/  WARPSYNC.ALL ;  /* 0x0000000000007948 */ /* 0x000fea0003800000 */
[C---:B--2---:R-:W-:Y:S01]  /*cb70*/  LOP3.LUT R3, R2.reuse, R17, RZ, 0xfc, !PT ;  /* 0x0000001102037212 */ /* 0x044fe200078efcff */
[----:B------:R-:W-:Y:S02]  /*cb80*/  IMAD.U32 R14, RZ, RZ, UR40 ;  /* 0x00000028ff0e7e24 */ /* 0x000fe4000f8e00ff */
[----:B------:R-:W-:Y:S02]  /*cb90*/  VIADD R13, R2, 0x2800 ;  /* 0x00002800020d7836 */ /* 0x000fe40000000000 */
[----:B-1----:R1:W2:Y:S01]  /*cba0*/  LDSM.16.MT88.4 R4, [R3+UR40+0xf200] ;  /* 0x00f200280304783b */ /* 0x0022a20008004200 */
[----:B------:R-:W-:-:S02]  /*cbb0*/  VIADD R14, R14, 0x200 ;  /* 0x000002000e0e7836 */ /* 0x000fc40000000000 */
[C---:B------:R-:W-:Y:S02]  /*cbc0*/  VIADD R20, R2.reuse, 0x5000 ;  /* 0x0000500002147836 */ /* 0x040fe40000000000 */
[----:B-1----:R-:W-:-:S03]  /*cbd0*/  VIADD R3, R2, 0x800 ;  /* 0x0000080002037836 */ /* 0x002fc60000000000 */
[C---:B------:R-:W-:Y:S02]  /*cbe0*/  LOP3.LUT R15, R20.reuse, R17, RZ, 0xfc, !PT ;  /* 0x00000011140f7212 */ /* 0x040fe400078efcff */
[-C--:B------:R-:W-:Y:S02]  /*cbf0*/  LOP3.LUT R20, R20, R16.reuse, RZ, 0xfc, !PT ;  /* 0x0000001014147212 */ /* 0x080fe400078efcff */
[C-C-:B--2---:R-:W-:Y:S02]  /*cc00*/  PRMT R8, R4.reuse, 0x6420, R5.reuse ;  /* 0x0000642004087816 */ /* 0x144fe40000000005 */
[----:B------:R-:W-:Y:S02]  /*cc10*/  PRMT R9, R4, 0x7531, R5 ;  /* 0x0000753104097816 */ /* 0x000fe40000000005 */
[----:B------:R-:W-:Y:S02]  /*cc20*/  LOP3.LUT R4, R2, R16, RZ, 0xfc, !PT ;  /* 0x0000001002047212 */ /* 0x000fe400078efcff */
[----:B------:R-:W-:-:S02]  /*cc30*/  PRMT R10, R6, 0x6420, R7 ;  /* 0x00006420060a7816 */ /* 0x000fc40000000007 */
[----:B------:R-:W-:Y:S01]  /*cc40*/  PRMT R11, R6, 0x7531, R7 ;  /* 0x00007531060b7816 */ /* 0x000fe20000000007 */
[----:B------:R-:W-:Y:S01]  /*cc50*/  IMAD.IADD R12, R14, 0x1, R4 ;  /* 0x000000010e0c7824 */ /* 0x000fe200078e0204 */
[C---:B------:R-:W-:Y:S02]  /*cc60*/  LOP3.LUT R4, R13.reuse, R17, RZ, 0xfc, !PT ;  /* 0x000000110d047212 */ /* 0x040fe400078efcff */
[----:B------:R-:W-:Y:S02]  /*cc70*/  LOP3.LUT R13, R13, R16, RZ, 0xfc, !PT ;  /* 0x000000100d0d7212 */ /* 0x000fe400078efcff */
[----:B------:R1:W-:Y:S04]  /*cc80*/  STSM.16.M88.4 [R12], R8 ;  /* 0x000000080c007844 */ /* 0x0003e80000000200 */
[----:B------:R-:W2:Y:S01]  /*cc90*/  LDSM.16.MT88.4 R4, [R4+UR40+0xf200] ;  /* 0x00f200280404783b */ /* 0x000ea20008004200 */
[----:B-1----:R-:W-:Y:S01]  /*cca0*/  VIADD R12, R2, 0x1000 ;  /* 0x00001000020c7836 */ /* 0x002fe20000000000 */
[----:B--2---:R-:W-:-:S02]  /*ccb0*/  PRMT R8, R4, 0x6420, R5 ;  /* 0x0000642004087816 */ /* 0x004fc40000000005 */
[----:B------:R-:W-:Y:S02]  /*ccc0*/  PRMT R9, R4, 0x7531, R5 ;  /* 0x0000753104097816 */ /* 0x000fe40000000005 */
[----:B------:R-:W-:Y:S02]  /*ccd0*/  LOP3.LUT R5, R3, R16, RZ, 0xfc, !PT ;  /* 0x0000001003057212 */ /* 0x000fe400078efcff */
[C-C-:B------:R-:W-:Y:S02]  /*cce0*/  PRMT R10, R6.reuse, 0x6420, R7.reuse ;  /* 0x00006420060a7816 */ /* 0x140fe40000000007 */
[----:B------:R-:W-:Y:S01]  /*ccf0*/  PRMT R11, R6, 0x7531, R7 ;  /* 0x00007531060b7816 */ /* 0x000fe20000000007 */
[----:B------:R-:W-:-:S05]  /*cd00*/  IMAD.IADD R14, R14, 0x1, R5 ;  /* 0x000000010e0e7824 */ /* 0x000fca00078e0205 */
[----:B------:R-:W-:Y:S04]  /*cd10*/  STSM.16.M88.4 [R14], R8 ;  /* 0x000000080e007844 */ /* 0x000fe80000000200 */
[----:B------:R1:W2:Y:S02]  /*cd20*/  LDSM.16.MT88.4 R4, [R15+UR40+0xf200] ;  /* 0x00f200280f04783b */ /* 0x0002a40008004200 */
[----:B-1----:R-:W-:-:S04]  /*cd30*/  IMAD.U32 R15, RZ, RZ, UR40 ;  /* 0x00000028ff0f7e24 */ /* 0x002fc8000f8e00ff */
[----:B------:R-:W-:Y:S02]  /*cd40*/  VIADD R15, R15, 0x200 ;  /* 0x000002000f0f7836 */ /* 0x000fe40000000000 */
[----:B------:R-:W-:Y:S01]  /*cd50*/  VIADD R14, R2, 0x1800 ;  /* 0x00001800020e7836 */ /* 0x000fe20000000000 */
[C-C-:B--2---:R-:W-:Y:S02]  /*cd60*/  PRMT R8, R4.reuse, 0x6420, R5.reuse ;  /* 0x0000642004087816 */ /* 0x144fe40000000005 */
[----:B------:R-:W-:Y:S02]  /*cd70*/  PRMT R9, R4, 0x7531, R5 ;  /* 0x0000753104097816 */ /* 0x000fe40000000005 */
[----:B------:R-:W-:Y:S02]  /*cd80*/  LOP3.LUT R4, R12, R16, RZ, 0xfc, !PT ;  /* 0x000000100c047212 */ /* 0x000fe400078efcff */
[C-C-:B------:R-:W-:Y:S02]  /*cd90*/  PRMT R10, R6.reuse, 0x6420, R7.reuse ;  /* 0x00006420060a7816 */ /* 0x140fe40000000007 */
[----:B------:R-:W-:Y:S01]  /*cda0*/  PRMT R11, R6, 0x7531, R7 ;  /* 0x00007531060b7816 */ /* 0x000fe20000000007 */
[----:B------:R-:W-:Y:S01]  /*cdb0*/  IMAD.IADD R18, R15, 0x1, R4 ;  /* 0x000000010f127824 */ /* 0x000fe200078e0204 */
[----:B------:R-:W-:-:S02]  /*cdc0*/  LOP3.LUT R4, R3, R17, RZ, 0xfc, !PT ;  /* 0x0000001103047212 */ /* 0x000fc400078efcff */
[----:B------:R-:W-:Y:S02]  /*cdd0*/  LOP3.LUT R3, R14, R16, RZ, 0xfc, !PT ;  /* 0x000000100e037212 */ /* 0x000fe400078efcff */
[----:B------:R1:W-:Y:S01]  /*cde0*/  STSM.16.M88.4 [R18], R8 ;  /* 0x0000000812007844 */ /* 0x0003e20000000200 */
[-C--:B------:R-:W-:Y:S02]  /*cdf0*/  LOP3.LUT R12, R12, R17.reuse, RZ, 0xfc, !PT ;  /* 0x000000110c0c7212 */ /* 0x080fe400078efcff */
[----:B------:R-:W-:Y:S01]  /*ce00*/  IMAD.IADD R15, R15, 0x1, R3 ;  /* 0x000000010f0f7824 */ /* 0x000fe200078e0203 */
[----:B------:R-:W2:Y:S01]  /*ce10*/  LDSM.16.MT88.4 R4, [R4+UR40+0xf200] ;  /* 0x00f200280404783b */ /* 0x000ea20008004200 */
[----:B------:R-:W-:Y:S01]  /*ce20*/  VIADD R3, R2, 0x3000 ;  /* 0x0000300002037836 */ /* 0x000fe20000000000 */
[----:B------:R-:W-:Y:S01]  /*ce30*/  LOP3.LUT R14, R14, R17, RZ, 0xfc, !PT ;  /* 0x000000110e0e7212 */ /* 0x000fe200078efcff */
[----:B-1----:R-:W-:Y:S01]  /*ce40*/  VIADD R18, R2, 0x2000 ;  /* 0x0000200002127836 */ /* 0x002fe20000000000 */
[----:B--2---:R-:W-:-:S02]  /*ce50*/  PRMT R8, R4, 0x6420, R5 ;  /* 0x0000642004087816 */ /* 0x004fc40000000005 */
[----:B------:R-:W-:Y:S02]  /*ce60*/  PRMT R9, R4, 0x7531, R5 ;  /* 0x0000753104097816 */ /* 0x000fe40000000005 */
[C-C-:B------:R-:W-:Y:S02]  /*ce70*/  PRMT R10, R6.reuse, 0x6420, R7.reuse ;  /* 0x00006420060a7816 */ /* 0x140fe40000000007 */
[----:B------:R-:W-:Y:S02]  /*ce80*/  PRMT R11, R6, 0x7531, R7 ;  /* 0x00007531060b7816 */ /* 0x000fe40000000007 */
[C---:B------:R-:W-:Y:S02]  /*ce90*/  LOP3.LUT R5, R3.reuse, R17, RZ, 0xfc, !PT ;  /* 0x0000001103057212 */ /* 0x040fe400078efcff */
[----:B------:R-:W-:Y:S01]  /*cea0*/  LOP3.LUT R3, R3, R16, RZ, 0xfc, !PT ;  /* 0x0000001003037212 */ /* 0x000fe200078efcff */
[----:B------:R1:W-:Y:S04]  /*ceb0*/  STSM.16.M88.4 [R15], R8 ;  /* 0x000000080f007844 */ /* 0x0003e80000000200 */
[----:B------:R-:W2:Y:S01]  /*cec0*/  LDSM.16.MT88.4 R4, [R5+UR40+0xf200] ;  /* 0x00f200280504783b */ /* 0x000ea20008004200 */
[----:B-1----:R-:W-:-:S04]  /*ced0*/  IMAD.U32 R15, RZ, RZ, UR40 ;  /* 0x00000028ff0f7e24 */ /* 0x002fc8000f8e00ff */
[----:B------:R-:W-:Y:S01]  /*cee0*/  VIADD R15, R15, 0x200 ;  /* 0x000002000f0f7836 */ /* 0x000fe20000000000 */
[C-C-:B--2---:R-:W-:Y:S02]  /*cef0*/  PRMT R8, R4.reuse, 0x6420, R5.reuse ;  /* 0x0000642004087816 */ /* 0x144fe40000000005 */
[----:B------:R-:W-:Y:S02]  /*cf00*/  PRMT R9, R4, 0x7531, R5 ;  /* 0x0000753104097816 */ /* 0x000fe40000000005 */
[----:B------:R-:W-:Y:S02]  /*cf10*/  LOP3.LUT R4, R18, R16, RZ, 0xfc, !PT ;  /* 0x0000001012047212 */ /* 0x000fe400078efcff */
[C-C-:B------:R-:W-:Y:S02]  /*cf20*/  PRMT R10, R6.reuse, 0x6420, R7.reuse ;  /* 0x00006420060a7816 */ /* 0x140fe40000000007 */
[----:B------:R-:W-:Y:S01]  /*cf30*/  PRMT R11, R6, 0x7531, R7 ;  /* 0x00007531060b7816 */ /* 0x000fe20000000007 */
[----:B------:R-:W-:Y:S01]  /*cf40*/  IMAD.IADD R21, R15, 0x1, R4 ;  /* 0x000000010f157824 */ /* 0x000fe200078e0204 */
[----:B------:R-:W-:Y:S01]  /*cf50*/  LOP3.LUT R18, R18, R17, RZ, 0xfc, !PT ;  /* 0x0000001112127212 */ /* 0x000fe200078efcff */
[----:B------:R-:W-:-:S03]  /*cf60*/  VIADD R15, R2, 0x5800 ;  /* 0x00005800020f7836 */ /* 0x000fc60000000000 */
[----:B------:R-:W-:Y:S02]  /*cf70*/  STSM.16.M88.4 [R21], R8 ;  /* 0x0000000815007844 */ /* 0x000fe40000000200 */
[C---:B------:R-:W-:Y:S02]  /*cf80*/  LOP3.LUT R4, R15.reuse, R17, RZ, 0xfc, !PT ;  /* 0x000000110f047212 */ /* 0x040fe400078efcff */
[----:B------:R-:W-:-:S04]  /*cf90*/  LOP3.LUT R15, R15, R16, RZ, 0xfc, !PT ;  /* 0x000000100f0f7212 */ /* 0x000fc800078efcff */
[----:B------:R-:W1:Y:S02]  /*cfa0*/  LDSM.16.MT88.4 R4, [R4+UR40+0xf200] ;  /* 0x00f200280404783b */ /* 0x000e640008004200 */
[C-C-:B-1----:R-:W-:Y:S02]  /*cfb0*/  PRMT R8, R4.reuse, 0x6420, R5.reuse ;  /* 0x0000642004087816 */ /* 0x142fe40000000005 */
[----:B------:R-:W-:Y:S01]  /*cfc0*/  PRMT R9, R4, 0x7531, R5 ;  /* 0x0000753104097816 */ /* 0x000fe20000000005 */
[----:B------:R-:W-:Y:S01]  /*cfd0*/  IMAD.U32 R5, RZ, RZ, UR40 ;  /* 0x00000028ff057e24 */ /* 0x000fe2000f8e00ff */
[C-C-:B------:R-:W-:Y:S02]  /*cfe0*/  PRMT R10, R6.reuse, 0x6420, R7.reuse ;  /* 0x00006420060a7816 */ /* 0x140fe40000000007 */
[----:B------:R-:W-:Y:S01]  /*cff0*/  PRMT R11, R6, 0x7531, R7 ;  /* 0x00007531060b7816 */ /* 0x000fe20000000007 */
[----:B------:R-:W-:-:S04]  /*d000*/  VIADD R5, R5, 0x200 ;  /* 0x0000020005057836 */ /* 0x000fc80000000000 */
[----:B------:R-:W-:-:S05]  /*d010*/  IMAD.IADD R13, R5, 0x1, R13 ;  /* 0x00000001050d7824 */ /* 0x000fca00078e020d */
[----:B------:R1:W-:Y:S04]  /*d020*/  STSM.16.M88.4 [R13], R8 ;  /* 0x000000080d007844 */ /* 0x0003e80000000200 */
[----:B------:R-:W2:Y:S01]  /*d030*/  LDSM.16.MT88.4 R4, [R12+UR40+0xf200] ;  /* 0x00f200280c04783b */ /* 0x000ea20008004200 */
[----:B-1----:R-:W-:-:S04]  /*d040*/  IMAD.U32 R13, RZ, RZ, UR40 ;  /* 0x00000028ff0d7e24 */ /* 0x002fc8000f8e00ff */
[----:B------:R-:W-:-:S04]  /*d050*/  VIADD R13, R13, 0x200 ;  /* 0x000002000d0d7836 */ /* 0x000fc80000000000 */
[----:B------:R-:W-:Y:S02]  /*d060*/  IMAD.IADD R21, R13, 0x1, R3 ;  /* 0x000000010d157824 */ /* 0x000fe400078e0203 */
[----:B------:R-:W-:Y:S01]  /*d070*/  VIADD R3, R2, 0x3800 ;  /* 0x0000380002037836 */ /* 0x000fe20000000000 */
[C-C-:B--2---:R-:W-:Y:S02]  /*d080*/  PRMT R8, R4.reuse, 0x6420, R5.reuse ;  /* 0x0000642004087816 */ /* 0x144fe40000000005 */
[----:B------:R-:W-:Y:S02]  /*d090*/  PRMT R9, R4, 0x7531, R5 ;  /* 0x0000753104097816 */ /* 0x000fe40000000005 */
[C-C-:B------:R-:W-:Y:S02]  /*d0a0*/  PRMT R10, R6.reuse, 0x6420, R7.reuse ;  /* 0x00006420060a7816 */ /* 0x140fe40000000007 */
[----:B------:R-:W-:Y:S02]  /*d0b0*/  PRMT R11, R6, 0x7531, R7 ;  /* 0x00007531060b7816 */ /* 0x000fe40000000007 */
[----:B------:R-:W-:-:S02]  /*d0c0*/  LOP3.LUT R4, R3, R17, RZ, 0xfc, !PT ;  /* 0x0000001103047212 */ /* 0x000fc400078efcff */
[----:B------:R-:W-:Y:S01]  /*d0d0*/  LOP3.LUT R3, R3, R16, RZ, 0xfc, !PT ;  /* 0x0000001003037212 */ /* 0x000fe200078efcff */
[----:B------:R1:W-:Y:S04]  /*d0e0*/  STSM.16.M88.4 [R21], R8 ;  /* 0x0000000815007844 */ /* 0x0003e80000000200 */
[----:B------:R-:W2:Y:S01]  /*d0f0*/  LDSM.16.MT88.4 R4, [R4+UR40+0xf200] ;  /* 0x00f200280404783b */ /* 0x000ea20008004200 */
[----:B------:R-:W-:Y:S02]  /*d100*/  IMAD.IADD R12, R13, 0x1, R3 ;  /* 0x000000010d0c7824 */ /* 0x000fe400078e0203 */
[C---:B------:R-:W-:Y:S02]  /*d110*/  VIADD R13, R2.reuse, 0x6000 ;  /* 0x00006000020d7836 */ /* 0x040fe40000000000 */
[----:B------:R-:W-:-:S03]  /*d120*/  VIADD R3, R2, 0x4000 ;  /* 0x0000400002037836 */ /* 0x000fc60000000000 */
[C---:B-1----:R-:W-:Y:S02]  /*d130*/  LOP3.LUT R21, R13.reuse, R17, RZ, 0xfc, !PT ;  /* 0x000000110d157212 */ /* 0x042fe400078efcff */
[----:B------:R-:W-:Y:S02]  /*d140*/  LOP3.LUT R13, R13, R16, RZ, 0xfc, !PT ;  /* 0x000000100d0d7212 */ /* 0x000fe400078efcff */
[C-C-:B--2---:R-:W-:Y:S02]  /*d150*/  PRMT R8, R4.reuse, 0x6420, R5.reuse ;  /* 0x0000642004087816 */ /* 0x144fe40000000005 */
[----:B------:R-:W-:Y:S02]  /*d160*/  PRMT R9, R4, 0x7531, R5 ;  /* 0x0000753104097816 */ /* 0x000fe40000000005 */
[C-C-:B------:R-:W-:Y:S02]  /*d170*/  PRMT R10, R6.reuse, 0x6420, R7.reuse ;  /* 0x00006420060a7816 */ /* 0x140fe40000000007 */
[----:B------:R-:W-:-:S05]  /*d180*/  PRMT R11, R6, 0x7531, R7 ;  /* 0x00007531060b7816 */ /* 0x000fca0000000007 */
        /* <DEDUP_REMOVED lines=9> */
[----:B------:R-:W-:-:S02]  /*d220*/  IMAD.IADD R21, R12, 0x1, R4 ;  /* 0x000000010c157824 */ /* 0x000fc400078e0204 */
[----:B------:R-:W-:-:S03]  /*d230*/  VIADD R12, R2, 0x4800 ;  /* 0x00004800020c7836 */ /* 0x000fc60000000000 */
[----:B------:R-:W-:Y:S04]  /*d240*/  STSM.16.M88.4 [R21], R8 ;  /* 0x0000000815007844 */ /* 0x000fe80000000200 */
[----:B------:R1:W2:Y:S02]  /*d250*/  LDSM.16.MT88.4 R4, [R14+UR40+0xf200] ;  /* 0x00f200280e04783b */ /* 0x0002a40008004200 */
[----:B-1----:R-:W-:-:S04]  /*d260*/  IMAD.U32 R14, RZ, RZ, UR40 ;  /* 0x00000028ff0e7e24 */ /* 0x002fc8000f8e00ff */
[----:B------:R-:W-:Y:S01]  /*d270*/  VIADD R14, R14, 0x200 ;  /* 0x000002000e0e7836 */ /* 0x000fe20000000000 */
[----:B------:R-:W-:Y:S01]  /*d280*/  LOP3.LUT R21, R3, R17, RZ, 0xfc, !PT ;  /* 0x0000001103157212 */ /* 0x000fe200078efcff */
[C---:B------:R-:W-:Y:S02]  /*d290*/  VIADD R3, R2.reuse, 0x6800 ;  /* 0x0000680002037836 */ /* 0x040fe40000000000 */
[----:B------:R-:W-:Y:S01]  /*d2a0*/  VIADD R2, R2, 0x7000 ;  /* 0x0000700002027836 */ /* 0x000fe20000000000 */
[C-C-:B--2---:R-:W-:Y:S02]  /*d2b0*/  PRMT R8, R4.reuse, 0x6420, R5.reuse ;  /* 0x0000642004087816 */ /* 0x144fe40000000005 */
[----:B------:R-:W-:Y:S02]  /*d2c0*/  PRMT R9, R4, 0x7531, R5 ;  /* 0x0000753104097816 */ /* 0x000fe40000000005 */
[----:B------:R-:W-:Y:S02]  /*d2d0*/  LOP3.LUT R4, R12, R16, RZ, 0xfc, !PT ;  /* 0x000000100c047212 */ /* 0x000fe400078efcff */
[----:B------:R-:W-:-:S02]  /*d2e0*/  PRMT R10, R6, 0x6420, R7 ;  /* 0x00006420060a7816 */ /* 0x000fc40000000007 */
[----:B------:R-:W-:Y:S01]  /*d2f0*/  PRMT R11, R6, 0x7531, R7 ;  /* 0x00007531060b7816 */ /* 0x000fe20000000007 */
[----:B------:R-:W-:Y:S01]  /*d300*/  IMAD.IADD R14, R14, 0x1, R4 ;  /* 0x000000010e0e7824 */ /* 0x000fe200078e0204 */
[----:B------:R-:W-:-:S04]  /*d310*/  LOP3.LUT R12, R12, R17, RZ, 0xfc, !PT ;  /* 0x000000110c0c7212 */ /* 0x000fc800078efcff */
[----:B------:R1:W-:Y:S04]  /*d320*/  STSM.16.M88.4 [R14], R8 ;  /* 0x000000080e007844 */ /* 0x0003e80000000200 */
[----:B------:R-:W2:Y:S01]  /*d330*/  LDSM.16.MT88.4 R4, [R21+UR40+0xf200] ;  /* 0x00f200281504783b */ /* 0x000ea20008004200 */
[----:B-1----:R-:W-:-:S04]  /*d340*/  IMAD.U32 R14, RZ, RZ, UR40 ;  /* 0x00000028ff0e7e24 */ /* 0x002fc8000f8e00ff */
[----:B------:R-:W-:-:S04]  /*d350*/  VIADD R14, R14, 0x200 ;  /* 0x000002000e0e7836 */ /* 0x000fc80000000000 */
[----:B------:R-:W-:Y:S01]  /*d360*/  IMAD.IADD R20, R14, 0x1, R20 ;  /* 0x000000010e147824 */ /* 0x000fe200078e0214 */
[C---:B------:R-:W-:Y:S02]  /*d370*/  LOP3.LUT R14, R3.reuse, R17, RZ, 0xfc, !PT ;  /* 0x00000011030e7212 */ /* 0x040fe400078efcff */
[----:B------:R-:W-:Y:S02]  /*d380*/  LOP3.LUT R3, R3, R16, RZ, 0xfc, !PT ;  /* 0x0000001003037212 */ /* 0x000fe400078efcff */
[C-C-:B--2---:R-:W-:Y:S02]  /*d390*/  PRMT R8, R4.reuse, 0x6420, R5.reuse ;  /* 0x0000642004087816 */ /* 0x144fe40000000005 */
[----:B------:R-:W-:Y:S02]  /*d3a0*/  PRMT R9, R4, 0x7531, R5 ;  /* 0x0000753104097816 */ /* 0x000fe40000000005 */
[C-C-:B------:R-:W-:Y:S02]  /*d3b0*/  PRMT R10, R6.reuse, 0x6420, R7.reuse ;  /* 0x00006420060a7816 */ /* 0x140fe40000000007 */
[----:B------:R-:W-:-:S05]  /*d3c0*/  PRMT R11, R6, 0x7531, R7 ;  /* 0x00007531060b7816 */ /* 0x000fca0000000007 */
[----:B------:R-:W-:Y:S04]  /*d3d0*/  STSM.16.M88.4 [R20], R8 ;  /* 0x0000000814007844 */ /* 0x000fe80000000200 */
[----:B------:R1:W2:Y:S02]  /*d3e0*/  LDSM.16.MT88.4 R4, [R14+UR40+0xf200] ;  /* 0x00f200280e04783b */ /* 0x0002a40008004200 */
[----:B-1----:R-:W-:-:S04]  /*d3f0*/  IMAD.U32 R14, RZ, RZ, UR40 ;  /* 0x00000028ff0e7e24 */ /* 0x002fc8000f8e00ff */
[----:B------:R-:W-:-:S04]  /*d400*/  VIADD R14, R14, 0x200 ;  /* 0x000002000e0e7836 */ /* 0x000fc80000000000 */
[C---:B------:R-:W-:Y:S02]  /*d410*/  IMAD.IADD R15, R14.reuse, 0x1, R15 ;  /* 0x000000010e0f7824 */ /* 0x040fe400078e020f */
[C---:B------:R-:W-:Y:S02]  /*d420*/  IMAD.IADD R13, R14.reuse, 0x1, R13 ;  /* 0x000000010e0d7824 */ /* 0x040fe400078e020d */
[----:B------:R-:W-:Y:S01]  /*d430*/  IMAD.IADD R3, R14, 0x1, R3 ;  /* 0x000000010e037824 */ /* 0x000fe200078e0203 */
[C-C-:B--2---:R-:W-:Y:S02]  /*d440*/  PRMT R8, R4.reuse, 0x6420, R5.reuse ;  /* 0x0000642004087816 */ /* 0x144fe40000000005 */
[----:B------:R-:W-:Y:S02]  /*d450*/  PRMT R9, R4, 0x7531, R5 ;  /* 0x0000753104097816 */ /* 0x000fe40000000005 */
[C-C-:B------:R-:W-:Y:S02]  /*d460*/  PRMT R10, R6.reuse, 0x6420, R7.reuse ;  /* 0x00006420060a7816 */ /* 0x140fe40000000007 */
[----:B------:R-:W-:-:S05]  /*d470*/  PRMT R11, R6, 0x7531, R7 ;  /* 0x00007531060b7816 */ /* 0x000fca0000000007 */
[----:B------:R-:W-:Y:S04]  /*d480*/  STSM.16.M88.4 [R15], R8 ;  /* 0x000000080f007844 */ /* 0x000fe80000000200 */
[----:B------:R-:W1:Y:S02]  /*d490*/  LDSM.16.MT88.4 R4, [R18+UR40+0xf200] ;  /* 0x00f200281204783b */ /* 0x000e640008004200 */
[C-C-:B-1----:R-:W-:Y:S02]  /*d4a0*/  PRMT R8, R4.reuse, 0x6420, R5.reuse ;  /* 0x0000642004087816 */ /* 0x142fe40000000005 */
[----:B------:R-:W-:Y:S02]  /*d4b0*/  PRMT R9, R4, 0x7531, R5 ;  /* 0x0000753104097816 */ /* 0x000fe40000000005 */
[----:B------:R-:W-:-:S02]  /*d4c0*/  PRMT R10, R6, 0x6420, R7 ;  /* 0x00006420060a7816 */ /* 0x000fc40000000007 */
[----:B------:R-:W-:-:S05]  /*d4d0*/  PRMT R11, R6, 0x7531, R7 ;  /* 0x00007531060b7816 */ /* 0x000fca0000000007 */
[----:B------:R-:W-:Y:S04]  /*d4e0*/  STSM.16.M88.4 [R13], R8 ;  /* 0x000000080d007844 */ /* 0x000fe80000000200 */
[----:B------:R-:W1:Y:S02]  /*d4f0*/  LDSM.16.MT88.4 R4, [R12+UR40+0xf200] ;  /* 0x00f200280c04783b */ /* 0x000e640008004200 */
[C-C-:B-1----:R-:W-:Y:S02]  /*d500*/  PRMT R8, R4.reuse, 0x6420, R5.reuse ;  /* 0x0000642004087816 */ /* 0x142fe40000000005 */
[----:B------:R-:W-:Y:S02]  /*d510*/  PRMT R9, R4, 0x7531, R5 ;  /* 0x0000753104097816 */ /* 0x000fe40000000005 */
[----:B------:R-:W-:-:S02]  /*d520*/  PRMT R10, R6, 0x6420, R7 ;  /* 0x00006420060a7816 */ /* 0x000fc40000000007 */
        /* <DEDUP_REMOVED lines=19> */
.L_x_2843:
[----:B------:R-:W4:Y:S01]  /*d660*/  LDL.LU R4, [R1] ;  /* 0x0000000001047983 */ /* 0x000f220000300800 */
[----:B------:R-:W5:Y:S01]  /*d670*/  LDC R3, c[0x0][0xda4] ;  /* 0x00036900ff037b82 */ /* 0x000f620000000800 */
[----:B------:R-:W-:Y:S01]  /*d680*/  VIADD R19, R19, 0x1 ;  /* 0x0000000113137836 */ /* 0x000fe20000000000 */
[----:B------:R-:W-:Y:S01]  /*d690*/  UIADD3 UR49, UR44, UR49, URZ ;  /* 0x000000312c317290 */ /* 0x000fe2000fffe03f */
[----:B-1----:R-:W-:Y:S01]  /*d6a0*/  @!P2 VIADD R2, R0, 0x33480 ;  /* 0x000334800002a836 */ /* 0x002fe20000000000 */
[----:B------:R-:W-:Y:S02]  /*d6b0*/  UIADD3 UR47, UR47, 0x1, URZ ;  /* 0x000000012f2f7890 */ /* 0x000fe4000fffe03f */
[C---:B------:R-:W-:Y:S01]  /*d6c0*/  ISETP.NE.AND P0, PT, R19.reuse, 0x2, PT ;  /* 0x000000021300780c */ /* 0x040fe20003f05270 */
[----:B--2---:R1:W-:Y:S01]  /*d6d0*/  SYNCS.ARRIVE.TRANS64.A1T0 RZ, [R0+URZ+0x33450], RZ ;  /* 0x033450ff00ff79a7 */ /* 0x0043e2000810003f */
[----:B------:R-:W-:Y:S01]  /*d6e0*/  @!P2 PRMT R2, RZ, 0x654, R2 ;  /* 0x00000654ff02a816 */ /* 0x000fe20000000002 */
[----:B------:R-:W-:Y:S01]  /*d6f0*/  BAR.SYNC.DEFER_BLOCKING 0x2, 0x80 ;  /* 0x0082000000007b1d */ /* 0x000fe20000010000 */
[----:B------:R-:W-:-:S02]  /*d700*/  SEL R19, R19, RZ, P0 ;  /* 0x000000ff13137207 */ /* 0x000fc40000000000 */
[----:B-1----:R-:W-:Y:S02]  /*d710*/  SEL R0, RZ, 0x1, P0 ;  /* 0x00000001ff007807 */ /* 0x002fe40000000000 */
[----:B-----5:R-:W-:Y:S01]  /*d720*/  ISETP.LE.AND P1, PT, R3, UR49, PT ;  /* 0x0000003103007c0c */ /* 0x020fe2000bf23270 */
[----:B------:R2:W-:Y:S01]  /*d730*/  @!P2 SYNCS.ARRIVE.TRANS64.RED.A1T0 RZ, [R2+URZ], RZ ;  /* 0x000000ff02ffa9a7 */ /* 0x0005e2000810043f */
[----:B----4-:R-:W-:-:S05]  /*d740*/  LOP3.LUT R4, R4, R0, RZ, 0x3c, !PT ;  /* 0x0000000004047212 */ /* 0x010fca00078e3cff */
[----:B------:R2:W-:Y:S06]  /*d750*/  STL [R1], R4 ;  /* 0x0000000401007387 */ /* 0x0005ec0000100800 */
[----:B------:R-:W-:Y:S05]  /*d760*/  @!P1 BRA `(.L_x_2844) ;  /* 0xffffffc400f89947 */ /* 0x000fea000383ffff */
[----:B------:R-:W-:-:S12]  /*d770*/  ULOP3.LUT UR47, UR47, 0x1, URZ, 0xc, !UPT ;  /* 0x000000012f2f7892 */ /* 0x000fd8000f8e0c3f */
.L_x_2798:
[----:B------:R-:W1:Y:S01]  /*d780*/  S2R R3, SR_CgaCtaId ;  /* 0x0000000000037919 */ /* 0x000e620000008800 */
[----:B------:R-:W-:-:S04]  /*d790*/  MOV R0, 0x400 ;  /* 0x0000040000007802 */ /* 0x000fc80000000f00 */
[----:B-1----:R-:W-:Y:S01]  /*d7a0*/  LEA R8, R3, R0, 0x18 ;  /* 0x0000000003087211 */ /* 0x002fe200078ec0ff */
[----:B------:R-:W-:-:S05]  /*d7b0*/  IMAD.U32 R0, RZ, RZ, UR47 ;  /* 0x0000002fff007e24 */ /* 0x000fca000f8e00ff */
[----:B------:R-:W-:-:S04]  /*d7c0*/  SHF.L.U32 R0, R0, 0x1f, RZ ;  /* 0x0000001f00007819 */ /* 0x000fc800000006ff */
[----:B------:R-:W1:Y:S02]  /*d7d0*/  SYNCS.PHASECHK.TRANS64.TRYWAIT P0, [R8+URZ+0x33420], R0 ;  /* 0x03342000080075a7 */ /* 0x000e64000800017f */
[----:B-1----:R-:W-:Y:S05]  /*d7e0*/  @!P0 BRA `(.L_x_2845) ;  /* 0x0000000800308947 */ /* 0x002fea0003800000 */
.L_x_2873:
[----:B--2---:R-:W2:Y:S02]  /*d7f0*/  S2R R2, SR_TID.X ;  /* 0x0000000000027919 */ /* 0x004ea40000002100 */
        /* <DEDUP_REMOVED lines=13> */
.L_x_2848:
[----:B------:R-:W2:Y:S01]  /*d8d0*/  LDL.LU R6, [R1] ;  /* 0x0000000001067983 */ /* 0x000ea20000300800 */
[----:B------:R-:W-:Y:S02]  /*d8e0*/  VIADD R0, R8, 0x33440 ;  /* 0x0003344008007836 */ /* 0x000fe40000000000 */
[C---:B------:R-:W-:Y:S02]  /*d8f0*/  VIADD R2, R19.reuse, 0x1 ;  /* 0x0000000113027836 */ /* 0x040fe40000000000 */
[----:B------:R-:W-:-:S03]  /*d900*/  IMAD R5, R19, 0x8, R0 ;  /* 0x0000000813057824 */ /* 0x000fc600078e0200 */
[----:B------:R-:W-:-:S04]  /*d910*/  ISETP.NE.AND P2, PT, R2, 0x2, PT ;  /* 0x000000020200780c */ /* 0x000fc80003f45270 */
[----:B------:R-:W-:Y:S02]  /*d920*/  SEL R3, RZ, 0x1, P2 ;  /* 0x00000001ff037807 */ /* 0x000fe40001000000 */
[C---:B--2---:R-:W-:Y:S02]  /*d930*/  SHF.L.U32 R4, R6.reuse, 0x1f, RZ ;  /* 0x0000001f06047819 */ /* 0x044fe400000006ff */
[----:B------:R-:W-:Y:S02]  /*d940*/  LOP3.LUT R6, R6, R3, RZ, 0x3c, !PT ;  /* 0x0000000306067212 */ /* 0x000fe400078e3cff */
[----:B------:R-:W1:Y:S01]  /*d950*/  SYNCS.PHASECHK.TRANS64.TRYWAIT P1, [R5+URZ], R4 ;  /* 0x00000004050075a7 */ /* 0x000e62000802017f */
[----:B------:R-:W-:-:S05]  /*d960*/  SEL R3, R2, RZ, P2 ;  /* 0x000000ff02037207 */ /* 0x000fca0001000000 */
[----:B------:R-:W-:Y:S01]  /*d970*/  IMAD R7, R3, 0x8, R0 ;  /* 0x0000000803077824 */ /* 0x000fe200078e0200 */
[----:B------:R-:W-:Y:S01]  /*d980*/  SHF.L.U32 R0, R6, 0x1f, RZ ;  /* 0x0000001f06007819 */ /* 0x000fe200000006ff */
[----:B-1----:R-:W-:Y:S06]  /*d990*/  @!P1 BRA `(.L_x_2849) ;  /* 0x0000000400d89947 */ /* 0x002fec0003800000 */
.L_x_2874:
[----:B------:R-:W2:Y:S02]  /*d9a0*/  SYNCS.PHASECHK.TRANS64.TRYWAIT P1, [R7+URZ], R0 ;  /* 0x00000000070075a7 */ /* 0x000ea4000802017f */
[----:B--2---:R-:W-:Y:S05]  /*d9b0*/  @!P1 BRA `(.L_x_2850) ;  /* 0x0000000400e49947 */ /* 0x004fea0003800000 */
.L_x_2875:
[----:B------:R-:W-:Y:S05]  /*d9c0*/  @!P0 BRA `(.L_x_2851) ;  /* 0x0000000000048947 */ /* 0x000fea0003800000 */
[----:B------:R-:W-:Y:S01]  /*d9d0*/  BPT.TRAP 0x1 ;  /* 0x000000040000795c */ /* 0x000fe20000300000 */
.L_x_2851:
[----:B------:R-:W-:-:S04]  /*d9e0*/  IMAD R19, R19, 0x8, R8 ;  /* 0x0000000813137824 */ /* 0x000fc800078e0208 */
[----:B------:R-:W4:Y:S02]  /*d9f0*/  SYNCS.PHASECHK.TRANS64.TRYWAIT P1, [R19+URZ+0x33460], R4 ;  /* 0x03346004130075a7 */ /* 0x000f24000802017f */
[----:B----4-:R-:W-:Y:S05]  /*da00*/  @!P1 BRA `(.L_x_2852) ;  /* 0x0000000400e49947 */ /* 0x010fea0003800000 */
.L_x_2876:
[----:B------:R-:W-:Y:S05]  /*da10*/  @!P0 BRA `(.L_x_2853) ;  /* 0x0000000000048947 */ /* 0x000fea0003800000 */
[----:B------:R-:W-:Y:S01]  /*da20*/  BPT.TRAP 0x1 ;  /* 0x000000040000795c */ /* 0x000fe20000300000 */
.L_x_2853:
[----:B------:R-:W-:-:S04]  /*da30*/  IMAD R3, R3, 0x8, R8 ;  /* 0x0000000803037824 */ /* 0x000fc800078e0208 */
[----:B------:R-:W5:Y:S02]  /*da40*/  SYNCS.PHASECHK.TRANS64.TRYWAIT P1, [R3+URZ+0x33460], R0 ;  /* 0x03346000030075a7 */ /* 0x000f64000802017f */
[----:B-----5:R-:W-:Y:S05]  /*da50*/  @!P1 BRA `(.L_x_2854) ;  /* 0x0000000400e49947 */ /* 0x020fea0003800000 */
.L_x_2877:
[----:B------:R-:W-:Y:S05]  /*da60*/  @!P0 BRA `(.L_x_2855) ;  /* 0x0000000000048947 */ /* 0x000fea0003800000 */
[----:B------:R-:W-:Y:S01]  /*da70*/  BPT.TRAP 0x1 ;  /* 0x000000040000795c */ /* 0x000fe20000300000 */
.L_x_2855:
[----:B------:R-:W5:Y:S02]  /*da80*/  SYNCS.PHASECHK.TRANS64.TRYWAIT P0, [R19+URZ+0x33480], R4 ;  /* 0x03348004130075a7 */ /* 0x000f64000800017f */
[----:B-----5:R-:W-:Y:S05]  /*da90*/  @!P0 BRA `(.L_x_2856) ;  /* 0x0000000400e88947 */ /* 0x020fea0003800000 */
.L_x_2857:
[----:B------:R1:W1:Y:S02]  /*daa0*/  SYNCS.PHASECHK.TRANS64.TRYWAIT P0, [R3+URZ+0x33480], R0 ;  /* 0x03348000030075a7 */ /* 0x000264000800017f */
[----:B-1----:R-:W-:Y:S05]  /*dab0*/  @!P0 NANOSLEEP.SYNCS 0x989680 ;  /* 0x009896800000895d */ /* 0x002fea0003900000 */
[----:B------:R-:W1:Y:S02]  /*dac0*/  @!P0 SYNCS.PHASECHK.TRANS64 P0, [R3+URZ+0x33480], R0 ;  /* 0x03348000030085a7 */ /* 0x000e64000800007f */
[----:B-1----:R-:W-:Y:S05]  /*dad0*/  @!P0 BRA `(.L_x_2857) ;  /* 0xfffffffc00f08947 */ /* 0x002fea000383ffff */
.L_x_2847:
[----:B------:R-:W-:Y:S05]  /*dae0*/  BSYNC B0 ;  /* 0x0000000000007941 */ /* 0x000fea0003800000 */
.L_x_2846:
[----:B------:R-:W-:Y:S05]  /*daf0*/  EXIT ;  /* 0x000000000000794d */ /* 0x000fea0003800000 */
.L_x_2774:
[----:B-1----:R-:W-:-:S04]  /*db00*/  IMAD.U32 R3, RZ, RZ, UR38 ;  /* 0x00000026ff037e24 */ /* 0x002fc8000f8e00ff */
[----:B------:R1:W2:Y:S03]  /*db10*/  SYNCS.PHASECHK.TRANS64.TRYWAIT P1, [R3+URZ+0x33400], R0 ;  /* 0x03340000030075a7 */ /* 0x0002a6000802017f */
[----:B--2---:R-:W-:Y:S05]  /*db20*/  @!P1 NANOSLEEP.SYNCS 0x989680 ;  /* 0x009896800000995d */ /* 0x004fea0003900000 */
[----:B------:R-:W2:Y:S02]  /*db30*/  @!P1 SYNCS.PHASECHK.TRANS64 P1, [R3+URZ+0x33400], R0 ;  /* 0x03340000030095a7 */ /* 0x000ea4000802007f */
[----:B--2---:R-:W-:Y:S05]  /*db40*/  @!P1 BRA `(.L_x_2774) ;  /* 0xfffffffc00ec9947 */ /* 0x004fea000383ffff */
[----:B------:R-:W-:Y:S05]  /*db50*/  BRA `(.L_x_2858) ;  /* 0xffffff3800707947 */ /* 0x000fea000383ffff */
.L_x_2778:
[----:B--2---:R2:W3:Y:S02]  /*db60*/  SYNCS.PHASECHK.TRANS64.TRYWAIT P1, [R3+URZ+0x33430], R0 ;  /* 0x03343000030075a7 */ /* 0x0044e4000802017f */
[----:B---3--:R-:W-:Y:S05]  /*db70*/  @!P1 NANOSLEEP.SYNCS 0x989680 ;  /* 0x009896800000995d */ /* 0x008fea0003900000 */
[----:B------:R-:W3:Y:S02]  /*db80*/  @!P1 SYNCS.PHASECHK.TRANS64 P1, [R3+URZ+0x33430], R0 ;  /* 0x03343000030095a7 */ /* 0x000ee4000802007f */
[----:B---3--:R-:W-:Y:S05]  /*db90*/  @!P1 BRA `(.L_x_2778) ;  /* 0xfffffffc00f09947 */ /* 0x008fea000383ffff */
[----:B------:R-:W-:Y:S05]  /*dba0*/  BRA `(.L_x_2777) ;  /* 0xffffff3800987947 */ /* 0x000fea000383ffff */
.L_x_2783:
[----:B--2---:R-:W-:-:S04]  /*dbb0*/  IMAD.U32 R5, RZ, RZ, UR6 ;  /* 0x00000006ff057e24 */ /* 0x004fc8000f8e00ff */
[----:B------:R2:W3:Y:S03]  /*dbc0*/  SYNCS.PHASECHK.TRANS64.TRYWAIT P1, [R5+URZ+0x33430], R0 ;  /* 0x03343000050075a7 */ /* 0x0004e6000802017f */
[----:B---3--:R-:W-:Y:S05]  /*dbd0*/  @!P1 NANOSLEEP.SYNCS 0x989680 ;  /* 0x009896800000995d */ /* 0x008fea0003900000 */
[----:B------:R-:W3:Y:S02]  /*dbe0*/  @!P1 SYNCS.PHASECHK.TRANS64 P1, [R5+URZ+0x33430], R0 ;  /* 0x03343000050095a7 */ /* 0x000ee4000802007f */
[----:B---3--:R-:W-:Y:S05]  /*dbf0*/  @!P1 BRA `(.L_x_2783) ;  /* 0xfffffffc00ec9947 */ /* 0x008fea000383ffff */
[----:B------:R-:W-:Y:S05]  /*dc00*/  BRA `(.L_x_2780) ;  /* 0xffffff7000287947 */ /* 0x000fea000383ffff */
.L_x_2787:
[----:B--2---:R-:W-:-:S04]  /*dc10*/  IMAD.U32 R5, RZ, RZ, UR6 ;  /* 0x00000006ff057e24 */ /* 0x004fc8000f8e00ff */
[----:B------:R2:W3:Y:S03]  /*dc20*/  SYNCS.PHASECHK.TRANS64.TRYWAIT P1, [R5+URZ+0x33450], R0 ;  /* 0x03345000050075a7 */ /* 0x0004e6000802017f */
[----:B---3--:R-:W-:Y:S05]  /*dc30*/  @!P1 NANOSLEEP.SYNCS 0x989680 ;  /* 0x009896800000995d */ /* 0x008fea0003900000 */
[----:B------:R-:W3:Y:S02]  /*dc40*/  @!P1 SYNCS.PHASECHK.TRANS64 P1, [R5+URZ+0x33450], R0 ;  /* 0x03345000050095a7 */ /* 0x000ee4000802007f */
[----:B---3--:R-:W-:Y:S05]  /*dc50*/  @!P1 BRA `(.L_x_2787) ;  /* 0xfffffffc00ec9947 */ /* 0x008fea000383ffff */
[----:B------:R-:W-:Y:S05]  /*dc60*/  BRA `(.L_x_2784) ;  /* 0xffffff7c00287947 */ /* 0x000fea000383ffff */
.L_x_2793:
[----:B--2---:R-:W-:-:S04]  /*dc70*/  IMAD.U32 R7, RZ, RZ, UR8 ;  /* 0x00000008ff077e24 */ /* 0x004fc8000f8e00ff */
[----:B------:R2:W3:Y:S03]  /*dc80*/  SYNCS.PHASECHK.TRANS64.TRYWAIT P1, [R7+URZ+0x33450], R6 ;  /* 0x03345006070075a7 */ /* 0x0004e6000802017f */
[----:B---3--:R-:W-:Y:S05]  /*dc90*/  @!P1 NANOSLEEP.SYNCS 0x989680 ;  /* 0x009896800000995d */ /* 0x008fea0003900000 */
[----:B------:R-:W3:Y:S02]  /*dca0*/  @!P1 SYNCS.PHASECHK.TRANS64 P1, [R7+URZ+0x33450], R6 ;  /* 0x03345006070095a7 */ /* 0x000ee4000802007f */
[----:B---3--:R-:W-:Y:S05]  /*dcb0*/  @!P1 BRA `(.L_x_2793) ;  /* 0xfffffffc00ec9947 */ /* 0x008fea000383ffff */
[----:B------:R-:W-:Y:S05]  /*dcc0*/  BRA `(.L_x_2792) ;  /* 0xffffff9c007c7947 */ /* 0x000fea000383ffff */
.L_x_2803:
[----:B------:R-:W-:Y:S02]  /*dcd0*/  IMAD.MOV.U32 R13, RZ, RZ, R7 ;  /* 0x000000ffff0d7224 */ /* 0x000fe400078e0007 */
[----:B------:R-:W-:Y:S02]  /*dce0*/  IMAD.MOV.U32 R12, RZ, RZ, RZ ;  /* 0x000000ffff0c7224 */ /* 0x000fe400078e00ff */
[----:B------:R-:W-:Y:S02]  /*dcf0*/  IMAD.MOV.U32 R11, RZ, RZ, 0x1f ;  /* 0x0000001fff0b7424 */ /* 0x000fe400078e00ff */
[----:B------:R-:W-:-:S07]  /*dd00*/  IMAD.MOV.U32 R15, RZ, RZ, -0x1 ;  /* 0xffffffffff0f7424 */ /* 0x000fce00078e00ff */
[----:B--2---:R-:W-:Y:S05]  /*dd10*/  WARPSYNC.COLLECTIVE R15, `(.L_x_2859) ;  /* 0x000000000f087348 */ /* 0x004fea0003c00000 */
[----:B------:R1:W3:Y:S02]  /*dd20*/  SHFL.IDX P6, R14, R13, R12, R11 ;  /* 0x0000000c0d0e7389 */ /* 0x0002e400000c000b */
[----:B-123--:R-:W-:Y:S01]  /*dd30*/  ENDCOLLECTIVE ;  /* 0x000000000000791b */ /* 0x00efe20003800000 */
.L_x_2859:
[----:B------:R-:W-:Y:S05]  /*dd40*/  BRA `(.L_x_2860) ;  /* 0xffffffc800f47947 */ /* 0x000fea000383ffff */
.L_x_2805:
[----:B------:R-:W-:Y:S01]  /*dd50*/  BSSY B0, `(.L_x_2861) ;  /* 0x0000006000007945 */ /* 0x000fe20003800000 */
[----:B------:R-:W-:-:S07]  /*dd60*/  IMAD.MOV.U32 R15, RZ, RZ, -0x1 ;  /* 0xffffffffff0f7424 */ /* 0x000fce00078e00ff */
[----:B------:R-:W-:Y:S05]  /*dd70*/  WARPSYNC.COLLECTIVE R15, `(.L_x_2862) ;  /* 0x000000000f0c7348 */ /* 0x000fea0003c00000 */
[----:B------:R-:W-:Y:S02]  /*dd80*/  ELECT P6, UR62, PT ;  /* 0x00000000003e782f */ /* 0x000fe400038c0000 */
[----:B------:R-:W-:Y:S01]  /*dd90*/  MOV R14, UR62 ;  /* 0x0000003e000e7c02 */ /* 0x000fe20008000f00 */
[----:B------:R-:W-:Y:S10]  /*dda0*/  ENDCOLLECTIVE ;  /* 0x000000000000791b */ /* 0x000ff40003800000 */
.L_x_2862:
[----:B------:R-:W-:Y:S05]  /*ddb0*/  BSYNC B0 ;  /* 0x0000000000007941 */ /* 0x000fea0003800000 */
.L_x_2861:
[----:B------:R-:W-:Y:S05]  /*ddc0*/  BRA `(.L_x_2863) ;  /* 0xffffffc800f47947 */ /* 0x000fea000383ffff */
.L_x_2808:
[----:B-1----:R1:W2:Y:S02]  /*ddd0*/  SYNCS.PHASECHK.TRANS64.TRYWAIT P3, [R5+URZ+0x33480], R2 ;  /* 0x03348002050075a7 */ /* 0x0022a4000806017f */
[----:B--2---:R-:W-:Y:S05]  /*dde0*/  @!P3 NANOSLEEP.SYNCS 0x989680 ;  /* 0x009896800000b95d */ /* 0x004fea0003900000 */
[----:B------:R-:W2:Y:S02]  /*ddf0*/  @!P3 SYNCS.PHASECHK.TRANS64 P3, [R5+URZ+0x33480], R2 ;  /* 0x033480020500b5a7 */ /* 0x000ea4000806007f */
[----:B--2---:R-:W-:Y:S05]  /*de00*/  @!P3 BRA `(.L_x_2808) ;  /* 0xfffffffc00f0b947 */ /* 0x004fea000383ffff */
[----:B------:R-:W-:Y:S05]  /*de10*/  BRA `(.L_x_2864) ;  /* 0xffffffcc004c7947 */ /* 0x000fea000383ffff */
.L_x_2810:
[----:B--2---:R2:W3:Y:S02]  /*de20*/  SYNCS.PHASECHK.TRANS64.TRYWAIT P3, [R5+URZ+0x33440], R2 ;  /* 0x03344002050075a7 */ /* 0x0044e4000806017f */
[----:B---3--:R-:W-:Y:S05]  /*de30*/  @!P3 NANOSLEEP.SYNCS 0x989680 ;  /* 0x009896800000b95d */ /* 0x008fea0003900000 */
[----:B------:R-:W3:Y:S02]  /*de40*/  @!P3 SYNCS.PHASECHK.TRANS64 P3, [R5+URZ+0x33440], R2 ;  /* 0x033440020500b5a7 */ /* 0x000ee4000806007f */
[----:B---3--:R-:W-:Y:S05]  /*de50*/  @!P3 BRA `(.L_x_2810) ;  /* 0xfffffffc00f0b947 */ /* 0x008fea000383ffff */
[----:B------:R-:W-:Y:S05]  /*de60*/  BRA `(.L_x_2865) ;  /* 0xffffffcc00c87947 */ /* 0x000fea000383ffff */
.L_x_2812:
[----:B--2---:R-:W-:-:S04]  /*de70*/  IMAD.U32 R3, RZ, RZ, UR40 ;  /* 0x00000028ff037e24 */ /* 0x004fc8000f8e00ff */
[----:B------:R2:W3:Y:S03]  /*de80*/  SYNCS.PHASECHK.TRANS64.TRYWAIT P0, [R3+URZ+0x33420], R2 ;  /* 0x03342002030075a7 */ /* 0x0004e6000800017f */
[----:B---3--:R-:W-:Y:S05]  /*de90*/  @!P0 NANOSLEEP.SYNCS 0x989680 ;  /* 0x009896800000895d */ /* 0x008fea0003900000 */
[----:B------:R-:W3:Y:S02]  /*dea0*/  @!P0 SYNCS.PHASECHK.TRANS64 P0, [R3+URZ+0x33420], R2 ;  /* 0x03342002030085a7 */ /* 0x000ee4000800007f */
[----:B---3--:R-:W-:Y:S05]  /*deb0*/  @!P0 BRA `(.L_x_2812) ;  /* 0xfffffffc00ec8947 */ /* 0x008fea000383ffff */
[----:B------:R-:W-:Y:S05]  /*dec0*/  BRA `(.L_x_2866) ;  /* 0xffffffd000c07947 */ /* 0x000fea000383ffff */
.L_x_2818:
[----:B-1----:R1:W4:Y:S02]  /*ded0*/  SYNCS.PHASECHK.TRANS64.TRYWAIT P0, [R6+URZ+0x33480], R4 ;  /* 0x03348004060075a7 */ /* 0x002324000800017f */
[----:B----4-:R-:W-:Y:S05]  /*dee0*/  @!P0 NANOSLEEP.SYNCS 0x989680 ;  /* 0x009896800000895d */ /* 0x010fea0003900000 */
[----:B------:R-:W4:Y:S02]  /*def0*/  @!P0 SYNCS.PHASECHK.TRANS64 P0, [R6+URZ+0x33480], R4 ;  /* 0x03348004060085a7 */ /* 0x000f24000800007f */
[----:B----4-:R-:W-:Y:S05]  /*df00*/  @!P0 BRA `(.L_x_2818) ;  /* 0xfffffffc00f08947 */ /* 0x010fea000383ffff */
[----:B------:R-:W-:Y:S05]  /*df10*/  BRA `(.L_x_2867) ;  /* 0xffffffd400607947 */ /* 0x000fea000383ffff */
.L_x_2825:
[----:B---3--:R3:W4:Y:S02]  /*df20*/  SYNCS.PHASECHK.TRANS64.TRYWAIT P0, [R6+URZ+0x33440], R4 ;  /* 0x03344004060075a7 */ /* 0x008724000800017f */
[----:B----4-:R-:W-:Y:S05]  /*df30*/  @!P0 NANOSLEEP.SYNCS 0x989680 ;  /* 0x009896800000895d */ /* 0x010fea0003900000 */
[----:B------:R-:W4:Y:S02]  /*df40*/  @!P0 SYNCS.PHASECHK.TRANS64 P0, [R6+URZ+0x33440], R4 ;  /* 0x03344004060085a7 */ /* 0x000f24000800007f */
[----:B----4-:R-:W-:Y:S05]  /*df50*/  @!P0 BRA `(.L_x_2825) ;  /* 0xfffffffc00f08947 */ /* 0x010fea000383ffff */
[----:B------:R-:W-:Y:S05]  /*df60*/  BRA `(.L_x_2868) ;  /* 0xffffffd8005c7947 */ /* 0x000fea000383ffff */
.L_x_2833:
[----:B----4-:R4:W1:Y:S02]  /*df70*/  SYNCS.PHASECHK.TRANS64.TRYWAIT P3, [R12+URZ+0x33470], R5 ;  /* 0x033470050c0075a7 */ /* 0x010864000806017f */
[----:B-1----:R-:W-:Y:S05]  /*df80*/  @!P3 NANOSLEEP.SYNCS 0x989680 ;  /* 0x009896800000b95d */ /* 0x002fea0003900000 */
[----:B------:R-:W1:Y:S02]  /*df90*/  @!P3 SYNCS.PHASECHK.TRANS64 P3, [R12+URZ+0x33470], R5 ;  /* 0x033470050c00b5a7 */ /* 0x000e64000806007f */
[----:B-1----:R-:W-:Y:S05]  /*dfa0*/  @!P3 BRA `(.L_x_2833) ;  /* 0xfffffffc00f0b947 */ /* 0x002fea000383ffff */
[----:B------:R-:W-:Y:S05]  /*dfb0*/  BRA `(.L_x_2869) ;  /* 0xffffffdc00707947 */ /* 0x000fea000383ffff */
.L_x_2835:
[----:B----4-:R4:W1:Y:S02]  /*dfc0*/  SYNCS.PHASECHK.TRANS64.TRYWAIT P3, [R12+URZ+0x33460], R5 ;  /* 0x033460050c0075a7 */ /* 0x010864000806017f */
[----:B-1----:R-:W-:Y:S05]  /*dfd0*/  @!P3 NANOSLEEP.SYNCS 0x989680 ;  /* 0x009896800000b95d */ /* 0x002fea0003900000 */
[----:B------:R-:W1:Y:S02]  /*dfe0*/  @!P3 SYNCS.PHASECHK.TRANS64 P3, [R12+URZ+0x33460], R5 ;  /* 0x033460050c00b5a7 */ /* 0x000e64000806007f */
[----:B-1----:R-:W-:Y:S05]  /*dff0*/  @!P3 BRA `(.L_x_2835) ;  /* 0xfffffffc00f0b947 */ /* 0x002fea000383ffff */
[----:B------:R-:W-:Y:S05]  /*e000*/  BRA `(.L_x_2870) ;  /* 0xffffffdc00787947 */ /* 0x000fea000383ffff */
.L_x_2840:
[----:B--2---:R2:W4:Y:S02]  /*e010*/  SYNCS.PHASECHK.TRANS64.TRYWAIT P0, [R0+URZ+0x33470], R3 ;  /* 0x03347003000075a7 */ /* 0x004524000800017f */
[----:B----4-:R-:W-:Y:S05]  /*e020*/  @!P0 NANOSLEEP.SYNCS 0x989680 ;  /* 0x009896800000895d */ /* 0x010fea0003900000 */
[----:B------:R-:W4:Y:S02]  /*e030*/  @!P0 SYNCS.PHASECHK.TRANS64 P0, [R0+URZ+0x33470], R3 ;  /* 0x03347003000085a7 */ /* 0x000f24000800007f */
[----:B----4-:R-:W-:Y:S05]  /*e040*/  @!P0 BRA `(.L_x_2840) ;  /* 0xfffffffc00f08947 */ /* 0x010fea000383ffff */
[----:B------:R-:W-:Y:S05]  /*e050*/  BRA `(.L_x_2871) ;  /* 0xffffffe800a07947 */ /* 0x000fea000383ffff */
.L_x_2842:
[----:B--2---:R2:W4:Y:S02]  /*e060*/  SYNCS.PHASECHK.TRANS64.TRYWAIT P0, [R0+URZ+0x33460], R3 ;  /* 0x03346003000075a7 */ /* 0x004524000800017f */
[----:B----4-:R-:W-:Y:S05]  /*e070*/  @!P0 NANOSLEEP.SYNCS 0x989680 ;  /* 0x009896800000895d */ /* 0x010fea0003900000 */
[----:B------:R-:W4:Y:S02]  /*e080*/  @!P0 SYNCS.PHASECHK.TRANS64 P0, [R0+URZ+0x33460], R3 ;  /* 0x03346003000085a7 */ /* 0x000f24000800007f */
[----:B----4-:R-:W-:Y:S05]  /*e090*/  @!P0 BRA `(.L_x_2842) ;  /* 0xfffffffc00f08947 */ /* 0x010fea000383ffff */
[----:B------:R-:W-:Y:S05]  /*e0a0*/  BRA `(.L_x_2872) ;  /* 0xffffffe800a87947 */ /* 0x000fea000383ffff */
.L_x_2845:
[----:B-1----:R1:W4:Y:S02]  /*e0b0*/  SYNCS.PHASECHK.TRANS64.TRYWAIT P0, [R8+URZ+0x33420], R0 ;  /* 0x03342000080075a7 */ /* 0x002324000800017f */
[----:B----4-:R-:W-:Y:S05]  /*e0c0*/  @!P0 NANOSLEEP.SYNCS 0x989680 ;  /* 0x009896800000895d */ /* 0x010fea0003900000 */
[----:B------:R-:W4:Y:S02]  /*e0d0*/  @!P0 SYNCS.PHASECHK.TRANS64 P0, [R8+URZ+0x33420], R0 ;  /* 0x03342000080085a7 */ /* 0x000f24000800007f */
[----:B----4-:R-:W-:Y:S05]  /*e0e0*/  @!P0 BRA `(.L_x_2845) ;  /* 0xfffffffc00f08947 */ /* 0x010fea000383ffff */
[----:B------:R-:W-:Y:S05]  /*e0f0*/  BRA `(.L_x_2873) ;  /* 0xfffffff400bc7947 */ /* 0x000fea000383ffff */
.L_x_2849:
[----:B-1----:R1:W2:Y:S02]  /*e100*/  SYNCS.PHASECHK.TRANS64.TRYWAIT P1, [R5+URZ], R4 ;  /* 0x00000004050075a7 */ /* 0x0022a4000802017f */
[----:B--2---:R-:W-:Y:S05]  /*e110*/  @!P1 NANOSLEEP.SYNCS 0x989680 ;  /* 0x009896800000995d */ /* 0x004fea0003900000 */
[----:B------:R-:W2:Y:S02]  /*e120*/  @!P1 SYNCS.PHASECHK.TRANS64 P1, [R5+URZ], R4 ;  /* 0x00000004050095a7 */ /* 0x000ea4000802007f */
[----:B--2---:R-:W-:Y:S05]  /*e130*/  @!P1 BRA `(.L_x_2849) ;  /* 0xfffffffc00f09947 */ /* 0x004fea000383ffff */
[----:B------:R-:W-:Y:S05]  /*e140*/  BRA `(.L_x_2874) ;  /* 0xfffffff800147947 */ /* 0x000fea000383ffff */
.L_x_2850:
[----:B--2---:R2:W4:Y:S02]  /*e150*/  SYNCS.PHASECHK.TRANS64.TRYWAIT P1, [R7+URZ], R0 ;  /* 0x00000000070075a7 */ /* 0x004524000802017f */
[----:B----4-:R-:W-:Y:S05]  /*e160*/  @!P1 NANOSLEEP.SYNCS 0x989680 ;  /* 0x009896800000995d */ /* 0x010fea0003900000 */
[----:B------:R-:W4:Y:S02]  /*e170*/  @!P1 SYNCS.PHASECHK.TRANS64 P1, [R7+URZ], R0 ;  /* 0x00000000070095a7 */ /* 0x000f24000802007f */
[----:B----4-:R-:W-:Y:S05]  /*e180*/  @!P1 BRA `(.L_x_2850) ;  /* 0xfffffffc00f09947 */ /* 0x010fea000383ffff */
[----:B------:R-:W-:Y:S05]  /*e190*/  BRA `(.L_x_2875) ;  /* 0xfffffff800087947 */ /* 0x000fea000383ffff */
.L_x_2852:
[----:B----4-:R4:W1:Y:S02]  /*e1a0*/  SYNCS.PHASECHK.TRANS64.TRYWAIT P1, [R19+URZ+0x33460], R4 ;  /* 0x03346004130075a7 */ /* 0x010864000802017f */
[----:B-1----:R-:W-:Y:S05]  /*e1b0*/  @!P1 NANOSLEEP.SYNCS 0x989680 ;  /* 0x009896800000995d */ /* 0x002fea0003900000 */
[----:B------:R-:W1:Y:S02]  /*e1c0*/  @!P1 SYNCS.PHASECHK.TRANS64 P1, [R19+URZ+0x33460], R4 ;  /* 0x03346004130095a7 */ /* 0x000e64000802007f */
[----:B-1----:R-:W-:Y:S05]  /*e1d0*/  @!P1 BRA `(.L_x_2852) ;  /* 0xfffffffc00f09947 */ /* 0x002fea000383ffff */
[----:B------:R-:W-:Y:S05]  /*e1e0*/  BRA `(.L_x_2876) ;  /* 0xfffffff800087947 */ /* 0x000fea000383ffff */
.L_x_2854:
[----:B------:R1:W1:Y:S02]  /*e1f0*/  SYNCS.PHASECHK.TRANS64.TRYWAIT P1, [R3+URZ+0x33460], R0 ;  /* 0x03346000030075a7 */ /* 0x000264000802017f */
[----:B-1----:R-:W-:Y:S05]  /*e200*/  @!P1 NANOSLEEP.SYNCS 0x989680 ;  /* 0x009896800000995d */ /* 0x002fea0003900000 */
[----:B------:R-:W1:Y:S02]  /*e210*/  @!P1 SYNCS.PHASECHK.TRANS64 P1, [R3+URZ+0x33460], R0 ;  /* 0x03346000030095a7 */ /* 0x000e64000802007f */
[----:B-1----:R-:W-:Y:S05]  /*e220*/  @!P1 BRA `(.L_x_2854) ;  /* 0xfffffffc00f09947 */ /* 0x002fea000383ffff */
[----:B------:R-:W-:Y:S05]  /*e230*/  BRA `(.L_x_2877) ;  /* 0xfffffff800087947 */ /* 0x000fea000383ffff */
.L_x_2856:
[----:B------:R1:W1:Y:S02]  /*e240*/  SYNCS.PHASECHK.TRANS64.TRYWAIT P0, [R19+URZ+0x33480], R4 ;  /* 0x03348004130075a7 */ /* 0x000264000800017f */
[----:B-1----:R-:W-:Y:S05]  /*e250*/  @!P0 NANOSLEEP.SYNCS 0x989680 ;  /* 0x009896800000895d */ /* 0x002fea0003900000 */
[----:B------:R-:W1:Y:S02]  /*e260*/  @!P0 SYNCS.PHASECHK.TRANS64 P0, [R19+URZ+0x33480], R4 ;  /* 0x03348004130085a7 */ /* 0x000e64000800007f */
[----:B-1----:R-:W-:Y:S05]  /*e270*/  @!P0 BRA `(.L_x_2856) ;  /* 0xfffffffc00f08947 */ /* 0x002fea000383ffff */
[----:B------:R-:W-:Y:S05]  /*e280*/  BRA `(.L_x_2857) ;  /* 0xfffffff800047947 */ /* 0x000fea000383ffff */
.L_x_2878:
        /* <DEDUP_REMOVED lines=15> */
.L_x_12359:


//--------------------- .text._ZN7cutlass13device_kernelIN5flash11enable_sm90INS1_16FlashAttnFwdSm90INS1_25CollectiveMainloopFwdSm90ILi2EN4cute5tupleIJNS5_1CILi2EEENS7_ILi1EEES9_EEENS6_IJNS7_ILi128EEENS7_ILi160EEENS7_ILi192EEEEEELi192ENS_12float_e4m3_tEfNS_4arch4Sm90ELb0ELb0ELb0ELb0ELb0ELb0ELb0ELb1ELb1ELb0ELb0ELb0EEENS1_21CollectiveEpilogueFwdINS6_IJSB_SD_SC_EEESA_NS_10bfloat16_tESH_Li256ELb0ELb0ELb0ELb1EEENS1_29StaticPersistentTileSchedulerILb0EEEEEEEEEvNT_6ParamsE --------------------------
	.section	.text._ZN7cutlass13device_kernelIN5flash11enable_sm90INS1_16FlashAttnFwdSm90INS1_25CollectiveMainloopFwdSm90ILi2EN4cute5tupleIJNS5_1CILi2EEENS7_ILi1EEES9_EEENS6_IJNS7_ILi128EEENS7_ILi160EEENS7_ILi192EEEEEELi192ENS_12float_e4m3_tEfNS_4arch4Sm90ELb0ELb0ELb0ELb0ELb0ELb0ELb0ELb1ELb1ELb0ELb0ELb0EEENS1_21CollectiveEpilogueFwdINS6_IJSB_SD_SC_EEESA_NS_10bfloat16_tESH_Li256ELb0ELb0ELb0ELb1EEENS1_29StaticPersistentTileSchedulerILb0EEEEEEEEEvNT_6ParamsE,"ax",@progbits
	.align	128
.text._ZN7cutlass13device_kernelIN5flash11enable_sm90INS1_16FlashAttnFwdSm90INS1_25CollectiveMainloopFwdSm90ILi2EN4cute5tupleIJNS5_1CILi2EEENS7_ILi1EEES9_EEENS6_IJNS7_ILi128EEENS7_ILi160EEENS7_ILi192EEEEEELi192ENS_12float_e4m3_tEfNS_4arch4Sm90ELb0ELb0ELb0ELb0ELb0ELb0ELb0ELb1ELb1ELb0ELb0ELb0EEENS1_21CollectiveEpilogueFwdINS6_IJSB_SD_SC_EEESA_NS_10bfloat16_tESH_Li256ELb0ELb0ELb0ELb1EEENS1_29StaticPersistentTileSchedulerILb0EEEEEEEEEvNT_6ParamsE:
        .type           _ZN7cutlass13device_kernelIN5flash11enable_sm90INS1_16FlashAttnFwdSm90INS1_25CollectiveMainloopFwdSm90ILi2EN4cute5tupleIJNS5_1CILi2EEENS7_ILi1EEES9_EEENS6_IJNS7_ILi128EEENS7_ILi160EEENS7_ILi192EEEEEELi192ENS_12float_e4m3_tEfNS_4arch4Sm90ELb0ELb0ELb0ELb0ELb0ELb0ELb0ELb1ELb1ELb0ELb0ELb0EEENS1_21CollectiveEpilogueFwdINS6_IJSB_SD_SC_EEESA_NS_10bfloat16_tESH_Li256ELb0ELb0ELb0ELb1EEENS1_29StaticPersistentTileSchedulerILb0EEEEEEEEEvNT_6ParamsE,@function
        .size           _ZN7cutlass13device_kernelIN5flash11enable_sm90INS1_16FlashAttnFwdSm90INS1_25CollectiveMainloopFwdSm90ILi2EN4cute5tupleIJNS5_1CILi2EEENS7_ILi1EEES9_EEENS6_IJNS7_ILi128EEENS7_ILi160EEENS7_ILi192EEEEEELi192ENS_12float_e4m3_tEfNS_4arch4Sm90ELb0ELb0ELb0ELb0ELb0ELb0ELb0ELb1ELb1ELb0ELb0ELb0EEENS1_21CollectiveEpilogueFwdINS6_IJSB_SD_SC_EEESA_NS_10bfloat16_tESH_Li256ELb0ELb0ELb0ELb1EEENS1_29StaticPersistentTileSchedulerILb0EEEEEEEEEvNT_6ParamsE,(.L_x_12360 - _ZN7cutlass13device_kernelIN5flash11enable_sm90INS1_16FlashAttnFwdSm90INS1_25CollectiveMainloopFwdSm90ILi2EN4cute5tupleIJNS5_1CILi2EEENS7_ILi1EEES9_EEENS6_IJNS7_ILi128EEENS7_ILi160EEENS7_ILi192EEEEEELi192ENS_12float_e4m3_tEfNS_4arch4Sm90ELb0ELb0ELb0ELb0ELb0ELb0ELb0ELb1ELb1ELb0ELb0ELb0EEENS1_21CollectiveEpilogueFwdINS6_IJSB_SD_SC_EEESA_NS_10bfloat16_tESH_Li256ELb0ELb0ELb0ELb1EEENS1_29StaticPersistentTileSchedulerILb0EEEEEEEEEvNT_6ParamsE)
        .other          _ZN7cutlass13device_kernelIN5flash11enable_sm90INS1_16FlashAttnFwdSm90INS1_25CollectiveMainloopFwdSm90ILi2EN4cute5tupleIJNS5_1CILi2EEENS7_ILi1EEES9_EEENS6_IJNS7_ILi128EEENS7_ILi160EEENS7_ILi192EEEEEELi192ENS_12float_e4m3_tEfNS_4arch4Sm90ELb0ELb0ELb0ELb0ELb0ELb0ELb0ELb1ELb1ELb0ELb0ELb0EEENS1_21CollectiveEpilogueFwdINS6_IJSB_SD_SC_EEESA_NS_10bfloat16_tESH_Li256ELb0ELb0ELb0ELb1EEENS1_29StaticPersistentTileSchedulerILb0EEEEEEEEEvNT_6ParamsE,@"STO_CUDA_ENTRY STV_DEFAULT"
_ZN7cutlass13device_kernelIN5flash11enable_sm90INS1_16FlashAttnFwdSm90INS1_25CollectiveMainloopFwdSm90ILi2EN4cute5tupleIJNS5_1CILi2EEENS7_ILi1EEES9_EEENS6_IJNS7_ILi128EEENS7_ILi160EEENS7_ILi192EEEEEELi192ENS_12float_e4m3_tEfNS_4arch4Sm90ELb0ELb0ELb0ELb0ELb0ELb0ELb0ELb1ELb1ELb0ELb0ELb0EEENS1_21CollectiveEpilogueFwdINS6_IJSB_SD_SC_EEESA_NS_10bfloat16_tESH_Li256ELb0ELb0ELb0ELb1EEENS1_29StaticPersistentTileSchedulerILb0EEEEEEEEEvNT_6ParamsE:
        /* <DEDUP_REMOVED lines=24> */
.L_x_2880:
[----:B------:R-:W-:Y:S05]  /*0180*/  BSYNC B0 ;  /* 0x0000000000007941 */ /* 0x000fea0003800000 */
.L_x_2879:
[----:B------:R-:W-:Y:S01]  /*0190*/  VOTEU.ANY UP0, P0 ;  /* 0x00000000003f7886 */ /* 0x000fe20000000100 */
[----:B------:R-:W1:Y:S01]  /*01a0*/  SHFL.IDX PT, R3, R22, RZ, 0x1f ;  /* 0x00001fff16037589 */ /* 0x000e6200000e0000 */
[----:B------:R-:W-:Y:S01]  /*01b0*/  UMOV UR4, 0x1 ;  /* 0x0000000100047882 */ /* 0x000fe20000000000 */
[----:B------:R-:W-:Y:S01]  /*01c0*/  UMOV UR7, 0x2 ;  /* 0x0000000200077882 */ /* 0x000fe20000000000 */
[----:B------:R-:W-:Y:S01]  /*01d0*/  VOTEU.ANY UP1, P0 ;  /* 0x00000000003f7886 */ /* 0x000fe20000020100 */
[----:B------:R-:W2:Y:S01]  /*01e0*/  @UP0 S2UR UR8, SR_CgaCtaId ;  /* 0x00000000000809c3 */ /* 0x000ea20000008800 */
[----:B------:R-:W3:Y:S01]  /*01f0*/  SHFL.IDX PT, R2, R0, RZ, 0x1f ;  /* 0x00001fff00027589 */ /* 0x000ee200000e0000 */
[----:B------:R-:W-:Y:S01]  /*0200*/  @UP0 UMOV UR6, 0x400 ;  /* 0x0000040000060882 */ /* 0x000fe20000000000 */
[----:B------:R-:W-:-:S04]  /*0210*/  @UP0 UIADD3 UR4, -UR4, 0x100000, URZ ;  /* 0x0010000004040890 */ /* 0x000fc8000fffe13f */
[----:B------:R-:W-:Y:S02]  /*0220*/  @UP0 USHF.L.U32 UR5, UR4, 0xb, URZ ;  /* 0x0000000b04050899 */ /* 0x000fe4000800063f */
[----:B------:R-:W-:Y:S01]  /*0230*/  @UP0 USHF.L.U32 UR4, UR4, 0x1, URZ ;  /* 0x0000000104040899 */ /* 0x000fe2000800063f */
[----:B------:R-:W-:Y:S01]  /*0240*/  VOTEU.ANY UP2, P0 ;  /* 0x00000000003f7886 */ /* 0x000fe20000040100 */
[----:B-1----:R-:W-:Y:S01]  /*0250*/  R2UR UR9, R3 ;  /* 0x00000000030972ca */ /* 0x002fe200000e0000 */
[----:B--2---:R-:W-:Y:S01]  /*0260*/  @UP0 ULEA UR8, UR8, UR6, 0x18 ;  /* 0x0000000608080291 */ /* 0x004fe2000f8ec03f */
[----:B---3--:R-:W-:Y:S01]  /*0270*/  ISETP.NE.AND P1, PT, R2, RZ, PT ;  /* 0x000000ff0200720c */ /* 0x008fe20003f25270 */
[----:B------:R-:W-:-:S04]  /*0280*/  @UP0 UIADD3 UR6, -UR7, 0x100000, URZ ;  /* 0x0010000007060890 */ /* 0x000fc8000fffe13f */
[----:B------:R-:W-:Y:S02]  /*0290*/  @UP0 USHF.L.U32 UR7, UR6, 0xb, URZ ;  /* 0x0000000b06070899 */ /* 0x000fe4000800063f */
[----:B------:R-:W-:-:S04]  /*02a0*/  @UP0 USHF.L.U32 UR6, UR6, 0x1, URZ ;  /* 0x0000000106060899 */ /* 0x000fc8000800063f */
[----:B------:R-:W-:Y:S01]  /*02b0*/  UISETP.NE.AND UP0, UPT, UR9, URZ, UPT ;  /* 0x0000003f0900728c */ /* 0x000fe2000bf05270 */
[----:B------:R-:W1:Y:S02]  /*02c0*/  FENCE.VIEW.ASYNC.S ;  /* 0x00000000000073c6 */ /* 0x000e640000000000 */
[----:B-1----:R1:W2:Y:S05]  /*02d0*/  @UP1 SYNCS.EXCH.64 URZ, [UR8+0x33400], UR4 ;  /* 0x03340004083f15b2 */ /* 0x0022aa0008000100 */
[----:B------:R1:W3:Y:S01]  /*02e0*/  @UP2 SYNCS.EXCH.64 URZ, [UR8+0x33420], UR6 ;  /* 0x03342006083f25b2 */ /* 0x0002e20008000100 */
[----:B------:R-:W-:Y:S05]  /*02f0*/  @P1 BRA `(.L_x_2881) ;  /* 0x0000000000481947 */ /* 0x000fea0003800000 */
        /* <DEDUP_REMOVED lines=18> */
.L_x_2881:
[----:B-1----:R-:W1:Y:S01]  /*0420*/  S2UR UR4, SR_CTAID.Y ;  /* 0x00000000000479c3 */ /* 0x002e620000002600 */
[----:B------:R-:W4:Y:S01]  /*0430*/  SHFL.IDX PT, R4, R0, RZ, 0x1f ;  /* 0x00001fff00047589 */ /* 0x000f2200000e0000 */
[----:B------:R-:W-:Y:S01]  /*0440*/  ULDC UR5, c[0x0][0x154] ;  /* 0x0000550000057ab9 */ /* 0x000fe20000000800 */
[----:B------:R-:W-:-:S05]  /*0450*/  NOP ;  /* 0x0000000000007918 */ /* 0x000fca0000000000 */
[----:B------:R-:W5:Y:S08]  /*0460*/  S2UR UR49, SR_CTAID.X ;  /* 0x00000000003179c3 */ /* 0x000f700000002500 */
[----:B------:R-:W2:Y:S01]  /*0470*/  LDC R6, c[0x0][0x148] ;  /* 0x00005200ff067b82 */ /* 0x000ea20000000800 */
[----:B-1----:R-:W-:Y:S02]  /*0480*/  I2FP.F32.U32 R3, UR4 ;  /* 0x0000000400037c45 */ /* 0x002fe40008201000 */
[----:B----4-:R-:W-:-:S03]  /*0490*/  ISETP.NE.AND P0, PT, R4, RZ, PT ;  /* 0x000000ff0400720c */ /* 0x010fc60003f05270 */
[----:B------:R-:W-:Y:S01]  /*04a0*/  FMUL R5, R3, UR5 ;  /* 0x0000000503057c20 */ /* 0x000fe20008400000 */
[----:B------:R-:W-:Y:S02]  /*04b0*/  SHF.R.S32.HI R3, RZ, 0x1f, R7 ;  /* 0x0000001fff037819 */ /* 0x000fe40000011407 */
[----:B-----5:R-:W-:-:S03]  /*04c0*/  I2FP.F32.U32 R4, UR49 ;  /* 0x0000003100047c45 */ /* 0x020fc60008201000 */
[----:B------:R-:W1:Y:S02]  /*04d0*/  F2I.U32.TRUNC.NTZ R5, R5 ;  /* 0x0000000500057305 */ /* 0x000e64000020f000 */
[----:B-1----:R-:W-:-:S04]  /*04e0*/  IMAD.MOV R11, RZ, RZ, -R5 ;  /* 0x000000ffff0b7224 */ /* 0x002fc800078e0a05 */
[----:B--2---:R-:W-:Y:S01]  /*04f0*/  IMAD R11, R6, R11, UR4 ;  /* 0x00000004060b7e24 */ /* 0x004fe2000f8e020b */
[----:B------:R-:W-:Y:S02]  /*0500*/  ULDC UR4, c[0x0][0x150] ;  /* 0x0000540000047ab9 */ /* 0x000fe40000000800 */
[----:B------:R-:W-:Y:S01]  /*0510*/  FMUL R8, R4, UR4 ;  /* 0x0000000404087c20 */ /* 0x000fe20008400000 */
[----:B------:R-:W-:Y:S06]  /*0520*/  @P0 BRA `(.L_x_2882) ;  /* 0x0000000000480947 */ /* 0x000fec0003800000 */
[----:B------:R-:W1:Y:S01]  /*0530*/  S2UR UR5, SR_CgaCtaId ;  /* 0x00000000000579c3 */ /* 0x000e620000008800 */
        /* <DEDUP_REMOVED lines=12> */
[----:B-1----:R1:W2:Y:S08]  /*0600*/  SYNCS.EXCH.64 URZ, [UR8+0x33450], UR4 ;  /* 0x03345004083f75b2 */ /* 0x0022b00008000100 */
[----:B------:R1:W4:Y:S01]  /*0610*/  SYNCS.EXCH.64 URZ, [UR8+0x33460], UR6 ;  /* 0x03346006083f75b2 */ /* 0x0003220008000100 */
[----:B------:R1:W1:Y:S01]  /*0620*/  SYNCS.EXCH.64 URZ, [UR8+0x33458], UR4 ;  /* 0x03345804083f75b2 */ /* 0x0002620008000100 */
[----:B------:R1:W1:Y:S01]  /*0630*/  SYNCS.EXCH.64 URZ, [UR8+0x33468], UR6 ;  /* 0x03346806083f75b2 */ /* 0x0002620008000100 */
[----:B------:R-:W-:Y:S01]  /*0640*/  NOP ;  /* 0x0000000000007918 */ /* 0x000fe20000000000 */
.L_x_2882:
[----:B------:R-:W5:Y:S01]  /*0650*/  SHFL.IDX PT, R6, R0, RZ, 0x1f ;  /* 0x00001fff00067589 */ /* 0x000f6200000e0000 */
[----:B------:R-:W-:Y:S01]  /*0660*/  LEA.HI R3, R3, R7, RZ, 0x7 ;  /* 0x0000000703037211 */ /* 0x000fe200078f38ff */
[----:B------:R-:W1:Y:S01]  /*0670*/  LDC R9, c[0x0][0x144] ;  /* 0x00005100ff097b82 */ /* 0x000e620000000800 */
[----:B------:R-:W1:Y:S01]  /*0680*/  F2I.U32.TRUNC.NTZ R8, R8 ;  /* 0x0000000800087305 */ /* 0x000e62000020f000 */
[----:B------:R-:W-:Y:S01]  /*0690*/  NOP ;  /* 0x0000000000007918 */ /* 0x000fe20000000000 */
[----:B------:R-:W-:-:S05]  /*06a0*/  LOP3.LUT R3, R3, 0xffffff80, RZ, 0xc0, !PT ;  /* 0xffffff8003037812 */ /* 0x000fca00078ec0ff */
[----:B------:R-:W-:Y:S01]  /*06b0*/  IMAD.IADD R3, R7, 0x1, -R3 ;  /* 0x0000000107037824 */ /* 0x000fe200078e0a03 */
[----:B------:R-:W-:-:S04]  /*06c0*/  SHF.R.S32.HI R7, RZ, 0x1f, R2 ;  /* 0x0000001fff077819 */ /* 0x000fc80000011402 */
[----:B------:R-:W-:Y:S02]  /*06d0*/  SHF.R.S32.HI R4, RZ, 0x1f, R3 ;  /* 0x0000001fff047819 */ /* 0x000fe40000011403 */
[----:B------:R-:W-:Y:S02]  /*06e0*/  LEA.HI R7, R7, R2, RZ, 0x2 ;  /* 0x0000000207077211 */ /* 0x000fe400078f10ff */
[----:B------:R-:W-:-:S04]  /*06f0*/  LEA.HI R4, R4, R3, RZ, 0x3 ;  /* 0x0000000304047211 */ /* 0x000fc800078f18ff */
[--C-:B------:R-:W-:Y:S02]  /*0700*/  SHF.R.S32.HI R5, RZ, 0x3, R4.reuse ;  /* 0x00000003ff057819 */ /* 0x100fe40000011404 */
[----:B-----5:R-:W-:Y:S02]  /*0710*/  ISETP.NE.AND P0, PT, R6, RZ, PT ;  /* 0x000000ff0600720c */ /* 0x020fe40003f05270 */
[----:B------:R-:W-:-:S04]  /*0720*/  SHF.R.S32.HI R4, RZ, 0x1f, R4 ;  /* 0x0000001fff047819 */ /* 0x000fc80000011404 */
[----:B------:R-:W-:-:S04]  /*0730*/  LEA.HI R4, R4, R5, RZ, 0x2 ;  /* 0x0000000504047211 */ /* 0x000fc800078f10ff */
[----:B------:R-:W-:-:S03]  /*0740*/  LOP3.LUT R4, R4, 0xfffffffc, RZ, 0xc0, !PT ;  /* 0xfffffffc04047812 */ /* 0x000fc600078ec0ff */
        /* <DEDUP_REMOVED lines=17> */
[----:B------:R1:W1:Y:S01]  /*0860*/  SYNCS.EXCH.64 URZ, [UR8+0x33488], UR6 ;  /* 0x03348806083f75b2 */ /* 0x0002620008000100 */
[----:B------:R-:W-:Y:S01]  /*0870*/  NOP ;  /* 0x0000000000007918 */ /* 0x000fe20000000000 */
.L_x_2883:
[----:B------:R-:W5:Y:S01]  /*0880*/  SHFL.IDX PT, R12, R0, RZ, 0x1f ;  /* 0x00001fff000c7589 */ /* 0x000f6200000e0000 */
[----:B------:R-:W-:Y:S01]  /*0890*/  LOP3.LUT R7, R7, 0x3ffffffc, RZ, 0xc0, !PT ;  /* 0x3ffffffc07077812 */ /* 0x000fe200078ec0ff */
[----:B------:R-:W-:Y:S01]  /*08a0*/  IMAD.IADD R4, R5, 0x1, -R4 ;  /* 0x0000000105047824 */ /* 0x000fe200078e0a04 */
[----:B------:R-:W-:Y:S01]  /*08b0*/  SHF.R.S32.HI R5, RZ, 0x1f, R6 ;  /* 0x0000001fff057819 */ /* 0x000fe20000011406 */
[----:B------:R-:W2:Y:S01]  /*08c0*/  LDC R10, c[0x0][0x140] ;  /* 0x00005000ff0a7b82 */ /* 0x000ea20000000800 */
[----:B-1----:R-:W-:Y:S01]  /*08d0*/  IMAD.MOV R8, RZ, RZ, -R8 ;  /* 0x000000ffff087224 */ /* 0x002fe200078e0a08 */
[----:B------:R-:W-:Y:S01]  /*08e0*/  NOP ;  /* 0x0000000000007918 */ /* 0x000fe20000000000 */
[----:B------:R-:W-:Y:S01]  /*08f0*/  IMAD.IADD R7, R2, 0x1, -R7 ;  /* 0x0000000102077824 */ /* 0x000fe200078e0a07 */
[----:B------:R-:W-:Y:S01]  /*0900*/  LEA.HI R5, R5, R6, RZ, 0x2 ;  /* 0x0000000605057211 */ /* 0x000fe200078f10ff */
[----:B------:R-:W-:Y:S02]  /*0910*/  IMAD R9, R9, R8, UR49 ;  /* 0x0000003109097e24 */ /* 0x000fe4000f8e0208 */
[----:B------:R-:W-:Y:S01]  /*0920*/  IMAD R7, R7, 0x4, R4 ;  /* 0x0000000407077824 */ /* 0x000fe200078e0204 */
[----:B------:R-:W-:-:S04]  /*0930*/  LOP3.LUT R5, R5, 0x3ffffffc, RZ, 0xc0, !PT ;  /* 0x3ffffffc05057812 */ /* 0x000fc800078ec0ff */
[----:B------:R-:W-:Y:S01]  /*0940*/  LEA.HI R2, R7, R7, RZ, 0x1 ;  /* 0x0000000707027211 */ /* 0x000fe200078f08ff */
[----:B------:R-:W-:-:S03]  /*0950*/  IMAD.IADD R5, R6, 0x1, -R5 ;  /* 0x0000000106057824 */ /* 0x000fc600078e0a05 */
[----:B------:R-:W-:Y:S01]  /*0960*/  LOP3.LUT R2, R2, 0xfffffffe, RZ, 0xc0, !PT ;  /* 0xfffffffe02027812 */ /* 0x000fe200078ec0ff */
[----:B------:R-:W-:Y:S01]  /*0970*/  IMAD R5, R5, 0x4, R4 ;  /* 0x0000000405057824 */ /* 0x000fe200078e0204 */
[----:B-----5:R-:W-:-:S03]  /*0980*/  ISETP.NE.AND P0, PT, R12, RZ, PT ;  /* 0x000000ff0c00720c */ /* 0x020fc60003f05270 */
[----:B------:R-:W-:-:S05]  /*0990*/  IMAD.IADD R2, R7, 0x1, -R2 ;  /* 0x0000000107027824 */ /* 0x000fca00078e0a02 */
[----:B------:R-:W-:Y:S02]  /*09a0*/  ISETP.NE.AND P5, PT, R2, R9, PT ;  /* 0x000000090200720c */ /* 0x000fe40003fa5270 */
[----:B------:R-:W-:-:S04]  /*09b0*/  LEA.HI R2, R5, R5, RZ, 0x1 ;  /* 0x0000000505027211 */ /* 0x000fc800078f08ff */
[----:B------:R-:W-:Y:S01]  /*09c0*/  LOP3.LUT R2, R2, 0xfffffffe, RZ, 0xc0, !PT ;  /* 0xfffffffe02027812 */ /* 0x000fe200078ec0ff */
        /* <DEDUP_REMOVED lines=19> */
.L_x_2884:
[----:B------:R-:W5:Y:S01]  /*0b00*/  SHFL.IDX PT, R6, R0, RZ, 0x1f ;  /* 0x00001fff00067589 */ /* 0x000f6200000e0000 */
[----:B------:R-:W-:Y:S01]  /*0b10*/  IMAD.IADD R2, R5, 0x1, -R2 ;  /* 0x0000000105027824 */ /* 0x000fe200078e0a02 */
[----:B------:R-:W-:Y:S01]  /*0b20*/  LOP3.LUT P0, RZ, R3, 0x7, RZ, 0xc0, !PT ;  /* 0x0000000703ff7812 */ /* 0x000fe2000780c0ff */
[----:B------:R-:W-:Y:S01]  /*0b30*/  IMAD.SHL.U32 R4, R5, 0x4, RZ ;  /* 0x0000000405047824 */ /* 0x000fe200078e00ff */
[----:B--2---:R-:W-:Y:S01]  /*0b40*/  ISETP.EQ.U32.AND P1, PT, R10, 0x1, PT ;  /* 0x000000010a00780c */ /* 0x004fe20003f22070 */
[----:B------:R-:W-:Y:S01]  /*0b50*/  IMAD.SHL.U32 R18, R7, 0x4, RZ ;  /* 0x0000000407127824 */ /* 0x000fe200078e00ff */
[----:B------:R-:W-:Y:S01]  /*0b60*/  ISETP.NE.AND P2, PT, R2, R9, PT ;  /* 0x000000090200720c */ /* 0x000fe20003f45270 */
[----:B------:R-:W-:Y:S01]  /*0b70*/  NOP ;  /* 0x0000000000007918 */ /* 0x000fe20000000000 */
[----:B------:R-:W-:Y:S02]  /*0b80*/  LOP3.LUT R8, R5, 0xc, R4, 0x78, !PT ;  /* 0x0000000c05087812 */ /* 0x000fe400078e7804 */
[----:B------:R-:W-:-:S03]  /*0b90*/  LOP3.LUT R18, R7, 0xc, R18, 0x78, !PT ;  /* 0x0000000c07127812 */ /* 0x000fc600078e7812 */
[----:B------:R2:W-:Y:S01]  /*0ba0*/  STL [R1+0x18], R8 ;  /* 0x0000180801007387 */ /* 0x0005e20000100800 */
[C---:B------:R-:W-:Y:S02]  /*0bb0*/  @P5 LEA.HI R2, R18.reuse, R18, RZ, 0x1 ;  /* 0x0000001212025211 */ /* 0x040fe400078f08ff */
[----:B------:R-:W-:Y:S02]  /*0bc0*/  ISETP.LT.U32.AND P4, PT, R18, 0x2, !P0 ;  /* 0x000000021200780c */ /* 0x000fe40004781070 */
[----:B------:R-:W-:Y:S02]  /*0bd0*/  @P5 SHF.R.S32.HI R2, RZ, 0x1, R2 ;  /* 0x00000001ff025819 */ /* 0x000fe40000011402 */
[----:B------:R-:W-:Y:S02]  /*0be0*/  @P2 LEA.HI R3, R8, R8, RZ, 0x1 ;  /* 0x0000000808032211 */ /* 0x000fe400078f08ff */
[----:B------:R-:W-:Y:S01]  /*0bf0*/  @P5 ISETP.NE.AND P6, PT, R2, R11, PT ;  /* 0x0000000b0200520c */ /* 0x000fe20003fc5270 */
[----:B------:R-:W-:Y:S01]  /*0c00*/  IMAD.MOV.U32 R2, RZ, RZ, 0x1 ;  /* 0x00000001ff027424 */ /* 0x000fe200078e00ff */
[----:B-----5:R-:W-:-:S02]  /*0c10*/  ISETP.NE.AND P3, PT, R6, RZ, PT ;  /* 0x000000ff0600720c */ /* 0x020fc40003f65270 */
[----:B------:R-:W-:Y:S02]  /*0c20*/  @P2 SHF.R.S32.HI R4, RZ, 0x1, R3 ;  /* 0x00000001ff042819 */ /* 0x000fe40000011403 */
[----:B------:R-:W-:Y:S02]  /*0c30*/  SEL R3, RZ, 0x1, !P4 ;  /* 0x00000001ff037807 */ /* 0x000fe40006000000 */
[----:B------:R-:W-:Y:S02]  /*0c40*/  @P5 SEL R2, RZ, 0x1, P6 ;  /* 0x00000001ff025807 */ /* 0x000fe40003000000 */
[----:B------:R-:W-:Y:S01]  /*0c50*/  @P2 ISETP.NE.AND P4, PT, R4, R11, PT ;  /* 0x0000000b0400220c */ /* 0x000fe20003f85270 */
[----:B------:R-:W-:Y:S01]  /*0c60*/  IMAD.MOV.U32 R4, RZ, RZ, 0x1 ;  /* 0x00000001ff047424 */ /* 0x000fe200078e00ff */
[----:B------:R-:W-:Y:S02]  /*0c70*/  ISETP.LT.U32.AND P0, PT, R8, 0x2, !P0 ;  /* 0x000000020800780c */ /* 0x000fe40004701070 */
[----:B------:R-:W-:-:S02]  /*0c80*/  LOP3.LUT R2, R2, R3, RZ, 0xc0, !PT ;  /* 0x0000000302027212 */ /* 0x000fc400078ec0ff */
[----:B------:R-:W-:Y:S02]  /*0c90*/  SEL R3, RZ, 0x1, !P0 ;  /* 0x00000001ff037807 */ /* 0x000fe40004000000 */
[----:B------:R-:W-:Y:S01]  /*0ca0*/  @P2 SEL R4, RZ, 0x1, P4 ;  /* 0x00000001ff042807 */ /* 0x000fe20002000000 */
[----:B--2---:R-:W-:Y:S06]  /*0cb0*/  @P3 BRA `(.L_x_2885) ;  /* 0x0000000000483947 */ /* 0x004fec0003800000 */
        /* <DEDUP_REMOVED lines=17> */
[----:B--2---:R-:W-:Y:S01]  /*0dd0*/  NOP ;  /* 0x0000000000007918 */ /* 0x004fe20000000000 */
.L_x_2885:
[----:B------:R-:W-:Y:S01]  /*0de0*/  LOP3.LUT R3, R4, R3, RZ, 0xc0, !PT ;  /* 0x0000000304037212 */ /* 0x000fe200078ec0ff */
[----:B------:R-:W-:-:S04]  /*0df0*/  NOP ;  /* 0x0000000000007918 */ /* 0x000fc80000000000 */
[----:B------:R2:W-:Y:S01]  /*0e00*/  STL [R1+0x14], R3 ;  /* 0x0000140301007387 */ /* 0x0005e20000100800 */
[----:B------:R-:W-:Y:S05]  /*0e10*/  @!P1 BRA `(.L_x_2886) ;  /* 0x0000000000089947 */ /* 0x000fea0003800000 */
[----:B-1-34-:R-:W-:Y:S01]  /*0e20*/  UCGABAR_ARV ;  /* 0x00000000000079c7 */ /* 0x01afe20008000000 */
[----:B------:R-:W-:Y:S05]  /*0e30*/  BRA `(.L_x_2887) ;  /* 0x0000000000047947 */ /* 0x000fea0003800000 */
.L_x_2886:
[----:B-1-34-:R-:W-:Y:S01]  /*0e40*/  NOP ;  /* 0x0000000000007918 */ /* 0x01afe20000000000 */
.L_x_2887:
[----:B------:R-:W-:Y:S05]  /*0e50*/  @!P1 BRA `(.L_x_2888) ;  /* 0x00000000000c9947 */ /* 0x000fea0003800000 */
[----:B------:R-:W-:Y:S01]  /*0e60*/  UCGABAR_WAIT ;  /* 0x0000000000007dc7 */ /* 0x000fe20008000000 */
[----:B------:R-:W-:Y:S01]  /*0e70*/  CCTL.IVALL ;  /* 0x00000000ff00798f */ /* 0x000fe20002000000 */
[----:B------:R-:W-:Y:S05]  /*0e80*/  BRA `(.L_x_2889) ;  /* 0x0000000000047947 */ /* 0x000fea0003800000 */
.L_x_2888:
[----:B------:R-:W-:Y:S06]  /*0e90*/  BAR.SYNC.DEFER_BLOCKING 0x0 ;  /* 0x0000000000007b1d */ /* 0x000fec0000010000 */
.L_x_2889:
[----:B------:R-:W-:Y:S01]  /*0ea0*/  PLOP3.LUT P0, PT, PT, PT, UP0, 0x80, 0x0 ;  /* 0x000000000000781c */ /* 0x000fe20003f0f008 */
[----:B------:R-:W-:Y:S01]  /*0eb0*/  UMOV UR46, 0x1 ;  /* 0x00000001002e7882 */ /* 0x000fe20000000000 */
[----:B------:R-:W-:Y:S01]  /*0ec0*/  ULDC.64 UR50, c[0x0][0x208] ;  /* 0x0000820000327ab9 */ /* 0x000fe20000000a00 */
[----:B------:R-:W-:-:S10]  /*0ed0*/  USEL UR46, UR46, 0x2, !UP0 ;  /* 0x000000022e2e7887 */ /* 0x000fd4000c000000 */
[----:B------:R-:W-:Y:S05]  /*0ee0*/  @!P0 BRA `(.L_x_2890) ;  /* 0x0000008c00948947 */ /* 0x000fea0003800000 */
.L_x_2891:
[----:B------:R-:W-:-:S08]  /*0ef0*/  NOP ;  /* 0x0000000000007918 */ /* 0x000fd00000000000 */
[----:B------:R-:W1:Y:S02]  /*0f00*/  USETMAXREG.TRY_ALLOC.CTAPOOL UP0, 0xf0 ;  /* 0x000000f0000079c8 */ /* 0x000e640008000600 */
[----:B-1----:R-:W-:-:S13]  /*0f10*/  PLOP3.LUT P0, PT, PT, PT, UP0, 0x80, 0x0 ;  /* 0x000000000000781c */ /* 0x002fda0003f0f008 */
[----:B------:R-:W-:Y:S05]  /*0f20*/  @!P0 BRA `(.L_x_2891) ;  /* 0xfffffffc00f08947 */ /* 0x000fea000383ffff */
[----:B--2---:R-:W1:Y:S01]  /*0f30*/  S2R R3, SR_TID.X ;  /* 0x0000000000037919 */ /* 0x004e620000002100 */
        /* <DEDUP_REMOVED lines=42> */
[----:B------:R-:W-:Y:S01]  /*11e0*/  IMAD.MOV.U32 R7, RZ, RZ, -0x2 ;  /* 0xfffffffeff077424 */ /* 0x000fe200078e00ff */
[----:B------:R-:W-:Y:S01]  /*11f0*/  LOP3.LUT R10, R10, 0xfffffff8, RZ, 0xc0, !PT ;  /* 0xfffffff80a0a7812 */ /* 0x000fe200078ec0ff */
[----:B------:R-:W-:Y:S01]  /*1200*/  IMAD.U32 R16, RZ, RZ, UR4 ;  /* 0x00000004ff107e24 */ /* 0x000fe2000f8e00ff */
[----:B------:R-:W-:Y:S01]  /*1210*/  LEA.HI R6, R6, R19, RZ, 0x5 ;  /* 0x0000001306067211 */ /* 0x000fe200078f28ff */
[----:B------:R-:W-:Y:S01]  /*1220*/  IMAD.U32 R17, RZ, RZ, UR5 ;  /* 0x00000005ff117e24 */ /* 0x000fe2000f8e00ff */
[----:B------:R-:W-:Y:S01]  /*1230*/  LOP3.LUT R0, R5, 0x7ffffffc, RZ, 0xc0, !PT ;  /* 0x7ffffffc05007812 */ /* 0x000fe200078ec0ff */
[----:B------:R-:W-:Y:S01]  /*1240*/  IMAD.IADD R9, R9, 0x1, -R10 ;  /* 0x0000000109097824 */ /* 0x000fe200078e0a0a */
[----:B------:R-:W-:Y:S01]  /*1250*/  LOP3.LUT R4, R4, 0x3fffffe, RZ, 0xc0, !PT ;  /* 0x03fffffe04047812 */ /* 0x000fe200078ec0ff */
[----:B------:R-:W-:Y:S01]  /*1260*/  IMAD.SHL.U32 R3, R3, 0x8, RZ ;  /* 0x0000000803037824 */ /* 0x000fe200078e00ff */
[----:B------:R-:W-:Y:S01]  /*1270*/  SHF.R.S32.HI R6, RZ, 0x5, R6 ;  /* 0x00000005ff067819 */ /* 0x000fe20000011406 */
[----:B------:R-:W-:-:S02]  /*1280*/  IMAD.IADD R0, R19, 0x1, -R0 ;  /* 0x0000000113007824 */ /* 0x000fc400078e0a00 */
[----:B------:R-:W-:Y:S02]  /*1290*/  IMAD.IADD R4, R23, 0x1, -R4 ;  /* 0x0000000117047824 */ /* 0x000fe400078e0a04 */
[----:B------:R-:W-:Y:S02]  /*12a0*/  IMAD R9, R6, 0x10, R9 ;  /* 0x0000001006097824 */ /* 0x000fe400078e0209 */
[----:B------:R-:W-:Y:S02]  /*12b0*/  IMAD R222, R0, R7, 0xa0 ;  /* 0x000000a000de7424 */ /* 0x000fe400078e0207 */
[----:B------:R-:W-:-:S04]  /*12c0*/  IMAD.WIDE R16, R3, 0x2, R16 ;  /* 0x0000000203107825 */ /* 0x000fc800078e0210 */
[----:B------:R-:W-:-:S07]  /*12d0*/  IMAD R221, R4, 0x40, R9 ;  /* 0x0000004004dd7824 */ /* 0x000fce00078e0209 */
.L_x_2918:
        /* <DEDUP_REMOVED lines=115> */
.L_x_2892:
[----:B------:R-:W-:Y:S01]  /*1a10*/  ULOP3.LUT UR4, UR39, 0x1, URZ, 0xc0, !UPT ;  /* 0x0000000127047892 */ /* 0x000fe2000f8ec03f */
[----:B------:R-:W-:-:S05]  /*1a20*/  IMAD.U32 R3, RZ, RZ, UR47 ;  /* 0x0000002fff037e24 */ /* 0x000fca000f8e00ff */
[----:B------:R-:W-:Y:S01]  /*1a30*/  IMAD.U32 R0, RZ, RZ, UR4 ;  /* 0x00000004ff007e24 */ /* 0x000fe2000f8e00ff */
[----:B------:R-:W-:-:S04]  /*1a40*/  ISETP.NE.AND P0, PT, R3, 0x3, PT ;  /* 0x000000030300780c */ /* 0x000fc80003f05270 */
[----:B------:R-:W-:-:S04]  /*1a50*/  SHF.L.U32 R0, R0, 0x1f, RZ ;  /* 0x0000001f00007819 */ /* 0x000fc800000006ff */
[----:B------:R-:W1:Y:S02]  /*1a60*/  SYNCS.PHASECHK.TRANS64.TRYWAIT P1, [UR38+0x33400], R0 ;  /* 0x03340000ff0075a7 */ /* 0x000e640008020166 */
[----:B-1----:R-:W-:Y:S05]  /*1a70*/  @!P1 BRA `(.L_x_2893) ;  /* 0x000000c000909947 */ /* 0x002fea0003800000 */
.L_x_2985:
[----:B------:R-:W-:Y:S05]  /*1a80*/  @!P0 BRA `(.L_x_2894) ;  /* 0x0000000000048947 */ /* 0x000fea0003800000 */
[----:B------:R-:W-:Y:S01]  /*1a90*/  BPT.TRAP 0x1 ;  /* 0x000000040000795c */ /* 0x000fe20000300000 */
.L_x_2894:
[----:B-1----:R-:W-:Y:S02]  /*1aa0*/  IMAD.U32 R3, RZ, RZ, UR52 ;  /* 0x00000034ff037e24 */ /* 0x002fe4000f8e00ff */
[----:B------:R-:W-:-:S03]  /*1ab0*/  IMAD.U32 R0, RZ, RZ, UR36 ;  /* 0x00000024ff007e24 */ /* 0x000fc6000f8e00ff */
[----:B------:R-:W-:Y:S02]  /*1ac0*/  LEA R3, R3, UR38, 0x3 ;  /* 0x0000002603037c11 */ /* 0x000fe4000f8e18ff */
[----:B------:R-:W-:-:S04]  /*1ad0*/  SHF.L.U32 R0, R0, 0x1f, RZ ;  /* 0x0000001f00007819 */ /* 0x000fc800000006ff */
[----:B------:R1:W2:Y:S01]  /*1ae0*/  SYNCS.PHASECHK.TRANS64.TRYWAIT P1, [R3+URZ+0x33430], R0 ;  /* 0x03343000030075a7 */ /* 0x0002a2000802017f */
[----:B------:R-:W-:Y:S05]  /*1af0*/  @!P0 BRA `(.L_x_2895) ;  /* 0x0000000000048947 */ /* 0x000fea0003800000 */
[----:B------:R-:W-:Y:S01]  /*1b00*/  BPT.TRAP 0x1 ;  /* 0x000000040000795c */ /* 0x000fe20000300000 */
.L_x_2895:
[----:B--2---:R-:W-:Y:S05]  /*1b10*/  @P1 BRA `(.L_x_2896) ;  /* 0x0000000000081947 */ /* 0x004fea0003800000 */
[----:B------:R-:W2:Y:S02]  /*1b20*/  SYNCS.PHASECHK.TRANS64.TRYWAIT P1, [R3+URZ+0x33430], R0 ;  /* 0x03343000030075a7 */ /* 0x000ea4000802017f */
[----:B--2---:R-:W-:Y:S05]  /*1b30*/  @!P1 BRA `(.L_x_2897) ;  /* 0x000000c000789947 */ /* 0x004fea0003800000 */
.L_x_2896:
[----:B------:R-:W-:Y:S05]  /*1b40*/  WARPSYNC.ALL ;  /* 0x0000000000007948 */ /* 0x000fea0003800000 */
[----:B------:R-:W-:Y:S01]  /*1b50*/  UIADD3 UR4, UR38, 0x24200, URZ ;  /* 0x0002420026047890 */ /* 0x000fe2000fffe03f */
[----:B------:R-:W-:Y:S01]  /*1b60*/  WARPGROUP.ARRIVE ;  /* 0x00000000000079c5 */ /* 0x000fe20000000000 */
[----:B------:R-:W-:Y:S02]  /*1b70*/  ULOP3.LUT UR28, UR49, 0x10000, URZ, 0xfc, !UPT ;  /* 0x00010000311c7892 */ /* 0x000fe4000f8efc3f */
[----:B------:R-:W-:Y:S01]  /*1b80*/  USHF.R.U32.HI UR4, URZ, 0x4, UR4 ;  /* 0x000000043f047899 */ /* 0x000fe20008011604 */
[----:B------:R-:W-:Y:S01]  /*1b90*/  UMOV UR25, 0x80000020 ;  /* 0x8000002000197882 */ /* 0x000fe20000000000 */
[----:B------:R-:W-:-:S02]  /*1ba0*/  UMOV UR27, 0x80000020 ;  /* 0x80000020001b7882 */ /* 0x000fc40000000000 */
[----:B------:R-:W-:Y:S01]  /*1bb0*/  ULOP3.LUT UR4, UR4, 0x3fff, URZ, 0xc0, !UPT ;  /* 0x00003fff04047892 */ /* 0x000fe2000f8ec03f */
[----:B------:R-:W-:Y:S01]  /*1bc0*/  UMOV UR24, UR28 ;  /* 0x0000001c00187c82 */ /* 0x000fe20008000000 */
[----:B------:R-:W-:Y:S02]  /*1bd0*/  UMOV UR5, UR25 ;  /* 0x0000001900057c82 */ /* 0x000fe40008000000 */
[----:B------:R-:W-:Y:S01]  /*1be0*/  ULOP3.LUT UR49, UR4, 0x10000, URZ, 0xfc, !UPT ;  /* 0x0001000004317892 */ /* 0x000fe2000f8efc3f */
[----:B------:R-:W-:Y:S02]  /*1bf0*/  UMOV UR7, 0x80000020 ;  /* 0x8000002000077882 */ /* 0x000fe40000000000 */
[----:B------:R-:W-:Y:S01]  /*1c00*/  UMOV UR4, UR24 ;  /* 0x0000001800047c82 */ /* 0x000fe20008000000 */
[----:B------:R-:W-:Y:S01]  /*1c10*/  UIMAD UR30, UR52, 0x780, UR49 ;  /* 0x00000780341e78a4 */ /* 0x000fe2000f8e0231 */
[----:B------:R-:W-:Y:S01]  /*1c20*/  UMOV UR11, 0x80000020 ;  /* 0x80000020000b7882 */ /* 0x000fe20000000000 */
[----:B------:R-:W-:-:S02]  /*1c30*/  UMOV UR15, 0x80000020 ;  /* 0x80000020000f7882 */ /* 0x000fc40000000000 */
[----:B------:R-:W-:Y:S02]  /*1c40*/  UIADD3 UR6, UR30, 0x80, URZ ;  /* 0x000000801e067890 */ /* 0x000fe4000fffe03f */
[----:B------:R-:W-:Y:S02]  /*1c50*/  UIADD3 UR8, UR30, 0x100, URZ ;  /* 0x000001001e087890 */ /* 0x000fe4000fffe03f */
[----:B------:R-:W-:Y:S01]  /*1c60*/  UMOV UR26, UR30 ;  /* 0x0000001e001a7c82 */ /* 0x000fe20008000000 */
[----:B------:R-:W-:Y:S01]  /*1c70*/  UIADD3 UR9, UR30, 0x180, URZ ;  /* 0x000001801e097890 */ /* 0x000fe2000fffe03f */
[----:B------:R-:W-:Y:S01]  /*1c80*/  QGMMA.64x32x32.F32.E4M3.E4M3 R88, gdesc[UR24], RZ, !UPT, gsb0 ;  /* 0x00600000185879f3 */ /* 0x000fe2000c0008ff */
[----:B------:R-:W-:Y:S01]  /*1c90*/  UMOV UR26, UR6 ;  /* 0x00000006001a7c82 */ /* 0x000fe20008000000 */
[----:B------:R-:W-:Y:S01]  /*1ca0*/  UMOV UR27, 0x80000020 ;  /* 0x80000020001b7882 */ /* 0x000fe20000000000 */
[----:B------:R-:W-:Y:S01]  /*1cb0*/  UMOV UR6, UR8 ;  /* 0x0000000800067c82 */ /* 0x000fe20008000000 */
[----:B------:R-:W-:-:S02]  /*1cc0*/  UIADD3 UR10, UR30, 0x200, URZ ;  /* 0x000002001e0a7890 */ /* 0x000fc4000fffe03f */
[----:B------:R-:W-:Y:S02]  /*1cd0*/  UIADD3 UR12, UR30, 0x102, URZ ;  /* 0x000001021e0c7890 */ /* 0x000fe4000fffe03f */
[----:B------:R-:W-:Y:S02]  /*1ce0*/  UIADD3 UR13, UR30, 0x182, URZ ;  /* 0x000001821e0d7890 */ /* 0x000fe4000fffe03f */
[----:B------:R-:W-:Y:S02]  /*1cf0*/  UIADD3 UR14, UR30, 0x202, URZ ;  /* 0x000002021e0e7890 */ /* 0x000fe4000fffe03f */
[----:B------:R-:W-:Y:S01]  /*1d00*/  UIADD3 UR18, UR30, 0x382, URZ ;  /* 0x000003821e127890 */ /* 0x000fe2000fffe03f */
[----:B------:R-:W-:Y:S01]  /*1d10*/  UMOV UR19, 0x80000020 ;  /* 0x8000002000137882 */ /* 0x000fe20000000000 */
[----:B------:R-:W-:Y:S01]  /*1d20*/  UIADD3 UR22, UR30, 0x600, URZ ;  /* 0x000006001e167890 */ /* 0x000fe2000fffe03f */
[----:B------:R-:W-:Y:S01]  /*1d30*/  UMOV UR23, 0x80000020 ;  /* 0x8000002000177882 */ /* 0x000fe20000000000 */
[----:B------:R-:W-:Y:S01]  /*1d40*/  UMOV UR31, 0x80000020 ;  /* 0x80000020001f7882 */ /* 0x000fe20000000000 */
[----:B------:R-:W-:-:S02]  /*1d50*/  WARPGROUP.DEPBAR.LE gsb0, 0x0 ;  /* 0x00008000000079c5 */ /* 0x000fc40000010000 */
[----:B------:R-:W-:-:S06]  /*1d60*/  WARPGROUP.ARRIVE ;  /* 0x00000000000079c5 */ /* 0x000fcc0000000000 */
[----:B------:R-:W-:Y:S01]  /*1d70*/  QGMMA.64x32x32.F32.E4M3.E4M3 R72, gdesc[UR24], RZ, !UPT, gsb0 ;  /* 0x00600000184879f3 */ /* 0x000fe2000c0008ff */
[----:B------:R-:W-:Y:S01]  /*1d80*/  UMOV UR26, UR9 ;  /* 0x00000009001a7c82 */ /* 0x000fe20008000000 */
[----:B------:R-:W-:Y:S01]  /*1d90*/  UMOV UR27, 0x80000020 ;  /* 0x80000020001b7882 */ /* 0x000fe20000000000 */
[----:B------:R-:W-:Y:S02]  /*1da0*/  WARPGROUP.DEPBAR.LE gsb0, 0x0 ;  /* 0x00008000000079c5 */ /* 0x000fe40000010000 */
[----:B------:R-:W-:-:S06]  /*1db0*/  WARPGROUP.ARRIVE ;  /* 0x00000000000079c5 */ /* 0x000fcc0000000000 */
[----:B------:R-:W-:Y:S01]  /*1dc0*/  QGMMA.64x32x32.F32.E4M3.E4M3 R56, gdesc[UR4], RZ, !UPT, gsb0 ;  /* 0x00600000043879f3 */ /* 0x000fe2000c0008ff */
[----:B------:R-:W-:Y:S02]  /*1dd0*/  UIADD3 UR4, UR28, 0x2, URZ ;  /* 0x000000021c047890 */ /* 0x000fe4000fffe03f */
[----:B------:R-:W-:Y:S01]  /*1de0*/  UIADD3 UR6, UR30, 0x2, URZ ;  /* 0x000000021e067890 */ /* 0x000fe2000fffe03f */
[----:B------:R-:W-:Y:S01]  /*1df0*/  UMOV UR5, 0x80000020 ;  /* 0x8000002000057882 */ /* 0x000fe20000000000 */
[----:B------:R-:W-:Y:S01]  /*1e00*/  UMOV UR7, 0x80000020 ;  /* 0x8000002000077882 */ /* 0x000fe20000000000 */
[----:B------:R-:W-:Y:S02]  /*1e10*/  UMOV UR9, UR5 ;  /* 0x0000000500097c82 */ /* 0x000fe40008000000 */
[----:B------:R-:W-:Y:S01]  /*1e20*/  UMOV UR8, UR4 ;  /* 0x0000000400087c82 */ /* 0x000fe20008000000 */
        /* <DEDUP_REMOVED lines=12> */
[----:B------:R-:W-:Y:S01]  /*1ef0*/  UMOV UR6, UR10 ;  /* 0x0000000a00067c82 */ /* 0x000fe20008000000 */
[----:B------:R-:W-:Y:S01]  /*1f00*/  UMOV UR7, 0x80000020 ;  /* 0x8000002000077882 */ /* 0x000fe20000000000 */
[----:B------:R-:W-:Y:S01]  /*1f10*/  UMOV UR10, UR12 ;  /* 0x0000000c000a7c82 */ /* 0x000fe20008000000 */
        /* <DEDUP_REMOVED lines=121> */
[----:B------:R-:W-:-:S03]  /*26b0*/  UIADD3 UR6, UR30, 0x702, URZ ;  /* 0x000007021e067890 */ /* 0x000fc6000fffe03f */
        /* <DEDUP_REMOVED lines=18> */
[----:B------:R-:W-:Y:S05]  /*27e0*/  @!P0 BRA `(.L_x_2898) ;  /* 0x0000000000048947 */ /* 0x000fea0003800000 */
[----:B------:R-:W-:Y:S01]  /*27f0*/  BPT.TRAP 0x1 ;  /* 0x000000040000795c */ /* 0x000fe20000300000 */
.L_x_2898:
[----:B-12---:R-:W-:Y:S01]  /*2800*/  VIADD R0, R222, UR56 ;  /* 0x00000038de007c36 */ /* 0x006fe20008000000 */
[----:B------:R-:W-:Y:S01]  /*2810*/  P2R R14, PR, RZ, 0x1 ;  /* 0x00000001ff0e7803 */ /* 0x000fe20000000000 */
[----:B------:R-:W-:Y:S01]  /*2820*/  IMAD.U32 R5, RZ, RZ, UR53 ;  /* 0x00000035ff057e24 */ /* 0x000fe2000f8e00ff */
[----:B------:R-:W-:Y:S01]  /*2830*/  UISETP.GE.AND UP0, UPT, UR56, 0xa1, UPT ;  /* 0x000000a13800788c */ /* 0x000fe2000bf06270 */
[----:B------:R-:W-:Y:S02]  /*2840*/  CS2R R118, SRZ ;  /* 0x0000000000767805 */ /* 0x000fe4000001ff00 */
[----:B------:R-:W-:Y:S01]  /*2850*/  CS2R R116, SRZ ;  /* 0x0000000000747805 */ /* 0x000fe2000001ff00 */
[----:B------:R-:W-:Y:S01]  /*2860*/  IMAD R4, R5, -0xa0, R0 ;  /* 0xffffff6005047824 */ /* 0x000fe200078e0200 */
[----:B------:R-:W-:-:S04]  /*2870*/  CS2R R114, SRZ ;  /* 0x0000000000727805 */ /* 0x000fc8000001ff00 */
[C---:B------:R-:W-:Y:S02]  /*2880*/  ISETP.GT.AND P6, PT, R4.reuse, RZ, PT ;  /* 0x000000ff0400720c */ /* 0x040fe40003fc4270 */
[C---:B------:R-:W-:Y:S02]  /*2890*/  ISETP.GT.AND P5, PT, R4.reuse, 0x1, PT ;  /* 0x000000010400780c */ /* 0x040fe40003fa4270 */
[----:B------:R-:W-:Y:S02]  /*28a0*/  ISETP.GT.AND P4, PT, R4, 0x8, PT ;  /* 0x000000080400780c */ /* 0x000fe40003f84270 */
        /* <DEDUP_REMOVED lines=103> */
[----:B------:R-:W-:Y:S02]  /*2f20*/  ISETP.GT.AND P0, PT, R4, 0x79, PT ;  /* 0x000000790400780c */ /* 0x000fe40003f04270 */
[----:B------:R-:W-:-:S02]  /*2f30*/  FSEL R71, R71, -INF , P2 ;  /* 0xff80000047477808 */ /* 0x000fc40001000000 */
[----:B------:R-:W-:Y:S02]  /*2f40*/  ISETP.GT.AND P2, PT, R4, 0x71, PT ;  /* 0x000000710400780c */ /* 0x000fe40003f44270 */
[----:B------:R-:W-:Y:S02]  /*2f50*/  FSEL R48, R48, -INF , P1 ;  /* 0xff80000030307808 */ /* 0x000fe40000800000 */
[----:B------:R-:W-:Y:S02]  /*2f60*/  FMNMX.FTZ R7, R45, R0, !PT ;  /* 0x000000002d077209 */ /* 0x000fe40007810000 */
[----:B------:R-:W-:Y:S02]  /*2f70*/  FSEL R53, R53, -INF , P0 ;  /* 0xff80000035357808 */ /* 0x000fe40000000000 */
[----:B------:R-:W-:Y:S02]  /*2f80*/  FSEL R42, R42, -INF , P6 ;  /* 0xff8000002a2a7808 */ /* 0x000fe40003000000 */
[----:B------:R-:W-:-:S02]  /*2f90*/  ISETP.GT.AND P0, PT, R4, 0x81, PT ;  /* 0x000000810400780c */ /* 0x000fc40003f04270 */
[----:B------:R-:W-:Y:S02]  /*2fa0*/  ISETP.GT.AND P6, PT, R4, 0x78, PT ;  /* 0x000000780400780c */ /* 0x000fe40003fc4270 */
[----:B------:R-:W-:Y:S02]  /*2fb0*/  FSEL R49, R49, -INF , P2 ;  /* 0xff80000031317808 */ /* 0x000fe40001000000 */
[----:B------:R-:W-:Y:S02]  /*2fc0*/  FMNMX.FTZ R0, R48, R7, !PT ;  /* 0x0000000730007209 */ /* 0x000fe40007810000 */
[----:B------:R-:W-:Y:S02]  /*2fd0*/  FSEL R50, R50, -INF , P1 ;  /* 0xff80000032327808 */ /* 0x000fe40000800000 */
[----:B------:R-:W-:Y:S02]  /*2fe0*/  ISETP.GT.AND P1, PT, R4, 0x88, PT ;  /* 0x000000880400780c */ /* 0x000fe40003f24270 */
[----:B------:R-:W-:-:S02]  /*2ff0*/  FSEL R56, R25, -INF , P0 ;  /* 0xff80000019387808 */ /* 0x000fc40000000000 */
[----:B------:R-:W-:Y:S02]  /*3000*/  P2R R13, PR, RZ, 0x1 ;  /* 0x00000001ff0d7803 */ /* 0x000fe40000000000 */
[----:B------:R-:W-:Y:S02]  /*3010*/  FSEL R52, R52, -INF , P6 ;  /* 0xff80000034347808 */ /* 0x000fe40003000000 */
[----:B------:R-:W-:Y:S02]  /*3020*/  FMNMX.FTZ R7, R49, R0, !PT ;  /* 0x0000000031077209 */ /* 0x000fe40007810000 */
[----:B------:R-:W-:Y:S02]  /*3030*/  ISETP.GT.AND P0, PT, R4, 0x80, PT ;  /* 0x000000800400780c */ /* 0x000fe40003f04270 */
[----:B------:R-:W-:Y:S02]  /*3040*/  FSEL R43, R43, -INF , P5 ;  /* 0xff8000002b2b7808 */ /* 0x000fe40002800000 */
[----:B------:R-:W-:-:S02]  /*3050*/  FSEL R65, R28, -INF , P1 ;  /* 0xff8000001c417808 */ /* 0x000fc40000800000 */
[----:B------:R-:W-:Y:S02]  /*3060*/  P2R R12, PR, RZ, 0x2 ;  /* 0x00000002ff0c7803 */ /* 0x000fe40000000000 */
[----:B------:R-:W-:Y:S02]  /*3070*/  ISETP.GT.AND P5, PT, R4, 0x80, PT ;  /* 0x000000800400780c */ /* 0x000fe40003fa4270 */
[----:B------:R-:W-:Y:S02]  /*3080*/  FMNMX.FTZ R0, R52, R7, !PT ;  /* 0x0000000734007209 */ /* 0x000fe40007810000 */
[----:B------:R-:W-:Y:S02]  /*3090*/  ISETP.GT.AND P1, PT, R4, 0x79, PT ;  /* 0x000000790400780c */ /* 0x000fe40003f24270 */
[----:B------:R-:W-:Y:S02]  /*30a0*/  FSEL R26, R26, -INF , P0 ;  /* 0xff8000001a1a7808 */ /* 0x000fe40000000000 */
[----:B------:R-:W-:-:S02]  /*30b0*/  ISETP.NE.AND P0, PT, R13, RZ, PT ;  /* 0x000000ff0d00720c */ /* 0x000fc40003f05270 */
[----:B------:R-:W-:Y:S02]  /*30c0*/  FMNMX.FTZ R13, R90, R91, !PT ;  /* 0x0000005b5a0d7209 */ /* 0x000fe40007810000 */
[----:B------:R-:W-:Y:S02]  /*30d0*/  FSEL R57, R24, -INF , P5 ;  /* 0xff80000018397808 */ /* 0x000fe40002800000 */
[----:B------:R-:W-:Y:S02]  /*30e0*/  FMNMX.FTZ R0, R53, R0, !PT ;  /* 0x0000000035007209 */ /* 0x000fe40007810000 */
[----:B------:R-:W-:Y:S02]  /*30f0*/  FSEL R55, R55, -INF , P1 ;  /* 0xff80000037377808 */ /* 0x000fe40000800000 */
[----:B------:R-:W-:Y:S02]  /*3100*/  ISETP.NE.AND P1, PT, R12, RZ, PT ;  /* 0x000000ff0c00720c */ /* 0x000fe40003f25270 */
[----:B------:R-:W-:-:S02]  /*3110*/  FMNMX.FTZ R12, R94, R13, !PT ;  /* 0x0000000d5e0c7209 */ /* 0x000fc40007810000 */
[----:B------:R-:W-:Y:S02]  /*3120*/  FMNMX.FTZ R7, R57, R0, !PT ;  /* 0x0000000039077209 */ /* 0x000fe40007810000 */
[----:B------:R-:W-:Y:S02]  /*3130*/  FMNMX.FTZ R15, R95, R12, !PT ;  /* 0x0000000c5f0f7209 */ /* 0x000fe40007810000 */
[----:B------:R-:W-:Y:S02]  /*3140*/  FSEL R51, R51, -INF , P2 ;  /* 0xff80000033337808 */ /* 0x000fe40001000000 */
[----:B------:R-:W-:Y:S02]  /*3150*/  ISETP.GT.AND P2, PT, R4, 0x89, PT ;  /* 0x000000890400780c */ /* 0x000fe40003f44270 */
[----:B------:R-:W-:Y:S02]  /*3160*/  FMNMX.FTZ R0, R56, R7, !PT ;  /* 0x0000000738007209 */ /* 0x000fe40007810000 */
[----:B------:R-:W-:-:S02]  /*3170*/  FSEL R27, R27, -INF , P0 ;  /* 0xff8000001b1b7808 */ /* 0x000fc40000000000 */
[----:B------:R-:W-:Y:S02]  /*3180*/  ISETP.NE.AND P0, PT, R14, RZ, PT ;  /* 0x000000ff0e00720c */ /* 0x000fe40003f05270 */
[----:B------:R-:W-:Y:S02]  /*3190*/  FMNMX.FTZ R14, R98, R15, !PT ;  /* 0x0000000f620e7209 */ /* 0x000fe40007810000 */
[----:B------:R-:W-:Y:S02]  /*31a0*/  FSEL R47, R47, -INF , P3 ;  /* 0xff8000002f2f7808 */ /* 0x000fe40001800000 */
[----:B------:R-:W-:Y:S02]  /*31b0*/  FSEL R68, R29, -INF , P2 ;  /* 0xff8000001d447808 */ /* 0x000fe40001000000 */
[----:B------:R-:W-:Y:S02]  /*31c0*/  FMNMX.FTZ R7, R65, R0, !PT ;  /* 0x0000000041077209 */ /* 0x000fe40007810000 */
[----:B------:R-:W-:-:S02]  /*31d0*/  ISETP.GT.AND P3, PT, R4, 0x90, PT ;  /* 0x000000900400780c */ /* 0x000fc40003f64270 */
[----:B------:R-:W-:Y:S02]  /*31e0*/  FMNMX.FTZ R15, R99, R14, !PT ;  /* 0x0000000e630f7209 */ /* 0x000fe40007810000 */
[----:B------:R-:W-:Y:S02]  /*31f0*/  FSEL R46, R46, -INF , P4 ;  /* 0xff8000002e2e7808 */ /* 0x000fe40002000000 */
[----:B------:R-:W-:Y:S02]  /*3200*/  FSEL R69, R32, -INF , P3 ;  /* 0xff80000020457808 */ /* 0x000fe40001800000 */
[----:B------:R-:W-:Y:S02]  /*3210*/  FMNMX.FTZ R0, R68, R7, !PT ;  /* 0x0000000744007209 */ /* 0x000fe40007810000 */
[----:B------:R-:W-:Y:S02]  /*3220*/  ISETP.GT.AND P4, PT, R4, 0x91, PT ;  /* 0x000000910400780c */ /* 0x000fe40003f84270 */
[----:B------:R-:W-:-:S02]  /*3230*/  FMNMX.FTZ R14, R102, R15, !PT ;  /* 0x0000000f660e7209 */ /* 0x000fc40007810000 */
[----:B------:R-:W-:Y:S02]  /*3240*/  FSEL R61, R33, -INF , P4 ;  /* 0xff800000213d7808 */ /* 0x000fe40002000000 */
[----:B------:R-:W-:Y:S02]  /*3250*/  FMNMX.FTZ R0, R69, R0, !PT ;  /* 0x0000000045007209 */ /* 0x000fe40007810000 */
[----:B------:R-:W-:Y:S02]  /*3260*/  ISETP.GT.AND P5, PT, R4, 0x98, PT ;  /* 0x000000980400780c */ /* 0x000fe40003fa4270 */
        /* <DEDUP_REMOVED lines=11> */
[----:B------:R-:W1:Y:S01]  /*3320*/  SHFL.BFLY PT, R0, R7, 0x2, 0x1f ;  /* 0x0c401f0007007f89 */ /* 0x000e6200000e0000 */
[----:B------:R-:W-:Y:S02]  /*3330*/  FMNMX.FTZ R25, R79, R20, !PT ;  /* 0x000000144f197209 */ /* 0x000fe40007810000 */
[----:B------:R-:W-:Y:S02]  /*3340*/  P2R R11, PR, RZ, 0x4 ;  /* 0x00000004ff0b7803 */ /* 0x000fe40000000000 */
[----:B------:R-:W-:Y:S02]  /*3350*/  FMNMX.FTZ R24, R82, R25, !PT ;  /* 0x0000001952187209 */ /* 0x000fe40007810000 */
[----:B------:R-:W-:-:S02]  /*3360*/  ISETP.GT.AND P2, PT, R4, 0x78, PT ;  /* 0x000000780400780c */ /* 0x000fc40003f44270 */
[----:B------:R-:W-:Y:S02]  /*3370*/  FMNMX.FTZ R25, R83, R24, !PT ;  /* 0x0000001853197209 */ /* 0x000fe40007810000 */
[----:B------:R-:W-:Y:S02]  /*3380*/  FSEL R54, R54, -INF , P2 ;  /* 0xff80000036367808 */ /* 0x000fe40001000000 */
[----:B------:R-:W-:Y:S02]  /*3390*/  FMNMX.FTZ R24, R86, R25, !PT ;  /* 0x0000001956187209 */ /* 0x000fe40007810000 */
[----:B------:R-:W-:Y:S02]  /*33a0*/  ISETP.NE.AND P2, PT, R11, RZ, PT ;  /* 0x000000ff0b00720c */ /* 0x000fe40003f45270 */
[----:B------:R-:W-:-:S04]  /*33b0*/  FMNMX.FTZ R29, R87, R24, !PT ;  /* 0x00000018571d7209 */ /* 0x000fc80007810000 */
[----:B------:R-:W-:Y:S02]  /*33c0*/  FMNMX.FTZ R28, R58, R29, !PT ;  /* 0x0000001d3a1c7209 */ /* 0x000fe40007810000 */
[----:B-1----:R-:W-:Y:S02]  /*33d0*/  FMNMX.FTZ R6, R7, R0, !PT ;  /* 0x0000000007067209 */ /* 0x002fe40007810000 */
[----:B------:R-:W-:-:S03]  /*33e0*/  FMNMX.FTZ R29, R59, R28, !PT ;  /* 0x0000001c3b1d7209 */ /* 0x000fc60007810000 */
[----:B------:R-:W1:Y:S01]  /*33f0*/  SHFL.BFLY PT, R9, R6, 0x1, 0x1f ;  /* 0x0c201f0006097f89 */ /* 0x000e6200000e0000 */
[----:B------:R-:W-:-:S04]  /*3400*/  FMNMX.FTZ R28, R62, R29, !PT ;  /* 0x0000001d3e1c7209 */ /* 0x000fc80007810000 */
        /* <DEDUP_REMOVED lines=19> */
[----:B------:R-:W-:Y:S01]  /*3540*/  FSEL R76, R30, -INF , P1 ;  /* 0xff8000001e4c7808 */ /* 0x000fe20000800000 */
[----:B------:R-:W-:-:S01]  /*3550*/  FFMA.FTZ R81, R81, UR40, -R112 ;  /* 0x0000002851517c23 */ /* 0x000fc20008010870 */
[----:B------:R-:W-:Y:S01]  /*3560*/  FMNMX.FTZ R41, R51, R72, !PT ;  /* 0x0000004833297209 */ /* 0x000fe20007810000 */
[----:B------:R1:W-:Y:S01]  /*3570*/  MUFU.EX2 R15, R73 ;  /* 0x00000049000f7308 */ /* 0x0003e20000000800 */
[----:B------:R-:W-:-:S01]  /*3580*/  FFMA.FTZ R20, R80, UR40, -R112 ;  /* 0x0000002850147c23 */ /* 0x000fc20008010870 */
[----:B------:R-:W-:Y:S01]  /*3590*/  FSEL R80, R31, -INF , P2 ;  /* 0xff8000001f507808 */ /* 0x000fe20001000000 */
[----:B------:R-:W-:-:S01]  /*35a0*/  FFMA.FTZ R24, R84, UR40, -R112 ;  /* 0x0000002854187c23 */ /* 0x000fc20008010870 */
[----:B------:R-:W-:Y:S01]  /*35b0*/  FMNMX.FTZ R72, R54, R41, !PT ;  /* 0x0000002936487209 */ /* 0x000fe20007810000 */
[----:B------:R-:W-:-:S01]  /*35c0*/  FFMA.FTZ R85, R85, UR40, -R112 ;  /* 0x0000002855557c23 */ /* 0x000fc20008010870 */
[----:B------:R-:W-:Y:S01]  /*35d0*/  FSEL R84, R35, -INF , P4 ;  /* 0xff80000023547808 */ /* 0x000fe20002000000 */
[----:B------:R-:W-:-:S01]  /*35e0*/  FFMA.FTZ R4, R88, UR40, -R112 ;  /* 0x0000002858047c23 */ /* 0x000fc20008010870 */
[----:B------:R2:W-:Y:S01]  /*35f0*/  MUFU.EX2 R25, R81 ;  /* 0x0000005100197308 */ /* 0x0005e20000000800 */
[----:B-1----:R-:W-:Y:S01]  /*3600*/  FMNMX.FTZ R73, R55, R72, !PT ;  /* 0x0000004837497209 */ /* 0x002fe20007810000 */
[--C-:B------:R-:W-:Y:S01]  /*3610*/  FFMA.FTZ R40, R40, UR40, -R112.reuse ;  /* 0x0000002828287c23 */ /* 0x100fe20008010870 */
[----:B------:R-:W-:Y:S01]  /*3620*/  FSEL R88, R39, -INF , P6 ;  /* 0xff80000027587808 */ /* 0x000fe20003000000 */
[--C-:B------:R-:W-:Y:S01]  /*3630*/  FFMA.FTZ R39, R48, UR40, -R112.reuse ;  /* 0x0000002830277c23 */ /* 0x100fe20008010870 */
[----:B------:R-:W-:Y:S01]  /*3640*/  FMNMX.FTZ R72, R26, R73, !PT ;  /* 0x000000491a487209 */ /* 0x000fe20007810000 */
[--C-:B------:R-:W-:Y:S01]  /*3650*/  FFMA.FTZ R48, R57, UR40, -R112.reuse ;  /* 0x0000002839307c23 */ /* 0x100fe20008010870 */
[----:B------:R-:W-:-:S01]  /*3660*/  FFMA.FTZ R57, R68, UR40, -R112 ;  /* 0x0000002844397c23 */ /* 0x000fc20008010870 */
[----:B------:R1:W-:Y:S01]  /*3670*/  MUFU.EX2 R29, R85 ;  /* 0x00000055001d7308 */ /* 0x0003e20000000800 */
[----:B------:R-:W-:Y:S01]  /*3680*/  FMNMX.FTZ R73, R27, R72, !PT ;  /* 0x000000481b497209 */ /* 0x000fe20007810000 */
[----:B------:R-:W-:Y:S01]  /*3690*/  IMAD.U32 R68, RZ, RZ, UR40 ;  /* 0x00000028ff447e24 */ /* 0x000fe2000f8e00ff */
        /* <DEDUP_REMOVED lines=8> */
[----:B-1----:R-:W-:Y:S01]  /*3720*/  FSEL R85, R38, -INF , P5 ;  /* 0xff80000026557808 */ /* 0x002fe20002800000 */
[--C-:B------:R-:W-:Y:S01]  /*3730*/  FFMA.FTZ R11, R97, UR40, -R112.reuse ;  /* 0x00000028610b7c23 */ /* 0x100fe20008010870 */
[----:B------:R-:W-:Y:S01]  /*3740*/  FMNMX.FTZ R35, R81, R34, !PT ;  /* 0x0000002251237209 */ /* 0x000fe20007810000 */
[--C-:B------:R-:W-:Y:S01]  /*3750*/  FFMA.FTZ R77, R77, UR40, -R112.reuse ;  /* 0x000000284d4d7c23 */ /* 0x100fe20008010870 */
[----:B------:R-:W-:-:S01]  /*3760*/  FFMA.FTZ R10, R100, UR40, -R112 ;  /* 0x00000028640a7c23 */ /* 0x000fc20008010870 */
        /* <DEDUP_REMOVED lines=8> */
[--C-:B------:R-:W-:Y:S01]  /*37f0*/  FFMA.FTZ R52, R65, UR40, -R112.reuse ;  /* 0x0000002841347c23 */ /* 0x100fe20008010870 */
[----:B------:R-:W-:Y:S01]  /*3800*/  FMNMX.FTZ R5, R88, R5, !PT ;  /* 0x0000000558057209 */ /* 0x000fe20007810000 */
[--C-:B-1----:R-:W-:Y:S01]  /*3810*/  FFMA.FTZ R40, R49, UR40, -R112.reuse ;  /* 0x0000002831287c23 */ /* 0x102fe20008010870 */
[----:B------:R-:W-:-:S01]  /*3820*/  FFMA.FTZ R49, R53, UR40, -R112 ;  /* 0x0000002835317c23 */ /* 0x000fc20008010870 */
[--C-:B------:R-:W-:Y:S01]  /*3830*/  FFMA.FTZ R53, R56, UR40, -R112.reuse ;  /* 0x0000002838357c23 */ /* 0x100fe20008010870 */
[----:B------:R-:W-:-:S01]  /*3840*/  FFMA.FTZ R56, R69, UR40, -R112 ;  /* 0x0000002845387c23 */ /* 0x000fc20008010870 */
[----:B------:R-:W1:Y:S01]  /*3850*/  SHFL.BFLY PT, R72, R5, 0x2, 0x1f ;  /* 0x0c401f0005487f89 */ /* 0x000e6200000e0000 */
        /* <DEDUP_REMOVED lines=13> */
[----:B------:R-:W-:-:S02]  /*3930*/  CS2R R112, SRZ ;  /* 0x0000000000707805 */ /* 0x000fc4000001ff00 */
[----:B------:R-:W-:Y:S02]  /*3940*/  CS2R R96, SRZ ;  /* 0x0000000000607805 */ /* 0x000fe4000001ff00 */
[----:B------:R-:W-:Y:S01]  /*3950*/  CS2R R92, SRZ ;  /* 0x00000000005c7805 */ /* 0x000fe2000001ff00 */
[----:B------:R-:W2:Y:S01]  /*3960*/  MUFU.EX2 R9, R9 ;  /* 0x0000000900097308 */ /* 0x000ea20000000800 */
[----:B-1----:R-:W-:-:S07]  /*3970*/  FMNMX.FTZ R72, R5, R72, !PT ;  /* 0x0000004805487209 */ /* 0x002fce0007810000 */
[----:B------:R-:W1:Y:S01]  /*3980*/  MUFU.EX2 R8, R8 ;  /* 0x0000000800087308 */ /* 0x000e620000000800 */
[----:B------:R-:W3:Y:S07]  /*3990*/  SHFL.BFLY PT, R5, R72, 0x1, 0x1f ;  /* 0x0c201f0048057f89 */ /* 0x000eee00000e0000 */
[----:B------:R4:W-:Y:S01]  /*39a0*/  MUFU.EX2 R21, R77 ;  /* 0x0000004d00157308 */ /* 0x0009e20000000800 */
[----:B--2---:R-:W-:-:S04]  /*39b0*/  F2FP.SATFINITE.E4M3.F32.PACK_AB_MERGE_C R200, R9, R6, RZ ;  /* 0x0000000609c8723e */ /* 0x004fc800048070ff */
[----:B------:R-:W-:-:S03]  /*39c0*/  F2FP.SATFINITE.E4M3.F32.PACK_AB_MERGE_C R200, R7, R4, R200 ;  /* 0x0000000407c8723e */ /* 0x000fc600048070c8 */
[----:B------:R-:W2:Y:S08]  /*39d0*/  MUFU.EX2 R11, R11 ;  /* 0x0000000b000b7308 */ /* 0x000eb00000000800 */
[----:B------:R-:W5:Y:S01]  /*39e0*/  MUFU.EX2 R10, R10 ;  /* 0x0000000a000a7308 */ /* 0x000f620000000800 */
[----:B---3--:R-:W-:-:S04]  /*39f0*/  FMNMX.FTZ R5, R72, R5, !PT ;  /* 0x0000000548057209 */ /* 0x008fc80007810000 */
[C---:B------:R-:W-:Y:S01]  /*3a00*/  FSETP.NEU.FTZ.AND P1, PT, R5.reuse, -INF , PT ;  /* 0xff8000000500780b */ /* 0x040fe20003f3d000 */
[----:B------:R-:W-:-:S02]  /*3a10*/  FFMA.FTZ R68, R5, R68, -8 ;  /* 0xc100000005447423 */ /* 0x000fc40000010044 */
[----:B------:R-:W-:Y:S03]  /*3a20*/  MUFU.EX2 R13, R101 ;  /* 0x00000065000d7308 */ /* 0x000fe60000000800 */
[----:B------:R-:W-:Y:S02]  /*3a30*/  FSEL R89, R68, RZ, P1 ;  /* 0x000000ff44597208 */ /* 0x000fe40000800000 */
[----:B------:R-:W-:-:S03]  /*3a40*/  ISETP.NE.AND P1, PT, R2, RZ, PT ;  /* 0x000000ff0200720c */ /* 0x000fc60003f25270 */
        /* <DEDUP_REMOVED lines=9> */
[----:B----4-:R-:W-:-:S01]  /*3ae0*/  FFMA.FTZ R77, R83, UR40, -R89 ;  /* 0x00000028534d7c23 */ /* 0x010fc20008010859 */
[----:B------:R-:W-:Y:S01]  /*3af0*/  FADD.FTZ R83, R4, R7 ;  /* 0x0000000704537221 */ /* 0x000fe20000010000 */
[----:B------:R-:W-:-:S01]  /*3b00*/  FFMA.FTZ R103, R103, UR40, -R89 ;  /* 0x0000002867677c23 */ /* 0x000fc20008010859 */
[--C-:B------:R-:W-:Y:S01]  /*3b10*/  FFMA.FTZ R72, R74, UR40, -R89.reuse ;  /* 0x000000284a487c23 */ /* 0x100fe20008010859 */
[----:B------:R-:W-:-:S01]  /*3b20*/  FFMA.FTZ R74, R82, UR40, -R89 ;  /* 0x00000028524a7c23 */ /* 0x000fc20008010859 */
[----:B------:R-:W-:Y:S01]  /*3b30*/  FADD.FTZ R82, R6, R83 ;  /* 0x0000005306527221 */ /* 0x000fe20000010000 */
[----:B------:R-:W-:Y:S01]  /*3b40*/  @P1 VIADD R3, R3, 0x33440 ;  /* 0x0003344003031836 */ /* 0x000fe20000000000 */
[----:B------:R-:W3:Y:S01]  /*3b50*/  MUFU.EX2 R69, R69 ;  /* 0x0000004500457308 */ /* 0x000ee20000000800 */
[----:B------:R-:W-:-:S01]  /*3b60*/  FFMA.FTZ R75, R75, UR40, -R89 ;  /* 0x000000284b4b7c23 */ /* 0x000fc20008010859 */
[----:B------:R-:W-:Y:S01]  /*3b70*/  FADD.FTZ R83, R9, R82 ;  /* 0x0000005209537221 */ /* 0x000fe20000010000 */
[----:B------:R-:W-:-:S01]  /*3b80*/  FFMA.FTZ R78, R78, UR40, -R89 ;  /* 0x000000284e4e7c23 */ /* 0x000fc20008010859 */
[----:B------:R-:W-:Y:S01]  /*3b90*/  @P1 PRMT R3, R18, 0x654, R3 ;  /* 0x0000065412031816 */ /* 0x000fe20000000003 */
[----:B------:R-:W-:-:S01]  /*3ba0*/  FFMA.FTZ R79, R79, UR40, -R89 ;  /* 0x000000284f4f7c23 */ /* 0x000fc20008010859 */
[----:B-1----:R-:W-:Y:S01]  /*3bb0*/  FADD.FTZ R82, R8, R83 ;  /* 0x0000005308527221 */ /* 0x002fe20000010000 */
[----:B------:R-:W-:-:S01]  /*3bc0*/  FFMA.FTZ R86, R86, UR40, -R89 ;  /* 0x0000002856567c23 */ /* 0x000fc20008010859 */
[----:B------:R-:W1:Y:S01]  /*3bd0*/  MUFU.EX2 R94, R94 ;  /* 0x0000005e005e7308 */ /* 0x000e620000000800 */
[----:B------:R4:W-:Y:S01]  /*3be0*/  @P1 SYNCS.ARRIVE.TRANS64.RED.A1T0 RZ, [R3+URZ], RZ ;  /* 0x000000ff03ff19a7 */ /* 0x0009e2000810043f */
[----:B--2---:R-:W-:-:S01]  /*3bf0*/  FADD.FTZ R83, R11, R82 ;  /* 0x000000520b537221 */ /* 0x004fc20000010000 */
[--C-:B------:R-:W-:Y:S01]  /*3c00*/  FFMA.FTZ R87, R87, UR40, -R89.reuse ;  /* 0x0000002857577c23 */ /* 0x100fe20008010859 */
[----:B------:R-:W-:-:S01]  /*3c10*/  FFMA.FTZ R58, R58, UR40, -R89 ;  /* 0x000000283a3a7c23 */ /* 0x000fc20008010859 */
[----:B------:R-:W-:Y:S01]  /*3c20*/  FFMA.FTZ R59, R59, UR40, -R89 ;  /* 0x000000283b3b7c23 */ /* 0x000fe20008010859 */
[----:B-----5:R-:W-:-:S01]  /*3c30*/  FADD.FTZ R82, R10, R83 ;  /* 0x000000530a527221 */ /* 0x020fc20000010000 */
[----:B------:R-:W-:Y:S01]  /*3c40*/  FFMA.FTZ R62, R62, UR40, -R89 ;  /* 0x000000283e3e7c23 */ /* 0x000fe20008010859 */
[----:B------:R-:W2:Y:S01]  /*3c50*/  MUFU.EX2 R95, R95 ;  /* 0x0000005f005f7308 */ /* 0x000ea20000000800 */
[----:B---3--:R-:W-:-:S01]  /*3c60*/  FADD.FTZ R91, R64, R69 ;  /* 0x00000045405b7221 */ /* 0x008fc20000010000 */
[--C-:B------:R-:W-:Y:S01]  /*3c70*/  FFMA.FTZ R63, R63, UR40, -R89.reuse ;  /* 0x000000283f3f7c23 */ /* 0x100fe20008010859 */
[----:B------:R-:W-:-:S01]  /*3c80*/  FFMA.FTZ R66, R66, UR40, -R89 ;  /* 0x0000002842427c23 */ /* 0x000fc20008010859 */
[--C-:B------:R-:W-:Y:S01]  /*3c90*/  FFMA.FTZ R67, R67, UR40, -R89.reuse ;  /* 0x0000002843437c23 */ /* 0x100fe20008010859 */
[----:B------:R-:W-:Y:S01]  /*3ca0*/  F2FP.SATFINITE.E4M3.F32.PACK_AB_MERGE_C R202, R13, R10, RZ ;  /* 0x0000000a0dca723e */ /* 0x000fe200048070ff */
[--C-:B------:R-:W-:Y:S01]  /*3cb0*/  FFMA.FTZ R70, R70, UR40, -R89.reuse ;  /* 0x0000002846467c23 */ /* 0x100fe20008010859 */
[----:B------:R-:W-:-:S01]  /*3cc0*/  FFMA.FTZ R71, R71, UR40, -R89 ;  /* 0x0000002847477c23 */ /* 0x000fc20008010859 */
[----:B------:R-:W3:Y:S01]  /*3cd0*/  MUFU.EX2 R68, R68 ;  /* 0x0000004400447308 */ /* 0x000ee20000000800 */
[----:B-1----:R-:W-:-:S01]  /*3ce0*/  FADD.FTZ R90, R94, R91 ;  /* 0x0000005b5e5a7221 */ /* 0x002fc20000010000 */
        /* <DEDUP_REMOVED lines=20> */
[----:B------:R-:W-:-:S02]  /*3e30*/  PLOP3.LUT P1, PT, PT, PT, UP0, 0x80, 0x0 ;  /* 0x000000000000781c */ /* 0x000fc40003f2f008 */
[----:B------:R-:W-:Y:S01]  /*3e40*/  CS2R R100, SRZ ;  /* 0x0000000000647805 */ /* 0x000fe2000001ff00 */
[----:B------:R-:W2:Y:S01]  /*3e50*/  MUFU.EX2 R103, R103 ;  /* 0x0000006700677308 */ /* 0x000ea20000000800 */
[----:B----4-:R-:W-:-:S01]  /*3e60*/  FADD.FTZ R3, R73, R90 ;  /* 0x0000005a49037221 */ /* 0x010fc20000010000 */
[----:B------:R-:W-:Y:S02]  /*3e70*/  F2FP.SATFINITE.E4M3.F32.PACK_AB_MERGE_C R94, R95, R94, RZ ;  /* 0x0000005e5f5e723e */ /* 0x000fe400048070ff */
[----:B------:R-:W-:Y:S02]  /*3e80*/  CS2R R98, SRZ ;  /* 0x0000000000627805 */ /* 0x000fe4000001ff00 */
[----:B------:R-:W-:Y:S02]  /*3e90*/  F2FP.SATFINITE.E4M3.F32.PACK_AB_MERGE_C R202, R11, R8, R202 ;  /* 0x000000080bca723e */ /* 0x000fe400048070ca */
[----:B------:R-:W-:Y:S02]  /*3ea0*/  F2FP.SATFINITE.E4M3.F32.PACK_AB_MERGE_C R201, R69, R64, R94 ;  /* 0x0000004045c9723e */ /* 0x000fe4000480705e */
[----:B------:R-:W-:Y:S01]  /*3eb0*/  CS2R R94, SRZ ;  /* 0x00000000005e7805 */ /* 0x000fe2000001ff00 */
[----:B------:R-:W3:Y:S01]  /*3ec0*/  MUFU.EX2 R72, R72 ;  /* 0x0000004800487308 */ /* 0x000ee20000000800 */
[----:B-1----:R-:W-:-:S01]  /*3ed0*/  FADD.FTZ R90, R102, R3 ;  /* 0x00000003665a7221 */ /* 0x002fc20000010000 */
[----:B------:R-:W-:-:S04]  /*3ee0*/  FADD.FTZ R3, R13, R82 ;  /* 0x000000520d037221 */ /* 0x000fc80000010000 */
[----:B------:R-:W-:Y:S02]  /*3ef0*/  FADD.FTZ R82, R12, R3 ;  /* 0x000000030c527221 */ /* 0x000fe40000010000 */
[----:B------:R-:W1:Y:S01]  /*3f00*/  MUFU.EX2 R75, R75 ;  /* 0x0000004b004b7308 */ /* 0x000e620000000800 */
[----:B--2---:R-:W-:-:S01]  /*3f10*/  FADD.FTZ R83, R103, R90 ;  /* 0x0000005a67537221 */ /* 0x004fc20000010000 */
[----:B------:R-:W-:Y:S01]  /*3f20*/  FADD.FTZ R3, R15, R82 ;  /* 0x000000520f037221 */ /* 0x000fe20000010000 */
[----:B------:R-:W-:-:S04]  /*3f30*/  F2FP.SATFINITE.E4M3.F32.PACK_AB_MERGE_C R102, R103, R102, RZ ;  /* 0x000000666766723e */ /* 0x000fc800048070ff */
[----:B------:R-:W-:Y:S01]  /*3f40*/  F2FP.SATFINITE.E4M3.F32.PACK_AB_MERGE_C R203, R73, R68, R102 ;  /* 0x0000004449cb723e */ /* 0x000fe20004807066 */
[----:B------:R-:W2:Y:S01]  /*3f50*/  MUFU.EX2 R14, R14 ;  /* 0x0000000e000e7308 */ /* 0x000ea20000000800 */
[----:B---3--:R-:W-:-:S01]  /*3f60*/  FADD.FTZ R90, R72, R83 ;  /* 0x00000053485a7221 */ /* 0x008fc20000010000 */
[----:B------:R-:W-:Y:S02]  /*3f70*/  CS2R R102, SRZ ;  /* 0x0000000000667805 */ /* 0x000fe4000001ff00 */
[----:B------:R-:W-:-:S04]  /*3f80*/  CS2R R68, SRZ ;  /* 0x0000000000447805 */ /* 0x000fc8000001ff00 */
[----:B------:R-:W3:Y:S01]  /*3f90*/  MUFU.EX2 R78, R78 ;  /* 0x0000004e004e7308 */ /* 0x000ee20000000800 */
[----:B-1----:R-:W-:-:S07]  /*3fa0*/  FADD.FTZ R83, R75, R90 ;  /* 0x0000005a4b537221 */ /* 0x002fce0000010000 */
[----:B------:R-:W1:Y:S01]  /*3fb0*/  MUFU.EX2 R79, R79 ;  /* 0x0000004f004f7308 */ /* 0x000e620000000800 */
[----:B--2---:R-:W-:-:S01]  /*3fc0*/  FADD.FTZ R82, R14, R3 ;  /* 0x000000030e527221 */ /* 0x004fc20000010000 */
[----:B------:R-:W-:-:S03]  /*3fd0*/  F2FP.SATFINITE.E4M3.F32.PACK_AB_MERGE_C R14, R21, R14, RZ ;  /* 0x0000000e150e723e */ /* 0x000fc600048070ff */
[----:B------:R-:W-:Y:S01]  /*3fe0*/  FADD.FTZ R3, R21, R82 ;  /* 0x0000005215037221 */ /* 0x000fe20000010000 */
[----:B------:R-:W-:Y:S02]  /*3ff0*/  F2FP.SATFINITE.E4M3.F32.PACK_AB_MERGE_C R204, R15, R12, R14 ;  /* 0x0000000c0fcc723e */ /* 0x000fe4000480700e */
[----:B------:R-:W2:Y:S01]  /*4000*/  MUFU.EX2 R20, R20 ;  /* 0x0000001400147308 */ /* 0x000ea20000000800 */
[----:B---3--:R-:W-:-:S07]  /*4010*/  FADD.FTZ R90, R78, R83 ;  /* 0x000000534e5a7221 */ /* 0x008fce0000010000 */
[----:B------:R-:W3:Y:S01]  /*4020*/  MUFU.EX2 R74, R74 ;  /* 0x0000004a004a7308 */ /* 0x000ee20000000800 */
[----:B-1----:R-:W-:-:S01]  /*4030*/  FADD.FTZ R83, R79, R90 ;  /* 0x0000005a4f537221 */ /* 0x002fc20000010000 */
[----:B------:R-:W-:-:S04]  /*4040*/  F2FP.SATFINITE.E4M3.F32.PACK_AB_MERGE_C R78, R79, R78, RZ ;  /* 0x0000004e4f4e723e */ /* 0x000fc800048070ff */
[----:B------:R-:W-:Y:S02]  /*4050*/  F2FP.SATFINITE.E4M3.F32.PACK_AB_MERGE_C R205, R75, R72, R78 ;  /* 0x000000484bcd723e */ /* 0x000fe4000480704e */
[----:B------:R-:W-:Y:S01]  /*4060*/  CS2R R78, SRZ ;  /* 0x00000000004e7805 */ /* 0x000fe2000001ff00 */
[----:B------:R-:W1:Y:S01]  /*4070*/  MUFU.EX2 R77, R77 ;  /* 0x0000004d004d7308 */ /* 0x000e620000000800 */
[----:B--2---:R-:W-:-:S01]  /*4080*/  FADD.FTZ R82, R20, R3 ;  /* 0x0000000314527221 */ /* 0x004fc20000010000 */
[----:B------:R-:W-:-:S03]  /*4090*/  CS2R R72, SRZ ;  /* 0x0000000000487805 */ /* 0x000fc6000001ff00 */
[----:B------:R-:W-:-:S03]  /*40a0*/  FADD.FTZ R3, R25, R82 ;  /* 0x0000005219037221 */ /* 0x000fc60000010000 */
[----:B------:R-:W2:Y:S01]  /*40b0*/  MUFU.EX2 R24, R24 ;  /* 0x0000001800187308 */ /* 0x000ea20000000800 */
[----:B---3--:R-:W-:-:S07]  /*40c0*/  FADD.FTZ R90, R74, R83 ;  /* 0x000000534a5a7221 */ /* 0x008fce0000010000 */
[----:B------:R-:W3:Y:S01]  /*40d0*/  MUFU.EX2 R86, R86 ;  /* 0x0000005600567308 */ /* 0x000ee20000000800 */
[----:B-1----:R-:W-:-:S07]  /*40e0*/  FADD.FTZ R83, R77, R90 ;  /* 0x0000005a4d537221 */ /* 0x002fce0000010000 */
[----:B------:R-:W1:Y:S01]  /*40f0*/  MUFU.EX2 R87, R87 ;  /* 0x0000005700577308 */ /* 0x000e620000000800 */
[----:B--2---:R-:W-:-:S01]  /*4100*/  FADD.FTZ R82, R24, R3 ;  /* 0x0000000318527221 */ /* 0x004fc20000010000 */
[----:B------:R-:W-:-:S03]  /*4110*/  F2FP.SATFINITE.E4M3.F32.PACK_AB_MERGE_C R24, R29, R24, RZ ;  /* 0x000000181d18723e */ /* 0x000fc600048070ff */
[----:B------:R-:W-:Y:S01]  /*4120*/  FADD.FTZ R3, R29, R82 ;  /* 0x000000521d037221 */ /* 0x000fe20000010000 */
[----:B------:R-:W-:Y:S02]  /*4130*/  F2FP.SATFINITE.E4M3.F32.PACK_AB_MERGE_C R206, R25, R20, R24 ;  /* 0x0000001419ce723e */ /* 0x000fe40004807018 */
[----:B------:R-:W-:Y:S01]  /*4140*/  CS2R R24, SRZ ;  /* 0x0000000000187805 */ /* 0x000fe2000001ff00 */
[----:B------:R-:W2:Y:S01]  /*4150*/  MUFU.EX2 R28, R28 ;  /* 0x0000001c001c7308 */ /* 0x000ea20000000800 */
[----:B---3--:R-:W-:-:S01]  /*4160*/  FADD.FTZ R90, R86, R83 ;  /* 0x00000053565a7221 */ /* 0x008fc20000010000 */
[----:B------:R-:W-:-:S06]  /*4170*/  CS2R R82, SRZ ;  /* 0x0000000000527805 */ /* 0x000fcc000001ff00 */
[----:B------:R-:W3:Y:S01]  /*4180*/  MUFU.EX2 R58, R58 ;  /* 0x0000003a003a7308 */ /* 0x000ee20000000800 */
[----:B-1----:R-:W-:-:S01]  /*4190*/  FADD.FTZ R9, R87, R90 ;  /* 0x0000005a57097221 */ /* 0x002fc20000010000 */
[----:B------:R-:W-:Y:S02]  /*41a0*/  F2FP.SATFINITE.E4M3.F32.PACK_AB_MERGE_C R86, R87, R86, RZ ;  /* 0x000000565756723e */ /* 0x000fe400048070ff */
[----:B------:R-:W-:Y:S02]  /*41b0*/  CS2R R90, SRZ ;  /* 0x00000000005a7805 */ /* 0x000fe4000001ff00 */
[----:B------:R-:W-:Y:S02]  /*41c0*/  F2FP.SATFINITE.E4M3.F32.PACK_AB_MERGE_C R207, R77, R74, R86 ;  /* 0x0000004a4dcf723e */ /* 0x000fe40004807056 */
[----:B------:R-:W-:Y:S01]  /*41d0*/  CS2R R86, SRZ ;  /* 0x0000000000567805 */ /* 0x000fe2000001ff00 */
[----:B------:R1:W4:Y:S01]  /*41e0*/  MUFU.EX2 R33, R105 ;  /* 0x0000006900217308 */ /* 0x0003220000000800 */
[----:B--2---:R-:W-:-:S01]  /*41f0*/  FADD.FTZ R6, R28, R3 ;  /* 0x000000031c067221 */ /* 0x004fc20000010000 */
[----:B------:R-:W-:-:S06]  /*4200*/  CS2R R74, SRZ ;  /* 0x00000000004a7805 */ /* 0x000fcc000001ff00 */
[----:B------:R-:W2:Y:S01]  /*4210*/  MUFU.EX2 R59, R59 ;  /* 0x0000003b003b7308 */ /* 0x000ea20000000800 */
[----:B---3--:R-:W-:-:S01]  /*4220*/  FADD.FTZ R10, R58, R9 ;  /* 0x000000093a0a7221 */ /* 0x008fc20000010000 */
[----:B-1----:R-:W-:-:S06]  /*4230*/  CS2R R104, SRZ ;  /* 0x0000000000687805 */ /* 0x002fcc000001ff00 */
[----:B------:R-:W1:Y:S01]  /*4240*/  MUFU.EX2 R32, R32 ;  /* 0x0000002000207308 */ /* 0x000e620000000800 */
[----:B----4-:R-:W-:-:S07]  /*4250*/  FADD.FTZ R3, R33, R6 ;  /* 0x0000000621037221 */ /* 0x010fce0000010000 */
[----:B------:R-:W3:Y:S01]  /*4260*/  MUFU.EX2 R62, R62 ;  /* 0x0000003e003e7308 */ /* 0x000ee20000000800 */
[----:B--2---:R-:W-:-:S07]  /*4270*/  FADD.FTZ R9, R59, R10 ;  /* 0x0000000a3b097221 */ /* 0x004fce0000010000 */
[----:B------:R2:W4:Y:S01]  /*4280*/  MUFU.EX2 R37, R107 ;  /* 0x0000006b00257308 */ /* 0x0005220000000800 */
[----:B-1----:R-:W-:-:S07]  /*4290*/  FADD.FTZ R6, R32, R3 ;  /* 0x0000000320067221 */ /* 0x002fce0000010000 */
[----:B------:R-:W1:Y:S01]  /*42a0*/  MUFU.EX2 R63, R63 ;  /* 0x0000003f003f7308 */ /* 0x000e620000000800 */
[----:B---3--:R-:W-:-:S01]  /*42b0*/  FADD.FTZ R10, R62, R9 ;  /* 0x000000093e0a7221 */ /* 0x008fc20000010000 */
[----:B--2---:R-:W-:-:S06]  /*42c0*/  CS2R R106, SRZ ;  /* 0x00000000006a7805 */ /* 0x004fcc000001ff00 */
[----:B------:R-:W2:Y:S01]  /*42d0*/  MUFU.EX2 R36, R36 ;  /* 0x0000002400247308 */ /* 0x000ea20000000800 */
[C---:B----4-:R-:W-:Y:S01]  /*42e0*/  F2FP.SATFINITE.E4M3.F32.PACK_AB_MERGE_C R32, R37.reuse, R32, RZ ;  /* 0x000000202520723e */ /* 0x050fe200048070ff */
[----:B------:R-:W-:-:S03]  /*42f0*/  FADD.FTZ R37, R37, R6 ;  /* 0x0000000625257221 */ /* 0x000fc60000010000 */
[----:B------:R-:W-:Y:S02]  /*4300*/  F2FP.SATFINITE.E4M3.F32.PACK_AB_MERGE_C R208, R33, R28, R32 ;  /* 0x0000001c21d0723e */ /* 0x000fe40004807020 */
[----:B------:R-:W-:Y:S02]  /*4310*/  CS2R R32, SRZ ;  /* 0x0000000000207805 */ /* 0x000fe4000001ff00 */
[----:B------:R-:W-:Y:S01]  /*4320*/  CS2R R28, SRZ ;  /* 0x00000000001c7805 */ /* 0x000fe2000001ff00 */
[----:B------:R-:W3:Y:S01]  /*4330*/  MUFU.EX2 R66, R66 ;  /* 0x0000004200427308 */ /* 0x000ee20000000800 */
[----:B-1----:R-:W-:-:S01]  /*4340*/  FADD.FTZ R3, R63, R10 ;  /* 0x0000000a3f037221 */ /* 0x002fc20000010000 */
[----:B------:R-:W-:-:S04]  /*4350*/  F2FP.SATFINITE.E4M3.F32.PACK_AB_MERGE_C R62, R63, R62, RZ ;  /* 0x0000003e3f3e723e */ /* 0x000fc800048070ff */
        /* <DEDUP_REMOVED lines=8> */
[----:B------:R1:W3:Y:S01]  /*43e0*/  MUFU.EX2 R30, R110 ;  /* 0x0000006e001e7308 */ /* 0x0002e20000000800 */
[----:B----4-:R-:W-:-:S07]  /*43f0*/  FADD.FTZ R3, R41, R6 ;  /* 0x0000000629037221 */ /* 0x010fce0000010000 */
[----:B------:R-:W4:Y:S01]  /*4400*/  MUFU.EX2 R70, R70 ;  /* 0x0000004600467308 */ /* 0x000f220000000800 */
[----:B--2---:R-:W-:-:S01]  /*4410*/  FADD.FTZ R9, R67, R10 ;  /* 0x0000000a43097221 */ /* 0x004fc20000010000 */
[----:B-1----:R-:W-:-:S06]  /*4420*/  CS2R R110, SRZ ;  /* 0x00000000006e7805 */ /* 0x002fcc000001ff00 */
[----:B------:R-:W1:Y:S01]  /*4430*/  MUFU.EX2 R31, R31 ;  /* 0x0000001f001f7308 */ /* 0x000e620000000800 */
[----:B---3--:R-:W-:-:S07]  /*4440*/  FADD.FTZ R6, R30, R3 ;  /* 0x000000031e067221 */ /* 0x008fce0000010000 */
[----:B------:R-:W2:Y:S01]  /*4450*/  MUFU.EX2 R71, R71 ;  /* 0x0000004700477308 */ /* 0x000ea20000000800 */
[----:B----4-:R-:W-:-:S07]  /*4460*/  FADD.FTZ R4, R70, R9 ;  /* 0x0000000946047221 */ /* 0x010fce0000010000 */
[----:B------:R-:W3:Y:S01]  /*4470*/  MUFU.EX2 R42, R42 ;  /* 0x0000002a002a7308 */ /* 0x000ee20000000800 */
[C---:B-1----:R-:W-:Y:S01]  /*4480*/  F2FP.SATFINITE.E4M3.F32.PACK_AB_MERGE_C R30, R31.reuse, R30, RZ ;  /* 0x0000001e1f1e723e */ /* 0x042fe200048070ff */
[----:B------:R-:W-:-:S03]  /*4490*/  FADD.FTZ R31, R31, R6 ;  /* 0x000000061f1f7221 */ /* 0x000fc60000010000 */
[----:B------:R-:W-:Y:S02]  /*44a0*/  F2FP.SATFINITE.E4M3.F32.PACK_AB_MERGE_C R210, R41, R36, R30 ;  /* 0x0000002429d2723e */ /* 0x000fe4000480701e */
[----:B------:R-:W-:Y:S01]  /*44b0*/  CS2R R36, SRZ ;  /* 0x0000000000247805 */ /* 0x000fe2000001ff00 */
[----:B------:R-:W1:Y:S01]  /*44c0*/  MUFU.EX2 R35, R35 ;  /* 0x0000002300237308 */ /* 0x000e620000000800 */
[C---:B--2---:R-:W-:Y:S01]  /*44d0*/  F2FP.SATFINITE.E4M3.F32.PACK_AB_MERGE_C R70, R71.reuse, R70, RZ ;  /* 0x000000464746723e */ /* 0x044fe200048070ff */
[----:B------:R-:W-:Y:S01]  /*44e0*/  FADD.FTZ R71, R71, R4 ;  /* 0x0000000447477221 */ /* 0x000fe20000010000 */
[----:B------:R-:W-:-:S01]  /*44f0*/  FADD.FTZ R4, R34, R31 ;  /* 0x0000001f22047221 */ /* 0x000fc20000010000 */
[----:B------:R-:W-:Y:S02]  /*4500*/  CS2R R30, SRZ ;  /* 0x00000000001e7805 */ /* 0x000fe4000001ff00 */
[----:B------:R-:W-:Y:S02]  /*4510*/  F2FP.SATFINITE.E4M3.F32.PACK_AB_MERGE_C R211, R67, R66, R70 ;  /* 0x0000004243d3723e */ /* 0x000fe40004807046 */
[----:B------:R-:W-:Y:S01]  /*4520*/  CS2R R66, SRZ ;  /* 0x0000000000427805 */ /* 0x000fe2000001ff00 */
[----:B------:R-:W2:Y:S01]  /*4530*/  MUFU.EX2 R43, R43 ;  /* 0x0000002b002b7308 */ /* 0x000ea20000000800 */
[----:B---3--:R-:W-:-:S01]  /*4540*/  FADD.FTZ R6, R42, R71 ;  /* 0x000000472a067221 */ /* 0x008fc20000010000 */
[----:B------:R-:W-:-:S06]  /*4550*/  CS2R R70, SRZ ;  /* 0x0000000000467805 */ /* 0x000fcc000001ff00 */
        /* <DEDUP_REMOVED lines=9> */
[----:B--2---:R-:W-:-:S01]  /*45f0*/  FADD.FTZ R4, R45, R4 ;  /* 0x000000042d047221 */ /* 0x004fc20000010000 */
[----:B------:R-:W-:-:S04]  /*4600*/  F2FP.SATFINITE.E4M3.F32.PACK_AB_MERGE_C R38, R45, R38, RZ ;  /* 0x000000262d26723e */ /* 0x000fc800048070ff */
[----:B------:R-:W-:Y:S02]  /*4610*/  F2FP.SATFINITE.E4M3.F32.PACK_AB_MERGE_C R212, R35, R34, R38 ;  /* 0x0000002223d4723e */ /* 0x000fe40004807026 */
[----:B------:R-:W-:Y:S01]  /*4620*/  CS2R R34, SRZ ;  /* 0x0000000000227805 */ /* 0x000fe2000001ff00 */
[----:B------:R-:W2:Y:S01]  /*4630*/  MUFU.EX2 R50, R50 ;  /* 0x0000003200327308 */ /* 0x000ea20000000800 */
[C---:B---3--:R-:W-:Y:S01]  /*4640*/  F2FP.SATFINITE.E4M3.F32.PACK_AB_MERGE_C R46, R47.reuse, R46, RZ ;  /* 0x0000002e2f2e723e */ /* 0x048fe200048070ff */
[----:B------:R-:W-:-:S03]  /*4650*/  FADD.FTZ R47, R47, R6 ;  /* 0x000000062f2f7221 */ /* 0x000fc60000010000 */
[----:B------:R-:W-:Y:S02]  /*4660*/  F2FP.SATFINITE.E4M3.F32.PACK_AB_MERGE_C R213, R43, R42, R46 ;  /* 0x0000002a2bd5723e */ /* 0x000fe4000480702e */
[----:B------:R-:W-:Y:S01]  /*4670*/  CS2R R42, SRZ ;  /* 0x00000000002a7805 */ /* 0x000fe2000001ff00 */
[----:B------:R-:W3:Y:S01]  /*4680*/  MUFU.EX2 R40, R40 ;  /* 0x0000002800287308 */ /* 0x000ee20000000800 */
[----:B-1----:R-:W-:-:S07]  /*4690*/  FADD.FTZ R7, R39, R4 ;  /* 0x0000000427077221 */ /* 0x002fce0000010000 */
[----:B------:R-:W1:Y:S01]  /*46a0*/  MUFU.EX2 R51, R51 ;  /* 0x0000003300337308 */ /* 0x000e620000000800 */
[----:B--2---:R-:W-:-:S01]  /*46b0*/  FADD.FTZ R4, R50, R47 ;  /* 0x0000002f32047221 */ /* 0x004fc20000010000 */
[----:B------:R-:W-:-:S06]  /*46c0*/  CS2R R46, SRZ ;  /* 0x00000000002e7805 */ /* 0x000fcc000001ff00 */
[----:B------:R-:W-:Y:S01]  /*46d0*/  MUFU.EX2 R44, R44 ;  /* 0x0000002c002c7308 */ /* 0x000fe20000000800 */
[----:B---3--:R-:W-:-:S07]  /*46e0*/  FADD.FTZ R7, R40, R7 ;  /* 0x0000000728077221 */ /* 0x008fce0000010000 */
[----:B------:R-:W2:Y:S01]  /*46f0*/  MUFU.EX2 R49, R49 ;  /* 0x0000003100317308 */ /* 0x000ea20000000800 */
[----:B-1----:R-:W-:-:S07]  /*4700*/  FADD.FTZ R9, R51, R4 ;  /* 0x0000000433097221 */ /* 0x002fce0000010000 */
[----:B------:R-:W1:Y:S08]  /*4710*/  MUFU.EX2 R54, R54 ;  /* 0x0000003600367308 */ /* 0x000e700000000800 */
[----:B------:R-:W3:Y:S01]  /*4720*/  MUFU.EX2 R55, R55 ;  /* 0x0000003700377308 */ /* 0x000ee20000000800 */
[----:B--2---:R-:W-:Y:S01]  /*4730*/  F2FP.SATFINITE.E4M3.F32.PACK_AB_MERGE_C R6, R49, R44, RZ ;  /* 0x0000002c3106723e */ /* 0x004fe200048070ff */
[----:B------:R-:W-:-:S03]  /*4740*/  FADD.FTZ R44, R44, R7 ;  /* 0x000000072c2c7221 */ /* 0x000fc60000010000 */
[----:B------:R-:W-:Y:S01]  /*4750*/  F2FP.SATFINITE.E4M3.F32.PACK_AB_MERGE_C R214, R40, R39, R6 ;  /* 0x0000002728d6723e */ /* 0x000fe20004807006 */
[----:B------:R-:W-:-:S01]  /*4760*/  FADD.FTZ R49, R49, R44 ;  /* 0x0000002c31317221 */ /* 0x000fc20000010000 */
[----:B------:R-:W-:Y:S01]  /*4770*/  CS2R R44, SRZ ;  /* 0x00000000002c7805 */ /* 0x000fe2000001ff00 */
[----:B------:R-:W-:Y:S01]  /*4780*/  MUFU.EX2 R52, R52 ;  /* 0x0000003400347308 */ /* 0x000fe20000000800 */
[----:B-1----:R-:W-:-:S01]  /*4790*/  FADD.FTZ R4, R54, R9 ;  /* 0x0000000936047221 */ /* 0x002fc20000010000 */
[----:B------:R-:W-:Y:S02]  /*47a0*/  CS2R R40, SRZ ;  /* 0x0000000000287805 */ /* 0x000fe4000001ff00 */
[----:B------:R-:W-:-:S04]  /*47b0*/  CS2R R38, SRZ ;  /* 0x0000000000267805 */ /* 0x000fc8000001ff00 */
[----:B------:R-:W1:Y:S01]  /*47c0*/  MUFU.EX2 R57, R57 ;  /* 0x0000003900397308 */ /* 0x000e620000000800 */
[C---:B---3--:R-:W-:Y:S01]  /*47d0*/  F2FP.SATFINITE.E4M3.F32.PACK_AB_MERGE_C R54, R55.reuse, R54, RZ ;  /* 0x000000363736723e */ /* 0x048fe200048070ff */
[----:B------:R-:W-:-:S03]  /*47e0*/  FADD.FTZ R55, R55, R4 ;  /* 0x0000000437377221 */ /* 0x000fc60000010000 */
[----:B------:R-:W-:Y:S02]  /*47f0*/  F2FP.SATFINITE.E4M3.F32.PACK_AB_MERGE_C R215, R51, R50, R54 ;  /* 0x0000003233d7723e */ /* 0x000fe40004807036 */
[----:B------:R-:W-:Y:S01]  /*4800*/  CS2R R50, SRZ ;  /* 0x0000000000327805 */ /* 0x000fe2000001ff00 */
[----:B------:R-:W2:Y:S08]  /*4810*/  MUFU.EX2 R48, R48 ;  /* 0x0000003000307308 */ /* 0x000eb00000000800 */
[----:B------:R-:W3:Y:S01]  /*4820*/  MUFU.EX2 R26, R26 ;  /* 0x0000001a001a7308 */ /* 0x000ee20000000800 */
[----:B-1----:R-:W-:-:S07]  /*4830*/  F2FP.SATFINITE.E4M3.F32.PACK_AB_MERGE_C R7, R57, R52, RZ ;  /* 0x000000343907723e */ /* 0x002fce00048070ff */
[----:B------:R-:W1:Y:S01]  /*4840*/  MUFU.EX2 R53, R53 ;  /* 0x0000003500357308 */ /* 0x000e620000000800 */
[----:B--2---:R-:W-:-:S07]  /*4850*/  FADD.FTZ R4, R48, R49 ;  /* 0x0000003130047221 */ /* 0x004fce0000010000 */
[----:B------:R-:W2:Y:S01]  /*4860*/  MUFU.EX2 R27, R27 ;  /* 0x0000001b001b7308 */ /* 0x000ea20000000800 */
[----:B---3--:R-:W-:-:S01]  /*4870*/  FADD.FTZ R6, R26, R55 ;  /* 0x000000371a067221 */ /* 0x008fc20000010000 */
[----:B------:R-:W-:-:S06]  /*4880*/  CS2R R54, SRZ ;  /* 0x0000000000367805 */ /* 0x000fcc000001ff00 */
[----:B------:R-:W3:Y:S01]  /*4890*/  MUFU.EX2 R76, R76 ;  /* 0x0000004c004c7308 */ /* 0x000ee20000000800 */
[C---:B-1----:R-:W-:Y:S01]  /*48a0*/  F2FP.SATFINITE.E4M3.F32.PACK_AB_MERGE_C R216, R53.reuse, R48, R7 ;  /* 0x0000003035d8723e */ /* 0x042fe20004807007 */
[----:B------:R-:W-:Y:S01]  /*48b0*/  FADD.FTZ R53, R53, R4 ;  /* 0x0000000435357221 */ /* 0x000fe20000010000 */
[----:B------:R-:W-:-:S03]  /*48c0*/  CS2R R48, SRZ ;  /* 0x0000000000307805 */ /* 0x000fc6000001ff00 */
[----:B------:R-:W-:Y:S02]  /*48d0*/  FADD.FTZ R52, R52, R53 ;  /* 0x0000003534347221 */ /* 0x000fe40000010000 */
[----:B------:R-:W1:Y:S01]  /*48e0*/  MUFU.EX2 R3, R80 ;  /* 0x0000005000037308 */ /* 0x000e620000000800 */
[----:B--2---:R-:W-:-:S01]  /*48f0*/  FADD.FTZ R7, R27, R6 ;  /* 0x000000061b077221 */ /* 0x004fc20000010000 */
[----:B------:R-:W-:Y:S01]  /*4900*/  FADD.FTZ R57, R57, R52 ;  /* 0x0000003439397221 */ /* 0x000fe20000010000 */
[----:B------:R-:W-:-:S05]  /*4910*/  CS2R R52, SRZ ;  /* 0x0000000000347805 */ /* 0x000fca000001ff00 */
[----:B------:R-:W-:Y:S01]  /*4920*/  MUFU.EX2 R60, R60 ;  /* 0x0000003c003c7308 */ /* 0x000fe20000000800 */
[----:B---3--:R-:W-:-:S07]  /*4930*/  FADD.FTZ R4, R76, R7 ;  /* 0x000000074c047221 */ /* 0x008fce0000010000 */
[----:B------:R-:W2:Y:S01]  /*4940*/  MUFU.EX2 R65, R65 ;  /* 0x0000004100417308 */ /* 0x000ea20000000800 */
[----:B-1----:R-:W-:-:S01]  /*4950*/  FADD.FTZ R4, R3, R4 ;  /* 0x0000000403047221 */ /* 0x002fc20000010000 */
[----:B------:R-:W-:-:S04]  /*4960*/  F2FP.SATFINITE.E4M3.F32.PACK_AB_MERGE_C R76, R3, R76, RZ ;  /* 0x0000004c034c723e */ /* 0x000fc800048070ff */
[----:B------:R-:W-:Y:S02]  /*4970*/  F2FP.SATFINITE.E4M3.F32.PACK_AB_MERGE_C R217, R27, R26, R76 ;  /* 0x0000001a1bd9723e */ /* 0x000fe4000480704c */
[----:B------:R-:W-:Y:S01]  /*4980*/  CS2R R76, SRZ ;  /* 0x00000000004c7805 */ /* 0x000fe2000001ff00 */
[----:B------:R-:W1:Y:S01]  /*4990*/  MUFU.EX2 R56, R56 ;  /* 0x0000003800387308 */ /* 0x000e620000000800 */
[----:B------:R-:W-:-:S07]  /*49a0*/  CS2R R26, SRZ ;  /* 0x00000000001a7805 */ /* 0x000fce000001ff00 */
[----:B------:R-:W3:Y:S01]  /*49b0*/  MUFU.EX2 R81, R81 ;  /* 0x0000005100517308 */ /* 0x000ee20000000800 */
[----:B--2---:R-:W-:-:S07]  /*49c0*/  F2FP.SATFINITE.E4M3.F32.PACK_AB_MERGE_C R7, R65, R60, RZ ;  /* 0x0000003c4107723e */ /* 0x004fce00048070ff */
[----:B------:R-:W2:Y:S01]  /*49d0*/  MUFU.EX2 R61, R61 ;  /* 0x0000003d003d7308 */ /* 0x000ea20000000800 */
[----:B-1----:R-:W-:-:S07]  /*49e0*/  FADD.FTZ R6, R56, R57 ;  /* 0x0000003938067221 */ /* 0x002fce0000010000 */
[----:B------:R-:W1:Y:S01]  /*49f0*/  MUFU.EX2 R84, R84 ;  /* 0x0000005400547308 */ /* 0x000e620000000800 */
[----:B---3--:R-:W-:-:S07]  /*4a00*/  FADD.FTZ R3, R81, R4 ;  /* 0x0000000451037221 */ /* 0x008fce0000010000 */
[----:B------:R-:W3:Y:S01]  /*4a10*/  MUFU.EX2 R85, R85 ;  /* 0x0000005500557308 */ /* 0x000ee20000000800 */
[C---:B--2---:R-:W-:Y:S01]  /*4a20*/  F2FP.SATFINITE.E4M3.F32.PACK_AB_MERGE_C R218, R61.reuse, R56, R7 ;  /* 0x000000383dda723e */ /* 0x044fe20004807007 */
[----:B------:R-:W-:Y:S01]  /*4a30*/  FADD.FTZ R61, R61, R6 ;  /* 0x000000063d3d7221 */ /* 0x000fe20000010000 */
[----:B------:R-:W-:-:S03]  /*4a40*/  CS2R R56, SRZ ;  /* 0x0000000000387805 */ /* 0x000fc6000001ff00 */
[----:B------:R-:W-:Y:S02]  /*4a50*/  FADD.FTZ R60, R60, R61 ;  /* 0x0000003d3c3c7221 */ /* 0x000fe40000010000 */
[----:B------:R-:W2:Y:S01]  /*4a60*/  MUFU.EX2 R88, R88 ;  /* 0x0000005800587308 */ /* 0x000ea20000000800 */
[----:B-1----:R-:W-:-:S04]  /*4a70*/  FADD.FTZ R4, R84, R3 ;  /* 0x0000000354047221 */ /* 0x002fc80000010000 */
[----:B---3--:R-:W-:Y:S01]  /*4a80*/  FADD.FTZ R3, R85, R4 ;  /* 0x0000000455037221 */ /* 0x008fe20000010000 */
[----:B------:R-:W-:-:S01]  /*4a90*/  FADD.FTZ R4, R65, R60 ;  /* 0x0000003c41047221 */ /* 0x000fc20000010000 */
[----:B------:R-:W-:Y:S02]  /*4aa0*/  CS2R R64, SRZ ;  /* 0x0000000000407805 */ /* 0x000fe4000001ff00 */
[----:B------:R-:W-:Y:S02]  /*4ab0*/  CS2R R60, SRZ ;  /* 0x00000000003c7805 */ /* 0x000fe4000001ff00 */
[C---:B--2---:R-:W-:Y:S01]  /*4ac0*/  F2FP.SATFINITE.E4M3.F32.PACK_AB_MERGE_C R6, R88.reuse, R85, RZ ;  /* 0x000000555806723e */ /* 0x044fe200048070ff */
[----:B------:R-:W-:-:S01]  /*4ad0*/  FADD.FTZ R3, R88, R3 ;  /* 0x0000000358037221 */ /* 0x000fc20000010000 */
[----:B------:R-:W-:Y:S02]  /*4ae0*/  CS2R R88, SRZ ;  /* 0x0000000000587805 */ /* 0x000fe4000001ff00 */
[----:B------:R-:W-:-:S02]  /*4af0*/  F2FP.SATFINITE.E4M3.F32.PACK_AB_MERGE_C R219, R84, R81, R6 ;  /* 0x0000005154db723e */ /* 0x000fc40004807006 */
[----:B------:R-:W-:Y:S02]  /*4b00*/  CS2R R84, SRZ ;  /* 0x0000000000547805 */ /* 0x000fe4000001ff00 */
[----:B------:R-:W-:Y:S01]  /*4b10*/  CS2R R80, SRZ ;  /* 0x0000000000507805 */ /* 0x000fe2000001ff00 */
[----:B------:R-:W-:Y:S06]  /*4b20*/  @!P1 BRA `(.L_x_2899) ;  /* 0x0000002c00bc9947 */ /* 0x000fec0003800000 */
[----:B------:R-:W-:Y:S01]  /*4b30*/  IMAD.MOV.U32 R6, RZ, RZ, R5 ;  /* 0x000000ffff067224 */ /* 0x000fe200078e0005 */
[----:B------:R-:W-:Y:S01]  /*4b40*/  UIADD3 UR53, UR53, -0x2, URZ ;  /* 0xfffffffe35357890 */ /* 0x000fe2000fffe03f */
[----:B------:R-:W-:Y:S01]  /*4b50*/  IMAD.MOV.U32 R7, RZ, RZ, R0 ;  /* 0x000000ffff077224 */ /* 0x000fe200078e0000 */
[----:B------:R-:W-:Y:S01]  /*4b60*/  UMOV UR57, UR36 ;  /* 0x0000002400397c82 */ /* 0x000fe20008000000 */
[----:B------:R-:W-:Y:S01]  /*4b70*/  IMAD.MOV.U32 R119, RZ, RZ, RZ ;  /* 0x000000ffff777224 */ /* 0x000fe200078e00ff */
[----:B------:R-:W-:-:S08]  /*4b80*/  UMOV UR56, UR52 ;  /* 0x0000003400387c82 */ /* 0x000fd00008000000 */
.L_x_2910:
[----:B------:R-:W-:Y:S01]  /*4b90*/  ISETP.NE.AND P2, PT, RZ, UR41, PT ;  /* 0x00000029ff007c0c */ /* 0x000fe2000bf45270 */
[----:B------:R-:W-:-:S04]  /*4ba0*/  UISETP.NE.AND UP0, UPT, UR56, 0x1, UPT ;  /* 0x000000013800788c */ /* 0x000fc8000bf05270 */
[----:B------:R-:W-:-:S04]  /*4bb0*/  USEL UR36, URZ, 0x1, UP0 ;  /* 0x000000013f247887 */ /* 0x000fc80008000000 */
[----:B------:R-:W-:-:S04]  /*4bc0*/  ULOP3.LUT UR36, UR57, UR36, URZ, 0x3c, !UPT ;  /* 0x0000002439247292 */ /* 0x000fc8000f8e3c3f */
[----:B------:R-:W-:Y:S08]  /*4bd0*/  @P2 BRA `(.L_x_2900) ;  /* 0x0000000000382947 */ /* 0x000ff00003800000 */
[----:B------:R-:W-:Y:S05]  /*4be0*/  @!P0 BRA `(.L_x_2901) ;  /* 0x0000000000048947 */ /* 0x000fea0003800000 */
[----:B------:R-:W-:Y:S01]  /*4bf0*/  BPT.TRAP 0x1 ;  /* 0x000000040000795c */ /* 0x000fe20000300000 */
.L_x_2901:
        /* <DEDUP_REMOVED lines=9> */
.L_x_2902:
[----:B--2---:R-:W-:Y:S05]  /*4c90*/  @P1 BRA `(.L_x_2900) ;  /* 0x0000000000081947 */ /* 0x004fea0003800000 */
[----:B------:R-:W2:Y:S02]  /*4ca0*/  SYNCS.PHASECHK.TRANS64.TRYWAIT P1, [UR6+0x33430], R0 ;  /* 0x03343000ff0075a7 */ /* 0x000ea40008020146 */
[----:B--2---:R-:W-:Y:S05]  /*4cb0*/  @!P1 BRA `(.L_x_2903) ;  /* 0x00000090002c9947 */ /* 0x004fea0003800000 */
.L_x_2900:
        /* <DEDUP_REMOVED lines=189> */
.L_x_2905:
[----:B------:R-:W-:Y:S01]  /*5890*/  ULEA UR6, UR56, UR38, 0x3 ;  /* 0x0000002638067291 */ /* 0x000fe2000f8e183f */
[----:B------:R-:W-:-:S05]  /*58a0*/  IMAD.U32 R0, RZ, RZ, UR57 ;  /* 0x00000039ff007e24 */ /* 0x000fca000f8e00ff */
[----:B------:R-:W-:-:S04]  /*58b0*/  SHF.L.U32 R0, R0, 0x1f, RZ ;  /* 0x0000001f00007819 */ /* 0x000fc800000006ff */
[----:B------:R1:W2:Y:S01]  /*58c0*/  SYNCS.PHASECHK.TRANS64.TRYWAIT P1, [UR6+0x33450], R0 ;  /* 0x03345000ff0075a7 */ /* 0x0002a20008020146 */
[----:B------:R-:W-:Y:S05]  /*58d0*/  @!P0 BRA `(.L_x_2906) ;  /* 0x0000000000048947 */ /* 0x000fea0003800000 */
[----:B------:R-:W-:Y:S01]  /*58e0*/  BPT.TRAP 0x1 ;  /* 0x000000040000795c */ /* 0x000fe20000300000 */
.L_x_2906:
[----:B--2---:R-:W-:Y:S05]  /*58f0*/  @P1 BRA `(.L_x_2904) ;  /* 0x0000000000081947 */ /* 0x004fea0003800000 */
[----:B------:R-:W2:Y:S02]  /*5900*/  SYNCS.PHASECHK.TRANS64.TRYWAIT P1, [UR6+0x33450], R0 ;  /* 0x03345000ff0075a7 */ /* 0x000ea40008020146 */
[----:B--2---:R-:W-:Y:S05]  /*5910*/  @!P1 BRA `(.L_x_2907) ;  /* 0x00000084002c9947 */ /* 0x004fea0003800000 */
.L_x_2904:
[----:B------:R-:W-:Y:S01]  /*5920*/  UIADD3 UR6, UR38, 0x200, URZ ;  /* 0x0000020026067890 */ /* 0x000fe2000fffe03f */
[----:B------:R-:W-:Y:S01]  /*5930*/  WARPGROUP.ARRIVE ;  /* 0x00000000000079c5 */ /* 0x000fe20000000000 */
[----:B------:R-:W-:Y:S01]  /*5940*/  UMOV UR7, 0xc0000010 ;  /* 0xc000001000077882 */ /* 0x000fe20000000000 */
[----:B-12---:R-:W-:Y:S01]  /*5950*/  IADD3 R0, -R22, 0xb, RZ ;  /* 0x0000000b16007810 */ /* 0x006fe20007ffe1ff */
[----:B------:R-:W-:-:S04]  /*5960*/  USHF.R.U32.HI UR6, URZ, 0x4, UR6 ;  /* 0x000000043f067899 */ /* 0x000fc80008011606 */
[----:B------:R-:W-:-:S04]  /*5970*/  ULOP3.LUT UR6, UR6, 0x3fff, URZ, 0xc0, !UPT ;  /* 0x00003fff06067892 */ /* 0x000fc8000f8ec03f */
[----:B------:R-:W-:-:S04]  /*5980*/  ULOP3.LUT UR6, UR6, 0x10000, URZ, 0xfc, !UPT ;  /* 0x0001000006067892 */ /* 0x000fc8000f8efc3f */
[----:B------:R-:W-:-:S07]  /*5990*/  UIMAD UR10, UR56, 0x780, UR6 ;  /* 0x00000780380a78a4 */ /* 0x000fce000f8e0206 */
[----:B------:R-:W-:Y:S02]  /*59a0*/  UMOV UR6, UR10 ;  /* 0x0000000a00067c82 */ /* 0x000fe40008000000 */
[----:B------:R-:W-:Y:S01]  /*59b0*/  QGMMA.64x192x32.F32.E4M3.E4M3 R24, R200, gdesc[UR4], R24, gsb0 ;  /* 0x02e00004c8187df3 */ /* 0x000fe20008000818 */
[----:B------:R-:W-:Y:S01]  /*59c0*/  UIADD3 UR6, UR10, 0x180, URZ ;  /* 0x000001800a067890 */ /* 0x000fe2000fffe03f */
[----:B------:R-:W-:Y:S01]  /*59d0*/  UMOV UR7, 0xc0000010 ;  /* 0xc000001000077882 */ /* 0x000fe20000000000 */
[----:B------:R-:W-:Y:S02]  /*59e0*/  WARPGROUP.DEPBAR.LE gsb0, 0x0 ;  /* 0x00008000000079c5 */ /* 0x000fe40000010000 */
[----:B------:R-:W-:-:S15]  /*59f0*/  WARPGROUP.ARRIVE ;  /* 0x00000000000079c5 */ /* 0x000fde0000000000 */
        /* <DEDUP_REMOVED lines=15> */
[----:B------:R-:W-:Y:S03]  /*5af0*/  QGMMA.64x192x32.F32.E4M3.E4M3 R24, R216, gdesc[UR4], R24, gsb0 ;  /* 0x02e00004d8187df3 */ /* 0x000fe60008000818 */
[----:B------:R-:W-:Y:S02]  /*5b00*/  WARPGROUP.DEPBAR.LE gsb0, 0x0 ;  /* 0x00008000000079c5 */ /* 0x000fe40000010000 */
[----:B------:R1:W-:Y:S06]  /*5b10*/  BAR.ARV R0, 0x100 ;  /* 0x000400000000751d */ /* 0x0003ec0000002000 */
[----:B------:R-:W-:Y:S05]  /*5b20*/  @!P0 BRA `(.L_x_2908) ;  /* 0x0000000000048947 */ /* 0x000fea0003800000 */
[----:B------:R-:W-:Y:S01]  /*5b30*/  BPT.TRAP 0x1 ;  /* 0x000000040000795c */ /* 0x000fe20000300000 */
.L_x_2908:
[----:B-1----:R-:W-:Y:S01]  /*5b40*/  FMNMX.FTZ R0, R184, R7, !PT ;  /* 0x00000007b8007209 */ /* 0x002fe20007810000 */
[----:B------:R-:W-:Y:S01]  /*5b50*/  IMAD.U32 R13, RZ, RZ, UR40 ;  /* 0x00000028ff0d7e24 */ /* 0x000fe2000f8e00ff */
        /* <DEDUP_REMOVED lines=79> */
[----:B------:R-:W-:Y:S01]  /*6050*/  ISETP.NE.AND P1, PT, R2, RZ, PT ;  /* 0x000000ff0200720c */ /* 0x000fe20003f25270 */
        /* <DEDUP_REMOVED lines=12> */
[--C-:B------:R-:W-:Y:S01]  /*6120*/  FFMA.FTZ R172, R176, UR40, -R200.reuse ;  /* 0x00000028b0ac7c23 */ /* 0x100fe200080108c8 */
[----:B------:R-:W-:-:S01]  /*6130*/  FFMA.FTZ R21, R169, UR40, -R200 ;  /* 0x00000028a9157c23 */ /* 0x000fc200080108c8 */
[--C-:B------:R-:W-:Y:S01]  /*6140*/  FFMA.FTZ R176, R180, UR40, -R200.reuse ;  /* 0x00000028b4b07c23 */ /* 0x100fe200080108c8 */
[----:B------:R-:W-:-:S01]  /*6150*/  FFMA.FTZ R169, R173, UR40, -R200 ;  /* 0x00000028ada97c23 */ /* 0x000fc200080108c8 */
[----:B------:R-:W-:Y:S02]  /*6160*/  IMAD.U32 R180, RZ, RZ, UR40 ;  /* 0x00000028ffb47e24 */ /* 0x000fe4000f8e00ff */
[----:B------:R-:W-:-:S01]  /*6170*/  FFMA.FTZ R173, R177, UR40, -R200 ;  /* 0x00000028b1ad7c23 */ /* 0x000fc200080108c8 */
[--C-:B------:R-:W-:Y:S01]  /*6180*/  FFMA.FTZ R177, R181, UR40, -R200.reuse ;  /* 0x00000028b5b17c23 */ /* 0x100fe200080108c8 */
[----:B------:R-:W-:-:S01]  /*6190*/  FFMA.FTZ R181, R133, UR40, -R200 ;  /* 0x0000002885b57c23 */ /* 0x000fc200080108c8 */
[C---:B------:R-:W-:Y:S01]  /*61a0*/  FADD.FTZ R6, -R5.reuse, R6 ;  /* 0x0000000605067221 */ /* 0x040fe20000010100 */
[----:B------:R-:W-:-:S01]  /*61b0*/  FFMA.FTZ R133, R5, R180, -8 ;  /* 0xc100000005857423 */ /* 0x000fc200000100b4 */
[----:B------:R-:W-:Y:S01]  /*61c0*/  FMUL.FTZ R7, R7, UR40 ;  /* 0x0000002807077c20 */ /* 0x000fe20008410000 */
[----:B------:R-:W-:-:S01]  /*61d0*/  FFMA.FTZ R8, R184, UR40, -R200 ;  /* 0x00000028b8087c23 */ /* 0x000fc200080108c8 */
[----:B------:R-:W-:Y:S01]  /*61e0*/  FFMA.FTZ R9, R185, UR40, -R200 ;  /* 0x00000028b9097c23 */ /* 0x000fe200080108c8 */
[----:B------:R-:W-:Y:S01]  /*61f0*/  FMUL.FTZ R6, R6, UR40 ;  /* 0x0000002806067c20 */ /* 0x000fe20008410000 */
[--C-:B------:R-:W-:Y:S01]  /*6200*/  FFMA.FTZ R185, R186, UR40, -R133.reuse ;  /* 0x00000028bab97c23 */ /* 0x100fe20008010885 */
        /* <DEDUP_REMOVED lines=41> */
[----:B------:R-:W3:Y:S01]  /*64a0*/  MUFU.EX2 R180, R180 ;  /* 0x000000b400b47308 */ /* 0x000ee20000000800 */
[----:B--2---:R-:W-:-:S01]  /*64b0*/  FFMA.FTZ R3, R6, R3, R185 ;  /* 0x0000000306037223 */ /* 0x004fc200000100b9 */
[----:B------:R-:W-:Y:S01]  /*64c0*/  FFMA.FTZ R165, R165, UR40, -R200 ;  /* 0x00000028a5a57c23 */ /* 0x000fe200080108c8 */
[----:B------:R-:W-:-:S01]  /*64d0*/  FFMA.FTZ R167, R167, UR40, -R133 ;  /* 0x00000028a7a77c23 */ /* 0x000fc20008010885 */
[----:B------:R-:W-:Y:S01]  /*64e0*/  FFMA.FTZ R136, R136, UR40, -R200 ;  /* 0x0000002888887c23 */ /* 0x000fe200080108c8 */
[----:B------:R-:W-:-:S01]  /*64f0*/  FFMA.FTZ R138, R138, UR40, -R133 ;  /* 0x000000288a8a7c23 */ /* 0x000fc20008010885 */
[----:B------:R-:W-:Y:S01]  /*6500*/  FFMA.FTZ R137, R137, UR40, -R200 ;  /* 0x0000002889897c23 */ /* 0x000fe200080108c8 */
[----:B------:R-:W-:-:S01]  /*6510*/  FFMA.FTZ R139, R139, UR40, -R133 ;  /* 0x000000288b8b7c23 */ /* 0x000fc20008010885 */
[----:B------:R-:W2:Y:S01]  /*6520*/  MUFU.EX2 R10, R10 ;  /* 0x0000000a000a7308 */ /* 0x000ea20000000800 */
[----:B-1----:R-:W-:-:S01]  /*6530*/  FADD.FTZ R193, R9, R4 ;  /* 0x0000000409c17221 */ /* 0x002fc20000010000 */
[----:B------:R-:W-:Y:S01]  /*6540*/  FFMA.FTZ R140, R140, UR40, -R200 ;  /* 0x000000288c8c7c23 */ /* 0x000fe200080108c8 */
[----:B------:R-:W-:-:S01]  /*6550*/  FFMA.FTZ R142, R142, UR40, -R133 ;  /* 0x000000288e8e7c23 */ /* 0x000fc20008010885 */
[----:B------:R-:W-:Y:S01]  /*6560*/  FFMA.FTZ R141, R141, UR40, -R200 ;  /* 0x000000288d8d7c23 */ /* 0x000fe200080108c8 */
[----:B------:R-:W-:-:S01]  /*6570*/  FFMA.FTZ R143, R143, UR40, -R133 ;  /* 0x000000288f8f7c23 */ /* 0x000fc20008010885 */
[----:B------:R-:W-:Y:S01]  /*6580*/  FFMA.FTZ R144, R144, UR40, -R200 ;  /* 0x0000002890907c23 */ /* 0x000fe200080108c8 */
[----:B------:R-:W-:-:S01]  /*6590*/  FFMA.FTZ R146, R146, UR40, -R133 ;  /* 0x0000002892927c23 */ /* 0x000fc20008010885 */
[----:B------:R-:W1:Y:S01]  /*65a0*/  MUFU.EX2 R184, R184 ;  /* 0x000000b800b87308 */ /* 0x000e620000000800 */
[----:B---3--:R-:W-:-:S01]  /*65b0*/  FADD.FTZ R3, R180, R3 ;  /* 0x00000003b4037221 */ /* 0x008fc20000010000 */
[----:B------:R-:W-:Y:S01]  /*65c0*/  FFMA.FTZ R145, R145, UR40, -R200 ;  /* 0x0000002891917c23 */ /* 0x000fe200080108c8 */
[----:B------:R-:W-:-:S01]  /*65d0*/  FFMA.FTZ R147, R147, UR40, -R133 ;  /* 0x0000002893937c23 */ /* 0x000fc20008010885 */
[----:B------:R-:W-:Y:S01]  /*65e0*/  FFMA.FTZ R148, R148, UR40, -R200 ;  /* 0x0000002894947c23 */ /* 0x000fe200080108c8 */
[----:B------:R-:W-:-:S01]  /*65f0*/  FFMA.FTZ R150, R150, UR40, -R133 ;  /* 0x0000002896967c23 */ /* 0x000fc20008010885 */
[----:B------:R-:W-:Y:S01]  /*6600*/  FFMA.FTZ R149, R149, UR40, -R200 ;  /* 0x0000002895957c23 */ /* 0x000fe200080108c8 */
[----:B------:R-:W-:-:S01]  /*6610*/  FFMA.FTZ R151, R151, UR40, -R133 ;  /* 0x0000002897977c23 */ /* 0x000fc20008010885 */
[----:B------:R-:W3:Y:S01]  /*6620*/  MUFU.EX2 R11, R11 ;  /* 0x0000000b000b7308 */ /* 0x000ee20000000800 */
[----:B--2---:R-:W-:-:S01]  /*6630*/  FADD.FTZ R4, R10, R193 ;  /* 0x000000c10a047221 */ /* 0x004fc20000010000 */
        /* <DEDUP_REMOVED lines=9> */
[----:B------:R-:W-:-:S02]  /*66d0*/  IMAD.U32 R192, RZ, RZ, UR52 ;  /* 0x00000034ffc07e24 */ /* 0x000fc4000f8e00ff */
[--C-:B------:R-:W-:Y:S01]  /*66e0*/  FFMA.FTZ R128, R128, UR40, -R200.reuse ;  /* 0x0000002880807c23 */ /* 0x100fe200080108c8 */
[----:B------:R-:W-:-:S01]  /*66f0*/  FFMA.FTZ R129, R129, UR40, -R200 ;  /* 0x0000002881817c23 */ /* 0x000fc200080108c8 */
[----:B------:R-:W-:Y:S01]  /*6700*/  FFMA.FTZ R132, R132, UR40, -R200 ;  /* 0x0000002884847c23 */ /* 0x000fe200080108c8 */
[----:B------:R-:W-:-:S01]  /*6710*/  FFMA.FTZ R134, R134, UR40, -R133 ;  /* 0x0000002886867c23 */ /* 0x000fc20008010885 */
[----:B------:R-:W1:Y:S01]  /*6720*/  MUFU.EX2 R12, R12 ;  /* 0x0000000c000c7308 */ /* 0x000e620000000800 */
[----:B---3--:R-:W-:-:S01]  /*6730*/  FADD.FTZ R3, R11, R4 ;  /* 0x000000040b037221 */ /* 0x008fc20000010000 */
[----:B------:R-:W-:-:S06]  /*6740*/  @P1 LEA R192, R192, UR38, 0x3 ;  /* 0x00000026c0c01c11 */ /* 0x000fcc000f8e18ff */
        /* <DEDUP_REMOVED lines=120> */
[----:B------:R-:W-:-:S05]  /*6ed0*/  @P1 VIADD R3, R192, 0x33440 ;  /* 0x00033440c0031836 */ /* 0x000fca0000000000 */
[----:B------:R-:W-:Y:S01]  /*6ee0*/  @P1 PRMT R3, R18, 0x654, R3 ;  /* 0x0000065412031816 */ /* 0x000fe20000000003 */
[----:B------:R-:W2:Y:S01]  /*6ef0*/  MUFU.EX2 R123, R123 ;  /* 0x0000007b007b7308 */ /* 0x000ea20000000800 */
[----:B-1----:R-:W-:-:S02]  /*6f00*/  FADD.FTZ R190, R122, R131 ;  /* 0x000000837abe7221 */ /* 0x002fc40000010000 */
[----:B------:R1:W-:Y:S05]  /*6f10*/  @P1 SYNCS.ARRIVE.TRANS64.RED.A1T0 RZ, [R3+URZ], RZ ;  /* 0x000000ff03ff19a7 */ /* 0x0003ea000810043f */
[----:B------:R-:W4:Y:S01]  /*6f20*/  MUFU.EX2 R124, R124 ;  /* 0x0000007c007c7308 */ /* 0x000f220000000800 */
[----:B---3--:R-:W-:-:S07]  /*6f30*/  FADD.FTZ R131, R121, R4 ;  /* 0x0000000479837221 */ /* 0x008fce0000010000 */
[----:B------:R-:W3:Y:S01]  /*6f40*/  MUFU.EX2 R126, R126 ;  /* 0x0000007e007e7308 */ /* 0x000ee20000000800 */
[----:B--2---:R-:W-:-:S07]  /*6f50*/  FADD.FTZ R195, R123, R190 ;  /* 0x000000be7bc37221 */ /* 0x004fce0000010000 */
[----:B------:R-:W1:Y:S01]  /*6f60*/  MUFU.EX2 R125, R125 ;  /* 0x0000007d007d7308 */ /* 0x000e620000000800 */
[----:B----4-:R-:W-:-:S07]  /*6f70*/  FADD.FTZ R4, R124, R131 ;  /* 0x000000837c047221 */ /* 0x010fce0000010000 */
        /* <DEDUP_REMOVED lines=18> */
[----:B---3--:R-:W-:-:S03]  /*70a0*/  FADD.FTZ R4, R181, R4 ;  /* 0x00000004b5047221 */ /* 0x008fc60000010000 */
[----:B-1----:R-:W-:Y:S01]  /*70b0*/  FADD.FTZ R3, R133, R3 ;  /* 0x0000000385037221 */ /* 0x002fe20000010000 */
[----:B------:R-:W-:Y:S06]  /*70c0*/  @!P0 BRA `(.L_x_2909) ;  /* 0x0000000000048947 */ /* 0x000fec0003800000 */
[----:B------:R-:W-:Y:S01]  /*70d0*/  BPT.TRAP 0x1 ;  /* 0x000000040000795c */ /* 0x000fe20000300000 */
.L_x_2909:
        /* <DEDUP_REMOVED lines=14> */
[-C--:B------:R-:W-:Y:S01]  /*71c0*/  FMUL.FTZ R24, R24, R7.reuse ;  /* 0x0000000718187220 */ /* 0x080fe20000410000 */
        /* <DEDUP_REMOVED lines=133> */
.L_x_2899:
[----:B------:R-:W-:Y:S06]  /*7a20*/  BAR.ARV 0x8, 0x120 ;  /* 0x0204800000007b1d */ /* 0x000fec0000002000 */
[----:B------:R-:W-:Y:S05]  /*7a30*/  @!P0 BRA `(.L_x_2911) ;  /* 0x0000000000048947 */ /* 0x000fea0003800000 */
[----:B------:R-:W-:Y:S01]  /*7a40*/  BPT.TRAP 0x1 ;  /* 0x000000040000795c */ /* 0x000fe20000300000 */
.L_x_2911:
[----:B------:R-:W-:Y:S01]  /*7a50*/  ULEA UR8, UR52, UR38, 0x3 ;  /* 0x0000002634087291 */ /* 0x000fe2000f8e183f */
[----:B------:R-:W-:-:S05]  /*7a60*/  IMAD.U32 R6, RZ, RZ, UR36 ;  /* 0x00000024ff067e24 */ /* 0x000fca000f8e00ff */
[----:B------:R-:W-:-:S04]  /*7a70*/  SHF.L.U32 R6, R6, 0x1f, RZ ;  /* 0x0000001f06067819 */ /* 0x000fc800000006ff */
[----:B------:R1:W2:Y:S01]  /*7a80*/  SYNCS.PHASECHK.TRANS64.TRYWAIT P1, [UR8+0x33450], R6 ;  /* 0x03345006ff0075a7 */ /* 0x0002a20008020148 */
[----:B------:R-:W-:Y:S05]  /*7a90*/  @!P0 BRA `(.L_x_2912) ;  /* 0x0000000000048947 */ /* 0x000fea0003800000 */
[----:B------:R-:W-:Y:S01]  /*7aa0*/  BPT.TRAP 0x1 ;  /* 0x000000040000795c */ /* 0x000fe20000300000 */
.L_x_2912:
[----:B--2---:R-:W-:Y:S05]  /*7ab0*/  @P1 BRA `(.L_x_2913) ;  /* 0x0000000000081947 */ /* 0x004fea0003800000 */
[----:B------:R-:W2:Y:S02]  /*7ac0*/  SYNCS.PHASECHK.TRANS64.TRYWAIT P1, [UR8+0x33450], R6 ;  /* 0x03345006ff0075a7 */ /* 0x000ea40008020148 */
[----:B--2---:R-:W-:Y:S05]  /*7ad0*/  @!P1 BRA `(.L_x_2914) ;  /* 0x0000006000d49947 */ /* 0x004fea0003800000 */
.L_x_2913:
        /* <DEDUP_REMOVED lines=86> */
.L_x_2915:
        /* <DEDUP_REMOVED lines=33> */
[-C--:B------:R-:W-:Y:S01]  /*8250*/  FMUL.FTZ R108, R108, R12.reuse ;  /* 0x0000000c6c6c7220 */ /* 0x080fe20000410000 */
[-C--:B------:R-:W-:Y:S01]  /*8260*/  FMUL.FTZ R109, R109, R12.reuse ;  /* 0x0000000c6d6d7220 */ /* 0x080fe20000410000 */
[-C--:B------:R-:W-:Y:S01]  /*8270*/  FMUL.FTZ R116, R116, R12.reuse ;  /* 0x0000000c74747220 */ /* 0x080fe20000410000 */
[----:B------:R-:W-:Y:S01]  /*8280*/  FMUL.FTZ R117, R117, R12 ;  /* 0x0000000c75757220 */ /* 0x000fe20000410000 */
[----:B------:R-:W-:Y:S01]  /*8290*/  LOP3.LUT R0, R0, 0xc, RZ, 0xc0, !PT ;  /* 0x0000000c00007812 */ /* 0x000fe200078ec0ff */
[-C--:B------:R-:W-:Y:S01]  /*82a0*/  FMUL.FTZ R70, R70, R120.reuse ;  /* 0x0000007846467220 */ /* 0x080fe20000410000 */
[-C--:B------:R-:W-:Y:S01]  /*82b0*/  FMUL.FTZ R79, R79, R120.reuse ;  /* 0x000000784f4f7220 */ /* 0x080fe20000410000 */
[-C--:B------:R-:W-:Y:S01]  /*82c0*/  FMUL.FTZ R54, R54, R120.reuse ;  /* 0x0000007836367220 */ /* 0x080fe20000410000 */
[----:B------:R-:W-:Y:S01]  /*82d0*/  IADD3 R6, P0, R0, UR4, RZ ;  /* 0x0000000400067c10 */ /* 0x000fe2000ff1e0ff */
[-C--:B------:R-:W-:Y:S01]  /*82e0*/  FMUL.FTZ R55, R55, R120.reuse ;  /* 0x0000007837377220 */ /* 0x080fe20000410000 */
[-C--:B------:R-:W-:Y:S01]  /*82f0*/  FMUL.FTZ R30, R30, R120.reuse ;  /* 0x000000781e1e7220 */ /* 0x080fe20000410000 */
[-C--:B------:R-:W-:Y:S01]  /*8300*/  FMUL.FTZ R31, R31, R120.reuse ;  /* 0x000000781f1f7220 */ /* 0x080fe20000410000 */
[----:B------:R-:W-:Y:S01]  /*8310*/  FMUL.FTZ R46, R46, R120 ;  /* 0x000000782e2e7220 */ /* 0x000fe20000410000 */
[----:B------:R-:W-:-:S02]  /*8320*/  IMAD.X R7, RZ, RZ, UR5, P0 ;  /* 0x00000005ff077e24 */ /* 0x000fc400080e06ff */
        /* <DEDUP_REMOVED lines=14> */
[-C--:B-1----:R-:W-:Y:S01]  /*8410*/  FMUL.FTZ R6, R27, R120.reuse ;  /* 0x000000781b067220 */ /* 0x082fe20000410000 */
[----:B------:R-:W-:Y:S01]  /*8420*/  FMUL.FTZ R27, R58, R120 ;  /* 0x000000783a1b7220 */ /* 0x000fe20000410000 */
[-C--:B------:R-:W-:Y:S01]  /*8430*/  FMUL.FTZ R73, R96, R12.reuse ;  /* 0x0000000c60497220 */ /* 0x080fe20000410000 */
        /* <DEDUP_REMOVED lines=12> */
[----:B------:R-:W-:Y:S01]  /*8500*/  F2FP.BF16.F32.PACK_AB R27, R62, R27 ;  /* 0x0000001b3e1b723e */ /* 0x000fe200000010ff */
[----:B------:R-:W-:Y:S01]  /*8510*/  FMUL.FTZ R15, R42, R120 ;  /* 0x000000782a0f7220 */ /* 0x000fe20000410000 */
[----:B------:R-:W-:Y:S01]  /*8520*/  F2FP.BF16.F32.PACK_AB R34, R63, R34 ;  /* 0x000000223f22723e */ /* 0x000fe200000010ff */
[-C--:B------:R-:W-:Y:S01]  /*8530*/  FMUL.FTZ R47, R47, R120.reuse ;  /* 0x000000782f2f7220 */ /* 0x080fe20000410000 */
[----:B------:R-:W-:Y:S01]  /*8540*/  ISETP.EQ.OR P0, PT, R28, 0x3, !P0 ;  /* 0x000000031c00780c */ /* 0x000fe20004702670 */
[----:B------:R-:W-:Y:S01]  /*8550*/  FMUL.FTZ R20, R43, R120 ;  /* 0x000000782b147220 */ /* 0x000fe20000410000 */
[----:B------:R-:W-:Y:S01]  /*8560*/  F2FP.BF16.F32.PACK_AB R35, R70, R35 ;  /* 0x000000234623723e */ /* 0x000fe200000010ff */
[----:B------:R-:W-:Y:S01]  /*8570*/  UIADD3 UR42, -UR45, URZ, URZ ;  /* 0x0000003f2d2a7290 */ /* 0x000fe2000fffe13f */
[----:B------:R-:W-:Y:S01]  /*8580*/  F2FP.BF16.F32.PACK_AB R50, R79, R50 ;  /* 0x000000324f32723e */ /* 0x000fe200000010ff */
[-C--:B------:R-:W-:Y:S01]  /*8590*/  FMUL.FTZ R38, R38, R120.reuse ;  /* 0x0000007826267220 */ /* 0x080fe20000410000 */
[----:B------:R-:W-:Y:S01]  /*85a0*/  F2FP.BF16.F32.PACK_AB R25, R54, R25 ;  /* 0x000000193619723e */ /* 0x000fe200000010ff */
[----:B------:R-:W-:Y:S01]  /*85b0*/  FMUL.FTZ R39, R39, R120 ;  /* 0x0000007827277220 */ /* 0x000fe20000410000 */
[----:B------:R-:W-:Y:S01]  /*85c0*/  F2FP.BF16.F32.PACK_AB R26, R55, R26 ;  /* 0x0000001a371a723e */ /* 0x000fe200000010ff */
[----:B------:R-:W-:Y:S01]  /*85d0*/  USHF.R.S32.HI UR4, URZ, 0x1f, UR43 ;  /* 0x0000001f3f047899 */ /* 0x000fe2000801142b */
[----:B------:R-:W-:Y:S01]  /*85e0*/  SEL R79, R27, R34, P0 ;  /* 0x000000221b4f7207 */ /* 0x000fe20000000000 */
[----:B------:R-:W-:Y:S01]  /*85f0*/  ULDC UR5, c[0x0][0xda8] ;  /* 0x00036a0000057ab9 */ /* 0x000fe20000000800 */
[----:B------:R-:W-:Y:S01]  /*8600*/  SEL R70, R34, R27, P0 ;  /* 0x0000001b22467207 */ /* 0x000fe20000000000 */
[----:B------:R-:W-:Y:S01]  /*8610*/  ULDC.64 UR6, c[0x0][0xb70] ;  /* 0x0002dc0000067ab9 */ /* 0x000fe20000000a00 */
[----:B------:R-:W-:Y:S01]  /*8620*/  IADD3 R27, P1, R16, 0x4000, RZ ;  /* 0x00004000101b7810 */ /* 0x000fe20007f3e0ff */
[----:B------:R-:W-:Y:S01]  /*8630*/  UIMAD UR42, UR5, UR42, UR48 ;  /* 0x0000002a052a72a4 */ /* 0x000fe2000f8e0230 */
[----:B------:R-:W-:Y:S01]  /*8640*/  F2FP.BF16.F32.PACK_AB R41, R68, R41 ;  /* 0x000000294429723e */ /* 0x000fe200000010ff */
[----:B------:R-:W-:Y:S01]  /*8650*/  UIMAD UR4, UR4, UR6, URZ ;  /* 0x00000006040472a4 */ /* 0x000fe2000f8e023f */
[----:B------:R-:W-:Y:S01]  /*8660*/  F2FP.BF16.F32.PACK_AB R48, R77, R48 ;  /* 0x000000304d30723e */ /* 0x000fe200000010ff */
[----:B------:R-:W-:Y:S01]  /*8670*/  USHF.L.U32 UR42, UR42, 0x7, URZ ;  /* 0x000000072a2a7899 */ /* 0x000fe2000800063f */
[----:B------:R-:W-:Y:S01]  /*8680*/  SEL R77, R25, R26, P0 ;  /* 0x0000001a194d7207 */ /* 0x000fe20000000000 */
[----:B------:R-:W-:Y:S01]  /*8690*/  UIMAD.WIDE.U32 UR10, UR43, UR6, URZ ;  /* 0x000000062b0a72a5 */ /* 0x000fe2000f8e003f */
[----:B------:R-:W-:Y:S01]  /*86a0*/  SEL R68, R26, R25, P0 ;  /* 0x000000191a447207 */ /* 0x000fe20000000000 */
[----:B------:R-:W-:Y:S01]  /*86b0*/  UIMAD UR4, UR43, UR7, UR4 ;  /* 0x000000072b0472a4 */ /* 0x000fe2000f8e0204 */
[----:B------:R-:W-:Y:S01]  /*86c0*/  LOP3.LUT R26, R27, 0x380, RZ, 0xc0, !PT ;  /* 0x000003801b1a7812 */ /* 0x000fe200078ec0ff */
[----:B------:R-:W-:Y:S01]  /*86d0*/  FMUL.FTZ R71, R71, R120 ;  /* 0x0000007847477220 */ /* 0x000fe20000410000 */
[----:B------:R-:W-:Y:S01]  /*86e0*/  F2FP.BF16.F32.PACK_AB R21, R52, R21 ;  /* 0x000000153415723e */ /* 0x000fe200000010ff */
[----:B------:R-:W-:Y:S01]  /*86f0*/  UIADD3 UR4, UR11, UR4, URZ ;  /* 0x000000040b047290 */ /* 0x000fe2000fffe03f */
[----:B------:R-:W-:Y:S01]  /*8700*/  F2FP.BF16.F32.PACK_AB R24, R53, R24 ;  /* 0x000000183518723e */ /* 0x000fe200000010ff */
[-C--:B------:R-:W-:Y:S01]  /*8710*/  FMUL.FTZ R42, R67, R120.reuse ;  /* 0x00000078432a7220 */ /* 0x080fe20000410000 */
[----:B------:R-:W-:Y:S01]  /*8720*/  SHF.R.U64 R26, R26, 0x3, RZ ;  /* 0x000000031a1a7819 */ /* 0x000fe200000012ff */
[-C--:B------:R-:W-:Y:S01]  /*8730*/  FMUL.FTZ R78, R78, R120.reuse ;  /* 0x000000784e4e7220 */ /* 0x080fe20000410000 */
[----:B------:R-:W-:Y:S01]  /*8740*/  F2FP.BF16.F32.PACK_AB R7, R30, R7 ;  /* 0x000000071e07723e */ /* 0x000fe200000010ff */
[----:B------:R-:W-:Y:S01]  /*8750*/  FMUL.FTZ R43, R74, R120 ;  /* 0x000000784a2b7220 */ /* 0x000fe20000410000 */
[----:B------:R-:W-:Y:S01]  /*8760*/  F2FP.BF16.F32.PACK_AB R6, R31, R6 ;  /* 0x000000061f06723e */ /* 0x000fe200000010ff */
[----:B------:R-:W-:Y:S01]  /*8770*/  UIADD3 UR8, UR8, 0x33460, URZ ;  /* 0x0003346008087890 */ /* 0x000fe2000fffe03f */
[----:B------:R-:W-:Y:S01]  /*8780*/  IADD3 R25, P2, R16, 0x4020, RZ ;  /* 0x0000402010197810 */ /* 0x000fe20007f5e0ff */
[-C--:B------:R-:W-:Y:S01]  /*8790*/  FMUL.FTZ R86, R86, R120.reuse ;  /* 0x0000007856567220 */ /* 0x080fe20000410000 */
[----:B------:R-:W-:Y:S01]  /*87a0*/  F2FP.BF16.F32.PACK_AB R73, R100, R73 ;  /* 0x000000496449723e */ /* 0x000fe200000010ff */
[----:B------:R-:W-:Y:S01]  /*87b0*/  FMUL.FTZ R51, R82, R120 ;  /* 0x0000007852337220 */ /* 0x000fe20000410000 */
[----:B------:R-:W-:Y:S01]  /*87c0*/  F2FP.BF16.F32.PACK_AB R72, R101, R72 ;  /* 0x000000486548723e */ /* 0x000fe200000010ff */
[-C--:B------:R-:W-:Y:S01]  /*87d0*/  FMUL.FTZ R87, R87, R120.reuse ;  /* 0x0000007857577220 */ /* 0x080fe20000410000 */
[----:B------:R-:W-:Y:S01]  /*87e0*/  F2FP.BF16.F32.PACK_AB R15, R46, R15 ;  /* 0x0000000f2e0f723e */ /* 0x000fe200000010ff */
[----:B------:R-:W-:Y:S01]  /*87f0*/  FMUL.FTZ R58, R83, R120 ;  /* 0x00000078533a7220 */ /* 0x000fe20000410000 */
[----:B------:R-:W-:Y:S01]  /*8800*/  F2FP.BF16.F32.PACK_AB R20, R47, R20 ;  /* 0x000000142f14723e */ /* 0x000fe200000010ff */
[----:B------:R-:W-:Y:S01]  /*8810*/  FMUL.FTZ R94, R94, R120 ;  /* 0x000000785e5e7220 */ /* 0x000fe20000410000 */
[----:B------:R-:W-:Y:S01]  /*8820*/  F2FP.BF16.F32.PACK_AB R40, R69, R40 ;  /* 0x000000284528723e */ /* 0x000fe200000010ff */
[----:B------:R-:W-:Y:S01]  /*8830*/  FMUL.FTZ R59, R90, R120 ;  /* 0x000000785a3b7220 */ /* 0x000fe20000410000 */
[----:B------:R-:W-:Y:S01]  /*8840*/  SEL R47, R21, R24, P0 ;  /* 0x00000018152f7207 */ /* 0x000fe20000000000 */
[-C--:B------:R-:W-:Y:S01]  /*8850*/  FMUL.FTZ R95, R95, R120.reuse ;  /* 0x000000785f5f7220 */ /* 0x080fe20000410000 */
[----:B------:R-:W-:Y:S01]  /*8860*/  SEL R46, R24, R21, P0 ;  /* 0x00000015182e7207 */ /* 0x000fe20000000000 */
[----:B------:R-:W-:Y:S01]  /*8870*/  FMUL.FTZ R66, R91, R120 ;  /* 0x000000785b427220 */ /* 0x000fe20000410000 */
[----:B------:R-:W-:Y:S01]  /*8880*/  LOP3.LUT R26, R26, R27, RZ, 0x3c, !PT ;  /* 0x0000001b1a1a7212 */ /* 0x000fe200078e3cff */
[----:B------:R-:W-:Y:S01]  /*8890*/  IMAD.X R27, RZ, RZ, R17, P1 ;  /* 0x000000ffff1b7224 */ /* 0x000fe200008e0611 */
[----:B------:R-:W-:Y:S01]  /*88a0*/  F2FP.BF16.F32.PACK_AB R32, R61, R32 ;  /* 0x000000203d20723e */ /* 0x000fe200000010ff */
[----:B------:R-:W-:Y:S01]  /*88b0*/  UPRMT UR8, UR37, 0x654, UR8 ;  /* 0x0000065425087896 */ /* 0x000fe20008000008 */
[----:B------:R-:W-:Y:S01]  /*88c0*/  SEL R69, R7, R6, P0 ;  /* 0x0000000607457207 */ /* 0x000fe20000000000 */
[-C--:B------:R-:W-:Y:S01]  /*88d0*/  FMUL.FTZ R102, R102, R120.reuse ;  /* 0x0000007866667220 */ /* 0x080fe20000410000 */
[----:B------:R-:W-:Y:S01]  /*88e0*/  SEL R54, R6, R7, P0 ;  /* 0x0000000706367207 */ /* 0x000fe20000000000 */
[-C--:B------:R-:W-:Y:S01]  /*88f0*/  FMUL.FTZ R67, R98, R120.reuse ;  /* 0x0000007862437220 */ /* 0x080fe20000410000 */
[----:B------:R-:W-:Y:S01]  /*8900*/  IADD3 R21, P3, R16, 0x4040, RZ ;  /* 0x0000404010157810 */ /* 0x000fe20007f7e0ff */
[-C--:B------:R-:W-:Y:S01]  /*8910*/  FMUL.FTZ R103, R103, R120.reuse ;  /* 0x0000007867677220 */ /* 0x080fe20000410000 */
[----:B------:R-:W-:Y:S01]  /*8920*/  LOP3.LUT R24, R25, 0x380, RZ, 0xc0, !PT ;  /* 0x0000038019187812 */ /* 0x000fe200078ec0ff */
[----:B------:R-:W-:Y:S01]  /*8930*/  FMUL.FTZ R74, R99, R120 ;  /* 0x00000078634a7220 */ /* 0x000fe20000410000 */
[----:B------:R-:W-:Y:S01]  /*8940*/  SEL R61, R73, R72, P0 ;  /* 0x00000048493d7207 */ /* 0x000fe20000000000 */
[-C--:B------:R-:W-:Y:S01]  /*8950*/  FMUL.FTZ R110, R110, R120.reuse ;  /* 0x000000786e6e7220 */ /* 0x080fe20000410000 */
[----:B------:R-:W-:Y:S01]  /*8960*/  IADD3 R7, P1, R16, 0x8040, RZ ;  /* 0x0000804010077810 */ /* 0x000fe20007f3e0ff */
[-C--:B------:R-:W-:Y:S01]  /*8970*/  FMUL.FTZ R75, R106, R120.reuse ;  /* 0x000000786a4b7220 */ /* 0x080fe20000410000 */
[----:B------:R-:W-:Y:S01]  /*8980*/  SEL R72, R72, R73, P0 ;  /* 0x0000004948487207 */ /* 0x000fe20000000000 */
[----:B------:R-:W-:Y:S01]  /*8990*/  FMUL.FTZ R111, R111, R120 ;  /* 0x000000786f6f7220 */ /* 0x000fe20000410000 */
[----:B------:R-:W-:Y:S01]  /*89a0*/  SEL R73, R15, R20, P0 ;  /* 0x000000140f497207 */ /* 0x000fe20000000000 */
[-C--:B------:R-:W-:Y:S01]  /*89b0*/  FMUL.FTZ R82, R107, R120.reuse ;  /* 0x000000786b527220 */ /* 0x080fe20000410000 */
[----:B------:R-:W-:Y:S01]  /*89c0*/  SEL R62, R20, R15, P0 ;  /* 0x0000000f143e7207 */ /* 0x000fe20000000000 */
[-C--:B------:R-:W-:Y:S01]  /*89d0*/  FMUL.FTZ R118, R118, R120.reuse ;  /* 0x0000007876767220 */ /* 0x080fe20000410000 */
[----:B------:R-:W-:Y:S01]  /*89e0*/  LOP3.LUT R20, R21, 0x380, RZ, 0xc0, !PT ;  /* 0x0000038015147812 */ /* 0x000fe200078ec0ff */
[-C--:B------:R-:W-:Y:S01]  /*89f0*/  FMUL.FTZ R83, R114, R120.reuse ;  /* 0x0000007872537220 */ /* 0x080fe20000410000 */
[----:B------:R-:W-:Y:S01]  /*8a00*/  SHF.R.U64 R24, R24, 0x3, RZ ;  /* 0x0000000318187819 */ /* 0x000fe200000012ff */
[-C--:B------:R-:W-:Y:S01]  /*8a10*/  FMUL.FTZ R119, R119, R120.reuse ;  /* 0x0000007877777220 */ /* 0x080fe20000410000 */
[----:B------:R-:W-:Y:S01]  /*8a20*/  F2FP.BF16.F32.PACK_AB R9, R36, R9 ;  /* 0x000000092409723e */ /* 0x000fe200000010ff */
[----:B------:R-:W-:Y:S01]  /*8a30*/  FMUL.FTZ R90, R115, R120 ;  /* 0x00000078735a7220 */ /* 0x000fe20000410000 */
[----:B------:R-:W-:Y:S01]  /*8a40*/  F2FP.BF16.F32.PACK_AB R10, R37, R10 ;  /* 0x0000000a250a723e */ /* 0x000fe200000010ff */
[----:B------:R-:W-:Y:S01]  /*8a50*/  SYNCS.ARRIVE.TRANS64.RED.A1T0 RZ, [UR8], RZ ;  /* 0x000000ffffff79a7 */ /* 0x000fe20008100408 */
[----:B------:R-:W-:Y:S01]  /*8a60*/  LOP3.LUT R6, R7, 0x380, RZ, 0xc0, !PT ;  /* 0x0000038007067812 */ /* 0x000fe200078ec0ff */
[----:B------:R-:W-:Y:S01]  /*8a70*/  USHF.R.S32.HI UR5, URZ, 0x1f, UR44 ;  /* 0x0000001f3f057899 */ /* 0x000fe2000801142c */
[----:B------:R-:W-:-:S02]  /*8a80*/  F2FP.BF16.F32.PACK_AB R11, R38, R11 ;  /* 0x0000000b260b723e */ /* 0x000fc400000010ff */
[----:B------:R-:W-:Y:S02]  /*8a90*/  F2FP.BF16.F32.PACK_AB R12, R39, R12 ;  /* 0x0000000c270c723e */ /* 0x000fe400000010ff */
[----:B------:R-:W-:Y:S02]  /*8aa0*/  SHF.R.U64 R20, R20, 0x3, RZ ;  /* 0x0000000314147819 */ /* 0x000fe400000012ff */
[----:B------:R-:W-:Y:S01]  /*8ab0*/  LOP3.LUT R24, R24, R25, RZ, 0x3c, !PT ;  /* 0x0000001918187212 */ /* 0x000fe200078e3cff */
[----:B------:R-:W-:Y:S01]  /*8ac0*/  IMAD.X R25, RZ, RZ, R17, P2 ;  /* 0x000000ffff197224 */ /* 0x000fe200010e0611 */
[----:B------:R-:W-:Y:S02]  /*8ad0*/  F2FP.BF16.F32.PACK_AB R8, R29, R8 ;  /* 0x000000081d08723e */ /* 0x000fe400000010ff */
[----:B------:R-:W-:Y:S02]  /*8ae0*/  SEL R39, R9, R10, P0 ;  /* 0x0000000a09277207 */ /* 0x000fe40000000000 */
[----:B------:R-:W-:-:S02]  /*8af0*/  SEL R38, R10, R9, P0 ;  /* 0x000000090a267207 */ /* 0x000fc40000000000 */
[----:B------:R-:W-:Y:S02]  /*8b00*/  SHF.R.U64 R6, R6, 0x3, RZ ;  /* 0x0000000306067819 */ /* 0x000fe400000012ff */
[----:B------:R-:W-:Y:S02]  /*8b10*/  IADD3 R9, P2, R16, 0x8060, RZ ;  /* 0x0000806010097810 */ /* 0x000fe40007f5e0ff */
[----:B------:R-:W-:Y:S01]  /*8b20*/  LOP3.LUT R20, R20, R21, RZ, 0x3c, !PT ;  /* 0x0000001514147212 */ /* 0x000fe200078e3cff */
[--C-:B------:R-:W-:Y:S01]  /*8b30*/  IMAD.X R21, RZ, RZ, R17.reuse, P3 ;  /* 0x000000ffff157224 */ /* 0x100fe200018e0611 */
[----:B------:R-:W-:Y:S02]  /*8b40*/  SEL R37, R5, R8, P0 ;  /* 0x0000000805257207 */ /* 0x000fe40000000000 */
[----:B------:R-:W-:Y:S02]  /*8b50*/  SEL R36, R8, R5, P0 ;  /* 0x0000000508247207 */ /* 0x000fe40000000000 */
[----:B------:R-:W-:Y:S01]  /*8b60*/  LOP3.LUT R6, R6, R7, RZ, 0x3c, !PT ;  /* 0x0000000706067212 */ /* 0x000fe200078e3cff */
[----:B------:R-:W-:Y:S01]  /*8b70*/  IMAD.X R7, RZ, RZ, R17, P1 ;  /* 0x000000ffff077224 */ /* 0x000fe200008e0611 */
[----:B------:R-:W-:Y:S01]  /*8b80*/  F2FP.BF16.F32.PACK_AB R64, R93, R64 ;  /* 0x000000405d40723e */ /* 0x000fe200000010ff */
[----:B------:R-:W-:Y:S01]  /*8b90*/  VIADD R93, R221, UR42 ;  /* 0x0000002add5d7c36 */ /* 0x000fe20008000000 */
[----:B------:R-:W-:-:S02]  /*8ba0*/  LOP3.LUT R8, R9, 0x380, RZ, 0xc0, !PT ;  /* 0x0000038009087812 */ /* 0x000fc400078ec0ff */
[----:B------:R-:W-:Y:S01]  /*8bb0*/  F2FP.BF16.F32.PACK_AB R33, R60, R33 ;  /* 0x000000213c21723e */ /* 0x000fe200000010ff */
[----:B------:R-:W-:Y:S01]  /*8bc0*/  VIADD R5, R93, 0x8 ;  /* 0x000000085d057836 */ /* 0x000fe20000000000 */
[----:B------:R-:W-:Y:S02]  /*8bd0*/  F2FP.BF16.F32.PACK_AB R57, R84, R57 ;  /* 0x000000395439723e */ /* 0x000fe400000010ff */
[----:B------:R-:W-:Y:S02]  /*8be0*/  SHF.R.U64 R8, R8, 0x3, RZ ;  /* 0x0000000308087819 */ /* 0x000fe400000012ff */
[----:B------:R-:W-:Y:S02]  /*8bf0*/  MOV R84, R20 ;  /* 0x0000001400547202 */ /* 0x000fe40000000f00 */
        /* <DEDUP_REMOVED lines=9> */
[----:B------:R-:W-:Y:S02]  /*8c90*/  IADD3 R31, P5, R16, 0x40, RZ ;  /* 0x00000040101f7810 */ /* 0x000fe40007fbe0ff */
[----:B------:R-:W-:Y:S01]  /*8ca0*/  LOP3.LUT R8, R8, R9, RZ, 0x3c, !PT ;  /* 0x0000000908087212 */ /* 0x000fe200078e3cff */
[----:B------:R-:W-:Y:S01]  /*8cb0*/  IMAD.X R9, RZ, RZ, R17, P2 ;  /* 0x000000ffff097224 */ /* 0x000fe200010e0611 */
[----:B------:R-:W-:Y:S02]  /*8cc0*/  ISETP.GE.OR P2, PT, R5, UR4, P1 ;  /* 0x0000000405007c0c */ /* 0x000fe40008f46670 */
[----:B------:R-:W-:Y:S02]  /*8cd0*/  LOP3.LUT R32, R33, 0x380, RZ, 0xc0, !PT ;  /* 0x0000038021207812 */ /* 0x000fe400078ec0ff */
[----:B------:R-:W-:Y:S02]  /*8ce0*/  LOP3.LUT R30, R31, 0x380, RZ, 0xc0, !PT ;  /* 0x000003801f1e7812 */ /* 0x000fe400078ec0ff */
[----:B------:R-:W-:-:S02]  /*8cf0*/  SHF.R.U64 R32, R32, 0x3, RZ ;  /* 0x0000000320207819 */ /* 0x000fc400000012ff */
[----:B------:R-:W-:Y:S02]  /*8d00*/  SHF.R.U64 R30, R30, 0x3, RZ ;  /* 0x000000031e1e7819 */ /* 0x000fe400000012ff */
[----:B------:R-:W-:Y:S02]  /*8d10*/  F2FP.BF16.F32.PACK_AB R13, R44, R13 ;  /* 0x0000000d2c0d723e */ /* 0x000fe400000010ff */
[----:B------:R-:W-:Y:S02]  /*8d20*/  F2FP.BF16.F32.PACK_AB R14, R45, R14 ;  /* 0x0000000e2d0e723e */ /* 0x000fe400000010ff */
[----:B------:R-:W-:Y:S02]  /*8d30*/  IADD3 R29, P6, R16, 0x60, RZ ;  /* 0x00000060101d7810 */ /* 0x000fe40007fde0ff */
[----:B------:R-:W-:Y:S01]  /*8d40*/  LOP3.LUT R32, R32, R33, RZ, 0x3c, !PT ;  /* 0x0000002120207212 */ /* 0x000fe200078e3cff */
[--C-:B------:R-:W-:Y:S01]  /*8d50*/  IMAD.X R33, RZ, RZ, R17.reuse, P4 ;  /* 0x000000ffff217224 */ /* 0x100fe200020e0611 */
[----:B------:R-:W-:Y:S01]  /*8d60*/  LOP3.LUT R30, R30, R31, RZ, 0x3c, !PT ;  /* 0x0000001f1e1e7212 */ /* 0x000fe200078e3cff */
[----:B------:R-:W-:Y:S01]  /*8d70*/  IMAD.X R31, RZ, RZ, R17, P5 ;  /* 0x000000ffff1f7224 */ /* 0x000fe200028e0611 */
[----:B------:R-:W-:-:S02]  /*8d80*/  SEL R45, R13, R14, P0 ;  /* 0x0000000e0d2d7207 */ /* 0x000fc40000000000 */
[----:B------:R-:W-:Y:S02]  /*8d90*/  SEL R44, R14, R13, P0 ;  /* 0x0000000d0e2c7207 */ /* 0x000fe40000000000 */
[----:B------:R-:W-:Y:S02]  /*8da0*/  F2FP.BF16.F32.PACK_AB R42, R71, R42 ;  /* 0x0000002a472a723e */ /* 0x000fe400000010ff */
[C---:B------:R-:W-:Y:S02]  /*8db0*/  IADD3 R15, P4, R16.reuse, 0x4060, RZ ;  /* 0x00004060100f7810 */ /* 0x040fe40007f9e0ff */
[----:B------:R-:W-:Y:S02]  /*8dc0*/  IADD3 R13, P5, R16, 0x8000, RZ ;  /* 0x00008000100d7810 */ /* 0x000fe40007fbe0ff */
[----:B------:R-:W-:Y:S02]  /*8dd0*/  F2FP.BF16.F32.PACK_AB R81, R108, R81 ;  /* 0x000000516c51723e */ /* 0x000fe400000010ff */
[----:B------:R-:W-:-:S02]  /*8de0*/  F2FP.BF16.F32.PACK_AB R80, R109, R80 ;  /* 0x000000506d50723e */ /* 0x000fc400000010ff */
[----:B------:R-:W-:Y:S02]  /*8df0*/  SEL R71, R11, R12, P0 ;  /* 0x0000000c0b477207 */ /* 0x000fe40000000000 */
[----:B------:R-:W-:Y:S02]  /*8e00*/  SEL R60, R12, R11, P0 ;  /* 0x0000000b0c3c7207 */ /* 0x000fe40000000000 */
[----:B------:R-:W-:Y:S02]  /*8e10*/  LOP3.LUT R28, R29, 0x380, RZ, 0xc0, !PT ;  /* 0x000003801d1c7812 */ /* 0x000fe400078ec0ff */
[----:B------:R-:W-:Y:S02]  /*8e20*/  F2FP.BF16.F32.PACK_AB R43, R78, R43 ;  /* 0x0000002b4e2b723e */ /* 0x000fe400000010ff */
[----:B------:R-:W-:Y:S02]  /*8e30*/  F2FP.BF16.F32.PACK_AB R51, R86, R51 ;  /* 0x000000335633723e */ /* 0x000fe400000010ff */
[----:B------:R-:W-:-:S02]  /*8e40*/  F2FP.BF16.F32.PACK_AB R58, R87, R58 ;  /* 0x0000003a573a723e */ /* 0x000fc400000010ff */
[----:B------:R-:W-:Y:S02]  /*8e50*/  LOP3.LUT R14, R15, 0x380, RZ, 0xc0, !PT ;  /* 0x000003800f0e7812 */ /* 0x000fe400078ec0ff */
[----:B------:R-:W-:Y:S02]  /*8e60*/  LOP3.LUT R12, R13, 0x380, RZ, 0xc0, !PT ;  /* 0x000003800d0c7812 */ /* 0x000fe400078ec0ff */
[----:B------:R-:W-:Y:S02]  /*8e70*/  F2FP.BF16.F32.PACK_AB R49, R76, R49 ;  /* 0x000000314c31723e */ /* 0x000fe400000010ff */
[----:B------:R-:W-:Y:S02]  /*8e80*/  F2FP.BF16.F32.PACK_AB R56, R85, R56 ;  /* 0x000000385538723e */ /* 0x000fe400000010ff */
[----:B------:R-:W-:Y:S02]  /*8e90*/  SEL R63, R81, R80, P0 ;  /* 0x00000050513f7207 */ /* 0x000fe40000000000 */
[----:B------:R-:W-:-:S02]  /*8ea0*/  SHF.R.U64 R28, R28, 0x3, RZ ;  /* 0x000000031c1c7819 */ /* 0x000fc400000012ff */
[----:B------:R-:W-:Y:S02]  /*8eb0*/  F2FP.BF16.F32.PACK_AB R59, R94, R59 ;  /* 0x0000003b5e3b723e */ /* 0x000fe400000010ff */
[----:B------:R-:W-:Y:S02]  /*8ec0*/  F2FP.BF16.F32.PACK_AB R66, R95, R66 ;  /* 0x000000425f42723e */ /* 0x000fe400000010ff */
[----:B------:R-:W-:Y:S02]  /*8ed0*/  SEL R80, R80, R81, P0 ;  /* 0x0000005150507207 */ /* 0x000fe40000000000 */
[----:B------:R-:W-:Y:S02]  /*8ee0*/  SEL R85, R43, R50, P0 ;  /* 0x000000322b557207 */ /* 0x000fe40000000000 */
[----:B------:R-:W-:Y:S02]  /*8ef0*/  SEL R55, R41, R40, P0 ;  /* 0x0000002829377207 */ /* 0x000fe40000000000 */
[----:B------:R-:W-:-:S02]  /*8f00*/  SEL R81, R35, R42, P0 ;  /* 0x0000002a23517207 */ /* 0x000fc40000000000 */
[----:B------:R-:W-:Y:S02]  /*8f10*/  SEL R50, R50, R43, P0 ;  /* 0x0000002b32327207 */ /* 0x000fe40000000000 */
[----:B------:R-:W-:Y:S02]  /*8f20*/  F2FP.BF16.F32.PACK_AB R67, R102, R67 ;  /* 0x000000436643723e */ /* 0x000fe400000010ff */
[----:B------:R-:W-:Y:S02]  /*8f30*/  F2FP.BF16.F32.PACK_AB R74, R103, R74 ;  /* 0x0000004a674a723e */ /* 0x000fe400000010ff */
[----:B------:R-:W-:Y:S02]  /*8f40*/  SEL R40, R40, R41, P0 ;  /* 0x0000002928287207 */ /* 0x000fe40000000000 */
[----:B------:R-:W-:Y:S02]  /*8f50*/  SEL R42, R42, R35, P0 ;  /* 0x000000232a2a7207 */ /* 0x000fe40000000000 */
[----:B------:R-:W-:-:S02]  /*8f60*/  SEL R43, R51, R58, P0 ;  /* 0x0000003a332b7207 */ /* 0x000fc40000000000 */
[----:B------:R-:W-:Y:S02]  /*8f70*/  SHF.R.U64 R14, R14, 0x3, RZ ;  /* 0x000000030e0e7819 */ /* 0x000fe400000012ff */
[----:B------:R-:W-:Y:S02]  /*8f80*/  SHF.R.U64 R12, R12, 0x3, RZ ;  /* 0x000000030c0c7819 */ /* 0x000fe400000012ff */
[----:B------:R-:W-:Y:S02]  /*8f90*/  F2FP.BF16.F32.PACK_AB R65, R92, R65 ;  /* 0x000000415c41723e */ /* 0x000fe400000010ff */
[----:B------:R-:W-:Y:S02]  /*8fa0*/  SEL R41, R49, R48, P0 ;  /* 0x0000003031297207 */ /* 0x000fe40000000000 */
[----:B------:R-:W-:Y:S02]  /*8fb0*/  SEL R58, R58, R51, P0 ;  /* 0x000000333a3a7207 */ /* 0x000fe40000000000 */
[----:B------:R-:W-:Y:S01]  /*8fc0*/  LOP3.LUT R28, R28, R29, RZ, 0x3c, !PT ;  /* 0x0000001d1c1c7212 */ /* 0x000fe200078e3cff */
[----:B------:R-:W-:Y:S01]  /*8fd0*/  IMAD.X R29, RZ, RZ, R17, P6 ;  /* 0x000000ffff1d7224 */ /* 0x000fe200030e0611 */
[----:B------:R-:W-:-:S02]  /*8fe0*/  F2FP.BF16.F32.PACK_AB R75, R110, R75 ;  /* 0x0000004b6e4b723e */ /* 0x000fc400000010ff */
[----:B------:R-:W-:Y:S02]  /*8ff0*/  F2FP.BF16.F32.PACK_AB R82, R111, R82 ;  /* 0x000000526f52723e */ /* 0x000fe400000010ff */
[----:B------:R-:W-:Y:S02]  /*9000*/  SEL R48, R48, R49, P0 ;  /* 0x0000003130307207 */ /* 0x000fe40000000000 */
[----:B------:R-:W-:Y:S02]  /*9010*/  SEL R51, R59, R66, P0 ;  /* 0x000000423b337207 */ /* 0x000fe40000000000 */
[----:B------:R-:W-:Y:S02]  /*9020*/  SEL R49, R57, R56, P0 ;  /* 0x0000003839317207 */ /* 0x000fe40000000000 */
[----:B------:R-:W-:Y:S02]  /*9030*/  SEL R66, R66, R59, P0 ;  /* 0x0000003b42427207 */ /* 0x000fe40000000000 */
[----:B------:R-:W-:-:S02]  /*9040*/  IADD3 R11, P6, R16, 0x8020, RZ ;  /* 0x00008020100b7810 */ /* 0x000fc40007fde0ff */
[----:B------:R-:W-:Y:S02]  /*9050*/  F2FP.BF16.F32.PACK_AB R89, R116, R89 ;  /* 0x000000597459723e */ /* 0x000fe400000010ff */
[----:B------:R-:W-:Y:S02]  /*9060*/  F2FP.BF16.F32.PACK_AB R83, R118, R83 ;  /* 0x000000537653723e */ /* 0x000fe400000010ff */
[----:B------:R-:W-:Y:S02]  /*9070*/  F2FP.BF16.F32.PACK_AB R88, R117, R88 ;  /* 0x000000587558723e */ /* 0x000fe400000010ff */
[----:B------:R-:W-:Y:S02]  /*9080*/  F2FP.BF16.F32.PACK_AB R90, R119, R90 ;  /* 0x0000005a775a723e */ /* 0x000fe400000010ff */
[----:B------:R-:W-:Y:S02]  /*9090*/  SEL R56, R56, R57, P0 ;  /* 0x0000003938387207 */ /* 0x000fe40000000000 */
[----:B------:R-:W-:-:S02]  /*90a0*/  SEL R59, R67, R74, P0 ;  /* 0x0000004a433b7207 */ /* 0x000fc40000000000 */
[----:B------:R-:W-:Y:S01]  /*90b0*/  LOP3.LUT R14, R14, R15, RZ, 0x3c, !PT ;  /* 0x0000000f0e0e7212 */ /* 0x000fe200078e3cff */
[--C-:B------:R-:W-:Y:S01]  /*90c0*/  IMAD.X R15, RZ, RZ, R17.reuse, P4 ;  /* 0x000000ffff0f7224 */ /* 0x100fe200020e0611 */
[----:B------:R-:W-:Y:S01]  /*90d0*/  LOP3.LUT R12, R12, R13, RZ, 0x3c, !PT ;  /* 0x0000000d0c0c7212 */ /* 0x000fe200078e3cff */
[----:B------:R-:W-:Y:S01]  /*90e0*/  IMAD.X R13, RZ, RZ, R17, P5 ;  /* 0x000000ffff0d7224 */ /* 0x000fe200028e0611 */
[----:B------:R-:W-:Y:S02]  /*90f0*/  SEL R57, R65, R64, P0 ;  /* 0x0000004041397207 */ /* 0x000fe40000000000 */
[----:B------:R-:W-:Y:S02]  /*9100*/  SEL R74, R74, R67, P0 ;  /* 0x000000434a4a7207 */ /* 0x000fe40000000000 */
[----:B------:R-:W-:Y:S02]  /*9110*/  SEL R64, R64, R65, P0 ;  /* 0x0000004140407207 */ /* 0x000fe40000000000 */
[----:B------:R-:W-:-:S02]  /*9120*/  SEL R67, R75, R82, P0 ;  /* 0x000000524b437207 */ /* 0x000fc40000000000 */
[----:B------:R-:W-:Y:S02]  /*9130*/  SEL R82, R82, R75, P0 ;  /* 0x0000004b52527207 */ /* 0x000fe40000000000 */
[----:B------:R-:W-:Y:S01]  /*9140*/  LOP3.LUT R10, R11, 0x380, RZ, 0xc0, !PT ;  /* 0x000003800b0a7812 */ /* 0x000fe200078ec0ff */
[----:B--2---:R-:W-:Y:S01]  /*9150*/  SHFL.IDX PT, R39, R39, R0, 0x1c1f ;  /* 0x001c1f0027277589 */ /* 0x004fe200000e0000 */
[----:B------:R-:W-:Y:S02]  /*9160*/  LOP3.LUT R5, R0, 0x2, RZ, 0x3c, !PT ;  /* 0x0000000200057812 */ /* 0x000fe400078e3cff */
[----:B------:R-:W-:Y:S01]  /*9170*/  SEL R65, R89, R88, P0 ;  /* 0x0000005859417207 */ /* 0x000fe20000000000 */
[----:B------:R-:W-:Y:S01]  /*9180*/  SHFL.IDX PT, R37, R37, R0, 0x1c1f ;  /* 0x001c1f0025257589 */ /* 0x000fe200000e0000 */
[----:B------:R-:W-:Y:S02]  /*9190*/  SEL R75, R83, R90, P0 ;  /* 0x0000005a534b7207 */ /* 0x000fe40000000000 */
[----:B------:R-:W-:Y:S01]  /*91a0*/  LOP3.LUT R35, R16, 0x380, RZ, 0xc0, !PT ;  /* 0x0000038010237812 */ /* 0x000fe200078ec0ff */
[----:B------:R-:W1:Y:S01]  /*91b0*/  SHFL.IDX PT, R38, R38, R5, 0x1c1f ;  /* 0x001c1f0526267589 */ /* 0x000e6200000e0000 */
[----:B------:R-:W-:-:S02]  /*91c0*/  SEL R88, R88, R89, P0 ;  /* 0x0000005958587207 */ /* 0x000fc40000000000 */
[----:B------:R-:W-:Y:S01]  /*91d0*/  SEL R90, R90, R83, P0 ;  /* 0x000000535a5a7207 */ /* 0x000fe20000000000 */
[----:B------:R-:W2:Y:S01]  /*91e0*/  SHFL.IDX PT, R36, R36, R5, 0x1c1f ;  /* 0x001c1f0524247589 */ /* 0x000ea200000e0000 */
[----:B------:R-:W-:Y:S02]  /*91f0*/  MOV R83, R14 ;  /* 0x0000000e00537202 */ /* 0x000fe40000000f00 */
[----:B------:R-:W-:Y:S01]  /*9200*/  MOV R78, R12 ;  /* 0x0000000c004e7202 */ /* 0x000fe20000000f00 */
[----:B------:R-:W-:Y:S01]  /*9210*/  SHFL.IDX PT, R69, R69, R0, 0x1c1f ;  /* 0x001c1f0045457589 */ /* 0x000fe200000e0000 */
[----:B------:R-:W-:Y:S02]  /*9220*/  SHF.R.U64 R10, R10, 0x3, RZ ;  /* 0x000000030a0a7819 */ /* 0x000fe400000012ff */
[----:B------:R-:W-:Y:S01]  /*9230*/  SHF.R.U64 R35, R35, 0x3, RZ ;  /* 0x0000000323237819 */ /* 0x000fe200000012ff */
[----:B------:R-:W3:Y:S01]  /*9240*/  SHFL.IDX PT, R54, R54, R5, 0x1c1f ;  /* 0x001c1f0536367589 */ /* 0x000ee200000e0000 */
[----:B------:R-:W-:Y:S01]  /*9250*/  LOP3.LUT R10, R10, R11, RZ, 0x3c, !PT ;  /* 0x0000000b0a0a7212 */ /* 0x000fe200078e3cff */
[--C-:B------:R-:W-:Y:S01]  /*9260*/  IMAD.X R11, RZ, RZ, R17.reuse, P6 ;  /* 0x000000ffff0b7224 */ /* 0x100fe200030e0611 */
[----:B------:R-:W-:Y:S01]  /*9270*/  LOP3.LUT R34, R35, R16, RZ, 0x3c, !PT ;  /* 0x0000001023227212 */ /* 0x000fe200078e3cff */
[----:B------:R-:W-:Y:S01]  /*9280*/  SHFL.IDX PT, R71, R71, R0, 0x1c1f ;  /* 0x001c1f0047477589 */ /* 0x000fe200000e0000 */
[----:B------:R-:W-:Y:S01]  /*9290*/  IMAD.MOV.U32 R35, RZ, RZ, R17 ;  /* 0x000000ffff237224 */ /* 0x000fe200078e0011 */
[----:B------:R-:W-:-:S02]  /*92a0*/  MOV R20, R8 ;  /* 0x0000000800147202 */ /* 0x000fc40000000f00 */
[----:B------:R-:W4:Y:S01]  /*92b0*/  SHFL.IDX PT, R60, R60, R5, 0x1c1f ;  /* 0x001c1f053c3c7589 */ /* 0x000f2200000e0000 */
[----:B------:R-:W-:Y:S02]  /*92c0*/  MOV R76, R10 ;  /* 0x0000000a004c7202 */ /* 0x000fe40000000f00 */
[----:B------:R-:W-:Y:S01]  /*92d0*/  MOV R34, R34 ;  /* 0x0000002200227202 */ /* 0x000fe20000000f00 */
[----:B------:R-:W-:Y:S01]  /*92e0*/  SHFL.IDX PT, R45, R45, R0, 0x1c1f ;  /* 0x001c1f002d2d7589 */ /* 0x000fe200000e0000 */
[----:B-1----:R-:W-:Y:S02]  /*92f0*/  SEL R12, R39, R38, P0 ;  /* 0x00000026270c7207 */ /* 0x002fe40000000000 */
[----:B------:R-:W-:Y:S01]  /*9300*/  SEL R14, R38, R39, P0 ;  /* 0x00000027260e7207 */ /* 0x000fe20000000000 */
[----:B------:R-:W-:Y:S01]  /*9310*/  SHFL.IDX PT, R73, R73, R0, 0x1c1f ;  /* 0x001c1f0049497589 */ /* 0x000fe200000e0000 */
[----:B------:R-:W1:Y:S01]  /*9320*/  LDC.64 R38, c[0x0][0xb78] ;  /* 0x0002de00ff267b82 */ /* 0x000e620000000a00 */
[----:B--2---:R-:W-:-:S02]  /*9330*/  SEL R8, R37, R36, P0 ;  /* 0x0000002425087207 */ /* 0x004fc40000000000 */
[----:B------:R-:W2:Y:S01]  /*9340*/  SHFL.IDX PT, R44, R44, R5, 0x1c1f ;  /* 0x001c1f052c2c7589 */ /* 0x000ea200000e0000 */
[----:B------:R-:W-:Y:S02]  /*9350*/  SEL R10, R36, R37, P0 ;  /* 0x00000025240a7207 */ /* 0x000fe40000000000 */
[----:B------:R-:W-:Y:S01]  /*9360*/  MOV R33, R32 ;  /* 0x0000002000217202 */ /* 0x000fe20000000f00 */
[----:B------:R-:W5:Y:S01]  /*9370*/  SHFL.IDX PT, R62, R62, R5, 0x1c1f ;  /* 0x001c1f053e3e7589 */ /* 0x000f6200000e0000 */
[----:B---3--:R-:W-:Y:S02]  /*9380*/  SEL R9, R69, R54, P0 ;  /* 0x0000003645097207 */ /* 0x008fe40000000000 */
[----:B------:R-:W-:Y:S01]  /*9390*/  SEL R11, R54, R69, P0 ;  /* 0x00000045360b7207 */ /* 0x000fe20000000000 */
[----:B------:R-:W-:Y:S01]  /*93a0*/  BAR.SYNC.DEFER_BLOCKING 0x1, 0x100 ;  /* 0x0044000000007b1d */ /* 0x000fe20000010000 */
[----:B------:R-:W-:Y:S02]  /*93b0*/  MOV R87, R26 ;  /* 0x0000001a00577202 */ /* 0x000fe40000000f00 */
[----:B------:R-:W-:-:S02]  /*93c0*/  MOV R86, R24 ;  /* 0x0000001800567202 */ /* 0x000fc40000000f00 */
[----:B----4-:R-:W-:Y:S02]  /*93d0*/  SEL R13, R71, R60, P0 ;  /* 0x0000003c470d7207 */ /* 0x010fe40000000000 */
[----:B------:R-:W-:Y:S01]  /*93e0*/  SEL R15, R60, R71, P0 ;  /* 0x000000473c0f7207 */ /* 0x000fe20000000000 */
[----:B------:R-:W-:Y:S01]  /*93f0*/  SHFL.IDX PT, R47, R47, R0, 0x1c1f ;  /* 0x001c1f002f2f7589 */ /* 0x000fe200000e0000 */
[----:B------:R-:W-:Y:S02]  /*9400*/  MOV R91, R30 ;  /* 0x0000001e005b7202 */ /* 0x000fe40000000f00 */
[----:B------:R-:W-:Y:S01]  /*9410*/  MOV R89, R28 ;  /* 0x0000001c00597202 */ /* 0x000fe20000000f00 */
[----:B------:R-:W-:Y:S01]  /*9420*/  SHFL.IDX PT, R77, R77, R0, 0x1c1f ;  /* 0x001c1f004d4d7589 */ /* 0x000fe200000e0000 */
[----:B-1----:R-:W-:Y:S01]  /*9430*/  IMAD.WIDE.U32 R6, R38, UR44, R6 ;  /* 0x0000002c26067c25 */ /* 0x002fe2000f8e0006 */
[----:B------:R-:W-:Y:S02]  /*9440*/  ISETP.GE.OR P1, PT, R93, UR4, P1 ;  /* 0x000000045d007c0c */ /* 0x000fe40008f26670 */
[----:B------:R-:W1:Y:S01]  /*9450*/  SHFL.IDX PT, R46, R46, R5, 0x1c1f ;  /* 0x001c1f052e2e7589 */ /* 0x000e6200000e0000 */
[----:B--2---:R-:W-:-:S02]  /*9460*/  SEL R24, R45, R44, P0 ;  /* 0x0000002c2d187207 */ /* 0x004fc40000000000 */
[----:B------:R-:W-:Y:S01]  /*9470*/  SEL R26, R44, R45, P0 ;  /* 0x0000002d2c1a7207 */ /* 0x000fe20000000000 */
[----:B------:R-:W2:Y:S01]  /*9480*/  SHFL.IDX PT, R68, R68, R5, 0x1c1f ;  /* 0x001c1f0544447589 */ /* 0x000ea200000e0000 */
[----:B-----5:R-:W-:Y:S02]  /*9490*/  SEL R25, R73, R62, P0 ;  /* 0x0000003e49197207 */ /* 0x020fe40000000000 */
[----:B------:R-:W-:Y:S01]  /*94a0*/  SEL R27, R62, R73, P0 ;  /* 0x000000493e1b7207 */ /* 0x000fe20000000000 */
[----:B------:R-:W-:Y:S04]  /*94b0*/  SHFL.IDX PT, R53, R53, R0, 0x1c1f ;  /* 0x001c1f0035357589 */ /* 0x000fe800000e0000 */
[----:B------:R-:W-:Y:S04]  /*94c0*/  SHFL.IDX PT, R79, R79, R0, 0x1c1f ;  /* 0x001c1f004f4f7589 */ /* 0x000fe800000e0000 */
[----:B------:R-:W3:Y:S04]  /*94d0*/  SHFL.IDX PT, R52, R52, R5, 0x1c1f ;  /* 0x001c1f0534347589 */ /* 0x000ee800000e0000 */
[----:B------:R-:W4:Y:S04]  /*94e0*/  SHFL.IDX PT, R70, R70, R5, 0x1c1f ;  /* 0x001c1f0546467589 */ /* 0x000f2800000e0000 */
[----:B------:R-:W-:Y:S01]  /*94f0*/  SHFL.IDX PT, R55, R55, R0, 0x1c1f ;  /* 0x001c1f0037377589 */ /* 0x000fe200000e0000 */
[----:B-1----:R-:W-:-:S02]  /*9500*/  SEL R28, R47, R46, P0 ;  /* 0x0000002e2f1c7207 */ /* 0x002fc40000000000 */
[----:B------:R-:W-:Y:S01]  /*9510*/  SEL R30, R46, R47, P0 ;  /* 0x0000002f2e1e7207 */ /* 0x000fe20000000000 */
[----:B------:R-:W-:Y:S01]  /*9520*/  SHFL.IDX PT, R81, R81, R0, 0x1c1f ;  /* 0x001c1f0051517589 */ /* 0x000fe200000e0000 */
[----:B--2---:R-:W-:Y:S02]  /*9530*/  SEL R29, R77, R68, P0 ;  /* 0x000000444d1d7207 */ /* 0x004fe40000000000 */
[----:B------:R-:W-:Y:S01]  /*9540*/  SEL R31, R68, R77, P0 ;  /* 0x0000004d441f7207 */ /* 0x000fe20000000000 */
[----:B------:R-:W1:Y:S04]  /*9550*/  SHFL.IDX PT, R40, R40, R5, 0x1c1f ;  /* 0x001c1f0528287589 */ /* 0x000e6800000e0000 */
[----:B------:R-:W2:Y:S04]  /*9560*/  SHFL.IDX PT, R42, R42, R5, 0x1c1f ;  /* 0x001c1f052a2a7589 */ /* 0x000ea800000e0000 */
[----:B------:R-:W-:Y:S01]  /*9570*/  SHFL.IDX PT, R41, R41, R0, 0x1c1f ;  /* 0x001c1f0029297589 */ /* 0x000fe200000e0000 */
[----:B---3--:R-:W-:-:S03]  /*9580*/  SEL R32, R53, R52, P0 ;  /* 0x0000003435207207 */ /* 0x008fc60000000000 */
[----:B------:R-:W-:Y:S01]  /*9590*/  SHFL.IDX PT, R85, R85, R0, 0x1c1f ;  /* 0x001c1f0055557589 */ /* 0x000fe200000e0000 */
[----:B----4-:R-:W-:-:S03]  /*95a0*/  SEL R35, R70, R79, P0 ;  /* 0x0000004f46237207 */ /* 0x010fc60000000000 */
[----:B------:R-:W3:Y:S04]  /*95b0*/  SHFL.IDX PT, R48, R48, R5, 0x1c1f ;  /* 0x001c1f0530307589 */ /* 0x000ee800000e0000 */
[----:B------:R-:W4:Y:S04]  /*95c0*/  SHFL.IDX PT, R50, R50, R5, 0x1c1f ;  /* 0x001c1f0532327589 */ /* 0x000f2800000e0000 */
[----:B------:R-:W-:Y:S04]  /*95d0*/  SHFL.IDX PT, R49, R49, R0, 0x1c1f ;  /* 0x001c1f0031317589 */ /* 0x000fe800000e0000 */
[----:B------:R-:W-:Y:S04]  /*95e0*/  SHFL.IDX PT, R43, R43, R0, 0x1c1f ;  /* 0x001c1f002b2b7589 */ /* 0x000fe800000e0000 */
[----:B------:R-:W5:Y:S04]  /*95f0*/  SHFL.IDX PT, R56, R56, R5, 0x1c1f ;  /* 0x001c1f0538387589 */ /* 0x000f6800000e0000 */
[----:B------:R-:W5:Y:S04]  /*9600*/  SHFL.IDX PT, R58, R58, R5, 0x1c1f ;  /* 0x001c1f053a3a7589 */ /* 0x000f6800000e0000 */
[----:B------:R-:W-:Y:S04]  /*9610*/  SHFL.IDX PT, R57, R57, R0, 0x1c1f ;  /* 0x001c1f0039397589 */ /* 0x000fe800000e0000 */
[----:B------:R-:W-:Y:S04]  /*9620*/  SHFL.IDX PT, R51, R51, R0, 0x1c1f ;  /* 0x001c1f0033337589 */ /* 0x000fe800000e0000 */
[----:B------:R-:W-:Y:S04]  /*9630*/  SHFL.IDX PT, R64, R64, R5, 0x1c1f ;  /* 0x001c1f0540407589 */ /* 0x000fe800000e0000 */
[----:B------:R-:W-:Y:S04]  /*9640*/  SHFL.IDX PT, R66, R66, R5, 0x1c1f ;  /* 0x001c1f0542427589 */ /* 0x000fe800000e0000 */
[----:B------:R-:W-:Y:S04]  /*9650*/  SHFL.IDX PT, R61, R61, R0, 0x1c1f ;  /* 0x001c1f003d3d7589 */ /* 0x000fe800000e0000 */
[----:B------:R-:W-:Y:S04]  /*9660*/  SHFL.IDX PT, R59, R59, R0, 0x1c1f ;  /* 0x001c1f003b3b7589 */ /* 0x000fe800000e0000 */
[----:B------:R-:W5:Y:S04]  /*9670*/  SHFL.IDX PT, R72, R72, R5, 0x1c1f ;  /* 0x001c1f0548487589 */ /* 0x000f6800000e0000 */
[----:B------:R-:W5:Y:S04]  /*9680*/  SHFL.IDX PT, R74, R74, R5, 0x1c1f ;  /* 0x001c1f054a4a7589 */ /* 0x000f6800000e0000 */
[----:B------:R-:W-:Y:S04]  /*9690*/  SHFL.IDX PT, R63, R63, R0, 0x1c1f ;  /* 0x001c1f003f3f7589 */ /* 0x000fe800000e0000 */
[----:B------:R-:W-:Y:S04]  /*96a0*/  SHFL.IDX PT, R67, R67, R0, 0x1c1f ;  /* 0x001c1f0043437589 */ /* 0x000fe800000e0000 */
[----:B------:R-:W5:Y:S04]  /*96b0*/  SHFL.IDX PT, R80, R80, R5, 0x1c1f ;  /* 0x001c1f0550507589 */ /* 0x000f6800000e0000 */
[----:B------:R-:W5:Y:S04]  /*96c0*/  SHFL.IDX PT, R82, R82, R5, 0x1c1f ;  /* 0x001c1f0552527589 */ /* 0x000f6800000e0000 */
[----:B------:R-:W-:Y:S04]  /*96d0*/  SHFL.IDX PT, R65, R65, R0, 0x1c1f ;  /* 0x001c1f0041417589 */ /* 0x000fe800000e0000 */
[----:B------:R1:W-:Y:S04]  /*96e0*/  SHFL.IDX PT, R75, R75, R0, 0x1c1f ;  /* 0x001c1f004b4b7589 */ /* 0x0003e800000e0000 */
[----:B------:R-:W-:Y:S04]  /*96f0*/  SHFL.IDX PT, R88, R88, R5, 0x1c1f ;  /* 0x001c1f0558587589 */ /* 0x000fe800000e0000 */
[----:B------:R2:W5:Y:S01]  /*9700*/  SHFL.IDX PT, R90, R90, R5, 0x1c1f ;  /* 0x001c1f055a5a7589 */ /* 0x00056200000e0000 */
[----:B-1----:R-:W-:Y:S01]  /*9710*/  IMAD R0, R38, UR5, RZ ;  /* 0x0000000526007c24 */ /* 0x002fe2000f8e02ff */
[----:B------:R-:W-:-:S02]  /*9720*/  ULDC.64 UR4, c[0x0][0xb40] ;  /* 0x0002d00000047ab9 */ /* 0x000fc40000000a00 */
[----:B------:R1:W-:Y:S01]  /*9730*/  STSM.16.M88.4 [R34], R8 ;  /* 0x0000000822007844 */ /* 0x0003e20000000200 */
[----:B------:R-:W-:Y:S01]  /*9740*/  IMAD R36, R39, UR44, R0 ;  /* 0x0000002c27247c24 */ /* 0x000fe2000f8e0200 */
[----:B------:R-:W-:Y:S02]  /*9750*/  IADD3 R0, P3, R93, R6, RZ ;  /* 0x000000065d007210 */ /* 0x000fe40007f7e0ff */
[----:B------:R3:W-:Y:S01]  /*9760*/  STSM.16.M88.4 [R33], R12 ;  /* 0x0000000c21007844 */ /* 0x0007e20000000200 */
[----:B--2---:R-:W-:-:S03]  /*9770*/  SHF.R.S32.HI R5, RZ, 0x1f, R93 ;  /* 0x0000001fff057819 */ /* 0x004fc6000001145d */
        /* <DEDUP_REMOVED lines=8> */
[----:B---3--:R-:W-:Y:S02]  /*9800*/  SEL R33, R79, R70, P0 ;  /* 0x000000464f217207 */ /* 0x008fe40000000000 */
[----:B------:R-:W-:Y:S02]  /*9810*/  SEL R10, R40, R55, P0 ;  /* 0x00000037280a7207 */ /* 0x000fe40000000000 */
[----:B------:R-:W-:Y:S01]  /*9820*/  SEL R9, R81, R42, P0 ;  /* 0x0000002a51097207 */ /* 0x000fe20000000000 */
[----:B------:R-:W-:Y:S01]  /*9830*/  STSM.16.M88.4 [R87], R32 ;  /* 0x0000002057007844 */ /* 0x000fe20000000200 */
[----:B------:R-:W-:-:S02]  /*9840*/  SEL R11, R42, R81, P0 ;  /* 0x000000512a0b7207 */ /* 0x000fc40000000000 */
[----:B------:R-:W-:Y:S02]  /*9850*/  SEL R12, R41, R48, P0 ;  /* 0x00000030290c7207 */ /* 0x000fe40000000000 */
[----:B------:R-:W-:Y:S01]  /*9860*/  SEL R14, R48, R41, P0 ;  /* 0x00000029300e7207 */ /* 0x000fe20000000000 */
[----:B------:R1:W-:Y:S01]  /*9870*/  STSM.16.M88.4 [R86], R8 ;  /* 0x0000000856007844 */ /* 0x0003e20000000200 */
[----:B----4-:R-:W-:Y:S02]  /*9880*/  SEL R13, R85, R50, P0 ;  /* 0x00000032550d7207 */ /* 0x010fe40000000000 */
[----:B------:R-:W-:Y:S02]  /*9890*/  SEL R15, R50, R85, P0 ;  /* 0x00000055320f7207 */ /* 0x000fe40000000000 */
[----:B-----5:R-:W-:Y:S02]  /*98a0*/  SEL R24, R49, R56, P0 ;  /* 0x0000003831187207 */ /* 0x020fe40000000000 */
[----:B------:R-:W-:Y:S01]  /*98b0*/  SEL R26, R56, R49, P0 ;  /* 0x00000031381a7207 */ /* 0x000fe20000000000 */
[----:B------:R3:W-:Y:S01]  /*98c0*/  STSM.16.M88.4 [R84], R12 ;  /* 0x0000000c54007844 */ /* 0x0007e20000000200 */
[----:B------:R-:W-:-:S02]  /*98d0*/  SEL R25, R43, R58, P0 ;  /* 0x0000003a2b197207 */ /* 0x000fc40000000000 */
[----:B------:R-:W-:Y:S02]  /*98e0*/  SEL R27, R58, R43, P0 ;  /* 0x0000002b3a1b7207 */ /* 0x000fe40000000000 */
[----:B--2---:R-:W-:Y:S02]  /*98f0*/  SEL R28, R61, R72, P0 ;  /* 0x000000483d1c7207 */ /* 0x004fe40000000000 */
        /* <DEDUP_REMOVED lines=9> */
[----:B---3--:R-:W-:Y:S02]  /*9990*/  SEL R12, R63, R80, P0 ;  /* 0x000000503f0c7207 */ /* 0x008fe40000000000 */
        /* <DEDUP_REMOVED lines=39> */
[----:B------:R1:W-:Y:S01]  /*9c10*/  UTMASTG.5D [UR40], [UR4] ;  /* 0x00000028040073b5 */ /* 0x0003e20008020000 */
[----:B------:R-:W-:-:S02]  /*9c20*/  UMOV UR8, 0x1 ;  /* 0x0000000100087882 */ /* 0x000fc40000000000 */
[----:B------:R-:W-:Y:S02]  /*9c30*/  UPRMT UR7, URZ, 0x654, UR6 ;  /* 0x000006543f077896 */ /* 0x000fe40008000006 */
[----:B------:R-:W-:Y:S01]  /*9c40*/  UPRMT UR6, UR8, 0x654, UR6 ;  /* 0x0000065408067896 */ /* 0x000fe20008000006 */
[----:B------:R0:W-:Y:S01]  /*9c50*/  UTMACMDFLUSH ;  /* 0x00000000000079b7 */ /* 0x0001e20000000000 */
[----:B------:R-:W-:-:S05]  /*9c60*/  DEPBAR.LE SB0, 0x0 ;  /* 0x000080000000791a */ /* 0x000fca0000000000 */
[----:B------:R-:W-:Y:S02]  /*9c70*/  SYNCS.ARRIVE.TRANS64.RED.A1T0 RZ, [UR7], RZ ;  /* 0x000000ffffff79a7 */ /* 0x000fe40008100407 */
[----:B-1----:R-:W-:Y:S03]  /*9c80*/  SYNCS.ARRIVE.TRANS64.RED.A1T0 RZ, [UR6], RZ ;  /* 0x000000ffffff79a7 */ /* 0x002fe60008100406 */
.L_x_2917:
[----:B------:R-:W-:Y:S05]  /*9c90*/  BSYNC B0 ;  /* 0x0000000000007941 */ /* 0x000fea0003800000 */
.L_x_2916:
        /* <DEDUP_REMOVED lines=10> */
.L_x_2890:
[----:B------:R-:W-:-:S08]  /*9d40*/  NOP ;  /* 0x0000000000007918 */ /* 0x000fd00000000000 */
[----:B--2---:R-:W1:-:S00]  /*9d50*/  USETMAXREG.DEALLOC.CTAPOOL 0x18 ;  /* 0x00000018000079c8 */ /* 0x004e4000080e0500 */
[----:B-1----:R-:W1:Y:S01]  /*9d60*/  LDC R2, c[0x0][0xda4] ;  /* 0x00036900ff027b82 */ /* 0x002e620000000800 */
[----:B------:R-:W-:Y:S01]  /*9d70*/  IMAD.MOV.U32 R0, RZ, RZ, 0x1 ;  /* 0x00000001ff007424 */ /* 0x000fe200078e00ff */
[----:B------:R2:W-:Y:S01]  /*9d80*/  STL [R1], RZ ;  /* 0x000000ff01007387 */ /* 0x0005e20000100800 */
[----:B------:R-:W-:-:S03]  /*9d90*/  UMOV UR47, 0x1 ;  /* 0x00000001002f7882 */ /* 0x000fc60000000000 */
[----:B------:R2:W-:Y:S01]  /*9da0*/  STL [R1+0x4], R0 ;  /* 0x0000040001007387 */ /* 0x0005e20000100800 */
[----:B-1----:R-:W-:-:S13]  /*9db0*/  ISETP.LE.AND P0, PT, R2, UR49, PT ;  /* 0x0000003102007c0c */ /* 0x002fda000bf03270 */
[----:B--2---:R-:W-:Y:S05]  /*9dc0*/  @P0 BRA `(.L_x_2919) ;  /* 0x0000003800d40947 */ /* 0x004fea0003800000 */
[----:B------:R-:W2:Y:S01]  /*9dd0*/  LDL.LU R4, [R1+0xc] ;  /* 0x00000c0001047983 */ /* 0x000ea20000300800 */
[----:B------:R-:W1:Y:S02]  /*9de0*/  S2R R8, SR_TID.X ;  /* 0x0000000000087919 */ /* 0x000e640000002100 */
[C---:B-1----:R-:W-:Y:S01]  /*9df0*/  LOP3.LUT R6, R8.reuse, 0x7f, RZ, 0xc0, !PT ;  /* 0x0000007f08067812 */ /* 0x042fe200078ec0ff */
[----:B------:R-:W-:Y:S01]  /*9e00*/  IMAD.SHL.U32 R18, R8, 0x40, RZ ;  /* 0x0000004008127824 */ /* 0x000fe200078e00ff */
[----:B------:R-:W-:Y:S02]  /*9e10*/  SHF.R.U32.HI R0, RZ, 0x1, R8 ;  /* 0x00000001ff007819 */ /* 0x000fe40000011608 */
[----:B------:R-:W-:Y:S02]  /*9e20*/  ISETP.NE.AND P1, PT, R6, RZ, PT ;  /* 0x000000ff0600720c */ /* 0x000fe40003f25270 */
[----:B------:R-:W-:Y:S02]  /*9e30*/  LOP3.LUT R3, R18, 0x180, RZ, 0xc0, !PT ;  /* 0x0000018012037812 */ /* 0x000fe400078ec0ff */
[----:B------:R-:W-:-:S02]  /*9e40*/  LOP3.LUT P0, RZ, R8, 0x1f, RZ, 0xc0, !PT ;  /* 0x0000001f08ff7812 */ /* 0x000fc4000780c0ff */
[----:B------:R-:W-:Y:S01]  /*9e50*/  LOP3.LUT R0, R3, 0x30, R0, 0xf8, !PT ;  /* 0x0000003003007812 */ /* 0x000fe200078ef800 */
[----:B------:R-:W-:Y:S01]  /*9e60*/  IMAD.SHL.U32 R3, R8, 0x8, RZ ;  /* 0x0000000808037824 */ /* 0x000fe200078e00ff */
[C---:B------:R-:W-:Y:S01]  /*9e70*/  ISETP.NE.OR P0, PT, R6.reuse, RZ, !P0 ;  /* 0x000000ff0600720c */ /* 0x040fe20004705670 */
[----:B------:R-:W-:-:S03]  /*9e80*/  IMAD.SHL.U32 R2, R6, 0x10, RZ ;  /* 0x0000001006027824 */ /* 0x000fc600078e00ff */
[----:B------:R-:W-:Y:S01]  /*9e90*/  LOP3.LUT R3, R0, 0x30, R3, 0x78, !PT ;  /* 0x0000003000037812 */ /* 0x000fe200078e7803 */
[----:B------:R-:W-:Y:S01]  /*9ea0*/  IMAD.SHL.U32 R0, R8, 0x20, RZ ;  /* 0x0000002008007824 */ /* 0x000fe200078e00ff */
[----:B------:R-:W-:-:S04]  /*9eb0*/  LOP3.LUT R5, R2, 0x600, RZ, 0xc0, !PT ;  /* 0x0000060002057812 */ /* 0x000fc800078ec0ff */
[--C-:B------:R-:W-:Y:S02]  /*9ec0*/  LOP3.LUT R5, R5, 0x60, R0.reuse, 0xf8, !PT ;  /* 0x0000006005057812 */ /* 0x100fe400078ef800 */
[----:B------:R-:W-:Y:S02]  /*9ed0*/  LOP3.LUT R2, R0, 0x80, RZ, 0xc0, !PT ;  /* 0x0000008000027812 */ /* 0x000fe400078ec0ff */
[----:B------:R-:W-:Y:S01]  /*9ee0*/  LOP3.LUT R5, R5, 0x100, R0, 0xf8, !PT ;  /* 0x0000010005057812 */ /* 0x000fe200078ef800 */
[----:B------:R-:W-:Y:S01]  /*9ef0*/  IMAD.MOV.U32 R0, RZ, RZ, 0x1 ;  /* 0x00000001ff007424 */ /* 0x000fe200078e00ff */
[----:B------:R-:W-:Y:S01]  /*9f00*/  LOP3.LUT R2, R2, 0x10, R8, 0xf8, !PT ;  /* 0x0000001002027812 */ /* 0x000fe200078ef808 */
[----:B------:R-:W-:Y:S01]  /*9f10*/  IMAD.SHL.U32 R7, R8, 0x4, RZ ;  /* 0x0000000408077824 */ /* 0x000fe200078e00ff */
[----:B------:R-:W-:-:S04]  /*9f20*/  LOP3.LUT R18, R3, 0x640, R18, 0xf8, !PT ;  /* 0x0000064003127812 */ /* 0x000fc800078ef812 */
[----:B------:R-:W-:Y:S01]  /*9f30*/  LOP3.LUT R2, R2, 0x10, R7, 0x78, !PT ;  /* 0x0000001002027812 */ /* 0x000fe200078e7807 */
[----:B------:R-:W-:-:S03]  /*9f40*/  ULOP3.LUT UR43, UR46, 0x1, URZ, 0xfc, !UPT ;  /* 0x000000012e2b7892 */ /* 0x000fc6000f8efc3f */
[----:B------:R-:W-:Y:S01]  /*9f50*/  LOP3.LUT R17, R5, R2, RZ, 0xfc, !PT ;  /* 0x0000000205117212 */ /* 0x000fe200078efcff */
[----:B------:R-:W-:Y:S01]  /*9f60*/  ULOP3.LUT UR48, UR46, 0x2, URZ, 0xfc, !UPT ;  /* 0x000000022e307892 */ /* 0x000fe2000f8efc3f */
[----:B------:R-:W-:Y:S01]  /*9f70*/  ULDC.64 UR52, c[0x0][0x198] ;  /* 0x0000660000347ab9 */ /* 0x000fe20000000a00 */
[----:B------:R-:W-:Y:S01]  /*9f80*/  ULDC UR44, c[0x0][0xc] ;  /* 0x00000300002c7ab9 */ /* 0x000fe20000000800 */
[----:B------:R-:W-:Y:S01]  /*9f90*/  UMOV UR47, URZ ;  /* 0x0000003f002f7c82 */ /* 0x000fe20008000000 */
[----:B--2---:R-:W-:-:S04]  /*9fa0*/  LOP3.LUT R4, R4, 0xfffffffe, RZ, 0xc0, !PT ;  /* 0xfffffffe04047812 */ /* 0x004fc800078ec0ff */
[----:B------:R-:W-:-:S04]  /*9fb0*/  @P1 LOP3.LUT R4, R4, 0x1, RZ, 0xfc, !PT ;  /* 0x0000000104041812 */ /* 0x000fc800078efcff */
[----:B------:R-:W-:-:S04]  /*9fc0*/  LOP3.LUT R4, R4, 0xfffffffd, RZ, 0xc0, !PT ;  /* 0xfffffffd04047812 */ /* 0x000fc800078ec0ff */
[----:B------:R-:W-:-:S05]  /*9fd0*/  @P0 LOP3.LUT R4, R4, 0x2, RZ, 0xfc, !PT ;  /* 0x0000000204040812 */ /* 0x000fca00078efcff */
[----:B------:R1:W-:Y:S04]  /*9fe0*/  STL [R1+0xc], R4 ;  /* 0x00000c0401007387 */ /* 0x0003e80000100800 */
[----:B------:R1:W-:Y:S04]  /*9ff0*/  STL [R1], RZ ;  /* 0x000000ff01007387 */ /* 0x0003e80000100800 */
[----:B------:R1:W-:Y:S02]  /*a000*/  STL [R1+0x4], R0 ;  /* 0x0000040001007387 */ /* 0x0003e40000100800 */
.L_x_2971:
        /* <DEDUP_REMOVED lines=32> */
[----:B-1----:R-:W-:Y:S10]  /*a210*/  @!P0 BRA `(.L_x_2920) ;  /* 0x0000000000408947 */ /* 0x002ff40003800000 */
[----:B------:R-:W-:Y:S01]  /*a220*/  MOV R2, 0x0 ;  /* 0x0000000000027802 */ /* 0x000fe20000000f00 */
[----:B------:R-:W-:Y:S01]  /*a230*/  ULDC.64 UR6, c[0x4][0x198] ;  /* 0x0100660000067ab9 */ /* 0x000fe20000000a00 */
[----:B------:R-:W-:Y:S01]  /*a240*/  ULDC.64 UR8, c[0x4][0x1a0] ;  /* 0x0100680000087ab9 */ /* 0x000fe20000000a00 */
[----:B------:R-:W-:Y:S01]  /*a250*/  ULDC.64 UR4, c[0x4][0xb0] ;  /* 0x01002c0000047ab9 */ /* 0x000fe20000000a00 */
[----:B-1----:R-:W-:Y:S02]  /*a260*/  IMAD.U32 R4, RZ, RZ, UR6 ;  /* 0x00000006ff047e24 */ /* 0x002fe4000f8e00ff */
        /* <DEDUP_REMOVED lines=11> */
.L_x_2920:
        /* <DEDUP_REMOVED lines=8> */
[----:B--2---:R-:W-:Y:S01]  /*a3a0*/  MOV R2, 0x0 ;  /* 0x0000000000027802 */ /* 0x004fe20000000f00 */
        /* <DEDUP_REMOVED lines=15> */
.L_x_2921:
[----:B-1----:R-:W-:-:S04]  /*a4a0*/  IMAD.U32 R0, RZ, RZ, UR40 ;  /* 0x00000028ff007e24 */ /* 0x002fc8000f8e00ff */
[----:B------:R-:W-:-:S05]  /*a4b0*/  VIADD R16, R0, 0x200 ;  /* 0x0000020000107836 */ /* 0x000fca0000000000 */
        /* <DEDUP_REMOVED lines=18> */
.L_x_2922:
        /* <DEDUP_REMOVED lines=18> */
.L_x_2923:
[----:B------:R-:W-:Y:S01]  /*a700*/  ULDC.64 UR4, c[0x0][0x9f8] ;  /* 0x00027e0000047ab9 */ /* 0x000fe20000000a00 */
[----:B------:R-:W-:Y:S01]  /*a710*/  IMAD.U32 R5, RZ, RZ, UR39 ;  /* 0x00000027ff057e24 */ /* 0x000fe2000f8e00ff */
[----:B------:R-:W-:Y:S01]  /*a720*/  ISETP.NE.U32.AND P0, PT, RZ, UR4, PT ;  /* 0x00000004ff007c0c */ /* 0x000fe2000bf05070 */
[----:B------:R-:W-:Y:S01]  /*a730*/  IMAD.U32 R4, RZ, RZ, UR39 ;  /* 0x00000027ff047e24 */ /* 0x000fe2000f8e00ff */
[----:B------:R-:W1:Y:S01]  /*a740*/  S2R R19, SR_TID.X ;  /* 0x0000000000137919 */ /* 0x000e620000002100 */
[----:B------:R-:W3:Y:S01]  /*a750*/  LDC R0, c[0x0][0x428] ;  /* 0x00010a00ff007b82 */ /* 0x000ee20000000800 */
[----:B------:R-:W-:-:S07]  /*a760*/  ISETP.NE.AND.EX P0, PT, RZ, UR5, PT, P0 ;  /* 0x00000005ff007c0c */ /* 0x000fce000bf05300 */
[----:B------:R-:W4:Y:S08]  /*a770*/  LDC R6, c[0x0][0xda8] ;  /* 0x00036a00ff067b82 */ /* 0x000f300000000800 */
[----:B--2---:R-:W2:Y:S01]  /*a780*/  @P0 LDC.64 R2, c[0x0][0x9f8] ;  /* 0x00027e00ff020b82 */ /* 0x004ea20000000a00 */
[----:B------:R-:W5:Y:S01]  /*a790*/  S2R R8, SR_TID.X ;  /* 0x0000000000087919 */ /* 0x000f620000002100 */
[----:B-1----:R-:W-:Y:S01]  /*a7a0*/  LOP3.LUT R19, R19, 0x7f, RZ, 0xc0, !PT ;  /* 0x0000007f13137812 */ /* 0x002fe200078ec0ff */
[----:B--2---:R-:W-:-:S05]  /*a7b0*/  @P0 IMAD.WIDE R2, R5, 0x4, R2 ;  /* 0x0000000405020825 */ /* 0x004fca00078e0202 */
[----:B------:R1:W2:Y:S01]  /*a7c0*/  @P0 LDG.E R4, desc[UR50][R2.64] ;  /* 0x0000003202040981 */ /* 0x0002a2000c1e1900 */
[----:B---3--:R-:W-:Y:S01]  /*a7d0*/  ISETP.NE.AND P0, PT, R0, 0x1, PT ;  /* 0x000000010000780c */ /* 0x008fe20003f05270 */
[----:B------:R-:W-:Y:S01]  /*a7e0*/  IMAD R5, RZ, RZ, -UR45 ;  /* 0x8000002dff057e24 */ /* 0x000fe2000f8e02ff */
[----:B------:R-:W-:Y:S01]  /*a7f0*/  ISETP.NE.AND P6, PT, R19, RZ, PT ;  /* 0x000000ff1300720c */ /* 0x000fe20003fc5270 */
[----:B------:R-:W-:Y:S01]  /*a800*/  UMOV UR36, URZ ;  /* 0x0000003f00247c82 */ /* 0x000fe20008000000 */
[----:B------:R-:W-:Y:S01]  /*a810*/  UMOV UR4, 0x40 ;  /* 0x0000004000047882 */ /* 0x000fe20000000000 */
[----:B----4-:R-:W-:Y:S01]  /*a820*/  IMAD R5, R6, R5, UR49 ;  /* 0x0000003106057e24 */ /* 0x010fe2000f8e0205 */
[----:B------:R-:W-:Y:S01]  /*a830*/  UMOV UR6, UR38 ;  /* 0x0000002600067c82 */ /* 0x000fe20008000000 */
[----:B------:R-:W-:Y:S01]  /*a840*/  UMOV UR7, UR39 ;  /* 0x0000002700077c82 */ /* 0x000fe20008000000 */
[----:B------:R-:W-:Y:S01]  /*a850*/  UMOV UR8, 0x80 ;  /* 0x0000008000087882 */ /* 0x000fe20000000000 */
[----:B-1----:R-:W1:Y:S01]  /*a860*/  LDC.64 R2, c[0x0][0x3f8] ;  /* 0x0000fe00ff027b82 */ /* 0x002e620000000a00 */
[----:B------:R-:W-:Y:S01]  /*a870*/  IMAD.SHL.U32 R5, R5, 0x80, RZ ;  /* 0x0000008005057824 */ /* 0x000fe200078e00ff */
[----:B------:R-:W-:Y:S01]  /*a880*/  UMOV UR10, UR38 ;  /* 0x00000026000a7c82 */ /* 0x000fe20008000000 */
[----:B------:R-:W-:Y:S01]  /*a890*/  UMOV UR11, UR39 ;  /* 0x00000027000b7c82 */ /* 0x000fe20008000000 */
[----:B-----5:R-:W-:Y:S01]  /*a8a0*/  SHF.R.U32.HI R8, RZ, 0x5, R8 ;  /* 0x00000005ff087819 */ /* 0x020fe20000011608 */
[----:B------:R-:W-:Y:S01]  /*a8b0*/  IMAD.U32 R19, RZ, RZ, UR38 ;  /* 0x00000026ff137e24 */ /* 0x000fe2000f8e00ff */
[----:B------:R-:W-:Y:S01]  /*a8c0*/  VOTEU.ALL UP1, P6 ;  /* 0x00000000003f7886 */ /* 0x000fe20003020000 */
[----:B------:R-:W-:Y:S01]  /*a8d0*/  R2UR UR37, R5 ;  /* 0x00000000052572ca */ /* 0x000fe200000e0000 */
[----:B------:R-:W3:Y:S01]  /*a8e0*/  @P0 LDC R0, c[0x0][0x42c] ;  /* 0x00010b00ff000b82 */ /* 0x000ee20000000800 */
[----:B------:R-:W-:-:S02]  /*a8f0*/  LOP3.LUT R8, R8, 0x3, RZ, 0xc0, !PT ;  /* 0x0000000308087812 */ /* 0x000fc400078ec0ff */
[----:B------:R-:W-:-:S04]  /*a900*/  @!UP1 UIADD3 UR12, UP0, UR52, 0x270, URZ ;  /* 0x00000270340c9890 */ /* 0x000fc8000ff1e03f */
[----:B------:R-:W-:Y:S01]  /*a910*/  @!UP1 UIADD3.X UR13, URZ, UR53, URZ, UP0, !UPT ;  /* 0x000000353f0d9290 */ /* 0x000fe200087fe43f */
[----:B------:R-:W4:Y:S04]  /*a920*/  @P0 LDC R7, c[0x0][0x430] ;  /* 0x00010c00ff070b82 */ /* 0x000f280000000800 */
[----:B------:R-:W-:Y:S01]  /*a930*/  UMOV UR5, UR37 ;  /* 0x0000002500057c82 */ /* 0x000fe20008000000 */
[----:B------:R-:W-:Y:S01]  /*a940*/  UMOV UR9, UR37 ;  /* 0x0000002500097c82 */ /* 0x000fe20008000000 */
[----:B-1----:R-:W-:Y:S02]  /*a950*/  ISETP.NE.U32.AND P1, PT, R2, RZ, PT ;  /* 0x000000ff0200720c */ /* 0x002fe40003f25070 */
[----:B------:R-:W-:Y:S02]  /*a960*/  @!UP1 UTMAPF.L2.4D [UR36], [UR12] ;  /* 0x000000240c0095b8 */ /* 0x000fe40008018000 */
[----:B------:R-:W-:Y:S01]  /*a970*/  ISETP.NE.AND.EX P1, PT, R3, RZ, PT, P1 ;  /* 0x000000ff0300720c */ /* 0x000fe20003f25310 */
[----:B---3--:R-:W-:Y:S01]  /*a980*/  @P0 IMAD.HI.U32 R0, R0, UR38, RZ ;  /* 0x0000002600000c27 */ /* 0x008fe2000f8e00ff */
[----:B------:R1:W-:Y:S04]  /*a990*/  @!UP1 UTMAPF.L2.4D [UR4], [UR12] ;  /* 0x000000040c0095b8 */ /* 0x0003e80008018000 */
[----:B----4-:R-:W-:Y:S01]  /*a9a0*/  @P0 SHF.R.U32.HI R19, RZ, R7, R0 ;  /* 0x00000007ff130219 */ /* 0x010fe20000011600 */
[----:B------:R3:W-:Y:S01]  /*a9b0*/  @!UP1 UTMAPF.L2.4D [UR8], [UR12] ;  /* 0x000000080c0095b8 */ /* 0x0007e20008018000 */
[----:B-1----:R-:W-:Y:S01]  /*a9c0*/  UMOV UR4, 0xffffffff ;  /* 0xffffffff00047882 */ /* 0x002fe20000000000 */
[----:B--2---:R-:W-:Y:S01]  /*a9d0*/  SHF.R.S32.HI R10, RZ, 0x1f, R4 ;  /* 0x0000001fff0a7819 */ /* 0x004fe20000011404 */
[----:B------:R3:W-:Y:S01]  /*a9e0*/  STL [R1+0x8], R4 ;  /* 0x0000080401007387 */ /* 0x0007e20000100800 */
[----:B------:R-:W-:-:S03]  /*a9f0*/  SEL R0, R4, RZ, !P1 ;  /* 0x000000ff04007207 */ /* 0x000fc60004800000 */
[----:B------:R3:W-:Y:S01]  /*aa00*/  STL [R1+0x10], R10 ;  /* 0x0000100a01007387 */ /* 0x0007e20000100800 */
[----:B------:R-:W-:Y:S05]  /*aa10*/  BRA.DIV UR4, `(.L_x_2924) ;  /* 0x00000036041c7947 */ /* 0x000fea000b800000 */
[----:B------:R1:W2:Y:S02]  /*aa20*/  SHFL.IDX PT, R14, R8, RZ, 0x1f ;  /* 0x00001fff080e7589 */ /* 0x0002a400000e0000 */
.L_x_2987:
[----:B--2---:R-:W-:Y:S02]  /*aa30*/  ISETP.NE.AND P0, PT, R14, RZ, PT ;  /* 0x000000ff0e00720c */ /* 0x004fe40003f05270 */
[----:B------:R-:W-:-:S11]  /*aa40*/  PLOP3.LUT P6, PT, PT, PT, PT, 0x8, 0x0 ;  /* 0x000000000000781c */ /* 0x000fd60003fce170 */
[----:B------:R-:W-:Y:S05]  /*aa50*/  @P0 BRA `(.L_x_2925) ;  /* 0x0000000800500947 */ /* 0x000fea0003800000 */
[----:B------:R-:W-:-:S06]  /*aa60*/  UIADD3 UR4, UR41, -0x1, URZ ;  /* 0xffffffff29047890 */ /* 0x000fcc000fffe03f */
[----:B-1----:R-:W-:Y:S01]  /*aa70*/  IMAD.U32 R8, RZ, RZ, UR4 ;  /* 0x00000004ff087e24 */ /* 0x002fe2000f8e00ff */
[----:B------:R-:W-:-:S03]  /*aa80*/  UMOV UR4, 0xffffffff ;  /* 0xffffffff00047882 */ /* 0x000fc60000000000 */
[----:B------:R-:W-:Y:S05]  /*aa90*/  BRA.DIV UR4, `(.L_x_2926) ;  /* 0x00000036041c7947 */ /* 0x000fea000b800000 */
[----:B------:R-:W-:-:S13]  /*aaa0*/  ELECT P6, URZ, PT ;  /* 0x00000000003f782f */ /* 0x000fda00038c0000 */
.L_x_2990:
[----:B------:R-:W-:Y:S05]  /*aab0*/  @!P6 BRA `(.L_x_2927) ;  /* 0x0000000400bce947 */ /* 0x000fea0003800000 */
[----:B------:R-:W-:Y:S05]  /*aac0*/  @!P1 BRA `(.L_x_2928) ;  /* 0x0000000000449947 */ /* 0x000fea0003800000 */
        /* <DEDUP_REMOVED lines=16> */
[----:B---3--:R1:W5:Y:S02]  /*abd0*/  LDG.E R4, desc[UR50][R2.64] ;  /* 0x0000003202047981 */ /* 0x008364000c1e1900 */
.L_x_2928:
[----:B-1----:R-:W2:Y:S04]  /*abe0*/  LDL R2, [R1] ;  /* 0x0000000001027983 */ /* 0x002ea80000100800 */
[----:B------:R-:W4:Y:S01]  /*abf0*/  LDL R0, [R1+0x4] ;  /* 0x0000040001007983 */ /* 0x000f220000100800 */
[----:B--2---:R-:W-:Y:S02]  /*ac00*/  LEA R2, R2, UR40, 0x3 ;  /* 0x0000002802027c11 */ /* 0x004fe4000f8e18ff */
[----:B----4-:R-:W-:-:S04]  /*ac10*/  SHF.L.U32 R3, R0, 0x1f, RZ ;  /* 0x0000001f00037819 */ /* 0x010fc800000006ff */
[----:B------:R-:W1:Y:S02]  /*ac20*/  SYNCS.PHASECHK.TRANS64.TRYWAIT P0, [R2+URZ+0x33480], R3 ;  /* 0x03348003020075a7 */ /* 0x000e64000800017f */
[----:B-1----:R-:W-:Y:S05]  /*ac30*/  @!P0 BRA `(.L_x_2929) ;  /* 0x0000003000d48947 */ /* 0x002fea0003800000 */
.L_x_2991:
[----:B------:R-:W2:Y:S01]  /*ac40*/  S2R R0, SR_TID.X ;  /* 0x0000000000007919 */ /* 0x000ea20000002100 */
[----:B------:R-:W-:Y:S01]  /*ac50*/  UPRMT UR4, UR48, 0x9910, URZ ;  /* 0x0000991030047896 */ /* 0x000fe2000800003f */
[----:B--2---:R-:W-:-:S04]  /*ac60*/  LOP3.LUT R0, R0, 0x7f, RZ, 0xc0, !PT ;  /* 0x0000007f00007812 */ /* 0x004fc800078ec0ff */
[----:B------:R-:W-:-:S13]  /*ac70*/  ISETP.NE.AND P0, PT, R0, RZ, PT ;  /* 0x000000ff0000720c */ /* 0x000fda0003f05270 */
[----:B------:R-:W-:-:S04]  /*ac80*/  @!P0 IMAD.MOV.U32 R0, RZ, RZ, 0x7800 ;  /* 0x00007800ff008424 */ /* 0x000fc800078e00ff */
[----:B------:R2:W-:Y:S02]  /*ac90*/  @!P0 SYNCS.ARRIVE.TRANS64 RZ, [R2+URZ+0x33470], R0 ;  /* 0x0334700002ff89a7 */ /* 0x0005e4000800003f */
[----:B--2---:R-:W-:-:S05]  /*aca0*/  IMAD.U32 R0, RZ, RZ, UR4 ;  /* 0x00000004ff007e24 */ /* 0x004fca000f8e00ff */
[----:B------:R-:W-:-:S13]  /*acb0*/  ISETP.NE.AND P2, PT, R0, 0x2, PT ;  /* 0x000000020000780c */ /* 0x000fda0003f45270 */
[----:B------:R-:W-:Y:S05]  /*acc0*/  @P2 BRA `(.L_x_2930) ;  /* 0x0000000000042947 */ /* 0x000fea0003800000 */
[----:B---3--:R-:W-:Y:S01]  /*acd0*/  BPT.TRAP 0x1 ;  /* 0x000000040000795c */ /* 0x008fe20000300000 */
.L_x_2930:
[----:B------:R-:W2:Y:S02]  /*ace0*/  LDL R0, [R1+0xc] ;  /* 0x00000c0001007983 */ /* 0x000ea40000100800 */
[----:B--2---:R-:W-:-:S13]  /*acf0*/  LOP3.LUT P0, RZ, R0, 0x2, RZ, 0xc0, !PT ;  /* 0x0000000200ff7812 */ /* 0x004fda000780c0ff */
[----:B------:R-:W-:Y:S05]  /*ad00*/  @P0 BRA `(.L_x_2931) ;  /* 0x0000000000040947 */ /* 0x000fea0003800000 */
[----:B---3--:R-:W-:Y:S01]  /*ad10*/  BPT.TRAP 0x1 ;  /* 0x000000040000795c */ /* 0x008fe20000300000 */
.L_x_2931:
[----:B------:R-:W2:Y:S01]  /*ad20*/  LDL R0, [R1] ;  /* 0x0000000001007983 */ /* 0x000ea20000100800 */
[----:B------:R-:W4:Y:S02]  /*ad30*/  S2R R6, SR_CgaCtaId ;  /* 0x0000000000067919 */ /* 0x000f240000008800 */
[----:B----4-:R-:W-:-:S05]  /*ad40*/  LOP3.LUT R6, R6, 0x1, RZ, 0xc0, !PT ;  /* 0x0000000106067812 */ /* 0x010fca00078ec0ff */
[----:B------:R-:W-:Y:S01]  /*ad50*/  IMAD R6, R6, 0x1400, RZ ;  /* 0x0000140006067824 */ /* 0x000fe200078e02ff */
[----:B---3--:R-:W-:Y:S01]  /*ad60*/  R2UR UR9, R2 ;  /* 0x00000000020972ca */ /* 0x008fe200000e0000 */
[----:B------:R-:W-:Y:S01]  /*ad70*/  UIADD3 UR4, UP0, UR52, 0x470, URZ ;  /* 0x0000047034047890 */ /* 0x000fe2000ff1e03f */
[----:B------:R-:W-:Y:S02]  /*ad80*/  R2UR UR12, R19 ;  /* 0x00000000130c72ca */ /* 0x000fe400000e0000 */
[----:B-----5:R-:W-:Y:S01]  /*ad90*/  R2UR UR13, R4 ;  /* 0x00000000040d72ca */ /* 0x020fe200000e0000 */
[----:B------:R-:W-:-:S08]  /*ada0*/  UIADD3.X UR5, URZ, UR53, URZ, UP0, !UPT ;  /* 0x000000353f057290 */ /* 0x000fd000087fe43f */
[----:B------:R-:W-:Y:S01]  /*adb0*/  UIADD3 UR9, UR9, 0x33470, URZ ;  /* 0x0003347009097890 */ /* 0x000fe2000fffe03f */
[----:B------:R-:W-:Y:S01]  /*adc0*/  UMOV UR10, URZ ;  /* 0x0000003f000a7c82 */ /* 0x000fe20008000000 */
[----:B------:R-:W-:Y:S01]  /*add0*/  UMOV UR17, 0x30000 ;  /* 0x0003000000117882 */ /* 0x000fe20000000000 */
[----:B------:R-:W-:Y:S01]  /*ade0*/  UMOV UR6, 0x0 ;  /* 0x0000000000067882 */ /* 0x000fe20000000000 */
[----:B------:R-:W-:Y:S01]  /*adf0*/  UMOV UR7, 0x14f00000 ;  /* 0x14f0000000077882 */ /* 0x000fe20000000000 */
[----:B------:R-:W-:Y:S01]  /*ae00*/  UMOV UR16, 0x40 ;  /* 0x0000004000107882 */ /* 0x000fe20000000000 */
[----:B--2---:R-:W-:Y:S02]  /*ae10*/  IMAD R0, R0, 0x7800, R6 ;  /* 0x0000780000007824 */ /* 0x004fe400078e0206 */
[----:B------:R-:W2:Y:S02]  /*ae20*/  S2R R6, SR_CgaCtaId ;  /* 0x0000000000067919 */ /* 0x000ea40000008800 */
[----:B------:R-:W-:-:S05]  /*ae30*/  VIADD R0, R0, UR40 ;  /* 0x0000002800007c36 */ /* 0x000fca0008000000 */
[----:B------:R-:W-:Y:S02]  /*ae40*/  R2UR UR15, R0 ;  /* 0x00000000000f72ca */ /* 0x000fe400000e0000 */
[----:B--2---:R-:W-:-:S05]  /*ae50*/  LOP3.LUT R6, R6, 0x1, RZ, 0xc0, !PT ;  /* 0x0000000106067812 */ /* 0x004fca00078ec0ff */
[----:B------:R-:W-:-:S04]  /*ae60*/  IMAD R6, R6, 0x50, RZ ;  /* 0x0000005006067824 */ /* 0x000fc800078e02ff */
[----:B------:R-:W-:Y:S02]  /*ae70*/  IMAD R8, R8, 0xa0, R6 ;  /* 0x000000a008087824 */ /* 0x000fe400078e0206 */
[----:B------:R-:W-:-:S03]  /*ae80*/  UIADD3 UR8, UR15, 0xf200, URZ ;  /* 0x0000f2000f087890 */ /* 0x000fc6000fffe03f */
[----:B------:R-:W-:Y:S01]  /*ae90*/  R2UR UR11, R8 ;  /* 0x00000000080b72ca */ /* 0x000fe200000e0000 */
[----:B------:R-:W-:Y:S02]  /*aea0*/  UIADD3 UR14, UR15, 0x11a00, URZ ;  /* 0x00011a000f0e7890 */ /* 0x000fe4000fffe03f */
[----:B------:R-:W-:-:S10]  /*aeb0*/  UIADD3 UR15, UR15, 0x14200, URZ ;  /* 0x000142000f0f7890 */ /* 0x000fd4000fffe03f */
[----:B------:R2:W-:Y:S02]  /*aec0*/  UTMALDG.4D.MULTICAST [UR8], [UR4], UR17, desc[UR6] ;  /* 0x00000608040073b4 */ /* 0x0005e40008019811 */
[----:B--2---:R-:W-:Y:S01]  /*aed0*/  UMOV UR8, UR14 ;  /* 0x0000000e00087c82 */ /* 0x004fe20008000000 */
[----:B------:R-:W-:Y:S01]  /*aee0*/  UMOV UR10, UR16 ;  /* 0x00000010000a7c82 */ /* 0x000fe20008000000 */
[----:B------:R-:W-:Y:S01]  /*aef0*/  UMOV UR14, 0x80 ;  /* 0x00000080000e7882 */ /* 0x000fe20000000000 */
[----:B------:R2:W-:Y:S02]  /*af00*/  UTMALDG.4D.MULTICAST [UR8], [UR4], UR17, desc[UR6] ;  /* 0x00000608040073b4 */ /* 0x0005e40008019811 */
[----:B--2---:R-:W-:Y:S01]  /*af10*/  UMOV UR8, UR15 ;  /* 0x0000000f00087c82 */ /* 0x004fe20008000000 */
[----:B------:R-:W-:Y:S02]  /*af20*/  UMOV UR10, UR14 ;  /* 0x0000000e000a7c82 */ /* 0x000fe40008000000 */
[----:B------:R2:W-:Y:S01]  /*af30*/  UTMALDG.4D.MULTICAST [UR8], [UR4], UR17, desc[UR6] ;  /* 0x00000608040073b4 */ /* 0x0005e20008019811 */
[----:B------:R-:W3:Y:S02]  /*af40*/  SYNCS.PHASECHK.TRANS64.TRYWAIT P0, [R2+URZ+0x33440], R3 ;  /* 0x03344003020075a7 */ /* 0x000ee4000800017f */
[----:B--23--:R-:W-:Y:S05]  /*af50*/  @!P0 BRA `(.L_x_2932) ;  /* 0x0000003000208947 */ /* 0x00cfea0003800000 */
.L_x_2992:
[----:B------:R-:W3:Y:S02]  /*af60*/  S2R R6, SR_TID.X ;  /* 0x0000000000067919 */ /* 0x000ee40000002100 */
[----:B---3--:R-:W-:-:S04]  /*af70*/  LOP3.LUT R6, R6, 0x7f, RZ, 0xc0, !PT ;  /* 0x0000007f06067812 */ /* 0x008fc800078ec0ff */
[----:B------:R-:W-:-:S13]  /*af80*/  ISETP.NE.AND P0, PT, R6, RZ, PT ;  /* 0x000000ff0600720c */ /* 0x000fda0003f05270 */
[----:B-12---:R-:W-:-:S04]  /*af90*/  @!P0 IMAD.MOV.U32 R3, RZ, RZ, 0x7800 ;  /* 0x00007800ff038424 */ /* 0x006fc800078e00ff */
[----:B------:R1:W-:Y:S01]  /*afa0*/  @!P0 SYNCS.ARRIVE.TRANS64 RZ, [R2+URZ+0x33430], R3 ;  /* 0x0334300302ff89a7 */ /* 0x0003e2000800003f */
[----:B------:R-:W-:Y:S05]  /*afb0*/  @P2 BRA `(.L_x_2933) ;  /* 0x0000000000042947 */ /* 0x000fea0003800000 */
[----:B------:R-:W-:Y:S01]  /*afc0*/  BPT.TRAP 0x1 ;  /* 0x000000040000795c */ /* 0x000fe20000300000 */
.L_x_2933:
[----:B-1----:R-:W2:Y:S02]  /*afd0*/  LDL R3, [R1+0xc] ;  /* 0x00000c0001037983 */ /* 0x002ea40000100800 */
[----:B--2---:R-:W-:-:S13]  /*afe0*/  LOP3.LUT P0, RZ, R3, 0x2, RZ, 0xc0, !PT ;  /* 0x0000000203ff7812 */ /* 0x004fda000780c0ff */
[----:B------:R-:W-:Y:S05]  /*aff0*/  @P0 BRA `(.L_x_2934) ;  /* 0x0000000000040947 */ /* 0x000fea0003800000 */
[----:B------:R-:W-:Y:S01]  /*b000*/  BPT.TRAP 0x1 ;  /* 0x000000040000795c */ /* 0x000fe20000300000 */
.L_x_2934:
        /* <DEDUP_REMOVED lines=10> */
[----:B------:R-:W-:Y:S01]  /*b0b0*/  UMOV UR7, 0x14f00000 ;  /* 0x14f0000000077882 */ /* 0x000fe20000000000 */
[----:B------:R-:W-:Y:S01]  /*b0c0*/  UMOV UR16, 0x40 ;  /* 0x0000004000107882 */ /* 0x000fe20000000000 */
[----:B------:R-:W-:Y:S01]  /*b0d0*/  IMAD.MOV.U32 R0, RZ, RZ, R4 ;  /* 0x000000ffff007224 */ /* 0x000fe200078e0004 */
[----:B------:R-:W-:-:S02]  /*b0e0*/  UIADD3 UR8, UR15, 0x24200, URZ ;  /* 0x000242000f087890 */ /* 0x000fc4000fffe03f */
[----:B------:R-:W-:Y:S02]  /*b0f0*/  UIADD3 UR9, UR9, 0x33430, URZ ;  /* 0x0003343009097890 */ /* 0x000fe4000fffe03f */
[----:B------:R-:W-:Y:S02]  /*b100*/  UIADD3 UR14, UR15, 0x26a00, URZ ;  /* 0x00026a000f0e7890 */ /* 0x000fe4000fffe03f */
[----:B------:R-:W-:-:S05]  /*b110*/  UIADD3 UR15, UR15, 0x29200, URZ ;  /* 0x000292000f0f7890 */ /* 0x000fca000fffe03f */
[----:B------:R1:W-:Y:S02]  /*b120*/  UTMALDG.4D.MULTICAST [UR8], [UR4], UR17, desc[UR6] ;  /* 0x00000608040073b4 */ /* 0x0003e40008019811 */
[----:B-1----:R-:W-:Y:S01]  /*b130*/  UMOV UR8, UR14 ;  /* 0x0000000e00087c82 */ /* 0x002fe20008000000 */
[----:B------:R-:W-:Y:S01]  /*b140*/  UMOV UR10, UR16 ;  /* 0x00000010000a7c82 */ /* 0x000fe20008000000 */
[----:B------:R-:W-:Y:S01]  /*b150*/  UMOV UR14, 0x80 ;  /* 0x00000080000e7882 */ /* 0x000fe20000000000 */
[----:B------:R1:W-:Y:S02]  /*b160*/  UTMALDG.4D.MULTICAST [UR8], [UR4], UR17, desc[UR6] ;  /* 0x00000608040073b4 */ /* 0x0003e40008019811 */
[----:B-1----:R-:W-:Y:S01]  /*b170*/  UMOV UR8, UR15 ;  /* 0x0000000f00087c82 */ /* 0x002fe20008000000 */
[----:B------:R-:W-:Y:S02]  /*b180*/  UMOV UR10, UR14 ;  /* 0x0000000e000a7c82 */ /* 0x000fe40008000000 */
[----:B------:R1:W-:Y:S02]  /*b190*/  UTMALDG.4D.MULTICAST [UR8], [UR4], UR17, desc[UR6] ;  /* 0x00000608040073b4 */ /* 0x0003e40008019811 */
[----:B-1----:R-:W-:Y:S01]  /*b1a0*/  NOP ;  /* 0x0000000000007918 */ /* 0x002fe20000000000 */
.L_x_2927:
[----:B------:R-:W-:Y:S05]  /*b1b0*/  WARPSYNC.ALL ;  /* 0x0000000000007948 */ /* 0x000fea0003800000 */
[----:B------:R-:W-:Y:S01]  /*b1c0*/  ELECT P0, URZ, PT ;  /* 0x00000000003f782f */ /* 0x000fe20003800000 */
[----:B------:R-:W-:Y:S01]  /*b1d0*/  BAR.SYNC.DEFER_BLOCKING 0x8, 0x120 ;  /* 0x0204800000007b1d */ /* 0x000fe20000010000 */
[----:B------:R-:W-:Y:S02]  /*b1e0*/  UIADD3 UR4, UP0, UR52, 0x270, URZ ;  /* 0x0000027034047890 */ /* 0x000fe4000ff1e03f */
[----:B---3--:R-:W-:Y:S02]  /*b1f0*/  UIADD3 UR8, UR40, 0x1e200, URZ ;  /* 0x0001e20028087890 */ /* 0x008fe4000fffe03f */
[----:B------:R-:W-:-:S02]  /*b200*/  UIADD3 UR9, UR40, 0x33400, URZ ;  /* 0x0003340028097890 */ /* 0x000fc4000fffe03f */
[----:B------:R-:W-:Y:S02]  /*b210*/  UIADD3.X UR5, URZ, UR53, URZ, UP0, !UPT ;  /* 0x000000353f057290 */ /* 0x000fe400087fe43f */
[----:B------:R-:W-:Y:S02]  /*b220*/  UIADD3 UR24, UR40, 0x20200, URZ ;  /* 0x0002020028187890 */ /* 0x000fe4000fffe03f */
[----:B------:R-:W-:Y:S01]  /*b230*/  UIADD3 UR16, UR40, 0x22200, URZ ;  /* 0x0002220028107890 */ /* 0x000fe2000fffe03f */
[C---:B------:R-:W-:Y:S01]  /*b240*/  @P0 R2UR UR11, R5.reuse ;  /* 0x00000000050b02ca */ /* 0x040fe200000e0000 */
[----:B------:R-:W-:Y:S01]  /*b250*/  @P0 IMAD.MOV.U32 R2, RZ, RZ, 0x6000 ;  /* 0x00006000ff020424 */ /* 0x000fe200078e00ff */
        /* <DEDUP_REMOVED lines=19> */
[----:B--2---:R-:W-:Y:S01]  /*b390*/  NOP ;  /* 0x0000000000007918 */ /* 0x004fe20000000000 */
.L_x_2925:
[----:B------:R-:W-:-:S06]  /*b3a0*/  ULOP3.LUT UR4, UR47, 0x1, URZ, 0xc, !UPT ;  /* 0x000000012f047892 */ /* 0x000fcc000f8e0c3f */
[----:B------:R-:W-:-:S05]  /*b3b0*/  IMAD.U32 R2, RZ, RZ, UR4 ;  /* 0x00000004ff027e24 */ /* 0x000fca000f8e00ff */
[----:B------:R-:W-:-:S04]  /*b3c0*/  SHF.L.U32 R2, R2, 0x1f, RZ ;  /* 0x0000001f02027819 */ /* 0x000fc800000006ff */
[----:B------:R-:W2:Y:S02]  /*b3d0*/  SYNCS.PHASECHK.TRANS64.TRYWAIT P0, [UR40+0x33420], R2 ;  /* 0x03342002ff0075a7 */ /* 0x000ea40008000168 */
[----:B--2---:R-:W-:Y:S05]  /*b3e0*/  @!P0 BRA `(.L_x_2935) ;  /* 0x0000002c00108947 */ /* 0x004fea0003800000 */
.L_x_2993:
[----:B------:R-:W-:-:S06]  /*b3f0*/  UISETP.GE.AND UP0, UPT, UR42, 0xa1, UPT ;  /* 0x000000a12a00788c */ /* 0x000fcc000bf06270 */
[----:B------:R-:W-:-:S13]  /*b400*/  PLOP3.LUT P0, PT, PT, PT, UP0, 0x80, 0x0 ;  /* 0x000000000000781c */ /* 0x000fda0003f0f008 */
[----:B------:R-:W-:Y:S05]  /*b410*/  @!P0 BRA `(.L_x_2936) ;  /* 0x0000001800048947 */ /* 0x000fea0003800000 */
[----:B--2---:R2:W5:Y:S01]  /*b420*/  LDL.LU R2, [R1+0x4] ;  /* 0x0000040001027983 */ /* 0x0045620000300800 */
[----:B------:R-:W-:-:S03]  /*b430*/  UIADD3 UR4, UR41, -0x2, URZ ;  /* 0xfffffffe29047890 */ /* 0x000fc6000fffe03f */
[----:B-1----:R2:W5:Y:S03]  /*b440*/  LDL.LU R8, [R1] ;  /* 0x0000000001087983 */ /* 0x0025660000300800 */
[----:B------:R-:W-:-:S07]  /*b450*/  IMAD.U32 R3, RZ, RZ, UR4 ;  /* 0x00000004ff037e24 */ /* 0x000fce000f8e00ff */
.L_x_2963:
[----:B---3-5:R-:W-:Y:S01]  /*b460*/  VIADD R4, R8, 0x1 ;  /* 0x0000000108047836 */ /* 0x028fe20000000000 */
[----:B------:R-:W-:Y:S04]  /*b470*/  BSSY B0, `(.L_x_2937) ;  /* 0x00000b8000007945 */ /* 0x000fe80003800000 */
[----:B------:R-:W-:-:S04]  /*b480*/  ISETP.NE.AND P0, PT, R4, 0x2, PT ;  /* 0x000000020400780c */ /* 0x000fc80003f05270 */
[----:B------:R-:W-:Y:S02]  /*b490*/  SEL R5, RZ, 0x1, P0 ;  /* 0x00000001ff057807 */ /* 0x000fe40000000000 */
[----:B------:R-:W-:Y:S02]  /*b4a0*/  SEL R11, R4, RZ, P0 ;  /* 0x000000ff040b7207 */ /* 0x000fe40000000000 */
[----:B------:R-:W-:-:S05]  /*b4b0*/  LOP3.LUT R10, R2, R5, RZ, 0x3c, !PT ;  /* 0x00000005020a7212 */ /* 0x000fca00078e3cff */
[----:B-1----:R1:W-:Y:S04]  /*b4c0*/  STL [R1+0x4], R10 ;  /* 0x0000040a01007387 */ /* 0x0023e80000100800 */
[----:B------:R1:W-:Y:S01]  /*b4d0*/  STL [R1], R11 ;  /* 0x0000000b01007387 */ /* 0x0003e20000100800 */
[----:B------:R-:W-:Y:S05]  /*b4e0*/  @!P6 BRA `(.L_x_2938) ;  /* 0x0000000800c0e947 */ /* 0x000fea0003800000 */
[----:B------:R-:W-:Y:S01]  /*b4f0*/  IMAD.MOV.U32 R9, RZ, RZ, R3 ;  /* 0x000000ffff097224 */ /* 0x000fe200078e0003 */
[----:B------:R-:W-:Y:S06]  /*b500*/  @!P1 BRA `(.L_x_2939) ;  /* 0x0000000000509947 */ /* 0x000fec0003800000 */
        /* <DEDUP_REMOVED lines=14> */
[----:B------:R-:W-:Y:S01]  /*b5f0*/  IMAD.WIDE.U32 R4, R6, UR4, R4 ;  /* 0x0000000406047c25 */ /* 0x000fe2000f8e0004 */
[----:B------:R-:W-:-:S03]  /*b600*/  ULDC.64 UR4, c[0x0][0x3f8] ;  /* 0x0000fe0000047ab9 */ /* 0x000fc60000000a00 */
[----:B------:R-:W-:Y:S01]  /*b610*/  IMAD.IADD R0, R0, 0x1, R5 ;  /* 0x0000000100007824 */ /* 0x000fe200078e0205 */
[----:B------:R-:W-:-:S04]  /*b620*/  LEA R6, P0, R4, UR4, 0x2 ;  /* 0x0000000404067c11 */ /* 0x000fc8000f8010ff */
[----:B------:R-:W-:-:S05]  /*b630*/  LEA.HI.X R7, R4, UR5, R0, 0x2, P0 ;  /* 0x0000000504077c11 */ /* 0x000fca00080f1400 */
[----:B------:R3:W5:Y:S04]  /*b640*/  LDG.E R0, desc[UR50][R6.64] ;  /* 0x0000003206007981 */ /* 0x000768000c1e1900 */
.L_x_2939:
[----:B---3--:R-:W-:Y:S01]  /*b650*/  LEA R6, R11, UR40, 0x3 ;  /* 0x000000280b067c11 */ /* 0x008fe2000f8e18ff */
[----:B------:R-:W-:Y:S01]  /*b660*/  BSSY B1, `(.L_x_2940) ;  /* 0x0000004000017945 */ /* 0x000fe20003800000 */
[----:B------:R-:W-:-:S04]  /*b670*/  SHF.L.U32 R5, R10, 0x1f, RZ ;  /* 0x0000001f0a057819 */ /* 0x000fc800000006ff */
[----:B------:R-:W3:Y:S02]  /*b680*/  SYNCS.PHASECHK.TRANS64.TRYWAIT P0, [R6+URZ+0x33480], R5 ;  /* 0x03348005060075a7 */ /* 0x000ee4000800017f */
[----:B---3--:R-:W-:Y:S05]  /*b690*/  @!P0 BRA `(.L_x_2941) ;  /* 0x00000028007c8947 */ /* 0x008fea0003800000 */
.L_x_2994:
[----:B------:R-:W-:Y:S05]  /*b6a0*/  BSYNC B1 ;  /* 0x0000000000017941 */ /* 0x000fea0003800000 */
.L_x_2940:
[----:B------:R-:W4:Y:S01]  /*b6b0*/  S2R R4, SR_TID.X ;  /* 0x0000000000047919 */ /* 0x000f220000002100 */
[----:B------:R-:W-:Y:S01]  /*b6c0*/  UPRMT UR4, UR48, 0x9910, URZ ;  /* 0x0000991030047896 */ /* 0x000fe2000800003f */
[----:B----4-:R-:W-:-:S04]  /*b6d0*/  LOP3.LUT R4, R4, 0x7f, RZ, 0xc0, !PT ;  /* 0x0000007f04047812 */ /* 0x010fc800078ec0ff */
[----:B------:R-:W-:-:S13]  /*b6e0*/  ISETP.NE.AND P0, PT, R4, RZ, PT ;  /* 0x000000ff0400720c */ /* 0x000fda0003f05270 */
[----:B------:R-:W-:-:S04]  /*b6f0*/  @!P0 IMAD.MOV.U32 R4, RZ, RZ, 0x7800 ;  /* 0x00007800ff048424 */ /* 0x000fc800078e00ff */
[----:B------:R4:W-:Y:S02]  /*b700*/  @!P0 SYNCS.ARRIVE.TRANS64 RZ, [R6+URZ+0x33470], R4 ;  /* 0x0334700406ff89a7 */ /* 0x0009e4000800003f */
[----:B----4-:R-:W-:-:S05]  /*b710*/  IMAD.U32 R4, RZ, RZ, UR4 ;  /* 0x00000004ff047e24 */ /* 0x010fca000f8e00ff */
[----:B------:R-:W-:-:S13]  /*b720*/  ISETP.NE.AND P2, PT, R4, 0x2, PT ;  /* 0x000000020400780c */ /* 0x000fda0003f45270 */
[----:B------:R-:W-:Y:S05]  /*b730*/  @P2 BRA `(.L_x_2942) ;  /* 0x0000000000042947 */ /* 0x000fea0003800000 */
[----:B------:R-:W-:Y:S01]  /*b740*/  BPT.TRAP 0x1 ;  /* 0x000000040000795c */ /* 0x000fe20000300000 */
.L_x_2942:
[----:B------:R-:W4:Y:S01]  /*b750*/  LDL R4, [R1+0xc] ;  /* 0x00000c0001047983 */ /* 0x000f220000100800 */
[----:B------:R-:W-:Y:S01]  /*b760*/  BSSY B1, `(.L_x_2943) ;  /* 0x0000004000017945 */ /* 0x000fe20003800000 */
[----:B----4-:R-:W-:-:S13]  /*b770*/  LOP3.LUT P0, RZ, R4, 0x2, RZ, 0xc0, !PT ;  /* 0x0000000204ff7812 */ /* 0x010fda000780c0ff */
[----:B------:R-:W-:Y:S05]  /*b780*/  @P0 BRA `(.L_x_2944) ;  /* 0x0000000000040947 */ /* 0x000fea0003800000 */
[----:B------:R-:W-:Y:S01]  /*b790*/  BPT.TRAP 0x1 ;  /* 0x000000040000795c */ /* 0x000fe20000300000 */
.L_x_2944:
[----:B------:R-:W-:Y:S05]  /*b7a0*/  BSYNC B1 ;  /* 0x0000000000017941 */ /* 0x000fea0003800000 */
.L_x_2943:
[----:B------:R-:W4:Y:S01]  /*b7b0*/  LDL R4, [R1] ;  /* 0x0000000001047983 */ /* 0x000f220000100800 */
[----:B------:R-:W-:Y:S01]  /*b7c0*/  IMAD.MOV.U32 R13, RZ, RZ, RZ ;  /* 0x000000ffff0d7224 */ /* 0x000fe200078e00ff */
[----:B------:R-:W-:Y:S01]  /*b7d0*/  R2UR UR12, R19 ;  /* 0x00000000130c72ca */ /* 0x000fe200000e0000 */
[----:B------:R-:W-:Y:S01]  /*b7e0*/  UIADD3 UR4, UP0, UR52, 0x470, URZ ;  /* 0x0000047034047890 */ /* 0x000fe2000ff1e03f */
[----:B------:R-:W1:Y:S01]  /*b7f0*/  S2R R7, SR_CgaCtaId ;  /* 0x0000000000077919 */ /* 0x000e620000008800 */
[----:B------:R-:W-:Y:S01]  /*b800*/  PLOP3.LUT P0, PT, PT, PT, PT, 0x80, 0x0 ;  /* 0x000000000000781c */ /* 0x000fe20003f0f070 */
[----:B------:R-:W-:Y:S01]  /*b810*/  UMOV UR6, 0x30000 ;  /* 0x0003000000067882 */ /* 0x000fe20000000000 */
[----:B------:R-:W-:Y:S01]  /*b820*/  R2UR UR10, R13 ;  /* 0x000000000d0a72ca */ /* 0x000fe200000e0000 */
[----:B------:R-:W-:Y:S01]  /*b830*/  UIADD3.X UR5, URZ, UR53, URZ, UP0, !UPT ;  /* 0x000000353f057290 */ /* 0x000fe200087fe43f */
[----:B------:R-:W-:Y:S01]  /*b840*/  UMOV UR14, 0x0 ;  /* 0x00000000000e7882 */ /* 0x000fe20000000000 */
[----:B------:R-:W-:Y:S01]  /*b850*/  UMOV UR15, 0x14f00000 ;  /* 0x14f00000000f7882 */ /* 0x000fe20000000000 */
[----:B-1----:R-:W-:-:S05]  /*b860*/  LOP3.LUT R7, R7, 0x1, RZ, 0xc0, !PT ;  /* 0x0000000107077812 */ /* 0x002fca00078ec0ff */
[----:B------:R-:W-:-:S04]  /*b870*/  IMAD R7, R7, 0x1400, RZ ;  /* 0x0000140007077824 */ /* 0x000fc800078e02ff */
[----:B----4-:R-:W-:Y:S02]  /*b880*/  IMAD R4, R4, 0x7800, R7 ;  /* 0x0000780004047824 */ /* 0x010fe400078e0207 */
[----:B------:R-:W1:Y:S02]  /*b890*/  S2R R7, SR_CgaCtaId ;  /* 0x0000000000077919 */ /* 0x000e640000008800 */
[----:B------:R-:W-:-:S04]  /*b8a0*/  VIADD R4, R4, UR40 ;  /* 0x0000002804047c36 */ /* 0x000fc80008000000 */
[----:B------:R-:W-:Y:S01]  /*b8b0*/  VIADD R10, R4, 0xf200 ;  /* 0x0000f200040a7836 */ /* 0x000fe20000000000 */
[----:B-1----:R-:W-:-:S05]  /*b8c0*/  LOP3.LUT R7, R7, 0x1, RZ, 0xc0, !PT ;  /* 0x0000000107077812 */ /* 0x002fca00078ec0ff */
[----:B------:R-:W-:-:S04]  /*b8d0*/  IMAD R7, R7, 0x50, RZ ;  /* 0x0000005007077824 */ /* 0x000fc800078e02ff */
[----:B------:R-:W-:Y:S02]  /*b8e0*/  IMAD R9, R9, 0xa0, R7 ;  /* 0x000000a009097824 */ /* 0x000fe400078e0207 */
[----:B------:R-:W-:-:S07]  /*b8f0*/  VIADD R7, R6, 0x33470 ;  /* 0x0003347006077836 */ /* 0x000fce0000000000 */
.L_x_2945:
[----:B------:R-:W-:-:S13]  /*b900*/  @P0 ELECT P3, URZ, PT ;  /* 0x00000000003f082f */ /* 0x000fda0003860000 */
[----:B-----5:R-:W-:Y:S02]  /*b910*/  @P3 R2UR UR13, R0 ;  /* 0x00000000000d32ca */ /* 0x020fe400000e0000 */
[----:B------:R-:W-:Y:S02]  /*b920*/  @P3 R2UR UR11, R9 ;  /* 0x00000000090b32ca */ /* 0x000fe400000e0000 */
[----:B------:R-:W-:Y:S02]  /*b930*/  @P3 R2UR UR9, R7 ;  /* 0x00000000070932ca */ /* 0x000fe400000e0000 */
[----:B------:R-:W-:Y:S02]  /*b940*/  @P3 R2UR UR8, R10 ;  /* 0x000000000a0832ca */ /* 0x000fe400000e0000 */
[----:B------:R-:W-:Y:S02]  /*b950*/  @P3 PLOP3.LUT P0, PT, P3, PT, PT, 0x8, 0x0 ;  /* 0x000000000000381c */ /* 0x000fe40001f0e170 */
[----:B------:R-:W-:-:S09]  /*b960*/  PLOP3.LUT P3, PT, PT, PT, PT, 0x8, 0x0 ;  /* 0x000000000000781c */ /* 0x000fd20003f6e170 */
[----:B------:R1:W-:Y:S02]  /*b970*/  UTMALDG.4D.MULTICAST [UR8], [UR4], UR6, desc[UR14] ;  /* 0x00000e08040073b4 */ /* 0x0003e40008019806 */
[----:B-1----:R-:W-:Y:S05]  /*b980*/  @P0 BRA.U.ANY `(.L_x_2945) ;  /* 0xfffffffd00dc0947 */ /* 0x002fea000393ffff */
[----:B------:R-:W-:Y:S01]  /*b990*/  IMAD.MOV.U32 R12, RZ, RZ, 0x40 ;  /* 0x00000040ff0c7424 */ /* 0x000fe200078e00ff */
[----:B------:R-:W-:Y:S01]  /*b9a0*/  R2UR UR12, R19 ;  /* 0x00000000130c72ca */ /* 0x000fe200000e0000 */
[----:B------:R-:W-:Y:S01]  /*b9b0*/  VIADD R10, R4, 0x11a00 ;  /* 0x00011a00040a7836 */ /* 0x000fe20000000000 */
[----:B------:R-:W-:Y:S01]  /*b9c0*/  PLOP3.LUT P0, PT, PT, PT, PT, 0x80, 0x0 ;  /* 0x000000000000781c */ /* 0x000fe20003f0f070 */
[----:B------:R-:W-:Y:S01]  /*b9d0*/  UMOV UR6, 0x30000 ;  /* 0x0003000000067882 */ /* 0x000fe20000000000 */
[----:B------:R-:W-:Y:S01]  /*b9e0*/  R2UR UR10, R12 ;  /* 0x000000000c0a72ca */ /* 0x000fe200000e0000 */
[----:B------:R-:W-:Y:S01]  /*b9f0*/  UMOV UR14, 0x0 ;  /* 0x00000000000e7882 */ /* 0x000fe20000000000 */
[----:B------:R-:W-:-:S13]  /*ba00*/  UMOV UR15, 0x14f00000 ;  /* 0x14f00000000f7882 */ /* 0x000fda0000000000 */
.L_x_2946:
[----:B------:R-:W-:-:S13]  /*ba10*/  @P0 ELECT P3, URZ, PT ;  /* 0x00000000003f082f */ /* 0x000fda0003860000 */
[----:B------:R-:W-:Y:S02]  /*ba20*/  @P3 R2UR UR13, R0 ;  /* 0x00000000000d32ca */ /* 0x000fe400000e0000 */
        /* <DEDUP_REMOVED lines=15> */
.L_x_2947:
        /* <DEDUP_REMOVED lines=9> */
[----:B------:R-:W1:Y:S01]  /*bbb0*/  SYNCS.PHASECHK.TRANS64.TRYWAIT P0, [R6+URZ+0x33440], R5 ;  /* 0x03344005060075a7 */ /* 0x000e62000800017f */
[----:B------:R-:W-:Y:S04]  /*bbc0*/  BSSY B1, `(.L_x_2948) ;  /* 0x0000002000017945 */ /* 0x000fe80003800000 */
[----:B-1----:R-:W-:Y:S05]  /*bbd0*/  @!P0 BRA `(.L_x_2949) ;  /* 0x0000002400408947 */ /* 0x002fea0003800000 */
.L_x_2995:
[----:B------:R-:W-:Y:S05]  /*bbe0*/  BSYNC B1 ;  /* 0x0000000000017941 */ /* 0x000fea0003800000 */
.L_x_2948:
[----:B------:R-:W4:Y:S02]  /*bbf0*/  S2R R7, SR_TID.X ;  /* 0x0000000000077919 */ /* 0x000f240000002100 */
[----:B----4-:R-:W-:-:S04]  /*bc00*/  LOP3.LUT R7, R7, 0x7f, RZ, 0xc0, !PT ;  /* 0x0000007f07077812 */ /* 0x010fc800078ec0ff */
[----:B------:R-:W-:-:S13]  /*bc10*/  ISETP.NE.AND P0, PT, R7, RZ, PT ;  /* 0x000000ff0700720c */ /* 0x000fda0003f05270 */
[----:B-1-3--:R-:W-:-:S04]  /*bc20*/  @!P0 IMAD.MOV.U32 R5, RZ, RZ, 0x7800 ;  /* 0x00007800ff058424 */ /* 0x00afc800078e00ff */
[----:B------:R1:W-:Y:S01]  /*bc30*/  @!P0 SYNCS.ARRIVE.TRANS64 RZ, [R6+URZ+0x33430], R5 ;  /* 0x0334300506ff89a7 */ /* 0x0003e2000800003f */
[----:B------:R-:W-:Y:S05]  /*bc40*/  @P2 BRA `(.L_x_2950) ;  /* 0x0000000000042947 */ /* 0x000fea0003800000 */
[----:B------:R-:W-:Y:S01]  /*bc50*/  BPT.TRAP 0x1 ;  /* 0x000000040000795c */ /* 0x000fe20000300000 */
.L_x_2950:
[----:B-1----:R-:W3:Y:S01]  /*bc60*/  LDL R5, [R1+0xc] ;  /* 0x00000c0001057983 */ /* 0x002ee20000100800 */
[----:B------:R-:W-:Y:S01]  /*bc70*/  BSSY B1, `(.L_x_2951) ;  /* 0x0000004000017945 */ /* 0x000fe20003800000 */
[----:B---3--:R-:W-:-:S13]  /*bc80*/  LOP3.LUT P0, RZ, R5, 0x2, RZ, 0xc0, !PT ;  /* 0x0000000205ff7812 */ /* 0x008fda000780c0ff */
[----:B------:R-:W-:Y:S05]  /*bc90*/  @P0 BRA `(.L_x_2952) ;  /* 0x0000000000040947 */ /* 0x000fea0003800000 */
[----:B------:R-:W-:Y:S01]  /*bca0*/  BPT.TRAP 0x1 ;  /* 0x000000040000795c */ /* 0x000fe20000300000 */
.L_x_2952:
[----:B------:R-:W-:Y:S05]  /*bcb0*/  BSYNC B1 ;  /* 0x0000000000017941 */ /* 0x000fea0003800000 */
.L_x_2951:
[----:B------:R-:W-:Y:S01]  /*bcc0*/  R2UR UR10, R13 ;  /* 0x000000000d0a72ca */ /* 0x000fe200000e0000 */
[----:B------:R-:W-:Y:S01]  /*bcd0*/  UIADD3 UR4, UP0, UR52, 0x370, URZ ;  /* 0x0000037034047890 */ /* 0x000fe2000ff1e03f */
[----:B------:R-:W-:Y:S01]  /*bce0*/  R2UR UR12, R19 ;  /* 0x00000000130c72ca */ /* 0x000fe200000e0000 */
[----:B------:R-:W-:Y:S01]  /*bcf0*/  VIADD R6, R6, 0x33430 ;  /* 0x0003343006067836 */ /* 0x000fe20000000000 */
[----:B------:R-:W-:Y:S01]  /*bd00*/  PLOP3.LUT P0, PT, PT, PT, PT, 0x80, 0x0 ;  /* 0x000000000000781c */ /* 0x000fe20003f0f070 */
[----:B------:R-:W-:Y:S01]  /*bd10*/  VIADD R5, R4, 0x24200 ;  /* 0x0002420004057836 */ /* 0x000fe20000000000 */
[----:B------:R-:W-:Y:S01]  /*bd20*/  UIADD3.X UR5, URZ, UR53, URZ, UP0, !UPT ;  /* 0x000000353f057290 */ /* 0x000fe200087fe43f */
[----:B------:R-:W-:Y:S01]  /*bd30*/  UMOV UR6, 0x30000 ;  /* 0x0003000000067882 */ /* 0x000fe20000000000 */
[----:B------:R-:W-:Y:S01]  /*bd40*/  UMOV UR14, 0x0 ;  /* 0x00000000000e7882 */ /* 0x000fe20000000000 */
[----:B------:R-:W-:-:S09]  /*bd50*/  UMOV UR15, 0x14f00000 ;  /* 0x14f00000000f7882 */ /* 0x000fd20000000000 */
.L_x_2953:
        /* <DEDUP_REMOVED lines=9> */
[----:B------:R-:W-:Y:S01]  /*bdf0*/  R2UR UR10, R12 ;  /* 0x000000000c0a72ca */ /* 0x000fe200000e0000 */
[----:B------:R-:W-:Y:S01]  /*be00*/  VIADD R5, R4, 0x26a00 ;  /* 0x00026a0004057836 */ /* 0x000fe20000000000 */
[----:B------:R-:W-:Y:S01]  /*be10*/  R2UR UR12, R19 ;  /* 0x00000000130c72ca */ /* 0x000fe200000e0000 */
[----:B------:R-:W-:Y:S01]  /*be20*/  UMOV UR6, 0x30000 ;  /* 0x0003000000067882 */ /* 0x000fe20000000000 */
[----:B------:R-:W-:Y:S01]  /*be30*/  PLOP3.LUT P0, PT, PT, PT, PT, 0x80, 0x0 ;  /* 0x000000000000781c */ /* 0x000fe20003f0f070 */
[----:B------:R-:W-:Y:S01]  /*be40*/  UMOV UR14, 0x0 ;  /* 0x00000000000e7882 */ /* 0x000fe20000000000 */
[----:B------:R-:W-:-:S11]  /*be50*/  UMOV UR15, 0x14f00000 ;  /* 0x14f00000000f7882 */ /* 0x000fd60000000000 */
.L_x_2954:
        /* <DEDUP_REMOVED lines=16> */
.L_x_2955:
        /* <DEDUP_REMOVED lines=8> */
[----:B---3--:R-:W-:Y:S05]  /*bfe0*/  @P0 BRA.U.ANY `(.L_x_2955) ;  /* 0xfffffffd00dc0947 */ /* 0x008fea000393ffff */
.L_x_2938:
[----:B------:R-:W-:Y:S05]  /*bff0*/  BSYNC B0 ;  /* 0x0000000000007941 */ /* 0x000fea0003800000 */
.L_x_2937:
[----:B------:R-:W-:-:S05]  /*c000*/  IMAD.U32 R4, RZ, RZ, UR43 ;  /* 0x0000002bff047e24 */ /* 0x000fca000f8e00ff */
[----:B------:R-:W-:-:S13]  /*c010*/  ISETP.NE.AND P0, PT, R4, 0x3, PT ;  /* 0x000000030400780c */ /* 0x000fda0003f05270 */
[----:B------:R-:W-:Y:S05]  /*c020*/  @!P0 BRA `(.L_x_2956) ;  /* 0x0000000000048947 */ /* 0x000fea0003800000 */
[----:B------:R-:W-:Y:S01]  /*c030*/  BPT.TRAP 0x1 ;  /* 0x000000040000795c */ /* 0x000fe20000300000 */
.L_x_2956:
[----:B------:R-:W-:Y:S01]  /*c040*/  LOP3.LUT R5, R2, 0x1, RZ, 0x3c, !PT ;  /* 0x0000000102057812 */ /* 0x000fe200078e3cff */
[----:B------:R-:W-:Y:S01]  /*c050*/  IMAD.U32 R4, RZ, RZ, UR48 ;  /* 0x00000030ff047e24 */ /* 0x000fe2000f8e00ff */
[----:B------:R-:W-:Y:S01]  /*c060*/  LEA R12, R8, UR40, 0x3 ;  /* 0x00000028080c7c11 */ /* 0x000fe2000f8e18ff */
[----:B------:R-:W-:Y:S01]  /*c070*/  BSSY B0, `(.L_x_2957) ;  /* 0x0000005000007945 */ /* 0x000fe20003800000 */
[----:B------:R-:W-:Y:S02]  /*c080*/  SHF.L.U32 R5, R5, 0x1f, RZ ;  /* 0x0000001f05057819 */ /* 0x000fe400000006ff */
[----:B------:R-:W-:Y:S02]  /*c090*/  ISETP.NE.AND P2, PT, R4, 0x3, PT ;  /* 0x000000030400780c */ /* 0x000fe40003f45270 */
[----:B------:R-:W3:Y:S02]  /*c0a0*/  SYNCS.PHASECHK.TRANS64.TRYWAIT P3, [R12+URZ+0x33470], R5 ;  /* 0x033470050c0075a7 */ /* 0x000ee4000806017f */
[----:B---3--:R-:W-:Y:S09]  /*c0b0*/  @!P3 BRA `(.L_x_2958) ;  /* 0x00000020001cb947 */ /* 0x008ff20003800000 */
.L_x_2996:
[----:B------:R-:W-:Y:S05]  /*c0c0*/  BSYNC B0 ;  /* 0x0000000000007941 */ /* 0x000fea0003800000 */
.L_x_2957:
[----:B------:R-:W-:Y:S05]  /*c0d0*/  @!P2 BRA `(.L_x_2959) ;  /* 0x000000000004a947 */ /* 0x000fea0003800000 */
[----:B------:R-:W-:Y:S01]  /*c0e0*/  BPT.TRAP 0x1 ;  /* 0x000000040000795c */ /* 0x000fe20000300000 */
.L_x_2959:
[----:B---3--:R-:W-:Y:S01]  /*c0f0*/  SHF.L.U32 R5, R2, 0x1f, RZ ;  /* 0x0000001f02057819 */ /* 0x008fe200000006ff */
[----:B------:R-:W-:-:S03]  /*c100*/  IMAD R2, R8, 0x7800, RZ ;  /* 0x0000780008027824 */ /* 0x000fc600078e02ff */
[----:B------:R-:W3:Y:S02]  /*c110*/  SYNCS.PHASECHK.TRANS64.TRYWAIT P3, [R12+URZ+0x33460], R5 ;  /* 0x033460050c0075a7 */ /* 0x000ee4000806017f */
[----:B---3--:R-:W-:Y:S05]  /*c120*/  @!P3 BRA `(.L_x_2960) ;  /* 0x000000200014b947 */ /* 0x008fea0003800000 */
.L_x_2997:
[C---:B------:R-:W-:Y:S01]  /*c130*/  LOP3.LUT R13, R2.reuse, R18, RZ, 0xfc, !PT ;  /* 0x00000012020d7212 */ /* 0x040fe200078efcff */
[----:B------:R-:W-:Y:S05]  /*c140*/  WARPSYNC.ALL ;  /* 0x0000000000007948 */ /* 0x000fea0003800000 */
[----:B---3--:R3:W4:Y:S01]  /*c150*/  LDSM.16.MT88.4 R4, [R13+UR40+0xf200] ;  /* 0x00f200280d04783b */ /* 0x0087220008004200 */
[C---:B------:R-:W-:Y:S02]  /*c160*/  VIADD R15, R2.reuse, 0x2800 ;  /* 0x00002800020f7836 */ /* 0x040fe40000000000 */
[C---:B------:R-:W-:Y:S02]  /*c170*/  VIADD R14, R2.reuse, 0x5000 ;  /* 0x00005000020e7836 */ /* 0x040fe40000000000 */
[----:B------:R-:W-:-:S02]  /*c180*/  VIADD R20, R2, 0x1800 ;  /* 0x0000180002147836 */ /* 0x000fc40000000000 */
[C---:B------:R-:W-:Y:S02]  /*c190*/  VIADD R21, R2.reuse, 0x5800 ;  /* 0x0000580002157836 */ /* 0x040fe40000000000 */
[----:B---3--:R-:W-:Y:S01]  /*c1a0*/  VIADD R13, R2, 0x800 ;  /* 0x00000800020d7836 */ /* 0x008fe20000000000 */
[C-C-:B----4-:R-:W-:Y:S02]  /*c1b0*/  PRMT R8, R4.reuse, 0x6420, R5.reuse ;  /* 0x0000642004087816 */ /* 0x150fe40000000005 */
[----:B------:R-:W-:Y:S02]  /*c1c0*/  PRMT R9, R4, 0x7531, R5 ;  /* 0x0000753104097816 */ /* 0x000fe40000000005 */
[----:B------:R-:W-:Y:S02]  /*c1d0*/  LOP3.LUT R4, R2, R17, RZ, 0xfc, !PT ;  /* 0x0000001102047212 */ /* 0x000fe400078efcff */
[C-C-:B-1----:R-:W-:Y:S02]  /*c1e0*/  PRMT R10, R6.reuse, 0x6420, R7.reuse ;  /* 0x00006420060a7816 */ /* 0x142fe40000000007 */
[----:B------:R-:W-:Y:S01]  /*c1f0*/  PRMT R11, R6, 0x7531, R7 ;  /* 0x00007531060b7816 */ /* 0x000fe20000000007 */
[----:B------:R-:W-:Y:S01]  /*c200*/  IMAD.IADD R4, R16, 0x1, R4 ;  /* 0x0000000110047824 */ /* 0x000fe200078e0204 */
[----:B------:R-:W-:-:S02]  /*c210*/  LOP3.LUT R5, R15, R18, RZ, 0xfc, !PT ;  /* 0x000000120f057212 */ /* 0x000fc400078efcff */
[----:B------:R-:W-:Y:S02]  /*c220*/  LOP3.LUT R15, R15, R17, RZ, 0xfc, !PT ;  /* 0x000000110f0f7212 */ /* 0x000fe400078efcff */
[----:B------:R-:W-:Y:S03]  /*c230*/  STSM.16.M88.4 [R4], R8 ;  /* 0x0000000804007844 */ /* 0x000fe60000000200 */
[----:B------:R-:W-:Y:S01]  /*c240*/  IMAD.IADD R15, R16, 0x1, R15 ;  /* 0x00000001100f7824 */ /* 0x000fe200078e020f */
[----:B------:R-:W1:Y:S02]  /*c250*/  LDSM.16.MT88.4 R4, [R5+UR40+0xf200] ;  /* 0x00f200280504783b */ /* 0x000e640008004200 */
[C-C-:B-1----:R-:W-:Y:S02]  /*c260*/  PRMT R8, R4.reuse, 0x6420, R5.reuse ;  /* 0x0000642004087816 */ /* 0x142fe40000000005 */
[----:B------:R-:W-:-:S02]  /*c270*/  PRMT R9, R4, 0x7531, R5 ;  /* 0x0000753104097816 */ /* 0x000fc40000000005 */
[----:B------:R-:W-:Y:S02]  /*c280*/  LOP3.LUT R4, R13, R17, RZ, 0xfc, !PT ;  /* 0x000000110d047212 */ /* 0x000fe400078efcff */
[C-C-:B------:R-:W-:Y:S02]  /*c290*/  PRMT R10, R6.reuse, 0x6420, R7.reuse ;  /* 0x00006420060a7816 */ /* 0x140fe40000000007 */
[----:B------:R-:W-:Y:S01]  /*c2a0*/  PRMT R11, R6, 0x7531, R7 ;  /* 0x00007531060b7816 */ /* 0x000fe20000000007 */
[----:B------:R-:W-:-:S05]  /*c2b0*/  IMAD.IADD R4, R16, 0x1, R4 ;  /* 0x0000000110047824 */ /* 0x000fca00078e0204 */
[----:B------:R1:W-:Y:S02]  /*c2c0*/  STSM.16.M88.4 [R4], R8 ;  /* 0x0000000804007844 */ /* 0x0003e40000000200 */
[----:B-1----:R-:W-:Y:S01]  /*c2d0*/  LOP3.LUT R4, R14, R18, RZ, 0xfc, !PT ;  /* 0x000000120e047212 */ /* 0x002fe200078efcff */
[----:B------:R-:W-:-:S05]  /*c2e0*/  VIADD R14, R2, 0x1000 ;  /* 0x00001000020e7836 */ /* 0x000fca0000000000 */
        /* <DEDUP_REMOVED lines=20> */
[----:B------:R-:W1:Y:S01]  /*c430*/  LDSM.16.MT88.4 R4, [R4+UR40+0xf200] ;  /* 0x00f200280404783b */ /* 0x000e620008004200 */
[----:B------:R-:W-:Y:S01]  /*c440*/  IMAD.IADD R13, R16, 0x1, R13 ;  /* 0x00000001100d7824 */ /* 0x000fe200078e020d */
[C-C-:B-1----:R-:W-:Y:S02]  /*c450*/  PRMT R8, R4.reuse, 0x6420, R5.reuse ;  /* 0x0000642004087816 */ /* 0x142fe40000000005 */
[----:B------:R-:W-:Y:S01]  /*c460*/  PRMT R9, R4, 0x7531, R5 ;  /* 0x0000753104097816 */ /* 0x000fe20000000005 */
[----:B------:R-:W-:Y:S01]  /*c470*/  VIADD R5, R2, 0x2000 ;  /* 0x0000200002057836 */ /* 0x000fe20000000000 */
[C-C-:B------:R-:W-:Y:S02]  /*c480*/  PRMT R10, R6.reuse, 0x6420, R7.reuse ;  /* 0x00006420060a7816 */ /* 0x140fe40000000007 */
[----:B------:R-:W-:Y:S02]  /*c490*/  PRMT R11, R6, 0x7531, R7 ;  /* 0x00007531060b7816 */ /* 0x000fe40000000007 */
[----:B------:R-:W-:-:S05]  /*c4a0*/  LOP3.LUT R4, R5, R17, RZ, 0xfc, !PT ;  /* 0x0000001105047212 */ /* 0x000fca00078efcff */
[----:B------:R-:W-:-:S05]  /*c4b0*/  IMAD.IADD R4, R16, 0x1, R4 ;  /* 0x0000000110047824 */ /* 0x000fca00078e0204 */
[----:B------:R1:W-:Y:S02]  /*c4c0*/  STSM.16.M88.4 [R4], R8 ;  /* 0x0000000804007844 */ /* 0x0003e40000000200 */
[C---:B-1----:R-:W-:Y:S02]  /*c4d0*/  LOP3.LUT R4, R21.reuse, R18, RZ, 0xfc, !PT ;  /* 0x0000001215047212 */ /* 0x042fe400078efcff */
[----:B------:R-:W-:-:S04]  /*c4e0*/  LOP3.LUT R21, R21, R17, RZ, 0xfc, !PT ;  /* 0x0000001115157212 */ /* 0x000fc800078efcff */
[----:B------:R-:W1:Y:S01]  /*c4f0*/  LDSM.16.MT88.4 R4, [R4+UR40+0xf200] ;  /* 0x00f200280404783b */ /* 0x000e620008004200 */
[----:B------:R-:W-:Y:S01]  /*c500*/  IMAD.IADD R21, R16, 0x1, R21 ;  /* 0x0000000110157824 */ /* 0x000fe200078e0215 */
[C-C-:B-1----:R-:W-:Y:S02]  /*c510*/  PRMT R8, R4.reuse, 0x6420, R5.reuse ;  /* 0x0000642004087816 */ /* 0x142fe40000000005 */
[----:B------:R-:W-:Y:S02]  /*c520*/  PRMT R9, R4, 0x7531, R5 ;  /* 0x0000753104097816 */ /* 0x000fe40000000005 */
[C-C-:B------:R-:W-:Y:S02]  /*c530*/  PRMT R10, R6.reuse, 0x6420, R7.reuse ;  /* 0x00006420060a7816 */ /* 0x140fe40000000007 */
[----:B------:R-:W-:Y:S02]  /*c540*/  PRMT R11, R6, 0x7531, R7 ;  /* 0x00007531060b7816 */ /* 0x000fe40000000007 */
[----:B------:R-:W-:Y:S01]  /*c550*/  LOP3.LUT R4, R14, R18, RZ, 0xfc, !PT ;  /* 0x000000120e047212 */ /* 0x000fe200078efcff */
[----:B------:R-:W-:-:S02]  /*c560*/  VIADD R14, R2, 0x4800 ;  /* 0x00004800020e7836 */ /* 0x000fc40000000000 */
[----:B------:R1:W-:Y:S04]  /*c570*/  STSM.16.M88.4 [R15], R8 ;  /* 0x000000080f007844 */ /* 0x0003e80000000200 */
[----:B------:R-:W3:Y:S01]  /*c580*/  LDSM.16.MT88.4 R4, [R4+UR40+0xf200] ;  /* 0x00f200280404783b */ /* 0x000ee20008004200 */
[----:B-1----:R-:W-:Y:S01]  /*c590*/  VIADD R15, R2, 0x6000 ;  /* 0x00006000020f7836 */ /* 0x002fe20000000000 */
[C-C-:B---3--:R-:W-:Y:S02]  /*c5a0*/  PRMT R8, R4.reuse, 0x6420, R5.reuse ;  /* 0x0000642004087816 */ /* 0x148fe40000000005 */
[----:B------:R-:W-:Y:S02]  /*c5b0*/  PRMT R9, R4, 0x7531, R5 ;  /* 0x0000753104097816 */ /* 0x000fe40000000005 */
[----:B------:R-:W-:-:S02]  /*c5c0*/  PRMT R10, R6, 0x6420, R7 ;  /* 0x00006420060a7816 */ /* 0x000fc40000000007 */
        /* <DEDUP_REMOVED lines=19> */
[----:B------:R-:W-:Y:S02]  /*c700*/  LOP3.LUT R4, R13, R17, RZ, 0xfc, !PT ;  /* 0x000000110d047212 */ /* 0x000fe400078efcff */
[C-C-:B------:R-:W-:Y:S02]  /*c710*/  PRMT R10, R6.reuse, 0x6420, R7.reuse ;  /* 0x00006420060a7816 */ /* 0x140fe40000000007 */
[----:B------:R-:W-:Y:S01]  /*c720*/  PRMT R11, R6, 0x7531, R7 ;  /* 0x00007531060b7816 */ /* 0x000fe20000000007 */
[----:B------:R-:W-:-:S05]  /*c730*/  IMAD.IADD R4, R16, 0x1, R4 ;  /* 0x0000000110047824 */ /* 0x000fca00078e0204 */
[----:B------:R1:W-:Y:S02]  /*c740*/  STSM.16.M88.4 [R4], R8 ;  /* 0x0000000804007844 */ /* 0x0003e40000000200 */
[----:B-1----:R-:W-:-:S06]  /*c750*/  LOP3.LUT R4, R20, R18, RZ, 0xfc, !PT ;  /* 0x0000001214047212 */ /* 0x002fcc00078efcff */
[----:B------:R-:W1:Y:S02]  /*c760*/  LDSM.16.MT88.4 R4, [R4+UR40+0xf200] ;  /* 0x00f200280404783b */ /* 0x000e640008004200 */
[C-C-:B-1----:R-:W-:Y:S02]  /*c770*/  PRMT R8, R4.reuse, 0x6420, R5.reuse ;  /* 0x0000642004087816 */ /* 0x142fe40000000005 */
[----:B------:R-:W-:Y:S02]  /*c780*/  PRMT R9, R4, 0x7531, R5 ;  /* 0x0000753104097816 */ /* 0x000fe40000000005 */
[----:B------:R-:W-:Y:S02]  /*c790*/  LOP3.LUT R4, R14, R17, RZ, 0xfc, !PT ;  /* 0x000000110e047212 */ /* 0x000fe400078efcff */
[C-C-:B------:R-:W-:Y:S02]  /*c7a0*/  PRMT R10, R6.reuse, 0x6420, R7.reuse ;  /* 0x00006420060a7816 */ /* 0x140fe40000000007 */
[----:B------:R-:W-:Y:S01]  /*c7b0*/  PRMT R11, R6, 0x7531, R7 ;  /* 0x00007531060b7816 */ /* 0x000fe20000000007 */
[----:B------:R-:W-:Y:S01]  /*c7c0*/  IMAD.IADD R4, R16, 0x1, R4 ;  /* 0x0000000110047824 */ /* 0x000fe200078e0204 */
[----:B------:R-:W-:-:S04]  /*c7d0*/  LOP3.LUT R14, R14, R18, RZ, 0xfc, !PT ;  /* 0x000000120e0e7212 */ /* 0x000fc800078efcff */
[----:B------:R1:W-:Y:S02]  /*c7e0*/  STSM.16.M88.4 [R4], R8 ;  /* 0x0000000804007844 */ /* 0x0003e40000000200 */
[----:B-1----:R-:W-:Y:S01]  /*c7f0*/  LOP3.LUT R4, R13, R18, RZ, 0xfc, !PT ;  /* 0x000000120d047212 */ /* 0x002fe200078efcff */
[C---:B------:R-:W-:Y:S02]  /*c800*/  VIADD R11, R2.reuse, 0x5000 ;  /* 0x00005000020b7836 */ /* 0x040fe40000000000 */
[----:B------:R-:W-:-:S03]  /*c810*/  VIADD R13, R2, 0x6800 ;  /* 0x00006800020d7836 */ /* 0x000fc60000000000 */
        /* <DEDUP_REMOVED lines=15> */
[--C-:B------:R-:W-:Y:S01]  /*c910*/  PRMT R10, R6, 0x6420, R7.reuse ;  /* 0x00006420060a7816 */ /* 0x100fe20000000007 */
[----:B------:R-:W-:Y:S01]  /*c920*/  VIADD R2, R2, 0x7000 ;  /* 0x0000700002027836 */ /* 0x000fe20000000000 */
[----:B------:R-:W-:Y:S02]  /*c930*/  PRMT R11, R6, 0x7531, R7 ;  /* 0x00007531060b7816 */ /* 0x000fe40000000007 */
[----:B------:R-:W-:-:S03]  /*c940*/  LOP3.LUT R4, R5, R18, RZ, 0xfc, !PT ;  /* 0x0000001205047212 */ /* 0x000fc600078efcff */
        /* <DEDUP_REMOVED lines=30> */
.L_x_2961:
[----:B---3--:R3:W-:Y:S01]  /*cb30*/  SYNCS.ARRIVE.TRANS64.A1T0 RZ, [R12+URZ+0x33450], RZ ;  /* 0x033450ff0cff79a7 */ /* 0x0087e2000810003f */
[----:B------:R-:W-:Y:S06]  /*cb40*/  BAR.SYNC.DEFER_BLOCKING 0x2, 0x80 ;  /* 0x0082000000007b1d */ /* 0x000fec0000010000 */
[----:B------:R-:W-:Y:S05]  /*cb50*/  @!P0 BRA `(.L_x_2962) ;  /* 0x0000000000048947 */ /* 0x000fea0003800000 */
[----:B------:R-:W-:Y:S01]  /*cb60*/  BPT.TRAP 0x1 ;  /* 0x000000040000795c */ /* 0x000fe20000300000 */
.L_x_2962:
[----:B------:R-:W4:Y:S04]  /*cb70*/  LDL R4, [R1+0x14] ;  /* 0x0000140001047983 */ /* 0x000f280000100800 */
[----:B-1----:R-:W5:Y:S01]  /*cb80*/  LDL R2, [R1+0x18] ;  /* 0x0000180001027983 */ /* 0x002f620000100800 */
[----:B----4-:R-:W-:-:S13]  /*cb90*/  ISETP.NE.AND P0, PT, R4, RZ, PT ;  /* 0x000000ff0400720c */ /* 0x010fda0003f05270 */
[----:B---3--:R-:W-:-:S05]  /*cba0*/  @P0 VIADD R12, R12, 0x33480 ;  /* 0x000334800c0c0836 */ /* 0x008fca0000000000 */
[----:B-----5:R-:W-:-:S04]  /*cbb0*/  @P0 PRMT R12, R2, 0x654, R12 ;  /* 0x00000654020c0816 */ /* 0x020fc8000000000c */
[----:B------:R1:W-:Y:S01]  /*cbc0*/  @P0 SYNCS.ARRIVE.TRANS64.RED.A1T0 RZ, [R12+URZ], RZ ;  /* 0x000000ff0cff09a7 */ /* 0x0003e2000810043f */
[----:B------:R-:W-:Y:S02]  /*cbd0*/  BPT.TRAP 0x1 ;  /* 0x000000040000795c */ /* 0x000fe40000300000 */
[----:B------:R4:W5:Y:S01]  /*cbe0*/  LDL R2, [R1+0x4] ;  /* 0x0000040001027983 */ /* 0x0009620000100800 */
[C---:B------:R-:W-:Y:S01]  /*cbf0*/  ISETP.GT.AND P0, PT, R3.reuse, RZ, PT ;  /* 0x000000ff0300720c */ /* 0x040fe20003f04270 */
[----:B------:R-:W-:Y:S02]  /*cc00*/  VIADD R3, R3, 0xffffffff ;  /* 0xffffffff03037836 */ /* 0x000fe40000000000 */
[----:B------:R4:W5:Y:S10]  /*cc10*/  LDL R8, [R1] ;  /* 0x0000000001087983 */ /* 0x0009740000100800 */
[----:B----4-:R-:W-:Y:S05]  /*cc20*/  @P0 BRA `(.L_x_2963) ;  /* 0xffffffe8000c0947 */ /* 0x010fea000383ffff */
.L_x_2936:
[----:B------:R-:W-:-:S05]  /*cc30*/  IMAD.U32 R0, RZ, RZ, UR43 ;  /* 0x0000002bff007e24 */ /* 0x000fca000f8e00ff */
[----:B------:R-:W-:-:S13]  /*cc40*/  ISETP.NE.AND P0, PT, R0, 0x3, PT ;  /* 0x000000030000780c */ /* 0x000fda0003f05270 */
[----:B------:R-:W-:Y:S05]  /*cc50*/  @!P0 BRA `(.L_x_2964) ;  /* 0x0000000000048947 */ /* 0x000fea0003800000 */
[----:B---3--:R-:W-:Y:S01]  /*cc60*/  BPT.TRAP 0x1 ;  /* 0x000000040000795c */ /* 0x008fe20000300000 */
.L_x_2964:
[----:B--2--5:R-:W2:Y:S04]  /*cc70*/  LDL R2, [R1+0x4] ;  /* 0x0000040001027983 */ /* 0x024ea80000100800 */
[----:B------:R-:W4:Y:S01]  /*cc80*/  LDL R0, [R1] ;  /* 0x0000000001007983 */ /* 0x000f220000100800 */
[----:B------:R-:W-:Y:S01]  /*cc90*/  BSSY B0, `(.L_x_2965) ;  /* 0x0000008000007945 */ /* 0x000fe20003800000 */
[----:B--2---:R-:W-:-:S04]  /*cca0*/  LOP3.LUT R3, R2, 0x1, RZ, 0x3c, !PT ;  /* 0x0000000102037812 */ /* 0x004fc800078e3cff */
[----:B------:R-:W-:Y:S02]  /*ccb0*/  SHF.L.U32 R3, R3, 0x1f, RZ ;  /* 0x0000001f03037819 */ /* 0x000fe400000006ff */
[----:B----4-:R-:W-:-:S04]  /*ccc0*/  LEA R0, R0, UR40, 0x3 ;  /* 0x0000002800007c11 */ /* 0x010fc8000f8e18ff */
[----:B------:R-:W2:Y:S01]  /*ccd0*/  SYNCS.PHASECHK.TRANS64.TRYWAIT P2, [R0+URZ+0x33470], R3 ;  /* 0x03347003000075a7 */ /* 0x000ea2000804017f */
[----:B------:R-:W-:-:S05]  /*cce0*/  IMAD.U32 R2, RZ, RZ, UR48 ;  /* 0x00000030ff027e24 */ /* 0x000fca000f8e00ff */
[----:B------:R-:W-:Y:S01]  /*ccf0*/  ISETP.NE.AND P1, PT, R2, 0x3, PT ;  /* 0x000000030200780c */ /* 0x000fe20003f25270 */
[----:B--2---:R-:W-:-:S12]  /*cd00*/  @!P2 BRA `(.L_x_2966) ;  /* 0x000000140030a947 */ /* 0x004fd80003800000 */
.L_x_2998:
[----:B---3--:R-:W-:Y:S05]  /*cd10*/  BSYNC B0 ;  /* 0x0000000000007941 */ /* 0x008fea0003800000 */
.L_x_2965:
[----:B------:R-:W-:Y:S05]  /*cd20*/  @!P1 BRA `(.L_x_2967) ;  /* 0x0000000000049947 */ /* 0x000fea0003800000 */
[----:B------:R-:W-:Y:S01]  /*cd30*/  BPT.TRAP 0x1 ;  /* 0x000000040000795c */ /* 0x000fe20000300000 */
.L_x_2967:
[----:B------:R-:W2:Y:S02]  /*cd40*/  LDL R2, [R1+0x4] ;  /* 0x0000040001027983 */ /* 0x000ea40000100800 */
[----:B--2---:R-:W-:-:S04]  /*cd50*/  SHF.L.U32 R3, R2, 0x1f, RZ ;  /* 0x0000001f02037819 */ /* 0x004fc800000006ff */
[----:B------:R-:W2:Y:S02]  /*cd60*/  SYNCS.PHASECHK.TRANS64.TRYWAIT P2, [R0+URZ+0x33460], R3 ;  /* 0x03346003000075a7 */ /* 0x000ea4000804017f */
[----:B--2---:R-:W-:Y:S05]  /*cd70*/  @!P2 BRA `(.L_x_2968) ;  /* 0x000000140028a947 */ /* 0x004fea0003800000 */
.L_x_2999:
[----:B------:R-:W3:Y:S01]  /*cd80*/  LDL R2, [R1] ;  /* 0x0000000001027983 */ /* 0x000ee20000100800 */
[----:B------:R-:W-:Y:S05]  /*cd90*/  WARPSYNC.ALL ;  /* 0x0000000000007948 */ /* 0x000fea0003800000 */
[----:B---3--:R-:W-:-:S04]  /*cda0*/  IMAD R2, R2, 0x7800, RZ ;  /* 0x0000780002027824 */ /* 0x008fc800078e02ff */
[C---:B------:R-:W-:Y:S01]  /*cdb0*/  VIADD R13, R2.reuse, 0x2800 ;  /* 0x00002800020d7836 */ /* 0x040fe20000000000 */
[C---:B--2---:R-:W-:Y:S01]  /*cdc0*/  LOP3.LUT R3, R2.reuse, R18, RZ, 0xfc, !PT ;  /* 0x0000001202037212 */ /* 0x044fe200078efcff */
[----:B------:R-:W-:-:S04]  /*cdd0*/  VIADD R20, R2, 0x5000 ;  /* 0x0000500002147836 */ /* 0x000fc80000000000 */
[----:B------:R2:W1:Y:S01]  /*cde0*/  LDSM.16.MT88.4 R4, [R3+UR40+0xf200] ;  /* 0x00f200280304783b */ /* 0x0004620008004200 */
[C---:B------:R-:W-:Y:S02]  /*cdf0*/  LOP3.LUT R15, R20.reuse, R18, RZ, 0xfc, !PT ;  /* 0x00000012140f7212 */ /* 0x040fe400078efcff */
[----:B------:R-:W-:Y:S01]  /*ce00*/  LOP3.LUT R20, R20, R17, RZ, 0xfc, !PT ;  /* 0x0000001114147212 */ /* 0x000fe200078efcff */
[----:B--2---:R-:W-:-:S04]  /*ce10*/  VIADD R3, R2, 0x800 ;  /* 0x0000080002037836 */ /* 0x004fc80000000000 */
[----:B------:R-:W-:Y:S01]  /*ce20*/  IMAD.IADD R20, R16, 0x1, R20 ;  /* 0x0000000110147824 */ /* 0x000fe200078e0214 */
[C-C-:B-1----:R-:W-:Y:S02]  /*ce30*/  PRMT R8, R4.reuse, 0x6420, R5.reuse ;  /* 0x0000642004087816 */ /* 0x142fe40000000005 */
[----:B------:R-:W-:Y:S02]  /*ce40*/  PRMT R9, R4, 0x7531, R5 ;  /* 0x0000753104097816 */ /* 0x000fe40000000005 */
[----:B------:R-:W-:Y:S02]  /*ce50*/  LOP3.LUT R5, R2, R17, RZ, 0xfc, !PT ;  /* 0x0000001102057212 */ /* 0x000fe400078efcff */
[C-C-:B------:R-:W-:Y:S02]  /*ce60*/  PRMT R10, R6.reuse, 0x6420, R7.reuse ;  /* 0x00006420060a7816 */ /* 0x140fe40000000007 */
[----:B------:R-:W-:Y:S01]  /*ce70*/  PRMT R11, R6, 0x7531, R7 ;  /* 0x00007531060b7816 */ /* 0x000fe20000000007 */
[----:B------:R-:W-:Y:S01]  /*ce80*/  IMAD.IADD R12, R16, 0x1, R5 ;  /* 0x00000001100c7824 */ /* 0x000fe200078e0205 */
[----:B------:R-:W-:-:S02]  /*ce90*/  LOP3.LUT R4, R13, R18, RZ, 0xfc, !PT ;  /* 0x000000120d047212 */ /* 0x000fc400078efcff */
[----:B------:R-:W-:Y:S02]  /*cea0*/  LOP3.LUT R13, R13, R17, RZ, 0xfc, !PT ;  /* 0x000000110d0d7212 */ /* 0x000fe400078efcff */
[----:B------:R1:W-:Y:S03]  /*ceb0*/  STSM.16.M88.4 [R12], R8 ;  /* 0x000000080c007844 */ /* 0x0003e60000000200 */
[----:B------:R-:W-:Y:S01]  /*cec0*/  IMAD.IADD R13, R16, 0x1, R13 ;  /* 0x00000001100d7824 */ /* 0x000fe200078e020d */
[----:B------:R-:W2:Y:S01]  /*ced0*/  LDSM.16.MT88.4 R4, [R4+UR40+0xf200] ;  /* 0x00f200280404783b */ /* 0x000ea20008004200 */
[----:B-1----:R-:W-:Y:S01]  /*cee0*/  VIADD R12, R2, 0x1000 ;  /* 0x00001000020c7836 */ /* 0x002fe20000000000 */
[C-C-:B--2---:R-:W-:Y:S02]  /*cef0*/  PRMT R8, R4.reuse, 0x6420, R5.reuse ;  /* 0x0000642004087816 */ /* 0x144fe40000000005 */
[----:B------:R-:W-:-:S02]  /*cf00*/  PRMT R9, R4, 0x7531, R5 ;  /* 0x0000753104097816 */ /* 0x000fc40000000005 */
[----:B------:R-:W-:Y:S02]  /*cf10*/  LOP3.LUT R5, R3, R17, RZ, 0xfc, !PT ;  /* 0x0000001103057212 */ /* 0x000fe400078efcff */
[C-C-:B------:R-:W-:Y:S02]  /*cf20*/  PRMT R10, R6.reuse, 0x6420, R7.reuse ;  /* 0x00006420060a7816 */ /* 0x140fe40000000007 */
[----:B------:R-:W-:Y:S01]  /*cf30*/  PRMT R11, R6, 0x7531, R7 ;  /* 0x00007531060b7816 */ /* 0x000fe20000000007 */
[----:B------:R-:W-:-:S05]  /*cf40*/  IMAD.IADD R14, R16, 0x1, R5 ;  /* 0x00000001100e7824 */ /* 0x000fca00078e0205 */
[----:B------:R1:W-:Y:S04]  /*cf50*/  STSM.16.M88.4 [R14], R8 ;  /* 0x000000080e007844 */ /* 0x0003e80000000200 */
[----:B------:R-:W2:Y:S01]  /*cf60*/  LDSM.16.MT88.4 R4, [R15+UR40+0xf200] ;  /* 0x00f200280f04783b */ /* 0x000ea20008004200 */
[----:B-1----:R-:W-:Y:S01]  /*cf70*/  VIADD R14, R2, 0x1800 ;  /* 0x00001800020e7836 */ /* 0x002fe20000000000 */
[C-C-:B--2---:R-:W-:Y:S02]  /*cf80*/  PRMT R8, R4.reuse, 0x6420, R5.reuse ;  /* 0x0000642004087816 */ /* 0x144fe40000000005 */
[----:B------:R-:W-:Y:S02]  /*cf90*/  PRMT R9, R4, 0x7531, R5 ;  /* 0x0000753104097816 */ /* 0x000fe40000000005 */
[----:B------:R-:W-:-:S02]  /*cfa0*/  LOP3.LUT R5, R12, R17, RZ, 0xfc, !PT ;  /* 0x000000110c057212 */ /* 0x000fc400078efcff */
[C-C-:B------:R-:W-:Y:S02]  /*cfb0*/  PRMT R10, R6.reuse, 0x6420, R7.reuse ;  /* 0x00006420060a7816 */ /* 0x140fe40000000007 */
[----:B------:R-:W-:Y:S01]  /*cfc0*/  PRMT R11, R6, 0x7531, R7 ;  /* 0x00007531060b7816 */ /* 0x000fe20000000007 */
[----:B------:R-:W-:Y:S01]  /*cfd0*/  IMAD.IADD R19, R16, 0x1, R5 ;  /* 0x0000000110137824 */ /* 0x000fe200078e0205 */
[-C--:B------:R-:W-:Y:S02]  /*cfe0*/  LOP3.LUT R4, R3, R18.reuse, RZ, 0xfc, !PT ;  /* 0x0000001203047212 */ /* 0x080fe400078efcff */
        /* <DEDUP_REMOVED lines=16> */
[----:B-1----:R-:W-:-:S05]  /*d0f0*/  VIADD R15, R2, 0x5800 ;  /* 0x00005800020f7836 */ /* 0x002fca0000000000 */
[C---:B------:R-:W-:Y:S02]  /*d100*/  LOP3.LUT R21, R15.reuse, R18, RZ, 0xfc, !PT ;  /* 0x000000120f157212 */ /* 0x040fe400078efcff */
[----:B------:R-:W-:-:S05]  /*d110*/  LOP3.LUT R15, R15, R17, RZ, 0xfc, !PT ;  /* 0x000000110f0f7212 */ /* 0x000fca00078efcff */
[----:B------:R-:W-:Y:S01]  /*d120*/  IMAD.IADD R15, R16, 0x1, R15 ;  /* 0x00000001100f7824 */ /* 0x000fe200078e020f */
[C-C-:B--2---:R-:W-:Y:S02]  /*d130*/  PRMT R8, R4.reuse, 0x6420, R5.reuse ;  /* 0x0000642004087816 */ /* 0x144fe40000000005 */
[----:B------:R-:W-:Y:S02]  /*d140*/  PRMT R9, R4, 0x7531, R5 ;  /* 0x0000753104097816 */ /* 0x000fe40000000005 */
[C---:B------:R-:W-:Y:S02]  /*d150*/  LOP3.LUT R4, R19.reuse, R17, RZ, 0xfc, !PT ;  /* 0x0000001113047212 */ /* 0x040fe400078efcff */
[C-C-:B------:R-:W-:Y:S02]  /*d160*/  PRMT R10, R6.reuse, 0x6420, R7.reuse ;  /* 0x00006420060a7816 */ /* 0x140fe40000000007 */
[----:B------:R-:W-:Y:S01]  /*d170*/  PRMT R11, R6, 0x7531, R7 ;  /* 0x00007531060b7816 */ /* 0x000fe20000000007 */
[----:B------:R-:W-:Y:S01]  /*d180*/  IMAD.IADD R4, R16, 0x1, R4 ;  /* 0x0000000110047824 */ /* 0x000fe200078e0204 */
[----:B------:R-:W-:-:S04]  /*d190*/  LOP3.LUT R19, R19, R18, RZ, 0xfc, !PT ;  /* 0x0000001213137212 */ /* 0x000fc800078efcff */
[----:B------:R-:W-:Y:S04]  /*d1a0*/  STSM.16.M88.4 [R4], R8 ;  /* 0x0000000804007844 */ /* 0x000fe80000000200 */
[----:B------:R1:W2:Y:S02]  /*d1b0*/  LDSM.16.MT88.4 R4, [R21+UR40+0xf200] ;  /* 0x00f200281504783b */ /* 0x0002a40008004200 */
[----:B-1----:R-:W-:Y:S02]  /*d1c0*/  IMAD.IADD R21, R16, 0x1, R3 ;  /* 0x0000000110157824 */ /* 0x002fe400078e0203 */
[----:B------:R-:W-:Y:S01]  /*d1d0*/  VIADD R3, R2, 0x3800 ;  /* 0x0000380002037836 */ /* 0x000fe20000000000 */
[C-C-:B--2---:R-:W-:Y:S02]  /*d1e0*/  PRMT R8, R4.reuse, 0x6420, R5.reuse ;  /* 0x0000642004087816 */ /* 0x144fe40000000005 */
[----:B------:R-:W-:-:S02]  /*d1f0*/  PRMT R9, R4, 0x7531, R5 ;  /* 0x0000753104097816 */ /* 0x000fc40000000005 */
[C-C-:B------:R-:W-:Y:S02]  /*d200*/  PRMT R10, R6.reuse, 0x6420, R7.reuse ;  /* 0x00006420060a7816 */ /* 0x140fe40000000007 */
[----:B------:R-:W-:-:S05]  /*d210*/  PRMT R11, R6, 0x7531, R7 ;  /* 0x00007531060b7816 */ /* 0x000fca0000000007 */
[----:B------:R1:W-:Y:S04]  /*d220*/  STSM.16.M88.4 [R13], R8 ;  /* 0x000000080d007844 */ /* 0x0003e80000000200 */
[----:B------:R-:W2:Y:S01]  /*d230*/  LDSM.16.MT88.4 R4, [R12+UR40+0xf200] ;  /* 0x00f200280c04783b */ /* 0x000ea20008004200 */
[----:B-1----:R-:W-:Y:S01]  /*d240*/  VIADD R13, R2, 0x6000 ;  /* 0x00006000020d7836 */ /* 0x002fe20000000000 */
[C-C-:B--2---:R-:W-:Y:S02]  /*d250*/  PRMT R8, R4.reuse, 0x6420, R5.reuse ;  /* 0x0000642004087816 */ /* 0x144fe40000000005 */
[----:B------:R-:W-:Y:S02]  /*d260*/  PRMT R9, R4, 0x7531, R5 ;  /* 0x0000753104097816 */ /* 0x000fe40000000005 */
[----:B------:R-:W-:-:S02]  /*d270*/  PRMT R10, R6, 0x6420, R7 ;  /* 0x00006420060a7816 */ /* 0x000fc40000000007 */
[----:B------:R-:W-:Y:S02]  /*d280*/  PRMT R11, R6, 0x7531, R7 ;  /* 0x00007531060b7816 */ /* 0x000fe40000000007 */
[C---:B------:R-:W-:Y:S02]  /*d290*/  LOP3.LUT R4, R3.reuse, R18, RZ, 0xfc, !PT ;  /* 0x0000001203047212 */ /* 0x040fe400078efcff */
[----:B------:R-:W-:Y:S01]  /*d2a0*/  LOP3.LUT R3, R3, R17, RZ, 0xfc, !PT ;  /* 0x0000001103037212 */ /* 0x000fe200078efcff */
[----:B------:R1:W-:Y:S04]  /*d2b0*/  STSM.16.M88.4 [R21], R8 ;  /* 0x0000000815007844 */ /* 0x0003e80000000200 */
[----:B------:R-:W2:Y:S01]  /*d2c0*/  LDSM.16.MT88.4 R4, [R4+UR40+0xf200] ;  /* 0x00f200280404783b */ /* 0x000ea20008004200 */
[----:B------:R-:W-:-:S02]  /*d2d0*/  IMAD.IADD R12, R16, 0x1, R3 ;  /* 0x00000001100c7824 */ /* 0x000fc400078e0203 */
[----:B------:R-:W-:Y:S01]  /*d2e0*/  VIADD R3, R2, 0x4000 ;  /* 0x0000400002037836 */ /* 0x000fe20000000000 */
[C---:B-1----:R-:W-:Y:S02]  /*d2f0*/  LOP3.LUT R21, R13.reuse, R18, RZ, 0xfc, !PT ;  /* 0x000000120d157212 */ /* 0x042fe400078efcff */
[----:B------:R-:W-:-:S05]  /*d300*/  LOP3.LUT R13, R13, R17, RZ, 0xfc, !PT ;  /* 0x000000110d0d7212 */ /* 0x000fca00078efcff */
[----:B------:R-:W-:Y:S01]  /*d310*/  IMAD.IADD R13, R16, 0x1, R13 ;  /* 0x00000001100d7824 */ /* 0x000fe200078e020d */
[C-C-:B--2---:R-:W-:Y:S02]  /*d320*/  PRMT R8, R4.reuse, 0x6420, R5.reuse ;  /* 0x0000642004087816 */ /* 0x144fe40000000005 */
[----:B------:R-:W-:Y:S02]  /*d330*/  PRMT R9, R4, 0x7531, R5 ;  /* 0x0000753104097816 */ /* 0x000fe40000000005 */
[C-C-:B------:R-:W-:Y:S02]  /*d340*/  PRMT R10, R6.reuse, 0x6420, R7.reuse ;  /* 0x00006420060a7816 */ /* 0x140fe40000000007 */
[----:B------:R-:W-:-:S05]  /*d350*/  PRMT R11, R6, 0x7531, R7 ;  /* 0x00007531060b7816 */ /* 0x000fca0000000007 */
[----:B------:R-:W-:Y:S04]  /*d360*/  STSM.16.M88.4 [R12], R8 ;  /* 0x000000080c007844 */ /* 0x000fe80000000200 */
[----:B------:R1:W2:Y:S02]  /*d370*/  LDSM.16.MT88.4 R4, [R21+UR40+0xf200] ;  /* 0x00f200281504783b */ /* 0x0002a40008004200 */
[----:B-1----:R-:W-:Y:S01]  /*d380*/  LOP3.LUT R21, R3, R18, RZ, 0xfc, !PT ;  /* 0x0000001203157212 */ /* 0x002fe200078efcff */
[----:B------:R-:W-:Y:S01]  /*d390*/  VIADD R12, R2, 0x4800 ;  /* 0x00004800020c7836 */ /* 0x000fe20000000000 */
[C-C-:B--2---:R-:W-:Y:S02]  /*d3a0*/  PRMT R8, R4.reuse, 0x6420, R5.reuse ;  /* 0x0000642004087816 */ /* 0x144fe40000000005 */
[----:B------:R-:W-:-:S02]  /*d3b0*/  PRMT R9, R4, 0x7531, R5 ;  /* 0x0000753104097816 */ /* 0x000fc40000000005 */
[----:B------:R-:W-:Y:S01]  /*d3c0*/  LOP3.LUT R4, R3, R17, RZ, 0xfc, !PT ;  /* 0x0000001103047212 */ /* 0x000fe200078efcff */
[----:B------:R-:W-:Y:S01]  /*d3d0*/  VIADD R3, R2, 0x6800 ;  /* 0x0000680002037836 */ /* 0x000fe20000000000 */
[--C-:B------:R-:W-:Y:S01]  /*d3e0*/  PRMT R10, R6, 0x6420, R7.reuse ;  /* 0x00006420060a7816 */ /* 0x100fe20000000007 */
[----:B------:R-:W-:Y:S01]  /*d3f0*/  VIADD R2, R2, 0x7000 ;  /* 0x0000700002027836 */ /* 0x000fe20000000000 */
[----:B------:R-:W-:Y:S01]  /*d400*/  PRMT R11, R6, 0x7531, R7 ;  /* 0x00007531060b7816 */ /* 0x000fe20000000007 */
[----:B------:R-:W-:-:S05]  /*d410*/  IMAD.IADD R4, R16, 0x1, R4 ;  /* 0x0000000110047824 */ /* 0x000fca00078e0204 */
[----:B------:R-:W-:Y:S04]  /*d420*/  STSM.16.M88.4 [R4], R8 ;  /* 0x0000000804007844 */ /* 0x000fe80000000200 */
[----:B------:R1:W2:Y:S02]  /*d430*/  LDSM.16.MT88.4 R4, [R14+UR40+0xf200] ;  /* 0x00f200280e04783b */ /* 0x0002a40008004200 */
[C---:B-1----:R-:W-:Y:S02]  /*d440*/  LOP3.LUT R14, R3.reuse, R18, RZ, 0xfc, !PT ;  /* 0x00000012030e7212 */ /* 0x042fe400078efcff */
[----:B------:R-:W-:-:S05]  /*d450*/  LOP3.LUT R3, R3, R17, RZ, 0xfc, !PT ;  /* 0x0000001103037212 */ /* 0x000fca00078efcff */
[----:B------:R-:W-:Y:S01]  /*d460*/  IMAD.IADD R3, R16, 0x1, R3 ;  /* 0x0000000110037824 */ /* 0x000fe200078e0203 */
[C-C-:B--2---:R-:W-:Y:S02]  /*d470*/  PRMT R8, R4.reuse, 0x6420, R5.reuse ;  /* 0x0000642004087816 */ /* 0x144fe40000000005 */
[----:B------:R-:W-:Y:S02]  /*d480*/  PRMT R9, R4, 0x7531, R5 ;  /* 0x0000753104097816 */ /* 0x000fe40000000005 */
[----:B------:R-:W-:Y:S02]  /*d490*/  LOP3.LUT R4, R12, R17, RZ, 0xfc, !PT ;  /* 0x000000110c047212 */ /* 0x000fe400078efcff */
[C-C-:B------:R-:W-:Y:S02]  /*d4a0*/  PRMT R10, R6.reuse, 0x6420, R7.reuse ;  /* 0x00006420060a7816 */ /* 0x140fe40000000007 */
[----:B------:R-:W-:Y:S01]  /*d4b0*/  PRMT R11, R6, 0x7531, R7 ;  /* 0x00007531060b7816 */ /* 0x000fe20000000007 */
[----:B------:R-:W-:Y:S01]  /*d4c0*/  IMAD.IADD R4, R16, 0x1, R4 ;  /* 0x0000000110047824 */ /* 0x000fe200078e0204 */
[----:B------:R-:W-:-:S04]  /*d4d0*/  LOP3.LUT R12, R12, R18, RZ, 0xfc, !PT ;  /* 0x000000120c0c7212 */ /* 0x000fc800078efcff */
        /* <DEDUP_REMOVED lines=18> */
[----:B------:R1:W-:Y:S04]  /*d600*/  STSM.16.M88.4 [R13], R8 ;  /* 0x000000080d007844 */ /* 0x0003e80000000200 */
[----:B------:R-:W2:Y:S01]  /*d610*/  LDSM.16.MT88.4 R4, [R12+UR40+0xf200] ;  /* 0x00f200280c04783b */ /* 0x000ea20008004200 */
[----:B-1----:R-:W-:-:S05]  /*d620*/  LOP3.LUT R13, R2, R17, RZ, 0xfc, !PT ;  /* 0x00000011020d7212 */ /* 0x002fca00078efcff */
[----:B------:R-:W-:Y:S01]  /*d630*/  IMAD.IADD R13, R16, 0x1, R13 ;  /* 0x00000001100d7824 */ /* 0x000fe200078e020d */
[C-C-:B--2---:R-:W-:Y:S02]  /*d640*/  PRMT R8, R4.reuse, 0x6420, R5.reuse ;  /* 0x0000642004087816 */ /* 0x144fe40000000005 */
[----:B------:R-:W-:Y:S02]  /*d650*/  PRMT R9, R4, 0x7531, R5 ;  /* 0x0000753104097816 */ /* 0x000fe40000000005 */
[C-C-:B------:R-:W-:Y:S02]  /*d660*/  PRMT R10, R6.reuse, 0x6420, R7.reuse ;  /* 0x00006420060a7816 */ /* 0x140fe40000000007 */
        /* <DEDUP_REMOVED lines=17> */
.L_x_2969:
[----:B--2---:R2:W-:Y:S01]  /*d780*/  SYNCS.ARRIVE.TRANS64.A1T0 RZ, [R0+URZ+0x33450], RZ ;  /* 0x033450ff00ff79a7 */ /* 0x0045e2000810003f */
[----:B------:R-:W-:Y:S06]  /*d790*/  BAR.SYNC.DEFER_BLOCKING 0x2, 0x80 ;  /* 0x0082000000007b1d */ /* 0x000fec0000010000 */
[----:B------:R-:W-:Y:S05]  /*d7a0*/  @!P0 BRA `(.L_x_2970) ;  /* 0x0000000000048947 */ /* 0x000fea0003800000 */
[----:B------:R-:W-:Y:S01]  /*d7b0*/  BPT.TRAP 0x1 ;  /* 0x000000040000795c */ /* 0x000fe20000300000 */
.L_x_2970:
[----:B------:R-:W3:Y:S04]  /*d7c0*/  LDL R3, [R1+0x14] ;  /* 0x0000140001037983 */ /* 0x000ee80000100800 */
[----:B------:R-:W4:Y:S01]  /*d7d0*/  LDL R2, [R1+0x18] ;  /* 0x0000180001027983 */ /* 0x000f220000100800 */
[----:B---3--:R-:W-:-:S13]  /*d7e0*/  ISETP.NE.AND P0, PT, R3, RZ, PT ;  /* 0x000000ff0300720c */ /* 0x008fda0003f05270 */
[----:B--2---:R-:W-:-:S05]  /*d7f0*/  @P0 VIADD R0, R0, 0x33480 ;  /* 0x0003348000000836 */ /* 0x004fca0000000000 */
[----:B----4-:R-:W-:-:S04]  /*d800*/  @P0 PRMT R0, R2, 0x654, R0 ;  /* 0x0000065402000816 */ /* 0x010fc80000000000 */
[----:B------:R2:W-:Y:S01]  /*d810*/  @P0 SYNCS.ARRIVE.TRANS64.RED.A1T0 RZ, [R0+URZ], RZ ;  /* 0x000000ff00ff09a7 */ /* 0x0005e2000810043f */
[----:B------:R-:W-:Y:S02]  /*d820*/  BPT.TRAP 0x1 ;  /* 0x000000040000795c */ /* 0x000fe40000300000 */
[----:B------:R-:W2:Y:S01]  /*d830*/  LDL.LU R4, [R1] ;  /* 0x0000000001047983 */ /* 0x000ea20000300800 */
[----:B------:R-:W3:Y:S03]  /*d840*/  LDC R2, c[0x0][0xda4] ;  /* 0x00036900ff027b82 */ /* 0x000ee60000000800 */
[----:B------:R-:W4:Y:S01]  /*d850*/  LDL.LU R3, [R1+0x4] ;  /* 0x0000040001037983 */ /* 0x000f220000300800 */
[----:B------:R-:W-:Y:S02]  /*d860*/  UIADD3 UR49, UR44, UR49, URZ ;  /* 0x000000312c317290 */ /* 0x000fe4000fffe03f */
[----:B------:R-:W-:-:S04]  /*d870*/  UIADD3 UR47, UR47, 0x1, URZ ;  /* 0x000000012f2f7890 */ /* 0x000fc8000fffe03f */
[----:B---3--:R-:W-:Y:S01]  /*d880*/  ISETP.LE.AND P1, PT, R2, UR49, PT ;  /* 0x0000003102007c0c */ /* 0x008fe2000bf23270 */
[----:B--2---:R-:W-:-:S05]  /*d890*/  VIADD R0, R4, 0x1 ;  /* 0x0000000104007836 */ /* 0x004fca0000000000 */
[----:B------:R-:W-:-:S04]  /*d8a0*/  ISETP.NE.AND P0, PT, R0, 0x2, PT ;  /* 0x000000020000780c */ /* 0x000fc80003f05270 */
[----:B------:R-:W-:Y:S02]  /*d8b0*/  SEL R2, RZ, 0x1, P0 ;  /* 0x00000001ff027807 */ /* 0x000fe40000000000 */
[----:B------:R-:W-:Y:S02]  /*d8c0*/  SEL R0, R0, RZ, P0 ;  /* 0x000000ff00007207 */ /* 0x000fe40000000000 */
[----:B----4-:R-:W-:-:S03]  /*d8d0*/  LOP3.LUT R3, R3, R2, RZ, 0x3c, !PT ;  /* 0x0000000203037212 */ /* 0x010fc600078e3cff */
[----:B------:R2:W-:Y:S04]  /*d8e0*/  STL [R1], R0 ;  /* 0x0000000001007387 */ /* 0x0005e80000100800 */
[----:B------:R2:W-:Y:S01]  /*d8f0*/  STL [R1+0x4], R3 ;  /* 0x0000040301007387 */ /* 0x0005e20000100800 */
[----:B------:R-:W-:Y:S05]  /*d900*/  @!P1 BRA `(.L_x_2971) ;  /* 0xffffffc400c09947 */ /* 0x000fea000383ffff */
[----:B------:R-:W-:-:S12]  /*d910*/  ULOP3.LUT UR47, UR47, 0x1, URZ, 0xc, !UPT ;  /* 0x000000012f2f7892 */ /* 0x000fd8000f8e0c3f */
.L_x_2919:
[----:B--2---:R-:W1:Y:S01]  /*d920*/  S2R R3, SR_CgaCtaId ;  /* 0x0000000000037919 */ /* 0x004e620000008800 */
[----:B------:R-:W-:-:S04]  /*d930*/  MOV R0, 0x400 ;  /* 0x0000040000007802 */ /* 0x000fc80000000f00 */
[----:B-1----:R-:W-:Y:S01]  /*d940*/  LEA R9, R3, R0, 0x18 ;  /* 0x0000000003097211 */ /* 0x002fe200078ec0ff */
[----:B------:R-:W-:-:S05]  /*d950*/  IMAD.U32 R0, RZ, RZ, UR47 ;  /* 0x0000002fff007e24 */ /* 0x000fca000f8e00ff */
[----:B------:R-:W-:-:S04]  /*d960*/  SHF.L.U32 R0, R0, 0x1f, RZ ;  /* 0x0000001f00007819 */ /* 0x000fc800000006ff */
[----:B------:R-:W1:Y:S02]  /*d970*/  SYNCS.PHASECHK.TRANS64.TRYWAIT P0, [R9+URZ+0x33420], R0 ;  /* 0x03342000090075a7 */ /* 0x000e64000800017f */
[----:B-1----:R-:W-:Y:S05]  /*d980*/  @!P0 BRA `(.L_x_2972) ;  /* 0x0000000800388947 */ /* 0x002fea0003800000 */
.L_x_3000:
        /* <DEDUP_REMOVED lines=14> */
.L_x_2975:
[----:B------:R-:W2:Y:S04]  /*da70*/  LDL R2, [R1] ;  /* 0x0000000001027983 */ /* 0x000ea80000100800 */
        /* <DEDUP_REMOVED lines=13> */
.L_x_3001:
[----:B------:R-:W2:Y:S02]  /*db50*/  SYNCS.PHASECHK.TRANS64.TRYWAIT P1, [R7+URZ], R0 ;  /* 0x00000000070075a7 */ /* 0x000ea4000802017f */
[----:B--2---:R-:W-:Y:S05]  /*db60*/  @!P1 BRA `(.L_x_2977) ;  /* 0x0000000400e89947 */ /* 0x004fea0003800000 */
.L_x_3002:
[----:B------:R-:W-:Y:S05]  /*db70*/  @!P0 BRA `(.L_x_2978) ;  /* 0x0000000000048947 */ /* 0x000fea0003800000 */
[----:B------:R-:W-:Y:S01]  /*db80*/  BPT.TRAP 0x1 ;  /* 0x000000040000795c */ /* 0x000fe20000300000 */
.L_x_2978:
[----:B------:R-:W1:Y:S02]  /*db90*/  LDL.LU R2, [R1] ;  /* 0x0000000001027983 */ /* 0x000e640000300800 */
[----:B-1----:R-:W-:-:S04]  /*dba0*/  IMAD R5, R2, 0x8, R9 ;  /* 0x0000000802057824 */ /* 0x002fc800078e0209 */
[----:B------:R-:W1:Y:S02]  /*dbb0*/  SYNCS.PHASECHK.TRANS64.TRYWAIT P1, [R5+URZ+0x33460], R4 ;  /* 0x03346004050075a7 */ /* 0x000e64000802017f */
[----:B-1----:R-:W-:Y:S05]  /*dbc0*/  @!P1 BRA `(.L_x_2979) ;  /* 0x0000000400e49947 */ /* 0x002fea0003800000 */
.L_x_3003:
[----:B------:R-:W-:Y:S05]  /*dbd0*/  @!P0 BRA `(.L_x_2980) ;  /* 0x0000000000048947 */ /* 0x000fea0003800000 */
[----:B------:R-:W-:Y:S01]  /*dbe0*/  BPT.TRAP 0x1 ;  /* 0x000000040000795c */ /* 0x000fe20000300000 */
.L_x_2980:
[----:B------:R-:W-:-:S04]  /*dbf0*/  IMAD R3, R3, 0x8, R9 ;  /* 0x0000000803037824 */ /* 0x000fc800078e0209 */
[----:B------:R-:W3:Y:S02]  /*dc00*/  SYNCS.PHASECHK.TRANS64.TRYWAIT P1, [R3+URZ+0x33460], R0 ;  /* 0x03346000030075a7 */ /* 0x000ee4000802017f */
[----:B---3--:R-:W-:Y:S05]  /*dc10*/  @!P1 BRA `(.L_x_2981) ;  /* 0x0000000400e49947 */ /* 0x008fea0003800000 */
.L_x_3004:
[----:B------:R-:W-:Y:S05]  /*dc20*/  @!P0 BRA `(.L_x_2982) ;  /* 0x0000000000048947 */ /* 0x000fea0003800000 */
[----:B------:R-:W-:Y:S01]  /*dc30*/  BPT.TRAP 0x1 ;  /* 0x000000040000795c */ /* 0x000fe20000300000 */
.L_x_2982:
[----:B------:R-:W4:Y:S02]  /*dc40*/  SYNCS.PHASECHK.TRANS64.TRYWAIT P0, [R5+URZ+0x33480], R4 ;  /* 0x03348004050075a7 */ /* 0x000f24000800017f */
[----:B----4-:R-:W-:Y:S05]  /*dc50*/  @!P0 BRA `(.L_x_2983) ;  /* 0x0000000400e88947 */ /* 0x010fea0003800000 */
.L_x_2984:
[----:B------:R1:W1:Y:S02]  /*dc60*/  SYNCS.PHASECHK.TRANS64.TRYWAIT P0, [R3+URZ+0x33480], R0 ;  /* 0x03348000030075a7 */ /* 0x000264000800017f */
[----:B-1----:R-:W-:Y:S05]  /*dc70*/  @!P0 NANOSLEEP.SYNCS 0x989680 ;  /* 0x009896800000895d */ /* 0x002fea0003900000 */
[----:B------:R-:W1:Y:S02]  /*dc80*/  @!P0 SYNCS.PHASECHK.TRANS64 P0, [R3+URZ+0x33480], R0 ;  /* 0x03348000030085a7 */ /* 0x000e64000800007f */
[----:B-1----:R-:W-:Y:S05]  /*dc90*/  @!P0 BRA `(.L_x_2984) ;  /* 0xfffffffc00f08947 */ /* 0x002fea000383ffff */
.L_x_2974:
[----:B------:R-:W-:Y:S05]  /*dca0*/  BSYNC B0 ;  /* 0x0000000000007941 */ /* 0x000fea0003800000 */
.L_x_2973:
[----:B------:R-:W-:Y:S05]  /*dcb0*/  EXIT ;  /* 0x000000000000794d */ /* 0x000fea0003800000 */
.L_x_2893:
[----:B-1----:R-:W-:-:S04]  /*dcc0*/  IMAD.U32 R3, RZ, RZ, UR38 ;  /* 0x00000026ff037e24 */ /* 0x002fc8000f8e00ff */
[----:B------:R1:W2:Y:S03]  /*dcd0*/  SYNCS.PHASECHK.TRANS64.TRYWAIT P1, [R3+URZ+0x33400], R0 ;  /* 0x03340000030075a7 */ /* 0x0002a6000802017f */
[----:B--2---:R-:W-:Y:S05]  /*dce0*/  @!P1 NANOSLEEP.SYNCS 0x989680 ;  /* 0x009896800000995d */ /* 0x004fea0003900000 */
[----:B------:R-:W2:Y:S02]  /*dcf0*/  @!P1 SYNCS.PHASECHK.TRANS64 P1, [R3+URZ+0x33400], R0 ;  /* 0x03340000030095a7 */ /* 0x000ea4000802007f */
[----:B--2---:R-:W-:Y:S05]  /*dd00*/  @!P1 BRA `(.L_x_2893) ;  /* 0xfffffffc00ec9947 */ /* 0x004fea000383ffff */
[----:B------:R-:W-:Y:S05]  /*dd10*/  BRA `(.L_x_2985) ;  /* 0xffffff3c00587947 */ /* 0x000fea000383ffff */
.L_x_2897:
[----:B--2---:R2:W3:Y:S02]  /*dd20*/  SYNCS.PHASECHK.TRANS64.TRYWAIT P1, [R3+URZ+0x33430], R0 ;  /* 0x03343000030075a7 */ /* 0x0044e4000802017f */
[----:B---3--:R-:W-:Y:S05]  /*dd30*/  @!P1 NANOSLEEP.SYNCS 0x989680 ;  /* 0x009896800000995d */ /* 0x008fea0003900000 */
[----:B------:R-:W3:Y:S02]  /*dd40*/  @!P1 SYNCS.PHASECHK.TRANS64 P1, [R3+URZ+0x33430], R0 ;  /* 0x03343000030095a7 */ /* 0x000ee4000802007f */
[----:B---3--:R-:W-:Y:S05]  /*dd50*/  @!P1 BRA `(.L_x_2897) ;  /* 0xfffffffc00f09947 */ /* 0x008fea000383ffff */
[----:B------:R-:W-:Y:S05]  /*dd60*/  BRA `(.L_x_2896) ;  /* 0xffffff3c00747947 */ /* 0x000fea000383ffff */
.L_x_2903:
[----:B--2---:R-:W-:-:S04]  /*dd70*/  IMAD.U32 R5, RZ, RZ, UR6 ;  /* 0x00000006ff057e24 */ /* 0x004fc8000f8e00ff */
[----:B------:R2:W3:Y:S03]  /*dd80*/  SYNCS.PHASECHK.TRANS64.TRYWAIT P1, [R5+URZ+0x33430], R0 ;  /* 0x03343000050075a7 */ /* 0x0004e6000802017f */
[----:B---3--:R-:W-:Y:S05]  /*dd90*/  @!P1 NANOSLEEP.SYNCS 0x989680 ;  /* 0x009896800000995d */ /* 0x008fea0003900000 */
[----:B------:R-:W3:Y:S02]  /*dda0*/  @!P1 SYNCS.PHASECHK.TRANS64 P1, [R5+URZ+0x33430], R0 ;  /* 0x03343000050095a7 */ /* 0x000ee4000802007f */
[----:B---3--:R-:W-:Y:S05]  /*ddb0*/  @!P1 BRA `(.L_x_2903) ;  /* 0xfffffffc00ec9947 */ /* 0x008fea000383ffff */
[----:B------:R-:W-:Y:S05]  /*ddc0*/  BRA `(.L_x_2900) ;  /* 0xffffff6c00bc7947 */ /* 0x000fea000383ffff */
.L_x_2907:
[----:B--2---:R-:W-:-:S04]  /*ddd0*/  IMAD.U32 R5, RZ, RZ, UR6 ;  /* 0x00000006ff057e24 */ /* 0x004fc8000f8e00ff */
[----:B------:R2:W3:Y:S03]  /*dde0*/  SYNCS.PHASECHK.TRANS64.TRYWAIT P1, [R5+URZ+0x33450], R0 ;  /* 0x03345000050075a7 */ /* 0x0004e6000802017f */
[----:B---3--:R-:W-:Y:S05]  /*ddf0*/  @!P1 NANOSLEEP.SYNCS 0x989680 ;  /* 0x009896800000995d */ /* 0x008fea0003900000 */
[----:B------:R-:W3:Y:S02]  /*de00*/  @!P1 SYNCS.PHASECHK.TRANS64 P1, [R5+URZ+0x33450], R0 ;  /* 0x03345000050095a7 */ /* 0x000ee4000802007f */
[----:B---3--:R-:W-:Y:S05]  /*de10*/  @!P1 BRA `(.L_x_2907) ;  /* 0xfffffffc00ec9947 */ /* 0x008fea000383ffff */
[----:B------:R-:W-:Y:S05]  /*de20*/  BRA `(.L_x_2904) ;  /* 0xffffff7800bc7947 */ /* 0x000fea000383ffff */
.L_x_2914:
[----:B--2---:R-:W-:-:S04]  /*de30*/  IMAD.U32 R7, RZ, RZ, UR8 ;  /* 0x00000008ff077e24 */ /* 0x004fc8000f8e00ff */
[----:B------:R2:W3:Y:S03]  /*de40*/  SYNCS.PHASECHK.TRANS64.TRYWAIT P1, [R7+URZ+0x33450], R6 ;  /* 0x03345006070075a7 */ /* 0x0004e6000802017f */
[----:B---3--:R-:W-:Y:S05]  /*de50*/  @!P1 NANOSLEEP.SYNCS 0x989680 ;  /* 0x009896800000995d */ /* 0x008fea0003900000 */
[----:B------:R-:W3:Y:S02]  /*de60*/  @!P1 SYNCS.PHASECHK.TRANS64 P1, [R7+URZ+0x33450], R6 ;  /* 0x03345006070095a7 */ /* 0x000ee4000802007f */
[----:B---3--:R-:W-:Y:S05]  /*de70*/  @!P1 BRA `(.L_x_2914) ;  /* 0xfffffffc00ec9947 */ /* 0x008fea000383ffff */
[----:B------:R-:W-:Y:S05]  /*de80*/  BRA `(.L_x_2913) ;  /* 0xffffff9c00147947 */ /* 0x000fea000383ffff */
.L_x_2924:
[----:B------:R-:W-:Y:S02]  /*de90*/  IMAD.MOV.U32 R13, RZ, RZ, R8 ;  /* 0x000000ffff0d7224 */ /* 0x000fe400078e0008 */
[----:B------:R-:W-:Y:S02]  /*dea0*/  IMAD.MOV.U32 R12, RZ, RZ, RZ ;  /* 0x000000ffff0c7224 */ /* 0x000fe400078e00ff */
[----:B------:R-:W-:Y:S02]  /*deb0*/  IMAD.MOV.U32 R11, RZ, RZ, 0x1f ;  /* 0x0000001fff0b7424 */ /* 0x000fe400078e00ff */
[----:B------:R-:W-:-:S07]  /*dec0*/  IMAD.MOV.U32 R15, RZ, RZ, -0x1 ;  /* 0xffffffffff0f7424 */ /* 0x000fce00078e00ff */
[----:B---3--:R-:W-:Y:S05]  /*ded0*/  WARPSYNC.COLLECTIVE R15, `(.L_x_2986) ;  /* 0x000000000f087348 */ /* 0x008fea0003c00000 */
[----:B------:R1:W2:Y:S02]  /*dee0*/  SHFL.IDX P6, R14, R13, R12, R11 ;  /* 0x0000000c0d0e7389 */ /* 0x0002a400000c000b */
[----:B-123--:R-:W-:Y:S01]  /*def0*/  ENDCOLLECTIVE ;  /* 0x000000000000791b */ /* 0x00efe20003800000 */
.L_x_2986:
[----:B------:R-:W-:Y:S05]  /*df00*/  BRA `(.L_x_2987) ;  /* 0xffffffc800c87947 */ /* 0x000fea000383ffff */
.L_x_2926:
[----:B------:R-:W-:Y:S01]  /*df10*/  BSSY B0, `(.L_x_2988) ;  /* 0x0000006000007945 */ /* 0x000fe20003800000 */
[----:B------:R-:W-:-:S07]  /*df20*/  IMAD.MOV.U32 R15, RZ, RZ, -0x1 ;  /* 0xffffffffff0f7424 */ /* 0x000fce00078e00ff */
[----:B---3--:R-:W-:Y:S05]  /*df30*/  WARPSYNC.COLLECTIVE R15, `(.L_x_2989) ;  /* 0x000000000f0c7348 */ /* 0x008fea0003c00000 */
[----:B------:R-:W-:Y:S02]  /*df40*/  ELECT P6, UR62, PT ;  /* 0x00000000003e782f */ /* 0x000fe400038c0000 */
[----:B------:R-:W-:Y:S01]  /*df50*/  MOV R14, UR62 ;  /* 0x0000003e000e7c02 */ /* 0x000fe20008000f00 */
[----:B---3--:R-:W-:Y:S10]  /*df60*/  ENDCOLLECTIVE ;  /* 0x000000000000791b */ /* 0x008ff40003800000 */
.L_x_2989:
[----:B------:R-:W-:Y:S05]  /*df70*/  BSYNC B0 ;  /* 0x0000000000007941 */ /* 0x000fea0003800000 */
.L_x_2988:
[----:B------:R-:W-:Y:S05]  /*df80*/  BRA `(.L_x_2990) ;  /* 0xffffffc800c87947 */ /* 0x000fea000383ffff */
.L_x_2929:
[----:B-1----:R1:W2:Y:S02]  /*df90*/  SYNCS.PHASECHK.TRANS64.TRYWAIT P0, [R2+URZ+0x33480], R3 ;  /* 0x03348003020075a7 */ /* 0x0022a4000800017f */
[----:B--2---:R-:W-:Y:S05]  /*dfa0*/  @!P0 NANOSLEEP.SYNCS 0x989680 ;  /* 0x009896800000895d */ /* 0x004fea0003900000 */
[----:B------:R-:W2:Y:S02]  /*dfb0*/  @!P0 SYNCS.PHASECHK.TRANS64 P0, [R2+URZ+0x33480], R3 ;  /* 0x03348003020085a7 */ /* 0x000ea4000800007f */
[----:B--2---:R-:W-:Y:S05]  /*dfc0*/  @!P0 BRA `(.L_x_2929) ;  /* 0xfffffffc00f08947 */ /* 0x004fea000383ffff */
[----:B------:R-:W-:Y:S05]  /*dfd0*/  BRA `(.L_x_2991) ;  /* 0xffffffcc00187947 */ /* 0x000fea000383ffff */
.L_x_2932:
[----:B--2---:R2:W3:Y:S02]  /*dfe0*/  SYNCS.PHASECHK.TRANS64.TRYWAIT P0, [R2+URZ+0x33440], R3 ;  /* 0x03344003020075a7 */ /* 0x0044e4000800017f */
[----:B---3--:R-:W-:Y:S05]  /*dff0*/  @!P0 NANOSLEEP.SYNCS 0x989680 ;  /* 0x009896800000895d */ /* 0x008fea0003900000 */
[----:B------:R-:W3:Y:S02]  /*e000*/  @!P0 SYNCS.PHASECHK.TRANS64 P0, [R2+URZ+0x33440], R3 ;  /* 0x03344003020085a7 */ /* 0x000ee4000800007f */
[----:B---3--:R-:W-:Y:S05]  /*e010*/  @!P0 BRA `(.L_x_2932) ;  /* 0xfffffffc00f08947 */ /* 0x008fea000383ffff */
[----:B------:R-:W-:Y:S05]  /*e020*/  BRA `(.L_x_2992) ;  /* 0xffffffcc00cc7947 */ /* 0x000fea000383ffff */
.L_x_2935:
[----:B--2---:R-:W-:-:S04]  /*e030*/  IMAD.U32 R3, RZ, RZ, UR40 ;  /* 0x00000028ff037e24 */ /* 0x004fc8000f8e00ff */
[----:B------:R2:W4:Y:S03]  /*e040*/  SYNCS.PHASECHK.TRANS64.TRYWAIT P0, [R3+URZ+0x33420], R2 ;  /* 0x03342002030075a7 */ /* 0x000526000800017f */
[----:B----4-:R-:W-:Y:S05]  /*e050*/  @!P0 NANOSLEEP.SYNCS 0x989680 ;  /* 0x009896800000895d */ /* 0x010fea0003900000 */
[----:B------:R-:W4:Y:S02]  /*e060*/  @!P0 SYNCS.PHASECHK.TRANS64 P0, [R3+URZ+0x33420], R2 ;  /* 0x03342002030085a7 */ /* 0x000f24000800007f */
[----:B----4-:R-:W-:Y:S05]  /*e070*/  @!P0 BRA `(.L_x_2935) ;  /* 0xfffffffc00ec8947 */ /* 0x010fea000383ffff */
[----:B------:R-:W-:Y:S05]  /*e080*/  BRA `(.L_x_2993) ;  /* 0xffffffd000d87947 */ /* 0x000fea000383ffff */
.L_x_2941:
[----:B---3--:R3:W4:Y:S02]  /*e090*/  SYNCS.PHASECHK.TRANS64.TRYWAIT P0, [R6+URZ+0x33480], R5 ;  /* 0x03348005060075a7 */ /* 0x008724000800017f */
[----:B----4-:R-:W-:Y:S05]  /*e0a0*/  @!P0 NANOSLEEP.SYNCS 0x989680 ;  /* 0x009896800000895d */ /* 0x010fea0003900000 */
[----:B------:R-:W4:Y:S02]  /*e0b0*/  @!P0 SYNCS.PHASECHK.TRANS64 P0, [R6+URZ+0x33480], R5 ;  /* 0x03348005060085a7 */ /* 0x000f24000800007f */
[----:B----4-:R-:W-:Y:S05]  /*e0c0*/  @!P0 BRA `(.L_x_2941) ;  /* 0xfffffffc00f08947 */ /* 0x010fea000383ffff */
[----:B------:R-:W-:Y:S05]  /*e0d0*/  BRA `(.L_x_2994) ;  /* 0xffffffd400707947 */ /* 0x000fea000383ffff */
.L_x_2949:
[----:B-1----:R1:W4:Y:S02]  /*e0e0*/  SYNCS.PHASECHK.TRANS64.TRYWAIT P0, [R6+URZ+0x33440], R5 ;  /* 0x03344005060075a7 */ /* 0x002324000800017f */
[----:B----4-:R-:W-:Y:S05]  /*e0f0*/  @!P0 NANOSLEEP.SYNCS 0x989680 ;  /* 0x009896800000895d */ /* 0x010fea0003900000 */
[----:B------:R-:W4:Y:S02]  /*e100*/  @!P0 SYNCS.PHASECHK.TRANS64 P0, [R6+URZ+0x33440], R5 ;  /* 0x03344005060085a7 */ /* 0x000f24000800007f */
[----:B----4-:R-:W-:Y:S05]  /*e110*/  @!P0 BRA `(.L_x_2949) ;  /* 0xfffffffc00f08947 */ /* 0x010fea000383ffff */
[----:B------:R-:W-:Y:S05]  /*e120*/  BRA `(.L_x_2995) ;  /* 0xffffffd800ac7947 */ /* 0x000fea000383ffff */
.L_x_2958:
[----:B---3--:R3:W4:Y:S02]  /*e130*/  SYNCS.PHASECHK.TRANS64.TRYWAIT P3, [R12+URZ+0x33470], R5 ;  /* 0x033470050c0075a7 */ /* 0x008724000806017f */
[----:B----4-:R-:W-:Y:S05]  /*e140*/  @!P3 NANOSLEEP.SYNCS 0x989680 ;  /* 0x009896800000b95d */ /* 0x010fea0003900000 */
[----:B------:R-:W4:Y:S02]  /*e150*/  @!P3 SYNCS.PHASECHK.TRANS64 P3, [R12+URZ+0x33470], R5 ;  /* 0x033470050c00b5a7 */ /* 0x000f24000806007f */
[----:B----4-:R-:W-:Y:S05]  /*e160*/  @!P3 BRA `(.L_x_2958) ;  /* 0xfffffffc00f0b947 */ /* 0x010fea000383ffff */
[----:B------:R-:W-:Y:S05]  /*e170*/  BRA `(.L_x_2996) ;  /* 0xffffffdc00d07947 */ /* 0x000fea000383ffff */
.L_x_2960:
[----:B---3--:R3:W4:Y:S02]  /*e180*/  SYNCS.PHASECHK.TRANS64.TRYWAIT P3, [R12+URZ+0x33460], R5 ;  /* 0x033460050c0075a7 */ /* 0x008724000806017f */
[----:B----4-:R-:W-:Y:S05]  /*e190*/  @!P3 NANOSLEEP.SYNCS 0x989680 ;  /* 0x009896800000b95d */ /* 0x010fea0003900000 */
[----:B------:R-:W4:Y:S02]  /*e1a0*/  @!P3 SYNCS.PHASECHK.TRANS64 P3, [R12+URZ+0x33460], R5 ;  /* 0x033460050c00b5a7 */ /* 0x000f24000806007f */
[----:B----4-:R-:W-:Y:S05]  /*e1b0*/  @!P3 BRA `(.L_x_2960) ;  /* 0xfffffffc00f0b947 */ /* 0x010fea000383ffff */
[----:B------:R-:W-:Y:S05]  /*e1c0*/  BRA `(.L_x_2997) ;  /* 0xffffffdc00d87947 */ /* 0x000fea000383ffff */
.L_x_2966:
[----:B--2---:R2:W4:Y:S02]  /*e1d0*/  SYNCS.PHASECHK.TRANS64.TRYWAIT P2, [R0+URZ+0x33470], R3 ;  /* 0x03347003000075a7 */ /* 0x004524000804017f */
[----:B----4-:R-:W-:Y:S05]  /*e1e0*/  @!P2 NANOSLEEP.SYNCS 0x989680 ;  /* 0x009896800000a95d */ /* 0x010fea0003900000 */
[----:B------:R-:W4:Y:S02]  /*e1f0*/  @!P2 SYNCS.PHASECHK.TRANS64 P2, [R0+URZ+0x33470], R3 ;  /* 0x033470030000a5a7 */ /* 0x000f24000804007f */
[----:B----4-:R-:W-:Y:S05]  /*e200*/  @!P2 BRA `(.L_x_2966) ;  /* 0xfffffffc00f0a947 */ /* 0x010fea000383ffff */
[----:B------:R-:W-:Y:S05]  /*e210*/  BRA `(.L_x_2998) ;  /* 0xffffffe800bc7947 */ /* 0x000fea000383ffff */
.L_x_2968:
[----:B--2---:R2:W3:Y:S02]  /*e220*/  SYNCS.PHASECHK.TRANS64.TRYWAIT P2, [R0+URZ+0x33460], R3 ;  /* 0x03346003000075a7 */ /* 0x0044e4000804017f */
[----:B---3--:R-:W-:Y:S05]  /*e230*/  @!P2 NANOSLEEP.SYNCS 0x989680 ;  /* 0x009896800000a95d */ /* 0x008fea0003900000 */
[----:B------:R-:W3:Y:S02]  /*e240*/  @!P2 SYNCS.PHASECHK.TRANS64 P2, [R0+URZ+0x33460], R3 ;  /* 0x033460030000a5a7 */ /* 0x000ee4000804007f */
[----:B---3--:R-:W-:Y:S05]  /*e250*/  @!P2 BRA `(.L_x_2968) ;  /* 0xfffffffc00f0a947 */ /* 0x008fea000383ffff */
[----:B------:R-:W-:Y:S05]  /*e260*/  BRA `(.L_x_2999) ;  /* 0xffffffe800c47947 */ /* 0x000fea000383ffff */
.L_x_2972:
[----:B-1----:R1:W2:Y:S02]  /*e270*/  SYNCS.PHASECHK.TRANS64.TRYWAIT P0, [R9+URZ+0x33420], R0 ;  /* 0x03342000090075a7 */ /* 0x0022a4000800017f */
[----:B--2---:R-:W-:Y:S05]  /*e280*/  @!P0 NANOSLEEP.SYNCS 0x989680 ;  /* 0x009896800000895d */ /* 0x004fea0003900000 */
[----:B------:R-:W2:Y:S02]  /*e290*/  @!P0 SYNCS.PHASECHK.TRANS64 P0, [R9+URZ+0x33420], R0 ;  /* 0x03342000090085a7 */ /* 0x000ea4000800007f */
[----:B--2---:R-:W-:Y:S05]  /*e2a0*/  @!P0 BRA `(.L_x_2972) ;  /* 0xfffffffc00f08947 */ /* 0x004fea000383ffff */
[----:B------:R-:W-:Y:S05]  /*e2b0*/  BRA `(.L_x_3000) ;  /* 0xfffffff400b47947 */ /* 0x000fea000383ffff */
.L_x_2976:
[----:B-1----:R1:W2:Y:S02]  /*e2c0*/  SYNCS.PHASECHK.TRANS64.TRYWAIT P1, [R5+URZ], R4 ;  /* 0x00000004050075a7 */ /* 0x0022a4000802017f */
[----:B--2---:R-:W-:Y:S05]  /*e2d0*/  @!P1 NANOSLEEP.SYNCS 0x989680 ;  /* 0x009896800000995d */ /* 0x004fea0003900000 */
[----:B------:R-:W2:Y:S02]  /*e2e0*/  @!P1 SYNCS.PHASECHK.TRANS64 P1, [R5+URZ], R4 ;  /* 0x00000004050095a7 */ /* 0x000ea4000802007f */
[----:B--2---:R-:W-:Y:S05]  /*e2f0*/  @!P1 BRA `(.L_x_2976) ;  /* 0xfffffffc00f09947 */ /* 0x004fea000383ffff */
[----:B------:R-:W-:Y:S05]  /*e300*/  BRA `(.L_x_3001) ;  /* 0xfffffff800107947 */ /* 0x000fea000383ffff */
.L_x_2977:
[----:B--2---:R2:W3:Y:S02]  /*e310*/  SYNCS.PHASECHK.TRANS64.TRYWAIT P1, [R7+URZ], R0 ;  /* 0x00000000070075a7 */ /* 0x0044e4000802017f */
[----:B---3--:R-:W-:Y:S05]  /*e320*/  @!P1 NANOSLEEP.SYNCS 0x989680 ;  /* 0x009896800000995d */ /* 0x008fea0003900000 */
[----:B------:R-:W3:Y:S02]  /*e330*/  @!P1 SYNCS.PHASECHK.TRANS64 P1, [R7+URZ], R0 ;  /* 0x00000000070095a7 */ /* 0x000ee4000802007f */
[----:B---3--:R-:W-:Y:S05]  /*e340*/  @!P1 BRA `(.L_x_2977) ;  /* 0xfffffffc00f09947 */ /* 0x008fea000383ffff */
[----:B------:R-:W-:Y:S05]  /*e350*/  BRA `(.L_x_3002) ;  /* 0xfffffff800047947 */ /* 0x000fea000383ffff */
.L_x_2979:
[----:B-1----:R1:W3:Y:S02]  /*e360*/  SYNCS.PHASECHK.TRANS64.TRYWAIT P1, [R5+URZ+0x33460], R4 ;  /* 0x03346004050075a7 */ /* 0x0022e4000802017f */
[----:B---3--:R-:W-:Y:S05]  /*e370*/  @!P1 NANOSLEEP.SYNCS 0x989680 ;  /* 0x009896800000995d */ /* 0x008fea0003900000 */
[----:B------:R-:W3:Y:S02]  /*e380*/  @!P1 SYNCS.PHASECHK.TRANS64 P1, [R5+URZ+0x33460], R4 ;  /* 0x03346004050095a7 */ /* 0x000ee4000802007f */
[----:B---3--:R-:W-:Y:S05]  /*e390*/  @!P1 BRA `(.L_x_2979) ;  /* 0xfffffffc00f09947 */ /* 0x008fea000383ffff */
[----:B------:R-:W-:Y:S05]  /*e3a0*/  BRA `(.L_x_3003) ;  /* 0xfffffff800087947 */ /* 0x000fea000383ffff */
.L_x_2981:
[----:B---3--:R3:W4:Y:S02]  /*e3b0*/  SYNCS.PHASECHK.TRANS64.TRYWAIT P1, [R3+URZ+0x33460], R0 ;  /* 0x03346000030075a7 */ /* 0x008724000802017f */
[----:B----4-:R-:W-:Y:S05]  /*e3c0*/  @!P1 NANOSLEEP.SYNCS 0x989680 ;  /* 0x009896800000995d */ /* 0x010fea0003900000 */
[----:B------:R-:W4:Y:S02]  /*e3d0*/  @!P1 SYNCS.PHASECHK.TRANS64 P1, [R3+URZ+0x33460], R0 ;  /* 0x03346000030095a7 */ /* 0x000f24000802007f */
[----:B----4-:R-:W-:Y:S05]  /*e3e0*/  @!P1 BRA `(.L_x_2981) ;  /* 0xfffffffc00f09947 */ /* 0x010fea000383ffff */
[----:B------:R-:W-:Y:S05]  /*e3f0*/  BRA `(.L_x_3004) ;  /* 0xfffffff800087947 */ /* 0x000fea000383ffff */
.L_x_2983:
[----:B----4-:R4:W1:Y:S02]  /*e400*/  SYNCS.PHASECHK.TRANS64.TRYWAIT P0, [R5+URZ+0x33480], R4 ;  /* 0x03348004050075a7 */ /* 0x010864000800017f */
[----:B-1----:R-:W-:Y:S05]  /*e410*/  @!P0 NANOSLEEP.SYNCS 0x989680 ;  /* 0x009896800000895d */ /* 0x002fea0003900000 */
[----:B------:R-:W1:Y:S02]  /*e420*/  @!P0 SYNCS.PHASECHK.TRANS64 P0, [R5+URZ+0x33480], R4 ;  /* 0x03348004050085a7 */ /* 0x000e64000800007f */
[----:B-1----:R-:W-:Y:S05]  /*e430*/  @!P0 BRA `(.L_x_2983) ;  /* 0xfffffffc00f08947 */ /* 0x002fea000383ffff */
[----:B------:R-:W-:Y:S05]  /*e440*/  BRA `(.L_x_2984) ;  /* 0xfffffff800047947 */ /* 0x000fea000383ffff */
.L_x_3005:
        /* <DEDUP_REMOVED lines=11> */
.L_x_12360:


//--------------------- .text._ZN7cutlass13device_kernelIN5flash11enable_sm90INS1_16FlashAttnFwdSm90INS1_25CollectiveMainloopFwdSm90ILi2EN4cute5tupleIJNS5_1CILi1EEES8_S8_EEENS6_IJNS7_ILi128EEENS7_ILi160EEENS7_ILi192EEEEEELi192ENS_12float_e4m3_tEfNS_4arch4Sm90ELb0ELb0ELb0ELb1ELb0ELb0ELb0ELb1ELb1ELb0ELb0ELb0EEENS1_21CollectiveEpilogueFwdINS6_IJSA_SC_SB_EEES9_NS_10bfloat16_tESG_Li256ELb1ELb0ELb0ELb1EEENS1_36VarlenDynamicPersistentTileSchedulerILi128ELi160ELi256ELi128ELb0ELb0ELb1ELb0ELb1ELb1EEEEEEEEEvNT_6ParamsE --------------------------
	.section	.text._ZN7cutlass13device_kernelIN5flash11enable_sm90INS1_16FlashAttnFwdSm90INS1_25CollectiveMainloopFwdSm90ILi2EN4cute5tupleIJNS5_1CILi1EEES8_S8_EEENS6_IJNS7_ILi128EEENS7_ILi160EEENS7_ILi192EEEEEELi192ENS_12float_e4m3_tEfNS_4arch4Sm90ELb0ELb0ELb0ELb1ELb0ELb0ELb0ELb1ELb1ELb0ELb0ELb0EEENS1_21CollectiveEpilogueFwdINS6_IJSA_SC_SB_EEES9_NS_10bfloat16_tESG_Li256ELb1ELb0ELb0ELb1EEENS1_36VarlenDynamicPersistentTileSchedulerILi128ELi160ELi256ELi128ELb0ELb0ELb1ELb0ELb1ELb1EEEEEEEEEvNT_6ParamsE,"ax",@progbits
	.align	128
.text._ZN7cutlass13device_kernelIN5flash11enable_sm90INS1_16FlashAttnFwdSm90INS1_25CollectiveMainloopFwdSm90ILi2EN4cute5tupleIJNS5_1CILi1EEES8_S8_EEENS6_IJNS7_ILi128EEENS7_ILi160EEENS7_ILi192EEEEEELi192ENS_12float_e4m3_tEfNS_4arch4Sm90ELb0ELb0ELb0ELb1ELb0ELb0ELb0ELb1ELb1ELb0ELb0ELb0EEENS1_21CollectiveEpilogueFwdINS6_IJSA_SC_SB_EEES9_NS_10bfloat16_tESG_Li256ELb1ELb0ELb0ELb1EEENS1_36VarlenDynamicPersistentTileSchedulerILi128ELi160ELi256ELi128ELb0ELb0ELb1ELb0ELb1ELb1EEEEEEEEEvNT_6ParamsE:
        .type           _ZN7cutlass13device_kernelIN5flash11enable_sm90INS1_16FlashAttnFwdSm90INS1_25CollectiveMainloopFwdSm90ILi2EN4cute5tupleIJNS5_1CILi1EEES8_S8_EEENS6_IJNS7_ILi128EEENS7_ILi160EEENS7_ILi192EEEEEELi192ENS_12float_e4m3_tEfNS_4arch4Sm90ELb0ELb0ELb0ELb1ELb0ELb0ELb0ELb1ELb1ELb0ELb0ELb0EEENS1_21CollectiveEpilogueFwdINS6_IJSA_SC_SB_EEES9_NS_10bfloat16_tESG_Li256ELb1ELb0ELb0ELb1EEENS1_36VarlenDynamicPersistentTileSchedulerILi128ELi160ELi256ELi128ELb0ELb0ELb1ELb0ELb1ELb1EEEEEEEEEvNT_6ParamsE,@function
        .size           _ZN7cutlass13device_kernelIN5flash11enable_sm90INS1_16FlashAttnFwdSm90INS1_25CollectiveMainloopFwdSm90ILi2EN4cute5tupleIJNS5_1CILi1EEES8_S8_EEENS6_IJNS7_ILi128EEENS7_ILi160EEENS7_ILi192EEEEEELi192ENS_12float_e4m3_tEfNS_4arch4Sm90ELb0ELb0ELb0ELb1ELb0ELb0ELb0ELb1ELb1ELb0ELb0ELb0EEENS1_21CollectiveEpilogueFwdINS6_IJSA_SC_SB_EEES9_NS_10bfloat16_tESG_Li256ELb1ELb0ELb0ELb1EEENS1_36VarlenDynamicPersistentTileSchedulerILi128ELi160ELi256ELi128ELb0ELb0ELb1ELb0ELb1ELb1EEEEEEEEEvNT_6ParamsE,(.L_x_12361 - _ZN7cutlass13device_kernelIN5flash11enable_sm90INS1_16FlashAttnFwdSm90INS1_25CollectiveMainloopFwdSm90ILi2EN4cute5tupleIJNS5_1CILi1EEES8_S8_EEENS6_IJNS7_ILi128EEENS7_ILi160EEENS7_ILi192EEEEEELi192ENS_12float_e4m3_tEfNS_4arch4Sm90ELb0ELb0ELb0ELb1ELb0ELb0ELb0ELb1ELb1ELb0ELb0ELb0EEENS1_21CollectiveEpilogueFwdINS6_IJSA_SC_SB_EEES9_NS_10bfloat16_tESG_Li256ELb1ELb0ELb0ELb1EEENS1_36VarlenDynamicPersistentTileSchedulerILi128ELi160ELi256ELi128ELb0ELb0ELb1ELb0ELb1ELb1EEEEEEEEEvNT_6ParamsE)
        .other          _ZN7cutlass13device_kernelIN5flash11enable_sm90INS1_16FlashAttnFwdSm90INS1_25CollectiveMainloopFwdSm90ILi2EN4cute5tupleIJNS5_1CILi1EEES8_S8_EEENS6_IJNS7_ILi128EEENS7_ILi160EEENS7_ILi192EEEEEELi192ENS_12float_e4m3_tEfNS_4arch4Sm90ELb0ELb0ELb0ELb1ELb0ELb0ELb0ELb1ELb1ELb0ELb0ELb0EEENS1_21CollectiveEpilogueFwdINS6_IJSA_SC_SB_EEES9_NS_10bfloat16_tESG_Li256ELb1ELb0ELb0ELb1EEENS1_36VarlenDynamicPersistentTileSchedulerILi128ELi160ELi256ELi128ELb0ELb0ELb1ELb0ELb1ELb1EEEEEEEEEvNT_6ParamsE,@"STO_CUDA_ENTRY STV_DEFAULT"
_ZN7cutlass13device_kernelIN5flash11enable_sm90INS1_16FlashAttnFwdSm90INS1_25CollectiveMainloopFwdSm90ILi2EN4cute5tupleIJNS5_1CILi1EEES8_S8_EEENS6_IJNS7_ILi128EEENS7_ILi160EEENS7_ILi192EEEEEELi192ENS_12float_e4m3_tEfNS_4arch4Sm90ELb0ELb0ELb0ELb1ELb0ELb0ELb0ELb1ELb1ELb0ELb0ELb0EEENS1_21CollectiveEpilogueFwdINS6_IJSA_SC_SB_EEES9_NS_10bfloat16_tESG_Li256ELb1ELb0ELb0ELb1EEENS1_36VarlenDynamicPersistentTileSchedulerILi128ELi160ELi256ELi128ELb0ELb0ELb1ELb0ELb1ELb1EEEEEEEEEvNT_6ParamsE:
        /* <DEDUP_REMOVED lines=21> */
.L_x_3007:
[----:B------:R-:W-:Y:S05]  /*0150*/  BSYNC B0 ;  /* 0x0000000000007941 */ /* 0x000fea0003800000 */
.L_x_3006:
        /* <DEDUP_REMOVED lines=41> */
.L_x_3008:
        /* <DEDUP_REMOVED lines=22> */
.L_x_3009:
        /* <DEDUP_REMOVED lines=18> */
.L_x_3010:
        /* <DEDUP_REMOVED lines=22> */
.L_x_3011:
        /* <DEDUP_REMOVED lines=22> */
.L_x_3012:
[----:B------:R-:W-:Y:S01]  /*0930*/  PLOP3.LUT P0, PT, PT, PT, UP0, 0x80, 0x0 ;  /* 0x000000000000781c */ /* 0x000fe20003f0f008 */
[----:B------:R-:W-:Y:S01]  /*0940*/  UMOV UR40, 0x1 ;  /* 0x0000000100287882 */ /* 0x000fe20000000000 */
[----:B------:R-:W-:Y:S01]  /*0950*/  NOP ;  /* 0x0000000000007918 */ /* 0x000fe20000000000 */
[----:B------:R-:W-:Y:S01]  /*0960*/  USEL UR40, UR40, 0x2, !UP0 ;  /* 0x0000000228287887 */ /* 0x000fe2000c000000 */
[----:B------:R-:W-:Y:S01]  /*0970*/  ULDC.64 UR48, c[0x0][0x208] ;  /* 0x0000820000307ab9 */ /* 0x000fe20000000a00 */
[----:B012-4-:R-:W-:Y:S08]  /*0980*/  BAR.SYNC.DEFER_BLOCKING 0x0 ;  /* 0x0000000000007b1d */ /* 0x017ff00000010000 */
[----:B------:R-:W-:Y:S05]  /*0990*/  @!P0 BRA `(.L_x_3013) ;  /* 0x000000b000c48947 */ /* 0x000fea0003800000 */
.L_x_3014:
        /* <DEDUP_REMOVED lines=64> */
.L_x_3058:
        /* <DEDUP_REMOVED lines=65> */
[----:B------:R-:W2:Y:S01]  /*11b0*/  @P2 LDG.E R0, desc[UR48][R6.64] ;  /* 0x0000003006002981 */ /* 0x000ea2000c1e1900 */
[----:B------:R-:W-:Y:S01]  /*11c0*/  IMAD.U32 R2, RZ, RZ, UR6 ;  /* 0x00000006ff027e24 */ /* 0x000fe2000f8e00ff */
[----:B------:R-:W-:Y:S01]  /*11d0*/  ULDC UR4, c[0x0][0x404] ;  /* 0x0001010000047ab9 */ /* 0x000fe20000000800 */
[----:B0-----:R-:W-:-:S02]  /*11e0*/  IMAD.U32 R4, RZ, RZ, UR8 ;  /* 0x00000008ff047e24 */ /* 0x001fc4000f8e00ff */
[----:B------:R-:W-:Y:S01]  /*11f0*/  IMAD.U32 R3, RZ, RZ, UR7 ;  /* 0x00000007ff037e24 */ /* 0x000fe2000f8e00ff */
[----:B------:R-:W-:Y:S01]  /*1200*/  ULDC.64 UR6, c[0x0][0x3f8] ;  /* 0x0000fe0000067ab9 */ /* 0x000fe20000000a00 */
[----:B------:R-:W-:-:S03]  /*1210*/  IMAD.U32 R5, RZ, RZ, UR9 ;  /* 0x00000009ff057e24 */ /* 0x000fc6000f8e00ff */
        /* <DEDUP_REMOVED lines=8> */
[----:B------:R-:W-:Y:S01]  /*12a0*/  UMOV UR50, URZ ;  /* 0x0000003f00327c82 */ /* 0x000fe20008000000 */
[----:B------:R-:W-:Y:S01]  /*12b0*/  UMOV UR42, UR5 ;  /* 0x00000005002a7c82 */ /* 0x000fe20008000000 */
[----:B------:R-:W-:Y:S01]  /*12c0*/  IMAD.MOV.U32 R17, RZ, RZ, R61 ;  /* 0x000000ffff117224 */ /* 0x000fe200078e003d */
        /* <DEDUP_REMOVED lines=40> */
[----:B------:R-:W-:Y:S02]  /*1550*/  IMAD.MOV.U32 R96, RZ, RZ, RZ ;  /* 0x000000ffff607224 */ /* 0x000fe400078e00ff */
[----:B------:R-:W-:-:S02]  /*1560*/  IMAD.MOV.U32 R136, RZ, RZ, RZ ;  /* 0x000000ffff887224 */ /* 0x000fc400078e00ff */
[----:B--2---:R-:W-:-:S04]  /*1570*/  FMUL.FTZ R0, R9, R0 ;  /* 0x0000000009007220 */ /* 0x004fc80000410000 */
[----:B------:R-:W-:Y:S01]  /*1580*/  FMUL.FTZ R0, R0, UR7 ;  /* 0x0000000700007c20 */ /* 0x000fe20008410000 */
[----:B------:R-:W-:-:S04]  /*1590*/  CS2R R8, SRZ ;  /* 0x0000000000087805 */ /* 0x000fc8000001ff00 */
[----:B------:R-:W-:Y:S02]  /*15a0*/  R2UR UR38, R0 ;  /* 0x00000000002672ca */ /* 0x000fe400000e0000 */
[----:B---3--:R-:W-:Y:S02]  /*15b0*/  @P0 R2UR UR50, R2 ;  /* 0x00000000023202ca */ /* 0x008fe400000e0000 */
[----:B----4-:R-:W-:Y:S02]  /*15c0*/  @P1 R2UR UR4, R4 ;  /* 0x00000000040412ca */ /* 0x010fe400000e0000 */
[----:B------:R-:W-:Y:S02]  /*15d0*/  CS2R R4, SRZ ;  /* 0x0000000000047805 */ /* 0x000fe4000001ff00 */
        /* <DEDUP_REMOVED lines=16> */
.L_x_3015:
[----:B------:R-:W-:Y:S01]  /*16e0*/  UIADD3 UR50, -UR50, UR4, URZ ;  /* 0x0000000432327290 */ /* 0x000fe2000fffe13f */
[----:B------:R-:W-:Y:S01]  /*16f0*/  IMAD.MOV.U32 R97, RZ, RZ, RZ ;  /* 0x000000ffff617224 */ /* 0x000fe200078e00ff */
[----:B------:R-:W-:Y:S01]  /*1700*/  @UP3 ULDC UR6, c[0x0][0x42c] ;  /* 0x00010b0000063ab9 */ /* 0x000fe20000000800 */
[----:B------:R-:W-:Y:S01]  /*1710*/  @UP3 ULDC UR4, c[0x0][0x430] ;  /* 0x00010c0000043ab9 */ /* 0x000fe20000000800 */
[----:B------:R-:W-:Y:S01]  /*1720*/  UISETP.GE.AND UP0, UPT, UR50, 0x1, UPT ;  /* 0x000000013200788c */ /* 0x000fe2000bf06270 */
[----:B------:R-:W-:Y:S01]  /*1730*/  CS2R R100, SRZ ;  /* 0x0000000000647805 */ /* 0x000fe2000001ff00 */
[----:B------:R-:W-:Y:S01]  /*1740*/  UIADD3 UR8, UR50, 0x9f, URZ ;  /* 0x0000009f32087890 */ /* 0x000fe2000fffe03f */
[----:B------:R-:W-:Y:S01]  /*1750*/  IMAD.MOV.U32 R137, RZ, RZ, RZ ;  /* 0x000000ffff897224 */ /* 0x000fe200078e00ff */
[----:B------:R-:W-:Y:S01]  /*1760*/  UIMAD.WIDE.U32 UR6, UR5, UR6, URZ ;  /* 0x00000006050672a5 */ /* 0x000fe2000f8e003f */
[----:B------:R-:W-:Y:S02]  /*1770*/  CS2R R138, SRZ ;  /* 0x00000000008a7805 */ /* 0x000fe4000001ff00 */
[----:B------:R-:W-:Y:S01]  /*1780*/  PLOP3.LUT P1, PT, PT, PT, UP0, 0x80, 0x0 ;  /* 0x000000000000781c */ /* 0x000fe20003f2f008 */
[----:B------:R-:W-:Y:S01]  /*1790*/  UIMAD.WIDE UR8, UR8, 0x66666667, URZ ;  /* 0x66666667080878a5 */ /* 0x000fe2000f8e023f */
[----:B------:R-:W-:Y:S01]  /*17a0*/  CS2R R104, SRZ ;  /* 0x0000000000687805 */ /* 0x000fe2000001ff00 */
[----:B------:R-:W-:Y:S01]  /*17b0*/  @UP3 USHF.R.U32.HI UR42, URZ, UR4, UR7 ;  /* 0x000000043f2a3299 */ /* 0x000fe20008011607 */
[----:B------:R-:W-:Y:S01]  /*17c0*/  CS2R R140, SRZ ;  /* 0x00000000008c7805 */ /* 0x000fe2000001ff00 */
[----:B------:R-:W-:Y:S01]  /*17d0*/  USHF.R.U32.HI UR47, URZ, 0x1f, UR9 ;  /* 0x0000001f3f2f7899 */ /* 0x000fe20008011609 */
[----:B------:R-:W-:Y:S01]  /*17e0*/  IMAD.MOV.U32 R108, RZ, RZ, RZ ;  /* 0x000000ffff6c7224 */ /* 0x000fe200078e00ff */
[----:B------:R-:W-:Y:S01]  /*17f0*/  UMOV UR39, UR5 ;  /* 0x0000000500277c82 */ /* 0x000fe20008000000 */
[----:B------:R-:W-:Y:S01]  /*1800*/  IMAD.MOV.U32 R142, RZ, RZ, RZ ;  /* 0x000000ffff8e7224 */ /* 0x000fe200078e00ff */
[----:B------:R-:W-:-:S04]  /*1810*/  ULEA.HI.SX32 UR47, UR9, UR47, 0x1a ;  /* 0x0000002f092f7291 */ /* 0x000fc8000f8fd23f */
[----:B------:R-:W-:Y:S08]  /*1820*/  @!P1 BRA `(.L_x_3016) ;  /* 0x00000074007c9947 */ /* 0x000ff00003800000 */
        /* <DEDUP_REMOVED lines=31> */
.L_x_3017:
        /* <DEDUP_REMOVED lines=13> */
.L_x_3147:
[----:B------:R-:W-:Y:S05]  /*1af0*/  @!P0 BRA `(.L_x_3019) ;  /* 0x0000000000048947 */ /* 0x000fea0003800000 */
[----:B------:R-:W-:Y:S01]  /*1b00*/  BPT.TRAP 0x1 ;  /* 0x000000040000795c */ /* 0x000fe20000300000 */
.L_x_3019:
[----:B0-----:R-:W-:Y:S02]  /*1b10*/  IMAD.U32 R3, RZ, RZ, UR51 ;  /* 0x00000033ff037e24 */ /* 0x001fe4000f8e00ff */
[----:B------:R-:W-:Y:S02]  /*1b20*/  IMAD.U32 R5, RZ, RZ, UR43 ;  /* 0x0000002bff057e24 */ /* 0x000fe4000f8e00ff */
[----:B------:R-:W-:-:S03]  /*1b30*/  IMAD R4, R3, 0x8, R0 ;  /* 0x0000000803047824 */ /* 0x000fc600078e0200 */
[----:B------:R-:W-:-:S04]  /*1b40*/  SHF.L.U32 R3, R5, 0x1f, RZ ;  /* 0x0000001f05037819 */ /* 0x000fc800000006ff */
[----:B------:R0:W1:Y:S01]  /*1b50*/  SYNCS.PHASECHK.TRANS64.TRYWAIT P1, [R4+URZ+0x33430], R3 ;  /* 0x03343003040075a7 */ /* 0x000062000802017f */
[----:B------:R-:W-:Y:S05]  /*1b60*/  @!P0 BRA `(.L_x_3020) ;  /* 0x0000000000048947 */ /* 0x000fea0003800000 */
[----:B------:R-:W-:Y:S01]  /*1b70*/  BPT.TRAP 0x1 ;  /* 0x000000040000795c */ /* 0x000fe20000300000 */
.L_x_3020:
[----:B------:R-:W2:Y:S01]  /*1b80*/  S2R R5, SR_TID.X ;  /* 0x0000000000057919 */ /* 0x000ea20000002100 */
[----:B------:R-:W-:Y:S01]  /*1b90*/  IMAD.MOV.U32 R119, RZ, RZ, RZ ;  /* 0x000000ffff777224 */ /* 0x000fe200078e00ff */
[----:B--2---:R-:W-:Y:S01]  /*1ba0*/  LOP3.LUT P2, RZ, R5, 0x7f, RZ, 0xc0, !PT ;  /* 0x0000007f05ff7812 */ /* 0x004fe2000784c0ff */
[----:B-1----:R-:W-:-:S12]  /*1bb0*/  @P1 BRA `(.L_x_3021) ;  /* 0x0000000000081947 */ /* 0x002fd80003800000 */
[----:B------:R-:W1:Y:S02]  /*1bc0*/  SYNCS.PHASECHK.TRANS64.TRYWAIT P1, [R4+URZ+0x33430], R3 ;  /* 0x03343003040075a7 */ /* 0x000e64000802017f */
[----:B-1----:R-:W-:Y:S05]  /*1bd0*/  @!P1 BRA `(.L_x_3022) ;  /* 0x000000f800709947 */ /* 0x002fea0003800000 */
.L_x_3021:
[----:B------:R-:W-:Y:S05]  /*1be0*/  WARPSYNC.ALL ;  /* 0x0000000000007948 */ /* 0x000fea0003800000 */
[----:B------:R-:W-:Y:S01]  /*1bf0*/  R2UR UR4, R0 ;  /* 0x00000000000472ca */ /* 0x000fe200000e0000 */
[----:B------:R-:W-:Y:S01]  /*1c00*/  ULOP3.LUT UR20, UR52, 0x10000, URZ, 0xfc, !UPT ;  /* 0x0001000034147892 */ /* 0x000fe2000f8efc3f */
[----:B------:R-:W-:Y:S01]  /*1c10*/  WARPGROUP.ARRIVE ;  /* 0x00000000000079c5 */ /* 0x000fe20000000000 */
[----:B------:R-:W-:Y:S01]  /*1c20*/  UMOV UR25, 0x80000020 ;  /* 0x8000002000197882 */ /* 0x000fe20000000000 */
[----:B------:R-:W-:Y:S01]  /*1c30*/  UMOV UR27, 0x80000020 ;  /* 0x80000020001b7882 */ /* 0x000fe20000000000 */
[----:B------:R-:W-:Y:S01]  /*1c40*/  UMOV UR5, UR25 ;  /* 0x0000001900057c82 */ /* 0x000fe20008000000 */
[----:B------:R-:W-:Y:S01]  /*1c50*/  UMOV UR7, 0x80000020 ;  /* 0x8000002000077882 */ /* 0x000fe20000000000 */
[----:B------:R-:W-:Y:S01]  /*1c60*/  UIADD3 UR9, UR20, 0x2, URZ ;  /* 0x0000000214097890 */ /* 0x000fe2000fffe03f */
[----:B01----:R-:W-:Y:S01]  /*1c70*/  VIADD R3, R221, UR50 ;  /* 0x00000032dd037c36 */ /* 0x003fe20008000000 */
[----:B------:R-:W-:Y:S01]  /*1c80*/  UMOV UR24, UR20 ;  /* 0x0000001400187c82 */ /* 0x000fe20008000000 */
        /* <DEDUP_REMOVED lines=9> */
[----:B------:R-:W-:Y:S01]  /*1d20*/  UMOV UR23, 0x80000020 ;  /* 0x8000002000177882 */ /* 0x000fe20000000000 */
[----:B------:R-:W0:Y:S01]  /*1d30*/  S2R R111, SR_TID.X ;  /* 0x00000000006f7919 */ /* 0x000e220000002100 */
[----:B------:R-:W-:Y:S01]  /*1d40*/  ULOP3.LUT UR4, UR4, 0x3fff, URZ, 0xc0, !UPT ;  /* 0x00003fff04047892 */ /* 0x000fe2000f8ec03f */
[--C-:B------:R-:W-:Y:S01]  /*1d50*/  IMAD.MOV.U32 R118, RZ, RZ, R119.reuse ;  /* 0x000000ffff767224 */ /* 0x100fe200078e0077 */
[C---:B------:R-:W-:Y:S01]  /*1d60*/  ISETP.GT.AND P2, PT, R5.reuse, RZ, PT ;  /* 0x000000ff0500720c */ /* 0x040fe20003f44270 */
[----:B------:R-:W-:Y:S01]  /*1d70*/  UISETP.GE.AND UP0, UPT, UR50, 0xa1, UPT ;  /* 0x000000a13200788c */ /* 0x000fe2000bf06270 */
[C---:B------:R-:W-:Y:S01]  /*1d80*/  ISETP.GT.AND P5, PT, R5.reuse, 0x1, PT ;  /* 0x000000010500780c */ /* 0x040fe20003fa4270 */
[----:B------:R-:W-:Y:S01]  /*1d90*/  ULOP3.LUT UR46, UR4, 0x10000, URZ, 0xfc, !UPT ;  /* 0x00010000042e7892 */ /* 0x000fe2000f8efc3f */
[C---:B------:R-:W-:Y:S01]  /*1da0*/  ISETP.GT.AND P4, PT, R5.reuse, 0x8, PT ;  /* 0x000000080500780c */ /* 0x040fe20003f84270 */
[--C-:B------:R-:W-:Y:S01]  /*1db0*/  IMAD.MOV.U32 R117, RZ, RZ, R119.reuse ;  /* 0x000000ffff757224 */ /* 0x100fe200078e0077 */
[----:B------:R-:W-:Y:S01]  /*1dc0*/  UMOV UR4, UR24 ;  /* 0x0000001800047c82 */ /* 0x000fe20008000000 */
[----:B------:R-:W-:Y:S01]  /*1dd0*/  UIMAD UR28, UR51, 0x780, UR46 ;  /* 0x00000780331c78a4 */ /* 0x000fe2000f8e022e */
[C---:B------:R-:W-:Y:S01]  /*1de0*/  ISETP.GT.AND P1, PT, R5.reuse, 0x9, PT ;  /* 0x000000090500780c */ /* 0x040fe20003f24270 */
[--C-:B------:R-:W-:Y:S01]  /*1df0*/  IMAD.MOV.U32 R116, RZ, RZ, R119.reuse ;  /* 0x000000ffff747224 */ /* 0x100fe200078e0077 */
[C---:B------:R-:W-:Y:S01]  /*1e00*/  ISETP.GT.AND P3, PT, R5.reuse, 0x10, PT ;  /* 0x000000100500780c */ /* 0x040fe20003f64270 */
[----:B------:R-:W-:Y:S01]  /*1e10*/  UIADD3 UR6, UR28, 0x180, URZ ;  /* 0x000001801c067890 */ /* 0x000fe2000fffe03f */
[C---:B------:R-:W-:Y:S01]  /*1e20*/  ISETP.GT.AND P0, PT, R5.reuse, 0x79, PT ;  /* 0x000000790500780c */ /* 0x040fe20003f04270 */
[----:B------:R-:W-:Y:S01]  /*1e30*/  UIADD3 UR8, UR28, 0x200, URZ ;  /* 0x000002001c087890 */ /* 0x000fe2000fffe03f */
[----:B------:R-:W-:Y:S01]  /*1e40*/  ISETP.GT.AND P6, PT, R5, 0x80, PT ;  /* 0x000000800500780c */ /* 0x000fe20003fc4270 */
[----:B------:R-:W-:Y:S01]  /*1e50*/  UMOV UR26, UR28 ;  /* 0x0000001c001a7c82 */ /* 0x000fe20008000000 */
[----:B------:R-:W-:Y:S01]  /*1e60*/  UIADD3 UR10, UR28, 0x2, URZ ;  /* 0x000000021c0a7890 */ /* 0x000fe2000fffe03f */
[----:B------:R-:W-:Y:S01]  /*1e70*/  QGMMA.64x32x32.F32.E4M3.E4M3 R88, gdesc[UR24], RZ, !UPT, gsb0 ;  /* 0x00600000185879f3 */ /* 0x000fe2000c0008ff */
[----:B------:R-:W-:Y:S01]  /*1e80*/  UIADD3 UR26, UR28, 0x80, URZ ;  /* 0x000000801c1a7890 */ /* 0x000fe2000fffe03f */
[--C-:B------:R-:W-:Y:S01]  /*1e90*/  IMAD.MOV.U32 R115, RZ, RZ, R119.reuse ;  /* 0x000000ffff737224 */ /* 0x100fe200078e0077 */
[----:B------:R-:W-:Y:S01]  /*1ea0*/  UMOV UR27, 0x80000020 ;  /* 0x80000020001b7882 */ /* 0x000fe20000000000 */
[----:B------:R-:W-:Y:S01]  /*1eb0*/  UIADD3 UR12, UR28, 0x202, URZ ;  /* 0x000002021c0c7890 */ /* 0x000fe2000fffe03f */
[--C-:B------:R-:W-:Y:S01]  /*1ec0*/  IMAD.MOV.U32 R114, RZ, RZ, R119.reuse ;  /* 0x000000ffff727224 */ /* 0x100fe200078e0077 */
[----:B------:R-:W-:Y:S01]  /*1ed0*/  UIADD3 UR14, UR28, 0x280, URZ ;  /* 0x000002801c0e7890 */ /* 0x000fe2000fffe03f */
[----:B------:R-:W-:Y:S01]  /*1ee0*/  IMAD.MOV.U32 R113, RZ, RZ, R119 ;  /* 0x000000ffff717224 */ /* 0x000fe200078e0077 */
[----:B------:R-:W-:-:S02]  /*1ef0*/  UIADD3 UR16, UR28, 0x282, URZ ;  /* 0x000002821c107890 */ /* 0x000fc4000fffe03f */
[----:B------:R-:W-:Y:S02]  /*1f00*/  UIADD3 UR18, UR28, 0x402, URZ ;  /* 0x000004021c127890 */ /* 0x000fe4000fffe03f */
[----:B------:R-:W-:Y:S01]  /*1f10*/  UIADD3 UR22, UR28, 0x680, URZ ;  /* 0x000006801c167890 */ /* 0x000fe2000fffe03f */
        /* <DEDUP_REMOVED lines=171> */
[----:B------:R-:W-:Y:S02]  /*29d0*/  ISETP.GT.AND P1, PT, R5, 0x21, PT ;  /* 0x000000210500780c */ /* 0x000fe40003f24270 */
[----:B------:R-:W-:Y:S02]  /*29e0*/  FMNMX.FTZ R6, R101, R6, !PT ;  /* 0x0000000665067209 */ /* 0x000fe40007810000 */
[----:B------:R-:W-:Y:S02]  /*29f0*/  FSEL R99, R99, -INF , P2 ;  /* 0xff80000063637808 */ /* 0x000fe40001000000 */
[C---:B------:R-:W-:Y:S02]  /*2a00*/  ISETP.GT.AND P2, PT, R5.reuse, 0x28, PT ;  /* 0x000000280500780c */ /* 0x040fe40003f44270 */
        /* <DEDUP_REMOVED lines=34> */
[----:B------:R-:W-:Y:S02]  /*2c30*/  FMNMX.FTZ R3, R85, R6, !PT ;  /* 0x0000000655037209 */ /* 0x000fe40007810000 */
[----:B------:R-:W-:Y:S02]  /*2c40*/  FSEL R83, R83, -INF , P3 ;  /* 0xff80000053537808 */ /* 0x000fe40001800000 */
[----:B------:R-:W-:Y:S02]  /*2c50*/  ISETP.GT.AND P3, PT, R5, 0x48, PT ;  /* 0x000000480500780c */ /* 0x000fe40003f64270 */
[----:B------:R-:W-:-:S02]  /*2c60*/  FSEL R86, R86, -INF , P1 ;  /* 0xff80000056567808 */ /* 0x000fc40000800000 */
[----:B------:R-:W-:Y:S02]  /*2c70*/  ISETP.GT.AND P1, PT, R5, 0x49, PT ;  /* 0x000000490500780c */ /* 0x000fe40003f24270 */
        /* <DEDUP_REMOVED lines=34> */
[C---:B------:R-:W-:Y:S02]  /*2ea0*/  ISETP.GT.AND P5, PT, R5.reuse, 0x68, PT ;  /* 0x000000680500780c */ /* 0x040fe40003fa4270 */
[----:B------:R-:W-:Y:S02]  /*2eb0*/  FSEL R70, R70, -INF , P4 ;  /* 0xff80000046467808 */ /* 0x000fe40002000000 */
[----:B------:R-:W-:Y:S02]  /*2ec0*/  ISETP.GT.AND P4, PT, R5, 0x69, PT ;  /* 0x000000690500780c */ /* 0x000fe40003f84270 */
        /* <DEDUP_REMOVED lines=9> */
[----:B------:R-:W-:Y:S02]  /*2f60*/  FMNMX.FTZ R3, R41, R6, !PT ;  /* 0x0000000629037209 */ /* 0x000fe40007810000 */
        /* <DEDUP_REMOVED lines=11> */
[----:B------:R-:W-:Y:S02]  /*3020*/  FMNMX.FTZ R3, R49, R8, !PT ;  /* 0x0000000831037209 */ /* 0x000fe40007810000 */
[----:B------:R-:W-:-:S02]  /*3030*/  FSEL R57, R53, -INF , P0 ;  /* 0xff80000035397808 */ /* 0x000fc40000000000 */
[----:B------:R-:W-:Y:S02]  /*3040*/  FMNMX.FTZ R8, R6, R3, !PT ;  /* 0x0000000306087209 */ /* 0x000fe40007810000 */
[----:B------:R-:W-:Y:S02]  /*3050*/  ISETP.GT.AND P0, PT, R5, 0x81, PT ;  /* 0x000000810500780c */ /* 0x000fe40003f04270 */
[----:B------:R-:W-:Y:S02]  /*3060*/  FMNMX.FTZ R3, R57, R8, !PT ;  /* 0x0000000839037209 */ /* 0x000fe40007810000 */
[----:B------:R-:W-:Y:S02]  /*3070*/  FSEL R51, R51, -INF , P1 ;  /* 0xff80000033337808 */ /* 0x000fe40000800000 */
[----:B------:R-:W-:Y:S02]  /*3080*/  ISETP.GT.AND P1, PT, R5, 0x88, PT ;  /* 0x000000880500780c */ /* 0x000fe40003f24270 */
[----:B------:R-:W-:-:S02]  /*3090*/  FSEL R54, R54, -INF , P2 ;  /* 0xff80000036367808 */ /* 0x000fc40001000000 */
[C---:B------:R-:W-:Y:S02]  /*30a0*/  ISETP.GT.AND P2, PT, R5.reuse, 0x89, PT ;  /* 0x000000890500780c */ /* 0x040fe40003f44270 */
[----:B------:R-:W-:Y:S02]  /*30b0*/  FSEL R50, R50, -INF , P3 ;  /* 0xff80000032327808 */ /* 0x000fe40001800000 */
[----:B------:R-:W-:Y:S02]  /*30c0*/  ISETP.GT.AND P3, PT, R5, 0x90, PT ;  /* 0x000000900500780c */ /* 0x000fe40003f64270 */
[----:B------:R-:W-:Y:S02]  /*30d0*/  FSEL R47, R47, -INF , P4 ;  /* 0xff8000002f2f7808 */ /* 0x000fe40002000000 */
[----:B------:R-:W-:Y:S02]  /*30e0*/  ISETP.GT.AND P4, PT, R5, 0x91, PT ;  /* 0x000000910500780c */ /* 0x000fe40003f84270 */
[----:B------:R-:W-:-:S02]  /*30f0*/  FSEL R46, R46, -INF , P5 ;  /* 0xff8000002e2e7808 */ /* 0x000fc40002800000 */
[----:B------:R-:W-:Y:S02]  /*3100*/  ISETP.GT.AND P5, PT, R5, 0x98, PT ;  /* 0x000000980500780c */ /* 0x000fe40003fa4270 */
[----:B------:R-:W-:Y:S02]  /*3110*/  P2R R14, PR, RZ, 0x1 ;  /* 0x00000001ff0e7803 */ /* 0x000fe40000000000 */
[----:B------:R-:W-:Y:S01]  /*3120*/  P2R R11, PR, RZ, 0x4 ;  /* 0x00000004ff0b7803 */ /* 0x000fe20000000000 */
[----:B------:R-:W-:Y:S02]  /*3130*/  WARPGROUP.DEPBAR.LE gsb0, 0x0 ;  /* 0x00008000000079c5 */ /* 0x000fe40000010000 */
[----:B------:R-:W-:Y:S02]  /*3140*/  FSEL R68, R24, -INF , P6 ;  /* 0xff80000018447808 */ /* 0x000fe40003000000 */
[----:B------:R-:W-:Y:S02]  /*3150*/  FSEL R64, R25, -INF , P0 ;  /* 0xff80000019407808 */ /* 0x000fe40000000000 */
        /* <DEDUP_REMOVED lines=17> */
[----:B------:R-:W-:Y:S01]  /*3270*/  ISETP.NE.AND P0, PT, R14, RZ, PT ;  /* 0x000000ff0e00720c */ /* 0x000fe20003f05270 */
[----:B------:R-:W1:Y:S01]  /*3280*/  SHFL.BFLY PT, R3, R8, 0x2, 0x1f ;  /* 0x0c401f0008037f89 */ /* 0x000e6200000e0000 */
[----:B------:R-:W-:-:S02]  /*3290*/  FMNMX.FTZ R25, R90, R91, !PT ;  /* 0x0000005b5a197209 */ /* 0x000fc40007810000 */
[----:B------:R-:W-:Y:S02]  /*32a0*/  FSEL R27, R27, -INF , P0 ;  /* 0xff8000001b1b7808 */ /* 0x000fe40000000000 */
[----:B------:R-:W-:Y:S02]  /*32b0*/  ISETP.NE.AND P0, PT, R20, RZ, PT ;  /* 0x000000ff1400720c */ /* 0x000fe40003f05270 */
        /* <DEDUP_REMOVED lines=8> */
[----:B------:R-:W-:Y:S02]  /*3340*/  FMNMX.FTZ R24, R102, R25, !PT ;  /* 0x0000001966187209 */ /* 0x000fe40007810000 */
[----:B-1----:R-:W-:-:S02]  /*3350*/  FMNMX.FTZ R7, R8, R3, !PT ;  /* 0x0000000308077209 */ /* 0x002fc40007810000 */
[----:B------:R-:W-:-:S03]  /*3360*/  FSEL R30, R30, -INF , P1 ;  /* 0xff8000001e1e7808 */ /* 0x000fc60000800000 */
[----:B------:R-:W1:Y:S02]  /*3370*/  SHFL.BFLY PT, R10, R7, 0x1, 0x1f ;  /* 0x0c201f00070a7f89 */ /* 0x000e6400000e0000 */
[----:B-1----:R-:W-:Y:S01]  /*3380*/  FMNMX.FTZ R3, R7, R10, !PT ;  /* 0x0000000a07037209 */ /* 0x002fe20007810000 */
[----:B------:R-:W-:-:S03]  /*3390*/  IMAD.U32 R10, RZ, RZ, UR38 ;  /* 0x00000026ff0a7e24 */ /* 0x000fc6000f8e00ff */
[C---:B------:R-:W-:Y:S01]  /*33a0*/  FSETP.NEU.FTZ.AND P2, PT, R3.reuse, -INF , PT ;  /* 0xff8000000300780b */ /* 0x040fe20003f5d000 */
[----:B------:R-:W-:-:S05]  /*33b0*/  FFMA.FTZ R9, R3, R10, -8 ;  /* 0xc100000003097423 */ /* 0x000fca000001000a */
[----:B------:R-:W-:Y:S02]  /*33c0*/  FSEL R112, R9, RZ, P2 ;  /* 0x000000ff09707208 */ /* 0x000fe40001000000 */
[----:B------:R-:W-:-:S03]  /*33d0*/  ISETP.NE.AND P2, PT, R11, RZ, PT ;  /* 0x000000ff0b00720c */ /* 0x000fc60003f45270 */
[--C-:B------:R-:W-:Y:S01]  /*33e0*/  FFMA.FTZ R20, R15, UR38, -R112.reuse ;  /* 0x000000260f147c23 */ /* 0x100fe20008010870 */
[----:B------:R-:W-:Y:S01]  /*33f0*/  FMNMX.FTZ R15, R103, R24, !PT ;  /* 0x00000018670f7209 */ /* 0x000fe20007810000 */
[--C-:B------:R-:W-:Y:S01]  /*3400*/  FFMA.FTZ R29, R21, UR38, -R112.reuse ;  /* 0x00000026151d7c23 */ /* 0x100fe20008010870 */
[----:B------:R-:W-:-:S01]  /*3410*/  FFMA.FTZ R56, R56, UR38, -R112 ;  /* 0x0000002638387c23 */ /* 0x000fc20008010870 */
[--C-:B------:R-:W-:Y:S01]  /*3420*/  FFMA.FTZ R84, R84, UR38, -R112.reuse ;  /* 0x0000002654547c23 */ /* 0x100fe20008010870 */
[----:B------:R-:W-:Y:S01]  /*3430*/  FMNMX.FTZ R24, R74, R15, !PT ;  /* 0x0000000f4a187209 */ /* 0x000fe20007810000 */
[--C-:B------:R-:W-:Y:S01]  /*3440*/  FFMA.FTZ R80, R80, UR38, -R112.reuse ;  /* 0x0000002650507c23 */ /* 0x100fe20008010870 */
[----:B------:R1:W-:Y:S01]  /*3450*/  MUFU.EX2 R15, R29 ;  /* 0x0000001d000f7308 */ /* 0x0003e20000000800 */
[----:B------:R-:W-:-:S01]  /*3460*/  FFMA.FTZ R5, R88, UR38, -R112 ;  /* 0x0000002658057c23 */ /* 0x000fc20008010870 */
[----:B------:R-:W-:Y:S01]  /*3470*/  FMNMX.FTZ R21, R75, R24, !PT ;  /* 0x000000184b157209 */ /* 0x000fe20007810000 */
[----:B------:R-:W-:-:S01]  /*3480*/  FFMA.FTZ R8, R89, UR38, -R112 ;  /* 0x0000002659087c23 */ /* 0x000fc20008010870 */
[----:B------:R-:W-:Y:S01]  /*3490*/  FSEL R88, R39, -INF , P6 ;  /* 0xff80000027587808 */ /* 0x000fe20003000000 */
[----:B------:R-:W-:-:S01]  /*34a0*/  FFMA.FTZ R39, R48, UR38, -R112 ;  /* 0x0000002630277c23 */ /* 0x000fc20008010870 */
[----:B------:R-:W-:Y:S01]  /*34b0*/  FMNMX.FTZ R28, R78, R21, !PT ;  /* 0x000000154e1c7209 */ /* 0x000fe20007810000 */
[----:B------:R-:W-:-:S01]  /*34c0*/  FFMA.FTZ R48, R49, UR38, -R112 ;  /* 0x0000002631307c23 */ /* 0x000fc20008010870 */
[--C-:B------:R-:W-:Y:S01]  /*34d0*/  FFMA.FTZ R49, R72, UR38, -R112.reuse ;  /* 0x0000002648317c23 */ /* 0x100fe20008010870 */
[----:B------:R-:W-:-:S01]  /*34e0*/  FFMA.FTZ R72, R69, UR38, -R112 ;  /* 0x0000002645487c23 */ /* 0x000fc20008010870 */
[----:B------:R-:W-:Y:S01]  /*34f0*/  FMNMX.FTZ R21, R79, R28, !PT ;  /* 0x0000001c4f157209 */ /* 0x000fe20007810000 */
[----:B------:R-:W-:-:S02]  /*3500*/  IMAD.U32 R69, RZ, RZ, UR38 ;  /* 0x00000026ff457e24 */ /* 0x000fc4000f8e00ff */
[--C-:B------:R-:W-:Y:S01]  /*3510*/  FFMA.FTZ R7, R92, UR38, -R112.reuse ;  /* 0x000000265c077c23 */ /* 0x100fe20008010870 */
[----:B------:R-:W-:-:S01]  /*3520*/  FFMA.FTZ R10, R93, UR38, -R112 ;  /* 0x000000265d0a7c23 */ /* 0x000fc20008010870 */
[----:B------:R-:W-:Y:S01]  /*3530*/  FMNMX.FTZ R28, R82, R21, !PT ;  /* 0x00000015521c7209 */ /* 0x000fe20007810000 */
[----:B------:R-:W-:-:S01]  /*3540*/  FFMA.FTZ R9, R96, UR38, -R112 ;  /* 0x0000002660097c23 */ /* 0x000fc20008010870 */
[----:B------:R-:W-:Y:S01]  /*3550*/  MUFU.EX2 R21, R80 ;  /* 0x0000005000157308 */ /* 0x000fe20000000800 */
        /* <DEDUP_REMOVED lines=15> */
[----:B------:R2:W-:Y:S01]  /*3650*/  MUFU.EX2 R25, R84 ;  /* 0x0000005400197308 */ /* 0x0005e20000000800 */
[----:B------:R-:W-:-:S01]  /*3660*/  FFMA.FTZ R64, R64, UR38, -R112 ;  /* 0x0000002640407c23 */ /* 0x000fc20008010870 */
[----:B-1----:R-:W-:Y:S01]  /*3670*/  FMNMX.FTZ R29, R59, R32, !PT ;  /* 0x000000203b1d7209 */ /* 0x002fe20007810000 */
[----:B------:R-:W-:-:S01]  /*3680*/  FFMA.FTZ R32, R85, UR38, -R112 ;  /* 0x0000002655207c23 */ /* 0x000fc20008010870 */
[----:B------:R-:W-:Y:S01]  /*3690*/  FSEL R85, R35, -INF , P4 ;  /* 0xff80000023557808 */ /* 0x000fe20002000000 */
[----:B------:R-:W-:-:S01]  /*36a0*/  FFMA.FTZ R76, R76, UR38, -R112 ;  /* 0x000000264c4c7c23 */ /* 0x000fc20008010870 */
[----:B------:R-:W-:Y:S01]  /*36b0*/  FMNMX.FTZ R36, R62, R29, !PT ;  /* 0x0000001d3e247209 */ /* 0x000fe20007810000 */
[----:B------:R-:W-:-:S01]  /*36c0*/  FFMA.FTZ R61, R61, UR38, -R112 ;  /* 0x000000263d3d7c23 */ /* 0x000fc20008010870 */
[----:B------:R-:W-:Y:S01]  /*36d0*/  MUFU.EX2 R5, R5 ;  /* 0x0000000500057308 */ /* 0x000fe20000000800 */
[----:B--2---:R-:W-:-:S01]  /*36e0*/  FFMA.FTZ R84, R77, UR38, -R112 ;  /* 0x000000264d547c23 */ /* 0x004fc20008010870 */
[----:B------:R-:W-:Y:S01]  /*36f0*/  FMNMX.FTZ R29, R63, R36, !PT ;  /* 0x000000243f1d7209 */ /* 0x000fe20007810000 */
[--C-:B------:R-:W-:Y:S01]  /*3700*/  IMAD.MOV.U32 R107, RZ, RZ, R119.reuse ;  /* 0x000000ffff6b7224 */ /* 0x100fe200078e0077 */
[----:B------:R-:W-:Y:S01]  /*3710*/  FSEL R77, R34, -INF , P3 ;  /* 0xff800000224d7808 */ /* 0x000fe20001800000 */
[--C-:B------:R-:W-:Y:S01]  /*3720*/  IMAD.MOV.U32 R104, RZ, RZ, R119.reuse ;  /* 0x000000ffff687224 */ /* 0x100fe200078e0077 */
[----:B------:R-:W-:Y:S01]  /*3730*/  FMNMX.FTZ R36, R66, R29, !PT ;  /* 0x0000001d42247209 */ /* 0x000fe20007810000 */
[--C-:B------:R-:W-:Y:S01]  /*3740*/  IMAD.MOV.U32 R101, RZ, RZ, R119.reuse ;  /* 0x000000ffff657224 */ /* 0x100fe200078e0077 */
[----:B------:R1:W-:Y:S01]  /*3750*/  MUFU.EX2 R29, R56 ;  /* 0x00000038001d7308 */ /* 0x0003e20000000800 */
[----:B------:R-:W-:Y:S01]  /*3760*/  IMAD.MOV.U32 R100, RZ, RZ, R119 ;  /* 0x000000ffff647224 */ /* 0x000fe200078e0077 */
[----:B------:R-:W-:Y:S01]  /*3770*/  FMNMX.FTZ R33, R67, R36, !PT ;  /* 0x0000002443217209 */ /* 0x000fe20007810000 */
[----:B------:R-:W-:-:S01]  /*3780*/  FFMA.FTZ R36, R105, UR38, -R112 ;  /* 0x0000002669247c23 */ /* 0x000fc20008010870 */
[----:B------:R-:W-:-:S02]  /*3790*/  IMAD.MOV.U32 R105, RZ, RZ, R119 ;  /* 0x000000ffff697224 */ /* 0x000fc400078e0077 */
[----:B------:R-:W-:Y:S01]  /*37a0*/  FMNMX.FTZ R40, R70, R33, !PT ;  /* 0x0000002146287209 */ /* 0x000fe20007810000 */
[--C-:B------:R-:W-:Y:S01]  /*37b0*/  IMAD.MOV.U32 R97, RZ, RZ, R119.reuse ;  /* 0x000000ffff617224 */ /* 0x100fe200078e0077 */
[----:B------:R-:W-:Y:S01]  /*37c0*/  MUFU.EX2 R8, R8 ;  /* 0x0000000800087308 */ /* 0x000fe20000000800 */
[--C-:B------:R-:W-:Y:S01]  /*37d0*/  IMAD.MOV.U32 R96, RZ, RZ, R119.reuse ;  /* 0x000000ffff607224 */ /* 0x100fe200078e0077 */
[----:B------:R-:W-:Y:S01]  /*37e0*/  FMNMX.FTZ R33, R71, R40, !PT ;  /* 0x0000002847217209 */ /* 0x000fe20007810000 */
[----:B------:R-:W-:-:S03]  /*37f0*/  IMAD.MOV.U32 R93, RZ, RZ, R119 ;  /* 0x000000ffff5d7224 */ /* 0x000fc600078e0077 */
[----:B------:R-:W-:Y:S02]  /*3800*/  FMNMX.FTZ R40, R42, R33, !PT ;  /* 0x000000212a287209 */ /* 0x000fe40007810000 */
[----:B------:R-:W-:Y:S02]  /*3810*/  MUFU.EX2 R7, R7 ;  /* 0x0000000700077308 */ /* 0x000fe40000000800 */
[----:B------:R-:W-:-:S04]  /*3820*/  FMNMX.FTZ R37, R43, R40, !PT ;  /* 0x000000282b257209 */ /* 0x000fc80007810000 */
[----:B------:R-:W-:Y:S02]  /*3830*/  FMNMX.FTZ R40, R46, R37, !PT ;  /* 0x000000252e287209 */ /* 0x000fe40007810000 */
[----:B------:R-:W2:Y:S02]  /*3840*/  MUFU.EX2 R10, R10 ;  /* 0x0000000a000a7308 */ /* 0x000ea40000000800 */
[----:B------:R-:W-:-:S04]  /*3850*/  FMNMX.FTZ R37, R47, R40, !PT ;  /* 0x000000282f257209 */ /* 0x000fc80007810000 */
[----:B------:R-:W-:Y:S02]  /*3860*/  FMNMX.FTZ R40, R50, R37, !PT ;  /* 0x0000002532287209 */ /* 0x000fe40007810000 */
[----:B------:R-:W-:Y:S02]  /*3870*/  MUFU.EX2 R34, R84 ;  /* 0x0000005400227308 */ /* 0x000fe40000000800 */
[----:B------:R-:W-:Y:S01]  /*3880*/  FMNMX.FTZ R53, R51, R40, !PT ;  /* 0x0000002833357209 */ /* 0x000fe20007810000 */
[----:B------:R-:W-:Y:S01]  /*3890*/  FFMA.FTZ R40, R109, UR38, -R112 ;  /* 0x000000266d287c23 */ /* 0x000fe20008010870 */
[----:B------:R-:W-:Y:S02]  /*38a0*/  IMAD.MOV.U32 R109, RZ, RZ, R119 ;  /* 0x000000ffff6d7224 */ /* 0x000fe400078e0077 */
[----:B-1----:R-:W-:Y:S02]  /*38b0*/  FMNMX.FTZ R56, R54, R53, !PT ;  /* 0x0000003536387209 */ /* 0x002fe40007810000 */
[----:B------:R-:W-:Y:S01]  /*38c0*/  MUFU.EX2 R9, R9 ;  /* 0x0000000900097308 */ /* 0x000fe20000000800 */
[----:B--2---:R-:W-:-:S02]  /*38d0*/  F2FP.SATFINITE.E4M3.F32.PACK_AB_MERGE_C R200, R10, R7, RZ ;  /* 0x000000070ac8723e */ /* 0x004fc400048070ff */
[----:B------:R-:W-:Y:S02]  /*38e0*/  FMNMX.FTZ R53, R55, R56, !PT ;  /* 0x0000003837357209 */ /* 0x000fe40007810000 */
[----:B------:R-:W-:Y:S02]  /*38f0*/  F2FP.SATFINITE.E4M3.F32.PACK_AB_MERGE_C R200, R8, R5, R200 ;  /* 0x0000000508c8723e */ /* 0x000fe400048070c8 */
[----:B------:R-:W-:Y:S01]  /*3900*/  FMNMX.FTZ R56, R26, R53, !PT ;  /* 0x000000351a387209 */ /* 0x000fe20007810000 */
[----:B------:R-:W-:Y:S03]  /*3910*/  MUFU.EX2 R12, R12 ;  /* 0x0000000c000c7308 */ /* 0x000fe60000000800 */
[----:B------:R-:W-:Y:S02]  /*3920*/  FMNMX.FTZ R81, R27, R56, !PT ;  /* 0x000000381b517209 */ /* 0x000fe40007810000 */
[----:B------:R-:W-:Y:S01]  /*3930*/  FSEL R56, R31, -INF , P2 ;  /* 0xff8000001f387808 */ /* 0x000fe20001000000 */
[----:B------:R-:W-:-:S01]  /*3940*/  FFMA.FTZ R31, R60, UR38, -R112 ;  /* 0x000000263c1f7c23 */ /* 0x000fc20008010870 */
[----:B------:R-:W-:Y:S01]  /*3950*/  FMNMX.FTZ R81, R30, R81, !PT ;  /* 0x000000511e517209 */ /* 0x000fe20007810000 */
[----:B------:R-:W-:Y:S01]  /*3960*/  MUFU.EX2 R11, R11 ;  /* 0x0000000b000b7308 */ /* 0x000fe20000000800 */
[----:B0-----:R-:W-:Y:S01]  /*3970*/  LOP3.LUT P2, RZ, R111, 0x7f, RZ, 0xc0, !PT ;  /* 0x0000007f6fff7812 */ /* 0x001fe2000784c0ff */
[----:B------:R-:W-:Y:S01]  /*3980*/  IMAD.MOV.U32 R111, RZ, RZ, R119 ;  /* 0x000000ffff6f7224 */ /* 0x000fe200078e0077 */
[----:B------:R-:W-:-:S02]  /*3990*/  FMNMX.FTZ R80, R56, R81, !PT ;  /* 0x0000005138507209 */ /* 0x000fc40007810000 */
[----:B------:R-:W-:Y:S01]  /*39a0*/  FSEL R81, R38, -INF , P5 ;  /* 0xff80000026517808 */ /* 0x000fe20002800000 */
[----:B------:R-:W-:-:S01]  /*39b0*/  FFMA.FTZ R38, R41, UR38, -R112 ;  /* 0x0000002629267c23 */ /* 0x000fc20008010870 */
[----:B------:R-:W-:Y:S01]  /*39c0*/  FMNMX.FTZ R80, R77, R80, !PT ;  /* 0x000000504d507209 */ /* 0x000fe20007810000 */
[----:B------:R-:W-:-:S01]  /*39d0*/  FFMA.FTZ R41, R6, UR38, -R112 ;  /* 0x0000002606297c23 */ /* 0x000fc20008010870 */
[----:B------:R-:W0:Y:S02]  /*39e0*/  MUFU.EX2 R14, R14 ;  /* 0x0000000e000e7308 */ /* 0x000e240000000800 */
[----:B------:R-:W-:-:S03]  /*39f0*/  FMNMX.FTZ R80, R85, R80, !PT ;  /* 0x0000005055507209 */ /* 0x000fc60007810000 */
[----:B------:R-:W-:Y:S01]  /*3a00*/  @!P2 VIADD R4, R4, 0x33440 ;  /* 0x000334400404a836 */ /* 0x000fe20000000000 */
[----:B------:R-:W-:Y:S02]  /*3a10*/  FMNMX.FTZ R35, R81, R80, !PT ;  /* 0x0000005051237209 */ /* 0x000fe40007810000 */
[----:B------:R-:W-:Y:S02]  /*3a20*/  MUFU.EX2 R13, R13 ;  /* 0x0000000d000d7308 */ /* 0x000fe40000000800 */
[----:B------:R-:W-:Y:S01]  /*3a30*/  FMNMX.FTZ R60, R88, R35, !PT ;  /* 0x00000023583c7209 */ /* 0x000fe20007810000 */
[--C-:B------:R-:W-:Y:S01]  /*3a40*/  FFMA.FTZ R35, R44, UR38, -R112.reuse ;  /* 0x000000262c237c23 */ /* 0x100fe20008010870 */
[----:B------:R-:W-:-:S01]  /*3a50*/  FFMA.FTZ R44, R45, UR38, -R112 ;  /* 0x000000262d2c7c23 */ /* 0x000fc20008010870 */
[--C-:B------:R-:W-:Y:S01]  /*3a60*/  FFMA.FTZ R45, R68, UR38, -R112.reuse ;  /* 0x00000026442d7c23 */ /* 0x100fe20008010870 */
[----:B------:R-:W-:-:S01]  /*3a70*/  FFMA.FTZ R68, R73, UR38, -R112 ;  /* 0x0000002649447c23 */ /* 0x000fc20008010870 */
[----:B------:R-:W1:Y:S01]  /*3a80*/  SHFL.BFLY PT, R89, R60, 0x2, 0x1f ;  /* 0x0c401f003c597f89 */ /* 0x000e6200000e0000 */
[----:B------:R-:W-:-:S01]  /*3a90*/  FFMA.FTZ R112, R65, UR38, -R112 ;  /* 0x0000002641707c23 */ /* 0x000fc20008010870 */
[----:B------:R-:W-:Y:S01]  /*3aa0*/  MUFU.EX2 R20, R20 ;  /* 0x0000001400147308 */ /* 0x000fe20000000800 */
[----:B------:R-:W-:-:S02]  /*3ab0*/  @!P2 PRMT R4, RZ, 0x654, R4 ;  /* 0x00000654ff04a816 */ /* 0x000fc40000000004 */
[----:B0-----:R-:W-:Y:S02]  /*3ac0*/  F2FP.SATFINITE.E4M3.F32.PACK_AB_MERGE_C R202, R14, R11, RZ ;  /* 0x0000000b0eca723e */ /* 0x001fe400048070ff */
[----:B------:R0:W-:Y:S02]  /*3ad0*/  @!P2 SYNCS.ARRIVE.TRANS64.RED.A1T0 RZ, [R4+URZ], RZ ;  /* 0x000000ff04ffa9a7 */ /* 0x0001e4000810043f */
[----:B------:R-:W-:Y:S01]  /*3ae0*/  F2FP.SATFINITE.E4M3.F32.PACK_AB_MERGE_C R202, R12, R9, R202 ;  /* 0x000000090cca723e */ /* 0x000fe200048070ca */
[----:B------:R-:W2:Y:S08]  /*3af0*/  MUFU.EX2 R24, R24 ;  /* 0x0000001800187308 */ /* 0x000eb00000000800 */
[----:B------:R-:W-:Y:S01]  /*3b00*/  MUFU.EX2 R28, R28 ;  /* 0x0000001c001c7308 */ /* 0x000fe20000000800 */
[----:B-1----:R-:W-:-:S07]  /*3b10*/  FMNMX.FTZ R89, R60, R89, !PT ;  /* 0x000000593c597209 */ /* 0x002fce0007810000 */
[----:B------:R-:W-:Y:S01]  /*3b20*/  MUFU.EX2 R32, R32 ;  /* 0x0000002000207308 */ /* 0x000fe20000000800 */
[----:B--2---:R-:W-:Y:S01]  /*3b30*/  F2FP.SATFINITE.E4M3.F32.PACK_AB_MERGE_C R204, R24, R15, RZ ;  /* 0x0000000f18cc723e */ /* 0x004fe200048070ff */
[----:B------:R-:W1:Y:S03]  /*3b40*/  SHFL.BFLY PT, R6, R89, 0x1, 0x1f ;  /* 0x0c201f0059067f89 */ /* 0x000e6600000e0000 */
[----:B------:R-:W-:-:S03]  /*3b50*/  F2FP.SATFINITE.E4M3.F32.PACK_AB_MERGE_C R204, R20, R13, R204 ;  /* 0x0000000d14cc723e */ /* 0x000fc600048070cc */
[----:B------:R-:W-:Y:S08]  /*3b60*/  MUFU.EX2 R36, R36 ;  /* 0x0000002400247308 */ /* 0x000ff00000000800 */
[----:B------:R2:W-:Y:S08]  /*3b70*/  MUFU.EX2 R33, R106 ;  /* 0x0000006a00217308 */ /* 0x0005f00000000800 */
[----:B------:R-:W-:Y:S01]  /*3b80*/  MUFU.EX2 R52, R52 ;  /* 0x0000003400347308 */ /* 0x000fe20000000800 */
[----:B--2---:R-:W-:Y:S01]  /*3b90*/  IMAD.MOV.U32 R106, RZ, RZ, R119 ;  /* 0x000000ffff6a7224 */ /* 0x004fe200078e0077 */
[----:B-1----:R-:W-:-:S04]  /*3ba0*/  FMNMX.FTZ R6, R89, R6, !PT ;  /* 0x0000000659067209 */ /* 0x002fc80007810000 */
[C---:B------:R-:W-:Y:S01]  /*3bb0*/  FSETP.NEU.FTZ.AND P1, PT, R6.reuse, -INF , PT ;  /* 0xff8000000600780b */ /* 0x040fe20003f3d000 */
[----:B------:R-:W-:-:S01]  /*3bc0*/  FFMA.FTZ R69, R6, R69, -8 ;  /* 0xc100000006457423 */ /* 0x000fc20000010045 */
[----:B------:R-:W-:Y:S04]  /*3bd0*/  MUFU.EX2 R37, R108 ;  /* 0x0000006c00257308 */ /* 0x000fe80000000800 */
        /* <DEDUP_REMOVED lines=21> */
[----:B------:R-:W-:-:S01]  /*3d30*/  FADD.FTZ R66, R5, R8 ;  /* 0x0000000805427221 */ /* 0x000fc20000010000 */
[--C-:B------:R-:W-:Y:S01]  /*3d40*/  FFMA.FTZ R103, R103, UR38, -R89.reuse ;  /* 0x0000002667677c23 */ /* 0x100fe20008010859 */
[----:B------:R-:W-:-:S01]  /*3d50*/  FFMA.FTZ R79, R79, UR38, -R89 ;  /* 0x000000264f4f7c23 */ /* 0x000fc20008010859 */
[----:B------:R-:W-:Y:S01]  /*3d60*/  FFMA.FTZ R86, R86, UR38, -R89 ;  /* 0x0000002656567c23 */ /* 0x000fe20008010859 */
[----:B------:R-:W-:-:S01]  /*3d70*/  FADD.FTZ R91, R7, R66 ;  /* 0x00000042075b7221 */ /* 0x000fc20000010000 */
[----:B------:R-:W2:Y:S01]  /*3d80*/  MUFU.EX2 R94, R94 ;  /* 0x0000005e005e7308 */ /* 0x000ea20000000800 */
[----:B------:R-:W-:-:S01]  /*3d90*/  FFMA.FTZ R87, R87, UR38, -R89 ;  /* 0x0000002657577c23 */ /* 0x000fc20008010859 */
[----:B------:R-:W-:Y:S01]  /*3da0*/  FFMA.FTZ R58, R58, UR38, -R89 ;  /* 0x000000263a3a7c23 */ /* 0x000fe20008010859 */
[----:B------:R-:W-:-:S01]  /*3db0*/  FADD.FTZ R92, R10, R91 ;  /* 0x0000005b0a5c7221 */ /* 0x000fc20000010000 */
[--C-:B------:R-:W-:Y:S01]  /*3dc0*/  FFMA.FTZ R59, R59, UR38, -R89.reuse ;  /* 0x000000263b3b7c23 */ /* 0x100fe20008010859 */
[----:B------:R-:W-:-:S01]  /*3dd0*/  FFMA.FTZ R70, R70, UR38, -R89 ;  /* 0x0000002646467c23 */ /* 0x000fc20008010859 */
        /* <DEDUP_REMOVED lines=12> */
[----:B------:R-:W-:Y:S01]  /*3ea0*/  FADD.FTZ R67, R9, R92 ;  /* 0x0000005c09437221 */ /* 0x000fe20000010000 */
        /* <DEDUP_REMOVED lines=11> */
[----:B------:R-:W-:Y:S01]  /*3f60*/  F2FP.SATFINITE.E4M3.F32.PACK_AB_MERGE_C R94, R95, R94, RZ ;  /* 0x0000005e5f5e723e */ /* 0x000fe200048070ff */
[----:B------:R-:W-:Y:S01]  /*3f70*/  IMAD.MOV.U32 R108, RZ, RZ, R119 ;  /* 0x000000ffff6c7224 */ /* 0x000fe200078e0077 */
[----:B------:R-:W0:Y:S01]  /*3f80*/  MUFU.EX2 R102, R102 ;  /* 0x0000006600667308 */ /* 0x000e220000000800 */
[----:B-1----:R-:W-:-:S01]  /*3f90*/  FADD.FTZ R91, R69, R66 ;  /* 0x00000042455b7221 */ /* 0x002fc20000010000 */
[----:B------:R-:W-:Y:S01]  /*3fa0*/  FADD.FTZ R66, R12, R67 ;  /* 0x000000430c427221 */ /* 0x000fe20000010000 */
[----:B------:R-:W-:Y:S01]  /*3fb0*/  F2FP.SATFINITE.E4M3.F32.PACK_AB_MERGE_C R201, R80, R65, R94 ;  /* 0x0000004150c9723e */ /* 0x000fe2000480705e */
[----:B------:R-:W-:-:S02]  /*3fc0*/  IMAD.MOV.U32 R99, RZ, RZ, R119 ;  /* 0x000000ffff637224 */ /* 0x000fc400078e0077 */
[----:B------:R-:W-:-:S01]  /*3fd0*/  FADD.FTZ R67, R11, R66 ;  /* 0x000000420b437221 */ /* 0x000fc20000010000 */
[----:B------:R-:W-:Y:S01]  /*3fe0*/  IMAD.MOV.U32 R98, RZ, RZ, R119 ;  /* 0x000000ffff627224 */ /* 0x000fe200078e0077 */
[----:B------:R-:W1:Y:S01]  /*3ff0*/  MUFU.EX2 R103, R103 ;  /* 0x0000006700677308 */ /* 0x000e620000000800 */
[----:B--2---:R-:W-:-:S01]  /*4000*/  FADD.FTZ R91, R84, R91 ;  /* 0x0000005b545b7221 */ /* 0x004fc20000010000 */
[----:B------:R-:W-:Y:S01]  /*4010*/  FADD.FTZ R66, R14, R67 ;  /* 0x000000430e427221 */ /* 0x000fe20000010000 */
[--C-:B------:R-:W-:Y:S02]  /*4020*/  IMAD.MOV.U32 R95, RZ, RZ, R119.reuse ;  /* 0x000000ffff5f7224 */ /* 0x100fe400078e0077 */
[----:B------:R-:W-:Y:S02]  /*4030*/  IMAD.MOV.U32 R94, RZ, RZ, R119 ;  /* 0x000000ffff5e7224 */ /* 0x000fe400078e0077 */
[----:B------:R-:W-:-:S01]  /*4040*/  FADD.FTZ R67, R13, R66 ;  /* 0x000000420d437221 */ /* 0x000fc20000010000 */
[----:B------:R-:W-:Y:S01]  /*4050*/  IMAD.MOV.U32 R92, RZ, RZ, R119 ;  /* 0x000000ffff5c7224 */ /* 0x000fe200078e0077 */
[----:B------:R-:W2:Y:S01]  /*4060*/  MUFU.EX2 R73, R73 ;  /* 0x0000004900497308 */ /* 0x000ea20000000800 */
[----:B0-----:R-:W-:-:S01]  /*4070*/  FADD.FTZ R4, R102, R91 ;  /* 0x0000005b66047221 */ /* 0x001fc20000010000 */
[----:B------:R-:W-:-:S02]  /*4080*/  IMAD.MOV.U32 R89, RZ, RZ, R119 ;  /* 0x000000ffff597224 */ /* 0x000fc400078e0077 */
[--C-:B------:R-:W-:Y:S02]  /*4090*/  IMAD.MOV.U32 R80, RZ, RZ, R119.reuse ;  /* 0x000000ffff507224 */ /* 0x100fe400078e0077 */
[----:B------:R-:W-:Y:S02]  /*40a0*/  IMAD.MOV.U32 R65, RZ, RZ, R119 ;  /* 0x000000ffff417224 */ /* 0x000fe400078e0077 */
[----:B------:R-:W0:Y:S01]  /*40b0*/  MUFU.EX2 R74, R74 ;  /* 0x0000004a004a7308 */ /* 0x000e220000000800 */
[----:B-1----:R-:W-:-:S01]  /*40c0*/  FADD.FTZ R4, R103, R4 ;  /* 0x0000000467047221 */ /* 0x002fc20000010000 */
[----:B------:R-:W-:Y:S01]  /*40d0*/  F2FP.SATFINITE.E4M3.F32.PACK_AB_MERGE_C R102, R103, R102, RZ ;  /* 0x000000666766723e */ /* 0x000fe200048070ff */
[----:B------:R-:W-:-:S03]  /*40e0*/  IMAD.MOV.U32 R103, RZ, RZ, R119 ;  /* 0x000000ffff677224 */ /* 0x000fc600078e0077 */
[----:B------:R-:W-:Y:S01]  /*40f0*/  F2FP.SATFINITE.E4M3.F32.PACK_AB_MERGE_C R203, R84, R69, R102 ;  /* 0x0000004554cb723e */ /* 0x000fe20004807066 */
[----:B------:R-:W-:Y:S01]  /*4100*/  IMAD.MOV.U32 R102, RZ, RZ, R119 ;  /* 0x000000ffff667224 */ /* 0x000fe200078e0077 */
[----:B------:R-:W1:Y:S01]  /*4110*/  MUFU.EX2 R90, R90 ;  /* 0x0000005a005a7308 */ /* 0x000e620000000800 */
[----:B--2---:R-:W-:-:S01]  /*4120*/  FADD.FTZ R91, R73, R4 ;  /* 0x00000004495b7221 */ /* 0x004fc20000010000 */
[----:B------:R-:W-:Y:S01]  /*4130*/  FADD.FTZ R4, R20, R67 ;  /* 0x0000004314047221 */ /* 0x000fe20000010000 */
[--C-:B------:R-:W-:Y:S02]  /*4140*/  IMAD.MOV.U32 R84, RZ, RZ, R119.reuse ;  /* 0x000000ffff547224 */ /* 0x100fe400078e0077 */
[----:B------:R-:W-:Y:S02]  /*4150*/  IMAD.MOV.U32 R69, RZ, RZ, R119 ;  /* 0x000000ffff457224 */ /* 0x000fe400078e0077 */
[----:B------:R-:W-:-:S01]  /*4160*/  FADD.FTZ R67, R15, R4 ;  /* 0x000000040f437221 */ /* 0x000fc20000010000 */
[----:B------:R-:W2:Y:S01]  /*4170*/  MUFU.EX2 R79, R79 ;  /* 0x0000004f004f7308 */ /* 0x000ea20000000800 */
[----:B0-----:R-:W-:-:S02]  /*4180*/  FADD.FTZ R91, R74, R91 ;  /* 0x0000005b4a5b7221 */ /* 0x001fc40000010000 */
[----:B------:R-:W-:Y:S01]  /*4190*/  FADD.FTZ R66, R24, R67 ;  /* 0x0000004318427221 */ /* 0x000fe20000010000 */
[----:B------:R-:W-:-:S03]  /*41a0*/  IMAD.MOV.U32 R24, RZ, RZ, R119 ;  /* 0x000000ffff187224 */ /* 0x000fc600078e0077 */
[----:B------:R-:W-:Y:S01]  /*41b0*/  FADD.FTZ R67, R21, R66 ;  /* 0x0000004215437221 */ /* 0x000fe20000010000 */
[----:B------:R-:W0:Y:S01]  /*41c0*/  MUFU.EX2 R75, R75 ;  /* 0x0000004b004b7308 */ /* 0x000e220000000800 */
[----:B-1----:R-:W-:-:S07]  /*41d0*/  FADD.FTZ R4, R90, R91 ;  /* 0x0000005b5a047221 */ /* 0x002fce0000010000 */
[----:B------:R-:W1:Y:S01]  /*41e0*/  MUFU.EX2 R78, R78 ;  /* 0x0000004e004e7308 */ /* 0x000e620000000800 */
[----:B--2---:R-:W-:-:S01]  /*41f0*/  FADD.FTZ R4, R79, R4 ;  /* 0x000000044f047221 */ /* 0x004fc20000010000 */
[----:B------:R-:W-:Y:S01]  /*4200*/  F2FP.SATFINITE.E4M3.F32.PACK_AB_MERGE_C R79, R79, R90, RZ ;  /* 0x0000005a4f4f723e */ /* 0x000fe200048070ff */
[----:B------:R-:W-:-:S03]  /*4210*/  IMAD.MOV.U32 R90, RZ, RZ, R119 ;  /* 0x000000ffff5a7224 */ /* 0x000fc600078e0077 */
[----:B------:R-:W-:Y:S01]  /*4220*/  F2FP.SATFINITE.E4M3.F32.PACK_AB_MERGE_C R205, R74, R73, R79 ;  /* 0x000000494acd723e */ /* 0x000fe2000480704f */
[----:B------:R-:W-:Y:S01]  /*4230*/  IMAD.MOV.U32 R79, RZ, RZ, R119 ;  /* 0x000000ffff4f7224 */ /* 0x000fe200078e0077 */
[----:B------:R-:W2:Y:S01]  /*4240*/  MUFU.EX2 R86, R86 ;  /* 0x0000005600567308 */ /* 0x000ea20000000800 */
[----:B0-----:R-:W-:-:S01]  /*4250*/  FADD.FTZ R91, R75, R4 ;  /* 0x000000044b5b7221 */ /* 0x001fc20000010000 */
[----:B------:R-:W-:Y:S01]  /*4260*/  FADD.FTZ R4, R28, R67 ;  /* 0x000000431c047221 */ /* 0x000fe20000010000 */
[--C-:B------:R-:W-:Y:S02]  /*4270*/  IMAD.MOV.U32 R74, RZ, RZ, R119.reuse ;  /* 0x000000ffff4a7224 */ /* 0x100fe400078e0077 */
[----:B------:R-:W-:Y:S02]  /*4280*/  IMAD.MOV.U32 R73, RZ, RZ, R119 ;  /* 0x000000ffff497224 */ /* 0x000fe400078e0077 */
[----:B------:R-:W-:-:S01]  /*4290*/  FADD.FTZ R67, R25, R4 ;  /* 0x0000000419437221 */ /* 0x000fc20000010000 */
[----:B------:R-:W-:Y:S01]  /*42a0*/  F2FP.SATFINITE.E4M3.F32.PACK_AB_MERGE_C R25, R32, R25, RZ ;  /* 0x000000192019723e */ /* 0x000fe200048070ff */
        /* <DEDUP_REMOVED lines=13> */
[----:B------:R-:W-:Y:S01]  /*4380*/  F2FP.SATFINITE.E4M3.F32.PACK_AB_MERGE_C R33, R52, R33, RZ ;  /* 0x000000213421723e */ /* 0x000fe200048070ff */
[----:B------:R-:W2:Y:S01]  /*4390*/  MUFU.EX2 R59, R59 ;  /* 0x0000003b003b7308 */ /* 0x000ea20000000800 */
[----:B0-----:R-:W-:-:S01]  /*43a0*/  FADD.FTZ R7, R87, R4 ;  /* 0x0000000457077221 */ /* 0x001fc20000010000 */
[----:B------:R-:W-:Y:S01]  /*43b0*/  FADD.FTZ R52, R52, R11 ;  /* 0x0000000b34347221 */ /* 0x000fe20000010000 */
[----:B------:R-:W-:Y:S01]  /*43c0*/  F2FP.SATFINITE.E4M3.F32.PACK_AB_MERGE_C R86, R87, R86, RZ ;  /* 0x000000565756723e */ /* 0x000fe200048070ff */
[----:B------:R-:W-:Y:S01]  /*43d0*/  IMAD.MOV.U32 R87, RZ, RZ, R119 ;  /* 0x000000ffff577224 */ /* 0x000fe200078e0077 */
[----:B------:R-:W-:Y:S01]  /*43e0*/  F2FP.SATFINITE.E4M3.F32.PACK_AB_MERGE_C R208, R36, R29, R33 ;  /* 0x0000001d24d0723e */ /* 0x000fe20004807021 */
[----:B------:R-:W-:Y:S01]  /*43f0*/  FADD.FTZ R11, R37, R52 ;  /* 0x00000034250b7221 */ /* 0x000fe20000010000 */
[----:B------:R-:W-:Y:S01]  /*4400*/  F2FP.SATFINITE.E4M3.F32.PACK_AB_MERGE_C R207, R78, R75, R86 ;  /* 0x0000004b4ecf723e */ /* 0x000fe20004807056 */
[----:B------:R-:W0:Y:S01]  /*4410*/  MUFU.EX2 R82, R82 ;  /* 0x0000005200527308 */ /* 0x000e220000000800 */
[----:B-1----:R-:W-:-:S01]  /*4420*/  FADD.FTZ R4, R58, R7 ;  /* 0x000000073a047221 */ /* 0x002fc20000010000 */
[----:B------:R-:W-:Y:S01]  /*4430*/  FADD.FTZ R10, R40, R11 ;  /* 0x0000000b280a7221 */ /* 0x000fe20000010000 */
[----:B------:R-:W-:-:S02]  /*4440*/  IMAD.MOV.U32 R86, RZ, RZ, R119 ;  /* 0x000000ffff567224 */ /* 0x000fc400078e0077 */
[--C-:B------:R-:W-:Y:S02]  /*4450*/  IMAD.MOV.U32 R78, RZ, RZ, R119.reuse ;  /* 0x000000ffff4e7224 */ /* 0x100fe400078e0077 */
[----:B------:R-:W-:Y:S01]  /*4460*/  IMAD.MOV.U32 R75, RZ, RZ, R119 ;  /* 0x000000ffff4b7224 */ /* 0x000fe200078e0077 */
[----:B------:R-:W1:Y:S01]  /*4470*/  MUFU.EX2 R83, R83 ;  /* 0x0000005300537308 */ /* 0x000e620000000800 */
[----:B--2---:R-:W-:-:S01]  /*4480*/  FADD.FTZ R7, R59, R4 ;  /* 0x000000043b077221 */ /* 0x004fc20000010000 */
[--C-:B------:R-:W-:Y:S02]  /*4490*/  IMAD.MOV.U32 R52, RZ, RZ, R119.reuse ;  /* 0x000000ffff347224 */ /* 0x100fe400078e0077 */
[--C-:B------:R-:W-:Y:S02]  /*44a0*/  IMAD.MOV.U32 R36, RZ, RZ, R119.reuse ;  /* 0x000000ffff247224 */ /* 0x100fe400078e0077 */
[----:B------:R-:W-:Y:S02]  /*44b0*/  IMAD.MOV.U32 R33, RZ, RZ, R119 ;  /* 0x000000ffff217224 */ /* 0x000fe400078e0077 */
        /* <DEDUP_REMOVED lines=11> */
[----:B------:R1:W3:Y:S01]  /*4570*/  MUFU.EX2 R53, R110 ;  /* 0x0000006e00357308 */ /* 0x0002e20000000800 */
[----:B--2---:R-:W-:-:S01]  /*4580*/  FADD.FTZ R4, R62, R7 ;  /* 0x000000073e047221 */ /* 0x004fc20000010000 */
[--C-:B------:R-:W-:Y:S02]  /*4590*/  IMAD.MOV.U32 R59, RZ, RZ, R119.reuse ;  /* 0x000000ffff3b7224 */ /* 0x100fe400078e0077 */
[----:B------:R-:W-:-:S04]  /*45a0*/  IMAD.MOV.U32 R58, RZ, RZ, R119 ;  /* 0x000000ffff3a7224 */ /* 0x000fc800078e0077 */
[----:B------:R-:W2:Y:S01]  /*45b0*/  MUFU.EX2 R70, R70 ;  /* 0x0000004600467308 */ /* 0x000ea20000000800 */
[----:B0-----:R-:W-:-:S01]  /*45c0*/  FADD.FTZ R7, R63, R4 ;  /* 0x000000043f077221 */ /* 0x001fc20000010000 */
[----:B-1----:R-:W-:-:S06]  /*45d0*/  IMAD.MOV.U32 R110, RZ, RZ, R119 ;  /* 0x000000ffff6e7224 */ /* 0x002fcc00078e0077 */
[----:B------:R-:W0:Y:S01]  /*45e0*/  MUFU.EX2 R71, R71 ;  /* 0x0000004700477308 */ /* 0x000e220000000800 */
[----:B---3--:R-:W-:-:S01]  /*45f0*/  FADD.FTZ R11, R53, R10 ;  /* 0x0000000a350b7221 */ /* 0x008fc20000010000 */
[----:B------:R-:W-:-:S03]  /*4600*/  F2FP.SATFINITE.E4M3.F32.PACK_AB_MERGE_C R53, R34, R53, RZ ;  /* 0x000000352235723e */ /* 0x000fc600048070ff */
[----:B------:R-:W-:Y:S01]  /*4610*/  FADD.FTZ R34, R34, R11 ;  /* 0x0000000b22227221 */ /* 0x000fe20000010000 */
[----:B------:R-:W-:Y:S01]  /*4620*/  F2FP.SATFINITE.E4M3.F32.PACK_AB_MERGE_C R210, R40, R37, R53 ;  /* 0x0000002528d2723e */ /* 0x000fe20004807035 */
[----:B------:R-:W-:Y:S01]  /*4630*/  IMAD.MOV.U32 R53, RZ, RZ, R119 ;  /* 0x000000ffff357224 */ /* 0x000fe200078e0077 */
[----:B------:R-:W1:Y:S01]  /*4640*/  MUFU.EX2 R31, R31 ;  /* 0x0000001f001f7308 */ /* 0x000e620000000800 */
[----:B--2---:R-:W-:-:S01]  /*4650*/  FADD.FTZ R4, R70, R7 ;  /* 0x0000000746047221 */ /* 0x004fc20000010000 */
[--C-:B------:R-:W-:Y:S02]  /*4660*/  IMAD.MOV.U32 R40, RZ, RZ, R119.reuse ;  /* 0x000000ffff287224 */ /* 0x100fe400078e0077 */
[----:B------:R-:W-:-:S04]  /*4670*/  IMAD.MOV.U32 R37, RZ, RZ, R119 ;  /* 0x000000ffff257224 */ /* 0x000fc800078e0077 */
[----:B------:R-:W2:Y:S01]  /*4680*/  MUFU.EX2 R42, R42 ;  /* 0x0000002a002a7308 */ /* 0x000ea20000000800 */
        /* <DEDUP_REMOVED lines=9> */
[----:B------:R-:W1:Y:S01]  /*4720*/  MUFU.EX2 R43, R43 ;  /* 0x0000002b002b7308 */ /* 0x000e620000000800 */
[----:B--2---:R-:W-:-:S01]  /*4730*/  FADD.FTZ R4, R42, R71 ;  /* 0x000000472a047221 */ /* 0x004fc20000010000 */
[----:B------:R-:W-:-:S06]  /*4740*/  IMAD.MOV.U32 R71, RZ, RZ, R119 ;  /* 0x000000ffff477224 */ /* 0x000fcc00078e0077 */
        /* <DEDUP_REMOVED lines=9> */
[C---:B-1----:R-:W-:Y:S01]  /*47e0*/  F2FP.SATFINITE.E4M3.F32.PACK_AB_MERGE_C R35, R44.reuse, R35, RZ ;  /* 0x000000232c23723e */ /* 0x042fe200048070ff */
[----:B------:R-:W-:-:S03]  /*47f0*/  FADD.FTZ R44, R44, R9 ;  /* 0x000000092c2c7221 */ /* 0x000fc60000010000 */
[----:B------:R-:W-:Y:S01]  /*4800*/  F2FP.SATFINITE.E4M3.F32.PACK_AB_MERGE_C R212, R38, R31, R35 ;  /* 0x0000001f26d4723e */ /* 0x000fe20004807023 */
[--C-:B------:R-:W-:Y:S02]  /*4810*/  IMAD.MOV.U32 R38, RZ, RZ, R119.reuse ;  /* 0x000000ffff267224 */ /* 0x100fe400078e0077 */
[----:B------:R-:W1:Y:S01]  /*4820*/  MUFU.EX2 R50, R50 ;  /* 0x0000003200327308 */ /* 0x000e620000000800 */
[C---:B--2---:R-:W-:Y:S01]  /*4830*/  F2FP.SATFINITE.E4M3.F32.PACK_AB_MERGE_C R46, R47.reuse, R46, RZ ;  /* 0x0000002e2f2e723e */ /* 0x044fe200048070ff */
[----:B------:R-:W-:Y:S01]  /*4840*/  FADD.FTZ R47, R47, R4 ;  /* 0x000000042f2f7221 */ /* 0x000fe20000010000 */
[--C-:B------:R-:W-:Y:S02]  /*4850*/  IMAD.MOV.U32 R35, RZ, RZ, R119.reuse ;  /* 0x000000ffff237224 */ /* 0x100fe400078e0077 */
[----:B------:R-:W-:Y:S01]  /*4860*/  F2FP.SATFINITE.E4M3.F32.PACK_AB_MERGE_C R213, R43, R42, R46 ;  /* 0x0000002a2bd5723e */ /* 0x000fe2000480702e */
        /* <DEDUP_REMOVED lines=8> */
[--C-:B------:R-:W-:Y:S02]  /*48f0*/  IMAD.MOV.U32 R47, RZ, RZ, R119.reuse ;  /* 0x000000ffff2f7224 */ /* 0x100fe400078e0077 */
[----:B------:R-:W-:-:S04]  /*4900*/  IMAD.MOV.U32 R31, RZ, RZ, R119 ;  /* 0x000000ffff1f7224 */ /* 0x000fc800078e0077 */
[----:B------:R-:W-:Y:S01]  /*4910*/  MUFU.EX2 R41, R41 ;  /* 0x0000002900297308 */ /* 0x000fe20000000800 */
[----:B--2---:R-:W-:-:S07]  /*4920*/  FADD.FTZ R8, R48, R7 ;  /* 0x0000000730087221 */ /* 0x004fce0000010000 */
[----:B------:R-:W1:Y:S01]  /*4930*/  MUFU.EX2 R60, R57 ;  /* 0x00000039003c7308 */ /* 0x000e620000000800 */
[----:B0-----:R-:W-:-:S07]  /*4940*/  FADD.FTZ R7, R51, R4 ;  /* 0x0000000433077221 */ /* 0x001fce0000010000 */
[----:B------:R-:W0:Y:S08]  /*4950*/  MUFU.EX2 R54, R54 ;  /* 0x0000003600367308 */ /* 0x000e300000000800 */
[----:B------:R-:W2:Y:S01]  /*4960*/  MUFU.EX2 R55, R55 ;  /* 0x0000003700377308 */ /* 0x000ea20000000800 */
[----:B-1----:R-:W-:Y:S01]  /*4970*/  F2FP.SATFINITE.E4M3.F32.PACK_AB_MERGE_C R9, R60, R41, RZ ;  /* 0x000000293c09723e */ /* 0x002fe200048070ff */
[----:B------:R-:W-:-:S03]  /*4980*/  FADD.FTZ R41, R41, R8 ;  /* 0x0000000829297221 */ /* 0x000fc60000010000 */
[----:B------:R-:W-:Y:S01]  /*4990*/  F2FP.SATFINITE.E4M3.F32.PACK_AB_MERGE_C R214, R48, R39, R9 ;  /* 0x0000002730d6723e */ /* 0x000fe20004807009 */
[----:B------:R-:W-:-:S01]  /*49a0*/  FADD.FTZ R60, R60, R41 ;  /* 0x000000293c3c7221 */ /* 0x000fc20000010000 */
[----:B------:R-:W-:Y:S01]  /*49b0*/  IMAD.MOV.U32 R48, RZ, RZ, R119 ;  /* 0x000000ffff307224 */ /* 0x000fe200078e0077 */
[----:B------:R-:W-:Y:S01]  /*49c0*/  MUFU.EX2 R49, R49 ;  /* 0x0000003100317308 */ /* 0x000fe20000000800 */
[----:B0-----:R-:W-:-:S01]  /*49d0*/  FADD.FTZ R8, R54, R7 ;  /* 0x0000000736087221 */ /* 0x001fc20000010000 */
[--C-:B------:R-:W-:Y:S02]  /*49e0*/  IMAD.MOV.U32 R41, RZ, RZ, R119.reuse ;  /* 0x000000ffff297224 */ /* 0x100fe400078e0077 */
[----:B------:R-:W-:-:S04]  /*49f0*/  IMAD.MOV.U32 R39, RZ, RZ, R119 ;  /* 0x000000ffff277224 */ /* 0x000fc800078e0077 */
[----:B------:R-:W0:Y:S01]  /*4a00*/  MUFU.EX2 R68, R68 ;  /* 0x0000004400447308 */ /* 0x000e220000000800 */
[C---:B--2---:R-:W-:Y:S01]  /*4a10*/  F2FP.SATFINITE.E4M3.F32.PACK_AB_MERGE_C R54, R55.reuse, R54, RZ ;  /* 0x000000363736723e */ /* 0x044fe200048070ff */
[----:B------:R-:W-:-:S03]  /*4a20*/  FADD.FTZ R55, R55, R8 ;  /* 0x0000000837377221 */ /* 0x000fc60000010000 */
[----:B------:R-:W-:Y:S01]  /*4a30*/  F2FP.SATFINITE.E4M3.F32.PACK_AB_MERGE_C R215, R51, R50, R54 ;  /* 0x0000003233d7723e */ /* 0x000fe20004807036 */
[--C-:B------:R-:W-:Y:S02]  /*4a40*/  IMAD.MOV.U32 R54, RZ, RZ, R119.reuse ;  /* 0x000000ffff367224 */ /* 0x100fe400078e0077 */
[----:B------:R-:W1:Y:S01]  /*4a50*/  MUFU.EX2 R45, R45 ;  /* 0x0000002d002d7308 */ /* 0x000e620000000800 */
[--C-:B------:R-:W-:Y:S02]  /*4a60*/  IMAD.MOV.U32 R51, RZ, RZ, R119.reuse ;  /* 0x000000ffff337224 */ /* 0x100fe400078e0077 */
[----:B------:R-:W-:-:S05]  /*4a70*/  IMAD.MOV.U32 R50, RZ, RZ, R119 ;  /* 0x000000ffff327224 */ /* 0x000fca00078e0077 */
        /* <DEDUP_REMOVED lines=14> */
[----:B------:R0:W3:Y:S01]  /*4b60*/  MUFU.EX2 R5, R56 ;  /* 0x0000003800057308 */ /* 0x0000e20000000800 */
[----:B-1----:R-:W-:-:S01]  /*4b70*/  FADD.FTZ R7, R27, R8 ;  /* 0x000000081b077221 */ /* 0x002fc20000010000 */
[----:B------:R-:W-:Y:S01]  /*4b80*/  FADD.FTZ R68, R68, R49 ;  /* 0x0000003144447221 */ /* 0x000fe20000010000 */
[----:B------:R-:W-:-:S05]  /*4b90*/  IMAD.MOV.U32 R49, RZ, RZ, R119 ;  /* 0x000000ffff317224 */ /* 0x000fca00078e0077 */
[----:B------:R-:W1:Y:S01]  /*4ba0*/  MUFU.EX2 R57, R76 ;  /* 0x0000004c00397308 */ /* 0x000e620000000800 */
[----:B--2---:R-:W-:-:S01]  /*4bb0*/  FADD.FTZ R8, R30, R7 ;  /* 0x000000071e087221 */ /* 0x004fc20000010000 */
[----:B0-----:R-:W-:-:S06]  /*4bc0*/  IMAD.MOV.U32 R56, RZ, RZ, R119 ;  /* 0x000000ffff387224 */ /* 0x001fcc00078e0077 */
[----:B------:R-:W-:Y:S01]  /*4bd0*/  MUFU.EX2 R61, R61 ;  /* 0x0000003d003d7308 */ /* 0x000fe20000000800 */
[----:B---3--:R-:W-:-:S01]  /*4be0*/  FADD.FTZ R8, R5, R8 ;  /* 0x0000000805087221 */ /* 0x008fc20000010000 */
[----:B------:R-:W-:-:S04]  /*4bf0*/  F2FP.SATFINITE.E4M3.F32.PACK_AB_MERGE_C R30, R5, R30, RZ ;  /* 0x0000001e051e723e */ /* 0x000fc800048070ff */
[----:B------:R-:W-:Y:S01]  /*4c00*/  F2FP.SATFINITE.E4M3.F32.PACK_AB_MERGE_C R217, R27, R26, R30 ;  /* 0x0000001a1bd9723e */ /* 0x000fe2000480701e */
[----:B------:R-:W-:Y:S01]  /*4c10*/  IMAD.MOV.U32 R30, RZ, RZ, R119 ;  /* 0x000000ffff1e7224 */ /* 0x000fe200078e0077 */
[----:B------:R0:W2:Y:S01]  /*4c20*/  MUFU.EX2 R76, R112 ;  /* 0x00000070004c7308 */ /* 0x0000a20000000800 */
[----:B-1----:R-:W-:-:S01]  /*4c30*/  FADD.FTZ R5, R57, R68 ;  /* 0x0000004439057221 */ /* 0x002fc20000010000 */
[--C-:B------:R-:W-:Y:S02]  /*4c40*/  IMAD.MOV.U32 R68, RZ, RZ, R119.reuse ;  /* 0x000000ffff447224 */ /* 0x100fe400078e0077 */
[--C-:B------:R-:W-:Y:S02]  /*4c50*/  IMAD.MOV.U32 R27, RZ, RZ, R119.reuse ;  /* 0x000000ffff1b7224 */ /* 0x100fe400078e0077 */
[--C-:B------:R-:W-:Y:S02]  /*4c60*/  IMAD.MOV.U32 R26, RZ, RZ, R119.reuse ;  /* 0x000000ffff1a7224 */ /* 0x100fe400078e0077 */
[----:B------:R-:W1:Y:S01]  /*4c70*/  MUFU.EX2 R77, R77 ;  /* 0x0000004d004d7308 */ /* 0x000e620000000800 */
[----:B0-----:R-:W-:-:S07]  /*4c80*/  IMAD.MOV.U32 R112, RZ, RZ, R119 ;  /* 0x000000ffff707224 */ /* 0x001fce00078e0077 */
[----:B------:R-:W0:Y:S01]  /*4c90*/  MUFU.EX2 R72, R72 ;  /* 0x0000004800487308 */ /* 0x000e220000000800 */
[----:B--2---:R-:W-:-:S07]  /*4ca0*/  F2FP.SATFINITE.E4M3.F32.PACK_AB_MERGE_C R9, R76, R61, RZ ;  /* 0x0000003d4c09723e */ /* 0x004fce00048070ff */
[----:B------:R2:W3:Y:S01]  /*4cb0*/  MUFU.EX2 R4, R85 ;  /* 0x0000005500047308 */ /* 0x0004e20000000800 */
[----:B-1----:R-:W-:-:S07]  /*4cc0*/  FADD.FTZ R7, R77, R8 ;  /* 0x000000084d077221 */ /* 0x002fce0000010000 */
[----:B------:R-:W-:Y:S01]  /*4cd0*/  MUFU.EX2 R81, R81 ;  /* 0x0000005100517308 */ /* 0x000fe20000000800 */
[C---:B0-----:R-:W-:Y:S01]  /*4ce0*/  F2FP.SATFINITE.E4M3.F32.PACK_AB_MERGE_C R218, R72.reuse, R57, R9 ;  /* 0x0000003948da723e */ /* 0x041fe20004807009 */
[----:B------:R-:W-:Y:S01]  /*4cf0*/  FADD.FTZ R72, R72, R5 ;  /* 0x0000000548487221 */ /* 0x000fe20000010000 */
[--C-:B--2---:R-:W-:Y:S02]  /*4d00*/  IMAD.MOV.U32 R85, RZ, RZ, R119.reuse ;  /* 0x000000ffff557224 */ /* 0x104fe400078e0077 */
[----:B------:R-:W-:Y:S02]  /*4d10*/  IMAD.MOV.U32 R57, RZ, RZ, R119 ;  /* 0x000000ffff397224 */ /* 0x000fe400078e0077 */
[----:B------:R-:W-:-:S01]  /*4d20*/  FADD.FTZ R5, R61, R72 ;  /* 0x000000483d057221 */ /* 0x000fc20000010000 */
[----:B------:R-:W-:Y:S01]  /*4d30*/  IMAD.MOV.U32 R72, RZ, RZ, R119 ;  /* 0x000000ffff487224 */ /* 0x000fe200078e0077 */
[----:B------:R-:W0:Y:S01]  /*4d40*/  MUFU.EX2 R88, R88 ;  /* 0x0000005800587308 */ /* 0x000e220000000800 */
[----:B---3--:R-:W-:-:S01]  /*4d50*/  FADD.FTZ R8, R4, R7 ;  /* 0x0000000704087221 */ /* 0x008fc20000010000 */
[----:B------:R-:W-:Y:S01]  /*4d60*/  FADD.FTZ R5, R76, R5 ;  /* 0x000000054c057221 */ /* 0x000fe20000010000 */
[----:B------:R-:W-:-:S02]  /*4d70*/  IMAD.MOV.U32 R76, RZ, RZ, R119 ;  /* 0x000000ffff4c7224 */ /* 0x000fc400078e0077 */
[----:B------:R-:W-:Y:S01]  /*4d80*/  IMAD.MOV.U32 R61, RZ, RZ, R119 ;  /* 0x000000ffff3d7224 */ /* 0x000fe200078e0077 */
[----:B0-----:R-:W-:Y:S01]  /*4d90*/  F2FP.SATFINITE.E4M3.F32.PACK_AB_MERGE_C R7, R88, R81, RZ ;  /* 0x000000515807723e */ /* 0x001fe200048070ff */
[----:B------:R-:W-:-:S03]  /*4da0*/  FADD.FTZ R81, R81, R8 ;  /* 0x0000000851517221 */ /* 0x000fc60000010000 */
[----:B------:R-:W-:Y:S01]  /*4db0*/  F2FP.SATFINITE.E4M3.F32.PACK_AB_MERGE_C R219, R4, R77, R7 ;  /* 0x0000004d04db723e */ /* 0x000fe20004807007 */
[----:B------:R-:W-:-:S01]  /*4dc0*/  FADD.FTZ R4, R88, R81 ;  /* 0x0000005158047221 */ /* 0x000fc20000010000 */
        /* <DEDUP_REMOVED lines=57> */
.L_x_3033:
[----:B------:R-:W-:Y:S01]  /*5160*/  ISETP.NE.AND P2, PT, RZ, UR41, PT ;  /* 0x00000029ff007c0c */ /* 0x000fe2000bf45270 */
[----:B------:R-:W-:-:S04]  /*5170*/  UISETP.NE.AND UP0, UPT, UR50, 0x1, UPT ;  /* 0x000000013200788c */ /* 0x000fc8000bf05270 */
[----:B------:R-:W-:-:S04]  /*5180*/  USEL UR43, URZ, 0x1, UP0 ;  /* 0x000000013f2b7887 */ /* 0x000fc80008000000 */
[----:B------:R-:W-:-:S04]  /*5190*/  ULOP3.LUT UR43, UR52, UR43, URZ, 0x3c, !UPT ;  /* 0x0000002b342b7292 */ /* 0x000fc8000f8e3c3f */
[----:B------:R-:W-:Y:S08]  /*51a0*/  @P2 BRA `(.L_x_3024) ;  /* 0x0000000000442947 */ /* 0x000ff00003800000 */
[----:B------:R-:W-:Y:S05]  /*51b0*/  @!P0 BRA `(.L_x_3025) ;  /* 0x0000000000048947 */ /* 0x000fea0003800000 */
[----:B------:R-:W-:Y:S01]  /*51c0*/  BPT.TRAP 0x1 ;  /* 0x000000040000795c */ /* 0x000fe20000300000 */
.L_x_3025:
        /* <DEDUP_REMOVED lines=12> */
.L_x_3026:
[----:B-1----:R-:W-:Y:S05]  /*5290*/  @P1 BRA `(.L_x_3024) ;  /* 0x0000000000081947 */ /* 0x002fea0003800000 */
[----:B------:R-:W1:Y:S02]  /*52a0*/  SYNCS.PHASECHK.TRANS64.TRYWAIT P1, [UR6+0x33430], R0 ;  /* 0x03343000ff0075a7 */ /* 0x000e640008020146 */
[----:B-1----:R-:W-:Y:S05]  /*52b0*/  @!P1 BRA `(.L_x_3027) ;  /* 0x000000c000cc9947 */ /* 0x002fea0003800000 */
.L_x_3024:
[----:B01----:R-:W-:Y:S01]  /*52c0*/  VIADD R0, R23, 0x8 ;  /* 0x0000000817007836 */ /* 0x003fe20000000000 */
        /* <DEDUP_REMOVED lines=185> */
[----:B0-----:R-:W-:Y:S05]  /*5e60*/  @P2 BRA `(.L_x_3028) ;  /* 0x0000000000382947 */ /* 0x001fea0003800000 */
[----:B------:R-:W-:Y:S05]  /*5e70*/  @!P0 BRA `(.L_x_3029) ;  /* 0x0000000000048947 */ /* 0x000fea0003800000 */
[----:B------:R-:W-:Y:S01]  /*5e80*/  BPT.TRAP 0x1 ;  /* 0x000000040000795c */ /* 0x000fe20000300000 */
.L_x_3029:
        /* <DEDUP_REMOVED lines=9> */
.L_x_3030:
[----:B-1----:R-:W-:Y:S05]  /*5f20*/  @P1 BRA `(.L_x_3028) ;  /* 0x0000000000081947 */ /* 0x002fea0003800000 */
[----:B------:R-:W1:Y:S02]  /*5f30*/  SYNCS.PHASECHK.TRANS64.TRYWAIT P1, [UR6+0x33450], R0 ;  /* 0x03345000ff0075a7 */ /* 0x000e640008020146 */
[----:B-1----:R-:W-:Y:S05]  /*5f40*/  @!P1 BRA `(.L_x_3031) ;  /* 0x000000b400c09947 */ /* 0x002fea0003800000 */
.L_x_3028:
[----:B01----:R-:W-:Y:S01]  /*5f50*/  FMNMX.FTZ R0, R184, R7, !PT ;  /* 0x00000007b8007209 */ /* 0x003fe20007810000 */
[----:B------:R-:W0:Y:S01]  /*5f60*/  S2UR UR6, SR_CgaCtaId ;  /* 0x00000000000679c3 */ /* 0x000e220000008800 */
[----:B------:R-:W-:Y:S01]  /*5f70*/  FMNMX.FTZ R2, R186, R9, !PT ;  /* 0x00000009ba027209 */ /* 0x000fe20007810000 */
[----:B------:R-:W-:Y:S01]  /*5f80*/  WARPGROUP.ARRIVE ;  /* 0x00000000000079c5 */ /* 0x000fe20000000000 */
[----:B------:R-:W-:Y:S01]  /*5f90*/  FMNMX.FTZ R3, R185, R0, !PT ;  /* 0x00000000b9037209 */ /* 0x000fe20007810000 */
[----:B------:R-:W-:Y:S01]  /*5fa0*/  UMOV UR7, 0xc0000010 ;  /* 0xc000001000077882 */ /* 0x000fe20000000000 */
[----:B------:R-:W-:-:S03]  /*5fb0*/  FMNMX.FTZ R11, R187, R2, !PT ;  /* 0x00000002bb0b7209 */ /* 0x000fc60007810000 */
[----:B------:R-:W1:Y:S01]  /*5fc0*/  S2R R225, SR_TID.X ;  /* 0x0000000000e17919 */ /* 0x000e620000002100 */
        /* <DEDUP_REMOVED lines=8> */
[----:B------:R-:W-:Y:S01]  /*6050*/  FMNMX.FTZ R0, R196, R3, !PT ;  /* 0x00000003c4007209 */ /* 0x000fe20007810000 */
[----:B0-----:R-:W-:Y:S01]  /*6060*/  IMAD.U32 R2, RZ, RZ, UR6 ;  /* 0x00000006ff027e24 */ /* 0x001fe2000f8e00ff */
[----:B------:R-:W-:Y:S02]  /*6070*/  MOV R13, 0x400 ;  /* 0x00000400000d7802 */ /* 0x000fe40000000f00 */
[----:B------:R-:W-:Y:S02]  /*6080*/  FMNMX.FTZ R3, R197, R0, !PT ;  /* 0x00000000c5037209 */ /* 0x000fe40007810000 */
[----:B------:R-:W-:-:S02]  /*6090*/  LEA R0, R2, R13, 0x18 ;  /* 0x0000000d02007211 */ /* 0x000fc400078ec0ff */
[----:B------:R-:W-:Y:S02]  /*60a0*/  FMNMX.FTZ R6, R198, R11, !PT ;  /* 0x0000000bc6067209 */ /* 0x000fe40007810000 */
[----:B------:R-:W-:Y:S02]  /*60b0*/  R2UR UR6, R0 ;  /* 0x00000000000672ca */ /* 0x000fe400000e0000 */
[----:B------:R-:W-:Y:S02]  /*60c0*/  FMNMX.FTZ R11, R199, R6, !PT ;  /* 0x00000006c70b7209 */ /* 0x000fe40007810000 */
[----:B------:R-:W-:Y:S02]  /*60d0*/  FMNMX.FTZ R6, R168, R3, !PT ;  /* 0x00000003a8067209 */ /* 0x000fe40007810000 */
[----:B------:R-:W-:Y:S02]  /*60e0*/  FMNMX.FTZ R8, R170, R11, !PT ;  /* 0x0000000baa087209 */ /* 0x000fe40007810000 */
[----:B------:R-:W-:-:S02]  /*60f0*/  FMNMX.FTZ R3, R169, R6, !PT ;  /* 0x00000006a9037209 */ /* 0x000fc40007810000 */
[----:B------:R-:W-:Y:S02]  /*6100*/  FMNMX.FTZ R11, R171, R8, !PT ;  /* 0x00000008ab0b7209 */ /* 0x000fe40007810000 */
[----:B------:R-:W-:Y:S01]  /*6110*/  FMNMX.FTZ R6, R172, R3, !PT ;  /* 0x00000003ac067209 */ /* 0x000fe20007810000 */
[----:B------:R-:W-:Y:S01]  /*6120*/  UIADD3 UR6, UR6, 0x200, URZ ;  /* 0x0000020006067890 */ /* 0x000fe2000fffe03f */
[----:B------:R-:W-:Y:S02]  /*6130*/  FMNMX.FTZ R8, R174, R11, !PT ;  /* 0x0000000bae087209 */ /* 0x000fe40007810000 */
[----:B------:R-:W-:Y:S01]  /*6140*/  FMNMX.FTZ R3, R173, R6, !PT ;  /* 0x00000006ad037209 */ /* 0x000fe20007810000 */
[----:B------:R-:W-:Y:S01]  /*6150*/  USHF.R.U32.HI UR6, URZ, 0x4, UR6 ;  /* 0x000000043f067899 */ /* 0x000fe20008011606 */
[----:B------:R-:W-:Y:S02]  /*6160*/  FMNMX.FTZ R11, R175, R8, !PT ;  /* 0x00000008af0b7209 */ /* 0x000fe40007810000 */
        /* <DEDUP_REMOVED lines=63> */
[----:B-1----:R-:W-:Y:S01]  /*6560*/  LOP3.LUT P1, RZ, R225, 0x7f, RZ, 0xc0, !PT ;  /* 0x0000007fe1ff7812 */ /* 0x002fe2000782c0ff */
[----:B------:R-:W0:Y:S04]  /*6570*/  SHFL.BFLY PT, R3, R10, 0x2, 0x1f ;  /* 0x0c401f000a037f89 */ /* 0x000e2800000e0000 */
[----:B------:R-:W1:Y:S01]  /*6580*/  SHFL.BFLY PT, R13, R8, 0x2, 0x1f ;  /* 0x0c401f00080d7f89 */ /* 0x000e6200000e0000 */
[----:B0-----:R-:W-:Y:S01]  /*6590*/  FMNMX.FTZ R11, R10, R3, !PT ;  /* 0x000000030a0b7209 */ /* 0x001fe20007810000 */
[----:B------:R-:W-:Y:S01]  /*65a0*/  IMAD.U32 R10, RZ, RZ, UR38 ;  /* 0x00000026ff0a7e24 */ /* 0x000fe2000f8e00ff */
[----:B-1----:R-:W-:-:S03]  /*65b0*/  FMNMX.FTZ R13, R8, R13, !PT ;  /* 0x0000000d080d7209 */ /* 0x002fc60007810000 */
[----:B------:R-:W0:Y:S04]  /*65c0*/  SHFL.BFLY PT, R6, R11, 0x1, 0x1f ;  /* 0x0c201f000b067f89 */ /* 0x000e2800000e0000 */
[----:B------:R-:W1:Y:S01]  /*65d0*/  SHFL.BFLY PT, R12, R13, 0x1, 0x1f ;  /* 0x0c201f000d0c7f89 */ /* 0x000e6200000e0000 */
[----:B0-----:R-:W-:Y:S02]  /*65e0*/  FMNMX.FTZ R3, R11, R6, !PT ;  /* 0x000000060b037209 */ /* 0x001fe40007810000 */
[----:B-1----:R-:W-:-:S03]  /*65f0*/  FMNMX.FTZ R6, R13, R12, !PT ;  /* 0x0000000c0d067209 */ /* 0x002fc60007810000 */
[----:B------:R-:W-:-:S04]  /*6600*/  FADD.FTZ R7, -R3, R7 ;  /* 0x0000000703077221 */ /* 0x000fc80000010100 */
[----:B------:R-:W-:Y:S01]  /*6610*/  FMUL.FTZ R8, R7, UR38 ;  /* 0x0000002607087c20 */ /* 0x000fe20008410000 */
[----:B------:R-:W-:-:S01]  /*6620*/  FADD.FTZ R7, -R6, R9 ;  /* 0x0000000906077221 */ /* 0x000fc20000010100 */
[----:B------:R-:W-:-:S03]  /*6630*/  FFMA.FTZ R9, R3, R10, -8 ;  /* 0xc100000003097423 */ /* 0x000fc6000001000a */
[----:B------:R-:W-:Y:S01]  /*6640*/  FMUL.FTZ R7, R7, UR38 ;  /* 0x0000002607077c20 */ /* 0x000fe20008410000 */
[----:B------:R-:W-:-:S01]  /*6650*/  FFMA.FTZ R10, R185, UR38, -R9 ;  /* 0x00000026b90a7c23 */ /* 0x000fc20008010809 */
[----:B------:R-:W-:Y:S02]  /*6660*/  IMAD.U32 R185, RZ, RZ, UR38 ;  /* 0x00000026ffb97e24 */ /* 0x000fe4000f8e00ff */
        /* <DEDUP_REMOVED lines=39> */
[----:B------:R-:W-:-:S02]  /*68e0*/  WARPGROUP.DEPBAR.LE gsb0, 0x0 ;  /* 0x00008000000079c5 */ /* 0x000fc40000010000 */
[----:B------:R-:W-:Y:S01]  /*68f0*/  WARPGROUP.ARRIVE ;  /* 0x00000000000079c5 */ /* 0x000fe20000000000 */
[----:B------:R-:W-:Y:S01]  /*6900*/  FFMA.FTZ R133, R6, R185, -8 ;  /* 0xc100000006857423 */ /* 0x000fe200000100b9 */
[----:B------:R-:W-:Y:S03]  /*6910*/  MUFU.EX2 R8, R8 ;  /* 0x0000000800087308 */ /* 0x000fe60000000800 */
[----:B------:R-:W-:-:S01]  /*6920*/  FFMA.FTZ R184, R186, UR38, -R133 ;  /* 0x00000026bab87c23 */ /* 0x000fc20008010885 */
[----:B------:R-:W-:Y:S01]  /*6930*/  QGMMA.64x192x32.F32.E4M3.E4M3 R24, R204, gdesc[UR4], R24, gsb0 ;  /* 0x02e00004cc187df3 */ /* 0x000fe20008000818 */
[----:B------:R-:W-:Y:S01]  /*6940*/  UIADD3 UR6, UR10, 0x300, URZ ;  /* 0x000003000a067890 */ /* 0x000fe2000fffe03f */
[--C-:B------:R-:W-:Y:S01]  /*6950*/  FFMA.FTZ R185, R187, UR38, -R133.reuse ;  /* 0x00000026bbb97c23 */ /* 0x100fe20008010885 */
[----:B------:R-:W-:Y:S01]  /*6960*/  UMOV UR7, 0xc0000010 ;  /* 0xc000001000077882 */ /* 0x000fe20000000000 */
        /* <DEDUP_REMOVED lines=17> */
[----:B0-----:R-:W-:-:S01]  /*6a80*/  FFMA.FTZ R5, R8, R5, R11 ;  /* 0x0000000508057223 */ /* 0x001fc2000001000b */
        /* <DEDUP_REMOVED lines=65> */
[----:B------:R-:W-:Y:S02]  /*6ea0*/  WARPGROUP.DEPBAR.LE gsb0, 0x0 ;  /* 0x00008000000079c5 */ /* 0x000fe40000010000 */
[----:B------:R-:W-:-:S04]  /*6eb0*/  WARPGROUP.ARRIVE ;  /* 0x00000000000079c5 */ /* 0x000fc80000000000 */
[----:B------:R-:W1:Y:S01]  /*6ec0*/  MUFU.EX2 R178, R178 ;  /* 0x000000b200b27308 */ /* 0x000e620000000800 */
[----:B0-----:R-:W-:-:S01]  /*6ed0*/  FADD.FTZ R193, R175, R192 ;  /* 0x000000c0afc17221 */ /* 0x001fc20000010000 */
[----:B------:R-:W-:Y:S01]  /*6ee0*/  QGMMA.64x192x32.F32.E4M3.E4M3 R24, R208, gdesc[UR4], R24, gsb0 ;  /* 0x02e00004d0187df3 */ /* 0x000fe20008000818 */
[----:B------:R-:W-:Y:S01]  /*6ef0*/  UIADD3 UR6, UR10, 0x480, URZ ;  /* 0x000004800a067890 */ /* 0x000fe2000fffe03f */
[----:B------:R-:W-:-:S04]  /*6f00*/  UMOV UR7, 0xc0000010 ;  /* 0xc000001000077882 */ /* 0x000fc80000000000 */
        /* <DEDUP_REMOVED lines=51> */
[----:B------:R-:W-:-:S04]  /*7240*/  WARPGROUP.ARRIVE ;  /* 0x00000000000079c5 */ /* 0x000fc80000000000 */
[----:B------:R-:W2:Y:S01]  /*7250*/  MUFU.EX2 R139, R139 ;  /* 0x0000008b008b7308 */ /* 0x000ea20000000800 */
[----:B-1----:R-:W-:-:S01]  /*7260*/  FADD.FTZ R192, R138, R193 ;  /* 0x000000c18ac07221 */ /* 0x002fc20000010000 */
[--C-:B------:R-:W-:Y:S01]  /*7270*/  FFMA.FTZ R193, R127, UR38, -R133.reuse ;  /* 0x000000267fc17c23 */ /* 0x100fe20008010885 */
[----:B------:R-:W-:-:S01]  /*7280*/  FFMA.FTZ R127, R130, UR38, -R133 ;  /* 0x00000026827f7c23 */ /* 0x000fc20008010885 */
[----:B------:R-:W-:Y:S01]  /*7290*/  QGMMA.64x192x32.F32.E4M3.E4M3 R24, R212, gdesc[UR4], R24, gsb0 ;  /* 0x02e00004d4187df3 */ /* 0x000fe20008000818 */
[----:B------:R-:W-:Y:S01]  /*72a0*/  UIADD3 UR6, UR10, 0x600, URZ ;  /* 0x000006000a067890 */ /* 0x000fe2000fffe03f */
[----:B0-----:R-:W-:Y:S01]  /*72b0*/  FADD.FTZ R5, R137, R4 ;  /* 0x0000000489057221 */ /* 0x001fe20000010000 */
[----:B------:R-:W-:Y:S01]  /*72c0*/  UMOV UR7, 0xc0000010 ;  /* 0xc000001000077882 */ /* 0x000fe20000000000 */
[----:B------:R-:W0:Y:S08]  /*72d0*/  MUFU.EX2 R140, R140 ;  /* 0x0000008c008c7308 */ /* 0x000e300000000800 */
        /* <DEDUP_REMOVED lines=8> */
[----:B------:R-:W-:-:S06]  /*7360*/  IADD3 R4, -R23, 0xb, RZ ;  /* 0x0000000b17047810 */ /* 0x000fcc0007ffe1ff */
        /* <DEDUP_REMOVED lines=8> */
[--C-:B------:R-:W-:Y:S01]  /*73f0*/  FFMA.FTZ R130, R131, UR38, -R133.reuse ;  /* 0x0000002683827c23 */ /* 0x100fe20008010885 */
[----:B------:R-:W-:-:S05]  /*7400*/  FFMA.FTZ R133, R135, UR38, -R133 ;  /* 0x0000002687857c23 */ /* 0x000fca0008010885 */
[----:B------:R-:W0:Y:S01]  /*7410*/  MUFU.EX2 R150, R150 ;  /* 0x0000009600967308 */ /* 0x000e220000000800 */
[----:B-1----:R-:W-:-:S07]  /*7420*/  FADD.FTZ R195, R147, R192 ;  /* 0x000000c093c37221 */ /* 0x002fce0000010000 */
[----:B------:R-:W1:Y:S01]  /*7430*/  MUFU.EX2 R149, R149 ;  /* 0x0000009500957308 */ /* 0x000e620000000800 */
[----:B--2---:R-:W-:-:S07]  /*7440*/  FADD.FTZ R192, R148, R5 ;  /* 0x0000000594c07221 */ /* 0x004fce0000010000 */
[----:B------:R-:W2:Y:S01]  /*7450*/  MUFU.EX2 R151, R151 ;  /* 0x0000009700977308 */ /* 0x000ea20000000800 */
[----:B0-----:R-:W-:-:S01]  /*7460*/  FADD.FTZ R194, R150, R195 ;  /* 0x000000c396c27221 */ /* 0x001fc20000010000 */
[----:B------:R-:W-:-:S04]  /*7470*/  IMAD.U32 R195, RZ, RZ, UR51 ;  /* 0x00000033ffc37e24 */ /* 0x000fc8000f8e00ff */
[----:B------:R-:W-:Y:S02]  /*7480*/  @!P1 IMAD R195, R195, 0x8, R0 ;  /* 0x00000008c3c39824 */ /* 0x000fe400078e0200 */
        /* <DEDUP_REMOVED lines=20> */
[----:B------:R-:W1:Y:S08]  /*75d0*/  MUFU.EX2 R129, R129 ;  /* 0x0000008100817308 */ /* 0x000e700000000800 */
[----:B------:R-:W3:Y:S08]  /*75e0*/  MUFU.EX2 R130, R130 ;  /* 0x0000008200827308 */ /* 0x000ef00000000800 */
[----:B------:R-:W4:Y:S08]  /*75f0*/  MUFU.EX2 R132, R132 ;  /* 0x0000008400847308 */ /* 0x000f300000000800 */
[----:B------:R-:W5:Y:S01]  /*7600*/  MUFU.EX2 R134, R134 ;  /* 0x0000008600867308 */ /* 0x000f620000000800 */
[----:B------:R-:W-:-:S02]  /*7610*/  WARPGROUP.DEPBAR.LE gsb0, 0x0 ;  /* 0x00008000000079c5 */ /* 0x000fc40000010000 */
[----:B------:R-:W-:-:S05]  /*7620*/  WARPGROUP.ARRIVE ;  /* 0x00000000000079c5 */ /* 0x000fca0000000000 */
[----:B------:R-:W5:Y:S01]  /*7630*/  MUFU.EX2 R9, R9 ;  /* 0x0000000900097308 */ /* 0x000f620000000800 */
[----:B------:R-:W-:Y:S07]  /*7640*/  QGMMA.64x192x32.F32.E4M3.E4M3 R24, R216, gdesc[UR4], R24, gsb0 ;  /* 0x02e00004d8187df3 */ /* 0x000fee0008000818 */
[----:B------:R-:W5:Y:S01]  /*7650*/  MUFU.EX2 R133, R133 ;  /* 0x0000008500857308 */ /* 0x000f620000000800 */
[----:B------:R-:W-:Y:S02]  /*7660*/  WARPGROUP.DEPBAR.LE gsb0, 0x0 ;  /* 0x00008000000079c5 */ /* 0x000fe40000010000 */
[----:B------:R2:W-:Y:S06]  /*7670*/  BAR.ARV R4, 0x100 ;  /* 0x000400040000751d */ /* 0x0005ec0000002000 */
[----:B--2---:R-:W-:-:S05]  /*7680*/  @!P1 VIADD R4, R195, 0x33440 ;  /* 0x00033440c3049836 */ /* 0x004fca0000000000 */
[----:B------:R-:W-:-:S04]  /*7690*/  @!P1 PRMT R4, RZ, 0x654, R4 ;  /* 0x00000654ff049816 */ /* 0x000fc80000000004 */
[----:B------:R2:W-:Y:S02]  /*76a0*/  @!P1 SYNCS.ARRIVE.TRANS64.RED.A1T0 RZ, [R4+URZ], RZ ;  /* 0x000000ff04ff99a7 */ /* 0x0005e4000810043f */
[----:B--2---:R-:W-:-:S01]  /*76b0*/  FADD.FTZ R4, R128, R5 ;  /* 0x0000000580047221 */ /* 0x004fc20000010000 */
[----:B0-----:R-:W-:-:S03]  /*76c0*/  FADD.FTZ R5, R127, R194 ;  /* 0x000000c27f057221 */ /* 0x001fc60000010000 */
[----:B-1----:R-:W-:Y:S01]  /*76d0*/  FADD.FTZ R131, R129, R4 ;  /* 0x0000000481837221 */ /* 0x002fe20000010000 */
[----:B---3--:R-:W-:-:S03]  /*76e0*/  FADD.FTZ R5, R130, R5 ;  /* 0x0000000582057221 */ /* 0x008fc60000010000 */
[----:B----4-:R-:W-:Y:S01]  /*76f0*/  FADD.FTZ R4, R132, R131 ;  /* 0x0000008384047221 */ /* 0x010fe20000010000 */
[----:B-----5:R-:W-:-:S03]  /*7700*/  FADD.FTZ R131, R134, R5 ;  /* 0x0000000586837221 */ /* 0x020fc60000010000 */
[----:B------:R-:W-:Y:S01]  /*7710*/  FADD.FTZ R5, R9, R4 ;  /* 0x0000000409057221 */ /* 0x000fe20000010000 */
[----:B------:R-:W-:-:S01]  /*7720*/  FADD.FTZ R4, R133, R131 ;  /* 0x0000008385047221 */ /* 0x000fc20000010000 */
[----:B------:R-:W-:Y:S06]  /*7730*/  @!P0 BRA `(.L_x_3032) ;  /* 0x0000000000048947 */ /* 0x000fec0003800000 */
[----:B------:R-:W-:Y:S01]  /*7740*/  BPT.TRAP 0x1 ;  /* 0x000000040000795c */ /* 0x000fe20000300000 */
.L_x_3032:
        /* <DEDUP_REMOVED lines=149> */
.L_x_3023:
[----:B------:R-:W-:Y:S06]  /*80a0*/  BAR.ARV 0x8, 0x120 ;  /* 0x0204800000007b1d */ /* 0x000fec0000002000 */
[----:B------:R-:W-:Y:S05]  /*80b0*/  @!P0 BRA `(.L_x_3034) ;  /* 0x0000000000048947 */ /* 0x000fea0003800000 */
[----:B------:R-:W-:Y:S01]  /*80c0*/  BPT.TRAP 0x1 ;  /* 0x000000040000795c */ /* 0x000fe20000300000 */
.L_x_3034:
[----:B------:R-:W-:Y:S02]  /*80d0*/  IMAD.U32 R7, RZ, RZ, UR51 ;  /* 0x00000033ff077e24 */ /* 0x000fe4000f8e00ff */
[----:B------:R-:W-:Y:S02]  /*80e0*/  IMAD.U32 R8, RZ, RZ, UR43 ;  /* 0x0000002bff087e24 */ /* 0x000fe4000f8e00ff */
[----:B------:R-:W-:-:S03]  /*80f0*/  IMAD R14, R7, 0x8, R0 ;  /* 0x00000008070e7824 */ /* 0x000fc600078e0200 */
[----:B------:R-:W-:-:S04]  /*8100*/  SHF.L.U32 R7, R8, 0x1f, RZ ;  /* 0x0000001f08077819 */ /* 0x000fc800000006ff */
[----:B------:R0:W1:Y:S01]  /*8110*/  SYNCS.PHASECHK.TRANS64.TRYWAIT P1, [R14+URZ+0x33450], R7 ;  /* 0x033450070e0075a7 */ /* 0x000062000802017f */
[----:B------:R-:W-:Y:S05]  /*8120*/  @!P0 BRA `(.L_x_3035) ;  /* 0x0000000000048947 */ /* 0x000fea0003800000 */
[----:B------:R-:W-:Y:S01]  /*8130*/  BPT.TRAP 0x1 ;  /* 0x000000040000795c */ /* 0x000fe20000300000 */
.L_x_3035:
        /* <DEDUP_REMOVED lines=8> */
.L_x_3036:
[----:B------:R-:W-:Y:S01]  /*81c0*/  IMAD R8, R9, 0x780, R0 ;  /* 0x0000078009087824 */ /* 0x000fe200078e0200 */
[----:B------:R-:W-:Y:S05]  /*81d0*/  WARPSYNC.ALL ;  /* 0x0000000000007948 */ /* 0x000fea0003800000 */
[----:B------:R-:W-:Y:S01]  /*81e0*/  IMAD.MOV.U32 R9, RZ, RZ, -0x3ffffff0 ;  /* 0xc0000010ff097424 */ /* 0x000fe200078e00ff */
[C---:B------:R-:W-:Y:S01]  /*81f0*/  R2UR UR6, R8.reuse ;  /* 0x00000000080672ca */ /* 0x040fe200000e0000 */
[----:B------:R-:W-:Y:S01]  /*8200*/  WARPGROUP.ARRIVE ;  /* 0x00000000000079c5 */ /* 0x000fe20000000000 */
[----:B------:R-:W-:Y:S01]  /*8210*/  VIADD R10, R8, 0x180 ;  /* 0x00000180080a7836 */ /* 0x000fe20000000000 */
[----:B------:R-:W-:Y:S01]  /*8220*/  ULDC.64 UR8, c[0x0][0x9a0] ;  /* 0x0002680000087ab9 */ /* 0x000fe20000000a00 */
[----:B------:R-:W-:Y:S01]  /*8230*/  R2UR UR7, R9 ;  /* 0x00000000090772ca */ /* 0x000fe200000e0000 */
[----:B------:R-:W-:Y:S01]  /*8240*/  IMAD.MOV.U32 R11, RZ, RZ, -0x3ffffff0 ;  /* 0xc0000010ff0b7424 */ /* 0x000fe200078e00ff */
[----:B------:R-:W-:Y:S01]  /*8250*/  UISETP.NE.U32.AND UP0, UPT, UR8, URZ, UPT ;  /* 0x0000003f0800728c */ /* 0x000fe2000bf05070 */
[----:B01----:R-:W-:-:S03]  /*8260*/  IMAD.MOV.U32 R7, RZ, RZ, 0x3f800000 ;  /* 0x3f800000ff077424 */ /* 0x003fc600078e00ff */
[----:B------:R-:W-:-:S06]  /*8270*/  UISETP.NE.AND.EX UP0, UPT, UR9, URZ, UPT, UP0 ;  /* 0x0000003f0900728c */ /* 0x000fcc000bf05300 */
[----:B------:R-:W-:Y:S01]  /*8280*/  PLOP3.LUT P1, PT, PT, PT, UP0, 0x80, 0x0 ;  /* 0x000000000000781c */ /* 0x000fe20003f2f008 */
[----:B------:R-:W-:Y:S01]  /*8290*/  QGMMA.64x192x32.F32.E4M3.E4M3 R24, R200, gdesc[UR4], R24, gsb0 ;  /* 0x02e00004c8187df3 */ /* 0x000fe20008000818 */
[----:B------:R-:W-:Y:S01]  /*82a0*/  R2UR UR6, R10 ;  /* 0x000000000a0672ca */ /* 0x000fe200000e0000 */
[----:B------:R-:W-:Y:S01]  /*82b0*/  VIADD R10, R8, 0x300 ;  /* 0x00000300080a7836 */ /* 0x000fe20000000000 */
[----:B------:R-:W-:Y:S01]  /*82c0*/  R2UR UR7, R11 ;  /* 0x000000000b0772ca */ /* 0x000fe200000e0000 */
[----:B------:R-:W-:Y:S01]  /*82d0*/  IMAD.MOV.U32 R11, RZ, RZ, -0x3ffffff0 ;  /* 0xc0000010ff0b7424 */ /* 0x000fe200078e00ff */
[----:B------:R-:W-:Y:S02]  /*82e0*/  @UP0 ULDC.64 UR10, c[0x0][0x9c8] ;  /* 0x00027200000a0ab9 */ /* 0x000fe40000000a00 */
[----:B------:R-:W-:Y:S01]  /*82f0*/  @UP0 UIMAD.WIDE.U32 UR4, UR36, UR10, URZ ;  /* 0x0000000a240402a5 */ /* 0x000fe2000f8e003f */
[----:B------:R-:W-:Y:S02]  /*8300*/  WARPGROUP.DEPBAR.LE gsb0, 0x0 ;  /* 0x00008000000079c5 */ /* 0x000fe40000010000 */
[----:B------:R-:W-:-:S10]  /*8310*/  WARPGROUP.ARRIVE ;  /* 0x00000000000079c5 */ /* 0x000fd40000000000 */
[----:B------:R-:W-:Y:S01]  /*8320*/  QGMMA.64x192x32.F32.E4M3.E4M3 R24, R204, gdesc[UR4], R24, gsb0 ;  /* 0x02e00004cc187df3 */ /* 0x000fe20008000818 */
[----:B------:R-:W-:Y:S02]  /*8330*/  R2UR UR6, R10 ;  /* 0x000000000a0672ca */ /* 0x000fe400000e0000 */
[----:B------:R-:W-:Y:S01]  /*8340*/  R2UR UR7, R11 ;  /* 0x000000000b0772ca */ /* 0x000fe200000e0000 */
[----:B------:R-:W-:Y:S02]  /*8350*/  VIADD R10, R8, 0x480 ;  /* 0x00000480080a7836 */ /* 0x000fe40000000000 */
[----:B------:R-:W-:Y:S01]  /*8360*/  IMAD.MOV.U32 R11, RZ, RZ, -0x3ffffff0 ;  /* 0xc0000010ff0b7424 */ /* 0x000fe200078e00ff */
[----:B------:R-:W-:Y:S02]  /*8370*/  WARPGROUP.DEPBAR.LE gsb0, 0x0 ;  /* 0x00008000000079c5 */ /* 0x000fe40000010000 */
[----:B------:R-:W-:-:S11]  /*8380*/  WARPGROUP.ARRIVE ;  /* 0x00000000000079c5 */ /* 0x000fd60000000000 */
[----:B------:R-:W-:Y:S01]  /*8390*/  QGMMA.64x192x32.F32.E4M3.E4M3 R24, R208, gdesc[UR4], R24, gsb0 ;  /* 0x02e00004d0187df3 */ /* 0x000fe20008000818 */
[----:B------:R-:W-:-:S04]  /*83a0*/  @UP0 UIMAD UR6, UR37, UR10, URZ ;  /* 0x0000000a250602a4 */ /* 0x000fc8000f8e023f */
[----:B------:R-:W-:Y:S02]  /*83b0*/  @UP0 UIMAD UR7, UR36, UR11, UR6 ;  /* 0x0000000b240702a4 */ /* 0x000fe4000f8e0206 */
[----:B------:R-:W-:Y:S01]  /*83c0*/  @UP0 USHF.R.S32.HI UR6, URZ, 0x1f, UR42 ;  /* 0x0000001f3f060899 */ /* 0x000fe2000801142a */
[----:B------:R-:W-:Y:S01]  /*83d0*/  @UP0 ULDC.64 UR10, c[0x0][0x9d0] ;  /* 0x00027400000a0ab9 */ /* 0x000fe20000000a00 */
[----:B------:R-:W-:Y:S02]  /*83e0*/  @UP0 UIADD3 UR5, UR5, UR7, URZ ;  /* 0x0000000705050290 */ /* 0x000fe4000fffe03f */
[----:B------:R-:W-:Y:S02]  /*83f0*/  @UP0 UIMAD UR6, UR6, UR10, URZ ;  /* 0x0000000a060602a4 */ /* 0x000fe4000f8e023f */
[----:B------:R-:W-:Y:S02]  /*8400*/  @UP0 UIMAD.WIDE.U32 UR4, UR42, UR10, UR4 ;  /* 0x0000000a2a0402a5 */ /* 0x000fe4000f8e0004 */
[----:B------:R-:W-:-:S04]  /*8410*/  @UP0 UIMAD UR6, UR42, UR11, UR6 ;  /* 0x0000000b2a0602a4 */ /* 0x000fc8000f8e0206 */
[----:B------:R-:W-:Y:S02]  /*8420*/  @UP0 UIADD3 UR5, UR5, UR6, URZ ;  /* 0x0000000605050290 */ /* 0x000fe4000fffe03f */
[----:B------:R-:W-:-:S04]  /*8430*/  @UP0 ULEA UR6, UP1, UR4, UR8, 0x2 ;  /* 0x0000000804060291 */ /* 0x000fc8000f82103f */
[----:B------:R-:W-:-:S03]  /*8440*/  @UP0 ULEA.HI.X UR5, UR4, UR9, UR5, 0x2, UP1 ;  /* 0x0000000904050291 */ /* 0x000fc600088f1405 */
[----:B------:R-:W-:Y:S02]  /*8450*/  @UP0 UMOV UR4, UR6 ;  /* 0x0000000600040c82 */ /* 0x000fe40008000000 */
[----:B------:R-:W-:Y:S02]  /*8460*/  IMAD.U32 R12, RZ, RZ, UR4 ;  /* 0x00000004ff0c7e24 */ /* 0x000fe4000f8e00ff */
[----:B------:R-:W-:-:S05]  /*8470*/  IMAD.U32 R13, RZ, RZ, UR5 ;  /* 0x00000005ff0d7e24 */ /* 0x000fca000f8e00ff */
[----:B------:R0:W2:Y:S01]  /*8480*/  @P1 LDG.E R7, desc[UR48][R12.64] ;  /* 0x000000300c071981 */ /* 0x0000a2000c1e1900 */
[----:B------:R-:W-:Y:S02]  /*8490*/  R2UR UR6, R10 ;  /* 0x000000000a0672ca */ /* 0x000fe400000e0000 */
[----:B------:R-:W-:Y:S01]  /*84a0*/  R2UR UR7, R11 ;  /* 0x000000000b0772ca */ /* 0x000fe200000e0000 */
[----:B------:R-:W-:Y:S02]  /*84b0*/  VIADD R8, R8, 0x600 ;  /* 0x0000060008087836 */ /* 0x000fe40000000000 */
[----:B------:R-:W-:Y:S01]  /*84c0*/  IMAD.MOV.U32 R9, RZ, RZ, -0x3ffffff0 ;  /* 0xc0000010ff097424 */ /* 0x000fe200078e00ff */
[----:B------:R-:W-:Y:S02]  /*84d0*/  WARPGROUP.DEPBAR.LE gsb0, 0x0 ;  /* 0x00008000000079c5 */ /* 0x000fe40000010000 */
[----:B------:R-:W-:-:S07]  /*84e0*/  WARPGROUP.ARRIVE ;  /* 0x00000000000079c5 */ /* 0x000fce0000000000 */
[----:B------:R-:W-:Y:S01]  /*84f0*/  QGMMA.64x192x32.F32.E4M3.E4M3 R24, R212, gdesc[UR4], R24, gsb0 ;  /* 0x02e00004d4187df3 */ /* 0x000fe20008000818 */
[----:B------:R-:W-:Y:S02]  /*8500*/  R2UR UR6, R8 ;  /* 0x00000000080672ca */ /* 0x000fe400000e0000 */
[----:B------:R-:W-:Y:S01]  /*8510*/  R2UR UR7, R9 ;  /* 0x00000000090772ca */ /* 0x000fe200000e0000 */
[----:B------:R-:W1:Y:S04]  /*8520*/  SHFL.BFLY PT, R0, R5, 0x2, 0x1f ;  /* 0x0c401f0005007f89 */ /* 0x000e6800000e0000 */
[----:B------:R-:W3:Y:S01]  /*8530*/  SHFL.BFLY PT, R11, R4, 0x2, 0x1f ;  /* 0x0c401f00040b7f89 */ /* 0x000ee200000e0000 */
[----:B-1----:R-:W-:-:S01]  /*8540*/  FADD.FTZ R0, R0, R5 ;  /* 0x0000000500007221 */ /* 0x002fc20000010000 */
[----:B---3--:R-:W-:-:S04]  /*8550*/  FADD.FTZ R11, R11, R4 ;  /* 0x000000040b0b7221 */ /* 0x008fc80000010000 */
[----:B------:R-:W1:Y:S04]  /*8560*/  SHFL.BFLY PT, R9, R0, 0x1, 0x1f ;  /* 0x0c201f0000097f89 */ /* 0x000e6800000e0000 */
[----:B------:R-:W0:Y:S01]  /*8570*/  SHFL.BFLY PT, R8, R11, 0x1, 0x1f ;  /* 0x0c201f000b087f89 */ /* 0x000e2200000e0000 */
[----:B-1----:R-:W-:-:S01]  /*8580*/  FADD.FTZ R10, R0, R9 ;  /* 0x00000009000a7221 */ /* 0x002fc20000010000 */
        /* <DEDUP_REMOVED lines=10> */
[----:B------:R-:W0:Y:S01]  /*8630*/  @P2 MUFU.LG2 R5, R15 ;  /* 0x0000000f00052308 */ /* 0x000e220000000c00 */
[----:B------:R-:W-:Y:S02]  /*8640*/  WARPGROUP.DEPBAR.LE gsb0, 0x0 ;  /* 0x00008000000079c5 */ /* 0x000fe40000010000 */
[----:B------:R-:W-:-:S06]  /*8650*/  WARPGROUP.ARRIVE ;  /* 0x00000000000079c5 */ /* 0x000fcc0000000000 */
[----:B------:R-:W-:Y:S01]  /*8660*/  QGMMA.64x192x32.F32.E4M3.E4M3 R24, R216, gdesc[UR4], R24, gsb0 ;  /* 0x02e00004d8187df3 */ /* 0x000fe20008000818 */
[----:B------:R-:W1:Y:S08]  /*8670*/  @P3 MUFU.LG2 R9, R20 ;  /* 0x0000001400093308 */ /* 0x000e700000000c00 */
[----:B------:R-:W3:Y:S01]  /*8680*/  @P1 MUFU.RCP R12, R13 ;  /* 0x0000000d000c1308 */ /* 0x000ee20000001000 */
[----:B------:R-:W-:-:S02]  /*8690*/  IMAD.U32 R11, RZ, RZ, UR38 ;  /* 0x00000026ff0b7e24 */ /* 0x000fc4000f8e00ff */
[----:B------:R-:W-:Y:S02]  /*86a0*/  IMAD.U32 R120, RZ, RZ, UR38 ;  /* 0x00000026ff787e24 */ /* 0x000fe4000f8e00ff */
[----:B0-----:R-:W-:Y:S01]  /*86b0*/  @P2 FMUL.FTZ R5, R5, 0.69314718246459960938 ;  /* 0x3f31721805052820 */ /* 0x001fe20000410000 */
[----:B------:R-:W-:Y:S01]  /*86c0*/  @P2 FMUL.FTZ R10, R11, 0.69314718246459960938 ;  /* 0x3f3172180b0a2820 */ /* 0x000fe20000410000 */
[----:B------:R-:W-:Y:S01]  /*86d0*/  @P3 FMUL.FTZ R120, R120, 0.69314718246459960938 ;  /* 0x3f31721878783820 */ /* 0x000fe20000410000 */
[----:B-1----:R-:W-:Y:S01]  /*86e0*/  @P3 FMUL.FTZ R9, R9, 0.69314718246459960938 ;  /* 0x3f31721809093820 */ /* 0x002fe20000410000 */
[----:B------:R-:W-:Y:S02]  /*86f0*/  IMAD.MOV.U32 R0, RZ, RZ, -0x800000 ;  /* 0xff800000ff007424 */ /* 0x000fe400078e00ff */
[----:B--2---:R-:W-:Y:S01]  /*8700*/  FMUL.FTZ R8, R8, R7 ;  /* 0x0000000708087220 */ /* 0x004fe20000410000 */
[----:B------:R-:W-:Y:S02]  /*8710*/  IMAD.MOV.U32 R4, RZ, RZ, -0x800000 ;  /* 0xff800000ff047424 */ /* 0x000fe400078e00ff */
[----:B------:R-:W-:Y:S01]  /*8720*/  @P2 FFMA.FTZ R0, R10, R3, R5 ;  /* 0x000000030a002223 */ /* 0x000fe20000010005 */
[----:B------:R-:W-:-:S01]  /*8730*/  @P3 FFMA.FTZ R4, R120, R6, R9 ;  /* 0x0000000678043223 */ /* 0x000fc20000010009 */
[----:B---3--:R-:W-:Y:S01]  /*8740*/  FMUL.FTZ R7, R12, R7 ;  /* 0x000000070c077220 */ /* 0x008fe20000410000 */
[----:B------:R-:W-:-:S02]  /*8750*/  WARPGROUP.DEPBAR.LE gsb0, 0x0 ;  /* 0x00008000000079c5 */ /* 0x000fc40000010000 */
[----:B------:R-:W-:Y:S05]  /*8760*/  @!P0 BRA `(.L_x_3038) ;  /* 0x0000000000048947 */ /* 0x000fea0003800000 */
[----:B------:R-:W-:Y:S01]  /*8770*/  BPT.TRAP 0x1 ;  /* 0x000000040000795c */ /* 0x000fe20000300000 */
.L_x_3038:
[----:B------:R-:W-:Y:S01]  /*8780*/  VIADD R3, R14, 0x33460 ;  /* 0x000334600e037836 */ /* 0x000fe20000000000 */
[----:B------:R-:W-:Y:S01]  /*8790*/  UIADD3 UR51, UR51, 0x1, URZ ;  /* 0x0000000133337890 */ /* 0x000fe2000fffe03f */
[-C--:B------:R-:W-:Y:S01]  /*87a0*/  FMUL.FTZ R142, R24, R8.reuse ;  /* 0x00000008188e7220 */ /* 0x080fe20000410000 */
[-C--:B------:R-:W-:Y:S01]  /*87b0*/  FMUL.FTZ R140, R25, R8.reuse ;  /* 0x00000008198c7220 */ /* 0x080fe20000410000 */
[-C--:B------:R-:W-:Y:S01]  /*87c0*/  FMUL.FTZ R141, R28, R8.reuse ;  /* 0x000000081c8d7220 */ /* 0x080fe20000410000 */
[----:B------:R-:W-:Y:S01]  /*87d0*/  PRMT R3, R2, 0x654, R3 ;  /* 0x0000065402037816 */ /* 0x000fe20000000003 */
[----:B------:R-:W-:Y:S01]  /*87e0*/  UISETP.NE.AND UP0, UPT, UR51, 0x2, UPT ;  /* 0x000000023300788c */ /* 0x000fe2000bf05270 */
        /* <DEDUP_REMOVED lines=98> */
[----:B0-----:R-:W-:-:S12]  /*8e10*/  ULOP3.LUT UR43, UR43, UR4, URZ, 0x3c, !UPT ;  /* 0x000000042b2b7292 */ /* 0x001fd8000f8e3c3f */
.L_x_3016:
        /* <DEDUP_REMOVED lines=18> */
[----:B------:R0:W2:Y:S01]  /*8f40*/  LDG.E.CONSTANT R3, desc[UR48][R6.64] ;  /* 0x0000003006037981 */ /* 0x0000a2000c1e9900 */
[----:B------:R-:W-:Y:S01]  /*8f50*/  F2FP.BF16.F32.PACK_AB R41, R41, R44 ;  /* 0x0000002c2929723e */ /* 0x000fe200000010ff */
[----:B------:R-:W-:Y:S01]  /*8f60*/  USHF.L.U32 UR8, UR36, 0x2, URZ ;  /* 0x0000000224087899 */ /* 0x000fe2000800063f */
[----:B------:R-:W-:Y:S01]  /*8f70*/  F2FP.BF16.F32.PACK_AB R39, R39, R42 ;  /* 0x0000002a2727723e */ /* 0x000fe200000010ff */
[----:B------:R-:W1:Y:S01]  /*8f80*/  S2R R5, SR_SWINHI ;  /* 0x0000000000057919 */ /* 0x000e620000002f00 */
[----:B------:R-:W-:Y:S01]  /*8f90*/  F2FP.BF16.F32.PACK_AB R40, R37, R40 ;  /* 0x000000282528723e */ /* 0x000fe200000010ff */
[----:B------:R-:W-:Y:S01]  /*8fa0*/  ULDC.64 UR6, c[0x0][0xbd8] ;  /* 0x0002f60000067ab9 */ /* 0x000fe20000000a00 */
[----:B------:R-:W-:Y:S01]  /*8fb0*/  F2FP.BF16.F32.PACK_AB R38, R35, R38 ;  /* 0x000000262326723e */ /* 0x000fe200000010ff */
[----:B------:R-:W-:Y:S01]  /*8fc0*/  USHF.L.U64.HI UR9, UR36, 0x2, UR37 ;  /* 0x0000000224097899 */ /* 0x000fe20008010225 */
[----:B------:R-:W-:Y:S01]  /*8fd0*/  F2FP.BF16.F32.PACK_AB R21, R21, R26 ;  /* 0x0000001a1515723e */ /* 0x000fe200000010ff */
[----:B------:R-:W-:Y:S01]  /*8fe0*/  UIADD3 UR4, UP1, UR8, UR6, URZ ;  /* 0x0000000608047290 */ /* 0x000fe2000ff3e03f */
[----:B0-----:R-:W-:Y:S01]  /*8ff0*/  LOP3.LUT P0, R6, R70, 0x3, RZ, 0xc0, !PT ;  /* 0x0000000346067812 */ /* 0x001fe2000780c0ff */
[----:B------:R-:W-:Y:S01]  /*9000*/  UISETP.NE.U32.AND UP0, UPT, UR6, URZ, UPT ;  /* 0x0000003f0600728c */ /* 0x000fe2000bf05070 */
[----:B------:R-:W-:Y:S01]  /*9010*/  F2FP.BF16.F32.PACK_AB R20, R13, R20 ;  /* 0x000000140d14723e */ /* 0x000fe200000010ff */
[----:B------:R-:W-:Y:S01]  /*9020*/  UIADD3.X UR6, UR9, UR7, URZ, UP1, !UPT ;  /* 0x0000000709067290 */ /* 0x000fe20008ffe43f */
[----:B------:R-:W-:Y:S01]  /*9030*/  ISETP.EQ.OR P0, PT, R6, 0x3, !P0 ;  /* 0x000000030600780c */ /* 0x000fe20004702670 */
[----:B------:R-:W-:Y:S01]  /*9040*/  UISETP.NE.AND.EX UP0, UPT, UR7, URZ, UPT, UP0 ;  /* 0x0000003f0700728c */ /* 0x000fe2000bf05300 */
[----:B------:R-:W-:-:S02]  /*9050*/  F2FP.BF16.F32.PACK_AB R11, R11, R14 ;  /* 0x0000000e0b0b723e */ /* 0x000fc400000010ff */
        /* <DEDUP_REMOVED lines=8> */
[----:B------:R-:W-:Y:S02]  /*90e0*/  SEL R40, R40, R41, P0 ;  /* 0x0000002928287207 */ /* 0x000fe40000000000 */
[----:B------:R-:W-:Y:S02]  /*90f0*/  MOV R6, R2 ;  /* 0x0000000200067202 */ /* 0x000fe40000000f00 */
[----:B-1----:R-:W-:Y:S02]  /*9100*/  MOV R7, R5 ;  /* 0x0000000500077202 */ /* 0x002fe40000000f00 */
[----:B------:R-:W-:-:S02]  /*9110*/  SEL R82, R11, R10, P0 ;  /* 0x0000000a0b527207 */ /* 0x000fc40000000000 */
[----:B------:R-:W-:Y:S01]  /*9120*/  SEL R84, R10, R11, P0 ;  /* 0x0000000b0a547207 */ /* 0x000fe20000000000 */
[----:B------:R-:W-:Y:S01]  /*9130*/  IMAD.WIDE R28, R223, 0x2, R6 ;  /* 0x00000002df1c7825 */ /* 0x000fe200078e0206 */
[----:B------:R-:W-:Y:S02]  /*9140*/  SEL R38, R38, R39, P0 ;  /* 0x0000002726267207 */ /* 0x000fe40000000000 */
[----:B------:R-:W-:Y:S02]  /*9150*/  SEL R114, R21, R20, P0 ;  /* 0x0000001415727207 */ /* 0x000fe40000000000 */
[----:B------:R-:W-:Y:S02]  /*9160*/  SEL R116, R20, R21, P0 ;  /* 0x0000001514747207 */ /* 0x000fe40000000000 */
[----:B------:R-:W-:Y:S02]  /*9170*/  LOP3.LUT R5, R28, 0x380, RZ, 0xc0, !PT ;  /* 0x000003801c057812 */ /* 0x000fe400078ec0ff */
[----:B------:R-:W-:-:S02]  /*9180*/  F2FP.BF16.F32.PACK_AB R49, R49, R52 ;  /* 0x000000343131723e */ /* 0x000fc400000010ff */
[----:B------:R-:W-:Y:S02]  /*9190*/  F2FP.BF16.F32.PACK_AB R47, R47, R50 ;  /* 0x000000322f2f723e */ /* 0x000fe400000010ff */
[----:B------:R-:W-:Y:S02]  /*91a0*/  F2FP.BF16.F32.PACK_AB R48, R45, R48 ;  /* 0x000000302d30723e */ /* 0x000fe400000010ff */
[----:B------:R-:W-:Y:S02]  /*91b0*/  F2FP.BF16.F32.PACK_AB R33, R33, R36 ;  /* 0x000000242121723e */ /* 0x000fe400000010ff */
[----:B------:R-:W-:Y:S02]  /*91c0*/  F2FP.BF16.F32.PACK_AB R31, R31, R34 ;  /* 0x000000221f1f723e */ /* 0x000fe400000010ff */
[----:B------:R-:W-:Y:S02]  /*91d0*/  F2FP.BF16.F32.PACK_AB R30, R27, R30 ;  /* 0x0000001e1b1e723e */ /* 0x000fe400000010ff */
[----:B------:R-:W-:-:S02]  /*91e0*/  F2FP.BF16.F32.PACK_AB R24, R15, R24 ;  /* 0x000000180f18723e */ /* 0x000fc400000010ff */
[C---:B------:R-:W-:Y:S02]  /*91f0*/  IADD3 R10, P4, R28.reuse, 0x20, RZ ;  /* 0x000000201c0a7810 */ /* 0x040fe40007f9e0ff */
[C---:B------:R-:W-:Y:S02]  /*9200*/  IADD3 R39, P5, R28.reuse, 0x40, RZ ;  /* 0x000000401c277810 */ /* 0x040fe40007fbe0ff */
[C---:B------:R-:W-:Y:S01]  /*9210*/  IADD3 R41, P6, R28.reuse, 0x60, RZ ;  /* 0x000000601c297810 */ /* 0x040fe20007fde0ff */
[--C-:B------:R-:W-:Y:S01]  /*9220*/  IMAD.X R37, RZ, RZ, R29.reuse, P4 ;  /* 0x000000ffff257224 */ /* 0x100fe200020e061d */
[C---:B------:R-:W-:Y:S01]  /*9230*/  IADD3 R20, P1, R28.reuse, 0x4000, RZ ;  /* 0x000040001c147810 */ /* 0x040fe20007f3e0ff */
[----:B------:R-:W-:Y:S01]  /*9240*/  IMAD.X R35, RZ, RZ, R29, P5 ;  /* 0x000000ffff237224 */ /* 0x000fe200028e061d */
[----:B------:R-:W-:Y:S02]  /*9250*/  IADD3 R43, P2, R28, 0x4020, RZ ;  /* 0x000040201c2b7810 */ /* 0x000fe40007f5e0ff */
[----:B------:R-:W-:-:S02]  /*9260*/  F2FP.BF16.F32.PACK_AB R121, R121, R122 ;  /* 0x0000007a7979723e */ /* 0x000fc400000010ff */
[----:B------:R-:W-:Y:S02]  /*9270*/  F2FP.BF16.F32.PACK_AB R73, R73, R76 ;  /* 0x0000004c4949723e */ /* 0x000fe400000010ff */
[----:B------:R-:W-:Y:S02]  /*9280*/  F2FP.BF16.F32.PACK_AB R57, R57, R64 ;  /* 0x000000403939723e */ /* 0x000fe400000010ff */
[----:B------:R-:W-:Y:S02]  /*9290*/  SEL R118, R9, R8, P0 ;  /* 0x0000000809767207 */ /* 0x000fe40000000000 */
[----:B------:R-:W-:Y:S02]  /*92a0*/  SEL R122, R8, R9, P0 ;  /* 0x00000009087a7207 */ /* 0x000fe40000000000 */
[----:B------:R-:W-:Y:S02]  /*92b0*/  SHF.R.U64 R5, R5, 0x3, RZ ;  /* 0x0000000305057819 */ /* 0x000fe400000012ff */
[----:B------:R-:W-:-:S02]  /*92c0*/  SEL R64, R49, R48, P0 ;  /* 0x0000003031407207 */ /* 0x000fc40000000000 */
[----:B------:R-:W-:Y:S02]  /*92d0*/  SEL R70, R33, R32, P0 ;  /* 0x0000002021467207 */ /* 0x000fe40000000000 */
[----:B------:R-:W-:Y:S01]  /*92e0*/  SEL R74, R32, R33, P0 ;  /* 0x00000021204a7207 */ /* 0x000fe20000000000 */
[--C-:B------:R-:W-:Y:S01]  /*92f0*/  IMAD.X R33, RZ, RZ, R29.reuse, P6 ;  /* 0x000000ffff217224 */ /* 0x100fe200030e061d */
[----:B------:R-:W-:Y:S02]  /*9300*/  SEL R76, R25, R24, P0 ;  /* 0x00000018194c7207 */ /* 0x000fe40000000000 */
[----:B------:R-:W-:Y:S01]  /*9310*/  SEL R78, R24, R25, P0 ;  /* 0x00000019184e7207 */ /* 0x000fe20000000000 */
[----:B------:R-:W-:Y:S01]  /*9320*/  IMAD.X R25, RZ, RZ, R29, P2 ;  /* 0x000000ffff197224 */ /* 0x000fe200010e061d */
[----:B------:R-:W-:Y:S02]  /*9330*/  SEL R106, R47, R46, P0 ;  /* 0x0000002e2f6a7207 */ /* 0x000fe40000000000 */
[----:B------:R-:W-:-:S02]  /*9340*/  SEL R110, R31, R30, P0 ;  /* 0x0000001e1f6e7207 */ /* 0x000fc40000000000 */
[----:B------:R-:W-:Y:S01]  /*9350*/  SEL R112, R30, R31, P0 ;  /* 0x0000001f1e707207 */ /* 0x000fe20000000000 */
[----:B------:R-:W-:Y:S01]  /*9360*/  IMAD.X R31, RZ, RZ, R29, P1 ;  /* 0x000000ffff1f7224 */ /* 0x000fe200008e061d */
[----:B------:R-:W-:Y:S02]  /*9370*/  LOP3.LUT R8, R10, 0x380, RZ, 0xc0, !PT ;  /* 0x000003800a087812 */ /* 0x000fe400078ec0ff */
[----:B------:R-:W-:Y:S02]  /*9380*/  F2FP.BF16.F32.PACK_AB R129, R129, R130 ;  /* 0x000000828181723e */ /* 0x000fe400000010ff */
[----:B------:R-:W-:Y:S02]  /*9390*/  F2FP.BF16.F32.PACK_AB R125, R125, R126 ;  /* 0x0000007e7d7d723e */ /* 0x000fe400000010ff */
[----:B------:R-:W-:Y:S02]  /*93a0*/  F2FP.BF16.F32.PACK_AB R54, R51, R54 ;  /* 0x000000363336723e */ /* 0x000fe400000010ff */
[----:B------:R-:W-:-:S02]  /*93b0*/  SEL R48, R48, R49, P0 ;  /* 0x0000003130307207 */ /* 0x000fc40000000000 */
[----:B------:R-:W-:Y:S02]  /*93c0*/  SEL R46, R46, R47, P0 ;  /* 0x0000002f2e2e7207 */ /* 0x000fe40000000000 */
[----:B------:R-:W-:Y:S02]  /*93d0*/  LOP3.LUT R12, R39, 0x380, RZ, 0xc0, !PT ;  /* 0x00000380270c7812 */ /* 0x000fe400078ec0ff */
[C---:B------:R-:W-:Y:S02]  /*93e0*/  IADD3 R45, P3, R28.reuse, 0x4040, RZ ;  /* 0x000040401c2d7810 */ /* 0x040fe40007f7e0ff */
[C---:B------:R-:W-:Y:S02]  /*93f0*/  IADD3 R47, P4, R28.reuse, 0x4060, RZ ;  /* 0x000040601c2f7810 */ /* 0x040fe40007f9e0ff */
[C---:B------:R-:W-:Y:S01]  /*9400*/  IADD3 R126, P5, R28.reuse, 0x8000, RZ ;  /* 0x000080001c7e7810 */ /* 0x040fe20007fbe0ff */
[--C-:B------:R-:W-:Y:S01]  /*9410*/  IMAD.X R27, RZ, RZ, R29.reuse, P3 ;  /* 0x000000ffff1b7224 */ /* 0x100fe200018e061d */
[C---:B------:R-:W-:Y:S01]  /*9420*/  IADD3 R49, P6, R28.reuse, 0x8020, RZ ;  /* 0x000080201c317810 */ /* 0x040fe20007fde0ff */
[--C-:B------:R-:W-:Y:S01]  /*9430*/  IMAD.X R21, RZ, RZ, R29.reuse, P4 ;  /* 0x000000ffff157224 */ /* 0x100fe200020e061d */
[C---:B------:R-:W-:Y:S01]  /*9440*/  IADD3 R51, P1, R28.reuse, 0x8040, RZ ;  /* 0x000080401c337810 */ /* 0x040fe20007f3e0ff */
[--C-:B------:R-:W-:Y:S01]  /*9450*/  IMAD.X R15, RZ, RZ, R29.reuse, P5 ;  /* 0x000000ffff0f7224 */ /* 0x100fe200028e061d */
[----:B------:R-:W-:Y:S01]  /*9460*/  IADD3 R130, P2, R28, 0x8060, RZ ;  /* 0x000080601c827810 */ /* 0x000fe20007f5e0ff */
[--C-:B------:R-:W-:Y:S01]  /*9470*/  IMAD.X R13, RZ, RZ, R29.reuse, P6 ;  /* 0x000000ffff0d7224 */ /* 0x100fe200030e061d */
[----:B------:R-:W-:Y:S01]  /*9480*/  LOP3.LUT R28, R5, R28, RZ, 0x3c, !PT ;  /* 0x0000001c051c7212 */ /* 0x000fe200078e3cff */
[--C-:B------:R-:W-:Y:S01]  /*9490*/  IMAD.X R11, RZ, RZ, R29.reuse, P1 ;  /* 0x000000ffff0b7224 */ /* 0x100fe200008e061d */
[----:B------:R-:W-:Y:S01]  /*94a0*/  SHF.R.U64 R5, R8, 0x3, RZ ;  /* 0x0000000308057819 */ /* 0x000fe200000012ff */
[----:B------:R-:W-:Y:S01]  /*94b0*/  IMAD.X R9, RZ, RZ, R29, P2 ;  /* 0x000000ffff097224 */ /* 0x000fe200010e061d */
[----:B------:R-:W-:-:S02]  /*94c0*/  SHF.R.U64 R8, R12, 0x3, RZ ;  /* 0x000000030c087819 */ /* 0x000fc400000012ff */
[----:B------:R-:W-:Y:S02]  /*94d0*/  LOP3.LUT R14, R41, 0x380, RZ, 0xc0, !PT ;  /* 0x00000380290e7812 */ /* 0x000fe400078ec0ff */
[----:B------:R-:W-:Y:S02]  /*94e0*/  LOP3.LUT R36, R5, R10, RZ, 0x3c, !PT ;  /* 0x0000000a05247212 */ /* 0x000fe400078e3cff */
[----:B------:R-:W-:Y:S02]  /*94f0*/  LOP3.LUT R34, R8, R39, RZ, 0x3c, !PT ;  /* 0x0000002708227212 */ /* 0x000fe400078e3cff */
[----:B------:R-:W-:Y:S02]  /*9500*/  LOP3.LUT R5, R20, 0x380, RZ, 0xc0, !PT ;  /* 0x0000038014057812 */ /* 0x000fe400078ec0ff */
[----:B------:R-:W-:Y:S02]  /*9510*/  LOP3.LUT R8, R43, 0x380, RZ, 0xc0, !PT ;  /* 0x000003802b087812 */ /* 0x000fe400078ec0ff */
[----:B------:R-:W-:-:S02]  /*9520*/  LOP3.LUT R10, R45, 0x380, RZ, 0xc0, !PT ;  /* 0x000003802d0a7812 */ /* 0x000fc400078ec0ff */
[----:B------:R-:W-:Y:S02]  /*9530*/  SHF.R.U64 R12, R14, 0x3, RZ ;  /* 0x000000030e0c7819 */ /* 0x000fe400000012ff */
[----:B------:R-:W-:Y:S02]  /*9540*/  SHF.R.U64 R5, R5, 0x3, RZ ;  /* 0x0000000305057819 */ /* 0x000fe400000012ff */
[----:B------:R-:W-:Y:S02]  /*9550*/  SHF.R.U64 R8, R8, 0x3, RZ ;  /* 0x0000000308087819 */ /* 0x000fe400000012ff */
[----:B------:R-:W-:Y:S02]  /*9560*/  SHF.R.U64 R10, R10, 0x3, RZ ;  /* 0x000000030a0a7819 */ /* 0x000fe400000012ff */
[----:B------:R-:W-:Y:S02]  /*9570*/  LOP3.LUT R32, R12, R41, RZ, 0x3c, !PT ;  /* 0x000000290c207212 */ /* 0x000fe400078e3cff */
[----:B------:R-:W-:-:S02]  /*9580*/  LOP3.LUT R12, R47, 0x380, RZ, 0xc0, !PT ;  /* 0x000003802f0c7812 */ /* 0x000fc400078ec0ff */
[----:B------:R-:W-:Y:S02]  /*9590*/  LOP3.LUT R30, R5, R20, RZ, 0x3c, !PT ;  /* 0x00000014051e7212 */ /* 0x000fe400078e3cff */
[----:B------:R-:W-:Y:S02]  /*95a0*/  LOP3.LUT R24, R8, R43, RZ, 0x3c, !PT ;  /* 0x0000002b08187212 */ /* 0x000fe400078e3cff */
[----:B------:R-:W-:Y:S02]  /*95b0*/  LOP3.LUT R5, R126, 0x380, RZ, 0xc0, !PT ;  /* 0x000003807e057812 */ /* 0x000fe400078ec0ff */
[----:B------:R-:W-:Y:S02]  /*95c0*/  LOP3.LUT R8, R49, 0x380, RZ, 0xc0, !PT ;  /* 0x0000038031087812 */ /* 0x000fe400078ec0ff */
[----:B------:R-:W-:Y:S02]  /*95d0*/  LOP3.LUT R26, R10, R45, RZ, 0x3c, !PT ;  /* 0x0000002d0a1a7212 */ /* 0x000fe400078e3cff */
[----:B------:R-:W-:-:S02]  /*95e0*/  LOP3.LUT R39, R130, 0x380, RZ, 0xc0, !PT ;  /* 0x0000038082277812 */ /* 0x000fc400078ec0ff */
[----:B------:R-:W-:Y:S02]  /*95f0*/  LOP3.LUT R10, R51, 0x380, RZ, 0xc0, !PT ;  /* 0x00000380330a7812 */ /* 0x000fe400078ec0ff */
[----:B------:R-:W-:Y:S02]  /*9600*/  SHF.R.U64 R12, R12, 0x3, RZ ;  /* 0x000000030c0c7819 */ /* 0x000fe400000012ff */
[----:B------:R-:W-:Y:S02]  /*9610*/  F2FP.BF16.F32.PACK_AB R141, R141, R142 ;  /* 0x0000008e8d8d723e */ /* 0x000fe400000010ff */
[----:B------:R-:W-:Y:S02]  /*9620*/  F2FP.BF16.F32.PACK_AB R140, R139, R140 ;  /* 0x0000008c8b8c723e */ /* 0x000fe400000010ff */
[----:B------:R-:W-:Y:S02]  /*9630*/  SHF.R.U64 R5, R5, 0x3, RZ ;  /* 0x0000000305057819 */ /* 0x000fe400000012ff */
[----:B------:R-:W-:-:S02]  /*9640*/  SHF.R.U64 R8, R8, 0x3, RZ ;  /* 0x0000000308087819 */ /* 0x000fc400000012ff */
[----:B------:R-:W-:Y:S02]  /*9650*/  F2FP.BF16.F32.PACK_AB R104, R101, R104 ;  /* 0x000000686568723e */ /* 0x000fe400000010ff */
[----:B------:R-:W-:Y:S02]  /*9660*/  F2FP.BF16.F32.PACK_AB R137, R137, R138 ;  /* 0x0000008a8989723e */ /* 0x000fe400000010ff */
[----:B------:R-:W-:Y:S02]  /*9670*/  F2FP.BF16.F32.PACK_AB R136, R135, R136 ;  /* 0x000000888788723e */ /* 0x000fe400000010ff */
[----:B------:R-:W-:Y:S02]  /*9680*/  SHF.R.U64 R39, R39, 0x3, RZ ;  /* 0x0000000327277819 */ /* 0x000fe400000012ff */
[----:B------:R-:W-:Y:S02]  /*9690*/  F2FP.BF16.F32.PACK_AB R97, R97, R100 ;  /* 0x000000646161723e */ /* 0x000fe400000010ff */
[----:B------:R-:W-:-:S02]  /*96a0*/  F2FP.BF16.F32.PACK_AB R96, R93, R96 ;  /* 0x000000605d60723e */ /* 0x000fc400000010ff */
[----:B------:R-:W-:Y:S02]  /*96b0*/  F2FP.BF16.F32.PACK_AB R72, R69, R72 ;  /* 0x000000484548723e */ /* 0x000fe400000010ff */
[----:B------:R-:W-:Y:S02]  /*96c0*/  SHF.R.U64 R10, R10, 0x3, RZ ;  /* 0x000000030a0a7819 */ /* 0x000fe400000012ff */
[----:B------:R-:W-:Y:S02]  /*96d0*/  F2FP.BF16.F32.PACK_AB R89, R89, R92 ;  /* 0x0000005c5959723e */ /* 0x000fe400000010ff */
[----:B------:R-:W-:Y:S02]  /*96e0*/  F2FP.BF16.F32.PACK_AB R88, R85, R88 ;  /* 0x000000585558723e */ /* 0x000fe400000010ff */
[----:B------:R-:W-:Y:S02]  /*96f0*/  F2FP.BF16.F32.PACK_AB R128, R127, R128 ;  /* 0x000000807f80723e */ /* 0x000fe400000010ff */
[----:B------:R-:W-:-:S02]  /*9700*/  LOP3.LUT R20, R12, R47, RZ, 0x3c, !PT ;  /* 0x0000002f0c147212 */ /* 0x000fc400078e3cff */
[----:B------:R-:W-:Y:S02]  /*9710*/  F2FP.BF16.F32.PACK_AB R133, R133, R134 ;  /* 0x000000868585723e */ /* 0x000fe400000010ff */
[----:B------:R-:W-:Y:S02]  /*9720*/  F2FP.BF16.F32.PACK_AB R132, R131, R132 ;  /* 0x000000848384723e */ /* 0x000fe400000010ff */
[----:B------:R-:W-:Y:S02]  /*9730*/  F2FP.BF16.F32.PACK_AB R80, R77, R80 ;  /* 0x000000504d50723e */ /* 0x000fe400000010ff */
[----:B------:R-:W-:Y:S02]  /*9740*/  F2FP.BF16.F32.PACK_AB R124, R123, R124 ;  /* 0x0000007c7b7c723e */ /* 0x000fe400000010ff */
[----:B------:R-:W-:Y:S02]  /*9750*/  SEL R42, R141, R140, P0 ;  /* 0x0000008c8d2a7207 */ /* 0x000fe40000000000 */
[----:B------:R-:W-:-:S02]  /*9760*/  LOP3.LUT R14, R5, R126, RZ, 0x3c, !PT ;  /* 0x0000007e050e7212 */ /* 0x000fc400078e3cff */
[----:B------:R-:W-:Y:S02]  /*9770*/  LOP3.LUT R12, R8, R49, RZ, 0x3c, !PT ;  /* 0x00000031080c7212 */ /* 0x000fe400078e3cff */
[----:B------:R-:W-:Y:S02]  /*9780*/  F2FP.BF16.F32.PACK_AB R120, R65, R120 ;  /* 0x000000784178723e */ /* 0x000fe400000010ff */
[----:B------:R-:W-:Y:S02]  /*9790*/  F2FP.BF16.F32.PACK_AB R66, R59, R66 ;  /* 0x000000423b42723e */ /* 0x000fe400000010ff */
[----:B------:R-:W-:Y:S02]  /*97a0*/  SEL R140, R140, R141, P0 ;  /* 0x0000008d8c8c7207 */ /* 0x000fe40000000000 */
[----:B------:R-:W-:Y:S02]  /*97b0*/  SEL R44, R137, R136, P0 ;  /* 0x00000088892c7207 */ /* 0x000fe40000000000 */
[----:B------:R-:W-:-:S02]  /*97c0*/  SEL R86, R105, R104, P0 ;  /* 0x0000006869567207 */ /* 0x000fc40000000000 */
[----:B------:R-:W-:Y:S02]  /*97d0*/  LOP3.LUT R8, R39, R130, RZ, 0x3c, !PT ;  /* 0x0000008227087212 */ /* 0x000fe400078e3cff */
[----:B------:R-:W-:Y:S02]  /*97e0*/  F2FP.BF16.F32.PACK_AB R56, R53, R56 ;  /* 0x000000383538723e */ /* 0x000fe400000010ff */
[----:B------:R-:W-:Y:S02]  /*97f0*/  SEL R136, R136, R137, P0 ;  /* 0x0000008988887207 */ /* 0x000fe40000000000 */
        /* <DEDUP_REMOVED lines=24> */
[----:B------:R-:W-:Y:S02]  /*9980*/  MOV R65, R12 ;  /* 0x0000000c00417202 */ /* 0x000fe40000000f00 */
[----:B------:R-:W-:Y:S02]  /*9990*/  MOV R59, R10 ;  /* 0x0000000a003b7202 */ /* 0x000fe40000000f00 */
[----:B------:R-:W-:-:S02]  /*99a0*/  SEL R56, R56, R57, P0 ;  /* 0x0000003938387207 */ /* 0x000fc40000000000 */
[----:B------:R-:W-:Y:S02]  /*99b0*/  SEL R102, R55, R54, P0 ;  /* 0x0000003637667207 */ /* 0x000fe40000000000 */
[----:B------:R-:W-:Y:S02]  /*99c0*/  MOV R67, R14 ;  /* 0x0000000e00437202 */ /* 0x000fe40000000f00 */
[----:B------:R-:W-:Y:S02]  /*99d0*/  SEL R54, R54, R55, P0 ;  /* 0x0000003736367207 */ /* 0x000fe40000000000 */
[----:B------:R-:W-:Y:S02]  /*99e0*/  MOV R87, R28 ;  /* 0x0000001c00577202 */ /* 0x000fe40000000f00 */
[----:B------:R-:W-:Y:S01]  /*99f0*/  MOV R69, R26 ;  /* 0x0000001a00457202 */ /* 0x000fe20000000f00 */
[----:B--2---:R-:W-:Y:S01]  /*9a00*/  SHFL.IDX PT, R42, R42, R3, 0x1c1f ;  /* 0x001c1f032a2a7589 */ /* 0x004fe200000e0000 */
[----:B------:R-:W-:-:S02]  /*9a10*/  LOP3.LUT R5, R3, 0x2, RZ, 0x3c, !PT ;  /* 0x0000000203057812 */ /* 0x000fc400078e3cff */
[----:B------:R-:W-:Y:S01]  /*9a20*/  MOV R79, R32 ;  /* 0x00000020004f7202 */ /* 0x000fe20000000f00 */
[----:B------:R-:W-:Y:S01]  /*9a30*/  SHFL.IDX PT, R44, R44, R3, 0x1c1f ;  /* 0x001c1f032c2c7589 */ /* 0x000fe200000e0000 */
[----:B------:R-:W-:Y:S02]  /*9a40*/  MOV R77, R30 ;  /* 0x0000001e004d7202 */ /* 0x000fe40000000f00 */
[----:B------:R-:W-:Y:S01]  /*9a50*/  MOV R85, R36 ;  /* 0x0000002400557202 */ /* 0x000fe20000000f00 */
[----:B------:R-:W0:Y:S01]  /*9a60*/  SHFL.IDX PT, R9, R140, R5, 0x1c1f ;  /* 0x001c1f058c097589 */ /* 0x000e2200000e0000 */
[----:B------:R-:W-:Y:S02]  /*9a70*/  MOV R81, R34 ;  /* 0x0000002200517202 */ /* 0x000fe40000000f00 */
[----:B------:R-:W-:Y:S01]  /*9a80*/  MOV R75, R24 ;  /* 0x00000018004b7202 */ /* 0x000fe20000000f00 */
[----:B------:R-:W-:Y:S01]  /*9a90*/  SHFL.IDX PT, R86, R86, R3, 0x1c1f ;  /* 0x001c1f0356567589 */ /* 0x000fe200000e0000 */
[----:B------:R-:W-:-:S03]  /*9aa0*/  PLOP3.LUT P1, PT, PT, PT, UP0, 0x80, 0x0 ;  /* 0x000000000000781c */ /* 0x000fc60003f2f008 */
[----:B------:R-:W1:Y:S04]  /*9ab0*/  SHFL.IDX PT, R13, R136, R5, 0x1c1f ;  /* 0x001c1f05880d7589 */ /* 0x000e6800000e0000 */
[----:B------:R-:W2:Y:S04]  /*9ac0*/  SHFL.IDX PT, R11, R104, R5, 0x1c1f ;  /* 0x001c1f05680b7589 */ /* 0x000ea800000e0000 */
[----:B------:R-:W-:Y:S04]  /*9ad0*/  SHFL.IDX PT, R90, R90, R3, 0x1c1f ;  /* 0x001c1f035a5a7589 */ /* 0x000fe800000e0000 */
[----:B------:R-:W3:Y:S04]  /*9ae0*/  SHFL.IDX PT, R15, R96, R5, 0x1c1f ;  /* 0x001c1f05600f7589 */ /* 0x000ee800000e0000 */
[----:B------:R-:W-:Y:S01]  /*9af0*/  SHFL.IDX PT, R52, R52, R3, 0x1c1f ;  /* 0x001c1f0334347589 */ /* 0x000fe200000e0000 */
[----:B0-----:R-:W-:-:S02]  /*9b00*/  SEL R8, R42, R9, P0 ;  /* 0x000000092a087207 */ /* 0x001fc40000000000 */
[----:B------:R-:W-:Y:S01]  /*9b10*/  SEL R10, R9, R42, P0 ;  /* 0x0000002a090a7207 */ /* 0x000fe20000000000 */
[----:B------:R-:W-:Y:S04]  /*9b20*/  SHFL.IDX PT, R92, R92, R3, 0x1c1f ;  /* 0x001c1f035c5c7589 */ /* 0x000fe800000e0000 */
[----:B------:R-:W0:Y:S01]  /*9b30*/  SHFL.IDX PT, R29, R128, R5, 0x1c1f ;  /* 0x001c1f05801d7589 */ /* 0x000e2200000e0000 */
[----:B-1----:R-:W-:Y:S02]  /*9b40*/  SEL R12, R44, R13, P0 ;  /* 0x0000000d2c0c7207 */ /* 0x002fe40000000000 */
[----:B------:R-:W-:Y:S01]  /*9b50*/  SEL R14, R13, R44, P0 ;  /* 0x0000002c0d0e7207 */ /* 0x000fe20000000000 */
[----:B------:R-:W1:Y:S01]  /*9b60*/  SHFL.IDX PT, R27, R88, R5, 0x1c1f ;  /* 0x001c1f05581b7589 */ /* 0x000e6200000e0000 */
[----:B--2---:R-:W-:-:S02]  /*9b70*/  SEL R9, R86, R11, P0 ;  /* 0x0000000b56097207 */ /* 0x004fc40000000000 */
[----:B------:R-:W-:Y:S01]  /*9b80*/  SEL R11, R11, R86, P0 ;  /* 0x000000560b0b7207 */ /* 0x000fe20000000000 */
[----:B------:R-:W-:Y:S04]  /*9b90*/  SHFL.IDX PT, R50, R50, R3, 0x1c1f ;  /* 0x001c1f0332327589 */ /* 0x000fe800000e0000 */
[----:B------:R-:W-:Y:S01]  /*9ba0*/  SHFL.IDX PT, R58, R58, R3, 0x1c1f ;  /* 0x001c1f033a3a7589 */ /* 0x000fe200000e0000 */
[----:B---3--:R-:W-:Y:S02]  /*9bb0*/  SEL R13, R90, R15, P0 ;  /* 0x0000000f5a0d7207 */ /* 0x008fe40000000000 */
[----:B------:R-:W-:Y:S01]  /*9bc0*/  SEL R15, R15, R90, P0 ;  /* 0x0000005a0f0f7207 */ /* 0x000fe20000000000 */
[----:B------:R-:W-:Y:S04]  /*9bd0*/  SHFL.IDX PT, R94, R94, R3, 0x1c1f ;  /* 0x001c1f035e5e7589 */ /* 0x000fe800000e0000 */
[----:B------:R-:W2:Y:S04]  /*9be0*/  SHFL.IDX PT, R21, R132, R5, 0x1c1f ;  /* 0x001c1f0584157589 */ /* 0x000ea800000e0000 */
[----:B------:R-:W3:Y:S01]  /*9bf0*/  SHFL.IDX PT, R33, R124, R5, 0x1c1f ;  /* 0x001c1f057c217589 */ /* 0x000ee200000e0000 */
[----:B0-----:R-:W-:-:S02]  /*9c00*/  SEL R28, R52, R29, P0 ;  /* 0x0000001d341c7207 */ /* 0x001fc40000000000 */
[----:B------:R-:W-:Y:S01]  /*9c10*/  SEL R30, R29, R52, P0 ;  /* 0x000000341d1e7207 */ /* 0x000fe20000000000 */
[----:B------:R-:W0:Y:S01]  /*9c20*/  SHFL.IDX PT, R31, R80, R5, 0x1c1f ;  /* 0x001c1f05501f7589 */ /* 0x000e2200000e0000 */
[----:B-1----:R-:W-:Y:S02]  /*9c30*/  SEL R25, R92, R27, P0 ;  /* 0x0000001b5c197207 */ /* 0x002fe40000000000 */
[----:B------:R-:W-:Y:S01]  /*9c40*/  SEL R27, R27, R92, P0 ;  /* 0x0000005c1b1b7207 */ /* 0x000fe20000000000 */
[----:B------:R-:W-:Y:S04]  /*9c50*/  SHFL.IDX PT, R60, R60, R3, 0x1c1f ;  /* 0x001c1f033c3c7589 */ /* 0x000fe800000e0000 */
[----:B------:R-:W-:Y:S04]  /*9c60*/  SHFL.IDX PT, R98, R98, R3, 0x1c1f ;  /* 0x001c1f0362627589 */ /* 0x000fe800000e0000 */
[----:B------:R-:W1:Y:S04]  /*9c70*/  SHFL.IDX PT, R37, R120, R5, 0x1c1f ;  /* 0x001c1f0578257589 */ /* 0x000e6800000e0000 */
[----:B------:R-:W4:Y:S01]  /*9c80*/  SHFL.IDX PT, R35, R72, R5, 0x1c1f ;  /* 0x001c1f0548237589 */ /* 0x000f2200000e0000 */
[----:B--2---:R-:W-:-:S02]  /*9c90*/  SEL R24, R50, R21, P0 ;  /* 0x0000001532187207 */ /* 0x004fc40000000000 */
[----:B------:R-:W-:Y:S01]  /*9ca0*/  SEL R26, R21, R50, P0 ;  /* 0x00000032151a7207 */ /* 0x000fe20000000000 */
[----:B------:R-:W-:Y:S01]  /*9cb0*/  SHFL.IDX PT, R62, R62, R3, 0x1c1f ;  /* 0x001c1f033e3e7589 */ /* 0x000fe200000e0000 */
[----:B---3--:R-:W-:Y:S02]  /*9cc0*/  SEL R32, R58, R33, P0 ;  /* 0x000000213a207207 */ /* 0x008fe40000000000 */
[----:B------:R-:W-:Y:S01]  /*9cd0*/  SEL R34, R33, R58, P0 ;  /* 0x0000003a21227207 */ /* 0x000fe20000000000 */
[----:B------:R-:W-:Y:S01]  /*9ce0*/  SHFL.IDX PT, R100, R100, R3, 0x1c1f ;  /* 0x001c1f0364647589 */ /* 0x000fe200000e0000 */
[----:B0-----:R-:W-:Y:S02]  /*9cf0*/  SEL R29, R94, R31, P0 ;  /* 0x0000001f5e1d7207 */ /* 0x001fe40000000000 */
[----:B------:R-:W-:Y:S01]  /*9d00*/  SEL R31, R31, R94, P0 ;  /* 0x0000005e1f1f7207 */ /* 0x000fe20000000000 */
[----:B------:R-:W0:Y:S04]  /*9d10*/  SHFL.IDX PT, R41, R56, R5, 0x1c1f ;  /* 0x001c1f0538297589 */ /* 0x000e2800000e0000 */
[----:B------:R-:W-:Y:S04]  /*9d20*/  SHFL.IDX PT, R39, R66, R5, 0x1c1f ;  /* 0x001c1f0542277589 */ /* 0x000fe800000e0000 */
[----:B------:R-:W-:Y:S01]  /*9d30*/  SHFL.IDX PT, R102, R102, R3, 0x1c1f ;  /* 0x001c1f0366667589 */ /* 0x000fe200000e0000 */
[----:B-1----:R-:W-:-:S03]  /*9d40*/  SEL R36, R60, R37, P0 ;  /* 0x000000253c247207 */ /* 0x002fc60000000000 */
[----:B------:R-:W1:Y:S01]  /*9d50*/  SHFL.IDX PT, R43, R54, R5, 0x1c1f ;  /* 0x001c1f05362b7589 */ /* 0x000e6200000e0000 */
[----:B----4-:R-:W-:Y:S02]  /*9d60*/  SEL R33, R98, R35, P0 ;  /* 0x0000002362217207 */ /* 0x010fe40000000000 */
[----:B------:R-:W-:Y:S01]  /*9d70*/  SEL R35, R35, R98, P0 ;  /* 0x0000006223237207 */ /* 0x000fe20000000000 */
[----:B------:R-:W-:Y:S06]  /*9d80*/  BAR.SYNC.DEFER_BLOCKING 0x1, 0x100 ;  /* 0x0044000000007b1d */ /* 0x000fec0000010000 */
[----:B------:R-:W-:Y:S01]  /*9d90*/  SHFL.IDX PT, R64, R64, R3, 0x1c1f ;  /* 0x001c1f0340407589 */ /* 0x000fe200000e0000 */
[----:B0-----:R-:W-:-:S03]  /*9da0*/  SEL R42, R41, R62, P0 ;  /* 0x0000003e292a7207 */ /* 0x001fc60000000000 */
        /* <DEDUP_REMOVED lines=14> */
[----:B------:R0:W-:Y:S01]  /*9e90*/  SHFL.IDX PT, R55, R38, R5, 0x1c1f ;  /* 0x001c1f0526377589 */ /* 0x0001e200000e0000 */
[----:B-1----:R-:W-:Y:S02]  /*9ea0*/  SEL R41, R102, R43, P0 ;  /* 0x0000002b66297207 */ /* 0x002fe40000000000 */
[----:B------:R-:W-:Y:S01]  /*9eb0*/  SEL R43, R43, R102, P0 ;  /* 0x000000662b2b7207 */ /* 0x000fe20000000000 */
[----:B------:R-:W-:Y:S04]  /*9ec0*/  SHFL.IDX PT, R71, R112, R5, 0x1c1f ;  /* 0x001c1f0570477589 */ /* 0x000fe800000e0000 */
[----:B------:R-:W-:Y:S01]  /*9ed0*/  SHFL.IDX PT, R49, R78, R5, 0x1c1f ;  /* 0x001c1f054e317589 */ /* 0x000fe200000e0000 */
[----:B0-----:R-:W-:-:S03]  /*9ee0*/  SEL R38, R37, R60, P0 ;  /* 0x0000003c25267207 */ /* 0x001fc60000000000 */
[----:B------:R-:W0:Y:S01]  /*9ef0*/  SHFL.IDX PT, R51, R84, R5, 0x1c1f ;  /* 0x001c1f0554337589 */ /* 0x000e2200000e0000 */
[----:B------:R-:W-:Y:S02]  /*9f00*/  SEL R37, R100, R39, P0 ;  /* 0x0000002764257207 */ /* 0x000fe40000000000 */
[----:B------:R-:W-:Y:S01]  /*9f10*/  SEL R39, R39, R100, P0 ;  /* 0x0000006427277207 */ /* 0x000fe20000000000 */
[----:B------:R-:W-:Y:S04]  /*9f20*/  SHFL.IDX PT, R57, R116, R5, 0x1c1f ;  /* 0x001c1f0574397589 */ /* 0x000fe800000e0000 */
[----:B------:R-:W1:Y:S04]  /*9f30*/  SHFL.IDX PT, R83, R122, R5, 0x1c1f ;  /* 0x001c1f057a537589 */ /* 0x000e6800000e0000 */
[----:B------:R2:W-:Y:S04]  /*9f40*/  STSM.16.M88.4 [R87], R8 ;  /* 0x0000000857007844 */ /* 0x0005e80000000200 */
[----:B------:R3:W-:Y:S04]  /*9f50*/  STSM.16.M88.4 [R85], R12 ;  /* 0x0000000c55007844 */ /* 0x0007e80000000200 */
[----:B------:R1:W-:Y:S04]  /*9f60*/  STSM.16.M88.4 [R81], R24 ;  /* 0x0000001851007844 */ /* 0x0003e80000000200 */
[----:B------:R-:W-:Y:S01]  /*9f70*/  STSM.16.M88.4 [R79], R28 ;  /* 0x0000001c4f007844 */ /* 0x000fe20000000200 */
[----:B0-----:R-:W-:-:S02]  /*9f80*/  SEL R80, R82, R51, P0 ;  /* 0x0000003352507207 */ /* 0x001fc40000000000 */
[----:B------:R-:W-:Y:S01]  /*9f90*/  SEL R82, R51, R82, P0 ;  /* 0x0000005233527207 */ /* 0x000fe20000000000 */
[----:B------:R-:W-:Y:S01]  /*9fa0*/  STSM.16.M88.4 [R77], R32 ;  /* 0x000000204d007844 */ /* 0x000fe20000000200 */
[----:B--2---:R-:W-:Y:S02]  /*9fb0*/  SEL R8, R64, R45, P0 ;  /* 0x0000002d40087207 */ /* 0x004fe40000000000 */
[----:B------:R-:W-:Y:S01]  /*9fc0*/  SEL R10, R45, R64, P0 ;  /* 0x000000402d0a7207 */ /* 0x000fe20000000000 */
[----:B------:R-:W-:Y:S01]  /*9fd0*/  STSM.16.M88.4 [R75], R36 ;  /* 0x000000244b007844 */ /* 0x000fe20000000200 */
[----:B------:R-:W-:Y:S02]  /*9fe0*/  SEL R9, R106, R53, P0 ;  /* 0x000000356a097207 */ /* 0x000fe40000000000 */
[----:B------:R-:W-:Y:S01]  /*9ff0*/  SEL R11, R53, R106, P0 ;  /* 0x0000006a350b7207 */ /* 0x000fe20000000000 */
[----:B------:R0:W-:Y:S01]  /*a000*/  STSM.16.M88.4 [R69], R40 ;  /* 0x0000002845007844 */ /* 0x0001e20000000200 */
[----:B---3--:R-:W-:-:S02]  /*a010*/  SEL R12, R68, R3, P0 ;  /* 0x00000003440c7207 */ /* 0x008fc40000000000 */
        /* <DEDUP_REMOVED lines=8> */
[----:B------:R-:W-:Y:S02]  /*a0a0*/  SEL R24, R76, R49, P0 ;  /* 0x000000314c187207 */ /* 0x000fe40000000000 */
[----:B0-----:R-:W-:Y:S02]  /*a0b0*/  SEL R69, R110, R71, P0 ;  /* 0x000000476e457207 */ /* 0x001fe40000000000 */
[----:B------:R-:W-:Y:S01]  /*a0c0*/  SEL R71, R71, R110, P0 ;  /* 0x0000006e47477207 */ /* 0x000fe20000000000 */
[----:B--2---:R-:W-:Y:S01]  /*a0d0*/  IMAD.U32 R9, RZ, RZ, UR6 ;  /* 0x00000006ff097e24 */ /* 0x004fe2000f8e00ff */
[----:B------:R-:W-:Y:S01]  /*a0e0*/  SEL R26, R49, R76, P0 ;  /* 0x0000004c311a7207 */ /* 0x000fe20000000000 */
[----:B------:R-:W-:Y:S01]  /*a0f0*/  ULDC.64 UR6, c[0x0][0xbe0] ;  /* 0x0002f80000067ab9 */ /* 0x000fe20000000a00 */
[----:B------:R-:W-:Y:S01]  /*a100*/  SEL R25, R114, R57, P0 ;  /* 0x0000003972197207 */ /* 0x000fe20000000000 */
[----:B------:R3:W-:Y:S01]  /*a110*/  STSM.16.M88.4 [R65], R68 ;  /* 0x0000004441007844 */ /* 0x0007e20000000200 */
[----:B------:R-:W-:Y:S01]  /*a120*/  SEL R27, R57, R114, P0 ;  /* 0x00000072391b7207 */ /* 0x000fe20000000000 */
[----:B------:R-:W0:Y:S01]  /*a130*/  LDC R60, c[0x0][0xa88] ;  /* 0x0002a200ff3c7b82 */ /* 0x000e220000000800 */
[----:B------:R-:W-:Y:S01]  /*a140*/  SEL R83, R83, R118, P0 ;  /* 0x0000007653537207 */ /* 0x000fe20000000000 */
[----:B------:R-:W-:-:S02]  /*a150*/  IMAD.U32 R8, RZ, RZ, UR4 ;  /* 0x00000004ff087e24 */ /* 0x000fc4000f8e00ff */
[----:B------:R3:W-:Y:S01]  /*a160*/  STSM.16.M88.4 [R59], R24 ;  /* 0x000000183b007844 */ /* 0x0007e20000000200 */
[----:B------:R-:W-:-:S03]  /*a170*/  UISETP.NE.U32.AND UP1, UPT, UR6, URZ, UPT ;  /* 0x0000003f0600728c */ /* 0x000fc6000bf25070 */
[----:B------:R3:W-:Y:S01]  /*a180*/  STSM.16.M88.4 [R20], R80 ;  /* 0x0000005014007844 */ /* 0x0007e20000000200 */
[----:B------:R-:W-:Y:S01]  /*a190*/  BAR.SYNC.DEFER_BLOCKING 0x1, 0x100 ;  /* 0x0044000000007b1d */ /* 0x000fe20000010000 */
[----:B------:R-:W-:-:S06]  /*a1a0*/  UISETP.NE.AND.EX UP1, UPT, UR7, URZ, UPT, UP1 ;  /* 0x0000003f0700728c */ /* 0x000fcc000bf25310 */
[----:B------:R-:W-:-:S05]  /*a1b0*/  PLOP3.LUT P0, PT, PT, PT, UP1, 0x80, 0x0 ;  /* 0x000000000000781c */ /* 0x000fca0003f0f018 */
[----:B------:R-:W-:-:S04]  /*a1c0*/  @UP1 UIADD3 UR6, UP2, UR8, UR6, URZ ;  /* 0x0000000608061290 */ /* 0x000fc8000ff5e03f */
[----:B------:R-:W-:Y:S02]  /*a1d0*/  @UP1 UIADD3.X UR7, UR9, UR7, URZ, UP2, !UPT ;  /* 0x0000000709071290 */ /* 0x000fe400097fe43f */
[----:B------:R-:W-:-:S04]  /*a1e0*/  IMAD.U32 R10, RZ, RZ, UR6 ;  /* 0x00000006ff0a7e24 */ /* 0x000fc8000f8e00ff */
[----:B------:R-:W-:Y:S01]  /*a1f0*/  IMAD.U32 R11, RZ, RZ, UR7 ;  /* 0x00000007ff0b7e24 */ /* 0x000fe2000f8e00ff */
[----:B------:R-:W2:Y:S01]  /*a200*/  @P1 LDG.E R3, desc[UR48][R8.64] ;  /* 0x0000003008031981 */ /* 0x000ea2000c1e1900 */
[----:B------:R-:W-:Y:S01]  /*a210*/  IMAD R5, R18, 0x40, R16 ;  /* 0x0000004012057824 */ /* 0x000fe200078e0210 */
[----:B------:R-:W-:Y:S02]  /*a220*/  UMOV UR4, URZ ;  /* 0x0000003f00047c82 */ /* 0x000fe40008000000 */
[----:B0-----:R3:W5:Y:S01]  /*a230*/  @P0 LDG.E R60, desc[UR48][R10.64] ;  /* 0x000000300a3c0981 */ /* 0x001762000c1e1900 */
[----:B------:R-:W-:-:S03]  /*a240*/  IMAD.WIDE R6, R5, 0x2, R6 ;  /* 0x0000000205067825 */ /* 0x000fc600078e0206 */
[----:B------:R-:W-:Y:S02]  /*a250*/  IADD3 R33, P5, R6, 0x1000, RZ ;  /* 0x0000100006217810 */ /* 0x000fe40007fbe0ff */
[----:B--2---:R-:W-:Y:S01]  /*a260*/  @P1 R2UR UR4, R3 ;  /* 0x00000000030412ca */ /* 0x004fe200000e0000 */
[----:B---3--:R-:W-:-:S14]  /*a270*/  @P0 BRA `(.L_x_3041) ;  /* 0x0000000000100947 */ /* 0x008fdc0003800000 */
[----:B------:R-:W-:Y:S05]  /*a280*/  @!P1 BRA `(.L_x_3041) ;  /* 0x00000000000c9947 */ /* 0x000fea0003800000 */
[----:B------:R-:W2:Y:S04]  /*a290*/  LDG.E R3, desc[UR48][R8.64] ;  /* 0x0000003008037981 */ /* 0x000ea8000c1e1900 */
[----:B-----5:R-:W2:Y:S02]  /*a2a0*/  LDG.E R60, desc[UR48][R8.64+0x4] ;  /* 0x00000430083c7981 */ /* 0x020ea4000c1e1900 */
[----:B--2---:R-:W-:-:S07]  /*a2b0*/  IMAD.IADD R60, R60, 0x1, -R3 ;  /* 0x000000013c3c7824 */ /* 0x004fce00078e0a03 */
.L_x_3041:
[----:B------:R-:W-:Y:S01]  /*a2c0*/  USHF.R.S32.HI UR11, URZ, 0x1f, UR39 ;  /* 0x0000001f3f0b7899 */ /* 0x000fe20008011427 */
[----:B------:R-:W-:Y:S01]  /*a2d0*/  IMAD R11, R17, 0x80, R222 ;  /* 0x00000080110b7824 */ /* 0x000fe200078e02de */
[----:B------:R-:W-:Y:S01]  /*a2e0*/  ULDC.64 UR12, c[0x0][0xb70] ;  /* 0x0002dc00000c7ab9 */ /* 0x000fe20000000a00 */
[----:B------:R-:W-:Y:S01]  /*a2f0*/  USHF.R.S32.HI UR9, URZ, 0x1f, UR4 ;  /* 0x0000001f3f097899 */ /* 0x000fe20008011404 */
[C---:B------:R-:W-:Y:S01]  /*a300*/  IADD3 R53, P0, R6.reuse, 0x4000, RZ ;  /* 0x0000400006357810 */ /* 0x040fe20007f1e0ff */
[----:B------:R-:W-:Y:S01]  /*a310*/  UIMAD UR10, UR11, UR12, URZ ;  /* 0x0000000c0b0a72a4 */ /* 0x000fe2000f8e023f */
[C---:B------:R-:W-:Y:S01]  /*a320*/  IADD3 R29, P2, R6.reuse, 0x6000, RZ ;  /* 0x00006000061d7810 */ /* 0x040fe20007f5e0ff */
[----:B------:R-:W-:Y:S01]  /*a330*/  UMOV UR8, UR4 ;  /* 0x0000000400087c82 */ /* 0x000fe20008000000 */
[----:B------:R-:W-:Y:S01]  /*a340*/  USEL UR37, UR37, URZ, !UP0 ;  /* 0x0000003f25257287 */ /* 0x000fe2000c000000 */
[C---:B------:R-:W-:Y:S01]  /*a350*/  IADD3 R25, P4, R6.reuse, 0x2000, RZ ;  /* 0x0000200006197810 */ /* 0x040fe20007f9e0ff */
[----:B------:R-:W-:Y:S01]  /*a360*/  UIMAD.WIDE.U32 UR6, UR39, UR12, UR8 ;  /* 0x0000000c270672a5 */ /* 0x000fe2000f8e0008 */
[C---:B------:R-:W-:Y:S01]  /*a370*/  IADD3 R9, P3, R6.reuse, 0x3000, RZ ;  /* 0x0000300006097810 */ /* 0x040fe20007f7e0ff */
[----:B------:R-:W-:Y:S01]  /*a380*/  UIMAD UR10, UR39, UR13, UR10 ;  /* 0x0000000d270a72a4 */ /* 0x000fe2000f8e020a */
[----:B------:R-:W-:Y:S01]  /*a390*/  SHF.R.S32.HI R3, RZ, 0x1f, R11 ;  /* 0x0000001fff037819 */ /* 0x000fe2000001140b */
[----:B------:R-:W-:Y:S01]  /*a3a0*/  USEL UR36, UR36, URZ, !UP0 ;  /* 0x0000003f24247287 */ /* 0x000fe2000c000000 */
[----:B------:R-:W-:Y:S01]  /*a3b0*/  IADD3 R41, P1, R6, 0x5000, RZ ;  /* 0x0000500006297810 */ /* 0x000fe20007f3e0ff */
[----:B------:R-:W-:Y:S01]  /*a3c0*/  ULDC.64 UR12, c[0x0][0xb78] ;  /* 0x0002de00000c7ab9 */ /* 0x000fe20000000a00 */
[----:B------:R-:W-:Y:S01]  /*a3d0*/  UIADD3 UR7, UR7, UR10, URZ ;  /* 0x0000000a07077290 */ /* 0x000fe2000fffe03f */
[----:B------:R-:W-:Y:S01]  /*a3e0*/  LOP3.LUT R52, R53, 0x380, RZ, 0xc0, !PT ;  /* 0x0000038035347812 */ /* 0x000fe200078ec0ff */
[----:B------:R-:W-:Y:S01]  /*a3f0*/  UIMAD UR8, UR37, UR12, URZ ;  /* 0x0000000c250872a4 */ /* 0x000fe2000f8e023f */
[----:B------:R-:W-:Y:S01]  /*a400*/  LOP3.LUT R28, R29, 0x380, RZ, 0xc0, !PT ;  /* 0x000003801d1c7812 */ /* 0x000fe200078ec0ff */
[----:B------:R-:W-:Y:S01]  /*a410*/  UIMAD.WIDE.U32 UR6, UR36, UR12, UR6 ;  /* 0x0000000c240672a5 */ /* 0x000fe2000f8e0006 */
[----:B------:R-:W-:Y:S01]  /*a420*/  LOP3.LUT R32, R33, 0x380, RZ, 0xc0, !PT ;  /* 0x0000038021207812 */ /* 0x000fe200078ec0ff */
[----:B------:R-:W-:Y:S01]  /*a430*/  UIMAD UR8, UR36, UR13, UR8 ;  /* 0x0000000d240872a4 */ /* 0x000fe2000f8e0208 */
[----:B------:R-:W-:-:S02]  /*a440*/  LOP3.LUT R24, R25, 0x380, RZ, 0xc0, !PT ;  /* 0x0000038019187812 */ /* 0x000fc400078ec0ff */
[----:B------:R-:W-:Y:S01]  /*a450*/  LOP3.LUT R8, R9, 0x380, RZ, 0xc0, !PT ;  /* 0x0000038009087812 */ /* 0x000fe200078ec0ff */
[----:B------:R-:W-:Y:S01]  /*a460*/  ULDC.64 UR12, c[0x0][0xaa0] ;  /* 0x0002a800000c7ab9 */ /* 0x000fe20000000a00 */
[----:B------:R-:W-:Y:S01]  /*a470*/  IADD3 R5, P6, R11, UR6, RZ ;  /* 0x000000060b057c10 */ /* 0x000fe2000ffde0ff */
[----:B------:R-:W-:Y:S01]  /*a480*/  IMAD.U32 R10, RZ, RZ, UR8 ;  /* 0x00000008ff0a7e24 */ /* 0x000fe2000f8e00ff */
[----:B------:R-:W-:Y:S02]  /*a490*/  LOP3.LUT R40, R41, 0x380, RZ, 0xc0, !PT ;  /* 0x0000038029287812 */ /* 0x000fe400078ec0ff */
[----:B------:R-:W-:Y:S02]  /*a4a0*/  SHF.R.U64 R52, R52, 0x3, RZ ;  /* 0x0000000334347819 */ /* 0x000fe400000012ff */
[----:B------:R-:W-:Y:S01]  /*a4b0*/  IADD3.X R10, R3, UR7, R10, P6, !PT ;  /* 0x00000007030a7c10 */ /* 0x000fe2000b7fe40a */
[----:B------:R-:W-:Y:S01]  /*a4c0*/  ULDC.64 UR6, c[0x0][0xb40] ;  /* 0x0002d00000067ab9 */ /* 0x000fe20000000a00 */
[----:B------:R-:W-:Y:S01]  /*a4d0*/  SHF.R.U64 R28, R28, 0x3, RZ ;  /* 0x000000031c1c7819 */ /* 0x000fe200000012ff */
[----:B------:R-:W-:Y:S01]  /*a4e0*/  VIADD R3, R11, 0x8 ;  /* 0x000000080b037836 */ /* 0x000fe20000000000 */
[----:B------:R-:W-:-:S02]  /*a4f0*/  SHF.R.U64 R32, R32, 0x3, RZ ;  /* 0x0000000320207819 */ /* 0x000fc400000012ff */
[----:B------:R-:W-:Y:S02]  /*a500*/  SHF.R.U64 R24, R24, 0x3, RZ ;  /* 0x0000000318187819 */ /* 0x000fe400000012ff */
[----:B------:R-:W-:Y:S02]  /*a510*/  SHF.R.U64 R8, R8, 0x3, RZ ;  /* 0x0000000308087819 */ /* 0x000fe400000012ff */
[----:B------:R-:W-:Y:S02]  /*a520*/  LEA R38, P6, R5, UR6, 0x2 ;  /* 0x0000000605267c11 */ /* 0x000fe4000f8c10ff */
[----:B------:R-:W-:Y:S02]  /*a530*/  SHF.R.U64 R40, R40, 0x3, RZ ;  /* 0x0000000328287819 */ /* 0x000fe400000012ff */
[----:B------:R-:W-:Y:S01]  /*a540*/  LOP3.LUT R52, R52, R53, RZ, 0x3c, !PT ;  /* 0x0000003534347212 */ /* 0x000fe200078e3cff */
[--C-:B------:R-:W-:Y:S01]  /*a550*/  IMAD.X R53, RZ, RZ, R7.reuse, P0 ;  /* 0x000000ffff357224 */ /* 0x100fe200000e0607 */
[----:B------:R-:W-:Y:S01]  /*a560*/  LOP3.LUT R28, R28, R29, RZ, 0x3c, !PT ;  /* 0x0000001d1c1c7212 */ /* 0x000fe200078e3cff */
[----:B------:R-:W-:Y:S01]  /*a570*/  IMAD.X R29, RZ, RZ, R7, P2 ;  /* 0x000000ffff1d7224 */ /* 0x000fe200010e0607 */
[----:B------:R-:W-:-:S02]  /*a580*/  LOP3.LUT P0, RZ, R22, 0x3, RZ, 0xc0, !PT ;  /* 0x0000000316ff7812 */ /* 0x000fc4000780c0ff */
[----:B------:R-:W-:Y:S01]  /*a590*/  LOP3.LUT R32, R32, R33, RZ, 0x3c, !PT ;  /* 0x0000002120207212 */ /* 0x000fe200078e3cff */
[--C-:B------:R-:W-:Y:S01]  /*a5a0*/  IMAD.X R33, RZ, RZ, R7.reuse, P5 ;  /* 0x000000ffff217224 */ /* 0x100fe200028e0607 */
[----:B------:R-:W-:Y:S01]  /*a5b0*/  LOP3.LUT R24, R24, R25, RZ, 0x3c, !PT ;  /* 0x0000001918187212 */ /* 0x000fe200078e3cff */
[--C-:B------:R-:W-:Y:S01]  /*a5c0*/  IMAD.X R25, RZ, RZ, R7.reuse, P4 ;  /* 0x000000ffff197224 */ /* 0x100fe200020e0607 */
[----:B------:R-:W-:Y:S01]  /*a5d0*/  LOP3.LUT R8, R8, R9, RZ, 0x3c, !PT ;  /* 0x0000000908087212 */ /* 0x000fe200078e3cff */
[--C-:B------:R-:W-:Y:S01]  /*a5e0*/  IMAD.X R9, RZ, RZ, R7.reuse, P3 ;  /* 0x000000ffff097224 */ /* 0x100fe200018e0607 */
[----:B------:R-:W-:Y:S02]  /*a5f0*/  LEA.HI.X R39, R5, UR7, R10, 0x2, P6 ;  /* 0x0000000705277c11 */ /* 0x000fe4000b0f140a */
[----:B------:R-:W-:Y:S01]  /*a600*/  LOP3.LUT R40, R40, R41, RZ, 0x3c, !PT ;  /* 0x0000002928287212 */ /* 0x000fe200078e3cff */
[----:B------:R-:W-:Y:S01]  /*a610*/  IMAD.X R41, RZ, RZ, R7, P1 ;  /* 0x000000ffff297224 */ /* 0x000fe200008e0607 */
[----:B------:R-:W-:-:S02]  /*a620*/  IADD3 R10, P2, R6, 0xb000, RZ ;  /* 0x0000b000060a7810 */ /* 0x000fc40007f5e0ff */
[C---:B------:R-:W-:Y:S02]  /*a630*/  IADD3 R13, P6, R6.reuse, 0x7000, RZ ;  /* 0x00007000060d7810 */ /* 0x040fe40007fde0ff */
[C---:B------:R-:W-:Y:S01]  /*a640*/  IADD3 R57, P5, R6.reuse, 0x8000, RZ ;  /* 0x0000800006397810 */ /* 0x040fe20007fbe0ff */
[----:B------:R-:W-:Y:S01]  /*a650*/  UIMAD UR6, UR9, UR12, URZ ;  /* 0x0000000c090672a4 */ /* 0x000fe2000f8e023f */
[C---:B------:R-:W-:Y:S01]  /*a660*/  IADD3 R49, P4, R6.reuse, 0x9000, RZ ;  /* 0x0000900006317810 */ /* 0x040fe20007f9e0ff */
[----:B------:R-:W-:Y:S01]  /*a670*/  IMAD.MOV.U32 R64, RZ, RZ, R16 ;  /* 0x000000ffff407224 */ /* 0x000fe200078e0010 */
[----:B------:R-:W-:Y:S01]  /*a680*/  IADD3 R37, P3, R6, 0xa000, RZ ;  /* 0x0000a00006257810 */ /* 0x000fe20007f7e0ff */
[----:B------:R-:W-:Y:S01]  /*a690*/  IMAD.X R21, RZ, RZ, R7, P2 ;  /* 0x000000ffff157224 */ /* 0x000fe200010e0607 */
[-C--:B-----5:R-:W-:Y:S02]  /*a6a0*/  ISETP.GE.OR P1, PT, R11, R60.reuse, P0 ;  /* 0x0000003c0b00720c */ /* 0x0a0fe40000726670 */
[----:B------:R-:W-:-:S02]  /*a6b0*/  ISETP.GE.OR P0, PT, R3, R60, P0 ;  /* 0x0000003c0300720c */ /* 0x000fc40000706670 */
[----:B------:R-:W-:Y:S02]  /*a6c0*/  LOP3.LUT R3, R10, 0x380, RZ, 0xc0, !PT ;  /* 0x000003800a037812 */ /* 0x000fe400078ec0ff */
[----:B------:R-:W-:Y:S02]  /*a6d0*/  LOP3.LUT R12, R13, 0x380, RZ, 0xc0, !PT ;  /* 0x000003800d0c7812 */ /* 0x000fe400078ec0ff */
[----:B------:R-:W-:Y:S02]  /*a6e0*/  LOP3.LUT R56, R57, 0x380, RZ, 0xc0, !PT ;  /* 0x0000038039387812 */ /* 0x000fe400078ec0ff */
[----:B------:R-:W-:Y:S02]  /*a6f0*/  LOP3.LUT R48, R49, 0x380, RZ, 0xc0, !PT ;  /* 0x0000038031307812 */ /* 0x000fe400078ec0ff */
[----:B------:R-:W-:Y:S02]  /*a700*/  LOP3.LUT R36, R37, 0x380, RZ, 0xc0, !PT ;  /* 0x0000038025247812 */ /* 0x000fe400078ec0ff */
[----:B------:R-:W-:-:S02]  /*a710*/  LOP3.LUT R5, R6, 0x380, RZ, 0xc0, !PT ;  /* 0x0000038006057812 */ /* 0x000fc400078ec0ff */
[----:B------:R-:W-:Y:S01]  /*a720*/  SHF.R.S32.HI R65, RZ, 0x1f, R16 ;  /* 0x0000001fff417819 */ /* 0x000fe20000011410 */
[----:B------:R-:W-:Y:S01]  /*a730*/  UIMAD UR6, UR4, UR13, UR6 ;  /* 0x0000000d040672a4 */ /* 0x000fe2000f8e0206 */
[----:B------:R-:W-:Y:S01]  /*a740*/  SHF.R.U64 R3, R3, 0x3, RZ ;  /* 0x0000000303037819 */ /* 0x000fe200000012ff */
[----:B------:R-:W-:Y:S01]  /*a750*/  @!P1 STG.E desc[UR48][R38.64], R0 ;  /* 0x0000000026009986 */ /* 0x000fe2000c101930 */
[----:B------:R-:W-:Y:S02]  /*a760*/  SHF.R.U64 R12, R12, 0x3, RZ ;  /* 0x000000030c0c7819 */ /* 0x000fe400000012ff */
[----:B------:R-:W-:Y:S01]  /*a770*/  SHF.R.U64 R56, R56, 0x3, RZ ;  /* 0x0000000338387819 */ /* 0x000fe200000012ff */
[----:B------:R0:W-:Y:S01]  /*a780*/  @!P0 STG.E desc[UR48][R38.64+0x20], R4 ;  /* 0x0000200426008986 */ /* 0x0001e2000c101930 */
[----:B------:R-:W-:Y:S02]  /*a790*/  SHF.R.U64 R48, R48, 0x3, RZ ;  /* 0x0000000330307819 */ /* 0x000fe400000012ff */
[----:B------:R-:W-:Y:S01]  /*a7a0*/  SHF.R.U64 R36, R36, 0x3, RZ ;  /* 0x0000000324247819 */ /* 0x000fe200000012ff */
[----:B------:R-:W5:Y:S01]  /*a7b0*/  LD.E.128 R32, desc[UR48][R32.64] ;  /* 0x0000003020207980 */ /* 0x000f62000c101d00 */
[----:B------:R-:W-:-:S02]  /*a7c0*/  SHF.R.U64 R5, R5, 0x3, RZ ;  /* 0x0000000305057819 */ /* 0x000fc400000012ff */
[----:B------:R-:W-:Y:S01]  /*a7d0*/  LOP3.LUT R20, R3, R10, RZ, 0x3c, !PT ;  /* 0x0000000a03147212 */ /* 0x000fe200078e3cff */
[----:B------:R-:W-:Y:S01]  /*a7e0*/  IMAD.U32 R3, RZ, RZ, UR12 ;  /* 0x0000000cff037e24 */ /* 0x000fe2000f8e00ff */
        /* <DEDUP_REMOVED lines=9> */
[----:B------:R-:W-:Y:S01]  /*a880*/  IMAD.WIDE.U32 R64, R3, UR4, R64 ;  /* 0x0000000403407c25 */ /* 0x000fe2000f8e0040 */
[----:B------:R-:W5:Y:S04]  /*a890*/  LD.E.128 R24, desc[UR48][R24.64] ;  /* 0x0000003018187980 */ /* 0x000f68000c101d00 */
[----:B------:R-:W5:Y:S01]  /*a8a0*/  LD.E.128 R44, desc[UR48][R6.64] ;  /* 0x00000030062c7980 */ /* 0x000f62000c101d00 */
[----:B------:R-:W-:Y:S01]  /*a8b0*/  VIADD R65, R65, UR6 ;  /* 0x0000000641417c36 */ /* 0x000fe20008000000 */
[----:B------:R-:W-:-:S02]  /*a8c0*/  ULDC.64 UR6, c[0x0][0xae0] ;  /* 0x0002b80000067ab9 */ /* 0x000fc40000000a00 */
        /* <DEDUP_REMOVED lines=8> */
[----:B------:R0:W5:Y:S01]  /*a950*/  LD.E.128 R4, desc[UR48][R20.64] ;  /* 0x0000003014047980 */ /* 0x000162000c101d00 */
[----:B------:R-:W-:Y:S01]  /*a960*/  UIMAD UR4, UR11, UR6, URZ ;  /* 0x000000060b0472a4 */ /* 0x000fe2000f8e023f */
[----:B------:R-:W-:Y:S01]  /*a970*/  @!PT LDS RZ, [RZ] ;  /* 0x00000000fffff984 */ /* 0x000fe20000000800 */
[----:B------:R-:W-:Y:S01]  /*a980*/  @!PT LDS RZ, [RZ] ;  /* 0x00000000fffff984 */ /* 0x000fe20000000800 */
[----:B------:R-:W-:Y:S01]  /*a990*/  @!PT LDS RZ, [RZ] ;  /* 0x00000000fffff984 */ /* 0x000fe20000000800 */
[----:B------:R-:W-:Y:S01]  /*a9a0*/  @!PT LDS RZ, [RZ] ;  /* 0x00000000fffff984 */ /* 0x000fe20000000800 */
[----:B------:R1:W-:Y:S06]  /*a9b0*/  MEMBAR.ALL.CTA ;  /* 0x0000000000007992 */ /* 0x0003ec0000008000 */
[----:B-1----:R-:W1:Y:S01]  /*a9c0*/  FENCE.VIEW.ASYNC.S ;  /* 0x00000000000073c6 */ /* 0x002e620000000000 */
[----:B------:R-:W-:Y:S01]  /*a9d0*/  IMAD R19, R17, -0x80, R60 ;  /* 0xffffff8011137824 */ /* 0x000fe200078e023c */
[----:B------:R-:W-:Y:S01]  /*a9e0*/  UIMAD UR4, UR39, UR7, UR4 ;  /* 0x00000007270472a4 */ /* 0x000fe2000f8e0204 */
[----:B0-----:R-:W-:-:S02]  /*a9f0*/  IMAD.U32 R21, RZ, RZ, UR6 ;  /* 0x00000006ff157e24 */ /* 0x001fc4000f8e00ff */
[C---:B------:R-:W-:Y:S01]  /*aa00*/  VIADD R0, R18.reuse, 0x20 ;  /* 0x0000002012007836 */ /* 0x040fe20000000000 */
[----:B------:R-:W-:Y:S01]  /*aa10*/  ISETP.GE.AND P3, PT, R18, R19, PT ;  /* 0x000000131200720c */ /* 0x000fe20003f66270 */
[----:B------:R-:W-:Y:S01]  /*aa20*/  IMAD.WIDE.U32 R20, R21, UR39, R64 ;  /* 0x0000002715147c25 */ /* 0x000fe2000f8e0040 */
[----:B------:R-:W-:-:S03]  /*aa30*/  ULDC.64 UR6, c[0x0][0xae8] ;  /* 0x0002ba0000067ab9 */ /* 0x000fc60000000a00 */
[----:B------:R-:W-:Y:S01]  /*aa40*/  VIADD R21, R21, UR4 ;  /* 0x0000000415157c36 */ /* 0x000fe20008000000 */
[----:B------:R-:W-:Y:S01]  /*aa50*/  UIMAD UR4, UR37, UR6, URZ ;  /* 0x00000006250472a4 */ /* 0x000fe2000f8e023f */
[----:B------:R-:W-:Y:S01]  /*aa60*/  ISETP.GE.AND P0, PT, R0, R19, PT ;  /* 0x000000130000720c */ /* 0x000fe20003f06270 */
[----:B------:R-:W-:Y:S02]  /*aa70*/  VIADD R2, R2, 0x33420 ;  /* 0x0003342002027836 */ /* 0x000fe40000000000 */
[C---:B------:R-:W-:Y:S02]  /*aa80*/  VIADD R0, R18.reuse, 0x40 ;  /* 0x0000004012007836 */ /* 0x040fe40000000000 */
[----:B------:R-:W-:Y:S02]  /*aa90*/  VIADD R3, R18, 0x60 ;  /* 0x0000006012037836 */ /* 0x000fe40000000000 */
[----:B------:R-:W-:Y:S01]  /*aaa0*/  IMAD.U32 R65, RZ, RZ, UR6 ;  /* 0x00000006ff417e24 */ /* 0x000fe2000f8e00ff */
[----:B------:R-:W-:Y:S01]  /*aab0*/  UIMAD UR4, UR36, UR7, UR4 ;  /* 0x00000007240472a4 */ /* 0x000fe2000f8e0204 */
[----:B------:R-:W-:-:S02]  /*aac0*/  PRMT R2, RZ, 0x654, R2 ;  /* 0x00000654ff027816 */ /* 0x000fc40000000002 */
[----:B------:R-:W-:Y:S01]  /*aad0*/  IMAD.WIDE.U32 R64, R65, UR36, R20 ;  /* 0x0000002441407c25 */ /* 0x000fe2000f8e0014 */
[-C--:B------:R-:W-:Y:S01]  /*aae0*/  ISETP.GE.AND P1, PT, R0, R19.reuse, PT ;  /* 0x000000130000720c */ /* 0x080fe20003f26270 */
[----:B-1----:R0:W-:Y:S01]  /*aaf0*/  SYNCS.ARRIVE.TRANS64.RED.A1T0 RZ, [R2+URZ], RZ ;  /* 0x000000ff02ff79a7 */ /* 0x0021e2000810043f */
[----:B------:R-:W-:Y:S02]  /*ab00*/  ISETP.GE.AND P2, PT, R3, R19, PT ;  /* 0x000000130300720c */ /* 0x000fe40003f46270 */
[--C-:B------:R-:W-:Y:S01]  /*ab10*/  SHF.R.S32.HI R19, RZ, 0x1f, R18.reuse ;  /* 0x0000001fff137819 */ /* 0x100fe20000011412 */
[----:B------:R-:W-:Y:S01]  /*ab20*/  VIADD R69, R65, UR4 ;  /* 0x0000000441457c36 */ /* 0x000fe20008000000 */
[----:B------:R-:W-:Y:S01]  /*ab30*/  BSSY B1, `(.L_x_3042) ;  /* 0x0000016000017945 */ /* 0x000fe20003800000 */
[----:B------:R-:W-:-:S03]  /*ab40*/  IMAD.WIDE R20, R17, 0x80, R18 ;  /* 0x0000008011147825 */ /* 0x000fc600078e0212 */
[----:B0-----:R-:W-:Y:S05]  /*ab50*/  @P3 BRA `(.L_x_3043) ;  /* 0x00000000004c3947 */ /* 0x001fea0003800000 */
[----:B------:R-:W-:Y:S01]  /*ab60*/  ULDC.64 UR6, c[0x0][0xad8] ;  /* 0x0002b60000067ab9 */ /* 0x000fe20000000a00 */
[C---:B------:R-:W-:Y:S01]  /*ab70*/  VIADD R0, R16.reuse, 0x40 ;  /* 0x0000004010007836 */ /* 0x040fe20000000000 */
[----:B------:R-:W-:Y:S01]  /*ab80*/  ULDC UR4, c[0x0][0xa8c] ;  /* 0x0002a30000047ab9 */ /* 0x000fe20000000800 */
[C---:B------:R-:W-:Y:S01]  /*ab90*/  VIADD R60, R16.reuse, 0x80 ;  /* 0x00000080103c7836 */ /* 0x040fe20000000000 */
[----:B------:R-:W-:Y:S01]  /*aba0*/  ISETP.GE.AND P3, PT, R16, UR4, PT ;  /* 0x0000000410007c0c */ /* 0x000fe2000bf66270 */
[----:B------:R-:W-:Y:S01]  /*abb0*/  IMAD R17, R21, UR6, RZ ;  /* 0x0000000615117c24 */ /* 0x000fe2000f8e02ff */
[----:B------:R-:W-:Y:S01]  /*abc0*/  ISETP.GE.AND P4, PT, R0, UR4, PT ;  /* 0x0000000400007c0c */ /* 0x000fe2000bf86270 */
[----:B------:R-:W-:Y:S01]  /*abd0*/  IMAD.MOV.U32 R2, RZ, RZ, R64 ;  /* 0x000000ffff027224 */ /* 0x000fe200078e0040 */
[----:B------:R-:W-:Y:S01]  /*abe0*/  ISETP.GE.AND P5, PT, R60, UR4, PT ;  /* 0x000000043c007c0c */ /* 0x000fe2000bfa6270 */
[----:B------:R-:W-:Y:S02]  /*abf0*/  IMAD.MOV.U32 R3, RZ, RZ, R69 ;  /* 0x000000ffff037224 */ /* 0x000fe400078e0045 */
[----:B------:R-:W-:-:S02]  /*ac00*/  IMAD R17, R20, UR7, R17 ;  /* 0x0000000714117c24 */ /* 0x000fc4000f8e0211 */
[----:B------:R-:W-:Y:S01]  /*ac10*/  IMAD.WIDE.U32 R2, R20, UR6, R2 ;  /* 0x0000000614027c25 */ /* 0x000fe2000f8e0002 */
[----:B------:R-:W-:-:S03]  /*ac20*/  ULDC.64 UR6, c[0x0][0xa80] ;  /* 0x0002a00000067ab9 */ /* 0x000fc60000000a00 */
[----:B------:R-:W-:Y:S01]  /*ac30*/  IMAD.IADD R3, R3, 0x1, R17 ;  /* 0x0000000103037824 */ /* 0x000fe200078e0211 */
[----:B------:R-:W-:-:S04]  /*ac40*/  LEA R66, P6, R2, UR6, 0x1 ;  /* 0x0000000602427c11 */ /* 0x000fc8000f8c08ff */
[----:B------:R-:W-:-:S05]  /*ac50*/  LEA.HI.X R67, R2, UR7, R3, 0x1, P6 ;  /* 0x0000000702437c11 */ /* 0x000fca000b0f0c03 */
[----:B-----5:R0:W-:Y:S04]  /*ac60*/  @!P3 STG.E.128 desc[UR48][R66.64], R44 ;  /* 0x0000002c4200b986 */ /* 0x0201e8000c101d30 */
[----:B------:R0:W-:Y:S04]  /*ac70*/  @!P4 STG.E.128 desc[UR48][R66.64+0x80], R52 ;  /* 0x000080344200c986 */ /* 0x0001e8000c101d30 */
[----:B------:R0:W-:Y:S02]  /*ac80*/  @!P5 STG.E.128 desc[UR48][R66.64+0x100], R56 ;  /* 0x000100384200d986 */ /* 0x0001e4000c101d30 */
.L_x_3043:
[----:B------:R-:W-:Y:S05]  /*ac90*/  BSYNC B1 ;  /* 0x0000000000017941 */ /* 0x000fea0003800000 */
.L_x_3042:
        /* <DEDUP_REMOVED lines=11> */
[----:B0----5:R-:W-:-:S02]  /*ad50*/  VIADD R44, R16, 0x80 ;  /* 0x00000080102c7836 */ /* 0x021fc40000000000 */
[----:B------:R-:W-:Y:S02]  /*ad60*/  IMAD R0, R0, UR6, RZ ;  /* 0x0000000600007c24 */ /* 0x000fe4000f8e02ff */
[----:B------:R-:W-:Y:S01]  /*ad70*/  IMAD.WIDE.U32 R2, R17, UR6, R2 ;  /* 0x0000000611027c25 */ /* 0x000fe2000f8e0002 */
[----:B------:R-:W-:-:S03]  /*ad80*/  ISETP.GE.AND P5, PT, R44, UR4, PT ;  /* 0x000000042c007c0c */ /* 0x000fc6000bfa6270 */
[----:B------:R-:W-:Y:S01]  /*ad90*/  IMAD R17, R17, UR7, R0 ;  /* 0x0000000711117c24 */ /* 0x000fe2000f8e0200 */
[----:B------:R-:W-:Y:S02]  /*ada0*/  ULDC.64 UR6, c[0x0][0xa80] ;  /* 0x0002a00000067ab9 */ /* 0x000fe40000000a00 */
[----:B------:R-:W-:Y:S01]  /*adb0*/  LEA R44, P0, R2, UR6, 0x1 ;  /* 0x00000006022c7c11 */ /* 0x000fe2000f8008ff */
[----:B------:R-:W-:-:S05]  /*adc0*/  IMAD.IADD R3, R3, 0x1, R17 ;  /* 0x0000000103037824 */ /* 0x000fca00078e0211 */
[----:B------:R-:W-:-:S05]  /*add0*/  LEA.HI.X R45, R2, UR7, R3, 0x1, P0 ;  /* 0x00000007022d7c11 */ /* 0x000fca00080f0c03 */
[----:B------:R1:W-:Y:S04]  /*ade0*/  @!P3 STG.E.128 desc[UR48][R44.64], R32 ;  /* 0x000000202c00b986 */ /* 0x0003e8000c101d30 */
[----:B------:R1:W-:Y:S04]  /*adf0*/  @!P4 STG.E.128 desc[UR48][R44.64+0x80], R40 ;  /* 0x000080282c00c986 */ /* 0x0003e8000c101d30 */
[----:B------:R1:W-:Y:S02]  /*ae00*/  @!P5 STG.E.128 desc[UR48][R44.64+0x100], R48 ;  /* 0x000100302c00d986 */ /* 0x0003e4000c101d30 */
.L_x_3045:
[----:B------:R-:W-:Y:S05]  /*ae10*/  BSYNC B1 ;  /* 0x0000000000017941 */ /* 0x000fea0003800000 */
.L_x_3044:
        /* <DEDUP_REMOVED lines=11> */
[----:B-1---5:R-:W-:-:S02]  /*aed0*/  VIADD R32, R16, 0x80 ;  /* 0x0000008010207836 */ /* 0x022fc40000000000 */
        /* <DEDUP_REMOVED lines=11> */
.L_x_3047:
[----:B------:R-:W-:Y:S05]  /*af90*/  BSYNC B1 ;  /* 0x0000000000017941 */ /* 0x000fea0003800000 */
.L_x_3046:
[----:B------:R-:W-:Y:S05]  /*afa0*/  @P2 BRA `(.L_x_3048) ;  /* 0x0000000c002c2947 */ /* 0x000fea0003800000 */
[----:B------:R-:W-:Y:S01]  /*afb0*/  IADD3 R17, P0, R20, 0x60, RZ ;  /* 0x0000006014117810 */ /* 0x000fe20007f1e0ff */
[----:B------:R-:W-:Y:S01]  /*afc0*/  ULDC.64 UR6, c[0x0][0xad8] ;  /* 0x0002b60000067ab9 */ /* 0x000fe20000000a00 */
[----:B------:R-:W-:Y:S01]  /*afd0*/  IMAD.MOV.U32 R2, RZ, RZ, R64 ;  /* 0x000000ffff027224 */ /* 0x000fe200078e0040 */
[----:B------:R-:W-:Y:S01]  /*afe0*/  ULDC UR4, c[0x0][0xa8c] ;  /* 0x0002a30000047ab9 */ /* 0x000fe20000000800 */
[----:B------:R-:W-:Y:S01]  /*aff0*/  IMAD.MOV.U32 R3, RZ, RZ, R69 ;  /* 0x000000ffff037224 */ /* 0x000fe200078e0045 */
[C---:B------:R-:W-:Y:S01]  /*b000*/  ISETP.GE.AND P1, PT, R16.reuse, UR4, PT ;  /* 0x0000000410007c0c */ /* 0x040fe2000bf26270 */
[----:B------:R-:W-:Y:S02]  /*b010*/  IMAD.X R20, RZ, RZ, R21, P0 ;  /* 0x000000ffff147224 */ /* 0x000fe400000e0615 */
        /* <DEDUP_REMOVED lines=12> */
[----:B------:R4:W-:Y:S06]  /*b0e0*/  @!P2 STG.E.128 desc[UR48][R20.64+0x80], R12 ;  /* 0x0000800c1400a986 */ /* 0x0009ec000c101d30 */
[----:B------:R-:W-:Y:S05]  /*b0f0*/  @P0 BRA `(.L_x_3048) ;  /* 0x0000000800d80947 */ /* 0x000fea0003800000 */
[----:B------:R3:W-:Y:S01]  /*b100*/  STG.E.128 desc[UR48][R20.64+0x100], R4 ;  /* 0x0001000414007986 */ /* 0x0007e2000c101d30 */
[----:B------:R-:W-:Y:S05]  /*b110*/  BRA `(.L_x_3048) ;  /* 0x0000000800d07947 */ /* 0x000fea0003800000 */
.L_x_3040:
        /* <DEDUP_REMOVED lines=26> */
.L_x_3049:
        /* <DEDUP_REMOVED lines=31> */
.L_x_3051:
[----:B------:R-:W-:Y:S05]  /*b4b0*/  BSYNC B1 ;  /* 0x0000000000017941 */ /* 0x000fea0003800000 */
.L_x_3050:
        /* <DEDUP_REMOVED lines=10> */
[----:B------:R-:W-:Y:S02]  /*b560*/  IMAD.IADD R3, R3, 0x1, R7 ;  /* 0x0000000103037824 */ /* 0x000fe400078e0207 */
[----:B------:R-:W-:Y:S01]  /*b570*/  IMAD.U32 R7, RZ, RZ, UR8 ;  /* 0x00000008ff077e24 */ /* 0x000fe2000f8e00ff */
[----:B------:R-:W-:Y:S01]  /*b580*/  UIMAD UR4, UR39, UR9, UR4 ;  /* 0x00000009270472a4 */ /* 0x000fe2000f8e0204 */
[C---:B------:R-:W-:Y:S01]  /*b590*/  VIADD R0, R18.reuse, 0x20 ;  /* 0x0000002012007836 */ /* 0x040fe20000000000 */
[----:B------:R-:W-:Y:S01]  /*b5a0*/  ULDC.64 UR6, c[0x0][0xae8] ;  /* 0x0002ba0000067ab9 */ /* 0x000fe20000000a00 */
[----:B------:R-:W-:Y:S01]  /*b5b0*/  IMAD.WIDE.U32 R2, R7, UR39, R2 ;  /* 0x0000002707027c25 */ /* 0x000fe2000f8e0002 */
[----:B------:R-:W-:-:S02]  /*b5c0*/  ISETP.GE.AND P3, PT, R18, R5, PT ;  /* 0x000000051200720c */ /* 0x000fc40003f66270 */
[-C--:B------:R-:W-:Y:S01]  /*b5d0*/  ISETP.GE.AND P2, PT, R0, R5.reuse, PT ;  /* 0x000000050000720c */ /* 0x080fe20003f46270 */
[----:B------:R-:W-:Y:S01]  /*b5e0*/  VIADD R3, R3, UR4 ;  /* 0x0000000403037c36 */ /* 0x000fe20008000000 */
[----:B------:R-:W-:Y:S01]  /*b5f0*/  UIMAD UR4, UR37, UR6, URZ ;  /* 0x00000006250472a4 */ /* 0x000fe2000f8e023f */
[C---:B------:R-:W-:Y:S01]  /*b600*/  VIADD R4, R18.reuse, 0x40 ;  /* 0x0000004012047836 */ /* 0x040fe20000000000 */
[--C-:B------:R-:W-:Y:S01]  /*b610*/  SHF.R.S32.HI R7, RZ, 0x1f, R18.reuse ;  /* 0x0000001fff077819 */ /* 0x100fe20000011412 */
[----:B------:R-:W-:Y:S01]  /*b620*/  VIADD R0, R18, 0x60 ;  /* 0x0000006012007836 */ /* 0x000fe20000000000 */
[----:B------:R-:W-:Y:S01]  /*b630*/  UIMAD UR4, UR36, UR7, UR4 ;  /* 0x00000007240472a4 */ /* 0x000fe2000f8e0204 */
[----:B------:R-:W-:Y:S01]  /*b640*/  IMAD.U32 R9, RZ, RZ, UR6 ;  /* 0x00000006ff097e24 */ /* 0x000fe2000f8e00ff */
[-C--:B------:R-:W-:Y:S01]  /*b650*/  ISETP.GE.AND P1, PT, R4, R5.reuse, PT ;  /* 0x000000050400720c */ /* 0x080fe20003f26270 */
[----:B------:R-:W-:Y:S01]  /*b660*/  IMAD.MOV.U32 R6, RZ, RZ, R18 ;  /* 0x000000ffff067224 */ /* 0x000fe200078e0012 */
[----:B------:R-:W-:Y:S01]  /*b670*/  ISETP.GE.AND P0, PT, R0, R5, PT ;  /* 0x000000050000720c */ /* 0x000fe20003f06270 */
[----:B------:R-:W-:-:S04]  /*b680*/  IMAD.WIDE.U32 R4, R9, UR36, R2 ;  /* 0x0000002409047c25 */ /* 0x000fc8000f8e0002 */
[----:B------:R-:W-:Y:S02]  /*b690*/  VIADD R11, R5, UR4 ;  /* 0x00000004050b7c36 */ /* 0x000fe40008000000 */
[----:B------:R-:W-:Y:S01]  /*b6a0*/  IMAD.WIDE R6, R17, 0x80, R6 ;  /* 0x0000008011067825 */ /* 0x000fe200078e0206 */
[----:B------:R-:W-:Y:S06]  /*b6b0*/  @P3 BRA `(.L_x_3053) ;  /* 0x00000000004c3947 */ /* 0x000fec0003800000 */
        /* <DEDUP_REMOVED lines=18> */
[----:B------:R0:W-:Y:S02]  /*b7e0*/  @!P6 STG.E.128 desc[UR48][R8.64+0x100], RZ ;  /* 0x000100ff0800e986 */ /* 0x0001e4000c101d30 */
.L_x_3053:
[----:B------:R-:W-:Y:S05]  /*b7f0*/  BSYNC B1 ;  /* 0x0000000000017941 */ /* 0x000fea0003800000 */
.L_x_3052:
[----:B------:R-:W-:Y:S04]  /*b800*/  BSSY B1, `(.L_x_3054) ;  /* 0x0000017000017945 */ /* 0x000fe80003800000 */
[----:B------:R-:W-:Y:S05]  /*b810*/  @P2 BRA `(.L_x_3055) ;  /* 0x0000000000542947 */ /* 0x000fea0003800000 */
[----:B0-----:R-:W-:Y:S01]  /*b820*/  IADD3 R9, P2, R6, 0x20, RZ ;  /* 0x0000002006097810 */ /* 0x001fe20007f5e0ff */
        /* <DEDUP_REMOVED lines=19> */
[----:B------:R1:W-:Y:S02]  /*b960*/  @!P5 STG.E.128 desc[UR48][R8.64+0x100], RZ ;  /* 0x000100ff0800d986 */ /* 0x0003e4000c101d30 */
.L_x_3055:
[----:B------:R-:W-:Y:S05]  /*b970*/  BSYNC B1 ;  /* 0x0000000000017941 */ /* 0x000fea0003800000 */
.L_x_3054:
[----:B------:R-:W-:Y:S04]  /*b980*/  BSSY B1, `(.L_x_3056) ;  /* 0x0000017000017945 */ /* 0x000fe80003800000 */
[----:B------:R-:W-:Y:S05]  /*b990*/  @P1 BRA `(.L_x_3057) ;  /* 0x0000000000541947 */ /* 0x000fea0003800000 */
[----:B01----:R-:W-:Y:S01]  /*b9a0*/  IADD3 R9, P1, R6, 0x40, RZ ;  /* 0x0000004006097810 */ /* 0x003fe20007f3e0ff */
        /* <DEDUP_REMOVED lines=20> */
.L_x_3057:
[----:B------:R-:W-:Y:S05]  /*baf0*/  BSYNC B1 ;  /* 0x0000000000017941 */ /* 0x000fea0003800000 */
.L_x_3056:
        /* <DEDUP_REMOVED lines=22> */
.L_x_3048:
[----:B------:R-:W-:Y:S05]  /*bc60*/  BSYNC B0 ;  /* 0x0000000000007941 */ /* 0x000fea0003800000 */
.L_x_3039:
[----:B------:R-:W-:Y:S02]  /*bc70*/  ULDC UR4, c[0x0][0xc14] ;  /* 0x0003050000047ab9 */ /* 0x000fe40000000800 */
[----:B------:R-:W-:-:S13]  /*bc80*/  ISETP.GE.AND P0, PT, R63, UR4, PT ;  /* 0x000000043f007c0c */ /* 0x000fda000bf06270 */
[----:B------:R-:W-:Y:S05]  /*bc90*/  @!P0 BRA `(.L_x_3058) ;  /* 0xffffff5000408947 */ /* 0x000fea000383ffff */
[----:B------:R-:W-:Y:S05]  /*bca0*/  EXIT ;  /* 0x000000000000794d */ /* 0x000fea0003800000 */
.L_x_3013:
        /* <DEDUP_REMOVED lines=22> */
.L_x_3059:
        /* <DEDUP_REMOVED lines=41> */
.L_x_3065:
        /* <DEDUP_REMOVED lines=14> */
.L_x_3064:
[----:B------:R-:W-:Y:S05]  /*c180*/  BSYNC B0 ;  /* 0x0000000000007941 */ /* 0x000fea0003800000 */
.L_x_3063:
        /* <DEDUP_REMOVED lines=22> */
.L_x_3061:
        /* <DEDUP_REMOVED lines=17> */
.L_x_3066:
        /* <DEDUP_REMOVED lines=28> */
.L_x_3062:
[----:B------:R0:W-:Y:S01]  /*c5c0*/  STL [R1+0x18], R4 ;  /* 0x0000180401007387 */ /* 0x0001e20000100800 */
[----:B------:R-:W-:-:S03]  /*c5d0*/  UMOV UR38, URZ ;  /* 0x0000003f00267c82 */ /* 0x000fc60008000000 */
[----:B------:R0:W-:Y:S02]  /*c5e0*/  STL [R1+0x1c], RZ ;  /* 0x00001cff01007387 */ /* 0x0001e40000100800 */
.L_x_3067:
        /* <DEDUP_REMOVED lines=11> */
.L_x_3060:
[----:B--2---:R-:W-:Y:S01]  /*c6a0*/  IMAD.MOV.U32 R0, RZ, RZ, 0x1 ;  /* 0x00000001ff007424 */ /* 0x004fe200078e00ff */
[----:B------:R-:W-:Y:S01]  /*c6b0*/  ULDC UR4, c[0x0][0xc14] ;  /* 0x0003050000047ab9 */ /* 0x000fe20000000800 */
[----:B------:R2:W-:Y:S01]  /*c6c0*/  STL [R1+0x24], RZ ;  /* 0x000024ff01007387 */ /* 0x0005e20000100800 */
[----:B------:R-:W-:Y:S01]  /*c6d0*/  UISETP.GE.AND UP0, UPT, UR52, UR4, UPT ;  /* 0x000000043400728c */ /* 0x000fe2000bf06270 */
[----:B------:R-:W-:Y:S02]  /*c6e0*/  IMAD.MOV.U32 R19, RZ, RZ, RZ ;  /* 0x000000ffff137224 */ /* 0x000fe400078e00ff */
[----:B------:R2:W-:Y:S03]  /*c6f0*/  STL [R1+0x4], R0 ;  /* 0x0000040001007387 */ /* 0x0005e60000100800 */
[----:B------:R-:W-:-:S13]  /*c700*/  PLOP3.LUT P0, PT, PT, PT, UP0, 0x80, 0x0 ;  /* 0x000000000000781c */ /* 0x000fda0003f0f008 */
[----:B--2---:R-:W-:Y:S05]  /*c710*/  @P0 BRA `(.L_x_3068) ;  /* 0x0000004800840947 */ /* 0x004fea0003800000 */
[----:B------:R-:W2:Y:S01]  /*c720*/  S2R R0, SR_TID.X ;  /* 0x0000000000007919 */ /* 0x000ea20000002100 */
[----:B------:R-:W-:Y:S01]  /*c730*/  IMAD.MOV.U32 R19, RZ, RZ, RZ ;  /* 0x000000ffff137224 */ /* 0x000fe200078e00ff */
[----:B------:R-:W-:Y:S01]  /*c740*/  ULOP3.LUT UR42, UR40, 0x1, URZ, 0xfc, !UPT ;  /* 0x00000001282a7892 */ /* 0x000fe2000f8efc3f */
[----:B-1----:R-:W0:Y:S01]  /*c750*/  S2R R4, SR_TID.X ;  /* 0x0000000000047919 */ /* 0x002e220000002100 */
[----:B------:R-:W-:Y:S01]  /*c760*/  ULOP3.LUT UR51, UR40, 0x2, URZ, 0xfc, !UPT ;  /* 0x0000000228337892 */ /* 0x000fe2000f8efc3f */
[----:B------:R-:W-:Y:S01]  /*c770*/  ULDC UR50, c[0x0][0xc] ;  /* 0x0000030000327ab9 */ /* 0x000fe20000000800 */
[----:B------:R-:W-:Y:S01]  /*c780*/  ULDC.64 UR54, c[0x0][0x198] ;  /* 0x0000660000367ab9 */ /* 0x000fe20000000a00 */
[----:B--2---:R-:W-:Y:S01]  /*c790*/  LOP3.LUT R0, R0, 0x7f, RZ, 0xc0, !PT ;  /* 0x0000007f00007812 */ /* 0x004fe200078ec0ff */
[----:B0-----:R-:W-:-:S04]  /*c7a0*/  IMAD.SHL.U32 R2, R4, 0x20, RZ ;  /* 0x0000002004027824 */ /* 0x001fc800078e00ff */
[----:B------:R-:W-:Y:S02]  /*c7b0*/  IMAD.SHL.U32 R0, R0, 0x10, RZ ;  /* 0x0000001000007824 */ /* 0x000fe400078e00ff */
[----:B------:R-:W-:-:S03]  /*c7c0*/  IMAD.SHL.U32 R17, R4, 0x40, RZ ;  /* 0x0000004004117824 */ /* 0x000fc600078e00ff */
[----:B------:R-:W-:Y:S02]  /*c7d0*/  LOP3.LUT R3, R0, 0x600, RZ, 0xc0, !PT ;  /* 0x0000060000037812 */ /* 0x000fe400078ec0ff */
[----:B------:R-:W-:Y:S02]  /*c7e0*/  SHF.R.U32.HI R0, RZ, 0x1, R4 ;  /* 0x00000001ff007819 */ /* 0x000fe40000011604 */
[--C-:B------:R-:W-:Y:S02]  /*c7f0*/  LOP3.LUT R5, R3, 0x60, R2.reuse, 0xf8, !PT ;  /* 0x0000006003057812 */ /* 0x100fe400078ef802 */
[----:B------:R-:W-:Y:S02]  /*c800*/  LOP3.LUT R3, R17, 0x180, RZ, 0xc0, !PT ;  /* 0x0000018011037812 */ /* 0x000fe400078ec0ff */
[----:B------:R-:W-:Y:S02]  /*c810*/  LOP3.LUT R5, R5, 0x100, R2, 0xf8, !PT ;  /* 0x0000010005057812 */ /* 0x000fe400078ef802 */
[----:B------:R-:W-:Y:S01]  /*c820*/  LOP3.LUT R0, R3, 0x30, R0, 0xf8, !PT ;  /* 0x0000003003007812 */ /* 0x000fe200078ef800 */
[----:B------:R-:W-:Y:S01]  /*c830*/  IMAD.SHL.U32 R3, R4, 0x8, RZ ;  /* 0x0000000804037824 */ /* 0x000fe200078e00ff */
[----:B------:R-:W-:-:S04]  /*c840*/  LOP3.LUT R2, R2, 0x80, RZ, 0xc0, !PT ;  /* 0x0000008002027812 */ /* 0x000fc800078ec0ff */
[----:B------:R-:W-:Y:S01]  /*c850*/  LOP3.LUT R0, R0, 0x30, R3, 0x78, !PT ;  /* 0x0000003000007812 */ /* 0x000fe200078e7803 */
[----:B------:R-:W-:Y:S01]  /*c860*/  IMAD.SHL.U32 R3, R4, 0x4, RZ ;  /* 0x0000000404037824 */ /* 0x000fe200078e00ff */
[----:B------:R-:W-:Y:S02]  /*c870*/  LOP3.LUT R2, R2, 0x10, R4, 0xf8, !PT ;  /* 0x0000001002027812 */ /* 0x000fe400078ef804 */
[----:B------:R-:W-:Y:S01]  /*c880*/  LOP3.LUT R17, R0, 0x640, R17, 0xf8, !PT ;  /* 0x0000064000117812 */ /* 0x000fe200078ef811 */
[----:B------:R-:W-:Y:S01]  /*c890*/  IMAD.MOV.U32 R0, RZ, RZ, 0x1 ;  /* 0x00000001ff007424 */ /* 0x000fe200078e00ff */
[----:B------:R-:W-:-:S04]  /*c8a0*/  LOP3.LUT R2, R2, 0x10, R3, 0x78, !PT ;  /* 0x0000001002027812 */ /* 0x000fc800078e7803 */
[----:B------:R0:W-:Y:S01]  /*c8b0*/  STL [R1+0x4], R0 ;  /* 0x0000040001007387 */ /* 0x0001e20000100800 */
[----:B------:R-:W-:-:S03]  /*c8c0*/  LOP3.LUT R16, R5, R2, RZ, 0xfc, !PT ;  /* 0x0000000205107212 */ /* 0x000fc600078efcff */
[----:B------:R0:W-:Y:S04]  /*c8d0*/  STL [R1+0x24], RZ ;  /* 0x000024ff01007387 */ /* 0x0001e80000100800 */
.L_x_3130:
[----:B------:R-:W-:Y:S01]  /*c8e0*/  ULDC.64 UR4, c[0x0][0xc60] ;  /* 0x0003180000047ab9 */ /* 0x000fe20000000a00 */
[----:B0-----:R-:W-:Y:S01]  /*c8f0*/  IMAD.MOV.U32 R0, RZ, RZ, RZ ;  /* 0x000000ffff007224 */ /* 0x001fe200078e00ff */
[----:B------:R-:W-:Y:S01]  /*c900*/  UIMAD.WIDE UR4, UR52, 0x4, UR4 ;  /* 0x00000004340478a5 */ /* 0x000fe2000f8e0204 */
[----:B------:R-:W-:Y:S01]  /*c910*/  ULDC.64 UR6, c[0x0][0xa28] ;  /* 0x00028a0000067ab9 */ /* 0x000fe20000000a00 */
[----:B------:R-:W-:Y:S01]  /*c920*/  ULDC.64 UR10, c[0x0][0xa20] ;  /* 0x00028800000a7ab9 */ /* 0x000fe20000000a00 */
[----:B-1----:R-:W-:Y:S01]  /*c930*/  IMAD.MOV.U32 R4, RZ, RZ, RZ ;  /* 0x000000ffff047224 */ /* 0x002fe200078e00ff */
[----:B------:R-:W-:Y:S02]  /*c940*/  ULDC UR44, c[0x0][0x2e0] ;  /* 0x0000b800002c7ab9 */ /* 0x000fe40000000800 */
[----:B------:R-:W-:Y:S02]  /*c950*/  IMAD.U32 R2, RZ, RZ, UR4 ;  /* 0x00000004ff027e24 */ /* 0x000fe4000f8e00ff */
[----:B------:R-:W-:Y:S01]  /*c960*/  IMAD.U32 R3, RZ, RZ, UR5 ;  /* 0x00000005ff037e24 */ /* 0x000fe2000f8e00ff */
[----:B------:R-:W-:-:S04]  /*c970*/  ULDC.64 UR4, c[0x0][0xa00] ;  /* 0x0002800000047ab9 */ /* 0x000fc80000000a00 */
[----:B------:R-:W2:Y:S01]  /*c980*/  LDG.E R2, desc[UR48][R2.64] ;  /* 0x0000003002027981 */ /* 0x000ea2000c1e1900 */
[----:B------:R-:W-:Y:S02]  /*c990*/  UISETP.NE.U32.AND UP0, UPT, UR4, URZ, UPT ;  /* 0x0000003f0400728c */ /* 0x000fe4000bf05070 */
[----:B------:R-:W-:Y:S02]  /*c9a0*/  UISETP.NE.U32.AND UP1, UPT, UR6, URZ, UPT ;  /* 0x0000003f0600728c */ /* 0x000fe4000bf25070 */
[----:B------:R-:W-:Y:S02]  /*c9b0*/  UISETP.NE.AND.EX UP0, UPT, UR5, URZ, UPT, UP0 ;  /* 0x0000003f0500728c */ /* 0x000fe4000bf05300 */
[----:B------:R-:W-:-:S04]  /*c9c0*/  UISETP.NE.AND.EX UP1, UPT, UR7, URZ, UPT, UP1 ;  /* 0x0000003f0700728c */ /* 0x000fc8000bf25310 */
[----:B------:R-:W-:Y:S02]  /*c9d0*/  PLOP3.LUT P0, PT, PT, PT, UP0, 0x80, 0x0 ;  /* 0x000000000000781c */ /* 0x000fe40003f0f008 */
[----:B--2---:R-:W-:-:S13]  /*c9e0*/  R2UR UR47, R2 ;  /* 0x00000000022f72ca */ /* 0x004fda00000e0000 */
[----:B------:R-:W-:Y:S02]  /*c9f0*/  USHF.R.S32.HI UR8, URZ, 0x1f, UR47 ;  /* 0x0000001f3f087899 */ /* 0x000fe4000801142f */
[----:B------:R-:W-:-:S04]  /*ca00*/  @UP0 ULEA UR4, UP2, UR47, UR4, 0x2 ;  /* 0x000000042f040291 */ /* 0x000fc8000f84103f */
[----:B------:R-:W-:Y:S02]  /*ca10*/  @UP0 ULEA.HI.X UR5, UR47, UR5, UR8, 0x2, UP2 ;  /* 0x000000052f050291 */ /* 0x000fe400090f1408 */
[----:B------:R-:W-:Y:S01]  /*ca20*/  IMAD.U32 R2, RZ, RZ, UR4 ;  /* 0x00000004ff027e24 */ /* 0x000fe2000f8e00ff */
[----:B------:R-:W-:-:S03]  /*ca30*/  UISETP.NE.U32.AND UP0, UPT, UR10, URZ, UPT ;  /* 0x0000003f0a00728c */ /* 0x000fc6000bf05070 */
[----:B------:R-:W-:Y:S01]  /*ca40*/  IMAD.U32 R3, RZ, RZ, UR5 ;  /* 0x00000005ff037e24 */ /* 0x000fe2000f8e00ff */
[----:B------:R-:W-:-:S04]  /*ca50*/  UISETP.NE.AND.EX UP0, UPT, UR11, URZ, UPT, UP0 ;  /* 0x0000003f0b00728c */ /* 0x000fc8000bf05300 */
[----:B------:R0:W2:Y:S01]  /*ca60*/  @P0 LDG.E R0, desc[UR48][R2.64] ;  /* 0x0000003002000981 */ /* 0x0000a2000c1e1900 */
[----:B------:R-:W-:Y:S01]  /*ca70*/  @UP1 ULEA UR4, UP2, UR47, UR6, 0x2 ;  /* 0x000000062f041291 */ /* 0x000fe2000f84103f */
[----:B------:R-:W-:Y:S01]  /*ca80*/  PLOP3.LUT P1, PT, PT, PT, UP1, 0x80, 0x0 ;  /* 0x000000000000781c */ /* 0x000fe20003f2f018 */
[----:B------:R-:W-:Y:S01]  /*ca90*/  USHF.L.U32 UR45, UR47, 0x2, URZ ;  /* 0x000000022f2d7899 */ /* 0x000fe2000800063f */
[----:B------:R-:W-:Y:S01]  /*caa0*/  PLOP3.LUT P2, PT, PT, PT, UP0, 0x80, 0x0 ;  /* 0x000000000000781c */ /* 0x000fe20003f4f008 */
[----:B------:R-:W-:Y:S02]  /*cab0*/  @UP1 ULEA.HI.X UR5, UR47, UR7, UR8, 0x2, UP2 ;  /* 0x000000072f051291 */ /* 0x000fe400090f1408 */
[----:B------:R-:W-:Y:S02]  /*cac0*/  USHF.L.U64.HI UR46, UR47, 0x2, UR8 ;  /* 0x000000022f2e7899 */ /* 0x000fe40008010208 */
[----:B------:R-:W-:Y:S01]  /*cad0*/  @UP0 UIADD3 UR6, UP3, UR45, UR10, URZ ;  /* 0x0000000a2d060290 */ /* 0x000fe2000ff7e03f */
[----:B0-----:R-:W-:Y:S01]  /*cae0*/  IMAD.U32 R2, RZ, RZ, UR4 ;  /* 0x00000004ff027e24 */ /* 0x001fe2000f8e00ff */
[----:B------:R-:W-:Y:S01]  /*caf0*/  ULDC.64 UR8, c[0x0][0xa08] ;  /* 0x0002820000087ab9 */ /* 0x000fe20000000a00 */
[----:B------:R-:W-:Y:S01]  /*cb00*/  IMAD.U32 R3, RZ, RZ, UR5 ;  /* 0x00000005ff037e24 */ /* 0x000fe2000f8e00ff */
[----:B------:R-:W-:Y:S01]  /*cb10*/  @UP0 UIADD3.X UR7, UR46, UR11, URZ, UP3, !UPT ;  /* 0x0000000b2e070290 */ /* 0x000fe20009ffe43f */
[----:B------:R-:W-:Y:S01]  /*cb20*/  ISETP.NE.U32.AND P0, PT, RZ, UR8, PT ;  /* 0x00000008ff007c0c */ /* 0x000fe2000bf05070 */
[----:B------:R-:W-:-:S03]  /*cb30*/  UIADD3 UR8, UP0, UR45, UR8, URZ ;  /* 0x000000082d087290 */ /* 0x000fc6000ff1e03f */
[----:B------:R-:W-:Y:S01]  /*cb40*/  ISETP.NE.AND.EX P0, PT, RZ, UR9, PT, P0 ;  /* 0x00000009ff007c0c */ /* 0x000fe2000bf05300 */
[----:B------:R-:W-:Y:S01]  /*cb50*/  UIADD3.X UR4, UR46, UR9, URZ, UP0, !UPT ;  /* 0x000000092e047290 */ /* 0x000fe200087fe43f */
[----:B--2---:R0:W-:Y:S04]  /*cb60*/  STL [R1], R0 ;  /* 0x0000000001007387 */ /* 0x0041e80000100800 */
[----:B0-----:R0:W2:Y:S02]  /*cb70*/  @P1 LDG.E R0, desc[UR48][R2.64] ;  /* 0x0000003002001981 */ /* 0x0010a4000c1e1900 */
        /* <DEDUP_REMOVED lines=22> */
.L_x_3069:
[----:B-----5:R-:W-:Y:S01]  /*cce0*/  VIADD R0, R4, UR4 ;  /* 0x0000000404007c36 */ /* 0x020fe20008000000 */
[----:B------:R-:W-:Y:S01]  /*ccf0*/  UIADD3 UR44, -UR4, UR44, URZ ;  /* 0x0000002c042c7290 */ /* 0x000fe2000fffe13f */
[----:B------:R-:W-:Y:S03]  /*cd00*/  BSSY B6, `(.L_x_3070) ;  /* 0x00003a0000067945 */ /* 0x000fe60003800000 */
[----:B------:R0:W-:Y:S01]  /*cd10*/  STL [R1+0x10], R0 ;  /* 0x0000100001007387 */ /* 0x0001e20000100800 */
[----:B------:R-:W-:Y:S02]  /*cd20*/  UIADD3 UR6, UR44, 0x9f, URZ ;  /* 0x0000009f2c067890 */ /* 0x000fe4000fffe03f */
[----:B------:R-:W-:Y:S02]  /*cd30*/  ISETP.LT.AND P0, PT, RZ, UR44, PT ;  /* 0x0000002cff007c0c */ /* 0x000fe4000bf01270 */
[----:B------:R-:W-:-:S04]  /*cd40*/  UIMAD.WIDE UR6, UR6, 0x66666667, URZ ;  /* 0x66666667060678a5 */ /* 0x000fc8000f8e023f */
[----:B------:R-:W-:-:S04]  /*cd50*/  USHF.R.U32.HI UR43, URZ, 0x1f, UR7 ;  /* 0x0000001f3f2b7899 */ /* 0x000fc80008011607 */
[----:B------:R-:W-:-:S03]  /*cd60*/  ULEA.HI.SX32 UR43, UR7, UR43, 0x1a ;  /* 0x0000002b072b7291 */ /* 0x000fc6000f8fd23f */
[----:B0-----:R-:W-:Y:S09]  /*cd70*/  @P0 BRA `(.L_x_3071) ;  /* 0x0000000000480947 */ /* 0x001ff20003800000 */
        /* <DEDUP_REMOVED lines=18> */
.L_x_3071:
        /* <DEDUP_REMOVED lines=23> */
.L_x_3073:
        /* <DEDUP_REMOVED lines=24> */
.L_x_3074:
        /* <DEDUP_REMOVED lines=20> */
.L_x_3075:
        /* <DEDUP_REMOVED lines=18> */
.L_x_3076:
[----:B------:R-:W1:Y:S01]  /*d3f0*/  LDC R0, c[0x0][0x428] ;  /* 0x00010a00ff007b82 */ /* 0x000e620000000800 */
[----:B------:R-:W-:Y:S01]  /*d400*/  ULDC.64 UR4, c[0x0][0x9f8] ;  /* 0x00027e0000047ab9 */ /* 0x000fe20000000a00 */
[----:B------:R-:W-:Y:S01]  /*d410*/  IMAD.U32 R18, RZ, RZ, UR38 ;  /* 0x00000026ff127e24 */ /* 0x000fe2000f8e00ff */
[----:B------:R-:W-:Y:S01]  /*d420*/  UISETP.NE.U32.AND UP0, UPT, UR4, URZ, UPT ;  /* 0x0000003f0400728c */ /* 0x000fe2000bf05070 */
[----:B------:R-:W-:Y:S01]  /*d430*/  IMAD.U32 R8, RZ, RZ, UR47 ;  /* 0x0000002fff087e24 */ /* 0x000fe2000f8e00ff */
[----:B------:R-:W2:Y:S01]  /*d440*/  LDL.LU R6, [R1] ;  /* 0x0000000001067983 */ /* 0x000ea20000300800 */
[----:B------:R-:W-:Y:S01]  /*d450*/  ULDC.64 UR14, c[0x0][0xa08] ;  /* 0x00028200000e7ab9 */ /* 0x000fe20000000a00 */
[----:B-1----:R-:W-:Y:S01]  /*d460*/  ISETP.NE.AND P0, PT, R0, 0x1, PT ;  /* 0x000000010000780c */ /* 0x002fe20003f05270 */
[----:B------:R-:W-:Y:S01]  /*d470*/  UISETP.NE.AND.EX UP0, UPT, UR5, URZ, UPT, UP0 ;  /* 0x0000003f0500728c */ /* 0x000fe2000bf05300 */
[----:B------:R-:W2:Y:S01]  /*d480*/  LDL.LU R4, [R1+0x1c] ;  /* 0x00001c0001047983 */ /* 0x000ea20000300800 */
[----:B------:R-:W1:Y:S04]  /*d490*/  S2R R5, SR_TID.X ;  /* 0x0000000000057919 */ /* 0x000e680000002100 */
[----:B------:R-:W-:-:S05]  /*d4a0*/  PLOP3.LUT P1, PT, PT, PT, UP0, 0x80, 0x0 ;  /* 0x000000000000781c */ /* 0x000fca0003f2f008 */
[----:B------:R-:W-:Y:S01]  /*d4b0*/  @UP0 UIADD3 UR4, UP1, UR45, UR4, URZ ;  /* 0x000000042d040290 */ /* 0x000fe2000ff3e03f */
[----:B------:R-:W3:Y:S03]  /*d4c0*/  @P0 LDC R0, c[0x0][0x42c] ;  /* 0x00010b00ff000b82 */ /* 0x000ee60000000800 */
[----:B------:R-:W-:Y:S02]  /*d4d0*/  @UP0 UIADD3.X UR5, UR46, UR5, URZ, UP1, !UPT ;  /* 0x000000052e050290 */ /* 0x000fe40008ffe43f */
[----:B0-----:R-:W-:-:S03]  /*d4e0*/  IMAD.U32 R2, RZ, RZ, UR4 ;  /* 0x00000004ff027e24 */ /* 0x001fc6000f8e00ff */
[----:B------:R-:W0:Y:S01]  /*d4f0*/  @P0 LDC R3, c[0x0][0x430] ;  /* 0x00010c00ff030b82 */ /* 0x000e220000000800 */
[----:B---3--:R-:W-:Y:S01]  /*d500*/  @P0 IMAD.HI.U32 R0, R0, UR38, RZ ;  /* 0x0000002600000c27 */ /* 0x008fe2000f8e00ff */
[----:B-1----:R-:W-:-:S04]  /*d510*/  LOP3.LUT R10, R5, 0x7f, RZ, 0xc0, !PT ;  /* 0x0000007f050a7812 */ /* 0x002fc800078ec0ff */
[----:B0-----:R-:W-:Y:S01]  /*d520*/  @P0 SHF.R.U32.HI R18, RZ, R3, R0 ;  /* 0x00000003ff120219 */ /* 0x001fe20000011600 */
[----:B------:R-:W-:Y:S01]  /*d530*/  IMAD.U32 R3, RZ, RZ, UR5 ;  /* 0x00000005ff037e24 */ /* 0x000fe2000f8e00ff */
[----:B------:R-:W-:-:S04]  /*d540*/  ULDC.64 UR4, c[0x0][0xa00] ;  /* 0x0002800000047ab9 */ /* 0x000fc80000000a00 */
[----:B------:R0:W3:Y:S01]  /*d550*/  @P1 LDG.E R8, desc[UR48][R2.64] ;  /* 0x0000003002081981 */ /* 0x0000e2000c1e1900 */
[----:B------:R-:W-:Y:S01]  /*d560*/  ISETP.NE.AND P1, PT, R10, RZ, PT ;  /* 0x000000ff0a00720c */ /* 0x000fe20003f25270 */
[----:B------:R-:W-:Y:S01]  /*d570*/  UMOV UR36, URZ ;  /* 0x0000003f00247c82 */ /* 0x000fe20008000000 */
[----:B------:R-:W-:Y:S01]  /*d580*/  ISETP.NE.U32.AND P0, PT, RZ, UR4, PT ;  /* 0x00000004ff007c0c */ /* 0x000fe2000bf05070 */
[----:B------:R-:W-:Y:S01]  /*d590*/  UMOV UR4, 0x40 ;  /* 0x0000004000047882 */ /* 0x000fe20000000000 */
[----:B------:R-:W-:Y:S01]  /*d5a0*/  UMOV UR6, UR38 ;  /* 0x0000002600067c82 */ /* 0x000fe20008000000 */
[----:B------:R-:W-:Y:S01]  /*d5b0*/  UMOV UR8, 0x80 ;  /* 0x0000008000087882 */ /* 0x000fe20000000000 */
[----:B------:R-:W-:Y:S01]  /*d5c0*/  ISETP.NE.AND.EX P0, PT, RZ, UR5, PT, P0 ;  /* 0x00000005ff007c0c */ /* 0x000fe2000bf05300 */
[----:B------:R-:W-:Y:S01]  /*d5d0*/  UMOV UR10, UR38 ;  /* 0x00000026000a7c82 */ /* 0x000fe20008000000 */
[----:B------:R-:W-:Y:S01]  /*d5e0*/  SHF.R.U32.HI R5, RZ, 0x5, R5 ;  /* 0x00000005ff057819 */ /* 0x000fe20000011605 */
[----:B0-----:R-:W0:Y:S01]  /*d5f0*/  LDC.64 R2, c[0x0][0x3f8] ;  /* 0x0000fe00ff027b82 */ /* 0x001e220000000a00 */
[----:B------:R-:W-:-:S02]  /*d600*/  SEL R7, RZ, UR47, P0 ;  /* 0x0000002fff077c07 */ /* 0x000fc40008000000 */
[----:B------:R-:W-:Y:S01]  /*d610*/  LOP3.LUT R5, R5, 0x3, RZ, 0xc0, !PT ;  /* 0x0000000305057812 */ /* 0x000fe200078ec0ff */
[----:B------:R-:W-:Y:S01]  /*d620*/  VOTEU.ALL UP1, P1 ;  /* 0x00000000003f7886 */ /* 0x000fe20000820000 */
[----:B------:R-:W-:-:S04]  /*d630*/  R2UR UR39, R7 ;  /* 0x00000000072772ca */ /* 0x000fc800000e0000 */
[----:B------:R-:W-:-:S04]  /*d640*/  @!UP1 UIADD3 UR12, UP0, UR54, 0x270, URZ ;  /* 0x00000270360c9890 */ /* 0x000fc8000ff1e03f */
[----:B------:R-:W-:-:S05]  /*d650*/  @!UP1 UIADD3.X UR13, URZ, UR55, URZ, UP0, !UPT ;  /* 0x000000373f0d9290 */ /* 0x000fca00087fe43f */
[----:B------:R-:W-:Y:S01]  /*d660*/  UMOV UR7, UR39 ;  /* 0x0000002700077c82 */ /* 0x000fe20008000000 */
[----:B------:R-:W-:Y:S01]  /*d670*/  UMOV UR11, UR39 ;  /* 0x00000027000b7c82 */ /* 0x000fe20008000000 */
[----:B0-----:R-:W-:Y:S01]  /*d680*/  LOP3.LUT P0, RZ, R2, UR14, RZ, 0xfc, !PT ;  /* 0x0000000e02ff7c12 */ /* 0x001fe2000f80fcff */
[----:B------:R-:W-:-:S03]  /*d690*/  UMOV UR14, 0xffffffff ;  /* 0xffffffff000e7882 */ /* 0x000fc60000000000 */
[----:B------:R-:W-:Y:S01]  /*d6a0*/  LOP3.LUT P0, RZ, R3, UR15, RZ, 0xfc, P0 ;  /* 0x0000000f03ff7c12 */ /* 0x000fe2000800fcff */
[----:B--2---:R-:W-:-:S05]  /*d6b0*/  IMAD R6, R4, 0x80, R6 ;  /* 0x0000008004067824 */ /* 0x004fca00078e0206 */
[----:B------:R-:W-:-:S13]  /*d6c0*/  R2UR UR37, R6 ;  /* 0x00000000062572ca */ /* 0x000fda00000e0000 */
[----:B------:R-:W-:Y:S01]  /*d6d0*/  UMOV UR5, UR37 ;  /* 0x0000002500057c82 */ /* 0x000fe20008000000 */
[----:B------:R-:W-:Y:S01]  /*d6e0*/  UMOV UR9, UR37 ;  /* 0x0000002500097c82 */ /* 0x000fe20008000000 */
[----:B------:R0:W-:Y:S01]  /*d6f0*/  @!UP1 UTMAPF.L2.4D [UR36], [UR12] ;  /* 0x000000240c0095b8 */ /* 0x0001e20008018000 */
        /* <DEDUP_REMOVED lines=8> */
.L_x_3149:
[----:B--2---:R-:W-:Y:S02]  /*d780*/  ISETP.NE.AND P0, PT, R14, RZ, PT ;  /* 0x000000ff0e00720c */ /* 0x004fe40003f05270 */
[----:B------:R-:W-:-:S11]  /*d790*/  PLOP3.LUT P6, PT, PT, PT, PT, 0x8, 0x0 ;  /* 0x000000000000781c */ /* 0x000fd60003fce170 */
[----:B------:R-:W-:Y:S05]  /*d7a0*/  @P0 BRA `(.L_x_3078) ;  /* 0x00000008001c0947 */ /* 0x000fea0003800000 */
[----:B0-----:R-:W-:-:S06]  /*d7b0*/  UIADD3 UR4, UR43, -0x1, URZ ;  /* 0xffffffff2b047890 */ /* 0x001fcc000fffe03f */
[----:B------:R-:W-:Y:S01]  /*d7c0*/  IMAD.U32 R8, RZ, RZ, UR4 ;  /* 0x00000004ff087e24 */ /* 0x000fe2000f8e00ff */
[----:B------:R-:W-:-:S03]  /*d7d0*/  UMOV UR4, 0xffffffff ;  /* 0xffffffff00047882 */ /* 0x000fc60000000000 */
[----:B------:R-:W-:Y:S05]  /*d7e0*/  BRA.DIV UR4, `(.L_x_3079) ;  /* 0x0000003e04e47947 */ /* 0x000fea000b800000 */
[----:B------:R-:W-:-:S13]  /*d7f0*/  ELECT P6, URZ, PT ;  /* 0x00000000003f782f */ /* 0x000fda00038c0000 */
.L_x_3152:
[----:B------:R-:W-:Y:S05]  /*d800*/  @!P6 BRA `(.L_x_3080) ;  /* 0x000000040088e947 */ /* 0x000fea0003800000 */
[----:B------:R-:W-:-:S04]  /*d810*/  ISETP.NE.U32.AND P0, PT, R2, RZ, PT ;  /* 0x000000ff0200720c */ /* 0x000fc80003f05070 */
[----:B------:R-:W-:-:S13]  /*d820*/  ISETP.NE.AND.EX P0, PT, R3, RZ, PT, P0 ;  /* 0x000000ff0300720c */ /* 0x000fda0003f05300 */
[----:B------:R-:W-:Y:S05]  /*d830*/  @!P0 BRA `(.L_x_3081) ;  /* 0x0000000000508947 */ /* 0x000fea0003800000 */
[----:B------:R-:W2:Y:S01]  /*d840*/  LDL R11, [R1+0x8] ;  /* 0x00000800010b7983 */ /* 0x000ea20000100800 */
[----:B------:R-:W0:Y:S01]  /*d850*/  LDC R9, c[0x0][0x41c] ;  /* 0x00010700ff097b82 */ /* 0x000e220000000800 */
[----:B------:R-:W-:Y:S01]  /*d860*/  IMAD.MOV.U32 R12, RZ, RZ, R4 ;  /* 0x000000ffff0c7224 */ /* 0x000fe200078e0004 */
[----:B------:R-:W-:Y:S01]  /*d870*/  ULDC.64 UR4, c[0x0][0x408] ;  /* 0x0001020000047ab9 */ /* 0x000fe20000000a00 */
[----:B0-----:R-:W-:-:S13]  /*d880*/  ISETP.NE.AND P0, PT, R9, 0x1, PT ;  /* 0x000000010900780c */ /* 0x001fda0003f05270 */
[----:B-1----:R-:W0:Y:S01]  /*d890*/  @P0 LDC.64 R4, c[0x0][0x420] ;  /* 0x00010800ff040b82 */ /* 0x002e220000000a00 */
[----:B------:R-:W-:Y:S02]  /*d8a0*/  IMAD.MOV.U32 R0, RZ, RZ, R8 ;  /* 0x000000ffff007224 */ /* 0x000fe400078e0008 */
[----:B0-----:R-:W-:-:S05]  /*d8b0*/  @P0 IMAD.HI.U32 R4, R8, R4, RZ ;  /* 0x0000000408040227 */ /* 0x001fca00078e00ff */
[----:B------:R-:W-:-:S05]  /*d8c0*/  @P0 SHF.R.U32.HI R0, RZ, R5, R4 ;  /* 0x00000005ff000219 */ /* 0x000fca0000011604 */
[--C-:B------:R-:W-:Y:S01]  /*d8d0*/  IMAD.MOV R4, RZ, RZ, -R0.reuse ;  /* 0x000000ffff047224 */ /* 0x100fe200078e0a00 */
[----:B------:R-:W-:-:S03]  /*d8e0*/  SHF.R.S32.HI R5, RZ, 0x1f, R0 ;  /* 0x0000001fff057819 */ /* 0x000fc60000011400 */
[----:B------:R-:W-:Y:S02]  /*d8f0*/  IMAD R8, R9, R4, R8 ;  /* 0x0000000409087224 */ /* 0x000fe400078e0208 */
[----:B------:R-:W-:Y:S02]  /*d900*/  IMAD R9, R12, UR4, RZ ;  /* 0x000000040c097c24 */ /* 0x000fe4000f8e02ff */
[----:B------:R-:W-:-:S04]  /*d910*/  IMAD.MOV.U32 R4, RZ, RZ, R0 ;  /* 0x000000ffff047224 */ /* 0x000fc800078e0000 */
[----:B--2---:R-:W-:-:S04]  /*d920*/  IMAD.WIDE.U32 R4, R11, UR4, R4 ;  /* 0x000000040b047c25 */ /* 0x004fc8000f8e0004 */
[----:B------:R-:W-:Y:S01]  /*d930*/  IMAD R0, R11, UR5, R9 ;  /* 0x000000050b007c24 */ /* 0x000fe2000f8e0209 */
[----:B------:R-:W-:-:S03]  /*d940*/  LEA R2, P0, R4, R2, 0x2 ;  /* 0x0000000204027211 */ /* 0x000fc600078010ff */
[----:B------:R-:W-:-:S05]  /*d950*/  IMAD.IADD R0, R5, 0x1, R0 ;  /* 0x0000000105007824 */ /* 0x000fca00078e0200 */
[----:B------:R-:W-:-:S05]  /*d960*/  LEA.HI.X R3, R4, R3, R0, 0x2, P0 ;  /* 0x0000000304037211 */ /* 0x000fca00000f1400 */
[----:B------:R0:W5:Y:S02]  /*d970*/  LDG.E R0, desc[UR48][R2.64] ;  /* 0x0000003002007981 */ /* 0x000164000c1e1900 */
.L_x_3081:
[----:B0-----:R-:W2:Y:S01]  /*d980*/  LDL R2, [R1+0x4] ;  /* 0x0000040001027983 */ /* 0x001ea20000100800 */
[----:B------:R-:W-:Y:S02]  /*d990*/  LEA R4, R19, UR41, 0x3 ;  /* 0x0000002913047c11 */ /* 0x000fe4000f8e18ff */
[----:B------:R-:W-:Y:S02]  /*d9a0*/  ISETP.NE.AND P0, PT, R10, RZ, PT ;  /* 0x000000ff0a00720c */ /* 0x000fe40003f05270 */
[----:B--2---:R-:W-:-:S04]  /*d9b0*/  SHF.L.U32 R3, R2, 0x1f, RZ ;  /* 0x0000001f02037819 */ /* 0x004fc800000006ff */
[----:B------:R-:W0:Y:S02]  /*d9c0*/  SYNCS.PHASECHK.TRANS64.TRYWAIT P2, [R4+URZ+0x33480], R3 ;  /* 0x03348003040075a7 */ /* 0x000e24000804017f */
[----:B0-----:R-:W-:Y:S05]  /*d9d0*/  @!P2 BRA `(.L_x_3082) ;  /* 0x0000003c0088a947 */ /* 0x001fea0003800000 */
.L_x_3153:
[----:B------:R-:W-:Y:S05]  /*d9e0*/  @P0 BRA `(.L_x_3083) ;  /* 0x00000000001c0947 */ /* 0x000fea0003800000 */
[----:B------:R-:W2:Y:S01]  /*d9f0*/  S2R R2, SR_TID.X ;  /* 0x0000000000027919 */ /* 0x000ea20000002100 */
[----:B-1----:R-:W-:-:S04]  /*da00*/  IMAD.MOV.U32 R5, RZ, RZ, 0x7800 ;  /* 0x00007800ff057424 */ /* 0x002fc800078e00ff */
[----:B------:R3:W-:Y:S01]  /*da10*/  SYNCS.ARRIVE.TRANS64 RZ, [R4+URZ+0x33470], R5 ;  /* 0x0334700504ff79a7 */ /* 0x0007e2000800003f */
[----:B--2---:R-:W-:-:S04]  /*da20*/  LOP3.LUT R2, R2, 0x1f, RZ, 0xc0, !PT ;  /* 0x0000001f02027812 */ /* 0x004fc800078ec0ff */
[----:B------:R-:W-:-:S13]  /*da30*/  ISETP.NE.AND P2, PT, R2, RZ, PT ;  /* 0x000000ff0200720c */ /* 0x000fda0003f45270 */
[----:B---3--:R-:W-:Y:S05]  /*da40*/  @!P2 BRA `(.L_x_3083) ;  /* 0x000000000004a947 */ /* 0x008fea0003800000 */
[----:B------:R-:W-:Y:S01]  /*da50*/  BPT.TRAP 0x1 ;  /* 0x000000040000795c */ /* 0x000fe20000300000 */
.L_x_3083:
[----:B-1----:R-:W2:Y:S01]  /*da60*/  LDL R5, [R1+0x10] ;  /* 0x0000100001057983 */ /* 0x002ea20000100800 */
[----:B------:R-:W-:-:S04]  /*da70*/  IMAD.U32 R2, RZ, RZ, UR41 ;  /* 0x00000029ff027e24 */ /* 0x000fc8000f8e00ff */
[----:B------:R-:W-:Y:S01]  /*da80*/  IMAD R2, R19, 0x7800, R2 ;  /* 0x0000780013027824 */ /* 0x000fe200078e0202 */
[----:B------:R-:W-:-:S04]  /*da90*/  R2UR UR9, R4 ;  /* 0x00000000040972ca */ /* 0x000fc800000e0000 */
[----:B------:R-:W-:Y:S01]  /*daa0*/  R2UR UR15, R2 ;  /* 0x00000000020f72ca */ /* 0x000fe200000e0000 */
[----:B------:R-:W-:Y:S01]  /*dab0*/  UIADD3 UR4, UP0, UR54, 0x470, URZ ;  /* 0x0000047036047890 */ /* 0x000fe2000ff1e03f */
[----:B------:R-:W-:Y:S02]  /*dac0*/  R2UR UR12, R18 ;  /* 0x00000000120c72ca */ /* 0x000fe400000e0000 */
[----:B-----5:R-:W-:Y:S01]  /*dad0*/  R2UR UR13, R0 ;  /* 0x00000000000d72ca */ /* 0x020fe200000e0000 */
[----:B------:R-:W-:-:S04]  /*dae0*/  UIADD3.X UR5, URZ, UR55, URZ, UP0, !UPT ;  /* 0x000000373f057290 */ /* 0x000fc800087fe43f */
[----:B------:R-:W-:-:S04]  /*daf0*/  UIADD3 UR9, UR9, 0x33470, URZ ;  /* 0x0003347009097890 */ /* 0x000fc8000fffe03f */
[----:B------:R-:W-:Y:S02]  /*db00*/  UIADD3 UR8, UR15, 0xf200, URZ ;  /* 0x0000f2000f087890 */ /* 0x000fe4000fffe03f */
[----:B------:R-:W-:Y:S02]  /*db10*/  UIADD3 UR14, UR15, 0x11a00, URZ ;  /* 0x00011a000f0e7890 */ /* 0x000fe4000fffe03f */
[----:B------:R-:W-:Y:S01]  /*db20*/  UIADD3 UR15, UR15, 0x14200, URZ ;  /* 0x000142000f0f7890 */ /* 0x000fe2000fffe03f */
[----:B------:R-:W-:Y:S01]  /*db30*/  UMOV UR10, URZ ;  /* 0x0000003f000a7c82 */ /* 0x000fe20008000000 */
[----:B------:R-:W-:Y:S01]  /*db40*/  UMOV UR6, 0x0 ;  /* 0x0000000000067882 */ /* 0x000fe20000000000 */
[----:B------:R-:W-:Y:S01]  /*db50*/  UMOV UR7, 0x14f00000 ;  /* 0x14f0000000077882 */ /* 0x000fe20000000000 */
[----:B------:R-:W-:Y:S01]  /*db60*/  UMOV UR16, 0x40 ;  /* 0x0000004000107882 */ /* 0x000fe20000000000 */
[----:B--2---:R-:W-:-:S05]  /*db70*/  IMAD R8, R8, 0xa0, R5 ;  /* 0x000000a008087824 */ /* 0x004fca00078e0205 */
[----:B------:R-:W-:-:S13]  /*db80*/  R2UR UR11, R8 ;  /* 0x00000000080b72ca */ /* 0x000fda00000e0000 */
[----:B------:R1:W-:Y:S02]  /*db90*/  UTMALDG.4D [UR8], [UR4], desc[UR6] ;  /* 0x00000608040075b4 */ /* 0x0003e40008019000 */
[----:B-1----:R-:W-:Y:S01]  /*dba0*/  UMOV UR8, UR14 ;  /* 0x0000000e00087c82 */ /* 0x002fe20008000000 */
[----:B------:R-:W-:Y:S01]  /*dbb0*/  UMOV UR10, UR16 ;  /* 0x00000010000a7c82 */ /* 0x000fe20008000000 */
[----:B------:R-:W-:Y:S01]  /*dbc0*/  UMOV UR14, 0x80 ;  /* 0x00000080000e7882 */ /* 0x000fe20000000000 */
[----:B------:R1:W-:Y:S02]  /*dbd0*/  UTMALDG.4D [UR8], [UR4], desc[UR6] ;  /* 0x00000608040075b4 */ /* 0x0003e40008019000 */
[----:B-1----:R-:W-:Y:S01]  /*dbe0*/  UMOV UR8, UR15 ;  /* 0x0000000f00087c82 */ /* 0x002fe20008000000 */
[----:B------:R-:W-:Y:S02]  /*dbf0*/  UMOV UR10, UR14 ;  /* 0x0000000e000a7c82 */ /* 0x000fe40008000000 */
[----:B------:R1:W-:Y:S01]  /*dc00*/  UTMALDG.4D [UR8], [UR4], desc[UR6] ;  /* 0x00000608040075b4 */ /* 0x0003e20008019000 */
[----:B------:R-:W2:Y:S02]  /*dc10*/  SYNCS.PHASECHK.TRANS64.TRYWAIT P2, [R4+URZ+0x33440], R3 ;  /* 0x03344003040075a7 */ /* 0x000ea4000804017f */
[----:B-12---:R-:W-:Y:S05]  /*dc20*/  @!P2 BRA `(.L_x_3084) ;  /* 0x0000003c0008a947 */ /* 0x006fea0003800000 */
.L_x_3154:
        /* <DEDUP_REMOVED lines=8> */
.L_x_3085:
        /* <DEDUP_REMOVED lines=22> */
[----:B------:R2:W-:Y:S02]  /*de10*/  UTMALDG.4D [UR8], [UR4], desc[UR6] ;  /* 0x00000608040075b4 */ /* 0x0005e40008019000 */
[----:B--2---:R-:W-:Y:S01]  /*de20*/  NOP ;  /* 0x0000000000007918 */ /* 0x004fe20000000000 */
.L_x_3080:
        /* <DEDUP_REMOVED lines=13> */
[C---:B------:R-:W-:Y:S01]  /*df00*/  @P0 R2UR UR27, R6.reuse ;  /* 0x00000000061b02ca */ /* 0x040fe200000e0000 */
[----:B------:R-:W-:Y:S01]  /*df10*/  UMOV UR7, 0x12f00000 ;  /* 0x12f0000000077882 */ /* 0x000fe20000000000 */
[C---:B------:R-:W-:Y:S01]  /*df20*/  @P0 R2UR UR29, R7.reuse ;  /* 0x00000000071d02ca */ /* 0x040fe200000e0000 */
[----:B------:R-:W-:Y:S01]  /*df30*/  UMOV UR10, URZ ;  /* 0x0000003f000a7c82 */ /* 0x000fe20008000000 */
[----:B------:R-:W-:Y:S01]  /*df40*/  @P0 R2UR UR19, R6 ;  /* 0x00000000061302ca */ /* 0x000fe200000e0000 */
[----:B------:R-:W-:Y:S01]  /*df50*/  UMOV UR12, UR38 ;  /* 0x00000026000c7c82 */ /* 0x000fe20008000000 */
[----:B------:R-:W-:Y:S01]  /*df60*/  @P0 R2UR UR21, R7 ;  /* 0x00000000071502ca */ /* 0x000fe200000e0000 */
[----:B------:R-:W-:Y:S01]  /*df70*/  UMOV UR26, 0x40 ;  /* 0x00000040001a7882 */ /* 0x000fe20000000000 */
[----:B------:R2:W-:Y:S01]  /*df80*/  @P0 SYNCS.ARRIVE.TRANS64 RZ, [UR41+0x33400], R2 ;  /* 0x03340002ffff09a7 */ /* 0x0005e20008000029 */
[----:B------:R-:W-:Y:S01]  /*df90*/  UMOV UR28, UR38 ;  /* 0x00000026001c7c82 */ /* 0x000fe20008000000 */
[----:B------:R-:W-:Y:S01]  /*dfa0*/  UMOV UR25, UR9 ;  /* 0x0000000900197c82 */ /* 0x000fe20008000000 */
[----:B------:R-:W-:Y:S01]  /*dfb0*/  UMOV UR18, 0x80 ;  /* 0x0000008000127882 */ /* 0x000fe20000000000 */
[----:B------:R-:W-:Y:S01]  /*dfc0*/  UMOV UR20, UR38 ;  /* 0x0000002600147c82 */ /* 0x000fe20008000000 */
[----:B------:R2:W-:Y:S01]  /*dfd0*/  UTMALDG.4D [UR8], [UR4], desc[UR6] ;  /* 0x00000608040075b4 */ /* 0x0005e20008019000 */
[----:B------:R-:W-:Y:S01]  /*dfe0*/  UMOV UR17, UR9 ;  /* 0x0000000900117c82 */ /* 0x000fe20008000000 */
[----:B------:R2:W-:Y:S04]  /*dff0*/  UTMALDG.4D [UR24], [UR4], desc[UR6] ;  /* 0x00000618040075b4 */ /* 0x0005e80008019000 */
[----:B------:R2:W-:Y:S02]  /*e000*/  UTMALDG.4D [UR16], [UR4], desc[UR6] ;  /* 0x00000610040075b4 */ /* 0x0005e40008019000 */
[----:B--2---:R-:W-:Y:S01]  /*e010*/  NOP ;  /* 0x0000000000007918 */ /* 0x004fe20000000000 */
.L_x_3078:
[----:B01----:R-:W2:Y:S01]  /*e020*/  LDL.LU R3, [R1+0x24] ;  /* 0x0000240001037983 */ /* 0x003ea20000300800 */
[----:B------:R-:W-:Y:S01]  /*e030*/  BSSY B0, `(.L_x_3086) ;  /* 0x0000009000007945 */ /* 0x000fe20003800000 */
[----:B--2---:R-:W-:-:S05]  /*e040*/  VIADD R3, R3, 0x1 ;  /* 0x0000000103037836 */ /* 0x004fca0000000000 */
[----:B------:R-:W-:Y:S01]  /*e050*/  LEA.HI R2, R3, R3, RZ, 0x1 ;  /* 0x0000000303027211 */ /* 0x000fe200078f08ff */
[----:B------:R0:W-:Y:S03]  /*e060*/  STL [R1+0x24], R3 ;  /* 0x0000240301007387 */ /* 0x0001e60000100800 */
[----:B------:R-:W-:-:S05]  /*e070*/  LOP3.LUT R2, R2, 0xfffffffe, RZ, 0xc0, !PT ;  /* 0xfffffffe02027812 */ /* 0x000fca00078ec0ff */
[----:B------:R-:W-:-:S05]  /*e080*/  IMAD.IADD R2, R3, 0x1, -R2 ;  /* 0x0000000103027824 */ /* 0x000fca00078e0a02 */
[----:B------:R-:W-:-:S04]  /*e090*/  SHF.L.U32 R2, R2, 0x1f, RZ ;  /* 0x0000001f02027819 */ /* 0x000fc800000006ff */
[----:B------:R-:W1:Y:S02]  /*e0a0*/  SYNCS.PHASECHK.TRANS64.TRYWAIT P0, [UR41+0x33420], R2 ;  /* 0x03342002ff0075a7 */ /* 0x000e640008000169 */
[----:B01----:R-:W-:Y:S05]  /*e0b0*/  @!P0 BRA `(.L_x_3087) ;  /* 0x0000003400f88947 */ /* 0x003fea0003800000 */
.L_x_3155:
[----:B------:R-:W-:Y:S05]  /*e0c0*/  BSYNC B0 ;  /* 0x0000000000007941 */ /* 0x000fea0003800000 */
.L_x_3086:
[----:B------:R-:W-:-:S06]  /*e0d0*/  UISETP.GE.AND UP0, UPT, UR44, 0xa1, UPT ;  /* 0x000000a12c00788c */ /* 0x000fcc000bf06270 */
[----:B------:R-:W-:-:S13]  /*e0e0*/  PLOP3.LUT P0, PT, PT, PT, UP0, 0x80, 0x0 ;  /* 0x000000000000781c */ /* 0x000fda0003f0f008 */
[----:B------:R-:W-:Y:S05]  /*e0f0*/  @!P0 BRA `(.L_x_3088) ;  /* 0x00000018000c8947 */ /* 0x000fea0003800000 */
[----:B0-----:R0:W5:Y:S01]  /*e100*/  LDL.LU R2, [R1+0x4] ;  /* 0x0000040001027983 */ /* 0x0011620000300800 */
[----:B------:R-:W-:Y:S01]  /*e110*/  UIADD3 UR4, UR43, -0x2, URZ ;  /* 0xfffffffe2b047890 */ /* 0x000fe2000fffe03f */
[----:B------:R-:W-:-:S05]  /*e120*/  IMAD.MOV.U32 R8, RZ, RZ, R19 ;  /* 0x000000ffff087224 */ /* 0x000fca00078e0013 */
[----:B------:R-:W-:-:S07]  /*e130*/  IMAD.U32 R3, RZ, RZ, UR4 ;  /* 0x00000004ff037e24 */ /* 0x000fce000f8e00ff */
.L_x_3112:
[----:B------:R-:W-:Y:S01]  /*e140*/  VIADD R19, R8, 0x1 ;  /* 0x0000000108137836 */ /* 0x000fe20000000000 */
[----:B------:R-:W-:Y:S05]  /*e150*/  YIELD ;  /* 0x0000000000007946 */ /* 0x000fea0003800000 */
[----:B------:R-:W-:Y:S01]  /*e160*/  ISETP.NE.AND P0, PT, R19, 0x2, PT ;  /* 0x000000021300780c */ /* 0x000fe20003f05270 */
[----:B------:R-:W-:Y:S03]  /*e170*/  BSSY B0, `(.L_x_3089) ;  /* 0x00000a8000007945 */ /* 0x000fe60003800000 */
[----:B------:R-:W-:-:S02]  /*e180*/  SEL R5, RZ, 0x1, P0 ;  /* 0x00000001ff057807 */ /* 0x000fc40000000000 */
[----:B------:R-:W-:Y:S02]  /*e190*/  SEL R19, R19, RZ, P0 ;  /* 0x000000ff13137207 */ /* 0x000fe40000000000 */
[----:B-----5:R-:W-:-:S05]  /*e1a0*/  LOP3.LUT R10, R2, R5, RZ, 0x3c, !PT ;  /* 0x00000005020a7212 */ /* 0x020fca00078e3cff */
[----:B-1----:R1:W-:Y:S01]  /*e1b0*/  STL [R1+0x4], R10 ;  /* 0x0000040a01007387 */ /* 0x0023e20000100800 */
        /* <DEDUP_REMOVED lines=25> */
.L_x_3091:
        /* <DEDUP_REMOVED lines=8> */
.L_x_3156:
[----:B------:R-:W-:Y:S05]  /*e3d0*/  BSYNC B1 ;  /* 0x0000000000017941 */ /* 0x000fea0003800000 */
.L_x_3092:
        /* <DEDUP_REMOVED lines=9> */
.L_x_3095:
[----:B------:R-:W-:Y:S05]  /*e470*/  BSYNC B1 ;  /* 0x0000000000017941 */ /* 0x000fea0003800000 */
.L_x_3094:
[----:B------:R-:W3:Y:S01]  /*e480*/  LDL R7, [R1+0x10] ;  /* 0x0000100001077983 */ /* 0x000ee20000100800 */
[----:B------:R-:W-:Y:S01]  /*e490*/  IMAD.MOV.U32 R14, RZ, RZ, RZ ;  /* 0x000000ffff0e7224 */ /* 0x000fe200078e00ff */
[----:B------:R-:W-:Y:S01]  /*e4a0*/  R2UR UR12, R18 ;  /* 0x00000000120c72ca */ /* 0x000fe200000e0000 */
[----:B------:R-:W-:Y:S01]  /*e4b0*/  IMAD.U32 R4, RZ, RZ, UR41 ;  /* 0x00000029ff047e24 */ /* 0x000fe2000f8e00ff */
[----:B------:R-:W-:Y:S01]  /*e4c0*/  UIADD3 UR4, UP0, UR54, 0x470, URZ ;  /* 0x0000047036047890 */ /* 0x000fe2000ff1e03f */
[----:B------:R-:W-:Y:S01]  /*e4d0*/  PLOP3.LUT P0, PT, PT, PT, PT, 0x80, 0x0 ;  /* 0x000000000000781c */ /* 0x000fe20003f0f070 */
[----:B------:R-:W-:Y:S01]  /*e4e0*/  UMOV UR6, 0x0 ;  /* 0x0000000000067882 */ /* 0x000fe20000000000 */
[----:B------:R-:W-:Y:S01]  /*e4f0*/  R2UR UR10, R14 ;  /* 0x000000000e0a72ca */ /* 0x000fe200000e0000 */
[----:B------:R-:W-:Y:S01]  /*e500*/  IMAD R4, R19, 0x7800, R4 ;  /* 0x0000780013047824 */ /* 0x000fe200078e0204 */
[----:B------:R-:W-:Y:S01]  /*e510*/  UIADD3.X UR5, URZ, UR55, URZ, UP0, !UPT ;  /* 0x000000373f057290 */ /* 0x000fe200087fe43f */
[----:B------:R-:W-:-:S02]  /*e520*/  UMOV UR7, 0x14f00000 ;  /* 0x14f0000000077882 */ /* 0x000fc40000000000 */
[----:B-1----:R-:W-:Y:S02]  /*e530*/  VIADD R10, R4, 0xf200 ;  /* 0x0000f200040a7836 */ /* 0x002fe40000000000 */
[----:B---3--:R-:W-:Y:S02]  /*e540*/  IMAD R9, R9, 0xa0, R7 ;  /* 0x000000a009097824 */ /* 0x008fe400078e0207 */
[----:B------:R-:W-:-:S07]  /*e550*/  VIADD R7, R6, 0x33470 ;  /* 0x0003347006077836 */ /* 0x000fce0000000000 */
.L_x_3096:
        /* <DEDUP_REMOVED lines=9> */
[----:B------:R-:W-:Y:S01]  /*e5f0*/  IMAD.MOV.U32 R13, RZ, RZ, 0x40 ;  /* 0x00000040ff0d7424 */ /* 0x000fe200078e00ff */
[----:B------:R-:W-:Y:S01]  /*e600*/  R2UR UR12, R18 ;  /* 0x00000000120c72ca */ /* 0x000fe200000e0000 */
[----:B------:R-:W-:Y:S01]  /*e610*/  VIADD R10, R4, 0x11a00 ;  /* 0x00011a00040a7836 */ /* 0x000fe20000000000 */
[----:B------:R-:W-:Y:S01]  /*e620*/  PLOP3.LUT P0, PT, PT, PT, PT, 0x80, 0x0 ;  /* 0x000000000000781c */ /* 0x000fe20003f0f070 */
[----:B------:R-:W-:Y:S01]  /*e630*/  UMOV UR6, 0x0 ;  /* 0x0000000000067882 */ /* 0x000fe20000000000 */
[----:B------:R-:W-:Y:S01]  /*e640*/  R2UR UR10, R13 ;  /* 0x000000000d0a72ca */ /* 0x000fe200000e0000 */
[----:B------:R-:W-:-:S14]  /*e650*/  UMOV UR7, 0x14f00000 ;  /* 0x14f0000000077882 */ /* 0x000fdc0000000000 */
.L_x_3097:
        /* <DEDUP_REMOVED lines=16> */
.L_x_3098:
        /* <DEDUP_REMOVED lines=12> */
.L_x_3157:
[----:B------:R-:W-:Y:S05]  /*e820*/  BSYNC B1 ;  /* 0x0000000000017941 */ /* 0x000fea0003800000 */
.L_x_3099:
        /* <DEDUP_REMOVED lines=11> */
.L_x_3102:
[----:B------:R-:W-:Y:S05]  /*e8e0*/  BSYNC B1 ;  /* 0x0000000000017941 */ /* 0x000fea0003800000 */
.L_x_3101:
[----:B------:R-:W-:Y:S01]  /*e8f0*/  R2UR UR10, R14 ;  /* 0x000000000e0a72ca */ /* 0x000fe200000e0000 */
[----:B------:R-:W-:Y:S01]  /*e900*/  UIADD3 UR4, UP0, UR54, 0x370, URZ ;  /* 0x0000037036047890 */ /* 0x000fe2000ff1e03f */
[----:B------:R-:W-:Y:S01]  /*e910*/  R2UR UR6, R10 ;  /* 0x000000000a0672ca */ /* 0x000fe200000e0000 */
[----:B-12---:R-:W-:Y:S01]  /*e920*/  VIADD R6, R6, 0x33430 ;  /* 0x0003343006067836 */ /* 0x006fe20000000000 */
[----:B------:R-:W-:Y:S01]  /*e930*/  R2UR UR7, R11 ;  /* 0x000000000b0772ca */ /* 0x000fe200000e0000 */
[----:B------:R-:W-:Y:S01]  /*e940*/  VIADD R5, R4, 0x24200 ;  /* 0x0002420004057836 */ /* 0x000fe20000000000 */
[----:B------:R-:W-:Y:S01]  /*e950*/  R2UR UR12, R18 ;  /* 0x00000000120c72ca */ /* 0x000fe200000e0000 */
[----:B------:R-:W-:Y:S01]  /*e960*/  UIADD3.X UR5, URZ, UR55, URZ, UP0, !UPT ;  /* 0x000000373f057290 */ /* 0x000fe200087fe43f */
[----:B------:R-:W-:-:S13]  /*e970*/  PLOP3.LUT P0, PT, PT, PT, PT, 0x80, 0x0 ;  /* 0x000000000000781c */ /* 0x000fda0003f0f070 */
.L_x_3103:
        /* <DEDUP_REMOVED lines=15> */
.L_x_3104:
        /* <DEDUP_REMOVED lines=15> */
.L_x_3105:
        /* <DEDUP_REMOVED lines=9> */
.L_x_3090:
[----:B------:R-:W-:Y:S05]  /*ebf0*/  BSYNC B0 ;  /* 0x0000000000007941 */ /* 0x000fea0003800000 */
.L_x_3089:
[----:B------:R-:W-:-:S06]  /*ec00*/  UISETP.NE.AND UP0, UPT, UR42, 0x3, UPT ;  /* 0x000000032a00788c */ /* 0x000fcc000bf05270 */
[----:B------:R-:W-:-:S13]  /*ec10*/  PLOP3.LUT P0, PT, PT, PT, UP0, 0x80, 0x0 ;  /* 0x000000000000781c */ /* 0x000fda0003f0f008 */
[----:B------:R-:W-:Y:S05]  /*ec20*/  @!P0 BRA `(.L_x_3106) ;  /* 0x0000000000048947 */ /* 0x000fea0003800000 */
[----:B------:R-:W-:Y:S01]  /*ec30*/  BPT.TRAP 0x1 ;  /* 0x000000040000795c */ /* 0x000fe20000300000 */
.L_x_3106:
        /* <DEDUP_REMOVED lines=8> */
.L_x_3158:
[----:B------:R-:W-:Y:S05]  /*ecc0*/  BSYNC B0 ;  /* 0x0000000000007941 */ /* 0x000fea0003800000 */
.L_x_3107:
[----:B------:R-:W-:Y:S05]  /*ecd0*/  @!P0 BRA `(.L_x_3109) ;  /* 0x0000000000048947 */ /* 0x000fea0003800000 */
[----:B------:R-:W-:Y:S01]  /*ece0*/  BPT.TRAP 0x1 ;  /* 0x000000040000795c */ /* 0x000fe20000300000 */
.L_x_3109:
[----:B--2---:R-:W-:Y:S01]  /*ecf0*/  SHF.L.U32 R4, R2, 0x1f, RZ ;  /* 0x0000001f02047819 */ /* 0x004fe200000006ff */
[----:B------:R-:W-:-:S03]  /*ed00*/  IMAD R2, R8, 0x7800, RZ ;  /* 0x0000780008027824 */ /* 0x000fc600078e02ff */
[----:B------:R-:W2:Y:S02]  /*ed10*/  SYNCS.PHASECHK.TRANS64.TRYWAIT P2, [R12+URZ+0x33460], R4 ;  /* 0x033460040c0075a7 */ /* 0x000ea4000804017f */
[----:B--2---:R-:W-:Y:S05]  /*ed20*/  @!P2 BRA `(.L_x_3110) ;  /* 0x0000002c0030a947 */ /* 0x004fea0003800000 */
.L_x_3159:
[C---:B------:R-:W-:Y:S01]  /*ed30*/  LOP3.LUT R13, R2.reuse, R17, RZ, 0xfc, !PT ;  /* 0x00000011020d7212 */ /* 0x040fe200078efcff */
[----:B------:R-:W-:Y:S05]  /*ed40*/  WARPSYNC.ALL ;  /* 0x0000000000007948 */ /* 0x000fea0003800000 */
[----:B--2---:R2:W3:Y:S01]  /*ed50*/  LDSM.16.MT88.4 R4, [R13+UR41+0xf200] ;  /* 0x00f200290d04783b */ /* 0x0044e20008004200 */
[----:B------:R-:W-:Y:S02]  /*ed60*/  IMAD.U32 R14, RZ, RZ, UR41 ;  /* 0x00000029ff0e7e24 */ /* 0x000fe4000f8e00ff */
[----:B------:R-:W-:Y:S02]  /*ed70*/  VIADD R15, R2, 0x2800 ;  /* 0x00002800020f7836 */ /* 0x000fe40000000000 */
[----:B------:R-:W-:-:S02]  /*ed80*/  VIADD R14, R14, 0x200 ;  /* 0x000002000e0e7836 */ /* 0x000fc40000000000 */
[C---:B------:R-:W-:Y:S02]  /*ed90*/  VIADD R20, R2.reuse, 0x1800 ;  /* 0x0000180002147836 */ /* 0x040fe40000000000 */
[C---:B--2---:R-:W-:Y:S02]  /*eda0*/  VIADD R13, R2.reuse, 0x800 ;  /* 0x00000800020d7836 */ /* 0x044fe40000000000 */
[----:B------:R-:W-:Y:S01]  /*edb0*/  VIADD R21, R2, 0x5800 ;  /* 0x0000580002157836 */ /* 0x000fe20000000000 */
[C-C-:B---3--:R-:W-:Y:S02]  /*edc0*/  PRMT R8, R4.reuse, 0x6420, R5.reuse ;  /* 0x0000642004087816 */ /* 0x148fe40000000005 */
[----:B------:R-:W-:Y:S02]  /*edd0*/  PRMT R9, R4, 0x7531, R5 ;  /* 0x0000753104097816 */ /* 0x000fe40000000005 */
[----:B------:R-:W-:Y:S02]  /*ede0*/  LOP3.LUT R4, R2, R16, RZ, 0xfc, !PT ;  /* 0x0000001002047212 */ /* 0x000fe400078efcff */
[----:B-1----:R-:W-:-:S02]  /*edf0*/  PRMT R10, R6, 0x6420, R7 ;  /* 0x00006420060a7816 */ /* 0x002fc40000000007 */
[----:B------:R-:W-:Y:S01]  /*ee00*/  PRMT R11, R6, 0x7531, R7 ;  /* 0x00007531060b7816 */ /* 0x000fe20000000007 */
[----:B------:R-:W-:-:S05]  /*ee10*/  IMAD.IADD R4, R14, 0x1, R4 ;  /* 0x000000010e047824 */ /* 0x000fca00078e0204 */
[----:B------:R1:W-:Y:S02]  /*ee20*/  STSM.16.M88.4 [R4], R8 ;  /* 0x0000000804007844 */ /* 0x0003e40000000200 */
[----:B-1----:R-:W-:-:S06]  /*ee30*/  LOP3.LUT R4, R15, R17, RZ, 0xfc, !PT ;  /* 0x000000110f047212 */ /* 0x002fcc00078efcff */
[----:B------:R-:W1:Y:S02]  /*ee40*/  LDSM.16.MT88.4 R4, [R4+UR41+0xf200] ;  /* 0x00f200290404783b */ /* 0x000e640008004200 */
[C-C-:B-1----:R-:W-:Y:S02]  /*ee50*/  PRMT R8, R4.reuse, 0x6420, R5.reuse ;  /* 0x0000642004087816 */ /* 0x142fe40000000005 */
[----:B------:R-:W-:Y:S01]  /*ee60*/  PRMT R9, R4, 0x7531, R5 ;  /* 0x0000753104097816 */ /* 0x000fe20000000005 */
[----:B------:R-:W-:Y:S01]  /*ee70*/  VIADD R5, R2, 0x5000 ;  /* 0x0000500002057836 */ /* 0x000fe20000000000 */
        /* <DEDUP_REMOVED lines=14> */
[----:B------:R-:W-:-:S03]  /*ef60*/  PRMT R11, R6, 0x7531, R7 ;  /* 0x00007531060b7816 */ /* 0x000fc60000000007 */
[----:B------:R-:W-:-:S05]  /*ef70*/  IMAD.IADD R4, R5, 0x1, R4 ;  /* 0x0000000105047824 */ /* 0x000fca00078e0204 */
[----:B------:R1:W-:Y:S02]  /*ef80*/  STSM.16.M88.4 [R4], R8 ;  /* 0x0000000804007844 */ /* 0x0003e40000000200 */
[----:B-1----:R-:W-:Y:S01]  /*ef90*/  LOP3.LUT R4, R13, R17, RZ, 0xfc, !PT ;  /* 0x000000110d047212 */ /* 0x002fe200078efcff */
[----:B------:R-:W-:-:S04]  /*efa0*/  IMAD.U32 R13, RZ, RZ, UR41 ;  /* 0x00000029ff0d7e24 */ /* 0x000fc8000f8e00ff */
[----:B------:R-:W-:Y:S01]  /*efb0*/  VIADD R13, R13, 0x200 ;  /* 0x000002000d0d7836 */ /* 0x000fe20000000000 */
        /* <DEDUP_REMOVED lines=21> */
[----:B-1----:R-:W-:-:S06]  /*f110*/  LOP3.LUT R4, R21, R17, RZ, 0xfc, !PT ;  /* 0x0000001115047212 */ /* 0x002fcc00078efcff */
[----:B------:R-:W1:Y:S02]  /*f120*/  LDSM.16.MT88.4 R4, [R4+UR41+0xf200] ;  /* 0x00f200290404783b */ /* 0x000e640008004200 */
[C-C-:B-1----:R-:W-:Y:S02]  /*f130*/  PRMT R8, R4.reuse, 0x6420, R5.reuse ;  /* 0x0000642004087816 */ /* 0x142fe40000000005 */
[----:B------:R-:W-:Y:S01]  /*f140*/  PRMT R9, R4, 0x7531, R5 ;  /* 0x0000753104097816 */ /* 0x000fe20000000005 */
[----:B------:R-:W-:Y:S01]  /*f150*/  IMAD.U32 R5, RZ, RZ, UR41 ;  /* 0x00000029ff057e24 */ /* 0x000fe2000f8e00ff */
[----:B------:R-:W-:Y:S01]  /*f160*/  LOP3.LUT R4, R15, R16, RZ, 0xfc, !PT ;  /* 0x000000100f047212 */ /* 0x000fe200078efcff */
[----:B------:R-:W-:Y:S01]  /*f170*/  VIADD R15, R2, 0x6000 ;  /* 0x00006000020f7836 */ /* 0x000fe20000000000 */
        /* <DEDUP_REMOVED lines=11> */
[----:B------:R-:W-:Y:S01]  /*f230*/  LOP3.LUT R4, R13, R16, RZ, 0xfc, !PT ;  /* 0x000000100d047212 */ /* 0x000fe200078efcff */
[----:B------:R-:W-:Y:S01]  /*f240*/  VIADD R13, R2, 0x4000 ;  /* 0x00004000020d7836 */ /* 0x000fe20000000000 */
[C-C-:B------:R-:W-:Y:S02]  /*f250*/  PRMT R10, R6.reuse, 0x6420, R7.reuse ;  /* 0x00006420060a7816 */ /* 0x140fe40000000007 */
[----:B------:R-:W-:Y:S01]  /*f260*/  PRMT R11, R6, 0x7531, R7 ;  /* 0x00007531060b7816 */ /* 0x000fe20000000007 */
[----:B------:R-:W-:-:S05]  /*f270*/  IMAD.IADD R4, R14, 0x1, R4 ;  /* 0x000000010e047824 */ /* 0x000fca00078e0204 */
[----:B------:R1:W-:Y:S02]  /*f280*/  STSM.16.M88.4 [R4], R8 ;  /* 0x0000000804007844 */ /* 0x0003e40000000200 */
[----:B-1----:R-:W-:-:S05]  /*f290*/  VIADD R10, R2, 0x3800 ;  /* 0x00003800020a7836 */ /* 0x002fca0000000000 */
        /* <DEDUP_REMOVED lines=54> */
[----:B------:R-:W-:-:S02]  /*f600*/  VIADD R5, R2, 0x2000 ;  /* 0x0000200002057836 */ /* 0x000fc40000000000 */
[----:B------:R-:W-:Y:S02]  /*f610*/  VIADD R2, R2, 0x7000 ;  /* 0x0000700002027836 */ /* 0x000fe40000000000 */
[----:B------:R-:W-:-:S05]  /*f620*/  IMAD.IADD R4, R7, 0x1, R4 ;  /* 0x0000000107047824 */ /* 0x000fca00078e0204 */
[----:B------:R1:W-:Y:S02]  /*f630*/  STSM.16.M88.4 [R4], R8 ;  /* 0x0000000804007844 */ /* 0x0003e40000000200 */
[----:B-1----:R-:W-:-:S06]  /*f640*/  LOP3.LUT R4, R5, R17, RZ, 0xfc, !PT ;  /* 0x0000001105047212 */ /* 0x002fcc00078efcff */
[----:B------:R-:W1:Y:S02]  /*f650*/  LDSM.16.MT88.4 R4, [R4+UR41+0xf200] ;  /* 0x00f200290404783b */ /* 0x000e640008004200 */
[C-C-:B-1----:R-:W-:Y:S02]  /*f660*/  PRMT R8, R4.reuse, 0x6420, R5.reuse ;  /* 0x0000642004087816 */ /* 0x142fe40000000005 */
[----:B------:R-:W-:Y:S01]  /*f670*/  PRMT R9, R4, 0x7531, R5 ;  /* 0x0000753104097816 */ /* 0x000fe20000000005 */
[----:B------:R-:W-:Y:S01]  /*f680*/  IMAD.U32 R5, RZ, RZ, UR41 ;  /* 0x00000029ff057e24 */ /* 0x000fe2000f8e00ff */
[C-C-:B------:R-:W-:Y:S02]  /*f690*/  PRMT R10, R6.reuse, 0x6420, R7.reuse ;  /* 0x00006420060a7816 */ /* 0x140fe40000000007 */
[----:B------:R-:W-:Y:S01]  /*f6a0*/  PRMT R11, R6, 0x7531, R7 ;  /* 0x00007531060b7816 */ /* 0x000fe20000000007 */
[----:B------:R-:W-:Y:S01]  /*f6b0*/  VIADD R5, R5, 0x200 ;  /* 0x0000020005057836 */ /* 0x000fe20000000000 */
[----:B------:R-:W-:-:S03]  /*f6c0*/  LOP3.LUT R4, R14, R17, RZ, 0xfc, !PT ;  /* 0x000000110e047212 */ /* 0x000fc600078efcff */
[----:B------:R-:W-:-:S05]  /*f6d0*/  IMAD.IADD R15, R5, 0x1, R15 ;  /* 0x00000001050f7824 */ /* 0x000fca00078e020f */
[----:B------:R1:W-:Y:S04]  /*f6e0*/  STSM.16.M88.4 [R15], R8 ;  /* 0x000000080f007844 */ /* 0x0003e80000000200 */
[----:B------:R-:W2:Y:S01]  /*f6f0*/  LDSM.16.MT88.4 R4, [R4+UR41+0xf200] ;  /* 0x00f200290404783b */ /* 0x000ea20008004200 */
[----:B-1----:R-:W-:-:S04]  /*f700*/  IMAD.U32 R15, RZ, RZ, UR41 ;  /* 0x00000029ff0f7e24 */ /* 0x002fc8000f8e00ff */
[----:B------:R-:W-:-:S04]  /*f710*/  VIADD R15, R15, 0x200 ;  /* 0x000002000f0f7836 */ /* 0x000fc80000000000 */
[C---:B------:R-:W-:Y:S01]  /*f720*/  IMAD.IADD R13, R15.reuse, 0x1, R13 ;  /* 0x000000010f0d7824 */ /* 0x040fe200078e020d */
[C-C-:B--2---:R-:W-:Y:S02]  /*f730*/  PRMT R8, R4.reuse, 0x6420, R5.reuse ;  /* 0x0000642004087816 */ /* 0x144fe40000000005 */
        /* <DEDUP_REMOVED lines=21> */
.L_x_3111:
[----:B-1----:R1:W5:Y:S01]  /*f890*/  LDL R2, [R1+0x4] ;  /* 0x0000040001027983 */ /* 0x0023620000100800 */
[----:B--2---:R2:W-:Y:S01]  /*f8a0*/  SYNCS.ARRIVE.TRANS64.A1T0 RZ, [R12+URZ+0x33450], RZ ;  /* 0x033450ff0cff79a7 */ /* 0x0045e2000810003f */
[----:B------:R-:W-:Y:S01]  /*f8b0*/  BAR.SYNC.DEFER_BLOCKING 0x2, 0x80 ;  /* 0x0082000000007b1d */ /* 0x000fe20000010000 */
[C---:B------:R-:W-:Y:S01]  /*f8c0*/  ISETP.GT.AND P0, PT, R3.reuse, RZ, PT ;  /* 0x000000ff0300720c */ /* 0x040fe20003f04270 */
[----:B------:R-:W-:Y:S02]  /*f8d0*/  VIADD R3, R3, 0xffffffff ;  /* 0xffffffff03037836 */ /* 0x000fe40000000000 */
[----:B--2---:R-:W-:-:S05]  /*f8e0*/  @!P1 VIADD R12, R12, 0x33480 ;  /* 0x000334800c0c9836 */ /* 0x004fca0000000000 */
[----:B------:R-:W-:Y:S01]  /*f8f0*/  @!P1 PRMT R12, RZ, 0x654, R12 ;  /* 0x00000654ff0c9816 */ /* 0x000fe2000000000c */
[----:B------:R-:W-:-:S03]  /*f900*/  IMAD.MOV.U32 R8, RZ, RZ, R19 ;  /* 0x000000ffff087224 */ /* 0x000fc600078e0013 */
[----:B------:R1:W-:Y:S01]  /*f910*/  @!P1 SYNCS.ARRIVE.TRANS64.RED.A1T0 RZ, [R12+URZ], RZ ;  /* 0x000000ff0cff99a7 */ /* 0x0003e2000810043f */
[----:B------:R-:W-:Y:S05]  /*f920*/  @P0 BRA `(.L_x_3112) ;  /* 0xffffffe800040947 */ /* 0x000fea000383ffff */
.L_x_3088:
[----:B------:R-:W-:Y:S04]  /*f930*/  BSSY B0, `(.L_x_3113) ;  /* 0x000000f000007945 */ /* 0x000fe80003800000 */
[----:B------:R-:W-:Y:S05]  /*f940*/  @P1 BRA `(.L_x_3114) ;  /* 0x0000000000341947 */ /* 0x000fea0003800000 */
[----:B------:R-:W2:Y:S01]  /*f950*/  S2R R5, SR_LANEID ;  /* 0x0000000000057919 */ /* 0x000ea20000000000 */
[----:B------:R-:W-:Y:S01]  /*f960*/  VOTEU.ANY UR4, UPT, PT ;  /* 0x0000000000047886 */ /* 0x000fe200038e0100 */
[----:B0----5:R-:W0:Y:S01]  /*f970*/  LDC.64 R2, c[0x0][0xc38] ;  /* 0x00030e00ff027b82 */ /* 0x021e220000000a00 */
[----:B------:R-:W2:Y:S02]  /*f980*/  FLO.U32 R0, UR4 ;  /* 0x0000000400007d00 */ /* 0x000ea400080e0000 */
[----:B--2---:R-:W-:-:S06]  /*f990*/  ISETP.EQ.U32.AND P0, PT, R0, R5, PT ;  /* 0x000000050000720c */ /* 0x004fcc0003f02070 */
[----:B------:R-:W0:Y:S07]  /*f9a0*/  POPC R5, UR4 ;  /* 0x0000000400057d09 */ /* 0x000e2e0008000000 */
[----:B0-----:R-:W2:Y:S01]  /*f9b0*/  @P0 ATOMG.E.ADD.STRONG.GPU PT, R3, desc[UR48][R2.64], R5 ;  /* 0x00000005020309a8 */ /* 0x001ea200081ee1f0 */
[----:B------:R-:W0:Y:S02]  /*f9c0*/  S2R R4, SR_LTMASK ;  /* 0x0000000000047919 */ /* 0x000e240000003900 */
[----:B0-----:R-:W-:-:S04]  /*f9d0*/  LOP3.LUT R4, R4, UR4, RZ, 0xc0, !PT ;  /* 0x0000000404047c12 */ /* 0x001fc8000f8ec0ff */
[----:B------:R-:W0:Y:S01]  /*f9e0*/  POPC R7, R4 ;  /* 0x0000000400077309 */ /* 0x000e220000000000 */
[----:B--2---:R-:W0:Y:S02]  /*f9f0*/  SHFL.IDX PT, R0, R3, R0, 0x1f ;  /* 0x00001f0003007589 */ /* 0x004e2400000e0000 */
[----:B0-----:R-:W-:-:S05]  /*fa00*/  IADD3 R0, R0, UR50, R7 ;  /* 0x0000003200007c10 */ /* 0x001fca000fffe007 */
[----:B------:R2:W-:Y:S02]  /*fa10*/  STL [R1+0x18], R0 ;  /* 0x0000180001007387 */ /* 0x0005e40000100800 */
.L_x_3114:
[----:B------:R-:W-:Y:S05]  /*fa20*/  BSYNC B0 ;  /* 0x0000000000007941 */ /* 0x000fea0003800000 */
.L_x_3113:
[----:B------:R-:W-:-:S06]  /*fa30*/  UISETP.NE.AND UP0, UPT, UR42, 0x3, UPT ;  /* 0x000000032a00788c */ /* 0x000fcc000bf05270 */
[----:B------:R-:W-:-:S13]  /*fa40*/  PLOP3.LUT P0, PT, PT, PT, UP0, 0x80, 0x0 ;  /* 0x000000000000781c */ /* 0x000fda0003f0f008 */
[----:B------:R-:W-:Y:S05]  /*fa50*/  @!P0 BRA `(.L_x_3115) ;  /* 0x0000000000048947 */ /* 0x000fea0003800000 */
[----:B------:R-:W-:Y:S01]  /*fa60*/  BPT.TRAP 0x1 ;  /* 0x000000040000795c */ /* 0x000fe20000300000 */
.L_x_3115:
[----:B--2---:R-:W2:Y:S01]  /*fa70*/  LDL R0, [R1+0x4] ;  /* 0x0000040001007983 */ /* 0x004ea20000100800 */
[----:B0----5:R-:W-:Y:S01]  /*fa80*/  IMAD.U32 R2, RZ, RZ, UR51 ;  /* 0x00000033ff027e24 */ /* 0x021fe2000f8e00ff */
[----:B------:R-:W-:Y:S04]  /*fa90*/  BSSY B0, `(.L_x_3116) ;  /* 0x0000007000007945 */ /* 0x000fe80003800000 */
[----:B------:R-:W-:Y:S02]  /*faa0*/  ISETP.NE.AND P2, PT, R2, 0x3, PT ;  /* 0x000000030200780c */ /* 0x000fe40003f45270 */
[----:B--2---:R-:W-:Y:S02]  /*fab0*/  LOP3.LUT R3, R0, 0x1, RZ, 0x3c, !PT ;  /* 0x0000000100037812 */ /* 0x004fe400078e3cff */
[----:B------:R-:W-:-:S02]  /*fac0*/  LEA R0, R19, UR41, 0x3 ;  /* 0x0000002913007c11 */ /* 0x000fc4000f8e18ff */
[----:B------:R-:W-:-:S04]  /*fad0*/  SHF.L.U32 R3, R3, 0x1f, RZ ;  /* 0x0000001f03037819 */ /* 0x000fc800000006ff */
[----:B------:R-:W0:Y:S02]  /*fae0*/  SYNCS.PHASECHK.TRANS64.TRYWAIT P0, [R0+URZ+0x33470], R3 ;  /* 0x03347003000075a7 */ /* 0x000e24000800017f */
[----:B0-----:R-:W-:Y:S05]  /*faf0*/  @!P0 BRA `(.L_x_3117) ;  /* 0x0000001c00d08947 */ /* 0x001fea0003800000 */
.L_x_3160:
[----:B------:R-:W-:Y:S05]  /*fb00*/  BSYNC B0 ;  /* 0x0000000000007941 */ /* 0x000fea0003800000 */
.L_x_3116:
[----:B------:R-:W-:Y:S05]  /*fb10*/  @!P2 BRA `(.L_x_3118) ;  /* 0x000000000004a947 */ /* 0x000fea0003800000 */
[----:B------:R-:W-:Y:S01]  /*fb20*/  BPT.TRAP 0x1 ;  /* 0x000000040000795c */ /* 0x000fe20000300000 */
.L_x_3118:
[----:B------:R-:W0:Y:S02]  /*fb30*/  LDL R2, [R1+0x4] ;  /* 0x0000040001027983 */ /* 0x000e240000100800 */
[----:B0-----:R-:W-:-:S04]  /*fb40*/  SHF.L.U32 R3, R2, 0x1f, RZ ;  /* 0x0000001f02037819 */ /* 0x001fc800000006ff */
[----:B------:R-:W0:Y:S02]  /*fb50*/  SYNCS.PHASECHK.TRANS64.TRYWAIT P0, [R0+URZ+0x33460], R3 ;  /* 0x03346003000075a7 */ /* 0x000e24000800017f */
[----:B0-----:R-:W-:Y:S05]  /*fb60*/  @!P0 BRA `(.L_x_3119) ;  /* 0x0000001c00c88947 */ /* 0x001fea0003800000 */
.L_x_3161:
[----:B------:R-:W-:Y:S01]  /*fb70*/  IMAD R2, R19, 0x7800, RZ ;  /* 0x0000780013027824 */ /* 0x000fe200078e02ff */
[----:B------:R-:W-:Y:S05]  /*fb80*/  WARPSYNC.ALL ;  /* 0x0000000000007948 */ /* 0x000fea0003800000 */
[C---:B0-----:R-:W-:Y:S01]  /*fb90*/  LOP3.LUT R3, R2.reuse, R17, RZ, 0xfc, !PT ;  /* 0x0000001102037212 */ /* 0x041fe200078efcff */
[----:B------:R-:W-:Y:S02]  /*fba0*/  IMAD.U32 R14, RZ, RZ, UR41 ;  /* 0x00000029ff0e7e24 */ /* 0x000fe4000f8e00ff */
[----:B------:R-:W-:Y:S02]  /*fbb0*/  VIADD R13, R2, 0x2800 ;  /* 0x00002800020d7836 */ /* 0x000fe40000000000 */
[----:B------:R0:W2:Y:S01]  /*fbc0*/  LDSM.16.MT88.4 R4, [R3+UR41+0xf200] ;  /* 0x00f200290304783b */ /* 0x0000a20008004200 */
[----:B------:R-:W-:-:S02]  /*fbd0*/  VIADD R14, R14, 0x200 ;  /* 0x000002000e0e7836 */ /* 0x000fc40000000000 */
[C---:B------:R-:W-:Y:S02]  /*fbe0*/  VIADD R20, R2.reuse, 0x5000 ;  /* 0x0000500002147836 */ /* 0x040fe40000000000 */
[C---:B------:R-:W-:Y:S02]  /*fbf0*/  VIADD R18, R2.reuse, 0x2000 ;  /* 0x0000200002127836 */ /* 0x040fe40000000000 */
[----:B0-----:R-:W-:Y:S01]  /*fc00*/  VIADD R3, R2, 0x800 ;  /* 0x0000080002037836 */ /* 0x001fe20000000000 */
[----:B------:R-:W-:Y:S02]  /*fc10*/  LOP3.LUT R15, R20, R17, RZ, 0xfc, !PT ;  /* 0x00000011140f7212 */ /* 0x000fe400078efcff */
[C-C-:B--2---:R-:W-:Y:S02]  /*fc20*/  PRMT R8, R4.reuse, 0x6420, R5.reuse ;  /* 0x0000642004087816 */ /* 0x144fe40000000005 */
[----:B------:R-:W-:Y:S02]  /*fc30*/  PRMT R9, R4, 0x7531, R5 ;  /* 0x0000753104097816 */ /* 0x000fe40000000005 */
[----:B------:R-:W-:-:S02]  /*fc40*/  LOP3.LUT R4, R2, R16, RZ, 0xfc, !PT ;  /* 0x0000001002047212 */ /* 0x000fc400078efcff */
[C-C-:B------:R-:W-:Y:S02]  /*fc50*/  PRMT R10, R6.reuse, 0x6420, R7.reuse ;  /* 0x00006420060a7816 */ /* 0x140fe40000000007 */
[----:B------:R-:W-:Y:S01]  /*fc60*/  PRMT R11, R6, 0x7531, R7 ;  /* 0x00007531060b7816 */ /* 0x000fe20000000007 */
[----:B-1----:R-:W-:Y:S01]  /*fc70*/  IMAD.IADD R12, R14, 0x1, R4 ;  /* 0x000000010e0c7824 */ /* 0x002fe200078e0204 */
[C---:B------:R-:W-:Y:S02]  /*fc80*/  LOP3.LUT R4, R13.reuse, R17, RZ, 0xfc, !PT ;  /* 0x000000110d047212 */ /* 0x040fe400078efcff */
[----:B------:R-:W-:Y:S02]  /*fc90*/  LOP3.LUT R13, R13, R16, RZ, 0xfc, !PT ;  /* 0x000000100d0d7212 */ /* 0x000fe400078efcff */
[----:B------:R0:W-:Y:S04]  /*fca0*/  STSM.16.M88.4 [R12], R8 ;  /* 0x000000080c007844 */ /* 0x0001e80000000200 */
[----:B------:R-:W1:Y:S01]  /*fcb0*/  LDSM.16.MT88.4 R4, [R4+UR41+0xf200] ;  /* 0x00f200290404783b */ /* 0x000e620008004200 */
[----:B0-----:R-:W-:Y:S01]  /*fcc0*/  VIADD R12, R2, 0x1000 ;  /* 0x00001000020c7836 */ /* 0x001fe20000000000 */
[----:B-1----:R-:W-:-:S02]  /*fcd0*/  PRMT R8, R4, 0x6420, R5 ;  /* 0x0000642004087816 */ /* 0x002fc40000000005 */
[----:B------:R-:W-:Y:S02]  /*fce0*/  PRMT R9, R4, 0x7531, R5 ;  /* 0x0000753104097816 */ /* 0x000fe40000000005 */
[----:B------:R-:W-:Y:S02]  /*fcf0*/  LOP3.LUT R5, R3, R16, RZ, 0xfc, !PT ;  /* 0x0000001003057212 */ /* 0x000fe400078efcff */
[C-C-:B------:R-:W-:Y:S02]  /*fd00*/  PRMT R10, R6.reuse, 0x6420, R7.reuse ;  /* 0x00006420060a7816 */ /* 0x140fe40000000007 */
[----:B------:R-:W-:Y:S01]  /*fd10*/  PRMT R11, R6, 0x7531, R7 ;  /* 0x00007531060b7816 */ /* 0x000fe20000000007 */
[----:B------:R-:W-:-:S05]  /*fd20*/  IMAD.IADD R14, R14, 0x1, R5 ;  /* 0x000000010e0e7824 */ /* 0x000fca00078e0205 */
[----:B------:R-:W-:Y:S04]  /*fd30*/  STSM.16.M88.4 [R14], R8 ;  /* 0x000000080e007844 */ /* 0x000fe80000000200 */
[----:B------:R0:W1:Y:S02]  /*fd40*/  LDSM.16.MT88.4 R4, [R15+UR41+0xf200] ;  /* 0x00f200290f04783b */ /* 0x0000640008004200 */
[----:B0-----:R-:W-:-:S04]  /*fd50*/  IMAD.U32 R15, RZ, RZ, UR41 ;  /* 0x00000029ff0f7e24 */ /* 0x001fc8000f8e00ff */
[----:B------:R-:W-:Y:S02]  /*fd60*/  VIADD R15, R15, 0x200 ;  /* 0x000002000f0f7836 */ /* 0x000fe40000000000 */
[----:B------:R-:W-:Y:S01]  /*fd70*/  VIADD R14, R2, 0x1800 ;  /* 0x00001800020e7836 */ /* 0x000fe20000000000 */
        /* <DEDUP_REMOVED lines=8> */
[----:B------:R-:W-:Y:S01]  /*fe00*/  STSM.16.M88.4 [R4], R8 ;  /* 0x0000000804007844 */ /* 0x000fe20000000200 */
[-C--:B------:R-:W-:Y:S02]  /*fe10*/  LOP3.LUT R12, R12, R17.reuse, RZ, 0xfc, !PT ;  /* 0x000000110c0c7212 */ /* 0x080fe400078efcff */
[----:B------:R-:W-:Y:S01]  /*fe20*/  IMAD.IADD R3, R15, 0x1, R3 ;  /* 0x000000010f037824 */ /* 0x000fe200078e0203 */
[----:B------:R-:W0:Y:S01]  /*fe30*/  LDSM.16.MT88.4 R4, [R5+UR41+0xf200] ;  /* 0x00f200290504783b */ /* 0x000e220008004200 */
[----:B------:R-:W-:Y:S02]  /*fe40*/  LOP3.LUT R14, R14, R17, RZ, 0xfc, !PT ;  /* 0x000000110e0e7212 */ /* 0x000fe400078efcff */
[C-C-:B0-----:R-:W-:Y:S02]  /*fe50*/  PRMT R8, R4.reuse, 0x6420, R5.reuse ;  /* 0x0000642004087816 */ /* 0x141fe40000000005 */
[----:B------:R-:W-:-:S02]  /*fe60*/  PRMT R9, R4, 0x7531, R5 ;  /* 0x0000753104097816 */ /* 0x000fc40000000005 */
[C-C-:B------:R-:W-:Y:S02]  /*fe70*/  PRMT R10, R6.reuse, 0x6420, R7.reuse ;  /* 0x00006420060a7816 */ /* 0x140fe40000000007 */
[----:B------:R-:W-:-:S05]  /*fe80*/  PRMT R11, R6, 0x7531, R7 ;  /* 0x00007531060b7816 */ /* 0x000fca0000000007 */
[----:B------:R0:W-:Y:S02]  /*fe90*/  STSM.16.M88.4 [R3], R8 ;  /* 0x0000000803007844 */ /* 0x0001e40000000200 */
[----:B0-----:R-:W-:-:S05]  /*fea0*/  VIADD R3, R2, 0x3000 ;  /* 0x0000300002037836 */ /* 0x001fca0000000000 */
[C---:B------:R-:W-:Y:S02]  /*feb0*/  LOP3.LUT R6, R3.reuse, R17, RZ, 0xfc, !PT ;  /* 0x0000001103067212 */ /* 0x040fe400078efcff */
[----:B------:R-:W-:-:S04]  /*fec0*/  LOP3.LUT R3, R3, R16, RZ, 0xfc, !PT ;  /* 0x0000001003037212 */ /* 0x000fc800078efcff */
[----:B------:R-:W0:Y:S02]  /*fed0*/  LDSM.16.MT88.4 R4, [R6+UR41+0xf200] ;  /* 0x00f200290604783b */ /* 0x000e240008004200 */
[C-C-:B0-----:R-:W-:Y:S02]  /*fee0*/  PRMT R8, R4.reuse, 0x6420, R5.reuse ;  /* 0x0000642004087816 */ /* 0x141fe40000000005 */
        /* <DEDUP_REMOVED lines=9> */
[----:B------:R-:W-:-:S03]  /*ff80*/  LOP3.LUT R15, R15, R16, RZ, 0xfc, !PT ;  /* 0x000000100f0f7212 */ /* 0x000fc600078efcff */
[----:B------:R-:W0:Y:S02]  /*ff90*/  LDSM.16.MT88.4 R4, [R21+UR41+0xf200] ;  /* 0x00f200291504783b */ /* 0x000e240008004200 */
[C-C-:B0-----:R-:W-:Y:S02]  /*ffa0*/  PRMT R8, R4.reuse, 0x6420, R5.reuse ;  /* 0x0000642004087816 */ /* 0x141fe40000000005 */
[----:B------:R-:W-:Y:S01]  /*ffb0*/  PRMT R9, R4, 0x7531, R5 ;  /* 0x0000753104097816 */ /* 0x000fe20000000005 */
[----:B------:R-:W-:Y:S01]  /*ffc0*/  IMAD.U32 R5, RZ, RZ, UR41 ;  /* 0x00000029ff057e24 */ /* 0x000fe2000f8e00ff */
[C-C-:B------:R-:W-:Y:S02]  /*ffd0*/  PRMT R10, R6.reuse, 0x6420, R7.reuse ;  /* 0x00006420060a7816 */ /* 0x140fe40000000007 */
[----:B------:R-:W-:Y:S01]  /*ffe0*/  PRMT R11, R6, 0x7531, R7 ;  /* 0x00007531060b7816 */ /* 0x000fe20000000007 */
[----:B------:R-:W-:-:S04]  /*fff0*/  VIADD R5, R5, 0x200 ;  /* 0x0000020005057836 */ /* 0x000fc80000000000 */
[----:B------:R-:W-:-:S05]  /*10000*/  IMAD.IADD R13, R5, 0x1, R13 ;  /* 0x00000001050d7824 */ /* 0x000fca00078e020d */
[----:B------:R0:W-:Y:S04]  /*10010*/  STSM.16.M88.4 [R13], R8 ;  /* 0x000000080d007844 */ /* 0x0001e80000000200 */
[----:B------:R-:W1:Y:S01]  /*10020*/  LDSM.16.MT88.4 R4, [R12+UR41+0xf200] ;  /* 0x00f200290c04783b */ /* 0x000e620008004200 */
[----:B0-----:R-:W-:-:S04]  /*10030*/  IMAD.U32 R13, RZ, RZ, UR41 ;  /* 0x00000029ff0d7e24 */ /* 0x001fc8000f8e00ff */
[----:B------:R-:W-:-:S04]  /*10040*/  VIADD R13, R13, 0x200 ;  /* 0x000002000d0d7836 */ /* 0x000fc80000000000 */
[----:B------:R-:W-:Y:S01]  /*10050*/  IMAD.IADD R3, R13, 0x1, R3 ;  /* 0x000000010d037824 */ /* 0x000fe200078e0203 */
[C-C-:B-1----:R-:W-:Y:S02]  /*10060*/  PRMT R8, R4.reuse, 0x6420, R5.reuse ;  /* 0x0000642004087816 */ /* 0x142fe40000000005 */
[----:B------:R-:W-:Y:S02]  /*10070*/  PRMT R9, R4, 0x7531, R5 ;  /* 0x0000753104097816 */ /* 0x000fe40000000005 */
[C-C-:B------:R-:W-:Y:S02]  /*10080*/  PRMT R10, R6.reuse, 0x6420, R7.reuse ;  /* 0x00006420060a7816 */ /* 0x140fe40000000007 */
[----:B------:R-:W-:-:S05]  /*10090*/  PRMT R11, R6, 0x7531, R7 ;  /* 0x00007531060b7816 */ /* 0x000fca0000000007 */
[----:B------:R0:W-:Y:S02]  /*100a0*/  STSM.16.M88.4 [R3], R8 ;  /* 0x0000000803007844 */ /* 0x0001e40000000200 */
[----:B0-----:R-:W-:-:S05]  /*100b0*/  VIADD R3, R2, 0x3800 ;  /* 0x0000380002037836 */ /* 0x001fca0000000000 */
[C---:B------:R-:W-:Y:S02]  /*100c0*/  LOP3.LUT R21, R3.reuse, R17, RZ, 0xfc, !PT ;  /* 0x0000001103157212 */ /* 0x040fe400078efcff */
[----:B------:R-:W-:-:S03]  /*100d0*/  LOP3.LUT R3, R3, R16, RZ, 0xfc, !PT ;  /* 0x0000001003037212 */ /* 0x000fc600078efcff */
[----:B------:R-:W0:Y:S02]  /*100e0*/  LDSM.16.MT88.4 R4, [R21+UR41+0xf200] ;  /* 0x00f200291504783b */ /* 0x000e240008004200 */
[----:B------:R-:W-:Y:S02]  /*100f0*/  IMAD.IADD R3, R13, 0x1, R3 ;  /* 0x000000010d037824 */ /* 0x000fe400078e0203 */
[----:B------:R-:W-:-:S05]  /*10100*/  VIADD R13, R2, 0x6000 ;  /* 0x00006000020d7836 */ /* 0x000fca0000000000 */
[C---:B------:R-:W-:Y:S02]  /*10110*/  LOP3.LUT R12, R13.reuse, R17, RZ, 0xfc, !PT ;  /* 0x000000110d0c7212 */ /* 0x040fe400078efcff */
[----:B------:R-:W-:Y:S02]  /*10120*/  LOP3.LUT R13, R13, R16, RZ, 0xfc, !PT ;  /* 0x000000100d0d7212 */ /* 0x000fe400078efcff */
[C-C-:B0-----:R-:W-:Y:S02]  /*10130*/  PRMT R8, R4.reuse, 0x6420, R5.reuse ;  /* 0x0000642004087816 */ /* 0x141fe40000000005 */
[----:B------:R-:W-:Y:S02]  /*10140*/  PRMT R9, R4, 0x7531, R5 ;  /* 0x0000753104097816 */ /* 0x000fe40000000005 */
[C-C-:B------:R-:W-:Y:S02]  /*10150*/  PRMT R10, R6.reuse, 0x6420, R7.reuse ;  /* 0x00006420060a7816 */ /* 0x140fe40000000007 */
[----:B------:R-:W-:-:S05]  /*10160*/  PRMT R11, R6, 0x7531, R7 ;  /* 0x00007531060b7816 */ /* 0x000fca0000000007 */
[----:B------:R-:W-:Y:S04]  /*10170*/  STSM.16.M88.4 [R3], R8 ;  /* 0x0000000803007844 */ /* 0x000fe80000000200 */
[----:B------:R0:W1:Y:S02]  /*10180*/  LDSM.16.MT88.4 R4, [R12+UR41+0xf200] ;  /* 0x00f200290c04783b */ /* 0x0000640008004200 */
[----:B0-----:R-:W-:Y:S02]  /*10190*/  IMAD.U32 R12, RZ, RZ, UR41 ;  /* 0x00000029ff0c7e24 */ /* 0x001fe4000f8e00ff */
[----:B------:R-:W-:Y:S02]  /*101a0*/  VIADD R3, R2, 0x4000 ;  /* 0x0000400002037836 */ /* 0x000fe40000000000 */
[----:B------:R-:W-:-:S03]  /*101b0*/  VIADD R12, R12, 0x200 ;  /* 0x000002000c0c7836 */ /* 0x000fc60000000000 */
[C---:B------:R-:W-:Y:S02]  /*101c0*/  LOP3.LUT R21, R3.reuse, R17, RZ, 0xfc, !PT ;  /* 0x0000001103157212 */ /* 0x040fe400078efcff */
[C-C-:B-1----:R-:W-:Y:S02]  /*101d0*/  PRMT R8, R4.reuse, 0x6420, R5.reuse ;  /* 0x0000642004087816 */ /* 0x142fe40000000005 */
[----:B------:R-:W-:Y:S02]  /*101e0*/  PRMT R9, R4, 0x7531, R5 ;  /* 0x0000753104097816 */ /* 0x000fe40000000005 */
[-C--:B------:R-:W-:Y:S02]  /*101f0*/  LOP3.LUT R4, R3, R16.reuse, RZ, 0xfc, !PT ;  /* 0x0000001003047212 */ /* 0x080fe400078efcff */
[C-C-:B------:R-:W-:Y:S02]  /*10200*/  PRMT R10, R6.reuse, 0x6420, R7.reuse ;  /* 0x00006420060a7816 */ /* 0x140fe40000000007 */
[----:B------:R-:W-:Y:S01]  /*10210*/  PRMT R11, R6, 0x7531, R7 ;  /* 0x00007531060b7816 */ /* 0x000fe20000000007 */
[----:B------:R-:W-:Y:S01]  /*10220*/  IMAD.IADD R4, R12, 0x1, R4 ;  /* 0x000000010c047824 */ /* 0x000fe200078e0204 */
[----:B------:R-:W-:Y:S01]  /*10230*/  LOP3.LUT R3, R20, R16, RZ, 0xfc, !PT ;  /* 0x0000001014037212 */ /* 0x000fe200078efcff */
[----:B------:R-:W-:-:S03]  /*10240*/  VIADD R12, R2, 0x4800 ;  /* 0x00004800020c7836 */ /* 0x000fc60000000000 */
[----:B------:R-:W-:Y:S04]  /*10250*/  STSM.16.M88.4 [R4], R8 ;  /* 0x0000000804007844 */ /* 0x000fe80000000200 */
[----:B------:R0:W1:Y:S02]  /*10260*/  LDSM.16.MT88.4 R4, [R14+UR41+0xf200] ;  /* 0x00f200290e04783b */ /* 0x0000640008004200 */
[----:B0-----:R-:W-:-:S04]  /*10270*/  IMAD.U32 R14, RZ, RZ, UR41 ;  /* 0x00000029ff0e7e24 */ /* 0x001fc8000f8e00ff */
[----:B------:R-:W-:-:S04]  /*10280*/  VIADD R14, R14, 0x200 ;  /* 0x000002000e0e7836 */ /* 0x000fc80000000000 */
[----:B------:R-:W-:Y:S01]  /*10290*/  IMAD.IADD R3, R14, 0x1, R3 ;  /* 0x000000010e037824 */ /* 0x000fe200078e0203 */
[C-C-:B-1----:R-:W-:Y:S02]  /*102a0*/  PRMT R8, R4.reuse, 0x6420, R5.reuse ;  /* 0x0000642004087816 */ /* 0x142fe40000000005 */
[----:B------:R-:W-:Y:S02]  /*102b0*/  PRMT R9, R4, 0x7531, R5 ;  /* 0x0000753104097816 */ /* 0x000fe40000000005 */
[----:B------:R-:W-:Y:S02]  /*102c0*/  LOP3.LUT R4, R12, R16, RZ, 0xfc, !PT ;  /* 0x000000100c047212 */ /* 0x000fe400078efcff */
[C-C-:B------:R-:W-:Y:S02]  /*102d0*/  PRMT R10, R6.reuse, 0x6420, R7.reuse ;  /* 0x00006420060a7816 */ /* 0x140fe40000000007 */
[----:B------:R-:W-:Y:S01]  /*102e0*/  PRMT R11, R6, 0x7531, R7 ;  /* 0x00007531060b7816 */ /* 0x000fe20000000007 */
[----:B------:R-:W-:Y:S01]  /*102f0*/  IMAD.IADD R4, R14, 0x1, R4 ;  /* 0x000000010e047824 */ /* 0x000fe200078e0204 */
[----:B------:R-:W-:-:S04]  /*10300*/  LOP3.LUT R12, R12, R17, RZ, 0xfc, !PT ;  /* 0x000000110c0c7212 */ /* 0x000fc800078efcff */
[----:B------:R-:W-:Y:S04]  /*10310*/  STSM.16.M88.4 [R4], R8 ;  /* 0x0000000804007844 */ /* 0x000fe80000000200 */
[----:B------:R-:W0:Y:S02]  /*10320*/  LDSM.16.MT88.4 R4, [R21+UR41+0xf200] ;  /* 0x00f200291504783b */ /* 0x000e240008004200 */
[C-C-:B0-----:R-:W-:Y:S02]  /*10330*/  PRMT R8, R4.reuse, 0x6420, R5.reuse ;  /* 0x0000642004087816 */ /* 0x141fe40000000005 */
[----:B------:R-:W-:Y:S02]  /*10340*/  PRMT R9, R4, 0x7531, R5 ;  /* 0x0000753104097816 */ /* 0x000fe40000000005 */
[----:B------:R-:W-:-:S02]  /*10350*/  PRMT R10, R6, 0x6420, R7 ;  /* 0x00006420060a7816 */ /* 0x000fc40000000007 */
[----:B------:R-:W-:-:S05]  /*10360*/  PRMT R11, R6, 0x7531, R7 ;  /* 0x00007531060b7816 */ /* 0x000fca0000000007 */
[----:B------:R0:W-:Y:S02]  /*10370*/  STSM.16.M88.4 [R3], R8 ;  /* 0x0000000803007844 */ /* 0x0001e40000000200 */
[C---:B0-----:R-:W-:Y:S02]  /*10380*/  VIADD R3, R2.reuse, 0x6800 ;  /* 0x0000680002037836 */ /* 0x041fe40000000000 */
[----:B------:R-:W-:-:S03]  /*10390*/  VIADD R2, R2, 0x7000 ;  /* 0x0000700002027836 */ /* 0x000fc60000000000 */
[C---:B------:R-:W-:Y:S02]  /*103a0*/  LOP3.LUT R14, R3.reuse, R17, RZ, 0xfc, !PT ;  /* 0x00000011030e7212 */ /* 0x040fe400078efcff */
[----:B------:R-:W-:-:S03]  /*103b0*/  LOP3.LUT R3, R3, R16, RZ, 0xfc, !PT ;  /* 0x0000001003037212 */ /* 0x000fc600078efcff */
[----:B------:R0:W1:Y:S02]  /*103c0*/  LDSM.16.MT88.4 R4, [R14+UR41+0xf200] ;  /* 0x00f200290e04783b */ /* 0x0000640008004200 */
[----:B0-----:R-:W-:-:S04]  /*103d0*/  IMAD.U32 R14, RZ, RZ, UR41 ;  /* 0x00000029ff0e7e24 */ /* 0x001fc8000f8e00ff */
[----:B------:R-:W-:-:S04]  /*103e0*/  VIADD R14, R14, 0x200 ;  /* 0x000002000e0e7836 */ /* 0x000fc80000000000 */
[C---:B------:R-:W-:Y:S02]  /*103f0*/  IMAD.IADD R15, R14.reuse, 0x1, R15 ;  /* 0x000000010e0f7824 */ /* 0x040fe400078e020f */
[C---:B------:R-:W-:Y:S02]  /*10400*/  IMAD.IADD R13, R14.reuse, 0x1, R13 ;  /* 0x000000010e0d7824 */ /* 0x040fe400078e020d */
[----:B------:R-:W-:Y:S01]  /*10410*/  IMAD.IADD R3, R14, 0x1, R3 ;  /* 0x000000010e037824 */ /* 0x000fe200078e0203 */
[C-C-:B-1----:R-:W-:Y:S02]  /*10420*/  PRMT R8, R4.reuse, 0x6420, R5.reuse ;  /* 0x0000642004087816 */ /* 0x142fe40000000005 */
[----:B------:R-:W-:Y:S02]  /*10430*/  PRMT R9, R4, 0x7531, R5 ;  /* 0x0000753104097816 */ /* 0x000fe40000000005 */
[C-C-:B------:R-:W-:Y:S02]  /*10440*/  PRMT R10, R6.reuse, 0x6420, R7.reuse ;  /* 0x00006420060a7816 */ /* 0x140fe40000000007 */
[----:B------:R-:W-:-:S05]  /*10450*/  PRMT R11, R6, 0x7531, R7 ;  /* 0x00007531060b7816 */ /* 0x000fca0000000007 */
[----:B------:R-:W-:Y:S04]  /*10460*/  STSM.16.M88.4 [R15], R8 ;  /* 0x000000080f007844 */ /* 0x000fe80000000200 */
[----:B------:R-:W0:Y:S02]  /*10470*/  LDSM.16.MT88.4 R4, [R18+UR41+0xf200] ;  /* 0x00f200291204783b */ /* 0x000e240008004200 */
[C-C-:B0-----:R-:W-:Y:S02]  /*10480*/  PRMT R8, R4.reuse, 0x6420, R5.reuse ;  /* 0x0000642004087816 */ /* 0x141fe40000000005 */
[----:B------:R-:W-:Y:S02]  /*10490*/  PRMT R9, R4, 0x7531, R5 ;  /* 0x0000753104097816 */ /* 0x000fe40000000005 */
[----:B------:R-:W-:-:S02]  /*104a0*/  PRMT R10, R6, 0x6420, R7 ;  /* 0x00006420060a7816 */ /* 0x000fc40000000007 */
[----:B------:R-:W-:-:S05]  /*104b0*/  PRMT R11, R6, 0x7531, R7 ;  /* 0x00007531060b7816 */ /* 0x000fca0000000007 */
[----:B------:R-:W-:Y:S04]  /*104c0*/  STSM.16.M88.4 [R13], R8 ;  /* 0x000000080d007844 */ /* 0x000fe80000000200 */
[----:B------:R-:W0:Y:S02]  /*104d0*/  LDSM.16.MT88.4 R4, [R12+UR41+0xf200] ;  /* 0x00f200290c04783b */ /* 0x000e240008004200 */
[C-C-:B0-----:R-:W-:Y:S02]  /*104e0*/  PRMT R8, R4.reuse, 0x6420, R5.reuse ;  /* 0x0000642004087816 */ /* 0x141fe40000000005 */
[----:B------:R-:W-:Y:S02]  /*104f0*/  PRMT R9, R4, 0x7531, R5 ;  /* 0x0000753104097816 */ /* 0x000fe40000000005 */
[----:B------:R-:W-:-:S02]  /*10500*/  PRMT R10, R6, 0x6420, R7 ;  /* 0x00006420060a7816 */ /* 0x000fc40000000007 */
[----:B------:R-:W-:Y:S02]  /*10510*/  PRMT R11, R6, 0x7531, R7 ;  /* 0x00007531060b7816 */ /* 0x000fe40000000007 */
[C---:B------:R-:W-:Y:S02]  /*10520*/  LOP3.LUT R4, R2.reuse, R17, RZ, 0xfc, !PT ;  /* 0x0000001102047212 */ /* 0x040fe400078efcff */
[----:B------:R-:W-:Y:S01]  /*10530*/  LOP3.LUT R2, R2, R16, RZ, 0xfc, !PT ;  /* 0x0000001002027212 */ /* 0x000fe200078efcff */
[----:B------:R-:W-:Y:S04]  /*10540*/  STSM.16.M88.4 [R3], R8 ;  /* 0x0000000803007844 */ /* 0x000fe80000000200 */
[----:B------:R-:W0:Y:S01]  /*10550*/  LDSM.16.MT88.4 R4, [R4+UR41+0xf200] ;  /* 0x00f200290404783b */ /* 0x000e220008004200 */
[----:B------:R-:W-:Y:S01]  /*10560*/  IMAD.IADD R2, R14, 0x1, R2 ;  /* 0x000000010e027824 */ /* 0x000fe200078e0202 */
[----:B0-----:R-:W-:-:S02]  /*10570*/  PRMT R8, R4, 0x6420, R5 ;  /* 0x0000642004087816 */ /* 0x001fc40000000005 */
        /* <DEDUP_REMOVED lines=12> */
.L_x_3120:
[----:B------:R-:W2:Y:S01]  /*10640*/  LDL.LU R3, [R1+0x4] ;  /* 0x0000040001037983 */ /* 0x000ea20000300800 */
[----:B-1----:R1:W-:Y:S01]  /*10650*/  SYNCS.ARRIVE.TRANS64.A1T0 RZ, [R0+URZ+0x33450], RZ ;  /* 0x033450ff00ff79a7 */ /* 0x0023e2000810003f */
[----:B------:R-:W-:Y:S02]  /*10660*/  VIADD R19, R19, 0x1 ;  /* 0x0000000113137836 */ /* 0x000fe40000000000 */
[----:B0-----:R-:W-:Y:S01]  /*10670*/  @!P1 VIADD R2, R0, 0x33480 ;  /* 0x0003348000029836 */ /* 0x001fe20000000000 */
[----:B------:R-:W-:Y:S02]  /*10680*/  BAR.SYNC.DEFER_BLOCKING 0x2, 0x80 ;  /* 0x0082000000007b1d */ /* 0x000fe40000010000 */
[----:B------:R-:W-:Y:S02]  /*10690*/  ISETP.NE.AND P0, PT, R19, 0x2, PT ;  /* 0x000000021300780c */ /* 0x000fe40003f05270 */
[----:B------:R-:W-:Y:S02]  /*106a0*/  @!P1 PRMT R2, RZ, 0x654, R2 ;  /* 0x00000654ff029816 */ /* 0x000fe40000000002 */
[----:B-1----:R-:W-:-:S02]  /*106b0*/  SEL R0, RZ, 0x1, P0 ;  /* 0x00000001ff007807 */ /* 0x002fc40000000000 */
[----:B------:R-:W-:Y:S01]  /*106c0*/  SEL R19, R19, RZ, P0 ;  /* 0x000000ff13137207 */ /* 0x000fe20000000000 */
[----:B------:R0:W-:Y:S01]  /*106d0*/  @!P1 SYNCS.ARRIVE.TRANS64.RED.A1T0 RZ, [R2+URZ], RZ ;  /* 0x000000ff02ff99a7 */ /* 0x0001e2000810043f */
[----:B--2---:R-:W-:-:S05]  /*106e0*/  LOP3.LUT R3, R3, R0, RZ, 0x3c, !PT ;  /* 0x0000000003037212 */ /* 0x004fca00078e3cff */
[----:B------:R0:W-:Y:S02]  /*106f0*/  STL [R1+0x4], R3 ;  /* 0x0000040301007387 */ /* 0x0001e40000100800 */
.L_x_3072:
[----:B------:R-:W-:Y:S05]  /*10700*/  BSYNC B6 ;  /* 0x0000000000067941 */ /* 0x000fea0003800000 */
.L_x_3070:
[----:B-1----:R-:W2:Y:S02]  /*10710*/  LDL R0, [R1+0x20] ;  /* 0x0000200001007983 */ /* 0x002ea40000100800 */
        /* <DEDUP_REMOVED lines=8> */
[----:B0-----:R-:W-:Y:S02]  /*107a0*/  IMAD.MOV.U32 R2, RZ, RZ, R7 ;  /* 0x000000ffff027224 */ /* 0x001fe400078e0007 */
[----:B------:R-:W-:-:S03]  /*107b0*/  IMAD.MOV.U32 R0, RZ, RZ, R6 ;  /* 0x000000ffff007224 */ /* 0x000fc600078e0006 */
[----:B------:R-:W-:Y:S02]  /*107c0*/  R2UR UR52, R2 ;  /* 0x00000000023472ca */ /* 0x000fe400000e0000 */
[----:B------:R-:W-:Y:S01]  /*107d0*/  R2UR UR38, R0 ;  /* 0x00000000002672ca */ /* 0x000fe200000e0000 */
[----:B------:R-:W-:Y:S06]  /*107e0*/  BAR.ARV 0x4, 0x180 ;  /* 0x0106000000007b1d */ /* 0x000fec0000002000 */
[----:B------:R-:W-:Y:S08]  /*107f0*/  BRA `(.L_x_3122) ;  /* 0x00000008003c7947 */ /* 0x000ff00003800000 */
.L_x_3121:
[----:B0-----:R-:W0:Y:S01]  /*10800*/  S2R R2, SR_TID.X ;  /* 0x0000000000027919 */ /* 0x001e220000002100 */
[----:B------:R-:W-:Y:S01]  /*10810*/  ULDC UR4, c[0x0][0xc14] ;  /* 0x0003050000047ab9 */ /* 0x000fe20000000800 */
[----:B------:R-:W2:Y:S01]  /*10820*/  LDL.LU R0, [R1+0x18] ;  /* 0x0000180001007983 */ /* 0x000ea20000300800 */
[----:B------:R-:W-:Y:S01]  /*10830*/  IMAD.MOV.U32 R4, RZ, RZ, RZ ;  /* 0x000000ffff047224 */ /* 0x000fe200078e00ff */
[----:B0-----:R-:W-:-:S04]  /*10840*/  LOP3.LUT R9, R2, 0x1f, RZ, 0xc0, !PT ;  /* 0x0000001f02097812 */ /* 0x001fc800078ec0ff */
[C---:B------:R-:W-:Y:S01]  /*10850*/  ISETP.NE.AND P0, PT, R9.reuse, 0x1f, PT ;  /* 0x0000001f0900780c */ /* 0x040fe20003f05270 */
[----:B------:R-:W-:-:S05]  /*10860*/  VIADD R5, R9, UR52 ;  /* 0x0000003409057c36 */ /* 0x000fca0008000000 */
[----:B------:R-:W-:Y:S01]  /*10870*/  ISETP.GE.OR P1, PT, R5, UR4, !P0 ;  /* 0x0000000405007c0c */ /* 0x000fe2000c726670 */
[----:B------:R-:W-:-:S12]  /*10880*/  ULDC UR4, c[0x0][0xc14] ;  /* 0x0003050000047ab9 */ /* 0x000fd80000000800 */
[----:B------:R-:W0:Y:S02]  /*10890*/  @!P1 LDC.64 R2, c[0x0][0xc58] ;  /* 0x00031600ff029b82 */ /* 0x000e240000000a00 */
[----:B0-----:R-:W-:-:S05]  /*108a0*/  @!P1 IMAD.WIDE R2, R5, 0x4, R2 ;  /* 0x0000000405029825 */ /* 0x001fca00078e0202 */
[----:B------:R-:W3:Y:S01]  /*108b0*/  @!P1 LDG.E R4, desc[UR48][R2.64] ;  /* 0x0000003002049981 */ /* 0x000ee2000c1e1900 */
[C---:B------:R-:W-:Y:S02]  /*108c0*/  ISETP.NE.AND P1, PT, R9.reuse, RZ, PT ;  /* 0x000000ff0900720c */ /* 0x040fe40003f25270 */
[C---:B------:R-:W-:Y:S02]  /*108d0*/  ISETP.GE.U32.AND P2, PT, R9.reuse, 0x2, PT ;  /* 0x000000020900780c */ /* 0x040fe40003f46070 */
[C---:B------:R-:W-:Y:S02]  /*108e0*/  ISETP.GE.U32.AND P3, PT, R9.reuse, 0x4, PT ;  /* 0x000000040900780c */ /* 0x040fe40003f66070 */
[C---:B------:R-:W-:Y:S02]  /*108f0*/  ISETP.GE.U32.AND P4, PT, R9.reuse, 0x8, PT ;  /* 0x000000080900780c */ /* 0x040fe40003f86070 */
[----:B------:R-:W-:Y:S01]  /*10900*/  ISETP.GE.U32.AND P5, PT, R9, 0x10, PT ;  /* 0x000000100900780c */ /* 0x000fe20003fa6070 */
[----:B--2---:R-:W-:-:S02]  /*10910*/  IMAD.MOV.U32 R8, RZ, RZ, R0 ;  /* 0x000000ffff087224 */ /* 0x004fc400078e0000 */
        /* <DEDUP_REMOVED lines=12> */
[----:B------:R-:W0:Y:S04]  /*109e0*/  SHFL.UP PT, R2, R7, 0x10, RZ ;  /* 0x0600000007027989 */ /* 0x000e2800000e00ff */
[----:B------:R-:W-:Y:S01]  /*109f0*/  SHFL.IDX PT, R9, R8, 0x1, 0x1f ;  /* 0x00201f0008097f89 */ /* 0x000fe200000e0000 */
[----:B0-----:R-:W-:-:S05]  /*10a00*/  SEL R2, R2, RZ, P5 ;  /* 0x000000ff02027207 */ /* 0x001fca0002800000 */
[----:B------:R-:W-:Y:S02]  /*10a10*/  IMAD.IADD R3, R7, 0x1, R2 ;  /* 0x0000000107037824 */ /* 0x000fe400078e0202 */
[----:B------:R-:W0:Y:S03]  /*10a20*/  LDC R2, c[0x0][0xc10] ;  /* 0x00030400ff027b82 */ /* 0x000e260000000800 */
[----:B------:R-:W0:Y:S04]  /*10a30*/  SHFL.IDX PT, R5, R3, 0x1f, 0x1f ;  /* 0x03e01f0003057f89 */ /* 0x000e2800000e0000 */
[----:B------:R-:W1:Y:S01]  /*10a40*/  SHFL.IDX PT, R0, R8, RZ, 0x1f ;  /* 0x00001fff08007589 */ /* 0x000e6200000e0000 */
[----:B0-----:R-:W-:-:S04]  /*10a50*/  IMAD R6, R5, R2, RZ ;  /* 0x0000000205067224 */ /* 0x001fc800078e02ff */
[----:B------:R-:W-:-:S05]  /*10a60*/  IMAD.IADD R5, R9, 0x1, R6 ;  /* 0x0000000109057824 */ /* 0x000fca00078e0206 */
[----:B-1----:R-:W-:-:S13]  /*10a70*/  ISETP.GT.AND P6, PT, R5, R0, PT ;  /* 0x000000000500720c */ /* 0x002fda0003fc4270 */
[----:B------:R-:W-:Y:S05]  /*10a80*/  @P6 BRA `(.L_x_3123) ;  /* 0x0000000000906947 */ /* 0x000fea0003800000 */
.L_x_3127:
[----:B------:R-:W-:-:S04]  /*10a90*/  UIADD3 UR52, UR52, 0x1f, URZ ;  /* 0x0000001f34347890 */ /* 0x000fc8000fffe03f */
[----:B------:R-:W-:-:S06]  /*10aa0*/  UISETP.GE.AND UP0, UPT, UR52, UR4, UPT ;  /* 0x000000043400728c */ /* 0x000fcc000bf06270 */
[----:B------:R-:W-:-:S13]  /*10ab0*/  PLOP3.LUT P6, PT, PT, PT, UP0, 0x40, 0x0 ;  /* 0x000000000000781c */ /* 0x000fda0003fce808 */
[----:B------:R-:W-:Y:S05]  /*10ac0*/  @!P6 BRA `(.L_x_3124) ;  /* 0x00000004003ce947 */ /* 0x000fea0003800000 */
[----:B------:R-:W0:Y:S01]  /*10ad0*/  S2R R2, SR_TID.X ;  /* 0x0000000000027919 */ /* 0x000e220000002100 */
[----:B------:R-:W-:Y:S01]  /*10ae0*/  BSSY B0, `(.L_x_3125) ;  /* 0x0000009000007945 */ /* 0x000fe20003800000 */
[----:B------:R-:W-:Y:S01]  /*10af0*/  IMAD.MOV.U32 R4, RZ, RZ, RZ ;  /* 0x000000ffff047224 */ /* 0x000fe200078e00ff */
[----:B0-----:R-:W-:-:S05]  /*10b00*/  LOP3.LUT R2, R2, 0x1f, RZ, 0xc0, !PT ;  /* 0x0000001f02027812 */ /* 0x001fca00078ec0ff */
[----:B------:R-:W-:-:S05]  /*10b10*/  VIADD R7, R2, UR52 ;  /* 0x0000003402077c36 */ /* 0x000fca0008000000 */
[----:B------:R-:W-:-:S13]  /*10b20*/  ISETP.GE.OR P6, PT, R7, UR4, !P0 ;  /* 0x0000000407007c0c */ /* 0x000fda000c7c6670 */
[----:B------:R-:W-:Y:S05]  /*10b30*/  @P6 BRA `(.L_x_3126) ;  /* 0x00000000000c6947 */ /* 0x000fea0003800000 */
[----:B------:R-:W0:Y:S02]  /*10b40*/  LDC.64 R2, c[0x0][0xc58] ;  /* 0x00031600ff027b82 */ /* 0x000e240000000a00 */
[----:B0-----:R-:W-:-:S05]  /*10b50*/  IMAD.WIDE R2, R7, 0x4, R2 ;  /* 0x0000000407027825 */ /* 0x001fca00078e0202 */
[----:B------:R0:W5:Y:S02]  /*10b60*/  LDG.E R4, desc[UR48][R2.64] ;  /* 0x0000003002047981 */ /* 0x000164000c1e1900 */
.L_x_3126:
[----:B------:R-:W-:Y:S05]  /*10b70*/  BSYNC B0 ;  /* 0x0000000000007941 */ /* 0x000fea0003800000 */
.L_x_3125:
        /* <DEDUP_REMOVED lines=13> */
[----:B0-----:R-:W-:Y:S02]  /*10c50*/  SEL R9, R2, RZ, P5 ;  /* 0x000000ff02097207 */ /* 0x001fe40002800000 */
[----:B------:R-:W0:Y:S03]  /*10c60*/  LDC R2, c[0x0][0xc10] ;  /* 0x00030400ff027b82 */ /* 0x000e260000000800 */
[----:B------:R-:W-:-:S05]  /*10c70*/  IMAD.IADD R3, R8, 0x1, R9 ;  /* 0x0000000108037824 */ /* 0x000fca00078e0209 */
[----:B------:R-:W0:Y:S02]  /*10c80*/  SHFL.IDX PT, R9, R3, 0x1f, 0x1f ;  /* 0x03e01f0003097f89 */ /* 0x000e2400000e0000 */
[----:B0-----:R-:W-:-:S04]  /*10c90*/  IMAD R6, R9, R2, RZ ;  /* 0x0000000209067224 */ /* 0x001fc800078e02ff */
[----:B------:R-:W-:-:S05]  /*10ca0*/  IMAD.IADD R5, R6, 0x1, R5 ;  /* 0x0000000106057824 */ /* 0x000fca00078e0205 */
[----:B------:R-:W-:-:S13]  /*10cb0*/  ISETP.GT.AND P6, PT, R5, R0, PT ;  /* 0x000000000500720c */ /* 0x000fda0003fc4270 */
[----:B------:R-:W-:Y:S05]  /*10cc0*/  @!P6 BRA `(.L_x_3127) ;  /* 0xfffffffc0070e947 */ /* 0x000fea000383ffff */
.L_x_3123:
[----:B------:R-:W-:Y:S02]  /*10cd0*/  IMAD.IADD R7, R5, 0x1, -R6 ;  /* 0x0000000105077824 */ /* 0x000fe400078e0a06 */
[----:B------:R-:W-:Y:S02]  /*10ce0*/  IMAD.MOV.U32 R6, RZ, RZ, RZ ;  /* 0x000000ffff067224 */ /* 0x000fe400078e00ff */
        /* <DEDUP_REMOVED lines=14> */
[----:B------:R-:W-:-:S06]  /*10dd0*/  IMAD.U32 R6, RZ, RZ, UR5 ;  /* 0x00000005ff067e24 */ /* 0x000fcc000f8e00ff */
[----:B------:R1:W2:Y:S02]  /*10de0*/  SHFL.IDX PT, R6, R3, R6, 0x1f ;  /* 0x00001f0603067589 */ /* 0x0002a400000e0000 */
.L_x_3128:
[----:B--2---:R-:W-:Y:S01]  /*10df0*/  IMAD R7, R6, R2, R7 ;  /* 0x0000000206077224 */ /* 0x004fe200078e0207 */
[----:B------:R-:W-:Y:S01]  /*10e00*/  UIADD3 UR52, UR4, UR52, URZ ;  /* 0x0000003404347290 */ /* 0x000fe2000fffe03f */
[--C-:B0-----:R-:W-:Y:S02]  /*10e10*/  IMAD.MOV R6, RZ, RZ, -R9.reuse ;  /* 0x000000ffff067224 */ /* 0x101fe400078e0a09 */
[----:B------:R-:W-:Y:S01]  /*10e20*/  IMAD.MOV.U32 R2, RZ, RZ, RZ ;  /* 0x000000ffff027224 */ /* 0x000fe200078e00ff */
[----:B------:R0:W-:Y:S01]  /*10e30*/  STL [R1+0x18], R7 ;  /* 0x0000180701007387 */ /* 0x0001e20000100800 */
[----:B------:R-:W-:Y:S02]  /*10e40*/  IMAD R6, R6, R5, RZ ;  /* 0x0000000506067224 */ /* 0x000fe400078e02ff */
[----:B-1----:R-:W-:Y:S02]  /*10e50*/  IMAD.MOV.U32 R3, RZ, RZ, R9 ;  /* 0x000000ffff037224 */ /* 0x002fe400078e0009 */
[----:B------:R-:W-:Y:S01]  /*10e60*/  IMAD.HI.U32 R9, R9, R6, R2 ;  /* 0x0000000609097227 */ /* 0x000fe200078e0002 */
[----:B------:R-:W-:-:S03]  /*10e70*/  IABS R2, R4 ;  /* 0x0000000400027213 */ /* 0x000fc60000000000 */
[----:B------:R-:W-:Y:S02]  /*10e80*/  IMAD.IADD R3, R0, 0x1, -R7 ;  /* 0x0000000100037824 */ /* 0x000fe400078e0a07 */
[----:B------:R-:W-:-:S03]  /*10e90*/  IMAD.MOV R2, RZ, RZ, -R2 ;  /* 0x000000ffff027224 */ /* 0x000fc600078e0a02 */
        /* <DEDUP_REMOVED lines=18> */
.L_x_3124:
[----:B------:R1:W-:Y:S01]  /*10fc0*/  STL [R1+0x18], R0 ;  /* 0x0000180001007387 */ /* 0x0003e20000100800 */
[----:B------:R-:W-:Y:S01]  /*10fd0*/  ULDC UR52, c[0x0][0xc14] ;  /* 0x0003050000347ab9 */ /* 0x000fe20000000800 */
[----:B------:R-:W-:Y:S02]  /*10fe0*/  UMOV UR38, URZ ;  /* 0x0000003f00267c82 */ /* 0x000fe40008000000 */
[----:B------:R1:W-:Y:S03]  /*10ff0*/  STL [R1+0x1c], RZ ;  /* 0x00001cff01007387 */ /* 0x0003e60000100800 */
.L_x_3129:
[----:B------:R-:W2:Y:S04]  /*11000*/  LDL R3, [R1+0x18] ;  /* 0x0000180001037983 */ /* 0x000ea80000100800 */
[----:B------:R-:W3:Y:S01]  /*11010*/  LDL R2, [R1+0x1c] ;  /* 0x00001c0001027983 */ /* 0x000ee20000100800 */
[----:B------:R-:W-:Y:S02]  /*11020*/  IMAD.U32 R6, RZ, RZ, UR38 ;  /* 0x00000026ff067e24 */ /* 0x000fe4000f8e00ff */
[----:B0-----:R-:W-:Y:S01]  /*11030*/  IMAD.U32 R7, RZ, RZ, UR52 ;  /* 0x00000034ff077e24 */ /* 0x001fe2000f8e00ff */
[----:B-1----:R-:W0:Y:S02]  /*11040*/  S2R R0, SR_TID.X ;  /* 0x0000000000007919 */ /* 0x002e240000002100 */
        /* <DEDUP_REMOVED lines=8> */
[----:B------:R0:W-:Y:S01]  /*110d0*/  @!P0 STS.128 [R0+0x334d0], R4 ;  /* 0x0334d00400008388 */ /* 0x0001e20000000c00 */
[----:B------:R-:W-:Y:S06]  /*110e0*/  BAR.ARV 0x5, 0x180 ;  /* 0x0146000000007b1d */ /* 0x000fec0000002000 */
.L_x_3122:
[----:B------:R-:W-:Y:S02]  /*110f0*/  ULDC UR4, c[0x0][0xc14] ;  /* 0x0003050000047ab9 */ /* 0x000fe40000000800 */
[----:B------:R-:W-:-:S06]  /*11100*/  UISETP.GE.AND UP0, UPT, UR52, UR4, UPT ;  /* 0x000000043400728c */ /* 0x000fcc000bf06270 */
[----:B------:R-:W-:-:S13]  /*11110*/  PLOP3.LUT P0, PT, PT, PT, UP0, 0x80, 0x0 ;  /* 0x000000000000781c */ /* 0x000fda0003f0f008 */
[----:B------:R-:W-:Y:S05]  /*11120*/  @!P0 BRA `(.L_x_3130) ;  /* 0xffffffb400ec8947 */ /* 0x000fea000383ffff */
.L_x_3068:
[----:B0-----:R-:W2:Y:S01]  /*11130*/  LDL.LU R0, [R1+0x24] ;  /* 0x0000240001007983 */ /* 0x001ea20000300800 */
[----:B------:R-:W-:Y:S01]  /*11140*/  BSSY B0, `(.L_x_3131) ;  /* 0x000000b000007945 */ /* 0x000fe20003800000 */
[----:B-1----:R-:W0:Y:S01]  /*11150*/  S2R R5, SR_CgaCtaId ;  /* 0x0000000000057919 */ /* 0x002e220000008800 */
        /* <DEDUP_REMOVED lines=9> */
.L_x_3162:
[----:B------:R-:W-:Y:S05]  /*111f0*/  BSYNC B0 ;  /* 0x0000000000007941 */ /* 0x000fea0003800000 */
.L_x_3131:
[----:B------:R-:W-:-:S03]  /*11200*/  UMOV UR4, 0xffffffff ;  /* 0xffffffff00047882 */ /* 0x000fc60000000000 */
[----:B------:R-:W-:Y:S05]  /*11210*/  BRA.DIV UR4, `(.L_x_3133) ;  /* 0x0000000a04447947 */ /* 0x000fea000b800000 */
[----:B------:R-:W1:Y:S02]  /*11220*/  S2R R2, SR_TID.X ;  /* 0x0000000000027919 */ /* 0x000e640000002100 */
[----:B-1----:R-:W-:-:S04]  /*11230*/  SHF.R.U32.HI R2, RZ, 0x5, R2 ;  /* 0x00000005ff027819 */ /* 0x002fc80000011602 */
[----:B------:R-:W-:-:S05]  /*11240*/  LOP3.LUT R2, R2, 0x3, RZ, 0xc0, !PT ;  /* 0x0000000302027812 */ /* 0x000fca00078ec0ff */
[----:B------:R1:W2:Y:S02]  /*11250*/  SHFL.IDX PT, R14, R2, RZ, 0x1f ;  /* 0x00001fff020e7589 */ /* 0x0002a400000e0000 */
.L_x_3165:
[----:B--2---:R-:W-:Y:S01]  /*11260*/  ISETP.NE.AND P0, PT, R14, RZ, PT ;  /* 0x000000ff0e00720c */ /* 0x004fe20003f05270 */
[----:B------:R-:W-:-:S12]  /*11270*/  BSSY B0, `(.L_x_3134) ;  /* 0x000002c000007945 */ /* 0x000fd80003800000 */
[----:B------:R-:W-:Y:S05]  /*11280*/  @P0 BRA `(.L_x_3135) ;  /* 0x0000000000a80947 */ /* 0x000fea0003800000 */
[----:B------:R-:W-:-:S03]  /*11290*/  UMOV UR4, 0xffffffff ;  /* 0xffffffff00047882 */ /* 0x000fc60000000000 */
[----:B------:R-:W-:Y:S05]  /*112a0*/  BRA.DIV UR4, `(.L_x_3136) ;  /* 0x0000000a04547947 */ /* 0x000fea000b800000 */
[----:B------:R-:W-:-:S13]  /*112b0*/  ELECT P6, URZ, PT ;  /* 0x00000000003f782f */ /* 0x000fda00038c0000 */
.L_x_3168:
[----:B------:R-:W-:Y:S05]  /*112c0*/  @!P6 BRA `(.L_x_3135) ;  /* 0x000000000098e947 */ /* 0x000fea0003800000 */
[----:B------:R-:W-:-:S06]  /*112d0*/  ULOP3.LUT UR4, UR40, 0x2, URZ, 0xfc, !UPT ;  /* 0x0000000228047892 */ /* 0x000fcc000f8efc3f */
[----:B-1----:R-:W-:-:S05]  /*112e0*/  IMAD.U32 R2, RZ, RZ, UR4 ;  /* 0x00000004ff027e24 */ /* 0x002fca000f8e00ff */
[----:B------:R-:W-:-:S13]  /*112f0*/  ISETP.NE.AND P0, PT, R2, 0x3, PT ;  /* 0x000000030200780c */ /* 0x000fda0003f05270 */
[----:B------:R-:W-:Y:S05]  /*11300*/  @!P0 BRA `(.L_x_3137) ;  /* 0x0000000000048947 */ /* 0x000fea0003800000 */
[----:B------:R-:W-:Y:S01]  /*11310*/  BPT.TRAP 0x1 ;  /* 0x000000040000795c */ /* 0x000fe20000300000 */
.L_x_3137:
[----:B------:R-:W2:Y:S01]  /*11320*/  LDL.LU R7, [R1+0x4] ;  /* 0x0000040001077983 */ /* 0x000ea20000300800 */
[----:B------:R-:W-:Y:S02]  /*11330*/  VIADD R2, R0, 0x33440 ;  /* 0x0003344000027836 */ /* 0x000fe40000000000 */
[C---:B0-----:R-:W-:Y:S02]  /*11340*/  VIADD R3, R19.reuse, 0x1 ;  /* 0x0000000113037836 */ /* 0x041fe40000000000 */
[----:B------:R-:W-:-:S03]  /*11350*/  IMAD R6, R19, 0x8, R2 ;  /* 0x0000000813067824 */ /* 0x000fc600078e0202 */
[----:B------:R-:W-:-:S04]  /*11360*/  ISETP.NE.AND P2, PT, R3, 0x2, PT ;  /* 0x000000020300780c */ /* 0x000fc80003f45270 */
[----:B------:R-:W-:Y:S02]  /*11370*/  SEL R4, RZ, 0x1, P2 ;  /* 0x00000001ff047807 */ /* 0x000fe40001000000 */
[----:B------:R-:W-:Y:S02]  /*11380*/  SEL R3, R3, RZ, P2 ;  /* 0x000000ff03037207 */ /* 0x000fe40001000000 */
[C---:B--2---:R-:W-:Y:S02]  /*11390*/  SHF.L.U32 R5, R7.reuse, 0x1f, RZ ;  /* 0x0000001f07057819 */ /* 0x044fe400000006ff */
[----:B------:R-:W-:Y:S01]  /*113a0*/  LOP3.LUT R4, R7, R4, RZ, 0x3c, !PT ;  /* 0x0000000407047212 */ /* 0x000fe200078e3cff */
[----:B------:R-:W-:Y:S01]  /*113b0*/  IMAD R7, R3, 0x8, R2 ;  /* 0x0000000803077824 */ /* 0x000fe200078e0202 */
[----:B------:R-:W0:Y:S02]  /*113c0*/  SYNCS.PHASECHK.TRANS64.TRYWAIT P1, [R6+URZ], R5 ;  /* 0x00000005060075a7 */ /* 0x000e24000802017f */
[----:B------:R-:W-:Y:S01]  /*113d0*/  SHF.L.U32 R2, R4, 0x1f, RZ ;  /* 0x0000001f04027819 */ /* 0x000fe200000006ff */
[----:B0-----:R-:W-:Y:S06]  /*113e0*/  @!P1 BRA `(.L_x_3138) ;  /* 0x0000000800249947 */ /* 0x001fec0003800000 */
.L_x_3169:
[----:B------:R-:W1:Y:S02]  /*113f0*/  SYNCS.PHASECHK.TRANS64.TRYWAIT P1, [R7+URZ], R2 ;  /* 0x00000002070075a7 */ /* 0x000e64000802017f */
[----:B-1----:R-:W-:Y:S05]  /*11400*/  @!P1 BRA `(.L_x_3139) ;  /* 0x0000000800309947 */ /* 0x002fea0003800000 */
.L_x_3170:
[----:B------:R-:W-:Y:S05]  /*11410*/  @!P0 BRA `(.L_x_3140) ;  /* 0x0000000000048947 */ /* 0x000fea0003800000 */
[----:B------:R-:W-:Y:S01]  /*11420*/  BPT.TRAP 0x1 ;  /* 0x000000040000795c */ /* 0x000fe20000300000 */
.L_x_3140:
[----:B------:R-:W-:-:S04]  /*11430*/  IMAD R4, R19, 0x8, R0 ;  /* 0x0000000813047824 */ /* 0x000fc800078e0200 */
[----:B------:R-:W2:Y:S02]  /*11440*/  SYNCS.PHASECHK.TRANS64.TRYWAIT P1, [R4+URZ+0x33460], R5 ;  /* 0x03346005040075a7 */ /* 0x000ea4000802017f */
[----:B--2---:R-:W-:Y:S05]  /*11450*/  @!P1 BRA `(.L_x_3141) ;  /* 0x0000000800309947 */ /* 0x004fea0003800000 */
.L_x_3171:
[----:B------:R-:W-:Y:S05]  /*11460*/  @!P0 BRA `(.L_x_3142) ;  /* 0x0000000000048947 */ /* 0x000fea0003800000 */
[----:B------:R-:W-:Y:S01]  /*11470*/  BPT.TRAP 0x1 ;  /* 0x000000040000795c */ /* 0x000fe20000300000 */
.L_x_3142:
[----:B------:R-:W-:-:S04]  /*11480*/  IMAD R3, R3, 0x8, R0 ;  /* 0x0000000803037824 */ /* 0x000fc800078e0200 */
[----:B------:R-:W3:Y:S02]  /*11490*/  SYNCS.PHASECHK.TRANS64.TRYWAIT P1, [R3+URZ+0x33460], R2 ;  /* 0x03346002030075a7 */ /* 0x000ee4000802017f */
[----:B---3--:R-:W-:Y:S05]  /*114a0*/  @!P1 BRA `(.L_x_3143) ;  /* 0x0000000800309947 */ /* 0x008fea0003800000 */
.L_x_3172:
[----:B------:R-:W-:Y:S05]  /*114b0*/  @!P0 BRA `(.L_x_3144) ;  /* 0x0000000000048947 */ /* 0x000fea0003800000 */
[----:B------:R-:W-:Y:S01]  /*114c0*/  BPT.TRAP 0x1 ;  /* 0x000000040000795c */ /* 0x000fe20000300000 */
.L_x_3144:
[----:B------:R-:W4:Y:S02]  /*114d0*/  SYNCS.PHASECHK.TRANS64.TRYWAIT P0, [R4+URZ+0x33480], R5 ;  /* 0x03348005040075a7 */ /* 0x000f24000800017f */
[----:B----4-:R-:W-:Y:S05]  /*114e0*/  @!P0 BRA `(.L_x_3145) ;  /* 0x0000000800348947 */ /* 0x010fea0003800000 */
.L_x_3146:
[----:B------:R0:W0:Y:S02]  /*114f0*/  SYNCS.PHASECHK.TRANS64.TRYWAIT P0, [R3+URZ+0x33480], R2 ;  /* 0x03348002030075a7 */ /* 0x000024000800017f */
[----:B0-----:R-:W-:Y:S05]  /*11500*/  @!P0 NANOSLEEP.SYNCS 0x989680 ;  /* 0x009896800000895d */ /* 0x001fea0003900000 */
[----:B------:R-:W0:Y:S02]  /*11510*/  @!P0 SYNCS.PHASECHK.TRANS64 P0, [R3+URZ+0x33480], R2 ;  /* 0x03348002030085a7 */ /* 0x000e24000800007f */
[----:B0-----:R-:W-:Y:S05]  /*11520*/  @!P0 BRA `(.L_x_3146) ;  /* 0xfffffffc00f08947 */ /* 0x001fea000383ffff */
.L_x_3135:
[----:B------:R-:W-:Y:S05]  /*11530*/  BSYNC B0 ;  /* 0x0000000000007941 */ /* 0x000fea0003800000 */
.L_x_3134:
[----:B------:R-:W-:Y:S05]  /*11540*/  EXIT ;  /* 0x000000000000794d */ /* 0x000fea0003800000 */
.L_x_3018:
[----:B0-----:R0:W1:Y:S02]  /*11550*/  SYNCS.PHASECHK.TRANS64.TRYWAIT P1, [R0+URZ+0x33400], R3 ;  /* 0x03340003000075a7 */ /* 0x001064000802017f */
[----:B-1----:R-:W-:Y:S05]  /*11560*/  @!P1 NANOSLEEP.SYNCS 0x989680 ;  /* 0x009896800000995d */ /* 0x002fea0003900000 */
[----:B------:R-:W1:Y:S02]  /*11570*/  @!P1 SYNCS.PHASECHK.TRANS64 P1, [R0+URZ+0x33400], R3 ;  /* 0x03340003000095a7 */ /* 0x000e64000802007f */
[----:B-1----:R-:W-:Y:S05]  /*11580*/  @!P1 BRA `(.L_x_3018) ;  /* 0xfffffffc00f09947 */ /* 0x002fea000383ffff */
[----:B------:R-:W-:Y:S05]  /*11590*/  BRA `(.L_x_3147) ;  /* 0xffffff0400547947 */ /* 0x000fea000383ffff */
.L_x_3022:
[----:B-1----:R1:W2:Y:S02]  /*115a0*/  SYNCS.PHASECHK.TRANS64.TRYWAIT P1, [R4+URZ+0x33430], R3 ;  /* 0x03343003040075a7 */ /* 0x0022a4000802017f */
[----:B--2---:R-:W-:Y:S05]  /*115b0*/  @!P1 NANOSLEEP.SYNCS 0x989680 ;  /* 0x009896800000995d */ /* 0x004fea0003900000 */
[----:B------:R-:W2:Y:S02]  /*115c0*/  @!P1 SYNCS.PHASECHK.TRANS64 P1, [R4+URZ+0x33430], R3 ;  /* 0x03343003040095a7 */ /* 0x000ea4000802007f */
[----:B--2---:R-:W-:Y:S05]  /*115d0*/  @!P1 BRA `(.L_x_3022) ;  /* 0xfffffffc00f09947 */ /* 0x004fea000383ffff */
[----:B------:R-:W-:Y:S05]  /*115e0*/  BRA `(.L_x_3021) ;  /* 0xffffff04007c7947 */ /* 0x000fea000383ffff */
.L_x_3027:
[----:B-1----:R-:W-:-:S04]  /*115f0*/  IMAD.U32 R3, RZ, RZ, UR6 ;  /* 0x00000006ff037e24 */ /* 0x002fc8000f8e00ff */
[----:B------:R1:W2:Y:S03]  /*11600*/  SYNCS.PHASECHK.TRANS64.TRYWAIT P1, [R3+URZ+0x33430], R0 ;  /* 0x03343000030075a7 */ /* 0x0002a6000802017f */
[----:B--2---:R-:W-:Y:S05]  /*11610*/  @!P1 NANOSLEEP.SYNCS 0x989680 ;  /* 0x009896800000995d */ /* 0x004fea0003900000 */
[----:B------:R-:W2:Y:S02]  /*11620*/  @!P1 SYNCS.PHASECHK.TRANS64 P1, [R3+URZ+0x33430], R0 ;  /* 0x03343000030095a7 */ /* 0x000ea4000802007f */
[----:B--2---:R-:W-:Y:S05]  /*11630*/  @!P1 BRA `(.L_x_3027) ;  /* 0xfffffffc00ec9947 */ /* 0x004fea000383ffff */
[----:B------:R-:W-:Y:S05]  /*11640*/  BRA `(.L_x_3024) ;  /* 0xffffff3c001c7947 */ /* 0x000fea000383ffff */
.L_x_3031:
[----:B-1----:R-:W-:-:S04]  /*11650*/  IMAD.U32 R3, RZ, RZ, UR6 ;  /* 0x00000006ff037e24 */ /* 0x002fc8000f8e00ff */
[----:B------:R1:W2:Y:S03]  /*11660*/  SYNCS.PHASECHK.TRANS64.TRYWAIT P1, [R3+URZ+0x33450], R0 ;  /* 0x03345000030075a7 */ /* 0x0002a6000802017f */
[----:B--2---:R-:W-:Y:S05]  /*11670*/  @!P1 NANOSLEEP.SYNCS 0x989680 ;  /* 0x009896800000995d */ /* 0x004fea0003900000 */
[----:B------:R-:W2:Y:S02]  /*11680*/  @!P1 SYNCS.PHASECHK.TRANS64 P1, [R3+URZ+0x33450], R0 ;  /* 0x03345000030095a7 */ /* 0x000ea4000802007f */
[----:B--2---:R-:W-:Y:S05]  /*11690*/  @!P1 BRA `(.L_x_3031) ;  /* 0xfffffffc00ec9947 */ /* 0x004fea000383ffff */
[----:B------:R-:W-:Y:S05]  /*116a0*/  BRA `(.L_x_3028) ;  /* 0xffffff4800287947 */ /* 0x000fea000383ffff */
.L_x_3037:
[----:B-1----:R1:W2:Y:S02]  /*116b0*/  SYNCS.PHASECHK.TRANS64.TRYWAIT P1, [R14+URZ+0x33450], R7 ;  /* 0x033450070e0075a7 */ /* 0x0022a4000802017f */
[----:B--2---:R-:W-:Y:S05]  /*116c0*/  @!P1 NANOSLEEP.SYNCS 0x989680 ;  /* 0x009896800000995d */ /* 0x004fea0003900000 */
[----:B------:R-:W2:Y:S02]  /*116d0*/  @!P1 SYNCS.PHASECHK.TRANS64 P1, [R14+URZ+0x33450], R7 ;  /* 0x033450070e0095a7 */ /* 0x000ea4000802007f */
[----:B--2---:R-:W-:Y:S05]  /*116e0*/  @!P1 BRA `(.L_x_3037) ;  /* 0xfffffffc00f09947 */ /* 0x004fea000383ffff */
[----:B------:R-:W-:Y:S05]  /*116f0*/  BRA `(.L_x_3036) ;  /* 0xffffff6800b07947 */ /* 0x000fea000383ffff */
.L_x_3077:
[----:B------:R-:W-:Y:S02]  /*11700*/  IMAD.MOV.U32 R13, RZ, RZ, R5 ;  /* 0x000000ffff0d7224 */ /* 0x000fe400078e0005 */
[----:B------:R-:W-:Y:S02]  /*11710*/  IMAD.MOV.U32 R12, RZ, RZ, RZ ;  /* 0x000000ffff0c7224 */ /* 0x000fe400078e00ff */
[----:B------:R-:W-:Y:S02]  /*11720*/  IMAD.MOV.U32 R11, RZ, RZ, 0x1f ;  /* 0x0000001fff0b7424 */ /* 0x000fe400078e00ff */
[----:B------:R-:W-:-:S07]  /*11730*/  IMAD.MOV.U32 R15, RZ, RZ, -0x1 ;  /* 0xffffffffff0f7424 */ /* 0x000fce00078e00ff */
[----:B0-----:R-:W-:Y:S05]  /*11740*/  WARPSYNC.COLLECTIVE R15, `(.L_x_3148) ;  /* 0x000000000f087348 */ /* 0x001fea0003c00000 */
[----:B------:R1:W2:Y:S02]  /*11750*/  SHFL.IDX P6, R14, R13, R12, R11 ;  /* 0x0000000c0d0e7389 */ /* 0x0002a400000c000b */
[----:B012---:R-:W-:Y:S01]  /*11760*/  ENDCOLLECTIVE ;  /* 0x000000000000791b */ /* 0x007fe20003800000 */
.L_x_3148:
[----:B------:R-:W-:Y:S05]  /*11770*/  BRA `(.L_x_3149) ;  /* 0xffffffc000007947 */ /* 0x000fea000383ffff */
.L_x_3079:
[----:B------:R-:W-:Y:S01]  /*11780*/  BSSY B0, `(.L_x_3150) ;  /* 0x0000006000007945 */ /* 0x000fe20003800000 */
[----:B------:R-:W-:-:S07]  /*11790*/  IMAD.MOV.U32 R15, RZ, RZ, -0x1 ;  /* 0xffffffffff0f7424 */ /* 0x000fce00078e00ff */
[----:B-1----:R-:W-:Y:S05]  /*117a0*/  WARPSYNC.COLLECTIVE R15, `(.L_x_3151) ;  /* 0x000000000f0c7348 */ /* 0x002fea0003c00000 */
[----:B------:R-:W-:Y:S02]  /*117b0*/  ELECT P6, UR62, PT ;  /* 0x00000000003e782f */ /* 0x000fe400038c0000 */
[----:B------:R-:W-:Y:S01]  /*117c0*/  MOV R14, UR62 ;  /* 0x0000003e000e7c02 */ /* 0x000fe20008000f00 */
[----:B-1----:R-:W-:Y:S10]  /*117d0*/  ENDCOLLECTIVE ;  /* 0x000000000000791b */ /* 0x002ff40003800000 */
.L_x_3151:
[----:B------:R-:W-:Y:S05]  /*117e0*/  BSYNC B0 ;  /* 0x0000000000007941 */ /* 0x000fea0003800000 */
.L_x_3150:
[----:B------:R-:W-:Y:S05]  /*117f0*/  BRA `(.L_x_3152) ;  /* 0xffffffc000007947 */ /* 0x000fea000383ffff */
.L_x_3082:
[----:B0-----:R0:W2:Y:S02]  /*11800*/  SYNCS.PHASECHK.TRANS64.TRYWAIT P2, [R4+URZ+0x33480], R3 ;  /* 0x03348003040075a7 */ /* 0x0010a4000804017f */
[----:B--2---:R-:W-:Y:S05]  /*11810*/  @!P2 NANOSLEEP.SYNCS 0x989680 ;  /* 0x009896800000a95d */ /* 0x004fea0003900000 */
[----:B------:R-:W2:Y:S02]  /*11820*/  @!P2 SYNCS.PHASECHK.TRANS64 P2, [R4+URZ+0x33480], R3 ;  /* 0x033480030400a5a7 */ /* 0x000ea4000804007f */
[----:B--2---:R-:W-:Y:S05]  /*11830*/  @!P2 BRA `(.L_x_3082) ;  /* 0xfffffffc00f0a947 */ /* 0x004fea000383ffff */
[----:B------:R-:W-:Y:S05]  /*11840*/  BRA `(.L_x_3153) ;  /* 0xffffffc000647947 */ /* 0x000fea000383ffff */
.L_x_3084:
[----:B-1----:R1:W2:Y:S02]  /*11850*/  SYNCS.PHASECHK.TRANS64.TRYWAIT P2, [R4+URZ+0x33440], R3 ;  /* 0x03344003040075a7 */ /* 0x0022a4000804017f */
[----:B--2---:R-:W-:Y:S05]  /*11860*/  @!P2 NANOSLEEP.SYNCS 0x989680 ;  /* 0x009896800000a95d */ /* 0x004fea0003900000 */
[----:B------:R-:W2:Y:S02]  /*11870*/  @!P2 SYNCS.PHASECHK.TRANS64 P2, [R4+URZ+0x33440], R3 ;  /* 0x033440030400a5a7 */ /* 0x000ea4000804007f */
[----:B--2---:R-:W-:Y:S05]  /*11880*/  @!P2 BRA `(.L_x_3084) ;  /* 0xfffffffc00f0a947 */ /* 0x004fea000383ffff */
[----:B------:R-:W-:Y:S05]  /*11890*/  BRA `(.L_x_3154) ;  /* 0xffffffc000e47947 */ /* 0x000fea000383ffff */
.L_x_3087:
[----:B0-----:R-:W-:-:S04]  /*118a0*/  IMAD.U32 R3, RZ, RZ, UR41 ;  /* 0x00000029ff037e24 */ /* 0x001fc8000f8e00ff */
[----:B------:R0:W1:Y:S03]  /*118b0*/  SYNCS.PHASECHK.TRANS64.TRYWAIT P0, [R3+URZ+0x33420], R2 ;  /* 0x03342002030075a7 */ /* 0x000066000800017f */
[----:B-1----:R-:W-:Y:S05]  /*118c0*/  @!P0 NANOSLEEP.SYNCS 0x989680 ;  /* 0x009896800000895d */ /* 0x002fea0003900000 */
[----:B------:R-:W1:Y:S02]  /*118d0*/  @!P0 SYNCS.PHASECHK.TRANS64 P0, [R3+URZ+0x33420], R2 ;  /* 0x03342002030085a7 */ /* 0x000e64000800007f */
[----:B-1----:R-:W-:Y:S05]  /*118e0*/  @!P0 BRA `(.L_x_3087) ;  /* 0xfffffffc00ec8947 */ /* 0x002fea000383ffff */
[----:B------:R-:W-:Y:S05]  /*118f0*/  BRA `(.L_x_3155) ;  /* 0xffffffc400f07947 */ /* 0x000fea000383ffff */
.L_x_3093:
[----:B--2---:R2:W3:Y:S02]  /*11900*/  SYNCS.PHASECHK.TRANS64.TRYWAIT P0, [R6+URZ+0x33480], R5 ;  /* 0x03348005060075a7 */ /* 0x0044e4000800017f */
[----:B---3--:R-:W-:Y:S05]  /*11910*/  @!P0 NANOSLEEP.SYNCS 0x989680 ;  /* 0x009896800000895d */ /* 0x008fea0003900000 */
[----:B------:R-:W3:Y:S02]  /*11920*/  @!P0 SYNCS.PHASECHK.TRANS64 P0, [R6+URZ+0x33480], R5 ;  /* 0x03348005060085a7 */ /* 0x000ee4000800007f */
[----:B---3--:R-:W-:Y:S05]  /*11930*/  @!P0 BRA `(.L_x_3093) ;  /* 0xfffffffc00f08947 */ /* 0x008fea000383ffff */
[----:B------:R-:W-:Y:S05]  /*11940*/  BRA `(.L_x_3156) ;  /* 0xffffffc800a07947 */ /* 0x000fea000383ffff */
.L_x_3100:
[----:B-1----:R1:W3:Y:S02]  /*11950*/  SYNCS.PHASECHK.TRANS64.TRYWAIT P0, [R6+URZ+0x33440], R5 ;  /* 0x03344005060075a7 */ /* 0x0022e4000800017f */
[----:B---3--:R-:W-:Y:S05]  /*11960*/  @!P0 NANOSLEEP.SYNCS 0x989680 ;  /* 0x009896800000895d */ /* 0x008fea0003900000 */
[----:B------:R-:W3:Y:S02]  /*11970*/  @!P0 SYNCS.PHASECHK.TRANS64 P0, [R6+URZ+0x33440], R5 ;  /* 0x03344005060085a7 */ /* 0x000ee4000800007f */
[----:B---3--:R-:W-:Y:S05]  /*11980*/  @!P0 BRA `(.L_x_3100) ;  /* 0xfffffffc00f08947 */ /* 0x008fea000383ffff */
[----:B------:R-:W-:Y:S05]  /*11990*/  BRA `(.L_x_3157) ;  /* 0xffffffcc00a07947 */ /* 0x000fea000383ffff */
.L_x_3108:
[----:B--2---:R2:W3:Y:S02]  /*119a0*/  SYNCS.PHASECHK.TRANS64.TRYWAIT P2, [R12+URZ+0x33470], R4 ;  /* 0x033470040c0075a7 */ /* 0x0044e4000804017f */
[----:B---3--:R-:W-:Y:S05]  /*119b0*/  @!P2 NANOSLEEP.SYNCS 0x989680 ;  /* 0x009896800000a95d */ /* 0x008fea0003900000 */
[----:B------:R-:W3:Y:S02]  /*119c0*/  @!P2 SYNCS.PHASECHK.TRANS64 P2, [R12+URZ+0x33470], R4 ;  /* 0x033470040c00a5a7 */ /* 0x000ee4000804007f */
[----:B---3--:R-:W-:Y:S05]  /*119d0*/  @!P2 BRA `(.L_x_3108) ;  /* 0xfffffffc00f0a947 */ /* 0x008fea000383ffff */
[----:B------:R-:W-:Y:S05]  /*119e0*/  BRA `(.L_x_3158) ;  /* 0xffffffd000b47947 */ /* 0x000fea000383ffff */
.L_x_3110:
[----:B--2---:R2:W3:Y:S02]  /*119f0*/  SYNCS.PHASECHK.TRANS64.TRYWAIT P2, [R12+URZ+0x33460], R4 ;  /* 0x033460040c0075a7 */ /* 0x0044e4000804017f */
[----:B---3--:R-:W-:Y:S05]  /*11a00*/  @!P2 NANOSLEEP.SYNCS 0x989680 ;  /* 0x009896800000a95d */ /* 0x008fea0003900000 */
[----:B------:R-:W3:Y:S02]  /*11a10*/  @!P2 SYNCS.PHASECHK.TRANS64 P2, [R12+URZ+0x33460], R4 ;  /* 0x033460040c00a5a7 */ /* 0x000ee4000804007f */
[----:B---3--:R-:W-:Y:S05]  /*11a20*/  @!P2 BRA `(.L_x_3110) ;  /* 0xfffffffc00f0a947 */ /* 0x008fea000383ffff */
[----:B------:R-:W-:Y:S05]  /*11a30*/  BRA `(.L_x_3159) ;  /* 0xffffffd000bc7947 */ /* 0x000fea000383ffff */
.L_x_3117:
[----:B0-----:R0:W2:Y:S02]  /*11a40*/  SYNCS.PHASECHK.TRANS64.TRYWAIT P0, [R0+URZ+0x33470], R3 ;  /* 0x03347003000075a7 */ /* 0x0010a4000800017f */
[----:B--2---:R-:W-:Y:S05]  /*11a50*/  @!P0 NANOSLEEP.SYNCS 0x989680 ;  /* 0x009896800000895d */ /* 0x004fea0003900000 */
[----:B------:R-:W2:Y:S02]  /*11a60*/  @!P0 SYNCS.PHASECHK.TRANS64 P0, [R0+URZ+0x33470], R3 ;  /* 0x03347003000085a7 */ /* 0x000ea4000800007f */
[----:B--2---:R-:W-:Y:S05]  /*11a70*/  @!P0 BRA `(.L_x_3117) ;  /* 0xfffffffc00f08947 */ /* 0x004fea000383ffff */
[----:B------:R-:W-:Y:S05]  /*11a80*/  BRA `(.L_x_3160) ;  /* 0xffffffe0001c7947 */ /* 0x000fea000383ffff */
.L_x_3119:
[----:B0-----:R0:W2:Y:S02]  /*11a90*/  SYNCS.PHASECHK.TRANS64.TRYWAIT P0, [R0+URZ+0x33460], R3 ;  /* 0x03346003000075a7 */ /* 0x0010a4000800017f */
[----:B--2---:R-:W-:Y:S05]  /*11aa0*/  @!P0 NANOSLEEP.SYNCS 0x989680 ;  /* 0x009896800000895d */ /* 0x004fea0003900000 */
[----:B------:R-:W2:Y:S02]  /*11ab0*/  @!P0 SYNCS.PHASECHK.TRANS64 P0, [R0+URZ+0x33460], R3 ;  /* 0x03346003000085a7 */ /* 0x000ea4000800007f */
[----:B--2---:R-:W-:Y:S05]  /*11ac0*/  @!P0 BRA `(.L_x_3119) ;  /* 0xfffffffc00f08947 */ /* 0x004fea000383ffff */
[----:B------:R-:W-:Y:S05]  /*11ad0*/  BRA `(.L_x_3161) ;  /* 0xffffffe000247947 */ /* 0x000fea000383ffff */
.L_x_3132:
[----:B0-----:R0:W1:Y:S02]  /*11ae0*/  SYNCS.PHASECHK.TRANS64.TRYWAIT P0, [R0+URZ+0x33420], R3 ;  /* 0x03342003000075a7 */ /* 0x001064000800017f */
[----:B-1----:R-:W-:Y:S05]  /*11af0*/  @!P0 NANOSLEEP.SYNCS 0x989680 ;  /* 0x009896800000895d */ /* 0x002fea0003900000 */
[----:B------:R-:W1:Y:S02]  /*11b00*/  @!P0 SYNCS.PHASECHK.TRANS64 P0, [R0+URZ+0x33420], R3 ;  /* 0x03342003000085a7 */ /* 0x000e64000800007f */
[----:B-1----:R-:W-:Y:S05]  /*11b10*/  @!P0 BRA `(.L_x_3132) ;  /* 0xfffffffc00f08947 */ /* 0x002fea000383ffff */
[----:B------:R-:W-:Y:S05]  /*11b20*/  BRA `(.L_x_3162) ;  /* 0xfffffff400b07947 */ /* 0x000fea000383ffff */
.L_x_3133:
        /* <DEDUP_REMOVED lines=11> */
.L_x_3164:
[----:B------:R-:W-:Y:S05]  /*11be0*/  BSYNC B0 ;  /* 0x0000000000007941 */ /* 0x000fea0003800000 */
.L_x_3163:
[----:B------:R-:W-:Y:S05]  /*11bf0*/  BRA `(.L_x_3165) ;  /* 0xfffffff400987947 */ /* 0x000fea000383ffff */
.L_x_3136:
[----:B------:R-:W-:Y:S01]  /*11c00*/  BSSY B1, `(.L_x_3166) ;  /* 0x0000006000017945 */ /* 0x000fe20003800000 */
[----:B------:R-:W-:-:S07]  /*11c10*/  IMAD.MOV.U32 R15, RZ, RZ, -0x1 ;  /* 0xffffffffff0f7424 */ /* 0x000fce00078e00ff */
[----:B01----:R-:W-:Y:S05]  /*11c20*/  WARPSYNC.COLLECTIVE R15, `(.L_x_3167) ;  /* 0x000000000f0c7348 */ /* 0x003fea0003c00000 */
[----:B------:R-:W-:Y:S02]  /*11c30*/  ELECT P6, UR62, PT ;  /* 0x00000000003e782f */ /* 0x000fe400038c0000 */
[----:B------:R-:W-:Y:S01]  /*11c40*/  MOV R14, UR62 ;  /* 0x0000003e000e7c02 */ /* 0x000fe20008000f00 */
[----:B01----:R-:W-:Y:S10]  /*11c50*/  ENDCOLLECTIVE ;  /* 0x000000000000791b */ /* 0x003ff40003800000 */
.L_x_3167:
[----:B------:R-:W-:Y:S05]  /*11c60*/  BSYNC B1 ;  /* 0x0000000000017941 */ /* 0x000fea0003800000 */
.L_x_3166:
[----:B------:R-:W-:Y:S05]  /*11c70*/  BRA `(.L_x_3168) ;  /* 0xfffffff400907947 */ /* 0x000fea000383ffff */
.L_x_3138:
[----:B0-----:R0:W1:Y:S02]  /*11c80*/  SYNCS.PHASECHK.TRANS64.TRYWAIT P1, [R6+URZ], R5 ;  /* 0x00000005060075a7 */ /* 0x001064000802017f */
[----:B-1----:R-:W-:Y:S05]  /*11c90*/  @!P1 NANOSLEEP.SYNCS 0x989680 ;  /* 0x009896800000995d */ /* 0x002fea0003900000 */
[----:B------:R-:W1:Y:S02]  /*11ca0*/  @!P1 SYNCS.PHASECHK.TRANS64 P1, [R6+URZ], R5 ;  /* 0x00000005060095a7 */ /* 0x000e64000802007f */
[----:B-1----:R-:W-:Y:S05]  /*11cb0*/  @!P1 BRA `(.L_x_3138) ;  /* 0xfffffffc00f09947 */ /* 0x002fea000383ffff */
[----:B------:R-:W-:Y:S05]  /*11cc0*/  BRA `(.L_x_3169) ;  /* 0xfffffff400c87947 */ /* 0x000fea000383ffff */
.L_x_3139:
[----:B-1----:R1:W2:Y:S02]  /*11cd0*/  SYNCS.PHASECHK.TRANS64.TRYWAIT P1, [R7+URZ], R2 ;  /* 0x00000002070075a7 */ /* 0x0022a4000802017f */
[----:B--2---:R-:W-:Y:S05]  /*11ce0*/  @!P1 NANOSLEEP.SYNCS 0x989680 ;  /* 0x009896800000995d */ /* 0x004fea0003900000 */
[----:B------:R-:W2:Y:S02]  /*11cf0*/  @!P1 SYNCS.PHASECHK.TRANS64 P1, [R7+URZ], R2 ;  /* 0x00000002070095a7 */ /* 0x000ea4000802007f */
[----:B--2---:R-:W-:Y:S05]  /*11d00*/  @!P1 BRA `(.L_x_3139) ;  /* 0xfffffffc00f09947 */ /* 0x004fea000383ffff */
[----:B------:R-:W-:Y:S05]  /*11d10*/  BRA `(.L_x_3170) ;  /* 0xfffffff400bc7947 */ /* 0x000fea000383ffff */
.L_x_3141:
[----:B--2---:R2:W3:Y:S02]  /*11d20*/  SYNCS.PHASECHK.TRANS64.TRYWAIT P1, [R4+URZ+0x33460], R5 ;  /* 0x03346005040075a7 */ /* 0x0044e4000802017f */
[----:B---3--:R-:W-:Y:S05]  /*11d30*/  @!P1 NANOSLEEP.SYNCS 0x989680 ;  /* 0x009896800000995d */ /* 0x008fea0003900000 */
[----:B------:R-:W3:Y:S02]  /*11d40*/  @!P1 SYNCS.PHASECHK.TRANS64 P1, [R4+URZ+0x33460], R5 ;  /* 0x03346005040095a7 */ /* 0x000ee4000802007f */
[----:B---3--:R-:W-:Y:S05]  /*11d50*/  @!P1 BRA `(.L_x_3141) ;  /* 0xfffffffc00f09947 */ /* 0x008fea000383ffff */
[----:B------:R-:W-:Y:S05]  /*11d60*/  BRA `(.L_x_3171) ;  /* 0xfffffff400bc7947 */ /* 0x000fea000383ffff */
.L_x_3143:
[----:B---3--:R3:W4:Y:S02]  /*11d70*/  SYNCS.PHASECHK.TRANS64.TRYWAIT P1, [R3+URZ+0x33460], R2 ;  /* 0x03346002030075a7 */ /* 0x008724000802017f */
[----:B----4-:R-:W-:Y:S05]  /*11d80*/  @!P1 NANOSLEEP.SYNCS 0x989680 ;  /* 0x009896800000995d */ /* 0x010fea0003900000 */
[----:B------:R-:W4:Y:S02]  /*11d90*/  @!P1 SYNCS.PHASECHK.TRANS64 P1, [R3+URZ+0x33460], R2 ;  /* 0x03346002030095a7 */ /* 0x000f24000802007f */
[----:B----4-:R-:W-:Y:S05]  /*11da0*/  @!P1 BRA `(.L_x_3143) ;  /* 0xfffffffc00f09947 */ /* 0x010fea000383ffff */
[----:B------:R-:W-:Y:S05]  /*11db0*/  BRA `(.L_x_3172) ;  /* 0xfffffff400bc7947 */ /* 0x000fea000383ffff */
.L_x_3145:
[----:B----4-:R4:W0:Y:S02]  /*11dc0*/  SYNCS.PHASECHK.TRANS64.TRYWAIT P0, [R4+URZ+0x33480], R5 ;  /* 0x03348005040075a7 */ /* 0x010824000800017f */
[----:B0-----:R-:W-:Y:S05]  /*11dd0*/  @!P0 NANOSLEEP.SYNCS 0x989680 ;  /* 0x009896800000895d */ /* 0x001fea0003900000 */
[----:B------:R-:W0:Y:S02]  /*11de0*/  @!P0 SYNCS.PHASECHK.TRANS64 P0, [R4+URZ+0x33480], R5 ;  /* 0x03348005040085a7 */ /* 0x000e24000800007f */
[----:B0-----:R-:W-:Y:S05]  /*11df0*/  @!P0 BRA `(.L_x_3145) ;  /* 0xfffffffc00f08947 */ /* 0x001fea000383ffff */
[----:B------:R-:W-:Y:S05]  /*11e00*/  BRA `(.L_x_3146) ;  /* 0xfffffff400b87947 */ /* 0x000fea000383ffff */
.L_x_3173:
        /* <DEDUP_REMOVED lines=15> */
.L_x_12361:


//--------------------- .text._ZN7cutlass13device_kernelIN5flash11enable_sm90INS1_16FlashAttnFwdSm90INS1_25CollectiveMainloopFwdSm90ILi2EN4cute5tupleIJNS5_1CILi1EEES8_S8_EEENS6_IJNS7_ILi128EEENS7_ILi160EEENS7_ILi192EEEEEELi192ENS_12float_e4m3_tEfNS_4arch4Sm90ELb0ELb0ELb0ELb1ELb0ELb1ELb0ELb1ELb1ELb0ELb0ELb0EEENS1_21CollectiveEpilogueFwdINS6_IJSA_SC_SB_EEES9_NS_10bfloat16_tESG_Li256ELb1ELb0ELb0ELb1EEENS1_36VarlenDynamicPersistentTileSchedulerILi128ELi160ELi256ELi128ELb0ELb0ELb1ELb0ELb1ELb1EEEEEEEEEvNT_6ParamsE --------------------------
	.section	.text._ZN7cutlass13device_kernelIN5flash11enable_sm90INS1_16FlashAttnFwdSm90INS1_25CollectiveMainloopFwdSm90ILi2EN4cute5tupleIJNS5_1CILi1EEES8_S8_EEENS6_IJNS7_ILi128EEENS7_ILi160EEENS7_ILi192EEEEEELi192ENS_12float_e4m3_tEfNS_4arch4Sm90ELb0ELb0ELb0ELb1ELb0ELb1ELb0ELb1ELb1ELb0ELb0ELb0EEENS1_21CollectiveEpilogueFwdINS6_IJSA_SC_SB_EEES9_NS_10bfloat16_tESG_Li256ELb1ELb0ELb0ELb1EEENS1_36VarlenDynamicPersistentTileSchedulerILi128ELi160ELi256ELi128ELb0ELb0ELb1ELb0ELb1ELb1EEEEEEEEEvNT_6ParamsE,"ax",@progbits
	.align	128
.text._ZN7cutlass13device_kernelIN5flash11enable_sm90INS1_16FlashAttnFwdSm90INS1_25CollectiveMainloopFwdSm90ILi2EN4cute5tupleIJNS5_1CILi1EEES8_S8_EEENS6_IJNS7_ILi128EEENS7_ILi160EEENS7_ILi192EEEEEELi192ENS_12float_e4m3_tEfNS_4arch4Sm90ELb0ELb0ELb0ELb1ELb0ELb1ELb0ELb1ELb1ELb0ELb0ELb0EEENS1_21CollectiveEpilogueFwdINS6_IJSA_SC_SB_EEES9_NS_10bfloat16_tESG_Li256ELb1ELb0ELb0ELb1EEENS1_36VarlenDynamicPersistentTileSchedulerILi128ELi160ELi256ELi128ELb0ELb0ELb1ELb0ELb1ELb1EEEEEEEEEvNT_6ParamsE:
        .type           _ZN7cutlass13device_kernelIN5flash11enable_sm90INS1_16FlashAttnFwdSm90INS1_25CollectiveMainloopFwdSm90ILi2EN4cute5tupleIJNS5_1CILi1EEES8_S8_EEENS6_IJNS7_ILi128EEENS7_ILi160EEENS7_ILi192EEEEEELi192ENS_12float_e4m3_tEfNS_4arch4Sm90ELb0ELb0ELb0ELb1ELb0ELb1ELb0ELb1ELb1ELb0ELb0ELb0EEENS1_21CollectiveEpilogueFwdINS6_IJSA_SC_SB_EEES9_NS_10bfloat16_tESG_Li256ELb1ELb0ELb0ELb1EEENS1_36VarlenDynamicPersistentTileSchedulerILi128ELi160ELi256ELi128ELb0ELb0ELb1ELb0ELb1ELb1EEEEEEEEEvNT_6ParamsE,@function
        .size           _ZN7cutlass13device_kernelIN5flash11enable_sm90INS1_16FlashAttnFwdSm90INS1_25CollectiveMainloopFwdSm90ILi2EN4cute5tupleIJNS5_1CILi1EEES8_S8_EEENS6_IJNS7_ILi128EEENS7_ILi160EEENS7_ILi192EEEEEELi192ENS_12float_e4m3_tEfNS_4arch4Sm90ELb0ELb0ELb0ELb1ELb0ELb1ELb0ELb1ELb1ELb0ELb0ELb0EEENS1_21CollectiveEpilogueFwdINS6_IJSA_SC_SB_EEES9_NS_10bfloat16_tESG_Li256ELb1ELb0ELb0ELb1EEENS1_36VarlenDynamicPersistentTileSchedulerILi128ELi160ELi256ELi128ELb0ELb0ELb1ELb0ELb1ELb1EEEEEEEEEvNT_6ParamsE,(.L_x_12362 - _ZN7cutlass13device_kernelIN5flash11enable_sm90INS1_16FlashAttnFwdSm90INS1_25CollectiveMainloopFwdSm90ILi2EN4cute5tupleIJNS5_1CILi1EEES8_S8_EEENS6_IJNS7_ILi128EEENS7_ILi160EEENS7_ILi192EEEEEELi192ENS_12float_e4m3_tEfNS_4arch4Sm90ELb0ELb0ELb0ELb1ELb0ELb1ELb0ELb1ELb1ELb0ELb0ELb0EEENS1_21CollectiveEpilogueFwdINS6_IJSA_SC_SB_EEES9_NS_10bfloat16_tESG_Li256ELb1ELb0ELb0ELb1EEENS1_36VarlenDynamicPersistentTileSchedulerILi128ELi160ELi256ELi128ELb0ELb0ELb1ELb0ELb1ELb1EEEEEEEEEvNT_6ParamsE)
        .other          _ZN7cutlass13device_kernelIN5flash11enable_sm90INS1_16FlashAttnFwdSm90INS1_25CollectiveMainloopFwdSm90ILi2EN4cute5tupleIJNS5_1CILi1EEES8_S8_EEENS6_IJNS7_ILi128EEENS7_ILi160EEENS7_ILi192EEEEEELi192ENS_12float_e4m3_tEfNS_4arch4Sm90ELb0ELb0ELb0ELb1ELb0ELb1ELb0ELb1ELb1ELb0ELb0ELb0EEENS1_21CollectiveEpilogueFwdINS6_IJSA_SC_SB_EEES9_NS_10bfloat16_tESG_Li256ELb1ELb0ELb0ELb1EEENS1_36VarlenDynamicPersistentTileSchedulerILi128ELi160ELi256ELi128ELb0ELb0ELb1ELb0ELb1ELb1EEEEEEEEEvNT_6ParamsE,@"STO_CUDA_ENTRY STV_DEFAULT"
_ZN7cutlass13device_kernelIN5flash11enable_sm90INS1_16FlashAttnFwdSm90INS1_25CollectiveMainloopFwdSm90ILi2EN4cute5tupleIJNS5_1CILi1EEES8_S8_EEENS6_IJNS7_ILi128EEENS7_ILi160EEENS7_ILi192EEEEEELi192ENS_12float_e4m3_tEfNS_4arch4Sm90ELb0ELb0ELb0ELb1ELb0ELb1ELb0ELb1ELb1ELb0ELb0ELb0EEENS1_21CollectiveEpilogueFwdINS6_IJSA_SC_SB_EEES9_NS_10bfloat16_tESG_Li256ELb1ELb0ELb0ELb1EEENS1_36VarlenDynamicPersistentTileSchedulerILi128ELi160ELi256ELi128ELb0ELb0ELb1ELb0ELb1ELb1EEEEEEEEEvNT_6ParamsE:
        /* <DEDUP_REMOVED lines=27> */
.L_x_3175:
[----:B------:R-:W-:Y:S05]  /*01b0*/  BSYNC B0 ;  /* 0x0000000000007941 */ /* 0x000fea0003800000 */
.L_x_3174:
        /* <DEDUP_REMOVED lines=41> */
.L_x_3176:
        /* <DEDUP_REMOVED lines=22> */
.L_x_3177:
        /* <DEDUP_REMOVED lines=18> */
.L_x_3178:
        /* <DEDUP_REMOVED lines=22> */
.L_x_3179:
        /* <DEDUP_REMOVED lines=22> */
.L_x_3180:
        /* <DEDUP_REMOVED lines=8> */
.L_x_3183:
[----:B------:R-:W-:-:S08]  /*0a10*/  NOP ;  /* 0x0000000000007918 */ /* 0x000fd00000000000 */
[----:B------:R-:W0:Y:S02]  /*0a20*/  USETMAXREG.TRY_ALLOC.CTAPOOL UP0, 0xf0 ;  /* 0x000000f0000079c8 */ /* 0x000e240008000600 */
[----:B0-----:R-:W-:-:S13]  /*0a30*/  PLOP3.LUT P0, PT, PT, PT, UP0, 0x80, 0x0 ;  /* 0x000000000000781c */ /* 0x001fda0003f0f008 */
[----:B------:R-:W-:Y:S05]  /*0a40*/  @!P0 BRA `(.L_x_3183) ;  /* 0xfffffffc00f08947 */ /* 0x000fea000383ffff */
[----:B------:R-:W2:Y:S01]  /*0a50*/  LDL.LU R0, [R1+0x10] ;  /* 0x0000100001007983 */ /* 0x000ea20000300800 */
[----:B------:R-:W0:Y:S01]  /*0a60*/  S2R R2, SR_TID.X ;  /* 0x0000000000027919 */ /* 0x000e220000002100 */
[----:B------:R-:W1:Y:S01]  /*0a70*/  S2UR UR42, SR_CgaCtaId ;  /* 0x00000000002a79c3 */ /* 0x000e620000008800 */
[----:B------:R-:W-:Y:S01]  /*0a80*/  UMOV UR4, 0x400 ;  /* 0x0000040000047882 */ /* 0x000fe20000000000 */
[----:B0-----:R-:W-:-:S06]  /*0a90*/  SHF.R.U32.HI R2, RZ, 0x7, R2 ;  /* 0x00000007ff027819 */ /* 0x001fcc0000011602 */
[----:B------:R-:W-:Y:S06]  /*0aa0*/  BAR.ARV 0x8, 0x120 ;  /* 0x0204800000007b1d */ /* 0x000fec0000002000 */
[----:B------:R-:W-:-:S13]  /*0ab0*/  ISETP.NE.AND P0, PT, R2, 0x1, PT ;  /* 0x000000010200780c */ /* 0x000fda0003f05270 */
[----:B------:R-:W-:Y:S08]  /*0ac0*/  @!P0 BAR.ARV 0x9, 0x100 ;  /* 0x0244000000008b1d */ /* 0x000ff00000002000 */
[----:B------:R-:W-:Y:S01]  /*0ad0*/  BAR.SYNC.DEFER_BLOCKING 0x5, 0x180 ;  /* 0x0146000000007b1d */ /* 0x000fe20000010000 */
[----:B-1----:R-:W-:-:S06]  /*0ae0*/  ULEA UR4, UR42, UR4, 0x18 ;  /* 0x000000042a047291 */ /* 0x002fcc000f8ec03f */
[----:B------:R-:W-:Y:S01]  /*0af0*/  IMAD.U32 R18, RZ, RZ, UR4 ;  /* 0x00000004ff127e24 */ /* 0x000fe2000f8e00ff */
[----:B------:R-:W-:-:S04]  /*0b00*/  ULDC UR4, c[0x0][0xc14] ;  /* 0x0003050000047ab9 */ /* 0x000fc80000000800 */
[----:B------:R-:W0:Y:S01]  /*0b10*/  LDS.128 R124, [R18+0x334d0] ;  /* 0x0334d000127c7984 */ /* 0x000e220000000c00 */
[----:B------:R-:W-:Y:S06]  /*0b20*/  BAR.ARV 0x4, 0x180 ;  /* 0x0106000000007b1d */ /* 0x000fec0000002000 */
[----:B--2---:R-:W-:-:S04]  /*0b30*/  LOP3.LUT R0, R0, 0xffffffef, RZ, 0xc0, !PT ;  /* 0xffffffef00007812 */ /* 0x004fc800078ec0ff */
[----:B------:R-:W-:-:S05]  /*0b40*/  @P0 LOP3.LUT R0, R0, 0x10, RZ, 0xfc, !PT ;  /* 0x0000001000000812 */ /* 0x000fca00078efcff */
[----:B------:R1:W-:Y:S01]  /*0b50*/  STL [R1+0x10], R0 ;  /* 0x0000100001007387 */ /* 0x0003e20000100800 */
[----:B0-----:R-:W-:-:S13]  /*0b60*/  ISETP.GE.AND P0, PT, R127, UR4, PT ;  /* 0x000000047f007c0c */ /* 0x001fda000bf06270 */
[----:B-1----:R-:W-:Y:S05]  /*0b70*/  @P0 BRA `(.L_x_3184) ;  /* 0x0000028800c40947 */ /* 0x002fea0003800000 */
[----:B------:R-:W0:Y:S01]  /*0b80*/  S2R R0, SR_TID.X ;  /* 0x0000000000007919 */ /* 0x000e220000002100 */
[----:B------:R-:W-:Y:S01]  /*0b90*/  IMAD.MOV.U32 R13, RZ, RZ, -0x2 ;  /* 0xfffffffeff0d7424 */ /* 0x000fe200078e00ff */
[----:B------:R-:W-:Y:S01]  /*0ba0*/  R2UR UR52, R18 ;  /* 0x00000000123472ca */ /* 0x000fe200000e0000 */
[----:B------:R-:W-:Y:S01]  /*0bb0*/  IMAD.MOV.U32 R223, RZ, RZ, RZ ;  /* 0x000000ffffdf7224 */ /* 0x000fe200078e00ff */
[----:B------:R-:W-:Y:S01]  /*0bc0*/  ULOP3.LUT UR53, UR36, 0x1, URZ, 0xfc, !UPT ;  /* 0x0000000124357892 */ /* 0x000fe2000f8efc3f */
[----:B------:R-:W-:Y:S01]  /*0bd0*/  IMAD.MOV.U32 R19, RZ, RZ, RZ ;  /* 0x000000ffff137224 */ /* 0x000fe200078e00ff */
[----:B------:R-:W-:Y:S01]  /*0be0*/  UMOV UR43, URZ ;  /* 0x0000003f002b7c82 */ /* 0x000fe20008000000 */
[----:B------:R-:W-:Y:S02]  /*0bf0*/  IMAD.MOV.U32 R227, RZ, RZ, RZ ;  /* 0x000000ffffe37224 */ /* 0x000fe400078e00ff */
[----:B------:R-:W-:-:S06]  /*0c00*/  IMAD.MOV.U32 R148, RZ, RZ, RZ ;  /* 0x000000ffff947224 */ /* 0x000fcc00078e00ff */
[----:B------:R-:W-:Y:S01]  /*0c10*/  UIADD3 UR52, UR52, 0x1e200, URZ ;  /* 0x0001e20034347890 */ /* 0x000fe2000fffe03f */
[----:B0-----:R-:W-:-:S05]  /*0c20*/  VIADD R14, R0, 0xffffff80 ;  /* 0xffffff80000e7836 */ /* 0x001fca0000000000 */
[----:B------:R-:W-:Y:S02]  /*0c30*/  SHF.R.S32.HI R0, RZ, 0x1f, R14 ;  /* 0x0000001fff007819 */ /* 0x000fe4000001140e */
[-C--:B------:R-:W-:Y:S02]  /*0c40*/  LEA.HI R3, R14, R14.reuse, RZ, 0x1 ;  /* 0x0000000e0e037211 */ /* 0x080fe400078f08ff */
[CC--:B------:R-:W-:Y:S02]  /*0c50*/  LEA.HI R2, R0.reuse, R14.reuse, RZ, 0x5 ;  /* 0x0000000e00027211 */ /* 0x0c0fe400078f28ff */
[----:B------:R-:W-:Y:S02]  /*0c60*/  LEA.HI R6, R0, R14, RZ, 0x4 ;  /* 0x0000000e00067211 */ /* 0x000fe400078f20ff */
[----:B------:R-:W-:Y:S01]  /*0c70*/  SHF.R.S32.HI R220, RZ, 0x1, R3 ;  /* 0x00000001ffdc7819 */ /* 0x000fe20000011403 */
[----:B------:R-:W-:Y:S01]  /*0c80*/  IMAD.SHL.U32 R4, R2, 0x20, RZ ;  /* 0x0000002002047824 */ /* 0x000fe200078e00ff */
[----:B------:R-:W-:-:S02]  /*0c90*/  LOP3.LUT R2, R6, 0x3fffff0, RZ, 0xc0, !PT ;  /* 0x03fffff006027812 */ /* 0x000fc400078ec0ff */
[----:B------:R-:W-:Y:S01]  /*0ca0*/  LEA.HI R5, R3, R220, RZ, 0x1 ;  /* 0x000000dc03057211 */ /* 0x000fe200078f08ff */
[----:B------:R-:W-:Y:S01]  /*0cb0*/  VIADD R11, R220, 0x80 ;  /* 0x00000080dc0b7836 */ /* 0x000fe20000000000 */
[----:B------:R-:W-:Y:S01]  /*0cc0*/  LOP3.LUT R7, R4, 0xfffffc00, RZ, 0xc0, !PT ;  /* 0xfffffc0004077812 */ /* 0x000fe200078ec0ff */
[----:B------:R-:W-:Y:S01]  /*0cd0*/  IMAD.IADD R2, R14, 0x1, -R2 ;  /* 0x000000010e027824 */ /* 0x000fe200078e0a02 */
[-C--:B------:R-:W-:Y:S02]  /*0ce0*/  LEA.HI R4, R0, R14.reuse, RZ, 0x2 ;  /* 0x0000000e00047211 */ /* 0x080fe400078f10ff */
[----:B------:R-:W-:Y:S01]  /*0cf0*/  LOP3.LUT R5, R5, 0x3fffffe, RZ, 0xc0, !PT ;  /* 0x03fffffe05057812 */ /* 0x000fe200078ec0ff */
[----:B------:R-:W-:Y:S01]  /*0d00*/  IMAD R9, R2, 0x40, R7 ;  /* 0x0000004002097824 */ /* 0x000fe200078e0207 */
[----:B------:R-:W-:Y:S02]  /*0d10*/  SHF.R.S32.HI R7, RZ, 0x4, R6 ;  /* 0x00000004ff077819 */ /* 0x000fe40000011406 */
[----:B------:R-:W-:-:S02]  /*0d20*/  LEA.HI R2, R0, R14, RZ, 0x7 ;  /* 0x0000000e00027211 */ /* 0x000fc400078f38ff */
[----:B------:R-:W-:Y:S02]  /*0d30*/  LEA.HI R6, R6, R7, RZ, 0x1 ;  /* 0x0000000706067211 */ /* 0x000fe400078f08ff */
[----:B------:R-:W-:Y:S02]  /*0d40*/  LOP3.LUT R8, R2, 0xffffff80, RZ, 0xc0, !PT ;  /* 0xffffff8002087812 */ /* 0x000fe400078ec0ff */
[--C-:B------:R-:W-:Y:S02]  /*0d50*/  SHF.R.S32.HI R235, RZ, 0x2, R4.reuse ;  /* 0x00000002ffeb7819 */ /* 0x100fe40000011404 */
[----:B------:R-:W-:Y:S01]  /*0d60*/  SHF.R.S32.HI R4, RZ, 0x1f, R4 ;  /* 0x0000001fff047819 */ /* 0x000fe20000011404 */
[----:B------:R-:W-:Y:S01]  /*0d70*/  IMAD.IADD R15, R14, 0x1, -R8 ;  /* 0x000000010e0f7824 */ /* 0x000fe200078e0a08 */
[----:B------:R-:W-:Y:S02]  /*0d80*/  IADD3 R5, R220, -R5, RZ ;  /* 0x80000005dc057210 */ /* 0x000fe40007ffe0ff */
[----:B------:R-:W-:-:S02]  /*0d90*/  LOP3.LUT R6, R6, 0x1ffffffe, RZ, 0xc0, !PT ;  /* 0x1ffffffe06067812 */ /* 0x000fc400078ec0ff */
[----:B------:R-:W-:Y:S01]  /*0da0*/  LEA.HI R4, R4, R235, RZ, 0x2 ;  /* 0x000000eb04047211 */ /* 0x000fe200078f10ff */
[----:B------:R-:W-:Y:S01]  /*0db0*/  IMAD R226, R7, 0x8, R5 ;  /* 0x0000000807e27824 */ /* 0x000fe200078e0205 */
[-C--:B------:R-:W-:Y:S01]  /*0dc0*/  LEA.HI R10, R11, R11.reuse, RZ, 0x1 ;  /* 0x0000000b0b0a7211 */ /* 0x080fe200078f08ff */
[----:B------:R-:W-:Y:S01]  /*0dd0*/  IMAD.IADD R6, R7, 0x1, -R6 ;  /* 0x0000000107067824 */ /* 0x000fe200078e0a06 */
[----:B------:R-:W-:Y:S01]  /*0de0*/  SHF.R.S32.HI R8, RZ, 0x1f, R11 ;  /* 0x0000001fff087819 */ /* 0x000fe2000001140b */
[----:B------:R-:W-:Y:S01]  /*0df0*/  IMAD.SHL.U32 R226, R226, 0x40, RZ ;  /* 0x00000040e2e27824 */ /* 0x000fe200078e00ff */
[----:B------:R-:W-:Y:S01]  /*0e00*/  LOP3.LUT R4, R4, 0xfffffffc, RZ, 0xc0, !PT ;  /* 0xfffffffc04047812 */ /* 0x000fe200078ec0ff */
[----:B------:R-:W-:Y:S01]  /*0e10*/  IMAD R6, R6, 0x8, R9 ;  /* 0x0000000806067824 */ /* 0x000fe200078e0209 */
[----:B------:R-:W-:Y:S02]  /*0e20*/  LOP3.LUT R7, R10, 0x3fffffe, RZ, 0xc0, !PT ;  /* 0x03fffffe0a077812 */ /* 0x000fe400078ec0ff */
[----:B------:R-:W-:Y:S01]  /*0e30*/  LEA.HI R8, R8, R11, RZ, 0x3 ;  /* 0x0000000b08087211 */ /* 0x000fe200078f18ff */
[----:B------:R-:W-:Y:S01]  /*0e40*/  IMAD.IADD R235, R235, 0x1, -R4 ;  /* 0x00000001ebeb7824 */ /* 0x000fe200078e0a04 */
[----:B------:R-:W-:Y:S01]  /*0e50*/  SHF.R.S32.HI R5, RZ, 0x1f, R15 ;  /* 0x0000001fff057819 */ /* 0x000fe2000001140f */
[----:B------:R0:W-:Y:S01]  /*0e60*/  STL [R1+0x48], R6 ;  /* 0x0000480601007387 */ /* 0x0001e20000100800 */
[----:B------:R-:W-:Y:S01]  /*0e70*/  IADD3 R229, R11, -R7, RZ ;  /* 0x800000070be57210 */ /* 0x000fe20007ffe0ff */
[----:B------:R-:W-:Y:S01]  /*0e80*/  IMAD.SHL.U32 R11, R8, 0x40, RZ ;  /* 0x00000040080b7824 */ /* 0x000fe200078e00ff */
[----:B------:R-:W-:Y:S01]  /*0e90*/  LEA.HI R4, R5, R15, RZ, 0x2 ;  /* 0x0000000f05047211 */ /* 0x000fe200078f10ff */
[----:B------:R-:W-:Y:S01]  /*0ea0*/  IMAD.SHL.U32 R224, R235, 0x80, RZ ;  /* 0x00000080ebe07824 */ /* 0x000fe200078e00ff */
[----:B------:R-:W-:-:S02]  /*0eb0*/  LOP3.LUT R3, R3, 0xfffffffe, RZ, 0xc0, !PT ;  /* 0xfffffffe03037812 */ /* 0x000fc400078ec0ff */
[----:B------:R-:W-:Y:S02]  /*0ec0*/  LOP3.LUT R8, R4, 0x7ffffffc, RZ, 0xc0, !PT ;  /* 0x7ffffffc04087812 */ /* 0x000fe400078ec0ff */
[----:B------:R-:W-:Y:S02]  /*0ed0*/  SHF.R.S32.HI R7, RZ, 0x2, R4 ;  /* 0x00000002ff077819 */ /* 0x000fe40000011404 */
[----:B------:R-:W-:Y:S01]  /*0ee0*/  LOP3.LUT R12, R11, 0xfffffe00, RZ, 0xc0, !PT ;  /* 0xfffffe000b0c7812 */ /* 0x000fe200078ec0ff */
[----:B------:R-:W-:Y:S01]  /*0ef0*/  IMAD.IADD R8, R15, 0x1, -R8 ;  /* 0x000000010f087824 */ /* 0x000fe200078e0a08 */
[----:B------:R-:W-:Y:S02]  /*0f00*/  SHF.R.S32.HI R4, RZ, 0x1f, R4 ;  /* 0x0000001fff047819 */ /* 0x000fe40000011404 */
[----:B------:R-:W-:Y:S01]  /*0f10*/  LEA.HI R5, R5, R15, RZ, 0x5 ;  /* 0x0000000f05057211 */ /* 0x000fe200078f28ff */
[----:B------:R-:W-:Y:S01]  /*0f20*/  IMAD R229, R229, 0x40, R12 ;  /* 0x00000040e5e57824 */ /* 0x000fe200078e020c */
[----:B------:R-:W-:Y:S01]  /*0f30*/  LEA.HI R4, R4, R7, RZ, 0x3 ;  /* 0x0000000704047211 */ /* 0x000fe200078f18ff */
[----:B------:R-:W-:Y:S01]  /*0f40*/  IMAD.IADD R12, R14, 0x1, -R3 ;  /* 0x000000010e0c7824 */ /* 0x000fe200078e0a03 */
[----:B------:R-:W-:Y:S01]  /*0f50*/  SHF.R.S32.HI R9, RZ, 0x7, R2 ;  /* 0x00000007ff097819 */ /* 0x000fe20000011402 */
[----:B0-----:R-:W-:Y:S01]  /*0f60*/  IMAD R6, R8, R13, 0xa0 ;  /* 0x000000a008067424 */ /* 0x001fe200078e020d */
[----:B------:R-:W-:Y:S01]  /*0f70*/  LOP3.LUT R4, R4, 0xfffffff8, RZ, 0xc0, !PT ;  /* 0xfffffff804047812 */ /* 0x000fe200078ec0ff */
[C---:B------:R-:W-:Y:S01]  /*0f80*/  IMAD.SHL.U32 R22, R12.reuse, 0x10, RZ ;  /* 0x000000100c167824 */ /* 0x040fe200078e00ff */
[----:B------:R-:W-:Y:S01]  /*0f90*/  SHF.R.S32.HI R5, RZ, 0x5, R5 ;  /* 0x00000005ff057819 */ /* 0x000fe20000011405 */
[----:B------:R-:W-:Y:S01]  /*0fa0*/  IMAD.SHL.U32 R16, R12, 0x8, RZ ;  /* 0x000000080c107824 */ /* 0x000fe200078e00ff */
[----:B------:R-:W-:Y:S01]  /*0fb0*/  IADD3 R4, R7, -R4, RZ ;  /* 0x8000000407047210 */ /* 0x000fe20007ffe0ff */
[----:B------:R-:W-:Y:S01]  /*0fc0*/  VIADD R221, R22, 0x20 ;  /* 0x0000002016dd7836 */ /* 0x000fe20000000000 */
[----:B------:R-:W-:Y:S01]  /*0fd0*/  LEA.HI R2, R2, R9, RZ, 0x1 ;  /* 0x0000000902027211 */ /* 0x000fe200078f08ff */
[----:B------:R-:W-:Y:S01]  /*0fe0*/  VIADD R222, R22, 0x40 ;  /* 0x0000004016de7836 */ /* 0x000fe20000000000 */
[----:B------:R-:W-:Y:S01]  /*0ff0*/  LOP3.LUT R224, R224, 0x180, RZ, 0xc0, !PT ;  /* 0x00000180e0e07812 */ /* 0x000fe200078ec0ff */
[----:B------:R-:W-:Y:S01]  /*1000*/  IMAD R5, R5, 0x10, R4 ;  /* 0x0000001005057824 */ /* 0x000fe200078e0204 */
[----:B------:R-:W-:Y:S01]  /*1010*/  LOP3.LUT R2, R2, 0x3fffffe, RZ, 0xc0, !PT ;  /* 0x03fffffe02027812 */ /* 0x000fe200078ec0ff */
[----:B------:R0:W-:Y:S01]  /*1020*/  STL [R1+0x40], R6 ;  /* 0x0000400601007387 */ /* 0x0001e20000100800 */
[----:B------:R-:W-:-:S02]  /*1030*/  SHF.R.S32.HI R4, RZ, 0x1f, R221 ;  /* 0x0000001fff047819 */ /* 0x000fc400000114dd */
[----:B------:R-:W-:Y:S01]  /*1040*/  SHF.R.S32.HI R3, RZ, 0x1f, R222 ;  /* 0x0000001fff037819 */ /* 0x000fe200000114de */
[----:B------:R-:W-:Y:S01]  /*1050*/  IMAD.IADD R2, R9, 0x1, -R2 ;  /* 0x0000000109027824 */ /* 0x000fe200078e0a02 */
[CC--:B------:R-:W-:Y:S02]  /*1060*/  LEA.HI R7, R4.reuse, R221.reuse, RZ, 0x4 ;  /* 0x000000dd04077211 */ /* 0x0c0fe400078f20ff */
[----:B------:R-:W-:Y:S01]  /*1070*/  LEA.HI R4, R4, R221, RZ, 0x6 ;  /* 0x000000dd04047211 */ /* 0x000fe200078f30ff */
[----:B------:R-:W-:Y:S01]  /*1080*/  IMAD R2, R2, 0x40, R5 ;  /* 0x0000004002027824 */ /* 0x000fe200078e0205 */
[CC--:B------:R-:W-:Y:S02]  /*1090*/  LEA.HI R11, R3.reuse, R222.reuse, RZ, 0x4 ;  /* 0x000000de030b7211 */ /* 0x0c0fe400078f20ff */
[----:B0-----:R-:W-:Y:S01]  /*10a0*/  LEA.HI R6, R3, R222, RZ, 0x6 ;  /* 0x000000de03067211 */ /* 0x001fe200078f30ff */
[----:B------:R-:W-:Y:S01]  /*10b0*/  IMAD.SHL.U32 R3, R4, 0x80, RZ ;  /* 0x0000008004037824 */ /* 0x000fe200078e00ff */
[----:B------:R-:W-:Y:S01]  /*10c0*/  LEA.HI R0, R0, R14, RZ, 0x3 ;  /* 0x0000000e00007211 */ /* 0x000fe200078f18ff */
[----:B------:R0:W-:Y:S01]  /*10d0*/  STL [R1+0x44], R2 ;  /* 0x0000440201007387 */ /* 0x0001e20000100800 */
[----:B------:R-:W-:-:S02]  /*10e0*/  LOP3.LUT R4, R224, 0x30, R7, 0xf8, !PT ;  /* 0x00000030e0047812 */ /* 0x000fc400078ef807 */
[----:B------:R-:W-:Y:S02]  /*10f0*/  SHF.R.U32.HI R225, RZ, 0x3, R224 ;  /* 0x00000003ffe17819 */ /* 0x000fe400000116e0 */
[----:B------:R-:W-:Y:S02]  /*1100*/  LOP3.LUT R3, R3, 0xffffe000, RZ, 0xc0, !PT ;  /* 0xffffe00003037812 */ /* 0x000fe400078ec0ff */
[----:B------:R-:W-:Y:S02]  /*1110*/  LOP3.LUT R4, R4, R225, RZ, 0x3c, !PT ;  /* 0x000000e104047212 */ /* 0x000fe400078e3cff */
[----:B------:R-:W-:Y:S02]  /*1120*/  SHF.L.U32 R8, R6, 0x7, RZ ;  /* 0x0000000706087819 */ /* 0x000fe400000006ff */
[----:B0-----:R-:W-:Y:S02]  /*1130*/  LOP3.LUT R2, R0, 0x1ffffff8, RZ, 0xc0, !PT ;  /* 0x1ffffff800027812 */ /* 0x001fe400078ec0ff */
[----:B------:R-:W-:-:S02]  /*1140*/  LOP3.LUT R6, R224, 0x30, R11, 0xf8, !PT ;  /* 0x00000030e0067812 */ /* 0x000fc400078ef80b */
[----:B------:R-:W-:Y:S02]  /*1150*/  SHF.R.S32.HI R232, RZ, 0x3, R0 ;  /* 0x00000003ffe87819 */ /* 0x000fe40000011400 */
[----:B------:R-:W-:Y:S02]  /*1160*/  IADD3 R2, R14, -R2, RZ ;  /* 0x800000020e027210 */ /* 0x000fe40007ffe0ff */
[--C-:B------:R-:W-:Y:S02]  /*1170*/  LOP3.LUT R0, R224, 0x10, R22.reuse, 0xf8, !PT ;  /* 0x00000010e0007812 */ /* 0x100fe400078ef816 */
[----:B------:R-:W-:Y:S01]  /*1180*/  IADD3 R9, R4, R226, R3 ;  /* 0x000000e204097210 */ /* 0x000fe20007ffe003 */
[----:B------:R-:W-:Y:S01]  /*1190*/  IMAD.SHL.U32 R230, R2, 0x8, RZ ;  /* 0x0000000802e67824 */ /* 0x000fe200078e00ff */
[----:B------:R-:W-:Y:S02]  /*11a0*/  LOP3.LUT R4, R224, 0x30, R22, 0xf8, !PT ;  /* 0x00000030e0047812 */ /* 0x000fe400078ef816 */
[----:B------:R-:W-:-:S02]  /*11b0*/  LOP3.LUT R13, R8, 0xffffe000, RZ, 0xc0, !PT ;  /* 0xffffe000080d7812 */ /* 0x000fc400078ec0ff */
[-C--:B------:R-:W-:Y:S02]  /*11c0*/  LOP3.LUT R6, R6, R225.reuse, RZ, 0x3c, !PT ;  /* 0x000000e106067212 */ /* 0x080fe400078e3cff */
[-C--:B------:R-:W-:Y:S02]  /*11d0*/  LOP3.LUT R3, R0, R225.reuse, RZ, 0x3c, !PT ;  /* 0x000000e100037212 */ /* 0x080fe400078e3cff */
[----:B------:R-:W-:Y:S02]  /*11e0*/  SHF.R.S32.HI R2, RZ, 0x4, R7 ;  /* 0x00000004ff027819 */ /* 0x000fe40000011407 */
[----:B------:R-:W-:Y:S01]  /*11f0*/  LOP3.LUT R5, R4, R225, RZ, 0x3c, !PT ;  /* 0x000000e104057212 */ /* 0x000fe200078e3cff */
[----:B------:R-:W-:Y:S01]  /*1200*/  IMAD.IADD R234, R226, 0x1, R3 ;  /* 0x00000001e2ea7824 */ /* 0x000fe200078e0203 */
[----:B------:R-:W-:Y:S01]  /*1210*/  SHF.R.S32.HI R0, RZ, 0x4, R11 ;  /* 0x00000004ff007819 */ /* 0x000fe2000001140b */
[----:B------:R0:W-:Y:S01]  /*1220*/  STL [R1+0x3c], R2 ;  /* 0x00003c0201007387 */ /* 0x0001e20000100800 */
[----:B------:R-:W-:-:S02]  /*1230*/  IADD3 R13, R6, R226, R13 ;  /* 0x000000e2060d7210 */ /* 0x000fc40007ffe00d */
[----:B------:R-:W-:Y:S01]  /*1240*/  IADD3 R3, R18, R226, R5 ;  /* 0x000000e212037210 */ /* 0x000fe20007ffe005 */
[----:B------:R1:W-:Y:S01]  /*1250*/  STL [R1+0x38], R0 ;  /* 0x0000380001007387 */ /* 0x0003e20000100800 */
[----:B------:R-:W-:-:S03]  /*1260*/  SHF.R.S32.HI R10, RZ, 0x1, R10 ;  /* 0x00000001ff0a7819 */ /* 0x000fc6000001140a */
[----:B------:R2:W-:Y:S01]  /*1270*/  STL [R1+0x30], R3 ;  /* 0x0000300301007387 */ /* 0x0005e20000100800 */
[----:B0-----:R-:W-:Y:S02]  /*1280*/  IMAD.IADD R2, R18, 0x1, R9 ;  /* 0x0000000112027824 */ /* 0x001fe400078e0209 */
[----:B------:R-:W-:Y:S02]  /*1290*/  IMAD.SHL.U32 R10, R10, 0x80, RZ ;  /* 0x000000800a0a7824 */ /* 0x000fe400078e00ff */
[----:B-1----:R-:W-:Y:S01]  /*12a0*/  IMAD.IADD R0, R18, 0x1, R13 ;  /* 0x0000000112007824 */ /* 0x002fe200078e020d */
[----:B------:R2:W-:Y:S02]  /*12b0*/  STL [R1+0x2c], R2 ;  /* 0x00002c0201007387 */ /* 0x0005e40000100800 */
[----:B------:R-:W-:Y:S02]  /*12c0*/  LOP3.LUT R228, R10, 0x180, RZ, 0xc0, !PT ;  /* 0x000001800ae47812 */ /* 0x000fe400078ec0ff */
[----:B------:R2:W-:Y:S05]  /*12d0*/  STL [R1+0x28], R0 ;  /* 0x0000280001007387 */ /* 0x0005ea0000100800 */
.L_x_3377:
[----:B0-----:R-:W0:Y:S02]  /*12e0*/  LDC.64 R236, c[0x0][0xc60] ;  /* 0x00031800ffec7b82 */ /* 0x001e240000000a00 */
[----:B0-----:R-:W-:-:S06]  /*12f0*/  IMAD.WIDE R236, R127, 0x4, R236 ;  /* 0x000000047fec7825 */ /* 0x001fcc00078e02ec */
[----:B--2---:R-:W2:Y:S01]  /*1300*/  LDG.E R236, desc[UR54][R236.64] ;  /* 0x00000036ecec7981 */ /* 0x004ea2000c1e1900 */
[----:B------:R-:W-:Y:S05]  /*1310*/  YIELD ;  /* 0x0000000000007946 */ /* 0x000fea0003800000 */
[----:B------:R-:W-:Y:S01]  /*1320*/  ULDC.64 UR4, c[0x0][0xa28] ;  /* 0x00028a0000047ab9 */ /* 0x000fe20000000a00 */
[----:B------:R-:W-:Y:S01]  /*1330*/  ULDC.64 UR8, c[0x0][0xa18] ;  /* 0x0002860000087ab9 */ /* 0x000fe20000000a00 */
[----:B------:R-:W-:Y:S01]  /*1340*/  ISETP.NE.U32.AND P1, PT, RZ, UR4, PT ;  /* 0x00000004ff007c0c */ /* 0x000fe2000bf25070 */
[----:B------:R-:W-:Y:S01]  /*1350*/  ULDC.64 UR6, c[0x0][0xa08] ;  /* 0x0002820000067ab9 */ /* 0x000fe20000000a00 */
[----:B---345:R-:W-:Y:S01]  /*1360*/  IMAD.MOV.U32 R9, RZ, RZ, RZ ;  /* 0x000000ffff097224 */ /* 0x038fe200078e00ff */
[----:B------:R-:W-:Y:S01]  /*1370*/  ISETP.NE.U32.AND P0, PT, RZ, UR6, PT ;  /* 0x00000006ff007c0c */ /* 0x000fe2000bf05070 */
[----:B------:R-:W-:Y:S01]  /*1380*/  IMAD.MOV.U32 R27, RZ, RZ, RZ ;  /* 0x000000ffff1b7224 */ /* 0x000fe200078e00ff */
[----:B------:R-:W-:-:S02]  /*1390*/  ISETP.NE.AND.EX P1, PT, RZ, UR5, PT, P1 ;  /* 0x00000005ff007c0c */ /* 0x000fc4000bf25310 */
[----:B------:R-:W-:Y:S02]  /*13a0*/  ISETP.NE.AND.EX P0, PT, RZ, UR7, PT, P0 ;  /* 0x00000007ff007c0c */ /* 0x000fe4000bf05300 */
[----:B--2---:R-:W-:-:S09]  /*13b0*/  SHF.R.S32.HI R0, RZ, 0x1f, R236 ;  /* 0x0000001fff007819 */ /* 0x004fd200000114ec */
[C---:B------:R-:W-:Y:S02]  /*13c0*/  @P1 LEA R2, P2, R236.reuse, UR4, 0x2 ;  /* 0x00000004ec021c11 */ /* 0x040fe4000f8410ff */
[C---:B------:R-:W-:Y:S01]  /*13d0*/  SHF.L.U32 R29, R236.reuse, 0x2, RZ ;  /* 0x00000002ec1d7819 */ /* 0x040fe200000006ff */
[----:B------:R0:W-:Y:S01]  /*13e0*/  STL [R1+0xc], R0 ;  /* 0x00000c0001007387 */ /* 0x0001e20000100800 */
[C-C-:B------:R-:W-:Y:S02]  /*13f0*/  @P1 LEA.HI.X R3, R236.reuse, UR5, R0.reuse, 0x2, P2 ;  /* 0x00000005ec031c11 */ /* 0x140fe400090f1400 */
[----:B------:R-:W-:Y:S01]  /*1400*/  ISETP.NE.U32.AND P2, PT, RZ, UR8, PT ;  /* 0x00000008ff007c0c */ /* 0x000fe2000bf45070 */
[----:B------:R-:W-:Y:S01]  /*1410*/  ULDC UR4, c[0x0][0x288] ;  /* 0x0000a20000047ab9 */ /* 0x000fe20000000800 */
[----:B------:R-:W-:Y:S01]  /*1420*/  SHF.L.U64.HI R28, R236, 0x2, R0 ;  /* 0x00000002ec1c7819 */ /* 0x000fe20000010200 */
[----:B------:R1:W5:Y:S01]  /*1430*/  @P1 LDG.E R9, desc[UR54][R2.64] ;  /* 0x0000003602091981 */ /* 0x000362000c1e1900 */
[----:B------:R-:W-:-:S02]  /*1440*/  ISETP.NE.AND.EX P2, PT, RZ, UR9, PT, P2 ;  /* 0x00000009ff007c0c */ /* 0x000fc4000bf45320 */
[----:B------:R-:W-:Y:S01]  /*1450*/  IADD3 R6, P3, R29, UR6, RZ ;  /* 0x000000061d067c10 */ /* 0x000fe2000ff7e0ff */
[----:B------:R-:W-:Y:S01]  /*1460*/  IMAD.U32 R150, RZ, RZ, UR4 ;  /* 0x00000004ff967e24 */ /* 0x000fe2000f8e00ff */
[----:B------:R-:W-:Y:S01]  /*1470*/  ULDC.64 UR4, c[0x0][0x3f8] ;  /* 0x0000fe0000047ab9 */ /* 0x000fe20000000a00 */
[----:B------:R0:W-:Y:S01]  /*1480*/  STL [R1+0x4], R29 ;  /* 0x0000041d01007387 */ /* 0x0001e20000100800 */
[----:B------:R-:W-:-:S07]  /*1490*/  IADD3.X R7, R28, UR7, RZ, P3, !PT ;  /* 0x000000071c077c10 */ /* 0x000fce0009ffe4ff */
[----:B------:R-:W-:Y:S01]  /*14a0*/  @P2 IADD3 R4, P1, R29, UR8, RZ ;  /* 0x000000081d042c10 */ /* 0x000fe2000ff3e0ff */
[----:B------:R0:W5:Y:S03]  /*14b0*/  @P0 LDG.E R27, desc[UR54][R6.64] ;  /* 0x00000036061b0981 */ /* 0x000166000c1e1900 */
[----:B------:R-:W-:Y:S01]  /*14c0*/  @P2 IADD3.X R5, R28, UR9, RZ, P1, !PT ;  /* 0x000000091c052c10 */ /* 0x000fe20008ffe4ff */
[----:B------:R-:W-:Y:S01]  /*14d0*/  UISETP.NE.U32.AND UP0, UPT, UR4, URZ, UPT ;  /* 0x0000003f0400728c */ /* 0x000fe2000bf05070 */
[----:B------:R0:W-:Y:S02]  /*14e0*/  STL [R1+0x8], R28 ;  /* 0x0000081c01007387 */ /* 0x0001e40000100800 */
[----:B------:R-:W-:Y:S02]  /*14f0*/  ULDC UR4, c[0x0][0x404] ;  /* 0x0001010000047ab9 */ /* 0x000fe40000000800 */
[----:B------:R0:W5:Y:S01]  /*1500*/  @P2 LDG.E R150, desc[UR54][R4.64] ;  /* 0x0000003604962981 */ /* 0x000162000c1e1900 */
[----:B------:R-:W-:-:S03]  /*1510*/  UISETP.NE.AND.EX UP0, UPT, UR5, URZ, UPT, UP0 ;  /* 0x0000003f0500728c */ /* 0x000fc6000bf05300 */
[----:B------:R-:W-:Y:S01]  /*1520*/  ULDC UR5, c[0x0][0x2e0] ;  /* 0x0000b80000057ab9 */ /* 0x000fe20000000800 */
[----:B------:R-:W-:-:S04]  /*1530*/  USEL UR4, UR4, 0x1, UP0 ;  /* 0x0000000104047887 */ /* 0x000fc80008000000 */
[----:B------:R-:W-:-:S03]  /*1540*/  UIMAD UR4, UR4, UR5, URZ ;  /* 0x00000005040472a4 */ /* 0x000fc6000f8e023f */
[----:B------:R-:W-:Y:S02]  /*1550*/  ULDC UR5, c[0x0][0x338] ;  /* 0x0000ce0000057ab9 */ /* 0x000fe40000000800 */
[----:B-1----:R-:W-:Y:S02]  /*1560*/  IMAD.U32 R2, RZ, RZ, UR5 ;  /* 0x00000005ff027e24 */ /* 0x002fe4000f8e00ff */
[----:B------:R-:W-:Y:S02]  /*1570*/  IMAD.U32 R26, RZ, RZ, UR4 ;  /* 0x00000004ff1a7e24 */ /* 0x000fe4000f8e00ff */
[----:B------:R-:W-:Y:S01]  /*1580*/  IMAD.MOV.U32 R25, RZ, RZ, R236 ;  /* 0x000000ffff197224 */ /* 0x000fe200078e00ec */
[----:B0-----:R-:W-:Y:S06]  /*1590*/  @P2 BRA `(.L_x_3185) ;  /* 0x0000000000242947 */ /* 0x001fec0003800000 */
        /* <DEDUP_REMOVED lines=8> */
[----:B--2---:R-:W-:-:S07]  /*1620*/  IADD3 R150, -R150, R3, RZ ;  /* 0x0000000396967210 */ /* 0x004fce0007ffe1ff */
.L_x_3185:
[----:B------:R-:W-:Y:S01]  /*1630*/  ULDC.64 UR4, c[0x0][0xa20] ;  /* 0x0002880000047ab9 */ /* 0x000fe20000000a00 */
[----:B------:R0:W-:Y:S01]  /*1640*/  STL [R1+0x18], R125 ;  /* 0x0000187d01007387 */ /* 0x0001e20000100800 */
[----:B------:R-:W-:Y:S01]  /*1650*/  ISETP.NE.U32.AND P1, PT, RZ, UR4, PT ;  /* 0x00000004ff007c0c */ /* 0x000fe2000bf25070 */
[----:B------:R-:W-:-:S03]  /*1660*/  IMAD.MOV.U32 R237, RZ, RZ, R126 ;  /* 0x000000ffffed7224 */ /* 0x000fc600078e007e */
[----:B------:R-:W-:-:S13]  /*1670*/  ISETP.NE.AND.EX P1, PT, RZ, UR5, PT, P1 ;  /* 0x00000005ff007c0c */ /* 0x000fda000bf25310 */
[----:B0-----:R-:W-:Y:S05]  /*1680*/  @!P1 BRA `(.L_x_3186) ;  /* 0x0000000000109947 */ /* 0x001fea0003800000 */
[----:B------:R-:W-:-:S04]  /*1690*/  IADD3 R4, P0, R29, UR4, RZ ;  /* 0x000000041d047c10 */ /* 0x000fc8000ff1e0ff */
[----:B------:R-:W-:-:S05]  /*16a0*/  IADD3.X R5, R28, UR5, RZ, P0, !PT ;  /* 0x000000051c057c10 */ /* 0x000fca00087fe4ff */
[----:B------:R0:W5:Y:S01]  /*16b0*/  LDG.E R26, desc[UR54][R4.64] ;  /* 0x00000036041a7981 */ /* 0x000162000c1e1900 */
[----:B------:R-:W-:Y:S05]  /*16c0*/  BRA `(.L_x_3187) ;  /* 0x0000000000107947 */ /* 0x000fea0003800000 */
.L_x_3186:
[----:B------:R-:W-:Y:S05]  /*16d0*/  @!P0 BRA `(.L_x_3187) ;  /* 0x00000000000c8947 */ /* 0x000fea0003800000 */
[----:B------:R-:W2:Y:S04]  /*16e0*/  LDG.E R3, desc[UR54][R6.64] ;  /* 0x0000003606037981 */ /* 0x000ea8000c1e1900 */
[----:B------:R-:W2:Y:S02]  /*16f0*/  LDG.E R26, desc[UR54][R6.64+0x4] ;  /* 0x00000436061a7981 */ /* 0x000ea4000c1e1900 */
[----:B--2---:R-:W-:-:S07]  /*1700*/  IMAD.IADD R26, R26, 0x1, -R3 ;  /* 0x000000011a1a7824 */ /* 0x004fce00078e0a03 */
.L_x_3187:
        /* <DEDUP_REMOVED lines=8> */
[----:B------:R0:W2:Y:S01]  /*1790*/  @P0 LDG.E R3, desc[UR54][R4.64+0x4] ;  /* 0x0000043604030981 */ /* 0x0000a2000c1e1900 */
[----:B------:R-:W-:Y:S01]  /*17a0*/  ISETP.NE.U32.AND P1, PT, RZ, UR4, PT ;  /* 0x00000004ff007c0c */ /* 0x000fe2000bf25070 */
[----:B------:R-:W-:-:S03]  /*17b0*/  IMAD.MOV.U32 R123, RZ, RZ, R26 ;  /* 0x000000ffff7b7224 */ /* 0x000fc600078e001a */
[----:B------:R-:W-:Y:S01]  /*17c0*/  ISETP.NE.AND.EX P1, PT, RZ, UR5, PT, P1 ;  /* 0x00000005ff007c0c */ /* 0x000fe2000bf25310 */
[----:B0-----:R-:W-:-:S05]  /*17d0*/  IMAD.MOV R4, RZ, RZ, -R9 ;  /* 0x000000ffff047224 */ /* 0x001fca00078e0a09 */
[----:B------:R-:W-:-:S07]  /*17e0*/  VIMNMX R4, RZ, R4, !PT ;  /* 0x00000004ff047248 */ /* 0x000fce0007fe0100 */
[----:B------:R-:W-:-:S04]  /*17f0*/  @P1 IADD3 R6, P2, R29, UR4, RZ ;  /* 0x000000041d061c10 */ /* 0x000fc8000ff5e0ff */
[----:B------:R-:W-:-:S05]  /*1800*/  @P1 IADD3.X R7, R28, UR5, RZ, P2, !PT ;  /* 0x000000051c071c10 */ /* 0x000fca00097fe4ff */
[----:B------:R0:W5:Y:S01]  /*1810*/  @P1 LDG.E R123, desc[UR54][R6.64] ;  /* 0x00000036067b1981 */ /* 0x000162000c1e1900 */
[----:B--2---:R-:W-:-:S04]  /*1820*/  @P0 IMAD.IADD R2, R3, 0x1, -R0 ;  /* 0x0000000103020824 */ /* 0x004fc800078e0a00 */
[----:B------:R-:W-:-:S05]  /*1830*/  IMAD.IADD R149, R9, 0x1, R2 ;  /* 0x0000000109957824 */ /* 0x000fca00078e0202 */
[----:B------:R-:W-:-:S05]  /*1840*/  IADD3 R0, R149, 0x9f, RZ ;  /* 0x0000009f95007810 */ /* 0x000fca0007ffe0ff */
[----:B------:R-:W-:-:S05]  /*1850*/  IMAD.HI R0, R0, 0x66666667, RZ ;  /* 0x6666666700007827 */ /* 0x000fca00078e02ff */
[----:B------:R-:W-:-:S04]  /*1860*/  SHF.R.U32.HI R157, RZ, 0x1f, R0 ;  /* 0x0000001fff9d7819 */ /* 0x000fc80000011600 */
[----:B------:R-:W-:-:S05]  /*1870*/  LEA.HI.SX32 R157, R0, R157, 0x1a ;  /* 0x0000009d009d7211 */ /* 0x000fca00078fd2ff */
[----:B------:R-:W-:-:S05]  /*1880*/  IMAD R3, R157, 0xa0, -R9 ;  /* 0x000000a09d037824 */ /* 0x000fca00078e0a09 */
[----:B------:R-:W-:-:S04]  /*1890*/  VIMNMX R3, R3, R2, PT ;  /* 0x0000000203037248 */ /* 0x000fc80003fe0100 */
[----:B------:R-:W-:Y:S01]  /*18a0*/  ISETP.GT.AND P0, PT, R3, R4, PT ;  /* 0x000000040300720c */ /* 0x000fe20003f04270 */
[----:B------:R-:W-:-:S05]  /*18b0*/  IMAD.WIDE.U32 R4, R4, -0x33333333, RZ ;  /* 0xcccccccd04047825 */ /* 0x000fca00078e00ff */
[----:B------:R-:W-:-:S05]  /*18c0*/  SHF.R.U32.HI R122, RZ, 0x7, R5 ;  /* 0x00000007ff7a7819 */ /* 0x000fca0000011605 */
[----:B------:R-:W-:Y:S02]  /*18d0*/  IMAD.MOV.U32 R24, RZ, RZ, R122 ;  /* 0x000000ffff187224 */ /* 0x000fe400078e007a */
[----:B------:R-:W-:-:S04]  /*18e0*/  @P0 VIADD R0, R3, 0x9f ;  /* 0x0000009f03000836 */ /* 0x000fc80000000000 */
[----:B------:R-:W-:-:S05]  /*18f0*/  @P0 IMAD.HI R0, R0, 0x66666667, RZ ;  /* 0x6666666700000827 */ /* 0x000fca00078e02ff */
[----:B------:R-:W-:-:S04]  /*1900*/  @P0 SHF.R.U32.HI R3, RZ, 0x1f, R0 ;  /* 0x0000001fff030819 */ /* 0x000fc80000011600 */
[----:B------:R-:W-:Y:S02]  /*1910*/  @P0 LEA.HI.SX32 R24, R0, R3, 0x1a ;  /* 0x0000000300180211 */ /* 0x000fe400078fd2ff */
[----:B------:R-:W-:Y:S02]  /*1920*/  PLOP3.LUT P0, PT, PT, PT, PT, 0x80, 0x0 ;  /* 0x000000000000781c */ /* 0x000fe40003f0f070 */
[----:B------:R-:W-:-:S13]  /*1930*/  ISETP.GT.AND P1, PT, R24, R122, PT ;  /* 0x0000007a1800720c */ /* 0x000fda0003f24270 */
[----:B0-----:R-:W-:Y:S05]  /*1940*/  @!P1 BRA `(.L_x_3188) ;  /* 0x000000e400b49947 */ /* 0x001fea0003800000 */
        /* <DEDUP_REMOVED lines=20> */
.L_x_3190:
[----:B------:R-:W-:Y:S05]  /*1a90*/  BSYNC B6 ;  /* 0x0000000000067941 */ /* 0x000fea0003800000 */
.L_x_3189:
        /* <DEDUP_REMOVED lines=12> */
[----:B------:R-:W-:Y:S01]  /*1b60*/  MOV R8, 0x70 ;  /* 0x0000007000087802 */ /* 0x000fe20000000f00 */
[----:B------:R-:W-:Y:S02]  /*1b70*/  IMAD.U32 R6, RZ, RZ, UR4 ;  /* 0x00000004ff067e24 */ /* 0x000fe4000f8e00ff */
[----:B------:R-:W-:-:S02]  /*1b80*/  IMAD.U32 R7, RZ, RZ, UR5 ;  /* 0x00000005ff077e24 */ /* 0x000fc4000f8e00ff */
[----:B------:R-:W-:Y:S02]  /*1b90*/  IMAD.U32 R11, RZ, RZ, UR7 ;  /* 0x00000007ff0b7e24 */ /* 0x000fe4000f8e00ff */
[----:B------:R-:W-:Y:S02]  /*1ba0*/  IMAD.MOV.U32 R12, RZ, RZ, 0x1 ;  /* 0x00000001ff0c7424 */ /* 0x000fe400078e00ff */
[----:B0-----:R-:W-:-:S07]  /*1bb0*/  IMAD.MOV.U32 R13, RZ, RZ, RZ ;  /* 0x000000ffff0d7224 */ /* 0x001fce00078e00ff */
[----:B------:R-:W-:-:S07]  /*1bc0*/  LEPC R20, `(.L_x_3192) ;  /* 0x000000001014794e */ /* 0x000fce0000000000 */
[----:B-1---5:R-:W-:Y:S05]  /*1bd0*/  CALL.ABS.NOINC R14 ;  /* 0x000000000e007343 */ /* 0x022fea0003c00000 */
.L_x_3192:
[----:B------:R-:W-:Y:S05]  /*1be0*/  BSYNC B6 ;  /* 0x0000000000067941 */ /* 0x000fea0003800000 */
.L_x_3191:
[----:B------:R-:W-:Y:S01]  /*1bf0*/  ULDC.64 UR4, c[0x0][0x9f8] ;  /* 0x00027e0000047ab9 */ /* 0x000fe20000000a00 */
[----:B------:R-:W0:Y:S01]  /*1c00*/  LDC R0, c[0x0][0x428] ;  /* 0x00010a00ff007b82 */ /* 0x000e220000000800 */
[----:B------:R-:W-:-:S07]  /*1c10*/  ISETP.NE.U32.AND P0, PT, RZ, UR4, PT ;  /* 0x00000004ff007c0c */ /* 0x000fce000bf05070 */
[----:B------:R-:W1:Y:S01]  /*1c20*/  LDC.64 R116, c[0x0][0x2f0] ;  /* 0x0000bc00ff747b82 */ /* 0x000e620000000a00 */
[----:B------:R-:W-:Y:S01]  /*1c30*/  ISETP.NE.AND.EX P0, PT, RZ, UR5, PT, P0 ;  /* 0x00000005ff007c0c */ /* 0x000fe2000bf05300 */
[----:B------:R-:W2:Y:S01]  /*1c40*/  S2R R20, SR_TID.X ;  /* 0x0000000000147919 */ /* 0x000ea20000002100 */
[----:B------:R-:W-:Y:S01]  /*1c50*/  IMAD.IADD R103, R27, 0x1, R26 ;  /* 0x000000011b677824 */ /* 0x000fe200078e021a */
[----:B------:R-:W-:Y:S01]  /*1c60*/  ULDC.64 UR6, c[0x0][0xa08] ;  /* 0x0002820000067ab9 */ /* 0x000fe20000000a00 */
[----:B------:R-:W-:-:S03]  /*1c70*/  SHF.R.S32.HI R23, RZ, 0x1f, R22 ;  /* 0x0000001fff177819 */ /* 0x000fc60000011416 */
[----:B------:R-:W3:Y:S06]  /*1c80*/  LDC.64 R110, c[0x0][0x3d8] ;  /* 0x0000f600ff6e7b82 */ /* 0x000eec0000000a00 */
[----:B------:R-:W-:Y:S02]  /*1c90*/  @P0 IADD3 R4, P1, R29, UR4, RZ ;  /* 0x000000041d040c10 */ /* 0x000fe4000ff3e0ff */
[----:B------:R-:W-:Y:S01]  /*1ca0*/  SHF.R.S32.HI R146, RZ, 0x1f, R220 ;  /* 0x0000001fff927819 */ /* 0x000fe200000114dc */
[----:B------:R-:W4:Y:S01]  /*1cb0*/  LDC.64 R104, c[0x0][0x3e8] ;  /* 0x0000fa00ff687b82 */ /* 0x000f220000000a00 */
[----:B------:R-:W-:Y:S01]  /*1cc0*/  @P0 IADD3.X R5, R28, UR5, RZ, P1, !PT ;  /* 0x000000051c050c10 */ /* 0x000fe20008ffe4ff */
[----:B------:R-:W-:Y:S01]  /*1cd0*/  ULDC.64 UR4, c[0x0][0x2f8] ;  /* 0x0000be0000047ab9 */ /* 0x000fe20000000a00 */
[----:B------:R-:W3:Y:S04]  /*1ce0*/  LDL.LU R28, [R1+0x10] ;  /* 0x00001000011c7983 */ /* 0x000ee80000300800 */
[----:B------:R2:W3:Y:S01]  /*1cf0*/  @P0 LDG.E R25, desc[UR54][R4.64] ;  /* 0x0000003604190981 */ /* 0x0004e2000c1e1900 */
[----:B0-----:R-:W-:Y:S01]  /*1d00*/  ISETP.NE.AND P0, PT, R0, 0x1, PT ;  /* 0x000000010000780c */ /* 0x001fe20003f05270 */
[----:B------:R-:W0:Y:S01]  /*1d10*/  LDC R101, c[0x0][0x3d4] ;  /* 0x0000f500ff657b82 */ /* 0x000e220000000800 */
[----:B------:R-:W-:-:S05]  /*1d20*/  SHF.R.S32.HI R37, RZ, 0x1f, R103 ;  /* 0x0000001fff257819 */ /* 0x000fca0000011467 */
[-C--:B-1----:R-:W-:Y:S02]  /*1d30*/  IMAD R6, R37, R116.reuse, RZ ;  /* 0x0000007425067224 */ /* 0x082fe400078e02ff */
[----:B--2---:R-:W-:Y:S01]  /*1d40*/  IMAD.WIDE.U32 R4, R103, R116, RZ ;  /* 0x0000007467047225 */ /* 0x004fe200078e00ff */
[----:B------:R-:W-:-:S03]  /*1d50*/  SHF.R.U32.HI R20, RZ, 0x7, R20 ;  /* 0x00000007ff147819 */ /* 0x000fc60000011614 */
[----:B------:R-:W1:Y:S08]  /*1d60*/  @P0 LDC R3, c[0x0][0x42c] ;  /* 0x00010b00ff030b82 */ /* 0x000e700000000800 */
[----:B------:R-:W2:Y:S01]  /*1d70*/  @P0 LDC R7, c[0x0][0x430] ;  /* 0x00010c00ff070b82 */ /* 0x000ea20000000800 */
[----:B-1----:R-:W-:-:S04]  /*1d80*/  @P0 IMAD.HI.U32 R0, R126, R3, RZ ;  /* 0x000000037e000227 */ /* 0x002fc800078e00ff */
[----:B------:R-:W-:Y:S01]  /*1d90*/  IMAD.MOV.U32 R3, RZ, RZ, R126 ;  /* 0x000000ffff037224 */ /* 0x000fe200078e007e */
[----:B--2---:R-:W-:Y:S01]  /*1da0*/  @P0 SHF.R.U32.HI R3, RZ, R7, R0 ;  /* 0x00000007ff030219 */ /* 0x004fe20000011600 */
[----:B------:R-:W-:Y:S01]  /*1db0*/  IMAD R7, R103, R117, R6 ;  /* 0x0000007567077224 */ /* 0x000fe200078e0206 */
[----:B------:R-:W-:Y:S02]  /*1dc0*/  ISETP.NE.U32.AND P0, PT, RZ, UR6, PT ;  /* 0x00000006ff007c0c */ /* 0x000fe4000bf05070 */
[----:B------:R-:W-:Y:S01]  /*1dd0*/  SHF.R.S32.HI R6, RZ, 0x1f, R3 ;  /* 0x0000001fff067819 */ /* 0x000fe20000011403 */
[----:B------:R-:W-:Y:S01]  /*1de0*/  IMAD.IADD R5, R5, 0x1, R7 ;  /* 0x0000000105057824 */ /* 0x000fe200078e0207 */
[----:B------:R-:W-:-:S03]  /*1df0*/  ISETP.NE.AND.EX P0, PT, RZ, UR7, PT, P0 ;  /* 0x00000007ff007c0c */ /* 0x000fc6000bf05300 */
[----:B------:R-:W-:Y:S01]  /*1e00*/  IMAD R0, R6, UR4, RZ ;  /* 0x0000000406007c24 */ /* 0x000fe2000f8e02ff */
[----:B------:R-:W-:Y:S01]  /*1e10*/  ISETP.NE.AND P6, PT, R20, 0x1, PT ;  /* 0x000000011400780c */ /* 0x000fe20003fc5270 */
[----:B------:R-:W-:-:S04]  /*1e20*/  IMAD.WIDE.U32 R4, R3, UR4, R4 ;  /* 0x0000000403047c25 */ /* 0x000fc8000f8e0004 */
[----:B------:R-:W-:Y:S01]  /*1e30*/  IMAD R7, R3, UR5, R0 ;  /* 0x0000000503077c24 */ /* 0x000fe2000f8e0200 */
[----:B------:R-:W-:-:S03]  /*1e40*/  ULDC.64 UR4, c[0x0][0x300] ;  /* 0x0000c00000047ab9 */ /* 0x000fc60000000a00 */
[----:B------:R-:W-:Y:S01]  /*1e50*/  IMAD.IADD R5, R5, 0x1, R7 ;  /* 0x0000000105057824 */ /* 0x000fe200078e0207 */
[----:B------:R-:W-:Y:S01]  /*1e60*/  SHF.R.S32.HI R17, RZ, 0x1f, R16 ;  /* 0x0000001fff117819 */ /* 0x000fe20000011410 */
[----:B----4-:R-:W-:Y:S01]  /*1e70*/  IMAD.WIDE.U32 R106, R220, R104, R22 ;  /* 0x00000068dc6a7225 */ /* 0x010fe200078e0016 */
[----:B0-----:R-:W-:-:S03]  /*1e80*/  ISETP.GE.AND P3, PT, R222, R101, PT ;  /* 0x00000065de00720c */ /* 0x001fc60003f66270 */
[----:B------:R-:W-:-:S04]  /*1e90*/  IMAD.WIDE.U32 R108, R220, R104, R16 ;  /* 0x00000068dc6c7225 */ /* 0x000fc800078e0010 */
[----:B---3--:R-:W-:-:S04]  /*1ea0*/  IMAD.WIDE.U32 R112, R220, R110, R22 ;  /* 0x0000006edc707225 */ /* 0x008fc800078e0016 */
[----:B------:R-:W-:Y:S01]  /*1eb0*/  IMAD.WIDE.U32 R114, R220, R110, R16 ;  /* 0x0000006edc727225 */ /* 0x000fe200078e0010 */
[----:B------:R-:W-:-:S03]  /*1ec0*/  SHF.L.U64.HI R131, R116, 0x7, R117 ;  /* 0x0000000774837819 */ /* 0x000fc60000010275 */
[----:B------:R-:W-:Y:S02]  /*1ed0*/  IMAD.SHL.U32 R132, R116, 0x80, RZ ;  /* 0x0000008074847824 */ /* 0x000fe400078e00ff */
[----:B------:R-:W-:Y:S02]  /*1ee0*/  VIADD R26, R220, 0x80 ;  /* 0x00000080dc1a7836 */ /* 0x000fe40000000000 */
[----:B------:R-:W-:Y:S02]  /*1ef0*/  IMAD R15, R105, 0xa0, RZ ;  /* 0x000000a0690f7824 */ /* 0x000fe400078e02ff */
[----:B------:R-:W-:Y:S01]  /*1f00*/  IMAD R127, R111, 0xa0, RZ ;  /* 0x000000a06f7f7824 */ /* 0x000fe200078e02ff */
[----:B------:R-:W-:Y:S01]  /*1f10*/  SHF.R.S32.HI R147, RZ, 0x1f, R26 ;  /* 0x0000001fff937819 */ /* 0x000fe2000001141a */
[----:B------:R-:W-:Y:S01]  /*1f20*/  VIADD R151, R20, 0x8 ;  /* 0x0000000814977836 */ /* 0x000fe20000000000 */
[----:B------:R-:W-:Y:S02]  /*1f30*/  SHF.R.S32.HI R0, RZ, 0x1f, R25 ;  /* 0x0000001fff007819 */ /* 0x000fe40000011419 */
[----:B------:R-:W-:-:S02]  /*1f40*/  SEL R13, R25, RZ, !P0 ;  /* 0x000000ff190d7207 */ /* 0x000fc40004000000 */
[----:B------:R-:W-:-:S05]  /*1f50*/  SEL R10, R0, RZ, !P0 ;  /* 0x000000ff000a7207 */ /* 0x000fca0004000000 */
[----:B------:R-:W-:Y:S02]  /*1f60*/  IMAD R0, R10, UR4, RZ ;  /* 0x000000040a007c24 */ /* 0x000fe4000f8e02ff */
[----:B------:R-:W-:-:S04]  /*1f70*/  IMAD.WIDE.U32 R120, R13, UR4, R4 ;  /* 0x000000040d787c25 */ /* 0x000fc8000f8e0004 */
[----:B------:R-:W-:Y:S01]  /*1f80*/  IMAD R9, R13, UR5, R0 ;  /* 0x000000050d097c24 */ /* 0x000fe2000f8e0200 */
[----:B------:R-:W-:Y:S05]  /*1f90*/  @!P6 WARPSYNC.ALL ;  /* 0x000000000000e948 */ /* 0x000fea0003800000 */
[----:B------:R-:W-:Y:S01]  /*1fa0*/  ULDC.64 UR4, c[0x0][0x320] ;  /* 0x0000c80000047ab9 */ /* 0x000fe20000000a00 */
[----:B------:R-:W-:Y:S01]  /*1fb0*/  IMAD R0, R146, R116, RZ ;  /* 0x0000007492007224 */ /* 0x000fe200078e02ff */
[----:B------:R-:W-:Y:S01]  /*1fc0*/  ULDC.64 UR6, c[0x0][0x328] ;  /* 0x0000ca0000067ab9 */ /* 0x000fe20000000a00 */
[----:B------:R-:W-:Y:S02]  /*1fd0*/  IMAD R4, R6, UR4, RZ ;  /* 0x0000000406047c24 */ /* 0x000fe4000f8e02ff */
[----:B------:R-:W-:Y:S01]  /*1fe0*/  IMAD.WIDE.U32 R6, R3, UR4, R22 ;  /* 0x0000000403067c25 */ /* 0x000fe2000f8e0016 */
[----:B------:R-:W-:-:S03]  /*1ff0*/  ULDC UR4, c[0x0][0x2e4] ;  /* 0x0000b90000047ab9 */ /* 0x000fc60000000800 */
[----:B------:R-:W-:Y:S02]  /*2000*/  IMAD R119, R3, UR5, R4 ;  /* 0x0000000503777c24 */ /* 0x000fe4000f8e0204 */
[----:B------:R-:W-:Y:S01]  /*2010*/  IMAD.WIDE.U32 R4, R220, R116, R22 ;  /* 0x00000074dc047225 */ /* 0x000fe200078e0016 */
[----:B------:R-:W-:Y:S01]  /*2020*/  @!P6 BAR.SYNC.DEFER_BLOCKING 0x9, 0x100 ;  /* 0x024400000000eb1d */ /* 0x000fe20000010000 */
[----:B------:R-:W-:Y:S02]  /*2030*/  ISETP.GE.AND P1, PT, R221, UR4, PT ;  /* 0x00000004dd007c0c */ /* 0x000fe4000bf26270 */
[----:B------:R-:W-:Y:S01]  /*2040*/  IADD3 R3, P2, R120, R4, RZ ;  /* 0x0000000478037210 */ /* 0x000fe20007f5e0ff */
[----:B------:R-:W-:Y:S01]  /*2050*/  IMAD R11, R220, R117, R0 ;  /* 0x00000075dc0b7224 */ /* 0x000fe200078e0200 */
[----:B------:R-:W-:Y:S02]  /*2060*/  SEL R4, RZ, 0xffffffff, P1 ;  /* 0xffffffffff047807 */ /* 0x000fe40000800000 */
[----:B------:R-:W-:-:S02]  /*2070*/  IADD3 R0, R121, R9, RZ ;  /* 0x0000000979007210 */ /* 0x000fc40007ffe0ff */
[----:B------:R-:W-:Y:S01]  /*2080*/  ISETP.GE.AND P0, PT, R22, UR4, PT ;  /* 0x0000000416007c0c */ /* 0x000fe2000bf06270 */
[----:B------:R-:W-:Y:S02]  /*2090*/  IMAD.IADD R119, R7, 0x1, R119 ;  /* 0x0000000107777824 */ /* 0x000fe400078e0277 */
[----:B------:R-:W-:Y:S01]  /*20a0*/  IMAD.SHL.U32 R8, R4, 0x2, RZ ;  /* 0x0000000204087824 */ /* 0x000fe200078e00ff */
[----:B------:R-:W-:Y:S02]  /*20b0*/  SEL R7, RZ, 0x1, P0 ;  /* 0x00000001ff077807 */ /* 0x000fe40000000000 */
[----:B------:R-:W-:Y:S01]  /*20c0*/  IADD3.X R4, R0, R5, R11, P2, !PT ;  /* 0x0000000500047210 */ /* 0x000fe200017fe40b */
[----:B------:R-:W-:Y:S01]  /*20d0*/  VIADD R5, R22, 0x60 ;  /* 0x0000006016057836 */ /* 0x000fe20000000000 */
[----:B------:R-:W-:Y:S01]  /*20e0*/  LOP3.LUT R7, R8, 0x2, R7, 0xe2, !PT ;  /* 0x0000000208077812 */ /* 0x000fe200078ee207 */
[----:B------:R-:W-:Y:S01]  /*20f0*/  IMAD.MOV.U32 R118, RZ, RZ, R6 ;  /* 0x000000ffff767224 */ /* 0x000fe200078e0006 */
[----:B------:R-:W-:Y:S01]  /*2100*/  ISETP.GE.AND P0, PT, R222, UR4, PT ;  /* 0x00000004de007c0c */ /* 0x000fe2000bf06270 */
[----:B------:R-:W-:Y:S01]  /*2110*/  IMAD R8, R146, R110, RZ ;  /* 0x0000006e92087224 */ /* 0x000fe200078e02ff */
[----:B------:R-:W-:Y:S01]  /*2120*/  ISETP.GE.AND P1, PT, R5, UR4, PT ;  /* 0x0000000405007c0c */ /* 0x000fe2000bf26270 */
[----:B------:R-:W-:-:S02]  /*2130*/  VIADD R6, R22, 0x80 ;  /* 0x0000008016067836 */ /* 0x000fc40000000000 */
[----:B------:R-:W-:Y:S01]  /*2140*/  IMAD R11, R220, R111, R8 ;  /* 0x0000006fdc0b7224 */ /* 0x000fe200078e0208 */
[----:B------:R-:W-:Y:S02]  /*2150*/  SEL R8, RZ, 0x4, P0 ;  /* 0x00000004ff087807 */ /* 0x000fe40000000000 */
[----:B------:R-:W-:Y:S02]  /*2160*/  SEL R9, RZ, 0x8, P1 ;  /* 0x00000008ff097807 */ /* 0x000fe40000800000 */
[----:B------:R-:W-:Y:S02]  /*2170*/  ISETP.GE.AND P0, PT, R6, UR4, PT ;  /* 0x0000000406007c0c */ /* 0x000fe4000bf06270 */
[----:B------:R-:W-:Y:S02]  /*2180*/  LOP3.LUT R7, R9, R7, R8, 0xfe, !PT ;  /* 0x0000000709077212 */ /* 0x000fe400078efe08 */
[----:B------:R-:W-:Y:S01]  /*2190*/  SEL R8, RZ, 0x10, P0 ;  /* 0x00000010ff087807 */ /* 0x000fe20000000000 */
[----:B------:R-:W-:Y:S01]  /*21a0*/  IMAD R9, R10, UR6, RZ ;  /* 0x000000060a097c24 */ /* 0x000fe2000f8e02ff */
[----:B------:R-:W-:-:S02]  /*21b0*/  ISETP.GE.AND P0, PT, R22, R101, PT ;  /* 0x000000651600720c */ /* 0x000fc40003f06270 */
[----:B------:R-:W-:Y:S01]  /*21c0*/  LOP3.LUT R35, R7, R8, RZ, 0xfc, !PT ;  /* 0x0000000807237212 */ /* 0x000fe200078efcff */
[----:B------:R-:W-:Y:S01]  /*21d0*/  IMAD R7, R146, R104, RZ ;  /* 0x0000006892077224 */ /* 0x000fe200078e02ff */
[----:B------:R-:W-:Y:S01]  /*21e0*/  ISETP.GE.AND P1, PT, R221, R101, PT ;  /* 0x00000065dd00720c */ /* 0x000fe20003f26270 */
[----:B------:R-:W-:Y:S02]  /*21f0*/  IMAD R33, R13, UR7, R9 ;  /* 0x000000070d217c24 */ /* 0x000fe4000f8e0209 */
[----:B------:R-:W-:Y:S01]  /*2200*/  IMAD R9, R220, R105, R7 ;  /* 0x00000069dc097224 */ /* 0x000fe200078e0207 */
[C---:B------:R-:W-:Y:S02]  /*2210*/  SEL R7, R101.reuse, RZ, P0 ;  /* 0x000000ff65077207 */ /* 0x040fe40000000000 */
[----:B------:R-:W-:Y:S01]  /*2220*/  SEL R8, R101, RZ, P1 ;  /* 0x000000ff65087207 */ /* 0x000fe20000800000 */
[----:B------:R-:W-:Y:S02]  /*2230*/  IMAD.IADD R109, R109, 0x1, R9 ;  /* 0x000000016d6d7824 */ /* 0x000fe400078e0209 */
[----:B------:R-:W-:-:S02]  /*2240*/  IMAD.IADD R7, R22, 0x1, R7 ;  /* 0x0000000116077824 */ /* 0x000fc400078e0207 */
[----:B------:R-:W-:Y:S01]  /*2250*/  IMAD.IADD R107, R9, 0x1, R107 ;  /* 0x00000001096b7824 */ /* 0x000fe200078e026b */
[----:B------:R-:W-:Y:S01]  /*2260*/  IADD3 R113, R11, R113, RZ ;  /* 0x000000710b717210 */ /* 0x000fe20007ffe0ff */
[----:B------:R-:W-:Y:S01]  /*2270*/  IMAD.IADD R9, R221, 0x1, R8 ;  /* 0x00000001dd097824 */ /* 0x000fe200078e0208 */
[----:B------:R-:W-:Y:S01]  /*2280*/  SHF.R.S32.HI R8, RZ, 0x1f, R7 ;  /* 0x0000001fff087819 */ /* 0x000fe20000011407 */
[----:B------:R-:W-:Y:S01]  /*2290*/  IMAD.IADD R115, R115, 0x1, R11 ;  /* 0x0000000173737824 */ /* 0x000fe200078e020b */
[----:B------:R-:W-:Y:S01]  /*22a0*/  SEL R11, R101, RZ, P3 ;  /* 0x000000ff650b7207 */ /* 0x000fe20001800000 */
[----:B------:R-:W-:Y:S01]  /*22b0*/  IMAD.WIDE.U32 R118, R13, UR6, R118 ;  /* 0x000000060d767c25 */ /* 0x000fe2000f8e0076 */
[----:B------:R-:W-:Y:S02]  /*22c0*/  SHF.R.S32.HI R10, RZ, 0x1f, R9 ;  /* 0x0000001fff0a7819 */ /* 0x000fe40000011409 */
[-C--:B------:R-:W-:Y:S01]  /*22d0*/  LEA.HI R25, R8, R7.reuse, RZ, 0x4 ;  /* 0x0000000708197211 */ /* 0x080fe200078f20ff */
[----:B------:R-:W-:Y:S01]  /*22e0*/  IMAD.IADD R13, R222, 0x1, R11 ;  /* 0x00000001de0d7824 */ /* 0x000fe200078e020b */
[----:B------:R-:W-:-:S02]  /*22f0*/  LEA.HI R8, R8, R7, RZ, 0x6 ;  /* 0x0000000708087211 */ /* 0x000fc400078f30ff */
[CC--:B------:R-:W-:Y:S02]  /*2300*/  LEA.HI R27, R10.reuse, R9.reuse, RZ, 0x4 ;  /* 0x000000090a1b7211 */ /* 0x0c0fe400078f20ff */
[----:B------:R-:W-:Y:S02]  /*2310*/  LEA.HI R10, R10, R9, RZ, 0x6 ;  /* 0x000000090a0a7211 */ /* 0x000fe400078f30ff */
[----:B------:R-:W-:Y:S02]  /*2320*/  SHF.R.U32.HI R7, RZ, 0x3, R228 ;  /* 0x00000003ff077819 */ /* 0x000fe400000116e4 */
[----:B------:R-:W-:Y:S02]  /*2330*/  SHF.R.S32.HI R9, RZ, 0x6, R8 ;  /* 0x00000006ff097819 */ /* 0x000fe40000011408 */
[----:B------:R-:W-:Y:S02]  /*2340*/  LOP3.LUT R12, R228, 0x30, R25, 0xf8, !PT ;  /* 0x00000030e40c7812 */ /* 0x000fe400078ef819 */
[----:B------:R-:W-:-:S02]  /*2350*/  SHF.R.S32.HI R14, RZ, 0x1f, R13 ;  /* 0x0000001fff0e7819 */ /* 0x000fc4000001140d */
[----:B------:R-:W-:Y:S01]  /*2360*/  SHF.R.S32.HI R11, RZ, 0x6, R10 ;  /* 0x00000006ff0b7819 */ /* 0x000fe2000001140a */
[C---:B------:R-:W-:Y:S01]  /*2370*/  IMAD R137, R9.reuse, 0x2800, R229 ;  /* 0x0000280009897824 */ /* 0x040fe200078e02e5 */
[----:B------:R-:W-:Y:S02]  /*2380*/  LOP3.LUT R10, R224, 0x30, R27, 0xf8, !PT ;  /* 0x00000030e00a7812 */ /* 0x000fe400078ef81b */
[----:B------:R-:W-:Y:S02]  /*2390*/  LOP3.LUT R12, R12, R7, RZ, 0x3c, !PT ;  /* 0x000000070c0c7212 */ /* 0x000fe400078e3cff */
[CC--:B------:R-:W-:Y:S01]  /*23a0*/  LEA.HI R29, R14.reuse, R13.reuse, RZ, 0x4 ;  /* 0x0000000d0e1d7211 */ /* 0x0c0fe200078f20ff */
[----:B------:R-:W-:Y:S01]  /*23b0*/  IMAD R145, R9, 0x2800, R226 ;  /* 0x0000280009917824 */ /* 0x000fe200078e02e2 */
[----:B------:R-:W-:Y:S01]  /*23c0*/  LEA.HI R13, R14, R13, RZ, 0x6 ;  /* 0x0000000d0e0d7211 */ /* 0x000fe200078f30ff */
[----:B------:R-:W-:Y:S01]  /*23d0*/  IMAD.IADD R137, R137, 0x1, R12 ;  /* 0x0000000189897824 */ /* 0x000fe200078e020c */
[----:B------:R-:W-:-:S02]  /*23e0*/  LOP3.LUT R9, R10, R225, RZ, 0x3c, !PT ;  /* 0x000000e10a097212 */ /* 0x000fc400078e3cff */
[----:B------:R-:W-:Y:S02]  /*23f0*/  LOP3.LUT R28, R28, 0xfffffffe, RZ, 0xc0, !PT ;  /* 0xfffffffe1c1c7812 */ /* 0x000fe400078ec0ff */
[----:B------:R-:W-:Y:S02]  /*2400*/  LOP3.LUT R8, R224, 0x30, R25, 0xf8, !PT ;  /* 0x00000030e0087812 */ /* 0x000fe400078ef819 */
[C---:B------:R-:W-:Y:S02]  /*2410*/  LOP3.LUT R10, R228.reuse, 0x30, R27, 0xf8, !PT ;  /* 0x00000030e40a7812 */ /* 0x040fe400078ef81b */
[----:B------:R-:W-:Y:S02]  /*2420*/  SHF.R.S32.HI R13, RZ, 0x6, R13 ;  /* 0x00000006ff0d7819 */ /* 0x000fe4000001140d */
[----:B------:R-:W-:Y:S01]  /*2430*/  LOP3.LUT R12, R228, 0x30, R29, 0xf8, !PT ;  /* 0x00000030e40c7812 */ /* 0x000fe200078ef81d */
[C---:B------:R-:W-:Y:S01]  /*2440*/  IMAD R144, R11.reuse, 0x2800, R226 ;  /* 0x000028000b907824 */ /* 0x040fe200078e02e2 */
[----:B------:R-:W-:Y:S01]  /*2450*/  @P3 LOP3.LUT R28, R28, 0x1, RZ, 0xfc, !PT ;  /* 0x000000011c1c3812 */ /* 0x000fe200078efcff */
[----:B------:R-:W-:Y:S01]  /*2460*/  IMAD R134, R11, 0x2800, R229 ;  /* 0x000028000b867824 */ /* 0x000fe200078e02e5 */
[----:B------:R-:W-:-:S02]  /*2470*/  LOP3.LUT R8, R8, R225, RZ, 0x3c, !PT ;  /* 0x000000e108087212 */ /* 0x000fc400078e3cff */
[-C--:B------:R-:W-:Y:S01]  /*2480*/  LOP3.LUT R11, R10, R7.reuse, RZ, 0x3c, !PT ;  /* 0x000000070a0b7212 */ /* 0x080fe200078e3cff */
[----:B------:R-:W-:Y:S01]  /*2490*/  IMAD R133, R13, 0x2800, R229 ;  /* 0x000028000d857824 */ /* 0x000fe200078e02e5 */
[----:B------:R-:W-:Y:S02]  /*24a0*/  LOP3.LUT R12, R12, R7, RZ, 0x3c, !PT ;  /* 0x000000070c0c7212 */ /* 0x000fe400078e3cff */
[----:B------:R-:W-:Y:S01]  /*24b0*/  LOP3.LUT P3, RZ, R235, 0x2, RZ, 0xc0, !PT ;  /* 0x00000002ebff7812 */ /* 0x000fe2000786c0ff */
[----:B------:R-:W-:Y:S01]  /*24c0*/  IMAD.IADD R145, R145, 0x1, R8 ;  /* 0x0000000191917824 */ /* 0x000fe200078e0208 */
[----:B------:R-:W-:Y:S01]  /*24d0*/  LOP3.LUT R8, R224, 0x30, R29, 0xf8, !PT ;  /* 0x00000030e0087812 */ /* 0x000fe200078ef81d */
[----:B------:R-:W-:Y:S01]  /*24e0*/  IMAD.IADD R134, R134, 0x1, R11 ;  /* 0x0000000186867824 */ /* 0x000fe200078e020b */
[----:B-----5:R-:W-:Y:S01]  /*24f0*/  SHF.R.S32.HI R11, RZ, 0x1f, R123 ;  /* 0x0000001fff0b7819 */ /* 0x020fe2000001147b */
[----:B------:R-:W-:Y:S01]  /*2500*/  IMAD.IADD R133, R133, 0x1, R12 ;  /* 0x0000000185857824 */ /* 0x000fe200078e020c */
[----:B------:R-:W-:Y:S01]  /*2510*/  IADD3 R102, P2, R220, R103, RZ ;  /* 0x00000067dc667210 */ /* 0x000fe20007f5e0ff */
[----:B------:R-:W-:Y:S01]  /*2520*/  VIADD R12, R22, 0xa0 ;  /* 0x000000a0160c7836 */ /* 0x000fe20000000000 */
[----:B------:R-:W-:-:S02]  /*2530*/  IADD3 R144, R144, R9, RZ ;  /* 0x0000000990907210 */ /* 0x000fc40007ffe0ff */
[----:B------:R-:W-:Y:S01]  /*2540*/  LOP3.LUT R9, R8, R225, RZ, 0x3c, !PT ;  /* 0x000000e108097212 */ /* 0x000fe200078e3cff */
[----:B------:R-:W-:Y:S01]  /*2550*/  IMAD R8, R11, R110, RZ ;  /* 0x0000006e0b087224 */ /* 0x000fe200078e02ff */
[----:B------:R-:W-:Y:S01]  /*2560*/  LOP3.LUT R28, R28, 0xfffffffb, RZ, 0xc0, !PT ;  /* 0xfffffffb1c1c7812 */ /* 0x000fe200078ec0ff */
[----:B------:R-:W-:Y:S01]  /*2570*/  IMAD.X R103, R37, 0x1, R146, P2 ;  /* 0x0000000125677824 */ /* 0x000fe200010e0692 */
[----:B------:R-:W-:Y:S01]  /*2580*/  ISETP.GE.AND P2, PT, R12, UR4, PT ;  /* 0x000000040c007c0c */ /* 0x000fe2000bf46270 */
[----:B------:R-:W-:Y:S01]  /*2590*/  IMAD R136, R13, 0x2800, R226 ;  /* 0x000028000d887824 */ /* 0x000fe200078e02e2 */
[----:B------:R-:W-:Y:S01]  /*25a0*/  @P3 LOP3.LUT R28, R28, 0x4, RZ, 0xfc, !PT ;  /* 0x000000041c1c3812 */ /* 0x000fe200078efcff */
[----:B------:R-:W-:Y:S02]  /*25b0*/  IMAD R13, R117, 0xa0, RZ ;  /* 0x000000a0750d7824 */ /* 0x000fe400078e02ff */
[----:B------:R-:W-:Y:S02]  /*25c0*/  IMAD R10, R11, R104, RZ ;  /* 0x000000680b0a7224 */ /* 0x000fe400078e02ff */
[----:B------:R-:W-:Y:S01]  /*25d0*/  IMAD.WIDE.U32 R116, R116, 0xa0, RZ ;  /* 0x000000a074747825 */ /* 0x000fe200078e00ff */
[----:B------:R-:W-:-:S03]  /*25e0*/  SEL R32, RZ, 0x20, P2 ;  /* 0x00000020ff207807 */ /* 0x000fc60001000000 */
[C---:B------:R-:W-:Y:S02]  /*25f0*/  IMAD R21, R123.reuse, R111, R8 ;  /* 0x0000006f7b157224 */ /* 0x040fe400078e0208 */
[----:B------:R-:W-:Y:S01]  /*2600*/  IMAD.WIDE.U32 R114, R123, R110, R114 ;  /* 0x0000006e7b727225 */ /* 0x000fe200078e0072 */
[----:B------:R-:W-:-:S03]  /*2610*/  SHF.L.U32 R11, R104, 0x7, RZ ;  /* 0x00000007680b7819 */ /* 0x000fc600000006ff */
[C---:B------:R-:W-:Y:S01]  /*2620*/  IMAD.WIDE.U32 R112, R123.reuse, R110, R112 ;  /* 0x0000006e7b707225 */ /* 0x040fe200078e0070 */
[----:B------:R-:W-:Y:S01]  /*2630*/  SHF.L.U64.HI R8, R110, 0x7, R111 ;  /* 0x000000076e087819 */ /* 0x000fe2000001026f */
[----:B------:R0:W-:Y:S02]  /*2640*/  STL [R1+0x10], R28 ;  /* 0x0000101c01007387 */ /* 0x0001e40000100800 */
[C---:B------:R-:W-:Y:S01]  /*2650*/  IMAD R31, R123.reuse, R105, R10 ;  /* 0x000000697b1f7224 */ /* 0x040fe200078e020a */
[----:B------:R-:W-:Y:S01]  /*2660*/  SHF.L.U64.HI R10, R104, 0x7, R105 ;  /* 0x00000007680a7819 */ /* 0x000fe20000010269 */
[----:B------:R-:W-:Y:S02]  /*2670*/  IMAD.IADD R136, R136, 0x1, R9 ;  /* 0x0000000188887824 */ /* 0x000fe400078e0209 */
[----:B------:R-:W-:Y:S01]  /*2680*/  IMAD.WIDE.U32 R108, R123, R104, R108 ;  /* 0x000000687b6c7225 */ /* 0x000fe200078e006c */
[----:B------:R-:W-:-:S03]  /*2690*/  SHF.R.S32.HI R26, RZ, 0x4, R27 ;  /* 0x00000004ff1a7819 */ /* 0x000fc6000001141b */
[----:B------:R-:W-:Y:S01]  /*26a0*/  IMAD.WIDE.U32 R106, R123, R104, R106 ;  /* 0x000000687b6a7225 */ /* 0x000fe200078e006a */
[----:B0-----:R-:W-:-:S03]  /*26b0*/  SHF.R.S32.HI R28, RZ, 0x4, R29 ;  /* 0x00000004ff1c7819 */ /* 0x001fc6000001141d */
[----:B------:R-:W-:Y:S01]  /*26c0*/  IMAD.IADD R124, R117, 0x1, R13 ;  /* 0x00000001757c7824 */ /* 0x000fe200078e020d */
[----:B------:R-:W-:Y:S01]  /*26d0*/  LOP3.LUT R39, R35, R32, RZ, 0xfc, !PT ;  /* 0x0000002023277212 */ /* 0x000fe200078efcff */
[----:B------:R-:W-:Y:S02]  /*26e0*/  IMAD.SHL.U32 R9, R110, 0x80, RZ ;  /* 0x000000806e097824 */ /* 0x000fe400078e00ff */
[----:B------:R-:W-:Y:S01]  /*26f0*/  IMAD.WIDE.U32 R104, R104, 0xa0, RZ ;  /* 0x000000a068687825 */ /* 0x000fe200078e00ff */
[----:B------:R-:W-:-:S03]  /*2700*/  LOP3.LUT R27, R27, 0xfffffff0, RZ, 0xc0, !PT ;  /* 0xfffffff01b1b7812 */ /* 0x000fc600078ec0ff */
[----:B------:R-:W-:Y:S02]  /*2710*/  IMAD.IADD R13, R115, 0x1, R21 ;  /* 0x00000001730d7824 */ /* 0x000fe400078e0215 */
[----:B------:R-:W-:Y:S01]  /*2720*/  IMAD.IADD R14, R21, 0x1, R113 ;  /* 0x00000001150e7824 */ /* 0x000fe200078e0271 */
[----:B------:R-:W-:Y:S01]  /*2730*/  SHF.R.S32.HI R21, RZ, 0x4, R25 ;  /* 0x00000004ff157819 */ /* 0x000fe20000011419 */
[----:B------:R-:W-:Y:S01]  /*2740*/  IMAD.WIDE.U32 R110, R110, 0xa0, RZ ;  /* 0x000000a06e6e7825 */ /* 0x000fe200078e00ff */
[----:B------:R-:W-:Y:S02]  /*2750*/  LOP3.LUT R25, R25, 0xfffffff0, RZ, 0xc0, !PT ;  /* 0xfffffff019197812 */ /* 0x000fe400078ec0ff */
[----:B------:R-:W-:Y:S01]  /*2760*/  LOP3.LUT R29, R29, 0xfffffff0, RZ, 0xc0, !PT ;  /* 0xfffffff01d1d7812 */ /* 0x000fe200078ec0ff */
[----:B------:R-:W-:Y:S01]  /*2770*/  IMAD.IADD R130, R105, 0x1, R15 ;  /* 0x0000000169827824 */ /* 0x000fe200078e020f */
[----:B------:R-:W-:Y:S01]  /*2780*/  LOP3.LUT R34, R35, 0x1, RZ, 0xc0, !PT ;  /* 0x0000000123227812 */ /* 0x000fe200078ec0ff */
[----:B------:R-:W-:Y:S01]  /*2790*/  IMAD.IADD R15, R109, 0x1, R31 ;  /* 0x000000016d0f7824 */ /* 0x000fe200078e021f */
[----:B------:R-:W-:Y:S01]  /*27a0*/  LOP3.LUT R35, R39, 0x2, RZ, 0xc0, !PT ;  /* 0x0000000227237812 */ /* 0x000fe200078ec0ff */
[----:B------:R-:W-:Y:S01]  /*27b0*/  IMAD.IADD R20, R31, 0x1, R107 ;  /* 0x000000011f147824 */ /* 0x000fe200078e026b */
[----:B------:R-:W-:Y:S01]  /*27c0*/  LOP3.LUT R36, R39, 0x4, RZ, 0xc0, !PT ;  /* 0x0000000427247812 */ /* 0x000fe200078ec0ff */
[----:B------:R-:W-:Y:S01]  /*27d0*/  IMAD.SHL.U32 R101, R101, 0x2, RZ ;  /* 0x0000000265657824 */ /* 0x000fe200078e00ff */
[----:B------:R-:W-:Y:S01]  /*27e0*/  LOP3.LUT R37, R39, 0x8, RZ, 0xc0, !PT ;  /* 0x0000000827257812 */ /* 0x000fe200078ec0ff */
[----:B------:R-:W-:Y:S01]  /*27f0*/  IMAD.IADD R33, R119, 0x1, R33 ;  /* 0x0000000177217824 */ /* 0x000fe200078e0221 */
[----:B------:R-:W-:-:S02]  /*2800*/  LOP3.LUT R38, R39, 0x10, RZ, 0xc0, !PT ;  /* 0x0000001027267812 */ /* 0x000fc400078ec0ff */
[----:B------:R-:W-:Y:S02]  /*2810*/  IADD3 R127, R111, R127, RZ ;  /* 0x0000007f6f7f7210 */ /* 0x000fe40007ffe0ff */
[----:B------:R-:W-:Y:S02]  /*2820*/  SHF.R.S32.HI R30, RZ, 0x1f, R25 ;  /* 0x0000001fff1e7819 */ /* 0x000fe40000011419 */
[----:B------:R-:W-:Y:S02]  /*2830*/  SHF.R.S32.HI R31, RZ, 0x1f, R27 ;  /* 0x0000001fff1f7819 */ /* 0x000fe4000001141b */
[----:B------:R-:W-:Y:S02]  /*2840*/  SHF.R.S32.HI R32, RZ, 0x1f, R29 ;  /* 0x0000001fff207819 */ /* 0x000fe4000001141d */
[----:B------:R-:W-:-:S07]  /*2850*/  LOP3.LUT R39, R39, 0x20, RZ, 0xc0, !PT ;  /* 0x0000002027277812 */ /* 0x000fce00078ec0ff */
.L_x_3292:
[----:B------:R-:W2:Y:S01]  /*2860*/  LDL.LU R40, [R1+0x10] ;  /* 0x0000100001287983 */ /* 0x000ea20000300800 */
[----:B0-----:R-:W0:Y:S01]  /*2870*/  LDC.64 R128, c[0x0][0x2d8] ;  /* 0x0000b600ff807b82 */ /* 0x001e220000000a00 */
[----:B------:R-:W-:Y:S01]  /*2880*/  IADD3 R47, R24, -0x1, RZ ;  /* 0xffffffff182f7810 */ /* 0x000fe20007ffe0ff */
[----:B------:R-:W-:Y:S05]  /*2890*/  YIELD ;  /* 0x0000000000007946 */ /* 0x000fea0003800000 */
[----:B------:R-:W-:Y:S01]  /*28a0*/  SHF.R.S32.HI R42, RZ, 0x1f, R47 ;  /* 0x0000001fff2a7819 */ /* 0x000fe2000001142f */
[-C--:B------:R-:W-:Y:S01]  /*28b0*/  IMAD R41, R124, R47.reuse, RZ ;  /* 0x0000002f7c297224 */ /* 0x080fe200078e02ff */
[----:B------:R-:W1:Y:S01]  /*28c0*/  LDC R135, c[0x0][0x3d4] ;  /* 0x0000f500ff877b82 */ /* 0x000e620000000800 */
[----:B------:R-:W-:Y:S01]  /*28d0*/  IMAD.WIDE.U32 R140, R116, R47, RZ ;  /* 0x0000002f748c7225 */ /* 0x000fe200078e00ff */
[----:B------:R-:W-:Y:S01]  /*28e0*/  LOP3.LUT P4, RZ, R235, 0x2, RZ, 0xc0, !PT ;  /* 0x00000002ebff7812 */ /* 0x000fe2000788c0ff */
[----:B------:R-:W-:Y:S02]  /*28f0*/  BSSY B0, `(.L_x_3193) ;  /* 0x0000d04000007945 */ /* 0x000fe40003800000 */
[----:B------:R-:W-:Y:S01]  /*2900*/  IMAD R41, R42, R116, R41 ;  /* 0x000000742a297224 */ /* 0x000fe200078e0229 */
[----:B------:R-:W-:-:S03]  /*2910*/  IADD3 R49, P2, P3, R3, R140, R132 ;  /* 0x0000008c03317210 */ /* 0x000fc60007b5e084 */
[----:B------:R-:W-:Y:S02]  /*2920*/  IMAD.IADD R143, R141, 0x1, R41 ;  /* 0x000000018d8f7824 */ /* 0x000fe400078e0229 */
[----:B------:R-:W-:-:S03]  /*2930*/  IMAD R41, R19, 0x7800, R234 ;  /* 0x0000780013297824 */ /* 0x000fc600078e02ea */
[----:B------:R-:W-:Y:S01]  /*2940*/  IADD3.X R24, R4, R143, R131, P2, P3 ;  /* 0x0000008f04187210 */ /* 0x000fe200017e6483 */
[C---:B------:R-:W-:Y:S01]  /*2950*/  VIADD R43, R41.reuse, 0x20 ;  /* 0x00000020292b7836 */ /* 0x040fe20000000000 */
[----:B0-----:R-:W-:Y:S01]  /*2960*/  IADD3 R50, P2, P3, R140, R128, R3 ;  /* 0x000000808c327210 */ /* 0x001fe20007b5e003 */
[----:B------:R-:W-:-:S03]  /*2970*/  @P4 VIADD R43, R41, 0xffffffe0 ;  /* 0xffffffe0292b4836 */ /* 0x000fc60000000000 */
[----:B------:R-:W-:Y:S02]  /*2980*/  IADD3.X R51, R143, R129, R4, P2, P3 ;  /* 0x000000818f337210 */ /* 0x000fe400017e6404 */
[----:B------:R-:W-:Y:S02]  /*2990*/  IADD3 R48, P2, R49, R128, RZ ;  /* 0x0000008031307210 */ /* 0x000fe40007f5e0ff */
[----:B------:R-:W-:-:S03]  /*29a0*/  ISETP.GT.AND P3, PT, R47, R122, PT ;  /* 0x0000007a2f00720c */ /* 0x000fc60003f64270 */
[----:B------:R-:W-:Y:S01]  /*29b0*/  IMAD.X R49, R24, 0x1, R129, P2 ;  /* 0x0000000118317824 */ /* 0x000fe200010e0681 */
[----:B-1----:R-:W-:Y:S01]  /*29c0*/  ISETP.GE.AND P2, PT, R135, 0x1, PT ;  /* 0x000000018700780c */ /* 0x002fe20003f46270 */
[----:B------:R-:W-:Y:S01]  /*29d0*/  IMAD.MOV.U32 R24, RZ, RZ, R47 ;  /* 0x000000ffff187224 */ /* 0x000fe200078e002f */
[----:B--2---:R-:W-:-:S07]  /*29e0*/  LOP3.LUT R40, R40, 0xfffffffd, RZ, 0xc0, !PT ;  /* 0xfffffffd28287812 */ /* 0x004fce00078ec0ff */
[----:B------:R-:W-:-:S05]  /*29f0*/  @P3 LOP3.LUT R40, R40, 0x2, RZ, 0xfc, !PT ;  /* 0x0000000228283812 */ /* 0x000fca00078efcff */
[----:B------:R0:W-:Y:S02]  /*2a00*/  STL [R1+0x10], R40 ;  /* 0x0000102801007387 */ /* 0x0001e40000100800 */
[C---:B0-----:R-:W-:Y:S01]  /*2a10*/  IMAD.IADD R40, R18.reuse, 0x1, R41 ;  /* 0x0000000112287824 */ /* 0x041fe200078e0229 */
[----:B------:R-:W-:Y:S01]  /*2a20*/  IADD3 R41, R18, R43, RZ ;  /* 0x0000002b12297210 */ /* 0x000fe20007ffe0ff */
[----:B------:R-:W-:Y:S06]  /*2a30*/  @!P2 BRA `(.L_x_3194) ;  /* 0x000000c800e0a947 */ /* 0x000fec0003800000 */
        /* <DEDUP_REMOVED lines=39> */
[----:B------:R-:W-:Y:S06]  /*2cb0*/  @P3 BRA `(.L_x_3197) ;  /* 0x0000000000a43947 */ /* 0x000fec0003800000 */
        /* <DEDUP_REMOVED lines=8> */
[C---:B------:R-:W-:Y:S01]  /*2d40*/  ISETP.GE.AND P2, PT, R16.reuse, R135, PT ;  /* 0x000000871000720c */ /* 0x040fe20003f46270 */
[----:B------:R-:W-:Y:S01]  /*2d50*/  VIADD R76, R16, 0x10 ;  /* 0x00000010104c7836 */ /* 0x000fe20000000000 */
[----:B------:R-:W-:Y:S02]  /*2d60*/  CS2R R96, SRZ ;  /* 0x0000000000607805 */ /* 0x000fe4000001ff00 */
[----:B------:R-:W-:-:S09]  /*2d70*/  CS2R R98, SRZ ;  /* 0x0000000000627805 */ /* 0x000fd2000001ff00 */
[----:B------:R0:W5:Y:S04]  /*2d80*/  @!P2 LDG.E.64 R128, desc[UR54][R44.64] ;  /* 0x000000362c80a981 */ /* 0x000168000c1e1b00 */
[----:B------:R0:W5:Y:S01]  /*2d90*/  @!P2 LDG.E.64 R138, desc[UR54][R46.64] ;  /* 0x000000362e8aa981 */ /* 0x000162000c1e1b00 */
[----:B------:R-:W-:Y:S01]  /*2da0*/  ISETP.GE.AND P2, PT, R76, R135, PT ;  /* 0x000000874c00720c */ /* 0x000fe20003f46270 */
        /* <DEDUP_REMOVED lines=17> */
[----:B------:R-:W-:Y:S02]  /*2ec0*/  ISETP.GE.AND P2, PT, R76, R135, PT ;  /* 0x000000874c00720c */ /* 0x000fe40003f46270 */
[----:B------:R-:W-:Y:S02]  /*2ed0*/  IADD3 R140, R16, 0x50, RZ ;  /* 0x00000050108c7810 */ /* 0x000fe40007ffe0ff */
[----:B------:R-:W-:Y:S02]  /*2ee0*/  CS2R R76, SRZ ;  /* 0x00000000004c7805 */ /* 0x000fe4000001ff00 */
[----:B------:R-:W-:-:S07]  /*2ef0*/  CS2R R78, SRZ ;  /* 0x00000000004e7805 */ /* 0x000fce000001ff00 */
[----:B------:R0:W5:Y:S04]  /*2f00*/  @!P2 LDG.E.64 R80, desc[UR54][R44.64+0x40] ;  /* 0x000040362c50a981 */ /* 0x000168000c1e1b00 */
[----:B------:R0:W5:Y:S01]  /*2f10*/  @!P2 LDG.E.64 R82, desc[UR54][R46.64+0x40] ;  /* 0x000040362e52a981 */ /* 0x000162000c1e1b00 */
[----:B------:R-:W-:-:S13]  /*2f20*/  ISETP.GE.AND P2, PT, R140, R135, PT ;  /* 0x000000878c00720c */ /* 0x000fda0003f46270 */
[----:B------:R0:W5:Y:S04]  /*2f30*/  @!P2 LDG.E.64 R76, desc[UR54][R44.64+0x50] ;  /* 0x000050362c4ca981 */ /* 0x000168000c1e1b00 */
[----:B------:R0:W5:Y:S02]  /*2f40*/  @!P2 LDG.E.64 R78, desc[UR54][R46.64+0x50] ;  /* 0x000050362e4ea981 */ /* 0x000164000c1e1b00 */
.L_x_3197:
[----:B------:R-:W-:Y:S05]  /*2f50*/  BSYNC B1 ;  /* 0x0000000000017941 */ /* 0x000fea0003800000 */
.L_x_3196:
[----:B0-----:R-:W-:Y:S01]  /*2f60*/  VIADD R44, R220, 0x80 ;  /* 0x00000080dc2c7836 */ /* 0x001fe20000000000 */
[----:B------:R-:W-:Y:S01]  /*2f70*/  BSSY B1, `(.L_x_3198) ;  /* 0x0000032000017945 */ /* 0x000fe20003800000 */
[----:B-----5:R-:W-:Y:S02]  /*2f80*/  IMAD.MOV.U32 R152, RZ, RZ, R76 ;  /* 0x000000ffff987224 */ /* 0x020fe400078e004c */
[----:B------:R-:W-:Y:S01]  /*2f90*/  IMAD.MOV.U32 R155, RZ, RZ, R80 ;  /* 0x000000ffff9b7224 */ /* 0x000fe200078e0050 */
[----:B------:R-:W-:-:S13]  /*2fa0*/  ISETP.GE.AND P4, PT, R44, R42, PT ;  /* 0x0000002a2c00720c */ /* 0x000fda0003f86270 */
        /* <DEDUP_REMOVED lines=43> */
[----:B------:R-:W-:-:S13]  /*3260*/  ISETP.GE.AND P2, PT, R92, R135, PT ;  /* 0x000000875c00720c */ /* 0x000fda0003f46270 */
[----:B------:R0:W5:Y:S04]  /*3270*/  @!P2 LDG.E.64 R52, desc[UR54][R44.64+0x50] ;  /* 0x000050362c34a981 */ /* 0x000168000c1e1b00 */
[----:B------:R0:W5:Y:S02]  /*3280*/  @!P2 LDG.E.64 R54, desc[UR54][R46.64+0x50] ;  /* 0x000050362e36a981 */ /* 0x000164000c1e1b00 */
.L_x_3199:
[----:B------:R-:W-:Y:S05]  /*3290*/  BSYNC B1 ;  /* 0x0000000000017941 */ /* 0x000fea0003800000 */
.L_x_3198:
[----:B------:R-:W-:Y:S01]  /*32a0*/  UISETP.NE.AND UP0, UPT, UR53, 0x3, UPT ;  /* 0x000000033500788c */ /* 0x000fe2000bf05270 */
[----:B------:R-:W-:Y:S01]  /*32b0*/  IMAD.MOV.U32 R161, RZ, RZ, R84 ;  /* 0x000000ffffa17224 */ /* 0x000fe200078e0054 */
[----:B------:R-:W-:Y:S01]  /*32c0*/  MOV R160, R82 ;  /* 0x0000005200a07202 */ /* 0x000fe20000000f00 */
[----:B------:R-:W-:Y:S01]  /*32d0*/  IMAD.MOV.U32 R164, RZ, RZ, R88 ;  /* 0x000000ffffa47224 */ /* 0x000fe200078e0058 */
[----:B-----5:R-:W-:Y:S01]  /*32e0*/  MOV R140, R60 ;  /* 0x0000003c008c7202 */ /* 0x020fe20000000f00 */
[----:B------:R-:W-:Y:S01]  /*32f0*/  IMAD.MOV.U32 R165, RZ, RZ, R96 ;  /* 0x000000ffffa57224 */ /* 0x000fe200078e0060 */
[----:B------:R-:W-:Y:S01]  /*3300*/  PLOP3.LUT P2, PT, PT, PT, UP0, 0x80, 0x0 ;  /* 0x000000000000781c */ /* 0x000fe20003f4f008 */
[----:B------:R-:W-:Y:S01]  /*3310*/  IMAD.MOV.U32 R167, RZ, RZ, R128 ;  /* 0x000000ffffa77224 */ /* 0x000fe200078e0080 */
[----:B------:R-:W-:Y:S01]  /*3320*/  MOV R143, R66 ;  /* 0x00000042008f7202 */ /* 0x000fe20000000f00 */
[----:B------:R-:W-:Y:S02]  /*3330*/  IMAD.MOV.U32 R159, RZ, RZ, R78 ;  /* 0x000000ffff9f7224 */ /* 0x000fe400078e004e */
[----:B------:R-:W-:-:S02]  /*3340*/  IMAD.MOV.U32 R162, RZ, RZ, R86 ;  /* 0x000000ffffa27224 */ /* 0x000fc400078e0056 */
[----:B------:R-:W-:Y:S02]  /*3350*/  IMAD.MOV.U32 R163, RZ, RZ, R90 ;  /* 0x000000ffffa37224 */ /* 0x000fe400078e005a */
[----:B------:R-:W-:Y:S02]  /*3360*/  IMAD.MOV.U32 R166, RZ, RZ, R98 ;  /* 0x000000ffffa67224 */ /* 0x000fe400078e0062 */
[----:B------:R-:W-:Y:S02]  /*3370*/  IMAD.MOV.U32 R168, RZ, RZ, R138 ;  /* 0x000000ffffa87224 */ /* 0x000fe400078e008a */
[----:B------:R-:W-:Y:S02]  /*3380*/  IMAD.MOV.U32 R92, RZ, RZ, R52 ;  /* 0x000000ffff5c7224 */ /* 0x000fe400078e0034 */
        /* <DEDUP_REMOVED lines=8> */
[----:B------:R-:W-:Y:S01]  /*3410*/  IMAD.MOV.U32 R158, RZ, RZ, R74 ;  /* 0x000000ffff9e7224 */ /* 0x000fe200078e004a */
[----:B------:R-:W-:Y:S06]  /*3420*/  @!P2 BRA `(.L_x_3200) ;  /* 0x000000000004a947 */ /* 0x000fec0003800000 */
[----:B------:R-:W-:Y:S01]  /*3430*/  BPT.TRAP 0x1 ;  /* 0x000000040000795c */ /* 0x000fe20000300000 */
.L_x_3200:
[----:B------:R-:W-:Y:S01]  /*3440*/  IMAD R43, R19, 0x8, R18 ;  /* 0x00000008132b7824 */ /* 0x000fe200078e0212 */
[----:B------:R-:W-:Y:S01]  /*3450*/  SHF.L.U32 R100, R223, 0x1f, RZ ;  /* 0x0000001fdf647819 */ /* 0x000fe200000006ff */
[----:B------:R-:W-:Y:S03]  /*3460*/  BSSY B1, `(.L_x_3201) ;  /* 0x0000003000017945 */ /* 0x000fe60003800000 */
[----:B------:R-:W1:Y:S02]  /*3470*/  SYNCS.PHASECHK.TRANS64.TRYWAIT P5, [R43+URZ+0x33490], R100 ;  /* 0x033490642b0075a7 */ /* 0x000e6400080a017f */
[----:B-1----:R-:W-:Y:S05]  /*3480*/  @!P5 BRA `(.L_x_3202) ;  /* 0x000002600088d947 */ /* 0x002fea0003800000 */
.L_x_3511:
[----:B------:R-:W-:Y:S05]  /*3490*/  BSYNC B1 ;  /* 0x0000000000017941 */ /* 0x000fea0003800000 */
.L_x_3201:
[----:B------:R-:W-:Y:S04]  /*34a0*/  BSSY B1, `(.L_x_3203) ;  /* 0x00002c4000017945 */ /* 0x000fe80003800000 */
[----:B------:R-:W-:Y:S05]  /*34b0*/  @P3 BRA `(.L_x_3204) ;  /* 0x0000002c00083947 */ /* 0x000fea0003800000 */
[----:B------:R-:W-:Y:S01]  /*34c0*/  ISETP.NE.AND P3, PT, R34, RZ, PT ;  /* 0x000000ff2200720c */ /* 0x000fe20003f65270 */
[----:B------:R-:W-:-:S12]  /*34d0*/  BSSY B2, `(.L_x_3205) ;  /* 0x0000073000027945 */ /* 0x000fd80003800000 */
[----:B------:R-:W-:Y:S05]  /*34e0*/  @!P3 BRA `(.L_x_3206) ;  /* 0x0000000400c4b947 */ /* 0x000fea0003800000 */
[----:B0-----:R0:W2:Y:S01]  /*34f0*/  LDS.128 R44, [R40+0x24200] ;  /* 0x02420000282c7984 */ /* 0x0010a20000000c00 */
[----:B------:R-:W-:Y:S01]  /*3500*/  ISETP.GE.AND P3, PT, R16, R135, PT ;  /* 0x000000871000720c */ /* 0x000fe20003f66270 */
[----:B------:R-:W-:-:S12]  /*3510*/  BSSY B3, `(.L_x_3207) ;  /* 0x000006d000037945 */ /* 0x000fd80003800000 */
[----:B0-----:R-:W-:Y:S05]  /*3520*/  @P3 BRA `(.L_x_3208) ;  /* 0x0000000400ac3947 */ /* 0x001fea0003800000 */
        /* <DEDUP_REMOVED lines=10> */
[----:B------:R-:W-:Y:S01]  /*35d0*/  PRMT R170, R139, 0x654, R138 ;  /* 0x000006548baa7816 */ /* 0x000fe2000000008a */
[----:B------:R-:W-:Y:S01]  /*35e0*/  IMAD.SHL.U32 R139, R169, 0x100, RZ ;  /* 0x00000100a98b7824 */ /* 0x000fe200078e00ff */
[----:B------:R-:W-:Y:S01]  /*35f0*/  F2FP.F16.E4M3.UNPACK_B R169, R168.H1 ;  /* 0x000000a8ffa9723e */ /* 0x000fe200030006ff */
[----:B--2---:R-:W-:Y:S01]  /*3600*/  IMAD.MOV.U32 R138, RZ, RZ, R44 ;  /* 0x000000ffff8a7224 */ /* 0x004fe200078e002c */
[----:B------:R-:W-:-:S02]  /*3610*/  LOP3.LUT R129, R129, 0xff00, R128, 0xf8, !PT ;  /* 0x0000ff0081817812 */ /* 0x000fc400078ef880 */
[----:B------:R-:W-:Y:S01]  /*3620*/  LOP3.LUT R170, R170, 0xff00, R139, 0xf8, !PT ;  /* 0x0000ff00aaaa7812 */ /* 0x000fe200078ef88b */
[----:B------:R-:W-:Y:S01]  /*3630*/  IMAD.U32 R139, R171, 0x10000, RZ ;  /* 0x00010000ab8b7824 */ /* 0x000fe200078e00ff */
[----:B------:R-:W-:Y:S01]  /*3640*/  SHF.L.U32 R128, R173, 0x10, RZ ;  /* 0x00000010ad807819 */ /* 0x000fe200000006ff */
[--C-:B------:R-:W-:Y:S01]  /*3650*/  HADD2.F32 R173, -RZ, R169.reuse.H0_H0 ;  /* 0x200000a9ffad7230 */ /* 0x100fe20000004100 */
[----:B------:R-:W-:Y:S01]  /*3660*/  F2FP.F16.E4M3.UNPACK_B R44, R45 ;  /* 0x0000002dff2c723e */ /* 0x000fe200020006ff */
[----:B------:R-:W-:Y:S01]  /*3670*/  HADD2.F32 R174, -RZ, R169.H1_H1 ;  /* 0x300000a9ffae7230 */ /* 0x000fe20000004100 */
[----:B------:R-:W-:Y:S02]  /*3680*/  LOP3.LUT R128, R129, 0xff0000, R128, 0xf8, !PT ;  /* 0x00ff000081807812 */ /* 0x000fe400078ef880 */
[----:B------:R-:W-:Y:S01]  /*3690*/  LOP3.LUT R129, R170, 0xff0000, R139, 0xf8, !PT ;  /* 0x00ff0000aa817812 */ /* 0x000fe200078ef88b */
[--C-:B------:R-:W-:Y:S01]  /*36a0*/  HADD2.F32 R139, -RZ, R44.reuse.H1_H1 ;  /* 0x3000002cff8b7230 */ /* 0x100fe20000004100 */
[----:B------:R-:W-:Y:S01]  /*36b0*/  F2FP.F16.E4M3.UNPACK_B R171, R167.H1 ;  /* 0x000000a7ffab723e */ /* 0x000fe200030006ff */
[----:B------:R-:W-:Y:S01]  /*36c0*/  HADD2.F32 R44, -RZ, R44.H0_H0 ;  /* 0x2000002cff2c7230 */ /* 0x000fe20000004100 */
[----:B------:R-:W-:-:S02]  /*36d0*/  F2FP.F16.E4M3.UNPACK_B R45, R45.H1 ;  /* 0x0000002dff2d723e */ /* 0x000fc400030006ff */
[CC--:B------:R-:W-:Y:S01]  /*36e0*/  FMUL.FTZ R175, R139.reuse, R173.reuse ;  /* 0x000000ad8baf7220 */ /* 0x0c0fe20000410000 */
[----:B------:R-:W-:Y:S02]  /*36f0*/  HADD2.F32 R172, -RZ, R171.H0_H0 ;  /* 0x200000abffac7230 */ /* 0x000fe40000004100 */
[----:B------:R-:W-:Y:S01]  /*3700*/  FMUL.FTZ R176, R44, R173 ;  /* 0x000000ad2cb07220 */ /* 0x000fe20000410000 */
[--C-:B------:R-:W-:Y:S01]  /*3710*/  HADD2.F32 R170, -RZ, R45.reuse.H1_H1 ;  /* 0x3000002dffaa7230 */ /* 0x100fe20000004100 */
[----:B------:R-:W-:Y:S01]  /*3720*/  F2FP.F16.E4M3.UNPACK_B R168, R168 ;  /* 0x000000a8ffa8723e */ /* 0x000fe200020006ff */
[----:B------:R-:W-:Y:S02]  /*3730*/  HADD2.F32 R169, -RZ, R45.H0_H0 ;  /* 0x2000002dffa97230 */ /* 0x000fe40000004100 */
[----:B------:R-:W-:Y:S01]  /*3740*/  FFMA.FTZ R45, R139, R172, R176 ;  /* 0x000000ac8b2d7223 */ /* 0x000fe200000100b0 */
[----:B------:R-:W-:Y:S02]  /*3750*/  HADD2.F32 R171, -RZ, R171.H1_H1 ;  /* 0x300000abffab7230 */ /* 0x000fe40000004100 */
[----:B------:R-:W-:Y:S01]  /*3760*/  FMUL.FTZ R178, R170, R174 ;  /* 0x000000aeaab27220 */ /* 0x000fe20000410000 */
[----:B------:R-:W-:Y:S01]  /*3770*/  F2FP.F16.E4M3.UNPACK_B R139, R138.H1 ;  /* 0x0000008aff8b723e */ /* 0x000fe200030006ff */
[C---:B------:R-:W-:Y:S01]  /*3780*/  FMUL.FTZ R173, R169.reuse, R174 ;  /* 0x000000aea9ad7220 */ /* 0x040fe20000410000 */
[----:B------:R-:W-:Y:S01]  /*3790*/  FFMA.FTZ R44, R44, R172, -R175 ;  /* 0x000000ac2c2c7223 */ /* 0x000fe200000108af */
[----:B------:R-:W-:Y:S01]  /*37a0*/  F2FP.F16.E4M3.UNPACK_B R138, R138 ;  /* 0x0000008aff8a723e */ /* 0x000fe200020006ff */
[-C--:B------:R-:W-:Y:S01]  /*37b0*/  FFMA.FTZ R178, R169, R171.reuse, -R178 ;  /* 0x000000aba9b27223 */ /* 0x080fe200000108b2 */
[----:B------:R-:W-:Y:S01]  /*37c0*/  FFMA.FTZ R175, R170, R171, R173 ;  /* 0x000000abaaaf7223 */ /* 0x000fe200000100ad */
[--C-:B------:R-:W-:Y:S01]  /*37d0*/  HADD2.F32 R171, -RZ, R168.reuse.H1_H1 ;  /* 0x300000a8ffab7230 */ /* 0x100fe20000004100 */
[----:B------:R-:W-:Y:S01]  /*37e0*/  F2FP.F16.E4M3.UNPACK_B R170, R167 ;  /* 0x000000a7ffaa723e */ /* 0x000fe200020006ff */
[----:B------:R-:W-:Y:S01]  /*37f0*/  HADD2.F32 R172, -RZ, R168.H0_H0 ;  /* 0x200000a8ffac7230 */ /* 0x000fe20000004100 */
[----:B------:R-:W-:Y:S01]  /*3800*/  F2FP.F16.E4M3.UNPACK_B R177, R129.H1 ;  /* 0x00000081ffb1723e */ /* 0x000fe200030006ff */
[----:B------:R-:W-:-:S02]  /*3810*/  HADD2.F32 R168, -RZ, R139.H0_H0 ;  /* 0x2000008bffa87230 */ /* 0x000fc40000004100 */
[----:B------:R-:W-:Y:S02]  /*3820*/  HADD2.F32 R169, -RZ, R139.H1_H1 ;  /* 0x3000008bffa97230 */ /* 0x000fe40000004100 */
[--C-:B------:R-:W-:Y:S02]  /*3830*/  HADD2.F32 R167, -RZ, R138.reuse.H1_H1 ;  /* 0x3000008affa77230 */ /* 0x100fe40000004100 */
[-C--:B------:R-:W-:Y:S01]  /*3840*/  FMUL.FTZ R176, R168, R171.reuse ;  /* 0x000000aba8b07220 */ /* 0x080fe20000410000 */
[----:B------:R-:W-:Y:S02]  /*3850*/  HADD2.F32 R139, -RZ, R138.H0_H0 ;  /* 0x2000008aff8b7230 */ /* 0x000fe40000004100 */
[----:B------:R-:W-:Y:S01]  /*3860*/  FMUL.FTZ R173, R169, R171 ;  /* 0x000000aba9ad7220 */ /* 0x000fe20000410000 */
[--C-:B------:R-:W-:Y:S02]  /*3870*/  HADD2.F32 R138, -RZ, R170.reuse.H1_H1 ;  /* 0x300000aaff8a7230 */ /* 0x100fe40000004100 */
[----:B------:R-:W-:Y:S01]  /*3880*/  FMUL.FTZ R174, R167, R172 ;  /* 0x000000aca7ae7220 */ /* 0x000fe20000410000 */
[----:B------:R-:W-:-:S02]  /*3890*/  HADD2.F32 R170, -RZ, R170.H0_H0 ;  /* 0x200000aaffaa7230 */ /* 0x000fc40000004100 */
[----:B------:R-:W-:Y:S01]  /*38a0*/  FMUL.FTZ R172, R139, R172 ;  /* 0x000000ac8bac7220 */ /* 0x000fe20000410000 */
[-C--:B------:R-:W-:Y:S01]  /*38b0*/  FFMA.FTZ R168, R168, R138.reuse, -R173 ;  /* 0x0000008aa8a87223 */ /* 0x080fe200000108ad */
[----:B------:R-:W-:Y:S01]  /*38c0*/  FFMA.FTZ R169, R169, R138, R176 ;  /* 0x0000008aa9a97223 */ /* 0x000fe200000100b0 */
[-C--:B------:R-:W-:Y:S01]  /*38d0*/  FFMA.FTZ R138, R139, R170.reuse, -R174 ;  /* 0x000000aa8b8a7223 */ /* 0x080fe200000108ae */
[----:B------:R-:W-:Y:S01]  /*38e0*/  FFMA.FTZ R139, R167, R170, R172 ;  /* 0x000000aaa78b7223 */ /* 0x000fe200000100ac */
[----:B------:R-:W-:Y:S01]  /*38f0*/  F2FP.F16.E4M3.UNPACK_B R170, R47.H1 ;  /* 0x0000002fffaa723e */ /* 0x000fe200030006ff */
[----:B------:R-:W-:Y:S01]  /*3900*/  HADD2.F32 R174, -RZ, R177.H1_H1 ;  /* 0x300000b1ffae7230 */ /* 0x000fe20000004100 */
[----:B------:R-:W-:Y:S02]  /*3910*/  F2FP.SATFINITE.E4M3.F32.PACK_AB_MERGE_C R168, R169, R168, RZ ;  /* 0x000000a8a9a8723e */ /* 0x000fe400048070ff */
[----:B------:R-:W-:Y:S01]  /*3920*/  F2FP.F16.E4M3.UNPACK_B R169, R46.H1 ;  /* 0x0000002effa9723e */ /* 0x000fe200030006ff */
[--C-:B------:R-:W-:Y:S01]  /*3930*/  HADD2.F32 R171, -RZ, R170.reuse.H0_H0 ;  /* 0x200000aaffab7230 */ /* 0x100fe20000004100 */
[----:B------:R-:W-:Y:S01]  /*3940*/  F2FP.F16.E4M3.UNPACK_B R176, R129 ;  /* 0x00000081ffb0723e */ /* 0x000fe200020006ff */
[----:B------:R-:W-:Y:S01]  /*3950*/  HADD2.F32 R170, -RZ, R170.H1_H1 ;  /* 0x300000aaffaa7230 */ /* 0x000fe20000004100 */
[----:B------:R-:W-:Y:S01]  /*3960*/  F2FP.SATFINITE.E4M3.F32.PACK_AB_MERGE_C R167, R175, R178, RZ ;  /* 0x000000b2afa7723e */ /* 0x000fe200048070ff */
[--C-:B------:R-:W-:Y:S01]  /*3970*/  HADD2.F32 R129, -RZ, R169.reuse.H1_H1 ;  /* 0x300000a9ff817230 */ /* 0x100fe20000004100 */
[-C--:B------:R-:W-:Y:S01]  /*3980*/  F2FP.F16.E4M3.UNPACK_B R173, R128.reuse.H1 ;  /* 0x00000080ffad723e */ /* 0x080fe200030006ff */
[----:B------:R-:W-:Y:S01]  /*3990*/  HADD2.F32 R178, -RZ, R176.H1_H1 ;  /* 0x300000b0ffb27230 */ /* 0x000fe20000004100 */
[----:B------:R-:W-:Y:S01]  /*39a0*/  F2FP.F16.E4M3.UNPACK_B R172, R128 ;  /* 0x00000080ffac723e */ /* 0x000fe200020006ff */
[----:B------:R-:W-:-:S02]  /*39b0*/  HADD2.F32 R169, -RZ, R169.H0_H0 ;  /* 0x200000a9ffa97230 */ /* 0x000fc40000004100 */
[CC--:B------:R-:W-:Y:S01]  /*39c0*/  FMUL.FTZ R128, R170.reuse, R174.reuse ;  /* 0x000000aeaa807220 */ /* 0x0c0fe20000410000 */
[----:B------:R-:W-:Y:S02]  /*39d0*/  HADD2.F32 R175, -RZ, R173.H1_H1 ;  /* 0x300000adffaf7230 */ /* 0x000fe40000004100 */
[----:B------:R-:W-:Y:S01]  /*39e0*/  FMUL.FTZ R179, R171, R174 ;  /* 0x000000aeabb37220 */ /* 0x000fe20000410000 */
[----:B------:R-:W-:Y:S02]  /*39f0*/  HADD2.F32 R174, -RZ, R172.H1_H1 ;  /* 0x300000acffae7230 */ /* 0x000fe40000004100 */
[-C--:B------:R-:W-:Y:S01]  /*3a00*/  FMUL.FTZ R180, R129, R178.reuse ;  /* 0x000000b281b47220 */ /* 0x080fe20000410000 */
[----:B------:R-:W-:Y:S01]  /*3a10*/  F2FP.F16.E4M3.UNPACK_B R47, R47 ;  /* 0x0000002fff2f723e */ /* 0x000fe200020006ff */
[----:B------:R-:W-:Y:S01]  /*3a20*/  FMUL.FTZ R178, R169, R178 ;  /* 0x000000b2a9b27220 */ /* 0x000fe20000410000 */
[----:B------:R-:W-:Y:S01]  /*3a30*/  F2FP.F16.E4M3.UNPACK_B R46, R46 ;  /* 0x0000002eff2e723e */ /* 0x000fe200020006ff */
[-C--:B------:R-:W-:Y:S01]  /*3a40*/  FFMA.FTZ R128, R171, R175.reuse, -R128 ;  /* 0x000000afab807223 */ /* 0x080fe20000010880 */
[----:B------:R-:W-:Y:S01]  /*3a50*/  FFMA.FTZ R179, R170, R175, R179 ;  /* 0x000000afaab37223 */ /* 0x000fe200000100b3 */
[-C--:B------:R-:W-:Y:S01]  /*3a60*/  FFMA.FTZ R180, R169, R174.reuse, -R180 ;  /* 0x000000aea9b47223 */ /* 0x080fe200000108b4 */
[----:B------:R-:W-:Y:S01]  /*3a70*/  FFMA.FTZ R175, R129, R174, R178 ;  /* 0x000000ae81af7223 */ /* 0x000fe200000100b2 */
[--C-:B------:R-:W-:Y:S01]  /*3a80*/  HADD2.F32 R129, -RZ, R47.reuse.H0_H0 ;  /* 0x2000002fff817230 */ /* 0x100fe20000004100 */
[----:B------:R-:W-:Y:S01]  /*3a90*/  F2FP.SATFINITE.E4M3.F32.PACK_AB_MERGE_C R45, R45, R44, R167 ;  /* 0x0000002c2d2d723e */ /* 0x000fe200048070a7 */
[----:B------:R-:W-:Y:S01]  /*3aa0*/  HADD2.F32 R169, -RZ, R47.H1_H1 ;  /* 0x3000002fffa97230 */ /* 0x000fe20000004100 */
[----:B------:R-:W-:Y:S01]  /*3ab0*/  F2FP.SATFINITE.E4M3.F32.PACK_AB_MERGE_C R128, R179, R128, RZ ;  /* 0x00000080b380723e */ /* 0x000fe200048070ff */
[----:B------:R-:W-:Y:S01]  /*3ac0*/  HADD2.F32 R174, -RZ, R177.H0_H0 ;  /* 0x200000b1ffae7230 */ /* 0x000fe20000004100 */
[----:B------:R-:W-:Y:S01]  /*3ad0*/  F2FP.SATFINITE.E4M3.F32.PACK_AB_MERGE_C R175, R175, R180, RZ ;  /* 0x000000b4afaf723e */ /* 0x000fe200048070ff */
[--C-:B------:R-:W-:Y:S01]  /*3ae0*/  HADD2.F32 R47, -RZ, R46.reuse.H0_H0 ;  /* 0x2000002eff2f7230 */ /* 0x100fe20000004100 */
[----:B------:R-:W-:Y:S01]  /*3af0*/  F2FP.SATFINITE.E4M3.F32.PACK_AB_MERGE_C R44, R139, R138, R168 ;  /* 0x0000008a8b2c723e */ /* 0x000fe200048070a8 */
[----:B------:R-:W-:-:S02]  /*3b00*/  HADD2.F32 R46, -RZ, R46.H1_H1 ;  /* 0x3000002eff2e7230 */ /* 0x000fc40000004100 */
[-C--:B------:R-:W-:Y:S01]  /*3b10*/  FMUL.FTZ R178, R169, R174.reuse ;  /* 0x000000aea9b27220 */ /* 0x080fe20000410000 */
[----:B------:R-:W-:Y:S02]  /*3b20*/  HADD2.F32 R176, -RZ, R176.H0_H0 ;  /* 0x200000b0ffb07230 */ /* 0x000fe40000004100 */
[----:B------:R-:W-:Y:S01]  /*3b30*/  FMUL.FTZ R182, R129, R174 ;  /* 0x000000ae81b67220 */ /* 0x000fe20000410000 */
[----:B------:R-:W-:Y:S02]  /*3b40*/  HADD2.F32 R170, -RZ, R173.H0_H0 ;  /* 0x200000adffaa7230 */ /* 0x000fe40000004100 */
[----:B------:R-:W-:Y:S02]  /*3b50*/  HADD2.F32 R172, -RZ, R172.H0_H0 ;  /* 0x200000acffac7230 */ /* 0x000fe40000004100 */
[CC--:B------:R-:W-:Y:S01]  /*3b60*/  FMUL.FTZ R174, R46.reuse, R176.reuse ;  /* 0x000000b02eae7220 */ /* 0x0c0fe20000410000 */
[----:B------:R-:W-:Y:S01]  /*3b70*/  FMUL.FTZ R171, R47, R176 ;  /* 0x000000b02fab7220 */ /* 0x000fe20000410000 */
[-C--:B------:R-:W-:Y:S01]  /*3b80*/  FFMA.FTZ R178, R129, R170.reuse, -R178 ;  /* 0x000000aa81b27223 */ /* 0x080fe200000108b2 */
[----:B------:R-:W-:Y:S01]  /*3b90*/  FFMA.FTZ R169, R169, R170, R182 ;  /* 0x000000aaa9a97223 */ /* 0x000fe200000100b6 */
[-C--:B------:R-:W-:Y:S01]  /*3ba0*/  FFMA.FTZ R174, R47, R172.reuse, -R174 ;  /* 0x000000ac2fae7223 */ /* 0x080fe200000108ae */
[----:B------:R-:W-:-:S03]  /*3bb0*/  FFMA.FTZ R171, R46, R172, R171 ;  /* 0x000000ac2eab7223 */ /* 0x000fc600000100ab */
[----:B------:R-:W-:Y:S02]  /*3bc0*/  F2FP.SATFINITE.E4M3.F32.PACK_AB_MERGE_C R47, R169, R178, R128 ;  /* 0x000000b2a92f723e */ /* 0x000fe40004807080 */
[----:B------:R-:W-:-:S07]  /*3bd0*/  F2FP.SATFINITE.E4M3.F32.PACK_AB_MERGE_C R46, R171, R174, R175 ;  /* 0x000000aeab2e723e */ /* 0x000fce00048070af */
.L_x_3208:
[----:B------:R-:W-:Y:S05]  /*3be0*/  BSYNC B3 ;  /* 0x0000000000037941 */ /* 0x000fea0003800000 */
.L_x_3207:
[----:B--2---:R2:W-:Y:S02]  /*3bf0*/  STG.E.128 desc[UR54][R50.64], R44 ;  /* 0x0000002c32007986 */ /* 0x0045e4000c101d36 */
.L_x_3206:
[----:B------:R-:W-:Y:S05]  /*3c00*/  BSYNC B2 ;  /* 0x0000000000027941 */ /* 0x000fea0003800000 */
.L_x_3205:
[----:B------:R-:W-:Y:S01]  /*3c10*/  ISETP.NE.AND P3, PT, R35, RZ, PT ;  /* 0x000000ff2300720c */ /* 0x000fe20003f65270 */
[----:B------:R-:W-:-:S12]  /*3c20*/  BSSY B2, `(.L_x_3209) ;  /* 0x0000075000027945 */ /* 0x000fd80003800000 */
[----:B------:R-:W-:Y:S05]  /*3c30*/  @!P3 BRA `(.L_x_3210) ;  /* 0x0000000400ccb947 */ /* 0x000fea0003800000 */
[----:B0-2---:R0:W2:Y:S01]  /*3c40*/  LDS.128 R44, [R41+0x24200] ;  /* 0x02420000292c7984 */ /* 0x0050a20000000c00 */
[----:B------:R-:W-:Y:S01]  /*3c50*/  VIADD R128, R16, 0x10 ;  /* 0x0000001010807836 */ /* 0x000fe20000000000 */
[----:B------:R-:W-:Y:S04]  /*3c60*/  BSSY B3, `(.L_x_3211) ;  /* 0x000006f000037945 */ /* 0x000fe80003800000 */
[----:B------:R-:W-:-:S13]  /*3c70*/  ISETP.GE.AND P3, PT, R128, R135, PT ;  /* 0x000000878000720c */ /* 0x000fda0003f66270 */
[----:B0-----:R-:W-:Y:S05]  /*3c80*/  @P3 BRA `(.L_x_3212) ;  /* 0x0000000400b03947 */ /* 0x001fea0003800000 */
        /* <DEDUP_REMOVED lines=14> */
[----:B------:R-:W-:Y:S01]  /*3d70*/  IMAD.MOV.U32 R98, RZ, RZ, R44 ;  /* 0x000000ffff627224 */ /* 0x000fe200078e002c */
[----:B------:R-:W-:Y:S01]  /*3d80*/  SHF.L.U32 R96, R139, 0x10, RZ ;  /* 0x000000108b607819 */ /* 0x000fe200000006ff */
[----:B------:R-:W-:Y:S01]  /*3d90*/  IMAD.U32 R138, R138, 0x10000, RZ ;  /* 0x000100008a8a7824 */ /* 0x000fe200078e00ff */
[----:B------:R-:W-:-:S02]  /*3da0*/  LOP3.LUT R129, R128, 0xff00, R129, 0xf8, !PT ;  /* 0x0000ff0080817812 */ /* 0x000fc400078ef881 */
[----:B------:R-:W-:Y:S02]  /*3db0*/  F2FP.F16.E4M3.UNPACK_B R44, R97 ;  /* 0x00000061ff2c723e */ /* 0x000fe400020006ff */
[----:B------:R-:W-:Y:S02]  /*3dc0*/  F2FP.F16.E4M3.UNPACK_B R128, R166.H1 ;  /* 0x000000a6ff80723e */ /* 0x000fe400030006ff */
[----:B------:R-:W-:Y:S01]  /*3dd0*/  LOP3.LUT R45, R45, 0xff0000, R96, 0xf8, !PT ;  /* 0x00ff00002d2d7812 */ /* 0x000fe200078ef860 */
[----:B------:R-:W-:Y:S01]  /*3de0*/  HADD2.F32 R99, -RZ, R44.H1_H1 ;  /* 0x3000002cff637230 */ /* 0x000fe20000004100 */
[----:B------:R-:W-:Y:S01]  /*3df0*/  LOP3.LUT R96, R129, 0xff0000, R138, 0xf8, !PT ;  /* 0x00ff000081607812 */ /* 0x000fe200078ef88a */
[----:B------:R-:W-:Y:S01]  /*3e00*/  HADD2.F32 R167, -RZ, R128.H0_H0 ;  /* 0x20000080ffa77230 */ /* 0x000fe20000004100 */
        /* <DEDUP_REMOVED lines=15> */
[----:B------:R-:W-:Y:S01]  /*3f00*/  F2FP.F16.E4M3.UNPACK_B R98, R98 ;  /* 0x00000062ff62723e */ /* 0x000fe200020006ff */
[----:B------:R-:W-:Y:S01]  /*3f10*/  FFMA.FTZ R44, R44, R139, -R169 ;  /* 0x0000008b2c2c7223 */ /* 0x000fe200000108a9 */
[-C--:B------:R-:W-:Y:S01]  /*3f20*/  FFMA.FTZ R169, R128, R138.reuse, -R167 ;  /* 0x0000008a80a97223 */ /* 0x080fe200000108a7 */
[----:B------:R-:W-:Y:S01]  /*3f30*/  FFMA.FTZ R172, R129, R138, R168 ;  /* 0x0000008a81ac7223 */ /* 0x000fe200000100a8 */
[----:B------:R-:W-:Y:S01]  /*3f40*/  F2FP.F16.E4M3.UNPACK_B R165, R165 ;  /* 0x000000a5ffa5723e */ /* 0x000fe200020006ff */
[----:B------:R-:W-:-:S02]  /*3f50*/  HADD2.F32 R139, -RZ, R166.H1_H1 ;  /* 0x300000a6ff8b7230 */ /* 0x000fc40000004100 */
[--C-:B------:R-:W-:Y:S02]  /*3f60*/  HADD2.F32 R129, -RZ, R99.reuse.H0_H0 ;  /* 0x20000063ff817230 */ /* 0x100fe40000004100 */
[----:B------:R-:W-:Y:S02]  /*3f70*/  HADD2.F32 R138, -RZ, R99.H1_H1 ;  /* 0x30000063ff8a7230 */ /* 0x000fe40000004100 */
[----:B------:R-:W-:Y:S02]  /*3f80*/  HADD2.F32 R166, -RZ, R166.H0_H0 ;  /* 0x200000a6ffa67230 */ /* 0x000fe40000004100 */
[-C--:B------:R-:W-:Y:S01]  /*3f90*/  FMUL.FTZ R167, R129, R139.reuse ;  /* 0x0000008b81a77220 */ /* 0x080fe20000410000 */
[--C-:B------:R-:W-:Y:S02]  /*3fa0*/  HADD2.F32 R128, -RZ, R98.reuse.H1_H1 ;  /* 0x30000062ff807230 */ /* 0x100fe40000004100 */
[----:B------:R-:W-:Y:S01]  /*3fb0*/  FMUL.FTZ R170, R138, R139 ;  /* 0x0000008b8aaa7220 */ /* 0x000fe20000410000 */
[----:B------:R-:W-:-:S02]  /*3fc0*/  HADD2.F32 R99, -RZ, R98.H0_H0 ;  /* 0x20000062ff637230 */ /* 0x000fc40000004100 */
[--C-:B------:R-:W-:Y:S02]  /*3fd0*/  HADD2.F32 R98, -RZ, R165.reuse.H1_H1 ;  /* 0x300000a5ff627230 */ /* 0x100fe40000004100 */
[-C--:B------:R-:W-:Y:S01]  /*3fe0*/  FMUL.FTZ R168, R128, R166.reuse ;  /* 0x000000a680a87220 */ /* 0x080fe20000410000 */
[----:B------:R-:W-:Y:S02]  /*3ff0*/  HADD2.F32 R165, -RZ, R165.H0_H0 ;  /* 0x200000a5ffa57230 */ /* 0x000fe40000004100 */
[----:B------:R-:W-:Y:S01]  /*4000*/  FMUL.FTZ R139, R99, R166 ;  /* 0x000000a6638b7220 */ /* 0x000fe20000410000 */
[----:B------:R-:W-:Y:S01]  /*4010*/  F2FP.F16.E4M3.UNPACK_B R166, R45 ;  /* 0x0000002dffa6723e */ /* 0x000fe200020006ff */
[-C--:B------:R-:W-:Y:S01]  /*4020*/  FFMA.FTZ R129, R129, R98.reuse, -R170 ;  /* 0x0000006281817223 */ /* 0x080fe200000108aa */
[----:B------:R-:W-:Y:S01]  /*4030*/  FFMA.FTZ R138, R138, R98, R167 ;  /* 0x000000628a8a7223 */ /* 0x000fe200000100a7 */
[-C--:B------:R-:W-:Y:S01]  /*4040*/  FFMA.FTZ R98, R99, R165.reuse, -R168 ;  /* 0x000000a563627223 */ /* 0x080fe200000108a8 */
[----:B------:R-:W-:Y:S01]  /*4050*/  FFMA.FTZ R99, R128, R165, R139 ;  /* 0x000000a580637223 */ /* 0x000fe2000001008b */
[----:B------:R-:W-:-:S02]  /*4060*/  F2FP.F16.E4M3.UNPACK_B R139, R47.H1 ;  /* 0x0000002fff8b723e */ /* 0x000fc400030006ff */
[----:B------:R-:W-:Y:S02]  /*4070*/  F2FP.F16.E4M3.UNPACK_B R170, R96.H1 ;  /* 0x00000060ffaa723e */ /* 0x000fe400030006ff */
[----:B------:R-:W-:Y:S01]  /*4080*/  F2FP.SATFINITE.E4M3.F32.PACK_AB_MERGE_C R128, R172, R169, RZ ;  /* 0x000000a9ac80723e */ /* 0x000fe200048070ff */
[--C-:B------:R-:W-:Y:S01]  /*4090*/  HADD2.F32 R165, -RZ, R139.reuse.H0_H0 ;  /* 0x2000008bffa57230 */ /* 0x100fe20000004100 */
[----:B------:R-:W-:Y:S01]  /*40a0*/  F2FP.SATFINITE.E4M3.F32.PACK_AB_MERGE_C R129, R138, R129, RZ ;  /* 0x000000818a81723e */ /* 0x000fe200048070ff */
[----:B------:R-:W-:Y:S01]  /*40b0*/  HADD2.F32 R139, -RZ, R139.H1_H1 ;  /* 0x3000008bff8b7230 */ /* 0x000fe20000004100 */
[----:B------:R-:W-:Y:S01]  /*40c0*/  F2FP.F16.E4M3.UNPACK_B R167, R45.H1 ;  /* 0x0000002dffa7723e */ /* 0x000fe200030006ff */
[----:B------:R-:W-:Y:S01]  /*40d0*/  HADD2.F32 R172, -RZ, R170.H1_H1 ;  /* 0x300000aaffac7230 */ /* 0x000fe20000004100 */
[----:B------:R-:W-:Y:S01]  /*40e0*/  F2FP.F16.E4M3.UNPACK_B R138, R46.H1 ;  /* 0x0000002eff8a723e */ /* 0x000fe200030006ff */
[----:B------:R-:W-:Y:S01]  /*40f0*/  HADD2.F32 R45, -RZ, R166.H1_H1 ;  /* 0x300000a6ff2d7230 */ /* 0x000fe20000004100 */
[----:B------:R-:W-:Y:S01]  /*4100*/  F2FP.F16.E4M3.UNPACK_B R169, R96 ;  /* 0x00000060ffa9723e */ /* 0x000fe200020006ff */
[----:B------:R-:W-:-:S02]  /*4110*/  HADD2.F32 R168, -RZ, R167.H1_H1 ;  /* 0x300000a7ffa87230 */ /* 0x000fc40000004100 */
[-C--:B------:R-:W-:Y:S01]  /*4120*/  FMUL.FTZ R174, R139, R172.reuse ;  /* 0x000000ac8bae7220 */ /* 0x080fe20000410000 */
[--C-:B------:R-:W-:Y:S02]  /*4130*/  HADD2.F32 R96, -RZ, R138.reuse.H1_H1 ;  /* 0x3000008aff607230 */ /* 0x100fe40000004100 */
[C---:B------:R-:W-:Y:S01]  /*4140*/  FMUL.FTZ R172, R165.reuse, R172 ;  /* 0x000000aca5ac7220 */ /* 0x040fe20000410000 */
[----:B------:R-:W-:Y:S02]  /*4150*/  HADD2.F32 R171, -RZ, R169.H1_H1 ;  /* 0x300000a9ffab7230 */ /* 0x000fe40000004100 */
[-C--:B------:R-:W-:Y:S01]  /*4160*/  FFMA.FTZ R174, R165, R168.reuse, -R174 ;  /* 0x000000a8a5ae7223 */ /* 0x080fe200000108ae */
[----:B------:R-:W-:Y:S01]  /*4170*/  HADD2.F32 R138, -RZ, R138.H0_H0 ;  /* 0x2000008aff8a7230 */ /* 0x000fe20000004100 */
[----:B------:R-:W-:Y:S01]  /*4180*/  F2FP.F16.E4M3.UNPACK_B R47, R47 ;  /* 0x0000002fff2f723e */ /* 0x000fe200020006ff */
[----:B------:R-:W-:Y:S01]  /*4190*/  FFMA.FTZ R173, R139, R168, R172 ;  /* 0x000000a88bad7223 */ /* 0x000fe200000100ac */
[-C--:B------:R-:W-:Y:S01]  /*41a0*/  FMUL.FTZ R165, R96, R171.reuse ;  /* 0x000000ab60a57220 */ /* 0x080fe20000410000 */
[----:B------:R-:W-:Y:S01]  /*41b0*/  F2FP.F16.E4M3.UNPACK_B R46, R46 ;  /* 0x0000002eff2e723e */ /* 0x000fe200020006ff */
[----:B------:R-:W-:Y:S01]  /*41c0*/  FMUL.FTZ R171, R138, R171 ;  /* 0x000000ab8aab7220 */ /* 0x000fe20000410000 */
[----:B------:R-:W-:-:S02]  /*41d0*/  HADD2.F32 R170, -RZ, R170.H0_H0 ;  /* 0x200000aaffaa7230 */ /* 0x000fc40000004100 */
[-C--:B------:R-:W-:Y:S01]  /*41e0*/  FFMA.FTZ R165, R138, R45.reuse, -R165 ;  /* 0x0000002d8aa57223 */ /* 0x080fe200000108a5 */
[----:B------:R-:W-:Y:S02]  /*41f0*/  HADD2.F32 R169, -RZ, R169.H0_H0 ;  /* 0x200000a9ffa97230 */ /* 0x000fe40000004100 */
[----:B------:R-:W-:Y:S01]  /*4200*/  FFMA.FTZ R168, R96, R45, R171 ;  /* 0x0000002d60a87223 */ /* 0x000fe200000100ab */
[--C-:B------:R-:W-:Y:S01]  /*4210*/  HADD2.F32 R96, -RZ, R47.reuse.H0_H0 ;  /* 0x2000002fff607230 */ /* 0x100fe20000004100 */
[----:B------:R-:W-:Y:S01]  /*4220*/  F2FP.SATFINITE.E4M3.F32.PACK_AB_MERGE_C R173, R173, R174, RZ ;  /* 0x000000aeadad723e */ /* 0x000fe200048070ff */
[--C-:B------:R-:W-:Y:S02]  /*4230*/  HADD2.F32 R45, -RZ, R46.reuse.H0_H0 ;  /* 0x2000002eff2d7230 */ /* 0x100fe40000004100 */
[----:B------:R-:W-:Y:S01]  /*4240*/  HADD2.F32 R47, -RZ, R47.H1_H1 ;  /* 0x3000002fff2f7230 */ /* 0x000fe20000004100 */
[----:B------:R-:W-:Y:S01]  /*4250*/  F2FP.SATFINITE.E4M3.F32.PACK_AB_MERGE_C R165, R168, R165, RZ ;  /* 0x000000a5a8a5723e */ /* 0x000fe200048070ff */
[----:B------:R-:W-:-:S02]  /*4260*/  HADD2.F32 R46, -RZ, R46.H1_H1 ;  /* 0x3000002eff2e7230 */ /* 0x000fc40000004100 */
[----:B------:R-:W-:Y:S02]  /*4270*/  HADD2.F32 R167, -RZ, R167.H0_H0 ;  /* 0x200000a7ffa77230 */ /* 0x000fe40000004100 */
[-C--:B------:R-:W-:Y:S01]  /*4280*/  FMUL.FTZ R139, R47, R170.reuse ;  /* 0x000000aa2f8b7220 */ /* 0x080fe20000410000 */
[----:B------:R-:W-:Y:S02]  /*4290*/  HADD2.F32 R166, -RZ, R166.H0_H0 ;  /* 0x200000a6ffa67230 */ /* 0x000fe40000004100 */
[-C--:B------:R-:W-:Y:S01]  /*42a0*/  FMUL.FTZ R138, R46, R169.reuse ;  /* 0x000000a92e8a7220 */ /* 0x080fe20000410000 */
[C---:B------:R-:W-:Y:S01]  /*42b0*/  FMUL.FTZ R170, R96.reuse, R170 ;  /* 0x000000aa60aa7220 */ /* 0x040fe20000410000 */
[C---:B------:R-:W-:Y:S01]  /*42c0*/  FMUL.FTZ R169, R45.reuse, R169 ;  /* 0x000000a92da97220 */ /* 0x040fe20000410000 */
[-C--:B------:R-:W-:Y:S01]  /*42d0*/  FFMA.FTZ R139, R96, R167.reuse, -R139 ;  /* 0x000000a7608b7223 */ /* 0x080fe2000001088b */
[-C--:B------:R-:W-:Y:S01]  /*42e0*/  FFMA.FTZ R138, R45, R166.reuse, -R138 ;  /* 0x000000a62d8a7223 */ /* 0x080fe2000001088a */
[----:B------:R-:W-:Y:S01]  /*42f0*/  FFMA.FTZ R170, R47, R167, R170 ;  /* 0x000000a72faa7223 */ /* 0x000fe200000100aa */
[----:B------:R-:W-:Y:S01]  /*4300*/  FFMA.FTZ R169, R46, R166, R169 ;  /* 0x000000a62ea97223 */ /* 0x000fe200000100a9 */
[----:B------:R-:W-:-:S02]  /*4310*/  F2FP.SATFINITE.E4M3.F32.PACK_AB_MERGE_C R45, R97, R44, R128 ;  /* 0x0000002c612d723e */ /* 0x000fc40004807080 */
[----:B------:R-:W-:Y:S02]  /*4320*/  F2FP.SATFINITE.E4M3.F32.PACK_AB_MERGE_C R44, R99, R98, R129 ;  /* 0x00000062632c723e */ /* 0x000fe40004807081 */
[----:B------:R-:W-:Y:S02]  /*4330*/  F2FP.SATFINITE.E4M3.F32.PACK_AB_MERGE_C R46, R169, R138, R165 ;  /* 0x0000008aa92e723e */ /* 0x000fe400048070a5 */
[----:B------:R-:W-:-:S07]  /*4340*/  F2FP.SATFINITE.E4M3.F32.PACK_AB_MERGE_C R47, R170, R139, R173 ;  /* 0x0000008baa2f723e */ /* 0x000fce00048070ad */
.L_x_3212:
[----:B------:R-:W-:Y:S05]  /*4350*/  BSYNC B3 ;  /* 0x0000000000037941 */ /* 0x000fea0003800000 */
.L_x_3211:
[----:B--2---:R3:W-:Y:S02]  /*4360*/  STG.E.128 desc[UR54][R50.64+0x20], R44 ;  /* 0x0000202c32007986 */ /* 0x0047e4000c101d36 */
.L_x_3210:
[----:B------:R-:W-:Y:S05]  /*4370*/  BSYNC B2 ;  /* 0x0000000000027941 */ /* 0x000fea0003800000 */
.L_x_3209:
[----:B------:R-:W-:Y:S01]  /*4380*/  ISETP.NE.AND P3, PT, R36, RZ, PT ;  /* 0x000000ff2400720c */ /* 0x000fe20003f65270 */
[----:B------:R-:W-:-:S12]  /*4390*/  BSSY B2, `(.L_x_3213) ;  /* 0x0000074000027945 */ /* 0x000fd80003800000 */
[----:B------:R-:W-:Y:S05]  /*43a0*/  @!P3 BRA `(.L_x_3214) ;  /* 0x0000000400c8b947 */ /* 0x000fea0003800000 */
[----:B0-23--:R0:W2:Y:S01]  /*43b0*/  LDS.128 R44, [R40+0x26a00] ;  /* 0x026a0000282c7984 */ /* 0x00d0a20000000c00 */
        /* <DEDUP_REMOVED lines=12> */
[----:B------:R-:W-:Y:S01]  /*4480*/  PRMT R89, R89, 0x654, R88 ;  /* 0x0000065459597816 */ /* 0x000fe20000000058 */
[----:B------:R-:W-:Y:S01]  /*4490*/  IMAD.SHL.U32 R88, R98, 0x100, RZ ;  /* 0x0000010062587824 */ /* 0x000fe200078e00ff */
[----:B------:R-:W-:Y:S01]  /*44a0*/  PRMT R96, R91, 0x654, R90 ;  /* 0x000006545b607816 */ /* 0x000fe2000000005a */
[----:B------:R-:W-:Y:S02]  /*44b0*/  IMAD.SHL.U32 R91, R97, 0x100, RZ ;  /* 0x00000100615b7824 */ /* 0x000fe400078e00ff */
[----:B--2---:R-:W-:Y:S01]  /*44c0*/  IMAD.MOV.U32 R90, RZ, RZ, R44 ;  /* 0x000000ffff5a7224 */ /* 0x004fe200078e002c */
        /* <DEDUP_REMOVED lines=9> */
[--C-:B------:R-:W-:Y:S01]  /*4560*/  HADD2.F32 R91, -RZ, R44.reuse.H1_H1 ;  /* 0x3000002cff5b7230 */ /* 0x100fe20000004100 */
[----:B------:R-:W-:Y:S01]  /*4570*/  F2FP.F16.E4M3.UNPACK_B R98, R164.H1 ;  /* 0x000000a4ff62723e */ /* 0x000fe200030006ff */
[----:B------:R-:W-:Y:S01]  /*4580*/  HADD2.F32 R44, -RZ, R44.H0_H0 ;  /* 0x2000002cff2c7230 */ /* 0x000fe20000004100 */
[----:B------:R-:W-:Y:S01]  /*4590*/  F2FP.F16.E4M3.UNPACK_B R45, R45.H1 ;  /* 0x0000002dff2d723e */ /* 0x000fe200030006ff */
[----:B------:R-:W-:-:S02]  /*45a0*/  HADD2.F32 R129, -RZ, R96.H1_H1 ;  /* 0x30000060ff817230 */ /* 0x000fc40000004100 */
[CC--:B------:R-:W-:Y:S01]  /*45b0*/  FMUL.FTZ R139, R91.reuse, R128.reuse ;  /* 0x000000805b8b7220 */ /* 0x0c0fe20000410000 */
[--C-:B------:R-:W-:Y:S02]  /*45c0*/  HADD2.F32 R99, -RZ, R98.reuse.H0_H0 ;  /* 0x20000062ff637230 */ /* 0x100fe40000004100 */
        /* <DEDUP_REMOVED lines=15> */
[--C-:B------:R-:W-:Y:S01]  /*46c0*/  HADD2.F32 R98, -RZ, R91.reuse.H1_H1 ;  /* 0x3000005bff627230 */ /* 0x100fe20000004100 */
[----:B------:R-:W-:Y:S01]  /*46d0*/  F2FP.F16.E4M3.UNPACK_B R129, R88.H1 ;  /* 0x00000058ff81723e */ /* 0x000fe200030006ff */
[----:B------:R-:W-:-:S02]  /*46e0*/  HADD2.F32 R97, -RZ, R91.H0_H0 ;  /* 0x2000005bff617230 */ /* 0x000fc40000004100 */
[----:B------:R-:W-:Y:S02]  /*46f0*/  HADD2.F32 R163, -RZ, R163.H0_H0 ;  /* 0x200000a3ffa37230 */ /* 0x000fe40000004100 */
[-C--:B------:R-:W-:Y:S01]  /*4700*/  FMUL.FTZ R138, R98, R99.reuse ;  /* 0x00000063628a7220 */ /* 0x080fe20000410000 */
[--C-:B------:R-:W-:Y:S02]  /*4710*/  HADD2.F32 R96, -RZ, R90.reuse.H1_H1 ;  /* 0x3000005aff607230 */ /* 0x100fe40000004100 */
[----:B------:R-:W-:Y:S01]  /*4720*/  FMUL.FTZ R99, R97, R99 ;  /* 0x0000006361637220 */ /* 0x000fe20000410000 */
[----:B------:R-:W-:Y:S02]  /*4730*/  HADD2.F32 R91, -RZ, R90.H0_H0 ;  /* 0x2000005aff5b7230 */ /* 0x000fe40000004100 */
        /* <DEDUP_REMOVED lines=8> */
[----:B------:R-:W-:Y:S02]  /*47c0*/  F2FP.F16.E4M3.UNPACK_B R98, R47.H1 ;  /* 0x0000002fff62723e */ /* 0x000fe400030006ff */
[----:B------:R-:W-:Y:S02]  /*47d0*/  F2FP.F16.E4M3.UNPACK_B R163, R89.H1 ;  /* 0x00000059ffa3723e */ /* 0x000fe400030006ff */
[----:B------:R-:W-:Y:S01]  /*47e0*/  F2FP.SATFINITE.E4M3.F32.PACK_AB_MERGE_C R169, R99, R138, RZ ;  /* 0x0000008a63a9723e */ /* 0x000fe200048070ff */
[--C-:B------:R-:W-:Y:S01]  /*47f0*/  HADD2.F32 R99, -RZ, R98.reuse.H0_H0 ;  /* 0x20000062ff637230 */ /* 0x100fe20000004100 */
[----:B------:R-:W-:Y:S01]  /*4800*/  F2FP.SATFINITE.E4M3.F32.PACK_AB_MERGE_C R96, R166, R139, RZ ;  /* 0x0000008ba660723e */ /* 0x000fe200048070ff */
[----:B------:R-:W-:Y:S01]  /*4810*/  HADD2.F32 R98, -RZ, R98.H1_H1 ;  /* 0x30000062ff627230 */ /* 0x000fe20000004100 */
        /* <DEDUP_REMOVED lines=27> */
[----:B------:R-:W-:Y:S01]  /*49d0*/  HADD2.F32 R163, -RZ, R163.H0_H0 ;  /* 0x200000a3ffa37230 */ /* 0x000fe20000004100 */
[----:B------:R-:W-:Y:S01]  /*49e0*/  F2FP.SATFINITE.E4M3.F32.PACK_AB_MERGE_C R44, R91, R90, R169 ;  /* 0x0000005a5b2c723e */ /* 0x000fe200048070a9 */
        /* <DEDUP_REMOVED lines=12> */
.L_x_3216:
[----:B------:R-:W-:Y:S05]  /*4ab0*/  BSYNC B3 ;  /* 0x0000000000037941 */ /* 0x000fea0003800000 */
.L_x_3215:
[----:B--2---:R4:W-:Y:S02]  /*4ac0*/  STG.E.128 desc[UR54][R50.64+0x40], R44 ;  /* 0x0000402c32007986 */ /* 0x0049e4000c101d36 */
.L_x_3214:
[----:B------:R-:W-:Y:S05]  /*4ad0*/  BSYNC B2 ;  /* 0x0000000000027941 */ /* 0x000fea0003800000 */
.L_x_3213:
[----:B------:R-:W-:Y:S01]  /*4ae0*/  ISETP.NE.AND P3, PT, R37, RZ, PT ;  /* 0x000000ff2500720c */ /* 0x000fe20003f65270 */
[----:B------:R-:W-:-:S12]  /*4af0*/  BSSY B2, `(.L_x_3217) ;  /* 0x0000074000027945 */ /* 0x000fd80003800000 */
[----:B------:R-:W-:Y:S05]  /*4b00*/  @!P3 BRA `(.L_x_3218) ;  /* 0x0000000400c8b947 */ /* 0x000fea0003800000 */
[----:B0-234-:R0:W2:Y:S01]  /*4b10*/  LDS.128 R44, [R41+0x26a00] ;  /* 0x026a0000292c7984 */ /* 0x01d0a20000000c00 */
[----:B------:R-:W-:Y:S01]  /*4b20*/  VIADD R88, R16, 0x30 ;  /* 0x0000003010587836 */ /* 0x000fe20000000000 */
[----:B------:R-:W-:Y:S04]  /*4b30*/  BSSY B3, `(.L_x_3219) ;  /* 0x000006e000037945 */ /* 0x000fe80003800000 */
[----:B------:R-:W-:-:S13]  /*4b40*/  ISETP.GE.AND P3, PT, R88, R135, PT ;  /* 0x000000875800720c */ /* 0x000fda0003f66270 */
[----:B0-----:R-:W-:Y:S05]  /*4b50*/  @P3 BRA `(.L_x_3220) ;  /* 0x0000000400ac3947 */ /* 0x001fea0003800000 */
[----:B------:R-:W-:Y:S02]  /*4b60*/  SHF.R.U32.HI R89, RZ, 0x8, R87 ;  /* 0x00000008ff597819 */ /* 0x000fe40000011657 */
[--C-:B------:R-:W-:Y:S02]  /*4b70*/  SHF.R.U32.HI R97, RZ, 0x18, R85.reuse ;  /* 0x00000018ff617819 */ /* 0x100fe40000011655 */
[----:B------:R-:W-:Y:S01]  /*4b80*/  LOP3.LUT R84, R85, 0xff, RZ, 0xc0, !PT ;  /* 0x000000ff55547812 */ /* 0x000fe200078ec0ff */
[----:B------:R-:W-:Y:S01]  /*4b90*/  IMAD.SHL.U32 R89, R89, 0x100, RZ ;  /* 0x0000010059597824 */ /* 0x000fe200078e00ff */
[--C-:B------:R-:W-:Y:S02]  /*4ba0*/  SHF.R.U32.HI R91, RZ, 0x8, R85.reuse ;  /* 0x00000008ff5b7819 */ /* 0x100fe40000011655 */
[----:B------:R-:W-:Y:S02]  /*4bb0*/  SHF.R.U32.HI R90, RZ, 0x10, R85 ;  /* 0x00000010ff5a7819 */ /* 0x000fe40000011655 */
[----:B------:R-:W-:-:S02]  /*4bc0*/  SHF.R.U32.HI R86, RZ, 0x18, R87 ;  /* 0x00000018ff567819 */ /* 0x000fc40000011657 */
[----:B------:R-:W-:Y:S02]  /*4bd0*/  LOP3.LUT R85, R87, 0xff, RZ, 0xc0, !PT ;  /* 0x000000ff57557812 */ /* 0x000fe400078ec0ff */
[----:B------:R-:W-:Y:S01]  /*4be0*/  SHF.R.U32.HI R88, RZ, 0x10, R87 ;  /* 0x00000010ff587819 */ /* 0x000fe20000011657 */
[----:B------:R-:W-:Y:S01]  /*4bf0*/  IMAD.SHL.U32 R87, R91, 0x100, RZ ;  /* 0x000001005b577824 */ /* 0x000fe200078e00ff */
[----:B------:R-:W-:Y:S01]  /*4c00*/  PRMT R86, R86, 0x654, R85 ;  /* 0x0000065456567816 */ /* 0x000fe20000000055 */
[----:B--2---:R-:W-:Y:S01]  /*4c10*/  IMAD.MOV.U32 R85, RZ, RZ, R44 ;  /* 0x000000ffff557224 */ /* 0x004fe200078e002c */
[----:B------:R-:W-:Y:S02]  /*4c20*/  PRMT R84, R97, 0x654, R84 ;  /* 0x0000065461547816 */ /* 0x000fe40000000054 */
[----:B------:R-:W-:Y:S01]  /*4c30*/  LOP3.LUT R86, R86, 0xff00, R89, 0xf8, !PT ;  /* 0x0000ff0056567812 */ /* 0x000fe200078ef859 */
[----:B------:R-:W-:Y:S01]  /*4c40*/  IMAD.U32 R89, R88, 0x10000, RZ ;  /* 0x0001000058597824 */ /* 0x000fe200078e00ff */
[----:B------:R-:W-:-:S02]  /*4c50*/  F2FP.F16.E4M3.UNPACK_B R44, R45 ;  /* 0x0000002dff2c723e */ /* 0x000fc400020006ff */
[----:B------:R-:W-:Y:S02]  /*4c60*/  F2FP.F16.E4M3.UNPACK_B R88, R162.H1 ;  /* 0x000000a2ff58723e */ /* 0x000fe400030006ff */
[----:B------:R-:W-:Y:S01]  /*4c70*/  LOP3.LUT R84, R84, 0xff00, R87, 0xf8, !PT ;  /* 0x0000ff0054547812 */ /* 0x000fe200078ef857 */
[----:B------:R-:W-:Y:S01]  /*4c80*/  IMAD.U32 R87, R90, 0x10000, RZ ;  /* 0x000100005a577824 */ /* 0x000fe200078e00ff */
[----:B------:R-:W-:Y:S01]  /*4c90*/  LOP3.LUT R96, R86, 0xff0000, R89, 0xf8, !PT ;  /* 0x00ff000056607812 */ /* 0x000fe200078ef859 */
[----:B------:R-:W-:Y:S01]  /*4ca0*/  HADD2.F32 R86, -RZ, R44.H1_H1 ;  /* 0x3000002cff567230 */ /* 0x000fe20000004100 */
[----:B------:R-:W-:Y:S01]  /*4cb0*/  F2FP.F16.E4M3.UNPACK_B R89, R161.H1 ;  /* 0x000000a1ff59723e */ /* 0x000fe200030006ff */
[----:B------:R-:W-:Y:S01]  /*4cc0*/  HADD2.F32 R97, -RZ, R88.H0_H0 ;  /* 0x20000058ff617230 */ /* 0x000fe20000004100 */
[----:B------:R-:W-:Y:S01]  /*4cd0*/  F2FP.F16.E4M3.UNPACK_B R45, R45.H1 ;  /* 0x0000002dff2d723e */ /* 0x000fe200030006ff */
[----:B------:R-:W-:Y:S01]  /*4ce0*/  HADD2.F32 R44, -RZ, R44.H0_H0 ;  /* 0x2000002cff2c7230 */ /* 0x000fe20000004100 */
[----:B------:R-:W-:Y:S01]  /*4cf0*/  LOP3.LUT R84, R84, 0xff0000, R87, 0xf8, !PT ;  /* 0x00ff000054547812 */ /* 0x000fe200078ef857 */
[----:B------:R-:W-:-:S02]  /*4d00*/  HADD2.F32 R90, -RZ, R88.H1_H1 ;  /* 0x30000058ff5a7230 */ /* 0x000fc40000004100 */
[----:B------:R-:W-:Y:S01]  /*4d10*/  FMUL.FTZ R99, R86, R97 ;  /* 0x0000006156637220 */ /* 0x000fe20000410000 */
[----:B------:R-:W-:Y:S01]  /*4d20*/  HADD2.F32 R91, -RZ, R89.H0_H0 ;  /* 0x20000059ff5b7230 */ /* 0x000fe20000004100 */
[----:B------:R-:W-:Y:S01]  /*4d30*/  F2FP.F16.E4M3.UNPACK_B R162, R162 ;  /* 0x000000a2ffa2723e */ /* 0x000fe200020006ff */
[--C-:B------:R-:W-:Y:S01]  /*4d40*/  HADD2.F32 R88, -RZ, R45.reuse.H1_H1 ;  /* 0x3000002dff587230 */ /* 0x100fe20000004100 */
[----:B------:R-:W-:Y:S01]  /*4d50*/  F2FP.F16.E4M3.UNPACK_B R161, R161 ;  /* 0x000000a1ffa1723e */ /* 0x000fe200020006ff */
[----:B------:R-:W-:Y:S02]  /*4d60*/  HADD2.F32 R87, -RZ, R45.H0_H0 ;  /* 0x2000002dff577230 */ /* 0x000fe40000004100 */
[----:B------:R-:W-:Y:S01]  /*4d70*/  FMUL.FTZ R45, R44, R97 ;  /* 0x000000612c2d7220 */ /* 0x000fe20000410000 */
[----:B------:R-:W-:Y:S02]  /*4d80*/  HADD2.F32 R89, -RZ, R89.H1_H1 ;  /* 0x30000059ff597230 */ /* 0x000fe40000004100 */
[-C--:B------:R-:W-:Y:S01]  /*4d90*/  FMUL.FTZ R98, R88, R90.reuse ;  /* 0x0000005a58627220 */ /* 0x080fe20000410000 */
[-C--:B------:R-:W-:Y:S01]  /*4da0*/  FFMA.FTZ R44, R44, R91.reuse, -R99 ;  /* 0x0000005b2c2c7223 */ /* 0x080fe20000010863 */
[----:B------:R-:W-:Y:S01]  /*4db0*/  FFMA.FTZ R45, R86, R91, R45 ;  /* 0x0000005b562d7223 */ /* 0x000fe2000001002d */
[C---:B------:R-:W-:Y:S01]  /*4dc0*/  FMUL.FTZ R97, R87.reuse, R90 ;  /* 0x0000005a57617220 */ /* 0x040fe20000410000 */
[----:B------:R-:W-:Y:S01]  /*4dd0*/  F2FP.F16.E4M3.UNPACK_B R86, R85.H1 ;  /* 0x00000055ff56723e */ /* 0x000fe200030006ff */
[----:B------:R-:W-:Y:S01]  /*4de0*/  FFMA.FTZ R98, R87, R89, -R98 ;  /* 0x0000005957627223 */ /* 0x000fe20000010862 */
[----:B------:R-:W-:Y:S01]  /*4df0*/  F2FP.F16.E4M3.UNPACK_B R85, R85 ;  /* 0x00000055ff55723e */ /* 0x000fe200020006ff */
[----:B------:R-:W-:Y:S01]  /*4e00*/  FFMA.FTZ R99, R88, R89, R97 ;  /* 0x0000005958637223 */ /* 0x000fe20000010061 */
[----:B------:R-:W-:-:S02]  /*4e10*/  HADD2.F32 R90, -RZ, R162.H1_H1 ;  /* 0x300000a2ff5a7230 */ /* 0x000fc40000004100 */
[----:B------:R-:W-:Y:S02]  /*4e20*/  HADD2.F32 R89, -RZ, R86.H1_H1 ;  /* 0x30000056ff597230 */ /* 0x000fe40000004100 */
[----:B------:R-:W-:Y:S02]  /*4e30*/  HADD2.F32 R162, -RZ, R162.H0_H0 ;  /* 0x200000a2ffa27230 */ /* 0x000fe40000004100 */
[----:B------:R-:W-:Y:S02]  /*4e40*/  HADD2.F32 R88, -RZ, R86.H0_H0 ;  /* 0x20000056ff587230 */ /* 0x000fe40000004100 */
[-C--:B------:R-:W-:Y:S01]  /*4e50*/  FMUL.FTZ R97, R89, R90.reuse ;  /* 0x0000005a59617220 */ /* 0x080fe20000410000 */
[--C-:B------:R-:W-:Y:S02]  /*4e60*/  HADD2.F32 R87, -RZ, R85.reuse.H1_H1 ;  /* 0x30000055ff577230 */ /* 0x100fe40000004100 */
[----:B------:R-:W-:Y:S02]  /*4e70*/  HADD2.F32 R86, -RZ, R85.H0_H0 ;  /* 0x20000055ff567230 */ /* 0x000fe40000004100 */
[----:B------:R-:W-:Y:S01]  /*4e80*/  FMUL.FTZ R90, R88, R90 ;  /* 0x0000005a585a7220 */ /* 0x000fe20000410000 */
[----:B------:R-:W-:-:S02]  /*4e90*/  HADD2.F32 R85, -RZ, R161.H1_H1 ;  /* 0x300000a1ff557230 */ /* 0x000fc40000004100 */
[-C--:B------:R-:W-:Y:S01]  /*4ea0*/  FMUL.FTZ R91, R87, R162.reuse ;  /* 0x000000a2575b7220 */ /* 0x080fe20000410000 */
[----:B------:R-:W-:Y:S02]  /*4eb0*/  HADD2.F32 R161, -RZ, R161.H0_H0 ;  /* 0x200000a1ffa17230 */ /* 0x000fe40000004100 */
[----:B------:R-:W-:Y:S01]  /*4ec0*/  FMUL.FTZ R162, R86, R162 ;  /* 0x000000a256a27220 */ /* 0x000fe20000410000 */
[-C--:B------:R-:W-:Y:S01]  /*4ed0*/  FFMA.FTZ R97, R88, R85.reuse, -R97 ;  /* 0x0000005558617223 */ /* 0x080fe20000010861 */
[----:B------:R-:W-:Y:S01]  /*4ee0*/  FFMA.FTZ R90, R89, R85, R90 ;  /* 0x00000055595a7223 */ /* 0x000fe2000001005a */
[-C--:B------:R-:W-:Y:S01]  /*4ef0*/  FFMA.FTZ R85, R86, R161.reuse, -R91 ;  /* 0x000000a156557223 */ /* 0x080fe2000001085b */
[----:B------:R-:W-:Y:S01]  /*4f00*/  FFMA.FTZ R162, R87, R161, R162 ;  /* 0x000000a157a27223 */ /* 0x000fe200000100a2 */
[----:B------:R-:W-:Y:S02]  /*4f10*/  F2FP.SATFINITE.E4M3.F32.PACK_AB_MERGE_C R161, R99, R98, RZ ;  /* 0x0000006263a1723e */ /* 0x000fe400048070ff */
        /* <DEDUP_REMOVED lines=31> */
[----:B------:R-:W-:Y:S01]  /*5110*/  HADD2.F32 R87, -RZ, R98.H0_H0 ;  /* 0x20000062ff577230 */ /* 0x000fe20000004100 */
[----:B------:R-:W-:Y:S01]  /*5120*/  F2FP.SATFINITE.E4M3.F32.PACK_AB_MERGE_C R44, R162, R85, R139 ;  /* 0x00000055a22c723e */ /* 0x000fe2000480708b */
[----:B------:R-:W-:-:S02]  /*5130*/  HADD2.F32 R46, -RZ, R46.H1_H1 ;  /* 0x3000002eff2e7230 */ /* 0x000fc40000004100 */
[----:B------:R-:W-:Y:S02]  /*5140*/  HADD2.F32 R97, -RZ, R97.H0_H0 ;  /* 0x20000061ff617230 */ /* 0x000fe40000004100 */
[-C--:B------:R-:W-:Y:S01]  /*5150*/  FMUL.FTZ R89, R86, R87.reuse ;  /* 0x0000005756597220 */ /* 0x080fe20000410000 */
[----:B------:R-:W-:Y:S02]  /*5160*/  HADD2.F32 R91, -RZ, R91.H0_H0 ;  /* 0x2000005bff5b7230 */ /* 0x000fe40000004100 */
[----:B------:R-:W-:Y:S01]  /*5170*/  FMUL.FTZ R87, R84, R87 ;  /* 0x0000005754577220 */ /* 0x000fe20000410000 */
[----:B------:R-:W-:Y:S02]  /*5180*/  HADD2.F32 R90, -RZ, R90.H0_H0 ;  /* 0x2000005aff5a7230 */ /* 0x000fe40000004100 */
[-C--:B------:R-:W-:Y:S01]  /*5190*/  FMUL.FTZ R88, R46, R97.reuse ;  /* 0x000000612e587220 */ /* 0x080fe20000410000 */
[C---:B------:R-:W-:Y:S01]  /*51a0*/  FMUL.FTZ R97, R47.reuse, R97 ;  /* 0x000000612f617220 */ /* 0x040fe20000410000 */
[-C--:B------:R-:W-:Y:S01]  /*51b0*/  FFMA.FTZ R89, R84, R91.reuse, -R89 ;  /* 0x0000005b54597223 */ /* 0x080fe20000010859 */
[----:B------:R-:W-:Y:S01]  /*51c0*/  FFMA.FTZ R86, R86, R91, R87 ;  /* 0x0000005b56567223 */ /* 0x000fe20000010057 */
[-C--:B------:R-:W-:Y:S01]  /*51d0*/  FFMA.FTZ R88, R47, R90.reuse, -R88 ;  /* 0x0000005a2f587223 */ /* 0x080fe20000010858 */
[----:B------:R-:W-:-:S03]  /*51e0*/  FFMA.FTZ R97, R46, R90, R97 ;  /* 0x0000005a2e617223 */ /* 0x000fc60000010061 */
[----:B------:R-:W-:Y:S02]  /*51f0*/  F2FP.SATFINITE.E4M3.F32.PACK_AB_MERGE_C R47, R86, R89, R99 ;  /* 0x00000059562f723e */ /* 0x000fe40004807063 */
[----:B------:R-:W-:-:S07]  /*5200*/  F2FP.SATFINITE.E4M3.F32.PACK_AB_MERGE_C R46, R97, R88, R96 ;  /* 0x00000058612e723e */ /* 0x000fce0004807060 */
.L_x_3220:
[----:B------:R-:W-:Y:S05]  /*5210*/  BSYNC B3 ;  /* 0x0000000000037941 */ /* 0x000fea0003800000 */
.L_x_3219:
[----:B--2---:R0:W-:Y:S02]  /*5220*/  STG.E.128 desc[UR54][R50.64+0x60], R44 ;  /* 0x0000602c32007986 */ /* 0x0041e4000c101d36 */
.L_x_3218:
[----:B------:R-:W-:Y:S05]  /*5230*/  BSYNC B2 ;  /* 0x0000000000027941 */ /* 0x000fea0003800000 */
.L_x_3217:
[----:B------:R-:W-:Y:S01]  /*5240*/  ISETP.NE.AND P3, PT, R38, RZ, PT ;  /* 0x000000ff2600720c */ /* 0x000fe20003f65270 */
[----:B------:R-:W-:-:S12]  /*5250*/  BSSY B2, `(.L_x_3221) ;  /* 0x0000074000027945 */ /* 0x000fd80003800000 */
[----:B------:R-:W-:Y:S05]  /*5260*/  @!P3 BRA `(.L_x_3222) ;  /* 0x0000000400c8b947 */ /* 0x000fea0003800000 */
[----:B0-234-:R0:W2:Y:S01]  /*5270*/  LDS.128 R44, [R40+0x29200] ;  /* 0x02920000282c7984 */ /* 0x01d0a20000000c00 */
[----:B------:R-:W-:Y:S01]  /*5280*/  IADD3 R84, R16, 0x40, RZ ;  /* 0x0000004010547810 */ /* 0x000fe20007ffe0ff */
[----:B------:R-:W-:Y:S03]  /*5290*/  BSSY B3, `(.L_x_3223) ;  /* 0x000006e000037945 */ /* 0x000fe60003800000 */
        /* <DEDUP_REMOVED lines=19> */
[----:B------:R-:W-:-:S02]  /*53d0*/  F2FP.F16.E4M3.UNPACK_B R44, R45 ;  /* 0x0000002dff2c723e */ /* 0x000fc400020006ff */
        /* <DEDUP_REMOVED lines=8> */
[----:B------:R-:W-:Y:S02]  /*5460*/  HADD2.F32 R88, -RZ, R83.H1_H1 ;  /* 0x30000053ff587230 */ /* 0x000fe40000004100 */
[----:B------:R-:W-:Y:S01]  /*5470*/  FMUL.FTZ R91, R81, R87 ;  /* 0x00000057515b7220 */ /* 0x000fe20000410000 */
[----:B------:R-:W-:-:S02]  /*5480*/  HADD2.F32 R85, -RZ, R84.H0_H0 ;  /* 0x20000054ff557230 */ /* 0x000fc40000004100 */
        /* <DEDUP_REMOVED lines=78> */
.L_x_3224:
[----:B------:R-:W-:Y:S05]  /*5970*/  BSYNC B3 ;  /* 0x0000000000037941 */ /* 0x000fea0003800000 */
.L_x_3223:
[----:B--2---:R0:W-:Y:S02]  /*5980*/  STG.E.128 desc[UR54][R50.64+0x80], R44 ;  /* 0x0000802c32007986 */ /* 0x0041e4000c101d36 */
.L_x_3222:
[----:B------:R-:W-:Y:S05]  /*5990*/  BSYNC B2 ;  /* 0x0000000000027941 */ /* 0x000fea0003800000 */
.L_x_3221:
[----:B------:R-:W-:-:S13]  /*59a0*/  ISETP.NE.AND P3, PT, R39, RZ, PT ;  /* 0x000000ff2700720c */ /* 0x000fda0003f65270 */
[----:B------:R-:W-:Y:S05]  /*59b0*/  @!P3 BRA `(.L_x_3204) ;  /* 0x0000000400c8b947 */ /* 0x000fea0003800000 */
[----:B0-234-:R0:W2:Y:S01]  /*59c0*/  LDS.128 R44, [R41+0x29200] ;  /* 0x02920000292c7984 */ /* 0x01d0a20000000c00 */
[----:B------:R-:W-:Y:S01]  /*59d0*/  VIADD R80, R16, 0x50 ;  /* 0x0000005010507836 */ /* 0x000fe20000000000 */
[----:B------:R-:W-:Y:S04]  /*59e0*/  BSSY B2, `(.L_x_3225) ;  /* 0x000006e000027945 */ /* 0x000fe80003800000 */
[----:B------:R-:W-:-:S13]  /*59f0*/  ISETP.GE.AND P3, PT, R80, R135, PT ;  /* 0x000000875000720c */ /* 0x000fda0003f66270 */
[----:B0-----:R-:W-:Y:S05]  /*5a00*/  @P3 BRA `(.L_x_3226) ;  /* 0x0000000400ac3947 */ /* 0x001fea0003800000 */
[----:B------:R-:W-:Y:S02]  /*5a10*/  SHF.R.U32.HI R83, RZ, 0x18, R79 ;  /* 0x00000018ff537819 */ /* 0x000fe4000001164f */
[----:B------:R-:W-:Y:S02]  /*5a20*/  LOP3.LUT R78, R79, 0xff, RZ, 0xc0, !PT ;  /* 0x000000ff4f4e7812 */ /* 0x000fe400078ec0ff */
[--C-:B------:R-:W-:Y:S02]  /*5a30*/  SHF.R.U32.HI R85, RZ, 0x18, R77.reuse ;  /* 0x00000018ff557819 */ /* 0x100fe4000001164d */
[----:B------:R-:W-:Y:S02]  /*5a40*/  LOP3.LUT R76, R77, 0xff, RZ, 0xc0, !PT ;  /* 0x000000ff4d4c7812 */ /* 0x000fe400078ec0ff */
[----:B------:R-:W-:Y:S02]  /*5a50*/  SHF.R.U32.HI R84, RZ, 0x8, R77 ;  /* 0x00000008ff547819 */ /* 0x000fe4000001164d */
[----:B------:R-:W-:-:S02]  /*5a60*/  SHF.R.U32.HI R80, RZ, 0x8, R79 ;  /* 0x00000008ff507819 */ /* 0x000fc4000001164f */
[----:B------:R-:W-:Y:S02]  /*5a70*/  SHF.R.U32.HI R81, RZ, 0x10, R79 ;  /* 0x00000010ff517819 */ /* 0x000fe4000001164f */
[----:B------:R-:W-:Y:S01]  /*5a80*/  SHF.R.U32.HI R82, RZ, 0x10, R77 ;  /* 0x00000010ff527819 */ /* 0x000fe2000001164d */
[----:B------:R-:W-:Y:S01]  /*5a90*/  IMAD.SHL.U32 R80, R80, 0x100, RZ ;  /* 0x0000010050507824 */ /* 0x000fe200078e00ff */
[----:B------:R-:W-:Y:S01]  /*5aa0*/  PRMT R79, R83, 0x654, R78 ;  /* 0x00000654534f7816 */ /* 0x000fe2000000004e */
[----:B------:R-:W-:Y:S01]  /*5ab0*/  IMAD.U32 R81, R81, 0x10000, RZ ;  /* 0x0001000051517824 */ /* 0x000fe200078e00ff */
[----:B------:R-:W-:Y:S01]  /*5ac0*/  PRMT R77, R85, 0x654, R76 ;  /* 0x00000654554d7816 */ /* 0x000fe2000000004c */
[----:B--2---:R-:W-:Y:S01]  /*5ad0*/  IMAD.MOV.U32 R76, RZ, RZ, R44 ;  /* 0x000000ffff4c7224 */ /* 0x004fe200078e002c */
[----:B------:R-:W-:Y:S02]  /*5ae0*/  SHF.L.U32 R78, R84, 0x8, RZ ;  /* 0x00000008544e7819 */ /* 0x000fe400000006ff */
[----:B------:R-:W-:-:S02]  /*5af0*/  LOP3.LUT R80, R79, 0xff00, R80, 0xf8, !PT ;  /* 0x0000ff004f507812 */ /* 0x000fc400078ef850 */
[----:B------:R-:W-:Y:S01]  /*5b00*/  LOP3.LUT R77, R77, 0xff00, R78, 0xf8, !PT ;  /* 0x0000ff004d4d7812 */ /* 0x000fe200078ef84e */
[----:B------:R-:W-:Y:S01]  /*5b10*/  IMAD.U32 R78, R82, 0x10000, RZ ;  /* 0x00010000524e7824 */ /* 0x000fe200078e00ff */
        /* <DEDUP_REMOVED lines=47> */
[----:B------:R-:W-:Y:S01]  /*5e10*/  F2FP.F16.E4M3.UNPACK_B R77, R47.H1 ;  /* 0x0000002fff4d723e */ /* 0x000fe200030006ff */
[--C-:B------:R-:W-:Y:S01]  /*5e20*/  HADD2.F32 R81, -RZ, R80.reuse.H1_H1 ;  /* 0x30000050ff517230 */ /* 0x100fe20000004100 */
[-C--:B------:R-:W-:Y:S01]  /*5e30*/  F2FP.F16.E4M3.UNPACK_B R83, R85.reuse.H1 ;  /* 0x00000055ff53723e */ /* 0x080fe200030006ff */
[----:B------:R-:W-:Y:S01]  /*5e40*/  HADD2.F32 R80, -RZ, R80.H0_H0 ;  /* 0x20000050ff507230 */ /* 0x000fe20000004100 */
[-C--:B------:R-:W-:Y:S01]  /*5e50*/  F2FP.F16.E4M3.UNPACK_B R76, R46.reuse.H1 ;  /* 0x0000002eff4c723e */ /* 0x080fe200030006ff */
        /* <DEDUP_REMOVED lines=25> */
[C---:B------:R-:W-:Y:S01]  /*5ff0*/  FMUL.FTZ R79, R77.reuse, R83 ;  /* 0x000000534d4f7220 */ /* 0x040fe20000410000 */
[----:B------:R-:W-:Y:S02]  /*6000*/  HADD2.F32 R82, -RZ, R82.H0_H0 ;  /* 0x20000052ff527230 */ /* 0x000fe40000004100 */
[-C--:B------:R-:W-:Y:S01]  /*6010*/  FFMA.FTZ R86, R77, R80.reuse, R86 ;  /* 0x000000504d567223 */ /* 0x080fe20000010056 */
[----:B------:R-:W-:Y:S01]  /*6020*/  F2FP.SATFINITE.E4M3.F32.PACK_AB_MERGE_C R84, R84, R89, RZ ;  /* 0x000000595454723e */ /* 0x000fe200048070ff */
[-C--:B------:R-:W-:Y:S01]  /*6030*/  FMUL.FTZ R78, R46, R85.reuse ;  /* 0x000000552e4e7220 */ /* 0x080fe20000410000 */
[----:B------:R-:W-:Y:S01]  /*6040*/  FMUL.FTZ R85, R47, R85 ;  /* 0x000000552f557220 */ /* 0x000fe20000410000 */
[----:B------:R-:W-:Y:S01]  /*6050*/  FFMA.FTZ R79, R76, R80, -R79 ;  /* 0x000000504c4f7223 */ /* 0x000fe2000001084f */
[----:B------:R-:W-:Y:S01]  /*6060*/  F2FP.SATFINITE.E4M3.F32.PACK_AB_MERGE_C R81, R81, R88, RZ ;  /* 0x000000585151723e */ /* 0x000fe200048070ff */
[-C--:B------:R-:W-:Y:S01]  /*6070*/  FFMA.FTZ R78, R47, R82.reuse, -R78 ;  /* 0x000000522f4e7223 */ /* 0x080fe2000001084e */
[----:B------:R-:W-:Y:S01]  /*6080*/  FFMA.FTZ R85, R46, R82, R85 ;  /* 0x000000522e557223 */ /* 0x000fe20000010055 */
[----:B------:R-:W-:-:S02]  /*6090*/  F2FP.SATFINITE.E4M3.F32.PACK_AB_MERGE_C R44, R152, R87, R90 ;  /* 0x00000057982c723e */ /* 0x000fc4000480705a */
[----:B------:R-:W-:Y:S02]  /*60a0*/  F2FP.SATFINITE.E4M3.F32.PACK_AB_MERGE_C R47, R86, R79, R81 ;  /* 0x0000004f562f723e */ /* 0x000fe40004807051 */
[----:B------:R-:W-:-:S07]  /*60b0*/  F2FP.SATFINITE.E4M3.F32.PACK_AB_MERGE_C R46, R85, R78, R84 ;  /* 0x0000004e552e723e */ /* 0x000fce0004807054 */
.L_x_3226:
[----:B------:R-:W-:Y:S05]  /*60c0*/  BSYNC B2 ;  /* 0x0000000000027941 */ /* 0x000fea0003800000 */
.L_x_3225:
[----:B--2---:R0:W-:Y:S02]  /*60d0*/  STG.E.128 desc[UR54][R50.64+0xa0], R44 ;  /* 0x0000a02c32007986 */ /* 0x0041e4000c101d36 */
.L_x_3204:
[----:B------:R-:W-:Y:S05]  /*60e0*/  BSYNC B1 ;  /* 0x0000000000017941 */ /* 0x000fea0003800000 */
.L_x_3203:
[----:B------:R-:W-:Y:S05]  /*60f0*/  @P4 BRA `(.L_x_3227) ;  /* 0x00000098000c4947 */ /* 0x000fea0003800000 */
[----:B------:R-:W-:Y:S01]  /*6100*/  ISETP.NE.AND P3, PT, R34, RZ, PT ;  /* 0x000000ff2200720c */ /* 0x000fe20003f65270 */
[----:B------:R-:W-:-:S12]  /*6110*/  BSSY B1, `(.L_x_3228) ;  /* 0x0000073000017945 */ /* 0x000fd80003800000 */
[----:B------:R-:W-:Y:S05]  /*6120*/  @!P3 BRA `(.L_x_3229) ;  /* 0x0000000400c4b947 */ /* 0x000fea0003800000 */
[----:B0-234-:R0:W2:Y:S01]  /*6130*/  LDS.128 R44, [R40+0x26200] ;  /* 0x02620000282c7984 */ /* 0x01d0a20000000c00 */
[----:B------:R-:W-:Y:S01]  /*6140*/  ISETP.GE.AND P3, PT, R16, R135, PT ;  /* 0x000000871000720c */ /* 0x000fe20003f66270 */
[----:B------:R-:W-:-:S12]  /*6150*/  BSSY B2, `(.L_x_3230) ;  /* 0x000006d000027945 */ /* 0x000fd80003800000 */
[----:B0-----:R-:W-:Y:S05]  /*6160*/  @P3 BRA `(.L_x_3231) ;  /* 0x0000000400ac3947 */ /* 0x001fea0003800000 */
[--C-:B------:R-:W-:Y:S02]  /*6170*/  SHF.R.U32.HI R51, RZ, 0x18, R73.reuse ;  /* 0x00000018ff337819 */ /* 0x100fe40000011649 */
[----:B------:R-:W-:Y:S02]  /*6180*/  LOP3.LUT R50, R73, 0xff, RZ, 0xc0, !PT ;  /* 0x000000ff49327812 */ /* 0x000fe400078ec0ff */
[--C-:B------:R-:W-:Y:S02]  /*6190*/  SHF.R.U32.HI R78, RZ, 0x8, R73.reuse ;  /* 0x00000008ff4e7819 */ /* 0x100fe40000011649 */
[----:B------:R-:W-:Y:S02]  /*61a0*/  SHF.R.U32.HI R77, RZ, 0x10, R73 ;  /* 0x00000010ff4d7819 */ /* 0x000fe40000011649 */
[----:B------:R-:W-:Y:S02]  /*61b0*/  SHF.R.U32.HI R73, RZ, 0x18, R75 ;  /* 0x00000018ff497819 */ /* 0x000fe4000001164b */
[----:B------:R-:W-:-:S02]  /*61c0*/  LOP3.LUT R72, R75, 0xff, RZ, 0xc0, !PT ;  /* 0x000000ff4b487812 */ /* 0x000fc400078ec0ff */
[--C-:B------:R-:W-:Y:S02]  /*61d0*/  SHF.R.U32.HI R74, RZ, 0x8, R75.reuse ;  /* 0x00000008ff4a7819 */ /* 0x100fe4000001164b */
[----:B------:R-:W-:Y:S02]  /*61e0*/  SHF.R.U32.HI R76, RZ, 0x10, R75 ;  /* 0x00000010ff4c7819 */ /* 0x000fe4000001164b */
[----:B------:R-:W-:Y:S01]  /*61f0*/  PRMT R73, R73, 0x654, R72 ;  /* 0x0000065449497816 */ /* 0x000fe20000000048 */
[----:B------:R-:W-:Y:S01]  /*6200*/  IMAD.SHL.U32 R72, R78, 0x100, RZ ;  /* 0x000001004e487824 */ /* 0x000fe200078e00ff */
[----:B------:R-:W-:Y:S01]  /*6210*/  PRMT R51, R51, 0x654, R50 ;  /* 0x0000065433337816 */ /* 0x000fe20000000032 */
[----:B------:R-:W-:Y:S01]  /*6220*/  IMAD.SHL.U32 R74, R74, 0x100, RZ ;  /* 0x000001004a4a7824 */ /* 0x000fe200078e00ff */
[----:B--2---:R-:W-:Y:S01]  /*6230*/  MOV R50, R44 ;  /* 0x0000002c00327202 */ /* 0x004fe20000000f00 */
[----:B------:R-:W-:Y:S01]  /*6240*/  IMAD.U32 R76, R76, 0x10000, RZ ;  /* 0x000100004c4c7824 */ /* 0x000fe200078e00ff */
[----:B------:R-:W-:Y:S01]  /*6250*/  LOP3.LUT R51, R51, 0xff00, R72, 0xf8, !PT ;  /* 0x0000ff0033337812 */ /* 0x000fe200078ef848 */
[----:B------:R-:W-:Y:S01]  /*6260*/  IMAD.U32 R72, R77, 0x10000, RZ ;  /* 0x000100004d487824 */ /* 0x000fe200078e00ff */
[----:B------:R-:W-:-:S02]  /*6270*/  LOP3.LUT R73, R73, 0xff00, R74, 0xf8, !PT ;  /* 0x0000ff0049497812 */ /* 0x000fc400078ef84a */
[-C--:B------:R-:W-:Y:S02]  /*6280*/  F2FP.F16.E4M3.UNPACK_B R44, R45.reuse ;  /* 0x0000002dff2c723e */ /* 0x080fe400020006ff */
[----:B------:R-:W-:Y:S02]  /*6290*/  F2FP.F16.E4M3.UNPACK_B R74, R158.H1 ;  /* 0x0000009eff4a723e */ /* 0x000fe400030006ff */
[----:B------:R-:W-:Y:S02]  /*62a0*/  F2FP.F16.E4M3.UNPACK_B R45, R45.H1 ;  /* 0x0000002dff2d723e */ /* 0x000fe400030006ff */
[----:B------:R-:W-:Y:S01]  /*62b0*/  LOP3.LUT R78, R73, 0xff0000, R76, 0xf8, !PT ;  /* 0x00ff0000494e7812 */ /* 0x000fe200078ef84c */
[--C-:B------:R-:W-:Y:S01]  /*62c0*/  HADD2.F32 R77, -RZ, R74.reuse.H1_H1 ;  /* 0x3000004aff4d7230 */ /* 0x100fe20000004100 */
[----:B------:R-:W-:Y:S01]  /*62d0*/  F2FP.F16.E4M3.UNPACK_B R73, R156.H1 ;  /* 0x0000009cff49723e */ /* 0x000fe200030006ff */
        /* <DEDUP_REMOVED lines=17> */
[----:B------:R-:W-:Y:S01]  /*63f0*/  FFMA.FTZ R85, R72, R73, R77 ;  /* 0x0000004948557223 */ /* 0x000fe2000001004d */
[----:B------:R-:W-:Y:S01]  /*6400*/  F2FP.F16.E4M3.UNPACK_B R50, R50 ;  /* 0x00000032ff32723e */ /* 0x000fe200020006ff */
[----:B------:R-:W-:Y:S01]  /*6410*/  FFMA.FTZ R83, R51, R74, R76 ;  /* 0x0000004a33537223 */ /* 0x000fe2000001004c */
[----:B------:R-:W-:-:S02]  /*6420*/  HADD2.F32 R74, -RZ, R158.H1_H1 ;  /* 0x3000009eff4a7230 */ /* 0x000fc40000004100 */
[--C-:B------:R-:W-:Y:S01]  /*6430*/  HADD2.F32 R51, -RZ, R45.reuse.H0_H0 ;  /* 0x2000002dff337230 */ /* 0x100fe20000004100 */
[----:B------:R-:W-:Y:S01]  /*6440*/  F2FP.SATFINITE.E4M3.F32.PACK_AB_MERGE_C R87, R85, R82, RZ ;  /* 0x000000525557723e */ /* 0x000fe200048070ff */
[----:B------:R-:W-:Y:S02]  /*6450*/  HADD2.F32 R72, -RZ, R45.H1_H1 ;  /* 0x3000002dff487230 */ /* 0x000fe40000004100 */
[----:B------:R-:W-:Y:S02]  /*6460*/  HADD2.F32 R73, -RZ, R156.H1_H1 ;  /* 0x3000009cff497230 */ /* 0x000fe40000004100 */
[-C--:B------:R-:W-:Y:S01]  /*6470*/  FMUL.FTZ R79, R51, R74.reuse ;  /* 0x0000004a334f7220 */ /* 0x080fe20000410000 */
[----:B------:R-:W-:Y:S02]  /*6480*/  HADD2.F32 R158, -RZ, R158.H0_H0 ;  /* 0x2000009eff9e7230 */ /* 0x000fe40000004100 */
[----:B------:R-:W-:Y:S01]  /*6490*/  FMUL.FTZ R76, R72, R74 ;  /* 0x0000004a484c7220 */ /* 0x000fe20000410000 */
[----:B------:R-:W-:-:S02]  /*64a0*/  HADD2.F32 R45, -RZ, R50.H0_H0 ;  /* 0x20000032ff2d7230 */ /* 0x000fc40000004100 */
[-C--:B------:R-:W-:Y:S01]  /*64b0*/  FFMA.FTZ R79, R72, R73.reuse, R79 ;  /* 0x00000049484f7223 */ /* 0x080fe2000001004f */
[----:B------:R-:W-:Y:S02]  /*64c0*/  HADD2.F32 R50, -RZ, R50.H1_H1 ;  /* 0x30000032ff327230 */ /* 0x000fe40000004100 */
[----:B------:R-:W-:Y:S01]  /*64d0*/  FFMA.FTZ R76, R51, R73, -R76 ;  /* 0x00000049334c7223 */ /* 0x000fe2000001084c */
[----:B------:R-:W-:Y:S02]  /*64e0*/  HADD2.F32 R156, -RZ, R156.H0_H0 ;  /* 0x2000009cff9c7230 */ /* 0x000fe40000004100 */
[-C--:B------:R-:W-:Y:S01]  /*64f0*/  FMUL.FTZ R77, R45, R158.reuse ;  /* 0x0000009e2d4d7220 */ /* 0x080fe20000410000 */
[----:B------:R-:W-:Y:S01]  /*6500*/  F2FP.F16.E4M3.UNPACK_B R73, R75.H1 ;  /* 0x0000004bff49723e */ /* 0x000fe200030006ff */
[C---:B------:R-:W-:Y:S01]  /*6510*/  FMUL.FTZ R74, R50.reuse, R158 ;  /* 0x0000009e324a7220 */ /* 0x040fe20000410000 */
[----:B------:R-:W-:Y:S01]  /*6520*/  F2FP.SATFINITE.E4M3.F32.PACK_AB_MERGE_C R86, R79, R76, RZ ;  /* 0x0000004c4f56723e */ /* 0x000fe200048070ff */
[-C--:B------:R-:W-:Y:S01]  /*6530*/  FFMA.FTZ R81, R50, R156.reuse, R77 ;  /* 0x0000009c32517223 */ /* 0x080fe2000001004d */
[----:B------:R-:W-:Y:S01]  /*6540*/  F2FP.F16.E4M3.UNPACK_B R50, R47.H1 ;  /* 0x0000002fff32723e */ /* 0x000fe200030006ff */
[----:B------:R-:W-:Y:S01]  /*6550*/  FFMA.FTZ R80, R45, R156, -R74 ;  /* 0x0000009c2d507223 */ /* 0x000fe2000001084a */
[----:B------:R-:W-:Y:S01]  /*6560*/  F2FP.F16.E4M3.UNPACK_B R76, R78.H1 ;  /* 0x0000004eff4c723e */ /* 0x000fe200030006ff */
        /* <DEDUP_REMOVED lines=24> */
[----:B------:R-:W-:Y:S02]  /*66f0*/  HADD2.F32 R47, -RZ, R47.H1_H1 ;  /* 0x3000002fff2f7230 */ /* 0x000fe40000004100 */
[--C-:B------:R-:W-:Y:S01]  /*6700*/  HADD2.F32 R45, -RZ, R46.reuse.H0_H0 ;  /* 0x2000002eff2d7230 */ /* 0x100fe20000004100 */
[----:B------:R-:W-:Y:S01]  /*6710*/  F2FP.SATFINITE.E4M3.F32.PACK_AB_MERGE_C R77, R77, R82, RZ ;  /* 0x000000524d4d723e */ /* 0x000fe200048070ff */
[----:B------:R-:W-:-:S02]  /*6720*/  HADD2.F32 R46, -RZ, R46.H1_H1 ;  /* 0x3000002eff2e7230 */ /* 0x000fc40000004100 */
[-C--:B------:R-:W-:Y:S01]  /*6730*/  FMUL.FTZ R79, R47, R76.reuse ;  /* 0x0000004c2f4f7220 */ /* 0x080fe20000410000 */
[----:B------:R-:W-:Y:S02]  /*6740*/  HADD2.F32 R73, -RZ, R73.H0_H0 ;  /* 0x20000049ff497230 */ /* 0x000fe40000004100 */
[----:B------:R-:W-:Y:S01]  /*6750*/  FMUL.FTZ R76, R50, R76 ;  /* 0x0000004c324c7220 */ /* 0x000fe20000410000 */
        /* <DEDUP_REMOVED lines=12> */
.L_x_3231:
[----:B------:R-:W-:Y:S05]  /*6820*/  BSYNC B2 ;  /* 0x0000000000027941 */ /* 0x000fea0003800000 */
.L_x_3230:
[----:B--2---:R0:W-:Y:S02]  /*6830*/  STG.E.128 desc[UR54][R48.64], R44 ;  /* 0x0000002c30007986 */ /* 0x0041e4000c101d36 */
.L_x_3229:
[----:B------:R-:W-:Y:S05]  /*6840*/  BSYNC B1 ;  /* 0x0000000000017941 */ /* 0x000fea0003800000 */
.L_x_3228:
        /* <DEDUP_REMOVED lines=17> */
[----:B------:R-:W-:Y:S01]  /*6960*/  PRMT R70, R69, 0x654, R68 ;  /* 0x0000065445467816 */ /* 0x000fe20000000044 */
[----:B------:R-:W-:Y:S01]  /*6970*/  IMAD.SHL.U32 R69, R72, 0x100, RZ ;  /* 0x0000010048457824 */ /* 0x000fe200078e00ff */
[----:B------:R-:W-:Y:S02]  /*6980*/  SHF.R.U32.HI R73, RZ, 0x10, R71 ;  /* 0x00000010ff497819 */ /* 0x000fe40000011647 */
[----:B------:R-:W-:Y:S01]  /*6990*/  LOP3.LUT R68, R51, 0xff00, R50, 0xf8, !PT ;  /* 0x0000ff0033447812 */ /* 0x000fe200078ef832 */
[----:B------:R-:W-:Y:S01]  /*69a0*/  IMAD.U32 R51, R75, 0x10000, RZ ;  /* 0x000100004b337824 */ /* 0x000fe200078e00ff */
[----:B------:R-:W-:-:S02]  /*69b0*/  LOP3.LUT R72, R70, 0xff00, R69, 0xf8, !PT ;  /* 0x0000ff0046487812 */ /* 0x000fc400078ef845 */
[----:B------:R-:W-:Y:S02]  /*69c0*/  SHF.L.U32 R69, R73, 0x10, RZ ;  /* 0x0000001049457819 */ /* 0x000fe400000006ff */
[----:B------:R-:W-:Y:S02]  /*69d0*/  F2FP.F16.E4M3.UNPACK_B R70, R154.H1 ;  /* 0x0000009aff46723e */ /* 0x000fe400030006ff */
        /* <DEDUP_REMOVED lines=89> */
.L_x_3235:
[----:B------:R-:W-:Y:S05]  /*6f70*/  BSYNC B2 ;  /* 0x0000000000027941 */ /* 0x000fea0003800000 */
.L_x_3234:
[----:B--2---:R0:W-:Y:S02]  /*6f80*/  STG.E.128 desc[UR54][R48.64+0x20], R44 ;  /* 0x0000202c30007986 */ /* 0x0041e4000c101d36 */
.L_x_3233:
[----:B------:R-:W-:Y:S05]  /*6f90*/  BSYNC B1 ;  /* 0x0000000000017941 */ /* 0x000fea0003800000 */
.L_x_3232:
        /* <DEDUP_REMOVED lines=8> */
[----:B------:R-:W-:Y:S01]  /*7020*/  SHF.R.U32.HI R71, RZ, 0x8, R65 ;  /* 0x00000008ff477819 */ /* 0x000fe20000011641 */
[----:B--2---:R-:W-:Y:S01]  /*7030*/  IMAD.MOV.U32 R64, RZ, RZ, R47 ;  /* 0x000000ffff407224 */ /* 0x004fe200078e002f */
[----:B------:R-:W-:Y:S01]  /*7040*/  SHF.R.U32.HI R66, RZ, 0x8, R67 ;  /* 0x00000008ff427819 */ /* 0x000fe20000011643 */
[----:B------:R-:W-:Y:S01]  /*7050*/  IMAD.MOV.U32 R51, RZ, RZ, R46 ;  /* 0x000000ffff337224 */ /* 0x000fe200078e002e */
[--C-:B------:R-:W-:Y:S01]  /*7060*/  SHF.R.U32.HI R73, RZ, 0x18, R65.reuse ;  /* 0x00000018ff497819 */ /* 0x100fe20000011641 */
[----:B------:R-:W-:Y:S01]  /*7070*/  IMAD.SHL.U32 R47, R71, 0x100, RZ ;  /* 0x00000100472f7824 */ /* 0x000fe200078e00ff */
[----:B------:R-:W-:Y:S01]  /*7080*/  LOP3.LUT R50, R65, 0xff, RZ, 0xc0, !PT ;  /* 0x000000ff41327812 */ /* 0x000fe200078ec0ff */
[----:B------:R-:W-:Y:S01]  /*7090*/  IMAD.SHL.U32 R46, R66, 0x100, RZ ;  /* 0x00000100422e7824 */ /* 0x000fe200078e00ff */
[----:B------:R-:W-:Y:S02]  /*70a0*/  SHF.R.U32.HI R69, RZ, 0x10, R65 ;  /* 0x00000010ff457819 */ /* 0x000fe40000011641 */
[----:B------:R-:W-:-:S02]  /*70b0*/  SHF.R.U32.HI R70, RZ, 0x18, R67 ;  /* 0x00000018ff467819 */ /* 0x000fc40000011643 */
[----:B------:R-:W-:Y:S02]  /*70c0*/  LOP3.LUT R65, R67, 0xff, RZ, 0xc0, !PT ;  /* 0x000000ff43417812 */ /* 0x000fe400078ec0ff */
[----:B------:R-:W-:Y:S02]  /*70d0*/  PRMT R50, R73, 0x654, R50 ;  /* 0x0000065449327816 */ /* 0x000fe40000000032 */
[----:B------:R-:W-:Y:S02]  /*70e0*/  SHF.R.U32.HI R68, RZ, 0x10, R67 ;  /* 0x00000010ff447819 */ /* 0x000fe40000011643 */
        /* <DEDUP_REMOVED lines=96> */
.L_x_3239:
[----:B------:R-:W-:Y:S05]  /*76f0*/  BSYNC B2 ;  /* 0x0000000000027941 */ /* 0x000fea0003800000 */
.L_x_3238:
[----:B--2---:R0:W-:Y:S02]  /*7700*/  STG.E.128 desc[UR54][R48.64+0x40], R44 ;  /* 0x0000402c30007986 */ /* 0x0041e4000c101d36 */
.L_x_3237:
[----:B------:R-:W-:Y:S05]  /*7710*/  BSYNC B1 ;  /* 0x0000000000017941 */ /* 0x000fea0003800000 */
.L_x_3236:
        /* <DEDUP_REMOVED lines=8> */
[--C-:B------:R-:W-:Y:S01]  /*77a0*/  SHF.R.U32.HI R68, RZ, 0x10, R61.reuse ;  /* 0x00000010ff447819 */ /* 0x100fe2000001163d */
[----:B--2---:R-:W-:Y:S01]  /*77b0*/  IMAD.MOV.U32 R51, RZ, RZ, R46 ;  /* 0x000000ffff337224 */ /* 0x004fe200078e002e */
[----:B------:R-:W-:Y:S01]  /*77c0*/  SHF.R.U32.HI R66, RZ, 0x8, R61 ;  /* 0x00000008ff427819 */ /* 0x000fe2000001163d */
[----:B------:R-:W-:Y:S01]  /*77d0*/  IMAD.MOV.U32 R60, RZ, RZ, R47 ;  /* 0x000000ffff3c7224 */ /* 0x000fe200078e002f */
[----:B------:R-:W-:Y:S02]  /*77e0*/  LOP3.LUT R50, R61, 0xff, RZ, 0xc0, !PT ;  /* 0x000000ff3d327812 */ /* 0x000fe400078ec0ff */
[----:B------:R-:W-:Y:S01]  /*77f0*/  SHF.R.U32.HI R67, RZ, 0x18, R61 ;  /* 0x00000018ff437819 */ /* 0x000fe2000001163d */
[----:B------:R-:W-:Y:S01]  /*7800*/  IMAD.SHL.U32 R46, R66, 0x100, RZ ;  /* 0x00000100422e7824 */ /* 0x000fe200078e00ff */
[----:B------:R-:W-:Y:S02]  /*7810*/  SHF.R.U32.HI R64, RZ, 0x8, R63 ;  /* 0x00000008ff407819 */ /* 0x000fe4000001163f */
[----:B------:R-:W-:-:S02]  /*7820*/  LOP3.LUT R61, R63, 0xff, RZ, 0xc0, !PT ;  /* 0x000000ff3f3d7812 */ /* 0x000fc400078ec0ff */
[--C-:B------:R-:W-:Y:S02]  /*7830*/  SHF.R.U32.HI R62, RZ, 0x18, R63.reuse ;  /* 0x00000018ff3e7819 */ /* 0x100fe4000001163f */
[----:B------:R-:W-:Y:S02]  /*7840*/  SHF.R.U32.HI R65, RZ, 0x10, R63 ;  /* 0x00000010ff417819 */ /* 0x000fe4000001163f */
[----:B------:R-:W-:Y:S01]  /*7850*/  PRMT R62, R62, 0x654, R61 ;  /* 0x000006543e3e7816 */ /* 0x000fe2000000003d */
[----:B------:R-:W-:Y:S01]  /*7860*/  IMAD.SHL.U32 R61, R64, 0x100, RZ ;  /* 0x00000100403d7824 */ /* 0x000fe200078e00ff */
[----:B------:R-:W-:-:S04]  /*7870*/  PRMT R47, R67, 0x654, R50 ;  /* 0x00000654432f7816 */ /* 0x000fc80000000032 */
[----:B------:R-:W-:Y:S01]  /*7880*/  LOP3.LUT R64, R62, 0xff00, R61, 0xf8, !PT ;  /* 0x0000ff003e407812 */ /* 0x000fe200078ef83d */
[----:B------:R-:W-:Y:S01]  /*7890*/  IMAD.U32 R61, R65, 0x10000, RZ ;  /* 0x00010000413d7824 */ /* 0x000fe200078e00ff */
        /* <DEDUP_REMOVED lines=93> */
.L_x_3243:
[----:B------:R-:W-:Y:S05]  /*7e70*/  BSYNC B2 ;  /* 0x0000000000027941 */ /* 0x000fea0003800000 */
.L_x_3242:
[----:B--2---:R0:W-:Y:S02]  /*7e80*/  STG.E.128 desc[UR54][R48.64+0x60], R44 ;  /* 0x0000602c30007986 */ /* 0x0041e4000c101d36 */
.L_x_3241:
[----:B------:R-:W-:Y:S05]  /*7e90*/  BSYNC B1 ;  /* 0x0000000000017941 */ /* 0x000fea0003800000 */
.L_x_3240:
        /* <DEDUP_REMOVED lines=10> */
[--C-:B------:R-:W-:Y:S01]  /*7f40*/  SHF.R.U32.HI R65, RZ, 0x18, R57.reuse ;  /* 0x00000018ff417819 */ /* 0x100fe20000011639 */
[----:B------:R-:W-:Y:S01]  /*7f50*/  IMAD.MOV.U32 R51, RZ, RZ, R46 ;  /* 0x000000ffff337224 */ /* 0x000fe200078e002e */
[----:B------:R-:W-:Y:S01]  /*7f60*/  LOP3.LUT R50, R57, 0xff, RZ, 0xc0, !PT ;  /* 0x000000ff39327812 */ /* 0x000fe200078ec0ff */
[----:B------:R-:W-:Y:S01]  /*7f70*/  IMAD.SHL.U32 R47, R63, 0x100, RZ ;  /* 0x000001003f2f7824 */ /* 0x000fe200078e00ff */
[----:B------:R-:W-:Y:S02]  /*7f80*/  SHF.R.U32.HI R61, RZ, 0x10, R57 ;  /* 0x00000010ff3d7819 */ /* 0x000fe40000011639 */
[----:B------:R-:W-:Y:S02]  /*7f90*/  SHF.R.U32.HI R62, RZ, 0x18, R59 ;  /* 0x00000018ff3e7819 */ /* 0x000fe4000001163b */
[----:B------:R-:W-:-:S02]  /*7fa0*/  LOP3.LUT R57, R59, 0xff, RZ, 0xc0, !PT ;  /* 0x000000ff3b397812 */ /* 0x000fc400078ec0ff */
[--C-:B------:R-:W-:Y:S02]  /*7fb0*/  SHF.R.U32.HI R58, RZ, 0x8, R59.reuse ;  /* 0x00000008ff3a7819 */ /* 0x100fe4000001163b */
[----:B------:R-:W-:Y:S02]  /*7fc0*/  SHF.R.U32.HI R60, RZ, 0x10, R59 ;  /* 0x00000010ff3c7819 */ /* 0x000fe4000001163b */
[----:B------:R-:W-:Y:S02]  /*7fd0*/  PRMT R50, R65, 0x654, R50 ;  /* 0x0000065441327816 */ /* 0x000fe40000000032 */
[----:B------:R-:W-:Y:S01]  /*7fe0*/  PRMT R57, R62, 0x654, R57 ;  /* 0x000006543e397816 */ /* 0x000fe20000000039 */
[----:B------:R-:W-:Y:S01]  /*7ff0*/  IMAD.U32 R60, R60, 0x10000, RZ ;  /* 0x000100003c3c7824 */ /* 0x000fe200078e00ff */
[----:B------:R-:W-:Y:S02]  /*8000*/  SHF.L.U32 R46, R58, 0x8, RZ ;  /* 0x000000083a2e7819 */ /* 0x000fe400000006ff */
        /* <DEDUP_REMOVED lines=94> */
.L_x_3247:
[----:B------:R-:W-:Y:S05]  /*85f0*/  BSYNC B2 ;  /* 0x0000000000027941 */ /* 0x000fea0003800000 */
.L_x_3246:
[----:B--2---:R0:W-:Y:S02]  /*8600*/  STG.E.128 desc[UR54][R48.64+0x80], R44 ;  /* 0x0000802c30007986 */ /* 0x0041e4000c101d36 */
.L_x_3245:
[----:B------:R-:W-:Y:S05]  /*8610*/  BSYNC B1 ;  /* 0x0000000000017941 */ /* 0x000fea0003800000 */
.L_x_3244:
[----:B------:R-:W-:-:S13]  /*8620*/  ISETP.NE.AND P3, PT, R39, RZ, PT ;  /* 0x000000ff2700720c */ /* 0x000fda0003f65270 */
        /* <DEDUP_REMOVED lines=10> */
[----:B------:R-:W-:Y:S02]  /*86d0*/  LOP3.LUT R50, R53, 0xff, RZ, 0xc0, !PT ;  /* 0x000000ff35327812 */ /* 0x000fe400078ec0ff */
[----:B------:R-:W-:Y:S02]  /*86e0*/  SHF.R.U32.HI R59, RZ, 0x18, R53 ;  /* 0x00000018ff3b7819 */ /* 0x000fe40000011635 */
[--C-:B------:R-:W-:Y:S02]  /*86f0*/  SHF.R.U32.HI R53, RZ, 0x8, R55.reuse ;  /* 0x00000008ff357819 */ /* 0x100fe40000011637 */
[----:B------:R-:W-:-:S02]  /*8700*/  SHF.R.U32.HI R57, RZ, 0x10, R55 ;  /* 0x00000010ff397819 */ /* 0x000fc40000011637 */
[----:B------:R-:W-:Y:S01]  /*8710*/  LOP3.LUT R54, R55, 0xff0000ff, RZ, 0xc0, !PT ;  /* 0xff0000ff37367812 */ /* 0x000fe200078ec0ff */
        /* <DEDUP_REMOVED lines=98> */
.L_x_3249:
[----:B------:R-:W-:Y:S05]  /*8d40*/  BSYNC B1 ;  /* 0x0000000000017941 */ /* 0x000fea0003800000 */
.L_x_3248:
[----:B--2---:R0:W-:Y:S01]  /*8d50*/  STG.E.128 desc[UR54][R48.64+0xa0], R44 ;  /* 0x0000a02c30007986 */ /* 0x0041e2000c101d36 */
[----:B------:R-:W-:Y:S05]  /*8d60*/  BRA `(.L_x_3227) ;  /* 0x0000006800f07947 */ /* 0x000fea0003800000 */
.L_x_3195:
        /* <DEDUP_REMOVED lines=31> */
[----:B------:R-:W-:Y:S02]  /*8f60*/  CS2R R90, SRZ ;  /* 0x00000000005a7805 */ /* 0x000fe4000001ff00 */
[----:B------:R-:W-:Y:S02]  /*8f70*/  CS2R R88, SRZ ;  /* 0x0000000000587805 */ /* 0x000fe4000001ff00 */
[----:B------:R-:W-:Y:S01]  /*8f80*/  IADD3.X R97, R14, UR5, R100, P2, P3 ;  /* 0x000000050e617c10 */ /* 0x000fe200097e6464 */
[----:B------:R-:W-:-:S02]  /*8f90*/  ULDC.64 UR4, c[0x0][0x3e0] ;  /* 0x0000f80000047ab9 */ /* 0x000fc40000000a00 */
[----:B------:R-:W-:-:S04]  /*8fa0*/  IADD3 R98, P2, P3, R106, UR4, R92 ;  /* 0x000000046a627c10 */ /* 0x000fc8000fb5e05c */
[----:B------:R-:W-:Y:S02]  /*8fb0*/  IADD3.X R99, R20, UR5, R43, P2, P3 ;  /* 0x0000000514637c10 */ /* 0x000fe400097e642b */
[----:B------:R-:W-:Y:S02]  /*8fc0*/  ISETP.GE.AND P2, PT, R22, R135, PT ;  /* 0x000000871600720c */ /* 0x000fe40003f46270 */
[----:B------:R-:W-:Y:S02]  /*8fd0*/  CS2R R50, SRZ ;  /* 0x0000000000327805 */ /* 0x000fe4000001ff00 */
[----:B------:R-:W-:Y:S02]  /*8fe0*/  CS2R R48, SRZ ;  /* 0x0000000000307805 */ /* 0x000fe4000001ff00 */
[----:B------:R-:W-:Y:S02]  /*8ff0*/  CS2R R62, SRZ ;  /* 0x00000000003e7805 */ /* 0x000fe4000001ff00 */
[----:B------:R-:W-:-:S05]  /*9000*/  CS2R R60, SRZ ;  /* 0x00000000003c7805 */ /* 0x000fca000001ff00 */
[----:B------:R0:W5:Y:S04]  /*9010*/  @!P2 LDG.E.128 R52, desc[UR54][R96.64] ;  /* 0x000000366034a981 */ /* 0x000168000c1e1d00 */
[----:B------:R0:W5:Y:S01]  /*9020*/  @!P2 LDG.E.128 R88, desc[UR54][R98.64] ;  /* 0x000000366258a981 */ /* 0x000162000c1e1d00 */
[----:B------:R-:W-:Y:S02]  /*9030*/  ISETP.GE.AND P2, PT, R221, R135, PT ;  /* 0x00000087dd00720c */ /* 0x000fe40003f46270 */
[----:B------:R-:W-:Y:S02]  /*9040*/  CS2R R46, SRZ ;  /* 0x00000000002e7805 */ /* 0x000fe4000001ff00 */
[----:B------:R-:W-:Y:S02]  /*9050*/  CS2R R44, SRZ ;  /* 0x00000000002c7805 */ /* 0x000fe4000001ff00 */
[----:B------:R-:W-:-:S02]  /*9060*/  CS2R R58, SRZ ;  /* 0x00000000003a7805 */ /* 0x000fc4000001ff00 */
[----:B------:R-:W-:-:S05]  /*9070*/  CS2R R56, SRZ ;  /* 0x0000000000387805 */ /* 0x000fca000001ff00 */
[----:B------:R0:W5:Y:S04]  /*9080*/  @!P2 LDG.E.128 R48, desc[UR54][R96.64+0x20] ;  /* 0x000020366030a981 */ /* 0x000168000c1e1d00 */
[----:B------:R0:W5:Y:S01]  /*9090*/  @!P2 LDG.E.128 R60, desc[UR54][R98.64+0x20] ;  /* 0x00002036623ca981 */ /* 0x000162000c1e1d00 */
[----:B------:R-:W-:-:S13]  /*90a0*/  ISETP.GE.AND P2, PT, R222, R135, PT ;  /* 0x00000087de00720c */ /* 0x000fda0003f46270 */
[----:B------:R0:W5:Y:S04]  /*90b0*/  @!P2 LDG.E.128 R44, desc[UR54][R96.64+0x40] ;  /* 0x00004036602ca981 */ /* 0x000168000c1e1d00 */
[----:B------:R0:W5:Y:S02]  /*90c0*/  @!P2 LDG.E.128 R56, desc[UR54][R98.64+0x40] ;  /* 0x000040366238a981 */ /* 0x000164000c1e1d00 */
.L_x_3251:
[----:B------:R-:W-:Y:S05]  /*90d0*/  BSYNC B1 ;  /* 0x0000000000017941 */ /* 0x000fea0003800000 */
.L_x_3250:
[----:B0-----:R-:W-:Y:S01]  /*90e0*/  VIADD R96, R220, 0x80 ;  /* 0x00000080dc607836 */ /* 0x001fe20000000000 */
[----:B------:R-:W-:Y:S01]  /*90f0*/  BSSY B1, `(.L_x_3252) ;  /* 0x0000024000017945 */ /* 0x000fe20003800000 */
[----:B-----5:R-:W-:Y:S01]  /*9100*/  IMAD.MOV.U32 R167, RZ, RZ, R46 ;  /* 0x000000ffffa77224 */ /* 0x020fe200078e002e */
[----:B------:R-:W-:Y:S02]  /*9110*/  MOV R168, R44 ;  /* 0x0000002c00a87202 */ /* 0x000fe40000000f00 */
[----:B------:R-:W-:-:S13]  /*9120*/  ISETP.GE.AND P3, PT, R96, R42, PT ;  /* 0x0000002a6000720c */ /* 0x000fda0003f66270 */
[----:B------:R-:W-:Y:S05]  /*9130*/  @P3 BRA `(.L_x_3253) ;  /* 0x00000000007c3947 */ /* 0x000fea0003800000 */
[----:B------:R-:W-:Y:S01]  /*9140*/  IADD3 R93, P2, P5, R112, R94, R9 ;  /* 0x0000005e705d7210 */ /* 0x000fe20007d5e009 */
[----:B------:R-:W-:Y:S01]  /*9150*/  ULDC.64 UR4, c[0x0][0x3c8] ;  /* 0x0000f20000047ab9 */ /* 0x000fe20000000a00 */
[----:B------:R-:W-:Y:S02]  /*9160*/  CS2R R74, SRZ ;  /* 0x00000000004a7805 */ /* 0x000fe4000001ff00 */
[----:B------:R-:W-:Y:S02]  /*9170*/  CS2R R72, SRZ ;  /* 0x0000000000487805 */ /* 0x000fe4000001ff00 */
[----:B------:R-:W-:Y:S02]  /*9180*/  IADD3.X R100, R14, R100, R8, P2, P5 ;  /* 0x000000640e647210 */ /* 0x000fe400017ea408 */
[----:B------:R-:W-:Y:S02]  /*9190*/  CS2R R86, SRZ ;  /* 0x0000000000567805 */ /* 0x000fe4000001ff00 */
[----:B------:R-:W-:-:S02]  /*91a0*/  IADD3 R94, P2, P5, R106, R92, R11 ;  /* 0x0000005c6a5e7210 */ /* 0x000fc40007d5e00b */
[----:B------:R-:W-:Y:S02]  /*91b0*/  CS2R R84, SRZ ;  /* 0x0000000000547805 */ /* 0x000fe4000001ff00 */
        /* <DEDUP_REMOVED lines=23> */
.L_x_3253:
[----:B------:R-:W-:Y:S05]  /*9330*/  BSYNC B1 ;  /* 0x0000000000017941 */ /* 0x000fea0003800000 */
.L_x_3252:
        /* <DEDUP_REMOVED lines=26> */
.L_x_3254:
[----:B------:R-:W-:Y:S01]  /*94e0*/  IMAD R43, R19, 0x8, R18 ;  /* 0x00000008132b7824 */ /* 0x000fe200078e0212 */
[----:B------:R-:W-:Y:S01]  /*94f0*/  SHF.L.U32 R100, R223, 0x1f, RZ ;  /* 0x0000001fdf647819 */ /* 0x000fe200000006ff */
[----:B------:R-:W1:Y:S01]  /*9500*/  LDC R156, c[0x0][0x2e4] ;  /* 0x0000b900ff9c7b82 */ /* 0x000e620000000800 */
[----:B------:R-:W-:Y:S02]  /*9510*/  BSSY B1, `(.L_x_3255) ;  /* 0x0000004000017945 */ /* 0x000fe40003800000 */
[----:B------:R-:W2:Y:S05]  /*9520*/  SYNCS.PHASECHK.TRANS64.TRYWAIT P5, [R43+URZ+0x33490], R100 ;  /* 0x033490642b0075a7 */ /* 0x000eaa00080a017f */
[----:B------:R-:W3:Y:S01]  /*9530*/  LDC.64 R138, c[0x0][0x2f0] ;  /* 0x0000bc00ff8a7b82 */ /* 0x000ee20000000a00 */
[----:B--2---:R-:W-:Y:S05]  /*9540*/  @!P5 BRA `(.L_x_3256) ;  /* 0x00000200006cd947 */ /* 0x004fea0003800000 */
.L_x_3512:
[----:B------:R-:W-:Y:S05]  /*9550*/  BSYNC B1 ;  /* 0x0000000000017941 */ /* 0x000fea0003800000 */
.L_x_3255:
[----:B------:R-:W-:Y:S01]  /*9560*/  BSSY B1, `(.L_x_3257) ;  /* 0x00002fa000017945 */ /* 0x000fe20003800000 */
[----:B-1----:R-:W-:Y:S02]  /*9570*/  IMAD.IADD R162, R156, 0x1, -R101 ;  /* 0x000000019ca27824 */ /* 0x002fe400078e0a65 */
[----:B------:R-:W-:Y:S01]  /*9580*/  IMAD.MOV.U32 R141, RZ, RZ, R143 ;  /* 0x000000ffff8d7224 */ /* 0x000fe200078e008f */
[----:B------:R-:W-:Y:S06]  /*9590*/  @P4 BRA `(.L_x_3258) ;  /* 0x0000002c00d84947 */ /* 0x000fec0003800000 */
[----:B------:R-:W-:Y:S01]  /*95a0*/  ISETP.NE.AND P4, PT, R34, RZ, PT ;  /* 0x000000ff2200720c */ /* 0x000fe20003f85270 */
[-C--:B0--3--:R-:W-:Y:S01]  /*95b0*/  IMAD R92, R146, R138.reuse, RZ ;  /* 0x0000008a925c7224 */ /* 0x089fe200078e02ff */
[----:B------:R-:W-:Y:S01]  /*95c0*/  BSSY B2, `(.L_x_3259) ;  /* 0x00000fc000027945 */ /* 0x000fe20003800000 */
[----:B------:R-:W-:-:S04]  /*95d0*/  IMAD.WIDE.U32 R142, R220, R138, R140 ;  /* 0x0000008adc8e7225 */ /* 0x000fc800078e008c */
[----:B------:R-:W-:-:S04]  /*95e0*/  IMAD R171, R220, R139, R92 ;  /* 0x0000008bdcab7224 */ /* 0x000fc800078e025c */
[----:B------:R-:W-:Y:S02]  /*95f0*/  IMAD.IADD R171, R171, 0x1, R143 ;  /* 0x00000001abab7824 */ /* 0x000fe400078e028f */
[----:B------:R-:W-:Y:S05]  /*9600*/  @!P4 BRA `(.L_x_3260) ;  /* 0x0000000c00dcc947 */ /* 0x000fea0003800000 */
[----:B------:R-:W-:Y:S01]  /*9610*/  SEL R92, R101, R162, !P0 ;  /* 0x000000a2655c7207 */ /* 0x000fe20004000000 */
[----:B------:R-:W-:Y:S01]  /*9620*/  BSSY B3, `(.L_x_3261) ;  /* 0x00000eb000037945 */ /* 0x000fe20003800000 */
[----:B------:R-:W-:Y:S02]  /*9630*/  IADD3 R179, P4, P5, R120, R142, R25 ;  /* 0x0000008e78b37210 */ /* 0x000fe40007d9e019 */
[----:B------:R-:W-:Y:S02]  /*9640*/  SHF.R.S32.HI R93, RZ, 0x1f, R92 ;  /* 0x0000001fff5d7819 */ /* 0x000fe4000001145c */
[----:B------:R-:W-:Y:S02]  /*9650*/  IADD3.X R176, R0, R171, R30, P4, P5 ;  /* 0x000000ab00b07210 */ /* 0x000fe400027ea41e */
[----:B------:R-:W-:Y:S02]  /*9660*/  LEA.HI R92, R93, R92, RZ, 0x5 ;  /* 0x0000005c5d5c7211 */ /* 0x000fe400078f28ff */
[----:B------:R-:W-:-:S02]  /*9670*/  ISETP.GE.AND P4, PT, R22, R135, PT ;  /* 0x000000871600720c */ /* 0x000fc40003f86270 */
[----:B------:R-:W-:-:S04]  /*9680*/  LEA.HI.SX32 R92, R92, R21, 0x1b ;  /* 0x000000155c5c7211 */ /* 0x000fc800078fdaff */
[----:B------:R-:W-:Y:S01]  /*9690*/  SHF.R.S32.HI R93, RZ, 0x1f, R92 ;  /* 0x0000001fff5d7819 */ /* 0x000fe2000001145c */
[----:B------:R-:W-:-:S03]  /*96a0*/  IMAD.SHL.U32 R180, R92, 0x10, RZ ;  /* 0x000000105cb47824 */ /* 0x000fc600078e00ff */
[----:B------:R-:W-:Y:S02]  /*96b0*/  LEA.HI R93, R93, R92, RZ, 0x2 ;  /* 0x0000005c5d5d7211 */ /* 0x000fe400078f10ff */
[----:B------:R-:W-:Y:S02]  /*96c0*/  LOP3.LUT R92, R224, 0x30, R180, 0xf8, !PT ;  /* 0x00000030e05c7812 */ /* 0x000fe400078ef8b4 */
[----:B------:R-:W-:Y:S02]  /*96d0*/  SHF.R.S32.HI R93, RZ, 0x2, R93 ;  /* 0x00000002ff5d7819 */ /* 0x000fe4000001145d */
[----:B------:R-:W-:-:S03]  /*96e0*/  LOP3.LUT R92, R92, R225, RZ, 0x3c, !PT ;  /* 0x000000e15c5c7212 */ /* 0x000fc600078e3cff */
[----:B------:R-:W-:-:S05]  /*96f0*/  IMAD R93, R93, 0x2800, R226 ;  /* 0x000028005d5d7824 */ /* 0x000fca00078e02e2 */
[----:B------:R-:W-:Y:S01]  /*9700*/  IADD3 R92, R93, R92, RZ ;  /* 0x0000005c5d5c7210 */ /* 0x000fe20007ffe0ff */
[----:B------:R-:W-:-:S04]  /*9710*/  IMAD R93, R19, 0x7800, R145 ;  /* 0x00007800135d7824 */ /* 0x000fc800078e0291 */
[----:B------:R-:W-:Y:S02]  /*9720*/  IMAD R95, R19, 0x7800, R92 ;  /* 0x00007800135f7824 */ /* 0x000fe400078e025c */
[C---:B------:R-:W-:Y:S02]  /*9730*/  IMAD.IADD R93, R18.reuse, 0x1, R93 ;  /* 0x00000001125d7824 */ /* 0x040fe400078e025d */
[----:B------:R-:W-:-:S04]  /*9740*/  IMAD.IADD R96, R18, 0x1, R95 ;  /* 0x0000000112607824 */ /* 0x000fc800078e025f */
[----:B------:R-:W0:Y:S04]  /*9750*/  LDS.128 R92, [R93+0x24200] ;  /* 0x024200005d5c7984 */ /* 0x000e280000000c00 */
[----:B------:R-:W1:Y:S01]  /*9760*/  LDS.128 R96, [R96+0x24200] ;  /* 0x0242000060607984 */ /* 0x000e620000000c00 */
[----:B------:R-:W-:Y:S05]  /*9770*/  @P4 BRA `(.L_x_3262) ;  /* 0x0000000c00544947 */ /* 0x000fea0003800000 */
[----:B------:R-:W-:Y:S02]  /*9780*/  F2FP.F16.E4M3.UNPACK_B R185, R184.H1 ;  /* 0x000000b8ffb9723e */ /* 0x000fe400030006ff */
[----:B-1----:R-:W-:Y:S02]  /*9790*/  F2FP.F16.E4M3.UNPACK_B R90, R96.H1 ;  /* 0x00000060ff5a723e */ /* 0x002fe400030006ff */
[----:B0-----:R-:W-:Y:S01]  /*97a0*/  F2FP.F16.E4M3.UNPACK_B R52, R92.H1 ;  /* 0x0000005cff34723e */ /* 0x001fe200030006ff */
[----:B------:R-:W-:Y:S01]  /*97b0*/  HADD2.F32 R187, -RZ, R185.H0_H0 ;  /* 0x200000b9ffbb7230 */ /* 0x000fe20000004100 */
[----:B------:R-:W-:Y:S01]  /*97c0*/  F2FP.F16.E4M3.UNPACK_B R182, R181.H1 ;  /* 0x000000b5ffb6723e */ /* 0x000fe200030006ff */
[----:B------:R-:W-:Y:S01]  /*97d0*/  HADD2.F32 R54, -RZ, R90.H0_H0 ;  /* 0x2000005aff367230 */ /* 0x000fe20000004100 */
[----:B------:R-:W-:Y:S01]  /*97e0*/  F2FP.F16.E4M3.UNPACK_B R96, R96 ;  /* 0x00000060ff60723e */ /* 0x000fe200020006ff */
[----:B------:R-:W-:Y:S01]  /*97f0*/  HADD2.F32 R88, -RZ, R52.H0_H0 ;  /* 0x20000034ff587230 */ /* 0x000fe20000004100 */
[----:B------:R-:W-:Y:S01]  /*9800*/  F2FP.F16.E4M3.UNPACK_B R196, R98.H1 ;  /* 0x00000062ffc4723e */ /* 0x000fe200030006ff */
[----:B------:R-:W-:-:S02]  /*9810*/  HADD2.F32 R183, -RZ, R182.H0_H0 ;  /* 0x200000b6ffb77230 */ /* 0x000fc40000004100 */
[-C--:B------:R-:W-:Y:S01]  /*9820*/  FMUL.FTZ R189, R54, R187.reuse ;  /* 0x000000bb36bd7220 */ /* 0x080fe20000410000 */
[----:B------:R-:W-:Y:S02]  /*9830*/  HADD2.F32 R90, -RZ, R90.H1_H1 ;  /* 0x3000005aff5a7230 */ /* 0x000fe40000004100 */
[C---:B------:R-:W-:Y:S01]  /*9840*/  FMUL.FTZ R187, R88.reuse, R187 ;  /* 0x000000bb58bb7220 */ /* 0x040fe20000410000 */
[----:B------:R-:W-:Y:S02]  /*9850*/  HADD2.F32 R52, -RZ, R52.H1_H1 ;  /* 0x30000034ff347230 */ /* 0x000fe40000004100 */
[-C--:B------:R-:W-:Y:S01]  /*9860*/  FFMA.FTZ R88, R88, R183.reuse, -R189 ;  /* 0x000000b758587223 */ /* 0x080fe200000108bd */
[----:B------:R-:W-:Y:S01]  /*9870*/  F2FP.F16.E4M3.UNPACK_B R195, R94.H1 ;  /* 0x0000005effc3723e */ /* 0x000fe200030006ff */
[----:B------:R-:W-:Y:S01]  /*9880*/  FFMA.FTZ R54, R54, R183, R187 ;  /* 0x000000b736367223 */ /* 0x000fe200000100bb */
[----:B------:R-:W-:Y:S01]  /*9890*/  HADD2.F32 R183, -RZ, R185.H1_H1 ;  /* 0x300000b9ffb77230 */ /* 0x000fe20000004100 */
[----:B------:R-:W-:Y:S01]  /*98a0*/  F2FP.F16.E4M3.UNPACK_B R198, R178.H1 ;  /* 0x000000b2ffc6723e */ /* 0x000fe200030006ff */
[----:B------:R-:W-:Y:S01]  /*98b0*/  HADD2.F32 R185, -RZ, R182.H1_H1 ;  /* 0x300000b6ffb97230 */ /* 0x000fe20000004100 */
[----:B------:R-:W-:Y:S01]  /*98c0*/  F2FP.F16.E4M3.UNPACK_B R98, R98 ;  /* 0x00000062ff62723e */ /* 0x000fe200020006ff */
[----:B------:R-:W-:-:S02]  /*98d0*/  HADD2.F32 R197, -RZ, R196.H0_H0 ;  /* 0x200000c4ffc57230 */ /* 0x000fc40000004100 */
[-C--:B------:R-:W-:Y:S01]  /*98e0*/  FMUL.FTZ R187, R90, R183.reuse ;  /* 0x000000b75abb7220 */ /* 0x080fe20000410000 */
[C---:B------:R-:W-:Y:S01]  /*98f0*/  FMUL.FTZ R189, R52.reuse, R183 ;  /* 0x000000b734bd7220 */ /* 0x040fe20000410000 */
[----:B------:R-:W-:Y:S01]  /*9900*/  HADD2.F32 R199, -RZ, R195.H0_H0 ;  /* 0x200000c3ffc77230 */ /* 0x000fe20000004100 */
[----:B------:R-:W-:Y:S01]  /*9910*/  F2FP.F16.E4M3.UNPACK_B R94, R94 ;  /* 0x0000005eff5e723e */ /* 0x000fe200020006ff */
[-C--:B------:R-:W-:Y:S01]  /*9920*/  FFMA.FTZ R183, R52, R185.reuse, -R187 ;  /* 0x000000b934b77223 */ /* 0x080fe200000108bb */
[----:B------:R-:W-:Y:S01]  /*9930*/  FFMA.FTZ R182, R90, R185, R189 ;  /* 0x000000b95ab67223 */ /* 0x000fe200000100bd */
[----:B------:R-:W-:Y:S01]  /*9940*/  F2FP.F16.E4M3.UNPACK_B R185, R184 ;  /* 0x000000b8ffb9723e */ /* 0x000fe200020006ff */
[----:B------:R-:W-:Y:S01]  /*9950*/  HADD2.F32 R200, -RZ, R198.H0_H0 ;  /* 0x200000c6ffc87230 */ /* 0x000fe20000004100 */
[----:B------:R-:W-:Y:S01]  /*9960*/  F2FP.F16.E4M3.UNPACK_B R52, R92 ;  /* 0x0000005cff34723e */ /* 0x000fe200020006ff */
[----:B------:R-:W-:Y:S01]  /*9970*/  HADD2.F32 R92, -RZ, R96.H0_H0 ;  /* 0x20000060ff5c7230 */ /* 0x000fe20000004100 */
[----:B------:R-:W-:Y:S01]  /*9980*/  F2FP.F16.E4M3.UNPACK_B R184, R181 ;  /* 0x000000b5ffb8723e */ /* 0x000fe200020006ff */
[----:B------:R-:W-:Y:S01]  /*9990*/  HADD2.F32 R187, -RZ, R185.H0_H0 ;  /* 0x200000b9ffbb7230 */ /* 0x000fe20000004100 */
[----:B------:R-:W-:Y:S01]  /*99a0*/  F2FP.F16.E4M3.UNPACK_B R178, R178 ;  /* 0x000000b2ffb2723e */ /* 0x000fe200020006ff */
[----:B------:R-:W-:Y:S01]  /*99b0*/  HADD2.F32 R90, -RZ, R52.H0_H0 ;  /* 0x20000034ff5a7230 */ /* 0x000fe20000004100 */
[----:B------:R-:W-:Y:S01]  /*99c0*/  SHF.R.U32.HI R188, RZ, 0x8, R55 ;  /* 0x00000008ffbc7819 */ /* 0x000fe20000011637 */
        /* <DEDUP_REMOVED lines=10> */
[----:B------:R-:W-:Y:S01]  /*9a70*/  HADD2.F32 R196, -RZ, R196.H1_H1 ;  /* 0x300000c4ffc47230 */ /* 0x000fe20000004100 */
[----:B------:R-:W-:Y:S01]  /*9a80*/  SHF.R.U32.HI R189, RZ, 0x18, R55 ;  /* 0x00000018ffbd7819 */ /* 0x000fe20000011637 */
[----:B------:R-:W-:Y:S02]  /*9a90*/  HADD2.F32 R195, -RZ, R195.H1_H1 ;  /* 0x300000c3ffc37230 */ /* 0x000fe40000004100 */
[C---:B------:R-:W-:Y:S01]  /*9aa0*/  FMUL.FTZ R187, R181.reuse, R185 ;  /* 0x000000b9b5bb7220 */ /* 0x040fe20000410000 */
[----:B------:R-:W-:Y:S01]  /*9ab0*/  HADD2.F32 R198, -RZ, R198.H1_H1 ;  /* 0x300000c6ffc67230 */ /* 0x000fe20000004100 */
[----:B------:R-:W-:Y:S01]  /*9ac0*/  SHF.R.U32.HI R185, RZ, 0x8, R53 ;  /* 0x00000008ffb97819 */ /* 0x000fe20000011635 */
[----:B------:R-:W-:Y:S02]  /*9ad0*/  IMAD.SHL.U32 R188, R188, 0x100, RZ ;  /* 0x00000100bcbc7824 */ /* 0x000fe400078e00ff */
[-C--:B------:R-:W-:Y:S01]  /*9ae0*/  FFMA.FTZ R96, R52, R184.reuse, -R187 ;  /* 0x000000b834607223 */ /* 0x080fe200000108bb */
[----:B------:R-:W-:Y:S01]  /*9af0*/  FFMA.FTZ R52, R181, R184, R186 ;  /* 0x000000b8b5347223 */ /* 0x000fe200000100ba */
[----:B------:R-:W-:-:S02]  /*9b00*/  LOP3.LUT R181, R53, 0xff, RZ, 0xc0, !PT ;  /* 0x000000ff35b57812 */ /* 0x000fc400078ec0ff */
[--C-:B------:R-:W-:Y:S02]  /*9b10*/  SHF.R.U32.HI R187, RZ, 0x18, R53.reuse ;  /* 0x00000018ffbb7819 */ /* 0x100fe40000011635 */
[----:B------:R-:W-:Y:S02]  /*9b20*/  SHF.R.U32.HI R184, RZ, 0x10, R53 ;  /* 0x00000010ffb87819 */ /* 0x000fe40000011635 */
[----:B------:R-:W-:Y:S02]  /*9b30*/  PRMT R187, R187, 0x654, R181 ;  /* 0x00000654bbbb7816 */ /* 0x000fe400000000b5 */
[-C--:B------:R-:W-:Y:S02]  /*9b40*/  F2FP.F16.E4M3.UNPACK_B R181, R177.reuse.H1 ;  /* 0x000000b1ffb5723e */ /* 0x080fe400030006ff */
[----:B------:R-:W-:Y:S02]  /*9b50*/  F2FP.F16.E4M3.UNPACK_B R177, R177 ;  /* 0x000000b1ffb1723e */ /* 0x000fe400020006ff */
[----:B------:R-:W-:Y:S01]  /*9b60*/  SHF.R.U32.HI R186, RZ, 0x10, R55 ;  /* 0x00000010ffba7819 */ /* 0x000fe20000011637 */
[--C-:B------:R-:W-:Y:S01]  /*9b70*/  HADD2.F32 R202, -RZ, R181.reuse.H0_H0 ;  /* 0x200000b5ffca7230 */ /* 0x100fe20000004100 */
[----:B------:R-:W-:Y:S01]  /*9b80*/  LOP3.LUT R53, R55, 0xff, RZ, 0xc0, !PT ;  /* 0x000000ff37357812 */ /* 0x000fe200078ec0ff */
[----:B------:R-:W-:Y:S01]  /*9b90*/  HADD2.F32 R181, -RZ, R181.H1_H1 ;  /* 0x300000b5ffb57230 */ /* 0x000fe20000004100 */
[----:B------:R-:W-:-:S02]  /*9ba0*/  SHF.R.U32.HI R190, RZ, 0x8, R89 ;  /* 0x00000008ffbe7819 */ /* 0x000fc40000011659 */
[-C--:B------:R-:W-:Y:S01]  /*9bb0*/  FMUL.FTZ R201, R197, R202.reuse ;  /* 0x000000cac5c97220 */ /* 0x080fe20000410000 */
[C---:B------:R-:W-:Y:S01]  /*9bc0*/  FMUL.FTZ R202, R199.reuse, R202 ;  /* 0x000000cac7ca7220 */ /* 0x040fe20000410000 */
[----:B------:R-:W-:Y:S01]  /*9bd0*/  SHF.R.U32.HI R55, RZ, 0x10, R89 ;  /* 0x00000010ff377819 */ /* 0x000fe20000011659 */
[----:B------:R-:W-:Y:S02]  /*9be0*/  IMAD.SHL.U32 R190, R190, 0x100, RZ ;  /* 0x00000100bebe7824 */ /* 0x000fe400078e00ff */
[-C--:B------:R-:W-:Y:S01]  /*9bf0*/  FFMA.FTZ R201, R199, R200.reuse, -R201 ;  /* 0x000000c8c7c97223 */ /* 0x080fe200000108c9 */
[----:B------:R-:W-:Y:S01]  /*9c00*/  FFMA.FTZ R202, R197, R200, R202 ;  /* 0x000000c8c5ca7223 */ /* 0x000fe200000100ca */
[CC--:B------:R-:W-:Y:S01]  /*9c10*/  FMUL.FTZ R197, R196.reuse, R181.reuse ;  /* 0x000000b5c4c57220 */ /* 0x0c0fe20000410000 */
[----:B------:R-:W-:Y:S01]  /*9c20*/  FMUL.FTZ R181, R195, R181 ;  /* 0x000000b5c3b57220 */ /* 0x000fe20000410000 */
[----:B------:R-:W-:Y:S01]  /*9c30*/  HADD2.F32 R200, -RZ, R177.H0_H0 ;  /* 0x200000b1ffc87230 */ /* 0x000fe20000004100 */
[----:B------:R-:W-:Y:S01]  /*9c40*/  LOP3.LUT R191, R89, 0xff, RZ, 0xc0, !PT ;  /* 0x000000ff59bf7812 */ /* 0x000fe200078ec0ff */
[-C--:B------:R-:W-:Y:S01]  /*9c50*/  FFMA.FTZ R195, R195, R198.reuse, -R197 ;  /* 0x000000c6c3c37223 */ /* 0x080fe200000108c5 */
[----:B------:R-:W-:Y:S01]  /*9c60*/  FFMA.FTZ R181, R196, R198, R181 ;  /* 0x000000c6c4b57223 */ /* 0x000fe200000100b5 */
[----:B------:R-:W-:Y:S01]  /*9c70*/  HADD2.F32 R196, -RZ, R98.H0_H0 ;  /* 0x20000062ffc47230 */ /* 0x000fe20000004100 */
[----:B------:R-:W-:Y:S01]  /*9c80*/  SHF.R.U32.HI R192, RZ, 0x18, R89 ;  /* 0x00000018ffc07819 */ /* 0x000fe20000011659 */
[----:B------:R-:W-:Y:S01]  /*9c90*/  HADD2.F32 R198, -RZ, R94.H0_H0 ;  /* 0x2000005effc67230 */ /* 0x000fe20000004100 */
[----:B------:R-:W-:Y:S01]  /*9ca0*/  SHF.R.U32.HI R193, RZ, 0x8, R91 ;  /* 0x00000008ffc17819 */ /* 0x000fe2000001165b */
[----:B------:R-:W-:-:S02]  /*9cb0*/  HADD2.F32 R197, -RZ, R178.H0_H0 ;  /* 0x200000b2ffc57230 */ /* 0x000fc40000004100 */
[-C--:B------:R-:W-:Y:S01]  /*9cc0*/  FMUL.FTZ R199, R196, R200.reuse ;  /* 0x000000c8c4c77220 */ /* 0x080fe20000410000 */
[----:B------:R-:W-:Y:S02]  /*9cd0*/  HADD2.F32 R177, -RZ, R177.H1_H1 ;  /* 0x300000b1ffb17230 */ /* 0x000fe40000004100 */
[----:B------:R-:W-:Y:S01]  /*9ce0*/  FMUL.FTZ R200, R198, R200 ;  /* 0x000000c8c6c87220 */ /* 0x000fe20000410000 */
[----:B------:R-:W-:Y:S01]  /*9cf0*/  HADD2.F32 R98, -RZ, R98.H1_H1 ;  /* 0x30000062ff627230 */ /* 0x000fe20000004100 */
[--C-:B------:R-:W-:Y:S01]  /*9d00*/  SHF.R.U32.HI R89, RZ, 0x10, R91.reuse ;  /* 0x00000010ff597819 */ /* 0x100fe2000001165b */
[----:B------:R-:W-:Y:S02]  /*9d10*/  HADD2.F32 R94, -RZ, R94.H1_H1 ;  /* 0x3000005eff5e7230 */ /* 0x000fe40000004100 */
[----:B------:R-:W-:Y:S01]  /*9d20*/  FFMA.FTZ R200, R196, R197, R200 ;  /* 0x000000c5c4c87223 */ /* 0x000fe200000100c8 */
[----:B------:R-:W-:Y:S02]  /*9d30*/  HADD2.F32 R178, -RZ, R178.H1_H1 ;  /* 0x300000b2ffb27230 */ /* 0x000fe40000004100 */
[-C--:B------:R-:W-:Y:S01]  /*9d40*/  FMUL.FTZ R196, R98, R177.reuse ;  /* 0x000000b162c47220 */ /* 0x080fe20000410000 */
[----:B------:R-:W-:Y:S01]  /*9d50*/  LOP3.LUT R194, R91, 0xff, RZ, 0xc0, !PT ;  /* 0x000000ff5bc27812 */ /* 0x000fe200078ec0ff */
[C---:B------:R-:W-:Y:S01]  /*9d60*/  FMUL.FTZ R177, R94.reuse, R177 ;  /* 0x000000b15eb17220 */ /* 0x040fe20000410000 */
[----:B------:R-:W-:Y:S01]  /*9d70*/  SHF.R.U32.HI R91, RZ, 0x18, R91 ;  /* 0x00000018ff5b7819 */ /* 0x000fe2000001165b */
[-C--:B------:R-:W-:Y:S01]  /*9d80*/  FFMA.FTZ R196, R94, R178.reuse, -R196 ;  /* 0x000000b25ec47223 */ /* 0x080fe200000108c4 */
[----:B------:R-:W-:Y:S01]  /*9d90*/  IMAD.SHL.U32 R94, R185, 0x100, RZ ;  /* 0x00000100b95e7824 */ /* 0x000fe200078e00ff */
[----:B------:R-:W-:Y:S01]  /*9da0*/  PRMT R191, R192, 0x654, R191 ;  /* 0x00000654c0bf7816 */ /* 0x000fe200000000bf */
[----:B------:R-:W-:Y:S01]  /*9db0*/  IMAD.U32 R55, R55, 0x10000, RZ ;  /* 0x0001000037377824 */ /* 0x000fe200078e00ff */
[----:B------:R-:W-:Y:S01]  /*9dc0*/  PRMT R91, R91, 0x654, R194 ;  /* 0x000006545b5b7816 */ /* 0x000fe200000000c2 */
[----:B------:R-:W-:Y:S01]  /*9dd0*/  FFMA.FTZ R177, R98, R178, R177 ;  /* 0x000000b262b17223 */ /* 0x000fe200000100b1 */
[----:B------:R-:W-:Y:S01]  /*9de0*/  LOP3.LUT R187, R187, 0xff00, R94, 0xf8, !PT ;  /* 0x0000ff00bbbb7812 */ /* 0x000fe200078ef85e */
[----:B------:R-:W-:Y:S01]  /*9df0*/  IMAD.SHL.U32 R94, R193, 0x100, RZ ;  /* 0x00000100c15e7824 */ /* 0x000fe200078e00ff */
[----:B------:R-:W-:Y:S01]  /*9e00*/  LOP3.LUT R190, R191, 0xff00, R190, 0xf8, !PT ;  /* 0x0000ff00bfbe7812 */ /* 0x000fe200078ef8be */
[----:B------:R-:W-:Y:S01]  /*9e10*/  FFMA.FTZ R199, R198, R197, -R199 ;  /* 0x000000c5c6c77223 */ /* 0x000fe200000108c7 */
[----:B------:R-:W-:-:S02]  /*9e20*/  SHF.L.U32 R184, R184, 0x10, RZ ;  /* 0x00000010b8b87819 */ /* 0x000fc400000006ff */
[----:B------:R-:W-:Y:S01]  /*9e30*/  LOP3.LUT R185, R91, 0xff00, R94, 0xf8, !PT ;  /* 0x0000ff005bb97812 */ /* 0x000fe200078ef85e */
[----:B------:R-:W-:Y:S01]  /*9e40*/  IMAD.U32 R94, R89, 0x10000, RZ ;  /* 0x00010000595e7824 */ /* 0x000fe200078e00ff */
[----:B------:R-:W-:Y:S02]  /*9e50*/  LOP3.LUT R89, R190, 0xff0000, R55, 0xf8, !PT ;  /* 0x00ff0000be597812 */ /* 0x000fe400078ef837 */
[----:B------:R-:W-:Y:S02]  /*9e60*/  F2FP.SATFINITE.E4M3.F32.PACK_AB_MERGE_C R183, R183, R88, RZ ;  /* 0x00000058b7b7723e */ /* 0x000fe400048070ff */
[----:B------:R-:W-:Y:S02]  /*9e70*/  LOP3.LUT R55, R185, 0xff0000, R94, 0xf8, !PT ;  /* 0x00ff0000b9377812 */ /* 0x000fe400078ef85e */
[----:B------:R-:W-:Y:S02]  /*9e80*/  F2FP.SATFINITE.E4M3.F32.PACK_AB_MERGE_C R185, R182, R54, RZ ;  /* 0x00000036b6b9723e */ /* 0x000fe400048070ff */
[----:B------:R-:W-:-:S02]  /*9e90*/  F2FP.F16.E4M3.UNPACK_B R88, R97 ;  /* 0x00000061ff58723e */ /* 0x000fc400020006ff */
[----:B------:R-:W-:Y:S02]  /*9ea0*/  F2FP.F16.E4M3.UNPACK_B R178, R89 ;  /* 0x00000059ffb2723e */ /* 0x000fe400020006ff */
[----:B------:R-:W-:Y:S02]  /*9eb0*/  LOP3.LUT R91, R187, 0xff0000, R184, 0xf8, !PT ;  /* 0x00ff0000bb5b7812 */ /* 0x000fe400078ef8b8 */
[----:B------:R-:W-:Y:S02]  /*9ec0*/  F2FP.F16.E4M3.UNPACK_B R182, R93 ;  /* 0x0000005dffb6723e */ /* 0x000fe400020006ff */
[----:B------:R-:W-:Y:S02]  /*9ed0*/  F2FP.SATFINITE.E4M3.F32.PACK_AB_MERGE_C R90, R96, R90, R183 ;  /* 0x0000005a605a723e */ /* 0x000fe400048070b7 */
[----:B------:R-:W-:Y:S01]  /*9ee0*/  F2FP.SATFINITE.E4M3.F32.PACK_AB_MERGE_C R96, R52, R92, R185 ;  /* 0x0000005c3460723e */ /* 0x000fe200048070b9 */
[----:B------:R-:W-:Y:S01]  /*9ef0*/  HADD2.F32 R52, -RZ, R88.H0_H0 ;  /* 0x20000058ff347230 */ /* 0x000fe20000004100 */
[----:B------:R-:W-:Y:S01]  /*9f00*/  F2FP.F16.E4M3.UNPACK_B R183, R91 ;  /* 0x0000005bffb7723e */ /* 0x000fe200020006ff */
[----:B------:R-:W-:Y:S01]  /*9f10*/  HADD2.F32 R185, -RZ, R178.H0_H0 ;  /* 0x200000b2ffb97230 */ /* 0x000fe20000004100 */
[----:B------:R-:W-:Y:S01]  /*9f20*/  F2FP.SATFINITE.E4M3.F32.PACK_AB_MERGE_C R98, R181, R202, RZ ;  /* 0x000000cab562723e */ /* 0x000fe200048070ff */
        /* <DEDUP_REMOVED lines=8> */
[----:B------:R-:W-:Y:S01]  /*9fb0*/  F2FP.F16.E4M3.UNPACK_B R93, R93.H1 ;  /* 0x0000005dff5d723e */ /* 0x000fe200030006ff */
[----:B------:R-:W-:Y:S01]  /*9fc0*/  FFMA.FTZ R52, R52, R181, R185 ;  /* 0x000000b534347223 */ /* 0x000fe200000100b9 */
[----:B------:R-:W-:Y:S01]  /*9fd0*/  HADD2.F32 R185, -RZ, R178.H1_H1 ;  /* 0x300000b2ffb97230 */ /* 0x000fe20000004100 */
[----:B------:R-:W-:Y:S01]  /*9fe0*/  F2FP.F16.E4M3.UNPACK_B R181, R89.H1 ;  /* 0x00000059ffb5723e */ /* 0x000fe200030006ff */
[----:B------:R-:W-:Y:S01]  /*9ff0*/  HADD2.F32 R183, -RZ, R183.H1_H1 ;  /* 0x300000b7ffb77230 */ /* 0x000fe20000004100 */
[----:B------:R-:W-:Y:S01]  /*a000*/  F2FP.F16.E4M3.UNPACK_B R178, R91.H1 ;  /* 0x0000005bffb2723e */ /* 0x000fe200030006ff */
[----:B------:R-:W-:Y:S01]  /*a010*/  HADD2.F32 R88, -RZ, R93.H0_H0 ;  /* 0x2000005dff587230 */ /* 0x000fe20000004100 */
[----:B------:R-:W-:Y:S01]  /*a020*/  F2FP.SATFINITE.E4M3.F32.PACK_AB_MERGE_C R98, R177, R200, R98 ;  /* 0x000000c8b162723e */ /* 0x000fe20004807062 */
[----:B------:R-:W-:Y:S01]  /*a030*/  FMUL.FTZ R91, R182, R185 ;  /* 0x000000b9b65b7220 */ /* 0x000fe20000410000 */
[----:B------:R-:W-:-:S02]  /*a040*/  HADD2.F32 R177, -RZ, R97.H0_H0 ;  /* 0x20000061ffb17230 */ /* 0x000fc40000004100 */
[C---:B------:R-:W-:Y:S01]  /*a050*/  FMUL.FTZ R89, R92.reuse, R185 ;  /* 0x000000b95c597220 */ /* 0x040fe20000410000 */
[----:B------:R-:W-:Y:S01]  /*a060*/  HADD2.F32 R184, -RZ, R181.H0_H0 ;  /* 0x200000b5ffb87230 */ /* 0x000fe20000004100 */
[----:B------:R-:W-:Y:S01]  /*a070*/  PRMT R53, R189, 0x654, R53 ;  /* 0x00000654bd357816 */ /* 0x000fe20000000035 */
[-C--:B------:R-:W-:Y:S01]  /*a080*/  FFMA.FTZ R91, R92, R183.reuse, R91 ;  /* 0x000000b75c5b7223 */ /* 0x080fe2000001005b */
[----:B------:R-:W-:Y:S02]  /*a090*/  HADD2.F32 R92, -RZ, R178.H0_H0 ;  /* 0x200000b2ff5c7230 */ /* 0x000fe40000004100 */
[----:B------:R-:W-:Y:S01]  /*a0a0*/  FFMA.FTZ R89, R182, R183, -R89 ;  /* 0x000000b7b6597223 */ /* 0x000fe20000010859 */
[-C--:B------:R-:W-:Y:S01]  /*a0b0*/  FMUL.FTZ R185, R177, R184.reuse ;  /* 0x000000b8b1b97220 */ /* 0x080fe20000410000 */
[----:B------:R-:W-:Y:S01]  /*a0c0*/  FMUL.FTZ R182, R88, R184 ;  /* 0x000000b858b67220 */ /* 0x000fe20000410000 */
[----:B------:R-:W-:Y:S01]  /*a0d0*/  LOP3.LUT R188, R53, 0xff00, R188, 0xf8, !PT ;  /* 0x0000ff0035bc7812 */ /* 0x000fe200078ef8bc */
[----:B------:R-:W-:-:S02]  /*a0e0*/  HADD2.F32 R183, -RZ, R97.H1_H1 ;  /* 0x30000061ffb77230 */ /* 0x000fc40000004100 */
[-C--:B------:R-:W-:Y:S01]  /*a0f0*/  FFMA.FTZ R88, R88, R92.reuse, -R185 ;  /* 0x0000005c58587223 */ /* 0x080fe200000108b9 */
[----:B------:R-:W-:Y:S02]  /*a100*/  HADD2.F32 R184, -RZ, R181.H1_H1 ;  /* 0x300000b5ffb87230 */ /* 0x000fe40000004100 */
[----:B------:R-:W-:Y:S01]  /*a110*/  FFMA.FTZ R92, R177, R92, R182 ;  /* 0x0000005cb15c7223 */ /* 0x000fe200000100b6 */
[----:B------:R-:W-:Y:S01]  /*a120*/  IMAD.U32 R53, R186, 0x10000, RZ ;  /* 0x00010000ba357824 */ /* 0x000fe200078e00ff */
[----:B------:R-:W-:Y:S01]  /*a130*/  F2FP.F16.E4M3.UNPACK_B R181, R99 ;  /* 0x00000063ffb5723e */ /* 0x000fe200020006ff */
[----:B------:R-:W-:Y:S01]  /*a140*/  HADD2.F32 R93, -RZ, R93.H1_H1 ;  /* 0x3000005dff5d7230 */ /* 0x000fe20000004100 */
[----:B------:R-:W-:Y:S01]  /*a150*/  F2FP.F16.E4M3.UNPACK_B R97, R55 ;  /* 0x00000037ff61723e */ /* 0x000fe200020006ff */
[----:B------:R-:W-:Y:S02]  /*a160*/  HADD2.F32 R182, -RZ, R178.H1_H1 ;  /* 0x300000b2ffb67230 */ /* 0x000fe40000004100 */
[-C--:B------:R-:W-:Y:S01]  /*a170*/  FMUL.FTZ R178, R183, R184.reuse ;  /* 0x000000b8b7b27220 */ /* 0x080fe20000410000 */
[----:B------:R-:W-:Y:S01]  /*a180*/  LOP3.LUT R53, R188, 0xff0000, R53, 0xf8, !PT ;  /* 0x00ff0000bc357812 */ /* 0x000fe200078ef835 */
[----:B------:R-:W-:Y:S01]  /*a190*/  FMUL.FTZ R184, R93, R184 ;  /* 0x000000b85db87220 */ /* 0x000fe20000410000 */
[----:B------:R-:W-:-:S02]  /*a1a0*/  HADD2.F32 R185, -RZ, R181.H0_H0 ;  /* 0x200000b5ffb97230 */ /* 0x000fc40000004100 */
[-C--:B------:R-:W-:Y:S01]  /*a1b0*/  FFMA.FTZ R177, R93, R182.reuse, -R178 ;  /* 0x000000b65db17223 */ /* 0x080fe200000108b2 */
[----:B------:R-:W-:Y:S01]  /*a1c0*/  F2FP.F16.E4M3.UNPACK_B R178, R95 ;  /* 0x0000005fffb2723e */ /* 0x000fe200020006ff */
[----:B------:R-:W-:Y:S01]  /*a1d0*/  HADD2.F32 R186, -RZ, R97.H0_H0 ;  /* 0x20000061ffba7230 */ /* 0x000fe20000004100 */
[----:B------:R-:W-:Y:S01]  /*a1e0*/  F2FP.F16.E4M3.UNPACK_B R93, R53 ;  /* 0x00000035ff5d723e */ /* 0x000fe200020006ff */
[----:B------:R-:W-:Y:S01]  /*a1f0*/  FFMA.FTZ R183, R183, R182, R184 ;  /* 0x000000b6b7b77223 */ /* 0x000fe200000100b8 */
[----:B------:R-:W-:Y:S01]  /*a200*/  F2FP.F16.E4M3.UNPACK_B R182, R55.H1 ;  /* 0x00000037ffb6723e */ /* 0x000fe200030006ff */
[----:B------:R-:W-:Y:S02]  /*a210*/  HADD2.F32 R184, -RZ, R178.H0_H0 ;  /* 0x200000b2ffb87230 */ /* 0x000fe40000004100 */
[----:B------:R-:W-:Y:S01]  /*a220*/  FMUL.FTZ R187, R185, R186 ;  /* 0x000000bab9bb7220 */ /* 0x000fe20000410000 */
[----:B------:R-:W-:Y:S01]  /*a230*/  HADD2.F32 R188, -RZ, R93.H0_H0 ;  /* 0x2000005dffbc7230 */ /* 0x000fe20000004100 */
[----:B------:R-:W-:Y:S01]  /*a240*/  F2FP.F16.E4M3.UNPACK_B R99, R99.H1 ;  /* 0x00000063ff63723e */ /* 0x000fe200030006ff */
[----:B------:R-:W-:-:S02]  /*a250*/  HADD2.F32 R189, -RZ, R182.H0_H0 ;  /* 0x200000b6ffbd7230 */ /* 0x000fc40000004100 */
[C---:B------:R-:W-:Y:S01]  /*a260*/  FMUL.FTZ R190, R184.reuse, R186 ;  /* 0x000000bab8be7220 */ /* 0x040fe20000410000 */
[----:B------:R-:W-:Y:S02]  /*a270*/  HADD2.F32 R182, -RZ, R182.H1_H1 ;  /* 0x300000b6ffb67230 */ /* 0x000fe40000004100 */
[-C--:B------:R-:W-:Y:S01]  /*a280*/  FFMA.FTZ R55, R184, R188.reuse, -R187 ;  /* 0x000000bcb8377223 */ /* 0x080fe200000108bb */
[----:B------:R-:W-:Y:S01]  /*a290*/  F2FP.F16.E4M3.UNPACK_B R184, R95.H1 ;  /* 0x0000005fffb8723e */ /* 0x000fe200030006ff */
[--C-:B------:R-:W-:Y:S01]  /*a2a0*/  HADD2.F32 R186, -RZ, R99.reuse.H0_H0 ;  /* 0x20000063ffba7230 */ /* 0x100fe20000004100 */
[----:B------:R-:W-:Y:S01]  /*a2b0*/  F2FP.F16.E4M3.UNPACK_B R187, R53.H1 ;  /* 0x00000035ffbb723e */ /* 0x000fe200030006ff */
[----:B------:R-:W-:Y:S01]  /*a2c0*/  FFMA.FTZ R53, R185, R188, R190 ;  /* 0x000000bcb9357223 */ /* 0x000fe200000100be */
[----:B------:R-:W-:Y:S01]  /*a2d0*/  HADD2.F32 R185, -RZ, R99.H1_H1 ;  /* 0x30000063ffb97230 */ /* 0x000fe20000004100 */
[----:B------:R-:W-:Y:S01]  /*a2e0*/  F2FP.SATFINITE.E4M3.F32.PACK_AB_MERGE_C R92, R183, R92, RZ ;  /* 0x0000005cb75c723e */ /* 0x000fe200048070ff */
[----:B------:R-:W-:-:S02]  /*a2f0*/  HADD2.F32 R95, -RZ, R184.H0_H0 ;  /* 0x200000b8ff5f7230 */ /* 0x000fc40000004100 */
[C---:B------:R-:W-:Y:S01]  /*a300*/  FMUL.FTZ R190, R186.reuse, R189 ;  /* 0x000000bdbabe7220 */ /* 0x040fe20000410000 */
[--C-:B------:R-:W-:Y:S01]  /*a310*/  HADD2.F32 R188, -RZ, R187.reuse.H0_H0 ;  /* 0x200000bbffbc7230 */ /* 0x100fe20000004100 */
[----:B------:R-:W-:Y:S01]  /*a320*/  F2FP.SATFINITE.E4M3.F32.PACK_AB_MERGE_C R94, R195, R201, RZ ;  /* 0x000000c9c35e723e */ /* 0x000fe200048070ff */
[----:B------:R-:W-:Y:S02]  /*a330*/  HADD2.F32 R184, -RZ, R184.H1_H1 ;  /* 0x300000b8ffb87230 */ /* 0x000fe40000004100 */
[C---:B------:R-:W-:Y:S01]  /*a340*/  FMUL.FTZ R189, R95.reuse, R189 ;  /* 0x000000bd5fbd7220 */ /* 0x040fe20000410000 */
[----:B------:R-:W-:Y:S02]  /*a350*/  HADD2.F32 R187, -RZ, R187.H1_H1 ;  /* 0x300000bbffbb7230 */ /* 0x000fe40000004100 */
[-C--:B------:R-:W-:Y:S01]  /*a360*/  FFMA.FTZ R95, R95, R188.reuse, -R190 ;  /* 0x000000bc5f5f7223 */ /* 0x080fe200000108be */
[----:B------:R-:W-:Y:S02]  /*a370*/  HADD2.F32 R181, -RZ, R181.H1_H1 ;  /* 0x300000b5ffb57230 */ /* 0x000fe40000004100 */
[----:B------:R-:W-:Y:S01]  /*a380*/  FFMA.FTZ R99, R186, R188, R189 ;  /* 0x000000bcba637223 */ /* 0x000fe200000100bd */
[-C--:B------:R-:W-:Y:S01]  /*a390*/  FMUL.FTZ R189, R185, R182.reuse ;  /* 0x000000b6b9bd7220 */ /* 0x080fe20000410000 */
[----:B------:R-:W-:Y:S01]  /*a3a0*/  FMUL.FTZ R182, R184, R182 ;  /* 0x000000b6b8b67220 */ /* 0x000fe20000410000 */
[----:B------:R-:W-:Y:S01]  /*a3b0*/  HADD2.F32 R97, -RZ, R97.H1_H1 ;  /* 0x30000061ff617230 */ /* 0x000fe20000004100 */
[----:B------:R-:W-:Y:S01]  /*a3c0*/  F2FP.SATFINITE.E4M3.F32.PACK_AB_MERGE_C R88, R177, R88, RZ ;  /* 0x00000058b158723e */ /* 0x000fe200048070ff */
[----:B------:R-:W-:-:S02]  /*a3d0*/  HADD2.F32 R178, -RZ, R178.H1_H1 ;  /* 0x300000b2ffb27230 */ /* 0x000fc40000004100 */
[-C--:B------:R-:W-:Y:S01]  /*a3e0*/  FFMA.FTZ R186, R185, R187.reuse, R182 ;  /* 0x000000bbb9ba7223 */ /* 0x080fe200000100b6 */
[----:B------:R-:W-:Y:S02]  /*a3f0*/  HADD2.F32 R93, -RZ, R93.H1_H1 ;  /* 0x3000005dff5d7230 */ /* 0x000fe40000004100 */
[----:B------:R-:W-:Y:S01]  /*a400*/  FFMA.FTZ R184, R184, R187, -R189 ;  /* 0x000000bbb8b87223 */ /* 0x000fe200000108bd */
[CC--:B------:R-:W-:Y:S01]  /*a410*/  FMUL.FTZ R185, R181.reuse, R97.reuse ;  /* 0x00000061b5b97220 */ /* 0x0c0fe20000410000 */
[----:B------:R-:W-:Y:S01]  /*a420*/  FMUL.FTZ R182, R178, R97 ;  /* 0x00000061b2b67220 */ /* 0x000fe20000410000 */
[----:B------:R-:W-:Y:S02]  /*a430*/  F2FP.SATFINITE.E4M3.F32.PACK_AB_MERGE_C R99, R186, R99, RZ ;  /* 0x00000063ba63723e */ /* 0x000fe400048070ff */
[-C--:B------:R-:W-:Y:S01]  /*a440*/  FFMA.FTZ R178, R178, R93.reuse, -R185 ;  /* 0x0000005db2b27223 */ /* 0x080fe200000108b9 */
[----:B------:R-:W-:Y:S01]  /*a450*/  FFMA.FTZ R182, R181, R93, R182 ;  /* 0x0000005db5b67223 */ /* 0x000fe200000100b6 */
[----:B------:R-:W-:-:S02]  /*a460*/  F2FP.SATFINITE.E4M3.F32.PACK_AB_MERGE_C R95, R184, R95, RZ ;  /* 0x0000005fb85f723e */ /* 0x000fc400048070ff */
[----:B------:R-:W-:Y:S01]  /*a470*/  F2FP.SATFINITE.E4M3.F32.PACK_AB_MERGE_C R97, R91, R52, R92 ;  /* 0x000000345b61723e */ /* 0x000fe2000480705c */
[----:B------:R-:W-:Y:S01]  /*a480*/  IMAD.MOV.U32 R92, RZ, RZ, R90 ;  /* 0x000000ffff5c7224 */ /* 0x000fe200078e005a */
[----:B------:R-:W-:Y:S02]  /*a490*/  F2FP.SATFINITE.E4M3.F32.PACK_AB_MERGE_C R94, R196, R199, R94 ;  /* 0x000000c7c45e723e */ /* 0x000fe4000480705e */
[----:B------:R-:W-:Y:S02]  /*a4a0*/  F2FP.SATFINITE.E4M3.F32.PACK_AB_MERGE_C R93, R89, R54, R88 ;  /* 0x00000036595d723e */ /* 0x000fe40004807058 */
[----:B------:R-:W-:Y:S02]  /*a4b0*/  F2FP.SATFINITE.E4M3.F32.PACK_AB_MERGE_C R95, R178, R55, R95 ;  /* 0x00000037b25f723e */ /* 0x000fe4000480705f */
[----:B------:R-:W-:-:S07]  /*a4c0*/  F2FP.SATFINITE.E4M3.F32.PACK_AB_MERGE_C R99, R182, R53, R99 ;  /* 0x00000035b663723e */ /* 0x000fce0004807063 */
.L_x_3262:
[----:B------:R-:W-:Y:S05]  /*a4d0*/  BSYNC B3 ;  /* 0x0000000000037941 */ /* 0x000fea0003800000 */
.L_x_3261:
[----:B------:R-:W-:-:S13]  /*a4e0*/  ISETP.GE.AND P4, PT, R180, R156, PT ;  /* 0x0000009cb400720c */ /* 0x000fda0003f86270 */
[--C-:B------:R-:W-:Y:S02]  /*a4f0*/  @!P4 SHF.R.S32.HI R52, RZ, 0x1f, R180.reuse ;  /* 0x0000001fff34c819 */ /* 0x100fe400000114b4 */
[----:B------:R-:W-:-:S04]  /*a500*/  @!P4 IADD3 R55, P5, P6, R120, R142, R180 ;  /* 0x0000008e7837c210 */ /* 0x000fc80007ebe0b4 */
[----:B------:R-:W-:Y:S02]  /*a510*/  @!P4 IADD3.X R88, R0, R171, R52, P5, P6 ;  /* 0x000000ab0058c210 */ /* 0x000fe40002fec434 */
[----:B------:R-:W-:-:S05]  /*a520*/  IADD3 R52, P5, R179, R128, RZ ;  /* 0x00000080b3347210 */ /* 0x000fca0007fbe0ff */
[----:B------:R-:W-:Y:S01]  /*a530*/  IMAD.X R53, R176, 0x1, R129, P5 ;  /* 0x00000001b0357824 */ /* 0x000fe200028e0681 */
[----:B------:R-:W-:-:S04]  /*a540*/  @!P4 IADD3 R54, P5, R55, R128, RZ ;  /* 0x000000803736c210 */ /* 0x000fc80007fbe0ff */
[----:B0-----:R0:W-:Y:S01]  /*a550*/  STG.E.128 desc[UR54][R52.64], R92 ;  /* 0x0000005c34007986 */ /* 0x0011e2000c101d36 */
[----:B------:R-:W-:-:S05]  /*a560*/  @!P4 IMAD.X R55, R88, 0x1, R129, P5 ;  /* 0x000000015837c824 */ /* 0x000fca00028e0681 */
[----:B-1----:R0:W-:Y:S03]  /*a570*/  @!P4 STG.E.128 desc[UR54][R54.64], R96 ;  /* 0x000000603600c986 */ /* 0x0021e6000c101d36 */
.L_x_3260:
[----:B------:R-:W-:Y:S05]  /*a580*/  BSYNC B2 ;  /* 0x0000000000027941 */ /* 0x000fea0003800000 */
.L_x_3259:
[----:B------:R-:W-:Y:S01]  /*a590*/  ISETP.NE.AND P4, PT, R35, RZ, PT ;  /* 0x000000ff2300720c */ /* 0x000fe20003f85270 */
[----:B------:R-:W-:-:S12]  /*a5a0*/  BSSY B2, `(.L_x_3263) ;  /* 0x00000f9000027945 */ /* 0x000fd80003800000 */
[----:B------:R-:W-:Y:S05]  /*a5b0*/  @!P4 BRA `(.L_x_3264) ;  /* 0x0000000c00dcc947 */ /* 0x000fea0003800000 */
[----:B0-----:R-:W-:Y:S01]  /*a5c0*/  SEL R52, R101, R162, !P1 ;  /* 0x000000a265347207 */ /* 0x001fe20004800000 */
[----:B------:R-:W-:Y:S01]  /*a5d0*/  BSSY B3, `(.L_x_3265) ;  /* 0x00000eb000037945 */ /* 0x000fe20003800000 */
[----:B------:R-:W-:Y:S02]  /*a5e0*/  IADD3 R93, P4, P5, R120, R142, R27 ;  /* 0x0000008e785d7210 */ /* 0x000fe40007d9e01b */
[----:B------:R-:W-:Y:S02]  /*a5f0*/  SHF.R.S32.HI R53, RZ, 0x1f, R52 ;  /* 0x0000001fff357819 */ /* 0x000fe40000011434 */
[----:B------:R-:W-:Y:S02]  /*a600*/  IADD3.X R92, R0, R171, R31, P4, P5 ;  /* 0x000000ab005c7210 */ /* 0x000fe400027ea41f */
[----:B------:R-:W-:Y:S02]  /*a610*/  LEA.HI R53, R53, R52, RZ, 0x5 ;  /* 0x0000003435357211 */ /* 0x000fe400078f28ff */
[----:B------:R-:W-:-:S02]  /*a620*/  ISETP.GE.AND P4, PT, R221, R135, PT ;  /* 0x00000087dd00720c */ /* 0x000fc40003f86270 */
[----:B------:R-:W-:-:S04]  /*a630*/  LEA.HI.SX32 R53, R53, R26, 0x1b ;  /* 0x0000001a35357211 */ /* 0x000fc800078fdaff */
[----:B------:R-:W-:Y:S02]  /*a640*/  SHF.R.S32.HI R52, RZ, 0x1f, R53 ;  /* 0x0000001fff347819 */ /* 0x000fe40000011435 */
[----:B------:R-:W-:Y:S02]  /*a650*/  SHF.L.U32 R95, R53, 0x4, RZ ;  /* 0x00000004355f7819 */ /* 0x000fe400000006ff */
[----:B------:R-:W-:-:S04]  /*a660*/  LEA.HI R52, R52, R53, RZ, 0x2 ;  /* 0x0000003534347211 */ /* 0x000fc800078f10ff */
[----:B------:R-:W-:Y:S02]  /*a670*/  SHF.R.S32.HI R53, RZ, 0x2, R52 ;  /* 0x00000002ff357819 */ /* 0x000fe40000011434 */
[----:B------:R-:W-:-:S03]  /*a680*/  LOP3.LUT R52, R224, 0x30, R95, 0xf8, !PT ;  /* 0x00000030e0347812 */ /* 0x000fc600078ef85f */
[----:B------:R-:W-:Y:S01]  /*a690*/  IMAD R53, R53, 0x2800, R226 ;  /* 0x0000280035357824 */ /* 0x000fe200078e02e2 */
[----:B------:R-:W-:-:S05]  /*a6a0*/  LOP3.LUT R52, R52, R225, RZ, 0x3c, !PT ;  /* 0x000000e134347212 */ /* 0x000fca00078e3cff */
[----:B------:R-:W-:Y:S02]  /*a6b0*/  IMAD.IADD R52, R53, 0x1, R52 ;  /* 0x0000000135347824 */ /* 0x000fe400078e0234 */
[C---:B------:R-:W-:Y:S02]  /*a6c0*/  IMAD R53, R19.reuse, 0x7800, R144 ;  /* 0x0000780013357824 */ /* 0x040fe400078e0290 */
[----:B------:R-:W-:Y:S02]  /*a6d0*/  IMAD R55, R19, 0x7800, R52 ;  /* 0x0000780013377824 */ /* 0x000fe400078e0234 */
[C---:B------:R-:W-:Y:S02]  /*a6e0*/  IMAD.IADD R53, R18.reuse, 0x1, R53 ;  /* 0x0000000112357824 */ /* 0x040fe400078e0235 */
[----:B------:R-:W-:-:S04]  /*a6f0*/  IMAD.IADD R88, R18, 0x1, R55 ;  /* 0x0000000112587824 */ /* 0x000fc800078e0237 */
[----:B------:R-:W0:Y:S04]  /*a700*/  LDS.128 R52, [R53+0x24200] ;  /* 0x0242000035347984 */ /* 0x000e280000000c00 */
[----:B------:R-:W1:Y:S01]  /*a710*/  LDS.128 R88, [R88+0x24200] ;  /* 0x0242000058587984 */ /* 0x000e620000000c00 */
[----:B------:R-:W-:Y:S05]  /*a720*/  @P4 BRA `(.L_x_3266) ;  /* 0x0000000c00544947 */ /* 0x000fea0003800000 */
[----:B------:R-:W-:Y:S02]  /*a730*/  SHF.R.U32.HI R176, RZ, 0x8, R49 ;  /* 0x00000008ffb07819 */ /* 0x000fe40000011631 */
[----:B------:R-:W-:Y:S02]  /*a740*/  SHF.R.U32.HI R177, RZ, 0x8, R63 ;  /* 0x00000008ffb17819 */ /* 0x000fe4000001163f */
[----:B------:R-:W-:Y:S02]  /*a750*/  SHF.R.U32.HI R183, RZ, 0x18, R49 ;  /* 0x00000018ffb77819 */ /* 0x000fe40000011631 */
[----:B------:R-:W-:Y:S01]  /*a760*/  LOP3.LUT R60, R49, 0xff, RZ, 0xc0, !PT ;  /* 0x000000ff313c7812 */ /* 0x000fe200078ec0ff */
[----:B------:R-:W-:Y:S01]  /*a770*/  IMAD.SHL.U32 R177, R177, 0x100, RZ ;  /* 0x00000100b1b17824 */ /* 0x000fe200078e00ff */
[----:B------:R-:W-:Y:S02]  /*a780*/  SHF.R.U32.HI R98, RZ, 0x8, R51 ;  /* 0x00000008ff627819 */ /* 0x000fe40000011633 */
[----:B------:R-:W-:-:S02]  /*a790*/  SHF.R.U32.HI R97, RZ, 0x18, R63 ;  /* 0x00000018ff617819 */ /* 0x000fc4000001163f */
[----:B------:R-:W-:Y:S02]  /*a7a0*/  LOP3.LUT R96, R63, 0xff, RZ, 0xc0, !PT ;  /* 0x000000ff3f607812 */ /* 0x000fe400078ec0ff */
[--C-:B------:R-:W-:Y:S02]  /*a7b0*/  SHF.R.U32.HI R181, RZ, 0x18, R51.reuse ;  /* 0x00000018ffb57819 */ /* 0x100fe40000011633 */
[----:B------:R-:W-:Y:S02]  /*a7c0*/  LOP3.LUT R62, R51, 0xff, RZ, 0xc0, !PT ;  /* 0x000000ff333e7812 */ /* 0x000fe400078ec0ff */
[----:B------:R-:W-:Y:S02]  /*a7d0*/  SHF.R.U32.HI R48, RZ, 0x10, R51 ;  /* 0x00000010ff307819 */ /* 0x000fe40000011633 */
[--C-:B------:R-:W-:Y:S02]  /*a7e0*/  SHF.R.U32.HI R179, RZ, 0x18, R61.reuse ;  /* 0x00000018ffb37819 */ /* 0x100fe4000001163d */
[----:B------:R-:W-:Y:S01]  /*a7f0*/  LOP3.LUT R94, R61, 0xff, RZ, 0xc0, !PT ;  /* 0x000000ff3d5e7812 */ /* 0x000fe200078ec0ff */
[----:B------:R-:W-:Y:S01]  /*a800*/  IMAD.U32 R48, R48, 0x10000, RZ ;  /* 0x0001000030307824 */ /* 0x000fe200078e00ff */
[----:B------:R-:W-:-:S02]  /*a810*/  SHF.R.U32.HI R99, RZ, 0x8, R61 ;  /* 0x00000008ff637819 */ /* 0x000fc4000001163d */
[----:B------:R-:W-:Y:S01]  /*a820*/  SHF.R.U32.HI R51, RZ, 0x10, R63 ;  /* 0x00000010ff337819 */ /* 0x000fe2000001163f */
[----:B------:R-:W-:Y:S01]  /*a830*/  IMAD.SHL.U32 R63, R176, 0x100, RZ ;  /* 0x00000100b03f7824 */ /* 0x000fe200078e00ff */
[----:B------:R-:W-:Y:S02]  /*a840*/  SHF.R.U32.HI R50, RZ, 0x10, R49 ;  /* 0x00000010ff327819 */ /* 0x000fe40000011631 */
[----:B------:R-:W-:Y:S01]  /*a850*/  PRMT R60, R183, 0x654, R60 ;  /* 0x00000654b73c7816 */ /* 0x000fe2000000003c */
[----:B------:R-:W-:Y:S01]  /*a860*/  IMAD.U32 R176, R51, 0x10000, RZ ;  /* 0x0001000033b07824 */ /* 0x000fe200078e00ff */
[----:B------:R-:W-:Y:S01]  /*a870*/  PRMT R96, R97, 0x654, R96 ;  /* 0x0000065461607816 */ /* 0x000fe20000000060 */
[----:B------:R-:W-:Y:S01]  /*a880*/  IMAD.SHL.U32 R97, R98, 0x100, RZ ;  /* 0x0000010062617824 */ /* 0x000fe200078e00ff */
[----:B------:R-:W-:Y:S01]  /*a890*/  SHF.R.U32.HI R49, RZ, 0x10, R61 ;  /* 0x00000010ff317819 */ /* 0x000fe2000001163d */
[----:B0-----:R-:W-:Y:S01]  /*a8a0*/  IMAD.MOV.U32 R61, RZ, RZ, R52 ;  /* 0x000000ffff3d7224 */ /* 0x001fe200078e0034 */
[----:B------:R-:W-:-:S02]  /*a8b0*/  PRMT R94, R179, 0x654, R94 ;  /* 0x00000654b35e7816 */ /* 0x000fc4000000005e */
[----:B------:R-:W-:Y:S01]  /*a8c0*/  SHF.L.U32 R99, R99, 0x8, RZ ;  /* 0x0000000863637819 */ /* 0x000fe200000006ff */
[----:B------:R-:W-:Y:S01]  /*a8d0*/  IMAD.U32 R49, R49, 0x10000, RZ ;  /* 0x0001000031317824 */ /* 0x000fe200078e00ff */
[----:B------:R-:W-:Y:S02]  /*a8e0*/  PRMT R62, R181, 0x654, R62 ;  /* 0x00000654b53e7816 */ /* 0x000fe4000000003e */
[----:B------:R-:W-:Y:S01]  /*a8f0*/  LOP3.LUT R60, R60, 0xff00, R63, 0xf8, !PT ;  /* 0x0000ff003c3c7812 */ /* 0x000fe200078ef83f */
[----:B------:R-:W-:Y:S01]  /*a900*/  IMAD.U32 R63, R50, 0x10000, RZ ;  /* 0x00010000323f7824 */ /* 0x000fe200078e00ff */
[----:B------:R-:W-:Y:S02]  /*a910*/  LOP3.LUT R98, R94, 0xff00, R99, 0xf8, !PT ;  /* 0x0000ff005e627812 */ /* 0x000fe400078ef863 */
[----:B------:R-:W-:Y:S02]  /*a920*/  LOP3.LUT R177, R96, 0xff00, R177, 0xf8, !PT ;  /* 0x0000ff0060b17812 */ /* 0x000fe400078ef8b1 */
[----:B------:R-:W-:-:S02]  /*a930*/  LOP3.LUT R97, R62, 0xff00, R97, 0xf8, !PT ;  /* 0x0000ff003e617812 */ /* 0x000fc400078ef861 */
[----:B------:R-:W-:Y:S02]  /*a940*/  F2FP.F16.E4M3.UNPACK_B R96, R175.H1 ;  /* 0x000000afff60723e */ /* 0x000fe400030006ff */
[----:B-1----:R-:W-:Y:S02]  /*a950*/  F2FP.F16.E4M3.UNPACK_B R94, R88.H1 ;  /* 0x00000058ff5e723e */ /* 0x002fe400030006ff */
[----:B------:R-:W-:Y:S01]  /*a960*/  F2FP.F16.E4M3.UNPACK_B R62, R61.H1 ;  /* 0x0000003dff3e723e */ /* 0x000fe200030006ff */
[----:B------:R-:W-:Y:S01]  /*a970*/  HADD2.F32 R99, -RZ, R96.H0_H0 ;  /* 0x20000060ff637230 */ /* 0x000fe20000004100 */
[----:B------:R-:W-:Y:S01]  /*a980*/  LOP3.LUT R50, R60, 0xff0000, R63, 0xf8, !PT ;  /* 0x00ff00003c327812 */ /* 0x000fe200078ef83f */
[----:B------:R-:W-:Y:S01]  /*a990*/  HADD2.F32 R60, -RZ, R94.H0_H0 ;  /* 0x2000005eff3c7230 */ /* 0x000fe20000004100 */
[----:B------:R-:W-:Y:S01]  /*a9a0*/  F2FP.F16.E4M3.UNPACK_B R63, R173.H1 ;  /* 0x000000adff3f723e */ /* 0x000fe200030006ff */
[----:B------:R-:W-:Y:S01]  /*a9b0*/  HADD2.F32 R52, -RZ, R62.H0_H0 ;  /* 0x2000003eff347230 */ /* 0x000fe20000004100 */
[----:B------:R-:W-:Y:S01]  /*a9c0*/  LOP3.LUT R48, R97, 0xff0000, R48, 0xf8, !PT ;  /* 0x00ff000061307812 */ /* 0x000fe200078ef830 */
[----:B------:R-:W-:-:S02]  /*a9d0*/  HADD2.F32 R96, -RZ, R96.H1_H1 ;  /* 0x30000060ff607230 */ /* 0x000fc40000004100 */
[-C--:B------:R-:W-:Y:S01]  /*a9e0*/  FMUL.FTZ R179, R60, R99.reuse ;  /* 0x000000633cb37220 */ /* 0x080fe20000410000 */
[--C-:B------:R-:W-:Y:S02]  /*a9f0*/  HADD2.F32 R97, -RZ, R63.reuse.H0_H0 ;  /* 0x2000003fff617230 */ /* 0x100fe40000004100 */
[----:B------:R-:W-:Y:S01]  /*aa00*/  FMUL.FTZ R99, R52, R99 ;  /* 0x0000006334637220 */ /* 0x000fe20000410000 */
[----:B------:R-:W-:Y:S01]  /*aa10*/  LOP3.LUT R51, R98, 0xff0000, R49, 0xf8, !PT ;  /* 0x00ff000062337812 */ /* 0x000fe200078ef831 */
[----:B------:R-:W-:Y:S01]  /*aa20*/  HADD2.F32 R98, -RZ, R63.H1_H1 ;  /* 0x3000003fff627230 */ /* 0x000fe20000004100 */
[----:B------:R-:W-:Y:S01]  /*aa30*/  F2FP.F16.E4M3.UNPACK_B R175, R175 ;  /* 0x000000afffaf723e */ /* 0x000fe200020006ff */
[-C--:B------:R-:W-:Y:S01]  /*aa40*/  FFMA.FTZ R52, R52, R97.reuse, -R179 ;  /* 0x0000006134347223 */ /* 0x080fe200000108b3 */
[----:B------:R-:W-:Y:S01]  /*aa50*/  FFMA.FTZ R60, R60, R97, R99 ;  /* 0x000000613c3c7223 */ /* 0x000fe20000010063 */
[----:B------:R-:W-:Y:S01]  /*aa60*/  HADD2.F32 R97, -RZ, R94.H1_H1 ;  /* 0x3000005eff617230 */ /* 0x000fe20000004100 */
[----:B------:R-:W-:Y:S01]  /*aa70*/  F2FP.F16.E4M3.UNPACK_B R88, R88 ;  /* 0x00000058ff58723e */ /* 0x000fe200020006ff */
[----:B------:R-:W-:Y:S01]  /*aa80*/  HADD2.F32 R63, -RZ, R62.H1_H1 ;  /* 0x3000003eff3f7230 */ /* 0x000fe20000004100 */
[----:B------:R-:W-:Y:S01]  /*aa90*/  F2FP.F16.E4M3.UNPACK_B R94, R61 ;  /* 0x0000003dff5e723e */ /* 0x000fe200020006ff */
[----:B------:R-:W-:Y:S01]  /*aaa0*/  HADD2.F32 R99, -RZ, R175.H0_H0 ;  /* 0x200000afff637230 */ /* 0x000fe20000004100 */
[----:B------:R-:W-:Y:S01]  /*aab0*/  LOP3.LUT R49, R177, 0xff0000, R176, 0xf8, !PT ;  /* 0x00ff0000b1317812 */ /* 0x000fe200078ef8b0 */
        /* <DEDUP_REMOVED lines=43> */
[--C-:B------:R-:W-:Y:S01]  /*ad70*/  HADD2.F32 R177, -RZ, R174.reuse.H0_H0 ;  /* 0x200000aeffb17230 */ /* 0x100fe20000004100 */
[----:B------:R-:W-:Y:S01]  /*ad80*/  F2FP.SATFINITE.E4M3.F32.PACK_AB_MERGE_C R52, R61, R52, RZ ;  /* 0x000000343d34723e */ /* 0x000fe200048070ff */
[----:B------:R-:W-:-:S02]  /*ad90*/  HADD2.F32 R179, -RZ, R174.H1_H1 ;  /* 0x300000aeffb37230 */ /* 0x000fc40000004100 */
[----:B------:R-:W-:Y:S01]  /*ada0*/  FFMA.FTZ R187, R175, R176, R180 ;  /* 0x000000b0afbb7223 */ /* 0x000fe200000100b4 */
[----:B------:R-:W-:Y:S01]  /*adb0*/  HADD2.F32 R172, -RZ, R98.H0_H0 ;  /* 0x20000062ffac7230 */ /* 0x000fe20000004100 */
[----:B------:R-:W-:Y:S01]  /*adc0*/  F2FP.SATFINITE.E4M3.F32.PACK_AB_MERGE_C R60, R63, R60, RZ ;  /* 0x0000003c3f3c723e */ /* 0x000fe200048070ff */
[----:B------:R-:W-:Y:S01]  /*add0*/  HADD2.F32 R90, -RZ, R54.H0_H0 ;  /* 0x20000036ff5a7230 */ /* 0x000fe20000004100 */
[----:B------:R-:W-:Y:S01]  /*ade0*/  F2FP.SATFINITE.E4M3.F32.PACK_AB_MERGE_C R52, R97, R62, R52 ;  /* 0x0000003e6134723e */ /* 0x000fe20004807034 */
[----:B------:R-:W-:Y:S02]  /*adf0*/  HADD2.F32 R98, -RZ, R98.H1_H1 ;  /* 0x30000062ff627230 */ /* 0x000fe40000004100 */
[-C--:B------:R-:W-:Y:S01]  /*ae00*/  FMUL.FTZ R181, R172, R177.reuse ;  /* 0x000000b1acb57220 */ /* 0x080fe20000410000 */
[----:B------:R-:W-:Y:S02]  /*ae10*/  HADD2.F32 R54, -RZ, R54.H1_H1 ;  /* 0x30000036ff367230 */ /* 0x000fe40000004100 */
[----:B------:R-:W-:Y:S01]  /*ae20*/  FMUL.FTZ R177, R90, R177 ;  /* 0x000000b15ab17220 */ /* 0x000fe20000410000 */
[----:B------:R-:W-:-:S02]  /*ae30*/  HADD2.F32 R175, -RZ, R173.H0_H0 ;  /* 0x200000adffaf7230 */ /* 0x000fc40000004100 */
[-C--:B------:R-:W-:Y:S01]  /*ae40*/  FMUL.FTZ R183, R98, R179.reuse ;  /* 0x000000b362b77220 */ /* 0x080fe20000410000 */
[----:B------:R-:W-:Y:S02]  /*ae50*/  HADD2.F32 R173, -RZ, R173.H1_H1 ;  /* 0x300000adffad7230 */ /* 0x000fe40000004100 */
[----:B------:R-:W-:Y:S01]  /*ae60*/  FMUL.FTZ R179, R54, R179 ;  /* 0x000000b336b37220 */ /* 0x000fe20000410000 */
[----:B------:R-:W-:Y:S01]  /*ae70*/  F2FP.F16.E4M3.UNPACK_B R63, R89 ;  /* 0x00000059ff3f723e */ /* 0x000fe200020006ff */
[----:B------:R-:W-:Y:S01]  /*ae80*/  FFMA.FTZ R181, R90, R175, -R181 ;  /* 0x000000af5ab57223 */ /* 0x000fe200000108b5 */
[----:B------:R-:W-:Y:S01]  /*ae90*/  F2FP.F16.E4M3.UNPACK_B R62, R51 ;  /* 0x00000033ff3e723e */ /* 0x000fe200020006ff */
[----:B------:R-:W-:Y:S01]  /*aea0*/  FFMA.FTZ R90, R172, R175, R177 ;  /* 0x000000afac5a7223 */ /* 0x000fe200000100b1 */
[----:B------:R-:W-:Y:S01]  /*aeb0*/  F2FP.F16.E4M3.UNPACK_B R61, R53 ;  /* 0x00000035ff3d723e */ /* 0x000fe200020006ff */
[-C--:B------:R-:W-:Y:S01]  /*aec0*/  FFMA.FTZ R179, R98, R173.reuse, R179 ;  /* 0x000000ad62b37223 */ /* 0x080fe200000100b3 */
[----:B------:R-:W-:Y:S01]  /*aed0*/  FFMA.FTZ R54, R54, R173, -R183 ;  /* 0x000000ad36367223 */ /* 0x000fe200000108b7 */
[----:B------:R-:W-:Y:S01]  /*aee0*/  F2FP.SATFINITE.E4M3.F32.PACK_AB_MERGE_C R185, R185, R94, RZ ;  /* 0x0000005eb9b9723e */ /* 0x000fe200048070ff */
[----:B------:R-:W-:Y:S01]  /*aef0*/  HADD2.F32 R94, -RZ, R63.H0_H0 ;  /* 0x2000003fff5e7230 */ /* 0x000fe20000004100 */
[----:B------:R-:W-:Y:S01]  /*af00*/  F2FP.SATFINITE.E4M3.F32.PACK_AB_MERGE_C R96, R187, R96, RZ ;  /* 0x00000060bb60723e */ /* 0x000fe200048070ff */
[----:B------:R-:W-:Y:S01]  /*af10*/  HADD2.F32 R173, -RZ, R62.H0_H0 ;  /* 0x2000003effad7230 */ /* 0x000fe20000004100 */
[----:B------:R-:W-:Y:S01]  /*af20*/  F2FP.SATFINITE.E4M3.F32.PACK_AB_MERGE_C R88, R99, R88, R60 ;  /* 0x000000586358723e */ /* 0x000fe2000480703c */
[----:B------:R-:W-:Y:S01]  /*af30*/  HADD2.F32 R60, -RZ, R61.H0_H0 ;  /* 0x2000003dff3c7230 */ /* 0x000fe20000004100 */
[----:B------:R-:W-:-:S02]  /*af40*/  F2FP.F16.E4M3.UNPACK_B R97, R50 ;  /* 0x00000032ff61723e */ /* 0x000fc400020006ff */
[----:B------:R-:W-:Y:S01]  /*af50*/  F2FP.SATFINITE.E4M3.F32.PACK_AB_MERGE_C R90, R179, R90, R96 ;  /* 0x0000005ab35a723e */ /* 0x000fe20004807060 */
[----:B------:R-:W-:Y:S02]  /*af60*/  HADD2.F32 R96, -RZ, R63.H1_H1 ;  /* 0x3000003fff607230 */ /* 0x000fe40000004100 */
[-C--:B------:R-:W-:Y:S01]  /*af70*/  FMUL.FTZ R175, R94, R173.reuse ;  /* 0x000000ad5eaf7220 */ /* 0x080fe20000410000 */
[----:B------:R-:W-:Y:S02]  /*af80*/  HADD2.F32 R99, -RZ, R97.H0_H0 ;  /* 0x20000061ff637230 */ /* 0x000fe40000004100 */
[C---:B------:R-:W-:Y:S01]  /*af90*/  FMUL.FTZ R63, R60.reuse, R173 ;  /* 0x000000ad3c3f7220 */ /* 0x040fe20000410000 */
[----:B------:R-:W-:Y:S01]  /*afa0*/  HADD2.F32 R173, -RZ, R62.H1_H1 ;  /* 0x3000003effad7230 */ /* 0x000fe20000004100 */
[----:B------:R-:W-:Y:S01]  /*afb0*/  F2FP.F16.E4M3.UNPACK_B R89, R89.H1 ;  /* 0x00000059ff59723e */ /* 0x000fe200030006ff */
[----:B------:R-:W-:Y:S02]  /*afc0*/  HADD2.F32 R62, -RZ, R61.H1_H1 ;  /* 0x3000003dff3e7230 */ /* 0x000fe40000004100 */
[-C--:B------:R-:W-:Y:S01]  /*afd0*/  FFMA.FTZ R60, R60, R99.reuse, -R175 ;  /* 0x000000633c3c7223 */ /* 0x080fe200000108af */
[----:B------:R-:W-:Y:S01]  /*afe0*/  FFMA.FTZ R61, R94, R99, R63 ;  /* 0x000000635e3d7223 */ /* 0x000fe2000001003f */
[----:B------:R-:W-:-:S02]  /*aff0*/  HADD2.F32 R97, -RZ, R97.H1_H1 ;  /* 0x30000061ff617230 */ /* 0x000fc40000004100 */
[-C--:B------:R-:W-:Y:S01]  /*b000*/  FMUL.FTZ R99, R96, R173.reuse ;  /* 0x000000ad60637220 */ /* 0x080fe20000410000 */
[C---:B------:R-:W-:Y:S01]  /*b010*/  FMUL.FTZ R173, R62.reuse, R173 ;  /* 0x000000ad3ead7220 */ /* 0x040fe20000410000 */
[----:B------:R-:W-:Y:S01]  /*b020*/  F2FP.F16.E4M3.UNPACK_B R98, R51.H1 ;  /* 0x00000033ff62723e */ /* 0x000fe200030006ff */
[----:B------:R-:W-:Y:S01]  /*b030*/  HADD2.F32 R94, -RZ, R89.H0_H0 ;  /* 0x20000059ff5e7230 */ /* 0x000fe20000004100 */
[----:B------:R-:W-:Y:S01]  /*b040*/  F2FP.F16.E4M3.UNPACK_B R63, R53.H1 ;  /* 0x00000035ff3f723e */ /* 0x000fe200030006ff */
[-C--:B------:R-:W-:Y:S01]  /*b050*/  FFMA.FTZ R53, R62, R97.reuse, -R99 ;  /* 0x000000613e357223 */ /* 0x080fe20000010863 */
[----:B------:R-:W-:Y:S01]  /*b060*/  FFMA.FTZ R62, R96, R97, R173 ;  /* 0x00000061603e7223 */ /* 0x000fe200000100ad */
[----:B------:R-:W-:Y:S01]  /*b070*/  F2FP.F16.E4M3.UNPACK_B R50, R50.H1 ;  /* 0x00000032ff32723e */ /* 0x000fe200030006ff */
[----:B------:R-:W-:Y:S01]  /*b080*/  HADD2.F32 R97, -RZ, R98.H0_H0 ;  /* 0x20000062ff617230 */ /* 0x000fe20000004100 */
[-C--:B------:R-:W-:Y:S01]  /*b090*/  F2FP.F16.E4M3.UNPACK_B R178, R49.reuse.H1 ;  /* 0x00000031ffb2723e */ /* 0x080fe200030006ff */
        /* <DEDUP_REMOVED lines=8> */
[----:B------:R-:W-:Y:S01]  /*b120*/  HADD2.F32 R63, -RZ, R63.H1_H1 ;  /* 0x3000003fff3f7230 */ /* 0x000fe20000004100 */
[----:B------:R-:W-:Y:S01]  /*b130*/  F2FP.SATFINITE.E4M3.F32.PACK_AB_MERGE_C R54, R54, R181, R185 ;  /* 0x000000b53636723e */ /* 0x000fe200048070b9 */
[----:B------:R-:W-:Y:S02]  /*b140*/  HADD2.F32 R98, -RZ, R50.H1_H1 ;  /* 0x30000032ff627230 */ /* 0x000fe40000004100 */
[----:B------:R-:W-:Y:S01]  /*b150*/  FFMA.FTZ R50, R51, R89, -R172 ;  /* 0x0000005933327223 */ /* 0x000fe200000108ac */
[----:B------:R-:W-:Y:S01]  /*b160*/  FMUL.FTZ R174, R96, R99 ;  /* 0x0000006360ae7220 */ /* 0x000fe20000410000 */
[----:B------:R-:W-:Y:S01]  /*b170*/  FFMA.FTZ R51, R94, R89, R97 ;  /* 0x000000595e337223 */ /* 0x000fe20000010061 */
[C---:B------:R-:W-:Y:S01]  /*b180*/  FMUL.FTZ R99, R63.reuse, R99 ;  /* 0x000000633f637220 */ /* 0x040fe20000410000 */
[-C--:B------:R-:W-:Y:S01]  /*b190*/  F2FP.F16.E4M3.UNPACK_B R89, R55.reuse ;  /* 0x00000037ff59723e */ /* 0x080fe200020006ff */
[-C--:B------:R-:W-:Y:S01]  /*b1a0*/  FFMA.FTZ R63, R63, R98.reuse, -R174 ;  /* 0x000000623f3f7223 */ /* 0x080fe200000108ae */
[----:B------:R-:W-:Y:S01]  /*b1b0*/  F2FP.F16.E4M3.UNPACK_B R55, R55.H1 ;  /* 0x00000037ff37723e */ /* 0x000fe200030006ff */
[----:B------:R-:W-:Y:S01]  /*b1c0*/  FFMA.FTZ R94, R96, R98, R99 ;  /* 0x00000062605e7223 */ /* 0x000fe20000010063 */
[-C--:B------:R-:W-:Y:S01]  /*b1d0*/  F2FP.F16.E4M3.UNPACK_B R97, R91.reuse ;  /* 0x0000005bff61723e */ /* 0x080fe200020006ff */
[----:B------:R-:W-:Y:S01]  /*b1e0*/  HADD2.F32 R49, -RZ, R178.H0_H0 ;  /* 0x200000b2ff317230 */ /* 0x000fe20000004100 */
[----:B------:R-:W-:Y:S01]  /*b1f0*/  F2FP.F16.E4M3.UNPACK_B R98, R91.H1 ;  /* 0x0000005bff62723e */ /* 0x000fe200030006ff */
[----:B------:R-:W-:Y:S01]  /*b200*/  HADD2.F32 R96, -RZ, R55.H0_H0 ;  /* 0x20000037ff607230 */ /* 0x000fe20000004100 */
[----:B------:R-:W-:Y:S01]  /*b210*/  F2FP.F16.E4M3.UNPACK_B R174, R48.H1 ;  /* 0x00000030ffae723e */ /* 0x000fe200030006ff */
[----:B------:R-:W-:Y:S01]  /*b220*/  HADD2.F32 R99, -RZ, R97.H0_H0 ;  /* 0x20000061ff637230 */ /* 0x000fe20000004100 */
[----:B------:R-:W-:Y:S01]  /*b230*/  F2FP.SATFINITE.E4M3.F32.PACK_AB_MERGE_C R50, R63, R50, RZ ;  /* 0x000000323f32723e */ /* 0x000fe200048070ff */
[----:B------:R-:W-:-:S02]  /*b240*/  HADD2.F32 R48, -RZ, R177.H0_H0 ;  /* 0x200000b1ff307230 */ /* 0x000fc40000004100 */
[----:B------:R-:W-:Y:S01]  /*b250*/  FMUL.FTZ R181, R96, R49 ;  /* 0x0000003160b57220 */ /* 0x000fe20000410000 */
[----:B------:R-:W-:Y:S01]  /*b260*/  HADD2.F32 R91, -RZ, R89.H0_H0 ;  /* 0x20000059ff5b7230 */ /* 0x000fe20000004100 */
[----:B------:R-:W-:Y:S01]  /*b270*/  F2FP.SATFINITE.E4M3.F32.PACK_AB_MERGE_C R51, R94, R51, RZ ;  /* 0x000000335e33723e */ /* 0x000fe200048070ff */
[----:B------:R-:W-:Y:S02]  /*b280*/  HADD2.F32 R172, -RZ, R98.H0_H0 ;  /* 0x20000062ffac7230 */ /* 0x000fe40000004100 */
[-C--:B------:R-:W-:Y:S01]  /*b290*/  FMUL.FTZ R180, R99, R48.reuse ;  /* 0x0000003063b47220 */ /* 0x080fe20000410000 */
[----:B------:R-:W-:Y:S02]  /*b2a0*/  HADD2.F32 R175, -RZ, R174.H0_H0 ;  /* 0x200000aeffaf7230 */ /* 0x000fe40000004100 */
[----:B------:R-:W-:Y:S01]  /*b2b0*/  FMUL.FTZ R182, R91, R48 ;  /* 0x000000305bb67220 */ /* 0x000fe20000410000 */
[----:B------:R-:W-:Y:S02]  /*b2c0*/  HADD2.F32 R176, -RZ, R173.H0_H0 ;  /* 0x200000adffb07230 */ /* 0x000fe40000004100 */
[----:B------:R-:W-:Y:S01]  /*b2d0*/  FMUL.FTZ R179, R172, R49 ;  /* 0x00000031acb37220 */ /* 0x000fe20000410000 */
[----:B------:R-:W-:-:S02]  /*b2e0*/  HADD2.F32 R98, -RZ, R98.H1_H1 ;  /* 0x30000062ff627230 */ /* 0x000fc40000004100 */
[-C--:B------:R-:W-:Y:S01]  /*b2f0*/  FFMA.FTZ R181, R172, R175.reuse, R181 ;  /* 0x000000afacb57223 */ /* 0x080fe200000100b5 */
[----:B------:R-:W-:Y:S02]  /*b300*/  HADD2.F32 R178, -RZ, R178.H1_H1 ;  /* 0x300000b2ffb27230 */ /* 0x000fe40000004100 */
[----:B------:R-:W-:Y:S01]  /*b310*/  FFMA.FTZ R48, R91, R176, -R180 ;  /* 0x000000b05b307223 */ /* 0x000fe200000108b4 */
[----:B------:R-:W-:Y:S02]  /*b320*/  HADD2.F32 R55, -RZ, R55.H1_H1 ;  /* 0x30000037ff377230 */ /* 0x000fe40000004100 */
[----:B------:R-:W-:Y:S01]  /*b330*/  FFMA.FTZ R179, R96, R175, -R179 ;  /* 0x000000af60b37223 */ /* 0x000fe200000108b3 */
[----:B------:R-:W-:Y:S02]  /*b340*/  HADD2.F32 R97, -RZ, R97.H1_H1 ;  /* 0x30000061ff617230 */ /* 0x000fe40000004100 */
[----:B------:R-:W-:Y:S01]  /*b350*/  FMUL.FTZ R180, R98, R178 ;  /* 0x000000b262b47220 */ /* 0x000fe20000410000 */
[----:B------:R-:W-:-:S02]  /*b360*/  HADD2.F32 R172, -RZ, R177.H1_H1 ;  /* 0x300000b1ffac7230 */ /* 0x000fc40000004100 */
[----:B------:R-:W-:Y:S01]  /*b370*/  FMUL.FTZ R91, R55, R178 ;  /* 0x000000b2375b7220 */ /* 0x000fe20000410000 */
[----:B------:R-:W-:Y:S02]  /*b380*/  HADD2.F32 R174, -RZ, R174.H1_H1 ;  /* 0x300000aeffae7230 */ /* 0x000fe40000004100 */
[----:B------:R-:W-:Y:S01]  /*b390*/  FFMA.FTZ R49, R99, R176, R182 ;  /* 0x000000b063317223 */ /* 0x000fe200000100b6 */
[----:B------:R-:W-:Y:S02]  /*b3a0*/  HADD2.F32 R89, -RZ, R89.H1_H1 ;  /* 0x30000059ff597230 */ /* 0x000fe40000004100 */
[----:B------:R-:W-:Y:S01]  /*b3b0*/  FMUL.FTZ R176, R97, R172 ;  /* 0x000000ac61b07220 */ /* 0x000fe20000410000 */
[----:B------:R-:W-:Y:S02]  /*b3c0*/  HADD2.F32 R96, -RZ, R173.H1_H1 ;  /* 0x300000adff607230 */ /* 0x000fe40000004100 */
[-C--:B------:R-:W-:Y:S01]  /*b3d0*/  FFMA.FTZ R180, R55, R174.reuse, -R180 ;  /* 0x000000ae37b47223 */ /* 0x080fe200000108b4 */
[----:B------:R-:W-:Y:S01]  /*b3e0*/  FFMA.FTZ R98, R98, R174, R91 ;  /* 0x000000ae62627223 */ /* 0x000fe2000001005b */
[----:B------:R-:W-:Y:S01]  /*b3f0*/  FMUL.FTZ R172, R89, R172 ;  /* 0x000000ac59ac7220 */ /* 0x000fe20000410000 */
[----:B------:R-:W-:Y:S01]  /*b400*/  F2FP.SATFINITE.E4M3.F32.PACK_AB_MERGE_C R53, R53, R60, R50 ;  /* 0x0000003c3535723e */ /* 0x000fe20004807032 */
[-C--:B------:R-:W-:Y:S01]  /*b410*/  FFMA.FTZ R89, R89, R96.reuse, -R176 ;  /* 0x0000006059597223 */ /* 0x080fe200000108b0 */
[----:B------:R-:W-:Y:S01]  /*b420*/  F2FP.SATFINITE.E4M3.F32.PACK_AB_MERGE_C R179, R180, R179, RZ ;  /* 0x000000b3b4b3723e */ /* 0x000fe200048070ff */
[----:B------:R-:W-:Y:S01]  /*b430*/  FFMA.FTZ R172, R97, R96, R172 ;  /* 0x0000006061ac7223 */ /* 0x000fe200000100ac */
[----:B------:R-:W-:-:S02]  /*b440*/  F2FP.SATFINITE.E4M3.F32.PACK_AB_MERGE_C R98, R98, R181, RZ ;  /* 0x000000b56262723e */ /* 0x000fc400048070ff */
[----:B------:R-:W-:Y:S02]  /*b450*/  F2FP.SATFINITE.E4M3.F32.PACK_AB_MERGE_C R55, R89, R48, R179 ;  /* 0x000000305937723e */ /* 0x000fe400048070b3 */
[----:B------:R-:W-:Y:S02]  /*b460*/  F2FP.SATFINITE.E4M3.F32.PACK_AB_MERGE_C R89, R62, R61, R51 ;  /* 0x0000003d3e59723e */ /* 0x000fe40004807033 */
[----:B------:R-:W-:-:S07]  /*b470*/  F2FP.SATFINITE.E4M3.F32.PACK_AB_MERGE_C R91, R172, R49, R98 ;  /* 0x00000031ac5b723e */ /* 0x000fce0004807062 */
.L_x_3266:
[----:B------:R-:W-:Y:S05]  /*b480*/  BSYNC B3 ;  /* 0x0000000000037941 */ /* 0x000fea0003800000 */
.L_x_3265:
[----:B------:R-:W-:-:S13]  /*b490*/  ISETP.GE.AND P4, PT, R95, R156, PT ;  /* 0x0000009c5f00720c */ /* 0x000fda0003f86270 */
[--C-:B------:R-:W-:Y:S02]  /*b4a0*/  @!P4 SHF.R.S32.HI R48, RZ, 0x1f, R95.reuse ;  /* 0x0000001fff30c819 */ /* 0x100fe4000001145f */
[----:B------:R-:W-:-:S04]  /*b4b0*/  @!P4 IADD3 R51, P5, P6, R120, R142, R95 ;  /* 0x0000008e7833c210 */ /* 0x000fc80007ebe05f */
[----:B------:R-:W-:Y:S02]  /*b4c0*/  @!P4 IADD3.X R60, R0, R171, R48, P5, P6 ;  /* 0x000000ab003cc210 */ /* 0x000fe40002fec430 */
[----:B------:R-:W-:-:S05]  /*b4d0*/  IADD3 R48, P5, R93, R128, RZ ;  /* 0x000000805d307210 */ /* 0x000fca0007fbe0ff */
[----:B------:R-:W-:Y:S01]  /*b4e0*/  IMAD.X R49, R92, 0x1, R129, P5 ;  /* 0x000000015c317824 */ /* 0x000fe200028e0681 */
[----:B------:R-:W-:-:S04]  /*b4f0*/  @!P4 IADD3 R50, P5, R51, R128, RZ ;  /* 0x000000803332c210 */ /* 0x000fc80007fbe0ff */
[----:B------:R-:W-:Y:S01]  /*b500*/  @!P4 IADD3.X R51, R60, R129, RZ, P5, !PT ;  /* 0x000000813c33c210 */ /* 0x000fe20002ffe4ff */
[----:B0-----:R3:W-:Y:S04]  /*b510*/  STG.E.128 desc[UR54][R48.64], R52 ;  /* 0x0000003430007986 */ /* 0x0017e8000c101d36 */
[----:B-1----:R3:W-:Y:S04]  /*b520*/  @!P4 STG.E.128 desc[UR54][R50.64], R88 ;  /* 0x000000583200c986 */ /* 0x0027e8000c101d36 */
.L_x_3264:
[----:B------:R-:W-:Y:S05]  /*b530*/  BSYNC B2 ;  /* 0x0000000000027941 */ /* 0x000fea0003800000 */
.L_x_3263:
[----:B------:R-:W-:-:S13]  /*b540*/  ISETP.NE.AND P4, PT, R36, RZ, PT ;  /* 0x000000ff2400720c */ /* 0x000fda0003f85270 */
[----:B------:R-:W-:Y:S05]  /*b550*/  @!P4 BRA `(.L_x_3258) ;  /* 0x0000000c00e8c947 */ /* 0x000fea0003800000 */
[----:B---3--:R-:W3:Y:S01]  /*b560*/  LDL R48, [R1+0x10] ;  /* 0x0000100001307983 */ /* 0x008ee20000100800 */
[----:B------:R-:W-:Y:S01]  /*b570*/  IADD3 R61, P4, P5, R120, R142, R29 ;  /* 0x0000008e783d7210 */ /* 0x000fe20007d9e01d */
[----:B------:R-:W-:Y:S03]  /*b580*/  BSSY B2, `(.L_x_3267) ;  /* 0x00000ed000027945 */ /* 0x000fe60003800000 */
[----:B------:R-:W-:Y:S02]  /*b590*/  IADD3.X R60, R0, R171, R32, P4, P5 ;  /* 0x000000ab003c7210 */ /* 0x000fe400027ea420 */
[----:B------:R-:W-:Y:S02]  /*b5a0*/  ISETP.GE.AND P4, PT, R222, R135, PT ;  /* 0x00000087de00720c */ /* 0x000fe40003f86270 */
[----:B---3--:R-:W-:-:S04]  /*b5b0*/  LOP3.LUT P6, RZ, R48, 0x1, RZ, 0xc0, !PT ;  /* 0x0000000130ff7812 */ /* 0x008fc800078cc0ff */
[----:B------:R-:W-:-:S04]  /*b5c0*/  SEL R48, R101, R162, !P6 ;  /* 0x000000a265307207 */ /* 0x000fc80007000000 */
[----:B------:R-:W-:-:S04]  /*b5d0*/  SHF.R.S32.HI R49, RZ, 0x1f, R48 ;  /* 0x0000001fff317819 */ /* 0x000fc80000011430 */
[----:B------:R-:W-:-:S04]  /*b5e0*/  LEA.HI R49, R49, R48, RZ, 0x5 ;  /* 0x0000003031317211 */ /* 0x000fc800078f28ff */
[----:B------:R-:W-:-:S04]  /*b5f0*/  LEA.HI.SX32 R49, R49, R28, 0x1b ;  /* 0x0000001c31317211 */ /* 0x000fc800078fdaff */
[----:B------:R-:W-:Y:S01]  /*b600*/  SHF.R.S32.HI R48, RZ, 0x1f, R49 ;  /* 0x0000001fff307819 */ /* 0x000fe20000011431 */
[----:B------:R-:W-:-:S03]  /*b610*/  IMAD.SHL.U32 R63, R49, 0x10, RZ ;  /* 0x00000010313f7824 */ /* 0x000fc600078e00ff */
        /* <DEDUP_REMOVED lines=9> */
[----:B0-----:R-:W-:-:S04]  /*b6b0*/  IMAD.IADD R52, R18, 0x1, R51 ;  /* 0x0000000112347824 */ /* 0x001fc800078e0233 */
[----:B------:R-:W0:Y:S04]  /*b6c0*/  LDS.128 R48, [R49+0x24200] ;  /* 0x0242000031307984 */ /* 0x000e280000000c00 */
[----:B------:R-:W1:Y:S01]  /*b6d0*/  LDS.128 R52, [R52+0x24200] ;  /* 0x0242000034347984 */ /* 0x000e620000000c00 */
[----:B------:R-:W-:Y:S05]  /*b6e0*/  @P4 BRA `(.L_x_3268) ;  /* 0x0000000c00584947 */ /* 0x000fea0003800000 */
[----:B------:R-:W-:Y:S01]  /*b6f0*/  LOP3.LUT R44, R45, 0xff, RZ, 0xc0, !PT ;  /* 0x000000ff2d2c7812 */ /* 0x000fe200078ec0ff */
[----:B0-----:R-:W-:Y:S01]  /*b700*/  IMAD.MOV.U32 R56, RZ, RZ, R48 ;  /* 0x000000ffff387224 */ /* 0x001fe200078e0030 */
[--C-:B------:R-:W-:Y:S02]  /*b710*/  SHF.R.U32.HI R95, RZ, 0x18, R45.reuse ;  /* 0x00000018ff5f7819 */ /* 0x100fe4000001162d */
[----:B------:R-:W-:Y:S02]  /*b720*/  SHF.R.U32.HI R96, RZ, 0x8, R45 ;  /* 0x00000008ff607819 */ /* 0x000fe4000001162d */
[--C-:B------:R-:W-:Y:S02]  /*b730*/  SHF.R.U32.HI R94, RZ, 0x10, R47.reuse ;  /* 0x00000010ff5e7819 */ /* 0x100fe4000001162f */
[----:B------:R-:W-:Y:S02]  /*b740*/  SHF.R.U32.HI R92, RZ, 0x8, R47 ;  /* 0x00000008ff5c7819 */ /* 0x000fe4000001162f */
[----:B------:R-:W-:-:S02]  /*b750*/  LOP3.LUT R46, R47, 0xff, RZ, 0xc0, !PT ;  /* 0x000000ff2f2e7812 */ /* 0x000fc400078ec0ff */
[----:B------:R-:W-:Y:S02]  /*b760*/  SHF.R.U32.HI R89, RZ, 0x18, R47 ;  /* 0x00000018ff597819 */ /* 0x000fe4000001162f */
[----:B------:R-:W-:Y:S02]  /*b770*/  SHF.R.U32.HI R97, RZ, 0x10, R45 ;  /* 0x00000010ff617819 */ /* 0x000fe4000001162d */
[--C-:B------:R-:W-:Y:S02]  /*b780*/  SHF.R.U32.HI R47, RZ, 0x10, R59.reuse ;  /* 0x00000010ff2f7819 */ /* 0x100fe4000001163b */
[--C-:B------:R-:W-:Y:S02]  /*b790*/  SHF.R.U32.HI R88, RZ, 0x8, R59.reuse ;  /* 0x00000008ff587819 */ /* 0x100fe4000001163b */
[----:B------:R-:W-:Y:S02]  /*b7a0*/  LOP3.LUT R62, R59, 0xff, RZ, 0xc0, !PT ;  /* 0x000000ff3b3e7812 */ /* 0x000fe400078ec0ff */
[----:B------:R-:W-:-:S02]  /*b7b0*/  SHF.R.U32.HI R93, RZ, 0x18, R59 ;  /* 0x00000018ff5d7819 */ /* 0x000fc4000001163b */
[----:B------:R-:W-:Y:S02]  /*b7c0*/  PRMT R59, R95, 0x654, R44 ;  /* 0x000006545f3b7816 */ /* 0x000fe4000000002c */
[----:B------:R-:W-:Y:S02]  /*b7d0*/  SHF.L.U32 R44, R96, 0x8, RZ ;  /* 0x00000008602c7819 */ /* 0x000fe400000006ff */
[----:B------:R-:W-:Y:S01]  /*b7e0*/  PRMT R89, R89, 0x654, R46 ;  /* 0x0000065459597816 */ /* 0x000fe2000000002e */
[----:B------:R-:W-:Y:S01]  /*b7f0*/  IMAD.U32 R46, R97, 0x10000, RZ ;  /* 0x00010000612e7824 */ /* 0x000fe200078e00ff */
[--C-:B------:R-:W-:Y:S02]  /*b800*/  SHF.R.U32.HI R45, RZ, 0x10, R57.reuse ;  /* 0x00000010ff2d7819 */ /* 0x100fe40000011639 */
[--C-:B------:R-:W-:Y:S02]  /*b810*/  SHF.R.U32.HI R90, RZ, 0x8, R57.reuse ;  /* 0x00000008ff5a7819 */ /* 0x100fe40000011639 */
[----:B------:R-:W-:Y:S01]  /*b820*/  LOP3.LUT R58, R57, 0xff, RZ, 0xc0, !PT ;  /* 0x000000ff393a7812 */ /* 0x000fe200078ec0ff */
[----:B------:R-:W-:Y:S01]  /*b830*/  IMAD.U32 R45, R45, 0x10000, RZ ;  /* 0x000100002d2d7824 */ /* 0x000fe200078e00ff */
[----:B------:R-:W-:Y:S01]  /*b840*/  SHF.R.U32.HI R91, RZ, 0x18, R57 ;  /* 0x00000018ff5b7819 */ /* 0x000fe20000011639 */
[----:B-1----:R-:W-:Y:S01]  /*b850*/  IMAD.MOV.U32 R57, RZ, RZ, R52 ;  /* 0x000000ffff397224 */ /* 0x002fe200078e0034 */
[----:B------:R-:W-:Y:S01]  /*b860*/  LOP3.LUT R59, R59, 0xff00, R44, 0xf8, !PT ;  /* 0x0000ff003b3b7812 */ /* 0x000fe200078ef82c */
[----:B------:R-:W-:Y:S01]  /*b870*/  IMAD.SHL.U32 R44, R92, 0x100, RZ ;  /* 0x000001005c2c7824 */ /* 0x000fe200078e00ff */
[----:B------:R-:W-:Y:S01]  /*b880*/  PRMT R91, R91, 0x654, R58 ;  /* 0x000006545b5b7816 */ /* 0x000fe2000000003a */
[----:B------:R-:W-:Y:S01]  /*b890*/  IMAD.SHL.U32 R48, R90, 0x100, RZ ;  /* 0x000001005a307824 */ /* 0x000fe200078e00ff */
[----:B------:R-:W-:Y:S01]  /*b8a0*/  LOP3.LUT R46, R59, 0xff0000, R46, 0xf8, !PT ;  /* 0x00ff00003b2e7812 */ /* 0x000fe200078ef82e */
[----:B------:R-:W-:Y:S01]  /*b8b0*/  IMAD.SHL.U32 R52, R88, 0x100, RZ ;  /* 0x0000010058347824 */ /* 0x000fe200078e00ff */
[----:B------:R-:W-:-:S02]  /*b8c0*/  PRMT R93, R93, 0x654, R62 ;  /* 0x000006545d5d7816 */ /* 0x000fc4000000003e */
[----:B------:R-:W-:Y:S02]  /*b8d0*/  F2FP.F16.E4M3.UNPACK_B R88, R169.H1 ;  /* 0x000000a9ff58723e */ /* 0x000fe400030006ff */
[----:B------:R-:W-:Y:S02]  /*b8e0*/  F2FP.F16.E4M3.UNPACK_B R59, R57.H1 ;  /* 0x00000039ff3b723e */ /* 0x000fe400030006ff */
[----:B------:R-:W-:Y:S02]  /*b8f0*/  F2FP.F16.E4M3.UNPACK_B R58, R56.H1 ;  /* 0x00000038ff3a723e */ /* 0x000fe400030006ff */
[----:B------:R-:W-:Y:S01]  /*b900*/  LOP3.LUT R89, R89, 0xff00, R44, 0xf8, !PT ;  /* 0x0000ff0059597812 */ /* 0x000fe200078ef82c */
[----:B------:R-:W-:Y:S01]  /*b910*/  IMAD.U32 R44, R94, 0x10000, RZ ;  /* 0x000100005e2c7824 */ /* 0x000fe200078e00ff */
[----:B------:R-:W-:Y:S01]  /*b920*/  LOP3.LUT R90, R91, 0xff00, R48, 0xf8, !PT ;  /* 0x0000ff005b5a7812 */ /* 0x000fe200078ef830 */
[----:B------:R-:W-:Y:S01]  /*b930*/  HADD2.F32 R91, -RZ, R88.H0_H0 ;  /* 0x20000058ff5b7230 */ /* 0x000fe20000004100 */
[----:B------:R-:W-:Y:S01]  /*b940*/  LOP3.LUT R93, R93, 0xff00, R52, 0xf8, !PT ;  /* 0x0000ff005d5d7812 */ /* 0x000fe200078ef834 */
[----:B------:R-:W-:Y:S01]  /*b950*/  HADD2.F32 R52, -RZ, R59.H0_H0 ;  /* 0x2000003bff347230 */ /* 0x000fe20000004100 */
[----:B------:R-:W-:Y:S01]  /*b960*/  F2FP.F16.E4M3.UNPACK_B R62, R168.H1 ;  /* 0x000000a8ff3e723e */ /* 0x000fe200030006ff */
[--C-:B------:R-:W-:Y:S01]  /*b970*/  HADD2.F32 R48, -RZ, R58.reuse.H0_H0 ;  /* 0x2000003aff307230 */ /* 0x100fe20000004100 */
[----:B------:R-:W-:Y:S01]  /*b980*/  LOP3.LUT R44, R89, 0xff0000, R44, 0xf8, !PT ;  /* 0x00ff0000592c7812 */ /* 0x000fe200078ef82c */
[----:B------:R-:W-:-:S02]  /*b990*/  HADD2.F32 R58, -RZ, R58.H1_H1 ;  /* 0x3000003aff3a7230 */ /* 0x000fc40000004100 */
[-C--:B------:R-:W-:Y:S01]  /*b9a0*/  FMUL.FTZ R95, R52, R91.reuse ;  /* 0x0000005b345f7220 */ /* 0x080fe20000410000 */
[----:B------:R-:W-:Y:S02]  /*b9b0*/  HADD2.F32 R89, -RZ, R62.H0_H0 ;  /* 0x2000003eff597230 */ /* 0x000fe40000004100 */
[----:B------:R-:W-:Y:S01]  /*b9c0*/  FMUL.FTZ R91, R48, R91 ;  /* 0x0000005b305b7220 */ /* 0x000fe20000410000 */
[----:B------:R-:W-:Y:S01]  /*b9d0*/  SHF.L.U32 R92, R47, 0x10, RZ ;  /* 0x000000102f5c7819 */ /* 0x000fe200000006ff */
[----:B------:R-:W-:Y:S01]  /*b9e0*/  HADD2.F32 R59, -RZ, R59.H1_H1 ;  /* 0x3000003bff3b7230 */ /* 0x000fe20000004100 */
[----:B------:R-:W-:Y:S01]  /*b9f0*/  LOP3.LUT R47, R90, 0xff0000, R45, 0xf8, !PT ;  /* 0x00ff00005a2f7812 */ /* 0x000fe200078ef82d */
[-C--:B------:R-:W-:Y:S01]  /*ba00*/  FFMA.FTZ R48, R48, R89.reuse, -R95 ;  /* 0x0000005930307223 */ /* 0x080fe2000001085f */
[----:B------:R-:W-:Y:S01]  /*ba10*/  FFMA.FTZ R52, R52, R89, R91 ;  /* 0x0000005934347223 */ /* 0x000fe2000001005b */
[----:B------:R-:W-:Y:S01]  /*ba20*/  HADD2.F32 R89, -RZ, R88.H1_H1 ;  /* 0x30000058ff597230 */ /* 0x000fe20000004100 */
[----:B------:R-:W-:Y:S01]  /*ba30*/  F2FP.F16.E4M3.UNPACK_B R169, R169 ;  /* 0x000000a9ffa9723e */ /* 0x000fe200020006ff */
[----:B------:R-:W-:Y:S01]  /*ba40*/  HADD2.F32 R90, -RZ, R62.H1_H1 ;  /* 0x3000003eff5a7230 */ /* 0x000fe20000004100 */
[----:B------:R-:W-:-:S02]  /*ba50*/  F2FP.F16.E4M3.UNPACK_B R88, R57 ;  /* 0x00000039ff58723e */ /* 0x000fc400020006ff */
[----:B------:R-:W-:Y:S01]  /*ba60*/  F2FP.F16.E4M3.UNPACK_B R62, R56 ;  /* 0x00000038ff3e723e */ /* 0x000fe200020006ff */
[-C--:B------:R-:W-:Y:S01]  /*ba70*/  FMUL.FTZ R57, R59, R89.reuse ;  /* 0x000000593b397220 */ /* 0x080fe20000410000 */
[----:B------:R-:W-:Y:S01]  /*ba80*/  LOP3.LUT R45, R93, 0xff0000, R92, 0xf8, !PT ;  /* 0x00ff00005d2d7812 */ /* 0x000fe200078ef85c */
[C---:B------:R-:W-:Y:S01]  /*ba90*/  FMUL.FTZ R92, R58.reuse, R89 ;  /* 0x000000593a5c7220 */ /* 0x040fe20000410000 */
[----:B------:R-:W-:Y:S01]  /*baa0*/  F2FP.F16.E4M3.UNPACK_B R168, R168 ;  /* 0x000000a8ffa8723e */ /* 0x000fe200020006ff */
[----:B------:R-:W-:Y:S02]  /*bab0*/  HADD2.F32 R91, -RZ, R169.H0_H0 ;  /* 0x200000a9ff5b7230 */ /* 0x000fe40000004100 */
[-C--:B------:R-:W-:Y:S01]  /*bac0*/  FFMA.FTZ R57, R58, R90.reuse, -R57 ;  /* 0x0000005a3a397223 */ /* 0x080fe20000010839 */
[----:B------:R-:W-:Y:S02]  /*bad0*/  HADD2.F32 R89, -RZ, R88.H0_H0 ;  /* 0x20000058ff597230 */ /* 0x000fe40000004100 */
[----:B------:R-:W-:Y:S01]  /*bae0*/  FFMA.FTZ R59, R59, R90, R92 ;  /* 0x0000005a3b3b7223 */ /* 0x000fe2000001005c */
[----:B------:R-:W-:Y:S01]  /*baf0*/  HADD2.F32 R56, -RZ, R62.H0_H0 ;  /* 0x2000003eff387230 */ /* 0x000fe20000004100 */
[----:B------:R-:W-:Y:S01]  /*bb00*/  F2FP.F16.E4M3.UNPACK_B R94, R170.H1 ;  /* 0x000000aaff5e723e */ /* 0x000fe200030006ff */
        /* <DEDUP_REMOVED lines=10> */
[----:B------:R-:W-:Y:S01]  /*bbb0*/  F2FP.F16.E4M3.UNPACK_B R90, R54.H1 ;  /* 0x00000036ff5a723e */ /* 0x000fe200030006ff */
[C---:B------:R-:W-:Y:S01]  /*bbc0*/  FMUL.FTZ R169, R62.reuse, R169 ;  /* 0x000000a93ea97220 */ /* 0x040fe20000410000 */
[----:B------:R-:W-:Y:S01]  /*bbd0*/  F2FP.F16.E4M3.UNPACK_B R93, R167.H1 ;  /* 0x000000a7ff5d723e */ /* 0x000fe200030006ff */
[-C--:B------:R-:W-:Y:S01]  /*bbe0*/  FFMA.FTZ R89, R62, R91.reuse, -R89 ;  /* 0x0000005b3e597223 */ /* 0x080fe20000010859 */
[----:B------:R-:W-:Y:S01]  /*bbf0*/  F2FP.F16.E4M3.UNPACK_B R62, R50.H1 ;  /* 0x00000032ff3e723e */ /* 0x000fe200030006ff */
[----:B------:R-:W-:Y:S02]  /*bc00*/  HADD2.F32 R97, -RZ, R94.H0_H0 ;  /* 0x2000005eff617230 */ /* 0x000fe40000004100 */
[----:B------:R-:W-:Y:S01]  /*bc10*/  FFMA.FTZ R91, R88, R91, R169 ;  /* 0x0000005b585b7223 */ /* 0x000fe200000100a9 */
[----:B------:R-:W-:Y:S01]  /*bc20*/  HADD2.F32 R92, -RZ, R90.H0_H0 ;  /* 0x2000005aff5c7230 */ /* 0x000fe20000004100 */
[----:B------:R-:W-:Y:S01]  /*bc30*/  F2FP.F16.E4M3.UNPACK_B R170, R170 ;  /* 0x000000aaffaa723e */ /* 0x000fe200020006ff */
[----:B------:R-:W-:Y:S01]  /*bc40*/  HADD2.F32 R88, -RZ, R62.H0_H0 ;  /* 0x2000003eff587230 */ /* 0x000fe20000004100 */
[----:B------:R-:W-:Y:S01]  /*bc50*/  F2FP.F16.E4M3.UNPACK_B R50, R50 ;  /* 0x00000032ff32723e */ /* 0x000fe200020006ff */
        /* <DEDUP_REMOVED lines=10> */
[----:B------:R-:W-:Y:S01]  /*bd00*/  F2FP.F16.E4M3.UNPACK_B R167, R167 ;  /* 0x000000a7ffa7723e */ /* 0x000fe200020006ff */
[C---:B------:R-:W-:Y:S01]  /*bd10*/  FMUL.FTZ R99, R62.reuse, R99 ;  /* 0x000000633e637220 */ /* 0x040fe20000410000 */
[--C-:B------:R-:W-:Y:S02]  /*bd20*/  HADD2.F32 R95, -RZ, R170.reuse.H0_H0 ;  /* 0x200000aaff5f7230 */ /* 0x100fe40000004100 */
[-C--:B------:R-:W-:Y:S01]  /*bd30*/  FFMA.FTZ R173, R62, R93.reuse, -R169 ;  /* 0x0000005d3ead7223 */ /* 0x080fe200000108a9 */
[----:B------:R-:W-:Y:S01]  /*bd40*/  F2FP.F16.E4M3.UNPACK_B R62, R54 ;  /* 0x00000036ff3e723e */ /* 0x000fe200020006ff */
[----:B------:R-:W-:Y:S02]  /*bd50*/  HADD2.F32 R97, -RZ, R170.H1_H1 ;  /* 0x300000aaff617230 */ /* 0x000fe40000004100 */
[----:B------:R-:W-:Y:S01]  /*bd60*/  FFMA.FTZ R175, R90, R93, R99 ;  /* 0x0000005d5aaf7223 */ /* 0x000fe20000010063 */
[----:B------:R-:W-:Y:S01]  /*bd70*/  HADD2.F32 R54, -RZ, R50.H0_H0 ;  /* 0x20000032ff367230 */ /* 0x000fe20000004100 */
[----:B------:R-:W-:Y:S01]  /*bd80*/  F2FP.SATFINITE.E4M3.F32.PACK_AB_MERGE_C R48, R57, R48, RZ ;  /* 0x000000303930723e */ /* 0x000fe200048070ff */
[--C-:B------:R-:W-:Y:S01]  /*bd90*/  HADD2.F32 R88, -RZ, R62.reuse.H0_H0 ;  /* 0x2000003eff587230 */ /* 0x100fe20000004100 */
[----:B------:R-:W-:Y:S01]  /*bda0*/  F2FP.SATFINITE.E4M3.F32.PACK_AB_MERGE_C R52, R59, R52, RZ ;  /* 0x000000343b34723e */ /* 0x000fe200048070ff */
[----:B------:R-:W-:Y:S01]  /*bdb0*/  HADD2.F32 R62, -RZ, R62.H1_H1 ;  /* 0x3000003eff3e7230 */ /* 0x000fe20000004100 */
[----:B------:R-:W-:Y:S01]  /*bdc0*/  F2FP.F16.E4M3.UNPACK_B R59, R53 ;  /* 0x00000035ff3b723e */ /* 0x000fe200020006ff */
[----:B------:R-:W-:-:S02]  /*bdd0*/  HADD2.F32 R50, -RZ, R50.H1_H1 ;  /* 0x30000032ff327230 */ /* 0x000fc40000004100 */
[----:B------:R-:W-:Y:S01]  /*bde0*/  FMUL.FTZ R99, R88, R95 ;  /* 0x0000005f58637220 */ /* 0x000fe20000410000 */
[--C-:B------:R-:W-:Y:S02]  /*bdf0*/  HADD2.F32 R93, -RZ, R167.reuse.H0_H0 ;  /* 0x200000a7ff5d7230 */ /* 0x100fe40000004100 */
[----:B------:R-:W-:Y:S01]  /*be00*/  FMUL.FTZ R169, R62, R97 ;  /* 0x000000613ea97220 */ /* 0x000fe20000410000 */
[----:B------:R-:W-:Y:S02]  /*be10*/  HADD2.F32 R167, -RZ, R167.H1_H1 ;  /* 0x300000a7ffa77230 */ /* 0x000fe40000004100 */
[----:B------:R-:W-:Y:S01]  /*be20*/  FMUL.FTZ R95, R54, R95 ;  /* 0x0000005f365f7220 */ /* 0x000fe20000410000 */
[----:B------:R-:W-:Y:S01]  /*be30*/  FMUL.FTZ R97, R50, R97 ;  /* 0x0000006132617220 */ /* 0x000fe20000410000 */
[----:B------:R-:W-:Y:S01]  /*be40*/  F2FP.F16.E4M3.UNPACK_B R90, R47 ;  /* 0x0000002fff5a723e */ /* 0x000fe200020006ff */
[----:B------:R-:W-:Y:S01]  /*be50*/  FFMA.FTZ R99, R54, R93, -R99 ;  /* 0x0000005d36637223 */ /* 0x000fe20000010863 */
[----:B------:R-:W-:Y:S01]  /*be60*/  F2FP.F16.E4M3.UNPACK_B R57, R49 ;  /* 0x00000031ff39723e */ /* 0x000fe200020006ff */
[----:B------:R-:W-:Y:S01]  /*be70*/  FFMA.FTZ R54, R88, R93, R95 ;  /* 0x0000005d58367223 */ /* 0x000fe2000001005f */
[----:B------:R-:W-:Y:S01]  /*be80*/  FFMA.FTZ R97, R62, R167, R97 ;  /* 0x000000a73e617223 */ /* 0x000fe20000010061 */
[----:B------:R-:W-:Y:S01]  /*be90*/  F2FP.SATFINITE.E4M3.F32.PACK_AB_MERGE_C R48, R89, R56, R48 ;  /* 0x000000385930723e */ /* 0x000fe20004807030 */
[----:B------:R-:W-:Y:S01]  /*bea0*/  HADD2.F32 R62, -RZ, R59.H0_H0 ;  /* 0x2000003bff3e7230 */ /* 0x000fe20000004100 */
[----:B------:R-:W-:Y:S01]  /*beb0*/  F2FP.F16.E4M3.UNPACK_B R89, R46 ;  /* 0x0000002eff59723e */ /* 0x000fe200020006ff */
[----:B------:R-:W-:Y:S01]  /*bec0*/  HADD2.F32 R93, -RZ, R90.H0_H0 ;  /* 0x2000005aff5d7230 */ /* 0x000fe20000004100 */
[----:B------:R-:W-:Y:S01]  /*bed0*/  F2FP.SATFINITE.E4M3.F32.PACK_AB_MERGE_C R52, R91, R58, R52 ;  /* 0x0000003a5b34723e */ /* 0x000fe20004807034 */
[----:B------:R-:W-:Y:S01]  /*bee0*/  HADD2.F32 R56, -RZ, R57.H0_H0 ;  /* 0x20000039ff387230 */ /* 0x000fe20000004100 */
[----:B------:R-:W-:Y:S01]  /*bef0*/  F2FP.F16.E4M3.UNPACK_B R53, R53.H1 ;  /* 0x00000035ff35723e */ /* 0x000fe200030006ff */
[----:B------:R-:W-:-:S02]  /*bf00*/  HADD2.F32 R88, -RZ, R59.H1_H1 ;  /* 0x3000003bff587230 */ /* 0x000fc40000004100 */
        /* <DEDUP_REMOVED lines=12> */
[----:B------:R-:W-:Y:S02]  /*bfd0*/  HADD2.F32 R62, -RZ, R53.H0_H0 ;  /* 0x20000035ff3e7230 */ /* 0x000fe40000004100 */
[-C--:B------:R-:W-:Y:S01]  /*bfe0*/  FFMA.FTZ R49, R58, R89.reuse, -R91 ;  /* 0x000000593a317223 */ /* 0x080fe2000001085b */
[----:B------:R-:W-:Y:S01]  /*bff0*/  FFMA.FTZ R58, R88, R89, R93 ;  /* 0x00000059583a7223 */ /* 0x000fe2000001005d */
[----:B------:R-:W-:Y:S01]  /*c000*/  F2FP.F16.E4M3.UNPACK_B R46, R46.H1 ;  /* 0x0000002eff2e723e */ /* 0x000fe200030006ff */
[----:B------:R-:W-:Y:S01]  /*c010*/  HADD2.F32 R89, -RZ, R90.H0_H0 ;  /* 0x2000005aff597230 */ /* 0x000fe20000004100 */
[----:B------:R-:W-:Y:S01]  /*c020*/  F2FP.SATFINITE.E4M3.F32.PACK_AB_MERGE_C R92, R175, R92, RZ ;  /* 0x0000005caf5c723e */ /* 0x000fe200048070ff */
[----:B------:R-:W-:-:S02]  /*c030*/  HADD2.F32 R47, -RZ, R59.H0_H0 ;  /* 0x2000003bff2f7230 */ /* 0x000fc40000004100 */
[----:B------:R-:W-:Y:S01]  /*c040*/  FFMA.FTZ R50, R50, R167, -R169 ;  /* 0x000000a732327223 */ /* 0x000fe200000108a9 */
[----:B------:R-:W-:Y:S01]  /*c050*/  HADD2.F32 R88, -RZ, R53.H1_H1 ;  /* 0x30000035ff587230 */ /* 0x000fe20000004100 */
[----:B------:R-:W-:Y:S01]  /*c060*/  F2FP.SATFINITE.E4M3.F32.PACK_AB_MERGE_C R54, R97, R54, R92 ;  /* 0x000000366136723e */ /* 0x000fe2000480705c */
[----:B------:R-:W-:Y:S02]  /*c070*/  HADD2.F32 R53, -RZ, R46.H0_H0 ;  /* 0x2000002eff357230 */ /* 0x000fe40000004100 */
[-C--:B------:R-:W-:Y:S01]  /*c080*/  FMUL.FTZ R92, R62, R89.reuse ;  /* 0x000000593e5c7220 */ /* 0x080fe20000410000 */
[----:B------:R-:W-:Y:S01]  /*c090*/  F2FP.SATFINITE.E4M3.F32.PACK_AB_MERGE_C R94, R173, R94, RZ ;  /* 0x0000005ead5e723e */ /* 0x000fe200048070ff */
[----:B------:R-:W-:Y:S02]  /*c0a0*/  HADD2.F32 R59, -RZ, R59.H1_H1 ;  /* 0x3000003bff3b7230 */ /* 0x000fe40000004100 */
[----:B------:R-:W-:Y:S01]  /*c0b0*/  FMUL.FTZ R91, R47, R89 ;  /* 0x000000592f5b7220 */ /* 0x000fe20000410000 */
[----:B------:R-:W-:Y:S01]  /*c0c0*/  HADD2.F32 R90, -RZ, R90.H1_H1 ;  /* 0x3000005aff5a7230 */ /* 0x000fe20000004100 */
[----:B------:R-:W-:Y:S01]  /*c0d0*/  F2FP.SATFINITE.E4M3.F32.PACK_AB_MERGE_C R50, R50, R99, R94 ;  /* 0x000000633232723e */ /* 0x000fe2000480705e */
[----:B------:R-:W-:-:S02]  /*c0e0*/  HADD2.F32 R89, -RZ, R46.H1_H1 ;  /* 0x3000002eff597230 */ /* 0x000fc40000004100 */
[-C--:B------:R-:W-:Y:S01]  /*c0f0*/  FFMA.FTZ R46, R47, R53.reuse, -R92 ;  /* 0x000000352f2e7223 */ /* 0x080fe2000001085c */
[----:B------:R-:W-:Y:S01]  /*c100*/  FFMA.FTZ R47, R62, R53, R91 ;  /* 0x000000353e2f7223 */ /* 0x000fe2000001005b */
[CC--:B------:R-:W-:Y:S01]  /*c110*/  FMUL.FTZ R94, R88.reuse, R90.reuse ;  /* 0x0000005a585e7220 */ /* 0x0c0fe20000410000 */
[C---:B------:R-:W-:Y:S01]  /*c120*/  FMUL.FTZ R91, R59.reuse, R90 ;  /* 0x0000005a3b5b7220 */ /* 0x040fe20000410000 */
[----:B------:R-:W-:Y:S02]  /*c130*/  F2FP.F16.E4M3.UNPACK_B R62, R55 ;  /* 0x00000037ff3e723e */ /* 0x000fe400020006ff */
[----:B------:R-:W-:Y:S01]  /*c140*/  F2FP.F16.E4M3.UNPACK_B R93, R45 ;  /* 0x0000002dff5d723e */ /* 0x000fe200020006ff */
[----:B------:R-:W-:Y:S01]  /*c150*/  FFMA.FTZ R97, R59, R89, -R94 ;  /* 0x000000593b617223 */ /* 0x000fe2000001085e */
[----:B------:R-:W-:Y:S01]  /*c160*/  F2FP.F16.E4M3.UNPACK_B R53, R51 ;  /* 0x00000033ff35723e */ /* 0x000fe200020006ff */
[----:B------:R-:W-:Y:S01]  /*c170*/  FFMA.FTZ R98, R88, R89, R91 ;  /* 0x0000005958627223 */ /* 0x000fe2000001005b */
        /* <DEDUP_REMOVED lines=31> */
[----:B------:R-:W-:Y:S02]  /*c370*/  HADD2.F32 R45, -RZ, R45.H1_H1 ;  /* 0x3000002dff2d7230 */ /* 0x000fe40000004100 */
[-C--:B------:R-:W-:Y:S01]  /*c380*/  FFMA.FTZ R51, R51, R90.reuse, -R92 ;  /* 0x0000005a33337223 */ /* 0x080fe2000001085c */
[----:B------:R-:W-:Y:S01]  /*c390*/  FFMA.FTZ R88, R88, R90, R55 ;  /* 0x0000005a58587223 */ /* 0x000fe20000010037 */
[----:B------:R-:W-:Y:S01]  /*c3a0*/  FMUL.FTZ R93, R53, R93 ;  /* 0x0000005d355d7220 */ /* 0x000fe20000410000 */
[----:B------:R-:W-:Y:S01]  /*c3b0*/  F2FP.SATFINITE.E4M3.F32.PACK_AB_MERGE_C R46, R97, R46, RZ ;  /* 0x0000002e612e723e */ /* 0x000fe200048070ff */
[-C--:B------:R-:W-:Y:S01]  /*c3c0*/  FFMA.FTZ R53, R53, R45.reuse, -R44 ;  /* 0x0000002d35357223 */ /* 0x080fe2000001082c */
[----:B------:R-:W-:Y:S01]  /*c3d0*/  F2FP.SATFINITE.E4M3.F32.PACK_AB_MERGE_C R51, R51, R170, RZ ;  /* 0x000000aa3333723e */ /* 0x000fe200048070ff */
[----:B------:R-:W-:Y:S01]  /*c3e0*/  FFMA.FTZ R93, R62, R45, R93 ;  /* 0x0000002d3e5d7223 */ /* 0x000fe2000001005d */
[----:B------:R-:W-:-:S02]  /*c3f0*/  F2FP.SATFINITE.E4M3.F32.PACK_AB_MERGE_C R47, R98, R47, RZ ;  /* 0x0000002f622f723e */ /* 0x000fc400048070ff */
[----:B------:R-:W-:Y:S02]  /*c400*/  F2FP.SATFINITE.E4M3.F32.PACK_AB_MERGE_C R88, R88, R95, RZ ;  /* 0x0000005f5858723e */ /* 0x000fe400048070ff */
[----:B------:R-:W-:Y:S02]  /*c410*/  F2FP.SATFINITE.E4M3.F32.PACK_AB_MERGE_C R51, R53, R168, R51 ;  /* 0x000000a83533723e */ /* 0x000fe40004807033 */
[----:B------:R-:W-:Y:S02]  /*c420*/  F2FP.SATFINITE.E4M3.F32.PACK_AB_MERGE_C R49, R49, R56, R46 ;  /* 0x000000383131723e */ /* 0x000fe4000480702e */
[----:B------:R-:W-:Y:S02]  /*c430*/  F2FP.SATFINITE.E4M3.F32.PACK_AB_MERGE_C R53, R58, R57, R47 ;  /* 0x000000393a35723e */ /* 0x000fe4000480702f */
[----:B------:R-:W-:-:S07]  /*c440*/  F2FP.SATFINITE.E4M3.F32.PACK_AB_MERGE_C R55, R93, R96, R88 ;  /* 0x000000605d37723e */ /* 0x000fce0004807058 */
.L_x_3268:
[----:B------:R-:W-:Y:S05]  /*c450*/  BSYNC B2 ;  /* 0x0000000000027941 */ /* 0x000fea0003800000 */
.L_x_3267:
        /* <DEDUP_REMOVED lines=10> */
.L_x_3258:
[----:B------:R-:W-:Y:S05]  /*c500*/  BSYNC B1 ;  /* 0x0000000000017941 */ /* 0x000fea0003800000 */
.L_x_3257:
[----:B----4-:R-:W-:Y:S02]  /*c510*/  VIADD R45, R220, 0x80 ;  /* 0x00000080dc2d7836 */ /* 0x010fe40000000000 */
[-C--:B---3--:R-:W-:Y:S02]  /*c520*/  IMAD R44, R147, R138.reuse, RZ ;  /* 0x0000008a932c7224 */ /* 0x088fe400078e02ff */
[----:B------:R-:W-:-:S04]  /*c530*/  IMAD.WIDE.U32 R140, R45, R138, R140 ;  /* 0x0000008a2d8c7225 */ /* 0x000fc800078e008c */
[----:B------:R-:W-:Y:S01]  /*c540*/  IMAD R57, R45, R139, R44 ;  /* 0x0000008b2d397224 */ /* 0x000fe200078e022c */
[----:B------:R-:W-:Y:S06]  /*c550*/  @P3 BRA `(.L_x_3227) ;  /* 0x0000003000f43947 */ /* 0x000fec0003800000 */
[----:B------:R-:W-:Y:S01]  /*c560*/  ISETP.NE.AND P3, PT, R34, RZ, PT ;  /* 0x000000ff2200720c */ /* 0x000fe20003f65270 */
[----:B------:R-:W-:Y:S01]  /*c570*/  BSSY B1, `(.L_x_3269) ;  /* 0x0000100000017945 */ /* 0x000fe20003800000 */
[----:B------:R-:W-:-:S11]  /*c580*/  IMAD.IADD R57, R141, 0x1, R57 ;  /* 0x000000018d397824 */ /* 0x000fd600078e0239 */
[----:B------:R-:W-:Y:S05]  /*c590*/  @!P3 BRA `(.L_x_3270) ;  /* 0x0000000c00f4b947 */ /* 0x000fea0003800000 */
[----:B------:R-:W-:Y:S01]  /*c5a0*/  SEL R44, R101, R162, !P0 ;  /* 0x000000a2652c7207 */ /* 0x000fe20004000000 */
[----:B------:R-:W-:Y:S01]  /*c5b0*/  BSSY B2, `(.L_x_3271) ;  /* 0x00000f1000027945 */ /* 0x000fe20003800000 */
[----:B0-----:R-:W-:Y:S02]  /*c5c0*/  IADD3 R53, P3, P4, R120, R140, R25 ;  /* 0x0000008c78357210 */ /* 0x001fe40007c7e019 */
        /* <DEDUP_REMOVED lines=11> */
[----:B------:R-:W-:-:S04]  /*c680*/  IMAD R45, R46, 0x2800, R229 ;  /* 0x000028002e2d7824 */ /* 0x000fc800078e02e5 */
[----:B------:R-:W-:Y:S02]  /*c690*/  IMAD.IADD R44, R45, 0x1, R44 ;  /* 0x000000012d2c7824 */ /* 0x000fe400078e022c */
[C---:B------:R-:W-:Y:S02]  /*c6a0*/  IMAD R45, R19.reuse, 0x7800, R137 ;  /* 0x00007800132d7824 */ /* 0x040fe400078e0289 */
[----:B------:R-:W-:-:S03]  /*c6b0*/  IMAD R47, R19, 0x7800, R44 ;  /* 0x00007800132f7824 */ /* 0x000fc600078e022c */
[C---:B------:R-:W-:Y:S01]  /*c6c0*/  IADD3 R45, R18.reuse, R45, RZ ;  /* 0x0000002d122d7210 */ /* 0x040fe20007ffe0ff */
[----:B------:R-:W-:-:S05]  /*c6d0*/  IMAD.IADD R48, R18, 0x1, R47 ;  /* 0x0000000112307824 */ /* 0x000fca00078e022f */
[----:B------:R-:W0:Y:S04]  /*c6e0*/  LDS.128 R44, [R45+0x24200] ;  /* 0x024200002d2c7984 */ /* 0x000e280000000c00 */
[----:B------:R-:W1:Y:S01]  /*c6f0*/  LDS.128 R48, [R48+0x24200] ;  /* 0x0242000030307984 */ /* 0x000e620000000c00 */
[----:B------:R-:W-:Y:S05]  /*c700*/  @P3 BRA `(.L_x_3272) ;  /* 0x0000000c006c3947 */ /* 0x000fea0003800000 */
[----:B------:R-:W-:Y:S01]  /*c710*/  SHF.R.U32.HI R90, RZ, 0x8, R73 ;  /* 0x00000008ff5a7819 */ /* 0x000fe20000011649 */
[----:B0-----:R-:W-:Y:S01]  /*c720*/  IMAD.MOV.U32 R52, RZ, RZ, R45 ;  /* 0x000000ffff347224 */ /* 0x001fe200078e002d */
[--C-:B------:R-:W-:Y:S01]  /*c730*/  SHF.R.U32.HI R91, RZ, 0x18, R73.reuse ;  /* 0x00000018ff5b7819 */ /* 0x100fe20000011649 */
[----:B------:R-:W-:Y:S01]  /*c740*/  IMAD.MOV.U32 R56, RZ, RZ, R46 ;  /* 0x000000ffff387224 */ /* 0x000fe200078e002e */
[----:B------:R-:W-:Y:S01]  /*c750*/  LOP3.LUT R58, R73, 0xff, RZ, 0xc0, !PT ;  /* 0x000000ff493a7812 */ /* 0x000fe200078ec0ff */
[----:B------:R-:W-:Y:S01]  /*c760*/  IMAD.SHL.U32 R45, R90, 0x100, RZ ;  /* 0x000001005a2d7824 */ /* 0x000fe200078e00ff */
[----:B------:R-:W-:Y:S01]  /*c770*/  SHF.R.U32.HI R89, RZ, 0x10, R73 ;  /* 0x00000010ff597819 */ /* 0x000fe20000011649 */
[----:B-1----:R-:W-:Y:S01]  /*c780*/  IMAD.MOV.U32 R62, RZ, RZ, R48 ;  /* 0x000000ffff3e7224 */ /* 0x002fe200078e0030 */
[----:B------:R-:W-:Y:S01]  /*c790*/  SHF.R.U32.HI R73, RZ, 0x8, R85 ;  /* 0x00000008ff497819 */ /* 0x000fe20000011655 */
[----:B------:R-:W-:Y:S01]  /*c7a0*/  IMAD.MOV.U32 R60, RZ, RZ, R44 ;  /* 0x000000ffff3c7224 */ /* 0x000fe200078e002c */
[----:B------:R-:W-:Y:S01]  /*c7b0*/  SHF.R.U32.HI R72, RZ, 0x8, R87 ;  /* 0x00000008ff487819 */ /* 0x000fe20000011657 */
[----:B------:R-:W-:Y:S01]  /*c7c0*/  IMAD.U32 R46, R89, 0x10000, RZ ;  /* 0x00010000592e7824 */ /* 0x000fe200078e00ff */
[----:B------:R-:W-:Y:S01]  /*c7d0*/  PRMT R58, R91, 0x654, R58 ;  /* 0x000006545b3a7816 */ /* 0x000fe2000000003a */
[----:B------:R-:W-:Y:S01]  /*c7e0*/  IMAD.SHL.U32 R48, R73, 0x100, RZ ;  /* 0x0000010049307824 */ /* 0x000fe200078e00ff */
[----:B------:R-:W-:-:S02]  /*c7f0*/  SHF.R.U32.HI R84, RZ, 0x18, R85 ;  /* 0x00000018ff547819 */ /* 0x000fc40000011655 */
[----:B------:R-:W-:Y:S02]  /*c800*/  LOP3.LUT R61, R85, 0xff, RZ, 0xc0, !PT ;  /* 0x000000ff553d7812 */ /* 0x000fe400078ec0ff */
[----:B------:R-:W-:Y:S02]  /*c810*/  SHF.R.U32.HI R74, RZ, 0x18, R87 ;  /* 0x00000018ff4a7819 */ /* 0x000fe40000011657 */
[----:B------:R-:W-:Y:S02]  /*c820*/  LOP3.LUT R63, R87, 0xff, RZ, 0xc0, !PT ;  /* 0x000000ff573f7812 */ /* 0x000fe400078ec0ff */
[--C-:B------:R-:W-:Y:S02]  /*c830*/  SHF.R.U32.HI R88, RZ, 0x18, R75.reuse ;  /* 0x00000018ff587819 */ /* 0x100fe4000001164b */
[----:B------:R-:W-:Y:S02]  /*c840*/  LOP3.LUT R59, R75, 0xff, RZ, 0xc0, !PT ;  /* 0x000000ff4b3b7812 */ /* 0x000fe400078ec0ff */
[----:B------:R-:W-:-:S02]  /*c850*/  SHF.R.U32.HI R86, RZ, 0x8, R75 ;  /* 0x00000008ff567819 */ /* 0x000fc4000001164b */
[----:B------:R-:W-:Y:S01]  /*c860*/  LOP3.LUT R45, R58, 0xff00, R45, 0xf8, !PT ;  /* 0x0000ff003a2d7812 */ /* 0x000fe200078ef82d */
[----:B------:R-:W-:Y:S01]  /*c870*/  IMAD.SHL.U32 R58, R72, 0x100, RZ ;  /* 0x00000100483a7824 */ /* 0x000fe200078e00ff */
[----:B------:R-:W-:Y:S02]  /*c880*/  SHF.R.U32.HI R75, RZ, 0x10, R75 ;  /* 0x00000010ff4b7819 */ /* 0x000fe4000001164b */
[----:B------:R-:W-:Y:S02]  /*c890*/  PRMT R61, R84, 0x654, R61 ;  /* 0x00000654543d7816 */ /* 0x000fe4000000003d */
[----:B------:R-:W-:Y:S02]  /*c8a0*/  PRMT R63, R74, 0x654, R63 ;  /* 0x000006544a3f7816 */ /* 0x000fe4000000003f */
[----:B------:R-:W-:Y:S02]  /*c8b0*/  PRMT R59, R88, 0x654, R59 ;  /* 0x00000654583b7816 */ /* 0x000fe4000000003b */
[----:B------:R-:W-:-:S02]  /*c8c0*/  SHF.L.U32 R44, R86, 0x8, RZ ;  /* 0x00000008562c7819 */ /* 0x000fc400000006ff */
[----:B------:R-:W-:Y:S01]  /*c8d0*/  LOP3.LUT R46, R45, 0xff0000, R46, 0xf8, !PT ;  /* 0x00ff00002d2e7812 */ /* 0x000fe200078ef82e */
[----:B------:R-:W-:Y:S01]  /*c8e0*/  IMAD.U32 R45, R75, 0x10000, RZ ;  /* 0x000100004b2d7824 */ /* 0x000fe200078e00ff */
[----:B------:R-:W-:Y:S02]  /*c8f0*/  LOP3.LUT R48, R61, 0xff00, R48, 0xf8, !PT ;  /* 0x0000ff003d307812 */ /* 0x000fe400078ef830 */
[----:B------:R-:W-:Y:S02]  /*c900*/  LOP3.LUT R74, R63, 0xff00, R58, 0xf8, !PT ;  /* 0x0000ff003f4a7812 */ /* 0x000fe400078ef83a */
[----:B------:R-:W-:Y:S02]  /*c910*/  LOP3.LUT R44, R59, 0xff00, R44, 0xf8, !PT ;  /* 0x0000ff003b2c7812 */ /* 0x000fe400078ef82c */
[----:B------:R-:W-:Y:S02]  /*c920*/  F2FP.F16.E4M3.UNPACK_B R75, R166.H1 ;  /* 0x000000a6ff4b723e */ /* 0x000fe400030006ff */
[----:B------:R-:W-:-:S02]  /*c930*/  F2FP.F16.E4M3.UNPACK_B R63, R62.H1 ;  /* 0x0000003eff3f723e */ /* 0x000fc400030006ff */
[----:B------:R-:W-:Y:S02]  /*c940*/  F2FP.F16.E4M3.UNPACK_B R61, R60.H1 ;  /* 0x0000003cff3d723e */ /* 0x000fe400030006ff */
[----:B------:R-:W-:Y:S01]  /*c950*/  SHF.R.U32.HI R87, RZ, 0x10, R87 ;  /* 0x00000010ff577819 */ /* 0x000fe20000011657 */
[----:B------:R-:W-:Y:S01]  /*c960*/  HADD2.F32 R59, -RZ, R63.H0_H0 ;  /* 0x2000003fff3b7230 */ /* 0x000fe20000004100 */
[----:B------:R-:W-:Y:S01]  /*c970*/  LOP3.LUT R44, R44, 0xff0000, R45, 0xf8, !PT ;  /* 0x00ff00002c2c7812 */ /* 0x000fe200078ef82d */
[----:B------:R-:W-:Y:S01]  /*c980*/  HADD2.F32 R45, -RZ, R75.H0_H0 ;  /* 0x2000004bff2d7230 */ /* 0x000fe20000004100 */
[----:B------:R-:W-:Y:S01]  /*c990*/  F2FP.F16.E4M3.UNPACK_B R72, R164.H1 ;  /* 0x000000a4ff48723e */ /* 0x000fe200030006ff */
[----:B------:R-:W-:Y:S01]  /*c9a0*/  HADD2.F32 R58, -RZ, R61.H0_H0 ;  /* 0x2000003dff3a7230 */ /* 0x000fe20000004100 */
[----:B------:R-:W-:Y:S01]  /*c9b0*/  SHF.R.U32.HI R85, RZ, 0x10, R85 ;  /* 0x00000010ff557819 */ /* 0x000fe20000011655 */
[----:B------:R-:W-:Y:S02]  /*c9c0*/  IMAD.U32 R87, R87, 0x10000, RZ ;  /* 0x0001000057577824 */ /* 0x000fe400078e00ff */
[----:B------:R-:W-:Y:S01]  /*c9d0*/  FMUL.FTZ R89, R59, R45 ;  /* 0x0000002d3b597220 */ /* 0x000fe20000410000 */
[----:B------:R-:W-:-:S02]  /*c9e0*/  HADD2.F32 R73, -RZ, R72.H0_H0 ;  /* 0x20000048ff497230 */ /* 0x000fc40000004100 */
[----:B------:R-:W-:Y:S01]  /*c9f0*/  FMUL.FTZ R84, R58, R45 ;  /* 0x0000002d3a547220 */ /* 0x000fe20000410000 */
[----:B------:R-:W-:Y:S01]  /*ca00*/  HADD2.F32 R61, -RZ, R61.H1_H1 ;  /* 0x3000003dff3d7230 */ /* 0x000fe20000004100 */
[----:B------:R-:W-:Y:S01]  /*ca10*/  LOP3.LUT R45, R74, 0xff0000, R87, 0xf8, !PT ;  /* 0x00ff00004a2d7812 */ /* 0x000fe200078ef857 */
[----:B------:R-:W-:Y:S02]  /*ca20*/  HADD2.F32 R74, -RZ, R72.H1_H1 ;  /* 0x30000048ff4a7230 */ /* 0x000fe40000004100 */
[-C--:B------:R-:W-:Y:S01]  /*ca30*/  FFMA.FTZ R58, R58, R73.reuse, -R89 ;  /* 0x000000493a3a7223 */ /* 0x080fe20000010859 */
[----:B------:R-:W-:Y:S01]  /*ca40*/  FFMA.FTZ R59, R59, R73, R84 ;  /* 0x000000493b3b7223 */ /* 0x000fe20000010054 */
[----:B------:R-:W-:Y:S01]  /*ca50*/  HADD2.F32 R72, -RZ, R75.H1_H1 ;  /* 0x3000004bff487230 */ /* 0x000fe20000004100 */
[----:B------:R-:W-:Y:S01]  /*ca60*/  F2FP.F16.E4M3.UNPACK_B R166, R166 ;  /* 0x000000a6ffa6723e */ /* 0x000fe200020006ff */
[----:B------:R-:W-:Y:S01]  /*ca70*/  HADD2.F32 R73, -RZ, R63.H1_H1 ;  /* 0x3000003fff497230 */ /* 0x000fe20000004100 */
[----:B------:R-:W-:Y:S01]  /*ca80*/  F2FP.F16.E4M3.UNPACK_B R63, R62 ;  /* 0x0000003eff3f723e */ /* 0x000fe200020006ff */
[----:B------:R-:W-:Y:S01]  /*ca90*/  IMAD.U32 R85, R85, 0x10000, RZ ;  /* 0x0001000055557824 */ /* 0x000fe200078e00ff */
[----:B------:R-:W-:Y:S01]  /*caa0*/  F2FP.F16.E4M3.UNPACK_B R60, R60 ;  /* 0x0000003cff3c723e */ /* 0x000fe200020006ff */
[-C--:B------:R-:W-:Y:S01]  /*cab0*/  FMUL.FTZ R86, R61, R72.reuse ;  /* 0x000000483d567220 */ /* 0x080fe20000410000 */
[----:B------:R-:W-:Y:S01]  /*cac0*/  FMUL.FTZ R84, R73, R72 ;  /* 0x0000004849547220 */ /* 0x000fe20000410000 */
[----:B------:R-:W-:Y:S01]  /*cad0*/  F2FP.F16.E4M3.UNPACK_B R164, R164 ;  /* 0x000000a4ffa4723e */ /* 0x000fe200020006ff */
[----:B------:R-:W-:Y:S01]  /*cae0*/  HADD2.F32 R75, -RZ, R166.H0_H0 ;  /* 0x200000a6ff4b7230 */ /* 0x000fe20000004100 */
[----:B------:R-:W-:Y:S01]  /*caf0*/  LOP3.LUT R48, R48, 0xff0000, R85, 0xf8, !PT ;  /* 0x00ff000030307812 */ /* 0x000fe200078ef855 */
[----:B------:R-:W-:-:S02]  /*cb00*/  HADD2.F32 R72, -RZ, R63.H0_H0 ;  /* 0x2000003fff487230 */ /* 0x000fc40000004100 */
[-C--:B------:R-:W-:Y:S01]  /*cb10*/  FFMA.FTZ R88, R73, R74.reuse, R86 ;  /* 0x0000004a49587223 */ /* 0x080fe20000010056 */
[----:B------:R-:W-:Y:S02]  /*cb20*/  HADD2.F32 R62, -RZ, R60.H0_H0 ;  /* 0x2000003cff3e7230 */ /* 0x000fe40000004100 */
[----:B------:R-:W-:Y:S01]  /*cb30*/  FFMA.FTZ R61, R61, R74, -R84 ;  /* 0x0000004a3d3d7223 */ /* 0x000fe20000010854 */
        /* <DEDUP_REMOVED lines=15> */
[--C-:B------:R-:W-:Y:S01]  /*cc30*/  HADD2.F32 R75, -RZ, R62.reuse.H0_H0 ;  /* 0x2000003eff4b7230 */ /* 0x100fe20000004100 */
[----:B------:R-:W-:Y:S01]  /*cc40*/  F2FP.F16.E4M3.UNPACK_B R74, R163.H1 ;  /* 0x000000a3ff4a723e */ /* 0x000fe200030006ff */
[----:B------:R-:W-:-:S02]  /*cc50*/  HADD2.F32 R85, -RZ, R62.H1_H1 ;  /* 0x3000003eff557230 */ /* 0x000fc40000004100 */
[----:B------:R-:W-:Y:S01]  /*cc60*/  FFMA.FTZ R89, R63, R164, R166 ;  /* 0x000000a43f597223 */ /* 0x000fe200000100a6 */
[----:B------:R-:W-:Y:S01]  /*cc70*/  HADD2.F32 R73, -RZ, R72.H0_H0 ;  /* 0x20000048ff497230 */ /* 0x000fe20000004100 */
[----:B------:R-:W-:Y:S01]  /*cc80*/  F2FP.F16.E4M3.UNPACK_B R165, R165 ;  /* 0x000000a5ffa5723e */ /* 0x000fe200020006ff */
[----:B------:R-:W-:Y:S01]  /*cc90*/  HADD2.F32 R62, -RZ, R60.H0_H0 ;  /* 0x2000003cff3e7230 */ /* 0x000fe20000004100 */
[----:B------:R-:W-:Y:S01]  /*cca0*/  F2FP.F16.E4M3.UNPACK_B R56, R56 ;  /* 0x00000038ff38723e */ /* 0x000fe200020006ff */
[----:B------:R-:W-:Y:S02]  /*ccb0*/  HADD2.F32 R72, -RZ, R72.H1_H1 ;  /* 0x30000048ff487230 */ /* 0x000fe40000004100 */
[-C--:B------:R-:W-:Y:S01]  /*ccc0*/  FMUL.FTZ R91, R73, R75.reuse ;  /* 0x0000004b495b7220 */ /* 0x080fe20000410000 */
[----:B------:R-:W-:Y:S02]  /*ccd0*/  HADD2.F32 R60, -RZ, R60.H1_H1 ;  /* 0x3000003cff3c7230 */ /* 0x000fe40000004100 */
[----:B------:R-:W-:Y:S01]  /*cce0*/  FMUL.FTZ R90, R62, R75 ;  /* 0x0000004b3e5a7220 */ /* 0x000fe20000410000 */
[----:B------:R-:W-:-:S02]  /*ccf0*/  HADD2.F32 R75, -RZ, R74.H1_H1 ;  /* 0x3000004aff4b7230 */ /* 0x000fc40000004100 */
[-C--:B------:R-:W-:Y:S01]  /*cd00*/  FMUL.FTZ R93, R72, R85.reuse ;  /* 0x00000055485d7220 */ /* 0x080fe20000410000 */
[----:B------:R-:W-:Y:S02]  /*cd10*/  HADD2.F32 R63, -RZ, R74.H0_H0 ;  /* 0x2000004aff3f7230 */ /* 0x000fe40000004100 */
[C---:B------:R-:W-:Y:S01]  /*cd20*/  FMUL.FTZ R85, R60.reuse, R85 ;  /* 0x000000553c557220 */ /* 0x040fe20000410000 */
[----:B------:R-:W-:Y:S01]  /*cd30*/  F2FP.F16.E4M3.UNPACK_B R163, R163 ;  /* 0x000000a3ffa3723e */ /* 0x000fe200020006ff */
[----:B------:R-:W-:Y:S01]  /*cd40*/  FFMA.FTZ R74, R60, R75, -R93 ;  /* 0x0000004b3c4a7223 */ /* 0x000fe2000001085d */
[----:B------:R-:W-:Y:S01]  /*cd50*/  F2FP.F16.E4M3.UNPACK_B R60, R50 ;  /* 0x00000032ff3c723e */ /* 0x000fe200020006ff */
[-C--:B------:R-:W-:Y:S01]  /*cd60*/  FFMA.FTZ R91, R62, R63.reuse, -R91 ;  /* 0x0000003f3e5b7223 */ /* 0x080fe2000001085b */
[----:B------:R-:W-:Y:S01]  /*cd70*/  FFMA.FTZ R90, R73, R63, R90 ;  /* 0x0000003f495a7223 */ /* 0x000fe2000001005a */
[--C-:B------:R-:W-:Y:S02]  /*cd80*/  HADD2.F32 R73, -RZ, R165.reuse.H0_H0 ;  /* 0x200000a5ff497230 */ /* 0x100fe40000004100 */
[----:B------:R-:W-:Y:S01]  /*cd90*/  FFMA.FTZ R93, R72, R75, R85 ;  /* 0x0000004b485d7223 */ /* 0x000fe20000010055 */
        /* <DEDUP_REMOVED lines=8> */
[--C-:B------:R-:W-:Y:S01]  /*ce20*/  HADD2.F32 R63, -RZ, R163.reuse.H0_H0 ;  /* 0x200000a3ff3f7230 */ /* 0x100fe20000004100 */
        /* <DEDUP_REMOVED lines=11> */
[----:B------:R-:W-:Y:S01]  /*cee0*/  F2FP.SATFINITE.E4M3.F32.PACK_AB_MERGE_C R56, R74, R91, RZ ;  /* 0x0000005b4a38723e */ /* 0x000fe200048070ff */
[--C-:B------:R-:W-:Y:S01]  /*cef0*/  HADD2.F32 R63, -RZ, R62.reuse.H0_H0 ;  /* 0x2000003eff3f7230 */ /* 0x100fe20000004100 */
[----:B------:R-:W-:Y:S01]  /*cf00*/  F2FP.SATFINITE.E4M3.F32.PACK_AB_MERGE_C R59, R87, R84, R58 ;  /* 0x00000054573b723e */ /* 0x000fe2000480703a */
[----:B------:R-:W-:Y:S01]  /*cf10*/  HADD2.F32 R84, -RZ, R75.H0_H0 ;  /* 0x2000004bff547230 */ /* 0x000fe20000004100 */
[----:B------:R-:W-:Y:S01]  /*cf20*/  F2FP.F16.E4M3.UNPACK_B R73, R46 ;  /* 0x0000002eff49723e */ /* 0x000fe200020006ff */
[----:B------:R-:W-:Y:S01]  /*cf30*/  HADD2.F32 R60, -RZ, R61.H0_H0 ;  /* 0x2000003dff3c7230 */ /* 0x000fe20000004100 */
[----:B------:R-:W-:Y:S01]  /*cf40*/  F2FP.SATFINITE.E4M3.F32.PACK_AB_MERGE_C R90, R93, R90, RZ ;  /* 0x0000005a5d5a723e */ /* 0x000fe200048070ff */
[----:B------:R-:W-:Y:S01]  /*cf50*/  HADD2.F32 R75, -RZ, R75.H1_H1 ;  /* 0x3000004bff4b7230 */ /* 0x000fe20000004100 */
        /* <DEDUP_REMOVED lines=10> */
[-C--:B------:R-:W-:Y:S01]  /*d000*/  FMUL.FTZ R85, R72, R75.reuse ;  /* 0x0000004b48557220 */ /* 0x080fe20000410000 */
[C---:B------:R-:W-:Y:S01]  /*d010*/  FMUL.FTZ R75, R62.reuse, R75 ;  /* 0x0000004b3e4b7220 */ /* 0x040fe20000410000 */
[----:B------:R-:W-:Y:S02]  /*d020*/  F2FP.F16.E4M3.UNPACK_B R63, R49.H1 ;  /* 0x00000031ff3f723e */ /* 0x000fe400030006ff */
[----:B------:R-:W-:Y:S01]  /*d030*/  F2FP.F16.E4M3.UNPACK_B R52, R52.H1 ;  /* 0x00000034ff34723e */ /* 0x000fe200030006ff */
[-C--:B------:R-:W-:Y:S01]  /*d040*/  FFMA.FTZ R49, R62, R73.reuse, -R85 ;  /* 0x000000493e317223 */ /* 0x080fe20000010855 */
[----:B------:R-:W-:Y:S01]  /*d050*/  F2FP.F16.E4M3.UNPACK_B R74, R48.H1 ;  /* 0x00000030ff4a723e */ /* 0x000fe200030006ff */
[----:B------:R-:W-:Y:S01]  /*d060*/  FFMA.FTZ R48, R72, R73, R75 ;  /* 0x0000004948307223 */ /* 0x000fe2000001004b */
[--C-:B------:R-:W-:Y:S01]  /*d070*/  HADD2.F32 R72, -RZ, R63.reuse.H0_H0 ;  /* 0x2000003fff487230 */ /* 0x100fe20000004100 */
[----:B------:R-:W-:Y:S01]  /*d080*/  F2FP.F16.E4M3.UNPACK_B R46, R46.H1 ;  /* 0x0000002eff2e723e */ /* 0x000fe200030006ff */
[----:B------:R-:W-:Y:S01]  /*d090*/  HADD2.F32 R62, -RZ, R52.H0_H0 ;  /* 0x20000034ff3e7230 */ /* 0x000fe20000004100 */
[----:B------:R-:W-:Y:S01]  /*d0a0*/  F2FP.SATFINITE.E4M3.F32.PACK_AB_MERGE_C R58, R89, R86, R88 ;  /* 0x00000056593a723e */ /* 0x000fe20004807058 */
[----:B------:R-:W-:-:S02]  /*d0b0*/  HADD2.F32 R63, -RZ, R63.H1_H1 ;  /* 0x3000003fff3f7230 */ /* 0x000fc40000004100 */
[--C-:B------:R-:W-:Y:S02]  /*d0c0*/  HADD2.F32 R84, -RZ, R74.reuse.H1_H1 ;  /* 0x3000004aff547230 */ /* 0x100fe40000004100 */
[----:B------:R-:W-:Y:S02]  /*d0d0*/  HADD2.F32 R75, -RZ, R74.H0_H0 ;  /* 0x2000004aff4b7230 */ /* 0x000fe40000004100 */
[----:B------:R-:W-:Y:S02]  /*d0e0*/  HADD2.F32 R52, -RZ, R52.H1_H1 ;  /* 0x30000034ff347230 */ /* 0x000fe40000004100 */
[----:B------:R-:W-:Y:S01]  /*d0f0*/  FMUL.FTZ R87, R63, R84 ;  /* 0x000000543f577220 */ /* 0x000fe20000410000 */
[--C-:B------:R-:W-:Y:S02]  /*d100*/  HADD2.F32 R73, -RZ, R46.reuse.H0_H0 ;  /* 0x2000002eff497230 */ /* 0x100fe40000004100 */
[----:B------:R-:W-:Y:S01]  /*d110*/  FMUL.FTZ R85, R72, R75 ;  /* 0x0000004b48557220 */ /* 0x000fe20000410000 */
[----:B------:R-:W-:-:S02]  /*d120*/  HADD2.F32 R74, -RZ, R46.H1_H1 ;  /* 0x3000002eff4a7230 */ /* 0x000fc40000004100 */
[----:B------:R-:W-:Y:S01]  /*d130*/  FMUL.FTZ R84, R52, R84 ;  /* 0x0000005434547220 */ /* 0x000fe20000410000 */
[C---:B------:R-:W-:Y:S01]  /*d140*/  FMUL.FTZ R75, R62.reuse, R75 ;  /* 0x0000004b3e4b7220 */ /* 0x040fe20000410000 */
[----:B------:R-:W-:Y:S01]  /*d150*/  FFMA.FTZ R88, R62, R73, -R85 ;  /* 0x000000493e587223 */ /* 0x000fe20000010855 */
[----:B------:R-:W-:Y:S01]  /*d160*/  F2FP.F16.E4M3.UNPACK_B R85, R45.H1 ;  /* 0x0000002dff55723e */ /* 0x000fe200030006ff */
[-C--:B------:R-:W-:Y:S01]  /*d170*/  FFMA.FTZ R90, R63, R74.reuse, R84 ;  /* 0x0000004a3f5a7223 */ /* 0x080fe20000010054 */
[----:B------:R-:W-:Y:S01]  /*d180*/  F2FP.F16.E4M3.UNPACK_B R63, R51.H1 ;  /* 0x00000033ff3f723e */ /* 0x000fe200030006ff */
[----:B------:R-:W-:Y:S01]  /*d190*/  FFMA.FTZ R89, R72, R73, R75 ;  /* 0x0000004948597223 */ /* 0x000fe2000001004b */
[----:B------:R-:W-:Y:S01]  /*d1a0*/  F2FP.F16.E4M3.UNPACK_B R46, R47 ;  /* 0x0000002fff2e723e */ /* 0x000fe200020006ff */
[----:B------:R-:W-:Y:S01]  /*d1b0*/  FFMA.FTZ R91, R52, R74, -R87 ;  /* 0x0000004a345b7223 */ /* 0x000fe20000010857 */
[----:B------:R-:W-:Y:S01]  /*d1c0*/  F2FP.F16.E4M3.UNPACK_B R84, R45 ;  /* 0x0000002dff54723e */ /* 0x000fe200020006ff */
[----:B------:R-:W-:Y:S01]  /*d1d0*/  HADD2.F32 R87, -RZ, R85.H0_H0 ;  /* 0x20000055ff577230 */ /* 0x000fe20000004100 */
[----:B------:R-:W-:Y:S01]  /*d1e0*/  F2FP.F16.E4M3.UNPACK_B R62, R51 ;  /* 0x00000033ff3e723e */ /* 0x000fe200020006ff */
        /* <DEDUP_REMOVED lines=17> */
[-C--:B------:R-:W-:Y:S01]  /*d300*/  FFMA.FTZ R92, R51, R74.reuse, -R92 ;  /* 0x0000004a335c7223 */ /* 0x080fe2000001085c */
[----:B------:R-:W-:Y:S02]  /*d310*/  HADD2.F32 R47, -RZ, R47.H1_H1 ;  /* 0x3000002fff2f7230 */ /* 0x000fe40000004100 */
[----:B------:R-:W-:Y:S01]  /*d320*/  FFMA.FTZ R93, R72, R74, R93 ;  /* 0x0000004a485d7223 */ /* 0x000fe2000001005d */
[----:B------:R-:W-:Y:S01]  /*d330*/  FFMA.FTZ R87, R44, R75, R87 ;  /* 0x0000004b2c577223 */ /* 0x000fe20000010057 */
[----:B------:R-:W-:Y:S02]  /*d340*/  HADD2.F32 R62, -RZ, R62.H1_H1 ;  /* 0x3000003eff3e7230 */ /* 0x000fe40000004100 */
[----:B------:R-:W-:Y:S01]  /*d350*/  FMUL.FTZ R72, R63, R52 ;  /* 0x000000343f487220 */ /* 0x000fe20000410000 */
[----:B------:R-:W-:-:S02]  /*d360*/  HADD2.F32 R51, -RZ, R84.H1_H1 ;  /* 0x30000054ff337230 */ /* 0x000fc40000004100 */
[----:B------:R-:W-:Y:S01]  /*d370*/  FMUL.FTZ R52, R47, R52 ;  /* 0x000000342f347220 */ /* 0x000fe20000410000 */
[----:B------:R-:W-:Y:S01]  /*d380*/  HADD2.F32 R46, -RZ, R46.H1_H1 ;  /* 0x3000002eff2e7230 */ /* 0x000fe20000004100 */
[----:B------:R-:W-:Y:S01]  /*d390*/  F2FP.SATFINITE.E4M3.F32.PACK_AB_MERGE_C R88, R91, R88, RZ ;  /* 0x000000585b58723e */ /* 0x000fe200048070ff */
        /* <DEDUP_REMOVED lines=15> */
[----:B------:R-:W-:Y:S02]  /*d490*/  F2FP.SATFINITE.E4M3.F32.PACK_AB_MERGE_C R47, R73, R92, R72 ;  /* 0x0000005c492f723e */ /* 0x000fe40004807048 */
[----:B------:R-:W-:Y:S02]  /*d4a0*/  F2FP.SATFINITE.E4M3.F32.PACK_AB_MERGE_C R51, R62, R93, R52 ;  /* 0x0000005d3e33723e */ /* 0x000fe40004807034 */
[----:B------:R-:W-:-:S07]  /*d4b0*/  MOV R44, R59 ;  /* 0x0000003b002c7202 */ /* 0x000fce0000000f00 */
.L_x_3272:
[----:B------:R-:W-:Y:S05]  /*d4c0*/  BSYNC B2 ;  /* 0x0000000000027941 */ /* 0x000fea0003800000 */
.L_x_3271:
        /* <DEDUP_REMOVED lines=10> */
.L_x_3270:
[----:B------:R-:W-:Y:S05]  /*d570*/  BSYNC B1 ;  /* 0x0000000000017941 */ /* 0x000fea0003800000 */
.L_x_3269:
[----:B------:R-:W-:Y:S01]  /*d580*/  ISETP.NE.AND P3, PT, R35, RZ, PT ;  /* 0x000000ff2300720c */ /* 0x000fe20003f65270 */
[----:B------:R-:W-:-:S12]  /*d590*/  BSSY B1, `(.L_x_3273) ;  /* 0x0000100000017945 */ /* 0x000fd80003800000 */
[----:B------:R-:W-:Y:S05]  /*d5a0*/  @!P3 BRA `(.L_x_3274) ;  /* 0x0000000c00f8b947 */ /* 0x000fea0003800000 */
[----:B---3--:R-:W-:Y:S01]  /*d5b0*/  SEL R44, R101, R162, !P1 ;  /* 0x000000a2652c7207 */ /* 0x008fe20004800000 */
        /* <DEDUP_REMOVED lines=22> */
[--C-:B------:R-:W-:Y:S01]  /*d720*/  SHF.R.U32.HI R84, RZ, 0x8, R69.reuse ;  /* 0x00000008ff547819 */ /* 0x100fe20000011645 */
[----:B0-----:R-:W-:Y:S01]  /*d730*/  IMAD.MOV.U32 R60, RZ, RZ, R44 ;  /* 0x000000ffff3c7224 */ /* 0x001fe200078e002c */
[----:B------:R-:W-:Y:S01]  /*d740*/  LOP3.LUT R58, R69, 0xff, RZ, 0xc0, !PT ;  /* 0x000000ff453a7812 */ /* 0x000fe200078ec0ff */
[----:B------:R-:W-:Y:S01]  /*d750*/  IMAD.MOV.U32 R52, RZ, RZ, R46 ;  /* 0x000000ffff347224 */ /* 0x000fe200078e002e */
[----:B------:R-:W-:Y:S01]  /*d760*/  SHF.R.U32.HI R59, RZ, 0x18, R69 ;  /* 0x00000018ff3b7819 */ /* 0x000fe20000011645 */
[----:B------:R-:W-:Y:S01]  /*d770*/  IMAD.SHL.U32 R44, R84, 0x100, RZ ;  /* 0x00000100542c7824 */ /* 0x000fe200078e00ff */
[----:B------:R-:W-:Y:S01]  /*d780*/  SHF.R.U32.HI R72, RZ, 0x8, R81 ;  /* 0x00000008ff487819 */ /* 0x000fe20000011651 */
[----:B-1----:R-:W-:Y:S01]  /*d790*/  IMAD.MOV.U32 R63, RZ, RZ, R48 ;  /* 0x000000ffff3f7224 */ /* 0x002fe200078e0030 */
[--C-:B------:R-:W-:Y:S01]  /*d7a0*/  SHF.R.U32.HI R82, RZ, 0x10, R71.reuse ;  /* 0x00000010ff527819 */ /* 0x100fe20000011647 */
[----:B------:R-:W-:Y:S01]  /*d7b0*/  IMAD.MOV.U32 R56, RZ, RZ, R50 ;  /* 0x000000ffff387224 */ /* 0x000fe200078e0032 */
[----:B------:R-:W-:Y:S01]  /*d7c0*/  SHF.R.U32.HI R73, RZ, 0x8, R71 ;  /* 0x00000008ff497819 */ /* 0x000fe20000011647 */
[----:B------:R-:W-:Y:S01]  /*d7d0*/  IMAD.SHL.U32 R46, R72, 0x100, RZ ;  /* 0x00000100482e7824 */ /* 0x000fe200078e00ff */
[----:B------:R-:W-:-:S02]  /*d7e0*/  LOP3.LUT R61, R71, 0xff, RZ, 0xc0, !PT ;  /* 0x000000ff473d7812 */ /* 0x000fc400078ec0ff */
[----:B------:R-:W-:Y:S02]  /*d7f0*/  SHF.R.U32.HI R80, RZ, 0x18, R71 ;  /* 0x00000018ff507819 */ /* 0x000fe40000011647 */
[----:B------:R-:W-:Y:S02]  /*d800*/  PRMT R59, R59, 0x654, R58 ;  /* 0x000006543b3b7816 */ /* 0x000fe4000000003a */
[----:B------:R-:W-:Y:S02]  /*d810*/  LOP3.LUT R62, R81, 0xff, RZ, 0xc0, !PT ;  /* 0x000000ff513e7812 */ /* 0x000fe400078ec0ff */
[----:B------:R-:W-:Y:S02]  /*d820*/  SHF.R.U32.HI R71, RZ, 0x18, R81 ;  /* 0x00000018ff477819 */ /* 0x000fe40000011651 */
[----:B------:R-:W-:Y:S02]  /*d830*/  SHF.R.U32.HI R85, RZ, 0x10, R69 ;  /* 0x00000010ff557819 */ /* 0x000fe40000011645 */
[----:B------:R-:W-:-:S02]  /*d840*/  SHF.R.U32.HI R69, RZ, 0x8, R83 ;  /* 0x00000008ff457819 */ /* 0x000fc40000011653 */
[----:B------:R-:W-:Y:S01]  /*d850*/  LOP3.LUT R59, R59, 0xff00, R44, 0xf8, !PT ;  /* 0x0000ff003b3b7812 */ /* 0x000fe200078ef82c */
[----:B------:R-:W-:Y:S01]  /*d860*/  IMAD.U32 R48, R85, 0x10000, RZ ;  /* 0x0001000055307824 */ /* 0x000fe200078e00ff */
[----:B------:R-:W-:Y:S01]  /*d870*/  LOP3.LUT R68, R83, 0xff, RZ, 0xc0, !PT ;  /* 0x000000ff53447812 */ /* 0x000fe200078ec0ff */
[----:B------:R-:W-:Y:S01]  /*d880*/  IMAD.SHL.U32 R50, R69, 0x100, RZ ;  /* 0x0000010045327824 */ /* 0x000fe200078e00ff */
[----:B------:R-:W-:Y:S02]  /*d890*/  SHF.R.U32.HI R75, RZ, 0x18, R83 ;  /* 0x00000018ff4b7819 */ /* 0x000fe40000011653 */
[----:B------:R-:W-:Y:S02]  /*d8a0*/  PRMT R61, R80, 0x654, R61 ;  /* 0x00000654503d7816 */ /* 0x000fe4000000003d */
[----:B------:R-:W-:Y:S02]  /*d8b0*/  PRMT R71, R71, 0x654, R62 ;  /* 0x0000065447477816 */ /* 0x000fe4000000003e */
[----:B------:R-:W-:-:S02]  /*d8c0*/  SHF.L.U32 R44, R73, 0x8, RZ ;  /* 0x00000008492c7819 */ /* 0x000fc400000006ff */
[----:B------:R-:W-:Y:S02]  /*d8d0*/  PRMT R75, R75, 0x654, R68 ;  /* 0x000006544b4b7816 */ /* 0x000fe40000000044 */
[----:B------:R-:W-:Y:S01]  /*d8e0*/  LOP3.LUT R69, R61, 0xff00, R44, 0xf8, !PT ;  /* 0x0000ff003d457812 */ /* 0x000fe200078ef82c */
[----:B------:R-:W-:Y:S01]  /*d8f0*/  IMAD.U32 R44, R82, 0x10000, RZ ;  /* 0x00010000522c7824 */ /* 0x000fe200078e00ff */
[----:B------:R-:W-:Y:S02]  /*d900*/  LOP3.LUT R73, R71, 0xff00, R46, 0xf8, !PT ;  /* 0x0000ff0047497812 */ /* 0x000fe400078ef82e */
[----:B------:R-:W-:Y:S02]  /*d910*/  F2FP.F16.E4M3.UNPACK_B R71, R161.H1 ;  /* 0x000000a1ff47723e */ /* 0x000fe400030006ff */
[----:B------:R-:W-:Y:S02]  /*d920*/  F2FP.F16.E4M3.UNPACK_B R68, R63.H1 ;  /* 0x0000003fff44723e */ /* 0x000fe400030006ff */
[----:B------:R-:W-:Y:S01]  /*d930*/  F2FP.F16.E4M3.UNPACK_B R61, R60.H1 ;  /* 0x0000003cff3d723e */ /* 0x000fe200030006ff */
[----:B------:R-:W-:Y:S01]  /*d940*/  HADD2.F32 R46, -RZ, R71.H0_H0 ;  /* 0x20000047ff2e7230 */ /* 0x000fe20000004100 */
[----:B------:R-:W-:-:S02]  /*d950*/  SHF.R.U32.HI R70, RZ, 0x10, R83 ;  /* 0x00000010ff467819 */ /* 0x000fc40000011653 */
[----:B------:R-:W-:Y:S01]  /*d960*/  LOP3.LUT R48, R59, 0xff0000, R48, 0xf8, !PT ;  /* 0x00ff00003b307812 */ /* 0x000fe200078ef830 */
[----:B------:R-:W-:Y:S01]  /*d970*/  HADD2.F32 R59, -RZ, R68.H0_H0 ;  /* 0x20000044ff3b7230 */ /* 0x000fe20000004100 */
[----:B------:R-:W-:Y:S01]  /*d980*/  F2FP.F16.E4M3.UNPACK_B R62, R159.H1 ;  /* 0x0000009fff3e723e */ /* 0x000fe200030006ff */
[----:B------:R-:W-:Y:S01]  /*d990*/  HADD2.F32 R58, -RZ, R61.H0_H0 ;  /* 0x2000003dff3a7230 */ /* 0x000fe20000004100 */
[----:B------:R-:W-:Y:S01]  /*d9a0*/  LOP3.LUT R44, R69, 0xff0000, R44, 0xf8, !PT ;  /* 0x00ff0000452c7812 */ /* 0x000fe200078ef82c */
[----:B------:R-:W-:Y:S01]  /*d9b0*/  IMAD.U32 R70, R70, 0x10000, RZ ;  /* 0x0001000046467824 */ /* 0x000fe200078e00ff */
[----:B------:R-:W-:Y:S01]  /*d9c0*/  SHF.R.U32.HI R74, RZ, 0x10, R81 ;  /* 0x00000010ff4a7819 */ /* 0x000fe20000011651 */
[--C-:B------:R-:W-:Y:S01]  /*d9d0*/  HADD2.F32 R69, -RZ, R62.reuse.H0_H0 ;  /* 0x2000003eff457230 */ /* 0x100fe20000004100 */
[----:B------:R-:W-:Y:S01]  /*d9e0*/  LOP3.LUT R75, R75, 0xff00, R50, 0xf8, !PT ;  /* 0x0000ff004b4b7812 */ /* 0x000fe200078ef832 */
[-C--:B------:R-:W-:Y:S01]  /*d9f0*/  FMUL.FTZ R81, R59, R46.reuse ;  /* 0x0000002e3b517220 */ /* 0x080fe20000410000 */
[----:B------:R-:W-:Y:S01]  /*da00*/  FMUL.FTZ R72, R58, R46 ;  /* 0x0000002e3a487220 */ /* 0x000fe20000410000 */
[----:B------:R-:W-:Y:S01]  /*da10*/  IMAD.U32 R50, R74, 0x10000, RZ ;  /* 0x000100004a327824 */ /* 0x000fe200078e00ff */
        /* <DEDUP_REMOVED lines=9> */
[----:B------:R-:W-:Y:S01]  /*dab0*/  HADD2.F32 R62, -RZ, R61.H1_H1 ;  /* 0x3000003dff3e7230 */ /* 0x000fe20000004100 */
[----:B------:R-:W-:Y:S01]  /*dac0*/  LOP3.LUT R50, R73, 0xff0000, R50, 0xf8, !PT ;  /* 0x00ff000049327812 */ /* 0x000fe200078ef832 */
[----:B------:R-:W-:-:S02]  /*dad0*/  HADD2.F32 R71, -RZ, R161.H0_H0 ;  /* 0x200000a1ff477230 */ /* 0x000fc40000004100 */
[CC--:B------:R-:W-:Y:S01]  /*dae0*/  FMUL.FTZ R73, R69.reuse, R72.reuse ;  /* 0x0000004845497220 */ /* 0x0c0fe20000410000 */
[----:B------:R-:W-:Y:S01]  /*daf0*/  F2FP.F16.E4M3.UNPACK_B R159, R159 ;  /* 0x0000009fff9f723e */ /* 0x000fe200020006ff */
        /* <DEDUP_REMOVED lines=38> */
[----:B------:R-:W-:Y:S02]  /*dd60*/  HADD2.F32 R68, -RZ, R160.H0_H0 ;  /* 0x200000a0ff447230 */ /* 0x000fe40000004100 */
[-C--:B------:R-:W-:Y:S01]  /*dd70*/  FFMA.FTZ R87, R60, R69.reuse, -R61 ;  /* 0x000000453c577223 */ /* 0x080fe2000001083d */
[----:B------:R-:W-:Y:S01]  /*dd80*/  F2FP.F16.E4M3.UNPACK_B R60, R56 ;  /* 0x00000038ff3c723e */ /* 0x000fe200020006ff */
[----:B------:R-:W-:Y:S01]  /*dd90*/  HADD2.F32 R56, -RZ, R52.H0_H0 ;  /* 0x20000034ff387230 */ /* 0x000fe20000004100 */
[----:B------:R-:W-:Y:S01]  /*dda0*/  F2FP.F16.E4M3.UNPACK_B R158, R158 ;  /* 0x0000009eff9e723e */ /* 0x000fe200020006ff */
[----:B------:R-:W-:Y:S01]  /*ddb0*/  FFMA.FTZ R89, R62, R69, R71 ;  /* 0x000000453e597223 */ /* 0x000fe20000010047 */
[----:B------:R-:W-:Y:S01]  /*ddc0*/  HADD2.F32 R69, -RZ, R160.H1_H1 ;  /* 0x300000a0ff457230 */ /* 0x000fe20000004100 */
[----:B------:R-:W-:Y:S01]  /*ddd0*/  F2FP.SATFINITE.E4M3.F32.PACK_AB_MERGE_C R58, R81, R58, RZ ;  /* 0x0000003a513a723e */ /* 0x000fe200048070ff */
[--C-:B------:R-:W-:Y:S01]  /*dde0*/  HADD2.F32 R61, -RZ, R60.reuse.H0_H0 ;  /* 0x2000003cff3d7230 */ /* 0x100fe20000004100 */
[----:B------:R-:W-:Y:S01]  /*ddf0*/  F2FP.SATFINITE.E4M3.F32.PACK_AB_MERGE_C R80, R80, R59, RZ ;  /* 0x0000003b5050723e */ /* 0x000fe200048070ff */
[----:B------:R-:W-:Y:S01]  /*de00*/  HADD2.F32 R60, -RZ, R60.H1_H1 ;  /* 0x3000003cff3c7230 */ /* 0x000fe20000004100 */
[----:B------:R-:W-:Y:S01]  /*de10*/  F2FP.SATFINITE.E4M3.F32.PACK_AB_MERGE_C R59, R75, R72, R58 ;  /* 0x000000484b3b723e */ /* 0x000fe2000480703a */
[----:B------:R-:W-:-:S02]  /*de20*/  HADD2.F32 R52, -RZ, R52.H1_H1 ;  /* 0x30000034ff347230 */ /* 0x000fc40000004100 */
[CC--:B------:R-:W-:Y:S01]  /*de30*/  FMUL.FTZ R71, R61.reuse, R68.reuse ;  /* 0x000000443d477220 */ /* 0x0c0fe20000410000 */
[--C-:B------:R-:W-:Y:S02]  /*de40*/  HADD2.F32 R62, -RZ, R158.reuse.H0_H0 ;  /* 0x2000009eff3e7230 */ /* 0x100fe40000004100 */
[----:B------:R-:W-:Y:S01]  /*de50*/  FMUL.FTZ R68, R56, R68 ;  /* 0x0000004438447220 */ /* 0x000fe20000410000 */
[----:B------:R-:W-:Y:S02]  /*de60*/  HADD2.F32 R63, -RZ, R158.H1_H1 ;  /* 0x3000009eff3f7230 */ /* 0x000fe40000004100 */
[-C--:B------:R-:W-:Y:S01]  /*de70*/  FMUL.FTZ R83, R60, R69.reuse ;  /* 0x000000453c537220 */ /* 0x080fe20000410000 */
[----:B------:R-:W-:Y:S01]  /*de80*/  FMUL.FTZ R69, R52, R69 ;  /* 0x0000004534457220 */ /* 0x000fe20000410000 */
[-C--:B------:R-:W-:Y:S01]  /*de90*/  FFMA.FTZ R56, R56, R62.reuse, -R71 ;  /* 0x0000003e38387223 */ /* 0x080fe20000010847 */
[----:B------:R-:W-:Y:S01]  /*dea0*/  FFMA.FTZ R68, R61, R62, R68 ;  /* 0x0000003e3d447223 */ /* 0x000fe20000010044 */
[----:B------:R-:W-:Y:S01]  /*deb0*/  F2FP.F16.E4M3.UNPACK_B R62, R49 ;  /* 0x00000031ff3e723e */ /* 0x000fe200020006ff */
[-C--:B------:R-:W-:Y:S01]  /*dec0*/  FFMA.FTZ R85, R60, R63.reuse, R69 ;  /* 0x0000003f3c557223 */ /* 0x080fe20000010045 */
[----:B------:R-:W-:Y:S01]  /*ded0*/  F2FP.F16.E4M3.UNPACK_B R71, R50 ;  /* 0x00000032ff47723e */ /* 0x000fe200020006ff */
[----:B------:R-:W-:Y:S01]  /*dee0*/  FFMA.FTZ R83, R52, R63, -R83 ;  /* 0x0000003f34537223 */ /* 0x000fe20000010853 */
[----:B------:R-:W-:Y:S01]  /*def0*/  F2FP.F16.E4M3.UNPACK_B R61, R45 ;  /* 0x0000002dff3d723e */ /* 0x000fe200020006ff */
[--C-:B------:R-:W-:Y:S01]  /*df00*/  HADD2.F32 R63, -RZ, R62.reuse.H0_H0 ;  /* 0x2000003eff3f7230 */ /* 0x100fe20000004100 */
        /* <DEDUP_REMOVED lines=25> */
[--C-:B------:R-:W-:Y:S01]  /*e0a0*/  HADD2.F32 R63, -RZ, R61.reuse.H0_H0 ;  /* 0x2000003dff3f7230 */ /* 0x100fe20000004100 */
[----:B------:R-:W-:Y:S01]  /*e0b0*/  F2FP.SATFINITE.E4M3.F32.PACK_AB_MERGE_C R82, R87, R82, RZ ;  /* 0x000000525752723e */ /* 0x000fe200048070ff */
[----:B------:R-:W-:Y:S01]  /*e0c0*/  HADD2.F32 R62, -RZ, R62.H1_H1 ;  /* 0x3000003eff3e7230 */ /* 0x000fe20000004100 */
[----:B------:R-:W-:Y:S01]  /*e0d0*/  F2FP.F16.E4M3.UNPACK_B R69, R46 ;  /* 0x0000002eff45723e */ /* 0x000fe200020006ff */
[----:B------:R-:W-:Y:S02]  /*e0e0*/  HADD2.F32 R68, -RZ, R61.H1_H1 ;  /* 0x3000003dff447230 */ /* 0x000fe40000004100 */
[-C--:B------:R-:W-:Y:S01]  /*e0f0*/  FMUL.FTZ R70, R50, R63.reuse ;  /* 0x0000003f32467220 */ /* 0x080fe20000410000 */
[----:B------:R-:W-:Y:S02]  /*e100*/  HADD2.F32 R61, -RZ, R48.H0_H0 ;  /* 0x20000030ff3d7230 */ /* 0x000fe40000004100 */
[----:B------:R-:W-:Y:S01]  /*e110*/  FMUL.FTZ R63, R49, R63 ;  /* 0x0000003f313f7220 */ /* 0x000fe20000410000 */
[----:B------:R-:W-:-:S02]  /*e120*/  HADD2.F32 R45, -RZ, R45.H1_H1 ;  /* 0x3000002dff2d7230 */ /* 0x000fc40000004100 */
[----:B------:R-:W-:Y:S01]  /*e130*/  FMUL.FTZ R72, R62, R68 ;  /* 0x000000443e487220 */ /* 0x000fe20000410000 */
[----:B------:R-:W-:Y:S02]  /*e140*/  HADD2.F32 R48, -RZ, R48.H1_H1 ;  /* 0x30000030ff307230 */ /* 0x000fe40000004100 */
[----:B------:R-:W-:Y:S01]  /*e150*/  FFMA.FTZ R81, R50, R61, R63 ;  /* 0x0000003d32517223 */ /* 0x000fe2000001003f */
[----:B------:R-:W-:Y:S01]  /*e160*/  F2FP.F16.E4M3.UNPACK_B R50, R51 ;  /* 0x00000033ff32723e */ /* 0x000fe200020006ff */
[----:B------:R-:W-:Y:S01]  /*e170*/  FFMA.FTZ R80, R49, R61, -R70 ;  /* 0x0000003d31507223 */ /* 0x000fe20000010846 */
[----:B------:R-:W-:Y:S01]  /*e180*/  F2FP.SATFINITE.E4M3.F32.PACK_AB_MERGE_C R56, R83, R56, R82 ;  /* 0x000000385338723e */ /* 0x000fe20004807052 */
[C---:B------:R-:W-:Y:S01]  /*e190*/  FMUL.FTZ R49, R45.reuse, R68 ;  /* 0x000000442d317220 */ /* 0x040fe20000410000 */
[----:B------:R-:W-:Y:S01]  /*e1a0*/  FFMA.FTZ R83, R45, R48, -R72 ;  /* 0x000000302d537223 */ /* 0x000fe20000010848 */
[-C--:B------:R-:W-:Y:S01]  /*e1b0*/  F2FP.F16.E4M3.UNPACK_B R45, R47.reuse ;  /* 0x0000002fff2d723e */ /* 0x080fe200020006ff */
        /* <DEDUP_REMOVED lines=13> */
[C---:B------:R-:W-:Y:S01]  /*e290*/  FMUL.FTZ R84, R48.reuse, R71 ;  /* 0x0000004730547220 */ /* 0x040fe20000410000 */
[----:B------:R-:W-:Y:S01]  /*e2a0*/  HADD2.F32 R63, -RZ, R46.H0_H0 ;  /* 0x2000002eff3f7230 */ /* 0x000fe20000004100 */
[----:B------:R-:W-:Y:S01]  /*e2b0*/  F2FP.SATFINITE.E4M3.F32.PACK_AB_MERGE_C R80, R83, R80, RZ ;  /* 0x000000505350723e */ /* 0x000fe200048070ff */
[----:B------:R-:W-:Y:S02]  /*e2c0*/  HADD2.F32 R51, -RZ, R51.H1_H1 ;  /* 0x30000033ff337230 */ /* 0x000fe40000004100 */
[----:B------:R-:W-:Y:S01]  /*e2d0*/  FMUL.FTZ R71, R49, R72 ;  /* 0x0000004831477220 */ /* 0x000fe20000410000 */
[----:B------:R-:W-:Y:S02]  /*e2e0*/  HADD2.F32 R70, -RZ, R70.H1_H1 ;  /* 0x30000046ff467230 */ /* 0x000fe40000004100 */
[----:B------:R-:W-:Y:S01]  /*e2f0*/  FFMA.FTZ R85, R48, R63, -R85 ;  /* 0x0000003f30557223 */ /* 0x000fe20000010855 */
[----:B------:R-:W-:-:S02]  /*e300*/  HADD2.F32 R47, -RZ, R47.H1_H1 ;  /* 0x3000002fff2f7230 */ /* 0x000fc40000004100 */
[C---:B------:R-:W-:Y:S01]  /*e310*/  FMUL.FTZ R86, R44.reuse, R72 ;  /* 0x000000482c567220 */ /* 0x040fe20000410000 */
[----:B------:R-:W-:Y:S02]  /*e320*/  HADD2.F32 R68, -RZ, R62.H0_H0 ;  /* 0x2000003eff447230 */ /* 0x000fe40000004100 */
[-C--:B------:R-:W-:Y:S01]  /*e330*/  FMUL.FTZ R48, R51, R70.reuse ;  /* 0x0000004633307220 */ /* 0x080fe20000410000 */
[----:B------:R-:W-:Y:S02]  /*e340*/  HADD2.F32 R50, -RZ, R50.H1_H1 ;  /* 0x30000032ff327230 */ /* 0x000fe40000004100 */
[----:B------:R-:W-:Y:S01]  /*e350*/  FMUL.FTZ R70, R47, R70 ;  /* 0x000000462f467220 */ /* 0x000fe20000410000 */
[----:B------:R-:W-:Y:S02]  /*e360*/  HADD2.F32 R69, -RZ, R69.H1_H1 ;  /* 0x30000045ff457230 */ /* 0x000fe40000004100 */
[----:B------:R-:W-:Y:S01]  /*e370*/  FFMA.FTZ R71, R44, R68, R71 ;  /* 0x000000442c477223 */ /* 0x000fe20000010047 */
[----:B------:R-:W-:-:S02]  /*e380*/  HADD2.F32 R62, -RZ, R62.H1_H1 ;  /* 0x3000003eff3e7230 */ /* 0x000fc40000004100 */
[----:B------:R-:W-:Y:S01]  /*e390*/  FFMA.FTZ R86, R49, R68, -R86 ;  /* 0x0000004431567223 */ /* 0x000fe20000010856 */
[----:B------:R-:W-:Y:S02]  /*e3a0*/  HADD2.F32 R45, -RZ, R45.H1_H1 ;  /* 0x3000002dff2d7230 */ /* 0x000fe40000004100 */
[CC--:B------:R-:W-:Y:S01]  /*e3b0*/  FMUL.FTZ R44, R50.reuse, R69.reuse ;  /* 0x00000045322c7220 */ /* 0x0c0fe20000410000 */
[----:B------:R-:W-:Y:S02]  /*e3c0*/  HADD2.F32 R46, -RZ, R46.H1_H1 ;  /* 0x3000002eff2e7230 */ /* 0x000fe40000004100 */
[-C--:B------:R-:W-:Y:S01]  /*e3d0*/  FFMA.FTZ R47, R47, R62.reuse, -R48 ;  /* 0x0000003e2f2f7223 */ /* 0x080fe20000010830 */
[----:B------:R-:W-:Y:S01]  /*e3e0*/  FFMA.FTZ R70, R51, R62, R70 ;  /* 0x0000003e33467223 */ /* 0x000fe20000010046 */
[----:B------:R-:W-:Y:S01]  /*e3f0*/  FMUL.FTZ R69, R45, R69 ;  /* 0x000000452d457220 */ /* 0x000fe20000410000 */
[----:B------:R-:W-:Y:S01]  /*e400*/  FFMA.FTZ R84, R61, R63, R84 ;  /* 0x0000003f3d547223 */ /* 0x000fe20000010054 */
        /* <DEDUP_REMOVED lines=13> */
.L_x_3276:
[----:B------:R-:W-:Y:S05]  /*e4e0*/  BSYNC B2 ;  /* 0x0000000000027941 */ /* 0x000fea0003800000 */
.L_x_3275:
        /* <DEDUP_REMOVED lines=10> */
.L_x_3274:
[----:B------:R-:W-:Y:S05]  /*e590*/  BSYNC B1 ;  /* 0x0000000000017941 */ /* 0x000fea0003800000 */
.L_x_3273:
[----:B------:R-:W-:-:S13]  /*e5a0*/  ISETP.NE.AND P3, PT, R36, RZ, PT ;  /* 0x000000ff2400720c */ /* 0x000fda0003f65270 */
[----:B------:R-:W-:Y:S05]  /*e5b0*/  @!P3 BRA `(.L_x_3227) ;  /* 0x0000001000dcb947 */ /* 0x000fea0003800000 */
[----:B---34-:R-:W3:Y:S01]  /*e5c0*/  LDL R44, [R1+0x10] ;  /* 0x00001000012c7983 */ /* 0x018ee20000100800 */
[----:B0-----:R-:W-:Y:S01]  /*e5d0*/  IADD3 R53, P3, P4, R120, R140, R29 ;  /* 0x0000008c78357210 */ /* 0x001fe20007c7e01d */
[----:B------:R-:W-:Y:S01]  /*e5e0*/  BSSY B1, `(.L_x_3277) ;  /* 0x00000f3000017945 */ /* 0x000fe20003800000 */
[----:B---3--:R-:W-:Y:S02]  /*e5f0*/  LOP3.LUT P5, RZ, R44, 0x1, RZ, 0xc0, !PT ;  /* 0x000000012cff7812 */ /* 0x008fe400078ac0ff */
[----:B------:R-:W-:Y:S02]  /*e600*/  IADD3.X R44, R0, R57, R32, P3, P4 ;  /* 0x00000039002c7210 */ /* 0x000fe40001fe8420 */
[----:B------:R-:W-:Y:S02]  /*e610*/  SEL R162, R101, R162, !P5 ;  /* 0x000000a265a27207 */ /* 0x000fe40006800000 */
[----:B------:R-:W-:Y:S02]  /*e620*/  IADD3 R52, P3, R53, R128, RZ ;  /* 0x0000008035347210 */ /* 0x000fe40007f7e0ff */
[----:B------:R-:W-:-:S03]  /*e630*/  SHF.R.S32.HI R45, RZ, 0x1f, R162 ;  /* 0x0000001fff2d7819 */ /* 0x000fc600000114a2 */
[----:B------:R-:W-:Y:S01]  /*e640*/  IMAD.X R53, R44, 0x1, R129, P3 ;  /* 0x000000012c357824 */ /* 0x000fe200018e0681 */
[----:B------:R-:W-:Y:S02]  /*e650*/  LEA.HI R45, R45, R162, RZ, 0x5 ;  /* 0x000000a22d2d7211 */ /* 0x000fe400078f28ff */
[----:B------:R-:W-:Y:S02]  /*e660*/  ISETP.GE.AND P3, PT, R222, R135, PT ;  /* 0x00000087de00720c */ /* 0x000fe40003f66270 */
        /* <DEDUP_REMOVED lines=16> */
[--C-:B------:R-:W-:Y:S01]  /*e770*/  SHF.R.U32.HI R73, RZ, 0x18, R65.reuse ;  /* 0x00000018ff497819 */ /* 0x100fe20000011641 */
[----:B0-----:R-:W-:Y:S01]  /*e780*/  IMAD.MOV.U32 R58, RZ, RZ, R44 ;  /* 0x000000ffff3a7224 */ /* 0x001fe200078e002c */
[----:B------:R-:W-:Y:S01]  /*e790*/  LOP3.LUT R56, R65, 0xff, RZ, 0xc0, !PT ;  /* 0x000000ff41387812 */ /* 0x000fe200078ec0ff */
[----:B-1----:R-:W-:Y:S01]  /*e7a0*/  IMAD.MOV.U32 R61, RZ, RZ, R48 ;  /* 0x000000ffff3d7224 */ /* 0x002fe200078e0030 */
[----:B------:R-:W-:Y:S01]  /*e7b0*/  SHF.R.U32.HI R59, RZ, 0x8, R65 ;  /* 0x00000008ff3b7819 */ /* 0x000fe20000011641 */
[----:B------:R-:W-:Y:S01]  /*e7c0*/  IMAD.MOV.U32 R54, RZ, RZ, R46 ;  /* 0x000000ffff367224 */ /* 0x000fe200078e002e */
[----:B------:R-:W-:Y:S02]  /*e7d0*/  SHF.R.U32.HI R68, RZ, 0x8, R67 ;  /* 0x00000008ff447819 */ /* 0x000fe40000011643 */
[----:B------:R-:W-:Y:S02]  /*e7e0*/  SHF.R.U32.HI R63, RZ, 0x18, R77 ;  /* 0x00000018ff3f7819 */ /* 0x000fe4000001164d */
[----:B------:R-:W-:-:S02]  /*e7f0*/  LOP3.LUT R62, R77, 0xff, RZ, 0xc0, !PT ;  /* 0x000000ff4d3e7812 */ /* 0x000fc400078ec0ff */
[----:B------:R-:W-:Y:S02]  /*e800*/  SHF.R.U32.HI R72, RZ, 0x10, R65 ;  /* 0x00000010ff487819 */ /* 0x000fe40000011641 */
[----:B------:R-:W-:Y:S01]  /*e810*/  PRMT R44, R73, 0x654, R56 ;  /* 0x00000654492c7816 */ /* 0x000fe20000000038 */
[----:B------:R-:W-:Y:S01]  /*e820*/  IMAD.MOV.U32 R56, RZ, RZ, R50 ;  /* 0x000000ffff387224 */ /* 0x000fe200078e0032 */
[----:B------:R-:W-:Y:S02]  /*e830*/  SHF.L.U32 R59, R59, 0x8, RZ ;  /* 0x000000083b3b7819 */ /* 0x000fe400000006ff */
        /* <DEDUP_REMOVED lines=8> */
[----:B------:R-:W-:Y:S01]  /*e8c0*/  LOP3.LUT R44, R44, 0xff00, R59, 0xf8, !PT ;  /* 0x0000ff002c2c7812 */ /* 0x000fe200078ef83b */
[----:B------:R-:W-:Y:S01]  /*e8d0*/  IMAD.U32 R59, R72, 0x10000, RZ ;  /* 0x00010000483b7824 */ /* 0x000fe200078e00ff */
[----:B------:R-:W-:Y:S01]  /*e8e0*/  PRMT R60, R71, 0x654, R60 ;  /* 0x00000654473c7816 */ /* 0x000fe2000000003c */
[----:B------:R-:W-:Y:S01]  /*e8f0*/  IMAD.SHL.U32 R67, R67, 0x100, RZ ;  /* 0x0000010043437824 */ /* 0x000fe200078e00ff */
[----:B------:R-:W-:-:S02]  /*e900*/  LOP3.LUT R64, R79, 0xff0000ff, RZ, 0xc0, !PT ;  /* 0xff0000ff4f407812 */ /* 0x000fc400078ec0ff */
[----:B------:R-:W-:Y:S01]  /*e910*/  LOP3.LUT R60, R60, 0xff00, R63, 0xf8, !PT ;  /* 0x0000ff003c3c7812 */ /* 0x000fe200078ef83f */
[----:B------:R-:W-:Y:S01]  /*e920*/  IMAD.U32 R63, R66, 0x10000, RZ ;  /* 0x00010000423f7824 */ /* 0x000fe200078e00ff */
[----:B------:R-:W-:Y:S02]  /*e930*/  LOP3.LUT R48, R44, 0xff0000, R59, 0xf8, !PT ;  /* 0x00ff00002c307812 */ /* 0x000fe400078ef83b */
[----:B------:R-:W-:Y:S02]  /*e940*/  LOP3.LUT R50, R62, 0xff00, R65, 0xf8, !PT ;  /* 0x0000ff003e327812 */ /* 0x000fe400078ef841 */
[----:B------:R-:W-:Y:S02]  /*e950*/  F2FP.F16.E4M3.UNPACK_B R66, R155.H1 ;  /* 0x0000009bff42723e */ /* 0x000fe400030006ff */
[----:B------:R-:W-:Y:S02]  /*e960*/  F2FP.F16.E4M3.UNPACK_B R59, R58.H1 ;  /* 0x0000003aff3b723e */ /* 0x000fe400030006ff */
[----:B------:R-:W-:Y:S01]  /*e970*/  F2FP.F16.E4M3.UNPACK_B R62, R61.H1 ;  /* 0x0000003dff3e723e */ /* 0x000fe200030006ff */
[--C-:B------:R-:W-:Y:S01]  /*e980*/  HADD2.F32 R46, -RZ, R66.reuse.H0_H0 ;  /* 0x20000042ff2e7230 */ /* 0x100fe20000004100 */
[----:B------:R-:W-:Y:S01]  /*e990*/  LOP3.LUT R68, R64, 0xff00, R67, 0xf8, !PT ;  /* 0x0000ff0040447812 */ /* 0x000fe200078ef843 */
[----:B------:R-:W-:Y:S01]  /*e9a0*/  HADD2.F32 R66, -RZ, R66.H1_H1 ;  /* 0x30000042ff427230 */ /* 0x000fe20000004100 */
[----:B------:R-:W-:Y:S01]  /*e9b0*/  LOP3.LUT R44, R60, 0xff0000, R63, 0xf8, !PT ;  /* 0x00ff00003c2c7812 */ /* 0x000fe200078ef83f */
[----:B------:R-:W-:Y:S01]  /*e9c0*/  HADD2.F32 R60, -RZ, R59.H0_H0 ;  /* 0x2000003bff3c7230 */ /* 0x000fe20000004100 */
[----:B------:R-:W-:Y:S01]  /*e9d0*/  F2FP.F16.E4M3.UNPACK_B R64, R153.H1 ;  /* 0x00000099ff40723e */ /* 0x000fe200030006ff */
[----:B------:R-:W-:Y:S01]  /*e9e0*/  HADD2.F32 R63, -RZ, R62.H0_H0 ;  /* 0x2000003eff3f7230 */ /* 0x000fe20000004100 */
[----:B------:R-:W-:-:S02]  /*e9f0*/  SHF.R.U32.HI R70, RZ, 0x10, R77 ;  /* 0x00000010ff467819 */ /* 0x000fc4000001164d */
[----:B------:R-:W-:Y:S01]  /*ea00*/  F2FP.F16.E4M3.UNPACK_B R155, R155 ;  /* 0x0000009bff9b723e */ /* 0x000fe200020006ff */
[--C-:B------:R-:W-:Y:S01]  /*ea10*/  HADD2.F32 R65, -RZ, R64.reuse.H0_H0 ;  /* 0x20000040ff417230 */ /* 0x100fe20000004100 */
[----:B------:R-:W-:Y:S01]  /*ea20*/  SHF.L.U32 R67, R70, 0x10, RZ ;  /* 0x0000001046437819 */ /* 0x000fe200000006ff */
[CC--:B------:R-:W-:Y:S01]  /*ea30*/  FMUL.FTZ R70, R60.reuse, R46.reuse ;  /* 0x0000002e3c467220 */ /* 0x0c0fe20000410000 */
[C---:B------:R-:W-:Y:S01]  /*ea40*/  FMUL.FTZ R71, R63.reuse, R46 ;  /* 0x0000002e3f477220 */ /* 0x040fe20000410000 */
[----:B------:R-:W-:Y:S01]  /*ea50*/  F2FP.F16.E4M3.UNPACK_B R61, R61 ;  /* 0x0000003dff3d723e */ /* 0x000fe200020006ff */
[----:B------:R-:W-:Y:S02]  /*ea60*/  HADD2.F32 R64, -RZ, R64.H1_H1 ;  /* 0x30000040ff407230 */ /* 0x000fe40000004100 */
[-C--:B------:R-:W-:Y:S01]  /*ea70*/  FFMA.FTZ R70, R63, R65.reuse, R70 ;  /* 0x000000413f467223 */ /* 0x080fe20000010046 */
[----:B------:R-:W-:Y:S01]  /*ea80*/  FFMA.FTZ R71, R60, R65, -R71 ;  /* 0x000000413c477223 */ /* 0x000fe20000010847 */
        /* <DEDUP_REMOVED lines=8> */
[----:B------:R-:W-:Y:S01]  /*eb10*/  HADD2.F32 R62, -RZ, R61.H0_H0 ;  /* 0x2000003dff3e7230 */ /* 0x000fe20000004100 */
[----:B------:R-:W-:Y:S01]  /*eb20*/  SHF.R.U32.HI R69, RZ, 0x10, R79 ;  /* 0x00000010ff457819 */ /* 0x000fe2000001164f */
[----:B------:R-:W-:Y:S02]  /*eb30*/  HADD2.F32 R59, -RZ, R58.H0_H0 ;  /* 0x2000003aff3b7230 */ /* 0x000fe40000004100 */
[-C--:B------:R-:W-:Y:S01]  /*eb40*/  FFMA.FTZ R72, R60, R64.reuse, -R67 ;  /* 0x000000403c487223 */ /* 0x080fe20000010843 */
[----:B------:R-:W-:Y:S01]  /*eb50*/  FFMA.FTZ R73, R63, R64, R66 ;  /* 0x000000403f497223 */ /* 0x000fe20000010042 */
[----:B------:R-:W-:Y:S02]  /*eb60*/  HADD2.F32 R155, -RZ, R155.H1_H1 ;  /* 0x3000009bff9b7230 */ /* 0x000fe40000004100 */
[----:B------:R-:W-:Y:S01]  /*eb70*/  FMUL.FTZ R64, R62, R65 ;  /* 0x000000413e407220 */ /* 0x000fe20000410000 */
[----:B------:R-:W-:-:S02]  /*eb80*/  HADD2.F32 R61, -RZ, R61.H1_H1 ;  /* 0x3000003dff3d7230 */ /* 0x000fc40000004100 */
[----:B------:R-:W-:Y:S01]  /*eb90*/  FMUL.FTZ R65, R59, R65 ;  /* 0x000000413b417220 */ /* 0x000fe20000410000 */
[--C-:B------:R-:W-:Y:S02]  /*eba0*/  HADD2.F32 R60, -RZ, R153.reuse.H0_H0 ;  /* 0x20000099ff3c7230 */ /* 0x100fe40000004100 */
[----:B------:R-:W-:Y:S02]  /*ebb0*/  IMAD.U32 R69, R69, 0x10000, RZ ;  /* 0x0001000045457824 */ /* 0x000fe400078e00ff */
[----:B------:R-:W-:Y:S01]  /*ebc0*/  FMUL.FTZ R63, R61, R155 ;  /* 0x0000009b3d3f7220 */ /* 0x000fe20000410000 */
[----:B------:R-:W-:Y:S02]  /*ebd0*/  HADD2.F32 R58, -RZ, R58.H1_H1 ;  /* 0x3000003aff3a7230 */ /* 0x000fe40000004100 */
[-C--:B------:R-:W-:Y:S01]  /*ebe0*/  FFMA.FTZ R66, R59, R60.reuse, -R64 ;  /* 0x0000003c3b427223 */ /* 0x080fe20000010840 */
[----:B------:R-:W-:Y:S02]  /*ebf0*/  HADD2.F32 R153, -RZ, R153.H1_H1 ;  /* 0x30000099ff997230 */ /* 0x000fe40000004100 */
[----:B------:R-:W-:Y:S01]  /*ec00*/  FFMA.FTZ R67, R62, R60, R65 ;  /* 0x0000003c3e437223 */ /* 0x000fe20000010041 */
[----:B------:R-:W-:-:S02]  /*ec10*/  F2FP.F16.E4M3.UNPACK_B R59, R154.H1 ;  /* 0x0000009aff3b723e */ /* 0x000fc400030006ff */
[----:B------:R-:W-:Y:S02]  /*ec20*/  F2FP.F16.E4M3.UNPACK_B R60, R56.H1 ;  /* 0x00000038ff3c723e */ /* 0x000fe400030006ff */
[----:B------:R-:W-:Y:S01]  /*ec30*/  LOP3.LUT R46, R68, 0xff0000, R69, 0xf8, !PT ;  /* 0x00ff0000442e7812 */ /* 0x000fe200078ef845 */
[C---:B------:R-:W-:Y:S01]  /*ec40*/  FMUL.FTZ R68, R58.reuse, R155 ;  /* 0x0000009b3a447220 */ /* 0x040fe20000410000 */
[-C--:B------:R-:W-:Y:S01]  /*ec50*/  FFMA.FTZ R69, R58, R153.reuse, -R63 ;  /* 0x000000993a457223 */ /* 0x080fe2000001083f */
[----:B------:R-:W-:Y:S01]  /*ec60*/  F2FP.F16.E4M3.UNPACK_B R58, R54.H1 ;  /* 0x00000036ff3a723e */ /* 0x000fe200030006ff */
[--C-:B------:R-:W-:Y:S01]  /*ec70*/  HADD2.F32 R64, -RZ, R59.reuse.H0_H0 ;  /* 0x2000003bff407230 */ /* 0x100fe20000004100 */
[----:B------:R-:W-:Y:S01]  /*ec80*/  F2FP.F16.E4M3.UNPACK_B R63, R152.H1 ;  /* 0x00000098ff3f723e */ /* 0x000fe200030006ff */
[----:B------:R-:W-:Y:S02]  /*ec90*/  HADD2.F32 R62, -RZ, R60.H0_H0 ;  /* 0x2000003cff3e7230 */ /* 0x000fe40000004100 */
[----:B------:R-:W-:Y:S01]  /*eca0*/  FFMA.FTZ R68, R61, R153, R68 ;  /* 0x000000993d447223 */ /* 0x000fe20000010044 */
[----:B------:R-:W-:Y:S01]  /*ecb0*/  HADD2.F32 R65, -RZ, R59.H1_H1 ;  /* 0x3000003bff417230 */ /* 0x000fe20000004100 */
[----:B------:R-:W-:Y:S01]  /*ecc0*/  F2FP.F16.E4M3.UNPACK_B R154, R154 ;  /* 0x0000009aff9a723e */ /* 0x000fe200020006ff */
[----:B------:R-:W-:-:S02]  /*ecd0*/  HADD2.F32 R59, -RZ, R58.H0_H0 ;  /* 0x2000003aff3b7230 */ /* 0x000fc40000004100 */
[----:B------:R-:W-:Y:S01]  /*ece0*/  FMUL.FTZ R74, R62, R64 ;  /* 0x000000403e4a7220 */ /* 0x000fe20000410000 */
[--C-:B------:R-:W-:Y:S01]  /*ecf0*/  HADD2.F32 R61, -RZ, R63.reuse.H0_H0 ;  /* 0x2000003fff3d7230 */ /* 0x100fe20000004100 */
[----:B------:R-:W-:Y:S01]  /*ed00*/  F2FP.F16.E4M3.UNPACK_B R54, R54 ;  /* 0x00000036ff36723e */ /* 0x000fe200020006ff */
[----:B------:R-:W-:Y:S02]  /*ed10*/  HADD2.F32 R60, -RZ, R60.H1_H1 ;  /* 0x3000003cff3c7230 */ /* 0x000fe40000004100 */
[C---:B------:R-:W-:Y:S01]  /*ed20*/  FMUL.FTZ R75, R59.reuse, R64 ;  /* 0x000000403b4b7220 */ /* 0x040fe20000410000 */
[----:B------:R-:W-:Y:S02]  /*ed30*/  HADD2.F32 R58, -RZ, R58.H1_H1 ;  /* 0x3000003aff3a7230 */ /* 0x000fe40000004100 */
[----:B------:R-:W-:Y:S01]  /*ed40*/  FFMA.FTZ R64, R59, R61, -R74 ;  /* 0x0000003d3b407223 */ /* 0x000fe2000001084a */
[----:B------:R-:W-:Y:S02]  /*ed50*/  HADD2.F32 R63, -RZ, R63.H1_H1 ;  /* 0x3000003fff3f7230 */ /* 0x000fe40000004100 */
[----:B------:R-:W-:Y:S01]  /*ed60*/  FMUL.FTZ R59, R60, R65 ;  /* 0x000000413c3b7220 */ /* 0x000fe20000410000 */
[----:B------:R-:W-:Y:S01]  /*ed70*/  FFMA.FTZ R76, R62, R61, R75 ;  /* 0x0000003d3e4c7223 */ /* 0x000fe2000001004b */
[----:B------:R-:W-:Y:S01]  /*ed80*/  FMUL.FTZ R65, R58, R65 ;  /* 0x000000413a417220 */ /* 0x000fe20000410000 */
[----:B------:R-:W-:-:S02]  /*ed90*/  HADD2.F32 R62, -RZ, R154.H0_H0 ;  /* 0x2000009aff3e7230 */ /* 0x000fc40000004100 */
        /* <DEDUP_REMOVED lines=8> */
[-C--:B------:R-:W-:Y:S01]  /*ee20*/  F2FP.F16.E4M3.UNPACK_B R64, R48.reuse ;  /* 0x00000030ff40723e */ /* 0x080fe200020006ff */
[----:B------:R-:W-:Y:S01]  /*ee30*/  HADD2.F32 R58, -RZ, R58.H1_H1 ;  /* 0x3000003aff3a7230 */ /* 0x000fe20000004100 */
[----:B------:R-:W-:Y:S01]  /*ee40*/  F2FP.F16.E4M3.UNPACK_B R48, R48.H1 ;  /* 0x00000030ff30723e */ /* 0x000fe200030006ff */
[----:B------:R-:W-:-:S02]  /*ee50*/  HADD2.F32 R60, -RZ, R152.H0_H0 ;  /* 0x20000098ff3c7230 */ /* 0x000fc40000004100 */
[CC--:B------:R-:W-:Y:S01]  /*ee60*/  FMUL.FTZ R65, R59.reuse, R62.reuse ;  /* 0x0000003e3b417220 */ /* 0x0c0fe20000410000 */
[----:B------:R-:W-:Y:S02]  /*ee70*/  HADD2.F32 R54, -RZ, R54.H1_H1 ;  /* 0x30000036ff367230 */ /* 0x000fe40000004100 */
[----:B------:R-:W-:Y:S01]  /*ee80*/  FMUL.FTZ R62, R56, R62 ;  /* 0x0000003e383e7220 */ /* 0x000fe20000410000 */
[----:B------:R-:W-:Y:S02]  /*ee90*/  HADD2.F32 R61, -RZ, R152.H1_H1 ;  /* 0x30000098ff3d7230 */ /* 0x000fe40000004100 */
[-C--:B------:R-:W-:Y:S01]  /*eea0*/  FMUL.FTZ R77, R58, R63.reuse ;  /* 0x0000003f3a4d7220 */ /* 0x080fe20000410000 */
[-C--:B------:R-:W-:Y:S01]  /*eeb0*/  FFMA.FTZ R74, R56, R60.reuse, -R65 ;  /* 0x0000003c384a7223 */ /* 0x080fe20000010841 */
[----:B------:R-:W-:Y:S01]  /*eec0*/  FFMA.FTZ R75, R59, R60, R62 ;  /* 0x0000003c3b4b7223 */ /* 0x000fe2000001003e */
[C---:B------:R-:W-:Y:S01]  /*eed0*/  FMUL.FTZ R63, R54.reuse, R63 ;  /* 0x0000003f363f7220 */ /* 0x040fe20000410000 */
[----:B------:R-:W-:Y:S01]  /*eee0*/  F2FP.SATFINITE.E4M3.F32.PACK_AB_MERGE_C R56, R73, R70, RZ ;  /* 0x000000464938723e */ /* 0x000fe200048070ff */
[----:B------:R-:W-:Y:S01]  /*eef0*/  FFMA.FTZ R59, R54, R61, -R77 ;  /* 0x0000003d363b7223 */ /* 0x000fe2000001084d */
[----:B------:R-:W-:Y:S01]  /*ef00*/  F2FP.F16.E4M3.UNPACK_B R62, R49 ;  /* 0x00000031ff3e723e */ /* 0x000fe200020006ff */
[----:B------:R-:W-:Y:S01]  /*ef10*/  FFMA.FTZ R58, R58, R61, R63 ;  /* 0x0000003d3a3a7223 */ /* 0x000fe2000001003f */
[----:B------:R-:W-:-:S02]  /*ef20*/  F2FP.F16.E4M3.UNPACK_B R65, R50 ;  /* 0x00000032ff41723e */ /* 0x000fc400020006ff */
[----:B------:R-:W-:Y:S01]  /*ef30*/  F2FP.F16.E4M3.UNPACK_B R60, R45 ;  /* 0x0000002dff3c723e */ /* 0x000fe200020006ff */
[----:B------:R-:W-:Y:S01]  /*ef40*/  HADD2.F32 R63, -RZ, R62.H0_H0 ;  /* 0x2000003eff3f7230 */ /* 0x000fe20000004100 */
[----:B------:R-:W-:Y:S01]  /*ef50*/  F2FP.SATFINITE.E4M3.F32.PACK_AB_MERGE_C R56, R68, R67, R56 ;  /* 0x000000434438723e */ /* 0x000fe20004807038 */
[--C-:B------:R-:W-:Y:S01]  /*ef60*/  HADD2.F32 R68, -RZ, R65.reuse.H0_H0 ;  /* 0x20000041ff447230 */ /* 0x100fe20000004100 */
[----:B------:R-:W-:Y:S01]  /*ef70*/  F2FP.SATFINITE.E4M3.F32.PACK_AB_MERGE_C R54, R72, R71, RZ ;  /* 0x000000474836723e */ /* 0x000fe200048070ff */
[----:B------:R-:W-:Y:S01]  /*ef80*/  HADD2.F32 R61, -RZ, R60.H0_H0 ;  /* 0x2000003cff3d7230 */ /* 0x000fe20000004100 */
[----:B------:R-:W-:Y:S01]  /*ef90*/  F2FP.F16.E4M3.UNPACK_B R45, R45.H1 ;  /* 0x0000002dff2d723e */ /* 0x000fe200030006ff */
[----:B------:R-:W-:Y:S01]  /*efa0*/  HADD2.F32 R62, -RZ, R62.H1_H1 ;  /* 0x3000003eff3e7230 */ /* 0x000fe20000004100 */
[----:B------:R-:W-:Y:S01]  /*efb0*/  F2FP.SATFINITE.E4M3.F32.PACK_AB_MERGE_C R54, R69, R66, R54 ;  /* 0x000000424536723e */ /* 0x000fe20004807036 */
[----:B------:R-:W-:Y:S02]  /*efc0*/  HADD2.F32 R66, -RZ, R64.H0_H0 ;  /* 0x20000040ff427230 */ /* 0x000fe40000004100 */
[-C--:B------:R-:W-:Y:S01]  /*efd0*/  FMUL.FTZ R70, R63, R68.reuse ;  /* 0x000000443f467220 */ /* 0x080fe20000410000 */
[----:B------:R-:W-:Y:S01]  /*efe0*/  FMUL.FTZ R68, R61, R68 ;  /* 0x000000443d447220 */ /* 0x000fe20000410000 */
[----:B------:R-:W-:Y:S01]  /*eff0*/  HADD2.F32 R65, -RZ, R65.H1_H1 ;  /* 0x30000041ff417230 */ /* 0x000fe20000004100 */
[----:B------:R-:W-:Y:S01]  /*f000*/  F2FP.SATFINITE.E4M3.F32.PACK_AB_MERGE_C R76, R81, R76, RZ ;  /* 0x0000004c514c723e */ /* 0x000fe200048070ff */
[----:B------:R-:W-:-:S02]  /*f010*/  HADD2.F32 R60, -RZ, R60.H1_H1 ;  /* 0x3000003cff3c7230 */ /* 0x000fc40000004100 */
[-C--:B------:R-:W-:Y:S01]  /*f020*/  FFMA.FTZ R68, R63, R66.reuse, R68 ;  /* 0x000000423f447223 */ /* 0x080fe20000010044 */
[----:B------:R-:W-:Y:S02]  /*f030*/  HADD2.F32 R63, -RZ, R64.H1_H1 ;  /* 0x30000040ff3f7230 */ /* 0x000fe40000004100 */
[-C--:B------:R-:W-:Y:S01]  /*f040*/  FMUL.FTZ R67, R62, R65.reuse ;  /* 0x000000413e437220 */ /* 0x080fe20000410000 */
[----:B------:R-:W-:Y:S01]  /*f050*/  FFMA.FTZ R70, R61, R66, -R70 ;  /* 0x000000423d467223 */ /* 0x000fe20000010846 */
[C---:B------:R-:W-:Y:S01]  /*f060*/  FMUL.FTZ R65, R60.reuse, R65 ;  /* 0x000000413c417220 */ /* 0x040fe20000410000 */
[----:B------:R-:W-:Y:S01]  /*f070*/  F2FP.F16.E4M3.UNPACK_B R61, R49.H1 ;  /* 0x00000031ff3d723e */ /* 0x000fe200030006ff */
[-C--:B------:R-:W-:Y:S01]  /*f080*/  FFMA.FTZ R69, R60, R63.reuse, -R67 ;  /* 0x0000003f3c457223 */ /* 0x080fe20000010843 */
[----:B------:R-:W-:Y:S01]  /*f090*/  F2FP.F16.E4M3.UNPACK_B R60, R50.H1 ;  /* 0x00000032ff3c723e */ /* 0x000fe200030006ff */
[----:B------:R-:W-:Y:S01]  /*f0a0*/  FFMA.FTZ R71, R62, R63, R65 ;  /* 0x0000003f3e477223 */ /* 0x000fe20000010041 */
[----:B------:R-:W-:Y:S01]  /*f0b0*/  HADD2.F32 R49, -RZ, R45.H0_H0 ;  /* 0x2000002dff317230 */ /* 0x000fe20000004100 */
[----:B------:R-:W-:Y:S01]  /*f0c0*/  F2FP.SATFINITE.E4M3.F32.PACK_AB_MERGE_C R59, R59, R74, R79 ;  /* 0x0000004a3b3b723e */ /* 0x000fe2000480704f */
[--C-:B------:R-:W-:Y:S01]  /*f0d0*/  HADD2.F32 R50, -RZ, R61.reuse.H0_H0 ;  /* 0x2000003dff327230 */ /* 0x100fe20000004100 */
[----:B------:R-:W-:Y:S01]  /*f0e0*/  F2FP.SATFINITE.E4M3.F32.PACK_AB_MERGE_C R58, R58, R75, R76 ;  /* 0x0000004b3a3a723e */ /* 0x000fe2000480704c */
[----:B------:R-:W-:Y:S01]  /*f0f0*/  HADD2.F32 R62, -RZ, R60.H0_H0 ;  /* 0x2000003cff3e7230 */ /* 0x000fe20000004100 */
[----:B------:R-:W-:Y:S01]  /*f100*/  F2FP.F16.E4M3.UNPACK_B R65, R46.H1 ;  /* 0x0000002eff41723e */ /* 0x000fe200030006ff */
[----:B------:R-:W-:-:S02]  /*f110*/  HADD2.F32 R61, -RZ, R61.H1_H1 ;  /* 0x3000003dff3d7230 */ /* 0x000fc40000004100 */
[----:B------:R-:W-:Y:S02]  /*f120*/  HADD2.F32 R64, -RZ, R60.H1_H1 ;  /* 0x3000003cff407230 */ /* 0x000fe40000004100 */
[CC--:B------:R-:W-:Y:S01]  /*f130*/  FMUL.FTZ R66, R50.reuse, R62.reuse ;  /* 0x0000003e32427220 */ /* 0x0c0fe20000410000 */
[----:B------:R-:W-:Y:S02]  /*f140*/  HADD2.F32 R45, -RZ, R45.H1_H1 ;  /* 0x3000002dff2d7230 */ /* 0x000fe40000004100 */
[----:B------:R-:W-:Y:S01]  /*f150*/  FMUL.FTZ R63, R49, R62 ;  /* 0x0000003e313f7220 */ /* 0x000fe20000410000 */
[--C-:B------:R-:W-:Y:S02]  /*f160*/  HADD2.F32 R60, -RZ, R48.reuse.H0_H0 ;  /* 0x20000030ff3c7230 */ /* 0x100fe40000004100 */
[-C--:B------:R-:W-:Y:S01]  /*f170*/  FMUL.FTZ R62, R61, R64.reuse ;  /* 0x000000403d3e7220 */ /* 0x080fe20000410000 */
[----:B------:R-:W-:Y:S02]  /*f180*/  HADD2.F32 R48, -RZ, R48.H1_H1 ;  /* 0x30000030ff307230 */ /* 0x000fe40000004100 */
[----:B------:R-:W-:Y:S01]  /*f190*/  FMUL.FTZ R64, R45, R64 ;  /* 0x000000402d407220 */ /* 0x000fe20000410000 */
[----:B------:R-:W-:Y:S01]  /*f1a0*/  FFMA.FTZ R73, R50, R60, R63 ;  /* 0x0000003c32497223 */ /* 0x000fe2000001003f */
[----:B------:R-:W-:-:S02]  /*f1b0*/  F2FP.F16.E4M3.UNPACK_B R50, R51 ;  /* 0x00000033ff32723e */ /* 0x000fc400020006ff */
[----:B------:R-:W-:Y:S01]  /*f1c0*/  FFMA.FTZ R74, R61, R48, R64 ;  /* 0x000000303d4a7223 */ /* 0x000fe20000010040 */
[----:B------:R-:W-:Y:S01]  /*f1d0*/  F2FP.F16.E4M3.UNPACK_B R64, R46 ;  /* 0x0000002eff40723e */ /* 0x000fe200020006ff */
[----:B------:R-:W-:Y:S01]  /*f1e0*/  FFMA.FTZ R75, R45, R48, -R62 ;  /* 0x000000302d4b7223 */ /* 0x000fe2000001083e */
[-C--:B------:R-:W-:Y:S01]  /*f1f0*/  F2FP.F16.E4M3.UNPACK_B R45, R47.reuse ;  /* 0x0000002fff2d723e */ /* 0x080fe200020006ff */
[----:B------:R-:W-:Y:S01]  /*f200*/  FFMA.FTZ R72, R49, R60, -R66 ;  /* 0x0000003c31487223 */ /* 0x000fe20000010842 */
[----:B------:R-:W-:Y:S01]  /*f210*/  F2FP.F16.E4M3.UNPACK_B R47, R47.H1 ;  /* 0x0000002fff2f723e */ /* 0x000fe200030006ff */
[----:B------:R-:W-:Y:S01]  /*f220*/  HADD2.F32 R60, -RZ, R50.H0_H0 ;  /* 0x20000032ff3c7230 */ /* 0x000fe20000004100 */
[-C--:B------:R-:W-:Y:S01]  /*f230*/  F2FP.F16.E4M3.UNPACK_B R46, R44.reuse ;  /* 0x0000002cff2e723e */ /* 0x080fe200020006ff */
[----:B------:R-:W-:Y:S01]  /*f240*/  HADD2.F32 R67, -RZ, R64.H0_H0 ;  /* 0x20000040ff437230 */ /* 0x000fe20000004100 */
[----:B------:R-:W-:Y:S01]  /*f250*/  F2FP.F16.E4M3.UNPACK_B R51, R51.H1 ;  /* 0x00000033ff33723e */ /* 0x000fe200030006ff */
        /* <DEDUP_REMOVED lines=8> */
[----:B------:R-:W-:Y:S02]  /*f2e0*/  HADD2.F32 R44, -RZ, R51.H0_H0 ;  /* 0x20000033ff2c7230 */ /* 0x000fe40000004100 */
[----:B------:R-:W-:Y:S01]  /*f2f0*/  FMUL.FTZ R79, R49, R66 ;  /* 0x00000042314f7220 */ /* 0x000fe20000410000 */
[----:B------:R-:W-:Y:S02]  /*f300*/  HADD2.F32 R62, -RZ, R61.H0_H0 ;  /* 0x2000003dff3e7230 */ /* 0x000fe40000004100 */
[----:B------:R-:W-:Y:S01]  /*f310*/  FFMA.FTZ R77, R48, R63, -R77 ;  /* 0x0000003f304d7223 */ /* 0x000fe2000001084d */
[----:B------:R-:W-:-:S02]  /*f320*/  HADD2.F32 R51, -RZ, R51.H1_H1 ;  /* 0x30000033ff337230 */ /* 0x000fc40000004100 */
[C---:B------:R-:W-:Y:S01]  /*f330*/  FMUL.FTZ R76, R44.reuse, R66 ;  /* 0x000000422c4c7220 */ /* 0x040fe20000410000 */
[----:B------:R-:W-:Y:S02]  /*f340*/  HADD2.F32 R48, -RZ, R65.H1_H1 ;  /* 0x30000041ff307230 */ /* 0x000fe40000004100 */
[-C--:B------:R-:W-:Y:S01]  /*f350*/  FFMA.FTZ R79, R44, R62.reuse, R79 ;  /* 0x0000003e2c4f7223 */ /* 0x080fe2000001004f */
[----:B------:R-:W-:Y:S02]  /*f360*/  HADD2.F32 R47, -RZ, R47.H1_H1 ;  /* 0x3000002fff2f7230 */ /* 0x000fe40000004100 */
[----:B------:R-:W-:Y:S01]  /*f370*/  FFMA.FTZ R67, R60, R63, R67 ;  /* 0x0000003f3c437223 */ /* 0x000fe20000010043 */
[----:B------:R-:W-:Y:S02]  /*f380*/  HADD2.F32 R50, -RZ, R50.H1_H1 ;  /* 0x30000032ff327230 */ /* 0x000fe40000004100 */
[----:B------:R-:W-:Y:S01]  /*f390*/  FFMA.FTZ R76, R49, R62, -R76 ;  /* 0x0000003e314c7223 */ /* 0x000fe2000001084c */
[----:B------:R-:W-:-:S02]  /*f3a0*/  HADD2.F32 R64, -RZ, R64.H1_H1 ;  /* 0x30000040ff407230 */ /* 0x000fc40000004100 */
[-C--:B------:R-:W-:Y:S01]  /*f3b0*/  FMUL.FTZ R60, R51, R48.reuse ;  /* 0x00000030333c7220 */ /* 0x080fe20000410000 */
[----:B------:R-:W-:Y:S02]  /*f3c0*/  HADD2.F32 R45, -RZ, R45.H1_H1 ;  /* 0x3000002dff2d7230 */ /* 0x000fe40000004100 */
        /* <DEDUP_REMOVED lines=20> */
.L_x_3278:
[----:B------:R-:W-:Y:S05]  /*f510*/  BSYNC B1 ;  /* 0x0000000000017941 */ /* 0x000fea0003800000 */
.L_x_3277:
[----:B0-----:R0:W-:Y:S01]  /*f520*/  STG.E.128 desc[UR54][R52.64], R44 ;  /* 0x0000002c34007986 */ /* 0x0011e2000c101d36 */
[----:B------:R-:W-:-:S13]  /*f530*/  ISETP.GE.AND P3, PT, R55, R156, PT ;  /* 0x0000009c3700720c */ /* 0x000fda0003f66270 */
[----:B------:R-:W-:Y:S05]  /*f540*/  @P3 BRA `(.L_x_3227) ;  /* 0x0000000000f83947 */ /* 0x000fea0003800000 */
[--C-:B0-----:R-:W-:Y:S02]  /*f550*/  SHF.R.S32.HI R44, RZ, 0x1f, R55.reuse ;  /* 0x0000001fff2c7819 */ /* 0x101fe40000011437 */
[----:B------:R-:W-:-:S04]  /*f560*/  IADD3 R55, P3, P4, R120, R140, R55 ;  /* 0x0000008c78377210 */ /* 0x000fc80007c7e037 */
[----:B------:R-:W-:Y:S02]  /*f570*/  IADD3.X R44, R0, R57, R44, P3, P4 ;  /* 0x00000039002c7210 */ /* 0x000fe40001fe842c */
[----:B------:R-:W-:-:S05]  /*f580*/  IADD3 R128, P3, R55, R128, RZ ;  /* 0x0000008037807210 */ /* 0x000fca0007f7e0ff */
[----:B------:R-:W-:-:S05]  /*f590*/  IMAD.X R129, R44, 0x1, R129, P3 ;  /* 0x000000012c817824 */ /* 0x000fca00018e0681 */
[----:B-1----:R0:W-:Y:S01]  /*f5a0*/  STG.E.128 desc[UR54][R128.64], R48 ;  /* 0x0000003080007986 */ /* 0x0021e2000c101d36 */
[----:B------:R-:W-:Y:S05]  /*f5b0*/  BRA `(.L_x_3227) ;  /* 0x0000000000dc7947 */ /* 0x000fea0003800000 */
.L_x_3194:
[----:B------:R-:W-:-:S06]  /*f5c0*/  UISETP.NE.AND UP0, UPT, UR53, 0x3, UPT ;  /* 0x000000033500788c */ /* 0x000fcc000bf05270 */
[----:B------:R-:W-:-:S13]  /*f5d0*/  PLOP3.LUT P2, PT, PT, PT, UP0, 0x80, 0x0 ;  /* 0x000000000000781c */ /* 0x000fda0003f4f008 */
[----:B------:R-:W-:Y:S05]  /*f5e0*/  @!P2 BRA `(.L_x_3279) ;  /* 0x000000000004a947 */ /* 0x000fea0003800000 */
[----:B------:R-:W-:Y:S01]  /*f5f0*/  BPT.TRAP 0x1 ;  /* 0x000000040000795c */ /* 0x000fe20000300000 */
.L_x_3279:
[----:B------:R-:W-:Y:S01]  /*f600*/  LEA R43, R19, R18, 0x3 ;  /* 0x00000012132b7211 */ /* 0x000fe200078e18ff */
[----:B------:R-:W-:Y:S01]  /*f610*/  IMAD R42, R24, -0xa0, R2 ;  /* 0xffffff60182a7824 */ /* 0x000fe200078e0202 */
[----:B------:R-:W-:Y:S01]  /*f620*/  SHF.L.U32 R100, R223, 0x1f, RZ ;  /* 0x0000001fdf647819 */ /* 0x000fe200000006ff */
[----:B------:R-:W-:Y:S03]  /*f630*/  BSSY B1, `(.L_x_3280) ;  /* 0x0000004000017945 */ /* 0x000fe60003800000 */
[----:B------:R-:W0:Y:S01]  /*f640*/  SYNCS.PHASECHK.TRANS64.TRYWAIT P3, [R43+URZ+0x33490], R100 ;  /* 0x033490642b0075a7 */ /* 0x000e22000806017f */
[----:B------:R-:W-:Y:S01]  /*f650*/  VIMNMX R42, R42, 0xa0, PT ;  /* 0x000000a02a2a7848 */ /* 0x000fe20003fe0100 */
[----:B0-----:R-:W-:Y:S06]  /*f660*/  @!P3 BRA `(.L_x_3281) ;  /* 0x000001a00038b947 */ /* 0x001fec0003800000 */
.L_x_3513:
[----:B------:R-:W-:Y:S05]  /*f670*/  BSYNC B1 ;  /* 0x0000000000017941 */ /* 0x000fea0003800000 */
.L_x_3280:
[----:B------:R-:W-:Y:S01]  /*f680*/  ISETP.GE.AND P3, PT, R220, R42, PT ;  /* 0x0000002adc00720c */ /* 0x000fe20003f66270 */
[----:B------:R-:W-:-:S12]  /*f690*/  BSSY B1, `(.L_x_3282) ;  /* 0x0000014000017945 */ /* 0x000fd80003800000 */
[----:B------:R-:W-:Y:S05]  /*f6a0*/  @P3 BRA `(.L_x_3283) ;  /* 0x0000000000483947 */ /* 0x000fea0003800000 */
[----:B------:R-:W-:-:S13]  /*f6b0*/  ISETP.NE.AND P3, PT, R34, RZ, PT ;  /* 0x000000ff2200720c */ /* 0x000fda0003f65270 */
[----:B------:R-:W1:Y:S04]  /*f6c0*/  @P3 LDS.128 R44, [R40+0x24200] ;  /* 0x02420000282c3984 */ /* 0x000e680000000c00 */
[----:B-1----:R-:W-:Y:S01]  /*f6d0*/  @P3 STG.E.128 desc[UR54][R50.64], R44 ;  /* 0x0000002c32003986 */ /* 0x002fe2000c101d36 */
        /* <DEDUP_REMOVED lines=14> */
[----:B-1----:R1:W-:Y:S02]  /*f7c0*/  @P3 STG.E.128 desc[UR54][R50.64+0xa0], R44 ;  /* 0x0000a02c32003986 */ /* 0x0023e4000c101d36 */
.L_x_3283:
[----:B------:R-:W-:Y:S05]  /*f7d0*/  BSYNC B1 ;  /* 0x0000000000017941 */ /* 0x000fea0003800000 */
.L_x_3282:
[----:B-1----:R-:W-:-:S05]  /*f7e0*/  VIADD R44, R220, 0x80 ;  /* 0x00000080dc2c7836 */ /* 0x002fca0000000000 */
[----:B------:R-:W-:-:S13]  /*f7f0*/  ISETP.GE.AND P3, PT, R44, R42, PT ;  /* 0x0000002a2c00720c */ /* 0x000fda0003f66270 */
        /* <DEDUP_REMOVED lines=19> */
.L_x_3227:
[----:B------:R-:W-:Y:S05]  /*f930*/  BSYNC B0 ;  /* 0x0000000000007941 */ /* 0x000fea0003800000 */
.L_x_3193:
        /* <DEDUP_REMOVED lines=17> */
.L_x_3285:
[----:B------:R-:W-:Y:S05]  /*fa50*/  BSYNC B0 ;  /* 0x0000000000007941 */ /* 0x000fea0003800000 */
.L_x_3284:
[----:B------:R-:W1:Y:S01]  /*fa60*/  SYNCS.PHASECHK.TRANS64.TRYWAIT P2, [R43+URZ+0x334b0], R100 ;  /* 0x0334b0642b0075a7 */ /* 0x000e62000804017f */
[----:B------:R-:W-:Y:S01]  /*fa70*/  ULDC UR37, c[0x0][0x2e4] ;  /* 0x0000b90000257ab9 */ /* 0x000fe20000000800 */
[----:B------:R-:W-:Y:S01]  /*fa80*/  ULDC.64 UR40, c[0x0][0x318] ;  /* 0x0000c60000287ab9 */ /* 0x000fe20000000a00 */
[----:B------:R-:W-:Y:S01]  /*fa90*/  ULDC.64 UR38, c[0x0][0x308] ;  /* 0x0000c20000267ab9 */ /* 0x000fe20000000a00 */
[----:B------:R-:W-:Y:S01]  /*faa0*/  BSSY B0, `(.L_x_3286) ;  /* 0x0000003000007945 */ /* 0x000fe20003800000 */
[----:B------:R-:W-:-:S03]  /*fab0*/  IMAD.WIDE R48, R24, 0xa0, R102 ;  /* 0x000000a018307825 */ /* 0x000fc600078e0266 */
[----:B-1----:R-:W-:Y:S05]  /*fac0*/  @!P2 BRA `(.L_x_3287) ;  /* 0x0000019c0034a947 */ /* 0x002fea0003800000 */
.L_x_3514:
[----:B------:R-:W-:Y:S05]  /*fad0*/  BSYNC B0 ;  /* 0x0000000000007941 */ /* 0x000fea0003800000 */
.L_x_3286:
[----:B------:R-:W-:Y:S01]  /*fae0*/  ISETP.GE.AND P2, PT, R220, R42, PT ;  /* 0x0000002adc00720c */ /* 0x000fe20003f46270 */
[----:B------:R-:W-:-:S12]  /*faf0*/  BSSY B0, `(.L_x_3288) ;  /* 0x000001b000007945 */ /* 0x000fd80003800000 */
[----:B------:R-:W-:Y:S05]  /*fb00*/  @P2 BRA `(.L_x_3289) ;  /* 0x0000000000642947 */ /* 0x000fea0003800000 */
[----:B0-----:R-:W-:Y:S02]  /*fb10*/  IMAD.MOV.U32 R44, RZ, RZ, R118 ;  /* 0x000000ffff2c7224 */ /* 0x001fe400078e0076 */
        /* <DEDUP_REMOVED lines=23> */
[----:B0-----:R2:W-:Y:S02]  /*fc90*/  @!P2 STG.E.128 desc[UR54][R50.64+0xa0], R44 ;  /* 0x0000a02c3200a986 */ /* 0x0015e4000c101d36 */
.L_x_3289:
[----:B------:R-:W-:Y:S05]  /*fca0*/  BSYNC B0 ;  /* 0x0000000000007941 */ /* 0x000fea0003800000 */
.L_x_3288:
[----:B0-2---:R-:W-:Y:S01]  /*fcb0*/  VIADD R44, R220, 0x80 ;  /* 0x00000080dc2c7836 */ /* 0x005fe20000000000 */
[----:B------:R-:W-:Y:S04]  /*fcc0*/  BSSY B0, `(.L_x_3290) ;  /* 0x000001e000007945 */ /* 0x000fe80003800000 */
[----:B------:R-:W-:-:S13]  /*fcd0*/  ISETP.GE.AND P2, PT, R44, R42, PT ;  /* 0x0000002a2c00720c */ /* 0x000fda0003f46270 */
[----:B------:R-:W-:Y:S05]  /*fce0*/  @P2 BRA `(.L_x_3291) ;  /* 0x00000000006c2947 */ /* 0x000fea0003800000 */
[----:B------:R-:W-:Y:S01]  /*fcf0*/  IADD3 R47, P2, R48, 0x80, RZ ;  /* 0x00000080302f7810 */ /* 0x000fe20007f5e0ff */
        /* <DEDUP_REMOVED lines=26> */
.L_x_3291:
[----:B------:R-:W-:Y:S05]  /*fea0*/  BSYNC B0 ;  /* 0x0000000000007941 */ /* 0x000fea0003800000 */
.L_x_3290:
[----:B------:R-:W2:Y:S01]  /*feb0*/  LDL R40, [R1+0x10] ;  /* 0x0000100001287983 */ /* 0x000ea20000100800 */
[----:B------:R-:W-:Y:S02]  /*fec0*/  VIADD R19, R19, 0x1 ;  /* 0x0000000113137836 */ /* 0x000fe40000000000 */
[----:B-1----:R-:W-:Y:S01]  /*fed0*/  @!P3 VIADD R43, R43, 0x334c0 ;  /* 0x000334c02b2bb836 */ /* 0x002fe20000000000 */
[----:B------:R-:W-:Y:S01]  /*fee0*/  @!PT LDS RZ, [RZ] ;  /* 0x00000000fffff984 */ /* 0x000fe20000000800 */
[----:B------:R-:W-:Y:S01]  /*fef0*/  @!PT LDS RZ, [RZ] ;  /* 0x00000000fffff984 */ /* 0x000fe20000000800 */
[----:B------:R-:W-:Y:S01]  /*ff00*/  @!PT LDS RZ, [RZ] ;  /* 0x00000000fffff984 */ /* 0x000fe20000000800 */
[----:B------:R-:W-:Y:S01]  /*ff10*/  @!PT LDS RZ, [RZ] ;  /* 0x00000000fffff984 */ /* 0x000fe20000000800 */
[----:B------:R1:W-:Y:S06]  /*ff20*/  MEMBAR.ALL.CTA ;  /* 0x0000000000007992 */ /* 0x0003ec0000008000 */
[----:B-1----:R-:W1:Y:S02]  /*ff30*/  FENCE.VIEW.ASYNC.S ;  /* 0x00000000000073c6 */ /* 0x002e640000000000 */
[----:B-1----:R1:W-:Y:S01]  /*ff40*/  BAR.SYNC.DEFER_BLOCKING R151, 0x80 ;  /* 0x000200970000751d */ /* 0x0023e20000010000 */
[----:B------:R-:W-:-:S02]  /*ff50*/  ISETP.NE.AND P2, PT, R19, 0x2, PT ;  /* 0x000000021300780c */ /* 0x000fc40003f45270 */
[----:B------:R-:W-:Y:S02]  /*ff60*/  @!P3 PRMT R43, RZ, 0x654, R43 ;  /* 0x00000654ff2bb816 */ /* 0x000fe4000000002b */
[----:B------:R-:W-:Y:S02]  /*ff70*/  SEL R19, R19, RZ, P2 ;  /* 0x000000ff13137207 */ /* 0x000fe40001000000 */
[----:B------:R1:W-:Y:S01]  /*ff80*/  @!P3 SYNCS.ARRIVE.TRANS64.RED.A1T0 RZ, [R43+URZ], RZ ;  /* 0x000000ff2bffb9a7 */ /* 0x0003e2000810043f */
[----:B--2---:R-:W-:Y:S02]  /*ff90*/  LOP3.LUT P4, RZ, R40, 0x2, RZ, 0xc0, !PT ;  /* 0x0000000228ff7812 */ /* 0x004fe4000788c0ff */
[----:B------:R-:W-:-:S04]  /*ffa0*/  SEL R40, RZ, 0x1, P2 ;  /* 0x00000001ff287807 */ /* 0x000fc80001000000 */
[----:B------:R-:W-:-:S07]  /*ffb0*/  LOP3.LUT R223, R223, R40, RZ, 0x3c, !PT ;  /* 0x00000028dfdf7212 */ /* 0x000fce00078e3cff */
[----:B-1----:R-:W-:Y:S05]  /*ffc0*/  @P4 BRA `(.L_x_3292) ;  /* 0xffffff2800244947 */ /* 0x002fea000383ffff */
[----:B------:R-:W1:Y:S01]  /*ffd0*/  S2R R41, SR_TID.X ;  /* 0x0000000000297919 */ /* 0x000e620000002100 */
[----:B------:R-:W-:Y:S02]  /*ffe0*/  PLOP3.LUT P0, PT, PT, PT, PT, 0x8, 0x0 ;  /* 0x000000000000781c */ /* 0x000fe40003f0e170 */
[----:B-1----:R-:W-:-:S04]  /*fff0*/  SHF.R.U32.HI R41, RZ, 0x7, R41 ;  /* 0x00000007ff297819 */ /* 0x002fc80000011629 */
[----:B------:R-:W-:-:S13]  /*10000*/  ISETP.NE.AND P4, PT, R41, 0x1, PT ;  /* 0x000000012900780c */ /* 0x000fda0003f85270 */
[----:B------:R-:W-:Y:S06]  /*10010*/  @!P4 BAR.ARV 0x9, 0x100 ;  /* 0x024400000000cb1d */ /* 0x000fec0000002000 */
.L_x_3188:
[----:B------:R-:W1:Y:S01]  /*10020*/  LDC R0, c[0x0][0x428] ;  /* 0x00010a00ff007b82 */ /* 0x000e620000000800 */
[----:B------:R-:W-:Y:S05]  /*10030*/  @P0 BRA `(.L_x_3293) ;  /* 0x00000000000c0947 */ /* 0x000fea0003800000 */
[----:B------:R-:W2:Y:S01]  /*10040*/  FENCE.VIEW.ASYNC.G ;  /* 0x00000000000073c6 */ /* 0x000ea20000000100 */
[----:B------:R-:W-:Y:S05]  /*10050*/  WARPSYNC.ALL ;  /* 0x0000000000007948 */ /* 0x000fea0003800000 */
[----:B--2---:R-:W-:Y:S06]  /*10060*/  BAR.ARV 0xc, 0x180 ;  /* 0x0306000000007b1d */ /* 0x004fec0000002000 */
.L_x_3293:
[----:B------:R-:W2:Y:S01]  /*10070*/  LDL R4, [R1+0xc] ;  /* 0x00000c0001047983 */ /* 0x000ea20000100800 */
[----:B------:R-:W-:Y:S01]  /*10080*/  ULDC.64 UR4, c[0x0][0x990] ;  /* 0x0002640000047ab9 */ /* 0x000fe20000000a00 */
[----:B-1----:R-:W-:Y:S01]  /*10090*/  ISETP.NE.AND P2, PT, R0, 0x1, PT ;  /* 0x000000010000780c */ /* 0x002fe20003f45270 */
[----:B------:R-:W-:Y:S01]  /*100a0*/  ULDC.64 UR6, c[0x0][0x998] ;  /* 0x0002660000067ab9 */ /* 0x000fe20000000a00 */
[----:B------:R-:W-:Y:S01]  /*100b0*/  ISETP.NE.U32.AND P0, PT, RZ, UR4, PT ;  /* 0x00000004ff007c0c */ /* 0x000fe2000bf05070 */
[----:B------:R-:W-:Y:S01]  /*100c0*/  IMAD.MOV.U32 R7, RZ, RZ, R126 ;  /* 0x000000ffff077224 */ /* 0x000fe200078e007e */
[----:B------:R-:W-:Y:S02]  /*100d0*/  ISETP.NE.U32.AND P1, PT, RZ, UR6, PT ;  /* 0x00000006ff007c0c */ /* 0x000fe4000bf25070 */
[----:B------:R-:W-:Y:S02]  /*100e0*/  ISETP.NE.AND.EX P0, PT, RZ, UR5, PT, P0 ;  /* 0x00000005ff007c0c */ /* 0x000fe4000bf05300 */
[----:B------:R-:W-:-:S05]  /*100f0*/  ISETP.NE.AND.EX P1, PT, RZ, UR7, PT, P1 ;  /* 0x00000007ff007c0c */ /* 0x000fca000bf25310 */
[----:B------:R-:W1:Y:S08]  /*10100*/  @P2 LDC R3, c[0x0][0x42c] ;  /* 0x00010b00ff032b82 */ /* 0x000e700000000800 */
[----:B------:R-:W3:Y:S08]  /*10110*/  @P0 LDC.64 R10, c[0x0][0x9a8] ;  /* 0x00026a00ff0a0b82 */ /* 0x000ef00000000a00 */
[----:B------:R-:W4:Y:S08]  /*10120*/  @P2 LDC R2, c[0x0][0x430] ;  /* 0x00010c00ff022b82 */ /* 0x000f300000000800 */
[----:B------:R-:W0:Y:S01]  /*10130*/  @P1 LDC.64 R12, c[0x0][0x9b8] ;  /* 0x00026e00ff0c1b82 */ /* 0x000e220000000a00 */
[----:B-1----:R-:W-:-:S07]  /*10140*/  @P2 IMAD.HI.U32 R3, R126, R3, RZ ;  /* 0x000000037e032227 */ /* 0x002fce00078e00ff */
[----:B------:R-:W1:Y:S08]  /*10150*/  @P0 LDC.64 R14, c[0x0][0x9b0] ;  /* 0x00026c00ff0e0b82 */ /* 0x000e700000000a00 */
[----:B------:R-:W1:Y:S01]  /*10160*/  @P1 LDC.64 R20, c[0x0][0x9c0] ;  /* 0x00027000ff141b82 */ /* 0x000e620000000a00 */
[----:B----4-:R-:W-:Y:S01]  /*10170*/  @P2 SHF.R.U32.HI R7, RZ, R2, R3 ;  /* 0x00000002ff072219 */ /* 0x010fe20000011603 */
[----:B---3--:R-:W-:-:S03]  /*10180*/  @P0 IMAD.WIDE.U32 R2, R236, R10, RZ ;  /* 0x0000000aec020225 */ /* 0x008fc600078e00ff */
[----:B------:R-:W-:Y:S01]  /*10190*/  @P0 SHF.R.S32.HI R9, RZ, 0x1f, R7 ;  /* 0x0000001fff090819 */ /* 0x000fe20000011407 */
[C---:B--2---:R-:W-:Y:S02]  /*101a0*/  @P0 IMAD R0, R4.reuse, R10, RZ ;  /* 0x0000000a04000224 */ /* 0x044fe400078e02ff */
[-C--:B0-----:R-:W-:Y:S02]  /*101b0*/  @P1 IMAD R4, R4, R12.reuse, RZ ;  /* 0x0000000c04041224 */ /* 0x081fe400078e02ff */
[C---:B------:R-:W-:Y:S02]  /*101c0*/  @P0 IMAD R11, R236.reuse, R11, R0 ;  /* 0x0000000bec0b0224 */ /* 0x040fe400078e0200 */
[C---:B------:R-:W-:Y:S02]  /*101d0*/  @P1 IMAD R13, R236.reuse, R13, R4 ;  /* 0x0000000dec0d1224 */ /* 0x040fe400078e0204 */
[----:B------:R-:W-:Y:S01]  /*101e0*/  @P0 IMAD.IADD R3, R3, 0x1, R11 ;  /* 0x0000000103030824 */ /* 0x000fe200078e020b */
[----:B------:R-:W-:Y:S01]  /*101f0*/  @P1 SHF.R.S32.HI R11, RZ, 0x1f, R7 ;  /* 0x0000001fff0b1819 */ /* 0x000fe20000011407 */
[----:B------:R-:W-:-:S04]  /*10200*/  @P1 IMAD.WIDE.U32 R4, R236, R12, RZ ;  /* 0x0000000cec041225 */ /* 0x000fc800078e00ff */
[----:B-1----:R-:W-:Y:S02]  /*10210*/  @P0 IMAD R0, R9, R14, RZ ;  /* 0x0000000e09000224 */ /* 0x002fe400078e02ff */
[----:B------:R-:W-:Y:S02]  /*10220*/  @P1 IMAD R6, R11, R20, RZ ;  /* 0x000000140b061224 */ /* 0x000fe400078e02ff */
[----:B------:R-:W-:Y:S02]  /*10230*/  @P1 IMAD.IADD R5, R5, 0x1, R13 ;  /* 0x0000000105051824 */ /* 0x000fe400078e020d */
[C---:B------:R-:W-:Y:S02]  /*10240*/  @P0 IMAD R9, R7.reuse, R15, R0 ;  /* 0x0000000f07090224 */ /* 0x040fe400078e0200 */
[----:B------:R-:W-:-:S04]  /*10250*/  @P0 IMAD.WIDE.U32 R2, R7, R14, R2 ;  /* 0x0000000e07020225 */ /* 0x000fc800078e0002 */
[C---:B------:R-:W-:Y:S02]  /*10260*/  @P1 IMAD R11, R7.reuse, R21, R6 ;  /* 0x00000015070b1224 */ /* 0x040fe400078e0206 */
[----:B------:R-:W-:Y:S01]  /*10270*/  @P1 IMAD.WIDE.U32 R6, R7, R20, R4 ;  /* 0x0000001407061225 */ /* 0x000fe200078e0004 */
[----:B------:R-:W-:Y:S02]  /*10280*/  @P0 IADD3 R5, R3, R9, RZ ;  /* 0x0000000903050210 */ /* 0x000fe40007ffe0ff */
[----:B------:R-:W-:Y:S01]  /*10290*/  @P0 LEA R4, P3, R2, UR4, 0x2 ;  /* 0x0000000402040c11 */ /* 0x000fe2000f8610ff */
[----:B------:R-:W-:Y:S01]  /*102a0*/  @P1 IMAD.IADD R3, R7, 0x1, R11 ;  /* 0x0000000107031824 */ /* 0x000fe200078e020b */
[----:B------:R-:W-:Y:S01]  /*102b0*/  @P1 LEA R8, P4, R6, UR6, 0x2 ;  /* 0x0000000606081c11 */ /* 0x000fe2000f8810ff */
[----:B------:R-:W-:Y:S01]  /*102c0*/  IMAD.MOV.U32 R0, RZ, RZ, 0x3f800000 ;  /* 0x3f800000ff007424 */ /* 0x000fe200078e00ff */
[----:B------:R-:W-:Y:S01]  /*102d0*/  @P0 LEA.HI.X R5, R2, UR5, R5, 0x2, P3 ;  /* 0x0000000502050c11 */ /* 0x000fe200098f1405 */
[----:B------:R-:W0:Y:S01]  /*102e0*/  @P2 LDC R7, c[0x0][0x42c] ;  /* 0x00010b00ff072b82 */ /* 0x000e220000000800 */
[----:B------:R-:W-:Y:S01]  /*102f0*/  @P1 LEA.HI.X R9, R6, UR7, R3, 0x2, P4 ;  /* 0x0000000706091c11 */ /* 0x000fe2000a0f1403 */
[----:B------:R-:W-:Y:S01]  /*10300*/  IMAD.MOV.U32 R3, RZ, RZ, 0x3f800000 ;  /* 0x3f800000ff037424 */ /* 0x000fe200078e00ff */
[----:B------:R-:W-:-:S03]  /*10310*/  ULDC UR4, c[0x0][0x988] ;  /* 0x0002620000047ab9 */ /* 0x000fc60000000800 */
[----:B------:R1:W2:Y:S02]  /*10320*/  @P1 LDG.E R0, desc[UR54][R8.64] ;  /* 0x0000003608001981 */ /* 0x0002a4000c1e1900 */
[----:B------:R-:W3:Y:S02]  /*10330*/  @P2 LDC R2, c[0x0][0x430] ;  /* 0x00010c00ff022b82 */ /* 0x000ee40000000800 */
[----:B------:R4:W2:Y:S01]  /*10340*/  @P0 LDG.E R3, desc[UR54][R4.64] ;  /* 0x0000003604030981 */ /* 0x0008a2000c1e1900 */
[----:B------:R-:W-:Y:S01]  /*10350*/  ISETP.GE.AND P1, PT, R149, 0x1, PT ;  /* 0x000000019500780c */ /* 0x000fe20003f26270 */
[----:B------:R-:W-:Y:S01]  /*10360*/  IMAD.MOV.U32 R24, RZ, RZ, R126 ;  /* 0x000000ffff187224 */ /* 0x000fe200078e007e */
[----:B------:R-:W-:Y:S01]  /*10370*/  PLOP3.LUT P0, PT, PT, PT, PT, 0x80, 0x0 ;  /* 0x000000000000781c */ /* 0x000fe20003f0f070 */
[----:B0-----:R-:W-:Y:S01]  /*10380*/  @P2 IMAD.HI.U32 R7, R126, R7, RZ ;  /* 0x000000077e072227 */ /* 0x001fe200078e00ff */
[----:B------:R-:W-:Y:S02]  /*10390*/  CS2R R120, SRZ ;  /* 0x0000000000787805 */ /* 0x000fe4000001ff00 */
[----:B------:R-:W-:-:S02]  /*103a0*/  CS2R R34, SRZ ;  /* 0x0000000000227805 */ /* 0x000fc4000001ff00 */
[----:B---3--:R-:W-:Y:S01]  /*103b0*/  @P2 SHF.R.U32.HI R24, RZ, R2, R7 ;  /* 0x00000002ff182219 */ /* 0x008fe20000011607 */
[----:B------:R-:W-:Y:S01]  /*103c0*/  IMAD.MOV.U32 R119, RZ, RZ, RZ ;  /* 0x000000ffff777224 */ /* 0x000fe200078e00ff */
[----:B------:R-:W-:Y:S02]  /*103d0*/  CS2R R80, SRZ ;  /* 0x0000000000507805 */ /* 0x000fe4000001ff00 */
[----:B------:R-:W-:Y:S02]  /*103e0*/  CS2R R76, SRZ ;  /* 0x00000000004c7805 */ /* 0x000fe4000001ff00 */
[----:B------:R-:W-:Y:S01]  /*103f0*/  CS2R R38, SRZ ;  /* 0x0000000000267805 */ /* 0x000fe2000001ff00 */
[----:B------:R0:W-:Y:S01]  /*10400*/  STL [R1], R24 ;  /* 0x0000001801007387 */ /* 0x0001e20000100800 */
        /* <DEDUP_REMOVED lines=12> */
[----:B------:R-:W-:Y:S02]  /*104d0*/  MOV R86, RZ ;  /* 0x000000ff00567202 */ /* 0x000fe40000000f00 */
        /* <DEDUP_REMOVED lines=18> */
[----:B------:R-:W-:Y:S01]  /*10600*/  CS2R R10, SRZ ;  /* 0x00000000000a7805 */ /* 0x000fe2000001ff00 */
[----:B------:R-:W-:Y:S01]  /*10610*/  IMAD.MOV.U32 R55, RZ, RZ, RZ ;  /* 0x000000ffff377224 */ /* 0x000fe200078e00ff */
[----:B------:R-:W-:Y:S02]  /*10620*/  CS2R R108, SRZ ;  /* 0x00000000006c7805 */ /* 0x000fe4000001ff00 */
[----:B-1----:R-:W-:-:S02]  /*10630*/  CS2R R8, SRZ ;  /* 0x0000000000087805 */ /* 0x002fc4000001ff00 */
        /* <DEDUP_REMOVED lines=8> */
[----:B0-----:R-:W-:Y:S02]  /*106c0*/  CS2R R24, SRZ ;  /* 0x0000000000187805 */ /* 0x001fe4000001ff00 */
[----:B----4-:R-:W-:Y:S02]  /*106d0*/  CS2R R4, SRZ ;  /* 0x0000000000047805 */ /* 0x010fe4000001ff00 */
[----:B------:R-:W-:Y:S01]  /*106e0*/  CS2R R132, SRZ ;  /* 0x0000000000847805 */ /* 0x000fe2000001ff00 */
[----:B--2---:R-:W-:-:S04]  /*106f0*/  FMUL.FTZ R0, R3, R0 ;  /* 0x0000000003007220 */ /* 0x004fc80000410000 */
[----:B------:R-:W-:Y:S01]  /*10700*/  FMUL.FTZ R2, R0, UR4 ;  /* 0x0000000400027c20 */ /* 0x000fe20008410000 */
[----:B------:R-:W-:Y:S06]  /*10710*/  @!P1 BRA `(.L_x_3294) ;  /* 0x000000e800749947 */ /* 0x000fec0003800000 */
[----:B------:R-:W-:-:S03]  /*10720*/  UMOV UR4, 0xffffffff ;  /* 0xffffffff00047882 */ /* 0x000fc60000000000 */
[----:B------:R-:W-:Y:S05]  /*10730*/  BRA.DIV UR4, `(.L_x_3295) ;  /* 0x00000192042c7947 */ /* 0x000fea000b800000 */
[----:B------:R-:W0:Y:S02]  /*10740*/  S2R R0, SR_TID.X ;  /* 0x0000000000007919 */ /* 0x000e240000002100 */
[----:B0-----:R-:W-:-:S05]  /*10750*/  VIADD R3, R0, 0xffffff80 ;  /* 0xffffff8000037836 */ /* 0x001fca0000000000 */
[----:B------:R-:W-:-:S04]  /*10760*/  SHF.R.S32.HI R0, RZ, 0x1f, R3 ;  /* 0x0000001fff007819 */ /* 0x000fc80000011403 */
[----:B------:R-:W-:-:S04]  /*10770*/  LEA.HI R0, R0, R3, RZ, 0x7 ;  /* 0x0000000300007211 */ /* 0x000fc800078f38ff */
[----:B------:R-:W-:-:S05]  /*10780*/  SHF.R.S32.HI R0, RZ, 0x7, R0 ;  /* 0x00000007ff007819 */ /* 0x000fca0000011400 */
[----:B------:R0:W1:Y:S02]  /*10790*/  SHFL.IDX PT, R231, R0, RZ, 0x1f ;  /* 0x00001fff00e77589 */ /* 0x00006400000e0000 */
.L_x_3517:
[----:B01----:R-:W-:Y:S01]  /*107a0*/  LEA.HI R0, R231, R231, RZ, 0x1 ;  /* 0x000000e7e7007211 */ /* 0x003fe200078f08ff */
        /* <DEDUP_REMOVED lines=16> */
[----:B------:R-:W-:Y:S01]  /*108b0*/  MOV R13, RZ ;  /* 0x000000ff000d7202 */ /* 0x000fe20000000f00 */
[----:B------:R-:W-:Y:S02]  /*108c0*/  IMAD.U32 R7, RZ, RZ, UR7 ;  /* 0x00000007ff077e24 */ /* 0x000fe4000f8e00ff */
[----:B------:R-:W-:-:S02]  /*108d0*/  IMAD.U32 R10, RZ, RZ, UR4 ;  /* 0x00000004ff0a7e24 */ /* 0x000fc4000f8e00ff */
[----:B------:R-:W-:Y:S02]  /*108e0*/  IMAD.U32 R11, RZ, RZ, UR5 ;  /* 0x00000005ff0b7e24 */ /* 0x000fe4000f8e00ff */
[----:B------:R-:W-:Y:S02]  /*108f0*/  IMAD.MOV.U32 R8, RZ, RZ, 0x70 ;  /* 0x00000070ff087424 */ /* 0x000fe400078e00ff */
[----:B0-----:R-:W-:-:S07]  /*10900*/  IMAD.MOV.U32 R12, RZ, RZ, 0x1 ;  /* 0x00000001ff0c7424 */ /* 0x001fce00078e00ff */
[----:B------:R-:W-:-:S07]  /*10910*/  LEPC R20, `(.L_x_3296) ;  /* 0x000000001014794e */ /* 0x000fce0000000000 */
[----:B-1---5:R-:W-:Y:S05]  /*10920*/  CALL.ABS.NOINC R14 ;  /* 0x000000000e007343 */ /* 0x022fea0003c00000 */
.L_x_3296:
        /* <DEDUP_REMOVED lines=8> */
[----:B------:R0:W1:Y:S03]  /*109b0*/  SYNCS.PHASECHK.TRANS64.TRYWAIT P0, [R18+URZ+0x33400], R3 ;  /* 0x03340003120075a7 */ /* 0x000066000800017f */
[----:B-1----:R-:W-:Y:S05]  /*109c0*/  @!P0 NANOSLEEP.SYNCS 0x989680 ;  /* 0x009896800000895d */ /* 0x002fea0003900000 */
[----:B------:R-:W1:Y:S01]  /*109d0*/  @!P0 SYNCS.PHASECHK.TRANS64 P0, [R18+URZ+0x33400], R3 ;  /* 0x03340003120085a7 */ /* 0x000e62000800007f */
[----:B------:R-:W-:Y:S04]  /*109e0*/  BSSY B0, `(.L_x_3298) ;  /* 0x0000006000007945 */ /* 0x000fe80003800000 */
[----:B-1----:R-:W-:Y:S05]  /*109f0*/  @P0 BRA `(.L_x_3299) ;  /* 0x0000000000100947 */ /* 0x002fea0003800000 */
.L_x_3300:
[----:B-1----:R1:W2:Y:S02]  /*10a00*/  SYNCS.PHASECHK.TRANS64.TRYWAIT P0, [R18+URZ+0x33400], R3 ;  /* 0x03340003120075a7 */ /* 0x0022a4000800017f */
[----:B--2---:R-:W-:Y:S05]  /*10a10*/  @!P0 NANOSLEEP.SYNCS 0x989680 ;  /* 0x009896800000895d */ /* 0x004fea0003900000 */
[----:B------:R-:W2:Y:S02]  /*10a20*/  @!P0 SYNCS.PHASECHK.TRANS64 P0, [R18+URZ+0x33400], R3 ;  /* 0x03340003120085a7 */ /* 0x000ea4000800007f */
[----:B--2---:R-:W-:Y:S05]  /*10a30*/  @!P0 BRA `(.L_x_3300) ;  /* 0xfffffffc00f08947 */ /* 0x004fea000383ffff */
.L_x_3299:
[----:B------:R-:W-:Y:S05]  /*10a40*/  BSYNC B0 ;  /* 0x0000000000007941 */ /* 0x000fea0003800000 */
.L_x_3298:
[----:B------:R-:W-:Y:S05]  /*10a50*/  BRA `(.L_x_3301) ;  /* 0x0000006800bc7947 */ /* 0x000fea0003800000 */
.L_x_3297:
[----:B------:R-:W0:Y:S01]  /*10a60*/  LDC.64 R24, c[0x0][0x3c8] ;  /* 0x0000f200ff187b82 */ /* 0x000e220000000a00 */
[----:B-----5:R-:W-:Y:S01]  /*10a70*/  SHF.R.S32.HI R0, RZ, 0x1f, R123 ;  /* 0x0000001fff007819 */ /* 0x020fe2000001147b */
[--C-:B------:R-:W-:Y:S01]  /*10a80*/  IMAD.MOV.U32 R8, RZ, RZ, R16.reuse ;  /* 0x000000ffff087224 */ /* 0x100fe200078e0010 */
[----:B------:R-:W-:Y:S01]  /*10a90*/  SHF.R.S32.HI R9, RZ, 0x1f, R16 ;  /* 0x0000001fff097819 */ /* 0x000fe20000011410 */
[--C-:B------:R-:W-:Y:S01]  /*10aa0*/  IMAD.MOV.U32 R10, RZ, RZ, R22.reuse ;  /* 0x000000ffff0a7224 */ /* 0x100fe200078e0016 */
[----:B------:R-:W-:Y:S01]  /*10ab0*/  SHF.R.S32.HI R11, RZ, 0x1f, R22 ;  /* 0x0000001fff0b7819 */ /* 0x000fe20000011416 */
[----:B------:R-:W-:Y:S01]  /*10ac0*/  ULDC.64 UR4, c[0x0][0x3d8] ;  /* 0x0000f60000047ab9 */ /* 0x000fe20000000a00 */
[----:B------:R-:W-:Y:S01]  /*10ad0*/  ULDC.64 UR6, c[0x0][0x3c8] ;  /* 0x0000f20000067ab9 */ /* 0x000fe20000000a00 */
[----:B------:R-:W1:Y:S01]  /*10ae0*/  LDC.64 R48, c[0x0][0x3e0] ;  /* 0x0000f800ff307b82 */ /* 0x000e620000000a00 */
[----:B------:R-:W-:Y:S01]  /*10af0*/  IMAD R12, R0, UR4, RZ ;  /* 0x00000004000c7c24 */ /* 0x000fe2000f8e02ff */
[----:B------:R-:W-:Y:S01]  /*10b00*/  ULOP3.LUT UP0, URZ, UR52, 0x1bf, URZ, 0xc0, !UPT ;  /* 0x000001bf343f7892 */ /* 0x000fe2000f80c03f */
[----:B------:R-:W-:-:S04]  /*10b10*/  IMAD.WIDE.U32 R4, R123, UR4, R8 ;  /* 0x000000047b047c25 */ /* 0x000fc8000f8e0008 */
[C---:B------:R-:W-:Y:S01]  /*10b20*/  IMAD.WIDE.U32 R6, R123.reuse, UR4, R10 ;  /* 0x000000047b067c25 */ /* 0x040fe2000f8e000a */
[----:B------:R-:W-:Y:S02]  /*10b30*/  IADD3 R52, P0, R4, UR6, RZ ;  /* 0x0000000604347c10 */ /* 0x000fe4000ff1e0ff */
[----:B------:R-:W-:Y:S01]  /*10b40*/  PLOP3.LUT P2, PT, PT, PT, UP0, 0x80, 0x0 ;  /* 0x000000000000781c */ /* 0x000fe20003f4f008 */
[----:B------:R-:W-:Y:S01]  /*10b50*/  IMAD R3, R123, UR5, R12 ;  /* 0x000000057b037c24 */ /* 0x000fe2000f8e020c */
[----:B------:R-:W-:-:S04]  /*10b60*/  IADD3 R56, P1, R6, UR6, RZ ;  /* 0x0000000606387c10 */ /* 0x000fc8000ff3e0ff */
[----:B------:R-:W-:Y:S01]  /*10b70*/  IADD3.X R53, R3, UR7, R5, P0, !PT ;  /* 0x0000000703357c10 */ /* 0x000fe200087fe405 */
[----:B0-----:R-:W-:Y:S01]  /*10b80*/  IMAD.WIDE.U32 R24, R123, UR4, R24 ;  /* 0x000000047b187c25 */ /* 0x001fe2000f8e0018 */
[----:B------:R-:W-:Y:S01]  /*10b90*/  IADD3.X R57, R3, UR7, R7, P1, !PT ;  /* 0x0000000703397c10 */ /* 0x000fe20008ffe407 */
[----:B------:R-:W-:Y:S01]  /*10ba0*/  ULDC.64 UR6, c[0x0][0x3e8] ;  /* 0x0000fa0000067ab9 */ /* 0x000fe20000000a00 */
[----:B------:R-:W-:Y:S01]  /*10bb0*/  ULDC.64 UR4, c[0x0][0x3e0] ;  /* 0x0000f80000047ab9 */ /* 0x000fe20000000a00 */
[----:B------:R-:W-:Y:S02]  /*10bc0*/  IMAD R0, R0, UR6, RZ ;  /* 0x0000000600007c24 */ /* 0x000fe4000f8e02ff */
[----:B------:R-:W-:-:S04]  /*10bd0*/  IMAD.WIDE.U32 R4, R123, UR6, R8 ;  /* 0x000000067b047c25 */ /* 0x000fc8000f8e0008 */
[----:B------:R-:W-:Y:S01]  /*10be0*/  IMAD.WIDE.U32 R6, R123, UR6, R10 ;  /* 0x000000067b067c25 */ /* 0x000fe2000f8e000a */
[----:B------:R-:W-:-:S03]  /*10bf0*/  IADD3 R54, P0, R4, UR4, RZ ;  /* 0x0000000404367c10 */ /* 0x000fc6000ff1e0ff */
[C---:B------:R-:W-:Y:S01]  /*10c00*/  IMAD R27, R123.reuse, UR7, R0 ;  /* 0x000000077b1b7c24 */ /* 0x040fe2000f8e0200 */
[----:B------:R-:W-:Y:S01]  /*10c10*/  IADD3 R58, P1, R6, UR4, RZ ;  /* 0x00000004063a7c10 */ /* 0x000fe2000ff3e0ff */
[----:B-1----:R-:W-:-:S03]  /*10c20*/  IMAD.WIDE.U32 R48, R123, UR6, R48 ;  /* 0x000000067b307c25 */ /* 0x002fc6000f8e0030 */
[----:B------:R-:W-:Y:S01]  /*10c30*/  IADD3.X R55, R27, UR5, R5, P0, !PT ;  /* 0x000000051b377c10 */ /* 0x000fe200087fe405 */
[----:B------:R-:W-:Y:S01]  /*10c40*/  IMAD.IADD R26, R3, 0x1, R25 ;  /* 0x00000001031a7824 */ /* 0x000fe200078e0219 */
[C---:B------:R-:W-:Y:S01]  /*10c50*/  IADD3.X R59, R27.reuse, UR5, R7, P1, !PT ;  /* 0x000000051b3b7c10 */ /* 0x040fe20008ffe407 */
[----:B------:R-:W-:Y:S01]  /*10c60*/  IMAD.IADD R27, R27, 0x1, R49 ;  /* 0x000000011b1b7824 */ /* 0x000fe200078e0231 */
        /* <DEDUP_REMOVED lines=16> */
[----:B-1----:R-:W-:Y:S05]  /*10d70*/  CALL.ABS.NOINC R14 ;  /* 0x000000000e007343 */ /* 0x002fea0003c00000 */
.L_x_3302:
        /* <DEDUP_REMOVED lines=21> */
[C---:B------:R-:W-:Y:S01]  /*10ed0*/  VIADD R0, R16.reuse, 0x10 ;  /* 0x0000001010007836 */ /* 0x040fe20000000000 */
[----:B------:R-:W-:Y:S01]  /*10ee0*/  ULDC UR4, c[0x0][0x3d4] ;  /* 0x0000f50000047ab9 */ /* 0x000fe20000000800 */
[C---:B------:R-:W-:Y:S01]  /*10ef0*/  VIADD R3, R16.reuse, 0x20 ;  /* 0x0000002010037836 */ /* 0x040fe20000000000 */
[----:B------:R-:W-:Y:S02]  /*10f00*/  ISETP.GE.AND P5, PT, R16, UR4, PT ;  /* 0x0000000410007c0c */ /* 0x000fe4000bfa6270 */
[----:B------:R-:W-:Y:S02]  /*10f10*/  CS2R R44, SRZ ;  /* 0x00000000002c7805 */ /* 0x000fe4000001ff00 */
[----:B------:R-:W-:Y:S01]  /*10f20*/  ISETP.GE.AND P4, PT, R0, UR4, PT ;  /* 0x0000000400007c0c */ /* 0x000fe2000bf86270 */
[C---:B------:R-:W-:Y:S01]  /*10f30*/  VIADD R0, R16.reuse, 0x30 ;  /* 0x0000003010007836 */ /* 0x040fe20000000000 */
[----:B------:R-:W-:Y:S02]  /*10f40*/  CS2R R46, SRZ ;  /* 0x00000000002e7805 */ /* 0x000fe4000001ff00 */
[----:B------:R-:W-:Y:S01]  /*10f50*/  ISETP.GE.AND P3, PT, R3, UR4, PT ;  /* 0x0000000403007c0c */ /* 0x000fe2000bf66270 */
[----:B------:R-:W-:Y:S01]  /*10f60*/  VIADD R3, R16, 0x40 ;  /* 0x0000004010037836 */ /* 0x000fe20000000000 */
[----:B------:R-:W-:Y:S01]  /*10f70*/  ISETP.GE.AND P2, PT, R0, UR4, PT ;  /* 0x0000000400007c0c */ /* 0x000fe2000bf46270 */
[----:B------:R-:W-:-:S03]  /*10f80*/  VIADD R0, R16, 0x50 ;  /* 0x0000005010007836 */ /* 0x000fc60000000000 */
[----:B------:R-:W-:Y:S01]  /*10f90*/  ISETP.GE.AND P1, PT, R3, UR4, PT ;  /* 0x0000000403007c0c */ /* 0x000fe2000bf26270 */
[----:B------:R0:W5:Y:S04]  /*10fa0*/  @!P5 LDG.E.64 R44, desc[UR54][R52.64] ;  /* 0x00000036342cd981 */ /* 0x000168000c1e1b00 */
[----:B------:R0:W5:Y:S01]  /*10fb0*/  @!P5 LDG.E.64 R46, desc[UR54][R54.64] ;  /* 0x00000036362ed981 */ /* 0x000162000c1e1b00 */
[----:B------:R-:W-:Y:S02]  /*10fc0*/  ISETP.GE.AND P5, PT, R0, UR4, PT ;  /* 0x0000000400007c0c */ /* 0x000fe4000bfa6270 */
        /* <DEDUP_REMOVED lines=10> */
[----:B------:R0:W5:Y:S04]  /*11070*/  @!P4 LDG.E.64 R40, desc[UR54][R52.64+0x10] ;  /* 0x000010363428c981 */ /* 0x000168000c1e1b00 */
        /* <DEDUP_REMOVED lines=8> */
[----:B------:R0:W5:Y:S02]  /*11100*/  @!P5 LDG.E.64 R20, desc[UR54][R54.64+0x50] ;  /* 0x000050363614d981 */ /* 0x000164000c1e1b00 */
.L_x_3306:
[----:B------:R-:W-:Y:S05]  /*11110*/  BSYNC B1 ;  /* 0x0000000000017941 */ /* 0x000fea0003800000 */
.L_x_3305:
[----:B------:R-:W-:-:S03]  /*11120*/  UMOV UR4, 0xffffffff ;  /* 0xffffffff00047882 */ /* 0x000fc60000000000 */
[----:B------:R-:W-:Y:S05]  /*11130*/  BRA.DIV UR4, `(.L_x_3307) ;  /* 0x0000018604ec7947 */ /* 0x000fea000b800000 */
.L_x_3520:
[----:B------:R-:W-:-:S03]  /*11140*/  UMOV UR4, 0xffffffff ;  /* 0xffffffff00047882 */ /* 0x000fc60000000000 */
[----:B------:R-:W-:Y:S05]  /*11150*/  BRA.DIV UR4, `(.L_x_3308) ;  /* 0x0000018a040c7947 */ /* 0x000fea000b800000 */
.L_x_3523:
[----:B------:R-:W-:-:S03]  /*11160*/  UMOV UR4, 0xffffffff ;  /* 0xffffffff00047882 */ /* 0x000fc60000000000 */
[----:B------:R-:W-:Y:S05]  /*11170*/  BRA.DIV UR4, `(.L_x_3309) ;  /* 0x0000018a042c7947 */ /* 0x000fea000b800000 */
.L_x_3526:
[----:B------:R-:W-:-:S03]  /*11180*/  UMOV UR4, 0xffffffff ;  /* 0xffffffff00047882 */ /* 0x000fc60000000000 */
[----:B------:R-:W-:Y:S05]  /*11190*/  BRA.DIV UR4, `(.L_x_3310) ;  /* 0x0000018a044c7947 */ /* 0x000fea000b800000 */
.L_x_3529:
[----:B------:R-:W-:Y:S01]  /*111a0*/  ULEA.HI UR4, UR43, UR43, URZ, 0x1 ;  /* 0x0000002b2b047291 */ /* 0x000fe2000f8f083f */
[----:B------:R-:W-:Y:S03]  /*111b0*/  BSSY B1, `(.L_x_3311) ;  /* 0x0000007000017945 */ /* 0x000fe60003800000 */
[----:B------:R-:W-:-:S04]  /*111c0*/  ULOP3.LUT UR4, UR4, 0xfffffffe, URZ, 0xc0, !UPT ;  /* 0xfffffffe04047892 */ /* 0x000fc8000f8ec03f */
[----:B------:R-:W-:-:S06]  /*111d0*/  UIADD3 UR4, UR43, -UR4, URZ ;  /* 0x800000042b047290 */ /* 0x000fcc000fffe03f */
[----:B------:R-:W-:-:S05]  /*111e0*/  IMAD.U32 R3, RZ, RZ, UR4 ;  /* 0x00000004ff037e24 */ /* 0x000fca000f8e00ff */
[----:B------:R-:W-:-:S04]  /*111f0*/  SHF.L.U32 R3, R3, 0x1f, RZ ;  /* 0x0000001f03037819 */ /* 0x000fc800000006ff */
[----:B------:R-:W1:Y:S02]  /*11200*/  SYNCS.PHASECHK.TRANS64.TRYWAIT P1, [R18+URZ+0x33400], R3 ;  /* 0x03340003120075a7 */ /* 0x000e64000802017f */
[----:B-1----:R-:W-:Y:S05]  /*11210*/  @!P1 BRA `(.L_x_3312) ;  /* 0x0000018800549947 */ /* 0x002fea0003800000 */
.L_x_3530:
[----:B------:R-:W-:Y:S05]  /*11220*/  BSYNC B1 ;  /* 0x0000000000017941 */ /* 0x000fea0003800000 */
.L_x_3311:
[----:B------:R-:W-:Y:S05]  /*11230*/  @P0 BRA `(.L_x_3313) ;  /* 0x0000006000a00947 */ /* 0x000fea0003800000 */
[----:B------:R-:W2:Y:S01]  /*11240*/  LDC R5, c[0x0][0x3d4] ;  /* 0x0000f500ff057b82 */ /* 0x000ea20000000800 */
[C---:B------:R-:W-:Y:S01]  /*11250*/  IADD3 R0, R16.reuse, 0x10, RZ ;  /* 0x0000001010007810 */ /* 0x040fe20007ffe0ff */
[C---:B------:R-:W-:Y:S01]  /*11260*/  VIADD R4, R16.reuse, 0x20 ;  /* 0x0000002010047836 */ /* 0x040fe20000000000 */
[----:B------:R-:W-:Y:S01]  /*11270*/  BSSY B1, `(.L_x_3314) ;  /* 0x0000084000017945 */ /* 0x000fe20003800000 */
[----:B------:R-:W-:Y:S01]  /*11280*/  VIADD R6, R16, 0x30 ;  /* 0x0000003010067836 */ /* 0x000fe20000000000 */
[----:B------:R-:W-:Y:S01]  /*11290*/  LOP3.LUT P5, RZ, R235, 0x2, RZ, 0xc0, !PT ;  /* 0x00000002ebff7812 */ /* 0x000fe200078ac0ff */
[----:B-1----:R-:W-:Y:S01]  /*112a0*/  IMAD.IADD R3, R18, 0x1, R234 ;  /* 0x0000000112037824 */ /* 0x002fe200078e02ea */
[-C--:B--2---:R-:W-:Y:S02]  /*112b0*/  ISETP.GE.AND P6, PT, R16, R5.reuse, PT ;  /* 0x000000051000720c */ /* 0x084fe40003fc6270 */
[-C--:B------:R-:W-:Y:S01]  /*112c0*/  ISETP.GE.AND P0, PT, R0, R5.reuse, PT ;  /* 0x000000050000720c */ /* 0x080fe20003f06270 */
[----:B------:R-:W-:Y:S01]  /*112d0*/  VIADD R0, R16, 0x40 ;  /* 0x0000004010007836 */ /* 0x000fe20000000000 */
[-C--:B------:R-:W-:Y:S01]  /*112e0*/  ISETP.GE.AND P1, PT, R4, R5.reuse, PT ;  /* 0x000000050400720c */ /* 0x080fe20003f26270 */
[----:B------:R-:W-:Y:S01]  /*112f0*/  VIADD R4, R16, 0x50 ;  /* 0x0000005010047836 */ /* 0x000fe20000000000 */
[----:B------:R-:W-:-:S02]  /*11300*/  ISETP.GE.AND P2, PT, R6, R5, PT ;  /* 0x000000050600720c */ /* 0x000fc40003f46270 */
[-C--:B------:R-:W-:Y:S01]  /*11310*/  ISETP.GE.AND P3, PT, R0, R5.reuse, PT ;  /* 0x000000050000720c */ /* 0x080fe20003f66270 */
[----:B------:R-:W-:Y:S01]  /*11320*/  VIADD R0, R3, 0x20 ;  /* 0x0000002003007836 */ /* 0x000fe20000000000 */
[----:B------:R-:W-:-:S03]  /*11330*/  ISETP.GE.AND P4, PT, R4, R5, PT ;  /* 0x000000050400720c */ /* 0x000fc60003f86270 */
[----:B------:R-:W-:Y:S10]  /*11340*/  @P6 BRA `(.L_x_3315) ;  /* 0x0000000400d86947 */ /* 0x000ff40003800000 */
[----:B------:R-:W1:Y:S01]  /*11350*/  LDS.128 R4, [R3+0x1e200] ;  /* 0x01e2000003047984 */ /* 0x000e620000000c00 */
[----:B-----5:R-:W-:Y:S02]  /*11360*/  SHF.R.U32.HI R13, RZ, 0x8, R45 ;  /* 0x00000008ff0d7819 */ /* 0x020fe4000001162d */
[----:B------:R-:W-:Y:S02]  /*11370*/  SHF.R.U32.HI R11, RZ, 0x8, R44 ;  /* 0x00000008ff0b7819 */ /* 0x000fe4000001162c */
[----:B------:R-:W-:Y:S02]  /*11380*/  LOP3.LUT R12, R45, 0xff, RZ, 0xc0, !PT ;  /* 0x000000ff2d0c7812 */ /* 0x000fe400078ec0ff */
        /* <DEDUP_REMOVED lines=8> */
[----:B------:R-:W-:-:S02]  /*11410*/  SHF.R.U32.HI R24, RZ, 0x10, R47 ;  /* 0x00000010ff187819 */ /* 0x000fc4000001162f */
[----:B------:R-:W-:Y:S02]  /*11420*/  SHF.R.U32.HI R26, RZ, 0x10, R45 ;  /* 0x00000010ff1a7819 */ /* 0x000fe4000001162d */
[----:B------:R-:W-:Y:S02]  /*11430*/  PRMT R11, R11, 0x7604, R10 ;  /* 0x000076040b0b7816 */ /* 0x000fe4000000000a */
[----:B------:R-:W-:Y:S02]  /*11440*/  LOP3.LUT R10, R46, 0xff, RZ, 0xc0, !PT ;  /* 0x000000ff2e0a7812 */ /* 0x000fe400078ec0ff */
[----:B------:R-:W-:Y:S02]  /*11450*/  LOP3.LUT R15, R13, 0xff, RZ, 0xc0, !PT ;  /* 0x000000ff0d0f7812 */ /* 0x000fe400078ec0ff */
[----:B------:R-:W-:Y:S01]  /*11460*/  PRMT R14, R25, 0x7604, R14 ;  /* 0x00007604190e7816 */ /* 0x000fe2000000000e */
[----:B------:R-:W-:Y:S01]  /*11470*/  IMAD.U32 R25, R24, 0x10000, RZ ;  /* 0x0001000018197824 */ /* 0x000fe200078e00ff */
[----:B------:R-:W-:-:S02]  /*11480*/  SHF.L.U32 R13, R26, 0x10, RZ ;  /* 0x000000101a0d7819 */ /* 0x000fc400000006ff */
[----:B------:R-:W-:Y:S02]  /*11490*/  PRMT R15, R15, 0x7604, R10 ;  /* 0x000076040f0f7816 */ /* 0x000fe4000000000a */
[----:B------:R-:W-:Y:S02]  /*114a0*/  LOP3.LUT R11, R11, 0xff0000, R44, 0xf8, !PT ;  /* 0x00ff00000b0b7812 */ /* 0x000fe400078ef82c */
[----:B------:R-:W-:Y:S02]  /*114b0*/  LOP3.LUT R13, R12, 0xff0000, R13, 0xf8, !PT ;  /* 0x00ff00000c0d7812 */ /* 0x000fe400078ef80d */
[----:B------:R-:W-:Y:S02]  /*114c0*/  LOP3.LUT R27, R14, 0xff0000, R25, 0xf8, !PT ;  /* 0x00ff00000e1b7812 */ /* 0x000fe400078ef819 */
[----:B------:R-:W-:Y:S02]  /*114d0*/  LOP3.LUT R25, R15, 0xff0000, R46, 0xf8, !PT ;  /* 0x00ff00000f197812 */ /* 0x000fe400078ef82e */
[----:B------:R-:W-:-:S02]  /*114e0*/  LOP3.LUT R15, R11, 0xff000000, R44, 0xf8, !PT ;  /* 0xff0000000b0f7812 */ /* 0x000fc400078ef82c */
[----:B------:R-:W-:Y:S02]  /*114f0*/  LOP3.LUT R27, R27, 0xff000000, R47, 0xf8, !PT ;  /* 0xff0000001b1b7812 */ /* 0x000fe400078ef82f */
[----:B------:R-:W-:Y:S02]  /*11500*/  LOP3.LUT R44, R13, 0xff000000, R45, 0xf8, !PT ;  /* 0xff0000000d2c7812 */ /* 0x000fe400078ef82d */
[----:B-1----:R-:W-:Y:S02]  /*11510*/  F2FP.F16.E4M3.UNPACK_B R10, R6.H1 ;  /* 0x00000006ff0a723e */ /* 0x002fe400030006ff */
[----:B------:R-:W-:Y:S02]  /*11520*/  F2FP.F16.E4M3.UNPACK_B R26, R27 ;  /* 0x0000001bff1a723e */ /* 0x000fe400020006ff */
[----:B------:R-:W-:Y:S01]  /*11530*/  F2FP.F16.E4M3.UNPACK_B R24, R44 ;  /* 0x0000002cff18723e */ /* 0x000fe200020006ff */
[--C-:B------:R-:W-:Y:S01]  /*11540*/  HADD2.F32 R13, -RZ, R10.reuse.H0_H0 ;  /* 0x2000000aff0d7230 */ /* 0x100fe20000004100 */
[----:B------:R-:W-:Y:S01]  /*11550*/  LOP3.LUT R46, R25, 0xff000000, R46, 0xf8, !PT ;  /* 0xff000000192e7812 */ /* 0x000fe200078ef82e */
[----:B------:R-:W-:Y:S01]  /*11560*/  HADD2.F32 R10, -RZ, R10.H1_H1 ;  /* 0x3000000aff0a7230 */ /* 0x000fe20000004100 */
[----:B------:R-:W-:Y:S01]  /*11570*/  F2FP.F16.E4M3.UNPACK_B R12, R6 ;  /* 0x00000006ff0c723e */ /* 0x000fe200020006ff */
[----:B------:R-:W-:Y:S01]  /*11580*/  HADD2.F32 R45, -RZ, R26.H1_H1 ;  /* 0x3000001aff2d7230 */ /* 0x000fe20000004100 */
[----:B------:R-:W-:Y:S01]  /*11590*/  F2FP.F16.E4M3.UNPACK_B R11, R5.H1 ;  /* 0x00000005ff0b723e */ /* 0x000fe200030006ff */
[----:B------:R-:W-:Y:S01]  /*115a0*/  HADD2.F32 R25, -RZ, R24.H1_H1 ;  /* 0x30000018ff197230 */ /* 0x000fe20000004100 */
[----:B------:R-:W-:Y:S01]  /*115b0*/  F2FP.F16.E4M3.UNPACK_B R14, R7 ;  /* 0x00000007ff0e723e */ /* 0x000fe200020006ff */
[----:B------:R-:W-:-:S02]  /*115c0*/  HADD2.F32 R26, -RZ, R26.H0_H0 ;  /* 0x2000001aff1a7230 */ /* 0x000fc40000004100 */
[C---:B------:R-:W-:Y:S01]  /*115d0*/  FMUL.FTZ R48, R10.reuse, R45 ;  /* 0x0000002d0a307220 */ /* 0x040fe20000410000 */
[----:B------:R-:W-:Y:S02]  /*115e0*/  HADD2.F32 R24, -RZ, R24.H0_H0 ;  /* 0x20000018ff187230 */ /* 0x000fe40000004100 */
[----:B0-----:R-:W-:Y:S01]  /*115f0*/  FMUL.FTZ R52, R10, R25 ;  /* 0x000000190a347220 */ /* 0x001fe20000410000 */
[----:B------:R-:W-:Y:S01]  /*11600*/  F2FP.F16.E4M3.UNPACK_B R10, R5 ;  /* 0x00000005ff0a723e */ /* 0x000fe200020006ff */
[--C-:B------:R-:W-:Y:S02]  /*11610*/  HADD2.F32 R5, -RZ, R12.reuse.H1_H1 ;  /* 0x3000000cff057230 */ /* 0x100fe40000004100 */
[C---:B------:R-:W-:Y:S01]  /*11620*/  FFMA.FTZ R49, R13.reuse, R25, -R48 ;  /* 0x000000190d317223 */ /* 0x040fe20000010830 */
[----:B------:R-:W-:Y:S01]  /*11630*/  FFMA.FTZ R52, R13, R45, R52 ;  /* 0x0000002d0d347223 */ /* 0x000fe20000010034 */
[----:B------:R-:W-:Y:S01]  /*11640*/  HADD2.F32 R12, -RZ, R12.H0_H0 ;  /* 0x2000000cff0c7230 */ /* 0x000fe20000004100 */
[----:B------:R-:W-:Y:S01]  /*11650*/  F2FP.F16.E4M3.UNPACK_B R27, R27.H1 ;  /* 0x0000001bff1b723e */ /* 0x000fe200030006ff */
[C---:B------:R-:W-:Y:S01]  /*11660*/  FMUL.FTZ R13, R5.reuse, R26 ;  /* 0x0000001a050d7220 */ /* 0x040fe20000410000 */
[----:B------:R-:W-:Y:S01]  /*11670*/  F2FP.F16.E4M3.UNPACK_B R44, R44.H1 ;  /* 0x0000002cff2c723e */ /* 0x000fe200030006ff */
[-C--:B------:R-:W-:Y:S01]  /*11680*/  FMUL.FTZ R47, R5, R24.reuse ;  /* 0x00000018052f7220 */ /* 0x080fe20000410000 */
[----:B------:R-:W-:Y:S01]  /*11690*/  F2FP.F16.E4M3.UNPACK_B R7, R7.H1 ;  /* 0x00000007ff07723e */ /* 0x000fe200030006ff */
[----:B------:R-:W-:Y:S01]  /*116a0*/  FFMA.FTZ R45, R12, R24, -R13 ;  /* 0x000000180c2d7223 */ /* 0x000fe2000001080d */
[----:B------:R-:W-:-:S02]  /*116b0*/  HADD2.F32 R5, -RZ, R14.H1_H1 ;  /* 0x3000000eff057230 */ /* 0x000fc40000004100 */
[----:B------:R-:W-:Y:S01]  /*116c0*/  FFMA.FTZ R48, R12, R26, R47 ;  /* 0x0000001a0c307223 */ /* 0x000fe2000001002f */
[--C-:B------:R-:W-:Y:S01]  /*116d0*/  HADD2.F32 R25, -RZ, R27.reuse.H0_H0 ;  /* 0x2000001bff197230 */ /* 0x100fe20000004100 */
[-C--:B------:R-:W-:Y:S01]  /*116e0*/  F2FP.F16.E4M3.UNPACK_B R6, R4.reuse ;  /* 0x00000004ff06723e */ /* 0x080fe200020006ff */
[----:B------:R-:W-:Y:S01]  /*116f0*/  HADD2.F32 R13, -RZ, R44.H0_H0 ;  /* 0x2000002cff0d7230 */ /* 0x000fe20000004100 */
[----:B------:R-:W-:Y:S01]  /*11700*/  F2FP.F16.E4M3.UNPACK_B R4, R4.H1 ;  /* 0x00000004ff04723e */ /* 0x000fe200030006ff */
        /* <DEDUP_REMOVED lines=8> */
[----:B------:R-:W-:Y:S02]  /*11790*/  HADD2.F32 R5, -RZ, R7.H0_H0 ;  /* 0x20000007ff057230 */ /* 0x000fe40000004100 */
[C---:B------:R-:W-:Y:S01]  /*117a0*/  FMUL.FTZ R24, R12.reuse, R27 ;  /* 0x0000001b0c187220 */ /* 0x040fe20000410000 */
[----:B------:R-:W-:Y:S01]  /*117b0*/  F2FP.F16.E4M3.UNPACK_B R13, R46 ;  /* 0x0000002eff0d723e */ /* 0x000fe200020006ff */
[-C--:B------:R-:W-:Y:S01]  /*117c0*/  FMUL.FTZ R14, R12, R44.reuse ;  /* 0x0000002c0c0e7220 */ /* 0x080fe20000410000 */
[----:B------:R-:W-:Y:S01]  /*117d0*/  F2FP.F16.E4M3.UNPACK_B R12, R15 ;  /* 0x0000000fff0c723e */ /* 0x000fe200020006ff */
[----:B------:R-:W-:Y:S01]  /*117e0*/  FFMA.FTZ R44, R5, R44, -R24 ;  /* 0x0000002c052c7223 */ /* 0x000fe20000010818 */
[----:B------:R-:W-:-:S02]  /*117f0*/  HADD2.F32 R7, -RZ, R4.H1_H1 ;  /* 0x30000004ff077230 */ /* 0x000fc40000004100 */
[----:B------:R-:W-:Y:S01]  /*11800*/  FFMA.FTZ R51, R5, R27, R14 ;  /* 0x0000001b05337223 */ /* 0x000fe2000001000e */
[--C-:B------:R-:W-:Y:S01]  /*11810*/  HADD2.F32 R24, -RZ, R13.reuse.H1_H1 ;  /* 0x3000000dff187230 */ /* 0x100fe20000004100 */
[----:B------:R-:W-:Y:S01]  /*11820*/  F2FP.F16.E4M3.UNPACK_B R15, R15.H1 ;  /* 0x0000000fff0f723e */ /* 0x000fe200030006ff */
[----:B------:R-:W-:Y:S01]  /*11830*/  HADD2.F32 R14, -RZ, R12.H1_H1 ;  /* 0x3000000cff0e7230 */ /* 0x000fe20000004100 */
[----:B------:R-:W-:Y:S01]  /*11840*/  F2FP.F16.E4M3.UNPACK_B R46, R46.H1 ;  /* 0x0000002eff2e723e */ /* 0x000fe200030006ff */
[----:B------:R-:W-:Y:S02]  /*11850*/  HADD2.F32 R5, -RZ, R4.H0_H0 ;  /* 0x20000004ff057230 */ /* 0x000fe40000004100 */
[----:B------:R-:W-:Y:S01]  /*11860*/  FMUL.FTZ R26, R7, R24 ;  /* 0x00000018071a7220 */ /* 0x000fe20000410000 */
[----:B------:R-:W-:Y:S02]  /*11870*/  HADD2.F32 R25, -RZ, R13.H0_H0 ;  /* 0x2000000dff197230 */ /* 0x000fe40000004100 */
[----:B------:R-:W-:-:S02]  /*11880*/  HADD2.F32 R4, -RZ, R6.H1_H1 ;  /* 0x30000006ff047230 */ /* 0x000fc40000004100 */
[-C--:B------:R-:W-:Y:S01]  /*11890*/  FFMA.FTZ R26, R5, R14.reuse, -R26 ;  /* 0x0000000e051a7223 */ /* 0x080fe2000001081a */
[----:B------:R-:W-:Y:S02]  /*118a0*/  HADD2.F32 R13, -RZ, R12.H0_H0 ;  /* 0x2000000cff0d7230 */ /* 0x000fe40000004100 */
[----:B------:R-:W-:Y:S01]  /*118b0*/  FMUL.FTZ R12, R7, R14 ;  /* 0x0000000e070c7220 */ /* 0x000fe20000410000 */
[----:B------:R-:W-:Y:S02]  /*118c0*/  HADD2.F32 R6, -RZ, R6.H0_H0 ;  /* 0x20000006ff067230 */ /* 0x000fe40000004100 */
[C---:B------:R-:W-:Y:S01]  /*118d0*/  FMUL.FTZ R7, R4.reuse, R25 ;  /* 0x0000001904077220 */ /* 0x040fe20000410000 */
[-C--:B------:R-:W-:Y:S01]  /*118e0*/  FMUL.FTZ R4, R4, R13.reuse ;  /* 0x0000000d04047220 */ /* 0x080fe20000410000 */
[----:B------:R-:W-:Y:S02]  /*118f0*/  FFMA.FTZ R27, R5, R24, R12 ;  /* 0x00000018051b7223 */ /* 0x000fe4000001000c */
[----:B------:R-:W-:Y:S01]  /*11900*/  FFMA.FTZ R13, R6, R13, -R7 ;  /* 0x0000000d060d7223 */ /* 0x000fe20000010807 */
[----:B------:R-:W-:-:S02]  /*11910*/  HADD2.F32 R5, -RZ, R11.H1_H1 ;  /* 0x3000000bff057230 */ /* 0x000fc40000004100 */
[----:B------:R-:W-:Y:S01]  /*11920*/  FFMA.FTZ R14, R6, R25, R4 ;  /* 0x00000019060e7223 */ /* 0x000fe20000010004 */
[--C-:B------:R-:W-:Y:S02]  /*11930*/  HADD2.F32 R6, -RZ, R15.reuse.H1_H1 ;  /* 0x3000000fff067230 */ /* 0x100fe40000004100 */
[--C-:B------:R-:W-:Y:S02]  /*11940*/  HADD2.F32 R12, -RZ, R46.reuse.H1_H1 ;  /* 0x3000002eff0c7230 */ /* 0x100fe40000004100 */
[----:B------:R-:W-:Y:S02]  /*11950*/  HADD2.F32 R7, -RZ, R46.H0_H0 ;  /* 0x2000002eff077230 */ /* 0x000fe40000004100 */
[C---:B------:R-:W-:Y:S01]  /*11960*/  FMUL.FTZ R25, R5.reuse, R6 ;  /* 0x0000000605197220 */ /* 0x040fe20000410000 */
[----:B------:R-:W-:Y:S02]  /*11970*/  HADD2.F32 R4, -RZ, R10.H1_H1 ;  /* 0x3000000aff047230 */ /* 0x000fe40000004100 */
[----:B------:R-:W-:Y:S01]  /*11980*/  FMUL.FTZ R24, R5, R12 ;  /* 0x0000000c05187220 */ /* 0x000fe20000410000 */
[----:B------:R-:W-:-:S02]  /*11990*/  HADD2.F32 R15, -RZ, R15.H0_H0 ;  /* 0x2000000fff0f7230 */ /* 0x000fc40000004100 */
        /* <DEDUP_REMOVED lines=17> */
.L_x_3315:
[----:B------:R-:W-:Y:S05]  /*11ab0*/  BSYNC B1 ;  /* 0x0000000000017941 */ /* 0x000fea0003800000 */
.L_x_3314:
[----:B------:R-:W-:Y:S01]  /*11ac0*/  BSSY B1, `(.L_x_3316) ;  /* 0x000007d000017945 */ /* 0x000fe20003800000 */
[----:B------:R-:W-:-:S03]  /*11ad0*/  @P5 VIADD R0, R3, 0xffffffe0 ;  /* 0xffffffe003005836 */ /* 0x000fc60000000000 */
[----:B------:R-:W-:Y:S05]  /*11ae0*/  @P0 BRA `(.L_x_3317) ;  /* 0x0000000400e80947 */ /* 0x000fea0003800000 */
[----:B-1----:R-:W1:Y:S01]  /*11af0*/  LDS.128 R4, [R0+0x1e200] ;  /* 0x01e2000000047984 */ /* 0x002e620000000c00 */
[----:B-----5:R-:W-:Y:S02]  /*11b00*/  SHF.R.U32.HI R10, RZ, 0x8, R40 ;  /* 0x00000008ff0a7819 */ /* 0x020fe40000011628 */
        /* <DEDUP_REMOVED lines=8> */
[----:B------:R-:W-:Y:S02]  /*11b90*/  LOP3.LUT R24, R24, 0xff, RZ, 0xc0, !PT ;  /* 0x000000ff18187812 */ /* 0x000fe400078ec0ff */
[----:B------:R-:W-:Y:S02]  /*11ba0*/  LOP3.LUT R15, R42, 0xff, RZ, 0xc0, !PT ;  /* 0x000000ff2a0f7812 */ /* 0x000fe400078ec0ff */
[----:B------:R-:W-:-:S02]  /*11bb0*/  LOP3.LUT R14, R14, 0xff, RZ, 0xc0, !PT ;  /* 0x000000ff0e0e7812 */ /* 0x000fc400078ec0ff */
[----:B------:R-:W-:Y:S02]  /*11bc0*/  PRMT R11, R10, 0x7604, R11 ;  /* 0x000076040a0b7816 */ /* 0x000fe4000000000b */
[----:B------:R-:W-:Y:S02]  /*11bd0*/  PRMT R13, R12, 0x7604, R13 ;  /* 0x000076040c0d7816 */ /* 0x000fe4000000000d */
[----:B------:R-:W-:Y:S02]  /*11be0*/  PRMT R25, R24, 0x7604, R25 ;  /* 0x0000760418197816 */ /* 0x000fe40000000019 */
[----:B------:R-:W-:Y:S02]  /*11bf0*/  SHF.R.U32.HI R10, RZ, 0x10, R40 ;  /* 0x00000010ff0a7819 */ /* 0x000fe40000011628 */
[----:B------:R-:W-:Y:S02]  /*11c00*/  SHF.R.U32.HI R12, RZ, 0x10, R41 ;  /* 0x00000010ff0c7819 */ /* 0x000fe40000011629 */
[----:B------:R-:W-:-:S02]  /*11c10*/  SHF.R.U32.HI R24, RZ, 0x10, R43 ;  /* 0x00000010ff187819 */ /* 0x000fc4000001162b */
[----:B------:R-:W-:Y:S02]  /*11c20*/  PRMT R15, R14, 0x7604, R15 ;  /* 0x000076040e0f7816 */ /* 0x000fe4000000000f */
        /* <DEDUP_REMOVED lines=26> */
[----:B------:R-:W-:Y:S01]  /*11dd0*/  FMUL.FTZ R46, R10, R25 ;  /* 0x000000190a2e7220 */ /* 0x000fe20000410000 */
        /* <DEDUP_REMOVED lines=75> */
.L_x_3317:
[----:B------:R-:W-:Y:S05]  /*12290*/  BSYNC B1 ;  /* 0x0000000000017941 */ /* 0x000fea0003800000 */
.L_x_3316:
[----:B------:R-:W-:Y:S04]  /*122a0*/  BSSY B1, `(.L_x_3318) ;  /* 0x0000078000017945 */ /* 0x000fe80003800000 */
[----:B------:R-:W-:Y:S05]  /*122b0*/  @P1 BRA `(.L_x_3319) ;  /* 0x0000000400d81947 */ /* 0x000fea0003800000 */
[----:B-12---:R-:W1:Y:S01]  /*122c0*/  LDS.128 R4, [R3+0x20200] ;  /* 0x0202000003047984 */ /* 0x006e620000000c00 */
        /* <DEDUP_REMOVED lines=9> */
[----:B------:R-:W-:Y:S02]  /*12360*/  SHF.R.U32.HI R13, RZ, 0x8, R38 ;  /* 0x00000008ff0d7819 */ /* 0x000fe40000011626 */
[----:B------:R-:W-:Y:S02]  /*12370*/  LOP3.LUT R14, R39, 0xff, RZ, 0xc0, !PT ;  /* 0x000000ff270e7812 */ /* 0x000fe400078ec0ff */
[----:B------:R-:W-:-:S02]  /*12380*/  LOP3.LUT R25, R25, 0xff, RZ, 0xc0, !PT ;  /* 0x000000ff19197812 */ /* 0x000fc400078ec0ff */
[----:B------:R-:W-:Y:S02]  /*12390*/  SHF.R.U32.HI R24, RZ, 0x10, R39 ;  /* 0x00000010ff187819 */ /* 0x000fe40000011627 */
[----:B------:R-:W-:Y:S02]  /*123a0*/  PRMT R11, R11, 0x7604, R10 ;  /* 0x000076040b0b7816 */ /* 0x000fe4000000000a */
[----:B------:R-:W-:Y:S02]  /*123b0*/  LOP3.LUT R10, R38, 0xff, RZ, 0xc0, !PT ;  /* 0x000000ff260a7812 */ /* 0x000fe400078ec0ff */
[----:B------:R-:W-:Y:S01]  /*123c0*/  LOP3.LUT R15, R13, 0xff, RZ, 0xc0, !PT ;  /* 0x000000ff0d0f7812 */ /* 0x000fe200078ec0ff */
[----:B------:R-:W-:Y:S01]  /*123d0*/  IMAD.U32 R13, R26, 0x10000, RZ ;  /* 0x000100001a0d7824 */ /* 0x000fe200078e00ff */
[----:B------:R-:W-:Y:S01]  /*123e0*/  PRMT R14, R25, 0x7604, R14 ;  /* 0x00007604190e7816 */ /* 0x000fe2000000000e */
[----:B------:R-:W-:Y:S01]  /*123f0*/  IMAD.U32 R25, R24, 0x10000, RZ ;  /* 0x0001000018197824 */ /* 0x000fe200078e00ff */
[----:B------:R-:W-:-:S02]  /*12400*/  PRMT R15, R15, 0x7604, R10 ;  /* 0x000076040f0f7816 */ /* 0x000fc4000000000a */
[----:B------:R-:W-:Y:S02]  /*12410*/  LOP3.LUT R11, R11, 0xff0000, R36, 0xf8, !PT ;  /* 0x00ff00000b0b7812 */ /* 0x000fe400078ef824 */
[----:B------:R-:W-:Y:S02]  /*12420*/  LOP3.LUT R13, R12, 0xff0000, R13, 0xf8, !PT ;  /* 0x00ff00000c0d7812 */ /* 0x000fe400078ef80d */
[----:B------:R-:W-:Y:S02]  /*12430*/  LOP3.LUT R27, R14, 0xff0000, R25, 0xf8, !PT ;  /* 0x00ff00000e1b7812 */ /* 0x000fe400078ef819 */
[----:B------:R-:W-:Y:S02]  /*12440*/  LOP3.LUT R25, R15, 0xff0000, R38, 0xf8, !PT ;  /* 0x00ff00000f197812 */ /* 0x000fe400078ef826 */
        /* <DEDUP_REMOVED lines=93> */
.L_x_3319:
[----:B------:R-:W-:Y:S05]  /*12a20*/  BSYNC B1 ;  /* 0x0000000000017941 */ /* 0x000fea0003800000 */
.L_x_3318:
[----:B------:R-:W-:Y:S04]  /*12a30*/  BSSY B1, `(.L_x_3320) ;  /* 0x000007c000017945 */ /* 0x000fe80003800000 */
[----:B------:R-:W-:Y:S05]  /*12a40*/  @P2 BRA `(.L_x_3321) ;  /* 0x0000000400e82947 */ /* 0x000fea0003800000 */
[----:B-123--:R-:W1:Y:S01]  /*12a50*/  LDS.128 R4, [R0+0x20200] ;  /* 0x0202000000047984 */ /* 0x00ee620000000c00 */
        /* <DEDUP_REMOVED lines=121> */
.L_x_3321:
[----:B------:R-:W-:Y:S05]  /*131f0*/  BSYNC B1 ;  /* 0x0000000000017941 */ /* 0x000fea0003800000 */
.L_x_3320:
[----:B------:R-:W-:Y:S04]  /*13200*/  BSSY B1, `(.L_x_3322) ;  /* 0x0000078000017945 */ /* 0x000fe80003800000 */
[----:B------:R-:W-:Y:S05]  /*13210*/  @P3 BRA `(.L_x_3323) ;  /* 0x0000000400d83947 */ /* 0x000fea0003800000 */
[----:B-1234-:R-:W1:Y:S01]  /*13220*/  LDS.128 R4, [R3+0x22200] ;  /* 0x0222000003047984 */ /* 0x01ee620000000c00 */
        /* <DEDUP_REMOVED lines=117> */
.L_x_3323:
[----:B------:R-:W-:Y:S05]  /*13980*/  BSYNC B1 ;  /* 0x0000000000017941 */ /* 0x000fea0003800000 */
.L_x_3322:
[----:B------:R-:W-:Y:S05]  /*13990*/  @P4 BRA `(.L_x_3313) ;  /* 0x0000003800c84947 */ /* 0x000fea0003800000 */
[----:B-1234-:R-:W1:Y:S01]  /*139a0*/  LDS.128 R4, [R0+0x22200] ;  /* 0x0222000000047984 */ /* 0x01ee620000000c00 */
[----:B-----5:R-:W-:Y:S02]  /*139b0*/  SHF.R.U32.HI R11, RZ, 0x8, R9 ;  /* 0x00000008ff0b7819 */ /* 0x020fe40000011609 */
[----:B------:R-:W-:Y:S02]  /*139c0*/  SHF.R.U32.HI R24, RZ, 0x8, R21 ;  /* 0x00000008ff187819 */ /* 0x000fe40000011615 */
[----:B------:R-:W-:Y:S02]  /*139d0*/  SHF.R.U32.HI R13, RZ, 0x8, R20 ;  /* 0x00000008ff0d7819 */ /* 0x000fe40000011614 */
[----:B------:R-:W-:Y:S02]  /*139e0*/  LOP3.LUT R12, R9, 0xff, RZ, 0xc0, !PT ;  /* 0x000000ff090c7812 */ /* 0x000fe400078ec0ff */
[----:B------:R-:W-:Y:S02]  /*139f0*/  LOP3.LUT R25, R21, 0xff, RZ, 0xc0, !PT ;  /* 0x000000ff15197812 */ /* 0x000fe400078ec0ff */
[----:B------:R-:W-:-:S02]  /*13a00*/  LOP3.LUT R11, R11, 0xff, RZ, 0xc0, !PT ;  /* 0x000000ff0b0b7812 */ /* 0x000fc400078ec0ff */
[----:B------:R-:W-:Y:S02]  /*13a10*/  LOP3.LUT R24, R24, 0xff, RZ, 0xc0, !PT ;  /* 0x000000ff18187812 */ /* 0x000fe400078ec0ff */
[----:B------:R-:W-:Y:S02]  /*13a20*/  SHF.R.U32.HI R3, RZ, 0x8, R8 ;  /* 0x00000008ff037819 */ /* 0x000fe40000011608 */
[----:B------:R-:W-:Y:S02]  /*13a30*/  LOP3.LUT R14, R13, 0xff, RZ, 0xc0, !PT ;  /* 0x000000ff0d0e7812 */ /* 0x000fe400078ec0ff */
[----:B------:R-:W-:Y:S02]  /*13a40*/  PRMT R13, R11, 0x7604, R12 ;  /* 0x000076040b0d7816 */ /* 0x000fe4000000000c */
        /* <DEDUP_REMOVED lines=9> */
[----:B------:R-:W-:Y:S02]  /*13ae0*/  SHF.R.U32.HI R3, RZ, 0x10, R8 ;  /* 0x00000010ff037819 */ /* 0x000fe40000011608 */
[----:B------:R-:W-:Y:S02]  /*13af0*/  SHF.R.U32.HI R11, RZ, 0x10, R20 ;  /* 0x00000010ff0b7819 */ /* 0x000fe40000011614 */
[----:B------:R-:W-:Y:S02]  /*13b00*/  PRMT R13, R12, 0x7054, R13 ;  /* 0x000070540c0d7816 */ /* 0x000fe4000000000d */
[----:B------:R-:W-:Y:S02]  /*13b10*/  PRMT R25, R24, 0x7054, R25 ;  /* 0x0000705418197816 */ /* 0x000fe40000000019 */
[----:B------:R-:W-:-:S02]  /*13b20*/  PRMT R15, R14, 0x7604, R15 ;  /* 0x000076040e0f7816 */ /* 0x000fc4000000000f */
[----:B------:R-:W-:Y:S02]  /*13b30*/  LOP3.LUT R3, R3, 0xff, RZ, 0xc0, !PT ;  /* 0x000000ff03037812 */ /* 0x000fe400078ec0ff */
[----:B------:R-:W-:Y:S02]  /*13b40*/  LOP3.LUT R14, R11, 0xff, RZ, 0xc0, !PT ;  /* 0x000000ff0b0e7812 */ /* 0x000fe400078ec0ff */
[----:B------:R-:W-:Y:S02]  /*13b50*/  LOP3.LUT R25, R25, 0xff000000, R21, 0xf8, !PT ;  /* 0xff00000019197812 */ /* 0x000fe400078ef815 */
[----:B------:R-:W-:Y:S02]  /*13b60*/  LOP3.LUT R13, R13, 0xff000000, R9, 0xf8, !PT ;  /* 0xff0000000d0d7812 */ /* 0x000fe400078ef809 */
[----:B------:R-:W-:Y:S02]  /*13b70*/  PRMT R11, R3, 0x7054, R10 ;  /* 0x00007054030b7816 */ /* 0x000fe4000000000a */
[----:B------:R-:W-:-:S02]  /*13b80*/  PRMT R15, R14, 0x7054, R15 ;  /* 0x000070540e0f7816 */ /* 0x000fc4000000000f */
[-C--:B-1----:R-:W-:Y:S02]  /*13b90*/  F2FP.F16.E4M3.UNPACK_B R3, R6.reuse.H1 ;  /* 0x00000006ff03723e */ /* 0x082fe400030006ff */
[----:B------:R-:W-:Y:S02]  /*13ba0*/  F2FP.F16.E4M3.UNPACK_B R21, R25 ;  /* 0x00000019ff15723e */ /* 0x000fe400020006ff */
[----:B------:R-:W-:Y:S01]  /*13bb0*/  F2FP.F16.E4M3.UNPACK_B R14, R13 ;  /* 0x0000000dff0e723e */ /* 0x000fe200020006ff */
[--C-:B------:R-:W-:Y:S01]  /*13bc0*/  HADD2.F32 R9, -RZ, R3.reuse.H0_H0 ;  /* 0x20000003ff097230 */ /* 0x100fe20000004100 */
[----:B------:R-:W-:Y:S01]  /*13bd0*/  LOP3.LUT R12, R11, 0xff000000, R8, 0xf8, !PT ;  /* 0xff0000000b0c7812 */ /* 0x000fe200078ef808 */
[----:B------:R-:W-:Y:S01]  /*13be0*/  HADD2.F32 R8, -RZ, R3.H1_H1 ;  /* 0x30000003ff087230 */ /* 0x000fe20000004100 */
[----:B------:R-:W-:Y:S01]  /*13bf0*/  LOP3.LUT R20, R15, 0xff000000, R20, 0xf8, !PT ;  /* 0xff0000000f147812 */ /* 0x000fe200078ef814 */
[--C-:B------:R-:W-:Y:S01]  /*13c00*/  HADD2.F32 R24, -RZ, R21.reuse.H1_H1 ;  /* 0x30000015ff187230 */ /* 0x100fe20000004100 */
[----:B------:R-:W-:Y:S01]  /*13c10*/  F2FP.F16.E4M3.UNPACK_B R6, R6 ;  /* 0x00000006ff06723e */ /* 0x000fe200020006ff */
[--C-:B------:R-:W-:Y:S01]  /*13c20*/  HADD2.F32 R15, -RZ, R14.reuse.H1_H1 ;  /* 0x3000000eff0f7230 */ /* 0x100fe20000004100 */
[-C--:B------:R-:W-:Y:S01]  /*13c30*/  F2FP.F16.E4M3.UNPACK_B R10, R7.reuse ;  /* 0x00000007ff0a723e */ /* 0x080fe200020006ff */
[----:B------:R-:W-:Y:S01]  /*13c40*/  HADD2.F32 R21, -RZ, R21.H0_H0 ;  /* 0x20000015ff157230 */ /* 0x000fe20000004100 */
[----:B------:R-:W-:Y:S01]  /*13c50*/  F2FP.F16.E4M3.UNPACK_B R11, R7.H1 ;  /* 0x00000007ff0b723e */ /* 0x000fe200030006ff */
[C---:B------:R-:W-:Y:S01]  /*13c60*/  FMUL.FTZ R26, R8.reuse, R24 ;  /* 0x00000018081a7220 */ /* 0x040fe20000410000 */
[----:B------:R-:W-:Y:S01]  /*13c70*/  FMUL.FTZ R29, R8, R15 ;  /* 0x0000000f081d7220 */ /* 0x000fe20000410000 */
[-C--:B------:R-:W-:Y:S01]  /*13c80*/  F2FP.F16.E4M3.UNPACK_B R7, R5.reuse ;  /* 0x00000005ff07723e */ /* 0x080fe200020006ff */
[----:B------:R-:W-:Y:S01]  /*13c90*/  HADD2.F32 R14, -RZ, R14.H0_H0 ;  /* 0x2000000eff0e7230 */ /* 0x000fe20000004100 */
[----:B------:R-:W-:Y:S01]  /*13ca0*/  F2FP.F16.E4M3.UNPACK_B R8, R5.H1 ;  /* 0x00000005ff08723e */ /* 0x000fe200030006ff */
[----:B------:R-:W-:-:S02]  /*13cb0*/  HADD2.F32 R5, -RZ, R6.H1_H1 ;  /* 0x30000006ff057230 */ /* 0x000fc40000004100 */
[C---:B------:R-:W-:Y:S01]  /*13cc0*/  FFMA.FTZ R27, R9.reuse, R15, -R26 ;  /* 0x0000000f091b7223 */ /* 0x040fe2000001081a */
[----:B------:R-:W-:Y:S01]  /*13cd0*/  FFMA.FTZ R28, R9, R24, R29 ;  /* 0x00000018091c7223 */ /* 0x000fe2000001001d */
[----:B------:R-:W-:Y:S01]  /*13ce0*/  HADD2.F32 R6, -RZ, R6.H0_H0 ;  /* 0x20000006ff067230 */ /* 0x000fe20000004100 */
[----:B------:R-:W-:Y:S01]  /*13cf0*/  F2FP.F16.E4M3.UNPACK_B R25, R25.H1 ;  /* 0x00000019ff19723e */ /* 0x000fe200030006ff */
[C---:B------:R-:W-:Y:S01]  /*13d00*/  FMUL.FTZ R9, R5.reuse, R21 ;  /* 0x0000001505097220 */ /* 0x040fe20000410000 */
[----:B------:R-:W-:Y:S01]  /*13d10*/  F2FP.F16.E4M3.UNPACK_B R13, R13.H1 ;  /* 0x0000000dff0d723e */ /* 0x000fe200030006ff */
[-C--:B------:R-:W-:Y:S01]  /*13d20*/  FMUL.FTZ R24, R5, R14.reuse ;  /* 0x0000000e05187220 */ /* 0x080fe20000410000 */
[----:B------:R-:W-:Y:S02]  /*13d30*/  HADD2.F32 R5, -RZ, R10.H1_H1 ;  /* 0x3000000aff057230 */ /* 0x000fe40000004100 */
[----:B------:R-:W-:Y:S01]  /*13d40*/  FFMA.FTZ R26, R6, R14, -R9 ;  /* 0x0000000e061a7223 */ /* 0x000fe20000010809 */
[----:B------:R-:W-:-:S02]  /*13d50*/  HADD2.F32 R15, -RZ, R25.H0_H0 ;  /* 0x20000019ff0f7230 */ /* 0x000fc40000004100 */
[----:B------:R-:W-:Y:S01]  /*13d60*/  FFMA.FTZ R21, R6, R21, R24 ;  /* 0x0000001506157223 */ /* 0x000fe20000010018 */
[----:B------:R-:W-:Y:S01]  /*13d70*/  HADD2.F32 R9, -RZ, R13.H0_H0 ;  /* 0x2000000dff097230 */ /* 0x000fe20000004100 */
[----:B------:R-:W-:Y:S01]  /*13d80*/  F2FP.F16.E4M3.UNPACK_B R3, R4 ;  /* 0x00000004ff03723e */ /* 0x000fe200020006ff */
[----:B------:R-:W-:Y:S02]  /*13d90*/  HADD2.F32 R10, -RZ, R10.H0_H0 ;  /* 0x2000000aff0a7230 */ /* 0x000fe40000004100 */
[C---:B------:R-:W-:Y:S01]  /*13da0*/  FMUL.FTZ R29, R5.reuse, R15 ;  /* 0x0000000f051d7220 */ /* 0x040fe20000410000 */
[----:B------:R-:W-:Y:S02]  /*13db0*/  HADD2.F32 R25, -RZ, R25.H1_H1 ;  /* 0x30000019ff197230 */ /* 0x000fe40000004100 */
[-C--:B------:R-:W-:Y:S01]  /*13dc0*/  FMUL.FTZ R5, R5, R9.reuse ;  /* 0x0000000905057220 */ /* 0x080fe20000410000 */
[----:B------:R-:W-:Y:S02]  /*13dd0*/  HADD2.F32 R6, -RZ, R11.H1_H1 ;  /* 0x3000000bff067230 */ /* 0x000fe40000004100 */
[----:B------:R-:W-:Y:S01]  /*13de0*/  FFMA.FTZ R29, R10, R9, -R29 ;  /* 0x000000090a1d7223 */ /* 0x000fe2000001081d */
[----:B------:R-:W-:-:S02]  /*13df0*/  HADD2.F32 R13, -RZ, R13.H1_H1 ;  /* 0x3000000dff0d7230 */ /* 0x000fc40000004100 */
[----:B------:R-:W-:Y:S01]  /*13e00*/  FFMA.FTZ R30, R10, R15, R5 ;  /* 0x0000000f0a1e7223 */ /* 0x000fe20000010005 */
[----:B------:R-:W-:Y:S02]  /*13e10*/  HADD2.F32 R11, -RZ, R11.H0_H0 ;  /* 0x2000000bff0b7230 */ /* 0x000fe40000004100 */
[C---:B------:R-:W-:Y:S01]  /*13e20*/  FMUL.FTZ R14, R6.reuse, R25 ;  /* 0x00000019060e7220 */ /* 0x040fe20000410000 */
[----:B------:R-:W-:Y:S01]  /*13e30*/  F2FP.F16.E4M3.UNPACK_B R5, R20 ;  /* 0x00000014ff05723e */ /* 0x000fe200020006ff */
[-C--:B------:R-:W-:Y:S01]  /*13e40*/  FMUL.FTZ R10, R6, R13.reuse ;  /* 0x0000000d060a7220 */ /* 0x080fe20000410000 */
[----:B------:R-:W-:Y:S01]  /*13e50*/  F2FP.F16.E4M3.UNPACK_B R4, R4.H1 ;  /* 0x00000004ff04723e */ /* 0x000fe200030006ff */
[C---:B------:R-:W-:Y:S01]  /*13e60*/  FFMA.FTZ R31, R11.reuse, R13, -R14 ;  /* 0x0000000d0b1f7223 */ /* 0x040fe2000001080e */
[-C--:B------:R-:W-:Y:S01]  /*13e70*/  F2FP.F16.E4M3.UNPACK_B R9, R12.reuse ;  /* 0x0000000cff09723e */ /* 0x080fe200020006ff */
[----:B------:R-:W-:Y:S01]  /*13e80*/  FFMA.FTZ R32, R11, R25, R10 ;  /* 0x000000190b207223 */ /* 0x000fe2000001000a */
[--C-:B------:R-:W-:Y:S01]  /*13e90*/  HADD2.F32 R13, -RZ, R5.reuse.H1_H1 ;  /* 0x30000005ff0d7230 */ /* 0x100fe20000004100 */
[----:B------:R-:W-:Y:S01]  /*13ea0*/  F2FP.F16.E4M3.UNPACK_B R12, R12.H1 ;  /* 0x0000000cff0c723e */ /* 0x000fe200030006ff */
[----:B------:R-:W-:Y:S01]  /*13eb0*/  HADD2.F32 R11, -RZ, R5.H0_H0 ;  /* 0x20000005ff0b7230 */ /* 0x000fe20000004100 */
[----:B------:R-:W-:Y:S01]  /*13ec0*/  F2FP.F16.E4M3.UNPACK_B R20, R20.H1 ;  /* 0x00000014ff14723e */ /* 0x000fe200030006ff */
[----:B------:R-:W-:Y:S01]  /*13ed0*/  HADD2.F32 R6, -RZ, R4.H1_H1 ;  /* 0x30000004ff067230 */ /* 0x000fe20000004100 */
[----:B------:R-:W-:Y:S01]  /*13ee0*/  F2FP.SATFINITE.E4M3.F32.PACK_AB_MERGE_C R27, R28, R27, RZ ;  /* 0x0000001b1c1b723e */ /* 0x000fe200048070ff */
[----:B------:R-:W-:-:S02]  /*13ef0*/  HADD2.F32 R10, -RZ, R9.H1_H1 ;  /* 0x30000009ff0a7230 */ /* 0x000fc40000004100 */
[----:B------:R-:W-:Y:S02]  /*13f00*/  HADD2.F32 R5, -RZ, R4.H0_H0 ;  /* 0x20000004ff057230 */ /* 0x000fe40000004100 */
[C---:B------:R-:W-:Y:S01]  /*13f10*/  FMUL.FTZ R14, R6.reuse, R13 ;  /* 0x0000000d060e7220 */ /* 0x040fe20000410000 */
[----:B------:R-:W-:Y:S02]  /*13f20*/  HADD2.F32 R4, -RZ, R3.H1_H1 ;  /* 0x30000003ff047230 */ /* 0x000fe40000004100 */
[-C--:B------:R-:W-:Y:S01]  /*13f30*/  FMUL.FTZ R24, R6, R10.reuse ;  /* 0x0000000a06187220 */ /* 0x080fe20000410000 */
[----:B------:R-:W-:Y:S02]  /*13f40*/  HADD2.F32 R9, -RZ, R9.H0_H0 ;  /* 0x20000009ff097230 */ /* 0x000fe40000004100 */
[C---:B------:R-:W-:Y:S01]  /*13f50*/  FFMA.FTZ R14, R5.reuse, R10, -R14 ;  /* 0x0000000a050e7223 */ /* 0x040fe2000001080e */
[----:B------:R-:W-:Y:S02]  /*13f60*/  HADD2.F32 R3, -RZ, R3.H0_H0 ;  /* 0x20000003ff037230 */ /* 0x000fe40000004100 */
[C---:B------:R-:W-:Y:S01]  /*13f70*/  FMUL.FTZ R6, R4.reuse, R11 ;  /* 0x0000000b04067220 */ /* 0x040fe20000410000 */
[----:B------:R-:W-:Y:S01]  /*13f80*/  FFMA.FTZ R13, R5, R13, R24 ;  /* 0x0000000d050d7223 */ /* 0x000fe20000010018 */
[----:B------:R-:W-:Y:S01]  /*13f90*/  FMUL.FTZ R4, R4, R9 ;  /* 0x0000000904047220 */ /* 0x000fe20000410000 */
[----:B------:R-:W-:-:S02]  /*13fa0*/  HADD2.F32 R5, -RZ, R12.H1_H1 ;  /* 0x3000000cff057230 */ /* 0x000fc40000004100 */
[C---:B------:R-:W-:Y:S01]  /*13fb0*/  FFMA.FTZ R10, R3.reuse, R9, -R6 ;  /* 0x00000009030a7223 */ /* 0x040fe20000010806 */
[----:B------:R-:W-:Y:S02]  /*13fc0*/  HADD2.F32 R9, -RZ, R20.H1_H1 ;  /* 0x30000014ff097230 */ /* 0x000fe40000004100 */
[----:B------:R-:W-:Y:S01]  /*13fd0*/  FFMA.FTZ R11, R3, R11, R4 ;  /* 0x0000000b030b7223 */ /* 0x000fe20000010004 */
[----:B------:R-:W-:Y:S02]  /*13fe0*/  HADD2.F32 R4, -RZ, R8.H1_H1 ;  /* 0x30000008ff047230 */ /* 0x000fe40000004100 */
[----:B------:R-:W-:Y:S02]  /*13ff0*/  HADD2.F32 R20, -RZ, R20.H0_H0 ;  /* 0x20000014ff147230 */ /* 0x000fe40000004100 */
[----:B------:R-:W-:Y:S02]  /*14000*/  HADD2.F32 R3, -RZ, R7.H1_H1 ;  /* 0x30000007ff037230 */ /* 0x000fe40000004100 */
[----:B------:R-:W-:Y:S01]  /*14010*/  FMUL.FTZ R15, R4, R9 ;  /* 0x00000009040f7220 */ /* 0x000fe20000410000 */
        /* <DEDUP_REMOVED lines=19> */
.L_x_3304:
        /* <DEDUP_REMOVED lines=15> */
[----:B------:R-:W-:Y:S01]  /*14240*/  ULDC UR4, c[0x0][0x3d4] ;  /* 0x0000f50000047ab9 */ /* 0x000fe20000000800 */
[----:B------:R-:W-:Y:S02]  /*14250*/  CS2R R36, SRZ ;  /* 0x0000000000247805 */ /* 0x000fe4000001ff00 */
[----:B------:R-:W-:Y:S02]  /*14260*/  ISETP.GE.AND P1, PT, R22, UR4, PT ;  /* 0x0000000416007c0c */ /* 0x000fe4000bf26270 */
[----:B------:R-:W-:Y:S02]  /*14270*/  CS2R R38, SRZ ;  /* 0x0000000000267805 */ /* 0x000fe4000001ff00 */
[----:B------:R-:W-:Y:S02]  /*14280*/  ISETP.GE.AND P2, PT, R221, UR4, PT ;  /* 0x00000004dd007c0c */ /* 0x000fe4000bf46270 */
[----:B------:R-:W-:Y:S02]  /*14290*/  CS2R R40, SRZ ;  /* 0x0000000000287805 */ /* 0x000fe4000001ff00 */
[----:B------:R-:W-:-:S02]  /*142a0*/  ISETP.GE.AND P3, PT, R222, UR4, PT ;  /* 0x00000004de007c0c */ /* 0x000fc4000bf66270 */
        /* <DEDUP_REMOVED lines=9> */
[----:B------:R0:W5:Y:S04]  /*14340*/  @!P1 LDG.E.128 R36, desc[UR54][R56.64] ;  /* 0x0000003638249981 */ /* 0x000168000c1e1d00 */
[----:B------:R0:W5:Y:S04]  /*14350*/  @!P2 LDG.E.128 R40, desc[UR54][R56.64+0x20] ;  /* 0x000020363828a981 */ /* 0x000168000c1e1d00 */
[----:B------:R0:W5:Y:S04]  /*14360*/  @!P3 LDG.E.128 R44, desc[UR54][R56.64+0x40] ;  /* 0x00004036382cb981 */ /* 0x000168000c1e1d00 */
[----:B------:R0:W5:Y:S04]  /*14370*/  @!P1 LDG.E.128 R4, desc[UR54][R58.64] ;  /* 0x000000363a049981 */ /* 0x000168000c1e1d00 */
[----:B------:R0:W5:Y:S04]  /*14380*/  @!P2 LDG.E.128 R28, desc[UR54][R58.64+0x20] ;  /* 0x000020363a1ca981 */ /* 0x000168000c1e1d00 */
[----:B------:R0:W5:Y:S02]  /*14390*/  @!P3 LDG.E.128 R32, desc[UR54][R58.64+0x40] ;  /* 0x000040363a20b981 */ /* 0x000164000c1e1d00 */
.L_x_3325:
[----:B------:R-:W-:Y:S05]  /*143a0*/  BSYNC B1 ;  /* 0x0000000000017941 */ /* 0x000fea0003800000 */
.L_x_3324:
[----:B------:R-:W-:-:S03]  /*143b0*/  UMOV UR4, 0xffffffff ;  /* 0xffffffff00047882 */ /* 0x000fc60000000000 */
[----:B------:R-:W-:Y:S05]  /*143c0*/  BRA.DIV UR4, `(.L_x_3326) ;  /* 0x0000015604fc7947 */ /* 0x000fea000b800000 */
.L_x_3533:
[----:B------:R-:W-:-:S03]  /*143d0*/  UMOV UR4, 0xffffffff ;  /* 0xffffffff00047882 */ /* 0x000fc60000000000 */
[----:B------:R-:W-:Y:S05]  /*143e0*/  BRA.DIV UR4, `(.L_x_3327) ;  /* 0x0000015a041c7947 */ /* 0x000fea000b800000 */
.L_x_3536:
[----:B------:R-:W-:-:S03]  /*143f0*/  UMOV UR4, 0xffffffff ;  /* 0xffffffff00047882 */ /* 0x000fc60000000000 */
[----:B------:R-:W-:Y:S05]  /*14400*/  BRA.DIV UR4, `(.L_x_3328) ;  /* 0x0000015a043c7947 */ /* 0x000fea000b800000 */
.L_x_3539:
[----:B------:R-:W-:-:S03]  /*14410*/  UMOV UR4, 0xffffffff ;  /* 0xffffffff00047882 */ /* 0x000fc60000000000 */
[----:B------:R-:W-:Y:S05]  /*14420*/  BRA.DIV UR4, `(.L_x_3329) ;  /* 0x0000015a045c7947 */ /* 0x000fea000b800000 */
.L_x_3542:
        /* <DEDUP_REMOVED lines=8> */
.L_x_3543:
[----:B------:R-:W-:Y:S05]  /*144b0*/  BSYNC B1 ;  /* 0x0000000000017941 */ /* 0x000fea0003800000 */
.L_x_3330:
[----:B------:R-:W-:Y:S05]  /*144c0*/  @P0 BRA `(.L_x_3313) ;  /* 0x0000002c00fc0947 */ /* 0x000fea0003800000 */
[----:B-1----:R-:W1:Y:S01]  /*144d0*/  LDC R3, c[0x0][0x3d4] ;  /* 0x0000f500ff037b82 */ /* 0x002e620000000800 */
[----:B------:R-:W-:Y:S01]  /*144e0*/  BSSY B1, `(.L_x_3332) ;  /* 0x0000101000017945 */ /* 0x000fe20003800000 */
[-C--:B-1----:R-:W-:Y:S02]  /*144f0*/  ISETP.GE.AND P0, PT, R22, R3.reuse, PT ;  /* 0x000000031600720c */ /* 0x082fe40003f06270 */
[-C--:B------:R-:W-:Y:S02]  /*14500*/  ISETP.GE.AND P1, PT, R221, R3.reuse, PT ;  /* 0x00000003dd00720c */ /* 0x080fe40003f26270 */
[----:B------:R-:W-:-:S09]  /*14510*/  ISETP.GE.AND P2, PT, R222, R3, PT ;  /* 0x00000003de00720c */ /* 0x000fd20003f46270 */
[----:B------:R-:W-:Y:S05]  /*14520*/  @P0 BRA `(.L_x_3333) ;  /* 0x0000000c00f00947 */ /* 0x000fea0003800000 */
[----:B------:R-:W2:Y:S01]  /*14530*/  LDL R70, [R1+0x30] ;  /* 0x0000300001467983 */ /* 0x000ea20000100800 */
[----:B------:R-:W1:Y:S01]  /*14540*/  S2R R8, SR_TID.X ;  /* 0x0000000000087919 */ /* 0x000e620000002100 */
[----:B-----5:R-:W-:Y:S02]  /*14550*/  SHF.R.U32.HI R0, RZ, 0x8, R36 ;  /* 0x00000008ff007819 */ /* 0x020fe40000011624 */
[----:B------:R-:W-:Y:S02]  /*14560*/  SHF.R.U32.HI R13, RZ, 0x8, R38 ;  /* 0x00000008ff0d7819 */ /* 0x000fe40000011626 */
[----:B------:R-:W-:Y:S01]  /*14570*/  LOP3.LUT R12, R38, 0xff, RZ, 0xc0, !PT ;  /* 0x000000ff260c7812 */ /* 0x000fe200078ec0ff */
[----:B-1----:R-:W-:-:S05]  /*14580*/  VIADD R9, R8, 0xffffff80 ;  /* 0xffffff8008097836 */ /* 0x002fca0000000000 */
[----:B------:R-:W-:-:S04]  /*14590*/  LEA.HI R14, R9, R9, RZ, 0x1 ;  /* 0x00000009090e7211 */ /* 0x000fc800078f08ff */
[----:B------:R-:W-:-:S05]  /*145a0*/  LOP3.LUT R14, R14, 0xfffffffe, RZ, 0xc0, !PT ;  /* 0xfffffffe0e0e7812 */ /* 0x000fca00078ec0ff */
[----:B------:R-:W-:Y:S01]  /*145b0*/  IMAD.IADD R14, R9, 0x1, -R14 ;  /* 0x00000001090e7824 */ /* 0x000fe200078e0a0e */
[----:B------:R-:W-:Y:S02]  /*145c0*/  LOP3.LUT R8, R36, 0xff, RZ, 0xc0, !PT ;  /* 0x000000ff24087812 */ /* 0x000fe400078ec0ff */
[----:B------:R-:W-:Y:S02]  /*145d0*/  LOP3.LUT R9, R0, 0xff, RZ, 0xc0, !PT ;  /* 0x000000ff00097812 */ /* 0x000fe400078ec0ff */
[----:B------:R-:W-:Y:S02]  /*145e0*/  LEA.HI R0, R3, R14, RZ, 0x1c ;  /* 0x0000000e03007211 */ /* 0x000fe400078fe0ff */
[----:B------:R-:W-:Y:S02]  /*145f0*/  PRMT R21, R9, 0x7604, R8 ;  /* 0x0000760409157816 */ /* 0x000fe40000000008 */
[----:B------:R-:W-:Y:S02]  /*14600*/  SHF.R.S32.HI R9, RZ, 0x1f, R0 ;  /* 0x0000001fff097819 */ /* 0x000fe40000011400 */
[----:B------:R-:W-:-:S02]  /*14610*/  LOP3.LUT R13, R13, 0xff, RZ, 0xc0, !PT ;  /* 0x000000ff0d0d7812 */ /* 0x000fc400078ec0ff */
[----:B------:R-:W-:Y:S01]  /*14620*/  LEA.HI R8, R9, R0, RZ, 0x2 ;  /* 0x0000000009087211 */ /* 0x000fe200078f10ff */
[----:B------:R-:W-:Y:S01]  /*14630*/  IMAD.SHL.U32 R9, R0, 0x10, RZ ;  /* 0x0000001000097824 */ /* 0x000fe200078e00ff */
[----:B------:R-:W-:Y:S02]  /*14640*/  PRMT R27, R13, 0x7604, R12 ;  /* 0x000076040d1b7816 */ /* 0x000fe4000000000c */
[----:B------:R-:W-:Y:S01]  /*14650*/  SHF.R.U32.HI R13, RZ, 0x8, R39 ;  /* 0x00000008ff0d7819 */ /* 0x000fe20000011627 */
[----:B------:R-:W-:Y:S01]  /*14660*/  IMAD.SHL.U32 R8, R8, 0x800, RZ ;  /* 0x0000080008087824 */ /* 0x000fe200078e00ff */
[----:B------:R-:W-:Y:S02]  /*14670*/  LOP3.LUT R0, R224, 0x30, R9, 0xf8, !PT ;  /* 0x00000030e0007812 */ /* 0x000fe400078ef809 */
[----:B------:R-:W-:Y:S02]  /*14680*/  SHF.R.U32.HI R11, RZ, 0x8, R37 ;  /* 0x00000008ff0b7819 */ /* 0x000fe40000011625 */
[----:B------:R-:W-:-:S02]  /*14690*/  LOP3.LUT R9, R13, 0xff, RZ, 0xc0, !PT ;  /* 0x000000ff0d097812 */ /* 0x000fc400078ec0ff */
[----:B------:R-:W-:Y:S02]  /*146a0*/  LOP3.LUT R0, R0, R225, RZ, 0x3c, !PT ;  /* 0x000000e100007212 */ /* 0x000fe400078e3cff */
[----:B------:R-:W-:Y:S02]  /*146b0*/  LOP3.LUT R13, R8, 0xffffe000, RZ, 0xc0, !PT ;  /* 0xffffe000080d7812 */ /* 0x000fe400078ec0ff */
[----:B------:R-:W-:Y:S02]  /*146c0*/  LOP3.LUT R10, R37, 0xff, RZ, 0xc0, !PT ;  /* 0x000000ff250a7812 */ /* 0x000fe400078ec0ff */
[----:B------:R-:W-:Y:S02]  /*146d0*/  LOP3.LUT R11, R11, 0xff, RZ, 0xc0, !PT ;  /* 0x000000ff0b0b7812 */ /* 0x000fe400078ec0ff */
[----:B------:R-:W-:Y:S02]  /*146e0*/  SHF.R.U32.HI R12, RZ, 0x8, R4 ;  /* 0x00000008ff0c7819 */ /* 0x000fe40000011604 */
[----:B------:R-:W-:-:S02]  /*146f0*/  IADD3 R13, R0, R226, R13 ;  /* 0x000000e2000d7210 */ /* 0x000fc40007ffe00d */
[----:B------:R-:W-:Y:S02]  /*14700*/  PRMT R20, R11, 0x7604, R10 ;  /* 0x000076040b147816 */ /* 0x000fe4000000000a */
[----:B------:R-:W-:Y:S02]  /*14710*/  LOP3.LUT R10, R39, 0xff, RZ, 0xc0, !PT ;  /* 0x000000ff270a7812 */ /* 0x000fe400078ec0ff */
[----:B------:R-:W-:Y:S02]  /*14720*/  LOP3.LUT R11, R4, 0xff, RZ, 0xc0, !PT ;  /* 0x000000ff040b7812 */ /* 0x000fe400078ec0ff */
[----:B------:R-:W-:Y:S01]  /*14730*/  LOP3.LUT R12, R12, 0xff, RZ, 0xc0, !PT ;  /* 0x000000ff0c0c7812 */ /* 0x000fe200078ec0ff */
[----:B------:R-:W-:Y:S01]  /*14740*/  IMAD.IADD R0, R18, 0x1, R13 ;  /* 0x0000000112007824 */ /* 0x000fe200078e020d */
[----:B------:R-:W-:Y:S02]  /*14750*/  PRMT R24, R9, 0x7604, R10 ;  /* 0x0000760409187816 */ /* 0x000fe4000000000a */
[----:B------:R-:W-:-:S02]  /*14760*/  PRMT R51, R12, 0x7604, R11 ;  /* 0x000076040c337816 */ /* 0x000fc4000000000b */
[----:B------:R-:W1:Y:S01]  /*14770*/  LDS.128 R12, [R0+0x1e200] ;  /* 0x01e20000000c7984 */ /* 0x000e620000000c00 */
[----:B------:R-:W-:Y:S02]  /*14780*/  SHF.R.U32.HI R26, RZ, 0x8, R5 ;  /* 0x00000008ff1a7819 */ /* 0x000fe40000011605 */
[----:B------:R-:W-:Y:S02]  /*14790*/  LOP3.LUT R25, R5, 0xff, RZ, 0xc0, !PT ;  /* 0x000000ff05197812 */ /* 0x000fe400078ec0ff */
[----:B------:R-:W-:Y:S02]  /*147a0*/  LOP3.LUT R26, R26, 0xff, RZ, 0xc0, !PT ;  /* 0x000000ff1a1a7812 */ /* 0x000fe400078ec0ff */
[----:B------:R-:W-:Y:S02]  /*147b0*/  SHF.R.U32.HI R49, RZ, 0x8, R6 ;  /* 0x00000008ff317819 */ /* 0x000fe40000011606 */
[----:B------:R-:W-:Y:S02]  /*147c0*/  PRMT R26, R26, 0x7604, R25 ;  /* 0x000076041a1a7816 */ /* 0x000fe40000000019 */
[----:B------:R-:W-:-:S02]  /*147d0*/  SHF.R.U32.HI R55, RZ, 0x10, R5 ;  /* 0x00000010ff377819 */ /* 0x000fc40000011605 */
[----:B------:R-:W-:Y:S02]  /*147e0*/  LOP3.LUT R48, R6, 0xff, RZ, 0xc0, !PT ;  /* 0x000000ff06307812 */ /* 0x000fe400078ec0ff */
[----:B------:R-:W-:Y:S02]  /*147f0*/  LOP3.LUT R49, R49, 0xff, RZ, 0xc0, !PT ;  /* 0x000000ff31317812 */ /* 0x000fe400078ec0ff */
[----:B------:R-:W-:Y:S01]  /*14800*/  SHF.R.U32.HI R25, RZ, 0x10, R37 ;  /* 0x00000010ff197819 */ /* 0x000fe20000011625 */
[----:B------:R-:W-:Y:S01]  /*14810*/  IMAD.U32 R55, R55, 0x10000, RZ ;  /* 0x0001000037377824 */ /* 0x000fe200078e00ff */
[----:B------:R-:W-:Y:S02]  /*14820*/  SHF.R.U32.HI R53, RZ, 0x8, R7 ;  /* 0x00000008ff357819 */ /* 0x000fe40000011607 */
[----:B0-----:R-:W-:Y:S01]  /*14830*/  PRMT R57, R49, 0x7604, R48 ;  /* 0x0000760431397816 */ /* 0x001fe20000000030 */
[----:B------:R-:W-:Y:S01]  /*14840*/  IMAD.U32 R25, R25, 0x10000, RZ ;  /* 0x0001000019197824 */ /* 0x000fe200078e00ff */
[----:B------:R-:W-:-:S02]  /*14850*/  SHF.R.U32.HI R49, RZ, 0x10, R39 ;  /* 0x00000010ff317819 */ /* 0x000fc40000011627 */
[----:B------:R-:W-:Y:S02]  /*14860*/  LOP3.LUT R21, R21, 0xff0000, R36, 0xf8, !PT ;  /* 0x00ff000015157812 */ /* 0x000fe400078ef824 */
[----:B------:R-:W-:Y:S02]  /*14870*/  LOP3.LUT R52, R7, 0xff, RZ, 0xc0, !PT ;  /* 0x000000ff07347812 */ /* 0x000fe400078ec0ff */
[----:B------:R-:W-:Y:S02]  /*14880*/  LOP3.LUT R53, R53, 0xff, RZ, 0xc0, !PT ;  /* 0x000000ff35357812 */ /* 0x000fe400078ec0ff */
[----:B------:R-:W-:Y:S02]  /*14890*/  SHF.R.U32.HI R59, RZ, 0x10, R7 ;  /* 0x00000010ff3b7819 */ /* 0x000fe40000011607 */
[----:B------:R-:W-:Y:S02]  /*148a0*/  SHF.L.U32 R49, R49, 0x10, RZ ;  /* 0x0000001031317819 */ /* 0x000fe400000006ff */
[----:B------:R-:W-:-:S02]  /*148b0*/  LOP3.LUT R55, R26, 0xff0000, R55, 0xf8, !PT ;  /* 0x00ff00001a377812 */ /* 0x000fc400078ef837 */
[----:B------:R-:W-:Y:S02]  /*148c0*/  LOP3.LUT R48, R21, 0xff000000, R36, 0xf8, !PT ;  /* 0xff00000015307812 */ /* 0x000fe400078ef824 */
[----:B------:R-:W-:Y:S02]  /*148d0*/  LOP3.LUT R25, R20, 0xff0000, R25, 0xf8, !PT ;  /* 0x00ff000014197812 */ /* 0x000fe400078ef819 */
[----:B------:R-:W-:Y:S02]  /*148e0*/  LOP3.LUT R21, R51, 0xff0000, R4, 0xf8, !PT ;  /* 0x00ff000033157812 */ /* 0x000fe400078ef804 */
[----:B------:R-:W-:Y:S01]  /*148f0*/  PRMT R52, R53, 0x7604, R52 ;  /* 0x0000760435347816 */ /* 0x000fe20000000034 */
[----:B------:R-:W-:Y:S01]  /*14900*/  IMAD.U32 R59, R59, 0x10000, RZ ;  /* 0x000100003b3b7824 */ /* 0x000fe200078e00ff */
[----:B------:R-:W-:Y:S02]  /*14910*/  LOP3.LUT R53, R24, 0xff0000, R49, 0xf8, !PT ;  /* 0x00ff000018357812 */ /* 0x000fe400078ef831 */
[----:B------:R-:W-:-:S02]  /*14920*/  LOP3.LUT R27, R27, 0xff0000, R38, 0xf8, !PT ;  /* 0x00ff00001b1b7812 */ /* 0x000fc400078ef826 */
[----:B------:R-:W-:Y:S02]  /*14930*/  LOP3.LUT R55, R55, 0xff000000, R5, 0xf8, !PT ;  /* 0xff00000037377812 */ /* 0x000fe400078ef805 */
[----:B------:R-:W-:Y:S02]  /*14940*/  LOP3.LUT R49, R25, 0xff000000, R37, 0xf8, !PT ;  /* 0xff00000019317812 */ /* 0x000fe400078ef825 */
[----:B------:R-:W-:Y:S02]  /*14950*/  LOP3.LUT R54, R21, 0xff000000, R4, 0xf8, !PT ;  /* 0xff00000015367812 */ /* 0x000fe400078ef804 */
[----:B------:R-:W-:Y:S02]  /*14960*/  LOP3.LUT R57, R57, 0xff0000, R6, 0xf8, !PT ;  /* 0x00ff000039397812 */ /* 0x000fe400078ef806 */
[----:B------:R-:W-:Y:S02]  /*14970*/  LOP3.LUT R51, R27, 0xff000000, R38, 0xf8, !PT ;  /* 0xff0000001b337812 */ /* 0x000fe400078ef826 */
[----:B------:R-:W-:-:S02]  /*14980*/  F2FP.F16.E4M3.UNPACK_B R56, R55 ;  /* 0x00000037ff38723e */ /* 0x000fc400020006ff */
[----:B------:R-:W-:Y:S02]  /*14990*/  F2FP.F16.E4M3.UNPACK_B R38, R49 ;  /* 0x00000031ff26723e */ /* 0x000fe400020006ff */
[----:B------:R-:W-:Y:S02]  /*149a0*/  LOP3.LUT R61, R52, 0xff0000, R59, 0xf8, !PT ;  /* 0x00ff0000343d7812 */ /* 0x000fe400078ef83b */
[----:B------:R-:W-:Y:S01]  /*149b0*/  LOP3.LUT R59, R57, 0xff000000, R6, 0xf8, !PT ;  /* 0xff000000393b7812 */ /* 0x000fe200078ef806 */
[----:B------:R-:W-:Y:S01]  /*149c0*/  HADD2.F32 R58, -RZ, R56.H0_H0 ;  /* 0x20000038ff3a7230 */ /* 0x000fe20000004100 */
[----:B------:R-:W-:Y:S01]  /*149d0*/  LOP3.LUT R61, R61, 0xff000000, R7, 0xf8, !PT ;  /* 0xff0000003d3d7812 */ /* 0x000fe200078ef807 */
[----:B------:R-:W-:Y:S01]  /*149e0*/  HADD2.F32 R52, -RZ, R38.H0_H0 ;  /* 0x20000026ff347230 */ /* 0x000fe20000004100 */
[-C--:B-1----:R-:W-:Y:S02]  /*149f0*/  F2FP.F16.E4M3.UNPACK_B R36, R15.reuse ;  /* 0x0000000fff24723e */ /* 0x082fe400020006ff */
[----:B------:R-:W-:-:S02]  /*14a00*/  F2FP.F16.E4M3.UNPACK_B R37, R15.H1 ;  /* 0x0000000fff25723e */ /* 0x000fc400030006ff */
[----:B------:R-:W-:Y:S02]  /*14a10*/  F2FP.F16.E4M3.UNPACK_B R25, R13.H1 ;  /* 0x0000000dff19723e */ /* 0x000fe400030006ff */
[----:B------:R-:W-:Y:S02]  /*14a20*/  F2FP.F16.E4M3.UNPACK_B R55, R55.H1 ;  /* 0x00000037ff37723e */ /* 0x000fe400030006ff */
[----:B------:R-:W-:Y:S01]  /*14a30*/  F2FP.F16.E4M3.UNPACK_B R49, R49.H1 ;  /* 0x00000031ff31723e */ /* 0x000fe200030006ff */
[----:B------:R-:W-:Y:S01]  /*14a40*/  HADD2.F32 R57, -RZ, R56.H1_H1 ;  /* 0x30000038ff397230 */ /* 0x000fe20000004100 */
[-C--:B------:R-:W-:Y:S02]  /*14a50*/  F2FP.F16.E4M3.UNPACK_B R26, R14.reuse ;  /* 0x0000000eff1a723e */ /* 0x080fe400020006ff */
[----:B------:R-:W-:Y:S02]  /*14a60*/  F2FP.F16.E4M3.UNPACK_B R27, R14.H1 ;  /* 0x0000000eff1b723e */ /* 0x000fe400030006ff */
[----:B------:R-:W-:Y:S01]  /*14a70*/  LOP3.LUT R53, R53, 0xff000000, R39, 0xf8, !PT ;  /* 0xff00000035357812 */ /* 0x000fe200078ef827 */
[----:B------:R-:W-:-:S02]  /*14a80*/  HADD2.F32 R39, -RZ, R38.H1_H1 ;  /* 0x30000026ff277230 */ /* 0x000fc40000004100 */
[----:B------:R-:W-:Y:S01]  /*14a90*/  HADD2.F32 R38, -RZ, R49.H0_H0 ;  /* 0x20000031ff267230 */ /* 0x000fe20000004100 */
[----:B--2---:R-:W0:Y:S02]  /*14aa0*/  LDS.128 R8, [R70+0x1e200] ;  /* 0x01e2000046087984 */ /* 0x004e240000000c00 */
[-C--:B0-----:R-:W-:Y:S02]  /*14ab0*/  F2FP.F16.E4M3.UNPACK_B R21, R11.reuse ;  /* 0x0000000bff15723e */ /* 0x081fe400020006ff */
[----:B------:R-:W-:Y:S02]  /*14ac0*/  F2FP.F16.E4M3.UNPACK_B R24, R11.H1 ;  /* 0x0000000bff18723e */ /* 0x000fe400030006ff */
[-C--:B------:R-:W-:Y:S02]  /*14ad0*/  F2FP.F16.E4M3.UNPACK_B R11, R10.reuse ;  /* 0x0000000aff0b723e */ /* 0x080fe400020006ff */
[----:B------:R-:W-:Y:S02]  /*14ae0*/  F2FP.F16.E4M3.UNPACK_B R20, R10.H1 ;  /* 0x0000000aff14723e */ /* 0x000fe400030006ff */
[----:B------:R-:W-:-:S02]  /*14af0*/  F2FP.F16.E4M3.UNPACK_B R10, R13 ;  /* 0x0000000dff0a723e */ /* 0x000fc400020006ff */
[----:B------:R-:W-:-:S03]  /*14b00*/  F2FP.F16.E4M3.UNPACK_B R6, R9 ;  /* 0x00000009ff06723e */ /* 0x000fc600020006ff */
[----:B------:R-:W-:Y:S01]  /*14b10*/  HADD2.F32 R5, -RZ, R10.H0_H0 ;  /* 0x2000000aff057230 */ /* 0x000fe20000004100 */
[----:B------:R-:W-:Y:S01]  /*14b20*/  F2FP.F16.E4M3.UNPACK_B R7, R9.H1 ;  /* 0x00000009ff07723e */ /* 0x000fe200030006ff */
[----:B------:R-:W-:-:S03]  /*14b30*/  HADD2.F32 R9, -RZ, R6.H0_H0 ;  /* 0x20000006ff097230 */ /* 0x000fc60000004100 */
[C---:B------:R-:W-:Y:S01]  /*14b40*/  FMUL.FTZ R60, R5.reuse, R58 ;  /* 0x0000003a053c7220 */ /* 0x040fe20000410000 */
[-C--:B------:R-:W-:Y:S01]  /*14b50*/  FMUL.FTZ R15, R5, R52.reuse ;  /* 0x00000034050f7220 */ /* 0x080fe20000410000 */
[----:B------:R-:W-:Y:S02]  /*14b60*/  HADD2.F32 R14, -RZ, R10.H1_H1 ;  /* 0x3000000aff0e7230 */ /* 0x000fe40000004100 */
[C---:B------:R-:W-:Y:S01]  /*14b70*/  FFMA.FTZ R5, R9.reuse, R52, -R60 ;  /* 0x0000003409057223 */ /* 0x040fe2000001083c */
[----:B------:R-:W-:Y:S01]  /*14b80*/  FFMA.FTZ R9, R9, R58, R15 ;  /* 0x0000003a09097223 */ /* 0x000fe2000001000f */
[----:B------:R-:W-:Y:S02]  /*14b90*/  HADD2.F32 R52, -RZ, R55.H0_H0 ;  /* 0x20000037ff347230 */ /* 0x000fe40000004100 */
[----:B------:R-:W-:Y:S02]  /*14ba0*/  HADD2.F32 R15, -RZ, R25.H0_H0 ;  /* 0x20000019ff0f7230 */ /* 0x000fe40000004100 */
[----:B------:R-:W-:Y:S01]  /*14bb0*/  FMUL.FTZ R63, R14, R57 ;  /* 0x000000390e3f7220 */ /* 0x000fe20000410000 */
[----:B------:R-:W-:-:S02]  /*14bc0*/  HADD2.F32 R6, -RZ, R6.H1_H1 ;  /* 0x30000006ff067230 */ /* 0x000fc40000004100 */
[----:B------:R-:W-:Y:S01]  /*14bd0*/  FMUL.FTZ R14, R14, R39 ;  /* 0x000000270e0e7220 */ /* 0x000fe20000410000 */
[----:B------:R-:W-:Y:S02]  /*14be0*/  HADD2.F32 R10, -RZ, R7.H0_H0 ;  /* 0x20000007ff0a7230 */ /* 0x000fe40000004100 */
[C---:B------:R-:W-:Y:S01]  /*14bf0*/  FMUL.FTZ R65, R15.reuse, R52 ;  /* 0x000000340f417220 */ /* 0x040fe20000410000 */
[-C--:B------:R-:W-:Y:S01]  /*14c00*/  FMUL.FTZ R15, R15, R38.reuse ;  /* 0x000000260f0f7220 */ /* 0x080fe20000410000 */
[----:B------:R-:W-:Y:S01]  /*14c10*/  FFMA.FTZ R58, R6, R57, R14 ;  /* 0x00000039063a7223 */ /* 0x000fe2000001000e */
[----:B------:R-:W-:Y:S02]  /*14c20*/  HADD2.F32 R14, -RZ, R49.H1_H1 ;  /* 0x30000031ff0e7230 */ /* 0x000fe40000004100 */
[C---:B------:R-:W-:Y:S01]  /*14c30*/  FFMA.FTZ R65, R10.reuse, R38, -R65 ;  /* 0x000000260a417223 */ /* 0x040fe20000010841 */
[----:B------:R-:W-:Y:S01]  /*14c40*/  FFMA.FTZ R52, R10, R52, R15 ;  /* 0x000000340a347223 */ /* 0x000fe2000001000f */
[----:B------:R-:W-:Y:S01]  /*14c50*/  F2FP.F16.E4M3.UNPACK_B R49, R61 ;  /* 0x0000003dff31723e */ /* 0x000fe200020006ff */
[----:B------:R-:W-:Y:S01]  /*14c60*/  HADD2.F32 R38, -RZ, R55.H1_H1 ;  /* 0x30000037ff267230 */ /* 0x000fe20000004100 */
[----:B------:R-:W-:Y:S01]  /*14c70*/  F2FP.F16.E4M3.UNPACK_B R15, R53 ;  /* 0x00000035ff0f723e */ /* 0x000fe200020006ff */
[----:B------:R-:W-:-:S02]  /*14c80*/  HADD2.F32 R25, -RZ, R25.H1_H1 ;  /* 0x30000019ff197230 */ /* 0x000fc40000004100 */
[----:B------:R-:W-:Y:S01]  /*14c90*/  FFMA.FTZ R56, R6, R39, -R63 ;  /* 0x0000002706387223 */ /* 0x000fe2000001083f */
[----:B------:R-:W-:Y:S02]  /*14ca0*/  HADD2.F32 R55, -RZ, R49.H0_H0 ;  /* 0x20000031ff377230 */ /* 0x000fe40000004100 */
[----:B------:R-:W-:Y:S02]  /*14cb0*/  HADD2.F32 R10, -RZ, R36.H0_H0 ;  /* 0x20000024ff0a7230 */ /* 0x000fe40000004100 */
[C---:B------:R-:W-:Y:S01]  /*14cc0*/  FMUL.FTZ R60, R25.reuse, R38 ;  /* 0x00000026193c7220 */ /* 0x040fe20000410000 */
[----:B------:R-:W-:Y:S02]  /*14cd0*/  HADD2.F32 R7, -RZ, R7.H1_H1 ;  /* 0x30000007ff077230 */ /* 0x000fe40000004100 */
[----:B------:R-:W-:Y:S01]  /*14ce0*/  FMUL.FTZ R25, R25, R14 ;  /* 0x0000000e19197220 */ /* 0x000fe20000410000 */
[----:B------:R-:W-:Y:S01]  /*14cf0*/  HADD2.F32 R39, -RZ, R15.H0_H0 ;  /* 0x2000000fff277230 */ /* 0x000fe20000004100 */
[----:B------:R-:W-:Y:S01]  /*14d00*/  F2FP.F16.E4M3.UNPACK_B R61, R61.H1 ;  /* 0x0000003dff3d723e */ /* 0x000fe200030006ff */
[----:B------:R-:W-:-:S02]  /*14d10*/  HADD2.F32 R6, -RZ, R21.H0_H0 ;  /* 0x20000015ff067230 */ /* 0x000fc40000004100 */
[C---:B------:R-:W-:Y:S01]  /*14d20*/  FMUL.FTZ R63, R10.reuse, R55 ;  /* 0x000000370a3f7220 */ /* 0x040fe20000410000 */
[C---:B------:R-:W-:Y:S01]  /*14d30*/  FFMA.FTZ R60, R7.reuse, R14, -R60 ;  /* 0x0000000e073c7223 */ /* 0x040fe2000001083c */
[----:B------:R-:W-:Y:S01]  /*14d40*/  FMUL.FTZ R10, R10, R39 ;  /* 0x000000270a0a7220 */ /* 0x000fe20000410000 */
[----:B------:R-:W-:Y:S01]  /*14d50*/  FFMA.FTZ R57, R7, R38, R25 ;  /* 0x0000002607397223 */ /* 0x000fe20000010019 */
[----:B------:R-:W-:Y:S01]  /*14d60*/  F2FP.F16.E4M3.UNPACK_B R53, R53.H1 ;  /* 0x00000035ff35723e */ /* 0x000fe200030006ff */
[----:B------:R-:W-:Y:S02]  /*14d70*/  HADD2.F32 R14, -RZ, R61.H0_H0 ;  /* 0x2000003dff0e7230 */ /* 0x000fe40000004100 */
[----:B------:R-:W-:Y:S02]  /*14d80*/  HADD2.F32 R7, -RZ, R37.H0_H0 ;  /* 0x20000025ff077230 */ /* 0x000fe40000004100 */
[C---:B------:R-:W-:Y:S01]  /*14d90*/  FFMA.FTZ R63, R6.reuse, R39, -R63 ;  /* 0x00000027063f7223 */ /* 0x040fe2000001083f */
[----:B------:R-:W-:Y:S01]  /*14da0*/  FFMA.FTZ R55, R6, R55, R10 ;  /* 0x0000003706377223 */ /* 0x000fe2000001000a */
[----:B------:R-:W-:-:S02]  /*14db0*/  HADD2.F32 R49, -RZ, R49.H1_H1 ;  /* 0x30000031ff317230 */ /* 0x000fc40000004100 */
[----:B------:R-:W-:Y:S02]  /*14dc0*/  HADD2.F32 R36, -RZ, R36.H1_H1 ;  /* 0x30000024ff247230 */ /* 0x000fe40000004100 */
[----:B------:R-:W-:Y:S01]  /*14dd0*/  FMUL.FTZ R25, R7, R14 ;  /* 0x0000000e07197220 */ /* 0x000fe20000410000 */
[----:B------:R-:W-:Y:S02]  /*14de0*/  HADD2.F32 R10, -RZ, R53.H0_H0 ;  /* 0x20000035ff0a7230 */ /* 0x000fe40000004100 */
[----:B------:R-:W-:Y:S01]  /*14df0*/  HADD2.F32 R6, -RZ, R24.H0_H0 ;  /* 0x20000018ff067230 */ /* 0x000fe20000004100 */
[----:B------:R-:W-:Y:S01]  /*14e00*/  F2FP.F16.E4M3.UNPACK_B R13, R12 ;  /* 0x0000000cff0d723e */ /* 0x000fe200020006ff */
[----:B------:R-:W-:Y:S02]  /*14e10*/  HADD2.F32 R15, -RZ, R15.H1_H1 ;  /* 0x3000000fff0f7230 */ /* 0x000fe40000004100 */
[----:B------:R-:W-:Y:S01]  /*14e20*/  FMUL.FTZ R38, R36, R49 ;  /* 0x0000003124267220 */ /* 0x000fe20000410000 */
[----:B------:R-:W-:-:S02]  /*14e30*/  HADD2.F32 R21, -RZ, R21.H1_H1 ;  /* 0x30000015ff157230 */ /* 0x000fc40000004100 */
[-C--:B------:R-:W-:Y:S01]  /*14e40*/  FMUL.FTZ R7, R7, R10.reuse ;  /* 0x0000000a07077220 */ /* 0x080fe20000410000 */
[----:B------:R-:W-:Y:S01]  /*14e50*/  FFMA.FTZ R66, R6, R10, -R25 ;  /* 0x0000000a06427223 */ /* 0x000fe20000010819 */
[----:B------:R-:W-:Y:S02]  /*14e60*/  F2FP.F16.E4M3.UNPACK_B R12, R12.H1 ;  /* 0x0000000cff0c723e */ /* 0x000fe400030006ff */
[----:B------:R-:W-:Y:S01]  /*14e70*/  F2FP.F16.E4M3.UNPACK_B R10, R48.H1 ;  /* 0x00000030ff0a723e */ /* 0x000fe200030006ff */
[-C--:B------:R-:W-:Y:S01]  /*14e80*/  FMUL.FTZ R36, R36, R15.reuse ;  /* 0x0000000f24247220 */ /* 0x080fe20000410000 */
[-C--:B------:R-:W-:Y:S01]  /*14e90*/  F2FP.F16.E4M3.UNPACK_B R4, R8.reuse ;  /* 0x00000008ff04723e */ /* 0x080fe200020006ff */
[----:B------:R-:W-:Y:S01]  /*14ea0*/  FFMA.FTZ R62, R21, R15, -R38 ;  /* 0x0000000f153e7223 */ /* 0x000fe20000010826 */
[----:B------:R-:W-:Y:S01]  /*14eb0*/  F2FP.F16.E4M3.UNPACK_B R8, R8.H1 ;  /* 0x00000008ff08723e */ /* 0x000fe200030006ff */
[----:B------:R-:W-:Y:S01]  /*14ec0*/  FFMA.FTZ R67, R6, R14, R7 ;  /* 0x0000000e06437223 */ /* 0x000fe20000010007 */
[----:B------:R-:W-:Y:S01]  /*14ed0*/  F2FP.F16.E4M3.UNPACK_B R15, R54.H1 ;  /* 0x00000036ff0f723e */ /* 0x000fe200030006ff */
[----:B------:R-:W-:-:S02]  /*14ee0*/  HADD2.F32 R7, -RZ, R12.H0_H0 ;  /* 0x2000000cff077230 */ /* 0x000fc40000004100 */
[----:B------:R-:W-:Y:S02]  /*14ef0*/  HADD2.F32 R14, -RZ, R10.H0_H0 ;  /* 0x2000000aff0e7230 */ /* 0x000fe40000004100 */
[----:B------:R-:W-:Y:S01]  /*14f00*/  FFMA.FTZ R64, R21, R49, R36 ;  /* 0x0000003115407223 */ /* 0x000fe20000010024 */
[----:B------:R-:W-:Y:S02]  /*14f10*/  HADD2.F32 R21, -RZ, R15.H0_H0 ;  /* 0x2000000fff157230 */ /* 0x000fe40000004100 */
[----:B------:R-:W-:Y:S02]  /*14f20*/  HADD2.F32 R6, -RZ, R8.H0_H0 ;  /* 0x20000008ff067230 */ /* 0x000fe40000004100 */
[C---:B------:R-:W-:Y:S01]  /*14f30*/  FMUL.FTZ R36, R7.reuse, R14 ;  /* 0x0000000e07247220 */ /* 0x040fe20000410000 */
[----:B------:R-:W-:Y:S02]  /*14f40*/  HADD2.F32 R61, -RZ, R61.H1_H1 ;  /* 0x3000003dff3d7230 */ /* 0x000fe40000004100 */
[----:B------:R-:W-:Y:S01]  /*14f50*/  FMUL.FTZ R25, R7, R21 ;  /* 0x0000001507197220 */ /* 0x000fe20000410000 */
[----:B------:R-:W-:-:S02]  /*14f60*/  HADD2.F32 R37, -RZ, R37.H1_H1 ;  /* 0x30000025ff257230 */ /* 0x000fc40000004100 */
[C---:B------:R-:W-:Y:S01]  /*14f70*/  FFMA.FTZ R36, R6.reuse, R21, R36 ;  /* 0x0000001506247223 */ /* 0x040fe20000010024 */
[----:B------:R-:W-:Y:S02]  /*14f80*/  HADD2.F32 R21, -RZ, R15.H1_H1 ;  /* 0x3000000fff157230 */ /* 0x000fe40000004100 */
[----:B------:R-:W-:Y:S01]  /*14f90*/  HADD2.F32 R12, -RZ, R12.H1_H1 ;  /* 0x3000000cff0c7230 */ /* 0x000fe20000004100 */
[----:B------:R-:W-:Y:S01]  /*14fa0*/  F2FP.F16.E4M3.UNPACK_B R54, R54 ;  /* 0x00000036ff36723e */ /* 0x000fe200020006ff */
[----:B------:R-:W-:Y:S02]  /*14fb0*/  HADD2.F32 R15, -RZ, R10.H1_H1 ;  /* 0x3000000aff0f7230 */ /* 0x000fe40000004100 */
[----:B------:R-:W-:Y:S01]  /*14fc0*/  FFMA.FTZ R14, R6, R14, -R25 ;  /* 0x0000000e060e7223 */ /* 0x000fe20000010819 */
[----:B------:R-:W-:Y:S02]  /*14fd0*/  HADD2.F32 R53, -RZ, R53.H1_H1 ;  /* 0x30000035ff357230 */ /* 0x000fe40000004100 */
[----:B------:R-:W-:Y:S01]  /*14fe0*/  FMUL.FTZ R39, R37, R61 ;  /* 0x0000003d25277220 */ /* 0x000fe20000410000 */
[----:B------:R-:W-:-:S02]  /*14ff0*/  HADD2.F32 R24, -RZ, R24.H1_H1 ;  /* 0x30000018ff187230 */ /* 0x000fc40000004100 */
[C---:B------:R-:W-:Y:S01]  /*15000*/  FMUL.FTZ R25, R12.reuse, R21 ;  /* 0x000000150c197220 */ /* 0x040fe20000410000 */
[----:B------:R-:W-:Y:S01]  /*15010*/  HADD2.F32 R8, -RZ, R8.H1_H1 ;  /* 0x30000008ff087230 */ /* 0x000fe20000004100 */
[----:B------:R-:W-:Y:S01]  /*15020*/  F2FP.F16.E4M3.UNPACK_B R48, R48 ;  /* 0x00000030ff30723e */ /* 0x000fe200020006ff */
[----:B------:R-:W-:Y:S01]  /*15030*/  FMUL.FTZ R12, R12, R15 ;  /* 0x0000000f0c0c7220 */ /* 0x000fe20000410000 */
[----:B------:R-:W-:Y:S02]  /*15040*/  HADD2.F32 R10, -RZ, R54.H0_H0 ;  /* 0x20000036ff0a7230 */ /* 0x000fe40000004100 */
[----:B------:R-:W-:Y:S02]  /*15050*/  HADD2.F32 R7, -RZ, R13.H0_H0 ;  /* 0x2000000dff077230 */ /* 0x000fe40000004100 */
[-C--:B------:R-:W-:Y:S01]  /*15060*/  FMUL.FTZ R38, R37, R53.reuse ;  /* 0x0000003525267220 */ /* 0x080fe20000410000 */
[----:B------:R-:W-:Y:S01]  /*15070*/  FFMA.FTZ R69, R24, R53, -R39 ;  /* 0x0000003518457223 */ /* 0x000fe20000010827 */
[C---:B------:R-:W-:Y:S01]  /*15080*/  FFMA.FTZ R37, R8.reuse, R15, -R25 ;  /* 0x0000000f08257223 */ /* 0x040fe20000010819 */
[----:B------:R-:W-:Y:S01]  /*15090*/  FFMA.FTZ R39, R8, R21, R12 ;  /* 0x0000001508277223 */ /* 0x000fe2000001000c */
[----:B------:R-:W-:-:S02]  /*150a0*/  HADD2.F32 R8, -RZ, R48.H0_H0 ;  /* 0x20000030ff087230 */ /* 0x000fc40000004100 */
[C---:B------:R-:W-:Y:S01]  /*150b0*/  FMUL.FTZ R15, R7.reuse, R10 ;  /* 0x0000000a070f7220 */ /* 0x040fe20000410000 */
[----:B------:R-:W-:Y:S02]  /*150c0*/  HADD2.F32 R6, -RZ, R4.H0_H0 ;  /* 0x20000004ff067230 */ /* 0x000fe40000004100 */
[----:B------:R-:W-:Y:S02]  /*150d0*/  HADD2.F32 R54, -RZ, R54.H1_H1 ;  /* 0x30000036ff367230 */ /* 0x000fe40000004100 */
[----:B------:R-:W-:Y:S02]  /*150e0*/  HADD2.F32 R13, -RZ, R13.H1_H1 ;  /* 0x3000000dff0d7230 */ /* 0x000fe40000004100 */
[-C--:B------:R-:W-:Y:S01]  /*150f0*/  FMUL.FTZ R7, R7, R8.reuse ;  /* 0x0000000807077220 */ /* 0x080fe20000410000 */
        /* <DEDUP_REMOVED lines=9> */
[----:B------:R-:W-:Y:S02]  /*15190*/  HADD2.F32 R15, -RZ, R8.H0_H0 ;  /* 0x20000008ff0f7230 */ /* 0x000fe40000004100 */
[----:B------:R-:W-:Y:S02]  /*151a0*/  HADD2.F32 R6, -RZ, R27.H0_H0 ;  /* 0x2000001bff067230 */ /* 0x000fe40000004100 */
[----:B------:R-:W-:Y:S01]  /*151b0*/  FFMA.FTZ R25, R4, R54, R13 ;  /* 0x0000003604197223 */ /* 0x000fe2000001000d */
[----:B------:R-:W-:-:S02]  /*151c0*/  HADD2.F32 R13, -RZ, R7.H0_H0 ;  /* 0x20000007ff0d7230 */ /* 0x000fc40000004100 */
[----:B------:R-:W-:Y:S02]  /*151d0*/  HADD2.F32 R4, -RZ, R20.H0_H0 ;  /* 0x20000014ff047230 */ /* 0x000fe40000004100 */
[C---:B------:R-:W-:Y:S01]  /*151e0*/  FMUL.FTZ R49, R6.reuse, R15 ;  /* 0x0000000f06317220 */ /* 0x040fe20000410000 */
[----:B------:R-:W-:Y:S02]  /*151f0*/  HADD2.F32 R8, -RZ, R8.H1_H1 ;  /* 0x30000008ff087230 */ /* 0x000fe40000004100 */
[----:B------:R-:W-:Y:S02]  /*15200*/  HADD2.F32 R27, -RZ, R27.H1_H1 ;  /* 0x3000001bff1b7230 */ /* 0x000fe40000004100 */
[-C--:B------:R-:W-:Y:S01]  /*15210*/  FMUL.FTZ R53, R6, R13.reuse ;  /* 0x0000000d06357220 */ /* 0x080fe20000410000 */
[----:B------:R-:W-:Y:S02]  /*15220*/  HADD2.F32 R7, -RZ, R7.H1_H1 ;  /* 0x30000007ff077230 */ /* 0x000fe40000004100 */
[----:B------:R-:W-:Y:S01]  /*15230*/  FFMA.FTZ R49, R4, R13, -R49 ;  /* 0x0000000d04317223 */ /* 0x000fe20000010831 */
[----:B------:R-:W-:-:S02]  /*15240*/  HADD2.F32 R20, -RZ, R20.H1_H1 ;  /* 0x30000014ff147230 */ /* 0x000fc40000004100 */
[C---:B------:R-:W-:Y:S01]  /*15250*/  FMUL.FTZ R13, R27.reuse, R8 ;  /* 0x000000081b0d7220 */ /* 0x040fe20000410000 */
[----:B------:R-:W-:Y:S02]  /*15260*/  F2FP.F16.E4M3.UNPACK_B R59, R59 ;  /* 0x0000003bff3b723e */ /* 0x000fe400020006ff */
[----:B------:R-:W-:Y:S01]  /*15270*/  F2FP.F16.E4M3.UNPACK_B R51, R51 ;  /* 0x00000033ff33723e */ /* 0x000fe200020006ff */
[----:B------:R-:W-:Y:S01]  /*15280*/  FFMA.FTZ R68, R24, R61, R38 ;  /* 0x0000003d18447223 */ /* 0x000fe20000010026 */
[-C--:B------:R-:W-:Y:S01]  /*15290*/  FFMA.FTZ R24, R20, R7.reuse, -R13 ;  /* 0x0000000714187223 */ /* 0x080fe2000001080d */
[----:B------:R-:W-:Y:S01]  /*152a0*/  FMUL.FTZ R27, R27, R7 ;  /* 0x000000071b1b7220 */ /* 0x000fe20000410000 */
[----:B------:R-:W-:Y:S02]  /*152b0*/  HADD2.F32 R13, -RZ, R59.H0_H0 ;  /* 0x2000003bff0d7230 */ /* 0x000fe40000004100 */
[----:B------:R-:W-:Y:S02]  /*152c0*/  HADD2.F32 R6, -RZ, R26.H0_H0 ;  /* 0x2000001aff067230 */ /* 0x000fe40000004100 */
[----:B------:R-:W-:-:S02]  /*152d0*/  HADD2.F32 R7, -RZ, R51.H0_H0 ;  /* 0x20000033ff077230 */ /* 0x000fc40000004100 */
[----:B------:R-:W-:Y:S02]  /*152e0*/  HADD2.F32 R59, -RZ, R59.H1_H1 ;  /* 0x3000003bff3b7230 */ /* 0x000fe40000004100 */
[----:B------:R-:W-:Y:S02]  /*152f0*/  HADD2.F32 R26, -RZ, R26.H1_H1 ;  /* 0x3000001aff1a7230 */ /* 0x000fe40000004100 */
[----:B------:R-:W-:Y:S01]  /*15300*/  FFMA.FTZ R53, R4, R15, R53 ;  /* 0x0000000f04357223 */ /* 0x000fe20000010035 */
[----:B------:R-:W-:Y:S02]  /*15310*/  HADD2.F32 R51, -RZ, R51.H1_H1 ;  /* 0x30000033ff337230 */ /* 0x000fe40000004100 */
[----:B------:R-:W-:Y:S01]  /*15320*/  FFMA.FTZ R38, R20, R8, R27 ;  /* 0x0000000814267223 */ /* 0x000fe2000001001b */
[--C-:B------:R-:W-:Y:S02]  /*15330*/  HADD2.F32 R4, -RZ, R11.reuse.H0_H0 ;  /* 0x2000000bff047230 */ /* 0x100fe40000004100 */
[----:B------:R-:W-:Y:S01]  /*15340*/  FMUL.FTZ R15, R6, R13 ;  /* 0x0000000d060f7220 */ /* 0x000fe20000410000 */
[----:B------:R-:W-:-:S02]  /*15350*/  HADD2.F32 R11, -RZ, R11.H1_H1 ;  /* 0x3000000bff0b7230 */ /* 0x000fc40000004100 */
[----:B------:R-:W-:Y:S01]  /*15360*/  FMUL.FTZ R8, R6, R7 ;  /* 0x0000000706087220 */ /* 0x000fe20000410000 */
[C---:B------:R-:W-:Y:S01]  /*15370*/  FMUL.FTZ R20, R26.reuse, R59 ;  /* 0x0000003b1a147220 */ /* 0x040fe20000410000 */
        /* <DEDUP_REMOVED lines=21> */
[----:B------:R1:W-:Y:S04]  /*154d0*/  STS.128 [R70+0x1e200], R4 ;  /* 0x01e2000446007388 */ /* 0x0003e80000000c00 */
[----:B------:R1:W-:Y:S02]  /*154e0*/  STS.128 [R0+0x1e200], R8 ;  /* 0x01e2000800007388 */ /* 0x0003e40000000c00 */
.L_x_3333:
[----:B------:R-:W-:Y:S05]  /*154f0*/  BSYNC B1 ;  /* 0x0000000000017941 */ /* 0x000fea0003800000 */
.L_x_3332:
[----:B------:R-:W-:Y:S04]  /*15500*/  BSSY B1, `(.L_x_3334) ;  /* 0x0000102000017945 */ /* 0x000fe80003800000 */
[----:B------:R-:W-:Y:S05]  /*15510*/  @P1 BRA `(.L_x_3335) ;  /* 0x0000001000001947 */ /* 0x000fea0003800000 */
[----:B-1----:R-:W2:Y:S04]  /*15520*/  LDL R8, [R1+0x3c] ;  /* 0x00003c0001087983 */ /* 0x002ea80000100800 */
[----:B------:R-:W3:Y:S01]  /*15530*/  LDL R60, [R1+0x2c] ;  /* 0x00002c00013c7983 */ /* 0x000ee20000100800 */
[----:B-----5:R-:W-:Y:S02]  /*15540*/  SHF.R.U32.HI R0, RZ, 0x8, R40 ;  /* 0x00000008ff007819 */ /* 0x020fe40000011628 */
[----:B------:R-:W-:Y:S02]  /*15550*/  LOP3.LUT R5, R40, 0xff, RZ, 0xc0, !PT ;  /* 0x000000ff28057812 */ /* 0x000fe400078ec0ff */
[----:B------:R-:W-:Y:S02]  /*15560*/  LOP3.LUT R4, R0, 0xff, RZ, 0xc0, !PT ;  /* 0x000000ff00047812 */ /* 0x000fe400078ec0ff */
[----:B------:R-:W-:-:S02]  /*15570*/  LOP3.LUT R9, R43, 0xff, RZ, 0xc0, !PT ;  /* 0x000000ff2b097812 */ /* 0x000fc400078ec0ff */
[----:B------:R-:W-:Y:S02]  /*15580*/  PRMT R13, R4, 0x7604, R5 ;  /* 0x00007604040d7816 */ /* 0x000fe40000000005 */
[----:B------:R-:W-:Y:S02]  /*15590*/  SHF.R.U32.HI R10, RZ, 0x8, R28 ;  /* 0x00000008ff0a7819 */ /* 0x000fe4000001161c */
[----:B------:R-:W-:Y:S02]  /*155a0*/  SHF.R.U32.HI R6, RZ, 0x8, R41 ;  /* 0x00000008ff067819 */ /* 0x000fe40000011629 */
[----:B------:R-:W-:Y:S02]  /*155b0*/  LOP3.LUT R11, R28, 0xff, RZ, 0xc0, !PT ;  /* 0x000000ff1c0b7812 */ /* 0x000fe400078ec0ff */
[----:B------:R-:W-:Y:S02]  /*155c0*/  LOP3.LUT R10, R10, 0xff, RZ, 0xc0, !PT ;  /* 0x000000ff0a0a7812 */ /* 0x000fe400078ec0ff */
[----:B------:R-:W-:-:S02]  /*155d0*/  LOP3.LUT R7, R41, 0xff, RZ, 0xc0, !PT ;  /* 0x000000ff29077812 */ /* 0x000fc400078ec0ff */
[----:B------:R-:W-:Y:S02]  /*155e0*/  LOP3.LUT R6, R6, 0xff, RZ, 0xc0, !PT ;  /* 0x000000ff06067812 */ /* 0x000fe400078ec0ff */
[----:B------:R-:W-:Y:S02]  /*155f0*/  PRMT R27, R10, 0x7604, R11 ;  /* 0x000076040a1b7816 */ /* 0x000fe4000000000b */
[----:B------:R-:W-:Y:S02]  /*15600*/  LOP3.LUT R11, R29, 0xff, RZ, 0xc0, !PT ;  /* 0x000000ff1d0b7812 */ /* 0x000fe400078ec0ff */
[----:B------:R-:W-:Y:S02]  /*15610*/  SHF.R.U32.HI R10, RZ, 0x8, R31 ;  /* 0x00000008ff0a7819 */ /* 0x000fe4000001161f */
[----:B------:R-:W-:Y:S02]  /*15620*/  PRMT R15, R6, 0x7604, R7 ;  /* 0x00007604060f7816 */ /* 0x000fe40000000007 */
[----:B------:R-:W-:-:S02]  /*15630*/  SHF.R.U32.HI R6, RZ, 0x8, R42 ;  /* 0x00000008ff067819 */ /* 0x000fc4000001162a */
[----:B------:R-:W-:Y:S02]  /*15640*/  LOP3.LUT R10, R10, 0xff, RZ, 0xc0, !PT ;  /* 0x000000ff0a0a7812 */ /* 0x000fe400078ec0ff */
[----:B------:R-:W-:Y:S02]  /*15650*/  LOP3.LUT R39, R30, 0xff, RZ, 0xc0, !PT ;  /* 0x000000ff1e277812 */ /* 0x000fe400078ec0ff */
[----:B------:R-:W-:Y:S02]  /*15660*/  LOP3.LUT R51, R31, 0xff, RZ, 0xc0, !PT ;  /* 0x000000ff1f337812 */ /* 0x000fe400078ec0ff */
[----:B------:R-:W-:Y:S02]  /*15670*/  LOP3.LUT R7, R42, 0xff, RZ, 0xc0, !PT ;  /* 0x000000ff2a077812 */ /* 0x000fe400078ec0ff */
[----:B------:R-:W-:Y:S02]  /*15680*/  LOP3.LUT R6, R6, 0xff, RZ, 0xc0, !PT ;  /* 0x000000ff06067812 */ /* 0x000fe400078ec0ff */
[----:B------:R-:W-:-:S02]  /*15690*/  PRMT R51, R10, 0x7604, R51 ;  /* 0x000076040a337816 */ /* 0x000fc40000000033 */
[----:B------:R-:W-:Y:S02]  /*156a0*/  PRMT R21, R6, 0x7604, R7 ;  /* 0x0000760406157816 */ /* 0x000fe40000000007 */
[----:B------:R-:W-:Y:S02]  /*156b0*/  SHF.R.U32.HI R14, RZ, 0x10, R41 ;  /* 0x00000010ff0e7819 */ /* 0x000fe40000011629 */
[----:B------:R-:W-:Y:S02]  /*156c0*/  SHF.R.U32.HI R12, RZ, 0x10, R40 ;  /* 0x00000010ff0c7819 */ /* 0x000fe40000011628 */
[----:B------:R-:W-:Y:S02]  /*156d0*/  SHF.R.U32.HI R20, RZ, 0x10, R42 ;  /* 0x00000010ff147819 */ /* 0x000fe4000001162a */
[----:B------:R-:W-:Y:S02]  /*156e0*/  LOP3.LUT R14, R14, 0xff, RZ, 0xc0, !PT ;  /* 0x000000ff0e0e7812 */ /* 0x000fe400078ec0ff */
[----:B------:R-:W-:-:S02]  /*156f0*/  LOP3.LUT R12, R12, 0xff, RZ, 0xc0, !PT ;  /* 0x000000ff0c0c7812 */ /* 0x000fc400078ec0ff */
[----:B------:R-:W-:Y:S02]  /*15700*/  LOP3.LUT R20, R20, 0xff, RZ, 0xc0, !PT ;  /* 0x000000ff14147812 */ /* 0x000fe400078ec0ff */
[----:B------:R-:W-:Y:S02]  /*15710*/  SHF.R.U32.HI R24, RZ, 0x10, R43 ;  /* 0x00000010ff187819 */ /* 0x000fe4000001162b */
[----:B------:R-:W-:Y:S02]  /*15720*/  PRMT R15, R14, 0x7054, R15 ;  /* 0x000070540e0f7816 */ /* 0x000fe4000000000f */
[----:B------:R-:W-:Y:S02]  /*15730*/  SHF.R.U32.HI R14, RZ, 0x10, R29 ;  /* 0x00000010ff0e7819 */ /* 0x000fe4000001161d */
[----:B------:R-:W-:Y:S02]  /*15740*/  PRMT R13, R12, 0x7054, R13 ;  /* 0x000070540c0d7816 */ /* 0x000fe4000000000d */
[----:B------:R-:W-:-:S02]  /*15750*/  PRMT R21, R20, 0x7054, R21 ;  /* 0x0000705414157816 */ /* 0x000fc40000000015 */
[----:B------:R-:W-:Y:S02]  /*15760*/  SHF.R.U32.HI R12, RZ, 0x10, R28 ;  /* 0x00000010ff0c7819 */ /* 0x000fe4000001161c */
[----:B------:R-:W-:Y:S02]  /*15770*/  LOP3.LUT R24, R24, 0xff, RZ, 0xc0, !PT ;  /* 0x000000ff18187812 */ /* 0x000fe400078ec0ff */
[----:B------:R-:W-:Y:S02]  /*15780*/  SHF.R.U32.HI R20, RZ, 0x10, R30 ;  /* 0x00000010ff147819 */ /* 0x000fe4000001161e */
[----:B------:R-:W-:Y:S02]  /*15790*/  LOP3.LUT R14, R14, 0xff, RZ, 0xc0, !PT ;  /* 0x000000ff0e0e7812 */ /* 0x000fe400078ec0ff */
[----:B------:R-:W-:Y:S02]  /*157a0*/  LOP3.LUT R12, R12, 0xff, RZ, 0xc0, !PT ;  /* 0x000000ff0c0c7812 */ /* 0x000fe400078ec0ff */
[----:B------:R-:W-:-:S02]  /*157b0*/  LOP3.LUT R20, R20, 0xff, RZ, 0xc0, !PT ;  /* 0x000000ff14147812 */ /* 0x000fc400078ec0ff */
[----:B------:R-:W-:Y:S02]  /*157c0*/  PRMT R27, R12, 0x7054, R27 ;  /* 0x000070540c1b7816 */ /* 0x000fe4000000001b */
[----:B------:R-:W-:Y:S02]  /*157d0*/  LOP3.LUT R36, R13, 0xff000000, R40, 0xf8, !PT ;  /* 0xff0000000d247812 */ /* 0x000fe400078ef828 */
[----:B------:R-:W-:Y:S02]  /*157e0*/  LOP3.LUT R40, R15, 0xff000000, R41, 0xf8, !PT ;  /* 0xff0000000f287812 */ /* 0x000fe400078ef829 */
[----:B------:R-:W-:Y:S02]  /*157f0*/  LOP3.LUT R38, R27, 0xff000000, R28, 0xf8, !PT ;  /* 0xff0000001b267812 */ /* 0x000fe400078ef81c */
[-C--:B------:R-:W-:Y:S02]  /*15800*/  F2FP.F16.E4M3.UNPACK_B R28, R40.reuse ;  /* 0x00000028ff1c723e */ /* 0x080fe400020006ff */
[----:B------:R-:W-:-:S02]  /*15810*/  F2FP.F16.E4M3.UNPACK_B R40, R40.H1 ;  /* 0x00000028ff28723e */ /* 0x000fc400030006ff */
[----:B--2---:R-:W-:Y:S02]  /*15820*/  LEA.HI R0, R3, R8, RZ, 0x1c ;  /* 0x0000000803007211 */ /* 0x004fe400078fe0ff */
[----:B------:R-:W-:Y:S02]  /*15830*/  SHF.R.U32.HI R8, RZ, 0x8, R43 ;  /* 0x00000008ff087819 */ /* 0x000fe4000001162b */
[----:B------:R-:W-:Y:S02]  /*15840*/  SHF.R.S32.HI R5, RZ, 0x1f, R0 ;  /* 0x0000001fff057819 */ /* 0x000fe40000011400 */
[----:B------:R-:W-:Y:S02]  /*15850*/  LOP3.LUT R8, R8, 0xff, RZ, 0xc0, !PT ;  /* 0x000000ff08087812 */ /* 0x000fe400078ec0ff */
[----:B------:R-:W-:Y:S01]  /*15860*/  LEA.HI R4, R5, R0, RZ, 0x2 ;  /* 0x0000000005047211 */ /* 0x000fe200078f10ff */
[----:B------:R-:W-:Y:S01]  /*15870*/  IMAD.SHL.U32 R5, R0, 0x10, RZ ;  /* 0x0000001000057824 */ /* 0x000fe200078e00ff */
[----:B------:R-:W-:-:S02]  /*15880*/  PRMT R25, R8, 0x7604, R9 ;  /* 0x0000760408197816 */ /* 0x000fc40000000009 */
[----:B------:R-:W-:Y:S01]  /*15890*/  SHF.R.U32.HI R8, RZ, 0x8, R30 ;  /* 0x00000008ff087819 */ /* 0x000fe2000001161e */
[----:B------:R-:W-:Y:S01]  /*158a0*/  IMAD.SHL.U32 R4, R4, 0x800, RZ ;  /* 0x0000080004047824 */ /* 0x000fe200078e00ff */
[----:B------:R-:W-:Y:S02]  /*158b0*/  LOP3.LUT R0, R224, 0x30, R5, 0xf8, !PT ;  /* 0x00000030e0007812 */ /* 0x000fe400078ef805 */
[----:B------:R-:W-:Y:S02]  /*158c0*/  LOP3.LUT R8, R8, 0xff, RZ, 0xc0, !PT ;  /* 0x000000ff08087812 */ /* 0x000fe400078ec0ff */
[----:B------:R-:W-:Y:S02]  /*158d0*/  LOP3.LUT R0, R0, R225, RZ, 0x3c, !PT ;  /* 0x000000e100007212 */ /* 0x000fe400078e3cff */
[----:B------:R-:W-:Y:S02]  /*158e0*/  LOP3.LUT R5, R4, 0xffffe000, RZ, 0xc0, !PT ;  /* 0xffffe00004057812 */ /* 0x000fe400078ec0ff */
[----:B------:R-:W-:-:S02]  /*158f0*/  PRMT R49, R8, 0x7604, R39 ;  /* 0x0000760408317816 */ /* 0x000fc40000000027 */
[----:B------:R-:W-:Y:S02]  /*15900*/  IADD3 R9, R0, R226, R5 ;  /* 0x000000e200097210 */ /* 0x000fe40007ffe005 */
[----:B------:R-:W-:Y:S01]  /*15910*/  SHF.R.U32.HI R0, RZ, 0x8, R29 ;  /* 0x00000008ff007819 */ /* 0x000fe2000001161d */
[----:B---3--:R-:W1:Y:S01]  /*15920*/  LDS.128 R4, [R60+0x1e200] ;  /* 0x01e200003c047984 */ /* 0x008e620000000c00 */
[----:B------:R-:W-:Y:S02]  /*15930*/  PRMT R25, R24, 0x7054, R25 ;  /* 0x0000705418197816 */ /* 0x000fe40000000019 */
[----:B------:R-:W-:Y:S02]  /*15940*/  LOP3.LUT R0, R0, 0xff, RZ, 0xc0, !PT ;  /* 0x000000ff00007812 */ /* 0x000fe400078ec0ff */
[----:B------:R-:W-:Y:S02]  /*15950*/  SHF.R.U32.HI R24, RZ, 0x10, R31 ;  /* 0x00000010ff187819 */ /* 0x000fe4000001161f */
[----:B------:R-:W-:Y:S01]  /*15960*/  PRMT R37, R0, 0x7604, R11 ;  /* 0x0000760400257816 */ /* 0x000fe2000000000b */
[----:B------:R-:W-:Y:S01]  /*15970*/  IMAD.IADD R0, R18, 0x1, R9 ;  /* 0x0000000112007824 */ /* 0x000fe200078e0209 */
[----:B------:R-:W-:-:S02]  /*15980*/  PRMT R49, R20, 0x7054, R49 ;  /* 0x0000705414317816 */ /* 0x000fc40000000031 */
[----:B------:R-:W-:Y:S02]  /*15990*/  PRMT R39, R14, 0x7054, R37 ;  /* 0x000070540e277816 */ /* 0x000fe40000000025 */
[----:B------:R-:W2:Y:S01]  /*159a0*/  LDS.128 R8, [R0+0x1e200] ;  /* 0x01e2000000087984 */ /* 0x000ea20000000c00 */
[----:B------:R-:W-:Y:S02]  /*159b0*/  LOP3.LUT R24, R24, 0xff, RZ, 0xc0, !PT ;  /* 0x000000ff18187812 */ /* 0x000fe400078ec0ff */
[----:B------:R-:W-:Y:S01]  /*159c0*/  LOP3.LUT R39, R39, 0xff000000, R29, 0xf8, !PT ;  /* 0xff00000027277812 */ /* 0x000fe200078ef81d */
[--C-:B------:R-:W-:Y:S01]  /*159d0*/  HADD2.F32 R29, -RZ, R28.reuse.H0_H0 ;  /* 0x2000001cff1d7230 */ /* 0x100fe20000004100 */
[----:B------:R-:W-:Y:S01]  /*159e0*/  LOP3.LUT R37, R21, 0xff000000, R42, 0xf8, !PT ;  /* 0xff00000015257812 */ /* 0x000fe200078ef82a */
[----:B------:R-:W-:Y:S01]  /*159f0*/  HADD2.F32 R28, -RZ, R28.H1_H1 ;  /* 0x3000001cff1c7230 */ /* 0x000fe20000004100 */
[----:B------:R-:W-:Y:S02]  /*15a00*/  LOP3.LUT R49, R49, 0xff000000, R30, 0xf8, !PT ;  /* 0xff00000031317812 */ /* 0x000fe400078ef81e */
[----:B------:R-:W-:-:S02]  /*15a10*/  PRMT R51, R24, 0x7054, R51 ;  /* 0x0000705418337816 */ /* 0x000fc40000000033 */
[-C--:B------:R-:W-:Y:S02]  /*15a20*/  F2FP.F16.E4M3.UNPACK_B R30, R39.reuse ;  /* 0x00000027ff1e723e */ /* 0x080fe400020006ff */
[----:B------:R-:W-:Y:S02]  /*15a30*/  LOP3.LUT R42, R25, 0xff000000, R43, 0xf8, !PT ;  /* 0xff000000192a7812 */ /* 0x000fe400078ef82b */
[----:B------:R-:W-:Y:S01]  /*15a40*/  LOP3.LUT R51, R51, 0xff000000, R31, 0xf8, !PT ;  /* 0xff00000033337812 */ /* 0x000fe200078ef81f */
[--C-:B------:R-:W-:Y:S01]  /*15a50*/  HADD2.F32 R31, -RZ, R30.reuse.H0_H0 ;  /* 0x2000001eff1f7230 */ /* 0x100fe20000004100 */
[----:B------:R-:W-:Y:S01]  /*15a60*/  F2FP.F16.E4M3.UNPACK_B R39, R39.H1 ;  /* 0x00000027ff27723e */ /* 0x000fe200030006ff */
[----:B------:R-:W-:Y:S01]  /*15a70*/  HADD2.F32 R30, -RZ, R30.H1_H1 ;  /* 0x3000001eff1e7230 */ /* 0x000fe20000004100 */
[----:B-1----:R-:W-:Y:S02]  /*15a80*/  F2FP.F16.E4M3.UNPACK_B R12, R5 ;  /* 0x00000005ff0c723e */ /* 0x002fe400020006ff */
[----:B------:R-:W-:-:S02]  /*15a90*/  F2FP.F16.E4M3.UNPACK_B R15, R7 ;  /* 0x00000007ff0f723e */ /* 0x000fc400020006ff */
[----:B------:R-:W-:Y:S02]  /*15aa0*/  F2FP.F16.E4M3.UNPACK_B R20, R7.H1 ;  /* 0x00000007ff14723e */ /* 0x000fe400030006ff */
[-C--:B------:R-:W-:Y:S02]  /*15ab0*/  F2FP.F16.E4M3.UNPACK_B R7, R6.reuse ;  /* 0x00000006ff07723e */ /* 0x080fe400020006ff */
[----:B------:R-:W-:Y:S01]  /*15ac0*/  F2FP.F16.E4M3.UNPACK_B R14, R6.H1 ;  /* 0x00000006ff0e723e */ /* 0x000fe200030006ff */
[--C-:B------:R-:W-:Y:S01]  /*15ad0*/  HADD2.F32 R6, -RZ, R12.reuse.H0_H0 ;  /* 0x2000000cff067230 */ /* 0x100fe20000004100 */
[----:B------:R-:W-:Y:S01]  /*15ae0*/  F2FP.F16.E4M3.UNPACK_B R13, R5.H1 ;  /* 0x00000005ff0d723e */ /* 0x000fe200030006ff */
[----:B------:R-:W-:Y:S01]  /*15af0*/  HADD2.F32 R12, -RZ, R12.H1_H1 ;  /* 0x3000000cff0c7230 */ /* 0x000fe20000004100 */
[----:B------:R-:W-:Y:S02]  /*15b00*/  F2FP.F16.E4M3.UNPACK_B R5, R4 ;  /* 0x00000004ff05723e */ /* 0x000fe400020006ff */
[----:B--2---:R-:W-:-:S02]  /*15b10*/  F2FP.F16.E4M3.UNPACK_B R21, R9 ;  /* 0x00000009ff15723e */ /* 0x004fc400020006ff */
[----:B------:R-:W-:Y:S02]  /*15b20*/  F2FP.F16.E4M3.UNPACK_B R24, R9.H1 ;  /* 0x00000009ff18723e */ /* 0x000fe400030006ff */
[-C--:B------:R-:W-:Y:S01]  /*15b30*/  F2FP.F16.E4M3.UNPACK_B R26, R11.reuse ;  /* 0x0000000bff1a723e */ /* 0x080fe200020006ff */
[--C-:B------:R-:W-:Y:S01]  /*15b40*/  HADD2.F32 R25, -RZ, R21.reuse.H0_H0 ;  /* 0x20000015ff197230 */ /* 0x100fe20000004100 */
[----:B------:R-:W-:Y:S01]  /*15b50*/  F2FP.F16.E4M3.UNPACK_B R27, R11.H1 ;  /* 0x0000000bff1b723e */ /* 0x000fe200030006ff */
[----:B------:R-:W-:Y:S01]  /*15b60*/  HADD2.F32 R21, -RZ, R21.H1_H1 ;  /* 0x30000015ff157230 */ /* 0x000fe20000004100 */
[-C--:B------:R-:W-:Y:S02]  /*15b70*/  F2FP.F16.E4M3.UNPACK_B R11, R10.reuse ;  /* 0x0000000aff0b723e */ /* 0x080fe400020006ff */
[C---:B------:R-:W-:Y:S01]  /*15b80*/  FMUL.FTZ R48, R25.reuse, R29 ;  /* 0x0000001d19307220 */ /* 0x040fe20000410000 */
[----:B------:R-:W-:Y:S01]  /*15b90*/  FMUL.FTZ R41, R25, R31 ;  /* 0x0000001f19297220 */ /* 0x000fe20000410000 */
[----:B------:R-:W-:Y:S01]  /*15ba0*/  F2FP.F16.E4M3.UNPACK_B R25, R10.H1 ;  /* 0x0000000aff19723e */ /* 0x000fe200030006ff */
[----:B------:R-:W-:-:S02]  /*15bb0*/  HADD2.F32 R10, -RZ, R24.H0_H0 ;  /* 0x20000018ff0a7230 */ /* 0x000fc40000004100 */
[C---:B------:R-:W-:Y:S01]  /*15bc0*/  FFMA.FTZ R48, R6.reuse, R31, R48 ;  /* 0x0000001f06307223 */ /* 0x040fe20000010030 */
[----:B------:R-:W-:Y:S01]  /*15bd0*/  FFMA.FTZ R41, R6, R29, -R41 ;  /* 0x0000001d06297223 */ /* 0x000fe20000010829 */
[----:B------:R-:W-:Y:S02]  /*15be0*/  HADD2.F32 R31, -RZ, R39.H0_H0 ;  /* 0x20000027ff1f7230 */ /* 0x000fe40000004100 */
[C---:B------:R-:W-:Y:S01]  /*15bf0*/  FMUL.FTZ R43, R21.reuse, R30 ;  /* 0x0000001e152b7220 */ /* 0x040fe20000410000 */
[----:B------:R-:W-:Y:S02]  /*15c00*/  HADD2.F32 R29, -RZ, R40.H0_H0 ;  /* 0x20000028ff1d7230 */ /* 0x000fe40000004100 */
[-C--:B------:R-:W-:Y:S01]  /*15c10*/  FMUL.FTZ R21, R21, R28.reuse ;  /* 0x0000001c15157220 */ /* 0x080fe20000410000 */
[----:B------:R-:W-:Y:S02]  /*15c20*/  HADD2.F32 R6, -RZ, R13.H0_H0 ;  /* 0x2000000dff067230 */ /* 0x000fe40000004100 */
[----:B------:R-:W-:Y:S01]  /*15c30*/  FMUL.FTZ R53, R10, R31 ;  /* 0x0000001f0a357220 */ /* 0x000fe20000410000 */
[----:B------:R-:W-:Y:S01]  /*15c40*/  FFMA.FTZ R52, R12, R28, -R43 ;  /* 0x0000001c0c347223 */ /* 0x000fe2000001082b */
[----:B------:R-:W-:Y:S01]  /*15c50*/  FMUL.FTZ R10, R10, R29 ;  /* 0x0000001d0a0a7220 */ /* 0x000fe20000410000 */
[----:B------:R-:W-:Y:S01]  /*15c60*/  FFMA.FTZ R43, R12, R30, R21 ;  /* 0x0000001e0c2b7223 */ /* 0x000fe20000010015 */
[----:B------:R-:W-:Y:S01]  /*15c70*/  F2FP.F16.E4M3.UNPACK_B R28, R51 ;  /* 0x00000033ff1c723e */ /* 0x000fe200020006ff */
[C---:B------:R-:W-:Y:S01]  /*15c80*/  FFMA.FTZ R53, R6.reuse, R29, -R53 ;  /* 0x0000001d06357223 */ /* 0x040fe20000010835 */
[-C--:B------:R-:W-:Y:S01]  /*15c90*/  F2FP.F16.E4M3.UNPACK_B R12, R42.reuse ;  /* 0x0000002aff0c723e */ /* 0x080fe200020006ff */
        /* <DEDUP_REMOVED lines=18> */
[C---:B------:R-:W-:Y:S01]  /*15dc0*/  FFMA.FTZ R54, R13.reuse, R40, -R54 ;  /* 0x000000280d367223 */ /* 0x040fe20000010836 */
[----:B------:R-:W-:Y:S02]  /*15dd0*/  HADD2.F32 R28, -RZ, R28.H1_H1 ;  /* 0x3000001cff1c7230 */ /* 0x000fe40000004100 */
[C---:B------:R-:W-:Y:S01]  /*15de0*/  FFMA.FTZ R40, R6.reuse, R21, -R31 ;  /* 0x0000001506287223 */ /* 0x040fe2000001081f */
[----:B------:R-:W-:Y:S02]  /*15df0*/  HADD2.F32 R26, -RZ, R26.H1_H1 ;  /* 0x3000001aff1a7230 */ /* 0x000fe40000004100 */
[----:B------:R-:W-:Y:S01]  /*15e00*/  FFMA.FTZ R55, R6, R29, R10 ;  /* 0x0000001d06377223 */ /* 0x000fe2000001000a */
[----:B------:R-:W-:Y:S01]  /*15e10*/  FFMA.FTZ R39, R13, R39, R24 ;  /* 0x000000270d277223 */ /* 0x000fe20000010018 */
[----:B------:R-:W-:Y:S01]  /*15e20*/  HADD2.F32 R15, -RZ, R15.H1_H1 ;  /* 0x3000000fff0f7230 */ /* 0x000fe20000004100 */
[----:B------:R-:W-:Y:S01]  /*15e30*/  F2FP.F16.E4M3.UNPACK_B R4, R4.H1 ;  /* 0x00000004ff04723e */ /* 0x000fe200030006ff */
[----:B------:R-:W-:-:S02]  /*15e40*/  HADD2.F32 R21, -RZ, R51.H0_H0 ;  /* 0x20000033ff157230 */ /* 0x000fc40000004100 */
[C---:B------:R-:W-:Y:S01]  /*15e50*/  FMUL.FTZ R24, R26.reuse, R28 ;  /* 0x0000001c1a187220 */ /* 0x040fe20000410000 */
[----:B------:R-:W-:Y:S02]  /*15e60*/  HADD2.F32 R10, -RZ, R27.H0_H0 ;  /* 0x2000001bff0a7230 */ /* 0x000fe40000004100 */
[-C--:B------:R-:W-:Y:S01]  /*15e70*/  FMUL.FTZ R29, R26, R12.reuse ;  /* 0x0000000c1a1d7220 */ /* 0x080fe20000410000 */
[----:B------:R-:W-:Y:S02]  /*15e80*/  HADD2.F32 R13, -RZ, R42.H0_H0 ;  /* 0x2000002aff0d7230 */ /* 0x000fe40000004100 */
[C---:B0-----:R-:W-:Y:S01]  /*15e90*/  FFMA.FTZ R57, R15.reuse, R12, -R24 ;  /* 0x0000000c0f397223 */ /* 0x041fe20000010818 */
[----:B------:R-:W-:Y:S02]  /*15ea0*/  HADD2.F32 R6, -RZ, R20.H0_H0 ;  /* 0x20000014ff067230 */ /* 0x000fe40000004100 */
[C---:B------:R-:W-:Y:S01]  /*15eb0*/  FMUL.FTZ R31, R10.reuse, R21 ;  /* 0x000000150a1f7220 */ /* 0x040fe20000410000 */
[----:B------:R-:W-:Y:S01]  /*15ec0*/  FFMA.FTZ R56, R15, R28, R29 ;  /* 0x0000001c0f387223 */ /* 0x000fe2000001001d */
[----:B------:R-:W-:Y:S01]  /*15ed0*/  FMUL.FTZ R10, R10, R13 ;  /* 0x0000000d0a0a7220 */ /* 0x000fe20000410000 */
[----:B------:R-:W-:Y:S01]  /*15ee0*/  F2FP.F16.E4M3.UNPACK_B R15, R38.H1 ;  /* 0x00000026ff0f723e */ /* 0x000fe200030006ff */
[----:B------:R-:W-:Y:S01]  /*15ef0*/  HADD2.F32 R42, -RZ, R42.H1_H1 ;  /* 0x3000002aff2a7230 */ /* 0x000fe20000004100 */
[----:B------:R-:W-:Y:S01]  /*15f00*/  F2FP.F16.E4M3.UNPACK_B R12, R36.H1 ;  /* 0x00000024ff0c723e */ /* 0x000fe200030006ff */
        /* <DEDUP_REMOVED lines=34> */
[----:B------:R-:W-:Y:S01]  /*16130*/  FMUL.FTZ R27, R6, R13 ;  /* 0x0000000d061b7220 */ /* 0x000fe20000410000 */
[--C-:B------:R-:W-:Y:S01]  /*16140*/  HADD2.F32 R4, -RZ, R5.reuse.H0_H0 ;  /* 0x20000005ff047230 */ /* 0x100fe20000004100 */
[----:B------:R-:W-:Y:S01]  /*16150*/  F2FP.F16.E4M3.UNPACK_B R49, R49 ;  /* 0x00000031ff31723e */ /* 0x000fe200020006ff */
[----:B------:R-:W-:Y:S02]  /*16160*/  HADD2.F32 R36, -RZ, R36.H1_H1 ;  /* 0x30000024ff247230 */ /* 0x000fe40000004100 */
[C---:B------:R-:W-:Y:S01]  /*16170*/  FMUL.FTZ R6, R9.reuse, R38 ;  /* 0x0000002609067220 */ /* 0x040fe20000410000 */
[----:B------:R-:W-:Y:S02]  /*16180*/  HADD2.F32 R5, -RZ, R5.H1_H1 ;  /* 0x30000005ff057230 */ /* 0x000fe40000004100 */
[C---:B------:R-:W-:Y:S01]  /*16190*/  FFMA.FTZ R21, R4.reuse, R13, -R21 ;  /* 0x0000000d04157223 */ /* 0x040fe20000010815 */
[----:B------:R-:W-:Y:S01]  /*161a0*/  FFMA.FTZ R27, R4, R15, R27 ;  /* 0x0000000f041b7223 */ /* 0x000fe2000001001b */
[-C--:B------:R-:W-:Y:S01]  /*161b0*/  F2FP.F16.E4M3.UNPACK_B R4, R37.reuse.H1 ;  /* 0x00000025ff04723e */ /* 0x080fe200030006ff */
[-C--:B------:R-:W-:Y:S01]  /*161c0*/  FMUL.FTZ R13, R9, R36.reuse ;  /* 0x00000024090d7220 */ /* 0x080fe20000410000 */
[----:B------:R-:W-:Y:S01]  /*161d0*/  FFMA.FTZ R36, R5, R36, -R6 ;  /* 0x0000002405247223 */ /* 0x000fe20000010806 */
[----:B------:R-:W-:Y:S01]  /*161e0*/  HADD2.F32 R9, -RZ, R10.H0_H0 ;  /* 0x2000000aff097230 */ /* 0x000fe20000004100 */
[----:B------:R-:W-:Y:S01]  /*161f0*/  F2FP.F16.E4M3.UNPACK_B R37, R37 ;  /* 0x00000025ff25723e */ /* 0x000fe200020006ff */
[----:B------:R-:W-:-:S02]  /*16200*/  HADD2.F32 R6, -RZ, R25.H0_H0 ;  /* 0x20000019ff067230 */ /* 0x000fc40000004100 */
[----:B------:R-:W-:Y:S01]  /*16210*/  FFMA.FTZ R38, R5, R38, R13 ;  /* 0x0000002605267223 */ /* 0x000fe2000001000d */
[--C-:B------:R-:W-:Y:S02]  /*16220*/  HADD2.F32 R5, -RZ, R4.reuse.H0_H0 ;  /* 0x20000004ff057230 */ /* 0x100fe40000004100 */
[----:B------:R-:W-:Y:S02]  /*16230*/  HADD2.F32 R8, -RZ, R4.H1_H1 ;  /* 0x30000004ff087230 */ /* 0x000fe40000004100 */
[C---:B------:R-:W-:Y:S01]  /*16240*/  FMUL.FTZ R13, R6.reuse, R9 ;  /* 0x00000009060d7220 */ /* 0x040fe20000410000 */
[----:B------:R-:W-:Y:S02]  /*16250*/  HADD2.F32 R4, -RZ, R14.H0_H0 ;  /* 0x2000000eff047230 */ /* 0x000fe40000004100 */
[----:B------:R-:W-:Y:S01]  /*16260*/  FMUL.FTZ R15, R6, R5 ;  /* 0x00000005060f7220 */ /* 0x000fe20000410000 */
[----:B------:R-:W-:Y:S02]  /*16270*/  HADD2.F32 R10, -RZ, R10.H1_H1 ;  /* 0x3000000aff0a7230 */ /* 0x000fe40000004100 */
[----:B------:R-:W-:-:S02]  /*16280*/  HADD2.F32 R25, -RZ, R25.H1_H1 ;  /* 0x30000019ff197230 */ /* 0x000fc40000004100 */
[C---:B------:R-:W-:Y:S01]  /*16290*/  FFMA.FTZ R26, R4.reuse, R5, -R13 ;  /* 0x00000005041a7223 */ /* 0x040fe2000001080d */
[----:B------:R-:W-:Y:S02]  /*162a0*/  HADD2.F32 R14, -RZ, R14.H1_H1 ;  /* 0x3000000eff0e7230 */ /* 0x000fe40000004100 */
[----:B------:R-:W-:Y:S02]  /*162b0*/  HADD2.F32 R6, -RZ, R37.H0_H0 ;  /* 0x20000025ff067230 */ /* 0x000fe40000004100 */
[C---:B------:R-:W-:Y:S01]  /*162c0*/  FMUL.FTZ R5, R25.reuse, R10 ;  /* 0x0000000a19057220 */ /* 0x040fe20000410000 */
[-C--:B------:R-:W-:Y:S01]  /*162d0*/  FMUL.FTZ R13, R25, R8.reuse ;  /* 0x00000008190d7220 */ /* 0x080fe20000410000 */
[----:B------:R-:W-:Y:S01]  /*162e0*/  FFMA.FTZ R25, R4, R9, R15 ;  /* 0x0000000904197223 */ /* 0x000fe2000001000f */
[----:B------:R-:W-:Y:S02]  /*162f0*/  HADD2.F32 R9, -RZ, R49.H0_H0 ;  /* 0x20000031ff097230 */ /* 0x000fe40000004100 */
[C---:B------:R-:W-:Y:S01]  /*16300*/  FFMA.FTZ R51, R14.reuse, R8, -R5 ;  /* 0x000000080e337223 */ /* 0x040fe20000010805 */
[----:B------:R-:W-:Y:S01]  /*16310*/  FFMA.FTZ R28, R14, R10, R13 ;  /* 0x0000000a0e1c7223 */ /* 0x000fe2000001000d */
[----:B------:R-:W-:-:S02]  /*16320*/  HADD2.F32 R5, -RZ, R11.H0_H0 ;  /* 0x2000000bff057230 */ /* 0x000fc40000004100 */
[----:B------:R-:W-:Y:S01]  /*16330*/  HADD2.F32 R10, -RZ, R49.H1_H1 ;  /* 0x30000031ff0a7230 */ /* 0x000fe20000004100 */
[----:B------:R-:W-:Y:S01]  /*16340*/  F2FP.SATFINITE.E4M3.F32.PACK_AB_MERGE_C R26, R51, R26, RZ ;  /* 0x0000001a331a723e */ /* 0x000fe200048070ff */
[----:B------:R-:W-:Y:S02]  /*16350*/  HADD2.F32 R11, -RZ, R11.H1_H1 ;  /* 0x3000000bff0b7230 */ /* 0x000fe40000004100 */
[C---:B------:R-:W-:Y:S01]  /*16360*/  FMUL.FTZ R13, R5.reuse, R9 ;  /* 0x00000009050d7220 */ /* 0x040fe20000410000 */
[----:B------:R-:W-:Y:S02]  /*16370*/  HADD2.F32 R8, -RZ, R37.H1_H1 ;  /* 0x30000025ff087230 */ /* 0x000fe40000004100 */
[----:B------:R-:W-:Y:S01]  /*16380*/  FMUL.FTZ R12, R5, R6 ;  /* 0x00000006050c7220 */ /* 0x000fe20000410000 */
[--C-:B------:R-:W-:Y:S02]  /*16390*/  HADD2.F32 R4, -RZ, R7.reuse.H0_H0 ;  /* 0x20000007ff047230 */ /* 0x100fe40000004100 */
[----:B------:R-:W-:Y:S01]  /*163a0*/  FMUL.FTZ R14, R11, R10 ;  /* 0x0000000a0b0e7220 */ /* 0x000fe20000410000 */
[----:B------:R-:W-:-:S02]  /*163b0*/  HADD2.F32 R7, -RZ, R7.H1_H1 ;  /* 0x30000007ff077230 */ /* 0x000fc40000004100 */
[----:B------:R-:W-:Y:S01]  /*163c0*/  FMUL.FTZ R11, R11, R8 ;  /* 0x000000080b0b7220 */ /* 0x000fe20000410000 */
[----:B------:R-:W-:Y:S01]  /*163d0*/  F2FP.SATFINITE.E4M3.F32.PACK_AB_MERGE_C R5, R54, R53, RZ ;  /* 0x000000353605723e */ /* 0x000fe200048070ff */
        /* <DEDUP_REMOVED lines=14> */
[----:B------:R-:W-:Y:S02]  /*164c0*/  F2FP.SATFINITE.E4M3.F32.PACK_AB_MERGE_C R9, R43, R48, R9 ;  /* 0x000000302b09723e */ /* 0x000fe40004807009 */
[----:B------:R-:W-:Y:S01]  /*164d0*/  F2FP.SATFINITE.E4M3.F32.PACK_AB_MERGE_C R11, R56, R55, R11 ;  /* 0x00000037380b723e */ /* 0x000fe2000480700b */
[----:B------:R2:W-:Y:S01]  /*164e0*/  STS.128 [R60+0x1e200], R4 ;  /* 0x01e200043c007388 */ /* 0x0005e20000000c00 */
[----:B------:R-:W-:Y:S02]  /*164f0*/  F2FP.SATFINITE.E4M3.F32.PACK_AB_MERGE_C R8, R38, R27, R8 ;  /* 0x0000001b2608723e */ /* 0x000fe40004807008 */
[----:B------:R-:W-:-:S05]  /*16500*/  F2FP.SATFINITE.E4M3.F32.PACK_AB_MERGE_C R10, R15, R12, R10 ;  /* 0x0000000c0f0a723e */ /* 0x000fca000480700a */
[----:B------:R2:W-:Y:S02]  /*16510*/  STS.128 [R0+0x1e200], R8 ;  /* 0x01e2000800007388 */ /* 0x0005e40000000c00 */
.L_x_3335:
[----:B------:R-:W-:Y:S05]  /*16520*/  BSYNC B1 ;  /* 0x0000000000017941 */ /* 0x000fea0003800000 */
.L_x_3334:
[----:B------:R-:W-:Y:S05]  /*16530*/  @P2 BRA `(.L_x_3313) ;  /* 0x0000000c00e02947 */ /* 0x000fea0003800000 */
[----:B-12---:R-:W2:Y:S04]  /*16540*/  LDL R0, [R1+0x38] ;  /* 0x0000380001007983 */ /* 0x006ea80000100800 */
[----:B------:R-:W3:Y:S01]  /*16550*/  LDL R49, [R1+0x28] ;  /* 0x0000280001317983 */ /* 0x000ee20000100800 */
[----:B-----5:R-:W-:Y:S02]  /*16560*/  SHF.R.U32.HI R4, RZ, 0x8, R44 ;  /* 0x00000008ff047819 */ /* 0x020fe4000001162c */
[----:B------:R-:W-:Y:S02]  /*16570*/  SHF.R.U32.HI R8, RZ, 0x8, R46 ;  /* 0x00000008ff087819 */ /* 0x000fe4000001162e */
[----:B------:R-:W-:Y:S02]  /*16580*/  LOP3.LUT R5, R4, 0xff, RZ, 0xc0, !PT ;  /* 0x000000ff04057812 */ /* 0x000fe400078ec0ff */
[----:B------:R-:W-:-:S02]  /*16590*/  LOP3.LUT R4, R46, 0xff, RZ, 0xc0, !PT ;  /* 0x000000ff2e047812 */ /* 0x000fc400078ec0ff */
[----:B------:R-:W-:Y:S02]  /*165a0*/  LOP3.LUT R9, R8, 0xff, RZ, 0xc0, !PT ;  /* 0x000000ff08097812 */ /* 0x000fe400078ec0ff */
[----:B------:R-:W-:Y:S02]  /*165b0*/  SHF.R.U32.HI R7, RZ, 0x8, R45 ;  /* 0x00000008ff077819 */ /* 0x000fe4000001162d */
[----:B------:R-:W-:Y:S02]  /*165c0*/  PRMT R15, R9, 0x7604, R4 ;  /* 0x00007604090f7816 */ /* 0x000fe40000000004 */
[----:B------:R-:W-:Y:S02]  /*165d0*/  LOP3.LUT R6, R45, 0xff, RZ, 0xc0, !PT ;  /* 0x000000ff2d067812 */ /* 0x000fe400078ec0ff */
[----:B------:R-:W-:Y:S02]  /*165e0*/  LOP3.LUT R7, R7, 0xff, RZ, 0xc0, !PT ;  /* 0x000000ff07077812 */ /* 0x000fe400078ec0ff */
[----:B------:R-:W-:-:S02]  /*165f0*/  SHF.R.U32.HI R8, RZ, 0x8, R32 ;  /* 0x00000008ff087819 */ /* 0x000fc40000011620 */
[----:B------:R-:W-:Y:S02]  /*16600*/  PRMT R12, R7, 0x7604, R6 ;  /* 0x00007604070c7816 */ /* 0x000fe40000000006 */
[----:B------:R-:W-:Y:S02]  /*16610*/  LOP3.LUT R7, R32, 0xff, RZ, 0xc0, !PT ;  /* 0x000000ff20077812 */ /* 0x000fe400078ec0ff */
[----:B------:R-:W-:Y:S02]  /*16620*/  LOP3.LUT R8, R8, 0xff, RZ, 0xc0, !PT ;  /* 0x000000ff08087812 */ /* 0x000fe400078ec0ff */
[----:B------:R-:W-:Y:S02]  /*16630*/  SHF.R.U32.HI R6, RZ, 0x8, R47 ;  /* 0x00000008ff067819 */ /* 0x000fe4000001162f */
[----:B------:R-:W-:Y:S02]  /*16640*/  PRMT R25, R8, 0x7604, R7 ;  /* 0x0000760408197816 */ /* 0x000fe40000000007 */
[----:B------:R-:W-:-:S02]  /*16650*/  SHF.R.U32.HI R8, RZ, 0x8, R33 ;  /* 0x00000008ff087819 */ /* 0x000fc40000011621 */
[----:B------:R-:W-:Y:S02]  /*16660*/  LOP3.LUT R6, R6, 0xff, RZ, 0xc0, !PT ;  /* 0x000000ff06067812 */ /* 0x000fe400078ec0ff */
[----:B------:R-:W-:Y:S02]  /*16670*/  SHF.R.U32.HI R27, RZ, 0x8, R35 ;  /* 0x00000008ff1b7819 */ /* 0x000fe40000011623 */
[----:B------:R-:W-:Y:S02]  /*16680*/  LOP3.LUT R20, R33, 0xff, RZ, 0xc0, !PT ;  /* 0x000000ff21147812 */ /* 0x000fe400078ec0ff */
[----:B------:R-:W-:Y:S02]  /*16690*/  LOP3.LUT R26, R35, 0xff, RZ, 0xc0, !PT ;  /* 0x000000ff231a7812 */ /* 0x000fe400078ec0ff */
[----:B------:R-:W-:Y:S02]  /*166a0*/  LOP3.LUT R27, R27, 0xff, RZ, 0xc0, !PT ;  /* 0x000000ff1b1b7812 */ /* 0x000fe400078ec0ff */
[----:B------:R-:W-:-:S02]  /*166b0*/  SHF.R.U32.HI R24, RZ, 0x8, R34 ;  /* 0x00000008ff187819 */ /* 0x000fc40000011622 */
[----:B------:R-:W-:Y:S02]  /*166c0*/  PRMT R26, R27, 0x7604, R26 ;  /* 0x000076041b1a7816 */ /* 0x000fe4000000001a */
[----:B------:R-:W-:Y:S02]  /*166d0*/  SHF.R.U32.HI R27, RZ, 0x10, R33 ;  /* 0x00000010ff1b7819 */ /* 0x000fe40000011621 */
[----:B------:R-:W-:Y:S02]  /*166e0*/  LOP3.LUT R21, R34, 0xff, RZ, 0xc0, !PT ;  /* 0x000000ff22157812 */ /* 0x000fe400078ec0ff */
[----:B------:R-:W-:Y:S01]  /*166f0*/  LOP3.LUT R24, R24, 0xff, RZ, 0xc0, !PT ;  /* 0x000000ff18187812 */ /* 0x000fe200078ec0ff */
[----:B------:R-:W-:Y:S01]  /*16700*/  IMAD.U32 R27, R27, 0x10000, RZ ;  /* 0x000100001b1b7824 */ /* 0x000fe200078e00ff */
[----:B------:R-:W-:Y:S02]  /*16710*/  SHF.R.U32.HI R37, RZ, 0x10, R35 ;  /* 0x00000010ff257819 */ /* 0x000fe40000011623 */
[----:B------:R-:W-:-:S02]  /*16720*/  PRMT R31, R24, 0x7604, R21 ;  /* 0x00007604181f7816 */ /* 0x000fc40000000015 */
[----:B------:R-:W-:Y:S01]  /*16730*/  SHF.R.U32.HI R21, RZ, 0x10, R47 ;  /* 0x00000010ff157819 */ /* 0x000fe2000001162f */
[----:B------:R-:W-:Y:S01]  /*16740*/  IMAD.U32 R37, R37, 0x10000, RZ ;  /* 0x0001000025257824 */ /* 0x000fe200078e00ff */
[----:B------:R-:W-:Y:S02]  /*16750*/  LOP3.LUT R31, R31, 0xff0000, R34, 0xf8, !PT ;  /* 0x00ff00001f1f7812 */ /* 0x000fe400078ef822 */
[----:B------:R-:W-:Y:S01]  /*16760*/  LOP3.LUT R15, R15, 0xff0000, R46, 0xf8, !PT ;  /* 0x00ff00000f0f7812 */ /* 0x000fe200078ef82e */
[----:B------:R-:W-:Y:S01]  /*16770*/  IMAD.U32 R21, R21, 0x10000, RZ ;  /* 0x0001000015157824 */ /* 0x000fe200078e00ff */
[----:B------:R-:W-:Y:S02]  /*16780*/  LOP3.LUT R34, R31, 0xff000000, R34, 0xf8, !PT ;  /* 0xff0000001f227812 */ /* 0x000fe400078ef822 */
[----:B------:R-:W-:Y:S02]  /*16790*/  LOP3.LUT R37, R26, 0xff0000, R37, 0xf8, !PT ;  /* 0x00ff00001a257812 */ /* 0x000fe400078ef825 */
[----:B------:R-:W-:-:S02]  /*167a0*/  LOP3.LUT R30, R15, 0xff000000, R46, 0xf8, !PT ;  /* 0xff0000000f1e7812 */ /* 0x000fc400078ef82e */
[----:B------:R-:W-:Y:S02]  /*167b0*/  LOP3.LUT R36, R37, 0xff000000, R35, 0xf8, !PT ;  /* 0xff00000025247812 */ /* 0x000fe400078ef823 */
[----:B------:R-:W-:-:S04]  /*167c0*/  LOP3.LUT R25, R25, 0xff0000, R32, 0xf8, !PT ;  /* 0x00ff000019197812 */ /* 0x000fc800078ef820 */
[----:B------:R-:W-:Y:S02]  /*167d0*/  LOP3.LUT R32, R25, 0xff000000, R32, 0xf8, !PT ;  /* 0xff00000019207812 */ /* 0x000fe400078ef820 */
[----:B--2---:R-:W-:Y:S02]  /*167e0*/  LEA.HI R3, R3, R0, RZ, 0x1c ;  /* 0x0000000003037211 */ /* 0x004fe400078fe0ff */
[----:B------:R-:W-:-:S04]  /*167f0*/  LOP3.LUT R0, R44, 0xff, RZ, 0xc0, !PT ;  /* 0x000000ff2c007812 */ /* 0x000fc800078ec0ff */
[----:B------:R-:W-:Y:S02]  /*16800*/  PRMT R13, R5, 0x7604, R0 ;  /* 0x00007604050d7816 */ /* 0x000fe40000000000 */
[----:B------:R-:W-:Y:S02]  /*16810*/  SHF.R.S32.HI R0, RZ, 0x1f, R3 ;  /* 0x0000001fff007819 */ /* 0x000fe40000011403 */
[----:B------:R-:W-:Y:S02]  /*16820*/  LOP3.LUT R5, R47, 0xff, RZ, 0xc0, !PT ;  /* 0x000000ff2f057812 */ /* 0x000fe400078ec0ff */
[----:B------:R-:W-:Y:S01]  /*16830*/  LEA.HI R4, R0, R3, RZ, 0x2 ;  /* 0x0000000300047211 */ /* 0x000fe200078f10ff */
[----:B------:R-:W-:Y:S01]  /*16840*/  IMAD.SHL.U32 R3, R3, 0x10, RZ ;  /* 0x0000001003037824 */ /* 0x000fe200078e00ff */
[----:B------:R-:W-:Y:S02]  /*16850*/  PRMT R14, R6, 0x7604, R5 ;  /* 0x00007604060e7816 */ /* 0x000fe40000000005 */
[----:B------:R-:W-:-:S02]  /*16860*/  SHF.L.U32 R4, R4, 0xb, RZ ;  /* 0x0000000b04047819 */ /* 0x000fc400000006ff */
[----:B------:R-:W-:Y:S02]  /*16870*/  LOP3.LUT R0, R224, 0x30, R3, 0xf8, !PT ;  /* 0x00000030e0007812 */ /* 0x000fe400078ef803 */
[----:B------:R-:W-:Y:S02]  /*16880*/  LOP3.LUT R3, R4, 0xffffe000, RZ, 0xc0, !PT ;  /* 0xffffe00004037812 */ /* 0x000fe400078ec0ff */
[----:B------:R-:W-:Y:S01]  /*16890*/  LOP3.LUT R0, R0, R225, RZ, 0x3c, !PT ;  /* 0x000000e100007212 */ /* 0x000fe200078e3cff */
[----:B---3--:R-:W1:Y:S01]  /*168a0*/  LDS.128 R4, [R49+0x1e200] ;  /* 0x01e2000031047984 */ /* 0x008e620000000c00 */
[----:B------:R-:W-:Y:S02]  /*168b0*/  LOP3.LUT R13, R13, 0xff0000, R44, 0xf8, !PT ;  /* 0x00ff00000d0d7812 */ /* 0x000fe400078ef82c */
[----:B------:R-:W-:Y:S02]  /*168c0*/  IADD3 R3, R0, R226, R3 ;  /* 0x000000e200037210 */ /* 0x000fe40007ffe003 */
[----:B------:R-:W-:-:S03]  /*168d0*/  LOP3.LUT R21, R14, 0xff0000, R21, 0xf8, !PT ;  /* 0x00ff00000e157812 */ /* 0x000fc600078ef815 */
[----:B------:R-:W-:Y:S01]  /*168e0*/  IMAD.IADD R0, R18, 0x1, R3 ;  /* 0x0000000112007824 */ /* 0x000fe200078e0203 */
[----:B------:R-:W-:Y:S02]  /*168f0*/  LOP3.LUT R3, R8, 0xff, RZ, 0xc0, !PT ;  /* 0x000000ff08037812 */ /* 0x000fe400078ec0ff */
[----:B------:R-:W-:Y:S02]  /*16900*/  LOP3.LUT R46, R21, 0xff000000, R47, 0xf8, !PT ;  /* 0xff000000152e7812 */ /* 0x000fe400078ef82f */
[----:B------:R-:W2:Y:S01]  /*16910*/  LDS.128 R8, [R0+0x1e200] ;  /* 0x01e2000000087984 */ /* 0x000ea20000000c00 */
[----:B------:R-:W-:Y:S02]  /*16920*/  PRMT R20, R3, 0x7604, R20 ;  /* 0x0000760403147816 */ /* 0x000fe40000000014 */
[----:B------:R-:W-:Y:S02]  /*16930*/  SHF.R.U32.HI R3, RZ, 0x10, R45 ;  /* 0x00000010ff037819 */ /* 0x000fe4000001162d */
[----:B------:R-:W-:-:S02]  /*16940*/  LOP3.LUT R29, R20, 0xff0000, R27, 0xf8, !PT ;  /* 0x00ff0000141d7812 */ /* 0x000fc400078ef81b */
[----:B------:R-:W-:Y:S01]  /*16950*/  LOP3.LUT R27, R13, 0xff000000, R44, 0xf8, !PT ;  /* 0xff0000000d1b7812 */ /* 0x000fe200078ef82c */
[----:B------:R-:W-:Y:S01]  /*16960*/  IMAD.U32 R3, R3, 0x10000, RZ ;  /* 0x0001000003037824 */ /* 0x000fe200078e00ff */
[----:B------:R-:W-:-:S04]  /*16970*/  LOP3.LUT R33, R29, 0xff000000, R33, 0xf8, !PT ;  /* 0xff0000001d217812 */ /* 0x000fc800078ef821 */
[----:B------:R-:W-:Y:S02]  /*16980*/  LOP3.LUT R3, R12, 0xff0000, R3, 0xf8, !PT ;  /* 0x00ff00000c037812 */ /* 0x000fe400078ef803 */
[-C--:B------:R-:W-:Y:S02]  /*16990*/  F2FP.F16.E4M3.UNPACK_B R31, R33.reuse ;  /* 0x00000021ff1f723e */ /* 0x080fe400020006ff */
[----:B------:R-:W-:Y:S02]  /*169a0*/  LOP3.LUT R44, R3, 0xff000000, R45, 0xf8, !PT ;  /* 0xff000000032c7812 */ /* 0x000fe400078ef82d */
[----:B------:R-:W-:Y:S01]  /*169b0*/  F2FP.F16.E4M3.UNPACK_B R33, R33.H1 ;  /* 0x00000021ff21723e */ /* 0x000fe200030006ff */
[----:B------:R-:W-:Y:S01]  /*169c0*/  HADD2.F32 R35, -RZ, R31.H0_H0 ;  /* 0x2000001fff237230 */ /* 0x000fe20000004100 */
[-C--:B------:R-:W-:Y:S02]  /*169d0*/  F2FP.F16.E4M3.UNPACK_B R28, R44.reuse ;  /* 0x0000002cff1c723e */ /* 0x080fe400020006ff */
[----:B------:R-:W-:-:S03]  /*169e0*/  F2FP.F16.E4M3.UNPACK_B R44, R44.H1 ;  /* 0x0000002cff2c723e */ /* 0x000fc600030006ff */
[----:B------:R-:W-:Y:S01]  /*169f0*/  HADD2.F32 R29, -RZ, R28.H0_H0 ;  /* 0x2000001cff1d7230 */ /* 0x000fe20000004100 */
[----:B-1----:R-:W-:Y:S02]  /*16a00*/  F2FP.F16.E4M3.UNPACK_B R12, R5 ;  /* 0x00000005ff0c723e */ /* 0x002fe400020006ff */
[-C--:B------:R-:W-:Y:S02]  /*16a10*/  F2FP.F16.E4M3.UNPACK_B R14, R7.reuse ;  /* 0x00000007ff0e723e */ /* 0x080fe400020006ff */
[----:B------:R-:W-:Y:S02]  /*16a20*/  F2FP.F16.E4M3.UNPACK_B R15, R7.H1 ;  /* 0x00000007ff0f723e */ /* 0x000fe400030006ff */
[-C--:B------:R-:W-:Y:S02]  /*16a30*/  F2FP.F16.E4M3.UNPACK_B R7, R6.reuse ;  /* 0x00000006ff07723e */ /* 0x080fe400020006ff */
[----:B------:R-:W-:Y:S01]  /*16a40*/  F2FP.F16.E4M3.UNPACK_B R13, R6.H1 ;  /* 0x00000006ff0d723e */ /* 0x000fe200030006ff */
[--C-:B------:R-:W-:Y:S01]  /*16a50*/  HADD2.F32 R6, -RZ, R12.reuse.H0_H0 ;  /* 0x2000000cff067230 */ /* 0x100fe20000004100 */
[----:B------:R-:W-:Y:S01]  /*16a60*/  F2FP.F16.E4M3.UNPACK_B R5, R5.H1 ;  /* 0x00000005ff05723e */ /* 0x000fe200030006ff */
[----:B------:R-:W-:Y:S01]  /*16a70*/  HADD2.F32 R12, -RZ, R12.H1_H1 ;  /* 0x3000000cff0c7230 */ /* 0x000fe20000004100 */
[----:B------:R-:W-:-:S02]  /*16a80*/  F2FP.F16.E4M3.UNPACK_B R3, R4 ;  /* 0x00000004ff03723e */ /* 0x000fc400020006ff */
[-C--:B--2---:R-:W-:Y:S02]  /*16a90*/  F2FP.F16.E4M3.UNPACK_B R20, R9.reuse ;  /* 0x00000009ff14723e */ /* 0x084fe400020006ff */
        /* <DEDUP_REMOVED lines=12> */
[----:B------:R-:W-:Y:S01]  /*16b60*/  HADD2.F32 R35, -RZ, R31.H1_H1 ;  /* 0x3000001fff237230 */ /* 0x000fe20000004100 */
[----:B------:R-:W-:Y:S01]  /*16b70*/  F2FP.F16.E4M3.UNPACK_B R9, R8 ;  /* 0x00000008ff09723e */ /* 0x000fe200020006ff */
[----:B------:R-:W-:Y:S01]  /*16b80*/  HADD2.F32 R29, -RZ, R28.H1_H1 ;  /* 0x3000001cff1d7230 */ /* 0x000fe20000004100 */
[----:B------:R-:W-:Y:S01]  /*16b90*/  F2FP.F16.E4M3.UNPACK_B R28, R36 ;  /* 0x00000024ff1c723e */ /* 0x000fe200020006ff */
[----:B------:R-:W-:Y:S02]  /*16ba0*/  HADD2.F32 R37, -RZ, R33.H0_H0 ;  /* 0x20000021ff257230 */ /* 0x000fe40000004100 */
[C---:B------:R-:W-:Y:S01]  /*16bb0*/  FMUL.FTZ R39, R20.reuse, R35 ;  /* 0x0000002314277220 */ /* 0x040fe20000410000 */
[----:B------:R-:W-:Y:S02]  /*16bc0*/  HADD2.F32 R31, -RZ, R44.H0_H0 ;  /* 0x2000002cff1f7230 */ /* 0x000fe40000004100 */
[----:B------:R-:W-:Y:S01]  /*16bd0*/  FMUL.FTZ R20, R20, R29 ;  /* 0x0000001d14147220 */ /* 0x000fe20000410000 */
[----:B------:R-:W-:-:S02]  /*16be0*/  HADD2.F32 R6, -RZ, R5.H0_H0 ;  /* 0x20000005ff067230 */ /* 0x000fc40000004100 */
[----:B------:R-:W-:Y:S01]  /*16bf0*/  FMUL.FTZ R41, R10, R37 ;  /* 0x000000250a297220 */ /* 0x000fe20000410000 */
[----:B------:R-:W-:Y:S01]  /*16c00*/  FFMA.FTZ R39, R12, R29, -R39 ;  /* 0x0000001d0c277223 */ /* 0x000fe20000010827 */
[----:B------:R-:W-:Y:S01]  /*16c10*/  FMUL.FTZ R10, R10, R31 ;  /* 0x0000001f0a0a7220 */ /* 0x000fe20000410000 */
[----:B------:R-:W-:Y:S01]  /*16c20*/  FFMA.FTZ R35, R12, R35, R20 ;  /* 0x000000230c237223 */ /* 0x000fe20000010014 */
[----:B------:R-:W-:Y:S01]  /*16c30*/  F2FP.F16.E4M3.UNPACK_B R12, R46 ;  /* 0x0000002eff0c723e */ /* 0x000fe200020006ff */
[C---:B------:R-:W-:Y:S01]  /*16c40*/  FFMA.FTZ R41, R6.reuse, R31, -R41 ;  /* 0x0000001f06297223 */ /* 0x040fe20000010829 */
[----:B------:R-:W-:Y:S01]  /*16c50*/  FFMA.FTZ R37, R6, R37, R10 ;  /* 0x0000002506257223 */ /* 0x000fe2000001000a */
        /* <DEDUP_REMOVED lines=21> */
[----:B------:R-:W-:Y:S02]  /*16db0*/  HADD2.F32 R20, -RZ, R36.H0_H0 ;  /* 0x20000024ff147230 */ /* 0x000fe40000004100 */
[----:B------:R-:W-:Y:S02]  /*16dc0*/  HADD2.F32 R6, -RZ, R26.H0_H0 ;  /* 0x2000001aff067230 */ /* 0x000fe40000004100 */
        /* <DEDUP_REMOVED lines=111> */
.L_x_3313:
[----:B------:R-:W-:Y:S05]  /*174c0*/  BSYNC B0 ;  /* 0x0000000000007941 */ /* 0x000fea0003800000 */
.L_x_3303:
[----:B------:R-:W-:Y:S01]  /*174d0*/  @!PT LDS RZ, [RZ] ;  /* 0x00000000fffff984 */ /* 0x000fe20000000800 */
[----:B------:R-:W-:Y:S01]  /*174e0*/  @!PT LDS RZ, [RZ] ;  /* 0x00000000fffff984 */ /* 0x000fe20000000800 */
[----:B------:R-:W-:Y:S01]  /*174f0*/  @!PT LDS RZ, [RZ] ;  /* 0x00000000fffff984 */ /* 0x000fe20000000800 */
[----:B------:R-:W-:Y:S01]  /*17500*/  @!PT LDS RZ, [RZ] ;  /* 0x00000000fffff984 */ /* 0x000fe20000000800 */
[----:B------:R0:W-:Y:S06]  /*17510*/  MEMBAR.ALL.CTA ;  /* 0x0000000000007992 */ /* 0x0001ec0000008000 */
[----:B0-----:R-:W0:Y:S01]  /*17520*/  FENCE.VIEW.ASYNC.S ;  /* 0x00000000000073c6 */ /* 0x001e220000000000 */
[----:B------:R-:W-:Y:S05]  /*17530*/  WARPSYNC.ALL ;  /* 0x0000000000007948 */ /* 0x000fea0003800000 */
[----:B0-----:R-:W-:Y:S06]  /*17540*/  BAR.SYNC.DEFER_BLOCKING 0xd, 0x100 ;  /* 0x0344000000007b1d */ /* 0x001fec0000010000 */
.L_x_3301:
[----:B-1234-:R-:W-:-:S05]  /*17550*/  IMAD.U32 R0, RZ, RZ, UR53 ;  /* 0x00000035ff007e24 */ /* 0x01efca000f8e00ff */
[----:B------:R-:W-:-:S13]  /*17560*/  ISETP.NE.AND P0, PT, R0, 0x3, PT ;  /* 0x000000030000780c */ /* 0x000fda0003f05270 */
[----:B------:R-:W-:Y:S05]  /*17570*/  @!P0 BRA `(.L_x_3336) ;  /* 0x0000000000048947 */ /* 0x000fea0003800000 */
[----:B------:R-:W-:Y:S01]  /*17580*/  BPT.TRAP 0x1 ;  /* 0x000000040000795c */ /* 0x000fe20000300000 */
.L_x_3336:
[----:B------:R-:W-:Y:S02]  /*17590*/  LEA R0, R148, R18, 0x3 ;  /* 0x0000001294007211 */ /* 0x000fe400078e18ff */
[----:B0-----:R-:W-:-:S04]  /*175a0*/  SHF.L.U32 R3, R227, 0x1f, RZ ;  /* 0x0000001fe3037819 */ /* 0x001fc800000006ff */
[----:B------:R0:W1:Y:S01]  /*175b0*/  SYNCS.PHASECHK.TRANS64.TRYWAIT P2, [R0+URZ+0x33430], R3 ;  /* 0x03343003000075a7 */ /* 0x000062000804017f */
[----:B------:R-:W-:Y:S05]  /*175c0*/  @!P0 BRA `(.L_x_3337) ;  /* 0x0000000000048947 */ /* 0x000fea0003800000 */
[----:B------:R-:W-:Y:S01]  /*175d0*/  BPT.TRAP 0x1 ;  /* 0x000000040000795c */ /* 0x000fe20000300000 */
.L_x_3337:
[----:B-----5:R-:W2:Y:S01]  /*175e0*/  S2R R4, SR_TID.X ;  /* 0x0000000000047919 */ /* 0x020ea20000002100 */
[----:B------:R-:W-:Y:S01]  /*175f0*/  IMAD.MOV.U32 R119, RZ, RZ, RZ ;  /* 0x000000ffff777224 */ /* 0x000fe200078e00ff */
[----:B--2---:R-:W-:-:S04]  /*17600*/  LOP3.LUT R4, R4, 0x7f, RZ, 0xc0, !PT ;  /* 0x0000007f04047812 */ /* 0x004fc800078ec0ff */
[----:B------:R-:W-:Y:S01]  /*17610*/  ISETP.NE.AND P1, PT, R4, RZ, PT ;  /* 0x000000ff0400720c */ /* 0x000fe20003f25270 */
[----:B-1----:R-:W-:-:S12]  /*17620*/  @P2 BRA `(.L_x_3338) ;  /* 0x0000000000082947 */ /* 0x002fd80003800000 */
[----:B------:R-:W1:Y:S02]  /*17630*/  SYNCS.PHASECHK.TRANS64.TRYWAIT P2, [R0+URZ+0x33430], R3 ;  /* 0x03343003000075a7 */ /* 0x000e64000804017f */
[----:B-1----:R-:W-:Y:S05]  /*17640*/  @!P2 BRA `(.L_x_3339) ;  /* 0x000001280010a947 */ /* 0x002fea0003800000 */
.L_x_3338:
[----:B------:R-:W-:Y:S05]  /*17650*/  WARPSYNC.ALL ;  /* 0x0000000000007948 */ /* 0x000fea0003800000 */
[----:B01----:R-:W-:Y:S01]  /*17660*/  VIADD R3, R18, 0x24200 ;  /* 0x0002420012037836 */ /* 0x003fe20000000000 */
[----:B------:R-:W2:Y:S01]  /*17670*/  LDL R12, [R1+0x40] ;  /* 0x00004000010c7983 */ /* 0x000ea20000100800 */
[----:B------:R-:W-:Y:S01]  /*17680*/  R2UR UR28, R50 ;  /* 0x00000000321c72ca */ /* 0x000fe200000e0000 */
[----:B------:R-:W-:Y:S01]  /*17690*/  IMAD.MOV.U32 R7, RZ, RZ, -0x7fffffe0 ;  /* 0x80000020ff077424 */ /* 0x000fe200078e00ff */
[----:B------:R-:W-:Y:S01]  /*176a0*/  WARPGROUP.ARRIVE ;  /* 0x00000000000079c5 */ /* 0x000fe20000000000 */
[----:B------:R-:W-:Y:S01]  /*176b0*/  SHF.R.U32.HI R3, RZ, 0x4, R3 ;  /* 0x00000004ff037819 */ /* 0x000fe20000011603 */
[----:B------:R-:W-:Y:S01]  /*176c0*/  UMOV UR29, 0x80000020 ;  /* 0x80000020001d7882 */ /* 0x000fe20000000000 */
[----:B------:R-:W-:Y:S01]  /*176d0*/  IMAD.MOV.U32 R5, RZ, RZ, -0x7fffffe0 ;  /* 0x80000020ff057424 */ /* 0x000fe200078e00ff */
[----:B------:R-:W-:Y:S01]  /*176e0*/  R2UR UR31, R7 ;  /* 0x00000000071f72ca */ /* 0x000fe200000e0000 */
[----:B------:R-:W-:Y:S01]  /*176f0*/  UMOV UR9, UR29 ;  /* 0x0000001d00097c82 */ /* 0x000fe20008000000 */
[----:B------:R-:W-:Y:S01]  /*17700*/  LOP3.LUT R3, R3, 0x3fff, RZ, 0xc0, !PT ;  /* 0x00003fff03037812 */ /* 0x000fe200078ec0ff */
[----:B------:R-:W-:Y:S01]  /*17710*/  UMOV UR5, UR29 ;  /* 0x0000001d00057c82 */ /* 0x000fe20008000000 */
[----:B------:R-:W-:Y:S01]  /*17720*/  R2UR UR11, R5 ;  /* 0x00000000050b72ca */ /* 0x000fe200000e0000 */
[----:B------:R-:W-:Y:S01]  /*17730*/  IMAD.MOV.U32 R5, RZ, RZ, -0x7fffffe0 ;  /* 0x80000020ff057424 */ /* 0x000fe200078e00ff */
[----:B------:R-:W-:Y:S01]  /*17740*/  LOP3.LUT R14, R3, 0x10000, RZ, 0xfc, !PT ;  /* 0x00010000030e7812 */ /* 0x000fe200078efcff */
[----:B------:R-:W-:Y:S01]  /*17750*/  ULOP3.LUT UR28, UR28, 0x10000, URZ, 0xfc, !UPT ;  /* 0x000100001c1c7892 */ /* 0x000fe2000f8efc3f */
[----:B------:R-:W-:Y:S01]  /*17760*/  IMAD.MOV.U32 R9, RZ, RZ, -0x7fffffe0 ;  /* 0x80000020ff097424 */ /* 0x000fe200078e00ff */
[----:B------:R-:W-:Y:S01]  /*17770*/  UMOV UR13, UR29 ;  /* 0x0000001d000d7c82 */ /* 0x000fe20008000000 */
[----:B------:R-:W-:Y:S01]  /*17780*/  R2UR UR7, R5 ;  /* 0x00000000050772ca */ /* 0x000fe200000e0000 */
[----:B------:R-:W-:Y:S01]  /*17790*/  IMAD R6, R148, 0x780, R14 ;  /* 0x0000078094067824 */ /* 0x000fe200078e020e */
[----:B------:R-:W-:Y:S01]  /*177a0*/  UIADD3 UR48, UR28, 0x2, URZ ;  /* 0x000000021c307890 */ /* 0x000fe2000fffe03f */
[----:B------:R-:W-:Y:S01]  /*177b0*/  IMAD.MOV.U32 R5, RZ, RZ, -0x7fffffe0 ;  /* 0x80000020ff057424 */ /* 0x000fe200078e00ff */
[----:B------:R-:W-:Y:S01]  /*177c0*/  UMOV UR8, UR28 ;  /* 0x0000001c00087c82 */ /* 0x000fe20008000000 */
[C---:B------:R-:W-:Y:S01]  /*177d0*/  VIADD R4, R6.reuse, 0x80 ;  /* 0x0000008006047836 */ /* 0x040fe20000000000 */
[C---:B------:R-:W-:Y:S01]  /*177e0*/  R2UR UR30, R6.reuse ;  /* 0x00000000061e72ca */ /* 0x040fe200000e0000 */
[----:B------:R-:W-:Y:S01]  /*177f0*/  UMOV UR4, UR28 ;  /* 0x0000001c00047c82 */ /* 0x000fe20008000000 */
[----:B------:R-:W-:Y:S01]  /*17800*/  IADD3 R8, R6, 0x180, RZ ;  /* 0x0000018006087810 */ /* 0x000fe20007ffe0ff */
[----:B------:R-:W-:Y:S01]  /*17810*/  UMOV UR12, UR28 ;  /* 0x0000001c000c7c82 */ /* 0x000fe20008000000 */
[----:B------:R-:W-:Y:S01]  /*17820*/  R2UR UR10, R4 ;  /* 0x00000000040a72ca */ /* 0x000fe200000e0000 */
[C---:B------:R-:W-:Y:S01]  /*17830*/  VIADD R4, R6.reuse, 0x100 ;  /* 0x0000010006047836 */ /* 0x040fe20000000000 */
[----:B------:R-:W-:Y:S01]  /*17840*/  R2UR UR15, R5 ;  /* 0x00000000050f72ca */ /* 0x000fe200000e0000 */
[----:B------:R-:W-:Y:S01]  /*17850*/  VIADD R10, R6, 0x2 ;  /* 0x00000002060a7836 */ /* 0x000fe20000000000 */
[----:B------:R-:W-:Y:S01]  /*17860*/  UMOV UR49, 0x80000020 ;  /* 0x8000002000317882 */ /* 0x000fe20000000000 */
[----:B------:R-:W-:Y:S01]  /*17870*/  IMAD.MOV.U32 R11, RZ, RZ, -0x7fffffe0 ;  /* 0x80000020ff0b7424 */ /* 0x000fe200078e00ff */
[----:B------:R-:W-:Y:S01]  /*17880*/  R2UR UR6, R4 ;  /* 0x00000000040672ca */ /* 0x000fe200000e0000 */
[----:B------:R-:W-:Y:S01]  /*17890*/  VIADD R4, R6, 0x200 ;  /* 0x0000020006047836 */ /* 0x000fe20000000000 */
[----:B------:R-:W-:Y:S01]  /*178a0*/  R2UR UR50, R10 ;  /* 0x000000000a3272ca */ /* 0x000fe200000e0000 */
[----:B------:R-:W-:Y:S01]  /*178b0*/  QGMMA.64x32x32.F32.E4M3.E4M3 R88, gdesc[UR28], RZ, !UPT, gsb0 ;  /* 0x006000001c5879f3 */ /* 0x000fe2000c0008ff */
[----:B------:R-:W-:Y:S01]  /*178c0*/  R2UR UR51, R11 ;  /* 0x000000000b3372ca */ /* 0x000fe200000e0000 */
[----:B------:R-:W-:Y:S01]  /*178d0*/  IMAD.MOV.U32 R5, RZ, RZ, -0x7fffffe0 ;  /* 0x80000020ff057424 */ /* 0x000fe200078e00ff */
[----:B------:R-:W-:Y:S01]  /*178e0*/  R2UR UR14, R4 ;  /* 0x00000000040e72ca */ /* 0x000fe200000e0000 */
[C---:B------:R-:W-:Y:S01]  /*178f0*/  VIADD R10, R6.reuse, 0x280 ;  /* 0x00000280060a7836 */ /* 0x040fe20000000000 */
[C---:B------:R-:W-:Y:S01]  /*17900*/  IADD3 R4, R6.reuse, 0x82, RZ ;  /* 0x0000008206047810 */ /* 0x040fe20007ffe0ff */
[----:B------:R-:W-:Y:S01]  /*17910*/  IMAD.MOV.U32 R11, RZ, RZ, -0x7fffffe0 ;  /* 0x80000020ff0b7424 */ /* 0x000fe200078e00ff */
[----:B------:R-:W-:Y:S01]  /*17920*/  P2R R106, PR, RZ, 0x2 ;  /* 0x00000002ff6a7803 */ /* 0x000fe20000000000 */
[----:B------:R-:W-:Y:S01]  /*17930*/  VIADD R20, R6, 0x682 ;  /* 0x0000068206147836 */ /* 0x000fe20000000000 */
[----:B------:R-:W-:Y:S01]  /*17940*/  P2R R104, PR, RZ, 0x1 ;  /* 0x00000001ff687803 */ /* 0x000fe20000000000 */
[----:B------:R-:W-:Y:S01]  /*17950*/  IMAD.MOV.U32 R21, RZ, RZ, -0x7fffffe0 ;  /* 0x80000020ff157424 */ /* 0x000fe200078e00ff */
[----:B------:R-:W-:Y:S01]  /*17960*/  MOV R112, R119 ;  /* 0x0000007700707202 */ /* 0x000fe20000000f00 */
[----:B------:R-:W-:-:S02]  /*17970*/  IMAD.MOV.U32 R13, RZ, RZ, -0x7fffffe0 ;  /* 0x80000020ff0d7424 */ /* 0x000fc400078e00ff */
[--C-:B------:R-:W-:Y:S02]  /*17980*/  IMAD.MOV.U32 R118, RZ, RZ, R119.reuse ;  /* 0x000000ffff767224 */ /* 0x100fe400078e0077 */
[--C-:B------:R-:W-:Y:S02]  /*17990*/  IMAD.MOV.U32 R116, RZ, RZ, R119.reuse ;  /* 0x000000ffff747224 */ /* 0x100fe400078e0077 */
[--C-:B------:R-:W-:Y:S02]  /*179a0*/  IMAD.MOV.U32 R114, RZ, RZ, R119.reuse ;  /* 0x000000ffff727224 */ /* 0x100fe400078e0077 */
[--C-:B------:R-:W-:Y:S02]  /*179b0*/  IMAD.MOV.U32 R110, RZ, RZ, R119.reuse ;  /* 0x000000ffff6e7224 */ /* 0x100fe400078e0077 */
[----:B------:R-:W-:Y:S01]  /*179c0*/  IMAD.MOV.U32 R108, RZ, RZ, R119 ;  /* 0x000000ffff6c7224 */ /* 0x000fe200078e0077 */
[----:B------:R-:W-:Y:S02]  /*179d0*/  WARPGROUP.DEPBAR.LE gsb0, 0x0 ;  /* 0x00008000000079c5 */ /* 0x000fe40000010000 */
[----:B------:R-:W-:-:S06]  /*179e0*/  WARPGROUP.ARRIVE ;  /* 0x00000000000079c5 */ /* 0x000fcc0000000000 */
[----:B------:R-:W-:Y:S01]  /*179f0*/  QGMMA.64x32x32.F32.E4M3.E4M3 R72, gdesc[UR8], RZ, !UPT, gsb0 ;  /* 0x00600000084879f3 */ /* 0x000fe2000c0008ff */
[----:B------:R-:W-:Y:S01]  /*17a00*/  R2UR UR10, R8 ;  /* 0x00000000080a72ca */ /* 0x000fe200000e0000 */
[----:B------:R-:W-:Y:S01]  /*17a10*/  UMOV UR8, UR28 ;  /* 0x0000001c00087c82 */ /* 0x000fe20008000000 */
[----:B------:R-:W-:Y:S01]  /*17a20*/  R2UR UR11, R9 ;  /* 0x00000000090b72ca */ /* 0x000fe200000e0000 */
[----:B------:R-:W-:Y:S01]  /*17a30*/  UMOV UR9, UR29 ;  /* 0x0000001d00097c82 */ /* 0x000fe20008000000 */
[----:B------:R-:W-:Y:S01]  /*17a40*/  VIADD R8, R6, 0x182 ;  /* 0x0000018206087836 */ /* 0x000fe20000000000 */
[----:B------:R-:W-:Y:S01]  /*17a50*/  MOV R9, 0x80000020 ;  /* 0x8000002000097802 */ /* 0x000fe20000000f00 */
[----:B------:R-:W-:Y:S02]  /*17a60*/  WARPGROUP.DEPBAR.LE gsb0, 0x0 ;  /* 0x00008000000079c5 */ /* 0x000fe40000010000 */
[----:B------:R-:W-:-:S06]  /*17a70*/  WARPGROUP.ARRIVE ;  /* 0x00000000000079c5 */ /* 0x000fcc0000000000 */
[----:B------:R-:W-:Y:S01]  /*17a80*/  QGMMA.64x32x32.F32.E4M3.E4M3 R56, gdesc[UR4], RZ, !UPT, gsb0 ;  /* 0x00600000043879f3 */ /* 0x000fe2000c0008ff */
[----:B------:R-:W-:Y:S01]  /*17a90*/  R2UR UR6, R4 ;  /* 0x00000000040672ca */ /* 0x000fe200000e0000 */
[----:B------:R-:W-:Y:S01]  /*17aa0*/  UMOV UR4, UR48 ;  /* 0x0000003000047c82 */ /* 0x000fe20008000000 */
[----:B------:R-:W-:Y:S01]  /*17ab0*/  R2UR UR7, R5 ;  /* 0x00000000050772ca */ /* 0x000fe200000e0000 */
[----:B------:R-:W-:Y:S01]  /*17ac0*/  UMOV UR5, UR49 ;  /* 0x0000003100057c82 */ /* 0x000fe20008000000 */
[----:B------:R-:W-:Y:S02]  /*17ad0*/  VIADD R4, R6, 0x102 ;  /* 0x0000010206047836 */ /* 0x000fe40000000000 */
[----:B------:R-:W-:Y:S01]  /*17ae0*/  IMAD.MOV.U32 R5, RZ, RZ, -0x7fffffe0 ;  /* 0x80000020ff057424 */ /* 0x000fe200078e00ff */
        /* <DEDUP_REMOVED lines=12> */
[----:B------:R-:W-:Y:S01]  /*17bb0*/  UMOV UR12, UR48 ;  /* 0x00000030000c7c82 */ /* 0x000fe20008000000 */
[----:B------:R-:W-:Y:S01]  /*17bc0*/  UMOV UR13, UR49 ;  /* 0x00000031000d7c82 */ /* 0x000fe20008000000 */
[----:B------:R-:W-:Y:S02]  /*17bd0*/  WARPGROUP.DEPBAR.LE gsb0, 0x0 ;  /* 0x00008000000079c5 */ /* 0x000fe40000010000 */
[----:B------:R-:W-:-:S06]  /*17be0*/  WARPGROUP.ARRIVE ;  /* 0x00000000000079c5 */ /* 0x000fcc0000000000 */
[----:B------:R-:W-:Y:S01]  /*17bf0*/  QGMMA.64x32x32.F32.E4M3.E4M3 R88, gdesc[UR48], R88, gsb0 ;  /* 0x00600000305879f3 */ /* 0x000fe20008000858 */
[----:B------:R-:W-:Y:S01]  /*17c00*/  R2UR UR50, R4 ;  /* 0x00000000043272ca */ /* 0x000fe200000e0000 */
[----:B------:R-:W-:Y:S01]  /*17c10*/  VIADD R4, R6, 0x202 ;  /* 0x0000020206047836 */ /* 0x000fe20000000000 */
[----:B------:R-:W-:Y:S01]  /*17c20*/  R2UR UR51, R5 ;  /* 0x00000000053372ca */ /* 0x000fe200000e0000 */
[----:B------:R-:W-:-:S03]  /*17c30*/  IMAD.MOV.U32 R5, RZ, RZ, -0x7fffffe0 ;  /* 0x80000020ff057424 */ /* 0x000fc600078e00ff */
[----:B------:R-:W-:Y:S01]  /*17c40*/  R2UR UR14, R4 ;  /* 0x00000000040e72ca */ /* 0x000fe200000e0000 */
[----:B------:R-:W-:Y:S01]  /*17c50*/  VIADD R4, R6, 0x300 ;  /* 0x0000030006047836 */ /* 0x000fe20000000000 */
[----:B------:R-:W-:Y:S01]  /*17c60*/  R2UR UR15, R5 ;  /* 0x00000000050f72ca */ /* 0x000fe200000e0000 */
[----:B------:R-:W-:Y:S01]  /*17c70*/  IMAD.MOV.U32 R5, RZ, RZ, -0x7fffffe0 ;  /* 0x80000020ff057424 */ /* 0x000fe200078e00ff */
[----:B------:R-:W-:Y:S02]  /*17c80*/  WARPGROUP.DEPBAR.LE gsb0, 0x0 ;  /* 0x00008000000079c5 */ /* 0x000fe40000010000 */
[----:B------:R-:W-:-:S06]  /*17c90*/  WARPGROUP.ARRIVE ;  /* 0x00000000000079c5 */ /* 0x000fcc0000000000 */
[----:B------:R-:W-:Y:S01]  /*17ca0*/  QGMMA.64x32x32.F32.E4M3.E4M3 R72, gdesc[UR4], R72, gsb0 ;  /* 0x00600000044879f3 */ /* 0x000fe20008000848 */
[----:B------:R-:W-:Y:S01]  /*17cb0*/  R2UR UR6, R10 ;  /* 0x000000000a0672ca */ /* 0x000fe200000e0000 */
[----:B------:R-:W-:Y:S01]  /*17cc0*/  UIADD3 UR4, UR28, 0x200, URZ ;  /* 0x000002001c047890 */ /* 0x000fe2000fffe03f */
[----:B------:R-:W-:Y:S01]  /*17cd0*/  R2UR UR7, R11 ;  /* 0x000000000b0772ca */ /* 0x000fe200000e0000 */
[----:B------:R-:W-:Y:S01]  /*17ce0*/  UMOV UR5, 0x80000020 ;  /* 0x8000002000057882 */ /* 0x000fe20000000000 */
[----:B------:R-:W-:Y:S01]  /*17cf0*/  VIADD R10, R6, 0x282 ;  /* 0x00000282060a7836 */ /* 0x000fe20000000000 */
[----:B------:R-:W-:Y:S01]  /*17d00*/  UMOV UR17, UR5 ;  /* 0x0000000500117c82 */ /* 0x000fe20008000000 */
[----:B------:R-:W-:Y:S02]  /*17d10*/  IMAD.MOV.U32 R11, RZ, RZ, -0x7fffffe0 ;  /* 0x80000020ff0b7424 */ /* 0x000fe400078e00ff */
[----:B------:R-:W-:Y:S01]  /*17d20*/  UMOV UR16, UR4 ;  /* 0x0000000400107c82 */ /* 0x000fe20008000000 */
[----:B------:R-:W-:-:S02]  /*17d30*/  WARPGROUP.DEPBAR.LE gsb0, 0x0 ;  /* 0x00008000000079c5 */ /* 0x000fc40000010000 */
[----:B------:R-:W-:-:S06]  /*17d40*/  WARPGROUP.ARRIVE ;  /* 0x00000000000079c5 */ /* 0x000fcc0000000000 */
[----:B------:R-:W-:Y:S03]  /*17d50*/  QGMMA.64x32x32.F32.E4M3.E4M3 R56, gdesc[UR48], R56, gsb0 ;  /* 0x00600000303879f3 */ /* 0x000fe60008000838 */
[----:B------:R-:W-:Y:S02]  /*17d60*/  WARPGROUP.DEPBAR.LE gsb0, 0x0 ;  /* 0x00008000000079c5 */ /* 0x000fe40000010000 */
[----:B------:R-:W-:-:S06]  /*17d70*/  WARPGROUP.ARRIVE ;  /* 0x00000000000079c5 */ /* 0x000fcc0000000000 */
[----:B------:R-:W-:Y:S01]  /*17d80*/  QGMMA.64x32x32.F32.E4M3.E4M3 R40, gdesc[UR8], R40, gsb0 ;  /* 0x00600000082879f3 */ /* 0x000fe20008000828 */
        /* <DEDUP_REMOVED lines=8> */
[----:B------:R-:W-:Y:S01]  /*17e10*/  QGMMA.64x32x32.F32.E4M3.E4M3 R24, gdesc[UR12], R24, gsb0 ;  /* 0x006000000c1879f3 */ /* 0x000fe20008000818 */
        /* <DEDUP_REMOVED lines=15> */
[----:B------:R-:W-:Y:S02]  /*17f10*/  R2UR UR19, R5 ;  /* 0x00000000051372ca */ /* 0x000fe400000e0000 */
[----:B------:R-:W-:Y:S01]  /*17f20*/  MOV R5, 0x80000020 ;  /* 0x8000002000057802 */ /* 0x000fe20000000f00 */
        /* <DEDUP_REMOVED lines=37> */
[----:B------:R-:W-:Y:S02]  /*18180*/  R2UR UR11, R5 ;  /* 0x00000000050b72ca */ /* 0x000fe400000e0000 */
[----:B------:R-:W-:Y:S02]  /*18190*/  MOV R5, 0x80000020 ;  /* 0x8000002000057802 */ /* 0x000fe40000000f00 */
[----:B------:R-:W-:Y:S01]  /*181a0*/  R2UR UR22, R4 ;  /* 0x00000000041672ca */ /* 0x000fe200000e0000 */
[----:B------:R-:W-:Y:S01]  /*181b0*/  VIADD R4, R6, 0x580 ;  /* 0x0000058006047836 */ /* 0x000fe20000000000 */
[----:B------:R-:W-:Y:S01]  /*181c0*/  R2UR UR23, R5 ;  /* 0x00000000051772ca */ /* 0x000fe200000e0000 */
[----:B------:R-:W-:Y:S01]  /*181d0*/  IMAD.MOV.U32 R5, RZ, RZ, -0x7fffffe0 ;  /* 0x80000020ff057424 */ /* 0x000fe200078e00ff */
[----:B------:R-:W-:-:S02]  /*181e0*/  WARPGROUP.DEPBAR.LE gsb0, 0x0 ;  /* 0x00008000000079c5 */ /* 0x000fc40000010000 */
        /* <DEDUP_REMOVED lines=34> */
[----:B------:R-:W-:Y:S02]  /*18410*/  R2UR UR14, R4 ;  /* 0x00000000040e72ca */ /* 0x000fe400000e0000 */
[----:B------:R-:W-:Y:S01]  /*18420*/  R2UR UR15, R5 ;  /* 0x00000000050f72ca */ /* 0x000fe200000e0000 */
[----:B------:R-:W-:Y:S01]  /*18430*/  IMAD.MOV.U32 R5, RZ, RZ, -0x7fffffe0 ;  /* 0x80000020ff057424 */ /* 0x000fe200078e00ff */
[----:B------:R-:W-:-:S04]  /*18440*/  IADD3 R4, R6, 0x700, RZ ;  /* 0x0000070006047810 */ /* 0x000fc80007ffe0ff */
        /* <DEDUP_REMOVED lines=11> */
[----:B------:R-:W-:Y:S02]  /*18500*/  WARPGROUP.DEPBAR.LE gsb0, 0x0 ;  /* 0x00008000000079c5 */ /* 0x000fe40000010000 */
[----:B------:R-:W-:-:S06]  /*18510*/  WARPGROUP.ARRIVE ;  /* 0x00000000000079c5 */ /* 0x000fcc0000000000 */
[----:B------:R-:W-:Y:S03]  /*18520*/  QGMMA.64x32x32.F32.E4M3.E4M3 R56, gdesc[UR12], R56, gsb0 ;  /* 0x006000000c3879f3 */ /* 0x000fe60008000838 */
[----:B------:R-:W-:Y:S02]  /*18530*/  WARPGROUP.DEPBAR.LE gsb0, 0x0 ;  /* 0x00008000000079c5 */ /* 0x000fe40000010000 */
[----:B------:R-:W-:-:S06]  /*18540*/  WARPGROUP.ARRIVE ;  /* 0x00000000000079c5 */ /* 0x000fcc0000000000 */
[----:B------:R-:W-:Y:S01]  /*18550*/  QGMMA.64x32x32.F32.E4M3.E4M3 R40, gdesc[UR20], R40, gsb0 ;  /* 0x00600000142879f3 */ /* 0x000fe20008000828 */
[----:B------:R-:W-:Y:S01]  /*18560*/  R2UR UR23, R13 ;  /* 0x000000000d1772ca */ /* 0x000fe200000e0000 */
[----:B------:R-:W-:Y:S01]  /*18570*/  UMOV UR20, UR16 ;  /* 0x0000001000147c82 */ /* 0x000fe20008000000 */
[----:B------:R-:W-:Y:S01]  /*18580*/  UMOV UR21, UR17 ;  /* 0x0000001100157c82 */ /* 0x000fe20008000000 */
[----:B------:R-:W-:Y:S02]  /*18590*/  WARPGROUP.DEPBAR.LE gsb0, 0x0 ;  /* 0x00008000000079c5 */ /* 0x000fe40000010000 */
[----:B------:R-:W-:-:S06]  /*185a0*/  WARPGROUP.ARRIVE ;  /* 0x00000000000079c5 */ /* 0x000fcc0000000000 */
[----:B------:R-:W-:Y:S03]  /*185b0*/  QGMMA.64x32x32.F32.E4M3.E4M3 R24, gdesc[UR24], R24, gsb0 ;  /* 0x00600000181879f3 */ /* 0x000fe60008000818 */
[----:B------:R-:W-:Y:S02]  /*185c0*/  WARPGROUP.DEPBAR.LE gsb0, 0x0 ;  /* 0x00008000000079c5 */ /* 0x000fe40000010000 */
[----:B------:R-:W-:-:S06]  /*185d0*/  WARPGROUP.ARRIVE ;  /* 0x00000000000079c5 */ /* 0x000fcc0000000000 */
[----:B------:R-:W-:Y:S01]  /*185e0*/  QGMMA.64x32x32.F32.E4M3.E4M3 R88, gdesc[UR16], R88, gsb0 ;  /* 0x00600000105879f3 */ /* 0x000fe20008000858 */
[----:B------:R-:W-:Y:S02]  /*185f0*/  R2UR UR18, R4 ;  /* 0x00000000041272ca */ /* 0x000fe400000e0000 */
[----:B------:R-:W-:Y:S02]  /*18600*/  R2UR UR19, R5 ;  /* 0x00000000051372ca */ /* 0x000fe400000e0000 */
[----:B--2---:R-:W-:Y:S01]  /*18610*/  IADD3 R4, R12, R149, RZ ;  /* 0x000000950c047210 */ /* 0x004fe20007ffe0ff */
[----:B------:R-:W-:-:S04]  /*18620*/  VIADD R12, R6, 0x702 ;  /* 0x00000702060c7836 */ /* 0x000fc80000000000 */
[----:B------:R-:W-:Y:S01]  /*18630*/  IMAD R4, R157, -0xa0, R4 ;  /* 0xffffff609d047824 */ /* 0x000fe200078e0204 */
[----:B------:R-:W-:-:S04]  /*18640*/  R2UR UR22, R12 ;  /* 0x000000000c1672ca */ /* 0x000fc800000e0000 */
[C---:B------:R-:W-:Y:S02]  /*18650*/  ISETP.GT.AND P4, PT, R4.reuse, RZ, PT ;  /* 0x000000ff0400720c */ /* 0x040fe40003f84270 */
[C---:B------:R-:W-:Y:S02]  /*18660*/  ISETP.GT.AND P5, PT, R4.reuse, 0x1, PT ;  /* 0x000000010400780c */ /* 0x040fe40003fa4270 */
[C---:B------:R-:W-:Y:S02]  /*18670*/  ISETP.GT.AND P2, PT, R4.reuse, 0x8, PT ;  /* 0x000000080400780c */ /* 0x040fe40003f44270 */
[C---:B------:R-:W-:Y:S02]  /*18680*/  ISETP.GT.AND P3, PT, R4.reuse, 0x9, PT ;  /* 0x000000090400780c */ /* 0x040fe40003f64270 */
[C---:B------:R-:W-:Y:S02]  /*18690*/  ISETP.GT.AND P6, PT, R4.reuse, 0x80, PT ;  /* 0x000000800400780c */ /* 0x040fe40003fc4270 */
[----:B------:R-:W-:-:S02]  /*186a0*/  ISETP.GT.AND P1, PT, R4, 0x81, PT ;  /* 0x000000810400780c */ /* 0x000fc40003f24270 */
[----:B------:R-:W-:-:S04]  /*186b0*/  ISETP.GT.AND P0, PT, R4, 0x88, PT ;  /* 0x000000880400780c */ /* 0x000fc80003f04270 */
[----:B------:R-:W-:Y:S01]  /*186c0*/  P2R R12, PR, RZ, 0x1 ;  /* 0x00000001ff0c7803 */ /* 0x000fe20000000000 */
[----:B------:R-:W-:Y:S02]  /*186d0*/  WARPGROUP.DEPBAR.LE gsb0, 0x0 ;  /* 0x00008000000079c5 */ /* 0x000fe40000010000 */
[----:B------:R-:W-:Y:S01]  /*186e0*/  WARPGROUP.ARRIVE ;  /* 0x00000000000079c5 */ /* 0x000fe20000000000 */
[----:B------:R-:W-:Y:S01]  /*186f0*/  FSEL R11, R88, -INF , P4 ;  /* 0xff800000580b7808 */ /* 0x000fe20002000000 */
[--C-:B------:R-:W-:Y:S01]  /*18700*/  IMAD.MOV.U32 R88, RZ, RZ, R119.reuse ;  /* 0x000000ffff587224 */ /* 0x100fe200078e0077 */
[----:B------:R-:W-:Y:S02]  /*18710*/  FSEL R89, R89, -INF , P5 ;  /* 0xff80000059597808 */ /* 0x000fe40002800000 */
[----:B------:R-:W-:Y:S01]  /*18720*/  FSEL R105, R92, -INF , P2 ;  /* 0xff8000005c697808 */ /* 0x000fe20001000000 */
[----:B------:R-:W-:Y:S01]  /*18730*/  QGMMA.64x32x32.F32.E4M3.E4M3 R72, gdesc[UR16], R72, gsb0 ;  /* 0x00600000104879f3 */ /* 0x000fe20008000848 */
[----:B------:R-:W-:Y:S01]  /*18740*/  R2UR UR18, R8 ;  /* 0x00000000081272ca */ /* 0x000fe200000e0000 */
[----:B------:R-:W-:Y:S01]  /*18750*/  IMAD.MOV.U32 R92, RZ, RZ, R119 ;  /* 0x000000ffff5c7224 */ /* 0x000fe200078e0077 */
[----:B------:R-:W-:-:S02]  /*18760*/  R2UR UR19, R9 ;  /* 0x00000000091372ca */ /* 0x000fc400000e0000 */
[----:B------:R-:W-:Y:S02]  /*18770*/  FMNMX.FTZ R8, R11, R89, !PT ;  /* 0x000000590b087209 */ /* 0x000fe40007810000 */
[----:B------:R-:W-:Y:S01]  /*18780*/  FSEL R3, R90, -INF , P4 ;  /* 0xff8000005a037808 */ /* 0x000fe20002000000 */
[----:B------:R-:W-:Y:S01]  /*18790*/  IMAD.MOV.U32 R90, RZ, RZ, R119 ;  /* 0x000000ffff5a7224 */ /* 0x000fe200078e0077 */
[----:B------:R-:W-:Y:S02]  /*187a0*/  ISETP.GT.AND P4, PT, R4, 0x10, PT ;  /* 0x000000100400780c */ /* 0x000fe40003f84270 */
[----:B------:R-:W-:Y:S02]  /*187b0*/  FSEL R93, R93, -INF , P3 ;  /* 0xff8000005d5d7808 */ /* 0x000fe40001800000 */
[----:B------:R-:W-:Y:S02]  /*187c0*/  FMNMX.FTZ R8, R105, R8, !PT ;  /* 0x0000000869087209 */ /* 0x000fe40007810000 */
[----:B------:R-:W-:-:S02]  /*187d0*/  FSEL R91, R91, -INF , P5 ;  /* 0xff8000005b5b7808 */ /* 0x000fc40002800000 */
[----:B------:R-:W-:Y:S02]  /*187e0*/  ISETP.GT.AND P5, PT, R4, 0x11, PT ;  /* 0x000000110400780c */ /* 0x000fe40003fa4270 */
[----:B------:R-:W-:Y:S01]  /*187f0*/  FSEL R107, R96, -INF , P4 ;  /* 0xff800000606b7808 */ /* 0x000fe20002000000 */
[--C-:B------:R-:W-:Y:S01]  /*18800*/  IMAD.MOV.U32 R96, RZ, RZ, R119.reuse ;  /* 0x000000ffff607224 */ /* 0x100fe200078e0077 */
[----:B------:R-:W-:Y:S02]  /*18810*/  FMNMX.FTZ R8, R93, R8, !PT ;  /* 0x000000085d087209 */ /* 0x000fe40007810000 */
[----:B------:R-:W-:Y:S01]  /*18820*/  FSEL R5, R94, -INF , P2 ;  /* 0xff8000005e057808 */ /* 0x000fe20001000000 */
[----:B------:R-:W-:Y:S01]  /*18830*/  IMAD.MOV.U32 R94, RZ, RZ, R119 ;  /* 0x000000ffff5e7224 */ /* 0x000fe200078e0077 */
[----:B------:R-:W-:Y:S02]  /*18840*/  ISETP.GT.AND P2, PT, R4, 0x18, PT ;  /* 0x000000180400780c */ /* 0x000fe40003f44270 */
[----:B------:R-:W-:-:S02]  /*18850*/  FSEL R97, R97, -INF , P5 ;  /* 0xff80000061617808 */ /* 0x000fc40002800000 */
[----:B------:R-:W-:Y:S02]  /*18860*/  FMNMX.FTZ R8, R107, R8, !PT ;  /* 0x000000086b087209 */ /* 0x000fe40007810000 */
[----:B------:R-:W-:Y:S02]  /*18870*/  FSEL R95, R95, -INF , P3 ;  /* 0xff8000005f5f7808 */ /* 0x000fe40001800000 */
[----:B------:R-:W-:Y:S02]  /*18880*/  ISETP.GT.AND P3, PT, R4, 0x19, PT ;  /* 0x000000190400780c */ /* 0x000fe40003f64270 */
[----:B------:R-:W-:Y:S01]  /*18890*/  FSEL R109, R100, -INF , P2 ;  /* 0xff800000646d7808 */ /* 0x000fe20001000000 */
[----:B------:R-:W-:Y:S01]  /*188a0*/  IMAD.MOV.U32 R100, RZ, RZ, R119 ;  /* 0x000000ffff647224 */ /* 0x000fe200078e0077 */
[----:B------:R-:W-:Y:S02]  /*188b0*/  FMNMX.FTZ R8, R97, R8, !PT ;  /* 0x0000000861087209 */ /* 0x000fe40007810000 */
[----:B------:R-:W-:-:S02]  /*188c0*/  FSEL R99, R99, -INF , P5 ;  /* 0xff80000063637808 */ /* 0x000fc40002800000 */
[----:B------:R-:W-:Y:S02]  /*188d0*/  FSEL R101, R101, -INF , P3 ;  /* 0xff80000065657808 */ /* 0x000fe40001800000 */
[----:B------:R-:W-:Y:S02]  /*188e0*/  ISETP.GT.AND P5, PT, R4, 0x20, PT ;  /* 0x000000200400780c */ /* 0x000fe40003fa4270 */
[----:B------:R-:W-:Y:S02]  /*188f0*/  FMNMX.FTZ R8, R109, R8, !PT ;  /* 0x000000086d087209 */ /* 0x000fe40007810000 */
[----:B------:R-:W-:Y:S02]  /*18900*/  FSEL R7, R98, -INF , P4 ;  /* 0xff80000062077808 */ /* 0x000fe40002000000 */
[----:B------:R-:W-:Y:S02]  /*18910*/  ISETP.GT.AND P4, PT, R4, 0x21, PT ;  /* 0x000000210400780c */ /* 0x000fe40003f84270 */
[----:B------:R-:W-:-:S02]  /*18920*/  FMNMX.FTZ R8, R101, R8, !PT ;  /* 0x0000000865087209 */ /* 0x000fc40007810000 */
[----:B------:R-:W-:Y:S02]  /*18930*/  FSEL R103, R103, -INF , P3 ;  /* 0xff80000067677808 */ /* 0x000fe40001800000 */
[----:B------:R-:W-:Y:S02]  /*18940*/  ISETP.GT.AND P3, PT, R4, 0x28, PT ;  /* 0x000000280400780c */ /* 0x000fe40003f64270 */
[----:B------:R-:W-:Y:S01]  /*18950*/  FSEL R9, R102, -INF , P2 ;  /* 0xff80000066097808 */ /* 0x000fe20001000000 */
[----:B------:R-:W-:Y:S01]  /*18960*/  IMAD.MOV.U32 R102, RZ, RZ, R119 ;  /* 0x000000ffff667224 */ /* 0x000fe200078e0077 */
[----:B------:R-:W-:Y:S01]  /*18970*/  ISETP.GT.AND P2, PT, R4, 0x29, PT ;  /* 0x000000290400780c */ /* 0x000fe20003f44270 */
[----:B------:R-:W-:Y:S02]  /*18980*/  WARPGROUP.DEPBAR.LE gsb0, 0x0 ;  /* 0x00008000000079c5 */ /* 0x000fe40000010000 */
[----:B------:R-:W-:Y:S01]  /*18990*/  WARPGROUP.ARRIVE ;  /* 0x00000000000079c5 */ /* 0x000fe20000000000 */
[----:B------:R-:W-:-:S02]  /*189a0*/  FSEL R145, R72, -INF , P5 ;  /* 0xff80000048917808 */ /* 0x000fc40002800000 */
[----:B------:R-:W-:Y:S02]  /*189b0*/  FSEL R137, R73, -INF , P4 ;  /* 0xff80000049897808 */ /* 0x000fe40002000000 */
[----:B------:R-:W-:Y:S01]  /*189c0*/  FMNMX.FTZ R8, R145, R8, !PT ;  /* 0x0000000891087209 */ /* 0x000fe20007810000 */
[----:B------:R-:W-:Y:S01]  /*189d0*/  QGMMA.64x32x32.F32.E4M3.E4M3 R56, gdesc[UR16], R56, gsb0 ;  /* 0x00600000103879f3 */ /* 0x000fe20008000838 */
[----:B------:R-:W-:Y:S02]  /*189e0*/  R2UR UR18, R20 ;  /* 0x00000000141272ca */ /* 0x000fe400000e0000 */
[----:B------:R-:W-:Y:S02]  /*189f0*/  R2UR UR19, R21 ;  /* 0x00000000151372ca */ /* 0x000fe400000e0000 */
        /* <DEDUP_REMOVED lines=24> */
[----:B------:R-:W-:Y:S02]  /*18b80*/  FMNMX.FTZ R8, R139, R8, !PT ;  /* 0x000000088b087209 */ /* 0x000fe40007810000 */
[----:B------:R-:W-:-:S02]  /*18b90*/  FSEL R73, R86, -INF , P3 ;  /* 0xff80000056497808 */ /* 0x000fc40001800000 */
[----:B------:R-:W-:Y:S02]  /*18ba0*/  ISETP.GT.AND P3, PT, R4, 0x48, PT ;  /* 0x000000480400780c */ /* 0x000fe40003f64270 */
[----:B------:R-:W-:Y:S01]  /*18bb0*/  FSEL R87, R87, -INF , P2 ;  /* 0xff80000057577808 */ /* 0x000fe20001000000 */
[----:B------:R-:W-:Y:S02]  /*18bc0*/  WARPGROUP.DEPBAR.LE gsb0, 0x0 ;  /* 0x00008000000079c5 */ /* 0x000fe40000010000 */
[----:B------:R-:W-:Y:S01]  /*18bd0*/  WARPGROUP.ARRIVE ;  /* 0x00000000000079c5 */ /* 0x000fe20000000000 */
[----:B------:R-:W-:Y:S02]  /*18be0*/  FSEL R131, R56, -INF , P5 ;  /* 0xff80000038837808 */ /* 0x000fe40002800000 */
[----:B------:R-:W-:Y:S02]  /*18bf0*/  FSEL R117, R57, -INF , P4 ;  /* 0xff80000039757808 */ /* 0x000fe40002000000 */
[----:B------:R-:W-:Y:S01]  /*18c00*/  FMNMX.FTZ R8, R131, R8, !PT ;  /* 0x0000000883087209 */ /* 0x000fe20007810000 */
[----:B------:R-:W-:Y:S01]  /*18c10*/  QGMMA.64x32x32.F32.E4M3.E4M3 R40, gdesc[UR16], R40, gsb0 ;  /* 0x00600000102879f3 */ /* 0x000fe20008000828 */
        /* <DEDUP_REMOVED lines=25> */
[----:B------:R-:W-:Y:S02]  /*18db0*/  FMNMX.FTZ R8, R121, R8, !PT ;  /* 0x0000000879087209 */ /* 0x000fe40007810000 */
[----:B------:R-:W-:Y:S02]  /*18dc0*/  FSEL R69, R70, -INF , P3 ;  /* 0xff80000046457808 */ /* 0x000fe40001800000 */
[C---:B------:R-:W-:Y:S02]  /*18dd0*/  ISETP.GT.AND P3, PT, R4.reuse, 0x68, PT ;  /* 0x000000680400780c */ /* 0x040fe40003f64270 */
[----:B------:R-:W-:Y:S02]  /*18de0*/  FSEL R71, R71, -INF , P2 ;  /* 0xff80000047477808 */ /* 0x000fe40001000000 */
[----:B------:R-:W-:Y:S01]  /*18df0*/  ISETP.GT.AND P2, PT, R4, 0x69, PT ;  /* 0x000000690400780c */ /* 0x000fe20003f44270 */
[----:B------:R-:W-:Y:S02]  /*18e00*/  WARPGROUP.DEPBAR.LE gsb0, 0x0 ;  /* 0x00008000000079c5 */ /* 0x000fe40000010000 */
[----:B------:R-:W-:Y:S01]  /*18e10*/  WARPGROUP.ARRIVE ;  /* 0x00000000000079c5 */ /* 0x000fe20000000000 */
[----:B------:R-:W-:-:S02]  /*18e20*/  FSEL R77, R40, -INF , P5 ;  /* 0xff800000284d7808 */ /* 0x000fc40002800000 */
[----:B------:R-:W-:Y:S02]  /*18e30*/  FSEL R111, R41, -INF , P4 ;  /* 0xff800000296f7808 */ /* 0x000fe40002000000 */
[----:B------:R-:W-:Y:S01]  /*18e40*/  FMNMX.FTZ R8, R77, R8, !PT ;  /* 0x000000084d087209 */ /* 0x000fe20007810000 */
[----:B------:R-:W-:Y:S01]  /*18e50*/  QGMMA.64x32x32.F32.E4M3.E4M3 R24, gdesc[UR20], R24, gsb0 ;  /* 0x00600000141879f3 */ /* 0x000fe20008000818 */
        /* <DEDUP_REMOVED lines=24> */
[C---:B------:R-:W-:Y:S02]  /*18fe0*/  ISETP.GT.AND P3, PT, R4.reuse, 0x90, PT ;  /* 0x000000900400780c */ /* 0x040fe40003f64270 */
[----:B------:R-:W-:Y:S02]  /*18ff0*/  FSEL R51, R51, -INF , P4 ;  /* 0xff80000033337808 */ /* 0x000fe40002000000 */
[----:B------:R-:W-:Y:S02]  /*19000*/  ISETP.GT.AND P4, PT, R4, 0x91, PT ;  /* 0x000000910400780c */ /* 0x000fe40003f84270 */
[----:B------:R-:W-:-:S02]  /*19010*/  FSEL R49, R50, -INF , P5 ;  /* 0xff80000032317808 */ /* 0x000fc40002800000 */
[----:B------:R-:W-:Y:S02]  /*19020*/  ISETP.GT.AND P5, PT, R4, 0x98, PT ;  /* 0x000000980400780c */ /* 0x000fe40003fa4270 */
[----:B------:R-:W-:Y:S01]  /*19030*/  MOV R98, R119 ;  /* 0x0000007700627202 */ /* 0x000fe20000000f00 */
[----:B------:R-:W-:Y:S02]  /*19040*/  WARPGROUP.DEPBAR.LE gsb0, 0x0 ;  /* 0x00008000000079c5 */ /* 0x000fe40000010000 */
[----:B------:R-:W-:Y:S02]  /*19050*/  FSEL R159, R24, -INF , P6 ;  /* 0xff800000189f7808 */ /* 0x000fe40003000000 */
[----:B------:R-:W-:Y:S02]  /*19060*/  FSEL R161, R25, -INF , P1 ;  /* 0xff80000019a17808 */ /* 0x000fe40000800000 */
[----:B------:R-:W-:Y:S02]  /*19070*/  FMNMX.FTZ R8, R159, R8, !PT ;  /* 0x000000089f087209 */ /* 0x000fe40007810000 */
[----:B------:R-:W-:-:S02]  /*19080*/  FSEL R163, R28, -INF , P0 ;  /* 0xff8000001ca37808 */ /* 0x000fc40000000000 */
[----:B------:R-:W-:Y:S02]  /*19090*/  FMNMX.FTZ R8, R161, R8, !PT ;  /* 0x00000008a1087209 */ /* 0x000fe40007810000 */
[----:B------:R-:W-:Y:S02]  /*190a0*/  FSEL R165, R29, -INF , P2 ;  /* 0xff8000001da57808 */ /* 0x000fe40001000000 */
[----:B------:R-:W-:Y:S02]  /*190b0*/  FMNMX.FTZ R8, R163, R8, !PT ;  /* 0x00000008a3087209 */ /* 0x000fe40007810000 */
[----:B------:R-:W-:Y:S02]  /*190c0*/  FSEL R167, R32, -INF , P3 ;  /* 0xff80000020a77808 */ /* 0x000fe40001800000 */
[----:B------:R-:W-:Y:S02]  /*190d0*/  FMNMX.FTZ R8, R165, R8, !PT ;  /* 0x00000008a5087209 */ /* 0x000fe40007810000 */
[----:B------:R-:W-:-:S02]  /*190e0*/  FSEL R171, R33, -INF , P4 ;  /* 0xff80000021ab7808 */ /* 0x000fc40002000000 */
[----:B------:R-:W-:Y:S02]  /*190f0*/  FMNMX.FTZ R8, R167, R8, !PT ;  /* 0x00000008a7087209 */ /* 0x000fe40007810000 */
[----:B------:R-:W-:Y:S02]  /*19100*/  FSEL R169, R36, -INF , P5 ;  /* 0xff80000024a97808 */ /* 0x000fe40002800000 */
[----:B------:R-:W-:Y:S02]  /*19110*/  FMNMX.FTZ R8, R171, R8, !PT ;  /* 0x00000008ab087209 */ /* 0x000fe40007810000 */
[----:B------:R-:W-:Y:S02]  /*19120*/  ISETP.GT.AND P6, PT, R4, 0x99, PT ;  /* 0x000000990400780c */ /* 0x000fe40003fc4270 */
[----:B------:R-:W-:Y:S02]  /*19130*/  FMNMX.FTZ R8, R169, R8, !PT ;  /* 0x00000008a9087209 */ /* 0x000fe40007810000 */
[----:B------:R-:W-:-:S02]  /*19140*/  FSEL R173, R37, -INF , P6 ;  /* 0xff80000025ad7808 */ /* 0x000fc40003000000 */
[----:B------:R-:W-:Y:S02]  /*19150*/  P2R R24, PR, RZ, 0x2 ;  /* 0x00000002ff187803 */ /* 0x000fe40000000000 */
[----:B------:R-:W-:Y:S02]  /*19160*/  FMNMX.FTZ R8, R173, R8, !PT ;  /* 0x00000008ad087209 */ /* 0x000fe40007810000 */
[----:B------:R-:W-:Y:S02]  /*19170*/  ISETP.GT.AND P1, PT, R4, 0x80, PT ;  /* 0x000000800400780c */ /* 0x000fe40003f24270 */
[----:B------:R-:W-:Y:S01]  /*19180*/  FSEL R31, R31, -INF , P2 ;  /* 0xff8000001f1f7808 */ /* 0x000fe20001000000 */
[----:B------:R-:W0:Y:S01]  /*19190*/  SHFL.BFLY PT, R25, R8, 0x2, 0x1f ;  /* 0x0c401f0008197f89 */ /* 0x000e2200000e0000 */
[----:B------:R-:W-:Y:S02]  /*191a0*/  FSEL R35, R35, -INF , P4 ;  /* 0xff80000023237808 */ /* 0x000fe40002000000 */
[----:B0-----:R-:W-:-:S05]  /*191b0*/  FMNMX.FTZ R6, R8, R25, !PT ;  /* 0x0000001908067209 */ /* 0x001fca0007810000 */
[----:B------:R-:W0:Y:S02]  /*191c0*/  SHFL.BFLY PT, R25, R6, 0x1, 0x1f ;  /* 0x0c201f0006197f89 */ /* 0x000e2400000e0000 */
[----:B0-----:R-:W-:Y:S02]  /*191d0*/  FMNMX.FTZ R10, R6, R25, !PT ;  /* 0x00000019060a7209 */ /* 0x001fe40007810000 */
[----:B------:R-:W-:Y:S02]  /*191e0*/  FSEL R25, R26, -INF , P1 ;  /* 0xff8000001a197808 */ /* 0x000fe40000800000 */
[----:B------:R-:W-:Y:S01]  /*191f0*/  ISETP.NE.AND P1, PT, R24, RZ, PT ;  /* 0x000000ff1800720c */ /* 0x000fe20003f25270 */
[----:B------:R-:W-:-:S01]  /*19200*/  FFMA.FTZ R20, R2, R10, -8 ;  /* 0xc100000002147423 */ /* 0x000fc2000001000a */
[----:B------:R-:W-:Y:S02]  /*19210*/  FMNMX.FTZ R24, R3, R91, !PT ;  /* 0x0000005b03187209 */ /* 0x000fe40007810000 */
[----:B------:R-:W-:-:S02]  /*19220*/  FSETP.NEU.FTZ.AND P0, PT, R10, -INF , PT ;  /* 0xff8000000a00780b */ /* 0x000fc40003f1d000 */
[----:B------:R-:W-:Y:S02]  /*19230*/  FMNMX.FTZ R24, R5, R24, !PT ;  /* 0x0000001805187209 */ /* 0x000fe40007810000 */
[----:B------:R-:W-:Y:S02]  /*19240*/  FSEL R20, R20, RZ, P0 ;  /* 0x000000ff14147208 */ /* 0x000fe40000000000 */
[----:B------:R-:W-:Y:S02]  /*19250*/  FMNMX.FTZ R26, R95, R24, !PT ;  /* 0x000000185f1a7209 */ /* 0x000fe40007810000 */
[----:B------:R-:W-:Y:S01]  /*19260*/  ISETP.NE.AND P0, PT, R12, RZ, PT ;  /* 0x000000ff0c00720c */ /* 0x000fe20003f05270 */
[C-C-:B------:R-:W-:Y:S01]  /*19270*/  FFMA.FTZ R115, R2.reuse, R115, -R20.reuse ;  /* 0x0000007302737223 */ /* 0x140fe20000010814 */
[----:B------:R-:W-:Y:S01]  /*19280*/  FMNMX.FTZ R26, R7, R26, !PT ;  /* 0x0000001a071a7209 */ /* 0x000fe20007810000 */
[--C-:B------:R-:W-:Y:S01]  /*19290*/  FFMA.FTZ R4, R2, R11, -R20.reuse ;  /* 0x0000000b02047223 */ /* 0x100fe20000010814 */
[----:B------:R-:W-:Y:S01]  /*192a0*/  FSEL R29, R30, -INF , P0 ;  /* 0xff8000001e1d7808 */ /* 0x000fe20000000000 */
[C-C-:B------:R-:W-:Y:S01]  /*192b0*/  FFMA.FTZ R11, R2.reuse, R81, -R20.reuse ;  /* 0x00000051020b7223 */ /* 0x140fe20000010814 */
[----:B------:R-:W-:Y:S01]  /*192c0*/  FMNMX.FTZ R26, R99, R26, !PT ;  /* 0x0000001a631a7209 */ /* 0x000fe20007810000 */
[C-C-:B------:R-:W-:Y:S01]  /*192d0*/  FFMA.FTZ R12, R2.reuse, R109, -R20.reuse ;  /* 0x0000006d020c7223 */ /* 0x140fe20000010814 */
        /* <DEDUP_REMOVED lines=8> */
[----:B------:R-:W-:-:S01]  /*19360*/  FFMA.FTZ R46, R2, R111, -R20 ;  /* 0x0000006f022e7223 */ /* 0x000fc20000010814 */
        /* <DEDUP_REMOVED lines=16> */
[----:B------:R0:W-:Y:S01]  /*19470*/  MUFU.EX2 R39, R46 ;  /* 0x0000002e00277308 */ /* 0x0001e20000000800 */
        /* <DEDUP_REMOVED lines=9> */
[C-C-:B0-----:R-:W-:Y:S01]  /*19510*/  FFMA.FTZ R46, R2.reuse, R153, -R20.reuse ;  /* 0x00000099022e7223 */ /* 0x141fe20000010814 */
[----:B------:R-:W-:-:S01]  /*19520*/  FFMA.FTZ R127, R2, R165, -R20 ;  /* 0x000000a5027f7223 */ /* 0x000fc20000010814 */
[----:B------:R-:W-:Y:S01]  /*19530*/  FFMA.FTZ R52, R2, R167, -R20 ;  /* 0x000000a702347223 */ /* 0x000fe20000010814 */
[----:B------:R-:W-:Y:S01]  /*19540*/  FMNMX.FTZ R32, R87, R30, !PT ;  /* 0x0000001e57207209 */ /* 0x000fe20007810000 */
[----:B------:R-:W-:Y:S01]  /*19550*/  MUFU.EX2 R4, R4 ;  /* 0x0000000400047308 */ /* 0x000fe20000000800 */
[----:B------:R-:W-:Y:S01]  /*19560*/  ISETP.NE.AND P1, PT, R106, RZ, PT ;  /* 0x000000ff6a00720c */ /* 0x000fe20003f25270 */
[----:B------:R-:W-:Y:S01]  /*19570*/  IMAD.MOV.U32 R106, RZ, RZ, R119 ;  /* 0x000000ffff6a7224 */ /* 0x000fe200078e0077 */
[----:B------:R-:W-:-:S02]  /*19580*/  FMNMX.FTZ R32, R57, R32, !PT ;  /* 0x0000002039207209 */ /* 0x000fc40007810000 */
[----:B------:R-:W-:Y:S01]  /*19590*/  ISETP.NE.AND P0, PT, R104, RZ, PT ;  /* 0x000000ff6800720c */ /* 0x000fe20003f05270 */
[----:B------:R-:W-:Y:S01]  /*195a0*/  IMAD.MOV.U32 R104, RZ, RZ, R119 ;  /* 0x000000ffff687224 */ /* 0x000fe200078e0077 */
[----:B------:R-:W-:Y:S01]  /*195b0*/  FMNMX.FTZ R32, R59, R32, !PT ;  /* 0x000000203b207209 */ /* 0x000fe20007810000 */
[----:B------:R0:W-:Y:S03]  /*195c0*/  MUFU.EX2 R30, R129 ;  /* 0x00000081001e7308 */ /* 0x0001e60000000800 */
[----:B------:R-:W-:-:S04]  /*195d0*/  FMNMX.FTZ R32, R61, R32, !PT ;  /* 0x000000203d207209 */ /* 0x000fc80007810000 */
[----:B------:R-:W-:Y:S01]  /*195e0*/  FMNMX.FTZ R36, R63, R32, !PT ;  /* 0x000000203f247209 */ /* 0x000fe20007810000 */
[----:B------:R-:W-:Y:S01]  /*195f0*/  MUFU.EX2 R33, R33 ;  /* 0x0000002100217308 */ /* 0x000fe20000000800 */
[----:B0-----:R-:W-:-:S02]  /*19600*/  FFMA.FTZ R129, R2, R171, -R20 ;  /* 0x000000ab02817223 */ /* 0x001fc40000010814 */
[----:B------:R-:W-:-:S04]  /*19610*/  FMNMX.FTZ R36, R65, R36, !PT ;  /* 0x0000002441247209 */ /* 0x000fc80007810000 */
        /* <DEDUP_REMOVED lines=11> */
[----:B------:R-:W1:Y:S01]  /*196d0*/  MUFU.EX2 R37, R37 ;  /* 0x0000002500257308 */ /* 0x000e620000000800 */
[----:B0-----:R-:W-:-:S01]  /*196e0*/  FFMA.FTZ R11, R2, R85, -R20 ;  /* 0x00000055020b7223 */ /* 0x001fc20000010814 */
[C-C-:B------:R-:W-:Y:S01]  /*196f0*/  FFMA.FTZ R85, R2.reuse, R121, -R20.reuse ;  /* 0x0000007902557223 */ /* 0x140fe20000010814 */
[----:B------:R-:W-:Y:S01]  /*19700*/  FMNMX.FTZ R42, R49, R42, !PT ;  /* 0x0000002a312a7209 */ /* 0x000fe20007810000 */
[----:B------:R-:W-:-:S03]  /*19710*/  FFMA.FTZ R121, R2, R151, -R20 ;  /* 0x0000009702797223 */ /* 0x000fc60000010814 */
[----:B------:R-:W-:Y:S01]  /*19720*/  FMNMX.FTZ R42, R51, R42, !PT ;  /* 0x0000002a332a7209 */ /* 0x000fe20007810000 */
[----:B------:R0:W-:Y:S03]  /*19730*/  MUFU.EX2 R40, R115 ;  /* 0x0000007300287308 */ /* 0x0001e60000000800 */
[----:B------:R-:W-:-:S04]  /*19740*/  FMNMX.FTZ R42, R53, R42, !PT ;  /* 0x0000002a352a7209 */ /* 0x000fc80007810000 */
[----:B------:R-:W-:Y:S01]  /*19750*/  FMNMX.FTZ R44, R55, R42, !PT ;  /* 0x0000002a372c7209 */ /* 0x000fe20007810000 */
[----:B------:R-:W-:Y:S01]  /*19760*/  MUFU.EX2 R8, R8 ;  /* 0x0000000800087308 */ /* 0x000fe20000000800 */
[----:B0-----:R-:W-:Y:S01]  /*19770*/  FSEL R115, R34, -INF , P3 ;  /* 0xff80000022737808 */ /* 0x001fe20001800000 */
[--C-:B------:R-:W-:Y:S01]  /*19780*/  FFMA.FTZ R34, R2, R77, -R20.reuse ;  /* 0x0000004d02227223 */ /* 0x100fe20000010814 */
[----:B------:R-:W-:Y:S02]  /*19790*/  FMNMX.FTZ R44, R25, R44, !PT ;  /* 0x0000002c192c7209 */ /* 0x000fe40007810000 */
[----:B------:R-:W-:Y:S01]  /*197a0*/  FSEL R77, R38, -INF , P5 ;  /* 0xff800000264d7808 */ /* 0x000fe20002800000 */
[----:B------:R-:W-:-:S01]  /*197b0*/  FFMA.FTZ R38, R2, R125, -R20 ;  /* 0x0000007d02267223 */ /* 0x000fc20000010814 */
[----:B------:R-:W-:Y:S01]  /*197c0*/  FMNMX.FTZ R44, R27, R44, !PT ;  /* 0x0000002c1b2c7209 */ /* 0x000fe20007810000 */
[----:B------:R0:W-:Y:S01]  /*197d0*/  MUFU.EX2 R42, R11 ;  /* 0x0000000b002a7308 */ /* 0x0001e20000000800 */
[----:B------:R-:W-:-:S01]  /*197e0*/  FFMA.FTZ R125, R2, R161, -R20 ;  /* 0x000000a1027d7223 */ /* 0x000fc20000010814 */
[----:B-1----:R-:W-:-:S02]  /*197f0*/  F2FP.SATFINITE.E4M3.F32.PACK_AB_MERGE_C R200, R37, R6, RZ ;  /* 0x0000000625c8723e */ /* 0x002fc400048070ff */
        /* <DEDUP_REMOVED lines=8> */
[----:B0-----:R-:W-:Y:S01]  /*19880*/  FMNMX.FTZ R11, R117, R44, !PT ;  /* 0x0000002c750b7209 */ /* 0x001fe20007810000 */
[----:B------:R-:W-:-:S01]  /*19890*/  FFMA.FTZ R44, R2, R147, -R20 ;  /* 0x00000093022c7223 */ /* 0x000fc20000010814 */
[----:B------:R-:W0:Y:S03]  /*198a0*/  MUFU.EX2 R93, R93 ;  /* 0x0000005d005d7308 */ /* 0x000e260000000800 */
[----:B------:R-:W1:Y:S05]  /*198b0*/  SHFL.BFLY PT, R48, R11, 0x2, 0x1f ;  /* 0x0c401f000b307f89 */ /* 0x000e6a00000e0000 */
[----:B------:R-:W-:Y:S08]  /*198c0*/  MUFU.EX2 R24, R145 ;  /* 0x0000009100187308 */ /* 0x000ff00000000800 */
[----:B------:R-:W-:Y:S01]  /*198d0*/  MUFU.EX2 R97, R97 ;  /* 0x0000006100617308 */ /* 0x000fe20000000800 */
[----:B0-----:R-:W-:-:S04]  /*198e0*/  F2FP.SATFINITE.E4M3.F32.PACK_AB_MERGE_C R202, R93, R12, RZ ;  /* 0x0000000c5dca723e */ /* 0x001fc800048070ff */
[----:B------:R-:W-:-:S03]  /*198f0*/  F2FP.SATFINITE.E4M3.F32.PACK_AB_MERGE_C R202, R89, R8, R202 ;  /* 0x0000000859ca723e */ /* 0x000fc600048070ca */
[----:B------:R-:W0:Y:S01]  /*19900*/  MUFU.EX2 R101, R101 ;  /* 0x0000006500657308 */ /* 0x000e220000000800 */
[----:B-1----:R-:W-:Y:S01]  /*19910*/  FMNMX.FTZ R54, R11, R48, !PT ;  /* 0x000000300b367209 */ /* 0x002fe20007810000 */
[----:B------:R-:W-:-:S04]  /*19920*/  FFMA.FTZ R48, R2, R159, -R20 ;  /* 0x0000009f02307223 */ /* 0x000fc80000010814 */
[----:B------:R-:W1:Y:S02]  /*19930*/  SHFL.BFLY PT, R11, R54, 0x1, 0x1f ;  /* 0x0c201f00360b7f89 */ /* 0x000e6400000e0000 */
[----:B------:R-:W-:Y:S08]  /*19940*/  MUFU.EX2 R28, R135 ;  /* 0x00000087001c7308 */ /* 0x000ff00000000800 */
[----:B------:R-:W-:Y:S01]  /*19950*/  MUFU.EX2 R105, R105 ;  /* 0x0000006900697308 */ /* 0x000fe20000000800 */
[----:B0-----:R-:W-:-:S04]  /*19960*/  F2FP.SATFINITE.E4M3.F32.PACK_AB_MERGE_C R204, R101, R26, RZ ;  /* 0x0000001a65cc723e */ /* 0x001fc800048070ff */
[----:B------:R-:W-:-:S03]  /*19970*/  F2FP.SATFINITE.E4M3.F32.PACK_AB_MERGE_C R204, R97, R24, R204 ;  /* 0x0000001861cc723e */ /* 0x000fc600048070cc */
[----:B------:R-:W0:Y:S01]  /*19980*/  MUFU.EX2 R107, R107 ;  /* 0x0000006b006b7308 */ /* 0x000e220000000800 */
[----:B-1----:R-:W-:Y:S01]  /*19990*/  FMNMX.FTZ R11, R54, R11, !PT ;  /* 0x0000000b360b7209 */ /* 0x002fe20007810000 */
[----:B------:R-:W-:-:S06]  /*199a0*/  FFMA.FTZ R54, R2, R169, -R20 ;  /* 0x000000a902367223 */ /* 0x000fcc0000010814 */
[----:B------:R-:W-:Y:S01]  /*199b0*/  MUFU.EX2 R109, R109 ;  /* 0x0000006d006d7308 */ /* 0x000fe20000000800 */
[----:B------:R-:W-:Y:S01]  /*199c0*/  FSETP.NEU.FTZ.AND P2, PT, R11, -INF , PT ;  /* 0xff8000000b00780b */ /* 0x000fe20003f5d000 */
[----:B------:R-:W-:-:S05]  /*199d0*/  FFMA.FTZ R56, R2, R11, -8 ;  /* 0xc100000002387423 */ /* 0x000fca000001000b */
[----:B------:R-:W-:Y:S01]  /*199e0*/  FSEL R70, R56, RZ, P2 ;  /* 0x000000ff38467208 */ /* 0x000fe20001000000 */
[----:B------:R-:W-:Y:S01]  /*199f0*/  MUFU.EX2 R81, R81 ;  /* 0x0000005100517308 */ /* 0x000fe20000000800 */
[----:B0-----:R-:W-:Y:S02]  /*19a00*/  F2FP.SATFINITE.E4M3.F32.PACK_AB_MERGE_C R206, R107, R30, RZ ;  /* 0x0000001e6bce723e */ /* 0x001fe400048070ff */
[----:B------:R-:W-:Y:S01]  /*19a10*/  ISETP.GE.AND P2, PT, R149, 0xa1, PT ;  /* 0x000000a19500780c */ /* 0x000fe20003f46270 */
[----:B------:R-:W-:-:S01]  /*19a20*/  FFMA.FTZ R3, R2, R3, -R70 ;  /* 0x0000000302037223 */ /* 0x000fc20000010846 */
[C-C-:B------:R-:W-:Y:S01]  /*19a30*/  FFMA.FTZ R20, R2.reuse, R91, -R70.reuse ;  /* 0x0000005b02147223 */ /* 0x140fe20000010846 */
[----:B------:R-:W-:-:S01]  /*19a40*/  FFMA.FTZ R60, R2, R5, -R70 ;  /* 0x00000005023c7223 */ /* 0x000fc20000010846 */
[C-C-:B------:R-:W-:Y:S01]  /*19a50*/  FFMA.FTZ R91, R2.reuse, R95, -R70.reuse ;  /* 0x0000005f025b7223 */ /* 0x140fe20000010846 */
[----:B------:R-:W-:-:S01]  /*19a60*/  FFMA.FTZ R5, R2, R7, -R70 ;  /* 0x0000000702057223 */ /* 0x000fc20000010846 */
[C-C-:B------:R-:W-:Y:S01]  /*19a70*/  FFMA.FTZ R56, R2.reuse, R99, -R70.reuse ;  /* 0x0000006302387223 */ /* 0x140fe20000010846 */
[----:B------:R-:W-:Y:S01]  /*19a80*/  MUFU.EX2 R3, R3 ;  /* 0x0000000300037308 */ /* 0x000fe20000000800 */
[----:B------:R-:W-:-:S01]  /*19a90*/  FFMA.FTZ R68, R2, R9, -R70 ;  /* 0x0000000902447223 */ /* 0x000fc20000010846 */
[C-C-:B------:R-:W-:Y:S01]  /*19aa0*/  FFMA.FTZ R7, R2.reuse, R13, -R70.reuse ;  /* 0x0000000d02077223 */ /* 0x140fe20000010846 */
[----:B------:R-:W-:-:S01]  /*19ab0*/  FFMA.FTZ R9, R2, R21, -R70 ;  /* 0x0000001502097223 */ /* 0x000fc20000010846 */
[----:B------:R-:W-:Y:S01]  /*19ac0*/  FFMA.FTZ R13, R2, R57, -R70 ;  /* 0x00000039020d7223 */ /* 0x000fe20000010846 */
[----:B------:R-:W-:-:S01]  /*19ad0*/  FADD.FTZ R21, R4, R33 ;  /* 0x0000002104157221 */ /* 0x000fc20000010000 */
[C-C-:B------:R-:W-:Y:S01]  /*19ae0*/  FFMA.FTZ R103, R2.reuse, R103, -R70.reuse ;  /* 0x0000006702677223 */ /* 0x140fe20000010846 */
[----:B------:R-:W-:-:S01]  /*19af0*/  FFMA.FTZ R58, R2, R75, -R70 ;  /* 0x0000004b023a7223 */ /* 0x000fc20000010846 */
[----:B------:R-:W0:Y:S01]  /*19b00*/  MUFU.EX2 R20, R20 ;  /* 0x0000001400147308 */ /* 0x000e220000000800 */
[----:B------:R-:W-:-:S01]  /*19b10*/  FADD.FTZ R80, R6, R21 ;  /* 0x0000001506507221 */ /* 0x000fc20000010000 */
[C-C-:B------:R-:W-:Y:S01]  /*19b20*/  FFMA.FTZ R64, R2.reuse, R59, -R70.reuse ;  /* 0x0000003b02407223 */ /* 0x140fe20000010846 */
[----:B------:R-:W-:-:S01]  /*19b30*/  FFMA.FTZ R15, R2, R15, -R70 ;  /* 0x0000000f020f7223 */ /* 0x000fc20000010846 */
[C-C-:B------:R-:W-:Y:S01]  /*19b40*/  FFMA.FTZ R79, R2.reuse, R79, -R70.reuse ;  /* 0x0000004f024f7223 */ /* 0x140fe20000010846 */
[----:B------:R-:W-:-:S01]  /*19b50*/  FFMA.FTZ R41, R2, R41, -R70 ;  /* 0x0000002902297223 */ /* 0x000fc20000010846 */
[----:B------:R-:W-:Y:S01]  /*19b60*/  @!P1 IADD3 R21, R0, 0x33440, RZ ;  /* 0x0003344000159810 */ /* 0x000fe20007ffe0ff */
[----:B------:R-:W-:-:S01]  /*19b70*/  FFMA.FTZ R62, R2, R83, -R70 ;  /* 0x00000053023e7223 */ /* 0x000fc20000010846 */
[----:B------:R-:W1:Y:S01]  /*19b80*/  MUFU.EX2 R60, R60 ;  /* 0x0000003c003c7308 */ /* 0x000e620000000800 */
[----:B------:R-:W-:-:S01]  /*19b90*/  FFMA.FTZ R43, R2, R43, -R70 ;  /* 0x0000002b022b7223 */ /* 0x000fc20000010846 */
[----:B------:R-:W-:Y:S01]  /*19ba0*/  @!P1 PRMT R21, RZ, 0x654, R21 ;  /* 0x00000654ff159816 */ /* 0x000fe20000000015 */
[----:B------:R-:W-:-:S01]  /*19bb0*/  FFMA.FTZ R73, R2, R73, -R70 ;  /* 0x0000004902497223 */ /* 0x000fc20000010846 */
[C-C-:B------:R-:W-:Y:S01]  /*19bc0*/  FFMA.FTZ R87, R2.reuse, R87, -R70.reuse ;  /* 0x0000005702577223 */ /* 0x140fe20000010846 */
[----:B------:R-:W-:-:S01]  /*19bd0*/  FFMA.FTZ R47, R2, R47, -R70 ;  /* 0x0000002f022f7223 */ /* 0x000fc20000010846 */
[----:B------:R2:W-:Y:S01]  /*19be0*/  @!P1 SYNCS.ARRIVE.TRANS64.RED.A1T0 RZ, [R21+URZ], RZ ;  /* 0x000000ff15ff99a7 */ /* 0x0005e2000810043f */
[----:B------:R-:W-:-:S01]  /*19bf0*/  FFMA.FTZ R61, R2, R61, -R70 ;  /* 0x0000003d023d7223 */ /* 0x000fc20000010846 */
[----:B------:R-:W3:Y:S01]  /*19c00*/  MUFU.EX2 R91, R91 ;  /* 0x0000005b005b7308 */ /* 0x000ee20000000800 */
[----:B0-----:R-:W-:-:S01]  /*19c10*/  FADD.FTZ R57, R3, R20 ;  /* 0x0000001403397221 */ /* 0x001fc20000010000 */
[C-C-:B------:R-:W-:Y:S01]  /*19c20*/  FFMA.FTZ R63, R2.reuse, R63, -R70.reuse ;  /* 0x0000003f023f7223 */ /* 0x140fe20000010846 */
[----:B------:R-:W-:-:S01]  /*19c30*/  FFMA.FTZ R66, R2, R67, -R70 ;  /* 0x0000004302427223 */ /* 0x000fc20000010846 */
[C-C-:B------:R-:W-:Y:S01]  /*19c40*/  FFMA.FTZ R69, R2.reuse, R69, -R70.reuse ;  /* 0x0000004502457223 */ /* 0x140fe20000010846 */
[----:B------:R-:W-:-:S01]  /*19c50*/  FFMA.FTZ R71, R2, R71, -R70 ;  /* 0x0000004702477223 */ /* 0x000fc20000010846 */
[----:B------:R-:W-:Y:S01]  /*19c60*/  F2FP.SATFINITE.E4M3.F32.PACK_AB_MERGE_C R208, R81, R36, RZ ;  /* 0x0000002451d0723e */ /* 0x000fe200048070ff */
[----:B------:R-:W-:-:S01]  /*19c70*/  FFMA.FTZ R45, R2, R45, -R70 ;  /* 0x0000002d022d7223 */ /* 0x000fc20000010846 */
[----:B------:R-:W0:Y:S01]  /*19c80*/  MUFU.EX2 R5, R5 ;  /* 0x0000000500057308 */ /* 0x000e220000000800 */
[----:B-1----:R-:W-:-:S01]  /*19c90*/  FADD.FTZ R82, R60, R57 ;  /* 0x000000393c527221 */ /* 0x002fc20000010000 */
[----:B------:R-:W-:Y:S01]  /*19ca0*/  FADD.FTZ R57, R37, R80 ;  /* 0x0000005025397221 */ /* 0x000fe20000010000 */
[----:B------:R-:W-:-:S01]  /*19cb0*/  FFMA.FTZ R49, R2, R49, -R70 ;  /* 0x0000003102317223 */ /* 0x000fc20000010846 */
[C-C-:B------:R-:W-:Y:S01]  /*19cc0*/  FFMA.FTZ R27, R2.reuse, R27, -R70.reuse ;  /* 0x0000001b021b7223 */ /* 0x140fe20000010846 */
[----:B------:R-:W-:-:S01]  /*19cd0*/  FFMA.FTZ R51, R2, R51, -R70 ;  /* 0x0000003302337223 */ /* 0x000fc20000010846 */
[----:B------:R-:W-:Y:S01]  /*19ce0*/  FADD.FTZ R80, R8, R57 ;  /* 0x0000003908507221 */ /* 0x000fe20000010000 */
[----:B------:R-:W-:-:S01]  /*19cf0*/  FFMA.FTZ R53, R2, R53, -R70 ;  /* 0x0000003502357223 */ /* 0x000fc20000010846 */
[----:B------:R-:W1:Y:S01]  /*19d00*/  MUFU.EX2 R56, R56 ;  /* 0x0000003800387308 */ /* 0x000e620000000800 */
[----:B---3--:R-:W-:-:S01]  /*19d10*/  FADD.FTZ R82, R91, R82 ;  /* 0x000000525b527221 */ /* 0x008fc20000010000 */
[----:B------:R-:W-:Y:S01]  /*19d20*/  FADD.FTZ R59, R89, R80 ;  /* 0x00000050593b7221 */ /* 0x000fe20000010000 */
[----:B------:R-:W-:-:S01]  /*19d30*/  FFMA.FTZ R55, R2, R55, -R70 ;  /* 0x0000003702377223 */ /* 0x000fc20000010846 */
[C-C-:B------:R-:W-:Y:S01]  /*19d40*/  FFMA.FTZ R31, R2.reuse, R31, -R70.reuse ;  /* 0x0000001f021f7223 */ /* 0x140fe20000010846 */
[----:B------:R-:W-:-:S01]  /*19d50*/  FFMA.FTZ R29, R2, R29, -R70 ;  /* 0x0000001d021d7223 */ /* 0x000fc20000010846 */
[----:B------:R-:W-:Y:S01]  /*19d60*/  FADD.FTZ R80, R12, R59 ;  /* 0x0000003b0c507221 */ /* 0x000fe20000010000 */
[----:B------:R-:W-:-:S01]  /*19d70*/  FFMA.FTZ R115, R2, R115, -R70 ;  /* 0x0000007302737223 */ /* 0x000fc20000010846 */
[----:B------:R-:W3:Y:S01]  /*19d80*/  MUFU.EX2 R68, R68 ;  /* 0x0000004400447308 */ /* 0x000ee20000000800 */
[----:B0-----:R-:W-:-:S01]  /*19d90*/  FADD.FTZ R57, R5, R82 ;  /* 0x0000005205397221 */ /* 0x001fc20000010000 */
[----:B------:R-:W-:Y:S01]  /*19da0*/  F2FP.SATFINITE.E4M3.F32.PACK_AB_MERGE_C R201, R91, R60, RZ ;  /* 0x0000003c5bc9723e */ /* 0x000fe200048070ff */
[----:B------:R-:W-:-:S01]  /*19db0*/  FFMA.FTZ R35, R2, R35, -R70 ;  /* 0x0000002302237223 */ /* 0x000fc20000010846 */
[----:B------:R-:W-:Y:S01]  /*19dc0*/  FFMA.FTZ R77, R2, R77, -R70 ;  /* 0x0000004d024d7223 */ /* 0x000fe20000010846 */
[----:B------:R-:W-:Y:S01]  /*19dd0*/  F2FP.SATFINITE.E4M3.F32.PACK_AB_MERGE_C R206, R105, R28, R206 ;  /* 0x0000001c69ce723e */ /* 0x000fe200048070ce */
[----:B------:R-:W-:Y:S01]  /*19de0*/  IMAD.MOV.U32 R99, RZ, RZ, R119 ;  /* 0x000000ffff637224 */ /* 0x000fe200078e0077 */
[----:B------:R-:W-:Y:S01]  /*19df0*/  F2FP.SATFINITE.E4M3.F32.PACK_AB_MERGE_C R201, R20, R3, R201 ;  /* 0x0000000314c9723e */ /* 0x000fe200048070c9 */
[----:B------:R-:W0:Y:S01]  /*19e00*/  MUFU.EX2 R103, R103 ;  /* 0x0000006700677308 */ /* 0x000e220000000800 */
[----:B-1----:R-:W-:-:S01]  /*19e10*/  FADD.FTZ R57, R56, R57 ;  /* 0x0000003938397221 */ /* 0x002fc20000010000 */
[----:B------:R-:W-:Y:S01]  /*19e20*/  F2FP.SATFINITE.E4M3.F32.PACK_AB_MERGE_C R208, R109, R32, R208 ;  /* 0x000000206dd0723e */ /* 0x000fe200048070d0 */
[--C-:B------:R-:W-:Y:S01]  /*19e30*/  IMAD.MOV.U32 R95, RZ, RZ, R119.reuse ;  /* 0x000000ffff5f7224 */ /* 0x100fe200078e0077 */
[----:B------:R-:W-:Y:S01]  /*19e40*/  MOV R91, R119 ;  /* 0x00000077005b7202 */ /* 0x000fe20000000f00 */
[----:B------:R-:W-:-:S02]  /*19e50*/  IMAD.MOV.U32 R89, RZ, RZ, R119 ;  /* 0x000000ffff597224 */ /* 0x000fc400078e0077 */
[----:B------:R-:W-:Y:S01]  /*19e60*/  IMAD.MOV.U32 R83, RZ, RZ, R119 ;  /* 0x000000ffff537224 */ /* 0x000fe200078e0077 */
[----:B------:R-:W1:Y:S01]  /*19e70*/  MUFU.EX2 R7, R7 ;  /* 0x0000000700077308 */ /* 0x000e620000000800 */
[----:B---3--:R-:W-:-:S01]  /*19e80*/  FADD.FTZ R82, R68, R57 ;  /* 0x0000003944527221 */ /* 0x008fc20000010000 */
[--C-:B------:R-:W-:Y:S02]  /*19e90*/  IMAD.MOV.U32 R75, RZ, RZ, R119.reuse ;  /* 0x000000ffff4b7224 */ /* 0x100fe400078e0077 */
[--C-:B------:R-:W-:Y:S02]  /*19ea0*/  IMAD.MOV.U32 R67, RZ, RZ, R119.reuse ;  /* 0x000000ffff437224 */ /* 0x100fe400078e0077 */
[----:B------:R-:W-:Y:S02]  /*19eb0*/  IMAD.MOV.U32 R60, RZ, RZ, R119 ;  /* 0x000000ffff3c7224 */ /* 0x000fe400078e0077 */
[----:B------:R-:W3:Y:S01]  /*19ec0*/  MUFU.EX2 R58, R58 ;  /* 0x0000003a003a7308 */ /* 0x000ee20000000800 */
[----:B0-----:R-:W-:-:S01]  /*19ed0*/  FADD.FTZ R82, R103, R82 ;  /* 0x0000005267527221 */ /* 0x001fc20000010000 */
[----:B------:R-:W-:Y:S01]  /*19ee0*/  F2FP.SATFINITE.E4M3.F32.PACK_AB_MERGE_C R68, R103, R68, RZ ;  /* 0x000000446744723e */ /* 0x000fe200048070ff */
[----:B------:R-:W-:-:S02]  /*19ef0*/  IMAD.MOV.U32 R103, RZ, RZ, R119 ;  /* 0x000000ffff677224 */ /* 0x000fc400078e0077 */
[--C-:B------:R-:W-:Y:S01]  /*19f00*/  IMAD.MOV.U32 R59, RZ, RZ, R119.reuse ;  /* 0x000000ffff3b7224 */ /* 0x100fe200078e0077 */
[----:B------:R-:W-:Y:S01]  /*19f10*/  F2FP.SATFINITE.E4M3.F32.PACK_AB_MERGE_C R203, R56, R5, R68 ;  /* 0x0000000538cb723e */ /* 0x000fe20004807044 */
[----:B------:R-:W-:Y:S01]  /*19f20*/  IMAD.MOV.U32 R68, RZ, RZ, R119 ;  /* 0x000000ffff447224 */ /* 0x000fe200078e0077 */
[----:B------:R0:W4:Y:S01]  /*19f30*/  MUFU.EX2 R72, R15 ;  /* 0x0000000f00487308 */ /* 0x0001220000000800 */
[----:B------:R-:W-:-:S07]  /*19f40*/  MOV R56, R119 ;  /* 0x0000007700387202 */ /* 0x000fce0000000f00 */
[----:B------:R5:W-:Y:S01]  /*19f50*/  MUFU.EX2 R0, R41 ;  /* 0x0000002900007308 */ /* 0x000be20000000800 */
[----:B0-----:R-:W-:-:S01]  /*19f60*/  FFMA.FTZ R15, R2, R65, -R70 ;  /* 0x00000041020f7223 */ /* 0x001fc20000010846 */
[----:B------:R-:W-:-:S06]  /*19f70*/  IMAD.MOV.U32 R65, RZ, RZ, R119 ;  /* 0x000000ffff417224 */ /* 0x000fcc00078e0077 */
[----:B------:R-:W0:Y:S01]  /*19f80*/  MUFU.EX2 R79, R79 ;  /* 0x0000004f004f7308 */ /* 0x000e220000000800 */
[----:B-----5:R-:W-:-:S01]  /*19f90*/  FADD.FTZ R41, R93, R80 ;  /* 0x000000505d297221 */ /* 0x020fc20000010000 */
[----:B------:R-:W-:-:S03]  /*19fa0*/  IMAD.MOV.U32 R93, RZ, RZ, R119 ;  /* 0x000000ffff5d7224 */ /* 0x000fc600078e0077 */
[----:B------:R-:W-:Y:S01]  /*19fb0*/  FADD.FTZ R80, R24, R41 ;  /* 0x0000002918507221 */ /* 0x000fe20000010000 */
[----:B-1----:R-:W-:-:S02]  /*19fc0*/  FADD.FTZ R41, R7, R82 ;  /* 0x0000005207297221 */ /* 0x002fc40000010000 */
[----:B------:R-:W1:Y:S02]  /*19fd0*/  MUFU.EX2 R9, R9 ;  /* 0x0000000900097308 */ /* 0x000e640000000800 */
[----:B---3--:R-:W-:-:S01]  /*19fe0*/  FADD.FTZ R57, R58, R41 ;  /* 0x000000293a397221 */ /* 0x008fc20000010000 */
[C-C-:B------:R-:W-:Y:S01]  /*19ff0*/  FFMA.FTZ R41, R2.reuse, R25, -R70.reuse ;  /* 0x0000001902297223 */ /* 0x140fe20000010846 */
[----:B------:R-:W-:-:S01]  /*1a000*/  FFMA.FTZ R70, R2, R117, -R70 ;  /* 0x0000007502467223 */ /* 0x000fc20000010846 */
[----:B------:R-:W-:Y:S02]  /*1a010*/  IMAD.MOV.U32 R117, RZ, RZ, R119 ;  /* 0x000000ffff757224 */ /* 0x000fe400078e0077 */
[----:B----4-:R-:W-:-:S01]  /*1a020*/  FADD.FTZ R84, R72, R57 ;  /* 0x0000003948547221 */ /* 0x010fc20000010000 */
[--C-:B------:R-:W-:Y:S01]  /*1a030*/  IMAD.MOV.U32 R57, RZ, RZ, R119.reuse ;  /* 0x000000ffff397224 */ /* 0x100fe200078e0077 */
[----:B--2---:R2:W-:Y:S01]  /*1a040*/  MUFU.EX2 R21, R43 ;  /* 0x0000002b00157308 */ /* 0x0045e20000000800 */
        /* <DEDUP_REMOVED lines=8> */
[----:B------:R-:W-:Y:S02]  /*1a0d0*/  IMAD.MOV.U32 R58, RZ, RZ, R119 ;  /* 0x000000ffff3a7224 */ /* 0x000fe400078e0077 */
[----:B------:R-:W-:Y:S02]  /*1a0e0*/  FADD.FTZ R82, R26, R43 ;  /* 0x0000002b1a527221 */ /* 0x000fe40000010000 */
[----:B------:R-:W2:Y:S02]  /*1a0f0*/  MUFU.EX2 R73, R73 ;  /* 0x0000004900497308 */ /* 0x000ea40000000800 */
[----:B------:R-:W-:-:S01]  /*1a100*/  FADD.FTZ R43, R101, R82 ;  /* 0x00000052652b7221 */ /* 0x000fc20000010000 */
[----:B------:R-:W-:-:S03]  /*1a110*/  IMAD.MOV.U32 R101, RZ, RZ, R119 ;  /* 0x000000ffff657224 */ /* 0x000fc600078e0077 */
[----:B------:R-:W-:Y:S01]  /*1a120*/  FADD.FTZ R82, R28, R43 ;  /* 0x0000002b1c527221 */ /* 0x000fe20000010000 */
[----:B-1----:R-:W-:-:S01]  /*1a130*/  FADD.FTZ R43, R9, R84 ;  /* 0x00000054092b7221 */ /* 0x002fc20000010000 */
[----:B------:R-:W-:Y:S01]  /*1a140*/  MOV R28, R119 ;  /* 0x00000077001c7202 */ /* 0x000fe20000000f00 */
[----:B------:R1:W3:Y:S02]  /*1a150*/  MUFU.EX2 R74, R87 ;  /* 0x00000057004a7308 */ /* 0x0002e40000000800 */
[----:B0-----:R-:W-:-:S06]  /*1a160*/  FADD.FTZ R84, R62, R43 ;  /* 0x0000002b3e547221 */ /* 0x001fcc0000010000 */
[----:B------:R-:W0:Y:S01]  /*1a170*/  MUFU.EX2 R13, R13 ;  /* 0x0000000d000d7308 */ /* 0x000e220000000800 */
[----:B--2---:R-:W-:-:S01]  /*1a180*/  FADD.FTZ R43, R73, R84 ;  /* 0x00000054492b7221 */ /* 0x004fc20000010000 */
[----:B-1----:R-:W-:-:S06]  /*1a190*/  IMAD.MOV.U32 R87, RZ, RZ, R119 ;  /* 0x000000ffff577224 */ /* 0x002fcc00078e0077 */
[----:B------:R1:W-:Y:S01]  /*1a1a0*/  MUFU.EX2 R80, R47 ;  /* 0x0000002f00507308 */ /* 0x0003e20000000800 */
[----:B---3--:R-:W-:-:S01]  /*1a1b0*/  FADD.FTZ R6, R74, R43 ;  /* 0x0000002b4a067221 */ /* 0x008fc20000010000 */
[----:B------:R-:W-:Y:S01]  /*1a1c0*/  F2FP.SATFINITE.E4M3.F32.PACK_AB_MERGE_C R73, R74, R73, RZ ;  /* 0x000000494a49723e */ /* 0x000fe200048070ff */
[----:B------:R-:W-:-:S03]  /*1a1d0*/  IMAD.MOV.U32 R74, RZ, RZ, R119 ;  /* 0x000000ffff4a7224 */ /* 0x000fc600078e0077 */
[----:B------:R-:W-:Y:S01]  /*1a1e0*/  F2FP.SATFINITE.E4M3.F32.PACK_AB_MERGE_C R207, R62, R9, R73 ;  /* 0x000000093ecf723e */ /* 0x000fe20004807049 */
[----:B------:R-:W-:Y:S01]  /*1a1f0*/  IMAD.MOV.U32 R73, RZ, RZ, R119 ;  /* 0x000000ffff497224 */ /* 0x000fe200078e0077 */
[----:B------:R-:W2:Y:S01]  /*1a200*/  MUFU.EX2 R64, R64 ;  /* 0x0000004000407308 */ /* 0x000ea20000000800 */
[----:B-1----:R-:W-:-:S01]  /*1a210*/  FADD.FTZ R47, R105, R82 ;  /* 0x00000052692f7221 */ /* 0x002fc20000010000 */
[----:B0-----:R-:W-:Y:S01]  /*1a220*/  FADD.FTZ R37, R13, R6 ;  /* 0x000000060d257221 */ /* 0x001fe20000010000 */
[----:B------:R-:W-:Y:S01]  /*1a230*/  MOV R105, R119 ;  /* 0x0000007700697202 */ /* 0x000fe20000000f00 */
[----:B------:R-:W-:Y:S02]  /*1a240*/  IMAD.MOV.U32 R62, RZ, RZ, R119 ;  /* 0x000000ffff3e7224 */ /* 0x000fe400078e0077 */
[----:B------:R-:W-:-:S02]  /*1a250*/  FADD.FTZ R86, R30, R47 ;  /* 0x0000002f1e567221 */ /* 0x000fc40000010000 */
[----:B------:R-:W0:Y:S02]  /*1a260*/  MUFU.EX2 R61, R61 ;  /* 0x0000003d003d7308 */ /* 0x000e240000000800 */
[----:B------:R-:W-:-:S01]  /*1a270*/  FADD.FTZ R47, R107, R86 ;  /* 0x000000566b2f7221 */ /* 0x000fc20000010000 */
[----:B------:R-:W-:-:S02]  /*1a280*/  IMAD.MOV.U32 R107, RZ, RZ, R119 ;  /* 0x000000ffff6b7224 */ /* 0x000fc400078e0077 */
[----:B------:R-:W-:Y:S02]  /*1a290*/  IMAD.MOV.U32 R86, RZ, RZ, R119 ;  /* 0x000000ffff567224 */ /* 0x000fe400078e0077 */
[----:B------:R-:W-:Y:S01]  /*1a2a0*/  FADD.FTZ R84, R32, R47 ;  /* 0x0000002f20547221 */ /* 0x000fe20000010000 */
[----:B------:R-:W-:Y:S01]  /*1a2b0*/  IMAD.MOV.U32 R47, RZ, RZ, R119 ;  /* 0x000000ffff2f7224 */ /* 0x000fe200078e0077 */
[----:B------:R1:W3:Y:S02]  /*1a2c0*/  MUFU.EX2 R76, R63 ;  /* 0x0000003f004c7308 */ /* 0x0002e40000000800 */
[----:B------:R-:W-:-:S01]  /*1a2d0*/  FADD.FTZ R43, R109, R84 ;  /* 0x000000546d2b7221 */ /* 0x000fc20000010000 */
[----:B--2---:R-:W-:Y:S01]  /*1a2e0*/  FADD.FTZ R12, R64, R37 ;  /* 0x00000025400c7221 */ /* 0x004fe20000010000 */
[----:B------:R-:W-:Y:S01]  /*1a2f0*/  IMAD.MOV.U32 R109, RZ, RZ, R119 ;  /* 0x000000ffff6d7224 */ /* 0x000fe200078e0077 */
[----:B------:R-:W-:Y:S01]  /*1a300*/  MOV R84, R119 ;  /* 0x0000007700547202 */ /* 0x000fe20000000f00 */
[----:B------:R-:W-:-:S01]  /*1a310*/  FADD.FTZ R26, R36, R43 ;  /* 0x0000002b241a7221 */ /* 0x000fc20000010000 */
[----:B------:R-:W-:Y:S01]  /*1a320*/  IMAD.MOV.U32 R36, RZ, RZ, R119 ;  /* 0x000000ffff247224 */ /* 0x000fe200078e0077 */
[----:B------:R-:W2:Y:S01]  /*1a330*/  MUFU.EX2 R15, R15 ;  /* 0x0000000f000f7308 */ /* 0x000ea20000000800 */
[----:B0-----:R-:W-:-:S01]  /*1a340*/  FADD.FTZ R37, R61, R12 ;  /* 0x0000000c3d257221 */ /* 0x001fc20000010000 */
[----:B------:R-:W-:Y:S01]  /*1a350*/  FADD.FTZ R81, R81, R26 ;  /* 0x0000001a51517221 */ /* 0x000fe20000010000 */
[----:B-1----:R-:W-:Y:S01]  /*1a360*/  MOV R63, R119 ;  /* 0x00000077003f7202 */ /* 0x002fe20000000f00 */
[----:B------:R-:W-:-:S02]  /*1a370*/  IMAD.MOV.U32 R32, RZ, RZ, R119 ;  /* 0x000000ffff207224 */ /* 0x000fc400078e0077 */
[----:B------:R-:W-:-:S01]  /*1a380*/  FADD.FTZ R26, R40, R81 ;  /* 0x00000051281a7221 */ /* 0x000fc20000010000 */
[----:B------:R-:W-:Y:S01]  /*1a390*/  IMAD.MOV.U32 R81, RZ, RZ, R119 ;  /* 0x000000ffff517224 */ /* 0x000fe200078e0077 */
[----:B------:R-:W0:Y:S01]  /*1a3a0*/  MUFU.EX2 R113, R113 ;  /* 0x0000007100717308 */ /* 0x000e220000000800 */
[----:B---3--:R-:W-:-:S01]  /*1a3b0*/  FADD.FTZ R12, R76, R37 ;  /* 0x000000254c0c7221 */ /* 0x008fc20000010000 */
[----:B------:R-:W-:Y:S01]  /*1a3c0*/  F2FP.SATFINITE.E4M3.F32.PACK_AB_MERGE_C R61, R76, R61, RZ ;  /* 0x0000003d4c3d723e */ /* 0x000fe200048070ff */
[----:B------:R-:W-:-:S03]  /*1a3d0*/  IMAD.MOV.U32 R76, RZ, RZ, R119 ;  /* 0x000000ffff4c7224 */ /* 0x000fc600078e0077 */
[----:B------:R-:W-:Y:S01]  /*1a3e0*/  F2FP.SATFINITE.E4M3.F32.PACK_AB_MERGE_C R209, R64, R13, R61 ;  /* 0x0000000d40d1723e */ /* 0x000fe2000480703d */
[----:B------:R-:W-:Y:S01]  /*1a3f0*/  IMAD.MOV.U32 R64, RZ, RZ, R119 ;  /* 0x000000ffff407224 */ /* 0x000fe200078e0077 */
[----:B------:R-:W1:Y:S01]  /*1a400*/  MUFU.EX2 R66, R66 ;  /* 0x0000004200427308 */ /* 0x000e620000000800 */
[----:B--2---:R-:W-:-:S01]  /*1a410*/  FADD.FTZ R37, R15, R12 ;  /* 0x0000000c0f257221 */ /* 0x004fc20000010000 */
[----:B------:R-:W-:-:S06]  /*1a420*/  IMAD.MOV.U32 R61, RZ, RZ, R119 ;  /* 0x000000ffff3d7224 */ /* 0x000fcc00078e0077 */
[----:B------:R-:W2:Y:S01]  /*1a430*/  MUFU.EX2 R69, R69 ;  /* 0x0000004500457308 */ /* 0x000ea20000000800 */
[----:B0-----:R-:W-:-:S04]  /*1a440*/  FADD.FTZ R43, R113, R26 ;  /* 0x0000001a712b7221 */ /* 0x001fc80000010000 */
[----:B------:R-:W-:Y:S01]  /*1a450*/  FADD.FTZ R30, R42, R43 ;  /* 0x0000002b2a1e7221 */ /* 0x000fe20000010000 */
[----:B------:R-:W-:Y:S02]  /*1a460*/  IMAD.MOV.U32 R43, RZ, RZ, R119 ;  /* 0x000000ffff2b7224 */ /* 0x000fe400078e0077 */
[----:B------:R-:W0:Y:S01]  /*1a470*/  MUFU.EX2 R85, R85 ;  /* 0x0000005500557308 */ /* 0x000e220000000800 */
[----:B-1----:R-:W-:-:S01]  /*1a480*/  FADD.FTZ R26, R66, R37 ;  /* 0x00000025421a7221 */ /* 0x002fc20000010000 */
[----:B------:R-:W-:-:S06]  /*1a490*/  IMAD.MOV.U32 R37, RZ, RZ, R119 ;  /* 0x000000ffff257224 */ /* 0x000fcc00078e0077 */
[----:B------:R1:W3:Y:S01]  /*1a4a0*/  MUFU.EX2 R78, R71 ;  /* 0x00000047004e7308 */ /* 0x0002e20000000800 */
[----:B--2---:R-:W-:-:S01]  /*1a4b0*/  FADD.FTZ R33, R69, R26 ;  /* 0x0000001a45217221 */ /* 0x004fc20000010000 */
[----:B------:R-:W-:-:S06]  /*1a4c0*/  IMAD.MOV.U32 R26, RZ, RZ, R119 ;  /* 0x000000ffff1a7224 */ /* 0x000fcc00078e0077 */
[----:B------:R-:W2:Y:S01]  /*1a4d0*/  MUFU.EX2 R34, R34 ;  /* 0x0000002200227308 */ /* 0x000ea20000000800 */
[C---:B0-----:R-:W-:Y:S01]  /*1a4e0*/  F2FP.SATFINITE.E4M3.F32.PACK_AB_MERGE_C R210, R85.reuse, R42, RZ ;  /* 0x0000002a55d2723e */ /* 0x041fe200048070ff */
[----:B------:R-:W-:Y:S01]  /*1a4f0*/  FADD.FTZ R85, R85, R30 ;  /* 0x0000001e55557221 */ /* 0x000fe20000010000 */
[--C-:B-1----:R-:W-:Y:S01]  /*1a500*/  IMAD.MOV.U32 R71, RZ, RZ, R119.reuse ;  /* 0x000000ffff477224 */ /* 0x102fe200078e0077 */
[----:B------:R-:W-:Y:S01]  /*1a510*/  MOV R42, R119 ;  /* 0x00000077002a7202 */ /* 0x000fe20000000f00 */
[--C-:B------:R-:W-:Y:S01]  /*1a520*/  IMAD.MOV.U32 R30, RZ, RZ, R119.reuse ;  /* 0x000000ffff1e7224 */ /* 0x100fe200078e0077 */
[----:B------:R-:W-:Y:S01]  /*1a530*/  F2FP.SATFINITE.E4M3.F32.PACK_AB_MERGE_C R210, R113, R40, R210 ;  /* 0x0000002871d2723e */ /* 0x000fe200048070d2 */
[----:B------:R-:W-:Y:S01]  /*1a540*/  IMAD.MOV.U32 R113, RZ, RZ, R119 ;  /* 0x000000ffff717224 */ /* 0x000fe200078e0077 */
[----:B------:R-:W-:Y:S01]  /*1a550*/  MUFU.EX2 R38, R38 ;  /* 0x0000002600267308 */ /* 0x000fe20000000800 */
[----:B---3--:R-:W-:-:S01]  /*1a560*/  FADD.FTZ R33, R78, R33 ;  /* 0x000000214e217221 */ /* 0x008fc20000010000 */
[----:B------:R-:W-:Y:S01]  /*1a570*/  F2FP.SATFINITE.E4M3.F32.PACK_AB_MERGE_C R69, R78, R69, RZ ;  /* 0x000000454e45723e */ /* 0x000fe200048070ff */
[----:B------:R-:W-:-:S02]  /*1a580*/  IMAD.MOV.U32 R78, RZ, RZ, R119 ;  /* 0x000000ffff4e7224 */ /* 0x000fc400078e0077 */
[----:B------:R-:W-:Y:S01]  /*1a590*/  FADD.FTZ R8, R0, R33 ;  /* 0x0000002100087221 */ /* 0x000fe20000010000 */
[----:B------:R-:W-:Y:S01]  /*1a5a0*/  F2FP.SATFINITE.E4M3.F32.PACK_AB_MERGE_C R211, R66, R15, R69 ;  /* 0x0000000f42d3723e */ /* 0x000fe20004807045 */
[----:B------:R-:W-:Y:S01]  /*1a5b0*/  IMAD.MOV.U32 R69, RZ, RZ, R119 ;  /* 0x000000ffff457224 */ /* 0x000fe200078e0077 */
[----:B------:R-:W-:Y:S01]  /*1a5c0*/  MUFU.EX2 R45, R45 ;  /* 0x0000002d002d7308 */ /* 0x000fe20000000800 */
[----:B--2---:R-:W-:-:S01]  /*1a5d0*/  FADD.FTZ R4, R34, R85 ;  /* 0x0000005522047221 */ /* 0x004fc20000010000 */
[----:B------:R-:W-:Y:S01]  /*1a5e0*/  FADD.FTZ R8, R21, R8 ;  /* 0x0000000815087221 */ /* 0x000fe20000010000 */
[--C-:B------:R-:W-:Y:S02]  /*1a5f0*/  IMAD.MOV.U32 R85, RZ, RZ, R119.reuse ;  /* 0x000000ffff557224 */ /* 0x100fe400078e0077 */
[--C-:B------:R-:W-:Y:S02]  /*1a600*/  IMAD.MOV.U32 R66, RZ, RZ, R119.reuse ;  /* 0x000000ffff427224 */ /* 0x100fe400078e0077 */
[--C-:B------:R-:W-:Y:S01]  /*1a610*/  IMAD.MOV.U32 R40, RZ, RZ, R119.reuse ;  /* 0x000000ffff287224 */ /* 0x100fe200078e0077 */
[----:B------:R-:W0:Y:S01]  /*1a620*/  MUFU.EX2 R111, R111 ;  /* 0x0000006f006f7308 */ /* 0x000e220000000800 */
[----:B------:R-:W-:-:S07]  /*1a630*/  IMAD.MOV.U32 R33, RZ, RZ, R119 ;  /* 0x000000ffff217224 */ /* 0x000fce00078e0077 */
[----:B------:R-:W1:Y:S08]  /*1a640*/  MUFU.EX2 R44, R44 ;  /* 0x0000002c002c7308 */ /* 0x000e700000000800 */
[----:B------:R2:W3:Y:S01]  /*1a650*/  MUFU.EX2 R25, R49 ;  /* 0x0000003100197308 */ /* 0x0004e20000000800 */
[----:B0-----:R-:W-:-:S04]  /*1a660*/  F2FP.SATFINITE.E4M3.F32.PACK_AB_MERGE_C R212, R111, R38, RZ ;  /* 0x000000266fd4723e */ /* 0x001fc800048070ff */
[----:B------:R-:W-:Y:S01]  /*1a670*/  F2FP.SATFINITE.E4M3.F32.PACK_AB_MERGE_C R212, R39, R34, R212 ;  /* 0x0000002227d4723e */ /* 0x000fe200048070d4 */
[----:B------:R-:W-:Y:S02]  /*1a680*/  IMAD.MOV.U32 R34, RZ, RZ, R119 ;  /* 0x000000ffff227224 */ /* 0x000fe400078e0077 */
[----:B------:R0:W-:Y:S01]  /*1a690*/  MUFU.EX2 R12, R27 ;  /* 0x0000001b000c7308 */ /* 0x0001e20000000800 */
[----:B--2---:R-:W-:-:S07]  /*1a6a0*/  MOV R49, R119 ;  /* 0x0000007700317202 */ /* 0x004fce0000000f00 */
[----:B------:R-:W-:Y:S01]  /*1a6b0*/  MUFU.EX2 R121, R121 ;  /* 0x0000007900797308 */ /* 0x000fe20000000800 */
[----:B0-----:R-:W-:-:S01]  /*1a6c0*/  FADD.FTZ R27, R39, R4 ;  /* 0x00000004271b7221 */ /* 0x001fc20000010000 */
[----:B------:R-:W-:-:S03]  /*1a6d0*/  IMAD.MOV.U32 R39, RZ, RZ, R119 ;  /* 0x000000ffff277224 */ /* 0x000fc600078e0077 */
[----:B------:R-:W-:Y:S01]  /*1a6e0*/  FADD.FTZ R24, R38, R27 ;  /* 0x0000001b26187221 */ /* 0x000fe20000010000 */
[----:B------:R-:W-:-:S01]  /*1a6f0*/  FADD.FTZ R27, R45, R8 ;  /* 0x000000082d1b7221 */ /* 0x000fc20000010000 */
[----:B------:R-:W-:Y:S01]  /*1a700*/  F2FP.SATFINITE.E4M3.F32.PACK_AB_MERGE_C R45, R80, R45, RZ ;  /* 0x0000002d502d723e */ /* 0x000fe200048070ff */
[----:B------:R0:W2:Y:S01]  /*1a710*/  MUFU.EX2 R82, R51 ;  /* 0x0000003300527308 */ /* 0x0000a20000000800 */
[----:B------:R-:W-:-:S01]  /*1a720*/  FADD.FTZ R111, R111, R24 ;  /* 0x000000186f6f7221 */ /* 0x000fc20000010000 */
[----:B------:R-:W-:Y:S01]  /*1a730*/  FADD.FTZ R80, R80, R27 ;  /* 0x0000001b50507221 */ /* 0x000fe20000010000 */
[----:B------:R-:W-:Y:S01]  /*1a740*/  F2FP.SATFINITE.E4M3.F32.PACK_AB_MERGE_C R213, R21, R0, R45 ;  /* 0x0000000015d5723e */ /* 0x000fe2000480702d */
[----:B------:R-:W-:Y:S02]  /*1a750*/  IMAD.MOV.U32 R45, RZ, RZ, R119 ;  /* 0x000000ffff2d7224 */ /* 0x000fe400078e0077 */
[----:B-1----:R-:W-:-:S01]  /*1a760*/  FADD.FTZ R8, R44, R111 ;  /* 0x0000006f2c087221 */ /* 0x002fc20000010000 */
[----:B---3--:R-:W-:Y:S01]  /*1a770*/  FADD.FTZ R27, R25, R80 ;  /* 0x00000050191b7221 */ /* 0x008fe20000010000 */
[--C-:B------:R-:W-:Y:S01]  /*1a780*/  IMAD.MOV.U32 R111, RZ, RZ, R119.reuse ;  /* 0x000000ffff6f7224 */ /* 0x100fe200078e0077 */
[----:B------:R-:W-:Y:S01]  /*1a790*/  MUFU.EX2 R46, R46 ;  /* 0x0000002e002e7308 */ /* 0x000fe20000000800 */
[----:B------:R-:W-:-:S02]  /*1a7a0*/  IMAD.MOV.U32 R80, RZ, RZ, R119 ;  /* 0x000000ffff507224 */ /* 0x000fc400078e0077 */
[--C-:B0-----:R-:W-:Y:S02]  /*1a7b0*/  IMAD.MOV.U32 R51, RZ, RZ, R119.reuse ;  /* 0x000000ffff337224 */ /* 0x101fe400078e0077 */
[----:B------:R-:W-:-:S03]  /*1a7c0*/  IMAD.MOV.U32 R38, RZ, RZ, R119 ;  /* 0x000000ffff267224 */ /* 0x000fc600078e0077 */
[----:B------:R-:W0:Y:S01]  /*1a7d0*/  MUFU.EX2 R123, R123 ;  /* 0x0000007b007b7308 */ /* 0x000e220000000800 */
[----:B--2---:R-:W-:-:S07]  /*1a7e0*/  FADD.FTZ R24, R82, R27 ;  /* 0x0000001b52187221 */ /* 0x004fce0000010000 */
[----:B------:R-:W1:Y:S08]  /*1a7f0*/  MUFU.EX2 R53, R53 ;  /* 0x0000003500357308 */ /* 0x000e700000000800 */
[----:B------:R2:W3:Y:S01]  /*1a800*/  MUFU.EX2 R6, R55 ;  /* 0x0000003700067308 */ /* 0x0004e20000000800 */
[----:B0-----:R-:W-:-:S04]  /*1a810*/  F2FP.SATFINITE.E4M3.F32.PACK_AB_MERGE_C R214, R123, R46, RZ ;  /* 0x0000002e7bd6723e */ /* 0x001fc800048070ff */
[----:B------:R-:W-:Y:S01]  /*1a820*/  F2FP.SATFINITE.E4M3.F32.PACK_AB_MERGE_C R214, R121, R44, R214 ;  /* 0x0000002c79d6723e */ /* 0x000fe200048070d6 */
[----:B------:R-:W-:Y:S02]  /*1a830*/  IMAD.MOV.U32 R44, RZ, RZ, R119 ;  /* 0x000000ffff2c7224 */ /* 0x000fe400078e0077 */
[----:B------:R-:W-:Y:S01]  /*1a840*/  MUFU.EX2 R50, R50 ;  /* 0x0000003200327308 */ /* 0x000fe20000000800 */
[----:B-1----:R-:W-:-:S01]  /*1a850*/  FADD.FTZ R27, R53, R24 ;  /* 0x00000018351b7221 */ /* 0x002fc20000010000 */
[----:B--2---:R-:W-:-:S06]  /*1a860*/  IMAD.MOV.U32 R55, RZ, RZ, R119 ;  /* 0x000000ffff377224 */ /* 0x004fcc00078e0077 */
[----:B------:R-:W0:Y:S01]  /*1a870*/  MUFU.EX2 R127, R127 ;  /* 0x0000007f007f7308 */ /* 0x000e220000000800 */
[C---:B---3--:R-:W-:Y:S01]  /*1a880*/  F2FP.SATFINITE.E4M3.F32.PACK_AB_MERGE_C R53, R6.reuse, R53, RZ ;  /* 0x000000350635723e */ /* 0x048fe200048070ff */
[----:B------:R-:W-:Y:S01]  /*1a890*/  FADD.FTZ R6, R6, R27 ;  /* 0x0000001b06067221 */ /* 0x000fe20000010000 */
[----:B------:R-:W-:Y:S02]  /*1a8a0*/  IMAD.MOV.U32 R27, RZ, RZ, R119 ;  /* 0x000000ffff1b7224 */ /* 0x000fe400078e0077 */
[----:B------:R-:W-:Y:S01]  /*1a8b0*/  F2FP.SATFINITE.E4M3.F32.PACK_AB_MERGE_C R215, R82, R25, R53 ;  /* 0x0000001952d7723e */ /* 0x000fe20004807035 */
[--C-:B------:R-:W-:Y:S02]  /*1a8c0*/  IMAD.MOV.U32 R82, RZ, RZ, R119.reuse ;  /* 0x000000ffff527224 */ /* 0x100fe400078e0077 */
[----:B------:R-:W-:Y:S01]  /*1a8d0*/  MUFU.EX2 R48, R48 ;  /* 0x0000003000307308 */ /* 0x000fe20000000800 */
[--C-:B------:R-:W-:Y:S02]  /*1a8e0*/  IMAD.MOV.U32 R53, RZ, RZ, R119.reuse ;  /* 0x000000ffff357224 */ /* 0x100fe400078e0077 */
[----:B------:R-:W-:-:S05]  /*1a8f0*/  IMAD.MOV.U32 R25, RZ, RZ, R119 ;  /* 0x000000ffff197224 */ /* 0x000fca00078e0077 */
[----:B------:R-:W1:Y:S01]  /*1a900*/  MUFU.EX2 R41, R41 ;  /* 0x0000002900297308 */ /* 0x000e620000000800 */
[----:B0-----:R-:W-:-:S07]  /*1a910*/  F2FP.SATFINITE.E4M3.F32.PACK_AB_MERGE_C R24, R127, R50, RZ ;  /* 0x000000327f18723e */ /* 0x001fce00048070ff */
[----:B------:R-:W0:Y:S08]  /*1a920*/  MUFU.EX2 R125, R125 ;  /* 0x0000007d007d7308 */ /* 0x000e300000000800 */
[----:B------:R2:W-:Y:S01]  /*1a930*/  MUFU.EX2 R4, R31 ;  /* 0x0000001f00047308 */ /* 0x0005e20000000800 */
[----:B-1----:R-:W-:-:S04]  /*1a940*/  FADD.FTZ R3, R41, R6 ;  /* 0x0000000629037221 */ /* 0x002fc80000010000 */
[----:B------:R-:W-:-:S03]  /*1a950*/  FADD.FTZ R6, R12, R3 ;  /* 0x000000030c067221 */ /* 0x000fc60000010000 */
[----:B------:R-:W1:Y:S01]  /*1a960*/  MUFU.EX2 R29, R29 ;  /* 0x0000001d001d7308 */ /* 0x000e620000000800 */
[----:B--2---:R-:W-:-:S01]  /*1a970*/  FADD.FTZ R31, R121, R8 ;  /* 0x00000008791f7221 */ /* 0x004fc20000010000 */
[----:B0-----:R-:W-:Y:S01]  /*1a980*/  F2FP.SATFINITE.E4M3.F32.PACK_AB_MERGE_C R216, R125, R48, R24 ;  /* 0x000000307dd8723e */ /* 0x001fe20004807018 */
[----:B------:R-:W-:Y:S02]  /*1a990*/  IMAD.MOV.U32 R24, RZ, RZ, R119 ;  /* 0x000000ffff187224 */ /* 0x000fe400078e0077 */
[----:B------:R-:W-:Y:S01]  /*1a9a0*/  FADD.FTZ R46, R46, R31 ;  /* 0x0000001f2e2e7221 */ /* 0x000fe20000010000 */
[----:B------:R-:W-:Y:S02]  /*1a9b0*/  IMAD.MOV.U32 R31, RZ, RZ, R119 ;  /* 0x000000ffff1f7224 */ /* 0x000fe400078e0077 */
[----:B------:R-:W-:Y:S01]  /*1a9c0*/  MUFU.EX2 R54, R54 ;  /* 0x0000003600367308 */ /* 0x000fe20000000800 */
[----:B------:R-:W-:-:S01]  /*1a9d0*/  FADD.FTZ R123, R123, R46 ;  /* 0x0000002e7b7b7221 */ /* 0x000fc20000010000 */
[----:B------:R-:W-:-:S03]  /*1a9e0*/  IMAD.MOV.U32 R46, RZ, RZ, R119 ;  /* 0x000000ffff2e7224 */ /* 0x000fc600078e0077 */
[----:B------:R-:W-:Y:S01]  /*1a9f0*/  FADD.FTZ R20, R48, R123 ;  /* 0x0000007b30147221 */ /* 0x000fe20000010000 */
[----:B------:R-:W-:Y:S02]  /*1aa00*/  IMAD.MOV.U32 R48, RZ, RZ, R119 ;  /* 0x000000ffff307224 */ /* 0x000fe400078e0077 */
[----:B------:R-:W0:Y:S01]  /*1aa10*/  MUFU.EX2 R131, R131 ;  /* 0x0000008300837308 */ /* 0x000e220000000800 */
[----:B------:R-:W-:-:S01]  /*1aa20*/  FADD.FTZ R125, R125, R20 ;  /* 0x000000147d7d7221 */ /* 0x000fc20000010000 */
[----:B-1----:R-:W-:Y:S01]  /*1aa30*/  FADD.FTZ R3, R29, R6 ;  /* 0x000000061d037221 */ /* 0x002fe20000010000 */
[----:B------:R-:W-:Y:S02]  /*1aa40*/  F2FP.SATFINITE.E4M3.F32.PACK_AB_MERGE_C R29, R4, R29, RZ ;  /* 0x0000001d041d723e */ /* 0x000fe400048070ff */
[----:B------:R-:W-:Y:S01]  /*1aa50*/  FADD.FTZ R50, R50, R125 ;  /* 0x0000007d32327221 */ /* 0x000fe20000010000 */
[----:B------:R-:W-:-:S01]  /*1aa60*/  FADD.FTZ R4, R4, R3 ;  /* 0x0000000304047221 */ /* 0x000fc20000010000 */
[----:B------:R-:W-:Y:S01]  /*1aa70*/  F2FP.SATFINITE.E4M3.F32.PACK_AB_MERGE_C R217, R12, R41, R29 ;  /* 0x000000290cd9723e */ /* 0x000fe2000480701d */
[----:B------:R-:W1:Y:S01]  /*1aa80*/  MUFU.EX2 R52, R52 ;  /* 0x0000003400347308 */ /* 0x000e620000000800 */
[----:B------:R-:W-:-:S01]  /*1aa90*/  FADD.FTZ R127, R127, R50 ;  /* 0x000000327f7f7221 */ /* 0x000fc20000010000 */
[----:B------:R-:W-:-:S02]  /*1aaa0*/  IMAD.MOV.U32 R50, RZ, RZ, R119 ;  /* 0x000000ffff327224 */ /* 0x000fc400078e0077 */
[--C-:B------:R-:W-:Y:S02]  /*1aab0*/  IMAD.MOV.U32 R41, RZ, RZ, R119.reuse ;  /* 0x000000ffff297224 */ /* 0x100fe400078e0077 */
[----:B------:R-:W-:Y:S02]  /*1aac0*/  IMAD.MOV.U32 R29, RZ, RZ, R119 ;  /* 0x000000ffff1d7224 */ /* 0x000fe400078e0077 */
[----:B------:R-:W2:Y:S01]  /*1aad0*/  MUFU.EX2 R115, R115 ;  /* 0x0000007300737308 */ /* 0x000ea20000000800 */
[----:B0-----:R-:W-:-:S07]  /*1aae0*/  F2FP.SATFINITE.E4M3.F32.PACK_AB_MERGE_C R5, R131, R54, RZ ;  /* 0x000000368305723e */ /* 0x001fce00048070ff */
[----:B------:R-:W0:Y:S01]  /*1aaf0*/  MUFU.EX2 R129, R129 ;  /* 0x0000008100817308 */ /* 0x000e220000000800 */
[----:B-1----:R-:W-:-:S07]  /*1ab00*/  FADD.FTZ R6, R52, R127 ;  /* 0x0000007f34067221 */ /* 0x002fce0000010000 */
[----:B------:R1:W3:Y:S01]  /*1ab10*/  MUFU.EX2 R8, R35 ;  /* 0x0000002300087308 */ /* 0x0002e20000000800 */
[----:B--2---:R-:W-:-:S07]  /*1ab20*/  FADD.FTZ R3, R115, R4 ;  /* 0x0000000473037221 */ /* 0x004fce0000010000 */
[----:B------:R-:W2:Y:S01]  /*1ab30*/  MUFU.EX2 R77, R77 ;  /* 0x0000004d004d7308 */ /* 0x000ea20000000800 */
[C---:B0-----:R-:W-:Y:S01]  /*1ab40*/  F2FP.SATFINITE.E4M3.F32.PACK_AB_MERGE_C R218, R129.reuse, R52, R5 ;  /* 0x0000003481da723e */ /* 0x041fe20004807005 */
[----:B------:R-:W-:Y:S01]  /*1ab50*/  FADD.FTZ R129, R129, R6 ;  /* 0x0000000681817221 */ /* 0x000fe20000010000 */
[----:B------:R-:W-:Y:S01]  /*1ab60*/  IMAD.MOV.U32 R52, RZ, RZ, R119 ;  /* 0x000000ffff347224 */ /* 0x000fe200078e0077 */
[----:B-1----:R-:W-:Y:S02]  /*1ab70*/  MOV R35, R119 ;  /* 0x0000007700237202 */ /* 0x002fe40000000f00 */
[----:B------:R-:W-:-:S02]  /*1ab80*/  FADD.FTZ R54, R54, R129 ;  /* 0x0000008136367221 */ /* 0x000fc40000010000 */
[----:B------:R-:W0:Y:S01]  /*1ab90*/  MUFU.EX2 R70, R70 ;  /* 0x0000004600467308 */ /* 0x000e220000000800 */
[----:B---3--:R-:W-:-:S04]  /*1aba0*/  FADD.FTZ R0, R8, R3 ;  /* 0x0000000308007221 */ /* 0x008fc80000010000 */
[----:B--2---:R-:W-:Y:S01]  /*1abb0*/  FADD.FTZ R3, R77, R0 ;  /* 0x000000004d037221 */ /* 0x004fe20000010000 */
[----:B------:R-:W-:-:S01]  /*1abc0*/  FADD.FTZ R0, R131, R54 ;  /* 0x0000003683007221 */ /* 0x000fc20000010000 */
[----:B------:R-:W-:Y:S01]  /*1abd0*/  IMAD.MOV.U32 R54, RZ, RZ, R119 ;  /* 0x000000ffff367224 */ /* 0x000fe200078e0077 */
[C---:B0-----:R-:W-:Y:S01]  /*1abe0*/  F2FP.SATFINITE.E4M3.F32.PACK_AB_MERGE_C R4, R70.reuse, R77, RZ ;  /* 0x0000004d4604723e */ /* 0x041fe200048070ff */
[----:B------:R-:W-:Y:S01]  /*1abf0*/  FADD.FTZ R3, R70, R3 ;  /* 0x0000000346037221 */ /* 0x000fe20000010000 */
[----:B------:R-:W-:Y:S02]  /*1ac00*/  MOV R77, R119 ;  /* 0x00000077004d7202 */ /* 0x000fe40000000f00 */
[----:B------:R-:W-:Y:S01]  /*1ac10*/  F2FP.SATFINITE.E4M3.F32.PACK_AB_MERGE_C R219, R8, R115, R4 ;  /* 0x0000007308db723e */ /* 0x000fe20004807004 */
[----:B------:R-:W-:Y:S01]  /*1ac20*/  IMAD.MOV.U32 R115, RZ, RZ, R119 ;  /* 0x000000ffff737224 */ /* 0x000fe200078e0077 */
[----:B------:R-:W-:Y:S01]  /*1ac30*/  MOV R70, R119 ;  /* 0x0000007700467202 */ /* 0x000fe20000000f00 */
[----:B------:R-:W-:Y:S06]  /*1ac40*/  @!P2 BRA `(.L_x_3340) ;  /* 0x0000003400dca947 */ /* 0x000fec0003800000 */
[----:B------:R-:W-:Y:S01]  /*1ac50*/  VIADD R4, R157, 0xfffffffe ;  /* 0xfffffffe9d047836 */ /* 0x000fe20000000000 */
[----:B------:R-:W-:Y:S01]  /*1ac60*/  MOV R6, R10 ;  /* 0x0000000a00067202 */ /* 0x000fe20000000f00 */
[----:B------:R-:W-:Y:S01]  /*1ac70*/  IMAD.MOV.U32 R5, RZ, RZ, R11 ;  /* 0x000000ffff057224 */ /* 0x000fe200078e000b */
[----:B------:R-:W-:Y:S01]  /*1ac80*/  CS2R R118, SRZ ;  /* 0x0000000000767805 */ /* 0x000fe2000001ff00 */
        /* <DEDUP_REMOVED lines=48> */
[----:B------:R-:W-:-:S07]  /*1af90*/  CS2R R24, SRZ ;  /* 0x0000000000187805 */ /* 0x000fce000001ff00 */
.L_x_3351:
        /* <DEDUP_REMOVED lines=8> */
.L_x_3342:
[----:B------:R-:W-:Y:S01]  /*1b020*/  VIADD R9, R8, 0x1 ;  /* 0x0000000108097836 */ /* 0x000fe20000000000 */
[----:B------:R-:W-:-:S04]  /*1b030*/  SHF.L.U32 R10, R227, 0x1f, RZ ;  /* 0x0000001fe30a7819 */ /* 0x000fc800000006ff */
[----:B------:R-:W-:-:S04]  /*1b040*/  ISETP.NE.AND P2, PT, R9, 0x2, PT ;  /* 0x000000020900780c */ /* 0x000fc80003f45270 */
[----:B------:R-:W-:-:S05]  /*1b050*/  SEL R9, R9, RZ, P2 ;  /* 0x000000ff09097207 */ /* 0x000fca0001000000 */
[----:B------:R-:W-:-:S04]  /*1b060*/  IMAD R9, R9, 0x8, R18 ;  /* 0x0000000809097824 */ /* 0x000fc800078e0212 */
[----:B------:R0:W1:Y:S01]  /*1b070*/  SYNCS.PHASECHK.TRANS64.TRYWAIT P2, [R9+URZ+0x33430], R10 ;  /* 0x0334300a090075a7 */ /* 0x000062000804017f */
[----:B------:R-:W-:Y:S05]  /*1b080*/  @!P0 BRA `(.L_x_3343) ;  /* 0x0000000000048947 */ /* 0x000fea0003800000 */
[----:B------:R-:W-:Y:S01]  /*1b090*/  BPT.TRAP 0x1 ;  /* 0x000000040000795c */ /* 0x000fe20000300000 */
.L_x_3343:
[----:B------:R-:W-:Y:S04]  /*1b0a0*/  BSSY B0, `(.L_x_3341) ;  /* 0x0000004000007945 */ /* 0x000fe80003800000 */
[----:B-1----:R-:W-:Y:S05]  /*1b0b0*/  @P2 BRA `(.L_x_3344) ;  /* 0x0000000000082947 */ /* 0x002fea0003800000 */
[----:B------:R-:W1:Y:S02]  /*1b0c0*/  SYNCS.PHASECHK.TRANS64.TRYWAIT P2, [R9+URZ+0x33430], R10 ;  /* 0x0334300a090075a7 */ /* 0x000e64000804017f */
[----:B-1----:R-:W-:Y:S05]  /*1b0d0*/  @!P2 BRA `(.L_x_3345) ;  /* 0x000000ec0080a947 */ /* 0x002fea0003800000 */
.L_x_3344:
[----:B------:R-:W-:Y:S05]  /*1b0e0*/  BSYNC B0 ;  /* 0x0000000000007941 */ /* 0x000fea0003800000 */
.L_x_3341:
[----:B01----:R-:W0:Y:S01]  /*1b0f0*/  S2R R9, SR_TID.X ;  /* 0x0000000000097919 */ /* 0x003e220000002100 */
[----:B------:R-:W-:Y:S05]  /*1b100*/  WARPSYNC.ALL ;  /* 0x0000000000007948 */ /* 0x000fea0003800000 */
[----:B------:R-:W-:Y:S01]  /*1b110*/  IMAD.MOV.U32 R11, RZ, RZ, -0x7fffffe0 ;  /* 0x80000020ff0b7424 */ /* 0x000fe200078e00ff */
[----:B------:R-:W-:Y:S01]  /*1b120*/  UMOV UR20, UR28 ;  /* 0x0000001c00147c82 */ /* 0x000fe20008000000 */
[----:B------:R-:W-:Y:S01]  /*1b130*/  UMOV UR21, UR29 ;  /* 0x0000001d00157c82 */ /* 0x000fe20008000000 */
[----:B------:R-:W-:Y:S01]  /*1b140*/  IMAD.MOV.U32 R13, RZ, RZ, -0x7fffffe0 ;  /* 0x80000020ff0d7424 */ /* 0x000fe200078e00ff */
[----:B------:R-:W-:Y:S01]  /*1b150*/  UMOV UR24, UR28 ;  /* 0x0000001c00187c82 */ /* 0x000fe20008000000 */
[----:B------:R-:W-:Y:S01]  /*1b160*/  R2UR UR23, R11 ;  /* 0x000000000b1772ca */ /* 0x000fe200000e0000 */
[----:B------:R-:W-:Y:S01]  /*1b170*/  UMOV UR25, UR29 ;  /* 0x0000001d00197c82 */ /* 0x000fe20008000000 */
[----:B------:R-:W-:Y:S01]  /*1b180*/  IMAD.MOV.U32 R21, RZ, RZ, -0x7fffffe0 ;  /* 0x80000020ff157424 */ /* 0x000fe200078e00ff */
[C---:B------:R-:W-:Y:S01]  /*1b190*/  R2UR UR27, R13.reuse ;  /* 0x000000000d1b72ca */ /* 0x040fe200000e0000 */
[----:B------:R-:W-:Y:S01]  /*1b1a0*/  UMOV UR32, UR28 ;  /* 0x0000001c00207c82 */ /* 0x000fe20008000000 */
[----:B------:R-:W-:Y:S01]  /*1b1b0*/  R2UR UR35, R13 ;  /* 0x000000000d2372ca */ /* 0x000fe200000e0000 */
[----:B------:R-:W-:Y:S01]  /*1b1c0*/  UMOV UR33, UR29 ;  /* 0x0000001d00217c82 */ /* 0x000fe20008000000 */
[C---:B------:R-:W-:Y:S01]  /*1b1d0*/  R2UR UR31, R21.reuse ;  /* 0x00000000151f72ca */ /* 0x040fe200000e0000 */
[----:B------:R-:W-:Y:S01]  /*1b1e0*/  IMAD.MOV.U32 R121, RZ, RZ, -0x7fffffe0 ;  /* 0x80000020ff797424 */ /* 0x000fe200078e00ff */
[----:B------:R-:W-:Y:S01]  /*1b1f0*/  UMOV UR44, UR28 ;  /* 0x0000001c002c7c82 */ /* 0x000fe20008000000 */
[----:B------:R-:W-:Y:S01]  /*1b200*/  UMOV UR45, UR29 ;  /* 0x0000001d002d7c82 */ /* 0x000fe20008000000 */
[----:B------:R-:W-:Y:S01]  /*1b210*/  R2UR UR51, R21 ;  /* 0x00000000153372ca */ /* 0x000fe200000e0000 */
[----:B------:R-:W-:Y:S01]  /*1b220*/  IMAD.MOV.U32 R21, RZ, RZ, -0x7fffffe0 ;  /* 0x80000020ff157424 */ /* 0x000fe200078e00ff */
[----:B------:R-:W-:Y:S01]  /*1b230*/  R2UR UR47, R121 ;  /* 0x00000000792f72ca */ /* 0x000fe200000e0000 */
[----:B------:R-:W-:Y:S01]  /*1b240*/  IMAD.MOV.U32 R13, RZ, RZ, -0x7fffffe0 ;  /* 0x80000020ff0d7424 */ /* 0x000fe200078e00ff */
[----:B------:R-:W-:-:S02]  /*1b250*/  MOV R11, 0x80000020 ;  /* 0x80000020000b7802 */ /* 0x000fc40000000f00 */
[----:B0-----:R-:W-:Y:S01]  /*1b260*/  SHF.R.U32.HI R10, RZ, 0x7, R9 ;  /* 0x00000007ff0a7819 */ /* 0x001fe20000011609 */
[----:B------:R-:W-:-:S04]  /*1b270*/  VIADD R9, R8, 0x1 ;  /* 0x0000000108097836 */ /* 0x000fc80000000000 */
[----:B------:R-:W-:-:S05]  /*1b280*/  VIADD R15, R10, 0x8 ;  /* 0x000000080a0f7836 */ /* 0x000fca0000000000 */
[----:B------:R0:W-:Y:S01]  /*1b290*/  BAR.SYNC.DEFER_BLOCKING R15, 0x100 ;  /* 0x0004000f0000751d */ /* 0x0001e20000010000 */
[----:B------:R-:W-:-:S04]  /*1b2a0*/  ISETP.NE.AND P2, PT, R9, 0x2, PT ;  /* 0x000000020900780c */ /* 0x000fc80003f45270 */
[----:B------:R-:W-:-:S05]  /*1b2b0*/  SEL R9, R9, RZ, P2 ;  /* 0x000000ff09097207 */ /* 0x000fca0001000000 */
[----:B------:R-:W-:-:S04]  /*1b2c0*/  IMAD R10, R9, 0x780, R14 ;  /* 0x00000780090a7824 */ /* 0x000fc800078e020e */
[C---:B------:R-:W-:Y:S01]  /*1b2d0*/  VIADD R20, R10.reuse, 0x100 ;  /* 0x000001000a147836 */ /* 0x040fe20000000000 */
[C---:B------:R-:W-:Y:S01]  /*1b2e0*/  R2UR UR22, R10.reuse ;  /* 0x000000000a1672ca */ /* 0x040fe200000e0000 */
[C---:B------:R-:W-:Y:S01]  /*1b2f0*/  VIADD R120, R10.reuse, 0x200 ;  /* 0x000002000a787836 */ /* 0x040fe20000000000 */
[----:B------:R-:W-:Y:S02]  /*1b300*/  IADD3 R12, R10, 0x80, RZ ;  /* 0x000000800a0c7810 */ /* 0x000fe40007ffe0ff */
[----:B------:R-:W-:Y:S02]  /*1b310*/  R2UR UR30, R20 ;  /* 0x00000000141e72ca */ /* 0x000fe400000e0000 */
[----:B------:R-:W-:Y:S01]  /*1b320*/  R2UR UR26, R12 ;  /* 0x000000000c1a72ca */ /* 0x000fe200000e0000 */
[----:B------:R-:W-:Y:S01]  /*1b330*/  VIADD R12, R10, 0x180 ;  /* 0x000001800a0c7836 */ /* 0x000fe20000000000 */
[----:B------:R-:W-:Y:S01]  /*1b340*/  R2UR UR46, R120 ;  /* 0x00000000782e72ca */ /* 0x000fe200000e0000 */
[----:B------:R-:W-:Y:S01]  /*1b350*/  WARPGROUP.ARRIVE ;  /* 0x00000000000079c5 */ /* 0x000fe20000000000 */
[----:B------:R-:W-:-:S02]  /*1b360*/  IADD3 R20, R10, 0x2, RZ ;  /* 0x000000020a147810 */ /* 0x000fc40007ffe0ff */
[----:B------:R-:W-:Y:S01]  /*1b370*/  R2UR UR34, R12 ;  /* 0x000000000c2272ca */ /* 0x000fe200000e0000 */
[----:B------:R-:W-:Y:S01]  /*1b380*/  VIADD R12, R10, 0x102 ;  /* 0x000001020a0c7836 */ /* 0x000fe20000000000 */
[----:B------:R-:W-:Y:S01]  /*1b390*/  R2UR UR50, R20 ;  /* 0x00000000143272ca */ /* 0x000fe200000e0000 */
[----:B------:R-:W-:Y:S01]  /*1b3a0*/  QGMMA.64x32x32.F32.E4M3.E4M3 R184, gdesc[UR20], RZ, !UPT, gsb0 ;  /* 0x0060000014b879f3 */ /* 0x000fe2000c0008ff */
[----:B------:R-:W-:Y:S01]  /*1b3b0*/  VIADD R20, R10, 0x82 ;  /* 0x000000820a147836 */ /* 0x000fe20000000000 */
[----:B------:R-:W-:Y:S01]  /*1b3c0*/  R2UR UR23, R21 ;  /* 0x00000000151772ca */ /* 0x000fe200000e0000 */
[----:B------:R-:W-:Y:S01]  /*1b3d0*/  UMOV UR20, UR48 ;  /* 0x0000003000147c82 */ /* 0x000fe20008000000 */
[----:B------:R-:W-:Y:S02]  /*1b3e0*/  UMOV UR21, UR49 ;  /* 0x0000003100157c82 */ /* 0x000fe40008000000 */
[----:B------:R-:W-:Y:S01]  /*1b3f0*/  R2UR UR22, R20 ;  /* 0x00000000141672ca */ /* 0x000fe200000e0000 */
[----:B------:R-:W-:-:S02]  /*1b400*/  WARPGROUP.DEPBAR.LE gsb0, 0x0 ;  /* 0x00008000000079c5 */ /* 0x000fc40000010000 */
        /* <DEDUP_REMOVED lines=10> */
[----:B------:R-:W-:Y:S03]  /*1b4b0*/  QGMMA.64x32x32.F32.E4M3.E4M3 R152, gdesc[UR28], RZ, !UPT, gsb0 ;  /* 0x006000001c9879f3 */ /* 0x000fe6000c0008ff */
        /* <DEDUP_REMOVED lines=17> */
[----:B------:R-:W-:-:S03]  /*1b5d0*/  IMAD.MOV.U32 R13, RZ, RZ, -0x7fffffe0 ;  /* 0x80000020ff0d7424 */ /* 0x000fc600078e00ff */
[----:B------:R-:W-:Y:S01]  /*1b5e0*/  R2UR UR6, R12 ;  /* 0x000000000c0672ca */ /* 0x000fe200000e0000 */
[----:B------:R-:W-:Y:S01]  /*1b5f0*/  VIADD R12, R10, 0x300 ;  /* 0x000003000a0c7836 */ /* 0x000fe20000000000 */
[----:B------:R-:W-:Y:S01]  /*1b600*/  R2UR UR7, R13 ;  /* 0x000000000d0772ca */ /* 0x000fe200000e0000 */
[----:B------:R-:W-:Y:S01]  /*1b610*/  IMAD.MOV.U32 R13, RZ, RZ, -0x7fffffe0 ;  /* 0x80000020ff0d7424 */ /* 0x000fe200078e00ff */
        /* <DEDUP_REMOVED lines=10> */
[----:B------:R-:W-:Y:S01]  /*1b6c0*/  IMAD.MOV.U32 R13, RZ, RZ, -0x7fffffe0 ;  /* 0x80000020ff0d7424 */ /* 0x000fe200078e00ff */
[----:B------:R-:W-:Y:S01]  /*1b6d0*/  IADD3 R12, R10, 0x380, RZ ;  /* 0x000003800a0c7810 */ /* 0x000fe20007ffe0ff */
        /* <DEDUP_REMOVED lines=26> */
[----:B------:R-:W-:-:S04]  /*1b880*/  MOV R13, 0x80000020 ;  /* 0x80000020000d7802 */ /* 0x000fc80000000f00 */
        /* <DEDUP_REMOVED lines=86> */
[----:B------:R-:W-:Y:S02]  /*1bdf0*/  R2UR UR18, R12 ;  /* 0x000000000c1272ca */ /* 0x000fe400000e0000 */
[----:B------:R-:W-:Y:S01]  /*1be00*/  R2UR UR19, R13 ;  /* 0x000000000d1372ca */ /* 0x000fe200000e0000 */
[----:B------:R-:W-:Y:S01]  /*1be10*/  IMAD.MOV.U32 R13, RZ, RZ, -0x7fffffe0 ;  /* 0x80000020ff0d7424 */ /* 0x000fe200078e00ff */
[----:B------:R-:W-:Y:S01]  /*1be20*/  IADD3 R12, R10, 0x582, RZ ;  /* 0x000005820a0c7810 */ /* 0x000fe20007ffe0ff */
        /* <DEDUP_REMOVED lines=19> */
[C---:B------:R-:W-:Y:S02]  /*1bf60*/  VIADD R12, R10.reuse, 0x682 ;  /* 0x000006820a0c7836 */ /* 0x040fe40000000000 */
[----:B------:R-:W-:Y:S02]  /*1bf70*/  IMAD.MOV.U32 R13, RZ, RZ, -0x7fffffe0 ;  /* 0x80000020ff0d7424 */ /* 0x000fe400078e00ff */
[----:B------:R-:W-:Y:S01]  /*1bf80*/  VIADD R10, R10, 0x702 ;  /* 0x000007020a0a7836 */ /* 0x000fe20000000000 */
[----:B------:R-:W-:-:S02]  /*1bf90*/  WARPGROUP.DEPBAR.LE gsb0, 0x0 ;  /* 0x00008000000079c5 */ /* 0x000fc40000010000 */
[----:B------:R-:W-:-:S06]  /*1bfa0*/  WARPGROUP.ARRIVE ;  /* 0x00000000000079c5 */ /* 0x000fcc0000000000 */
[----:B------:R-:W-:Y:S01]  /*1bfb0*/  QGMMA.64x32x32.F32.E4M3.E4M3 R136, gdesc[UR32], R136, gsb0 ;  /* 0x00600000208879f3 */ /* 0x000fe20008000888 */
[----:B------:R-:W-:Y:S01]  /*1bfc0*/  R2UR UR34, R12 ;  /* 0x000000000c2272ca */ /* 0x000fe200000e0000 */
[----:B------:R-:W-:Y:S01]  /*1bfd0*/  UMOV UR32, UR16 ;  /* 0x0000001000207c82 */ /* 0x000fe20008000000 */
[----:B------:R-:W-:Y:S01]  /*1bfe0*/  R2UR UR35, R13 ;  /* 0x000000000d2372ca */ /* 0x000fe200000e0000 */
[----:B------:R-:W-:Y:S01]  /*1bff0*/  UMOV UR33, UR17 ;  /* 0x0000001100217c82 */ /* 0x000fe20008000000 */
[----:B------:R-:W-:Y:S02]  /*1c000*/  WARPGROUP.DEPBAR.LE gsb0, 0x0 ;  /* 0x00008000000079c5 */ /* 0x000fe40000010000 */
        /* <DEDUP_REMOVED lines=22> */
[----:B0-----:R-:W-:Y:S05]  /*1c170*/  @P1 BRA `(.L_x_3346) ;  /* 0x0000000000281947 */ /* 0x001fea0003800000 */
[----:B------:R-:W-:Y:S05]  /*1c180*/  @!P0 BRA `(.L_x_3347) ;  /* 0x0000000000048947 */ /* 0x000fea0003800000 */
[----:B------:R-:W-:Y:S01]  /*1c190*/  BPT.TRAP 0x1 ;  /* 0x000000040000795c */ /* 0x000fe20000300000 */
.L_x_3347:
[----:B------:R-:W-:Y:S01]  /*1c1a0*/  SHF.L.U32 R7, R7, 0x1f, RZ ;  /* 0x0000001f07077819 */ /* 0x000fe200000006ff */
[----:B------:R-:W-:-:S04]  /*1c1b0*/  IMAD R10, R8, 0x8, R18 ;  /* 0x00000008080a7824 */ /* 0x000fc800078e0212 */
[----:B------:R0:W1:Y:S01]  /*1c1c0*/  SYNCS.PHASECHK.TRANS64.TRYWAIT P1, [R10+URZ+0x33450], R7 ;  /* 0x033450070a0075a7 */ /* 0x000062000802017f */
[----:B------:R-:W-:Y:S05]  /*1c1d0*/  @!P0 BRA `(.L_x_3348) ;  /* 0x0000000000048947 */ /* 0x000fea0003800000 */
[----:B------:R-:W-:Y:S01]  /*1c1e0*/  BPT.TRAP 0x1 ;  /* 0x000000040000795c */ /* 0x000fe20000300000 */
.L_x_3348:
[----:B-1----:R-:W-:Y:S05]  /*1c1f0*/  @P1 BRA `(.L_x_3346) ;  /* 0x0000000000081947 */ /* 0x002fea0003800000 */
[----:B------:R-:W1:Y:S02]  /*1c200*/  SYNCS.PHASECHK.TRANS64.TRYWAIT P1, [R10+URZ+0x33450], R7 ;  /* 0x033450070a0075a7 */ /* 0x000e64000802017f */
[----:B-1----:R-:W-:Y:S05]  /*1c210*/  @!P1 BRA `(.L_x_3349) ;  /* 0x000000dc00449947 */ /* 0x002fea0003800000 */
.L_x_3346:
[----:B01----:R-:W-:Y:S01]  /*1c220*/  VIADD R7, R18, 0x200 ;  /* 0x0000020012077836 */ /* 0x003fe20000000000 */
[----:B------:R-:W-:Y:S05]  /*1c230*/  WARPSYNC.ALL ;  /* 0x0000000000007948 */ /* 0x000fea0003800000 */
[----:B------:R-:W-:Y:S01]  /*1c240*/  SHF.R.U32.HI R7, RZ, 0x4, R7 ;  /* 0x00000004ff077819 */ /* 0x000fe20000011607 */
[----:B------:R-:W-:Y:S01]  /*1c250*/  IMAD.MOV.U32 R11, RZ, RZ, -0x3ffffff0 ;  /* 0xc0000010ff0b7424 */ /* 0x000fe200078e00ff */
[----:B------:R-:W-:Y:S01]  /*1c260*/  WARPGROUP.ARRIVE ;  /* 0x00000000000079c5 */ /* 0x000fe20000000000 */
[----:B------:R-:W-:Y:S01]  /*1c270*/  IMAD.MOV.U32 R13, RZ, RZ, -0x3ffffff0 ;  /* 0xc0000010ff0d7424 */ /* 0x000fe200078e00ff */
[----:B------:R-:W-:-:S02]  /*1c280*/  LOP3.LUT R7, R7, 0x3fff, RZ, 0xc0, !PT ;  /* 0x00003fff07077812 */ /* 0x000fc400078ec0ff */
[----:B------:R-:W-:Y:S02]  /*1c290*/  R2UR UR7, R11 ;  /* 0x000000000b0772ca */ /* 0x000fe400000e0000 */
        /* <DEDUP_REMOVED lines=8> */
[----:B------:R-:W-:Y:S01]  /*1c320*/  QGMMA.64x192x32.F32.E4M3.E4M3 R24, R200, gdesc[UR4], R24, gsb0 ;  /* 0x02e00004c8187df3 */ /* 0x000fe20008000818 */
[----:B------:R-:W-:Y:S01]  /*1c330*/  R2UR UR6, R12 ;  /* 0x000000000c0672ca */ /* 0x000fe200000e0000 */
[----:B------:R-:W-:Y:S01]  /*1c340*/  VIADD R12, R10, 0x300 ;  /* 0x000003000a0c7836 */ /* 0x000fe20000000000 */
[----:B------:R-:W-:Y:S02]  /*1c350*/  R2UR UR7, R13 ;  /* 0x000000000d0772ca */ /* 0x000fe400000e0000 */
[----:B------:R-:W-:Y:S02]  /*1c360*/  MOV R13, 0xc0000010 ;  /* 0xc0000010000d7802 */ /* 0x000fe40000000f00 */
        /* <DEDUP_REMOVED lines=38> */
[----:B------:R-:W-:Y:S01]  /*1c5d0*/  IMAD.MOV.U32 R11, RZ, RZ, -0x3ffffff0 ;  /* 0xc0000010ff0b7424 */ /* 0x000fe200078e00ff */
[----:B------:R-:W-:Y:S02]  /*1c5e0*/  WARPGROUP.DEPBAR.LE gsb0, 0x0 ;  /* 0x00008000000079c5 */ /* 0x000fe40000010000 */
[----:B------:R-:W-:-:S06]  /*1c5f0*/  WARPGROUP.ARRIVE ;  /* 0x00000000000079c5 */ /* 0x000fcc0000000000 */
[----:B------:R-:W0:Y:S01]  /*1c600*/  S2R R203, SR_TID.X ;  /* 0x0000000000cb7919 */ /* 0x000e220000002100 */
[----:B------:R-:W-:Y:S01]  /*1c610*/  QGMMA.64x192x32.F32.E4M3.E4M3 R24, R204, gdesc[UR4], R24, gsb0 ;  /* 0x02e00004cc187df3 */ /* 0x000fe20008000818 */
[----:B------:R-:W-:Y:S01]  /*1c620*/  R2UR UR6, R12 ;  /* 0x000000000c0672ca */ /* 0x000fe200000e0000 */
[C---:B------:R-:W-:Y:S01]  /*1c630*/  VIADD R12, R10.reuse, 0x480 ;  /* 0x000004800a0c7836 */ /* 0x040fe20000000000 */
[----:B------:R-:W-:Y:S01]  /*1c640*/  R2UR UR7, R13 ;  /* 0x000000000d0772ca */ /* 0x000fe200000e0000 */
[----:B------:R-:W-:Y:S02]  /*1c650*/  IMAD.MOV.U32 R13, RZ, RZ, -0x3ffffff0 ;  /* 0xc0000010ff0d7424 */ /* 0x000fe400078e00ff */
[----:B------:R-:W-:Y:S01]  /*1c660*/  VIADD R10, R10, 0x600 ;  /* 0x000006000a0a7836 */ /* 0x000fe20000000000 */
[----:B0-----:R-:W-:Y:S02]  /*1c670*/  LOP3.LUT R202, R203, 0x7f, RZ, 0xc0, !PT ;  /* 0x0000007fcbca7812 */ /* 0x001fe400078ec0ff */
[----:B------:R-:W0:Y:S02]  /*1c680*/  S2R R203, SR_TID.X ;  /* 0x0000000000cb7919 */ /* 0x000e240000002100 */
[----:B------:R-:W-:-:S02]  /*1c690*/  ISETP.NE.AND P1, PT, R202, RZ, PT ;  /* 0x000000ffca00720c */ /* 0x000fc40003f25270 */
[----:B0-----:R-:W-:Y:S01]  /*1c6a0*/  SHF.R.U32.HI R203, RZ, 0x7, R203 ;  /* 0x00000007ffcb7819 */ /* 0x001fe200000116cb */
[----:B------:R-:W-:Y:S02]  /*1c6b0*/  WARPGROUP.DEPBAR.LE gsb0, 0x0 ;  /* 0x00008000000079c5 */ /* 0x000fe40000010000 */
[----:B------:R-:W-:-:S06]  /*1c6c0*/  WARPGROUP.ARRIVE ;  /* 0x00000000000079c5 */ /* 0x000fcc0000000000 */
[----:B------:R-:W-:Y:S01]  /*1c6d0*/  QGMMA.64x192x32.F32.E4M3.E4M3 R24, R208, gdesc[UR4], R24, gsb0 ;  /* 0x02e00004d0187df3 */ /* 0x000fe20008000818 */
[----:B------:R-:W-:Y:S02]  /*1c6e0*/  R2UR UR6, R12 ;  /* 0x000000000c0672ca */ /* 0x000fe400000e0000 */
[----:B------:R-:W-:Y:S02]  /*1c6f0*/  FMNMX.FTZ R12, R186, R5, !PT ;  /* 0x00000005ba0c7209 */ /* 0x000fe40007810000 */
[----:B------:R-:W-:Y:S02]  /*1c700*/  R2UR UR7, R13 ;  /* 0x000000000d0772ca */ /* 0x000fe400000e0000 */
        /* <DEDUP_REMOVED lines=43> */
[----:B------:R-:W-:Y:S01]  /*1c9c0*/  QGMMA.64x192x32.F32.E4M3.E4M3 R24, R212, gdesc[UR4], R24, gsb0 ;  /* 0x02e00004d4187df3 */ /* 0x000fe20008000818 */
[----:B------:R-:W-:Y:S02]  /*1c9d0*/  R2UR UR6, R10 ;  /* 0x000000000a0672ca */ /* 0x000fe400000e0000 */
[----:B------:R-:W0:Y:S01]  /*1c9e0*/  SHFL.BFLY PT, R10, R7, 0x1, 0x1f ;  /* 0x0c201f00070a7f89 */ /* 0x000e2200000e0000 */
[----:B------:R-:W-:-:S03]  /*1c9f0*/  R2UR UR7, R11 ;  /* 0x000000000b0772ca */ /* 0x000fc600000e0000 */
[----:B------:R-:W1:Y:S01]  /*1ca00*/  SHFL.BFLY PT, R11, R13, 0x1, 0x1f ;  /* 0x0c201f000d0b7f89 */ /* 0x000e6200000e0000 */
[----:B0-----:R-:W-:Y:S02]  /*1ca10*/  FMNMX.FTZ R10, R7, R10, !PT ;  /* 0x0000000a070a7209 */ /* 0x001fe40007810000 */
[----:B-1----:R-:W-:-:S03]  /*1ca20*/  FMNMX.FTZ R11, R13, R11, !PT ;  /* 0x0000000b0d0b7209 */ /* 0x002fc60007810000 */
[----:B------:R-:W-:-:S04]  /*1ca30*/  FADD.FTZ R15, -R10, R6 ;  /* 0x000000060a0f7221 */ /* 0x000fc80000010100 */
[----:B------:R-:W-:Y:S01]  /*1ca40*/  FMUL.FTZ R20, R2, R15 ;  /* 0x0000000f02147220 */ /* 0x000fe20000410000 */
[----:B------:R-:W-:-:S03]  /*1ca50*/  FADD.FTZ R15, -R11, R5 ;  /* 0x000000050b0f7221 */ /* 0x000fc60000010100 */
[----:B------:R-:W-:Y:S01]  /*1ca60*/  MUFU.EX2 R5, R20 ;  /* 0x0000001400057308 */ /* 0x000fe20000000800 */
[C---:B------:R-:W-:Y:S01]  /*1ca70*/  FMUL.FTZ R6, R2.reuse, R15 ;  /* 0x0000000f02067220 */ /* 0x040fe20000410000 */
[----:B------:R-:W-:-:S04]  /*1ca80*/  FFMA.FTZ R15, R2, R10, -8 ;  /* 0xc1000000020f7423 */ /* 0x000fc8000001000a */
        /* <DEDUP_REMOVED lines=40> */
[C---:B------:R-:W-:Y:S01]  /*1cd10*/  FFMA.FTZ R133, R2.reuse, R11, -8 ;  /* 0xc100000002857423 */ /* 0x040fe2000001000b */
[----:B------:R0:W-:Y:S03]  /*1cd20*/  MUFU.EX2 R20, R189 ;  /* 0x000000bd00147308 */ /* 0x0001e60000000800 */
[----:B------:R-:W-:-:S01]  /*1cd30*/  FFMA.FTZ R192, R2, R195, -R133 ;  /* 0x000000c302c07223 */ /* 0x000fc20000010885 */
[C-C-:B------:R-:W-:Y:S01]  /*1cd40*/  FFMA.FTZ R193, R2.reuse, R198, -R133.reuse ;  /* 0x000000c602c17223 */ /* 0x140fe20000010885 */
[----:B------:R-:W-:-:S01]  /*1cd50*/  FFMA.FTZ R170, R2, R170, -R133 ;  /* 0x000000aa02aa7223 */ /* 0x000fc20000010885 */
[C-C-:B------:R-:W-:Y:S01]  /*1cd60*/  FFMA.FTZ R171, R2.reuse, R171, -R133.reuse ;  /* 0x000000ab02ab7223 */ /* 0x140fe20000010885 */
[----:B------:R-:W-:-:S01]  /*1cd70*/  FFMA.FTZ R174, R2, R174, -R133 ;  /* 0x000000ae02ae7223 */ /* 0x000fc20000010885 */
[----:B------:R-:W-:Y:S01]  /*1cd80*/  MUFU.EX2 R6, R6 ;  /* 0x0000000600067308 */ /* 0x000fe20000000800 */
[----:B0-----:R-:W-:-:S01]  /*1cd90*/  FFMA.FTZ R189, R2, R186, -R133 ;  /* 0x000000ba02bd7223 */ /* 0x001fc20000010885 */
        /* <DEDUP_REMOVED lines=31> */
[----:B-1----:R-:W-:-:S01]  /*1cf90*/  FFMA.FTZ R3, R6, R3, R189 ;  /* 0x0000000306037223 */ /* 0x002fc200000100bd */
[C-C-:B------:R-:W-:Y:S01]  /*1cfa0*/  FFMA.FTZ R122, R2.reuse, R122, -R133.reuse ;  /* 0x0000007a027a7223 */ /* 0x140fe20000010885 */
[----:B------:R-:W-:-:S01]  /*1cfb0*/  FFMA.FTZ R123, R2, R123, -R133 ;  /* 0x0000007b027b7223 */ /* 0x000fc20000010885 */
[C-C-:B------:R-:W-:Y:S01]  /*1cfc0*/  FFMA.FTZ R126, R2.reuse, R126, -R133.reuse ;  /* 0x0000007e027e7223 */ /* 0x140fe20000010885 */
[----:B------:R-:W-:-:S01]  /*1cfd0*/  FFMA.FTZ R127, R2, R127, -R133 ;  /* 0x0000007f027f7223 */ /* 0x000fc20000010885 */
[C-C-:B------:R-:W-:Y:S01]  /*1cfe0*/  FFMA.FTZ R130, R2.reuse, R130, -R133.reuse ;  /* 0x0000008202827223 */ /* 0x140fe20000010885 */
[----:B------:R-:W-:-:S01]  /*1cff0*/  FFMA.FTZ R131, R2, R131, -R133 ;  /* 0x0000008302837223 */ /* 0x000fc20000010885 */
[----:B------:R-:W1:Y:S01]  /*1d000*/  MUFU.EX2 R13, R13 ;  /* 0x0000000d000d7308 */ /* 0x000e620000000800 */
[----:B--2---:R-:W-:-:S01]  /*1d010*/  FADD.FTZ R0, R7, R0 ;  /* 0x0000000007007221 */ /* 0x004fc20000010000 */
[C-C-:B------:R-:W-:Y:S01]  /*1d020*/  FFMA.FTZ R134, R2.reuse, R134, -R133.reuse ;  /* 0x0000008602867223 */ /* 0x140fe20000010885 */
[----:B------:R-:W-:-:S05]  /*1d030*/  FFMA.FTZ R133, R2, R135, -R133 ;  /* 0x0000008702857223 */ /* 0x000fca0000010885 */
[----:B------:R-:W2:Y:S01]  /*1d040*/  MUFU.EX2 R187, R187 ;  /* 0x000000bb00bb7308 */ /* 0x000ea20000000800 */
[----:B0-----:R-:W-:-:S07]  /*1d050*/  FADD.FTZ R196, R186, R3 ;  /* 0x00000003bac47221 */ /* 0x001fce0000010000 */
[----:B------:R-:W0:Y:S01]  /*1d060*/  MUFU.EX2 R190, R190 ;  /* 0x000000be00be7308 */ /* 0x000e220000000800 */
[----:B-1----:R-:W-:-:S04]  /*1d070*/  FADD.FTZ R3, R13, R0 ;  /* 0x000000000d037221 */ /* 0x002fc80000010000 */
[----:B------:R-:W-:-:S03]  /*1d080*/  FADD.FTZ R0, R20, R3 ;  /* 0x0000000314007221 */ /* 0x000fc60000010000 */
        /* <DEDUP_REMOVED lines=13> */
[----:B------:R-:W-:-:S04]  /*1d160*/  WARPGROUP.ARRIVE ;  /* 0x00000000000079c5 */ /* 0x000fc80000000000 */
[----:B------:R-:W1:Y:S01]  /*1d170*/  MUFU.EX2 R188, R188 ;  /* 0x000000bc00bc7308 */ /* 0x000e620000000800 */
[----:B--2---:R-:W-:-:S01]  /*1d180*/  FADD.FTZ R3, R185, R0 ;  /* 0x00000000b9037221 */ /* 0x004fc20000010000 */
[----:B------:R-:W-:Y:S01]  /*1d190*/  QGMMA.64x192x32.F32.E4M3.E4M3 R24, R216, gdesc[UR4], R24, gsb0 ;  /* 0x02e00004d8187df3 */ /* 0x000fe20008000818 */
[----:B0-----:R-:W-:-:S05]  /*1d1a0*/  FADD.FTZ R195, R193, R196 ;  /* 0x000000c4c1c37221 */ /* 0x001fca0000010000 */
[----:B------:R-:W0:Y:S08]  /*1d1b0*/  MUFU.EX2 R194, R194 ;  /* 0x000000c200c27308 */ /* 0x000e300000000800 */
        /* <DEDUP_REMOVED lines=50> */
[----:B------:R-:W-:-:S06]  /*1d4e0*/  WARPGROUP.DEPBAR.LE gsb0, 0x0 ;  /* 0x00008000000079c5 */ /* 0x000fcc0000010000 */
        /* <DEDUP_REMOVED lines=45> */
[----:B------:R-:W-:-:S04]  /*1d7c0*/  @!P1 IMAD R3, R9, 0x8, R18 ;  /* 0x0000000809039824 */ /* 0x000fc800078e0212 */
[----:B------:R-:W-:Y:S02]  /*1d7d0*/  @!P1 VIADD R3, R3, 0x33440 ;  /* 0x0003344003039836 */ /* 0x000fe40000000000 */
[----:B------:R-:W0:Y:S01]  /*1d7e0*/  MUFU.EX2 R151, R151 ;  /* 0x0000009700977308 */ /* 0x000e220000000800 */
[----:B--2---:R-:W-:-:S02]  /*1d7f0*/  FADD.FTZ R198, R150, R195 ;  /* 0x000000c396c67221 */ /* 0x004fc40000010000 */
[----:B------:R-:W-:Y:S01]  /*1d800*/  @!P1 PRMT R3, RZ, 0x654, R3 ;  /* 0x00000654ff039816 */ /* 0x000fe20000000003 */
[----:B------:R2:W-:Y:S06]  /*1d810*/  BAR.ARV R0, 0x100 ;  /* 0x000400000000751d */ /* 0x0005ec0000002000 */
[----:B------:R-:W3:Y:S01]  /*1d820*/  MUFU.EX2 R120, R120 ;  /* 0x0000007800787308 */ /* 0x000ee20000000800 */
[----:B-1----:R-:W-:-:S01]  /*1d830*/  FADD.FTZ R195, R149, R196 ;  /* 0x000000c495c37221 */ /* 0x002fc20000010000 */
[----:B------:R1:W-:Y:S01]  /*1d840*/  @!P1 SYNCS.ARRIVE.TRANS64.RED.A1T0 RZ, [R3+URZ], RZ ;  /* 0x000000ff03ff99a7 */ /* 0x0003e2000810043f */
[----:B0-----:R-:W-:-:S05]  /*1d850*/  FADD.FTZ R197, R151, R198 ;  /* 0x000000c697c57221 */ /* 0x001fca0000010000 */
[----:B------:R-:W0:Y:S08]  /*1d860*/  MUFU.EX2 R122, R122 ;  /* 0x0000007a007a7308 */ /* 0x000e300000000800 */
[----:B------:R-:W4:Y:S01]  /*1d870*/  MUFU.EX2 R121, R121 ;  /* 0x0000007900797308 */ /* 0x000f220000000800 */
[----:B---3--:R-:W-:-:S07]  /*1d880*/  FADD.FTZ R198, R120, R195 ;  /* 0x000000c378c67221 */ /* 0x008fce0000010000 */
[----:B------:R-:W3:Y:S01]  /*1d890*/  MUFU.EX2 R123, R123 ;  /* 0x0000007b007b7308 */ /* 0x000ee20000000800 */
[----:B0-----:R-:W-:-:S07]  /*1d8a0*/  FADD.FTZ R196, R122, R197 ;  /* 0x000000c57ac47221 */ /* 0x001fce0000010000 */
[----:B------:R-:W2:Y:S01]  /*1d8b0*/  MUFU.EX2 R124, R124 ;  /* 0x0000007c007c7308 */ /* 0x000ea20000000800 */
[----:B----4-:R-:W-:-:S07]  /*1d8c0*/  FADD.FTZ R195, R121, R198 ;  /* 0x000000c679c37221 */ /* 0x010fce0000010000 */
[----:B------:R-:W0:Y:S01]  /*1d8d0*/  MUFU.EX2 R126, R126 ;  /* 0x0000007e007e7308 */ /* 0x000e220000000800 */
[----:B---3--:R-:W-:-:S07]  /*1d8e0*/  FADD.FTZ R197, R123, R196 ;  /* 0x000000c47bc57221 */ /* 0x008fce0000010000 */
        /* <DEDUP_REMOVED lines=24> */
.L_x_3350:
[----:B------:R-:W-:Y:S01]  /*1da70*/  F2FP.SATFINITE.E4M3.F32.PACK_AB_MERGE_C R13, R20, R13, RZ ;  /* 0x0000000d140d723e */ /* 0x000fe200048070ff */
[-C--:B------:R-:W-:Y:S01]  /*1da80*/  FMUL.FTZ R24, R24, R5.reuse ;  /* 0x0000000518187220 */ /* 0x080fe20000410000 */
[----:B------:R-:W-:Y:S01]  /*1da90*/  ISETP.GT.AND P1, PT, R4, RZ, PT ;  /* 0x000000ff0400720c */ /* 0x000fe20003f24270 */
[-C--:B------:R-:W-:Y:S01]  /*1daa0*/  FMUL.FTZ R25, R25, R5.reuse ;  /* 0x0000000519197220 */ /* 0x080fe20000410000 */
[----:B------:R-:W-:Y:S01]  /*1dab0*/  F2FP.SATFINITE.E4M3.F32.PACK_AB_MERGE_C R200, R7, R12, R13 ;  /* 0x0000000c07c8723e */ /* 0x000fe2000480700d */
[----:B------:R-:W-:Y:S01]  /*1dac0*/  FMUL.FTZ R28, R28, R5 ;  /* 0x000000051c1c7220 */ /* 0x000fe20000410000 */
[----:B------:R-:W-:Y:S01]  /*1dad0*/  LEA R7, R8, R18, 0x3 ;  /* 0x0000001208077211 */ /* 0x000fe200078e18ff */
[----:B------:R-:W-:Y:S01]  /*1dae0*/  IMAD.U32 R8, RZ, RZ, UR42 ;  /* 0x0000002aff087e24 */ /* 0x000fe2000f8e00ff */
[----:B------:R-:W-:Y:S01]  /*1daf0*/  F2FP.SATFINITE.E4M3.F32.PACK_AB_MERGE_C R187, R190, R187, RZ ;  /* 0x000000bbbebb723e */ /* 0x000fe200048070ff */
[----:B------:R-:W-:Y:S01]  /*1db00*/  FMUL.FTZ R29, R29, R5 ;  /* 0x000000051d1d7220 */ /* 0x000fe20000410000 */
[----:B------:R-:W-:Y:S01]  /*1db10*/  F2FP.SATFINITE.E4M3.F32.PACK_AB_MERGE_C R185, R188, R185, RZ ;  /* 0x000000b9bcb9723e */ /* 0x000fe200048070ff */
        /* <DEDUP_REMOVED lines=118> */
[----:B------:R-:W-:Y:S01]  /*1e280*/  F2FP.SATFINITE.E4M3.F32.PACK_AB_MERGE_C R204, R169, R168, R172 ;  /* 0x000000a8a9cc723e */ /* 0x000fe200048070ac */
[----:B0-----:R-:W-:Y:S01]  /*1e290*/  IMAD.MOV.U32 R7, RZ, RZ, R227 ;  /* 0x000000ffff077224 */ /* 0x001fe200078e00e3 */
        /* <DEDUP_REMOVED lines=15> */
[----:B------:R-:W-:Y:S01]  /*1e390*/  MOV R8, R9 ;  /* 0x0000000900087202 */ /* 0x000fe20000000f00 */
[----:B------:R-:W-:Y:S06]  /*1e3a0*/  @P1 BRA `(.L_x_3351) ;  /* 0xffffffc800fc1947 */ /* 0x000fec000383ffff */
[----:B------:R-:W-:-:S07]  /*1e3b0*/  IMAD.MOV.U32 R148, RZ, RZ, R9 ;  /* 0x000000ffff947224 */ /* 0x000fce00078e0009 */
.L_x_3340:
[----:B------:R-:W-:Y:S05]  /*1e3c0*/  WARPSYNC.ALL ;  /* 0x0000000000007948 */ /* 0x000fea0003800000 */
[----:B------:R-:W-:Y:S06]  /*1e3d0*/  BAR.ARV 0x8, 0x120 ;  /* 0x0204800000007b1d */ /* 0x000fec0000002000 */
[----:B------:R-:W-:Y:S05]  /*1e3e0*/  @!P0 BRA `(.L_x_3352) ;  /* 0x0000000000048947 */ /* 0x000fea0003800000 */
[----:B------:R-:W-:Y:S01]  /*1e3f0*/  BPT.TRAP 0x1 ;  /* 0x000000040000795c */ /* 0x000fe20000300000 */
.L_x_3352:
[----:B------:R-:W-:Y:S01]  /*1e400*/  IMAD R15, R148, 0x8, R18 ;  /* 0x00000008940f7824 */ /* 0x000fe200078e0212 */
[----:B------:R-:W-:-:S04]  /*1e410*/  SHF.L.U32 R4, R227, 0x1f, RZ ;  /* 0x0000001fe3047819 */ /* 0x000fc800000006ff */
[----:B------:R0:W1:Y:S01]  /*1e420*/  SYNCS.PHASECHK.TRANS64.TRYWAIT P1, [R15+URZ+0x33450], R4 ;  /* 0x033450040f0075a7 */ /* 0x000062000802017f */
[----:B------:R-:W-:Y:S05]  /*1e430*/  @!P0 BRA `(.L_x_3353) ;  /* 0x0000000000048947 */ /* 0x000fea0003800000 */
[----:B------:R-:W-:Y:S01]  /*1e440*/  BPT.TRAP 0x1 ;  /* 0x000000040000795c */ /* 0x000fe20000300000 */
.L_x_3353:
[----:B------:R-:W-:-:S05]  /*1e450*/  VIADD R18, R18, 0x200 ;  /* 0x0000020012127836 */ /* 0x000fca0000000000 */
[----:B------:R-:W-:-:S04]  /*1e460*/  SHF.R.U32.HI R18, RZ, 0x4, R18 ;  /* 0x00000004ff127819 */ /* 0x000fc80000011612 */
[----:B------:R-:W-:-:S04]  /*1e470*/  LOP3.LUT R18, R18, 0x3fff, RZ, 0xc0, !PT ;  /* 0x00003fff12127812 */ /* 0x000fc800078ec0ff */
[----:B------:R-:W-:Y:S01]  /*1e480*/  LOP3.LUT R5, R18, 0x10000, RZ, 0xfc, !PT ;  /* 0x0001000012057812 */ /* 0x000fe200078efcff */
[----:B-1----:R-:W-:Y:S06]  /*1e490*/  @P1 BRA `(.L_x_3354) ;  /* 0x0000000000081947 */ /* 0x002fec0003800000 */
[----:B------:R-:W1:Y:S02]  /*1e4a0*/  SYNCS.PHASECHK.TRANS64.TRYWAIT P1, [R15+URZ+0x33450], R4 ;  /* 0x033450040f0075a7 */ /* 0x000e64000802017f */
[----:B-1----:R-:W-:Y:S05]  /*1e4b0*/  @!P1 BRA `(.L_x_3355) ;  /* 0x000000b800b09947 */ /* 0x002fea0003800000 */
.L_x_3354:
[----:B01----:R-:W-:Y:S01]  /*1e4c0*/  IMAD R4, R148, 0x780, R5 ;  /* 0x0000078094047824 */ /* 0x003fe200078e0205 */
[----:B------:R-:W2:Y:S01]  /*1e4d0*/  LDL R18, [R1+0xc] ;  /* 0x00000c0001127983 */ /* 0x000ea20000100800 */
[----:B------:R-:W-:Y:S01]  /*1e4e0*/  IMAD.MOV.U32 R5, RZ, RZ, -0x3ffffff0 ;  /* 0xc0000010ff057424 */ /* 0x000fe200078e00ff */
[----:B------:R-:W-:Y:S05]  /*1e4f0*/  WARPSYNC.ALL ;  /* 0x0000000000007948 */ /* 0x000fea0003800000 */
[C---:B------:R-:W-:Y:S01]  /*1e500*/  R2UR UR6, R4.reuse ;  /* 0x00000000040672ca */ /* 0x040fe200000e0000 */
[----:B------:R-:W3:Y:S01]  /*1e510*/  LDL.LU R14, [R1] ;  /* 0x00000000010e7983 */ /* 0x000ee20000300800 */
[----:B------:R-:W-:Y:S01]  /*1e520*/  R2UR UR7, R5 ;  /* 0x00000000050772ca */ /* 0x000fe200000e0000 */
[----:B------:R-:W-:Y:S01]  /*1e530*/  WARPGROUP.ARRIVE ;  /* 0x00000000000079c5 */ /* 0x000fe20000000000 */
[----:B------:R-:W-:Y:S01]  /*1e540*/  VIADD R6, R4, 0x180 ;  /* 0x0000018004067836 */ /* 0x000fe20000000000 */
[----:B------:R-:W-:Y:S01]  /*1e550*/  MOV R7, 0xc0000010 ;  /* 0xc000001000077802 */ /* 0x000fe20000000f00 */
[----:B------:R-:W-:-:S02]  /*1e560*/  ULDC.64 UR4, c[0x0][0x9a0] ;  /* 0x0002680000047ab9 */ /* 0x000fc40000000a00 */
[----:B------:R-:W-:-:S04]  /*1e570*/  ISETP.NE.U32.AND P1, PT, RZ, UR4, PT ;  /* 0x00000004ff007c0c */ /* 0x000fc8000bf25070 */
[----:B------:R-:W-:-:S03]  /*1e580*/  ISETP.NE.AND.EX P1, PT, RZ, UR5, PT, P1 ;  /* 0x00000005ff007c0c */ /* 0x000fc6000bf25310 */
[----:B------:R-:W-:Y:S01]  /*1e590*/  QGMMA.64x192x32.F32.E4M3.E4M3 R24, R200, gdesc[UR4], R24, gsb0 ;  /* 0x02e00004c8187df3 */ /* 0x000fe20008000818 */
[----:B------:R-:W-:Y:S01]  /*1e5a0*/  R2UR UR6, R6 ;  /* 0x00000000060672ca */ /* 0x000fe200000e0000 */
[----:B------:R-:W-:Y:S01]  /*1e5b0*/  VIADD R6, R4, 0x300 ;  /* 0x0000030004067836 */ /* 0x000fe20000000000 */
[----:B------:R-:W-:Y:S01]  /*1e5c0*/  R2UR UR7, R7 ;  /* 0x00000000070772ca */ /* 0x000fe200000e0000 */
[----:B------:R-:W-:-:S06]  /*1e5d0*/  IMAD.MOV.U32 R7, RZ, RZ, -0x3ffffff0 ;  /* 0xc0000010ff077424 */ /* 0x000fcc00078e00ff */
[----:B------:R-:W0:Y:S08]  /*1e5e0*/  @P1 LDC.64 R8, c[0x0][0x9c8] ;  /* 0x00027200ff081b82 */ /* 0x000e300000000a00 */
[----:B------:R-:W1:Y:S01]  /*1e5f0*/  @P1 LDC.64 R12, c[0x0][0x9d0] ;  /* 0x00027400ff0c1b82 */ /* 0x000e620000000a00 */
[----:B------:R-:W-:Y:S02]  /*1e600*/  WARPGROUP.DEPBAR.LE gsb0, 0x0 ;  /* 0x00008000000079c5 */ /* 0x000fe40000010000 */
[----:B------:R-:W-:-:S06]  /*1e610*/  WARPGROUP.ARRIVE ;  /* 0x00000000000079c5 */ /* 0x000fcc0000000000 */
[----:B------:R-:W-:Y:S01]  /*1e620*/  QGMMA.64x192x32.F32.E4M3.E4M3 R24, R204, gdesc[UR4], R24, gsb0 ;  /* 0x02e00004cc187df3 */ /* 0x000fe20008000818 */
[----:B------:R-:W-:Y:S02]  /*1e630*/  R2UR UR6, R6 ;  /* 0x00000000060672ca */ /* 0x000fe400000e0000 */
[----:B------:R-:W-:Y:S01]  /*1e640*/  R2UR UR7, R7 ;  /* 0x00000000070772ca */ /* 0x000fe200000e0000 */
[----:B0-----:R-:W-:-:S04]  /*1e650*/  @P1 IMAD.WIDE.U32 R6, R236, R8, RZ ;  /* 0x00000008ec061225 */ /* 0x001fc800078e00ff */
[----:B--2---:R-:W-:-:S04]  /*1e660*/  @P1 IMAD R5, R18, R8, RZ ;  /* 0x0000000812051224 */ /* 0x004fc800078e02ff */
[----:B------:R-:W-:Y:S01]  /*1e670*/  @P1 IMAD R9, R236, R9, R5 ;  /* 0x00000009ec091224 */ /* 0x000fe200078e0205 */
[----:B---3--:R-:W-:-:S03]  /*1e680*/  @P1 SHF.R.S32.HI R5, RZ, 0x1f, R14 ;  /* 0x0000001fff051819 */ /* 0x008fc6000001140e */
[----:B------:R-:W-:Y:S02]  /*1e690*/  @P1 IMAD.IADD R7, R7, 0x1, R9 ;  /* 0x0000000107071824 */ /* 0x000fe400078e0209 */
[-C--:B-1----:R-:W-:Y:S02]  /*1e6a0*/  @P1 IMAD R8, R5, R12.reuse, RZ ;  /* 0x0000000c05081224 */ /* 0x082fe400078e02ff */
[----:B------:R-:W-:-:S04]  /*1e6b0*/  @P1 IMAD.WIDE.U32 R6, R14, R12, R6 ;  /* 0x0000000c0e061225 */ /* 0x000fc800078e0006 */
[----:B------:R-:W-:Y:S01]  /*1e6c0*/  @P1 IMAD R5, R14, R13, R8 ;  /* 0x0000000d0e051224 */ /* 0x000fe200078e0208 */
[----:B------:R-:W-:Y:S01]  /*1e6d0*/  @P1 LEA R8, P2, R6, UR4, 0x2 ;  /* 0x0000000406081c11 */ /* 0x000fe2000f8410ff */
[----:B------:R-:W-:Y:S02]  /*1e6e0*/  IMAD.MOV.U32 R12, RZ, RZ, 0x3f800000 ;  /* 0x3f800000ff0c7424 */ /* 0x000fe400078e00ff */
[----:B------:R-:W-:-:S05]  /*1e6f0*/  @P1 IMAD.IADD R5, R7, 0x1, R5 ;  /* 0x0000000107051824 */ /* 0x000fca00078e0205 */
[----:B------:R-:W-:-:S05]  /*1e700*/  @P1 LEA.HI.X R9, R6, UR5, R5, 0x2, P2 ;  /* 0x0000000506091c11 */ /* 0x000fca00090f1405 */
[----:B------:R0:W2:Y:S01]  /*1e710*/  @P1 LDG.E R12, desc[UR54][R8.64] ;  /* 0x00000036080c1981 */ /* 0x0000a2000c1e1900 */
[----:B------:R-:W-:Y:S02]  /*1e720*/  WARPGROUP.DEPBAR.LE gsb0, 0x0 ;  /* 0x00008000000079c5 */ /* 0x000fe40000010000 */
[----:B------:R-:W-:-:S06]  /*1e730*/  WARPGROUP.ARRIVE ;  /* 0x00000000000079c5 */ /* 0x000fcc0000000000 */
[----:B------:R-:W-:Y:S01]  /*1e740*/  QGMMA.64x192x32.F32.E4M3.E4M3 R24, R208, gdesc[UR4], R24, gsb0 ;  /* 0x02e00004d0187df3 */ /* 0x000fe20008000818 */
[----:B------:R-:W-:Y:S01]  /*1e750*/  IMAD.MOV.U32 R7, RZ, RZ, -0x3ffffff0 ;  /* 0xc0000010ff077424 */ /* 0x000fe200078e00ff */
[----:B------:R-:W-:-:S04]  /*1e760*/  IADD3 R6, R4, 0x480, RZ ;  /* 0x0000048004067810 */ /* 0x000fc80007ffe0ff */
[----:B------:R-:W-:Y:S02]  /*1e770*/  R2UR UR6, R6 ;  /* 0x00000000060672ca */ /* 0x000fe400000e0000 */
[----:B------:R-:W-:Y:S01]  /*1e780*/  R2UR UR7, R7 ;  /* 0x00000000070772ca */ /* 0x000fe200000e0000 */
[----:B------:R-:W-:Y:S02]  /*1e790*/  VIADD R4, R4, 0x600 ;  /* 0x0000060004047836 */ /* 0x000fe40000000000 */
[----:B------:R-:W-:Y:S01]  /*1e7a0*/  IMAD.MOV.U32 R5, RZ, RZ, -0x3ffffff0 ;  /* 0xc0000010ff057424 */ /* 0x000fe200078e00ff */
[----:B------:R-:W1:Y:S01]  /*1e7b0*/  SHFL.BFLY PT, R6, R3, 0x2, 0x1f ;  /* 0x0c401f0003067f89 */ /* 0x000e6200000e0000 */
[----:B------:R-:W-:Y:S02]  /*1e7c0*/  WARPGROUP.DEPBAR.LE gsb0, 0x0 ;  /* 0x00008000000079c5 */ /* 0x000fe40000010000 */
[----:B------:R-:W-:-:S06]  /*1e7d0*/  WARPGROUP.ARRIVE ;  /* 0x00000000000079c5 */ /* 0x000fcc0000000000 */
[----:B------:R-:W-:Y:S01]  /*1e7e0*/  QGMMA.64x192x32.F32.E4M3.E4M3 R24, R212, gdesc[UR4], R24, gsb0 ;  /* 0x02e00004d4187df3 */ /* 0x000fe20008000818 */
[----:B------:R-:W-:Y:S02]  /*1e7f0*/  R2UR UR6, R4 ;  /* 0x00000000040672ca */ /* 0x000fe400000e0000 */
[----:B------:R-:W-:Y:S02]  /*1e800*/  R2UR UR7, R5 ;  /* 0x00000000050772ca */ /* 0x000fe400000e0000 */
[----:B------:R-:W3:Y:S01]  /*1e810*/  SHFL.BFLY PT, R5, R0, 0x2, 0x1f ;  /* 0x0c401f0000057f89 */ /* 0x000ee200000e0000 */
[----:B-1----:R-:W-:-:S05]  /*1e820*/  FADD.FTZ R6, R6, R3 ;  /* 0x0000000306067221 */ /* 0x002fca0000010000 */
[----:B------:R-:W0:Y:S01]  /*1e830*/  SHFL.BFLY PT, R7, R6, 0x1, 0x1f ;  /* 0x0c201f0006077f89 */ /* 0x000e2200000e0000 */
[----:B---3--:R-:W-:-:S05]  /*1e840*/  FADD.FTZ R5, R5, R0 ;  /* 0x0000000005057221 */ /* 0x008fca0000010000 */
[----:B------:R-:W1:Y:S01]  /*1e850*/  SHFL.BFLY PT, R4, R5, 0x1, 0x1f ;  /* 0x0c201f0005047f89 */ /* 0x000e6200000e0000 */
[----:B0-----:R-:W-:-:S01]  /*1e860*/  FADD.FTZ R9, R6, R7 ;  /* 0x0000000706097221 */ /* 0x001fc20000010000 */
[----:B------:R-:W-:-:S03]  /*1e870*/  IMAD.MOV.U32 R7, RZ, RZ, RZ ;  /* 0x000000ffff077224 */ /* 0x000fc600078e00ff */
[----:B------:R-:W-:Y:S01]  /*1e880*/  FMUL.FTZ R14, R9, 0.00390625 ;  /* 0x3b800000090e7820 */ /* 0x000fe20000410000 */
[----:B-1----:R-:W-:-:S05]  /*1e890*/  FADD.FTZ R8, R5, R4 ;  /* 0x0000000405087221 */ /* 0x002fca0000010000 */
[C---:B------:R-:W-:Y:S01]  /*1e8a0*/  FSETP.NE.FTZ.AND P1, PT, R8.reuse, RZ, PT ;  /* 0x000000ff0800720b */ /* 0x040fe20003f35000 */
[----:B------:R-:W-:Y:S01]  /*1e8b0*/  FMUL.FTZ R13, R8, 0.00390625 ;  /* 0x3b800000080d7820 */ /* 0x000fe20000410000 */
[----:B------:R-:W-:-:S04]  /*1e8c0*/  FSETP.NE.FTZ.AND P3, PT, R14, RZ, PT ;  /* 0x000000ff0e00720b */ /* 0x000fc80003f75000 */
[----:B------:R-:W-:-:S07]  /*1e8d0*/  FSETP.NE.FTZ.AND P2, PT, R13, RZ, PT ;  /* 0x000000ff0d00720b */ /* 0x000fce0003f55000 */
        /* <DEDUP_REMOVED lines=9> */
[----:B------:R-:W-:Y:S01]  /*1e970*/  @P2 FMUL.FTZ R3, R2, 0.69314718246459960938 ;  /* 0x3f31721802032820 */ /* 0x000fe20000410000 */
[----:B0-----:R-:W-:Y:S01]  /*1e980*/  @P2 FMUL.FTZ R0, R0, 0.69314718246459960938 ;  /* 0x3f31721800002820 */ /* 0x001fe20000410000 */
[----:B------:R-:W-:Y:S01]  /*1e990*/  @P3 FMUL.FTZ R21, R2, 0.69314718246459960938 ;  /* 0x3f31721802153820 */ /* 0x000fe20000410000 */
[----:B------:R-:W-:Y:S01]  /*1e9a0*/  MOV R120, 0xff800000 ;  /* 0xff80000000787802 */ /* 0x000fe20000000f00 */
[----:B------:R-:W-:-:S02]  /*1e9b0*/  IMAD.MOV.U32 R121, RZ, RZ, -0x800000 ;  /* 0xff800000ff797424 */ /* 0x000fc400078e00ff */
[----:B------:R-:W-:Y:S01]  /*1e9c0*/  @P2 FFMA.FTZ R120, R3, R10, R0 ;  /* 0x0000000a03782223 */ /* 0x000fe20000010000 */
[----:B-1----:R-:W-:Y:S01]  /*1e9d0*/  @P3 FMUL.FTZ R4, R4, 0.69314718246459960938 ;  /* 0x3f31721804043820 */ /* 0x002fe20000410000 */
[----:B--2---:R-:W-:-:S03]  /*1e9e0*/  FMUL.FTZ R3, R7, R12 ;  /* 0x0000000c07037220 */ /* 0x004fc60000410000 */
[----:B------:R-:W-:Y:S01]  /*1e9f0*/  @P3 FFMA.FTZ R121, R21, R11, R4 ;  /* 0x0000000b15793223 */ /* 0x000fe20000010004 */
[----:B---3--:R-:W-:Y:S01]  /*1ea00*/  FMUL.FTZ R0, R5, R12 ;  /* 0x0000000c05007220 */ /* 0x008fe20000410000 */
[----:B------:R-:W-:Y:S02]  /*1ea10*/  WARPGROUP.DEPBAR.LE gsb0, 0x0 ;  /* 0x00008000000079c5 */ /* 0x000fe40000010000 */
[----:B------:R-:W-:Y:S05]  /*1ea20*/  @!P0 BRA `(.L_x_3356) ;  /* 0x0000000000048947 */ /* 0x000fea0003800000 */
[----:B------:R-:W-:Y:S01]  /*1ea30*/  BPT.TRAP 0x1 ;  /* 0x000000040000795c */ /* 0x000fe20000300000 */
.L_x_3356:
        /* <DEDUP_REMOVED lines=107> */
.L_x_3294:
        /* <DEDUP_REMOVED lines=10> */
[----:B------:R-:W2:Y:S01]  /*1f190*/  LDL R94, [R1+0x48] ;  /* 0x00004800015e7983 */ /* 0x000ea20000100800 */
[----:B------:R-:W-:Y:S01]  /*1f1a0*/  ULDC.64 UR4, c[0x4][0xe0] ;  /* 0x0100380000047ab9 */ /* 0x000fe20000000a00 */
[----:B------:R-:W3:Y:S02]  /*1f1b0*/  S2R R90, SR_TID.X ;  /* 0x00000000005a7919 */ /* 0x000ee40000002100 */
[----:B---3--:R-:W-:-:S04]  /*1f1c0*/  SHF.L.U32 R0, R90, 0x2, RZ ;  /* 0x000000025a007819 */ /* 0x008fc800000006ff */
[----:B------:R-:W-:-:S04]  /*1f1d0*/  LOP3.LUT R0, R0, 0xc, RZ, 0xc0, !PT ;  /* 0x0000000c00007812 */ /* 0x000fc800078ec0ff */
[----:B------:R-:W-:-:S05]  /*1f1e0*/  IADD3 R2, P0, R0, UR4, RZ ;  /* 0x0000000400027c10 */ /* 0x000fca000ff1e0ff */
[----:B------:R-:W-:-:S05]  /*1f1f0*/  IMAD.X R3, RZ, RZ, UR5, P0 ;  /* 0x00000005ff037e24 */ /* 0x000fca00080e06ff */
[----:B------:R3:W4:Y:S01]  /*1f200*/  LDG.E.CONSTANT R0, desc[UR54][R2.64] ;  /* 0x0000003602007981 */ /* 0x000722000c1e9900 */
[----:B------:R-:W-:Y:S01]  /*1f210*/  F2FP.BF16.F32.PACK_AB R48, R53, R48 ;  /* 0x000000303530723e */ /* 0x000fe200000010ff */
[----:B------:R-:W-:Y:S01]  /*1f220*/  UMOV UR4, 0xffffffff ;  /* 0xffffffff00047882 */ /* 0x000fe20000000000 */
[----:B------:R-:W-:Y:S02]  /*1f230*/  F2FP.BF16.F32.PACK_AB R49, R52, R49 ;  /* 0x000000313431723e */ /* 0x000fe400000010ff */
[----:B------:R-:W-:Y:S02]  /*1f240*/  F2FP.BF16.F32.PACK_AB R122, R122, R21 ;  /* 0x000000157a7a723e */ /* 0x000fe400000010ff */
[----:B------:R-:W-:Y:S02]  /*1f250*/  F2FP.BF16.F32.PACK_AB R129, R129, R20 ;  /* 0x000000148181723e */ /* 0x000fe400000010ff */
[----:B------:R-:W-:Y:S01]  /*1f260*/  F2FP.BF16.F32.PACK_AB R87, R93, R96 ;  /* 0x000000605d57723e */ /* 0x000fe200000010ff */
[----:B---3--:R-:W3:Y:S01]  /*1f270*/  S2R R3, SR_SWINHI ;  /* 0x0000000000037919 */ /* 0x008ee20000002f00 */
[----:B------:R-:W-:-:S02]  /*1f280*/  F2FP.BF16.F32.PACK_AB R93, R39, R62 ;  /* 0x0000003e275d723e */ /* 0x000fc400000010ff */
[----:B------:R-:W-:Y:S02]  /*1f290*/  F2FP.BF16.F32.PACK_AB R62, R35, R38 ;  /* 0x00000026233e723e */ /* 0x000fe400000010ff */
[----:B------:R-:W-:Y:S02]  /*1f2a0*/  LOP3.LUT P0, R2, R90, 0x3, RZ, 0xc0, !PT ;  /* 0x000000035a027812 */ /* 0x000fe4000780c0ff */
[----:B------:R-:W-:Y:S02]  /*1f2b0*/  F2FP.BF16.F32.PACK_AB R24, R24, R5 ;  /* 0x000000051818723e */ /* 0x000fe400000010ff */
[----:B------:R-:W-:Y:S02]  /*1f2c0*/  F2FP.BF16.F32.PACK_AB R25, R25, R4 ;  /* 0x000000041919723e */ /* 0x000fe400000010ff */
[----:B------:R-:W-:Y:S02]  /*1f2d0*/  ISETP.EQ.OR P0, PT, R2, 0x3, !P0 ;  /* 0x000000030200780c */ /* 0x000fe40004702670 */
[----:B------:R-:W-:-:S02]  /*1f2e0*/  F2FP.BF16.F32.PACK_AB R4, R27, R128 ;  /* 0x000000801b04723e */ /* 0x000fc400000010ff */
[----:B------:R-:W-:Y:S02]  /*1f2f0*/  F2FP.BF16.F32.PACK_AB R46, R29, R8 ;  /* 0x000000081d2e723e */ /* 0x000fe400000010ff */
[----:B------:R-:W-:Y:S02]  /*1f300*/  F2FP.BF16.F32.PACK_AB R66, R50, R105 ;  /* 0x000000693242723e */ /* 0x000fe400000010ff */
[----:B------:R-:W-:Y:S02]  /*1f310*/  F2FP.BF16.F32.PACK_AB R27, R37, R10 ;  /* 0x0000000a251b723e */ /* 0x000fe400000010ff */
[----:B------:R-:W-:Y:S02]  /*1f320*/  F2FP.BF16.F32.PACK_AB R50, R33, R6 ;  /* 0x000000062132723e */ /* 0x000fe400000010ff */
[----:B------:R-:W-:Y:S02]  /*1f330*/  F2FP.BF16.F32.PACK_AB R44, R44, R13 ;  /* 0x0000000d2c2c723e */ /* 0x000fe400000010ff */
[----:B------:R-:W-:-:S02]  /*1f340*/  SEL R13, R24, R25, P0 ;  /* 0x00000019180d7207 */ /* 0x000fc40000000000 */
[----:B------:R-:W-:Y:S02]  /*1f350*/  SEL R2, R25, R24, P0 ;  /* 0x0000001819027207 */ /* 0x000fe40000000000 */
[----:B------:R-:W-:Y:S02]  /*1f360*/  F2FP.BF16.F32.PACK_AB R12, R41, R12 ;  /* 0x0000000c290c723e */ /* 0x000fe400000010ff */
[----:B------:R-:W-:Y:S02]  /*1f370*/  F2FP.BF16.F32.PACK_AB R10, R42, R113 ;  /* 0x000000712a0a723e */ /* 0x000fe400000010ff */
[----:B------:R-:W-:Y:S02]  /*1f380*/  MOV R52, R18 ;  /* 0x0000001200347202 */ /* 0x000fe40000000f00 */
[----:B---3--:R-:W-:Y:S02]  /*1f390*/  MOV R53, R3 ;  /* 0x0000000300357202 */ /* 0x008fe40000000f00 */
        /* <DEDUP_REMOVED lines=34> */
[----:B------:R-:W-:Y:S02]  /*1f5c0*/  LOP3.LUT R38, R39, 0x380, RZ, 0xc0, !PT ;  /* 0x0000038027267812 */ /* 0x000fe400078ec0ff */
[----:B------:R-:W-:Y:S02]  /*1f5d0*/  IADD3 R29, P4, R20, 0x4060, RZ ;  /* 0x00004060141d7810 */ /* 0x000fe40007f9e0ff */
[----:B------:R-:W-:Y:S02]  /*1f5e0*/  SHF.R.U64 R38, R38, 0x3, RZ ;  /* 0x0000000326267819 */ /* 0x000fe400000012ff */
[----:B------:R-:W-:-:S02]  /*1f5f0*/  IADD3 R37, P2, R20, 0x8040, RZ ;  /* 0x0000804014257810 */ /* 0x000fc40007f5e0ff */
[----:B------:R-:W-:Y:S01]  /*1f600*/  LOP3.LUT R38, R38, R39, RZ, 0x3c, !PT ;  /* 0x0000002726267212 */ /* 0x000fe200078e3cff */
[----:B------:R-:W-:Y:S01]  /*1f610*/  IMAD.X R39, RZ, RZ, R21, P3 ;  /* 0x000000ffff277224 */ /* 0x000fe200018e0615 */
[C---:B------:R-:W-:Y:S02]  /*1f620*/  IADD3 R33, P5, R20.reuse, 0x8000, RZ ;  /* 0x0000800014217810 */ /* 0x040fe40007fbe0ff */
[----:B------:R-:W-:Y:S02]  /*1f630*/  IADD3 R25, P3, R20, 0x4040, RZ ;  /* 0x0000404014197810 */ /* 0x000fe40007f7e0ff */
        /* <DEDUP_REMOVED lines=12> */
[----:B------:R-:W-:Y:S02]  /*1f700*/  LOP3.LUT R28, R28, R29, RZ, 0x3c, !PT ;  /* 0x0000001d1c1c7212 */ /* 0x000fe400078e3cff */
[----:B------:R-:W-:Y:S01]  /*1f710*/  LOP3.LUT R36, R36, R37, RZ, 0x3c, !PT ;  /* 0x0000002524247212 */ /* 0x000fe200078e3cff */
[--C-:B------:R-:W-:Y:S01]  /*1f720*/  IMAD.X R37, RZ, RZ, R21.reuse, P2 ;  /* 0x000000ffff257224 */ /* 0x100fe200010e0615 */
[----:B------:R-:W-:Y:S01]  /*1f730*/  LOP3.LUT R32, R32, R33, RZ, 0x3c, !PT ;  /* 0x0000002120207212 */ /* 0x000fe200078e3cff */
[----:B------:R-:W-:Y:S01]  /*1f740*/  IMAD.X R33, RZ, RZ, R21, P5 ;  /* 0x000000ffff217224 */ /* 0x000fe200028e0615 */
[----:B------:R-:W-:-:S02]  /*1f750*/  IADD3.X R29, RZ, R21, RZ, P4, !PT ;  /* 0x00000015ff1d7210 */ /* 0x000fc400027fe4ff */
[----:B------:R-:W-:Y:S02]  /*1f760*/  IADD3 R83, P1, R20, 0x4000, RZ ;  /* 0x0000400014537810 */ /* 0x000fe40007f3e0ff */
[----:B------:R-:W-:Y:S01]  /*1f770*/  LOP3.LUT R24, R24, R25, RZ, 0x3c, !PT ;  /* 0x0000001918187212 */ /* 0x000fe200078e3cff */
[----:B------:R-:W-:Y:S01]  /*1f780*/  IMAD.X R25, RZ, RZ, R21, P3 ;  /* 0x000000ffff197224 */ /* 0x000fe200018e0615 */
        /* <DEDUP_REMOVED lines=26> */
[----:B------:R-:W-:Y:S02]  /*1f930*/  IADD3.X R7, RZ, R21, RZ, P3, !PT ;  /* 0x00000015ff077210 */ /* 0x000fe40001ffe4ff */
        /* <DEDUP_REMOVED lines=12> */
[----:B----4-:R-:W-:Y:S01]  /*1fa00*/  LOP3.LUT R3, R0, 0x2, RZ, 0x3c, !PT ;  /* 0x0000000200037812 */ /* 0x010fe200078e3cff */
[----:B------:R-:W-:Y:S06]  /*1fa10*/  BRA.DIV UR4, `(.L_x_3359) ;  /* 0x000000a6046c7947 */ /* 0x000fec000b800000 */
[----:B------:R-:W-:Y:S01]  /*1fa20*/  SEL R9, R129, R42, P0 ;  /* 0x0000002a81097207 */ /* 0x000fe20000000000 */
[----:B------:R-:W-:Y:S01]  /*1fa30*/  SHFL.IDX PT, R6, R13, R0, 0x1c1f ;  /* 0x001c1f000d067589 */ /* 0x000fe200000e0000 */
[----:B------:R-:W-:Y:S02]  /*1fa40*/  SEL R20, R42, R129, P0 ;  /* 0x000000812a147207 */ /* 0x000fe40000000000 */
[----:B------:R-:W-:Y:S02]  /*1fa50*/  SEL R21, R31, R46, P0 ;  /* 0x0000002e1f157207 */ /* 0x000fe40000000000 */
        /* <DEDUP_REMOVED lines=56> */
[----:B------:R0:W-:Y:S01]  /*1fde0*/  SHFL.IDX PT, R58, R48, R3, 0x1c1f ;  /* 0x001c1f03303a7589 */ /* 0x0001e200000e0000 */
[----:B------:R-:W-:-:S02]  /*1fdf0*/  SEL R70, R87, R70, P0 ;  /* 0x0000004657467207 */ /* 0x000fc40000000000 */
[----:B------:R-:W-:Y:S01]  /*1fe00*/  SEL R78, R93, R78, P0 ;  /* 0x0000004e5d4e7207 */ /* 0x000fe20000000000 */
[----:B------:R1:W4:Y:S01]  /*1fe10*/  SHFL.IDX PT, R27, R32, R3, 0x1c1f ;  /* 0x001c1f03201b7589 */ /* 0x00032200000e0000 */
[----:B------:R-:W-:Y:S02]  /*1fe20*/  SEL R65, R62, R119, P0 ;  /* 0x000000773e417207 */ /* 0x000fe40000000000 */
[----:B------:R-:W-:Y:S01]  /*1fe30*/  SEL R80, R119, R62, P0 ;  /* 0x0000003e77507207 */ /* 0x000fe20000000000 */
[----:B------:R-:W-:Y:S01]  /*1fe40*/  SHFL.IDX PT, R30, R21, R0, 0x1c1f ;  /* 0x001c1f00151e7589 */ /* 0x000fe200000e0000 */
[----:B--2---:R-:W-:Y:S02]  /*1fe50*/  SEL R4, R6, R5, P0 ;  /* 0x0000000506047207 */ /* 0x004fe40000000000 */
[----:B0-----:R-:W-:Y:S01]  /*1fe60*/  SEL R48, R33, R44, P0 ;  /* 0x0000002c21307207 */ /* 0x001fe20000000000 */
[----:B------:R-:W-:Y:S01]  /*1fe70*/  SHFL.IDX PT, R62, R39, R0, 0x1c1f ;  /* 0x001c1f00273e7589 */ /* 0x000fe200000e0000 */
[----:B---3--:R-:W-:-:S02]  /*1fe80*/  SEL R8, R10, R7, P0 ;  /* 0x000000070a087207 */ /* 0x008fc40000000000 */
[----:B------:R-:W-:Y:S01]  /*1fe90*/  SEL R6, R5, R6, P0 ;  /* 0x0000000605067207 */ /* 0x000fe20000000000 */
[----:B------:R0:W-:Y:S01]  /*1fea0*/  SHFL.IDX PT, R39, R50, R3, 0x1c1f ;  /* 0x001c1f0332277589 */ /* 0x0001e200000e0000 */
[----:B------:R-:W-:Y:S02]  /*1feb0*/  SEL R10, R7, R10, P0 ;  /* 0x0000000a070a7207 */ /* 0x000fe40000000000 */
[----:B-1----:R-:W-:Y:S01]  /*1fec0*/  SEL R32, R34, R25, P0 ;  /* 0x0000001922207207 */ /* 0x002fe20000000000 */
[----:B------:R-:W-:Y:S01]  /*1fed0*/  SHFL.IDX PT, R41, R41, R0, 0x1c1f ;  /* 0x001c1f0029297589 */ /* 0x000fe200000e0000 */
[----:B----4-:R-:W-:Y:S02]  /*1fee0*/  SEL R12, R29, R40, P0 ;  /* 0x000000281d0c7207 */ /* 0x010fe40000000000 */
[----:B------:R-:W-:Y:S01]  /*1fef0*/  SEL R14, R40, R29, P0 ;  /* 0x0000001d280e7207 */ /* 0x000fe20000000000 */
[----:B------:R-:W-:Y:S01]  /*1ff00*/  SHFL.IDX PT, R43, R43, R0, 0x1c1f ;  /* 0x001c1f002b2b7589 */ /* 0x000fe200000e0000 */
[----:B------:R-:W-:-:S02]  /*1ff10*/  SEL R40, R31, R42, P0 ;  /* 0x0000002a1f287207 */ /* 0x000fc40000000000 */
[----:B0-----:R-:W-:Y:S01]  /*1ff20*/  SEL R50, R44, R33, P0 ;  /* 0x000000212c327207 */ /* 0x001fe20000000000 */
[----:B------:R-:W-:Y:S01]  /*1ff30*/  SHFL.IDX PT, R49, R49, R0, 0x1c1f ;  /* 0x001c1f0031317589 */ /* 0x000fe200000e0000 */
[----:B------:R-:W-:Y:S02]  /*1ff40*/  SEL R44, R35, R46, P0 ;  /* 0x0000002e232c7207 */ /* 0x000fe40000000000 */
[----:B------:R-:W-:Y:S01]  /*1ff50*/  SEL R36, R38, R27, P0 ;  /* 0x0000001b26247207 */ /* 0x000fe20000000000 */
[----:B------:R-:W-:Y:S01]  /*1ff60*/  SHFL.IDX PT, R51, R51, R0, 0x1c1f ;  /* 0x001c1f0033337589 */ /* 0x000fe200000e0000 */
[----:B------:R-:W-:Y:S02]  /*1ff70*/  SEL R46, R46, R35, P0 ;  /* 0x000000232e2e7207 */ /* 0x000fe40000000000 */
[----:B------:R-:W-:Y:S01]  /*1ff80*/  SEL R34, R25, R34, P0 ;  /* 0x0000002219227207 */ /* 0x000fe20000000000 */
[----:B------:R-:W0:Y:S01]  /*1ff90*/  SHFL.IDX PT, R54, R54, R3, 0x1c1f ;  /* 0x001c1f0336367589 */ /* 0x000e2200000e0000 */
[----:B------:R-:W-:-:S02]  /*1ffa0*/  SEL R38, R27, R38, P0 ;  /* 0x000000261b267207 */ /* 0x000fc40000000000 */
[----:B------:R-:W-:Y:S01]  /*1ffb0*/  SEL R42, R42, R31, P0 ;  /* 0x0000001f2a2a7207 */ /* 0x000fe20000000000 */
[----:B------:R1:W2:Y:S04]  /*1ffc0*/  SHFL.IDX PT, R2, R56, R3, 0x1c1f ;  /* 0x001c1f0338027589 */ /* 0x0002a800000e0000 */
[----:B------:R-:W3:Y:S04]  /*1ffd0*/  SHFL.IDX PT, R66, R66, R3, 0x1c1f ;  /* 0x001c1f0342427589 */ /* 0x000ee800000e0000 */
[----:B------:R-:W4:Y:S01]  /*1ffe0*/  SHFL.IDX PT, R68, R68, R3, 0x1c1f ;  /* 0x001c1f0344447589 */ /* 0x000f2200000e0000 */
[----:B-1----:R-:W-:-:S03]  /*1fff0*/  SEL R56, R37, R58, P0 ;  /* 0x0000003a25387207 */ /* 0x002fc60000000000 */
[----:B------:R-:W-:Y:S01]  /*20000*/  SHFL.IDX PT, R45, R45, R0, 0x1c1f ;  /* 0x001c1f002d2d7589 */ /* 0x000fe200000e0000 */
[----:B------:R-:W-:-:S03]  /*20010*/  SEL R58, R58, R37, P0 ;  /* 0x000000253a3a7207 */ /* 0x000fc60000000000 */
[----:B------:R-:W-:Y:S04]  /*20020*/  SHFL.IDX PT, R47, R47, R0, 0x1c1f ;  /* 0x001c1f002f2f7589 */ /* 0x000fe800000e0000 */
[----:B------:R-:W-:Y:S01]  /*20030*/  SHFL.IDX PT, R57, R57, R0, 0x1c1f ;  /* 0x001c1f0039397589 */ /* 0x000fe200000e0000 */
[----:B0-----:R-:W-:Y:S02]  /*20040*/  SEL R5, R41, R54, P0 ;  /* 0x0000003629057207 */ /* 0x001fe40000000000 */
[----:B------:R-:W-:Y:S01]  /*20050*/  SEL R7, R54, R41, P0 ;  /* 0x0000002936077207 */ /* 0x000fe20000000000 */
[----:B------:R-:W-:Y:S01]  /*20060*/  SHFL.IDX PT, R59, R59, R0, 0x1c1f ;  /* 0x001c1f003b3b7589 */ /* 0x000fe200000e0000 */
[----:B--2---:R-:W-:-:S03]  /*20070*/  SEL R11, R2, R43, P0 ;  /* 0x0000002b020b7207 */ /* 0x004fc60000000000 */
[----:B------:R0:W1:Y:S01]  /*20080*/  SHFL.IDX PT, R21, R24, R3, 0x1c1f ;  /* 0x001c1f0318157589 */ /* 0x00006200000e0000 */
[----:B---3--:R-:W-:Y:S02]  /*20090*/  SEL R33, R49, R66, P0 ;  /* 0x0000004231217207 */ /* 0x008fe40000000000 */
[----:B------:R-:W-:Y:S01]  /*200a0*/  SEL R35, R66, R49, P0 ;  /* 0x0000003142237207 */ /* 0x000fe20000000000 */
[----:B------:R2:W3:Y:S01]  /*200b0*/  SHFL.IDX PT, R20, R60, R3, 0x1c1f ;  /* 0x001c1f033c147589 */ /* 0x0004e200000e0000 */
[----:B----4-:R-:W-:-:S03]  /*200c0*/  SEL R37, R51, R68, P0 ;  /* 0x0000004433257207 */ /* 0x010fc60000000000 */
[----:B------:R-:W4:Y:S01]  /*200d0*/  SHFL.IDX PT, R64, R64, R3, 0x1c1f ;  /* 0x001c1f0340407589 */ /* 0x000f2200000e0000 */
[----:B0-----:R-:W-:-:S03]  /*200e0*/  SEL R24, R26, R9, P0 ;  /* 0x000000091a187207 */ /* 0x001fc60000000000 */
[----:B------:R-:W0:Y:S01]  /*200f0*/  SHFL.IDX PT, R72, R72, R3, 0x1c1f ;  /* 0x001c1f0348487589 */ /* 0x000e2200000e0000 */
[----:B------:R-:W-:Y:S02]  /*20100*/  SEL R26, R9, R26, P0 ;  /* 0x0000001a091a7207 */ /* 0x000fe40000000000 */
[----:B--2---:R-:W-:Y:S01]  /*20110*/  SEL R60, R62, R39, P0 ;  /* 0x000000273e3c7207 */ /* 0x004fe20000000000 */
[----:B------:R-:W2:Y:S01]  /*20120*/  SHFL.IDX PT, R74, R74, R3, 0x1c1f ;  /* 0x001c1f034a4a7589 */ /* 0x000ea200000e0000 */
[----:B------:R-:W-:Y:S02]  /*20130*/  SEL R62, R39, R62, P0 ;  /* 0x0000003e273e7207 */ /* 0x000fe40000000000 */
[----:B------:R-:W-:Y:S01]  /*20140*/  SEL R9, R43, R2, P0 ;  /* 0x000000022b097207 */ /* 0x000fe20000000000 */
[----:B------:R-:W-:Y:S01]  /*20150*/  SHFL.IDX PT, R55, R55, R0, 0x1c1f ;  /* 0x001c1f0037377589 */ /* 0x000fe200000e0000 */
[----:B------:R-:W-:-:S03]  /*20160*/  SEL R39, R68, R51, P0 ;  /* 0x0000003344277207 */ /* 0x000fc60000000000 */
[----:B------:R-:W-:Y:S01]  /*20170*/  SHFL.IDX PT, R61, R61, R0, 0x1c1f ;  /* 0x001c1f003d3d7589 */ /* 0x000fe200000e0000 */
[----:B-1----:R-:W-:Y:S02]  /*20180*/  SEL R28, R30, R21, P0 ;  /* 0x000000151e1c7207 */ /* 0x002fe40000000000 */
[----:B------:R-:W-:Y:S01]  /*20190*/  SEL R30, R21, R30, P0 ;  /* 0x0000001e151e7207 */ /* 0x000fe20000000000 */
[----:B------:R-:W-:Y:S01]  /*201a0*/  SHFL.IDX PT, R63, R63, R0, 0x1c1f ;  /* 0x001c1f003f3f7589 */ /* 0x000fe200000e0000 */
[----:B---3--:R-:W-:Y:S02]  /*201b0*/  SEL R25, R45, R20, P0 ;  /* 0x000000142d197207 */ /* 0x008fe40000000000 */
[----:B------:R-:W-:Y:S01]  /*201c0*/  SEL R27, R20, R45, P0 ;  /* 0x0000002d141b7207 */ /* 0x000fe20000000000 */
[----:B------:R-:W1:Y:S01]  /*201d0*/  SHFL.IDX PT, R70, R70, R3, 0x1c1f ;  /* 0x001c1f0346467589 */ /* 0x000e6200000e0000 */
[----:B----4-:R-:W-:Y:S02]  /*201e0*/  SEL R29, R47, R64, P0 ;  /* 0x000000402f1d7207 */ /* 0x010fe40000000000 */
[----:B------:R-:W-:Y:S01]  /*201f0*/  SEL R31, R64, R47, P0 ;  /* 0x0000002f401f7207 */ /* 0x000fe20000000000 */
[----:B------:R-:W3:Y:S01]  /*20200*/  SHFL.IDX PT, R76, R76, R3, 0x1c1f ;  /* 0x001c1f034c4c7589 */ /* 0x000ee200000e0000 */
[----:B0-----:R-:W-:-:S02]  /*20210*/  SEL R41, R57, R72, P0 ;  /* 0x0000004839297207 */ /* 0x001fc40000000000 */
[----:B------:R-:W-:Y:S01]  /*20220*/  SEL R43, R72, R57, P0 ;  /* 0x00000039482b7207 */ /* 0x000fe20000000000 */
[----:B------:R-:W0:Y:S01]  /*20230*/  SHFL.IDX PT, R78, R78, R3, 0x1c1f ;  /* 0x001c1f034e4e7589 */ /* 0x000e2200000e0000 */
[----:B--2---:R-:W-:Y:S02]  /*20240*/  SEL R49, R59, R74, P0 ;  /* 0x0000004a3b317207 */ /* 0x004fe40000000000 */
[----:B------:R-:W-:Y:S01]  /*20250*/  SEL R51, R74, R59, P0 ;  /* 0x0000003b4a337207 */ /* 0x000fe20000000000 */
[----:B------:R-:W2:Y:S04]  /*20260*/  SHFL.IDX PT, R80, R80, R3, 0x1c1f ;  /* 0x001c1f0350507589 */ /* 0x000ea800000e0000 */
[----:B------:R4:W2:Y:S01]  /*20270*/  SHFL.IDX PT, R65, R65, R0, 0x1c1f ;  /* 0x001c1f0041417589 */ /* 0x0008a200000e0000 */
[----:B-1----:R-:W-:-:S02]  /*20280*/  SEL R13, R55, R70, P0 ;  /* 0x00000046370d7207 */ /* 0x002fc40000000000 */
[----:B------:R-:W-:Y:S01]  /*20290*/  SEL R15, R70, R55, P0 ;  /* 0x00000037460f7207 */ /* 0x000fe20000000000 */
[----:B----4-:R-:W-:Y:S01]  /*202a0*/  IMAD.MOV.U32 R0, RZ, RZ, RZ ;  /* 0x000000ffff007224 */ /* 0x010fe200078e00ff */
[----:B---3--:R-:W-:Y:S02]  /*202b0*/  SEL R45, R61, R76, P0 ;  /* 0x0000004c3d2d7207 */ /* 0x008fe40000000000 */
[----:B------:R-:W-:Y:S02]  /*202c0*/  SEL R47, R76, R61, P0 ;  /* 0x0000003d4c2f7207 */ /* 0x000fe40000000000 */
[----:B0-----:R-:W-:Y:S02]  /*202d0*/  SEL R57, R63, R78, P0 ;  /* 0x0000004e3f397207 */ /* 0x001fe40000000000 */
[----:B------:R-:W-:-:S07]  /*202e0*/  SEL R59, R78, R63, P0 ;  /* 0x0000003f4e3b7207 */ /* 0x000fce0000000000 */
.L_x_3592:
[----:B------:R-:W3:Y:S04]  /*202f0*/  LDL.LU R2, [R1+0x4] ;  /* 0x0000040001027983 */ /* 0x000ee80000300800 */
[----:B------:R-:W4:Y:S01]  /*20300*/  LDL.LU R54, [R1+0x8] ;  /* 0x0000080001367983 */ /* 0x000f220000300800 */
[----:B------:R-:W-:Y:S05]  /*20310*/  WARPSYNC.ALL ;  /* 0x0000000000007948 */ /* 0x000fea0003800000 */
[----:B------:R-:W-:Y:S01]  /*20320*/  BAR.SYNC.DEFER_BLOCKING 0x1, 0x100 ;  /* 0x0044000000007b1d */ /* 0x000fe20000010000 */
[----:B--2---:R-:W-:-:S02]  /*20330*/  SEL R61, R65, R80, P0 ;  /* 0x00000050413d7207 */ /* 0x004fc40000000000 */
[----:B------:R-:W-:-:S03]  /*20340*/  SEL R63, R80, R65, P0 ;  /* 0x00000041503f7207 */ /* 0x000fc60000000000 */
[----:B------:R-:W-:Y:S02]  /*20350*/  ULDC.64 UR4, c[0x0][0xbd8] ;  /* 0x0002f60000047ab9 */ /* 0x000fe40000000a00 */
[----:B------:R-:W-:-:S04]  /*20360*/  ISETP.NE.U32.AND P1, PT, RZ, UR4, PT ;  /* 0x00000004ff007c0c */ /* 0x000fc8000bf25070 */
[----:B------:R-:W-:Y:S01]  /*20370*/  ISETP.NE.AND.EX P1, PT, RZ, UR5, PT, P1 ;  /* 0x00000005ff007c0c */ /* 0x000fe2000bf25310 */
[----:B------:R-:W-:Y:S04]  /*20380*/  STSM.16.M88.4 [R75], R4 ;  /* 0x000000044b007844 */ /* 0x000fe80000000200 */
[----:B------:R0:W-:Y:S04]  /*20390*/  STSM.16.M88.4 [R85], R8 ;  /* 0x0000000855007844 */ /* 0x0001e80000000200 */
[----:B------:R-:W-:Y:S04]  /*203a0*/  STSM.16.M88.4 [R84], R24 ;  /* 0x0000001854007844 */ /* 0x000fe80000000200 */
        /* <DEDUP_REMOVED lines=9> */
[----:B------:R-:W-:-:S04]  /*20440*/  IMAD R3, R232, 0x40, R230 ;  /* 0x00000040e8037824 */ /* 0x000fc800078e02e6 */
[----:B------:R-:W-:Y:S01]  /*20450*/  IMAD.WIDE R52, R3, 0x2, R52 ;  /* 0x0000000203347825 */ /* 0x000fe200078e0234 */
[----:B------:R-:W-:Y:S01]  /*20460*/  BAR.SYNC.DEFER_BLOCKING 0x1, 0x100 ;  /* 0x0044000000007b1d */ /* 0x000fe20000010000 */
[----:B---3--:R-:W-:-:S04]  /*20470*/  IADD3 R20, P2, R2, UR4, RZ ;  /* 0x0000000402147c10 */ /* 0x008fc8000ff5e0ff */
[----:B----4-:R-:W-:Y:S01]  /*20480*/  IADD3.X R21, R54, UR5, RZ, P2, !PT ;  /* 0x0000000536157c10 */ /* 0x010fe200097fe4ff */
[----:B------:R-:W-:Y:S02]  /*20490*/  ULDC.64 UR4, c[0x0][0xbe0] ;  /* 0x0002f80000047ab9 */ /* 0x000fe40000000a00 */
[----:B------:R-:W-:Y:S02]  /*204a0*/  ISETP.NE.U32.AND P0, PT, RZ, UR4, PT ;  /* 0x00000004ff007c0c */ /* 0x000fe4000bf05070 */
[----:B------:R2:W5:Y:S01]  /*204b0*/  @P1 LDG.E R0, desc[UR54][R20.64] ;  /* 0x0000003614001981 */ /* 0x000562000c1e1900 */
[----:B0-----:R-:W-:Y:S02]  /*204c0*/  IADD3 R9, P2, R52, 0x1000, RZ ;  /* 0x0000100034097810 */ /* 0x001fe40007f5e0ff */
[----:B------:R-:W-:-:S13]  /*204d0*/  ISETP.NE.AND.EX P0, PT, RZ, UR5, PT, P0 ;  /* 0x00000005ff007c0c */ /* 0x000fda000bf05300 */
[----:B------:R-:W-:Y:S01]  /*204e0*/  @P0 IADD3 R2, P3, R2, UR4, RZ ;  /* 0x0000000402020c10 */ /* 0x000fe2000ff7e0ff */
[----:B------:R-:W-:Y:S02]  /*204f0*/  ULDC UR4, c[0x0][0xa88] ;  /* 0x0002a20000047ab9 */ /* 0x000fe40000000800 */
[----:B-1----:R-:W-:Y:S01]  /*20500*/  IMAD.U32 R60, RZ, RZ, UR4 ;  /* 0x00000004ff3c7e24 */ /* 0x002fe2000f8e00ff */
[----:B------:R-:W-:-:S05]  /*20510*/  @P0 IADD3.X R3, R54, UR5, RZ, P3, !PT ;  /* 0x0000000536030c10 */ /* 0x000fca0009ffe4ff */
[----:B------:R2:W5:Y:S01]  /*20520*/  @P0 LDG.E R60, desc[UR54][R2.64] ;  /* 0x00000036023c0981 */ /* 0x000562000c1e1900 */
[----:B------:R-:W-:Y:S05]  /*20530*/  @P0 BRA `(.L_x_3360) ;  /* 0x0000000000100947 */ /* 0x000fea0003800000 */
[----:B------:R-:W-:Y:S05]  /*20540*/  @!P1 BRA `(.L_x_3360) ;  /* 0x00000000000c9947 */ /* 0x000fea0003800000 */
[----:B--2---:R-:W2:Y:S04]  /*20550*/  LDG.E R3, desc[UR54][R20.64] ;  /* 0x0000003614037981 */ /* 0x004ea8000c1e1900 */
[----:B-----5:R-:W2:Y:S02]  /*20560*/  LDG.E R60, desc[UR54][R20.64+0x4] ;  /* 0x00000436143c7981 */ /* 0x020ea4000c1e1900 */
[----:B--2---:R-:W-:-:S07]  /*20570*/  IMAD.IADD R60, R60, 0x1, -R3 ;  /* 0x000000013c3c7824 */ /* 0x004fce00078e0a03 */
.L_x_3360:
[----:B------:R-:W3:Y:S01]  /*20580*/  LDL.LU R10, [R1+0xc] ;  /* 0x00000c00010a7983 */ /* 0x000ee20000300800 */
[----:B------:R-:W-:Y:S01]  /*20590*/  SHF.R.S32.HI R62, RZ, 0x1f, R237 ;  /* 0x0000001fff3e7819 */ /* 0x000fe200000114ed */
[----:B------:R-:W-:Y:S02]  /*205a0*/  ULDC.64 UR4, c[0x0][0xb70] ;  /* 0x0002dc0000047ab9 */ /* 0x000fe40000000a00 */
[----:B------:R-:W4:Y:S04]  /*205b0*/  LDL R6, [R1+0x44] ;  /* 0x0000440001067983 */ /* 0x000f280000100800 */
[----:B------:R-:W4:Y:S01]  /*205c0*/  LDL.LU R64, [R1+0x18] ;  /* 0x0000180001407983 */ /* 0x000f220000300800 */
[--C-:B--2--5:R-:W-:Y:S01]  /*205d0*/  SHF.R.S32.HI R3, RZ, 0x1f, R0.reuse ;  /* 0x0000001fff037819 */ /* 0x124fe20000011400 */
[----:B------:R-:W-:Y:S01]  /*205e0*/  IMAD R4, R62, UR4, RZ ;  /* 0x000000043e047c24 */ /* 0x000fe2000f8e02ff */
[----:B------:R-:W-:Y:S01]  /*205f0*/  SEL R65, R236, RZ, !P1 ;  /* 0x000000ffec417207 */ /* 0x000fe20004800000 */
[----:B------:R-:W-:Y:S01]  /*20600*/  IMAD.MOV.U32 R2, RZ, RZ, R0 ;  /* 0x000000ffff027224 */ /* 0x000fe200078e0000 */
[----:B------:R-:W-:Y:S01]  /*20610*/  LOP3.LUT R8, R9, 0x380, RZ, 0xc0, !PT ;  /* 0x0000038009087812 */ /* 0x000fe200078ec0ff */
[C---:B------:R-:W-:Y:S01]  /*20620*/  IMAD R7, R237.reuse, UR5, R4 ;  /* 0x00000005ed077c24 */ /* 0x040fe2000f8e0204 */
[----:B------:R-:W-:Y:S01]  /*20630*/  IADD3 R33, P0, R52, 0x5000, RZ ;  /* 0x0000500034217810 */ /* 0x000fe20007f1e0ff */
[----:B------:R-:W-:Y:S01]  /*20640*/  IMAD.WIDE.U32 R4, R237, UR4, R2 ;  /* 0x00000004ed047c25 */ /* 0x000fe2000f8e0002 */
[----:B------:R-:W-:Y:S01]  /*20650*/  ULDC.64 UR4, c[0x0][0xb78] ;  /* 0x0002de0000047ab9 */ /* 0x000fe20000000a00 */
[----:B------:R-:W-:-:S02]  /*20660*/  SHF.R.U64 R8, R8, 0x3, RZ ;  /* 0x0000000308087819 */ /* 0x000fc400000012ff */
[----:B------:R-:W-:Y:S02]  /*20670*/  IADD3 R13, P3, R52, 0x2000, RZ ;  /* 0x00002000340d7810 */ /* 0x000fe40007f7e0ff */
[----:B------:R-:W-:Y:S02]  /*20680*/  IADD3 R5, R5, R7, RZ ;  /* 0x0000000705057210 */ /* 0x000fe40007ffe0ff */
[----:B------:R-:W-:Y:S01]  /*20690*/  LOP3.LUT R8, R8, R9, RZ, 0x3c, !PT ;  /* 0x0000000908087212 */ /* 0x000fe200078e3cff */
[----:B------:R-:W-:Y:S01]  /*206a0*/  IMAD.X R9, RZ, RZ, R53, P2 ;  /* 0x000000ffff097224 */ /* 0x000fe200010e0635 */
[C---:B------:R-:W-:Y:S01]  /*206b0*/  IADD3 R25, P4, R52.reuse, 0x3000, RZ ;  /* 0x0000300034197810 */ /* 0x040fe20007f9e0ff */
[----:B------:R-:W-:Y:S01]  /*206c0*/  IMAD.WIDE.U32 R4, R65, UR4, R4 ;  /* 0x0000000441047c25 */ /* 0x000fe2000f8e0004 */
[C---:B------:R-:W-:Y:S02]  /*206d0*/  IADD3 R29, P5, R52.reuse, 0x4000, RZ ;  /* 0x00004000341d7810 */ /* 0x040fe40007fbe0ff */
[----:B------:R-:W-:-:S02]  /*206e0*/  IADD3 R41, P2, R52, 0x7000, RZ ;  /* 0x0000700034297810 */ /* 0x000fc40007f5e0ff */
[----:B------:R-:W-:Y:S02]  /*206f0*/  LOP3.LUT R32, R33, 0x380, RZ, 0xc0, !PT ;  /* 0x0000038021207812 */ /* 0x000fe400078ec0ff */
[----:B------:R-:W-:Y:S02]  /*20700*/  LOP3.LUT R12, R13, 0x380, RZ, 0xc0, !PT ;  /* 0x000003800d0c7812 */ /* 0x000fe400078ec0ff */
[----:B------:R-:W-:Y:S02]  /*20710*/  LOP3.LUT R24, R25, 0x380, RZ, 0xc0, !PT ;  /* 0x0000038019187812 */ /* 0x000fe400078ec0ff */
[----:B------:R-:W-:Y:S02]  /*20720*/  LOP3.LUT R28, R29, 0x380, RZ, 0xc0, !PT ;  /* 0x000003801d1c7812 */ /* 0x000fe400078ec0ff */
[----:B------:R-:W-:Y:S02]  /*20730*/  LOP3.LUT R40, R41, 0x380, RZ, 0xc0, !PT ;  /* 0x0000038029287812 */ /* 0x000fe400078ec0ff */
[----:B------:R-:W-:-:S02]  /*20740*/  SHF.R.U64 R32, R32, 0x3, RZ ;  /* 0x0000000320207819 */ /* 0x000fc400000012ff */
[----:B------:R-:W-:Y:S02]  /*20750*/  SHF.R.U64 R12, R12, 0x3, RZ ;  /* 0x000000030c0c7819 */ /* 0x000fe400000012ff */
        /* <DEDUP_REMOVED lines=9> */
[----:B------:R-:W-:-:S02]  /*207f0*/  LOP3.LUT R28, R28, R29, RZ, 0x3c, !PT ;  /* 0x0000001d1c1c7212 */ /* 0x000fc400078e3cff */
[----:B------:R-:W-:Y:S01]  /*20800*/  LOP3.LUT R40, R40, R41, RZ, 0x3c, !PT ;  /* 0x0000002928287212 */ /* 0x000fe200078e3cff */
[----:B------:R-:W-:Y:S01]  /*20810*/  IMAD.X R41, RZ, RZ, R53, P2 ;  /* 0x000000ffff297224 */ /* 0x000fe200010e0635 */
[----:B------:R-:W-:Y:S02]  /*20820*/  IADD3.X R29, RZ, R53, RZ, P5, !PT ;  /* 0x00000035ff1d7210 */ /* 0x000fe40002ffe4ff */
[C---:B------:R-:W-:Y:S02]  /*20830*/  IADD3 R45, P3, R52.reuse, 0x8000, RZ ;  /* 0x00008000342d7810 */ /* 0x040fe40007f7e0ff */
[C---:B------:R-:W-:Y:S02]  /*20840*/  IADD3 R49, P4, R52.reuse, 0x9000, RZ ;  /* 0x0000900034317810 */ /* 0x040fe40007f9e0ff */
[----:B------:R-:W-:Y:S02]  /*20850*/  IADD3 R55, P5, R52, 0xa000, RZ ;  /* 0x0000a00034377810 */ /* 0x000fe40007fbe0ff */
[----:B------:R-:W-:-:S02]  /*20860*/  LOP3.LUT R44, R45, 0x380, RZ, 0xc0, !PT ;  /* 0x000003802d2c7812 */ /* 0x000fc400078ec0ff */
[----:B------:R-:W-:Y:S02]  /*20870*/  LOP3.LUT R48, R49, 0x380, RZ, 0xc0, !PT ;  /* 0x0000038031307812 */ /* 0x000fe400078ec0ff */
[----:B------:R-:W-:Y:S02]  /*20880*/  LOP3.LUT R54, R55, 0x380, RZ, 0xc0, !PT ;  /* 0x0000038037367812 */ /* 0x000fe400078ec0ff */
[----:B------:R-:W-:Y:S02]  /*20890*/  SHF.R.U64 R44, R44, 0x3, RZ ;  /* 0x000000032c2c7819 */ /* 0x000fe400000012ff */
[----:B------:R-:W-:Y:S02]  /*208a0*/  SHF.R.U64 R48, R48, 0x3, RZ ;  /* 0x0000000330307819 */ /* 0x000fe400000012ff */
[----:B------:R-:W-:Y:S02]  /*208b0*/  SHF.R.U64 R54, R54, 0x3, RZ ;  /* 0x0000000336367819 */ /* 0x000fe400000012ff */
[----:B------:R-:W-:-:S02]  /*208c0*/  LOP3.LUT R44, R44, R45, RZ, 0x3c, !PT ;  /* 0x0000002d2c2c7212 */ /* 0x000fc400078e3cff */
[----:B------:R-:W-:Y:S01]  /*208d0*/  LOP3.LUT R48, R48, R49, RZ, 0x3c, !PT ;  /* 0x0000003130307212 */ /* 0x000fe200078e3cff */
[--C-:B------:R-:W-:Y:S01]  /*208e0*/  IMAD.X R49, RZ, RZ, R53.reuse, P4 ;  /* 0x000000ffff317224 */ /* 0x100fe200020e0635 */
[----:B------:R-:W-:Y:S01]  /*208f0*/  LOP3.LUT R54, R54, R55, RZ, 0x3c, !PT ;  /* 0x0000003736367212 */ /* 0x000fe200078e3cff */
[----:B------:R-:W-:Y:S01]  /*20900*/  IMAD.X R55, RZ, RZ, R53, P5 ;  /* 0x000000ffff377224 */ /* 0x000fe200028e0635 */
[----:B------:R-:W-:Y:S02]  /*20910*/  IADD3.X R45, RZ, R53, RZ, P3, !PT ;  /* 0x00000035ff2d7210 */ /* 0x000fe40001ffe4ff */
[----:B------:R-:W-:Y:S02]  /*20920*/  SHF.R.S32.HI R231, RZ, 0x1f, R230 ;  /* 0x0000001fffe77819 */ /* 0x000fe400000114e6 */
[----:B------:R-:W-:Y:S01]  /*20930*/  SHF.R.S32.HI R233, RZ, 0x1f, R232 ;  /* 0x0000001fffe97819 */ /* 0x000fe200000114e8 */
[----:B------:R-:W-:Y:S01]  /*20940*/  BSSY B1, `(.L_x_3361) ;  /* 0x0000066000017945 */ /* 0x000fe20003800000 */
[----:B---3--:R-:W-:-:S02]  /*20950*/  SEL R63, R10, RZ, !P1 ;  /* 0x000000ff0a3f7207 */ /* 0x008fc40004800000 */
[----:B------:R-:W0:Y:S03]  /*20960*/  S2R R10, SR_TID.X ;  /* 0x00000000000a7919 */ /* 0x000e260000002100 */
[----:B------:R-:W-:Y:S02]  /*20970*/  IMAD R2, R63, UR4, RZ ;  /* 0x000000043f027c24 */ /* 0x000fe4000f8e02ff */
[----:B----4-:R-:W-:Y:S02]  /*20980*/  IMAD R11, R64, 0x80, R6 ;  /* 0x00000080400b7824 */ /* 0x010fe400078e0206 */
[----:B------:R-:W-:Y:S01]  /*20990*/  IMAD R6, R65, UR5, R2 ;  /* 0x0000000541067c24 */ /* 0x000fe2000f8e0202 */
[----:B------:R-:W-:Y:S02]  /*209a0*/  ULDC.64 UR4, c[0x0][0xb40] ;  /* 0x0002d00000047ab9 */ /* 0x000fe40000000a00 */
[----:B------:R-:W-:-:S02]  /*209b0*/  SHF.R.S32.HI R7, RZ, 0x1f, R11 ;  /* 0x0000001fff077819 */ /* 0x000fc4000001140b */
[----:B------:R-:W-:-:S04]  /*209c0*/  IADD3 R2, P1, R11, R4, RZ ;  /* 0x000000040b027210 */ /* 0x000fc80007f3e0ff */
[----:B------:R-:W-:Y:S01]  /*209d0*/  IADD3.X R7, R7, R5, R6, P1, !PT ;  /* 0x0000000507077210 */ /* 0x000fe20000ffe406 */
[----:B------:R-:W-:Y:S01]  /*209e0*/  VIADD R5, R11, 0x8 ;  /* 0x000000080b057836 */ /* 0x000fe20000000000 */
[----:B------:R-:W-:-:S04]  /*209f0*/  LEA R20, P1, R2, UR4, 0x2 ;  /* 0x0000000402147c11 */ /* 0x000fc8000f8210ff */
[----:B------:R-:W-:Y:S01]  /*20a00*/  LEA.HI.X R21, R2, UR5, R7, 0x2, P1 ;  /* 0x0000000502157c11 */ /* 0x000fe200088f1407 */
[----:B------:R-:W-:Y:S01]  /*20a10*/  ULDC.64 UR4, c[0x0][0xaa0] ;  /* 0x0002a80000047ab9 */ /* 0x000fe20000000a00 */
[C---:B------:R-:W-:Y:S02]  /*20a20*/  IADD3 R37, P1, R52.reuse, 0x6000, RZ ;  /* 0x0000600034257810 */ /* 0x040fe40007f3e0ff */
[C---:B------:R-:W-:Y:S02]  /*20a30*/  LOP3.LUT R2, R52.reuse, 0x380, RZ, 0xc0, !PT ;  /* 0x0000038034027812 */ /* 0x040fe400078ec0ff */
[----:B------:R-:W-:Y:S02]  /*20a40*/  LOP3.LUT R36, R37, 0x380, RZ, 0xc0, !PT ;  /* 0x0000038025247812 */ /* 0x000fe400078ec0ff */
[----:B------:R-:W-:Y:S01]  /*20a50*/  IADD3 R7, P2, R52, 0xb000, RZ ;  /* 0x0000b00034077810 */ /* 0x000fe20007f5e0ff */
[----:B0-----:R-:W-:Y:S01]  /*20a60*/  VIADD R14, R10, 0xffffff80 ;  /* 0xffffff800a0e7836 */ /* 0x001fe20000000000 */
[----:B------:R-:W-:-:S03]  /*20a70*/  SHF.R.U64 R36, R36, 0x3, RZ ;  /* 0x0000000324247819 */ /* 0x000fc600000012ff */
[--C-:B------:R-:W-:Y:S01]  /*20a80*/  IMAD.X R57, RZ, RZ, R53.reuse, P2 ;  /* 0x000000ffff397224 */ /* 0x100fe200010e0635 */
[----:B------:R-:W-:Y:S02]  /*20a90*/  SHF.R.S32.HI R10, RZ, 0x1f, R14 ;  /* 0x0000001fff0a7819 */ /* 0x000fe4000001140e */
[----:B------:R-:W-:Y:S01]  /*20aa0*/  LOP3.LUT R36, R36, R37, RZ, 0x3c, !PT ;  /* 0x0000002524247212 */ /* 0x000fe200078e3cff */
[----:B------:R-:W-:Y:S01]  /*20ab0*/  IMAD.X R37, RZ, RZ, R53, P1 ;  /* 0x000000ffff257224 */ /* 0x000fe200008e0635 */
[----:B------:R-:W-:-:S04]  /*20ac0*/  LEA.HI R10, R10, R14, RZ, 0x7 ;  /* 0x0000000e0a0a7211 */ /* 0x000fc800078f38ff */
[----:B------:R-:W-:-:S05]  /*20ad0*/  LOP3.LUT R10, R10, 0xffffff80, RZ, 0xc0, !PT ;  /* 0xffffff800a0a7812 */ /* 0x000fca00078ec0ff */
[----:B------:R-:W-:-:S05]  /*20ae0*/  IMAD.IADD R10, R14, 0x1, -R10 ;  /* 0x000000010e0a7824 */ /* 0x000fca00078e0a0a */
[----:B------:R-:W-:-:S04]  /*20af0*/  LOP3.LUT P0, RZ, R10, 0x3, RZ, 0xc0, !PT ;  /* 0x000000030aff7812 */ /* 0x000fc8000780c0ff */
[-C--:B------:R-:W-:Y:S02]  /*20b00*/  ISETP.GE.OR P1, PT, R11, R60.reuse, P0 ;  /* 0x0000003c0b00720c */ /* 0x080fe40000726670 */
[----:B------:R-:W-:Y:S02]  /*20b10*/  ISETP.GE.OR P0, PT, R5, R60, P0 ;  /* 0x0000003c0500720c */ /* 0x000fe40000706670 */
[----:B------:R-:W-:Y:S02]  /*20b20*/  SHF.R.U64 R5, R2, 0x3, RZ ;  /* 0x0000000302057819 */ /* 0x000fe400000012ff */
[----:B------:R-:W-:Y:S02]  /*20b30*/  LOP3.LUT R2, R7, 0x380, RZ, 0xc0, !PT ;  /* 0x0000038007027812 */ /* 0x000fe400078ec0ff */
[----:B------:R-:W-:Y:S01]  /*20b40*/  LOP3.LUT R4, R5, R52, RZ, 0x3c, !PT ;  /* 0x0000003405047212 */ /* 0x000fe200078e3cff */
[----:B------:R-:W-:Y:S01]  /*20b50*/  IMAD.MOV.U32 R5, RZ, RZ, R53 ;  /* 0x000000ffff057224 */ /* 0x000fe200078e0035 */
[----:B------:R-:W-:-:S03]  /*20b60*/  SHF.R.U64 R2, R2, 0x3, RZ ;  /* 0x0000000302027819 */ /* 0x000fc600000012ff */
[----:B------:R-:W-:Y:S01]  /*20b70*/  @!P1 STG.E desc[UR54][R20.64], R120 ;  /* 0x0000007814009986 */ /* 0x000fe2000c101936 */
[----:B------:R-:W-:-:S03]  /*20b80*/  LOP3.LUT R56, R2, R7, RZ, 0x3c, !PT ;  /* 0x0000000702387212 */ /* 0x000fc600078e3cff */
[----:B------:R0:W-:Y:S04]  /*20b90*/  @!P0 STG.E desc[UR54][R20.64+0x20], R121 ;  /* 0x0000207914008986 */ /* 0x0001e8000c101936 */
        /* <DEDUP_REMOVED lines=12> */
[----:B0-----:R-:W-:-:S02]  /*20c60*/  IMAD R21, R3, UR4, RZ ;  /* 0x0000000403157c24 */ /* 0x001fc4000f8e02ff */
        /* <DEDUP_REMOVED lines=9> */
[----:B------:R-:W-:Y:S01]  /*20d00*/  IMAD R67, R64, -0x80, R60 ;  /* 0xffffff8040437824 */ /* 0x000fe200078e023c */
[----:B------:R-:W-:Y:S01]  /*20d10*/  IADD3 R0, R232, 0x20, RZ ;  /* 0x00000020e8007810 */ /* 0x000fe20007ffe0ff */
[----:B------:R-:W-:-:S02]  /*20d20*/  IMAD.IADD R3, R3, 0x1, R21 ;  /* 0x0000000103037824 */ /* 0x000fc400078e0215 */
[----:B------:R-:W-:Y:S01]  /*20d30*/  IMAD R62, R62, UR4, RZ ;  /* 0x000000043e3e7c24 */ /* 0x000fe2000f8e02ff */
[CC--:B------:R-:W-:Y:S01]  /*20d40*/  ISETP.GE.AND P3, PT, R232.reuse, R67.reuse, PT ;  /* 0x00000043e800720c */ /* 0x0c0fe20003f66270 */
[----:B------:R-:W-:Y:S01]  /*20d50*/  VIADD R20, R232, 0x40 ;  /* 0x00000040e8147836 */ /* 0x000fe20000000000 */
[-C--:B------:R-:W-:Y:S01]  /*20d60*/  ISETP.GE.AND P0, PT, R0, R67.reuse, PT ;  /* 0x000000430000720c */ /* 0x080fe20003f06270 */
[C---:B------:R-:W-:Y:S02]  /*20d70*/  IMAD R61, R237.reuse, UR5, R62 ;  /* 0x00000005ed3d7c24 */ /* 0x040fe4000f8e023e */
[----:B------:R-:W-:Y:S01]  /*20d80*/  IMAD.WIDE.U32 R2, R237, UR4, R2 ;  /* 0x00000004ed027c25 */ /* 0x000fe2000f8e0002 */
[----:B------:R-:W-:Y:S01]  /*20d90*/  ULDC.64 UR4, c[0x0][0xae8] ;  /* 0x0002ba0000047ab9 */ /* 0x000fe20000000a00 */
[----:B------:R-:W-:Y:S02]  /*20da0*/  ISETP.GE.AND P1, PT, R20, R67, PT ;  /* 0x000000431400720c */ /* 0x000fe40003f26270 */
[----:B------:R-:W-:-:S02]  /*20db0*/  VIADD R0, R18, 0x33420 ;  /* 0x0003342012007836 */ /* 0x000fc40000000000 */
[----:B------:R-:W-:Y:S02]  /*20dc0*/  IMAD.IADD R3, R3, 0x1, R61 ;  /* 0x0000000103037824 */ /* 0x000fe400078e023d */
[----:B------:R-:W-:Y:S01]  /*20dd0*/  IMAD R20, R63, UR4, RZ ;  /* 0x000000043f147c24 */ /* 0x000fe2000f8e02ff */
[----:B------:R-:W-:Y:S01]  /*20de0*/  PRMT R0, RZ, 0x654, R0 ;  /* 0x00000654ff007816 */ /* 0x000fe20000000000 */
[----:B------:R-:W-:Y:S02]  /*20df0*/  VIADD R21, R232, 0x60 ;  /* 0x00000060e8157836 */ /* 0x000fe40000000000 */
[C---:B------:R-:W-:Y:S01]  /*20e00*/  IMAD R63, R65.reuse, UR5, R20 ;  /* 0x00000005413f7c24 */ /* 0x040fe2000f8e0214 */
[----:B0-----:R0:W-:Y:S01]  /*20e10*/  SYNCS.ARRIVE.TRANS64.RED.A1T0 RZ, [R0+URZ], RZ ;  /* 0x000000ff00ff79a7 */ /* 0x0011e2000810043f */
[----:B------:R-:W-:Y:S01]  /*20e20*/  IMAD.WIDE.U32 R60, R65, UR4, R2 ;  /* 0x00000004413c7c25 */ /* 0x000fe2000f8e0002 */
[----:B------:R-:W-:-:S03]  /*20e30*/  ISETP.GE.AND P2, PT, R21, R67, PT ;  /* 0x000000431500720c */ /* 0x000fc60003f46270 */
[----:B------:R-:W-:-:S04]  /*20e40*/  IMAD.WIDE R20, R64, 0x80, R232 ;  /* 0x0000008040147825 */ /* 0x000fc800078e02e8 */
[----:B------:R-:W-:Y:S01]  /*20e50*/  IMAD.IADD R65, R61, 0x1, R63 ;  /* 0x000000013d417824 */ /* 0x000fe200078e023f */
[----:B0-----:R-:W-:Y:S06]  /*20e60*/  @P3 BRA `(.L_x_3362) ;  /* 0x00000000004c3947 */ /* 0x001fec0003800000 */
[----:B------:R-:W-:Y:S01]  /*20e70*/  ULDC.64 UR4, c[0x0][0xad8] ;  /* 0x0002b60000047ab9 */ /* 0x000fe20000000a00 */
[----:B------:R-:W-:Y:S01]  /*20e80*/  MOV R2, R60 ;  /* 0x0000003c00027202 */ /* 0x000fe20000000f00 */
[----:B------:R-:W-:Y:S01]  /*20e90*/  IMAD R63, R21, UR4, RZ ;  /* 0x00000004153f7c24 */ /* 0x000fe2000f8e02ff */
[----:B------:R-:W-:Y:S01]  /*20ea0*/  ULDC.64 UR6, c[0x0][0xa80] ;  /* 0x0002a00000067ab9 */ /* 0x000fe20000000a00 */
[----:B------:R-:W-:Y:S02]  /*20eb0*/  IMAD.MOV.U32 R3, RZ, RZ, R65 ;  /* 0x000000ffff037224 */ /* 0x000fe400078e0041 */
[C---:B------:R-:W-:Y:S02]  /*20ec0*/  IMAD R63, R20.reuse, UR5, R63 ;  /* 0x00000005143f7c24 */ /* 0x040fe4000f8e023f */
[----:B------:R-:W-:Y:S01]  /*20ed0*/  IMAD.WIDE.U32 R2, R20, UR4, R2 ;  /* 0x0000000414027c25 */ /* 0x000fe2000f8e0002 */
[----:B------:R-:W-:Y:S02]  /*20ee0*/  ULDC UR4, c[0x0][0xa8c] ;  /* 0x0002a30000047ab9 */ /* 0x000fe40000000800 */
[----:B------:R-:W-:Y:S01]  /*20ef0*/  ISETP.GE.AND P4, PT, R230, UR4, PT ;  /* 0x00000004e6007c0c */ /* 0x000fe2000bf86270 */
[----:B------:R-:W-:Y:S01]  /*20f00*/  IMAD.IADD R3, R3, 0x1, R63 ;  /* 0x0000000103037824 */ /* 0x000fe200078e023f */
[----:B------:R-:W-:Y:S01]  /*20f10*/  LEA R62, P5, R2, UR6, 0x1 ;  /* 0x00000006023e7c11 */ /* 0x000fe2000f8a08ff */
[----:B------:R-:W-:-:S02]  /*20f20*/  VIADD R0, R230, 0x40 ;  /* 0x00000040e6007836 */ /* 0x000fc40000000000 */
[----:B------:R-:W-:Y:S01]  /*20f30*/  VIADD R64, R230, 0x80 ;  /* 0x00000080e6407836 */ /* 0x000fe20000000000 */
[----:B------:R-:W-:Y:S02]  /*20f40*/  LEA.HI.X R63, R2, UR7, R3, 0x1, P5 ;  /* 0x00000007023f7c11 */ /* 0x000fe4000a8f0c03 */
[----:B------:R-:W-:Y:S02]  /*20f50*/  ISETP.GE.AND P3, PT, R0, UR4, PT ;  /* 0x0000000400007c0c */ /* 0x000fe4000bf66270 */
[----:B------:R-:W-:-:S03]  /*20f60*/  ISETP.GE.AND P5, PT, R64, UR4, PT ;  /* 0x0000000440007c0c */ /* 0x000fc6000bfa6270 */
[----:B-----5:R0:W-:Y:S08]  /*20f70*/  @!P4 STG.E.128 desc[UR54][R62.64], R4 ;  /* 0x000000043e00c986 */ /* 0x0201f0000c101d36 */
[----:B------:R0:W-:Y:S04]  /*20f80*/  @!P3 STG.E.128 desc[UR54][R62.64+0x80], R28 ;  /* 0x0000801c3e00b986 */ /* 0x0001e8000c101d36 */
[----:B------:R0:W-:Y:S02]  /*20f90*/  @!P5 STG.E.128 desc[UR54][R62.64+0x100], R44 ;  /* 0x0001002c3e00d986 */ /* 0x0001e4000c101d36 */
.L_x_3362:
[----:B------:R-:W-:Y:S05]  /*20fa0*/  BSYNC B1 ;  /* 0x0000000000017941 */ /* 0x000fea0003800000 */
.L_x_3361:
[----:B------:R-:W-:Y:S04]  /*20fb0*/  BSSY B1, `(.L_x_3363) ;  /* 0x0000017000017945 */ /* 0x000fe80003800000 */
[----:B------:R-:W-:Y:S05]  /*20fc0*/  @P0 BRA `(.L_x_3364) ;  /* 0x0000000000540947 */ /* 0x000fea0003800000 */
[----:B0----5:R-:W-:Y:S01]  /*20fd0*/  IADD3 R5, P0, R20, 0x20, RZ ;  /* 0x0000002014057810 */ /* 0x021fe20007f1e0ff */
[----:B------:R-:W-:Y:S01]  /*20fe0*/  ULDC UR4, c[0x0][0xa8c] ;  /* 0x0002a30000047ab9 */ /* 0x000fe20000000800 */
[C---:B------:R-:W-:Y:S01]  /*20ff0*/  IADD3 R2, R230.reuse, 0x40, RZ ;  /* 0x00000040e6027810 */ /* 0x040fe20007ffe0ff */
        /* <DEDUP_REMOVED lines=18> */
.L_x_3364:
[----:B------:R-:W-:Y:S05]  /*21120*/  BSYNC B1 ;  /* 0x0000000000017941 */ /* 0x000fea0003800000 */
.L_x_3363:
[----:B------:R-:W-:Y:S04]  /*21130*/  BSSY B1, `(.L_x_3365) ;  /* 0x0000017000017945 */ /* 0x000fe80003800000 */
[----:B------:R-:W-:Y:S05]  /*21140*/  @P1 BRA `(.L_x_3366) ;  /* 0x0000000000541947 */ /* 0x000fea0003800000 */
[----:B01---5:R-:W-:Y:S01]  /*21150*/  IADD3 R5, P0, R20, 0x40, RZ ;  /* 0x0000004014057810 */ /* 0x023fe20007f1e0ff */
        /* <DEDUP_REMOVED lines=20> */
.L_x_3366:
[----:B------:R-:W-:Y:S05]  /*212a0*/  BSYNC B1 ;  /* 0x0000000000017941 */ /* 0x000fea0003800000 */
.L_x_3365:
[----:B------:R-:W-:Y:S05]  /*212b0*/  @P2 BRA `(.L_x_3367) ;  /* 0x0000000c00182947 */ /* 0x000fea0003800000 */
[----:B012--5:R-:W-:Y:S01]  /*212c0*/  IADD3 R5, P0, R20, 0x60, RZ ;  /* 0x0000006014057810 */ /* 0x027fe20007f1e0ff */
[----:B------:R-:W-:Y:S01]  /*212d0*/  ULDC.64 UR4, c[0x0][0xad8] ;  /* 0x0002b60000047ab9 */ /* 0x000fe20000000a00 */
[----:B------:R-:W-:Y:S01]  /*212e0*/  MOV R2, R60 ;  /* 0x0000003c00027202 */ /* 0x000fe20000000f00 */
[----:B------:R-:W-:Y:S01]  /*212f0*/  IMAD.MOV.U32 R3, RZ, RZ, R65 ;  /* 0x000000ffff037224 */ /* 0x000fe200078e0041 */
[----:B------:R-:W-:Y:S01]  /*21300*/  ULDC.64 UR6, c[0x0][0xa80] ;  /* 0x0002a00000067ab9 */ /* 0x000fe20000000a00 */
[----:B------:R-:W-:Y:S02]  /*21310*/  IMAD.X R20, RZ, RZ, R21, P0 ;  /* 0x000000ffff147224 */ /* 0x000fe400000e0615 */
[----:B------:R-:W-:Y:S02]  /*21320*/  VIADD R0, R230, 0x40 ;  /* 0x00000040e6007836 */ /* 0x000fe40000000000 */
[----:B------:R-:W-:Y:S02]  /*21330*/  IMAD R20, R20, UR4, RZ ;  /* 0x0000000414147c24 */ /* 0x000fe4000f8e02ff */
[----:B------:R-:W-:Y:S01]  /*21340*/  IMAD.WIDE.U32 R2, R5, UR4, R2 ;  /* 0x0000000405027c25 */ /* 0x000fe2000f8e0002 */
[----:B------:R-:W-:-:S02]  /*21350*/  ULDC UR4, c[0x0][0xa8c] ;  /* 0x0002a30000047ab9 */ /* 0x000fc40000000800 */
[----:B------:R-:W-:Y:S01]  /*21360*/  ISETP.GE.AND P1, PT, R230, UR4, PT ;  /* 0x00000004e6007c0c */ /* 0x000fe2000bf26270 */
[----:B------:R-:W-:Y:S01]  /*21370*/  IMAD R5, R5, UR5, R20 ;  /* 0x0000000505057c24 */ /* 0x000fe2000f8e0214 */
[----:B------:R-:W-:Y:S01]  /*21380*/  ISETP.GE.AND P2, PT, R0, UR4, PT ;  /* 0x0000000400007c0c */ /* 0x000fe2000bf46270 */
[----:B------:R-:W-:Y:S01]  /*21390*/  VIADD R0, R230, 0x80 ;  /* 0x00000080e6007836 */ /* 0x000fe20000000000 */
[----:B------:R-:W-:Y:S01]  /*213a0*/  LEA R4, P0, R2, UR6, 0x1 ;  /* 0x0000000602047c11 */ /* 0x000fe2000f8008ff */
[----:B------:R-:W-:-:S05]  /*213b0*/  IMAD.IADD R3, R3, 0x1, R5 ;  /* 0x0000000103037824 */ /* 0x000fca00078e0205 */
[----:B------:R-:W-:Y:S02]  /*213c0*/  LEA.HI.X R5, R2, UR7, R3, 0x1, P0 ;  /* 0x0000000702057c11 */ /* 0x000fe400080f0c03 */
[----:B------:R-:W-:-:S03]  /*213d0*/  ISETP.GE.AND P0, PT, R0, UR4, PT ;  /* 0x0000000400007c0c */ /* 0x000fc6000bf06270 */
[----:B------:R3:W-:Y:S04]  /*213e0*/  @!P1 STG.E.128 desc[UR54][R4.64], R24 ;  /* 0x0000001804009986 */ /* 0x0007e8000c101d36 */
[----:B------:R3:W-:Y:S06]  /*213f0*/  @!P2 STG.E.128 desc[UR54][R4.64+0x80], R40 ;  /* 0x000080280400a986 */ /* 0x0007ec000c101d36 */
[----:B------:R-:W-:Y:S05]  /*21400*/  @P0 BRA `(.L_x_3367) ;  /* 0x0000000800c40947 */ /* 0x000fea0003800000 */
[----:B------:R4:W-:Y:S01]  /*21410*/  STG.E.128 desc[UR54][R4.64+0x100], R56 ;  /* 0x0001003804007986 */ /* 0x0009e2000c101d36 */
[----:B------:R-:W-:Y:S05]  /*21420*/  BRA `(.L_x_3367) ;  /* 0x0000000800bc7947 */ /* 0x000fea0003800000 */
.L_x_3358:
[----:B------:R-:W2:Y:S01]  /*21430*/  LDL.LU R4, [R1+0x4] ;  /* 0x0000040001047983 */ /* 0x000ea20000300800 */
[----:B------:R-:W-:-:S03]  /*21440*/  ULDC.64 UR4, c[0x0][0xbd8] ;  /* 0x0002f60000047ab9 */ /* 0x000fc60000000a00 */
[----:B------:R-:W3:Y:S01]  /*21450*/  LDL.LU R0, [R1+0x8] ;  /* 0x0000080001007983 */ /* 0x000ee20000300800 */
[----:B------:R-:W-:Y:S01]  /*21460*/  ISETP.NE.U32.AND P0, PT, RZ, UR4, PT ;  /* 0x00000004ff007c0c */ /* 0x000fe2000bf05070 */
[----:B------:R-:W-:-:S03]  /*21470*/  IMAD.MOV.U32 R7, RZ, RZ, RZ ;  /* 0x000000ffff077224 */ /* 0x000fc600078e00ff */
[----:B------:R-:W-:Y:S02]  /*21480*/  ISETP.NE.AND.EX P0, PT, RZ, UR5, PT, P0 ;  /* 0x00000005ff007c0c */ /* 0x000fe4000bf05300 */
[----:B--2---:R-:W-:-:S04]  /*21490*/  IADD3 R2, P1, R4, UR4, RZ ;  /* 0x0000000404027c10 */ /* 0x004fc8000ff3e0ff */
[----:B---3--:R-:W-:Y:S01]  /*214a0*/  IADD3.X R3, R0, UR5, RZ, P1, !PT ;  /* 0x0000000500037c10 */ /* 0x008fe20008ffe4ff */
[----:B------:R-:W-:Y:S02]  /*214b0*/  ULDC.64 UR4, c[0x0][0xbe0] ;  /* 0x0002f80000047ab9 */ /* 0x000fe40000000a00 */
[----:B------:R-:W-:-:S04]  /*214c0*/  ISETP.NE.U32.AND P1, PT, RZ, UR4, PT ;  /* 0x00000004ff007c0c */ /* 0x000fc8000bf25070 */
[----:B------:R2:W5:Y:S01]  /*214d0*/  @P0 LDG.E R7, desc[UR54][R2.64] ;  /* 0x0000003602070981 */ /* 0x000562000c1e1900 */
[----:B------:R-:W-:Y:S01]  /*214e0*/  ISETP.NE.AND.EX P1, PT, RZ, UR5, PT, P1 ;  /* 0x00000005ff007c0c */ /* 0x000fe2000bf25310 */
[----:B------:R-:W3:-:S12]  /*214f0*/  S2R R6, SR_TID.X ;  /* 0x0000000000067919 */ /* 0x000ed80000002100 */
[----:B------:R-:W-:Y:S01]  /*21500*/  @P1 IADD3 R4, P2, R4, UR4, RZ ;  /* 0x0000000404041c10 */ /* 0x000fe2000ff5e0ff */
[----:B------:R-:W-:-:S03]  /*21510*/  ULDC UR4, c[0x0][0xa88] ;  /* 0x0002a20000047ab9 */ /* 0x000fc60000000800 */
[----:B------:R-:W-:Y:S01]  /*21520*/  @P1 IADD3.X R5, R0, UR5, RZ, P2, !PT ;  /* 0x0000000500051c10 */ /* 0x000fe200097fe4ff */
[----:B------:R-:W-:-:S06]  /*21530*/  IMAD.U32 R0, RZ, RZ, UR4 ;  /* 0x00000004ff007e24 */ /* 0x000fcc000f8e00ff */
[----:B------:R2:W5:Y:S01]  /*21540*/  @P1 LDG.E R0, desc[UR54][R4.64] ;  /* 0x0000003604001981 */ /* 0x000562000c1e1900 */
[----:B---3--:R-:W-:-:S04]  /*21550*/  IADD3 R6, R6, -0x80, RZ ;  /* 0xffffff8006067810 */ /* 0x008fc80007ffe0ff */
[----:B------:R-:W-:Y:S01]  /*21560*/  ISETP.GE.AND P2, PT, R6, 0x80, PT ;  /* 0x000000800600780c */ /* 0x000fe20003f46270 */
[----:B--2---:R-:W-:-:S12]  /*21570*/  @P1 BRA `(.L_x_3368) ;  /* 0x0000000000101947 */ /* 0x004fd80003800000 */
[----:B------:R-:W-:Y:S05]  /*21580*/  @!P0 BRA `(.L_x_3368) ;  /* 0x00000000000c8947 */ /* 0x000fea0003800000 */
[----:B------:R-:W2:Y:S04]  /*21590*/  LDG.E R5, desc[UR54][R2.64] ;  /* 0x0000003602057981 */ /* 0x000ea8000c1e1900 */
[----:B-----5:R-:W2:Y:S02]  /*215a0*/  LDG.E R0, desc[UR54][R2.64+0x4] ;  /* 0x0000043602007981 */ /* 0x020ea4000c1e1900 */
[----:B--2---:R-:W-:-:S07]  /*215b0*/  IMAD.IADD R0, R0, 0x1, -R5 ;  /* 0x0000000100007824 */ /* 0x004fce00078e0a05 */
.L_x_3368:
[----:B------:R-:W2:Y:S04]  /*215c0*/  LDL.LU R2, [R1+0xc] ;  /* 0x00000c0001027983 */ /* 0x000ea80000300800 */
[----:B------:R3:W5:Y:S01]  /*215d0*/  LDL R10, [R1+0x18] ;  /* 0x00001800010a7983 */ /* 0x0007620000100800 */
[----:B------:R-:W-:Y:S01]  /*215e0*/  BSSY B1, `(.L_x_3369) ;  /* 0x000001d000017945 */ /* 0x000fe20003800000 */
[----:B------:R-:W-:Y:S02]  /*215f0*/  SHF.R.S32.HI R8, RZ, 0x1f, R237 ;  /* 0x0000001fff087819 */ /* 0x000fe400000114ed */
[----:B------:R-:W-:Y:S02]  /*21600*/  SHF.R.S32.HI R231, RZ, 0x1f, R230 ;  /* 0x0000001fffe77819 */ /* 0x000fe400000114e6 */
[----:B------:R-:W-:-:S02]  /*21610*/  SEL R13, R236, RZ, !P0 ;  /* 0x000000ffec0d7207 */ /* 0x000fc40004000000 */
[----:B-----5:R-:W-:Y:S02]  /*21620*/  SHF.R.S32.HI R6, RZ, 0x1f, R7 ;  /* 0x0000001fff067819 */ /* 0x020fe40000011407 */
[----:B--2---:R-:W-:Y:S01]  /*21630*/  SEL R9, R2, RZ, !P0 ;  /* 0x000000ff02097207 */ /* 0x004fe20004000000 */
[----:B---3--:R-:W-:Y:S06]  /*21640*/  @P2 BRA `(.L_x_3370) ;  /* 0x0000000000582947 */ /* 0x008fec0003800000 */
[----:B------:R-:W2:Y:S02]  /*21650*/  S2R R2, SR_TID.X ;  /* 0x0000000000027919 */ /* 0x000ea40000002100 */
[----:B--2---:R-:W-:-:S04]  /*21660*/  IMAD R2, R10, 0x80, R2 ;  /* 0x000000800a027824 */ /* 0x004fc800078e0202 */
        /* <DEDUP_REMOVED lines=20> */
.L_x_3370:
[----:B------:R-:W-:Y:S05]  /*217b0*/  BSYNC B1 ;  /* 0x0000000000017941 */ /* 0x000fea0003800000 */
.L_x_3369:
[----:B------:R-:W-:Y:S01]  /*217c0*/  ULDC.64 UR4, c[0x0][0xaa0] ;  /* 0x0002a80000047ab9 */ /* 0x000fe20000000a00 */
[----:B------:R-:W-:Y:S01]  /*217d0*/  IMAD R11, R10, -0x80, R0 ;  /* 0xffffff800a0b7824 */ /* 0x000fe200078e0200 */
[----:B------:R-:W-:Y:S01]  /*217e0*/  BSSY B1, `(.L_x_3371) ;  /* 0x000002c000017945 */ /* 0x000fe20003800000 */
[----:B--2---:R-:W-:Y:S02]  /*217f0*/  IMAD R4, R6, UR4, RZ ;  /* 0x0000000406047c24 */ /* 0x004fe4000f8e02ff */
[----:B------:R-:W-:Y:S01]  /*21800*/  IMAD.WIDE.U32 R2, R7, UR4, R230 ;  /* 0x0000000407027c25 */ /* 0x000fe2000f8e00e6 */
[----:B------:R-:W-:-:S03]  /*21810*/  ISETP.GE.AND P1, PT, R232, R11, PT ;  /* 0x0000000be800720c */ /* 0x000fc60003f26270 */
[----:B------:R-:W-:Y:S01]  /*21820*/  IMAD R7, R7, UR5, R4 ;  /* 0x0000000507077c24 */ /* 0x000fe2000f8e0204 */
[----:B------:R-:W-:Y:S01]  /*21830*/  ULDC.64 UR4, c[0x0][0xae0] ;  /* 0x0002b80000047ab9 */ /* 0x000fe20000000a00 */
[----:B------:R-:W-:Y:S02]  /*21840*/  VIADD R0, R232, 0x40 ;  /* 0x00000040e8007836 */ /* 0x000fe40000000000 */
[----:B------:R-:W-:Y:S01]  /*21850*/  IMAD.IADD R3, R3, 0x1, R7 ;  /* 0x0000000103037824 */ /* 0x000fe200078e0207 */
[----:B------:R-:W-:Y:S01]  /*21860*/  SHF.R.S32.HI R7, RZ, 0x1f, R232 ;  /* 0x0000001fff077819 */ /* 0x000fe200000114e8 */
[----:B------:R-:W-:Y:S01]  /*21870*/  IMAD R4, R8, UR4, RZ ;  /* 0x0000000408047c24 */ /* 0x000fe2000f8e02ff */
[----:B------:R-:W-:Y:S01]  /*21880*/  ISETP.GE.AND P0, PT, R0, R11, PT ;  /* 0x0000000b0000720c */ /* 0x000fe20003f06270 */
[----:B------:R-:W-:-:S04]  /*21890*/  IMAD.WIDE.U32 R2, R237, UR4, R2 ;  /* 0x00000004ed027c25 */ /* 0x000fc8000f8e0002 */
[----:B------:R-:W-:Y:S01]  /*218a0*/  IMAD R5, R237, UR5, R4 ;  /* 0x00000005ed057c24 */ /* 0x000fe2000f8e0204 */
[----:B------:R-:W-:Y:S01]  /*218b0*/  ULDC.64 UR4, c[0x0][0xae8] ;  /* 0x0002ba0000047ab9 */ /* 0x000fe20000000a00 */
[----:B------:R-:W-:Y:S02]  /*218c0*/  VIADD R6, R232, 0x20 ;  /* 0x00000020e8067836 */ /* 0x000fe40000000000 */
[----:B------:R-:W-:Y:S02]  /*218d0*/  IMAD.IADD R3, R3, 0x1, R5 ;  /* 0x0000000103037824 */ /* 0x000fe400078e0205 */
[----:B------:R-:W-:Y:S01]  /*218e0*/  IMAD R0, R9, UR4, RZ ;  /* 0x0000000409007c24 */ /* 0x000fe2000f8e02ff */
[----:B------:R-:W-:Y:S01]  /*218f0*/  ISETP.GE.AND P2, PT, R6, R11, PT ;  /* 0x0000000b0600720c */ /* 0x000fe20003f46270 */
[----:B------:R-:W-:Y:S01]  /*21900*/  IMAD.WIDE.U32 R4, R13, UR4, R2 ;  /* 0x000000040d047c25 */ /* 0x000fe2000f8e0002 */
[----:B------:R-:W-:-:S03]  /*21910*/  MOV R6, R232 ;  /* 0x000000e800067202 */ /* 0x000fc60000000f00 */
[----:B------:R-:W-:Y:S02]  /*21920*/  IMAD R9, R13, UR5, R0 ;  /* 0x000000050d097c24 */ /* 0x000fe4000f8e0200 */
[----:B------:R-:W-:-:S04]  /*21930*/  IMAD.WIDE R6, R10, 0x80, R6 ;  /* 0x000000800a067825 */ /* 0x000fc800078e0206 */
[----:B------:R-:W-:Y:S02]  /*21940*/  VIADD R0, R232, 0x60 ;  /* 0x00000060e8007836 */ /* 0x000fe40000000000 */
[----:B------:R-:W-:Y:S01]  /*21950*/  IMAD.IADD R13, R5, 0x1, R9 ;  /* 0x00000001050d7824 */ /* 0x000fe200078e0209 */
[----:B------:R-:W-:Y:S06]  /*21960*/  @P1 BRA `(.L_x_3372) ;  /* 0x00000000004c1947 */ /* 0x000fec0003800000 */
[C---:B------:R-:W-:Y:S01]  /*21970*/  VIADD R2, R230.reuse, 0x40 ;  /* 0x00000040e6027836 */ /* 0x040fe20000000000 */
[----:B------:R-:W-:Y:S01]  /*21980*/  ULDC UR4, c[0x0][0xa8c] ;  /* 0x0002a30000047ab9 */ /* 0x000fe20000000800 */
[----:B------:R-:W-:Y:S01]  /*21990*/  ULDC.64 UR6, c[0x0][0xad8] ;  /* 0x0002b60000067ab9 */ /* 0x000fe20000000a00 */
[----:B------:R-:W-:Y:S01]  /*219a0*/  MOV R3, R13 ;  /* 0x0000000d00037202 */ /* 0x000fe20000000f00 */
[----:B------:R-:W-:Y:S01]  /*219b0*/  VIADD R8, R230, 0x80 ;  /* 0x00000080e6087836 */ /* 0x000fe20000000000 */
[----:B------:R-:W-:Y:S01]  /*219c0*/  ISETP.GE.AND P4, PT, R2, UR4, PT ;  /* 0x0000000402007c0c */ /* 0x000fe2000bf86270 */
[----:B------:R-:W-:Y:S01]  /*219d0*/  IMAD R9, R7, UR6, RZ ;  /* 0x0000000607097c24 */ /* 0x000fe2000f8e02ff */
        /* <DEDUP_REMOVED lines=12> */
.L_x_3372:
[----:B------:R-:W-:Y:S05]  /*21aa0*/  BSYNC B1 ;  /* 0x0000000000017941 */ /* 0x000fea0003800000 */
.L_x_3371:
[----:B------:R-:W-:Y:S01]  /*21ab0*/  BSSY B1, `(.L_x_3373) ;  /* 0x0000018000017945 */ /* 0x000fe20003800000 */
[----:B------:R-:W-:-:S03]  /*21ac0*/  ISETP.GE.AND P1, PT, R0, R11, PT ;  /* 0x0000000b0000720c */ /* 0x000fc60003f26270 */
[----:B------:R-:W-:Y:S10]  /*21ad0*/  @P2 BRA `(.L_x_3374) ;  /* 0x0000000000542947 */ /* 0x000ff40003800000 */
[----:B--2---:R-:W-:Y:S01]  /*21ae0*/  IADD3 R9, P2, R6, 0x20, RZ ;  /* 0x0000002006097810 */ /* 0x004fe20007f5e0ff */
[----:B------:R-:W-:Y:S01]  /*21af0*/  VIADD R2, R230, 0x40 ;  /* 0x00000040e6027836 */ /* 0x000fe20000000000 */
[----:B------:R-:W-:Y:S01]  /*21b00*/  ULDC UR4, c[0x0][0xa8c] ;  /* 0x0002a30000047ab9 */ /* 0x000fe20000000800 */
[----:B------:R-:W-:Y:S01]  /*21b10*/  ULDC.64 UR6, c[0x0][0xad8] ;  /* 0x0002b60000067ab9 */ /* 0x000fe20000000a00 */
[----:B------:R-:W-:Y:S01]  /*21b20*/  MOV R3, R13 ;  /* 0x0000000d00037202 */ /* 0x000fe20000000f00 */
[----:B------:R-:W-:Y:S01]  /*21b30*/  IMAD.X R0, RZ, RZ, R7, P2 ;  /* 0x000000ffff007224 */ /* 0x000fe200010e0607 */
[----:B------:R-:W-:Y:S01]  /*21b40*/  ISETP.GE.AND P4, PT, R2, UR4, PT ;  /* 0x0000000402007c0c */ /* 0x000fe2000bf86270 */
[----:B------:R-:W-:Y:S01]  /*21b50*/  IMAD.MOV.U32 R2, RZ, RZ, R4 ;  /* 0x000000ffff027224 */ /* 0x000fe200078e0004 */
[C---:B------:R-:W-:Y:S01]  /*21b60*/  ISETP.GE.AND P3, PT, R230.reuse, UR4, PT ;  /* 0x00000004e6007c0c */ /* 0x040fe2000bf66270 */
[----:B------:R-:W-:Y:S02]  /*21b70*/  VIADD R8, R230, 0x80 ;  /* 0x00000080e6087836 */ /* 0x000fe40000000000 */
[----:B------:R-:W-:-:S02]  /*21b80*/  IMAD R0, R0, UR6, RZ ;  /* 0x0000000600007c24 */ /* 0x000fc4000f8e02ff */
        /* <DEDUP_REMOVED lines=10> */
.L_x_3374:
[----:B------:R-:W-:Y:S05]  /*21c30*/  BSYNC B1 ;  /* 0x0000000000017941 */ /* 0x000fea0003800000 */
.L_x_3373:
[----:B------:R-:W-:Y:S04]  /*21c40*/  BSSY B1, `(.L_x_3375) ;  /* 0x0000017000017945 */ /* 0x000fe80003800000 */
[----:B------:R-:W-:Y:S05]  /*21c50*/  @P0 BRA `(.L_x_3376) ;  /* 0x0000000000540947 */ /* 0x000fea0003800000 */
[----:B--23--:R-:W-:Y:S01]  /*21c60*/  IADD3 R9, P0, R6, 0x40, RZ ;  /* 0x0000004006097810 */ /* 0x00cfe20007f1e0ff */
        /* <DEDUP_REMOVED lines=20> */
.L_x_3376:
[----:B------:R-:W-:Y:S05]  /*21db0*/  BSYNC B1 ;  /* 0x0000000000017941 */ /* 0x000fea0003800000 */
.L_x_3375:
[----:B------:R-:W-:Y:S05]  /*21dc0*/  @P1 BRA `(.L_x_3367) ;  /* 0x0000000000541947 */ /* 0x000fea0003800000 */
[----:B------:R-:W-:Y:S01]  /*21dd0*/  IADD3 R5, P0, R6, 0x60, RZ ;  /* 0x0000006006057810 */ /* 0x000fe20007f1e0ff */
[C---:B------:R-:W-:Y:S01]  /*21de0*/  VIADD R0, R230.reuse, 0x40 ;  /* 0x00000040e6007836 */ /* 0x040fe20000000000 */
[----:B------:R-:W-:Y:S01]  /*21df0*/  ULDC.64 UR6, c[0x0][0xad8] ;  /* 0x0002b60000067ab9 */ /* 0x000fe20000000a00 */
[----:B------:R-:W-:Y:S01]  /*21e00*/  ULDC UR4, c[0x0][0xa8c] ;  /* 0x0002a30000047ab9 */ /* 0x000fe20000000800 */
[----:B------:R-:W-:Y:S01]  /*21e10*/  IMAD.MOV.U32 R2, RZ, RZ, R4 ;  /* 0x000000ffff027224 */ /* 0x000fe200078e0004 */
[----:B------:R-:W-:Y:S01]  /*21e20*/  ISETP.GE.AND P1, PT, R230, UR4, PT ;  /* 0x00000004e6007c0c */ /* 0x000fe2000bf26270 */
[----:B------:R-:W-:Y:S01]  /*21e30*/  IMAD.X R6, RZ, RZ, R7, P0 ;  /* 0x000000ffff067224 */ /* 0x000fe200000e0607 */
[----:B------:R-:W-:Y:S01]  /*21e40*/  ISETP.GE.AND P2, PT, R0, UR4, PT ;  /* 0x0000000400007c0c */ /* 0x000fe2000bf46270 */
[----:B------:R-:W-:Y:S01]  /*21e50*/  IMAD.MOV.U32 R3, RZ, RZ, R13 ;  /* 0x000000ffff037224 */ /* 0x000fe200078e000d */
[----:B------:R-:W-:Y:S01]  /*21e60*/  IADD3 R0, R230, 0x80, RZ ;  /* 0x00000080e6007810 */ /* 0x000fe20007ffe0ff */
        /* <DEDUP_REMOVED lines=11> */
.L_x_3367:
[----:B------:R-:W-:Y:S05]  /*21f20*/  BSYNC B0 ;  /* 0x0000000000007941 */ /* 0x000fea0003800000 */
.L_x_3357:
[----:B------:R-:W-:Y:S02]  /*21f30*/  ULDC UR4, c[0x0][0xc14] ;  /* 0x0003050000047ab9 */ /* 0x000fe40000000800 */
[----:B-1----:R-:W-:-:S13]  /*21f40*/  ISETP.GE.AND P0, PT, R127, UR4, PT ;  /* 0x000000047f007c0c */ /* 0x002fda000bf06270 */
[----:B------:R-:W-:Y:S05]  /*21f50*/  @!P0 BRA `(.L_x_3377) ;  /* 0xfffffdf000e08947 */ /* 0x000fea000383ffff */
[----:B------:R-:W-:Y:S05]  /*21f60*/  BRA `(.L_x_3184) ;  /* 0x0000007400c87947 */ /* 0x000fea0003800000 */
.L_x_3182:
        /* <DEDUP_REMOVED lines=20> */
.L_x_3378:
        /* <DEDUP_REMOVED lines=26> */
[----:B------:R-:W0:Y:S02]  /*22250*/  SHFL.UP PT, R2, R3, 0x8, RZ ;  /* 0x0500000003027989 */ /* 0x000e2400000e00ff */
[----:B0-----:R-:W-:-:S04]  /*22260*/  SEL R2, R2, RZ, P4 ;  /* 0x000000ff02027207 */ /* 0x001fc80002000000 */
[----:B------:R-:W-:-:S05]  /*22270*/  IADD3 R7, R3, R2, RZ ;  /* 0x0000000203077210 */ /* 0x000fca0007ffe0ff */
        /* <DEDUP_REMOVED lines=13> */
.L_x_3384:
        /* <DEDUP_REMOVED lines=13> */
.L_x_3383:
[----:B------:R-:W-:Y:S05]  /*22420*/  BSYNC B0 ;  /* 0x0000000000007941 */ /* 0x000fea0003800000 */
.L_x_3382:
        /* <DEDUP_REMOVED lines=20> */
[----:B------:R-:W-:Y:S02]  /*22570*/  IMAD.MOV.U32 R2, RZ, RZ, R11 ;  /* 0x000000ffff027224 */ /* 0x000fe400078e000b */
[----:B------:R-:W-:-:S07]  /*22580*/  IMAD.MOV.U32 R9, RZ, RZ, R3 ;  /* 0x000000ffff097224 */ /* 0x000fce00078e0003 */
.L_x_3380:
        /* <DEDUP_REMOVED lines=16> */
.L_x_3385:
        /* <DEDUP_REMOVED lines=18> */
[----:B------:R-:W-:-:S06]  /*227b0*/  @P0 IADD3 R2, R2, 0x1, RZ ;  /* 0x0000000102020810 */ /* 0x000fcc0007ffe0ff */
[----:B------:R-:W-:Y:S01]  /*227c0*/  @!P2 IMAD.MOV R2, RZ, RZ, -R2 ;  /* 0x000000ffff02a224 */ /* 0x000fe200078e0a02 */
[----:B------:R-:W-:-:S05]  /*227d0*/  @!P1 LOP3.LUT R2, RZ, R0, RZ, 0x33, !PT ;  /* 0x00000000ff029212 */ /* 0x000fca00078e33ff */
[----:B------:R-:W-:-:S04]  /*227e0*/  IMAD.MOV R3, RZ, RZ, -R2 ;  /* 0x000000ffff037224 */ /* 0x000fc800078e0a02 */
[----:B------:R-:W-:Y:S02]  /*227f0*/  IMAD R3, R0, R3, R9 ;  /* 0x0000000300037224 */ /* 0x000fe400078e0209 */
[----:B------:R-:W-:-:S03]  /*22800*/  VIADD R0, R7, UR4 ;  /* 0x0000000407007c36 */ /* 0x000fc60008000000 */
[----:B------:R1:W-:Y:S04]  /*22810*/  STL [R1+0x4], R3 ;  /* 0x0000040301007387 */ /* 0x0003e80000100800 */
[----:B------:R1:W-:Y:S04]  /*22820*/  STL [R1+0x8], R2 ;  /* 0x0000080201007387 */ /* 0x0003e80000100800 */
[----:B------:R1:W-:Y:S01]  /*22830*/  STL [R1+0xc], R0 ;  /* 0x00000c0001007387 */ /* 0x0003e20000100800 */
[----:B------:R-:W-:Y:S05]  /*22840*/  BRA `(.L_x_3386) ;  /* 0x0000000000107947 */ /* 0x000fea0003800000 */
.L_x_3381:
[----:B------:R-:W-:Y:S01]  /*22850*/  IMAD.U32 R0, RZ, RZ, UR6 ;  /* 0x00000006ff007e24 */ /* 0x000fe2000f8e00ff */
[----:B------:R0:W-:Y:S04]  /*22860*/  STL [R1+0x4], RZ ;  /* 0x000004ff01007387 */ /* 0x0001e80000100800 */
[----:B------:R0:W-:Y:S04]  /*22870*/  STL [R1+0x8], RZ ;  /* 0x000008ff01007387 */ /* 0x0001e80000100800 */
[----:B------:R0:W-:Y:S02]  /*22880*/  STL [R1], R0 ;  /* 0x0000000001007387 */ /* 0x0001e40000100800 */
.L_x_3386:
        /* <DEDUP_REMOVED lines=10> */
.L_x_3379:
[----:B0-----:R-:W2:Y:S01]  /*22930*/  LDL R0, [R1+0xc] ;  /* 0x00000c0001007983 */ /* 0x001ea20000100800 */
[----:B------:R-:W-:Y:S01]  /*22940*/  ULDC UR4, c[0x0][0xc14] ;  /* 0x0003050000047ab9 */ /* 0x000fe20000000800 */
[----:B------:R-:W-:Y:S02]  /*22950*/  MOV R18, RZ ;  /* 0x000000ff00127202 */ /* 0x000fe40000000f00 */
[----:B--2---:R-:W-:Y:S01]  /*22960*/  ISETP.GE.AND P0, PT, R0, UR4, PT ;  /* 0x0000000400007c0c */ /* 0x004fe2000bf06270 */
[----:B------:R-:W-:-:S05]  /*22970*/  IMAD.MOV.U32 R0, RZ, RZ, 0x1 ;  /* 0x00000001ff007424 */ /* 0x000fca00078e00ff */
[----:B------:R0:W-:Y:S04]  /*22980*/  STL [R1+0x1c], R0 ;  /* 0x00001c0001007387 */ /* 0x0001e80000100800 */
[----:B------:R0:W-:Y:S03]  /*22990*/  STL [R1+0x44], RZ ;  /* 0x000044ff01007387 */ /* 0x0001e60000100800 */
[----:B------:R-:W-:Y:S05]  /*229a0*/  @P0 BRA `(.L_x_3387) ;  /* 0x00000068003c0947 */ /* 0x000fea0003800000 */
[----:B0-----:R-:W0:Y:S01]  /*229b0*/  S2R R0, SR_TID.X ;  /* 0x0000000000007919 */ /* 0x001e220000002100 */
[----:B------:R-:W-:Y:S01]  /*229c0*/  BSSY B7, `(.L_x_3387) ;  /* 0x000068d000077945 */ /* 0x000fe20003800000 */
[----:B------:R-:W-:Y:S01]  /*229d0*/  IMAD.MOV.U32 R18, RZ, RZ, RZ ;  /* 0x000000ffff127224 */ /* 0x000fe200078e00ff */
[----:B------:R-:W-:Y:S01]  /*229e0*/  ULDC UR38, c[0x0][0xc] ;  /* 0x0000030000267ab9 */ /* 0x000fe20000000800 */
[----:B-1----:R-:W1:Y:S01]  /*229f0*/  S2R R4, SR_TID.X ;  /* 0x0000000000047919 */ /* 0x002e620000002100 */
[----:B------:R-:W-:Y:S02]  /*22a00*/  ULOP3.LUT UR37, UR36, 0x1, URZ, 0xfc, !UPT ;  /* 0x0000000124257892 */ /* 0x000fe4000f8efc3f */
[----:B------:R-:W-:Y:S01]  /*22a10*/  ULOP3.LUT UR39, UR36, 0x2, URZ, 0xfc, !UPT ;  /* 0x0000000224277892 */ /* 0x000fe2000f8efc3f */
[----:B------:R2:W-:Y:S01]  /*22a20*/  STL [R1+0x44], RZ ;  /* 0x000044ff01007387 */ /* 0x0005e20000100800 */
[----:B------:R-:W-:Y:S01]  /*22a30*/  ULDC.64 UR40, c[0x0][0x198] ;  /* 0x0000660000287ab9 */ /* 0x000fe20000000a00 */
[----:B0-----:R-:W-:Y:S01]  /*22a40*/  LOP3.LUT R0, R0, 0x7f, RZ, 0xc0, !PT ;  /* 0x0000007f00007812 */ /* 0x001fe200078ec0ff */
[----:B-1----:R-:W-:-:S04]  /*22a50*/  IMAD.SHL.U32 R2, R4, 0x20, RZ ;  /* 0x0000002004027824 */ /* 0x002fc800078e00ff */
        /* <DEDUP_REMOVED lines=13> */
[----:B------:R-:W-:Y:S02]  /*22b30*/  LOP3.LUT R17, R0, 0x640, R17, 0xf8, !PT ;  /* 0x0000064000117812 */ /* 0x000fe400078ef811 */
[----:B------:R-:W-:Y:S02]  /*22b40*/  MOV R0, 0x1 ;  /* 0x0000000100007802 */ /* 0x000fe40000000f00 */
[----:B------:R-:W-:-:S03]  /*22b50*/  LOP3.LUT R2, R2, 0x10, R3, 0x78, !PT ;  /* 0x0000001002027812 */ /* 0x000fc600078e7803 */
[----:B------:R2:W-:Y:S01]  /*22b60*/  STL [R1+0x20], R0 ;  /* 0x0000200001007387 */ /* 0x0005e20000100800 */
[----:B------:R-:W-:-:S03]  /*22b70*/  LOP3.LUT R16, R5, R2, RZ, 0xfc, !PT ;  /* 0x0000000205107212 */ /* 0x000fc600078efcff */
[----:B------:R2:W-:Y:S04]  /*22b80*/  STL [R1+0x14], RZ ;  /* 0x000014ff01007387 */ /* 0x0005e80000100800 */
[----:B------:R2:W-:Y:S02]  /*22b90*/  STL [R1+0x1c], R0 ;  /* 0x00001c0001007387 */ /* 0x0005e40000100800 */
.L_x_3496:
[----:B--2---:R-:W2:Y:S01]  /*22ba0*/  LDL R0, [R1+0xc] ;  /* 0x00000c0001007983 */ /* 0x004ea20000100800 */
[----:B-1----:R-:W2:Y:S01]  /*22bb0*/  LDC.64 R2, c[0x0][0xc60] ;  /* 0x00031800ff027b82 */ /* 0x002ea20000000a00 */
[----:B------:R-:W-:Y:S05]  /*22bc0*/  YIELD ;  /* 0x0000000000007946 */ /* 0x000fea0003800000 */
[----:B------:R-:W-:Y:S01]  /*22bd0*/  ULDC.64 UR4, c[0x0][0xa28] ;  /* 0x00028a0000047ab9 */ /* 0x000fe20000000a00 */
[----:B------:R-:W-:Y:S01]  /*22be0*/  ULDC.64 UR6, c[0x0][0xa00] ;  /* 0x0002800000067ab9 */ /* 0x000fe20000000a00 */
[----:B------:R-:W-:Y:S01]  /*22bf0*/  ISETP.NE.U32.AND P0, PT, RZ, UR4, PT ;  /* 0x00000004ff007c0c */ /* 0x000fe2000bf05070 */
[----:B--2---:R-:W-:-:S05]  /*22c00*/  IMAD.WIDE R2, R0, 0x4, R2 ;  /* 0x0000000400027825 */ /* 0x004fca00078e0202 */
[----:B------:R-:W2:Y:S01]  /*22c10*/  LDG.E R19, desc[UR54][R2.64] ;  /* 0x0000003602137981 */ /* 0x000ea2000c1e1900 */
[----:B------:R-:W-:Y:S01]  /*22c20*/  ISETP.NE.AND.EX P0, PT, RZ, UR5, PT, P0 ;  /* 0x00000005ff007c0c */ /* 0x000fe2000bf05300 */
[----:B------:R-:W-:Y:S01]  /*22c30*/  IMAD.MOV.U32 R0, RZ, RZ, RZ ;  /* 0x000000ffff007224 */ /* 0x000fe200078e00ff */
[----:B------:R-:W-:-:S04]  /*22c40*/  ISETP.NE.U32.AND P1, PT, RZ, UR6, PT ;  /* 0x00000006ff007c0c */ /* 0x000fc8000bf25070 */
[----:B------:R-:W-:Y:S01]  /*22c50*/  ISETP.NE.AND.EX P1, PT, RZ, UR7, PT, P1 ;  /* 0x00000007ff007c0c */ /* 0x000fe2000bf25310 */
[----:B------:R-:W-:Y:S01]  /*22c60*/  IMAD.MOV.U32 R5, RZ, RZ, RZ ;  /* 0x000000ffff057224 */ /* 0x000fe200078e00ff */
[----:B--2---:R-:W-:-:S05]  /*22c70*/  SHF.R.S32.HI R4, RZ, 0x1f, R19 ;  /* 0x0000001fff047819 */ /* 0x004fca0000011413 */
[----:B------:R-:W-:-:S04]  /*22c80*/  @P0 LEA R2, P2, R19, UR4, 0x2 ;  /* 0x0000000413020c11 */ /* 0x000fc8000f8410ff */
[----:B------:R-:W-:Y:S01]  /*22c90*/  @P0 LEA.HI.X R3, R19, UR5, R4, 0x2, P2 ;  /* 0x0000000513030c11 */ /* 0x000fe200090f1404 */
[----:B------:R-:W-:-:S04]  /*22ca0*/  ULDC.64 UR4, c[0x0][0xa08] ;  /* 0x0002820000047ab9 */ /* 0x000fc80000000a00 */
[----:B------:R0:W5:Y:S02]  /*22cb0*/  @P0 LDG.E R0, desc[UR54][R2.64] ;  /* 0x0000003602000981 */ /* 0x000164000c1e1900 */
[----:B0-----:R-:W-:-:S04]  /*22cc0*/  @P1 LEA R2, P0, R19, UR6, 0x2 ;  /* 0x0000000613021c11 */ /* 0x001fc8000f8010ff */
[----:B------:R-:W-:Y:S01]  /*22cd0*/  @P1 LEA.HI.X R3, R19, UR7, R4, 0x2, P0 ;  /* 0x0000000713031c11 */ /* 0x000fe200080f1404 */
[----:B------:R-:W-:-:S04]  /*22ce0*/  ULDC.64 UR6, c[0x0][0xa10] ;  /* 0x0002840000067ab9 */ /* 0x000fc80000000a00 */
[----:B------:R-:W2:Y:S01]  /*22cf0*/  @P1 LDG.E R5, desc[UR54][R2.64] ;  /* 0x0000003602051981 */ /* 0x000ea2000c1e1900 */
[----:B------:R-:W-:Y:S01]  /*22d00*/  ISETP.NE.U32.AND P1, PT, RZ, UR6, PT ;  /* 0x00000006ff007c0c */ /* 0x000fe2000bf25070 */
[----:B------:R-:W-:Y:S01]  /*22d10*/  IMAD.MOV.U32 R10, RZ, RZ, RZ ;  /* 0x000000ffff0a7224 */ /* 0x000fe200078e00ff */
[C---:B------:R-:W-:Y:S02]  /*22d20*/  SHF.L.U64.HI R6, R19.reuse, 0x2, R4 ;  /* 0x0000000213067819 */ /* 0x040fe40000010204 */
[----:B------:R-:W-:Y:S02]  /*22d30*/  ISETP.NE.AND.EX P1, PT, RZ, UR7, PT, P1 ;  /* 0x00000007ff007c0c */ /* 0x000fe4000bf25310 */
[----:B------:R-:W-:Y:S01]  /*22d40*/  MOV R7, RZ ;  /* 0x000000ff00077202 */ /* 0x000fe20000000f00 */
[----:B--2---:R0:W-:Y:S02]  /*22d50*/  STL [R1+0x3c], R5 ;  /* 0x00003c0501007387 */ /* 0x0041e40000100800 */
[----:B0-----:R-:W-:-:S05]  /*22d60*/  IMAD.SHL.U32 R5, R19, 0x4, RZ ;  /* 0x0000000413057824 */ /* 0x001fca00078e00ff */
[C---:B------:R-:W-:Y:S01]  /*22d70*/  IADD3 R2, P0, R5.reuse, UR6, RZ ;  /* 0x0000000605027c10 */ /* 0x040fe2000ff1e0ff */
[----:B------:R0:W-:Y:S03]  /*22d80*/  STL [R1+0x24], R5 ;  /* 0x0000240501007387 */ /* 0x0001e60000100800 */
[----:B------:R-:W-:Y:S01]  /*22d90*/  IADD3.X R3, R6, UR7, RZ, P0, !PT ;  /* 0x0000000706037c10 */ /* 0x000fe200087fe4ff */
[----:B------:R-:W-:Y:S01]  /*22da0*/  ULDC.64 UR6, c[0x0][0xa20] ;  /* 0x0002880000067ab9 */ /* 0x000fe20000000a00 */
[----:B------:R-:W-:Y:S01]  /*22db0*/  ISETP.NE.U32.AND P0, PT, RZ, UR4, PT ;  /* 0x00000004ff007c0c */ /* 0x000fe2000bf05070 */
[----:B------:R1:W-:Y:S03]  /*22dc0*/  STL [R1+0x28], R6 ;  /* 0x0000280601007387 */ /* 0x0003e60000100800 */
[----:B------:R-:W-:Y:S01]  /*22dd0*/  ISETP.NE.AND.EX P0, PT, RZ, UR5, PT, P0 ;  /* 0x00000005ff007c0c */ /* 0x000fe2000bf05300 */
[----:B------:R-:W5:Y:S04]  /*22de0*/  @P1 LDG.E R10, desc[UR54][R2.64] ;  /* 0x00000036020a1981 */ /* 0x000f68000c1e1900 */
[----:B------:R-:W5:Y:S04]  /*22df0*/  @P1 LDG.E R9, desc[UR54][R2.64] ;  /* 0x0000003602091981 */ /* 0x000f68000c1e1900 */
[----:B------:R2:W5:Y:S02]  /*22e00*/  @P1 LDG.E R8, desc[UR54][R2.64+0x4] ;  /* 0x0000043602081981 */ /* 0x000564000c1e1900 */
[----:B--2---:R-:W-:-:S04]  /*22e10*/  IADD3 R2, P2, R5, UR4, RZ ;  /* 0x0000000405027c10 */ /* 0x004fc8000ff5e0ff */
[----:B------:R-:W-:Y:S01]  /*22e20*/  IADD3.X R3, R6, UR5, RZ, P2, !PT ;  /* 0x0000000506037c10 */ /* 0x000fe200097fe4ff */
[----:B------:R-:W-:-:S04]  /*22e30*/  ULDC.64 UR4, c[0x0][0x3f8] ;  /* 0x0000fe0000047ab9 */ /* 0x000fc80000000a00 */
[----:B------:R-:W5:Y:S01]  /*22e40*/  @P0 LDG.E R7, desc[UR54][R2.64] ;  /* 0x0000003602070981 */ /* 0x000f62000c1e1900 */
[----:B------:R-:W-:Y:S01]  /*22e50*/  ISETP.NE.U32.AND P2, PT, RZ, UR6, PT ;  /* 0x00000006ff007c0c */ /* 0x000fe2000bf45070 */
[----:B------:R-:W-:-:S03]  /*22e60*/  UISETP.NE.U32.AND UP0, UPT, UR4, URZ, UPT ;  /* 0x0000003f0400728c */ /* 0x000fc6000bf05070 */
[----:B------:R-:W-:Y:S01]  /*22e70*/  ISETP.NE.AND.EX P2, PT, RZ, UR7, PT, P2 ;  /* 0x00000007ff007c0c */ /* 0x000fe2000bf45320 */
[----:B------:R-:W-:Y:S01]  /*22e80*/  UISETP.NE.AND.EX UP0, UPT, UR5, URZ, UPT, UP0 ;  /* 0x0000003f0500728c */ /* 0x000fe2000bf05300 */
[----:B------:R-:W-:Y:S02]  /*22e90*/  ULDC UR4, c[0x0][0x404] ;  /* 0x0001010000047ab9 */ /* 0x000fe40000000800 */
[----:B------:R-:W-:Y:S01]  /*22ea0*/  ULDC UR5, c[0x0][0x2e0] ;  /* 0x0000b80000057ab9 */ /* 0x000fe20000000800 */
[----:B------:R-:W-:-:S04]  /*22eb0*/  USEL UR4, UR4, 0x1, UP0 ;  /* 0x0000000104047887 */ /* 0x000fc80008000000 */
[----:B------:R-:W-:-:S04]  /*22ec0*/  UIMAD UR4, UR4, UR5, URZ ;  /* 0x00000005040472a4 */ /* 0x000fc8000f8e023f */
[----:B------:R-:W-:-:S04]  /*22ed0*/  @P2 IADD3 R4, P3, R5, UR6, RZ ;  /* 0x0000000605042c10 */ /* 0x000fc8000ff7e0ff */
[----:B0-----:R-:W-:Y:S01]  /*22ee0*/  @P2 IADD3.X R5, R6, UR7, RZ, P3, !PT ;  /* 0x0000000706052c10 */ /* 0x001fe20009ffe4ff */
[----:B-1----:R-:W-:Y:S01]  /*22ef0*/  IMAD.U32 R6, RZ, RZ, UR4 ;  /* 0x00000004ff067e24 */ /* 0x002fe2000f8e00ff */
[----:B------:R-:W-:-:S05]  /*22f00*/  ULDC UR4, c[0x0][0x338] ;  /* 0x0000ce0000047ab9 */ /* 0x000fca0000000800 */
[----:B------:R0:W5:Y:S02]  /*22f10*/  @P2 LDG.E R6, desc[UR54][R4.64] ;  /* 0x0000003604062981 */ /* 0x000164000c1e1900 */
[----:B0-----:R-:W-:Y:S01]  /*22f20*/  IMAD.U32 R4, RZ, RZ, UR4 ;  /* 0x00000004ff047e24 */ /* 0x001fe2000f8e00ff */
[----:B------:R-:W-:Y:S06]  /*22f30*/  @P2 BRA `(.L_x_3388) ;  /* 0x0000000000102947 */ /* 0x000fec0003800000 */
[----:B------:R-:W-:Y:S05]  /*22f40*/  @!P0 BRA `(.L_x_3388) ;  /* 0x00000000000c8947 */ /* 0x000fea0003800000 */
[----:B-----5:R-:W2:Y:S04]  /*22f50*/  LDG.E R6, desc[UR54][R2.64] ;  /* 0x0000003602067981 */ /* 0x020ea8000c1e1900 */
[----:B------:R-:W2:Y:S02]  /*22f60*/  LDG.E R2, desc[UR54][R2.64+0x4] ;  /* 0x0000043602027981 */ /* 0x000ea4000c1e1900 */
[----:B--2---:R-:W-:-:S07]  /*22f70*/  IMAD.IADD R6, R2, 0x1, -R6 ;  /* 0x0000000102067824 */ /* 0x004fce00078e0a06 */
.L_x_3388:
[----:B-----5:R-:W-:Y:S01]  /*22f80*/  @P1 IMAD.IADD R4, R8, 0x1, -R9 ;  /* 0x0000000108041824 */ /* 0x020fe200078e0a09 */
[----:B------:R-:W-:Y:S01]  /*22f90*/  BSSY B0, `(.L_x_3389) ;  /* 0x0000176000007945 */ /* 0x000fe20003800000 */
[--C-:B------:R-:W-:Y:S02]  /*22fa0*/  IMAD.IADD R6, R6, 0x1, -R0.reuse ;  /* 0x0000000106067824 */ /* 0x100fe400078e0a00 */
[----:B------:R-:W-:-:S03]  /*22fb0*/  IMAD.IADD R0, R7, 0x1, R0 ;  /* 0x0000000107007824 */ /* 0x000fc600078e0200 */
[----:B------:R-:W-:-:S05]  /*22fc0*/  IADD3 R2, R6, R4, RZ ;  /* 0x0000000406027210 */ /* 0x000fca0007ffe0ff */
[----:B------:R0:W-:Y:S02]  /*22fd0*/  STL [R1+0x34], R2 ;  /* 0x0000340201007387 */ /* 0x0001e40000100800 */
[----:B0-----:R-:W-:-:S04]  /*22fe0*/  VIADD R2, R2, 0x9f ;  /* 0x0000009f02027836 */ /* 0x001fc80000000000 */
[----:B------:R-:W-:-:S05]  /*22ff0*/  IMAD.HI R2, R2, 0x66666667, RZ ;  /* 0x6666666702027827 */ /* 0x000fca00078e02ff */
[----:B------:R-:W-:-:S04]  /*23000*/  SHF.R.U32.HI R3, RZ, 0x1f, R2 ;  /* 0x0000001fff037819 */ /* 0x000fc80000011602 */
[----:B------:R-:W-:-:S05]  /*23010*/  LEA.HI.SX32 R5, R2, R3, 0x1a ;  /* 0x0000000302057211 */ /* 0x000fca00078fd2ff */
[--C-:B------:R-:W-:Y:S01]  /*23020*/  IMAD R2, R5, 0xa0, -R6.reuse ;  /* 0x000000a005027824 */ /* 0x100fe200078e0a06 */
[----:B------:R0:W-:Y:S01]  /*23030*/  STL [R1+0x38], R5 ;  /* 0x0000380501007387 */ /* 0x0001e20000100800 */
[----:B------:R-:W-:-:S03]  /*23040*/  IMAD.MOV R6, RZ, RZ, -R6 ;  /* 0x000000ffff067224 */ /* 0x000fc600078e0a06 */
[----:B------:R-:W-:Y:S01]  /*23050*/  VIMNMX R4, R2, R4, PT ;  /* 0x0000000402047248 */ /* 0x000fe20003fe0100 */
[----:B------:R1:W-:Y:S01]  /*23060*/  STL [R1+0x2c], R0 ;  /* 0x00002c0001007387 */ /* 0x0003e20000100800 */
[----:B------:R-:W-:-:S04]  /*23070*/  VIMNMX R2, RZ, R6, !PT ;  /* 0x00000006ff027248 */ /* 0x000fc80007fe0100 */
[----:B------:R-:W-:Y:S01]  /*23080*/  ISETP.GT.AND P0, PT, R4, R2, PT ;  /* 0x000000020400720c */ /* 0x000fe20003f04270 */
[----:B------:R-:W-:-:S05]  /*23090*/  IMAD.WIDE.U32 R2, R2, -0x33333333, RZ ;  /* 0xcccccccd02027825 */ /* 0x000fca00078e00ff */
[----:B------:R-:W-:-:S07]  /*230a0*/  SHF.R.U32.HI R3, RZ, 0x7, R3 ;  /* 0x00000007ff037819 */ /* 0x000fce0000011603 */
[----:B------:R-:W-:-:S04]  /*230b0*/  @P0 VIADD R4, R4, 0x9f ;  /* 0x0000009f04040836 */ /* 0x000fc80000000000 */
[----:B------:R-:W-:-:S04]  /*230c0*/  @P0 IMAD.HI R2, R4, 0x66666667, RZ ;  /* 0x6666666704020827 */ /* 0x000fc800078e02ff */
[----:B------:R-:W-:Y:S01]  /*230d0*/  IMAD.MOV.U32 R4, RZ, RZ, R3 ;  /* 0x000000ffff047224 */ /* 0x000fe200078e0003 */
[----:B0-----:R-:W-:-:S04]  /*230e0*/  @P0 SHF.R.U32.HI R5, RZ, 0x1f, R2 ;  /* 0x0000001fff050819 */ /* 0x001fc80000011602 */
[----:B------:R-:W-:Y:S02]  /*230f0*/  @P0 LEA.HI.SX32 R4, R2, R5, 0x1a ;  /* 0x0000000502040211 */ /* 0x000fe400078fd2ff */
[----:B------:R-:W-:Y:S02]  /*23100*/  PLOP3.LUT P0, PT, PT, PT, PT, 0x80, 0x0 ;  /* 0x000000000000781c */ /* 0x000fe40003f0f070 */
[----:B------:R-:W-:-:S13]  /*23110*/  ISETP.GT.AND P2, PT, R4, R3, PT ;  /* 0x000000030400720c */ /* 0x000fda0003f44270 */
[----:B-1----:R-:W-:Y:S05]  /*23120*/  @!P2 BRA `(.L_x_3390) ;  /* 0x000000140070a947 */ /* 0x002fea0003800000 */
        /* <DEDUP_REMOVED lines=15> */
.L_x_3595:
[----:B-1----:R-:W-:Y:S02]  /*23220*/  ISETP.NE.AND P0, PT, R14, RZ, PT ;  /* 0x000000ff0e00720c */ /* 0x002fe40003f05270 */
[----:B------:R-:W-:-:S11]  /*23230*/  PLOP3.LUT P6, PT, PT, PT, PT, 0x8, 0x0 ;  /* 0x000000000000781c */ /* 0x000fd60003fce170 */
[----:B------:R-:W-:Y:S05]  /*23240*/  @P0 BRA `(.L_x_3392) ;  /* 0x00000000000c0947 */ /* 0x000fea0003800000 */
[----:B------:R-:W-:-:S03]  /*23250*/  UMOV UR4, 0xffffffff ;  /* 0xffffffff00047882 */ /* 0x000fc60000000000 */
[----:B------:R-:W-:Y:S05]  /*23260*/  BRA.DIV UR4, `(.L_x_3393) ;  /* 0x0000008604887947 */ /* 0x000fea000b800000 */
[----:B------:R-:W-:-:S13]  /*23270*/  ELECT P6, URZ, PT ;  /* 0x00000000003f782f */ /* 0x000fda00038c0000 */
.L_x_3392:
        /* <DEDUP_REMOVED lines=12> */
.L_x_3598:
[----:B------:R-:W-:Y:S05]  /*23340*/  BSYNC B1 ;  /* 0x0000000000017941 */ /* 0x000fea0003800000 */
.L_x_3394:
        /* <DEDUP_REMOVED lines=12> */
.L_x_3599:
[----:B------:R-:W-:Y:S05]  /*23410*/  BSYNC B2 ;  /* 0x0000000000027941 */ /* 0x000fea0003800000 */
.L_x_3398:
        /* <DEDUP_REMOVED lines=9> */
.L_x_3401:
[----:B------:R-:W-:Y:S05]  /*234b0*/  BSYNC B2 ;  /* 0x0000000000027941 */ /* 0x000fea0003800000 */
.L_x_3400:
        /* <DEDUP_REMOVED lines=13> */
.L_x_3402:
        /* <DEDUP_REMOVED lines=16> */
.L_x_3403:
        /* <DEDUP_REMOVED lines=16> */
.L_x_3404:
        /* <DEDUP_REMOVED lines=13> */
.L_x_3600:
[----:B------:R-:W-:Y:S05]  /*23860*/  BSYNC B2 ;  /* 0x0000000000027941 */ /* 0x000fea0003800000 */
.L_x_3405:
        /* <DEDUP_REMOVED lines=11> */
.L_x_3408:
[----:B------:R-:W-:Y:S05]  /*23920*/  BSYNC B2 ;  /* 0x0000000000027941 */ /* 0x000fea0003800000 */
.L_x_3407:
        /* <DEDUP_REMOVED lines=8> */
.L_x_3409:
        /* <DEDUP_REMOVED lines=10> */
[----:B------:R-:W-:Y:S02]  /*23a50*/  R2UR UR10, R15 ;  /* 0x000000000f0a72ca */ /* 0x000fe400000e0000 */
[----:B------:R-:W-:Y:S02]  /*23a60*/  R2UR UR6, R12 ;  /* 0x000000000c0672ca */ /* 0x000fe400000e0000 */
[----:B------:R-:W-:Y:S02]  /*23a70*/  R2UR UR7, R13 ;  /* 0x000000000d0772ca */ /* 0x000fe400000e0000 */
[----:B------:R-:W-:Y:S02]  /*23a80*/  PLOP3.LUT P0, PT, PT, PT, PT, 0x80, 0x0 ;  /* 0x000000000000781c */ /* 0x000fe40003f0f070 */
[----:B------:R-:W-:-:S11]  /*23a90*/  IADD3 R5, R9, 0x11a00, RZ ;  /* 0x00011a0009057810 */ /* 0x000fd60007ffe0ff */
.L_x_3410:
        /* <DEDUP_REMOVED lines=15> */
.L_x_3411:
        /* <DEDUP_REMOVED lines=10> */
.L_x_3397:
[----:B------:R-:W-:Y:S05]  /*23c30*/  BSYNC B1 ;  /* 0x0000000000017941 */ /* 0x000fea0003800000 */
.L_x_3396:
[----:B0-----:R-:W2:Y:S04]  /*23c40*/  LDL.LU R5, [R1+0x14] ;  /* 0x0000140001057983 */ /* 0x001ea80000300800 */
[----:B------:R-:W3:Y:S01]  /*23c50*/  LDL.LU R8, [R1+0x20] ;  /* 0x0000200001087983 */ /* 0x000ee20000300800 */
        /* <DEDUP_REMOVED lines=14> */
.L_x_3428:
        /* <DEDUP_REMOVED lines=13> */
.L_x_3601:
[----:B------:R-:W-:Y:S05]  /*23e10*/  BSYNC B2 ;  /* 0x0000000000027941 */ /* 0x000fea0003800000 */
.L_x_3414:
        /* <DEDUP_REMOVED lines=9> */
.L_x_3417:
[----:B------:R-:W-:Y:S05]  /*23eb0*/  BSYNC B2 ;  /* 0x0000000000027941 */ /* 0x000fea0003800000 */
.L_x_3416:
        /* <DEDUP_REMOVED lines=11> */
.L_x_3418:
        /* <DEDUP_REMOVED lines=16> */
.L_x_3419:
        /* <DEDUP_REMOVED lines=16> */
.L_x_3420:
        /* <DEDUP_REMOVED lines=13> */
.L_x_3602:
[----:B------:R-:W-:Y:S05]  /*24240*/  BSYNC B2 ;  /* 0x0000000000027941 */ /* 0x000fea0003800000 */
.L_x_3421:
        /* <DEDUP_REMOVED lines=11> */
.L_x_3424:
[----:B------:R-:W-:Y:S05]  /*24300*/  BSYNC B2 ;  /* 0x0000000000027941 */ /* 0x000fea0003800000 */
.L_x_3423:
[----:B------:R-:W-:Y:S01]  /*24310*/  R2UR UR10, R14 ;  /* 0x000000000e0a72ca */ /* 0x000fe200000e0000 */
[----:B------:R-:W-:Y:S01]  /*24320*/  UIADD3 UR4, UP0, UR40, 0x670, URZ ;  /* 0x0000067028047890 */ /* 0x000fe2000ff1e03f */
[----:B------:R-:W-:Y:S01]  /*24330*/  R2UR UR6, R12 ;  /* 0x000000000c0672ca */ /* 0x000fe200000e0000 */
[----:B------:R-:W-:Y:S01]  /*24340*/  VIADD R4, R5, 0xf200 ;  /* 0x0000f20005047836 */ /* 0x000fe20000000000 */
[----:B------:R-:W-:Y:S01]  /*24350*/  R2UR UR7, R13 ;  /* 0x000000000d0772ca */ /* 0x000fe200000e0000 */
[----:B------:R-:W-:Y:S01]  /*24360*/  UIADD3.X UR5, URZ, UR41, URZ, UP0, !UPT ;  /* 0x000000293f057290 */ /* 0x000fe200087fe43f */
[----:B------:R-:W-:Y:S02]  /*24370*/  PLOP3.LUT P1, PT, PT, PT, PT, 0x80, 0x0 ;  /* 0x000000000000781c */ /* 0x000fe40003f2f070 */
[----:B01----:R-:W-:-:S11]  /*24380*/  IADD3 R7, R7, 0x334b0, RZ ;  /* 0x000334b007077810 */ /* 0x003fd60007ffe0ff */
.L_x_3425:
        /* <DEDUP_REMOVED lines=15> */
.L_x_3426:
        /* <DEDUP_REMOVED lines=15> */
.L_x_3427:
        /* <DEDUP_REMOVED lines=10> */
.L_x_3413:
[----:B------:R-:W-:Y:S05]  /*24610*/  BSYNC B1 ;  /* 0x0000000000017941 */ /* 0x000fea0003800000 */
.L_x_3412:
        /* <DEDUP_REMOVED lines=13> */
.L_x_3390:
[----:B------:R-:W-:Y:S05]  /*246f0*/  BSYNC B0 ;  /* 0x0000000000007941 */ /* 0x000fea0003800000 */
.L_x_3389:
[----:B0-----:R-:W2:Y:S01]  /*24700*/  LDL R4, [R1+0x34] ;  /* 0x0000340001047983 */ /* 0x001ea20000100800 */
[----:B------:R-:W-:Y:S05]  /*24710*/  @!P0 WARPSYNC.ALL ;  /* 0x0000000000008948 */ /* 0x000fea0003800000 */
[----:B------:R-:W-:Y:S06]  /*24720*/  @!P0 BAR.SYNC.DEFER_BLOCKING 0xc, 0x180 ;  /* 0x0306000000008b1d */ /* 0x000fec0000010000 */
[----:B------:R-:W-:Y:S01]  /*24730*/  BSSY B6, `(.L_x_3429) ;  /* 0x0000402000067945 */ /* 0x000fe20003800000 */
[----:B--2---:R-:W-:-:S13]  /*24740*/  ISETP.GT.AND P0, PT, R4, RZ, PT ;  /* 0x000000ff0400720c */ /* 0x004fda0003f04270 */
        /* <DEDUP_REMOVED lines=19> */
.L_x_3430:
[----:B------:R-:W0:Y:S01]  /*24880*/  S2R R0, SR_CgaCtaId ;  /* 0x0000000000007919 */ /* 0x000e220000008800 */
[----:B------:R-:W-:-:S04]  /*24890*/  MOV R2, 0x400 ;  /* 0x0000040000027802 */ /* 0x000fc80000000f00 */
[----:B0-----:R-:W-:-:S05]  /*248a0*/  LEA R3, R0, R2, 0x18 ;  /* 0x0000000200037211 */ /* 0x001fca00078ec0ff */
[----:B------:R0:W-:Y:S01]  /*248b0*/  STL [R1+0x18], R3 ;  /* 0x0000180301007387 */ /* 0x0001e20000100800 */
[----:B------:R-:W-:-:S05]  /*248c0*/  VIADD R0, R3, 0x24200 ;  /* 0x0002420003007836 */ /* 0x000fca0000000000 */
[----:B------:R-:W-:-:S13]  /*248d0*/  LOP3.LUT P0, RZ, R0, 0x1bf, RZ, 0xc0, !PT ;  /* 0x000001bf00ff7812 */ /* 0x000fda000780c0ff */
[----:B0-----:R-:W-:Y:S05]  /*248e0*/  @!P0 BRA `(.L_x_3432) ;  /* 0x0000000000408947 */ /* 0x001fea0003800000 */
[----:B------:R-:W-:Y:S01]  /*248f0*/  MOV R2, 0x0 ;  /* 0x0000000000027802 */ /* 0x000fe20000000f00 */
[----:B------:R-:W-:Y:S01]  /*24900*/  ULDC.64 UR6, c[0x4][0x198] ;  /* 0x0100660000067ab9 */ /* 0x000fe20000000a00 */
[----:B------:R-:W-:Y:S01]  /*24910*/  ULDC.64 UR8, c[0x4][0x1a0] ;  /* 0x0100680000087ab9 */ /* 0x000fe20000000a00 */
[----:B------:R-:W-:Y:S01]  /*24920*/  ULDC.64 UR4, c[0x4][0xb0] ;  /* 0x01002c0000047ab9 */ /* 0x000fe20000000a00 */
[----:B------:R-:W-:Y:S01]  /*24930*/  IMAD.U32 R4, RZ, RZ, UR6 ;  /* 0x00000006ff047e24 */ /* 0x000fe2000f8e00ff */
        /* <DEDUP_REMOVED lines=11> */
.L_x_3432:
[----:B------:R-:W2:Y:S01]  /*249f0*/  LDL.LU R2, [R1+0x10] ;  /* 0x0000100001027983 */ /* 0x000ea20000300800 */
[----:B------:R-:W-:Y:S01]  /*24a00*/  MOV R0, 0x400 ;  /* 0x0000040000007802 */ /* 0x000fe20000000f00 */
[----:B------:R-:W0:Y:S03]  /*24a10*/  S2R R15, SR_CgaCtaId ;  /* 0x00000000000f7919 */ /* 0x000e260000008800 */
[----:B0-----:R-:W-:-:S05]  /*24a20*/  LEA R0, R15, R0, 0x18 ;  /* 0x000000000f007211 */ /* 0x001fca00078ec0ff */
[----:B------:R-:W-:-:S05]  /*24a30*/  VIADD R0, R0, 0xf200 ;  /* 0x0000f20000007836 */ /* 0x000fca0000000000 */
[----:B------:R-:W-:Y:S01]  /*24a40*/  LOP3.LUT P0, RZ, R0, 0x1bf, RZ, 0xc0, !PT ;  /* 0x000001bf00ff7812 */ /* 0x000fe2000780c0ff */
[----:B------:R0:W-:Y:S01]  /*24a50*/  STL [R1+0x48], R0 ;  /* 0x0000480001007387 */ /* 0x0001e20000100800 */
        /* <DEDUP_REMOVED lines=8> */
[----:B------:R-:W-:Y:S01]  /*24ae0*/  MOV R4, UR6 ;  /* 0x0000000600047c02 */ /* 0x000fe20008000f00 */
[----:B------:R-:W-:Y:S01]  /*24af0*/  IMAD.U32 R5, RZ, RZ, UR7 ;  /* 0x00000007ff057e24 */ /* 0x000fe2000f8e00ff */
        /* <DEDUP_REMOVED lines=10> */
.L_x_3433:
[----:B0-----:R-:W2:Y:S02]  /*24ba0*/  LDL R2, [R1+0x18] ;  /* 0x0000180001027983 */ /* 0x001ea40000100800 */
[----:B--2---:R-:W-:-:S05]  /*24bb0*/  VIADD R0, R2, 0x200 ;  /* 0x0000020002007836 */ /* 0x004fca0000000000 */
[----:B------:R0:W-:Y:S01]  /*24bc0*/  STL [R1+0x30], R0 ;  /* 0x0000300001007387 */ /* 0x0001e20000100800 */
        /* <DEDUP_REMOVED lines=9> */
[----:B------:R-:W-:Y:S01]  /*24c60*/  IMAD.U32 R5, RZ, RZ, UR7 ;  /* 0x00000007ff057e24 */ /* 0x000fe2000f8e00ff */
[----:B------:R-:W-:Y:S01]  /*24c70*/  MOV R13, RZ ;  /* 0x000000ff000d7202 */ /* 0x000fe20000000f00 */
[----:B------:R-:W-:Y:S02]  /*24c80*/  IMAD.U32 R7, RZ, RZ, UR9 ;  /* 0x00000009ff077e24 */ /* 0x000fe4000f8e00ff */
[----:B------:R-:W-:-:S02]  /*24c90*/  IMAD.U32 R10, RZ, RZ, UR4 ;  /* 0x00000004ff0a7e24 */ /* 0x000fc4000f8e00ff */
[----:B------:R-:W-:Y:S02]  /*24ca0*/  IMAD.U32 R11, RZ, RZ, UR5 ;  /* 0x00000005ff0b7e24 */ /* 0x000fe4000f8e00ff */
[----:B------:R-:W-:Y:S02]  /*24cb0*/  IMAD.MOV.U32 R8, RZ, RZ, 0x70 ;  /* 0x00000070ff087424 */ /* 0x000fe400078e00ff */
[----:B------:R-:W-:-:S07]  /*24cc0*/  IMAD.MOV.U32 R12, RZ, RZ, 0x1 ;  /* 0x00000001ff0c7424 */ /* 0x000fce00078e00ff */
[----:B------:R-:W-:-:S07]  /*24cd0*/  LEPC R20, `(.L_x_3434) ;  /* 0x000000001014794e */ /* 0x000fce0000000000 */
[----:B0-----:R-:W-:Y:S05]  /*24ce0*/  CALL.ABS.NOINC R2 ;  /* 0x0000000002007343 */ /* 0x001fea0003c00000 */
.L_x_3434:
[----:B------:R-:W2:Y:S02]  /*24cf0*/  LDL.LU R2, [R1+0x48] ;  /* 0x0000480001027983 */ /* 0x000ea40000300800 */
[----:B--2---:R-:W-:-:S13]  /*24d00*/  LOP3.LUT P6, RZ, R2, 0x1bf, RZ, 0xc0, !PT ;  /* 0x000001bf02ff7812 */ /* 0x004fda00078cc0ff */
[----:B------:R-:W-:Y:S05]  /*24d10*/  @!P6 BRA `(.L_x_3435) ;  /* 0x000000000040e947 */ /* 0x000fea0003800000 */
        /* <DEDUP_REMOVED lines=16> */
.L_x_3435:
[----:B------:R-:W2:Y:S01]  /*24e20*/  LDL.LU R2, [R1+0x24] ;  /* 0x0000240001027983 */ /* 0x000ea20000300800 */
[----:B------:R-:W-:-:S03]  /*24e30*/  ULDC.64 UR4, c[0x0][0x9f8] ;  /* 0x00027e0000047ab9 */ /* 0x000fc60000000a00 */
[----:B------:R-:W3:Y:S01]  /*24e40*/  LDL.LU R5, [R1+0x28] ;  /* 0x0000280001057983 */ /* 0x000ee20000300800 */
[----:B------:R-:W-:-:S03]  /*24e50*/  ISETP.NE.U32.AND P0, PT, RZ, UR4, PT ;  /* 0x00000004ff007c0c */ /* 0x000fc6000bf05070 */
[----:B------:R-:W4:Y:S01]  /*24e60*/  LDL.LU R4, [R1+0x3c] ;  /* 0x00003c0001047983 */ /* 0x000f220000300800 */
[----:B------:R-:W-:-:S03]  /*24e70*/  ISETP.NE.AND.EX P0, PT, RZ, UR5, PT, P0 ;  /* 0x00000005ff007c0c */ /* 0x000fc6000bf05300 */
[----:B------:R-:W4:Y:S04]  /*24e80*/  LDL.LU R0, [R1+0x4] ;  /* 0x0000040001007983 */ /* 0x000f280000300800 */
[----:B------:R-:W5:Y:S06]  /*24e90*/  LDL R6, [R1+0x8] ;  /* 0x0000080001067983 */ /* 0x000f6c0000100800 */
[----:B--2---:R-:W-:-:S04]  /*24ea0*/  @P0 IADD3 R2, P1, R2, UR4, RZ ;  /* 0x0000000402020c10 */ /* 0x004fc8000ff3e0ff */
[----:B---3--:R-:W-:Y:S01]  /*24eb0*/  @P0 IADD3.X R3, R5, UR5, RZ, P1, !PT ;  /* 0x0000000505030c10 */ /* 0x008fe20008ffe4ff */
[----:B------:R-:W-:Y:S01]  /*24ec0*/  IMAD.MOV.U32 R5, RZ, RZ, R19 ;  /* 0x000000ffff057224 */ /* 0x000fe200078e0013 */
[----:B------:R-:W-:-:S05]  /*24ed0*/  ULDC.64 UR4, c[0x0][0xa00] ;  /* 0x0002800000047ab9 */ /* 0x000fca0000000a00 */
[----:B------:R0:W2:Y:S01]  /*24ee0*/  @P0 LDG.E R5, desc[UR54][R2.64] ;  /* 0x0000003602050981 */ /* 0x0000a2000c1e1900 */
[----:B----4-:R-:W-:Y:S02]  /*24ef0*/  IMAD R4, R0, 0x80, R4 ;  /* 0x0000008000047824 */ /* 0x010fe400078e0204 */
[----:B------:R-:W1:Y:S02]  /*24f00*/  LDC R0, c[0x0][0x428] ;  /* 0x00010a00ff007b82 */ /* 0x000e640000000800 */
[----:B-1----:R-:W-:Y:S02]  /*24f10*/  ISETP.NE.AND P0, PT, R0, 0x1, PT ;  /* 0x000000010000780c */ /* 0x002fe40003f05270 */
[----:B-----5:R-:W-:-:S11]  /*24f20*/  MOV R0, R6 ;  /* 0x0000000600007202 */ /* 0x020fd60000000f00 */
[----:B0-----:R-:W0:Y:S08]  /*24f30*/  @P0 LDC R2, c[0x0][0x42c] ;  /* 0x00010b00ff020b82 */ /* 0x001e300000000800 */
[----:B------:R-:W1:Y:S01]  /*24f40*/  @P0 LDC R3, c[0x0][0x430] ;  /* 0x00010c00ff030b82 */ /* 0x000e620000000800 */
[----:B0-----:R-:W-:-:S05]  /*24f50*/  @P0 IMAD.HI.U32 R2, R6, R2, RZ ;  /* 0x0000000206020227 */ /* 0x001fca00078e00ff */
[----:B-1----:R-:W-:Y:S02]  /*24f60*/  @P0 SHF.R.U32.HI R0, RZ, R3, R2 ;  /* 0x00000003ff000219 */ /* 0x002fe40000011602 */
[----:B------:R-:W-:-:S04]  /*24f70*/  ISETP.NE.U32.AND P0, PT, RZ, UR4, PT ;  /* 0x00000004ff007c0c */ /* 0x000fc8000bf05070 */
[----:B------:R-:W-:-:S04]  /*24f80*/  ISETP.NE.AND.EX P2, PT, RZ, UR5, PT, P0 ;  /* 0x00000005ff007c0c */ /* 0x000fc8000bf45300 */
[----:B------:R-:W-:Y:S01]  /*24f90*/  SEL R3, R19, RZ, !P2 ;  /* 0x000000ff13037207 */ /* 0x000fe20005000000 */
[----:B--2---:R0:W-:Y:S02]  /*24fa0*/  STL [R1+0x24], R5 ;  /* 0x0000240501007387 */ /* 0x0041e40000100800 */
[----:B0-----:R-:W0:Y:S02]  /*24fb0*/  S2R R5, SR_TID.X ;  /* 0x0000000000057919 */ /* 0x001e240000002100 */
[----:B0-----:R-:W-:-:S04]  /*24fc0*/  LOP3.LUT R5, R5, 0x7f, RZ, 0xc0, !PT ;  /* 0x0000007f05057812 */ /* 0x001fc800078ec0ff */
[----:B------:R-:W-:-:S04]  /*24fd0*/  ISETP.NE.AND P1, PT, R5, RZ, PT ;  /* 0x000000ff0500720c */ /* 0x000fc80003f25270 */
[----:B------:R-:W-:-:S09]  /*24fe0*/  PLOP3.LUT P3, PT, P1, PT, PT, 0x8, 0x0 ;  /* 0x000000000000781c */ /* 0x000fd20000f6e170 */
[----:B------:R-:W-:-:S05]  /*24ff0*/  VOTEU.ALL UP1, P1 ;  /* 0x00000000003f7886 */ /* 0x000fca0000820000 */
[----:B------:R-:W-:-:S04]  /*25000*/  @!UP1 UIADD3 UR8, UP0, UR40, 0x270, URZ ;  /* 0x0000027028089890 */ /* 0x000fc8000ff1e03f */
[----:B------:R-:W-:-:S03]  /*25010*/  @!UP1 UIADD3.X UR9, URZ, UR41, URZ, UP0, !UPT ;  /* 0x000000293f099290 */ /* 0x000fc600087fe43f */
[----:B------:R-:W-:-:S09]  /*25020*/  VOTEU.ALL UP0, P1 ;  /* 0x00000000003f7886 */ /* 0x000fd20000800000 */
.L_x_3436:
        /* <DEDUP_REMOVED lines=14> */
.L_x_3437:
        /* <DEDUP_REMOVED lines=13> */
.L_x_3438:
        /* <DEDUP_REMOVED lines=20> */
[----:B0-----:R-:W0:Y:S02]  /*25320*/  S2R R5, SR_TID.X ;  /* 0x0000000000057919 */ /* 0x001e240000002100 */
[----:B0-----:R-:W-:-:S04]  /*25330*/  SHF.R.U32.HI R5, RZ, 0x5, R5 ;  /* 0x00000005ff057819 */ /* 0x001fc80000011605 */
[----:B------:R-:W-:-:S05]  /*25340*/  LOP3.LUT R5, R5, 0x3, RZ, 0xc0, !PT ;  /* 0x0000000305057812 */ /* 0x000fca00078ec0ff */
[----:B------:R0:W1:Y:S02]  /*25350*/  SHFL.IDX PT, R14, R5, RZ, 0x1f ;  /* 0x00001fff050e7589 */ /* 0x00006400000e0000 */
.L_x_3605:
[----:B-1----:R-:W-:Y:S02]  /*25360*/  ISETP.NE.AND P0, PT, R14, RZ, PT ;  /* 0x000000ff0e00720c */ /* 0x002fe40003f05270 */
[----:B------:R-:W-:-:S11]  /*25370*/  PLOP3.LUT P6, PT, PT, PT, PT, 0x8, 0x0 ;  /* 0x000000000000781c */ /* 0x000fd60003fce170 */
[----:B------:R-:W-:Y:S05]  /*25380*/  @P0 BRA `(.L_x_3440) ;  /* 0x0000000800540947 */ /* 0x000fea0003800000 */
[----:B------:R-:W-:-:S03]  /*25390*/  UMOV UR4, 0xffffffff ;  /* 0xffffffff00047882 */ /* 0x000fc60000000000 */
[----:B------:R-:W-:Y:S05]  /*253a0*/  BRA.DIV UR4, `(.L_x_3441) ;  /* 0x0000006604f07947 */ /* 0x000fea000b800000 */
[----:B------:R-:W-:-:S13]  /*253b0*/  ELECT P6, URZ, PT ;  /* 0x00000000003f782f */ /* 0x000fda00038c0000 */
.L_x_3608:
[----:B------:R-:W-:Y:S05]  /*253c0*/  @!P6 BRA `(.L_x_3442) ;  /* 0x0000000400a8e947 */ /* 0x000fea0003800000 */
[----:B0-----:R-:W2:Y:S01]  /*253d0*/  LDL R5, [R1+0x38] ;  /* 0x0000380001057983 */ /* 0x001ea20000100800 */
[----:B------:R-:W-:-:S04]  /*253e0*/  ISETP.NE.U32.AND P0, PT, R6, RZ, PT ;  /* 0x000000ff0600720c */ /* 0x000fc80003f05070 */
[----:B------:R-:W-:Y:S01]  /*253f0*/  ISETP.NE.AND.EX P0, PT, R7, RZ, PT, P0 ;  /* 0x000000ff0700720c */ /* 0x000fe20003f05300 */
[----:B--2---:R-:W-:-:S12]  /*25400*/  VIADD R5, R5, 0xffffffff ;  /* 0xffffffff05057836 */ /* 0x004fd80000000000 */
[----:B------:R-:W-:Y:S05]  /*25410*/  @!P0 BRA `(.L_x_3443) ;  /* 0x00000000004c8947 */ /* 0x000fea0003800000 */
[----:B------:R-:W2:Y:S01]  /*25420*/  LDL R11, [R1+0x28] ;  /* 0x00002800010b7983 */ /* 0x000ea20000100800 */
        /* <DEDUP_REMOVED lines=10> */
[----:B------:R-:W-:-:S04]  /*254d0*/  IMAD.MOV.U32 R8, RZ, RZ, R2 ;  /* 0x000000ffff087224 */ /* 0x000fc800078e0002 */
[----:B------:R-:W-:-:S03]  /*254e0*/  IMAD.WIDE.U32 R8, R19, UR4, R8 ;  /* 0x0000000413087c25 */ /* 0x000fc6000f8e0008 */
[----:B------:R-:W-:Y:S01]  /*254f0*/  LEA R6, P0, R8, R6, 0x2 ;  /* 0x0000000608067211 */ /* 0x000fe200078010ff */
[----:B--2---:R-:W-:-:S04]  /*25500*/  IMAD R10, R11, UR4, RZ ;  /* 0x000000040b0a7c24 */ /* 0x004fc8000f8e02ff */
[----:B------:R-:W-:-:S04]  /*25510*/  IMAD R2, R19, UR5, R10 ;  /* 0x0000000513027c24 */ /* 0x000fc8000f8e020a */
[----:B------:R-:W-:-:S05]  /*25520*/  IMAD.IADD R2, R9, 0x1, R2 ;  /* 0x0000000109027824 */ /* 0x000fca00078e0202 */
[----:B------:R-:W-:-:S05]  /*25530*/  LEA.HI.X R7, R8, R7, R2, 0x2, P0 ;  /* 0x0000000708077211 */ /* 0x000fca00000f1402 */
[----:B------:R0:W5:Y:S02]  /*25540*/  LDG.E R2, desc[UR54][R6.64] ;  /* 0x0000003606027981 */ /* 0x000164000c1e1900 */
.L_x_3443:
[----:B------:R-:W2:Y:S01]  /*25550*/  LDL R8, [R1+0x1c] ;  /* 0x00001c0001087983 */ /* 0x000ea20000100800 */
[----:B0-----:R-:W-:Y:S01]  /*25560*/  MOV R6, 0x400 ;  /* 0x0000040000067802 */ /* 0x001fe20000000f00 */
[----:B------:R-:W0:Y:S01]  /*25570*/  S2R R9, SR_CgaCtaId ;  /* 0x0000000000097919 */ /* 0x000e220000008800 */
[----:B------:R-:W1:Y:S02]  /*25580*/  S2R R7, SR_TID.X ;  /* 0x0000000000077919 */ /* 0x000e640000002100 */
[----:B0-----:R-:W-:-:S04]  /*25590*/  LEA R6, R9, R6, 0x18 ;  /* 0x0000000609067211 */ /* 0x001fc800078ec0ff */
[----:B------:R-:W-:Y:S02]  /*255a0*/  LEA R6, R18, R6, 0x3 ;  /* 0x0000000612067211 */ /* 0x000fe400078e18ff */
[----:B-1----:R-:W-:-:S04]  /*255b0*/  LOP3.LUT R7, R7, 0x7f, RZ, 0xc0, !PT ;  /* 0x0000007f07077812 */ /* 0x002fc800078ec0ff */
[----:B------:R-:W-:Y:S02]  /*255c0*/  ISETP.NE.AND P0, PT, R7, RZ, PT ;  /* 0x000000ff0700720c */ /* 0x000fe40003f05270 */
[----:B--2---:R-:W-:-:S04]  /*255d0*/  SHF.L.U32 R8, R8, 0x1f, RZ ;  /* 0x0000001f08087819 */ /* 0x004fc800000006ff */
[----:B------:R-:W0:Y:S02]  /*255e0*/  SYNCS.PHASECHK.TRANS64.TRYWAIT P2, [R6+URZ+0x33480], R8 ;  /* 0x03348008060075a7 */ /* 0x000e24000804017f */
[----:B0-----:R-:W-:Y:S05]  /*255f0*/  @!P2 BRA `(.L_x_3444) ;  /* 0x00000064007ca947 */ /* 0x001fea0003800000 */
.L_x_3609:
        /* <DEDUP_REMOVED lines=8> */
.L_x_3445:
[----:B------:R-:W2:Y:S01]  /*25680*/  LDL R9, [R1+0x2c] ;  /* 0x00002c0001097983 */ /* 0x000ea20000100800 */
[----:B------:R-:W-:Y:S01]  /*25690*/  MOV R7, 0x400 ;  /* 0x0000040000077802 */ /* 0x000fe20000000f00 */
[----:B------:R-:W1:Y:S01]  /*256a0*/  S2R R10, SR_CgaCtaId ;  /* 0x00000000000a7919 */ /* 0x000e620000008800 */
[----:B------:R-:W-:Y:S01]  /*256b0*/  R2UR UR9, R6 ;  /* 0x00000000060972ca */ /* 0x000fe200000e0000 */
[----:B------:R-:W-:Y:S01]  /*256c0*/  UIADD3 UR4, UP0, UR40, 0x470, URZ ;  /* 0x0000047028047890 */ /* 0x000fe2000ff1e03f */
[----:B------:R-:W-:Y:S02]  /*256d0*/  R2UR UR12, R0 ;  /* 0x00000000000c72ca */ /* 0x000fe400000e0000 */
[----:B-----5:R-:W-:Y:S01]  /*256e0*/  R2UR UR13, R2 ;  /* 0x00000000020d72ca */ /* 0x020fe200000e0000 */
[----:B------:R-:W-:Y:S01]  /*256f0*/  UIADD3.X UR5, URZ, UR41, URZ, UP0, !UPT ;  /* 0x000000293f057290 */ /* 0x000fe200087fe43f */
[----:B-1----:R-:W-:-:S05]  /*25700*/  LEA R7, R10, R7, 0x18 ;  /* 0x000000070a077211 */ /* 0x002fca00078ec0ff */
[----:B------:R-:W-:-:S05]  /*25710*/  IMAD R7, R18, 0x7800, R7 ;  /* 0x0000780012077824 */ /* 0x000fca00078e0207 */
[----:B------:R-:W-:Y:S01]  /*25720*/  R2UR UR15, R7 ;  /* 0x00000000070f72ca */ /* 0x000fe200000e0000 */
[----:B------:R-:W-:Y:S01]  /*25730*/  UIADD3 UR9, UR9, 0x33470, URZ ;  /* 0x0003347009097890 */ /* 0x000fe2000fffe03f */
[----:B------:R-:W-:Y:S01]  /*25740*/  UMOV UR10, URZ ;  /* 0x0000003f000a7c82 */ /* 0x000fe20008000000 */
[----:B------:R-:W-:Y:S01]  /*25750*/  UMOV UR6, 0x0 ;  /* 0x0000000000067882 */ /* 0x000fe20000000000 */
[----:B------:R-:W-:-:S09]  /*25760*/  UMOV UR7, 0x14f00000 ;  /* 0x14f0000000077882 */ /* 0x000fd20000000000 */
[----:B------:R-:W-:Y:S02]  /*25770*/  UIADD3 UR8, UR15, 0xf200, URZ ;  /* 0x0000f2000f087890 */ /* 0x000fe4000fffe03f */
[----:B------:R-:W-:Y:S02]  /*25780*/  UIADD3 UR14, UR15, 0x11a00, URZ ;  /* 0x00011a000f0e7890 */ /* 0x000fe4000fffe03f */
[----:B------:R-:W-:Y:S01]  /*25790*/  UIADD3 UR15, UR15, 0x14200, URZ ;  /* 0x000142000f0f7890 */ /* 0x000fe2000fffe03f */
        /* <DEDUP_REMOVED lines=13> */
.L_x_3610:
        /* <DEDUP_REMOVED lines=8> */
.L_x_3447:
        /* <DEDUP_REMOVED lines=24> */
.L_x_3442:
[----:B01----:R-:W2:Y:S01]  /*25a70*/  LDL.LU R6, [R1+0x8] ;  /* 0x0000080001067983 */ /* 0x003ea20000300800 */
[----:B------:R-:W-:Y:S01]  /*25a80*/  MOV R7, 0x400 ;  /* 0x0000040000077802 */ /* 0x000fe20000000f00 */
[----:B------:R-:W0:Y:S01]  /*25a90*/  S2R R8, SR_CgaCtaId ;  /* 0x0000000000087919 */ /* 0x000e220000008800 */
[----:B------:R-:W-:Y:S05]  /*25aa0*/  WARPSYNC.ALL ;  /* 0x0000000000007948 */ /* 0x000fea0003800000 */
[----:B------:R-:W-:-:S13]  /*25ab0*/  ELECT P0, URZ, PT ;  /* 0x00000000003f782f */ /* 0x000fda0003800000 */
[----:B------:R-:W-:Y:S01]  /*25ac0*/  @P0 R2UR UR13, R3 ;  /* 0x00000000030d02ca */ /* 0x000fe200000e0000 */
[----:B------:R-:W-:Y:S01]  /*25ad0*/  UIADD3 UR4, UP0, UR40, 0x270, URZ ;  /* 0x0000027028047890 */ /* 0x000fe2000ff1e03f */
[----:B------:R-:W-:-:S03]  /*25ae0*/  @P0 R2UR UR11, R4 ;  /* 0x00000000040b02ca */ /* 0x000fc600000e0000 */
[----:B------:R-:W-:Y:S01]  /*25af0*/  UIADD3.X UR5, URZ, UR41, URZ, UP0, !UPT ;  /* 0x000000293f057290 */ /* 0x000fe200087fe43f */
[----:B0-----:R-:W-:-:S04]  /*25b00*/  LEA R7, R8, R7, 0x18 ;  /* 0x0000000708077211 */ /* 0x001fc800078ec0ff */
[----:B------:R-:W-:Y:S01]  /*25b10*/  R2UR UR24, R7 ;  /* 0x00000000071872ca */ /* 0x000fe200000e0000 */
[----:B------:R-:W-:Y:S01]  /*25b20*/  @P0 IMAD.MOV.U32 R5, RZ, RZ, 0x6000 ;  /* 0x00006000ff050424 */ /* 0x000fe200078e00ff */
[----:B------:R-:W-:Y:S01]  /*25b30*/  BAR.SYNC.DEFER_BLOCKING 0x8, 0x120 ;  /* 0x0204800000007b1d */ /* 0x000fe20000010000 */
[----:B------:R-:W-:-:S10]  /*25b40*/  @P0 R2UR UR21, R3 ;  /* 0x00000000031502ca */ /* 0x000fd400000e0000 */
[----:B------:R-:W-:Y:S02]  /*25b50*/  UIADD3 UR8, UR24, 0x1e200, URZ ;  /* 0x0001e20018087890 */ /* 0x000fe4000fffe03f */
[----:B------:R-:W-:Y:S01]  /*25b60*/  UIADD3 UR9, UR24, 0x33400, URZ ;  /* 0x0003340018097890 */ /* 0x000fe2000fffe03f */
[----:B------:R-:W-:Y:S01]  /*25b70*/  UMOV UR6, 0x0 ;  /* 0x0000000000067882 */ /* 0x000fe20000000000 */
[----:B------:R-:W-:Y:S01]  /*25b80*/  UMOV UR7, 0x12f00000 ;  /* 0x12f0000000077882 */ /* 0x000fe20000000000 */
[----:B------:R-:W-:Y:S01]  /*25b90*/  UMOV UR10, URZ ;  /* 0x0000003f000a7c82 */ /* 0x000fe20008000000 */
[----:B------:R-:W-:Y:S01]  /*25ba0*/  @P0 R2UR UR19, R4 ;  /* 0x00000000041302ca */ /* 0x000fe200000e0000 */
[----:B------:R-:W-:Y:S01]  /*25bb0*/  UIADD3 UR16, UR24, 0x20200, URZ ;  /* 0x0002020018107890 */ /* 0x000fe2000fffe03f */
[----:B------:R1:W-:Y:S01]  /*25bc0*/  @P0 SYNCS.ARRIVE.TRANS64 RZ, [R7+URZ+0x33400], R5 ;  /* 0x0334000507ff09a7 */ /* 0x0003e2000800003f */
[----:B------:R-:W-:Y:S01]  /*25bd0*/  UMOV UR14, 0x0 ;  /* 0x00000000000e7882 */ /* 0x000fe20000000000 */
[----:B------:R-:W-:Y:S01]  /*25be0*/  UMOV UR15, 0x12f00000 ;  /* 0x12f00000000f7882 */ /* 0x000fe20000000000 */
[----:B------:R-:W-:Y:S01]  /*25bf0*/  UMOV UR18, 0x40 ;  /* 0x0000004000127882 */ /* 0x000fe20000000000 */
[----:B------:R-:W-:Y:S01]  /*25c00*/  UMOV UR17, UR9 ;  /* 0x0000000900117c82 */ /* 0x000fe20008000000 */
[----:B------:R-:W-:Y:S01]  /*25c10*/  UMOV UR22, 0x0 ;  /* 0x0000000000167882 */ /* 0x000fe20000000000 */
[----:B------:R-:W-:Y:S01]  /*25c20*/  UMOV UR23, 0x12f00000 ;  /* 0x12f0000000177882 */ /* 0x000fe20000000000 */
[----:B--2---:R-:W-:-:S02]  /*25c30*/  @P0 R2UR UR12, R6 ;  /* 0x00000000060c02ca */ /* 0x004fc400000e0000 */
[----:B------:R-:W-:-:S11]  /*25c40*/  @P0 R2UR UR20, R6 ;  /* 0x00000000061402ca */ /* 0x000fd600000e0000 */
[----:B------:R0:W-:Y:S02]  /*25c50*/  UTMALDG.4D [UR8], [UR4], desc[UR6] ;  /* 0x00000608040075b4 */ /* 0x0001e40008019000 */
[----:B------:R1:W-:Y:S01]  /*25c60*/  UTMALDG.4D [UR16], [UR4], desc[UR14] ;  /* 0x00000e10040075b4 */ /* 0x0003e20008019000 */
[----:B0-----:R-:W-:Y:S02]  /*25c70*/  @P0 R2UR UR13, R3 ;  /* 0x00000000030d02ca */ /* 0x001fe400000e0000 */
[----:B------:R-:W-:Y:S02]  /*25c80*/  @P0 R2UR UR12, R6 ;  /* 0x00000000060c02ca */ /* 0x000fe400000e0000 */
[----:B------:R-:W-:Y:S01]  /*25c90*/  @P0 R2UR UR11, R4 ;  /* 0x00000000040b02ca */ /* 0x000fe200000e0000 */
[----:B------:R-:W-:Y:S01]  /*25ca0*/  UIADD3 UR8, UR24, 0x22200, URZ ;  /* 0x0002220018087890 */ /* 0x000fe2000fffe03f */
[----:B------:R-:W-:-:S11]  /*25cb0*/  UMOV UR10, 0x80 ;  /* 0x00000080000a7882 */ /* 0x000fd60000000000 */
[----:B------:R1:W-:Y:S02]  /*25cc0*/  UTMALDG.4D [UR8], [UR4], desc[UR22] ;  /* 0x00001608040075b4 */ /* 0x0003e40008019000 */
[----:B-1----:R-:W-:Y:S01]  /*25cd0*/  NOP ;  /* 0x0000000000007918 */ /* 0x002fe20000000000 */
.L_x_3440:
[----:B------:R-:W2:Y:S01]  /*25ce0*/  LDL.LU R6, [R1+0x44] ;  /* 0x0000440001067983 */ /* 0x000ea20000300800 */
[----:B------:R-:W-:Y:S01]  /*25cf0*/  MOV R4, 0x400 ;  /* 0x0000040000047802 */ /* 0x000fe20000000f00 */
[----:B------:R-:W-:Y:S01]  /*25d00*/  BSSY B0, `(.L_x_3448) ;  /* 0x000000b000007945 */ /* 0x000fe20003800000 */
[----:B0-----:R-:W0:Y:S02]  /*25d10*/  S2R R5, SR_CgaCtaId ;  /* 0x0000000000057919 */ /* 0x001e240000008800 */
[----:B0-----:R-:W-:Y:S01]  /*25d20*/  LEA R4, R5, R4, 0x18 ;  /* 0x0000000405047211 */ /* 0x001fe200078ec0ff */
[----:B--2---:R-:W-:-:S05]  /*25d30*/  VIADD R6, R6, 0x1 ;  /* 0x0000000106067836 */ /* 0x004fca0000000000 */
[----:B------:R-:W-:Y:S01]  /*25d40*/  LEA.HI R3, R6, R6, RZ, 0x1 ;  /* 0x0000000606037211 */ /* 0x000fe200078f08ff */
[----:B------:R0:W-:Y:S03]  /*25d50*/  STL [R1+0x44], R6 ;  /* 0x0000440601007387 */ /* 0x0001e60000100800 */
[----:B------:R-:W-:-:S05]  /*25d60*/  LOP3.LUT R3, R3, 0xfffffffe, RZ, 0xc0, !PT ;  /* 0xfffffffe03037812 */ /* 0x000fca00078ec0ff */
[----:B------:R-:W-:-:S05]  /*25d70*/  IMAD.IADD R3, R6, 0x1, -R3 ;  /* 0x0000000106037824 */ /* 0x000fca00078e0a03 */
[----:B------:R-:W-:-:S04]  /*25d80*/  SHF.L.U32 R3, R3, 0x1f, RZ ;  /* 0x0000001f03037819 */ /* 0x000fc800000006ff */
[----:B------:R-:W1:Y:S02]  /*25d90*/  SYNCS.PHASECHK.TRANS64.TRYWAIT P0, [R4+URZ+0x33420], R3 ;  /* 0x03342003040075a7 */ /* 0x000e64000800017f */
[----:B01----:R-:W-:Y:S05]  /*25da0*/  @!P0 BRA `(.L_x_3449) ;  /* 0x0000005c00b88947 */ /* 0x003fea0003800000 */
.L_x_3611:
[----:B------:R-:W-:Y:S05]  /*25db0*/  BSYNC B0 ;  /* 0x0000000000007941 */ /* 0x000fea0003800000 */
.L_x_3448:
[----:B0-----:R-:W2:Y:S02]  /*25dc0*/  LDL.LU R4, [R1+0x34] ;  /* 0x0000340001047983 */ /* 0x001ea40000300800 */
[----:B--2---:R-:W-:-:S13]  /*25dd0*/  ISETP.GE.AND P0, PT, R4, 0xa1, PT ;  /* 0x000000a10400780c */ /* 0x004fda0003f06270 */
[----:B------:R-:W-:Y:S05]  /*25de0*/  @!P0 BRA `(.L_x_3450) ;  /* 0x0000001800a08947 */ /* 0x000fea0003800000 */
[----:B------:R-:W2:Y:S01]  /*25df0*/  LDL.LU R4, [R1+0x38] ;  /* 0x0000380001047983 */ /* 0x000ea20000300800 */
[----:B------:R-:W-:-:S03]  /*25e00*/  IMAD.MOV.U32 R6, RZ, RZ, R18 ;  /* 0x000000ffff067224 */ /* 0x000fc600078e0012 */
[----:B------:R0:W5:Y:S02]  /*25e10*/  LDL.LU R7, [R1+0x1c] ;  /* 0x00001c0001077983 */ /* 0x0001640000300800 */
[----:B0-2---:R-:W-:-:S07]  /*25e20*/  IADD3 R12, R4, -0x2, RZ ;  /* 0xfffffffe040c7810 */ /* 0x005fce0007ffe0ff */
.L_x_3474:
[----:B------:R-:W-:Y:S01]  /*25e30*/  VIADD R18, R6, 0x1 ;  /* 0x0000000106127836 */ /* 0x000fe20000000000 */
[----:B------:R-:W-:Y:S05]  /*25e40*/  YIELD ;  /* 0x0000000000007946 */ /* 0x000fea0003800000 */
[----:B------:R-:W-:Y:S01]  /*25e50*/  ISETP.NE.AND P0, PT, R18, 0x2, PT ;  /* 0x000000021200780c */ /* 0x000fe20003f05270 */
[----:B------:R-:W-:Y:S03]  /*25e60*/  BSSY B0, `(.L_x_3451) ;  /* 0x00000ad000007945 */ /* 0x000fe60003800000 */
[----:B0-----:R-:W-:-:S02]  /*25e70*/  SEL R3, RZ, 0x1, P0 ;  /* 0x00000001ff037807 */ /* 0x001fc40000000000 */
[----:B------:R-:W-:Y:S02]  /*25e80*/  SEL R18, R18, RZ, P0 ;  /* 0x000000ff12127207 */ /* 0x000fe40000000000 */
[----:B-----5:R-:W-:-:S05]  /*25e90*/  LOP3.LUT R9, R7, R3, RZ, 0x3c, !PT ;  /* 0x0000000307097212 */ /* 0x020fca00078e3cff */
[----:B------:R0:W-:Y:S01]  /*25ea0*/  STL [R1+0x1c], R9 ;  /* 0x00001c0901007387 */ /* 0x0001e20000100800 */
[----:B--2---:R-:W-:Y:S05]  /*25eb0*/  @!P6 BRA `(.L_x_3452) ;  /* 0x00000008009ce947 */ /* 0x004fea0003800000 */
[----:B------:R-:W-:Y:S01]  /*25ec0*/  ULDC.64 UR4, c[0x0][0x3f8] ;  /* 0x0000fe0000047ab9 */ /* 0x000fe20000000a00 */
[----:B------:R-:W-:Y:S01]  /*25ed0*/  IMAD.MOV.U32 R8, RZ, RZ, R12 ;  /* 0x000000ffff087224 */ /* 0x000fe200078e000c */
[----:B------:R-:W-:-:S04]  /*25ee0*/  ISETP.NE.U32.AND P0, PT, RZ, UR4, PT ;  /* 0x00000004ff007c0c */ /* 0x000fc8000bf05070 */
[----:B------:R-:W-:-:S13]  /*25ef0*/  ISETP.NE.AND.EX P0, PT, RZ, UR5, PT, P0 ;  /* 0x00000005ff007c0c */ /* 0x000fda000bf05300 */
[----:B------:R-:W-:Y:S05]  /*25f00*/  @!P0 BRA `(.L_x_3453) ;  /* 0x00000000004c8947 */ /* 0x000fea0003800000 */
[----:B------:R-:W2:Y:S01]  /*25f10*/  LDL R11, [R1+0x28] ;  /* 0x00002800010b7983 */ /* 0x000ea20000100800 */
[----:B------:R-:W1:Y:S01]  /*25f20*/  LDC R5, c[0x0][0x41c] ;  /* 0x00010700ff057b82 */ /* 0x000e620000000800 */
[----:B------:R-:W-:Y:S02]  /*25f30*/  ULDC.64 UR6, c[0x0][0x408] ;  /* 0x0001020000067ab9 */ /* 0x000fe40000000a00 */
[----:B------:R-:W3:Y:S01]  /*25f40*/  LDL R10, [R1+0x24] ;  /* 0x00002400010a7983 */ /* 0x000ee20000100800 */
        /* <DEDUP_REMOVED lines=8> */
[----:B--2---:R-:W-:-:S04]  /*25fd0*/  IMAD R4, R11, UR6, RZ ;  /* 0x000000060b047c24 */ /* 0x004fc8000f8e02ff */
[C---:B---3--:R-:W-:Y:S02]  /*25fe0*/  IMAD R4, R10.reuse, UR7, R4 ;  /* 0x000000070a047c24 */ /* 0x048fe4000f8e0204 */
[----:B------:R-:W-:-:S05]  /*25ff0*/  IMAD.WIDE.U32 R2, R10, UR6, R2 ;  /* 0x000000060a027c25 */ /* 0x000fca000f8e0002 */
[----:B------:R-:W-:Y:S02]  /*26000*/  IADD3 R3, R4, R3, RZ ;  /* 0x0000000304037210 */ /* 0x000fe40007ffe0ff */
[----:B------:R-:W-:-:S04]  /*26010*/  LEA R4, P0, R2, UR4, 0x2 ;  /* 0x0000000402047c11 */ /* 0x000fc8000f8010ff */
[----:B------:R-:W-:-:S05]  /*26020*/  LEA.HI.X R5, R2, UR5, R3, 0x2, P0 ;  /* 0x0000000502057c11 */ /* 0x000fca00080f1403 */
[----:B------:R1:W5:Y:S04]  /*26030*/  LDG.E R2, desc[UR54][R4.64] ;  /* 0x0000003604027981 */ /* 0x000368000c1e1900 */
.L_x_3453:
[----:B-1----:R-:W1:Y:S01]  /*26040*/  S2R R5, SR_CgaCtaId ;  /* 0x0000000000057919 */ /* 0x002e620000008800 */
[----:B------:R-:W-:Y:S01]  /*26050*/  MOV R4, 0x400 ;  /* 0x0000040000047802 */ /* 0x000fe20000000f00 */
[----:B------:R-:W-:Y:S01]  /*26060*/  BSSY B1, `(.L_x_3454) ;  /* 0x0000009000017945 */ /* 0x000fe20003800000 */
[----:B------:R-:W2:Y:S02]  /*26070*/  S2R R3, SR_TID.X ;  /* 0x0000000000037919 */ /* 0x000ea40000002100 */
[----:B-1----:R-:W-:Y:S02]  /*26080*/  LEA R4, R5, R4, 0x18 ;  /* 0x0000000405047211 */ /* 0x002fe400078ec0ff */
[----:B--2---:R-:W-:-:S03]  /*26090*/  LOP3.LUT R3, R3, 0x7f, RZ, 0xc0, !PT ;  /* 0x0000007f03037812 */ /* 0x004fc600078ec0ff */
[----:B------:R-:W-:Y:S01]  /*260a0*/  IMAD R5, R18, 0x8, R4 ;  /* 0x0000000812057824 */ /* 0x000fe200078e0204 */
[----:B------:R-:W-:Y:S02]  /*260b0*/  SHF.L.U32 R4, R9, 0x1f, RZ ;  /* 0x0000001f09047819 */ /* 0x000fe400000006ff */
[----:B------:R-:W-:Y:S02]  /*260c0*/  ISETP.NE.AND P2, PT, R3, RZ, PT ;  /* 0x000000ff0300720c */ /* 0x000fe40003f45270 */
[----:B------:R-:W1:Y:S02]  /*260d0*/  SYNCS.PHASECHK.TRANS64.TRYWAIT P0, [R5+URZ+0x33480], R4 ;  /* 0x03348004050075a7 */ /* 0x000e64000800017f */
[----:B-1----:R-:W-:Y:S09]  /*260e0*/  @!P0 BRA `(.L_x_3455) ;  /* 0x0000005c00088947 */ /* 0x002ff20003800000 */
.L_x_3612:
[----:B------:R-:W-:Y:S05]  /*260f0*/  BSYNC B1 ;  /* 0x0000000000017941 */ /* 0x000fea0003800000 */
.L_x_3454:
[----:B------:R-:W-:Y:S04]  /*26100*/  BSSY B1, `(.L_x_3456) ;  /* 0x0000009000017945 */ /* 0x000fe80003800000 */
[----:B------:R-:W-:Y:S05]  /*26110*/  @P2 BRA `(.L_x_3457) ;  /* 0x00000000001c2947 */ /* 0x000fea0003800000 */
[----:B------:R-:W0:Y:S02]  /*26120*/  S2R R3, SR_TID.X ;  /* 0x0000000000037919 */ /* 0x000e240000002100 */
[----:B0-----:R-:W-:Y:S01]  /*26130*/  LOP3.LUT R9, R3, 0x1f, RZ, 0xc0, !PT ;  /* 0x0000001f03097812 */ /* 0x001fe200078ec0ff */
[----:B------:R-:W-:-:S03]  /*26140*/  IMAD.MOV.U32 R3, RZ, RZ, 0x7800 ;  /* 0x00007800ff037424 */ /* 0x000fc600078e00ff */
[----:B------:R-:W-:Y:S01]  /*26150*/  ISETP.NE.AND P0, PT, R9, RZ, PT ;  /* 0x000000ff0900720c */ /* 0x000fe20003f05270 */
[----:B------:R2:W-:-:S12]  /*26160*/  SYNCS.ARRIVE.TRANS64 RZ, [R5+URZ+0x33470], R3 ;  /* 0x0334700305ff79a7 */ /* 0x0005d8000800003f */
[----:B--2---:R-:W-:Y:S05]  /*26170*/  @!P0 BRA `(.L_x_3457) ;  /* 0x0000000000048947 */ /* 0x004fea0003800000 */
[----:B------:R-:W-:Y:S01]  /*26180*/  BPT.TRAP 0x1 ;  /* 0x000000040000795c */ /* 0x000fe20000300000 */
.L_x_3457:
[----:B------:R-:W-:Y:S05]  /*26190*/  BSYNC B1 ;  /* 0x0000000000017941 */ /* 0x000fea0003800000 */
.L_x_3456:
[----:B0-----:R-:W2:Y:S01]  /*261a0*/  LDL R9, [R1+0x2c] ;  /* 0x00002c0001097983 */ /* 0x001ea20000100800 */
        /* <DEDUP_REMOVED lines=10> */
[----:B------:R-:W-:-:S04]  /*26250*/  IMAD R3, R18, 0x7800, R3 ;  /* 0x0000780012037824 */ /* 0x000fc800078e0203 */
[----:B------:R-:W-:Y:S02]  /*26260*/  VIADD R10, R3, 0xf200 ;  /* 0x0000f200030a7836 */ /* 0x000fe40000000000 */
[----:B--2---:R-:W-:Y:S02]  /*26270*/  IMAD R9, R8, 0xa0, R9 ;  /* 0x000000a008097824 */ /* 0x004fe400078e0209 */
[----:B------:R-:W-:-:S07]  /*26280*/  VIADD R8, R5, 0x33470 ;  /* 0x0003347005087836 */ /* 0x000fce0000000000 */
.L_x_3458:
        /* <DEDUP_REMOVED lines=16> */
.L_x_3459:
        /* <DEDUP_REMOVED lines=16> */
.L_x_3460:
        /* <DEDUP_REMOVED lines=13> */
.L_x_3613:
[----:B------:R-:W-:Y:S05]  /*26560*/  BSYNC B1 ;  /* 0x0000000000017941 */ /* 0x000fea0003800000 */
.L_x_3461:
[----:B------:R-:W-:Y:S01]  /*26570*/  BSSY B1, `(.L_x_3463) ;  /* 0x000000b000017945 */ /* 0x000fe20003800000 */
[----:B------:R-:W-:Y:S02]  /*26580*/  IMAD.MOV.U32 R10, RZ, RZ, 0x0 ;  /* 0x00000000ff0a7424 */ /* 0x000fe400078e00ff */
[----:B------:R-:W-:Y:S01]  /*26590*/  IMAD.MOV.U32 R11, RZ, RZ, 0x14f00000 ;  /* 0x14f00000ff0b7424 */ /* 0x000fe200078e00ff */
[----:B------:R-:W-:Y:S06]  /*265a0*/  @P2 BRA `(.L_x_3464) ;  /* 0x00000000001c2947 */ /* 0x000fec0003800000 */
[----:B------:R-:W2:Y:S01]  /*265b0*/  S2R R8, SR_TID.X ;  /* 0x0000000000087919 */ /* 0x000ea20000002100 */
[----:B01----:R-:W-:-:S04]  /*265c0*/  MOV R4, 0x7800 ;  /* 0x0000780000047802 */ /* 0x003fc80000000f00 */
[----:B------:R3:W-:Y:S01]  /*265d0*/  SYNCS.ARRIVE.TRANS64 RZ, [R5+URZ+0x33430], R4 ;  /* 0x0334300405ff79a7 */ /* 0x0007e2000800003f */
[----:B--2---:R-:W-:-:S04]  /*265e0*/  LOP3.LUT R8, R8, 0x1f, RZ, 0xc0, !PT ;  /* 0x0000001f08087812 */ /* 0x004fc800078ec0ff */
[----:B------:R-:W-:-:S13]  /*265f0*/  ISETP.NE.AND P0, PT, R8, RZ, PT ;  /* 0x000000ff0800720c */ /* 0x000fda0003f05270 */
[----:B---3--:R-:W-:Y:S05]  /*26600*/  @!P0 BRA `(.L_x_3464) ;  /* 0x0000000000048947 */ /* 0x008fea0003800000 */
[----:B------:R-:W-:Y:S01]  /*26610*/  BPT.TRAP 0x1 ;  /* 0x000000040000795c */ /* 0x000fe20000300000 */
.L_x_3464:
[----:B------:R-:W-:Y:S05]  /*26620*/  BSYNC B1 ;  /* 0x0000000000017941 */ /* 0x000fea0003800000 */
.L_x_3463:
        /* <DEDUP_REMOVED lines=8> */
.L_x_3465:
        /* <DEDUP_REMOVED lines=15> */
.L_x_3466:
        /* <DEDUP_REMOVED lines=15> */
.L_x_3467:
        /* <DEDUP_REMOVED lines=10> */
.L_x_3452:
[----:B------:R-:W-:Y:S05]  /*26930*/  BSYNC B0 ;  /* 0x0000000000007941 */ /* 0x000fea0003800000 */
.L_x_3451:
[----:B------:R-:W-:-:S06]  /*26940*/  UISETP.NE.AND UP0, UPT, UR37, 0x3, UPT ;  /* 0x000000032500788c */ /* 0x000fcc000bf05270 */
[----:B------:R-:W-:-:S13]  /*26950*/  PLOP3.LUT P0, PT, PT, PT, UP0, 0x80, 0x0 ;  /* 0x000000000000781c */ /* 0x000fda0003f0f008 */
[----:B------:R-:W-:Y:S05]  /*26960*/  @!P0 BRA `(.L_x_3468) ;  /* 0x0000000000048947 */ /* 0x000fea0003800000 */
[----:B------:R-:W-:Y:S01]  /*26970*/  BPT.TRAP 0x1 ;  /* 0x000000040000795c */ /* 0x000fe20000300000 */
.L_x_3468:
[----:B------:R-:W1:Y:S01]  /*26980*/  S2R R5, SR_CgaCtaId ;  /* 0x0000000000057919 */ /* 0x000e620000008800 */
[----:B------:R-:W-:Y:S01]  /*26990*/  IMAD.U32 R3, RZ, RZ, UR39 ;  /* 0x00000027ff037e24 */ /* 0x000fe2000f8e00ff */
[----:B------:R-:W-:Y:S01]  /*269a0*/  MOV R4, 0x400 ;  /* 0x0000040000047802 */ /* 0x000fe20000000f00 */
[----:B------:R-:W-:Y:S03]  /*269b0*/  BSSY B0, `(.L_x_3469) ;  /* 0x0000008000007945 */ /* 0x000fe60003800000 */
[----:B------:R-:W-:Y:S02]  /*269c0*/  ISETP.NE.AND P0, PT, R3, 0x3, PT ;  /* 0x000000030300780c */ /* 0x000fe40003f05270 */
[----:B------:R-:W-:-:S04]  /*269d0*/  LOP3.LUT R3, R7, 0x1, RZ, 0x3c, !PT ;  /* 0x0000000107037812 */ /* 0x000fc800078e3cff */
[----:B------:R-:W-:Y:S02]  /*269e0*/  SHF.L.U32 R3, R3, 0x1f, RZ ;  /* 0x0000001f03037819 */ /* 0x000fe400000006ff */
[----:B-1----:R-:W-:-:S04]  /*269f0*/  LEA R4, R5, R4, 0x18 ;  /* 0x0000000405047211 */ /* 0x002fc800078ec0ff */
[----:B------:R-:W-:-:S04]  /*26a00*/  LEA R13, R6, R4, 0x3 ;  /* 0x00000004060d7211 */ /* 0x000fc800078e18ff */
[----:B------:R-:W1:Y:S02]  /*26a10*/  SYNCS.PHASECHK.TRANS64.TRYWAIT P2, [R13+URZ+0x33470], R3 ;  /* 0x033470030d0075a7 */ /* 0x000e64000804017f */
[----:B-1----:R-:W-:Y:S05]  /*26a20*/  @!P2 BRA `(.L_x_3470) ;  /* 0x0000005000e0a947 */ /* 0x002fea0003800000 */
.L_x_3614:
[----:B------:R-:W-:Y:S05]  /*26a30*/  BSYNC B0 ;  /* 0x0000000000007941 */ /* 0x000fea0003800000 */
.L_x_3469:
[----:B------:R-:W-:Y:S05]  /*26a40*/  @!P0 BRA `(.L_x_3471) ;  /* 0x0000000000048947 */ /* 0x000fea0003800000 */
[----:B------:R-:W-:Y:S01]  /*26a50*/  BPT.TRAP 0x1 ;  /* 0x000000040000795c */ /* 0x000fe20000300000 */
.L_x_3471:
[----:B------:R-:W-:Y:S01]  /*26a60*/  SHF.L.U32 R4, R7, 0x1f, RZ ;  /* 0x0000001f07047819 */ /* 0x000fe200000006ff */
[----:B-1----:R-:W-:-:S03]  /*26a70*/  IMAD R3, R6, 0x7800, RZ ;  /* 0x0000780006037824 */ /* 0x002fc600078e02ff */
[----:B------:R-:W1:Y:S02]  /*26a80*/  SYNCS.PHASECHK.TRANS64.TRYWAIT P2, [R13+URZ+0x33460], R4 ;  /* 0x033460040d0075a7 */ /* 0x000e64000804017f */
[----:B-1----:R-:W-:Y:S05]  /*26a90*/  @!P2 BRA `(.L_x_3472) ;  /* 0x0000005000d8a947 */ /* 0x002fea0003800000 */
.L_x_3615:
[----:B------:R-:W2:Y:S04]  /*26aa0*/  LDL R14, [R1+0x18] ;  /* 0x00001800010e7983 */ /* 0x000ea80000100800 */
[----:B------:R-:W3:Y:S01]  /*26ab0*/  LDL R15, [R1+0x30] ;  /* 0x00003000010f7983 */ /* 0x000ee20000100800 */
[C---:B-1----:R-:W-:Y:S01]  /*26ac0*/  LOP3.LUT R4, R3.reuse, R17, RZ, 0xfc, !PT ;  /* 0x0000001103047212 */ /* 0x042fe200078efcff */
[----:B------:R-:W-:Y:S05]  /*26ad0*/  WARPSYNC.ALL ;  /* 0x0000000000007948 */ /* 0x000fea0003800000 */
[----:B------:R-:W-:-:S02]  /*26ae0*/  VIADD R19, R3, 0x2800 ;  /* 0x0000280003137836 */ /* 0x000fc40000000000 */
[C---:B------:R-:W-:Y:S02]  /*26af0*/  VIADD R20, R3.reuse, 0x1800 ;  /* 0x0000180003147836 */ /* 0x040fe40000000000 */
[----:B------:R-:W-:Y:S02]  /*26b00*/  VIADD R21, R3, 0x5800 ;  /* 0x0000580003157836 */ /* 0x000fe40000000000 */
[----:B--2---:R-:W-:-:S06]  /*26b10*/  IMAD.IADD R4, R14, 0x1, R4 ;  /* 0x000000010e047824 */ /* 0x004fcc00078e0204 */
[----:B------:R-:W1:Y:S02]  /*26b20*/  LDSM.16.MT88.4 R4, [R4+0xf200] ;  /* 0x00f200000404783b */ /* 0x000e640000004200 */
[C-C-:B-1----:R-:W-:Y:S02]  /*26b30*/  PRMT R8, R4.reuse, 0x6420, R5.reuse ;  /* 0x0000642004087816 */ /* 0x142fe40000000005 */
[----:B0-----:R-:W-:Y:S02]  /*26b40*/  PRMT R9, R4, 0x7531, R5 ;  /* 0x0000753104097816 */ /* 0x001fe40000000005 */
[----:B------:R-:W-:Y:S02]  /*26b50*/  LOP3.LUT R4, R3, R16, RZ, 0xfc, !PT ;  /* 0x0000001003047212 */ /* 0x000fe400078efcff */
[C-C-:B------:R-:W-:Y:S02]  /*26b60*/  PRMT R10, R6.reuse, 0x6420, R7.reuse ;  /* 0x00006420060a7816 */ /* 0x140fe40000000007 */
[----:B------:R-:W-:Y:S01]  /*26b70*/  PRMT R11, R6, 0x7531, R7 ;  /* 0x00007531060b7816 */ /* 0x000fe20000000007 */
[----:B---3--:R-:W-:-:S05]  /*26b80*/  IMAD.IADD R4, R15, 0x1, R4 ;  /* 0x000000010f047824 */ /* 0x008fca00078e0204 */
[----:B------:R0:W-:Y:S02]  /*26b90*/  STSM.16.M88.4 [R4], R8 ;  /* 0x0000000804007844 */ /* 0x0001e40000000200 */
[----:B0-----:R-:W-:-:S05]  /*26ba0*/  LOP3.LUT R4, R19, R17, RZ, 0xfc, !PT ;  /* 0x0000001113047212 */ /* 0x001fca00078efcff */
[----:B------:R-:W-:-:S06]  /*26bb0*/  IMAD.IADD R4, R14, 0x1, R4 ;  /* 0x000000010e047824 */ /* 0x000fcc00078e0204 */
[----:B------:R-:W0:Y:S02]  /*26bc0*/  LDSM.16.MT88.4 R4, [R4+0xf200] ;  /* 0x00f200000404783b */ /* 0x000e240000004200 */
[C-C-:B0-----:R-:W-:Y:S02]  /*26bd0*/  PRMT R8, R4.reuse, 0x6420, R5.reuse ;  /* 0x0000642004087816 */ /* 0x141fe40000000005 */
[----:B------:R-:W-:Y:S01]  /*26be0*/  PRMT R9, R4, 0x7531, R5 ;  /* 0x0000753104097816 */ /* 0x000fe20000000005 */
[----:B------:R-:W-:Y:S01]  /*26bf0*/  IMAD.MOV.U32 R5, RZ, RZ, R14 ;  /* 0x000000ffff057224 */ /* 0x000fe200078e000e */
[----:B------:R-:W-:Y:S02]  /*26c00*/  IADD3 R14, R3, 0x800, RZ ;  /* 0x00000800030e7810 */ /* 0x000fe40007ffe0ff */
[----:B------:R-:W-:Y:S02]  /*26c10*/  PRMT R10, R6, 0x6420, R7 ;  /* 0x00006420060a7816 */ /* 0x000fe40000000007 */
[----:B------:R-:W-:-:S02]  /*26c20*/  LOP3.LUT R4, R14, R16, RZ, 0xfc, !PT ;  /* 0x000000100e047212 */ /* 0x000fc400078efcff */
[----:B------:R-:W-:Y:S02]  /*26c30*/  PRMT R11, R6, 0x7531, R7 ;  /* 0x00007531060b7816 */ /* 0x000fe40000000007 */
[----:B------:R-:W-:Y:S01]  /*26c40*/  LOP3.LUT R14, R14, R17, RZ, 0xfc, !PT ;  /* 0x000000110e0e7212 */ /* 0x000fe200078efcff */
[----:B------:R-:W-:-:S05]  /*26c50*/  IMAD.IADD R4, R15, 0x1, R4 ;  /* 0x000000010f047824 */ /* 0x000fca00078e0204 */
[----:B------:R0:W-:Y:S02]  /*26c60*/  STSM.16.M88.4 [R4], R8 ;  /* 0x0000000804007844 */ /* 0x0001e40000000200 */
[----:B0-----:R-:W-:Y:S02]  /*26c70*/  VIADD R4, R3, 0x5000 ;  /* 0x0000500003047836 */ /* 0x001fe40000000000 */
[----:B------:R-:W-:-:S03]  /*26c80*/  IMAD.MOV.U32 R11, RZ, RZ, R5 ;  /* 0x000000ffff0b7224 */ /* 0x000fc600078e0005 */
[----:B------:R-:W-:-:S05]  /*26c90*/  LOP3.LUT R4, R4, R17, RZ, 0xfc, !PT ;  /* 0x0000001104047212 */ /* 0x000fca00078efcff */
[----:B------:R-:W-:-:S06]  /*26ca0*/  IMAD.IADD R4, R11, 0x1, R4 ;  /* 0x000000010b047824 */ /* 0x000fcc00078e0204 */
[----:B------:R-:W0:Y:S02]  /*26cb0*/  LDSM.16.MT88.4 R4, [R4+0xf200] ;  /* 0x00f200000404783b */ /* 0x000e240000004200 */
[C-C-:B0-----:R-:W-:Y:S02]  /*26cc0*/  PRMT R8, R4.reuse, 0x6420, R5.reuse ;  /* 0x0000642004087816 */ /* 0x141fe40000000005 */
[----:B------:R-:W-:Y:S01]  /*26cd0*/  PRMT R9, R4, 0x7531, R5 ;  /* 0x0000753104097816 */ /* 0x000fe20000000005 */
[----:B------:R-:W-:Y:S01]  /*26ce0*/  IMAD.MOV.U32 R5, RZ, RZ, R11 ;  /* 0x000000ffff057224 */ /* 0x000fe200078e000b */
[C-C-:B------:R-:W-:Y:S02]  /*26cf0*/  PRMT R10, R6.reuse, 0x6420, R7.reuse ;  /* 0x00006420060a7816 */ /* 0x140fe40000000007 */
[----:B------:R-:W-:Y:S02]  /*26d00*/  PRMT R11, R6, 0x7531, R7 ;  /* 0x00007531060b7816 */ /* 0x000fe40000000007 */
[----:B------:R-:W-:Y:S01]  /*26d10*/  MOV R7, R15 ;  /* 0x0000000f00077202 */ /* 0x000fe20000000f00 */
[----:B------:R-:W-:-:S05]  /*26d20*/  VIADD R15, R3, 0x1000 ;  /* 0x00001000030f7836 */ /* 0x000fca0000000000 */
[C---:B------:R-:W-:Y:S02]  /*26d30*/  LOP3.LUT R4, R15.reuse, R16, RZ, 0xfc, !PT ;  /* 0x000000100f047212 */ /* 0x040fe400078efcff */
[----:B------:R-:W-:-:S03]  /*26d40*/  LOP3.LUT R15, R15, R17, RZ, 0xfc, !PT ;  /* 0x000000110f0f7212 */ /* 0x000fc600078efcff */
[----:B------:R-:W-:-:S05]  /*26d50*/  IMAD.IADD R4, R7, 0x1, R4 ;  /* 0x0000000107047824 */ /* 0x000fca00078e0204 */
[----:B------:R0:W-:Y:S02]  /*26d60*/  STSM.16.M88.4 [R4], R8 ;  /* 0x0000000804007844 */ /* 0x0001e40000000200 */
[----:B0-----:R-:W-:Y:S02]  /*26d70*/  IMAD.IADD R4, R5, 0x1, R14 ;  /* 0x0000000105047824 */ /* 0x001fe400078e020e */
[----:B------:R-:W-:Y:S02]  /*26d80*/  IMAD.MOV.U32 R11, RZ, RZ, R7 ;  /* 0x000000ffff0b7224 */ /* 0x000fe400078e0007 */
[----:B------:R-:W-:Y:S02]  /*26d90*/  IMAD.MOV.U32 R14, RZ, RZ, R5 ;  /* 0x000000ffff0e7224 */ /* 0x000fe400078e0005 */
[----:B------:R-:W0:Y:S02]  /*26da0*/  LDSM.16.MT88.4 R4, [R4+0xf200] ;  /* 0x00f200000404783b */ /* 0x000e240000004200 */
[----:B0-----:R-:W-:-:S02]  /*26db0*/  PRMT R8, R4, 0x6420, R5 ;  /* 0x0000642004087816 */ /* 0x001fc40000000005 */
[----:B------:R-:W-:Y:S02]  /*26dc0*/  PRMT R9, R4, 0x7531, R5 ;  /* 0x0000753104097816 */ /* 0x000fe40000000005 */
[----:B------:R-:W-:Y:S02]  /*26dd0*/  MOV R5, R11 ;  /* 0x0000000b00057202 */ /* 0x000fe40000000f00 */
[----:B------:R-:W-:Y:S02]  /*26de0*/  LOP3.LUT R4, R20, R16, RZ, 0xfc, !PT ;  /* 0x0000001014047212 */ /* 0x000fe400078efcff */
[C-C-:B------:R-:W-:Y:S02]  /*26df0*/  PRMT R10, R6.reuse, 0x6420, R7.reuse ;  /* 0x00006420060a7816 */ /* 0x140fe40000000007 */
[----:B------:R-:W-:Y:S01]  /*26e00*/  PRMT R11, R6, 0x7531, R7 ;  /* 0x00007531060b7816 */ /* 0x000fe20000000007 */
[----:B------:R-:W-:Y:S01]  /*26e10*/  IMAD.IADD R4, R5, 0x1, R4 ;  /* 0x0000000105047824 */ /* 0x000fe200078e0204 */
[----:B------:R-:W-:-:S04]  /*26e20*/  LOP3.LUT R20, R20, R17, RZ, 0xfc, !PT ;  /* 0x0000001114147212 */ /* 0x000fc800078efcff */
[----:B------:R0:W-:Y:S02]  /*26e30*/  STSM.16.M88.4 [R4], R8 ;  /* 0x0000000804007844 */ /* 0x0001e40000000200 */
[----:B0-----:R-:W-:Y:S02]  /*26e40*/  IMAD.MOV.U32 R11, RZ, RZ, R14 ;  /* 0x000000ffff0b7224 */ /* 0x001fe400078e000e */
[----:B------:R-:W-:Y:S02]  /*26e50*/  VIADD R14, R3, 0x3000 ;  /* 0x00003000030e7836 */ /* 0x000fe40000000000 */
[----:B------:R-:W-:-:S03]  /*26e60*/  IMAD.MOV.U32 R10, RZ, RZ, R5 ;  /* 0x000000ffff0a7224 */ /* 0x000fc600078e0005 */
[----:B------:R-:W-:-:S04]  /*26e70*/  LOP3.LUT R4, R14, R17, RZ, 0xfc, !PT ;  /* 0x000000110e047212 */ /* 0x000fc800078efcff */
[----:B------:R-:W-:-:S06]  /*26e80*/  IADD3 R4, R11, R4, RZ ;  /* 0x000000040b047210 */ /* 0x000fcc0007ffe0ff */
[----:B------:R-:W0:Y:S02]  /*26e90*/  LDSM.16.MT88.4 R4, [R4+0xf200] ;  /* 0x00f200000404783b */ /* 0x000e240000004200 */
[C-C-:B0-----:R-:W-:Y:S02]  /*26ea0*/  PRMT R8, R4.reuse, 0x6420, R5.reuse ;  /* 0x0000642004087816 */ /* 0x141fe40000000005 */
[----:B------:R-:W-:Y:S01]  /*26eb0*/  PRMT R9, R4, 0x7531, R5 ;  /* 0x0000753104097816 */ /* 0x000fe20000000005 */
[----:B------:R-:W-:Y:S01]  /*26ec0*/  IMAD.MOV.U32 R4, RZ, RZ, R10 ;  /* 0x000000ffff047224 */ /* 0x000fe200078e000a */
[C---:B------:R-:W-:Y:S01]  /*26ed0*/  PRMT R10, R6.reuse, 0x6420, R7 ;  /* 0x00006420060a7816 */ /* 0x040fe20000000007 */
[----:B------:R-:W-:Y:S01]  /*26ee0*/  IMAD.MOV.U32 R5, RZ, RZ, R11 ;  /* 0x000000ffff057224 */ /* 0x000fe200078e000b */
[----:B------:R-:W-:Y:S01]  /*26ef0*/  PRMT R11, R6, 0x7531, R7 ;  /* 0x00007531060b7816 */ /* 0x000fe20000000007 */
[----:B------:R-:W-:Y:S02]  /*26f00*/  IMAD.MOV.U32 R7, RZ, RZ, R4 ;  /* 0x000000ffff077224 */ /* 0x000fe400078e0004 */
[----:B------:R-:W-:-:S05]  /*26f10*/  VIADD R4, R3, 0x2000 ;  /* 0x0000200003047836 */ /* 0x000fca0000000000 */
[----:B------:R-:W-:-:S05]  /*26f20*/  LOP3.LUT R4, R4, R16, RZ, 0xfc, !PT ;  /* 0x0000001004047212 */ /* 0x000fca00078efcff */
[----:B------:R-:W-:-:S05]  /*26f30*/  IMAD.IADD R4, R7, 0x1, R4 ;  /* 0x0000000107047824 */ /* 0x000fca00078e0204 */
[----:B------:R0:W-:Y:S02]  /*26f40*/  STSM.16.M88.4 [R4], R8 ;  /* 0x0000000804007844 */ /* 0x0001e40000000200 */
[----:B0-----:R-:W-:Y:S01]  /*26f50*/  LOP3.LUT R4, R21, R17, RZ, 0xfc, !PT ;  /* 0x0000001115047212 */ /* 0x001fe200078efcff */
[----:B------:R-:W-:Y:S01]  /*26f60*/  IMAD.MOV.U32 R11, RZ, RZ, R5 ;  /* 0x000000ffff0b7224 */ /* 0x000fe200078e0005 */
[----:B------:R-:W-:-:S03]  /*26f70*/  MOV R10, R7 ;  /* 0x00000007000a7202 */ /* 0x000fc60000000f00 */
[----:B------:R-:W-:-:S06]  /*26f80*/  IMAD.IADD R4, R11, 0x1, R4 ;  /* 0x000000010b047824 */ /* 0x000fcc00078e0204 */
[----:B------:R-:W0:Y:S02]  /*26f90*/  LDSM.16.MT88.4 R4, [R4+0xf200] ;  /* 0x00f200000404783b */ /* 0x000e240000004200 */
[C-C-:B0-----:R-:W-:Y:S02]  /*26fa0*/  PRMT R8, R4.reuse, 0x6420, R5.reuse ;  /* 0x0000642004087816 */ /* 0x141fe40000000005 */
[----:B------:R-:W-:Y:S01]  /*26fb0*/  PRMT R9, R4, 0x7531, R5 ;  /* 0x0000753104097816 */ /* 0x000fe20000000005 */
[----:B------:R-:W-:Y:S01]  /*26fc0*/  IMAD.MOV.U32 R5, RZ, RZ, R10 ;  /* 0x000000ffff057224 */ /* 0x000fe200078e000a */
[----:B------:R-:W-:Y:S01]  /*26fd0*/  LOP3.LUT R4, R19, R16, RZ, 0xfc, !PT ;  /* 0x0000001013047212 */ /* 0x000fe200078efcff */
[----:B------:R-:W-:Y:S01]  /*26fe0*/  IMAD.MOV.U32 R19, RZ, RZ, R11 ;  /* 0x000000ffff137224 */ /* 0x000fe200078e000b */
[C-C-:B------:R-:W-:Y:S02]  /*26ff0*/  PRMT R10, R6.reuse, 0x6420, R7.reuse ;  /* 0x00006420060a7816 */ /* 0x140fe40000000007 */
[----:B------:R-:W-:-:S02]  /*27000*/  PRMT R11, R6, 0x7531, R7 ;  /* 0x00007531060b7816 */ /* 0x000fc40000000007 */
[----:B------:R-:W-:-:S05]  /*27010*/  IADD3 R4, R5, R4, RZ ;  /* 0x0000000405047210 */ /* 0x000fca0007ffe0ff */
[----:B------:R0:W-:Y:S02]  /*27020*/  STSM.16.M88.4 [R4], R8 ;  /* 0x0000000804007844 */ /* 0x0001e40000000200 */
[----:B0-----:R-:W-:Y:S02]  /*27030*/  IMAD.IADD R4, R19, 0x1, R15 ;  /* 0x0000000113047824 */ /* 0x001fe400078e020f */
[----:B------:R-:W-:-:S04]  /*27040*/  IMAD.MOV.U32 R15, RZ, RZ, R5 ;  /* 0x000000ffff0f7224 */ /* 0x000fc800078e0005 */
[----:B------:R-:W0:Y:S02]  /*27050*/  LDSM.16.MT88.4 R4, [R4+0xf200] ;  /* 0x00f200000404783b */ /* 0x000e240000004200 */
[C-C-:B0-----:R-:W-:Y:S02]  /*27060*/  PRMT R8, R4.reuse, 0x6420, R5.reuse ;  /* 0x0000642004087816 */ /* 0x141fe40000000005 */
[----:B------:R-:W-:Y:S02]  /*27070*/  PRMT R9, R4, 0x7531, R5 ;  /* 0x0000753104097816 */ /* 0x000fe40000000005 */
[----:B------:R-:W-:Y:S01]  /*27080*/  LOP3.LUT R4, R14, R16, RZ, 0xfc, !PT ;  /* 0x000000100e047212 */ /* 0x000fe200078efcff */
[----:B------:R-:W-:Y:S01]  /*27090*/  IMAD.MOV.U32 R14, RZ, RZ, R19 ;  /* 0x000000ffff0e7224 */ /* 0x000fe200078e0013 */
[C-C-:B------:R-:W-:Y:S01]  /*270a0*/  PRMT R10, R6.reuse, 0x6420, R7.reuse ;  /* 0x00006420060a7816 */ /* 0x140fe20000000007 */
[----:B------:R-:W-:Y:S01]  /*270b0*/  VIADD R19, R3, 0x6000 ;  /* 0x0000600003137836 */ /* 0x000fe20000000000 */
[----:B------:R-:W-:Y:S01]  /*270c0*/  PRMT R11, R6, 0x7531, R7 ;  /* 0x00007531060b7816 */ /* 0x000fe20000000007 */
[----:B------:R-:W-:-:S05]  /*270d0*/  IMAD.IADD R4, R15, 0x1, R4 ;  /* 0x000000010f047824 */ /* 0x000fca00078e0204 */
[----:B------:R0:W-:Y:S02]  /*270e0*/  STSM.16.M88.4 [R4], R8 ;  /* 0x0000000804007844 */ /* 0x0001e40000000200 */
[----:B0-----:R-:W-:-:S05]  /*270f0*/  VIADD R10, R3, 0x3800 ;  /* 0x00003800030a7836 */ /* 0x001fca0000000000 */
[----:B------:R-:W-:-:S04]  /*27100*/  LOP3.LUT R4, R10, R17, RZ, 0xfc, !PT ;  /* 0x000000110a047212 */ /* 0x000fc800078efcff */
[----:B------:R-:W-:-:S06]  /*27110*/  IADD3 R4, R14, R4, RZ ;  /* 0x000000040e047210 */ /* 0x000fcc0007ffe0ff */
[----:B------:R-:W0:Y:S02]  /*27120*/  LDSM.16.MT88.4 R4, [R4+0xf200] ;  /* 0x00f200000404783b */ /* 0x000e240000004200 */
[C-C-:B0-----:R-:W-:Y:S02]  /*27130*/  PRMT R8, R4.reuse, 0x6420, R5.reuse ;  /* 0x0000642004087816 */ /* 0x141fe40000000005 */
[----:B------:R-:W-:Y:S02]  /*27140*/  PRMT R9, R4, 0x7531, R5 ;  /* 0x0000753104097816 */ /* 0x000fe40000000005 */
[----:B------:R-:W-:Y:S02]  /*27150*/  LOP3.LUT R4, R10, R16, RZ, 0xfc, !PT ;  /* 0x000000100a047212 */ /* 0x000fe400078efcff */
[C-C-:B------:R-:W-:Y:S02]  /*27160*/  PRMT R10, R6.reuse, 0x6420, R7.reuse ;  /* 0x00006420060a7816 */ /* 0x140fe40000000007 */
[----:B------:R-:W-:Y:S01]  /*27170*/  PRMT R11, R6, 0x7531, R7 ;  /* 0x00007531060b7816 */ /* 0x000fe20000000007 */
[----:B------:R-:W-:-:S05]  /*27180*/  IMAD.IADD R4, R15, 0x1, R4 ;  /* 0x000000010f047824 */ /* 0x000fca00078e0204 */
[----:B------:R0:W-:Y:S02]  /*27190*/  STSM.16.M88.4 [R4], R8 ;  /* 0x0000000804007844 */ /* 0x0001e40000000200 */
[----:B0-----:R-:W-:-:S05]  /*271a0*/  LOP3.LUT R4, R19, R17, RZ, 0xfc, !PT ;  /* 0x0000001113047212 */ /* 0x001fca00078efcff */
[----:B------:R-:W-:-:S06]  /*271b0*/  IMAD.IADD R4, R14, 0x1, R4 ;  /* 0x000000010e047824 */ /* 0x000fcc00078e0204 */
[----:B------:R-:W0:Y:S02]  /*271c0*/  LDSM.16.MT88.4 R4, [R4+0xf200] ;  /* 0x00f200000404783b */ /* 0x000e240000004200 */
[C-C-:B0-----:R-:W-:Y:S02]  /*271d0*/  PRMT R8, R4.reuse, 0x6420, R5.reuse ;  /* 0x0000642004087816 */ /* 0x141fe40000000005 */
[----:B------:R-:W-:Y:S01]  /*271e0*/  PRMT R9, R4, 0x7531, R5 ;  /* 0x0000753104097816 */ /* 0x000fe20000000005 */
[----:B------:R-:W-:Y:S01]  /*271f0*/  IMAD.MOV.U32 R5, RZ, RZ, R14 ;  /* 0x000000ffff057224 */ /* 0x000fe200078e000e */
[C-C-:B------:R-:W-:Y:S01]  /*27200*/  PRMT R10, R6.reuse, 0x6420, R7.reuse ;  /* 0x00006420060a7816 */ /* 0x140fe20000000007 */
[----:B------:R-:W-:Y:S01]  /*27210*/  VIADD R14, R3, 0x4000 ;  /* 0x00004000030e7836 */ /* 0x000fe20000000000 */
[----:B------:R-:W-:-:S04]  /*27220*/  PRMT R11, R6, 0x7531, R7 ;  /* 0x00007531060b7816 */ /* 0x000fc80000000007 */
[C---:B------:R-:W-:Y:S02]  /*27230*/  LOP3.LUT R4, R14.reuse, R16, RZ, 0xfc, !PT ;  /* 0x000000100e047212 */ /* 0x040fe400078efcff */
[----:B------:R-:W-:Y:S02]  /*27240*/  LOP3.LUT R14, R14, R17, RZ, 0xfc, !PT ;  /* 0x000000110e0e7212 */ /* 0x000fe400078efcff */
[----:B------:R-:W-:-:S05]  /*27250*/  IADD3 R4, R15, R4, RZ ;  /* 0x000000040f047210 */ /* 0x000fca0007ffe0ff */
[----:B------:R0:W-:Y:S02]  /*27260*/  STSM.16.M88.4 [R4], R8 ;  /* 0x0000000804007844 */ /* 0x0001e40000000200 */
[----:B0-----:R-:W-:-:S04]  /*27270*/  IMAD.MOV.U32 R11, RZ, RZ, R5 ;  /* 0x000000ffff0b7224 */ /* 0x001fc800078e0005 */
[----:B------:R-:W-:-:S06]  /*27280*/  IMAD.IADD R4, R11, 0x1, R20 ;  /* 0x000000010b047824 */ /* 0x000fcc00078e0214 */
[----:B------:R-:W0:Y:S02]  /*27290*/  LDSM.16.MT88.4 R4, [R4+0xf200] ;  /* 0x00f200000404783b */ /* 0x000e240000004200 */
[C-C-:B0-----:R-:W-:Y:S02]  /*272a0*/  PRMT R8, R4.reuse, 0x6420, R5.reuse ;  /* 0x0000642004087816 */ /* 0x141fe40000000005 */
[----:B------:R-:W-:Y:S01]  /*272b0*/  PRMT R9, R4, 0x7531, R5 ;  /* 0x0000753104097816 */ /* 0x000fe20000000005 */
[----:B------:R-:W-:Y:S01]  /*272c0*/  IMAD.MOV.U32 R5, RZ, RZ, R11 ;  /* 0x000000ffff057224 */ /* 0x000fe200078e000b */
[C-C-:B------:R-:W-:Y:S02]  /*272d0*/  PRMT R10, R6.reuse, 0x6420, R7.reuse ;  /* 0x00006420060a7816 */ /* 0x140fe40000000007 */
[----:B------:R-:W-:Y:S01]  /*272e0*/  PRMT R11, R6, 0x7531, R7 ;  /* 0x00007531060b7816 */ /* 0x000fe20000000007 */
[----:B------:R-:W-:Y:S02]  /*272f0*/  IMAD.MOV.U32 R7, RZ, RZ, R15 ;  /* 0x000000ffff077224 */ /* 0x000fe400078e000f */
[----:B------:R-:W-:-:S05]  /*27300*/  VIADD R15, R3, 0x4800 ;  /* 0x00004800030f7836 */ /* 0x000fca0000000000 */
[----:B------:R-:W-:-:S04]  /*27310*/  LOP3.LUT R4, R15, R16, RZ, 0xfc, !PT ;  /* 0x000000100f047212 */ /* 0x000fc800078efcff */
[----:B------:R-:W-:-:S05]  /*27320*/  IADD3 R4, R7, R4, RZ ;  /* 0x0000000407047210 */ /* 0x000fca0007ffe0ff */
[----:B------:R0:W-:Y:S02]  /*27330*/  STSM.16.M88.4 [R4], R8 ;  /* 0x0000000804007844 */ /* 0x0001e40000000200 */
[----:B0-----:R-:W-:Y:S02]  /*27340*/  IMAD.IADD R4, R5, 0x1, R14 ;  /* 0x0000000105047824 */ /* 0x001fe400078e020e */
[----:B------:R-:W-:Y:S02]  /*27350*/  IMAD.MOV.U32 R14, RZ, RZ, R5 ;  /* 0x000000ffff0e7224 */ /* 0x000fe400078e0005 */
[----:B------:R-:W-:Y:S02]  /*27360*/  VIADD R11, R3, 0x5000 ;  /* 0x00005000030b7836 */ /* 0x000fe40000000000 */
[----:B------:R-:W0:Y:S02]  /*27370*/  LDSM.16.MT88.4 R4, [R4+0xf200] ;  /* 0x00f200000404783b */ /* 0x000e240000004200 */
[----:B0-----:R-:W-:-:S02]  /*27380*/  PRMT R8, R4, 0x6420, R5 ;  /* 0x0000642004087816 */ /* 0x001fc40000000005 */
[----:B------:R-:W-:Y:S02]  /*27390*/  PRMT R9, R4, 0x7531, R5 ;  /* 0x0000753104097816 */ /* 0x000fe40000000005 */
[----:B------:R-:W2:Y:S01]  /*273a0*/  LDL R5, [R1+0x30] ;  /* 0x0000300001057983 */ /* 0x000ea20000100800 */
[----:B------:R-:W-:Y:S02]  /*273b0*/  LOP3.LUT R4, R11, R16, RZ, 0xfc, !PT ;  /* 0x000000100b047212 */ /* 0x000fe400078efcff */
[C-C-:B------:R-:W-:Y:S02]  /*273c0*/  PRMT R10, R6.reuse, 0x6420, R7.reuse ;  /* 0x00006420060a7816 */ /* 0x140fe40000000007 */
[----:B------:R-:W-:Y:S01]  /*273d0*/  PRMT R11, R6, 0x7531, R7 ;  /* 0x00007531060b7816 */ /* 0x000fe20000000007 */
[----:B--2---:R-:W-:-:S05]  /*273e0*/  IMAD.IADD R4, R5, 0x1, R4 ;  /* 0x0000000105047824 */ /* 0x004fca00078e0204 */
[----:B------:R0:W-:Y:S02]  /*273f0*/  STSM.16.M88.4 [R4], R8 ;  /* 0x0000000804007844 */ /* 0x0001e40000000200 */
[----:B0-----:R-:W-:Y:S01]  /*27400*/  IMAD.MOV.U32 R11, RZ, RZ, R14 ;  /* 0x000000ffff0b7224 */ /* 0x001fe200078e000e */
[----:B------:R-:W-:-:S04]  /*27410*/  IADD3 R14, R3, 0x6800, RZ ;  /* 0x00006800030e7810 */ /* 0x000fc80007ffe0ff */
        /* <DEDUP_REMOVED lines=8> */
[----:B------:R-:W2:Y:S01]  /*274a0*/  LDL R6, [R1+0x30] ;  /* 0x0000300001067983 */ /* 0x000ea20000100800 */
[----:B------:R-:W-:Y:S01]  /*274b0*/  LOP3.LUT R4, R21, R16, RZ, 0xfc, !PT ;  /* 0x0000001015047212 */ /* 0x000fe200078efcff */
[----:B------:R-:W-:-:S02]  /*274c0*/  IMAD.MOV.U32 R7, RZ, RZ, R5 ;  /* 0x000000ffff077224 */ /* 0x000fc400078e0005 */
[----:B------:R-:W-:Y:S01]  /*274d0*/  VIADD R5, R3, 0x2000 ;  /* 0x0000200003057836 */ /* 0x000fe20000000000 */
[-C--:B------:R-:W-:Y:S02]  /*274e0*/  LOP3.LUT R19, R19, R16.reuse, RZ, 0xfc, !PT ;  /* 0x0000001013137212 */ /* 0x080fe400078efcff */
[----:B------:R-:W-:Y:S01]  /*274f0*/  LOP3.LUT R15, R15, R17, RZ, 0xfc, !PT ;  /* 0x000000110f0f7212 */ /* 0x000fe200078efcff */
[----:B------:R-:W-:Y:S01]  /*27500*/  VIADD R3, R3, 0x7000 ;  /* 0x0000700003037836 */ /* 0x000fe20000000000 */
[----:B------:R-:W-:Y:S01]  /*27510*/  LOP3.LUT R14, R14, R16, RZ, 0xfc, !PT ;  /* 0x000000100e0e7212 */ /* 0x000fe200078efcff */
[----:B--2---:R-:W-:-:S05]  /*27520*/  IMAD.IADD R4, R6, 0x1, R4 ;  /* 0x0000000106047824 */ /* 0x004fca00078e0204 */
[----:B------:R0:W-:Y:S02]  /*27530*/  STSM.16.M88.4 [R4], R8 ;  /* 0x0000000804007844 */ /* 0x0001e40000000200 */
[----:B0-----:R-:W-:Y:S01]  /*27540*/  LOP3.LUT R4, R5, R17, RZ, 0xfc, !PT ;  /* 0x0000001105047212 */ /* 0x001fe200078efcff */
[----:B------:R-:W-:-:S04]  /*27550*/  IMAD.MOV.U32 R11, RZ, RZ, R7 ;  /* 0x000000ffff0b7224 */ /* 0x000fc800078e0007 */
[----:B------:R-:W-:Y:S01]  /*27560*/  IMAD.IADD R4, R11, 0x1, R4 ;  /* 0x000000010b047824 */ /* 0x000fe200078e0204 */
[----:B------:R-:W-:-:S05]  /*27570*/  MOV R10, R6 ;  /* 0x00000006000a7202 */ /* 0x000fca0000000f00 */
[----:B------:R-:W0:Y:S02]  /*27580*/  LDSM.16.MT88.4 R4, [R4+0xf200] ;  /* 0x00f200000404783b */ /* 0x000e240000004200 */
[C-C-:B0-----:R-:W-:Y:S02]  /*27590*/  PRMT R8, R4.reuse, 0x6420, R5.reuse ;  /* 0x0000642004087816 */ /* 0x141fe40000000005 */
[----:B------:R-:W-:Y:S01]  /*275a0*/  PRMT R9, R4, 0x7531, R5 ;  /* 0x0000753104097816 */ /* 0x000fe20000000005 */
[----:B------:R-:W-:Y:S01]  /*275b0*/  IMAD.MOV.U32 R4, RZ, RZ, R10 ;  /* 0x000000ffff047224 */ /* 0x000fe200078e000a */
[C---:B------:R-:W-:Y:S01]  /*275c0*/  PRMT R10, R6.reuse, 0x6420, R7 ;  /* 0x00006420060a7816 */ /* 0x040fe20000000007 */
[----:B------:R-:W-:Y:S01]  /*275d0*/  IMAD.MOV.U32 R5, RZ, RZ, R11 ;  /* 0x000000ffff057224 */ /* 0x000fe200078e000b */
[----:B------:R-:W-:Y:S01]  /*275e0*/  PRMT R11, R6, 0x7531, R7 ;  /* 0x00007531060b7816 */ /* 0x000fe20000000007 */
[----:B------:R-:W-:-:S05]  /*275f0*/  IMAD.IADD R19, R4, 0x1, R19 ;  /* 0x0000000104137824 */ /* 0x000fca00078e0213 */
[----:B------:R0:W-:Y:S02]  /*27600*/  STSM.16.M88.4 [R19], R8 ;  /* 0x0000000813007844 */ /* 0x0001e40000000200 */
[----:B0-----:R-:W-:Y:S01]  /*27610*/  MOV R19, R4 ;  /* 0x0000000400137202 */ /* 0x001fe20000000f00 */
[----:B------:R-:W-:Y:S02]  /*27620*/  IMAD.IADD R4, R5, 0x1, R15 ;  /* 0x0000000105047824 */ /* 0x000fe400078e020f */
[----:B------:R-:W-:-:S04]  /*27630*/  IMAD.MOV.U32 R15, RZ, RZ, R5 ;  /* 0x000000ffff0f7224 */ /* 0x000fc800078e0005 */
[----:B------:R-:W0:Y:S01]  /*27640*/  LDSM.16.MT88.4 R4, [R4+0xf200] ;  /* 0x00f200000404783b */ /* 0x000e220000004200 */
[----:B------:R-:W-:Y:S01]  /*27650*/  IMAD.IADD R14, R19, 0x1, R14 ;  /* 0x00000001130e7824 */ /* 0x000fe200078e020e */
[C-C-:B0-----:R-:W-:Y:S02]  /*27660*/  PRMT R8, R4.reuse, 0x6420, R5.reuse ;  /* 0x0000642004087816 */ /* 0x141fe40000000005 */
[----:B------:R-:W-:Y:S02]  /*27670*/  PRMT R9, R4, 0x7531, R5 ;  /* 0x0000753104097816 */ /* 0x000fe40000000005 */
[----:B------:R-:W-:Y:S02]  /*27680*/  LOP3.LUT R4, R3, R17, RZ, 0xfc, !PT ;  /* 0x0000001103047212 */ /* 0x000fe400078efcff */
[C-C-:B------:R-:W-:Y:S02]  /*27690*/  PRMT R10, R6.reuse, 0x6420, R7.reuse ;  /* 0x00006420060a7816 */ /* 0x140fe40000000007 */
[----:B------:R-:W-:Y:S01]  /*276a0*/  PRMT R11, R6, 0x7531, R7 ;  /* 0x00007531060b7816 */ /* 0x000fe20000000007 */
[----:B------:R-:W-:-:S04]  /*276b0*/  IMAD.IADD R4, R15, 0x1, R4 ;  /* 0x000000010f047824 */ /* 0x000fc800078e0204 */
[----:B------:R-:W-:Y:S04]  /*276c0*/  STSM.16.M88.4 [R14], R8 ;  /* 0x000000080e007844 */ /* 0x000fe80000000200 */
[----:B------:R-:W0:Y:S01]  /*276d0*/  LDSM.16.MT88.4 R4, [R4+0xf200] ;  /* 0x00f200000404783b */ /* 0x000e220000004200 */
[----:B------:R-:W-:-:S04]  /*276e0*/  LOP3.LUT R3, R3, R16, RZ, 0xfc, !PT ;  /* 0x0000001003037212 */ /* 0x000fc800078efcff */
[----:B------:R-:W-:Y:S02]  /*276f0*/  IADD3 R3, R19, R3, RZ ;  /* 0x0000000313037210 */ /* 0x000fe40007ffe0ff */
[C-C-:B0-----:R-:W-:Y:S02]  /*27700*/  PRMT R8, R4.reuse, 0x6420, R5.reuse ;  /* 0x0000642004087816 */ /* 0x141fe40000000005 */
        /* <DEDUP_REMOVED lines=12> */
.L_x_3473:
[----:B------:R2:W5:Y:S01]  /*277d0*/  LDL R7, [R1+0x1c] ;  /* 0x00001c0001077983 */ /* 0x0005620000100800 */
[----:B-1----:R1:W-:Y:S01]  /*277e0*/  SYNCS.ARRIVE.TRANS64.A1T0 RZ, [R13+URZ+0x33450], RZ ;  /* 0x033450ff0dff79a7 */ /* 0x0023e2000810003f */
[----:B------:R-:W-:Y:S01]  /*277f0*/  BAR.SYNC.DEFER_BLOCKING 0x2, 0x80 ;  /* 0x0082000000007b1d */ /* 0x000fe20000010000 */
[C---:B------:R-:W-:Y:S01]  /*27800*/  ISETP.GT.AND P0, PT, R12.reuse, RZ, PT ;  /* 0x000000ff0c00720c */ /* 0x040fe20003f04270 */
[----:B------:R-:W-:Y:S02]  /*27810*/  VIADD R12, R12, 0xffffffff ;  /* 0xffffffff0c0c7836 */ /* 0x000fe40000000000 */
[----:B------:R-:W-:Y:S02]  /*27820*/  IMAD.MOV.U32 R6, RZ, RZ, R18 ;  /* 0x000000ffff067224 */ /* 0x000fe400078e0012 */
[----:B-1----:R-:W-:-:S05]  /*27830*/  @!P1 VIADD R13, R13, 0x33480 ;  /* 0x000334800d0d9836 */ /* 0x002fca0000000000 */
[----:B------:R-:W-:-:S04]  /*27840*/  @!P1 PRMT R13, RZ, 0x654, R13 ;  /* 0x00000654ff0d9816 */ /* 0x000fc8000000000d */
[----:B------:R2:W-:Y:S01]  /*27850*/  @!P1 SYNCS.ARRIVE.TRANS64.RED.A1T0 RZ, [R13+URZ], RZ ;  /* 0x000000ff0dff99a7 */ /* 0x0005e2000810043f */
[----:B------:R-:W-:Y:S05]  /*27860*/  @P0 BRA `(.L_x_3474) ;  /* 0xffffffe400700947 */ /* 0x000fea000383ffff */
.L_x_3450:
[----:B------:R-:W-:Y:S04]  /*27870*/  BSSY B0, `(.L_x_3475) ;  /* 0x000000f000007945 */ /* 0x000fe80003800000 */
[----:B------:R-:W-:Y:S05]  /*27880*/  @P1 BRA `(.L_x_3476) ;  /* 0x0000000000341947 */ /* 0x000fea0003800000 */
[----:B------:R-:W1:Y:S01]  /*27890*/  S2R R5, SR_LANEID ;  /* 0x0000000000057919 */ /* 0x000e620000000000 */
[----:B------:R-:W-:Y:S01]  /*278a0*/  VOTEU.ANY UR4, UPT, PT ;  /* 0x0000000000047886 */ /* 0x000fe200038e0100 */
[----:B0-----:R-:W0:Y:S01]  /*278b0*/  LDC.64 R2, c[0x0][0xc38] ;  /* 0x00030e00ff027b82 */ /* 0x001e220000000a00 */
[----:B------:R-:W1:Y:S02]  /*278c0*/  FLO.U32 R0, UR4 ;  /* 0x0000000400007d00 */ /* 0x000e6400080e0000 */
[----:B-1----:R-:W-:-:S06]  /*278d0*/  ISETP.EQ.U32.AND P0, PT, R0, R5, PT ;  /* 0x000000050000720c */ /* 0x002fcc0003f02070 */
[----:B------:R-:W0:Y:S07]  /*278e0*/  POPC R5, UR4 ;  /* 0x0000000400057d09 */ /* 0x000e2e0008000000 */
[----:B0-----:R-:W3:Y:S01]  /*278f0*/  @P0 ATOMG.E.ADD.STRONG.GPU PT, R3, desc[UR54][R2.64], R5 ;  /* 0x00000005020309a8 */ /* 0x001ee200081ee1f6 */
[----:B------:R-:W0:Y:S02]  /*27900*/  S2R R4, SR_LTMASK ;  /* 0x0000000000047919 */ /* 0x000e240000003900 */
[----:B0-----:R-:W-:-:S04]  /*27910*/  LOP3.LUT R4, R4, UR4, RZ, 0xc0, !PT ;  /* 0x0000000404047c12 */ /* 0x001fc8000f8ec0ff */
[----:B-----5:R-:W0:Y:S01]  /*27920*/  POPC R7, R4 ;  /* 0x0000000400077309 */ /* 0x020e220000000000 */
[----:B---3--:R-:W0:Y:S02]  /*27930*/  SHFL.IDX PT, R0, R3, R0, 0x1f ;  /* 0x00001f0003007589 */ /* 0x008e2400000e0000 */
[----:B0-----:R-:W-:-:S05]  /*27940*/  IADD3 R0, R0, UR38, R7 ;  /* 0x0000002600007c10 */ /* 0x001fca000fffe007 */
[----:B------:R1:W-:Y:S02]  /*27950*/  STL [R1], R0 ;  /* 0x0000000001007387 */ /* 0x0003e40000100800 */
.L_x_3476:
[----:B------:R-:W-:Y:S05]  /*27960*/  BSYNC B0 ;  /* 0x0000000000007941 */ /* 0x000fea0003800000 */
.L_x_3475:
[----:B------:R-:W-:-:S06]  /*27970*/  UISETP.NE.AND UP0, UPT, UR37, 0x3, UPT ;  /* 0x000000032500788c */ /* 0x000fcc000bf05270 */
[----:B------:R-:W-:-:S13]  /*27980*/  PLOP3.LUT P0, PT, PT, PT, UP0, 0x80, 0x0 ;  /* 0x000000000000781c */ /* 0x000fda0003f0f008 */
[----:B------:R-:W-:Y:S05]  /*27990*/  @!P0 BRA `(.L_x_3477) ;  /* 0x0000000000048947 */ /* 0x000fea0003800000 */
[----:B------:R-:W-:Y:S01]  /*279a0*/  BPT.TRAP 0x1 ;  /* 0x000000040000795c */ /* 0x000fe20000300000 */
.L_x_3477:
[----:B0-----:R-:W3:Y:S01]  /*279b0*/  LDL R3, [R1+0x1c] ;  /* 0x00001c0001037983 */ /* 0x001ee20000100800 */
[----:B-1----:R-:W-:Y:S01]  /*279c0*/  MOV R0, 0x400 ;  /* 0x0000040000007802 */ /* 0x002fe20000000f00 */
[----:B------:R-:W-:Y:S01]  /*279d0*/  BSSY B0, `(.L_x_3478) ;  /* 0x000000a000007945 */ /* 0x000fe20003800000 */
[----:B------:R-:W0:Y:S02]  /*279e0*/  S2R R2, SR_CgaCtaId ;  /* 0x0000000000027919 */ /* 0x000e240000008800 */
[----:B0-----:R-:W-:Y:S01]  /*279f0*/  LEA R0, R2, R0, 0x18 ;  /* 0x0000000002007211 */ /* 0x001fe200078ec0ff */
[----:B------:R-:W-:-:S04]  /*27a00*/  IMAD.U32 R2, RZ, RZ, UR39 ;  /* 0x00000027ff027e24 */ /* 0x000fc8000f8e00ff */
[----:B------:R-:W-:Y:S01]  /*27a10*/  IMAD R0, R18, 0x8, R0 ;  /* 0x0000000812007824 */ /* 0x000fe200078e0200 */
[----:B------:R-:W-:Y:S02]  /*27a20*/  ISETP.NE.AND P2, PT, R2, 0x3, PT ;  /* 0x000000030200780c */ /* 0x000fe40003f45270 */
[----:B---3--:R-:W-:-:S04]  /*27a30*/  LOP3.LUT R3, R3, 0x1, RZ, 0x3c, !PT ;  /* 0x0000000103037812 */ /* 0x008fc800078e3cff */
[----:B------:R-:W-:-:S04]  /*27a40*/  SHF.L.U32 R3, R3, 0x1f, RZ ;  /* 0x0000001f03037819 */ /* 0x000fc800000006ff */
[----:B------:R-:W0:Y:S02]  /*27a50*/  SYNCS.PHASECHK.TRANS64.TRYWAIT P0, [R0+URZ+0x33470], R3 ;  /* 0x03347003000075a7 */ /* 0x000e24000800017f */
[----:B0-----:R-:W-:Y:S05]  /*27a60*/  @!P0 BRA `(.L_x_3479) ;  /* 0x0000004000f88947 */ /* 0x001fea0003800000 */
.L_x_3616:
[----:B------:R-:W-:Y:S05]  /*27a70*/  BSYNC B0 ;  /* 0x0000000000007941 */ /* 0x000fea0003800000 */
.L_x_3478:
[----:B------:R-:W-:Y:S05]  /*27a80*/  @!P2 BRA `(.L_x_3480) ;  /* 0x000000000004a947 */ /* 0x000fea0003800000 */
[----:B------:R-:W-:Y:S01]  /*27a90*/  BPT.TRAP 0x1 ;  /* 0x000000040000795c */ /* 0x000fe20000300000 */
.L_x_3480:
[----:B------:R-:W0:Y:S02]  /*27aa0*/  LDL R2, [R1+0x1c] ;  /* 0x00001c0001027983 */ /* 0x000e240000100800 */
[----:B0-----:R-:W-:-:S04]  /*27ab0*/  SHF.L.U32 R3, R2, 0x1f, RZ ;  /* 0x0000001f02037819 */ /* 0x001fc800000006ff */
[----:B------:R-:W0:Y:S02]  /*27ac0*/  SYNCS.PHASECHK.TRANS64.TRYWAIT P0, [R0+URZ+0x33460], R3 ;  /* 0x03346003000075a7 */ /* 0x000e24000800017f */
[----:B0-----:R-:W-:Y:S05]  /*27ad0*/  @!P0 BRA `(.L_x_3481) ;  /* 0x0000004000f08947 */ /* 0x001fea0003800000 */
.L_x_3617:
[----:B------:R-:W3:Y:S04]  /*27ae0*/  LDL R19, [R1+0x18] ;  /* 0x0000180001137983 */ /* 0x000ee80000100800 */
[----:B------:R-:W4:Y:S01]  /*27af0*/  LDL R12, [R1+0x30] ;  /* 0x00003000010c7983 */ /* 0x000f220000100800 */
[----:B------:R-:W-:-:S05]  /*27b00*/  IMAD R2, R18, 0x7800, RZ ;  /* 0x0000780012027824 */ /* 0x000fca00078e02ff */
[C---:B0-----:R-:W-:Y:S01]  /*27b10*/  LOP3.LUT R3, R2.reuse, R17, RZ, 0xfc, !PT ;  /* 0x0000001102037212 */ /* 0x041fe200078efcff */
[----:B------:R-:W-:Y:S05]  /*27b20*/  WARPSYNC.ALL ;  /* 0x0000000000007948 */ /* 0x000fea0003800000 */
[C---:B------:R-:W-:Y:S01]  /*27b30*/  VIADD R14, R2.reuse, 0x2800 ;  /* 0x00002800020e7836 */ /* 0x040fe20000000000 */
[C---:B------:R-:W-:Y:S01]  /*27b40*/  IADD3 R21, R2.reuse, 0x5000, RZ ;  /* 0x0000500002157810 */ /* 0x040fe20007ffe0ff */
[C---:B--2---:R-:W-:Y:S02]  /*27b50*/  VIADD R13, R2.reuse, 0x1000 ;  /* 0x00001000020d7836 */ /* 0x044fe40000000000 */
[----:B------:R-:W-:-:S02]  /*27b60*/  VIADD R15, R2, 0x1800 ;  /* 0x00001800020f7836 */ /* 0x000fc40000000000 */
[----:B------:R-:W-:Y:S01]  /*27b70*/  VIADD R20, R2, 0x2000 ;  /* 0x0000200002147836 */ /* 0x000fe20000000000 */
[----:B---3--:R-:W-:-:S06]  /*27b80*/  IADD3 R5, R19, R3, RZ ;  /* 0x0000000313057210 */ /* 0x008fcc0007ffe0ff */
[----:B-----5:R-:W0:Y:S01]  /*27b90*/  LDSM.16.MT88.4 R4, [R5+0xf200] ;  /* 0x00f200000504783b */ /* 0x020e220000004200 */
[----:B------:R-:W-:-:S05]  /*27ba0*/  LOP3.LUT R3, R2, R16, RZ, 0xfc, !PT ;  /* 0x0000001002037212 */ /* 0x000fca00078efcff */
[----:B----4-:R-:W-:Y:S01]  /*27bb0*/  IMAD.IADD R3, R12, 0x1, R3 ;  /* 0x000000010c037824 */ /* 0x010fe200078e0203 */
[C-C-:B0-----:R-:W-:Y:S02]  /*27bc0*/  PRMT R8, R4.reuse, 0x6420, R5.reuse ;  /* 0x0000642004087816 */ /* 0x141fe40000000005 */
[----:B------:R-:W-:Y:S02]  /*27bd0*/  PRMT R9, R4, 0x7531, R5 ;  /* 0x0000753104097816 */ /* 0x000fe40000000005 */
[----:B------:R-:W-:Y:S02]  /*27be0*/  LOP3.LUT R4, R14, R17, RZ, 0xfc, !PT ;  /* 0x000000110e047212 */ /* 0x000fe400078efcff */
[C-C-:B------:R-:W-:Y:S02]  /*27bf0*/  PRMT R10, R6.reuse, 0x6420, R7.reuse ;  /* 0x00006420060a7816 */ /* 0x140fe40000000007 */
[----:B------:R-:W-:Y:S01]  /*27c00*/  PRMT R11, R6, 0x7531, R7 ;  /* 0x00007531060b7816 */ /* 0x000fe20000000007 */
[----:B------:R-:W-:-:S04]  /*27c10*/  IMAD.IADD R6, R19, 0x1, R4 ;  /* 0x0000000113067824 */ /* 0x000fc800078e0204 */
[----:B------:R0:W-:Y:S04]  /*27c20*/  STSM.16.M88.4 [R3], R8 ;  /* 0x0000000803007844 */ /* 0x0001e80000000200 */
[----:B------:R-:W1:Y:S01]  /*27c30*/  LDSM.16.MT88.4 R4, [R6+0xf200] ;  /* 0x00f200000604783b */ /* 0x000e620000004200 */
[----:B0-----:R-:W-:Y:S01]  /*27c40*/  VIADD R3, R2, 0x800 ;  /* 0x0000080002037836 */ /* 0x001fe20000000000 */
[C-C-:B-1----:R-:W-:Y:S02]  /*27c50*/  PRMT R8, R4.reuse, 0x6420, R5.reuse ;  /* 0x0000642004087816 */ /* 0x142fe40000000005 */
[----:B------:R-:W-:Y:S02]  /*27c60*/  PRMT R9, R4, 0x7531, R5 ;  /* 0x0000753104097816 */ /* 0x000fe40000000005 */
[----:B------:R-:W-:-:S02]  /*27c70*/  LOP3.LUT R4, R3, R16, RZ, 0xfc, !PT ;  /* 0x0000001003047212 */ /* 0x000fc400078efcff */
[----:B------:R-:W-:Y:S02]  /*27c80*/  LOP3.LUT R5, R21, R17, RZ, 0xfc, !PT ;  /* 0x0000001115057212 */ /* 0x000fe400078efcff */
[--C-:B------:R-:W-:Y:S01]  /*27c90*/  PRMT R10, R6, 0x6420, R7.reuse ;  /* 0x00006420060a7816 */ /* 0x100fe20000000007 */
[----:B------:R-:W-:Y:S01]  /*27ca0*/  IMAD.IADD R4, R12, 0x1, R4 ;  /* 0x000000010c047824 */ /* 0x000fe200078e0204 */
[----:B------:R-:W-:Y:S01]  /*27cb0*/  PRMT R11, R6, 0x7531, R7 ;  /* 0x00007531060b7816 */ /* 0x000fe20000000007 */
[----:B------:R-:W-:-:S04]  /*27cc0*/  IMAD.IADD R5, R19, 0x1, R5 ;  /* 0x0000000113057824 */ /* 0x000fc800078e0205 */
[----:B------:R-:W-:Y:S04]  /*27cd0*/  STSM.16.M88.4 [R4], R8 ;  /* 0x0000000804007844 */ /* 0x000fe80000000200 */
[----:B------:R-:W0:Y:S01]  /*27ce0*/  LDSM.16.MT88.4 R4, [R5+0xf200] ;  /* 0x00f200000504783b */ /* 0x000e220000004200 */
[----:B------:R-:W-:Y:S02]  /*27cf0*/  LOP3.LUT R3, R3, R17, RZ, 0xfc, !PT ;  /* 0x0000001103037212 */ /* 0x000fe400078efcff */
[C-C-:B0-----:R-:W-:Y:S02]  /*27d00*/  PRMT R8, R4.reuse, 0x6420, R5.reuse ;  /* 0x0000642004087816 */ /* 0x141fe40000000005 */
[----:B------:R-:W-:Y:S02]  /*27d10*/  PRMT R9, R4, 0x7531, R5 ;  /* 0x0000753104097816 */ /* 0x000fe40000000005 */
[----:B------:R-:W-:-:S02]  /*27d20*/  LOP3.LUT R4, R13, R16, RZ, 0xfc, !PT ;  /* 0x000000100d047212 */ /* 0x000fc400078efcff */
[C-C-:B------:R-:W-:Y:S02]  /*27d30*/  PRMT R10, R6.reuse, 0x6420, R7.reuse ;  /* 0x00006420060a7816 */ /* 0x140fe40000000007 */
[----:B------:R-:W-:Y:S01]  /*27d40*/  PRMT R11, R6, 0x7531, R7 ;  /* 0x00007531060b7816 */ /* 0x000fe20000000007 */
[----:B------:R-:W-:Y:S02]  /*27d50*/  IMAD.IADD R4, R12, 0x1, R4 ;  /* 0x000000010c047824 */ /* 0x000fe400078e0204 */
[----:B------:R-:W-:-:S03]  /*27d60*/  IMAD.IADD R6, R19, 0x1, R3 ;  /* 0x0000000113067824 */ /* 0x000fc600078e0203 */
        /* <DEDUP_REMOVED lines=8> */
[----:B------:R0:W-:Y:S02]  /*27df0*/  STSM.16.M88.4 [R3], R8 ;  /* 0x0000000803007844 */ /* 0x0001e40000000200 */
[----:B0-----:R-:W-:Y:S02]  /*27e00*/  IMAD.MOV.U32 R11, RZ, RZ, R12 ;  /* 0x000000ffff0b7224 */ /* 0x001fe400078e000c */
[----:B------:R-:W-:-:S05]  /*27e10*/  VIADD R12, R2, 0x3000 ;  /* 0x00003000020c7836 */ /* 0x000fca0000000000 */
[----:B------:R-:W-:-:S05]  /*27e20*/  LOP3.LUT R3, R12, R17, RZ, 0xfc, !PT ;  /* 0x000000110c037212 */ /* 0x000fca00078efcff */
[----:B------:R-:W-:-:S05]  /*27e30*/  IMAD.IADD R3, R19, 0x1, R3 ;  /* 0x0000000113037824 */ /* 0x000fca00078e0203 */
[----:B------:R0:W1:Y:S02]  /*27e40*/  LDSM.16.MT88.4 R4, [R3+0xf200] ;  /* 0x00f200000304783b */ /* 0x0000640000004200 */
[----:B0-----:R-:W-:Y:S02]  /*27e50*/  LOP3.LUT R3, R20, R16, RZ, 0xfc, !PT ;  /* 0x0000001014037212 */ /* 0x001fe400078efcff */
[C-C-:B-1----:R-:W-:Y:S02]  /*27e60*/  PRMT R8, R4.reuse, 0x6420, R5.reuse ;  /* 0x0000642004087816 */ /* 0x142fe40000000005 */
[----:B------:R-:W-:Y:S01]  /*27e70*/  PRMT R9, R4, 0x7531, R5 ;  /* 0x0000753104097816 */ /* 0x000fe20000000005 */
[----:B------:R-:W-:Y:S01]  /*27e80*/  IMAD.MOV.U32 R5, RZ, RZ, R11 ;  /* 0x000000ffff057224 */ /* 0x000fe200078e000b */
[C-C-:B------:R-:W-:Y:S02]  /*27e90*/  PRMT R10, R6.reuse, 0x6420, R7.reuse ;  /* 0x00006420060a7816 */ /* 0x140fe40000000007 */
[----:B------:R-:W-:-:S02]  /*27ea0*/  PRMT R11, R6, 0x7531, R7 ;  /* 0x00007531060b7816 */ /* 0x000fc40000000007 */
[----:B------:R-:W-:-:S05]  /*27eb0*/  IADD3 R3, R5, R3, RZ ;  /* 0x0000000305037210 */ /* 0x000fca0007ffe0ff */
[----:B------:R0:W-:Y:S02]  /*27ec0*/  STSM.16.M88.4 [R3], R8 ;  /* 0x0000000803007844 */ /* 0x0001e40000000200 */
[----:B0-----:R-:W-:Y:S02]  /*27ed0*/  IMAD.MOV.U32 R11, RZ, RZ, R19 ;  /* 0x000000ffff0b7224 */ /* 0x001fe400078e0013 */
[----:B------:R-:W-:-:S05]  /*27ee0*/  VIADD R19, R2, 0x5800 ;  /* 0x0000580002137836 */ /* 0x000fca0000000000 */
[----:B------:R-:W-:Y:S01]  /*27ef0*/  LOP3.LUT R3, R19, R17, RZ, 0xfc, !PT ;  /* 0x0000001113037212 */ /* 0x000fe200078efcff */
[----:B------:R-:W-:-:S04]  /*27f00*/  IMAD.MOV.U32 R10, RZ, RZ, R5 ;  /* 0x000000ffff0a7224 */ /* 0x000fc800078e0005 */
[----:B------:R-:W-:-:S05]  /*27f10*/  IMAD.IADD R3, R11, 0x1, R3 ;  /* 0x000000010b037824 */ /* 0x000fca00078e0203 */
[----:B------:R0:W1:Y:S01]  /*27f20*/  LDSM.16.MT88.4 R4, [R3+0xf200] ;  /* 0x00f200000304783b */ /* 0x0000620000004200 */
[----:B------:R-:W-:Y:S02]  /*27f30*/  LOP3.LUT R13, R13, R17, RZ, 0xfc, !PT ;  /* 0x000000110d0d7212 */ /* 0x000fe400078efcff */
[----:B0-----:R-:W-:Y:S02]  /*27f40*/  LOP3.LUT R3, R14, R16, RZ, 0xfc, !PT ;  /* 0x000000100e037212 */ /* 0x001fe400078efcff */
[----:B------:R-:W-:Y:S02]  /*27f50*/  MOV R14, R11 ;  /* 0x0000000b000e7202 */ /* 0x000fe40000000f00 */
[C-C-:B-1----:R-:W-:Y:S02]  /*27f60*/  PRMT R8, R4.reuse, 0x6420, R5.reuse ;  /* 0x0000642004087816 */ /* 0x142fe40000000005 */
[----:B------:R-:W-:Y:S01]  /*27f70*/  PRMT R9, R4, 0x7531, R5 ;  /* 0x0000753104097816 */ /* 0x000fe20000000005 */
[----:B------:R-:W-:Y:S01]  /*27f80*/  IMAD.MOV.U32 R5, RZ, RZ, R10 ;  /* 0x000000ffff057224 */ /* 0x000fe200078e000a */
[----:B------:R-:W-:Y:S01]  /*27f90*/  PRMT R10, R6, 0x6420, R7 ;  /* 0x00006420060a7816 */ /* 0x000fe20000000007 */
[----:B------:R-:W-:Y:S01]  /*27fa0*/  IMAD.IADD R4, R14, 0x1, R13 ;  /* 0x000000010e047824 */ /* 0x000fe200078e020d */
[----:B------:R-:W-:Y:S01]  /*27fb0*/  PRMT R11, R6, 0x7531, R7 ;  /* 0x00007531060b7816 */ /* 0x000fe20000000007 */
[----:B------:R-:W-:-:S02]  /*27fc0*/  IMAD.IADD R3, R5, 0x1, R3 ;  /* 0x0000000105037824 */ /* 0x000fc400078e0203 */
[----:B------:R-:W-:-:S03]  /*27fd0*/  IMAD.MOV.U32 R13, RZ, RZ, R5 ;  /* 0x000000ffff0d7224 */ /* 0x000fc600078e0005 */
[----:B------:R0:W-:Y:S04]  /*27fe0*/  STSM.16.M88.4 [R3], R8 ;  /* 0x0000000803007844 */ /* 0x0001e80000000200 */
[----:B------:R-:W1:Y:S01]  /*27ff0*/  LDSM.16.MT88.4 R4, [R4+0xf200] ;  /* 0x00f200000404783b */ /* 0x000e620000004200 */
[----:B0-----:R-:W-:-:S05]  /*28000*/  LOP3.LUT R3, R12, R16, RZ, 0xfc, !PT ;  /* 0x000000100c037212 */ /* 0x001fca00078efcff */
[----:B------:R-:W-:Y:S02]  /*28010*/  IMAD.IADD R3, R13, 0x1, R3 ;  /* 0x000000010d037824 */ /* 0x000fe400078e0203 */
[----:B------:R-:W-:Y:S01]  /*28020*/  IMAD.MOV.U32 R12, RZ, RZ, R14 ;  /* 0x000000ffff0c7224 */ /* 0x000fe200078e000e */
[C-C-:B-1----:R-:W-:Y:S02]  /*28030*/  PRMT R8, R4.reuse, 0x6420, R5.reuse ;  /* 0x0000642004087816 */ /* 0x142fe40000000005 */
[----:B------:R-:W-:Y:S02]  /*28040*/  PRMT R9, R4, 0x7531, R5 ;  /* 0x0000753104097816 */ /* 0x000fe40000000005 */
[C-C-:B------:R-:W-:Y:S02]  /*28050*/  PRMT R10, R6.reuse, 0x6420, R7.reuse ;  /* 0x00006420060a7816 */ /* 0x140fe40000000007 */
[----:B------:R-:W-:-:S05]  /*28060*/  PRMT R11, R6, 0x7531, R7 ;  /* 0x00007531060b7816 */ /* 0x000fca0000000007 */
[----:B------:R0:W-:Y:S02]  /*28070*/  STSM.16.M88.4 [R3], R8 ;  /* 0x0000000803007844 */ /* 0x0001e40000000200 */
[----:B0-----:R-:W-:-:S04]  /*28080*/  IADD3 R3, R2, 0x3800, RZ ;  /* 0x0000380002037810 */ /* 0x001fc80007ffe0ff */
[----:B------:R-:W-:-:S05]  /*28090*/  LOP3.LUT R4, R3, R17, RZ, 0xfc, !PT ;  /* 0x0000001103047212 */ /* 0x000fca00078efcff */
[----:B------:R-:W-:-:S06]  /*280a0*/  IMAD.IADD R4, R12, 0x1, R4 ;  /* 0x000000010c047824 */ /* 0x000fcc00078e0204 */
[----:B------:R-:W0:Y:S01]  /*280b0*/  LDSM.16.MT88.4 R4, [R4+0xf200] ;  /* 0x00f200000404783b */ /* 0x000e220000004200 */
[----:B------:R-:W-:Y:S01]  /*280c0*/  LOP3.LUT R3, R3, R16, RZ, 0xfc, !PT ;  /* 0x0000001003037212 */ /* 0x000fe200078efcff */
[----:B------:R-:W-:-:S04]  /*280d0*/  VIADD R14, R2, 0x6000 ;  /* 0x00006000020e7836 */ /* 0x000fc80000000000 */
[----:B------:R-:W-:Y:S01]  /*280e0*/  IMAD.IADD R3, R13, 0x1, R3 ;  /* 0x000000010d037824 */ /* 0x000fe200078e0203 */
[C-C-:B0-----:R-:W-:Y:S02]  /*280f0*/  PRMT R8, R4.reuse, 0x6420, R5.reuse ;  /* 0x0000642004087816 */ /* 0x141fe40000000005 */
[----:B------:R-:W-:Y:S02]  /*28100*/  PRMT R9, R4, 0x7531, R5 ;  /* 0x0000753104097816 */ /* 0x000fe40000000005 */
[C-C-:B------:R-:W-:Y:S02]  /*28110*/  PRMT R10, R6.reuse, 0x6420, R7.reuse ;  /* 0x00006420060a7816 */ /* 0x140fe40000000007 */
[----:B------:R-:W-:-:S05]  /*28120*/  PRMT R11, R6, 0x7531, R7 ;  /* 0x00007531060b7816 */ /* 0x000fca0000000007 */
[----:B------:R0:W-:Y:S02]  /*28130*/  STSM.16.M88.4 [R3], R8 ;  /* 0x0000000803007844 */ /* 0x0001e40000000200 */
[----:B0-----:R-:W-:-:S05]  /*28140*/  LOP3.LUT R3, R14, R17, RZ, 0xfc, !PT ;  /* 0x000000110e037212 */ /* 0x001fca00078efcff */
[----:B------:R-:W-:-:S05]  /*28150*/  IMAD.IADD R3, R12, 0x1, R3 ;  /* 0x000000010c037824 */ /* 0x000fca00078e0203 */
[----:B------:R0:W1:Y:S02]  /*28160*/  LDSM.16.MT88.4 R4, [R3+0xf200] ;  /* 0x00f200000304783b */ /* 0x0000640000004200 */
[----:B0-----:R-:W-:Y:S01]  /*28170*/  VIADD R3, R2, 0x4000 ;  /* 0x0000400002037836 */ /* 0x001fe20000000000 */
[----:B------:R-:W-:Y:S02]  /*28180*/  LOP3.LUT R15, R15, R17, RZ, 0xfc, !PT ;  /* 0x000000110f0f7212 */ /* 0x000fe400078efcff */
[C-C-:B-1----:R-:W-:Y:S02]  /*28190*/  PRMT R8, R4.reuse, 0x6420, R5.reuse ;  /* 0x0000642004087816 */ /* 0x142fe40000000005 */
[----:B------:R-:W-:Y:S02]  /*281a0*/  PRMT R9, R4, 0x7531, R5 ;  /* 0x0000753104097816 */ /* 0x000fe40000000005 */
[----:B------:R-:W-:Y:S02]  /*281b0*/  LOP3.LUT R4, R3, R16, RZ, 0xfc, !PT ;  /* 0x0000001003047212 */ /* 0x000fe400078efcff */
[----:B------:R-:W-:-:S02]  /*281c0*/  PRMT R10, R6, 0x6420, R7 ;  /* 0x00006420060a7816 */ /* 0x000fc40000000007 */
[----:B------:R-:W-:Y:S02]  /*281d0*/  PRMT R11, R6, 0x7531, R7 ;  /* 0x00007531060b7816 */ /* 0x000fe40000000007 */
[----:B------:R-:W-:-:S05]  /*281e0*/  IADD3 R4, R13, R4, RZ ;  /* 0x000000040d047210 */ /* 0x000fca0007ffe0ff */
[----:B------:R0:W-:Y:S02]  /*281f0*/  STSM.16.M88.4 [R4], R8 ;  /* 0x0000000804007844 */ /* 0x0001e40000000200 */
[----:B0-----:R-:W-:Y:S02]  /*28200*/  IMAD.IADD R4, R12, 0x1, R15 ;  /* 0x000000010c047824 */ /* 0x001fe400078e020f */
[----:B------:R-:W2:Y:S04]  /*28210*/  LDL.LU R15, [R1+0x30] ;  /* 0x00003000010f7983 */ /* 0x000ea80000300800 */
[----:B------:R-:W0:Y:S01]  /*28220*/  LDSM.16.MT88.4 R4, [R4+0xf200] ;  /* 0x00f200000404783b */ /* 0x000e220000004200 */
[----:B------:R-:W-:Y:S01]  /*28230*/  VIADD R13, R2, 0x4800 ;  /* 0x00004800020d7836 */ /* 0x000fe20000000000 */
[----:B------:R-:W-:-:S05]  /*28240*/  LOP3.LUT R3, R3, R17, RZ, 0xfc, !PT ;  /* 0x0000001103037212 */ /* 0x000fca00078efcff */
[----:B------:R-:W-:Y:S01]  /*28250*/  IMAD.IADD R3, R12, 0x1, R3 ;  /* 0x000000010c037824 */ /* 0x000fe200078e0203 */
[C-C-:B0-----:R-:W-:Y:S02]  /*28260*/  PRMT R8, R4.reuse, 0x6420, R5.reuse ;  /* 0x0000642004087816 */ /* 0x141fe40000000005 */
[----:B------:R-:W-:Y:S02]  /*28270*/  PRMT R9, R4, 0x7531, R5 ;  /* 0x0000753104097816 */ /* 0x000fe40000000005 */
[----:B------:R-:W-:Y:S02]  /*28280*/  LOP3.LUT R4, R13, R16, RZ, 0xfc, !PT ;  /* 0x000000100d047212 */ /* 0x000fe400078efcff */
[C-C-:B------:R-:W-:Y:S02]  /*28290*/  PRMT R10, R6.reuse, 0x6420, R7.reuse ;  /* 0x00006420060a7816 */ /* 0x140fe40000000007 */
[----:B------:R-:W-:Y:S01]  /*282a0*/  PRMT R11, R6, 0x7531, R7 ;  /* 0x00007531060b7816 */ /* 0x000fe20000000007 */
[----:B--2---:R-:W-:-:S05]  /*282b0*/  IMAD.IADD R4, R15, 0x1, R4 ;  /* 0x000000010f047824 */ /* 0x004fca00078e0204 */
[----:B------:R-:W-:Y:S04]  /*282c0*/  STSM.16.M88.4 [R4], R8 ;  /* 0x0000000804007844 */ /* 0x000fe80000000200 */
[----:B------:R0:W1:Y:S02]  /*282d0*/  LDSM.16.MT88.4 R4, [R3+0xf200] ;  /* 0x00f200000304783b */ /* 0x0000640000004200 */
[----:B0-----:R-:W-:-:S04]  /*282e0*/  LOP3.LUT R3, R21, R16, RZ, 0xfc, !PT ;  /* 0x0000001015037212 */ /* 0x001fc800078efcff */
[----:B------:R-:W-:Y:S02]  /*282f0*/  IADD3 R3, R15, R3, RZ ;  /* 0x000000030f037210 */ /* 0x000fe40007ffe0ff */
[C-C-:B-1----:R-:W-:Y:S02]  /*28300*/  PRMT R8, R4.reuse, 0x6420, R5.reuse ;  /* 0x0000642004087816 */ /* 0x142fe40000000005 */
[----:B------:R-:W-:Y:S01]  /*28310*/  PRMT R9, R4, 0x7531, R5 ;  /* 0x0000753104097816 */ /* 0x000fe20000000005 */
[----:B------:R-:W-:Y:S01]  /*28320*/  IMAD.MOV.U32 R5, RZ, RZ, R12 ;  /* 0x000000ffff057224 */ /* 0x000fe200078e000c */
[--C-:B------:R-:W-:Y:S01]  /*28330*/  PRMT R10, R6, 0x6420, R7.reuse ;  /* 0x00006420060a7816 */ /* 0x100fe20000000007 */
[----:B------:R-:W-:Y:S01]  /*28340*/  VIADD R12, R2, 0x6800 ;  /* 0x00006800020c7836 */ /* 0x000fe20000000000 */
[----:B------:R-:W-:-:S05]  /*28350*/  PRMT R11, R6, 0x7531, R7 ;  /* 0x00007531060b7816 */ /* 0x000fca0000000007 */
[----:B------:R0:W-:Y:S02]  /*28360*/  STSM.16.M88.4 [R3], R8 ;  /* 0x0000000803007844 */ /* 0x0001e40000000200 */
[----:B0-----:R-:W-:-:S05]  /*28370*/  LOP3.LUT R3, R12, R17, RZ, 0xfc, !PT ;  /* 0x000000110c037212 */ /* 0x001fca00078efcff */
[----:B------:R-:W-:-:S05]  /*28380*/  IMAD.IADD R3, R5, 0x1, R3 ;  /* 0x0000000105037824 */ /* 0x000fca00078e0203 */
[----:B------:R0:W1:Y:S02]  /*28390*/  LDSM.16.MT88.4 R4, [R3+0xf200] ;  /* 0x00f200000304783b */ /* 0x0000640000004200 */
[----:B0-----:R-:W-:Y:S02]  /*283a0*/  LOP3.LUT R3, R19, R16, RZ, 0xfc, !PT ;  /* 0x0000001013037212 */ /* 0x001fe400078efcff */
[----:B------:R-:W2:Y:S01]  /*283b0*/  LDL.LU R19, [R1+0x18] ;  /* 0x0000180001137983 */ /* 0x000ea20000300800 */
[----:B------:R-:W-:Y:S02]  /*283c0*/  LOP3.LUT R20, R20, R17, RZ, 0xfc, !PT ;  /* 0x0000001114147212 */ /* 0x000fe400078efcff */
[----:B------:R-:W-:Y:S01]  /*283d0*/  IMAD.IADD R3, R15, 0x1, R3 ;  /* 0x000000010f037824 */ /* 0x000fe200078e0203 */
[C-C-:B-1----:R-:W-:Y:S02]  /*283e0*/  PRMT R8, R4.reuse, 0x6420, R5.reuse ;  /* 0x0000642004087816 */ /* 0x142fe40000000005 */
[----:B------:R-:W-:-:S02]  /*283f0*/  PRMT R9, R4, 0x7531, R5 ;  /* 0x0000753104097816 */ /* 0x000fc40000000005 */
[C-C-:B------:R-:W-:Y:S02]  /*28400*/  PRMT R10, R6.reuse, 0x6420, R7.reuse ;  /* 0x00006420060a7816 */ /* 0x140fe40000000007 */
[----:B------:R-:W-:-:S05]  /*28410*/  PRMT R11, R6, 0x7531, R7 ;  /* 0x00007531060b7816 */ /* 0x000fca0000000007 */
[----:B------:R0:W-:Y:S01]  /*28420*/  STSM.16.M88.4 [R3], R8 ;  /* 0x0000000803007844 */ /* 0x0001e20000000200 */
[----:B------:R-:W-:Y:S02]  /*28430*/  LOP3.LUT R13, R13, R17, RZ, 0xfc, !PT ;  /* 0x000000110d0d7212 */ /* 0x000fe400078efcff */
[----:B0-----:R-:W-:-:S05]  /*28440*/  LOP3.LUT R3, R14, R16, RZ, 0xfc, !PT ;  /* 0x000000100e037212 */ /* 0x001fca00078efcff */
[----:B------:R-:W-:Y:S02]  /*28450*/  IMAD.IADD R3, R15, 0x1, R3 ;  /* 0x000000010f037824 */ /* 0x000fe400078e0203 */
[----:B------:R-:W-:Y:S02]  /*28460*/  VIADD R2, R2, 0x7000 ;  /* 0x0000700002027836 */ /* 0x000fe40000000000 */
[----:B--2---:R-:W-:-:S05]  /*28470*/  IMAD.IADD R20, R19, 0x1, R20 ;  /* 0x0000000113147824 */ /* 0x004fca00078e0214 */
[----:B------:R-:W0:Y:S02]  /*28480*/  LDSM.16.MT88.4 R4, [R20+0xf200] ;  /* 0x00f200001404783b */ /* 0x000e240000004200 */
[C-C-:B0-----:R-:W-:Y:S02]  /*28490*/  PRMT R8, R4.reuse, 0x6420, R5.reuse ;  /* 0x0000642004087816 */ /* 0x141fe40000000005 */
[----:B------:R-:W-:Y:S02]  /*284a0*/  PRMT R9, R4, 0x7531, R5 ;  /* 0x0000753104097816 */ /* 0x000fe40000000005 */
[C-C-:B------:R-:W-:Y:S02]  /*284b0*/  PRMT R10, R6.reuse, 0x6420, R7.reuse ;  /* 0x00006420060a7816 */ /* 0x140fe40000000007 */
[----:B------:R-:W-:Y:S02]  /*284c0*/  PRMT R11, R6, 0x7531, R7 ;  /* 0x00007531060b7816 */ /* 0x000fe40000000007 */
[----:B------:R-:W-:-:S03]  /*284d0*/  IADD3 R5, R19, R13, RZ ;  /* 0x0000000d13057210 */ /* 0x000fc60007ffe0ff */
[----:B------:R0:W-:Y:S04]  /*284e0*/  STSM.16.M88.4 [R3], R8 ;  /* 0x0000000803007844 */ /* 0x0001e80000000200 */
[----:B------:R-:W1:Y:S01]  /*284f0*/  LDSM.16.MT88.4 R4, [R5+0xf200] ;  /* 0x00f200000504783b */ /* 0x000e620000004200 */
[----:B0-----:R-:W-:-:S05]  /*28500*/  LOP3.LUT R3, R12, R16, RZ, 0xfc, !PT ;  /* 0x000000100c037212 */ /* 0x001fca00078efcff */
[----:B------:R-:W-:Y:S01]  /*28510*/  IMAD.IADD R3, R15, 0x1, R3 ;  /* 0x000000010f037824 */ /* 0x000fe200078e0203 */
[C-C-:B-1----:R-:W-:Y:S02]  /*28520*/  PRMT R8, R4.reuse, 0x6420, R5.reuse ;  /* 0x0000642004087816 */ /* 0x142fe40000000005 */
[----:B------:R-:W-:Y:S02]  /*28530*/  PRMT R9, R4, 0x7531, R5 ;  /* 0x0000753104097816 */ /* 0x000fe40000000005 */
[----:B------:R-:W-:Y:S02]  /*28540*/  LOP3.LUT R4, R2, R17, RZ, 0xfc, !PT ;  /* 0x0000001102047212 */ /* 0x000fe400078efcff */
[C-C-:B------:R-:W-:Y:S02]  /*28550*/  PRMT R10, R6.reuse, 0x6420, R7.reuse ;  /* 0x00006420060a7816 */ /* 0x140fe40000000007 */
[----:B------:R-:W-:Y:S01]  /*28560*/  PRMT R11, R6, 0x7531, R7 ;  /* 0x00007531060b7816 */ /* 0x000fe20000000007 */
[----:B------:R-:W-:-:S04]  /*28570*/  IMAD.IADD R4, R19, 0x1, R4 ;  /* 0x0000000113047824 */ /* 0x000fc800078e0204 */
[----:B------:R-:W-:Y:S04]  /*28580*/  STSM.16.M88.4 [R3], R8 ;  /* 0x0000000803007844 */ /* 0x000fe80000000200 */
[----:B------:R-:W0:Y:S01]  /*28590*/  LDSM.16.MT88.4 R4, [R4+0xf200] ;  /* 0x00f200000404783b */ /* 0x000e220000004200 */
[----:B------:R-:W-:-:S05]  /*285a0*/  LOP3.LUT R2, R2, R16, RZ, 0xfc, !PT ;  /* 0x0000001002027212 */ /* 0x000fca00078efcff */
[----:B------:R-:W-:Y:S01]  /*285b0*/  IMAD.IADD R2, R15, 0x1, R2 ;  /* 0x000000010f027824 */ /* 0x000fe200078e0202 */
        /* <DEDUP_REMOVED lines=13> */
.L_x_3482:
[----:B------:R-:W2:Y:S01]  /*28690*/  LDL.LU R3, [R1+0x1c] ;  /* 0x00001c0001037983 */ /* 0x000ea20000300800 */
[----:B-1----:R1:W-:Y:S01]  /*286a0*/  SYNCS.ARRIVE.TRANS64.A1T0 RZ, [R0+URZ+0x33450], RZ ;  /* 0x033450ff00ff79a7 */ /* 0x0023e2000810003f */
[----:B------:R-:W-:Y:S01]  /*286b0*/  IADD3 R18, R18, 0x1, RZ ;  /* 0x0000000112127810 */ /* 0x000fe20007ffe0ff */
        /* <DEDUP_REMOVED lines=9> */
.L_x_3431:
[----:B------:R-:W-:Y:S05]  /*28750*/  BSYNC B6 ;  /* 0x0000000000067941 */ /* 0x000fea0003800000 */
.L_x_3429:
[----:B0-----:R-:W2:Y:S02]  /*28760*/  LDL R0, [R1+0x10] ;  /* 0x0000100001007983 */ /* 0x001ea40000100800 */
        /* <DEDUP_REMOVED lines=12> */
.L_x_3483:
[----:B------:R-:W0:Y:S01]  /*28830*/  S2R R0, SR_TID.X ;  /* 0x0000000000007919 */ /* 0x000e220000002100 */
[----:B------:R-:W-:Y:S01]  /*28840*/  UMOV UR4, 0xffffffff ;  /* 0xffffffff00047882 */ /* 0x000fe20000000000 */
[----:B0-----:R-:W-:-:S04]  /*28850*/  LOP3.LUT R9, R0, 0x1f, RZ, 0xc0, !PT ;  /* 0x0000001f00097812 */ /* 0x001fc800078ec0ff */
[----:B------:R-:W-:Y:S01]  /*28860*/  ISETP.NE.AND P0, PT, R9, 0x1f, PT ;  /* 0x0000001f0900780c */ /* 0x000fe20003f05270 */
[----:B------:R-:W-:-:S12]  /*28870*/  BRA.DIV UR4, `(.L_x_3485) ;  /* 0x00000036049c7947 */ /* 0x000fd8000b800000 */
[----:B------:R-:W2:Y:S01]  /*28880*/  LDL.LU R6, [R1] ;  /* 0x0000000001067983 */ /* 0x000ea20000300800 */
[----:B------:R-:W-:-:S03]  /*28890*/  ULDC UR4, c[0x0][0xc14] ;  /* 0x0003050000047ab9 */ /* 0x000fc60000000800 */
[----:B------:R-:W3:Y:S01]  /*288a0*/  LDL R5, [R1+0xc] ;  /* 0x00000c0001057983 */ /* 0x000ee20000100800 */
[C---:B------:R-:W-:Y:S02]  /*288b0*/  ISETP.GE.U32.AND P2, PT, R9.reuse, 0x2, PT ;  /* 0x000000020900780c */ /* 0x040fe40003f46070 */
[C---:B------:R-:W-:Y:S02]  /*288c0*/  ISETP.GE.U32.AND P3, PT, R9.reuse, 0x4, PT ;  /* 0x000000040900780c */ /* 0x040fe40003f66070 */
[C---:B------:R-:W-:Y:S02]  /*288d0*/  ISETP.GE.U32.AND P4, PT, R9.reuse, 0x8, PT ;  /* 0x000000080900780c */ /* 0x040fe40003f86070 */
[----:B------:R-:W-:Y:S01]  /*288e0*/  ISETP.GE.U32.AND P5, PT, R9, 0x10, PT ;  /* 0x000000100900780c */ /* 0x000fe20003fa6070 */
[----:B--2---:R-:W-:Y:S02]  /*288f0*/  IMAD.MOV.U32 R8, RZ, RZ, R6 ;  /* 0x000000ffff087224 */ /* 0x004fe400078e0006 */
[----:B---3--:R-:W-:-:S05]  /*28900*/  IMAD.IADD R5, R5, 0x1, R9 ;  /* 0x0000000105057824 */ /* 0x008fca00078e0209 */
[----:B------:R-:W-:-:S13]  /*28910*/  ISETP.GE.OR P1, PT, R5, UR4, !P0 ;  /* 0x0000000405007c0c */ /* 0x000fda000c726670 */
[----:B-1----:R-:W0:Y:S02]  /*28920*/  @!P1 LDC.64 R2, c[0x0][0xc58] ;  /* 0x00031600ff029b82 */ /* 0x002e240000000a00 */
[----:B0-----:R-:W-:-:S06]  /*28930*/  @!P1 IMAD.WIDE R2, R5, 0x4, R2 ;  /* 0x0000000405029825 */ /* 0x001fcc00078e0202 */
[----:B------:R0:W2:Y:S04]  /*28940*/  @!P1 LDG.E R3, desc[UR54][R2.64] ;  /* 0x0000003602039981 */ /* 0x0000a8000c1e1900 */
[----:B------:R-:W-:Y:S04]  /*28950*/  SHFL.IDX PT, R0, R8, RZ, 0x1f ;  /* 0x00001fff08007589 */ /* 0x000fe800000e0000 */
[----:B------:R-:W-:Y:S01]  /*28960*/  SHFL.IDX PT, R4, R8, 0x1, 0x1f ;  /* 0x00201f0008047f89 */ /* 0x000fe200000e0000 */
[----:B0-----:R-:W-:Y:S02]  /*28970*/  IMAD.MOV.U32 R2, RZ, RZ, RZ ;  /* 0x000000ffff027224 */ /* 0x001fe400078e00ff */
[----:B--2---:R-:W-:Y:S01]  /*28980*/  @!P1 IMAD.MOV.U32 R2, RZ, RZ, R3 ;  /* 0x000000ffff029224 */ /* 0x004fe200078e0003 */
        /* <DEDUP_REMOVED lines=17> */
.L_x_3627:
[----:B------:R-:W-:Y:S02]  /*28aa0*/  ULDC UR4, c[0x0][0xc10] ;  /* 0x0003040000047ab9 */ /* 0x000fe40000000800 */
[----:B------:R-:W-:-:S04]  /*28ab0*/  IMAD.U32 R7, RZ, RZ, UR4 ;  /* 0x00000004ff077e24 */ /* 0x000fc8000f8e00ff */
[----:B-1----:R-:W-:-:S04]  /*28ac0*/  IMAD R5, R14, R7, RZ ;  /* 0x000000070e057224 */ /* 0x002fc800078e02ff */
[----:B------:R-:W-:-:S05]  /*28ad0*/  IMAD.IADD R4, R4, 0x1, R5 ;  /* 0x0000000104047824 */ /* 0x000fca00078e0205 */
[----:B------:R-:W-:-:S13]  /*28ae0*/  ISETP.GT.AND P6, PT, R4, R0, PT ;  /* 0x000000000400720c */ /* 0x000fda0003fc4270 */
[----:B------:R-:W-:Y:S05]  /*28af0*/  @P6 BRA `(.L_x_3486) ;  /* 0x0000000000a46947 */ /* 0x000fea0003800000 */
.L_x_3491:
[----:B------:R-:W2:Y:S01]  /*28b00*/  LDL.LU R2, [R1+0xc] ;  /* 0x00000c0001027983 */ /* 0x000ea20000300800 */
[----:B0-----:R-:W0:Y:S01]  /*28b10*/  LDC R3, c[0x0][0xc14] ;  /* 0x00030500ff037b82 */ /* 0x001e220000000800 */
[----:B--2---:R-:W-:-:S04]  /*28b20*/  IADD3 R2, R2, 0x1f, RZ ;  /* 0x0000001f02027810 */ /* 0x004fc80007ffe0ff */
        /* <DEDUP_REMOVED lines=13> */
.L_x_3489:
[----:B------:R-:W-:Y:S05]  /*28c00*/  BSYNC B0 ;  /* 0x0000000000007941 */ /* 0x000fea0003800000 */
.L_x_3488:
[----:B------:R-:W-:-:S03]  /*28c10*/  UMOV UR4, 0xffffffff ;  /* 0xffffffff00047882 */ /* 0x000fc60000000000 */
[----:B------:R-:W-:Y:S05]  /*28c20*/  BRA.DIV UR4, `(.L_x_3490) ;  /* 0x0000003604dc7947 */ /* 0x000fea000b800000 */
[----:B-----5:R-:W1:Y:S02]  /*28c30*/  SHFL.UP PT, R14, R2, 0x1, RZ ;  /* 0x04200000020e7989 */ /* 0x020e6400000e00ff */
        /* <DEDUP_REMOVED lines=9> */
[----:B-1----:R-:W-:-:S04]  /*28cd0*/  SEL R7, R14, RZ, P4 ;  /* 0x000000ff0e077207 */ /* 0x002fc80002000000 */
[----:B------:R-:W-:-:S05]  /*28ce0*/  IADD3 R7, R6, R7, RZ ;  /* 0x0000000706077210 */ /* 0x000fca0007ffe0ff */
[----:B------:R-:W1:Y:S02]  /*28cf0*/  SHFL.UP PT, R14, R7, 0x10, RZ ;  /* 0x06000000070e7989 */ /* 0x000e6400000e00ff */
[----:B-1----:R-:W-:-:S05]  /*28d00*/  SEL R14, R14, RZ, P5 ;  /* 0x000000ff0e0e7207 */ /* 0x002fca0002800000 */
[----:B0-----:R-:W-:-:S05]  /*28d10*/  IMAD.IADD R3, R7, 0x1, R14 ;  /* 0x0000000107037824 */ /* 0x001fca00078e020e */
[----:B------:R0:W1:Y:S02]  /*28d20*/  SHFL.IDX PT, R14, R3, 0x1f, 0x1f ;  /* 0x03e01f00030e7f89 */ /* 0x00006400000e0000 */
.L_x_3635:
[----:B------:R-:W-:Y:S02]  /*28d30*/  ULDC UR4, c[0x0][0xc10] ;  /* 0x0003040000047ab9 */ /* 0x000fe40000000800 */
[----:B------:R-:W-:-:S04]  /*28d40*/  IMAD.U32 R7, RZ, RZ, UR4 ;  /* 0x00000004ff077e24 */ /* 0x000fc8000f8e00ff */
[----:B-1----:R-:W-:-:S04]  /*28d50*/  IMAD R5, R14, R7, RZ ;  /* 0x000000070e057224 */ /* 0x002fc800078e02ff */
[----:B------:R-:W-:-:S05]  /*28d60*/  IMAD.IADD R4, R5, 0x1, R4 ;  /* 0x0000000105047824 */ /* 0x000fca00078e0204 */
[----:B------:R-:W-:-:S13]  /*28d70*/  ISETP.GT.AND P6, PT, R4, R0, PT ;  /* 0x000000000400720c */ /* 0x000fda0003fc4270 */
[----:B------:R-:W-:Y:S05]  /*28d80*/  @!P6 BRA `(.L_x_3491) ;  /* 0xfffffffc005ce947 */ /* 0x000fea000383ffff */
.L_x_3486:
        /* <DEDUP_REMOVED lines=8> */
.L_x_3639:
[----:B------:R-:W-:Y:S01]  /*28e10*/  ISETP.NE.AND P0, PT, R6, RZ, PT ;  /* 0x000000ff0600720c */ /* 0x000fe20003f05270 */
[----:B------:R-:W-:-:S12]  /*28e20*/  IMAD.MOV.U32 R14, RZ, RZ, RZ ;  /* 0x000000ffff0e7224 */ /* 0x000fd800078e00ff */
[----:B------:R-:W-:Y:S05]  /*28e30*/  @!P0 BRA `(.L_x_3493) ;  /* 0x0000000000108947 */ /* 0x000fea0003800000 */
[----:B------:R-:W-:Y:S01]  /*28e40*/  UMOV UR4, 0xffffffff ;  /* 0xffffffff00047882 */ /* 0x000fe20000000000 */
[----:B------:R-:W-:Y:S02]  /*28e50*/  IADD3 R12, R4, -0x1, RZ ;  /* 0xffffffff040c7810 */ /* 0x000fe40007ffe0ff */
[----:B------:R-:W-:Y:S05]  /*28e60*/  BRA.DIV UR4, `(.L_x_3494) ;  /* 0x0000003a04507947 */ /* 0x000fea000b800000 */
[----:B------:R3:W4:Y:S02]  /*28e70*/  SHFL.IDX PT, R14, R3, R12, 0x1f ;  /* 0x00001f0c030e7589 */ /* 0x00072400000e0000 */
.L_x_3493:
[----:B------:R-:W5:Y:S01]  /*28e80*/  LDL.LU R10, [R1+0xc] ;  /* 0x00000c00010a7983 */ /* 0x000f620000300800 */
[----:B--2---:R-:W-:Y:S01]  /*28e90*/  IABS R6, R5 ;  /* 0x0000000500067213 */ /* 0x004fe20000000000 */
[----:B----4-:R-:W-:Y:S02]  /*28ea0*/  IMAD R11, R14, R7, R8 ;  /* 0x000000070e0b7224 */ /* 0x010fe400078e0208 */
[----:B-1----:R-:W-:Y:S01]  /*28eb0*/  IMAD.MOV.U32 R2, RZ, RZ, RZ ;  /* 0x000000ffff027224 */ /* 0x002fe200078e00ff */
[----:B------:R-:W1:Y:S01]  /*28ec0*/  I2F.RP R7, R6 ;  /* 0x0000000600077306 */ /* 0x000e620000209400 */
[----:B------:R-:W-:Y:S01]  /*28ed0*/  IMAD.IADD R0, R0, 0x1, -R11 ;  /* 0x0000000100007824 */ /* 0x000fe200078e0a0b */
[----:B------:R2:W-:Y:S06]  /*28ee0*/  STL [R1], R11 ;  /* 0x0000000b01007387 */ /* 0x0005ec0000100800 */
[----:B-1----:R-:W1:Y:S02]  /*28ef0*/  MUFU.RCP R7, R7 ;  /* 0x0000000700077308 */ /* 0x002e640000001000 */
[----:B-1----:R-:W-:-:S06]  /*28f00*/  VIADD R8, R7, 0xffffffe ;  /* 0x0ffffffe07087836 */ /* 0x002fcc0000000000 */
[----:B0--3--:R-:W0:Y:S02]  /*28f10*/  F2I.FTZ.U32.TRUNC.NTZ R3, R8 ;  /* 0x0000000800037305 */ /* 0x009e24000021f000 */
[----:B0-----:R-:W-:-:S04]  /*28f20*/  IMAD.MOV R9, RZ, RZ, -R3 ;  /* 0x000000ffff097224 */ /* 0x001fc800078e0a03 */
[----:B------:R-:W-:-:S04]  /*28f30*/  IMAD R9, R9, R6, RZ ;  /* 0x0000000609097224 */ /* 0x000fc800078e02ff */
[----:B------:R-:W-:Y:S01]  /*28f40*/  IMAD.HI.U32 R2, R3, R9, R2 ;  /* 0x0000000903027227 */ /* 0x000fe200078e0002 */
[----:B------:R-:W-:Y:S02]  /*28f50*/  IABS R9, R5 ;  /* 0x0000000500097213 */ /* 0x000fe40000000000 */
[----:B------:R-:W-:-:S03]  /*28f60*/  IABS R3, R0 ;  /* 0x0000000000037213 */ /* 0x000fc60000000000 */
[----:B------:R-:W-:Y:S02]  /*28f70*/  IMAD.MOV R7, RZ, RZ, -R9 ;  /* 0x000000ffff077224 */ /* 0x000fe400078e0a09 */
[----:B------:R-:W-:-:S04]  /*28f80*/  IMAD.HI.U32 R2, R2, R3, RZ ;  /* 0x0000000302027227 */ /* 0x000fc800078e00ff */
        /* <DEDUP_REMOVED lines=18> */
.L_x_3487:
[----:B------:R-:W-:Y:S01]  /*290b0*/  UMOV UR4, URZ ;  /* 0x0000003f00047c82 */ /* 0x000fe20008000000 */
[----:B------:R-:W-:Y:S01]  /*290c0*/  ULDC UR6, c[0x0][0xc14] ;  /* 0x0003050000067ab9 */ /* 0x000fe20000000800 */
[----:B------:R-:W-:Y:S01]  /*290d0*/  UMOV UR5, URZ ;  /* 0x0000003f00057c82 */ /* 0x000fe20008000000 */
[----:B------:R0:W-:Y:S01]  /*290e0*/  STL [R1], R0 ;  /* 0x0000000001007387 */ /* 0x0001e20000100800 */
[----:B------:R-:W-:Y:S01]  /*290f0*/  MOV R3, UR4 ;  /* 0x0000000400037c02 */ /* 0x000fe20008000f00 */
[----:B------:R-:W-:-:S04]  /*29100*/  IMAD.U32 R2, RZ, RZ, UR5 ;  /* 0x00000005ff027e24 */ /* 0x000fc8000f8e00ff */
[----:B------:R1:W-:Y:S01]  /*29110*/  STL [R1+0x4], R3 ;  /* 0x0000040301007387 */ /* 0x0003e20000100800 */
[----:B0-----:R-:W-:-:S05]  /*29120*/  IMAD.U32 R0, RZ, RZ, UR6 ;  /* 0x00000006ff007e24 */ /* 0x001fca000f8e00ff */
[----:B------:R1:W-:Y:S04]  /*29130*/  STL [R1+0xc], R0 ;  /* 0x00000c0001007387 */ /* 0x0003e80000100800 */
[----:B------:R1:W-:Y:S02]  /*29140*/  STL [R1+0x8], R2 ;  /* 0x0000080201007387 */ /* 0x0003e40000100800 */
.L_x_3495:
[----:B-1----:R-:W3:Y:S04]  /*29150*/  LDL R3, [R1+0x8] ;  /* 0x0000080001037983 */ /* 0x002ee80000100800 */
[----:B--2---:R-:W2:Y:S04]  /*29160*/  LDL R2, [R1+0xc] ;  /* 0x00000c0001027983 */ /* 0x004ea80000100800 */
        /* <DEDUP_REMOVED lines=8> */
[----:B---3--:R-:W-:Y:S02]  /*291f0*/  IMAD.MOV.U32 R6, RZ, RZ, R3 ;  /* 0x000000ffff067224 */ /* 0x008fe400078e0003 */
[----:B------:R-:W0:Y:S01]  /*29200*/  @!P0 S2R R3, SR_CgaCtaId ;  /* 0x0000000000038919 */ /* 0x000e220000008800 */
[----:B--2---:R-:W-:Y:S01]  /*29210*/  IMAD.MOV.U32 R7, RZ, RZ, R2 ;  /* 0x000000ffff077224 */ /* 0x004fe200078e0002 */
[----:B0-----:R-:W-:-:S05]  /*29220*/  @!P0 LEA R0, R3, R0, 0x18 ;  /* 0x0000000003008211 */ /* 0x001fca00078ec0ff */
[----:B----4-:R0:W-:Y:S01]  /*29230*/  @!P0 STS.128 [R0+0x334d0], R4 ;  /* 0x0334d00400008388 */ /* 0x0101e20000000c00 */
[----:B------:R-:W-:Y:S06]  /*29240*/  BAR.ARV 0x5, 0x180 ;  /* 0x0146000000007b1d */ /* 0x000fec0000002000 */
.L_x_3484:
[----:B0-----:R-:W3:Y:S01]  /*29250*/  LDL R0, [R1+0xc] ;  /* 0x00000c0001007983 */ /* 0x001ee20000100800 */
[----:B------:R-:W-:Y:S02]  /*29260*/  ULDC UR4, c[0x0][0xc14] ;  /* 0x0003050000047ab9 */ /* 0x000fe40000000800 */
[----:B---3--:R-:W-:-:S13]  /*29270*/  ISETP.GE.AND P0, PT, R0, UR4, PT ;  /* 0x0000000400007c0c */ /* 0x008fda000bf06270 */
[----:B------:R-:W-:Y:S05]  /*29280*/  @!P0 BRA `(.L_x_3496) ;  /* 0xffffff9800448947 */ /* 0x000fea000383ffff */
[----:B------:R-:W-:Y:S05]  /*29290*/  BSYNC B7 ;  /* 0x0000000000077941 */ /* 0x000fea0003800000 */
.L_x_3387:
[----:B0-----:R-:W3:Y:S01]  /*292a0*/  LDL.LU R0, [R1+0x44] ;  /* 0x0000440001007983 */ /* 0x001ee20000300800 */
[----:B------:R-:W-:Y:S01]  /*292b0*/  BSSY B0, `(.L_x_3497) ;  /* 0x000000b000007945 */ /* 0x000fe20003800000 */
[----:B-12---:R-:W0:Y:S01]  /*292c0*/  S2R R4, SR_CgaCtaId ;  /* 0x0000000000047919 */ /* 0x006e220000008800 */
[----:B---3--:R-:W-:-:S05]  /*292d0*/  VIADD R0, R0, 0x1 ;  /* 0x0000000100007836 */ /* 0x008fca0000000000 */
[----:B------:R-:W-:-:S04]  /*292e0*/  LEA.HI R2, R0, R0, RZ, 0x1 ;  /* 0x0000000000027211 */ /* 0x000fc800078f08ff */
[----:B------:R-:W-:-:S04]  /*292f0*/  LOP3.LUT R3, R2, 0xfffffffe, RZ, 0xc0, !PT ;  /* 0xfffffffe02037812 */ /* 0x000fc800078ec0ff */
[----:B------:R-:W-:Y:S02]  /*29300*/  IADD3 R0, R0, -R3, RZ ;  /* 0x8000000300007210 */ /* 0x000fe40007ffe0ff */
[----:B------:R-:W-:Y:S02]  /*29310*/  MOV R3, 0x400 ;  /* 0x0000040000037802 */ /* 0x000fe40000000f00 */
[----:B------:R-:W-:Y:S02]  /*29320*/  SHF.L.U32 R0, R0, 0x1f, RZ ;  /* 0x0000001f00007819 */ /* 0x000fe400000006ff */
[----:B0-----:R-:W-:-:S04]  /*29330*/  LEA R3, R4, R3, 0x18 ;  /* 0x0000000304037211 */ /* 0x001fc800078ec0ff */
[----:B------:R-:W0:Y:S02]  /*29340*/  SYNCS.PHASECHK.TRANS64.TRYWAIT P0, [R3+URZ+0x33420], R0 ;  /* 0x03342000030075a7 */ /* 0x000e24000800017f */
[----:B0-----:R-:W-:Y:S05]  /*29350*/  @!P0 BRA `(.L_x_3498) ;  /* 0x0000003400388947 */ /* 0x001fea0003800000 */
.L_x_3642:
[----:B------:R-:W-:Y:S05]  /*29360*/  BSYNC B0 ;  /* 0x0000000000007941 */ /* 0x000fea0003800000 */
.L_x_3497:
[----:B------:R-:W-:-:S03]  /*29370*/  UMOV UR4, 0xffffffff ;  /* 0xffffffff00047882 */ /* 0x000fc60000000000 */
[----:B------:R-:W-:Y:S05]  /*29380*/  BRA.DIV UR4, `(.L_x_3499) ;  /* 0x0000003604407947 */ /* 0x000fea000b800000 */
[----:B0-----:R-:W0:Y:S02]  /*29390*/  S2R R0, SR_TID.X ;  /* 0x0000000000007919 */ /* 0x001e240000002100 */
[----:B0-----:R-:W-:-:S04]  /*293a0*/  SHF.R.U32.HI R0, RZ, 0x5, R0 ;  /* 0x00000005ff007819 */ /* 0x001fc80000011600 */
[----:B------:R-:W-:-:S05]  /*293b0*/  LOP3.LUT R0, R0, 0x3, RZ, 0xc0, !PT ;  /* 0x0000000300007812 */ /* 0x000fca00078ec0ff */
[----:B------:R0:W1:Y:S02]  /*293c0*/  SHFL.IDX PT, R14, R0, RZ, 0x1f ;  /* 0x00001fff000e7589 */ /* 0x00006400000e0000 */
.L_x_3645:
[----:B-1----:R-:W-:-:S13]  /*293d0*/  ISETP.NE.AND P0, PT, R14, RZ, PT ;  /* 0x000000ff0e00720c */ /* 0x002fda0003f05270 */
[----:B------:R-:W-:Y:S05]  /*293e0*/  @P0 BRA `(.L_x_3184) ;  /* 0x0000000000a80947 */ /* 0x000fea0003800000 */
[----:B------:R-:W-:-:S03]  /*293f0*/  UMOV UR4, 0xffffffff ;  /* 0xffffffff00047882 */ /* 0x000fc60000000000 */
[----:B------:R-:W-:Y:S05]  /*29400*/  BRA.DIV UR4, `(.L_x_3500) ;  /* 0x0000003604547947 */ /* 0x000fea000b800000 */
[----:B------:R-:W-:-:S13]  /*29410*/  ELECT P6, URZ, PT ;  /* 0x00000000003f782f */ /* 0x000fda00038c0000 */
.L_x_3648:
[----:B------:R-:W-:Y:S05]  /*29420*/  @!P6 BRA `(.L_x_3184) ;  /* 0x000000000098e947 */ /* 0x000fea0003800000 */
[----:B------:R-:W-:-:S06]  /*29430*/  ULOP3.LUT UR4, UR36, 0x2, URZ, 0xfc, !UPT ;  /* 0x0000000224047892 */ /* 0x000fcc000f8efc3f */
[----:B0-----:R-:W-:-:S05]  /*29440*/  IMAD.U32 R0, RZ, RZ, UR4 ;  /* 0x00000004ff007e24 */ /* 0x001fca000f8e00ff */
[----:B------:R-:W-:-:S13]  /*29450*/  ISETP.NE.AND P0, PT, R0, 0x3, PT ;  /* 0x000000030000780c */ /* 0x000fda0003f05270 */
[----:B------:R-:W-:Y:S05]  /*29460*/  @!P0 BRA `(.L_x_3501) ;  /* 0x0000000000048947 */ /* 0x000fea0003800000 */
[----:B------:R-:W-:Y:S01]  /*29470*/  BPT.TRAP 0x1 ;  /* 0x000000040000795c */ /* 0x000fe20000300000 */
.L_x_3501:
[----:B------:R-:W2:Y:S01]  /*29480*/  LDL.LU R6, [R1+0x1c] ;  /* 0x00001c0001067983 */ /* 0x000ea20000300800 */
[----:B------:R-:W-:Y:S02]  /*29490*/  VIADD R5, R3, 0x33440 ;  /* 0x0003344003057836 */ /* 0x000fe40000000000 */
[C---:B------:R-:W-:Y:S02]  /*294a0*/  VIADD R0, R18.reuse, 0x1 ;  /* 0x0000000112007836 */ /* 0x040fe40000000000 */
[----:B------:R-:W-:-:S03]  /*294b0*/  IMAD R7, R18, 0x8, R5 ;  /* 0x0000000812077824 */ /* 0x000fc600078e0205 */
[----:B------:R-:W-:-:S04]  /*294c0*/  ISETP.NE.AND P2, PT, R0, 0x2, PT ;  /* 0x000000020000780c */ /* 0x000fc80003f45270 */
[----:B------:R-:W-:Y:S02]  /*294d0*/  SEL R2, RZ, 0x1, P2 ;  /* 0x00000001ff027807 */ /* 0x000fe40001000000 */
[C---:B--2---:R-:W-:Y:S02]  /*294e0*/  SHF.L.U32 R4, R6.reuse, 0x1f, RZ ;  /* 0x0000001f06047819 */ /* 0x044fe400000006ff */
[----:B------:R-:W-:Y:S02]  /*294f0*/  LOP3.LUT R6, R6, R2, RZ, 0x3c, !PT ;  /* 0x0000000206067212 */ /* 0x000fe400078e3cff */
[----:B------:R-:W0:Y:S01]  /*29500*/  SYNCS.PHASECHK.TRANS64.TRYWAIT P1, [R7+URZ], R4 ;  /* 0x00000004070075a7 */ /* 0x000e22000802017f */
[----:B------:R-:W-:Y:S02]  /*29510*/  SEL R2, R0, RZ, P2 ;  /* 0x000000ff00027207 */ /* 0x000fe40001000000 */
[----:B------:R-:W-:-:S03]  /*29520*/  SHF.L.U32 R0, R6, 0x1f, RZ ;  /* 0x0000001f06007819 */ /* 0x000fc600000006ff */
[----:B------:R-:W-:Y:S01]  /*29530*/  IMAD R5, R2, 0x8, R5 ;  /* 0x0000000802057824 */ /* 0x000fe200078e0205 */
[----:B0-----:R-:W-:Y:S06]  /*29540*/  @!P1 BRA `(.L_x_3502) ;  /* 0x0000003400249947 */ /* 0x001fec0003800000 */
.L_x_3649:
[----:B------:R-:W1:Y:S02]  /*29550*/  SYNCS.PHASECHK.TRANS64.TRYWAIT P1, [R5+URZ], R0 ;  /* 0x00000000050075a7 */ /* 0x000e64000802017f */
[----:B-1----:R-:W-:Y:S05]  /*29560*/  @!P1 BRA `(.L_x_3503) ;  /* 0x0000003400309947 */ /* 0x002fea0003800000 */
.L_x_3650:
[----:B------:R-:W-:Y:S05]  /*29570*/  @!P0 BRA `(.L_x_3504) ;  /* 0x0000000000048947 */ /* 0x000fea0003800000 */
[----:B------:R-:W-:Y:S01]  /*29580*/  BPT.TRAP 0x1 ;  /* 0x000000040000795c */ /* 0x000fe20000300000 */
.L_x_3504:
[----:B-1----:R-:W-:-:S04]  /*29590*/  LEA R5, R18, R3, 0x3 ;  /* 0x0000000312057211 */ /* 0x002fc800078e18ff */
[----:B------:R-:W1:Y:S02]  /*295a0*/  SYNCS.PHASECHK.TRANS64.TRYWAIT P1, [R5+URZ+0x33460], R4 ;  /* 0x03346004050075a7 */ /* 0x000e64000802017f */
[----:B-1----:R-:W-:Y:S05]  /*295b0*/  @!P1 BRA `(.L_x_3505) ;  /* 0x0000003400309947 */ /* 0x002fea0003800000 */
.L_x_3651:
[----:B------:R-:W-:Y:S05]  /*295c0*/  @!P0 BRA `(.L_x_3506) ;  /* 0x0000000000048947 */ /* 0x000fea0003800000 */
[----:B------:R-:W-:Y:S01]  /*295d0*/  BPT.TRAP 0x1 ;  /* 0x000000040000795c */ /* 0x000fe20000300000 */
.L_x_3506:
[----:B------:R-:W-:-:S04]  /*295e0*/  IMAD R3, R2, 0x8, R3 ;  /* 0x0000000802037824 */ /* 0x000fc800078e0203 */
[----:B------:R-:W2:Y:S02]  /*295f0*/  SYNCS.PHASECHK.TRANS64.TRYWAIT P1, [R3+URZ+0x33460], R0 ;  /* 0x03346000030075a7 */ /* 0x000ea4000802017f */
[----:B--2---:R-:W-:Y:S05]  /*29600*/  @!P1 BRA `(.L_x_3507) ;  /* 0x0000003400309947 */ /* 0x004fea0003800000 */
.L_x_3652:
[----:B------:R-:W-:Y:S05]  /*29610*/  @!P0 BRA `(.L_x_3508) ;  /* 0x0000000000048947 */ /* 0x000fea0003800000 */
[----:B------:R-:W-:Y:S01]  /*29620*/  BPT.TRAP 0x1 ;  /* 0x000000040000795c */ /* 0x000fe20000300000 */
.L_x_3508:
[----:B------:R-:W3:Y:S02]  /*29630*/  SYNCS.PHASECHK.TRANS64.TRYWAIT P0, [R5+URZ+0x33480], R4 ;  /* 0x03348004050075a7 */ /* 0x000ee4000800017f */
[----:B---3--:R-:W-:Y:S05]  /*29640*/  @!P0 BRA `(.L_x_3509) ;  /* 0x0000003400348947 */ /* 0x008fea0003800000 */
.L_x_3510:
[----:B----4-:R4:W0:Y:S02]  /*29650*/  SYNCS.PHASECHK.TRANS64.TRYWAIT P0, [R3+URZ+0x33480], R0 ;  /* 0x03348000030075a7 */ /* 0x010824000800017f */
[----:B0-----:R-:W-:Y:S05]  /*29660*/  @!P0 NANOSLEEP.SYNCS 0x989680 ;  /* 0x009896800000895d */ /* 0x001fea0003900000 */
[----:B------:R-:W0:Y:S02]  /*29670*/  @!P0 SYNCS.PHASECHK.TRANS64 P0, [R3+URZ+0x33480], R0 ;  /* 0x03348000030085a7 */ /* 0x000e24000800007f */
[----:B0-----:R-:W-:Y:S05]  /*29680*/  @!P0 BRA `(.L_x_3510) ;  /* 0xfffffffc00f08947 */ /* 0x001fea000383ffff */
.L_x_3184:
[----:B------:R-:W-:Y:S05]  /*29690*/  BSYNC B8 ;  /* 0x0000000000087941 */ /* 0x000fea0003800000 */
.L_x_3181:
[----:B------:R-:W-:Y:S05]  /*296a0*/  EXIT ;  /* 0x000000000000794d */ /* 0x000fea0003800000 */
.L_x_3202:
[----:B-1----:R1:W2:Y:S02]  /*296b0*/  SYNCS.PHASECHK.TRANS64.TRYWAIT P5, [R43+URZ+0x33490], R100 ;  /* 0x033490642b0075a7 */ /* 0x0022a400080a017f */
[----:B--2---:R-:W-:Y:S05]  /*296c0*/  @!P5 NANOSLEEP.SYNCS 0x989680 ;  /* 0x009896800000d95d */ /* 0x004fea0003900000 */
[----:B------:R-:W2:Y:S02]  /*296d0*/  @!P5 SYNCS.PHASECHK.TRANS64 P5, [R43+URZ+0x33490], R100 ;  /* 0x033490642b00d5a7 */ /* 0x000ea400080a007f */
[----:B--2---:R-:W-:Y:S05]  /*296e0*/  @!P5 BRA `(.L_x_3202) ;  /* 0xfffffffc00f0d947 */ /* 0x004fea000383ffff */
[----:B------:R-:W-:Y:S05]  /*296f0*/  BRA `(.L_x_3511) ;  /* 0xfffffd9c00647947 */ /* 0x000fea000383ffff */
.L_x_3256:
[----:B--2---:R2:W4:Y:S02]  /*29700*/  SYNCS.PHASECHK.TRANS64.TRYWAIT P5, [R43+URZ+0x33490], R100 ;  /* 0x033490642b0075a7 */ /* 0x00452400080a017f */
[----:B----4-:R-:W-:Y:S05]  /*29710*/  @!P5 NANOSLEEP.SYNCS 0x989680 ;  /* 0x009896800000d95d */ /* 0x010fea0003900000 */
[----:B------:R-:W4:Y:S02]  /*29720*/  @!P5 SYNCS.PHASECHK.TRANS64 P5, [R43+URZ+0x33490], R100 ;  /* 0x033490642b00d5a7 */ /* 0x000f2400080a007f */
[----:B----4-:R-:W-:Y:S05]  /*29730*/  @!P5 BRA `(.L_x_3256) ;  /* 0xfffffffc00f0d947 */ /* 0x010fea000383ffff */
[----:B------:R-:W-:Y:S05]  /*29740*/  BRA `(.L_x_3512) ;  /* 0xfffffdfc00807947 */ /* 0x000fea000383ffff */
.L_x_3281:
[----:B0-----:R0:W1:Y:S02]  /*29750*/  SYNCS.PHASECHK.TRANS64.TRYWAIT P3, [R43+URZ+0x33490], R100 ;  /* 0x033490642b0075a7 */ /* 0x001064000806017f */
[----:B-1----:R-:W-:Y:S05]  /*29760*/  @!P3 NANOSLEEP.SYNCS 0x989680 ;  /* 0x009896800000b95d */ /* 0x002fea0003900000 */
[----:B------:R-:W1:Y:S02]  /*29770*/  @!P3 SYNCS.PHASECHK.TRANS64 P3, [R43+URZ+0x33490], R100 ;  /* 0x033490642b00b5a7 */ /* 0x000e64000806007f */
[----:B-1----:R-:W-:Y:S05]  /*29780*/  @!P3 BRA `(.L_x_3281) ;  /* 0xfffffffc00f0b947 */ /* 0x002fea000383ffff */
[----:B------:R-:W-:Y:S05]  /*29790*/  BRA `(.L_x_3513) ;  /* 0xfffffe5c00b47947 */ /* 0x000fea000383ffff */
.L_x_3287:
[----:B-1----:R1:W2:Y:S02]  /*297a0*/  SYNCS.PHASECHK.TRANS64.TRYWAIT P2, [R43+URZ+0x334b0], R100 ;  /* 0x0334b0642b0075a7 */ /* 0x0022a4000804017f */
[----:B--2---:R-:W-:Y:S05]  /*297b0*/  @!P2 NANOSLEEP.SYNCS 0x989680 ;  /* 0x009896800000a95d */ /* 0x004fea0003900000 */
[----:B------:R-:W2:Y:S02]  /*297c0*/  @!P2 SYNCS.PHASECHK.TRANS64 P2, [R43+URZ+0x334b0], R100 ;  /* 0x0334b0642b00a5a7 */ /* 0x000ea4000804007f */
[----:B--2---:R-:W-:Y:S05]  /*297d0*/  @!P2 BRA `(.L_x_3287) ;  /* 0xfffffffc00f0a947 */ /* 0x004fea000383ffff */
[----:B------:R-:W-:Y:S05]  /*297e0*/  BRA `(.L_x_3514) ;  /* 0xfffffe6000b87947 */ /* 0x000fea000383ffff */
.L_x_3295:
[----:B------:R-:W0:Y:S01]  /*297f0*/  S2R R46, SR_TID.X ;  /* 0x00000000002e7919 */ /* 0x000e220000002100 */
[----:B------:R-:W-:Y:S01]  /*29800*/  BSSY B0, `(.L_x_3515) ;  /* 0x000000c000007945 */ /* 0x000fe20003800000 */
[----:B------:R-:W-:Y:S01]  /*29810*/  IMAD.MOV.U32 R12, RZ, RZ, RZ ;  /* 0x000000ffff0c7224 */ /* 0x000fe200078e00ff */
[----:B------:R-:W-:Y:S01]  /*29820*/  MOV R15, 0xffffffff ;  /* 0xffffffff000f7802 */ /* 0x000fe20000000f00 */
[----:B------:R-:W-:Y:S02]  /*29830*/  IMAD.MOV.U32 R11, RZ, RZ, 0x1f ;  /* 0x0000001fff0b7424 */ /* 0x000fe400078e00ff */
[----:B0-----:R-:W-:-:S05]  /*29840*/  VIADD R47, R46, 0xffffff80 ;  /* 0xffffff802e2f7836 */ /* 0x001fca0000000000 */
[----:B------:R-:W-:-:S04]  /*29850*/  SHF.R.S32.HI R46, RZ, 0x1f, R47 ;  /* 0x0000001fff2e7819 */ /* 0x000fc8000001142f */
[----:B------:R-:W-:-:S04]  /*29860*/  LEA.HI R46, R46, R47, RZ, 0x7 ;  /* 0x0000002f2e2e7211 */ /* 0x000fc800078f38ff */
[----:B------:R-:W-:-:S05]  /*29870*/  SHF.R.S32.HI R46, RZ, 0x7, R46 ;  /* 0x00000007ff2e7819 */ /* 0x000fca000001142e */
[----:B------:R-:W-:-:S07]  /*29880*/  IMAD.MOV.U32 R13, RZ, RZ, R46 ;  /* 0x000000ffff0d7224 */ /* 0x000fce00078e002e */
[----:B-----5:R-:W-:Y:S05]  /*29890*/  WARPSYNC.COLLECTIVE R15, `(.L_x_3516) ;  /* 0x000000000f087348 */ /* 0x020fea0003c00000 */
[----:B------:R0:W1:Y:S02]  /*298a0*/  SHFL.IDX P6, R14, R13, R12, R11 ;  /* 0x0000000c0d0e7389 */ /* 0x00006400000c000b */
[----:B01---5:R-:W-:Y:S01]  /*298b0*/  ENDCOLLECTIVE ;  /* 0x000000000000791b */ /* 0x023fe20003800000 */
.L_x_3516:
[----:B------:R-:W-:Y:S05]  /*298c0*/  BSYNC B0 ;  /* 0x0000000000007941 */ /* 0x000fea0003800000 */
.L_x_3515:
[----:B------:R-:W-:Y:S01]  /*298d0*/  IMAD.MOV.U32 R231, RZ, RZ, R14 ;  /* 0x000000ffffe77224 */ /* 0x000fe200078e000e */
[----:B------:R-:W-:Y:S06]  /*298e0*/  BRA `(.L_x_3517) ;  /* 0xfffffe6c00ac7947 */ /* 0x000fec000383ffff */
.L_x_3307:
        /* <DEDUP_REMOVED lines=8> */
.L_x_3519:
[----:B------:R-:W-:Y:S05]  /*29970*/  BSYNC B1 ;  /* 0x0000000000017941 */ /* 0x000fea0003800000 */
.L_x_3518:
[----:B------:R-:W-:Y:S05]  /*29980*/  BRA `(.L_x_3520) ;  /* 0xfffffe7400ec7947 */ /* 0x000fea000383ffff */
.L_x_3308:
[----:B------:R-:W-:Y:S01]  /*29990*/  BSSY B1, `(.L_x_3521) ;  /* 0x0000008000017945 */ /* 0x000fe20003800000 */
[----:B------:R-:W-:Y:S01]  /*299a0*/  MOV R13, R24 ;  /* 0x00000018000d7202 */ /* 0x000fe20000000f00 */
[----:B------:R-:W-:Y:S02]  /*299b0*/  IMAD.MOV.U32 R12, RZ, RZ, RZ ;  /* 0x000000ffff0c7224 */ /* 0x000fe400078e00ff */
[----:B------:R-:W-:Y:S02]  /*299c0*/  IMAD.MOV.U32 R11, RZ, RZ, 0x1e1f ;  /* 0x00001e1fff0b7424 */ /* 0x000fe400078e00ff */
[----:B------:R-:W-:-:S07]  /*299d0*/  IMAD.MOV.U32 R15, RZ, RZ, -0x1 ;  /* 0xffffffffff0f7424 */ /* 0x000fce00078e00ff */
[----:B0----5:R-:W-:Y:S05]  /*299e0*/  WARPSYNC.COLLECTIVE R15, `(.L_x_3522) ;  /* 0x000000000f087348 */ /* 0x021fea0003c00000 */
[----:B------:R1:W2:Y:S02]  /*299f0*/  SHFL.IDX P6, R14, R13, R12, R11 ;  /* 0x0000000c0d0e7389 */ /* 0x0002a400000c000b */
[----:B012--5:R-:W-:Y:S01]  /*29a00*/  ENDCOLLECTIVE ;  /* 0x000000000000791b */ /* 0x027fe20003800000 */
.L_x_3522:
[----:B------:R-:W-:Y:S05]  /*29a10*/  BSYNC B1 ;  /* 0x0000000000017941 */ /* 0x000fea0003800000 */
.L_x_3521:
[----:B------:R-:W-:Y:S05]  /*29a20*/  BRA `(.L_x_3523) ;  /* 0xfffffe7400cc7947 */ /* 0x000fea000383ffff */
.L_x_3309:
[----:B------:R-:W-:Y:S01]  /*29a30*/  BSSY B1, `(.L_x_3524) ;  /* 0x0000008000017945 */ /* 0x000fe20003800000 */
[----:B------:R-:W-:Y:S01]  /*29a40*/  IMAD.MOV.U32 R13, RZ, RZ, R27 ;  /* 0x000000ffff0d7224 */ /* 0x000fe200078e001b */
[----:B------:R-:W-:Y:S01]  /*29a50*/  MOV R11, 0x1e1f ;  /* 0x00001e1f000b7802 */ /* 0x000fe20000000f00 */
[----:B------:R-:W-:Y:S02]  /*29a60*/  IMAD.MOV.U32 R12, RZ, RZ, RZ ;  /* 0x000000ffff0c7224 */ /* 0x000fe400078e00ff */
[----:B------:R-:W-:-:S07]  /*29a70*/  IMAD.MOV.U32 R15, RZ, RZ, -0x1 ;  /* 0xffffffffff0f7424 */ /* 0x000fce00078e00ff */
[----:B0----5:R-:W-:Y:S05]  /*29a80*/  WARPSYNC.COLLECTIVE R15, `(.L_x_3525) ;  /* 0x000000000f087348 */ /* 0x021fea0003c00000 */
[----:B------:R1:W2:Y:S02]  /*29a90*/  SHFL.IDX P6, R14, R13, R12, R11 ;  /* 0x0000000c0d0e7389 */ /* 0x0002a400000c000b */
[----:B012--5:R-:W-:Y:S01]  /*29aa0*/  ENDCOLLECTIVE ;  /* 0x000000000000791b */ /* 0x027fe20003800000 */
.L_x_3525:
[----:B------:R-:W-:Y:S05]  /*29ab0*/  BSYNC B1 ;  /* 0x0000000000017941 */ /* 0x000fea0003800000 */
.L_x_3524:
[----:B------:R-:W-:Y:S05]  /*29ac0*/  BRA `(.L_x_3526) ;  /* 0xfffffe7400ac7947 */ /* 0x000fea000383ffff */
.L_x_3310:
        /* <DEDUP_REMOVED lines=8> */
.L_x_3528:
[----:B------:R-:W-:Y:S05]  /*29b50*/  BSYNC B1 ;  /* 0x0000000000017941 */ /* 0x000fea0003800000 */
.L_x_3527:
[----:B------:R-:W-:Y:S05]  /*29b60*/  BRA `(.L_x_3529) ;  /* 0xfffffe74008c7947 */ /* 0x000fea000383ffff */
.L_x_3312:
[----:B-1----:R1:W2:Y:S02]  /*29b70*/  SYNCS.PHASECHK.TRANS64.TRYWAIT P1, [R18+URZ+0x33400], R3 ;  /* 0x03340003120075a7 */ /* 0x0022a4000802017f */
[----:B--2---:R-:W-:Y:S05]  /*29b80*/  @!P1 NANOSLEEP.SYNCS 0x989680 ;  /* 0x009896800000995d */ /* 0x004fea0003900000 */
[----:B------:R-:W2:Y:S02]  /*29b90*/  @!P1 SYNCS.PHASECHK.TRANS64 P1, [R18+URZ+0x33400], R3 ;  /* 0x03340003120095a7 */ /* 0x000ea4000802007f */
[----:B--2---:R-:W-:Y:S05]  /*29ba0*/  @!P1 BRA `(.L_x_3312) ;  /* 0xfffffffc00f09947 */ /* 0x004fea000383ffff */
[----:B------:R-:W-:Y:S05]  /*29bb0*/  BRA `(.L_x_3530) ;  /* 0xfffffe7400987947 */ /* 0x000fea000383ffff */
.L_x_3326:
        /* <DEDUP_REMOVED lines=8> */
.L_x_3532:
[----:B------:R-:W-:Y:S05]  /*29c40*/  BSYNC B1 ;  /* 0x0000000000017941 */ /* 0x000fea0003800000 */
.L_x_3531:
[----:B------:R-:W-:Y:S05]  /*29c50*/  BRA `(.L_x_3533) ;  /* 0xfffffea400dc7947 */ /* 0x000fea000383ffff */
.L_x_3327:
        /* <DEDUP_REMOVED lines=8> */
.L_x_3535:
[----:B------:R-:W-:Y:S05]  /*29ce0*/  BSYNC B1 ;  /* 0x0000000000017941 */ /* 0x000fea0003800000 */
.L_x_3534:
[----:B------:R-:W-:Y:S05]  /*29cf0*/  BRA `(.L_x_3536) ;  /* 0xfffffea400bc7947 */ /* 0x000fea000383ffff */
.L_x_3328:
        /* <DEDUP_REMOVED lines=8> */
.L_x_3538:
[----:B------:R-:W-:Y:S05]  /*29d80*/  BSYNC B1 ;  /* 0x0000000000017941 */ /* 0x000fea0003800000 */
.L_x_3537:
[----:B------:R-:W-:Y:S05]  /*29d90*/  BRA `(.L_x_3539) ;  /* 0xfffffea4009c7947 */ /* 0x000fea000383ffff */
.L_x_3329:
        /* <DEDUP_REMOVED lines=8> */
.L_x_3541:
[----:B------:R-:W-:Y:S05]  /*29e20*/  BSYNC B1 ;  /* 0x0000000000017941 */ /* 0x000fea0003800000 */
.L_x_3540:
[----:B------:R-:W-:Y:S05]  /*29e30*/  BRA `(.L_x_3542) ;  /* 0xfffffea4007c7947 */ /* 0x000fea000383ffff */
.L_x_3331:
[----:B-1----:R1:W2:Y:S02]  /*29e40*/  SYNCS.PHASECHK.TRANS64.TRYWAIT P1, [R18+URZ+0x33400], R3 ;  /* 0x03340003120075a7 */ /* 0x0022a4000802017f */
[----:B--2---:R-:W-:Y:S05]  /*29e50*/  @!P1 NANOSLEEP.SYNCS 0x989680 ;  /* 0x009896800000995d */ /* 0x004fea0003900000 */
[----:B------:R-:W2:Y:S02]  /*29e60*/  @!P1 SYNCS.PHASECHK.TRANS64 P1, [R18+URZ+0x33400], R3 ;  /* 0x03340003120095a7 */ /* 0x000ea4000802007f */
[----:B--2---:R-:W-:Y:S05]  /*29e70*/  @!P1 BRA `(.L_x_3331) ;  /* 0xfffffffc00f09947 */ /* 0x004fea000383ffff */
[----:B------:R-:W-:Y:S05]  /*29e80*/  BRA `(.L_x_3543) ;  /* 0xfffffea400887947 */ /* 0x000fea000383ffff */
.L_x_3339:
[----:B-1----:R1:W2:Y:S02]  /*29e90*/  SYNCS.PHASECHK.TRANS64.TRYWAIT P2, [R0+URZ+0x33430], R3 ;  /* 0x03343003000075a7 */ /* 0x0022a4000804017f */
[----:B--2---:R-:W-:Y:S05]  /*29ea0*/  @!P2 NANOSLEEP.SYNCS 0x989680 ;  /* 0x009896800000a95d */ /* 0x004fea0003900000 */
[----:B------:R-:W2:Y:S02]  /*29eb0*/  @!P2 SYNCS.PHASECHK.TRANS64 P2, [R0+URZ+0x33430], R3 ;  /* 0x033430030000a5a7 */ /* 0x000ea4000804007f */
[----:B--2---:R-:W-:Y:S05]  /*29ec0*/  @!P2 BRA `(.L_x_3339) ;  /* 0xfffffffc00f0a947 */ /* 0x004fea000383ffff */
[----:B------:R-:W-:Y:S05]  /*29ed0*/  BRA `(.L_x_3338) ;  /* 0xfffffed400dc7947 */ /* 0x000fea000383ffff */
.L_x_3345:
[----:B-1----:R1:W2:Y:S02]  /*29ee0*/  SYNCS.PHASECHK.TRANS64.TRYWAIT P2, [R9+URZ+0x33430], R10 ;  /* 0x0334300a090075a7 */ /* 0x0022a4000804017f */
[----:B--2---:R-:W-:Y:S05]  /*29ef0*/  @!P2 NANOSLEEP.SYNCS 0x989680 ;  /* 0x009896800000a95d */ /* 0x004fea0003900000 */
[----:B------:R-:W2:Y:S02]  /*29f00*/  @!P2 SYNCS.PHASECHK.TRANS64 P2, [R9+URZ+0x33430], R10 ;  /* 0x0334300a0900a5a7 */ /* 0x000ea4000804007f */
[----:B--2---:R-:W-:Y:S05]  /*29f10*/  @!P2 BRA `(.L_x_3345) ;  /* 0xfffffffc00f0a947 */ /* 0x004fea000383ffff */
[----:B------:R-:W-:Y:S05]  /*29f20*/  BRA `(.L_x_3344) ;  /* 0xffffff10006c7947 */ /* 0x000fea000383ffff */
.L_x_3349:
[----:B-1----:R1:W2:Y:S02]  /*29f30*/  SYNCS.PHASECHK.TRANS64.TRYWAIT P1, [R10+URZ+0x33450], R7 ;  /* 0x033450070a0075a7 */ /* 0x0022a4000802017f */
[----:B--2---:R-:W-:Y:S05]  /*29f40*/  @!P1 NANOSLEEP.SYNCS 0x989680 ;  /* 0x009896800000995d */ /* 0x004fea0003900000 */
[----:B------:R-:W2:Y:S02]  /*29f50*/  @!P1 SYNCS.PHASECHK.TRANS64 P1, [R10+URZ+0x33450], R7 ;  /* 0x033450070a0095a7 */ /* 0x000ea4000802007f */
[----:B--2---:R-:W-:Y:S05]  /*29f60*/  @!P1 BRA `(.L_x_3349) ;  /* 0xfffffffc00f09947 */ /* 0x004fea000383ffff */
[----:B------:R-:W-:Y:S05]  /*29f70*/  BRA `(.L_x_3346) ;  /* 0xffffff2000a87947 */ /* 0x000fea000383ffff */
.L_x_3355:
[----:B-1----:R1:W2:Y:S02]  /*29f80*/  SYNCS.PHASECHK.TRANS64.TRYWAIT P1, [R15+URZ+0x33450], R4 ;  /* 0x033450040f0075a7 */ /* 0x0022a4000802017f */
[----:B--2---:R-:W-:Y:S05]  /*29f90*/  @!P1 NANOSLEEP.SYNCS 0x989680 ;  /* 0x009896800000995d */ /* 0x004fea0003900000 */
[----:B------:R-:W2:Y:S02]  /*29fa0*/  @!P1 SYNCS.PHASECHK.TRANS64 P1, [R15+URZ+0x33450], R4 ;  /* 0x033450040f0095a7 */ /* 0x000ea4000802007f */
[----:B--2---:R-:W-:Y:S05]  /*29fb0*/  @!P1 BRA `(.L_x_3355) ;  /* 0xfffffffc00f09947 */ /* 0x004fea000383ffff */
[----:B------:R-:W-:Y:S05]  /*29fc0*/  BRA `(.L_x_3354) ;  /* 0xffffff44003c7947 */ /* 0x000fea000383ffff */
.L_x_3359:
[----:B------:R-:W-:Y:S02]  /*29fd0*/  SEL R7, R122, R27, P0 ;  /* 0x0000001b7a077207 */ /* 0x000fe40000000000 */
[----:B------:R-:W-:Y:S02]  /*29fe0*/  SEL R8, R27, R122, P0 ;  /* 0x0000007a1b087207 */ /* 0x000fe40000000000 */
[----:B------:R-:W-:Y:S02]  /*29ff0*/  SEL R25, R11, R50, P0 ;  /* 0x000000320b197207 */ /* 0x000fe40000000000 */
[----:B------:R-:W-:Y:S01]  /*2a000*/  SEL R28, R50, R11, P0 ;  /* 0x0000000b321c7207 */ /* 0x000fe20000000000 */
[----:B------:R-:W-:Y:S01]  /*2a010*/  IMAD.MOV.U32 R11, RZ, RZ, 0x1c1f ;  /* 0x00001c1fff0b7424 */ /* 0x000fe200078e00ff */
[----:B------:R-:W-:Y:S02]  /*2a020*/  SEL R27, R12, R41, P0 ;  /* 0x000000290c1b7207 */ /* 0x000fe40000000000 */
[----:B------:R-:W-:Y:S01]  /*2a030*/  SEL R32, R41, R12, P0 ;  /* 0x0000000c29207207 */ /* 0x000fe20000000000 */
[----:B------:R-:W-:Y:S01]  /*2a040*/  IMAD.MOV.U32 R12, RZ, RZ, R0 ;  /* 0x000000ffff0c7224 */ /* 0x000fe200078e0000 */
[----:B------:R-:W-:-:S02]  /*2a050*/  MOV R15, 0xffffffff ;  /* 0xffffffff000f7802 */ /* 0x000fc40000000f00 */
[----:B------:R-:W-:Y:S02]  /*2a060*/  SEL R41, R54, R5, P0 ;  /* 0x0000000536297207 */ /* 0x000fe40000000000 */
[----:B------:R-:W-:-:S07]  /*2a070*/  SEL R54, R5, R54, P0 ;  /* 0x0000003605367207 */ /* 0x000fce0000000000 */
[----:B01---5:R-:W-:Y:S05]  /*2a080*/  WARPSYNC.COLLECTIVE R15, `(.L_x_3544) ;  /* 0x000000000f087348 */ /* 0x023fea0003c00000 */
[----:B------:R2:W3:Y:S02]  /*2a090*/  SHFL.IDX P6, R14, R13, R12, R11 ;  /* 0x0000000c0d0e7389 */ /* 0x0004e400000c000b */
[----:B0123-5:R-:W-:Y:S01]  /*2a0a0*/  ENDCOLLECTIVE ;  /* 0x000000000000791b */ /* 0x02ffe20003800000 */
.L_x_3544:
        /* <DEDUP_REMOVED lines=19> */
.L_x_3545:
        /* <DEDUP_REMOVED lines=18> */
.L_x_3546:
        /* <DEDUP_REMOVED lines=19> */
.L_x_3547:
        /* <DEDUP_REMOVED lines=8> */
.L_x_3548:
        /* <DEDUP_REMOVED lines=8> */
.L_x_3549:
[----:B------:R-:W-:Y:S01]  /*2a530*/  IMAD.MOV.U32 R13, RZ, RZ, R21 ;  /* 0x000000ffff0d7224 */ /* 0x000fe200078e0015 */
[----:B------:R-:W-:Y:S01]  /*2a540*/  MOV R12, R0 ;  /* 0x00000000000c7202 */ /* 0x000fe20000000f00 */
[----:B------:R-:W-:-:S07]  /*2a550*/  IMAD.MOV.U32 R9, RZ, RZ, R14 ;  /* 0x000000ffff097224 */ /* 0x000fce00078e000e */
[----:B------:R-:W-:Y:S05]  /*2a560*/  WARPSYNC.COLLECTIVE R15, `(.L_x_3550) ;  /* 0x000000000f087348 */ /* 0x000fea0003c00000 */
[----:B------:R0:W1:Y:S02]  /*2a570*/  SHFL.IDX P6, R14, R13, R12, R11 ;  /* 0x0000000c0d0e7389 */ /* 0x00006400000c000b */
[----:B01----:R-:W-:Y:S01]  /*2a580*/  ENDCOLLECTIVE ;  /* 0x000000000000791b */ /* 0x003fe20003800000 */
.L_x_3550:
        /* <DEDUP_REMOVED lines=8> */
.L_x_3551:
[----:B------:R-:W-:Y:S01]  /*2a610*/  IMAD.MOV.U32 R13, RZ, RZ, R25 ;  /* 0x000000ffff0d7224 */ /* 0x000fe200078e0019 */
[----:B------:R-:W-:Y:S01]  /*2a620*/  MOV R12, R0 ;  /* 0x00000000000c7202 */ /* 0x000fe20000000f00 */
[----:B------:R-:W-:-:S07]  /*2a630*/  IMAD.MOV.U32 R21, RZ, RZ, R14 ;  /* 0x000000ffff157224 */ /* 0x000fce00078e000e */
[----:B------:R-:W-:Y:S05]  /*2a640*/  WARPSYNC.COLLECTIVE R15, `(.L_x_3552) ;  /* 0x000000000f087348 */ /* 0x000fea0003c00000 */
[----:B------:R0:W1:Y:S02]  /*2a650*/  SHFL.IDX P6, R14, R13, R12, R11 ;  /* 0x0000000c0d0e7389 */ /* 0x00006400000c000b */
[----:B01----:R-:W-:Y:S01]  /*2a660*/  ENDCOLLECTIVE ;  /* 0x000000000000791b */ /* 0x003fe20003800000 */
.L_x_3552:
        /* <DEDUP_REMOVED lines=8> */
.L_x_3553:
[----:B------:R-:W-:Y:S01]  /*2a6f0*/  IMAD.MOV.U32 R13, RZ, RZ, R27 ;  /* 0x000000ffff0d7224 */ /* 0x000fe200078e001b */
[----:B------:R-:W-:Y:S01]  /*2a700*/  MOV R12, R0 ;  /* 0x00000000000c7202 */ /* 0x000fe20000000f00 */
[----:B------:R-:W-:-:S07]  /*2a710*/  IMAD.MOV.U32 R25, RZ, RZ, R14 ;  /* 0x000000ffff197224 */ /* 0x000fce00078e000e */
[----:B------:R-:W-:Y:S05]  /*2a720*/  WARPSYNC.COLLECTIVE R15, `(.L_x_3554) ;  /* 0x000000000f087348 */ /* 0x000fea0003c00000 */
[----:B------:R0:W1:Y:S02]  /*2a730*/  SHFL.IDX P6, R14, R13, R12, R11 ;  /* 0x0000000c0d0e7389 */ /* 0x00006400000c000b */
[----:B01----:R-:W-:Y:S01]  /*2a740*/  ENDCOLLECTIVE ;  /* 0x000000000000791b */ /* 0x003fe20003800000 */
.L_x_3554:
        /* <DEDUP_REMOVED lines=8> */
.L_x_3555:
[----:B------:R-:W-:Y:S01]  /*2a7d0*/  IMAD.MOV.U32 R13, RZ, RZ, R29 ;  /* 0x000000ffff0d7224 */ /* 0x000fe200078e001d */
[----:B------:R-:W-:Y:S01]  /*2a7e0*/  MOV R12, R0 ;  /* 0x00000000000c7202 */ /* 0x000fe20000000f00 */
[----:B------:R-:W-:-:S07]  /*2a7f0*/  IMAD.MOV.U32 R27, RZ, RZ, R14 ;  /* 0x000000ffff1b7224 */ /* 0x000fce00078e000e */
[----:B------:R-:W-:Y:S05]  /*2a800*/  WARPSYNC.COLLECTIVE R15, `(.L_x_3556) ;  /* 0x000000000f087348 */ /* 0x000fea0003c00000 */
[----:B------:R0:W1:Y:S02]  /*2a810*/  SHFL.IDX P6, R14, R13, R12, R11 ;  /* 0x0000000c0d0e7389 */ /* 0x00006400000c000b */
[----:B01----:R-:W-:Y:S01]  /*2a820*/  ENDCOLLECTIVE ;  /* 0x000000000000791b */ /* 0x003fe20003800000 */
.L_x_3556:
        /* <DEDUP_REMOVED lines=8> */
.L_x_3557:
[----:B------:R-:W-:Y:S01]  /*2a8b0*/  IMAD.MOV.U32 R13, RZ, RZ, R31 ;  /* 0x000000ffff0d7224 */ /* 0x000fe200078e001f */
[----:B------:R-:W-:Y:S01]  /*2a8c0*/  MOV R12, R0 ;  /* 0x00000000000c7202 */ /* 0x000fe20000000f00 */
[----:B------:R-:W-:-:S07]  /*2a8d0*/  IMAD.MOV.U32 R40, RZ, RZ, R14 ;  /* 0x000000ffff287224 */ /* 0x000fce00078e000e */
[----:B------:R-:W-:Y:S05]  /*2a8e0*/  WARPSYNC.COLLECTIVE R15, `(.L_x_3558) ;  /* 0x000000000f087348 */ /* 0x000fea0003c00000 */
[----:B------:R0:W1:Y:S02]  /*2a8f0*/  SHFL.IDX P6, R14, R13, R12, R11 ;  /* 0x0000000c0d0e7389 */ /* 0x00006400000c000b */
[----:B01----:R-:W-:Y:S01]  /*2a900*/  ENDCOLLECTIVE ;  /* 0x000000000000791b */ /* 0x003fe20003800000 */
.L_x_3558:
[----:B------:R-:W-:Y:S02]  /*2a910*/  IMAD.MOV.U32 R13, RZ, RZ, R42 ;  /* 0x000000ffff0d7224 */ /* 0x000fe400078e002a */
[----:B------:R-:W-:Y:S02]  /*2a920*/  IMAD.MOV.U32 R12, RZ, RZ, R3 ;  /* 0x000000ffff0c7224 */ /* 0x000fe400078e0003 */
[----:B------:R-:W-:-:S07]  /*2a930*/  IMAD.MOV.U32 R31, RZ, RZ, R14 ;  /* 0x000000ffff1f7224 */ /* 0x000fce00078e000e */
[----:B------:R-:W-:Y:S05]  /*2a940*/  WARPSYNC.COLLECTIVE R15, `(.L_x_3559) ;  /* 0x000000000f087348 */ /* 0x000fea0003c00000 */
[----:B------:R0:W1:Y:S02]  /*2a950*/  SHFL.IDX P6, R14, R13, R12, R11 ;  /* 0x0000000c0d0e7389 */ /* 0x00006400000c000b */
[----:B01----:R-:W-:Y:S01]  /*2a960*/  ENDCOLLECTIVE ;  /* 0x000000000000791b */ /* 0x003fe20003800000 */
.L_x_3559:
[----:B------:R-:W-:Y:S01]  /*2a970*/  IMAD.MOV.U32 R13, RZ, RZ, R33 ;  /* 0x000000ffff0d7224 */ /* 0x000fe200078e0021 */
[----:B------:R-:W-:Y:S01]  /*2a980*/  MOV R12, R0 ;  /* 0x00000000000c7202 */ /* 0x000fe20000000f00 */
[----:B------:R-:W-:-:S07]  /*2a990*/  IMAD.MOV.U32 R42, RZ, RZ, R14 ;  /* 0x000000ffff2a7224 */ /* 0x000fce00078e000e */
[----:B------:R-:W-:Y:S05]  /*2a9a0*/  WARPSYNC.COLLECTIVE R15, `(.L_x_3560) ;  /* 0x000000000f087348 */ /* 0x000fea0003c00000 */
[----:B------:R0:W1:Y:S02]  /*2a9b0*/  SHFL.IDX P6, R14, R13, R12, R11 ;  /* 0x0000000c0d0e7389 */ /* 0x00006400000c000b */
[----:B01----:R-:W-:Y:S01]  /*2a9c0*/  ENDCOLLECTIVE ;  /* 0x000000000000791b */ /* 0x003fe20003800000 */
.L_x_3560:
[----:B------:R-:W-:Y:S02]  /*2a9d0*/  IMAD.MOV.U32 R13, RZ, RZ, R44 ;  /* 0x000000ffff0d7224 */ /* 0x000fe400078e002c */
[----:B------:R-:W-:Y:S02]  /*2a9e0*/  IMAD.MOV.U32 R12, RZ, RZ, R3 ;  /* 0x000000ffff0c7224 */ /* 0x000fe400078e0003 */
[----:B------:R-:W-:-:S07]  /*2a9f0*/  IMAD.MOV.U32 R33, RZ, RZ, R14 ;  /* 0x000000ffff217224 */ /* 0x000fce00078e000e */
[----:B------:R-:W-:Y:S05]  /*2aa00*/  WARPSYNC.COLLECTIVE R15, `(.L_x_3561) ;  /* 0x000000000f087348 */ /* 0x000fea0003c00000 */
[----:B------:R0:W1:Y:S02]  /*2aa10*/  SHFL.IDX P6, R14, R13, R12, R11 ;  /* 0x0000000c0d0e7389 */ /* 0x00006400000c000b */
[----:B01----:R-:W-:Y:S01]  /*2aa20*/  ENDCOLLECTIVE ;  /* 0x000000000000791b */ /* 0x003fe20003800000 */
.L_x_3561:
[----:B------:R-:W-:Y:S01]  /*2aa30*/  IMAD.MOV.U32 R13, RZ, RZ, R35 ;  /* 0x000000ffff0d7224 */ /* 0x000fe200078e0023 */
[----:B------:R-:W-:Y:S01]  /*2aa40*/  MOV R12, R0 ;  /* 0x00000000000c7202 */ /* 0x000fe20000000f00 */
[----:B------:R-:W-:-:S07]  /*2aa50*/  IMAD.MOV.U32 R44, RZ, RZ, R14 ;  /* 0x000000ffff2c7224 */ /* 0x000fce00078e000e */
[----:B------:R-:W-:Y:S05]  /*2aa60*/  WARPSYNC.COLLECTIVE R15, `(.L_x_3562) ;  /* 0x000000000f087348 */ /* 0x000fea0003c00000 */
[----:B------:R0:W1:Y:S02]  /*2aa70*/  SHFL.IDX P6, R14, R13, R12, R11 ;  /* 0x0000000c0d0e7389 */ /* 0x00006400000c000b */
[----:B01----:R-:W-:Y:S01]  /*2aa80*/  ENDCOLLECTIVE ;  /* 0x000000000000791b */ /* 0x003fe20003800000 */
.L_x_3562:
[----:B------:R-:W-:Y:S02]  /*2aa90*/  IMAD.MOV.U32 R13, RZ, RZ, R46 ;  /* 0x000000ffff0d7224 */ /* 0x000fe400078e002e */
[----:B------:R-:W-:Y:S02]  /*2aaa0*/  IMAD.MOV.U32 R12, RZ, RZ, R3 ;  /* 0x000000ffff0c7224 */ /* 0x000fe400078e0003 */
[----:B------:R-:W-:-:S07]  /*2aab0*/  IMAD.MOV.U32 R35, RZ, RZ, R14 ;  /* 0x000000ffff237224 */ /* 0x000fce00078e000e */
[----:B------:R-:W-:Y:S05]  /*2aac0*/  WARPSYNC.COLLECTIVE R15, `(.L_x_3563) ;  /* 0x000000000f087348 */ /* 0x000fea0003c00000 */
[----:B------:R0:W1:Y:S02]  /*2aad0*/  SHFL.IDX P6, R14, R13, R12, R11 ;  /* 0x0000000c0d0e7389 */ /* 0x00006400000c000b */
[----:B01----:R-:W-:Y:S01]  /*2aae0*/  ENDCOLLECTIVE ;  /* 0x000000000000791b */ /* 0x003fe20003800000 */
.L_x_3563:
[----:B------:R-:W-:Y:S01]  /*2aaf0*/  IMAD.MOV.U32 R13, RZ, RZ, R37 ;  /* 0x000000ffff0d7224 */ /* 0x000fe200078e0025 */
[----:B------:R-:W-:Y:S01]  /*2ab00*/  MOV R12, R0 ;  /* 0x00000000000c7202 */ /* 0x000fe20000000f00 */
[----:B------:R-:W-:-:S07]  /*2ab10*/  IMAD.MOV.U32 R46, RZ, RZ, R14 ;  /* 0x000000ffff2e7224 */ /* 0x000fce00078e000e */
[----:B------:R-:W-:Y:S05]  /*2ab20*/  WARPSYNC.COLLECTIVE R15, `(.L_x_3564) ;  /* 0x000000000f087348 */ /* 0x000fea0003c00000 */
[----:B------:R0:W1:Y:S02]  /*2ab30*/  SHFL.IDX P6, R14, R13, R12, R11 ;  /* 0x0000000c0d0e7389 */ /* 0x00006400000c000b */
[----:B01----:R-:W-:Y:S01]  /*2ab40*/  ENDCOLLECTIVE ;  /* 0x000000000000791b */ /* 0x003fe20003800000 */
.L_x_3564:
[----:B------:R-:W-:Y:S01]  /*2ab50*/  IMAD.MOV.U32 R13, RZ, RZ, R48 ;  /* 0x000000ffff0d7224 */ /* 0x000fe200078e0030 */
[----:B------:R-:W-:Y:S01]  /*2ab60*/  SEL R48, R33, R44, P0 ;  /* 0x0000002c21307207 */ /* 0x000fe20000000000 */
[----:B------:R-:W-:Y:S02]  /*2ab70*/  IMAD.MOV.U32 R12, RZ, RZ, R3 ;  /* 0x000000ffff0c7224 */ /* 0x000fe400078e0003 */
[----:B------:R-:W-:-:S07]  /*2ab80*/  IMAD.MOV.U32 R37, RZ, RZ, R14 ;  /* 0x000000ffff257224 */ /* 0x000fce00078e000e */
[----:B------:R-:W-:Y:S05]  /*2ab90*/  WARPSYNC.COLLECTIVE R15, `(.L_x_3565) ;  /* 0x000000000f087348 */ /* 0x000fea0003c00000 */
[----:B------:R0:W1:Y:S02]  /*2aba0*/  SHFL.IDX P6, R14, R13, R12, R11 ;  /* 0x0000000c0d0e7389 */ /* 0x00006400000c000b */
[----:B01----:R-:W-:Y:S01]  /*2abb0*/  ENDCOLLECTIVE ;  /* 0x000000000000791b */ /* 0x003fe20003800000 */
.L_x_3565:
[----:B------:R-:W-:Y:S01]  /*2abc0*/  IMAD.MOV.U32 R13, RZ, RZ, R39 ;  /* 0x000000ffff0d7224 */ /* 0x000fe200078e0027 */
[----:B------:R-:W-:Y:S01]  /*2abd0*/  MOV R12, R0 ;  /* 0x00000000000c7202 */ /* 0x000fe20000000f00 */
[----:B------:R-:W-:-:S07]  /*2abe0*/  IMAD.MOV.U32 R58, RZ, RZ, R14 ;  /* 0x000000ffff3a7224 */ /* 0x000fce00078e000e */
[----:B------:R-:W-:Y:S05]  /*2abf0*/  WARPSYNC.COLLECTIVE R15, `(.L_x_3566) ;  /* 0x000000000f087348 */ /* 0x000fea0003c00000 */
[----:B------:R0:W1:Y:S02]  /*2ac00*/  SHFL.IDX P6, R14, R13, R12, R11 ;  /* 0x0000000c0d0e7389 */ /* 0x00006400000c000b */
[----:B01----:R-:W-:Y:S01]  /*2ac10*/  ENDCOLLECTIVE ;  /* 0x000000000000791b */ /* 0x003fe20003800000 */
.L_x_3566:
        /* <DEDUP_REMOVED lines=9> */
.L_x_3567:
[----:B------:R-:W-:Y:S01]  /*2acb0*/  IMAD.MOV.U32 R13, RZ, RZ, R41 ;  /* 0x000000ffff0d7224 */ /* 0x000fe200078e0029 */
[----:B------:R-:W-:Y:S01]  /*2acc0*/  MOV R12, R0 ;  /* 0x00000000000c7202 */ /* 0x000fe20000000f00 */
[----:B------:R-:W-:-:S07]  /*2acd0*/  IMAD.MOV.U32 R39, RZ, RZ, R14 ;  /* 0x000000ffff277224 */ /* 0x000fce00078e000e */
[----:B------:R-:W-:Y:S05]  /*2ace0*/  WARPSYNC.COLLECTIVE R15, `(.L_x_3568) ;  /* 0x000000000f087348 */ /* 0x000fea0003c00000 */
[----:B------:R0:W1:Y:S02]  /*2acf0*/  SHFL.IDX P6, R14, R13, R12, R11 ;  /* 0x0000000c0d0e7389 */ /* 0x00006400000c000b */
[----:B01----:R-:W-:Y:S01]  /*2ad00*/  ENDCOLLECTIVE ;  /* 0x000000000000791b */ /* 0x003fe20003800000 */
.L_x_3568:
[----:B------:R-:W-:Y:S02]  /*2ad10*/  IMAD.MOV.U32 R13, RZ, RZ, R54 ;  /* 0x000000ffff0d7224 */ /* 0x000fe400078e0036 */
[----:B------:R-:W-:Y:S02]  /*2ad20*/  IMAD.MOV.U32 R12, RZ, RZ, R3 ;  /* 0x000000ffff0c7224 */ /* 0x000fe400078e0003 */
[----:B------:R-:W-:-:S07]  /*2ad30*/  IMAD.MOV.U32 R41, RZ, RZ, R14 ;  /* 0x000000ffff297224 */ /* 0x000fce00078e000e */
[----:B------:R-:W-:Y:S05]  /*2ad40*/  WARPSYNC.COLLECTIVE R15, `(.L_x_3569) ;  /* 0x000000000f087348 */ /* 0x000fea0003c00000 */
[----:B------:R0:W1:Y:S02]  /*2ad50*/  SHFL.IDX P6, R14, R13, R12, R11 ;  /* 0x0000000c0d0e7389 */ /* 0x00006400000c000b */
[----:B01----:R-:W-:Y:S01]  /*2ad60*/  ENDCOLLECTIVE ;  /* 0x000000000000791b */ /* 0x003fe20003800000 */
.L_x_3569:
[----:B------:R-:W-:Y:S01]  /*2ad70*/  IMAD.MOV.U32 R13, RZ, RZ, R43 ;  /* 0x000000ffff0d7224 */ /* 0x000fe200078e002b */
[----:B------:R-:W-:Y:S01]  /*2ad80*/  MOV R12, R0 ;  /* 0x00000000000c7202 */ /* 0x000fe20000000f00 */
[----:B------:R-:W-:-:S07]  /*2ad90*/  IMAD.MOV.U32 R54, RZ, RZ, R14 ;  /* 0x000000ffff367224 */ /* 0x000fce00078e000e */
[----:B------:R-:W-:Y:S05]  /*2ada0*/  WARPSYNC.COLLECTIVE R15, `(.L_x_3570) ;  /* 0x000000000f087348 */ /* 0x000fea0003c00000 */
[----:B------:R0:W1:Y:S02]  /*2adb0*/  SHFL.IDX P6, R14, R13, R12, R11 ;  /* 0x0000000c0d0e7389 */ /* 0x00006400000c000b */
[----:B01----:R-:W-:Y:S01]  /*2adc0*/  ENDCOLLECTIVE ;  /* 0x000000000000791b */ /* 0x003fe20003800000 */
.L_x_3570:
[----:B------:R-:W-:Y:S02]  /*2add0*/  SEL R5, R41, R54, P0 ;  /* 0x0000003629057207 */ /* 0x000fe40000000000 */
[----:B------:R-:W-:Y:S01]  /*2ade0*/  SEL R7, R54, R41, P0 ;  /* 0x0000002936077207 */ /* 0x000fe20000000000 */
        /* <DEDUP_REMOVED lines=8> */
.L_x_3571:
[----:B------:R-:W-:Y:S01]  /*2ae70*/  IMAD.MOV.U32 R13, RZ, RZ, R45 ;  /* 0x000000ffff0d7224 */ /* 0x000fe200078e002d */
[----:B------:R-:W-:Y:S01]  /*2ae80*/  MOV R12, R0 ;  /* 0x00000000000c7202 */ /* 0x000fe20000000f00 */
[----:B------:R-:W-:-:S07]  /*2ae90*/  IMAD.MOV.U32 R2, RZ, RZ, R14 ;  /* 0x000000ffff027224 */ /* 0x000fce00078e000e */
[----:B------:R-:W-:Y:S05]  /*2aea0*/  WARPSYNC.COLLECTIVE R15, `(.L_x_3572) ;  /* 0x000000000f087348 */ /* 0x000fea0003c00000 */
[----:B------:R0:W1:Y:S02]  /*2aeb0*/  SHFL.IDX P6, R14, R13, R12, R11 ;  /* 0x0000000c0d0e7389 */ /* 0x00006400000c000b */
[----:B01----:R-:W-:Y:S01]  /*2aec0*/  ENDCOLLECTIVE ;  /* 0x000000000000791b */ /* 0x003fe20003800000 */
.L_x_3572:
        /* <DEDUP_REMOVED lines=9> */
.L_x_3573:
[----:B------:R-:W-:Y:S01]  /*2af60*/  IMAD.MOV.U32 R13, RZ, RZ, R47 ;  /* 0x000000ffff0d7224 */ /* 0x000fe200078e002f */
[----:B------:R-:W-:Y:S01]  /*2af70*/  MOV R12, R0 ;  /* 0x00000000000c7202 */ /* 0x000fe20000000f00 */
[----:B------:R-:W-:-:S07]  /*2af80*/  IMAD.MOV.U32 R20, RZ, RZ, R14 ;  /* 0x000000ffff147224 */ /* 0x000fce00078e000e */
[----:B------:R-:W-:Y:S05]  /*2af90*/  WARPSYNC.COLLECTIVE R15, `(.L_x_3574) ;  /* 0x000000000f087348 */ /* 0x000fea0003c00000 */
[----:B------:R0:W1:Y:S02]  /*2afa0*/  SHFL.IDX P6, R14, R13, R12, R11 ;  /* 0x0000000c0d0e7389 */ /* 0x00006400000c000b */
[----:B01----:R-:W-:Y:S01]  /*2afb0*/  ENDCOLLECTIVE ;  /* 0x000000000000791b */ /* 0x003fe20003800000 */
.L_x_3574:
        /* <DEDUP_REMOVED lines=8> */
.L_x_3575:
[----:B------:R-:W-:Y:S01]  /*2b040*/  IMAD.MOV.U32 R13, RZ, RZ, R49 ;  /* 0x000000ffff0d7224 */ /* 0x000fe200078e0031 */
[----:B------:R-:W-:Y:S01]  /*2b050*/  MOV R12, R0 ;  /* 0x00000000000c7202 */ /* 0x000fe20000000f00 */
[----:B------:R-:W-:-:S07]  /*2b060*/  IMAD.MOV.U32 R64, RZ, RZ, R14 ;  /* 0x000000ffff407224 */ /* 0x000fce00078e000e */
[----:B------:R-:W-:Y:S05]  /*2b070*/  WARPSYNC.COLLECTIVE R15, `(.L_x_3576) ;  /* 0x000000000f087348 */ /* 0x000fea0003c00000 */
[----:B------:R0:W1:Y:S02]  /*2b080*/  SHFL.IDX P6, R14, R13, R12, R11 ;  /* 0x0000000c0d0e7389 */ /* 0x00006400000c000b */
[----:B01----:R-:W-:Y:S01]  /*2b090*/  ENDCOLLECTIVE ;  /* 0x000000000000791b */ /* 0x003fe20003800000 */
.L_x_3576:
[----:B------:R-:W-:Y:S02]  /*2b0a0*/  IMAD.MOV.U32 R13, RZ, RZ, R66 ;  /* 0x000000ffff0d7224 */ /* 0x000fe400078e0042 */
[----:B------:R-:W-:Y:S02]  /*2b0b0*/  IMAD.MOV.U32 R12, RZ, RZ, R3 ;  /* 0x000000ffff0c7224 */ /* 0x000fe400078e0003 */
[----:B------:R-:W-:-:S07]  /*2b0c0*/  IMAD.MOV.U32 R49, RZ, RZ, R14 ;  /* 0x000000ffff317224 */ /* 0x000fce00078e000e */
[----:B------:R-:W-:Y:S05]  /*2b0d0*/  WARPSYNC.COLLECTIVE R15, `(.L_x_3577) ;  /* 0x000000000f087348 */ /* 0x000fea0003c00000 */
[----:B------:R0:W1:Y:S02]  /*2b0e0*/  SHFL.IDX P6, R14, R13, R12, R11 ;  /* 0x0000000c0d0e7389 */ /* 0x00006400000c000b */
[----:B01----:R-:W-:Y:S01]  /*2b0f0*/  ENDCOLLECTIVE ;  /* 0x000000000000791b */ /* 0x003fe20003800000 */
.L_x_3577:
[----:B------:R-:W-:Y:S01]  /*2b100*/  IMAD.MOV.U32 R13, RZ, RZ, R51 ;  /* 0x000000ffff0d7224 */ /* 0x000fe200078e0033 */
[----:B------:R-:W-:Y:S01]  /*2b110*/  MOV R12, R0 ;  /* 0x00000000000c7202 */ /* 0x000fe20000000f00 */
[----:B------:R-:W-:-:S07]  /*2b120*/  IMAD.MOV.U32 R66, RZ, RZ, R14 ;  /* 0x000000ffff427224 */ /* 0x000fce00078e000e */
[----:B------:R-:W-:Y:S05]  /*2b130*/  WARPSYNC.COLLECTIVE R15, `(.L_x_3578) ;  /* 0x000000000f087348 */ /* 0x000fea0003c00000 */
[----:B------:R0:W1:Y:S02]  /*2b140*/  SHFL.IDX P6, R14, R13, R12, R11 ;  /* 0x0000000c0d0e7389 */ /* 0x00006400000c000b */
[----:B01----:R-:W-:Y:S01]  /*2b150*/  ENDCOLLECTIVE ;  /* 0x000000000000791b */ /* 0x003fe20003800000 */
.L_x_3578:
        /* <DEDUP_REMOVED lines=8> */
.L_x_3579:
[----:B------:R-:W-:Y:S01]  /*2b1e0*/  IMAD.MOV.U32 R13, RZ, RZ, R55 ;  /* 0x000000ffff0d7224 */ /* 0x000fe200078e0037 */
[----:B------:R-:W-:Y:S01]  /*2b1f0*/  MOV R12, R0 ;  /* 0x00000000000c7202 */ /* 0x000fe20000000f00 */
[----:B------:R-:W-:-:S07]  /*2b200*/  IMAD.MOV.U32 R68, RZ, RZ, R14 ;  /* 0x000000ffff447224 */ /* 0x000fce00078e000e */
[----:B------:R-:W-:Y:S05]  /*2b210*/  WARPSYNC.COLLECTIVE R15, `(.L_x_3580) ;  /* 0x000000000f087348 */ /* 0x000fea0003c00000 */
[----:B------:R0:W1:Y:S02]  /*2b220*/  SHFL.IDX P6, R14, R13, R12, R11 ;  /* 0x0000000c0d0e7389 */ /* 0x00006400000c000b */
[----:B01----:R-:W-:Y:S01]  /*2b230*/  ENDCOLLECTIVE ;  /* 0x000000000000791b */ /* 0x003fe20003800000 */
.L_x_3580:
        /* <DEDUP_REMOVED lines=8> */
.L_x_3581:
[----:B------:R-:W-:Y:S01]  /*2b2c0*/  IMAD.MOV.U32 R13, RZ, RZ, R57 ;  /* 0x000000ffff0d7224 */ /* 0x000fe200078e0039 */
[----:B------:R-:W-:Y:S01]  /*2b2d0*/  MOV R12, R0 ;  /* 0x00000000000c7202 */ /* 0x000fe20000000f00 */
[----:B------:R-:W-:-:S07]  /*2b2e0*/  IMAD.MOV.U32 R70, RZ, RZ, R14 ;  /* 0x000000ffff467224 */ /* 0x000fce00078e000e */
[----:B------:R-:W-:Y:S05]  /*2b2f0*/  WARPSYNC.COLLECTIVE R15, `(.L_x_3582) ;  /* 0x000000000f087348 */ /* 0x000fea0003c00000 */
[----:B------:R0:W1:Y:S02]  /*2b300*/  SHFL.IDX P6, R14, R13, R12, R11 ;  /* 0x0000000c0d0e7389 */ /* 0x00006400000c000b */
[----:B01----:R-:W-:Y:S01]  /*2b310*/  ENDCOLLECTIVE ;  /* 0x000000000000791b */ /* 0x003fe20003800000 */
.L_x_3582:
[----:B------:R-:W-:Y:S02]  /*2b320*/  IMAD.MOV.U32 R13, RZ, RZ, R72 ;  /* 0x000000ffff0d7224 */ /* 0x000fe400078e0048 */
[----:B------:R-:W-:Y:S02]  /*2b330*/  IMAD.MOV.U32 R12, RZ, RZ, R3 ;  /* 0x000000ffff0c7224 */ /* 0x000fe400078e0003 */
[----:B------:R-:W-:-:S07]  /*2b340*/  IMAD.MOV.U32 R57, RZ, RZ, R14 ;  /* 0x000000ffff397224 */ /* 0x000fce00078e000e */
[----:B------:R-:W-:Y:S05]  /*2b350*/  WARPSYNC.COLLECTIVE R15, `(.L_x_3583) ;  /* 0x000000000f087348 */ /* 0x000fea0003c00000 */
[----:B------:R0:W1:Y:S02]  /*2b360*/  SHFL.IDX P6, R14, R13, R12, R11 ;  /* 0x0000000c0d0e7389 */ /* 0x00006400000c000b */
[----:B01----:R-:W-:Y:S01]  /*2b370*/  ENDCOLLECTIVE ;  /* 0x000000000000791b */ /* 0x003fe20003800000 */
.L_x_3583:
[----:B------:R-:W-:Y:S01]  /*2b380*/  IMAD.MOV.U32 R13, RZ, RZ, R59 ;  /* 0x000000ffff0d7224 */ /* 0x000fe200078e003b */
[----:B------:R-:W-:Y:S01]  /*2b390*/  MOV R12, R0 ;  /* 0x00000000000c7202 */ /* 0x000fe20000000f00 */
[----:B------:R-:W-:-:S07]  /*2b3a0*/  IMAD.MOV.U32 R72, RZ, RZ, R14 ;  /* 0x000000ffff487224 */ /* 0x000fce00078e000e */
[----:B------:R-:W-:Y:S05]  /*2b3b0*/  WARPSYNC.COLLECTIVE R15, `(.L_x_3584) ;  /* 0x000000000f087348 */ /* 0x000fea0003c00000 */
[----:B------:R0:W1:Y:S02]  /*2b3c0*/  SHFL.IDX P6, R14, R13, R12, R11 ;  /* 0x0000000c0d0e7389 */ /* 0x00006400000c000b */
[----:B01----:R-:W-:Y:S01]  /*2b3d0*/  ENDCOLLECTIVE ;  /* 0x000000000000791b */ /* 0x003fe20003800000 */
.L_x_3584:
[----:B------:R-:W-:Y:S01]  /*2b3e0*/  SEL R41, R57, R72, P0 ;  /* 0x0000004839297207 */ /* 0x000fe20000000000 */
[----:B------:R-:W-:Y:S02]  /*2b3f0*/  IMAD.MOV.U32 R13, RZ, RZ, R74 ;  /* 0x000000ffff0d7224 */ /* 0x000fe400078e004a */
[----:B------:R-:W-:Y:S02]  /*2b400*/  IMAD.MOV.U32 R12, RZ, RZ, R3 ;  /* 0x000000ffff0c7224 */ /* 0x000fe400078e0003 */
[----:B------:R-:W-:-:S07]  /*2b410*/  IMAD.MOV.U32 R59, RZ, RZ, R14 ;  /* 0x000000ffff3b7224 */ /* 0x000fce00078e000e */
[----:B------:R-:W-:Y:S05]  /*2b420*/  WARPSYNC.COLLECTIVE R15, `(.L_x_3585) ;  /* 0x000000000f087348 */ /* 0x000fea0003c00000 */
[----:B------:R0:W1:Y:S02]  /*2b430*/  SHFL.IDX P6, R14, R13, R12, R11 ;  /* 0x0000000c0d0e7389 */ /* 0x00006400000c000b */
[----:B01----:R-:W-:Y:S01]  /*2b440*/  ENDCOLLECTIVE ;  /* 0x000000000000791b */ /* 0x003fe20003800000 */
.L_x_3585:
[----:B------:R-:W-:Y:S01]  /*2b450*/  IMAD.MOV.U32 R13, RZ, RZ, R61 ;  /* 0x000000ffff0d7224 */ /* 0x000fe200078e003d */
[----:B------:R-:W-:Y:S01]  /*2b460*/  MOV R12, R0 ;  /* 0x00000000000c7202 */ /* 0x000fe20000000f00 */
[----:B------:R-:W-:-:S07]  /*2b470*/  IMAD.MOV.U32 R74, RZ, RZ, R14 ;  /* 0x000000ffff4a7224 */ /* 0x000fce00078e000e */
[----:B------:R-:W-:Y:S05]  /*2b480*/  WARPSYNC.COLLECTIVE R15, `(.L_x_3586) ;  /* 0x000000000f087348 */ /* 0x000fea0003c00000 */
[----:B------:R0:W1:Y:S02]  /*2b490*/  SHFL.IDX P6, R14, R13, R12, R11 ;  /* 0x0000000c0d0e7389 */ /* 0x00006400000c000b */
[----:B01----:R-:W-:Y:S01]  /*2b4a0*/  ENDCOLLECTIVE ;  /* 0x000000000000791b */ /* 0x003fe20003800000 */
.L_x_3586:
        /* <DEDUP_REMOVED lines=8> */
.L_x_3587:
[----:B------:R-:W-:Y:S01]  /*2b530*/  IMAD.MOV.U32 R13, RZ, RZ, R63 ;  /* 0x000000ffff0d7224 */ /* 0x000fe200078e003f */
[----:B------:R-:W-:Y:S01]  /*2b540*/  MOV R12, R0 ;  /* 0x00000000000c7202 */ /* 0x000fe20000000f00 */
[----:B------:R-:W-:-:S07]  /*2b550*/  IMAD.MOV.U32 R76, RZ, RZ, R14 ;  /* 0x000000ffff4c7224 */ /* 0x000fce00078e000e */
[----:B------:R-:W-:Y:S05]  /*2b560*/  WARPSYNC.COLLECTIVE R15, `(.L_x_3588) ;  /* 0x000000000f087348 */ /* 0x000fea0003c00000 */
[----:B------:R0:W1:Y:S02]  /*2b570*/  SHFL.IDX P6, R14, R13, R12, R11 ;  /* 0x0000000c0d0e7389 */ /* 0x00006400000c000b */
[----:B01----:R-:W-:Y:S01]  /*2b580*/  ENDCOLLECTIVE ;  /* 0x000000000000791b */ /* 0x003fe20003800000 */
.L_x_3588:
[----:B------:R-:W-:Y:S01]  /*2b590*/  SEL R45, R61, R76, P0 ;  /* 0x0000004c3d2d7207 */ /* 0x000fe20000000000 */
[----:B------:R-:W-:Y:S02]  /*2b5a0*/  IMAD.MOV.U32 R13, RZ, RZ, R78 ;  /* 0x000000ffff0d7224 */ /* 0x000fe400078e004e */
[----:B------:R-:W-:Y:S02]  /*2b5b0*/  IMAD.MOV.U32 R12, RZ, RZ, R3 ;  /* 0x000000ffff0c7224 */ /* 0x000fe400078e0003 */
[----:B------:R-:W-:-:S07]  /*2b5c0*/  IMAD.MOV.U32 R63, RZ, RZ, R14 ;  /* 0x000000ffff3f7224 */ /* 0x000fce00078e000e */
[----:B------:R-:W-:Y:S05]  /*2b5d0*/  WARPSYNC.COLLECTIVE R15, `(.L_x_3589) ;  /* 0x000000000f087348 */ /* 0x000fea0003c00000 */
[----:B------:R0:W1:Y:S02]  /*2b5e0*/  SHFL.IDX P6, R14, R13, R12, R11 ;  /* 0x0000000c0d0e7389 */ /* 0x00006400000c000b */
[----:B01----:R-:W-:Y:S01]  /*2b5f0*/  ENDCOLLECTIVE ;  /* 0x000000000000791b */ /* 0x003fe20003800000 */
.L_x_3589:
[----:B------:R-:W-:Y:S01]  /*2b600*/  IMAD.MOV.U32 R13, RZ, RZ, R65 ;  /* 0x000000ffff0d7224 */ /* 0x000fe200078e0041 */
[----:B------:R-:W-:Y:S01]  /*2b610*/  MOV R12, R0 ;  /* 0x00000000000c7202 */ /* 0x000fe20000000f00 */
[----:B------:R-:W-:Y:S02]  /*2b620*/  IMAD.MOV.U32 R0, RZ, RZ, RZ ;  /* 0x000000ffff007224 */ /* 0x000fe400078e00ff */
[----:B------:R-:W-:-:S07]  /*2b630*/  IMAD.MOV.U32 R78, RZ, RZ, R14 ;  /* 0x000000ffff4e7224 */ /* 0x000fce00078e000e */
[----:B------:R-:W-:Y:S05]  /*2b640*/  WARPSYNC.COLLECTIVE R15, `(.L_x_3590) ;  /* 0x000000000f087348 */ /* 0x000fea0003c00000 */
[----:B------:R0:W1:Y:S02]  /*2b650*/  SHFL.IDX P6, R14, R13, R12, R11 ;  /* 0x0000000c0d0e7389 */ /* 0x00006400000c000b */
[----:B01----:R-:W-:Y:S01]  /*2b660*/  ENDCOLLECTIVE ;  /* 0x000000000000791b */ /* 0x003fe20003800000 */
.L_x_3590:
[----:B------:R-:W-:Y:S01]  /*2b670*/  SEL R59, R78, R63, P0 ;  /* 0x0000003f4e3b7207 */ /* 0x000fe20000000000 */
[----:B------:R-:W-:Y:S02]  /*2b680*/  IMAD.MOV.U32 R13, RZ, RZ, R80 ;  /* 0x000000ffff0d7224 */ /* 0x000fe400078e0050 */
[----:B------:R-:W-:Y:S02]  /*2b690*/  IMAD.MOV.U32 R12, RZ, RZ, R3 ;  /* 0x000000ffff0c7224 */ /* 0x000fe400078e0003 */
[----:B------:R-:W-:-:S07]  /*2b6a0*/  IMAD.MOV.U32 R65, RZ, RZ, R14 ;  /* 0x000000ffff417224 */ /* 0x000fce00078e000e */
[----:B------:R-:W-:Y:S05]  /*2b6b0*/  WARPSYNC.COLLECTIVE R15, `(.L_x_3591) ;  /* 0x000000000f087348 */ /* 0x000fea0003c00000 */
[----:B------:R0:W1:Y:S02]  /*2b6c0*/  SHFL.IDX P6, R14, R13, R12, R11 ;  /* 0x0000000c0d0e7389 */ /* 0x00006400000c000b */
[----:B01----:R-:W-:Y:S01]  /*2b6d0*/  ENDCOLLECTIVE ;  /* 0x000000000000791b */ /* 0x003fe20003800000 */
.L_x_3591:
        /* <DEDUP_REMOVED lines=12> */
[----:B------:R-:W-:Y:S01]  /*2b7a0*/  SEL R57, R63, R78, P0 ;  /* 0x0000004e3f397207 */ /* 0x000fe20000000000 */
[----:B------:R-:W-:Y:S06]  /*2b7b0*/  BRA `(.L_x_3592) ;  /* 0xffffff4800cc7947 */ /* 0x000fec000383ffff */
.L_x_3391:
[----:B------:R-:W0:Y:S01]  /*2b7c0*/  S2R R11, SR_TID.X ;  /* 0x00000000000b7919 */ /* 0x000e220000002100 */
[----:B------:R-:W-:Y:S01]  /*2b7d0*/  BSSY B1, `(.L_x_3593) ;  /* 0x000000a000017945 */ /* 0x000fe20003800000 */
[----:B------:R-:W-:Y:S02]  /*2b7e0*/  IMAD.MOV.U32 R12, RZ, RZ, RZ ;  /* 0x000000ffff0c7224 */ /* 0x000fe400078e00ff */
[----:B------:R-:W-:Y:S01]  /*2b7f0*/  IMAD.MOV.U32 R15, RZ, RZ, -0x1 ;  /* 0xffffffffff0f7424 */ /* 0x000fe200078e00ff */
[----:B0-----:R-:W-:Y:S01]  /*2b800*/  SHF.R.U32.HI R8, RZ, 0x5, R11 ;  /* 0x00000005ff087819 */ /* 0x001fe2000001160b */
[----:B------:R-:W-:-:S03]  /*2b810*/  IMAD.MOV.U32 R11, RZ, RZ, 0x1f ;  /* 0x0000001fff0b7424 */ /* 0x000fc600078e00ff */
[----:B------:R-:W-:-:S04]  /*2b820*/  LOP3.LUT R8, R8, 0x3, RZ, 0xc0, !PT ;  /* 0x0000000308087812 */ /* 0x000fc800078ec0ff */
[----:B------:R-:W-:-:S07]  /*2b830*/  MOV R13, R8 ;  /* 0x00000008000d7202 */ /* 0x000fce0000000f00 */
[----:B------:R-:W-:Y:S05]  /*2b840*/  WARPSYNC.COLLECTIVE R15, `(.L_x_3594) ;  /* 0x000000000f087348 */ /* 0x000fea0003c00000 */
[----:B------:R0:W1:Y:S02]  /*2b850*/  SHFL.IDX P6, R14, R13, R12, R11 ;  /* 0x0000000c0d0e7389 */ /* 0x00006400000c000b */
[----:B01----:R-:W-:Y:S01]  /*2b860*/  ENDCOLLECTIVE ;  /* 0x000000000000791b */ /* 0x003fe20003800000 */
.L_x_3594:
[----:B------:R-:W-:Y:S05]  /*2b870*/  BSYNC B1 ;  /* 0x0000000000017941 */ /* 0x000fea0003800000 */
.L_x_3593:
[----:B------:R-:W-:Y:S05]  /*2b880*/  BRA `(.L_x_3595) ;  /* 0xffffff7800647947 */ /* 0x000fea000383ffff */
.L_x_3393:
[----:B------:R-:W-:Y:S01]  /*2b890*/  BSSY B1, `(.L_x_3596) ;  /* 0x0000006000017945 */ /* 0x000fe20003800000 */
[----:B------:R-:W-:-:S07]  /*2b8a0*/  IMAD.MOV.U32 R15, RZ, RZ, -0x1 ;  /* 0xffffffffff0f7424 */ /* 0x000fce00078e00ff */
[----:B0-----:R-:W-:Y:S05]  /*2b8b0*/  WARPSYNC.COLLECTIVE R15, `(.L_x_3597) ;  /* 0x000000000f0c7348 */ /* 0x001fea0003c00000 */
[----:B------:R-:W-:Y:S02]  /*2b8c0*/  ELECT P6, UR62, PT ;  /* 0x00000000003e782f */ /* 0x000fe400038c0000 */
[----:B------:R-:W-:Y:S01]  /*2b8d0*/  MOV R14, UR62 ;  /* 0x0000003e000e7c02 */ /* 0x000fe20008000f00 */
[----:B0-----:R-:W-:Y:S10]  /*2b8e0*/  ENDCOLLECTIVE ;  /* 0x000000000000791b */ /* 0x001ff40003800000 */
.L_x_3597:
[----:B------:R-:W-:Y:S05]  /*2b8f0*/  BSYNC B1 ;  /* 0x0000000000017941 */ /* 0x000fea0003800000 */
.L_x_3596:
[----:B------:R-:W-:Y:S05]  /*2b900*/  BRA `(.L_x_3392) ;  /* 0xffffff78005c7947 */ /* 0x000fea000383ffff */
.L_x_3395:
[----:B0-----:R0:W1:Y:S02]  /*2b910*/  SYNCS.PHASECHK.TRANS64.TRYWAIT P0, [R11+URZ+0x33420], R5 ;  /* 0x033420050b0075a7 */ /* 0x001064000800017f */
[----:B-1----:R-:W-:Y:S05]  /*2b920*/  @!P0 NANOSLEEP.SYNCS 0x989680 ;  /* 0x009896800000895d */ /* 0x002fea0003900000 */
[----:B------:R-:W1:Y:S02]  /*2b930*/  @!P0 SYNCS.PHASECHK.TRANS64 P0, [R11+URZ+0x33420], R5 ;  /* 0x033420050b0085a7 */ /* 0x000e64000800007f */
[----:B-1----:R-:W-:Y:S05]  /*2b940*/  @!P0 BRA `(.L_x_3395) ;  /* 0xfffffffc00f08947 */ /* 0x002fea000383ffff */
[----:B------:R-:W-:Y:S05]  /*2b950*/  BRA `(.L_x_3598) ;  /* 0xffffff7800787947 */ /* 0x000fea000383ffff */
.L_x_3399:
[----:B-1----:R1:W2:Y:S02]  /*2b960*/  SYNCS.PHASECHK.TRANS64.TRYWAIT P0, [R7+URZ+0x334a0], R12 ;  /* 0x0334a00c070075a7 */ /* 0x0022a4000800017f */
[----:B--2---:R-:W-:Y:S05]  /*2b970*/  @!P0 NANOSLEEP.SYNCS 0x989680 ;  /* 0x009896800000895d */ /* 0x004fea0003900000 */
[----:B------:R-:W2:Y:S02]  /*2b980*/  @!P0 SYNCS.PHASECHK.TRANS64 P0, [R7+URZ+0x334a0], R12 ;  /* 0x0334a00c070085a7 */ /* 0x000ea4000800007f */
[----:B--2---:R-:W-:Y:S05]  /*2b990*/  @!P0 BRA `(.L_x_3399) ;  /* 0xfffffffc00f08947 */ /* 0x004fea000383ffff */
[----:B------:R-:W-:Y:S05]  /*2b9a0*/  BRA `(.L_x_3599) ;  /* 0xffffff7800987947 */ /* 0x000fea000383ffff */
.L_x_3406:
[----:B0-----:R0:W2:Y:S02]  /*2b9b0*/  SYNCS.PHASECHK.TRANS64.TRYWAIT P0, [R7+URZ+0x334c0], R12 ;  /* 0x0334c00c070075a7 */ /* 0x0010a4000800017f */
[----:B--2---:R-:W-:Y:S05]  /*2b9c0*/  @!P0 NANOSLEEP.SYNCS 0x989680 ;  /* 0x009896800000895d */ /* 0x004fea0003900000 */
[----:B------:R-:W2:Y:S02]  /*2b9d0*/  @!P0 SYNCS.PHASECHK.TRANS64 P0, [R7+URZ+0x334c0], R12 ;  /* 0x0334c00c070085a7 */ /* 0x000ea4000800007f */
[----:B--2---:R-:W-:Y:S05]  /*2b9e0*/  @!P0 BRA `(.L_x_3406) ;  /* 0xfffffffc00f08947 */ /* 0x004fea000383ffff */
[----:B------:R-:W-:Y:S05]  /*2b9f0*/  BRA `(.L_x_3600) ;  /* 0xffffff7c00987947 */ /* 0x000fea000383ffff */
.L_x_3415:
[----:B0-----:R0:W1:Y:S02]  /*2ba00*/  SYNCS.PHASECHK.TRANS64.TRYWAIT P1, [R7+URZ+0x334a0], R6 ;  /* 0x0334a006070075a7 */ /* 0x001064000802017f */
[----:B-1----:R-:W-:Y:S05]  /*2ba10*/  @!P1 NANOSLEEP.SYNCS 0x989680 ;  /* 0x009896800000995d */ /* 0x002fea0003900000 */
[----:B------:R-:W1:Y:S02]  /*2ba20*/  @!P1 SYNCS.PHASECHK.TRANS64 P1, [R7+URZ+0x334a0], R6 ;  /* 0x0334a006070095a7 */ /* 0x000e64000802007f */
[----:B-1----:R-:W-:Y:S05]  /*2ba30*/  @!P1 BRA `(.L_x_3415) ;  /* 0xfffffffc00f09947 */ /* 0x002fea000383ffff */
[----:B------:R-:W-:Y:S05]  /*2ba40*/  BRA `(.L_x_3601) ;  /* 0xffffff8000f07947 */ /* 0x000fea000383ffff */
.L_x_3422:
[----:B-1----:R1:W2:Y:S02]  /*2ba50*/  SYNCS.PHASECHK.TRANS64.TRYWAIT P1, [R7+URZ+0x334c0], R6 ;  /* 0x0334c006070075a7 */ /* 0x0022a4000802017f */
[----:B--2---:R-:W-:Y:S05]  /*2ba60*/  @!P1 NANOSLEEP.SYNCS 0x989680 ;  /* 0x009896800000995d */ /* 0x004fea0003900000 */
[----:B------:R-:W2:Y:S02]  /*2ba70*/  @!P1 SYNCS.PHASECHK.TRANS64 P1, [R7+URZ+0x334c0], R6 ;  /* 0x0334c006070095a7 */ /* 0x000ea4000802007f */
[----:B--2---:R-:W-:Y:S05]  /*2ba80*/  @!P1 BRA `(.L_x_3422) ;  /* 0xfffffffc00f09947 */ /* 0x004fea000383ffff */
[----:B------:R-:W-:Y:S05]  /*2ba90*/  BRA `(.L_x_3602) ;  /* 0xffffff8400e87947 */ /* 0x000fea000383ffff */
.L_x_3439:
[----:B0-----:R-:W0:Y:S01]  /*2baa0*/  S2R R5, SR_TID.X ;  /* 0x0000000000057919 */ /* 0x001e220000002100 */
[----:B------:R-:W-:Y:S01]  /*2bab0*/  BSSY B0, `(.L_x_3603) ;  /* 0x000000a000007945 */ /* 0x000fe20003800000 */
[----:B------:R-:W-:Y:S01]  /*2bac0*/  MOV R12, RZ ;  /* 0x000000ff000c7202 */ /* 0x000fe20000000f00 */
[----:B------:R-:W-:Y:S02]  /*2bad0*/  IMAD.MOV.U32 R11, RZ, RZ, 0x1f ;  /* 0x0000001fff0b7424 */ /* 0x000fe400078e00ff */
[----:B------:R-:W-:Y:S01]  /*2bae0*/  IMAD.MOV.U32 R15, RZ, RZ, -0x1 ;  /* 0xffffffffff0f7424 */ /* 0x000fe200078e00ff */
[----:B0-----:R-:W-:-:S04]  /*2baf0*/  SHF.R.U32.HI R5, RZ, 0x5, R5 ;  /* 0x00000005ff057819 */ /* 0x001fc80000011605 */
[----:B------:R-:W-:-:S05]  /*2bb00*/  LOP3.LUT R5, R5, 0x3, RZ, 0xc0, !PT ;  /* 0x0000000305057812 */ /* 0x000fca00078ec0ff */
[----:B------:R-:W-:-:S07]  /*2bb10*/  IMAD.MOV.U32 R13, RZ, RZ, R5 ;  /* 0x000000ffff0d7224 */ /* 0x000fce00078e0005 */
[----:B------:R-:W-:Y:S05]  /*2bb20*/  WARPSYNC.COLLECTIVE R15, `(.L_x_3604) ;  /* 0x000000000f087348 */ /* 0x000fea0003c00000 */
[----:B------:R0:W1:Y:S02]  /*2bb30*/  SHFL.IDX P6, R14, R13, R12, R11 ;  /* 0x0000000c0d0e7389 */ /* 0x00006400000c000b */
[----:B01----:R-:W-:Y:S01]  /*2bb40*/  ENDCOLLECTIVE ;  /* 0x000000000000791b */ /* 0x003fe20003800000 */
.L_x_3604:
[----:B------:R-:W-:Y:S05]  /*2bb50*/  BSYNC B0 ;  /* 0x0000000000007941 */ /* 0x000fea0003800000 */
.L_x_3603:
[----:B------:R-:W-:Y:S05]  /*2bb60*/  BRA `(.L_x_3605) ;  /* 0xffffff9400fc7947 */ /* 0x000fea000383ffff */
.L_x_3441:
[----:B------:R-:W-:Y:S01]  /*2bb70*/  BSSY B0, `(.L_x_3606) ;  /* 0x0000006000007945 */ /* 0x000fe20003800000 */
[----:B------:R-:W-:-:S07]  /*2bb80*/  IMAD.MOV.U32 R15, RZ, RZ, -0x1 ;  /* 0xffffffffff0f7424 */ /* 0x000fce00078e00ff */
[----:B0-----:R-:W-:Y:S05]  /*2bb90*/  WARPSYNC.COLLECTIVE R15, `(.L_x_3607) ;  /* 0x000000000f0c7348 */ /* 0x001fea0003c00000 */
[----:B------:R-:W-:Y:S02]  /*2bba0*/  ELECT P6, UR62, PT ;  /* 0x00000000003e782f */ /* 0x000fe400038c0000 */
[----:B------:R-:W-:Y:S01]  /*2bbb0*/  MOV R14, UR62 ;  /* 0x0000003e000e7c02 */ /* 0x000fe20008000f00 */
[----:B0-----:R-:W-:Y:S10]  /*2bbc0*/  ENDCOLLECTIVE ;  /* 0x000000000000791b */ /* 0x001ff40003800000 */
.L_x_3607:
[----:B------:R-:W-:Y:S05]  /*2bbd0*/  BSYNC B0 ;  /* 0x0000000000007941 */ /* 0x000fea0003800000 */
.L_x_3606:
[----:B------:R-:W-:Y:S05]  /*2bbe0*/  BRA `(.L_x_3608) ;  /* 0xffffff9400f47947 */ /* 0x000fea000383ffff */
.L_x_3444:
[----:B0-----:R0:W1:Y:S02]  /*2bbf0*/  SYNCS.PHASECHK.TRANS64.TRYWAIT P2, [R6+URZ+0x33480], R8 ;  /* 0x03348008060075a7 */ /* 0x001064000804017f */
[----:B-1----:R-:W-:Y:S05]  /*2bc00*/  @!P2 NANOSLEEP.SYNCS 0x989680 ;  /* 0x009896800000a95d */ /* 0x002fea0003900000 */
[----:B------:R-:W1:Y:S02]  /*2bc10*/  @!P2 SYNCS.PHASECHK.TRANS64 P2, [R6+URZ+0x33480], R8 ;  /* 0x033480080600a5a7 */ /* 0x000e64000804007f */
[----:B-1----:R-:W-:Y:S05]  /*2bc20*/  @!P2 BRA `(.L_x_3444) ;  /* 0xfffffffc00f0a947 */ /* 0x002fea000383ffff */
[----:B------:R-:W-:Y:S05]  /*2bc30*/  BRA `(.L_x_3609) ;  /* 0xffffff9800707947 */ /* 0x000fea000383ffff */
.L_x_3446:
[----:B-1----:R1:W2:Y:S02]  /*2bc40*/  SYNCS.PHASECHK.TRANS64.TRYWAIT P2, [R6+URZ+0x33440], R8 ;  /* 0x03344008060075a7 */ /* 0x0022a4000804017f */
[----:B--2---:R-:W-:Y:S05]  /*2bc50*/  @!P2 NANOSLEEP.SYNCS 0x989680 ;  /* 0x009896800000a95d */ /* 0x004fea0003900000 */
[----:B------:R-:W2:Y:S02]  /*2bc60*/  @!P2 SYNCS.PHASECHK.TRANS64 P2, [R6+URZ+0x33440], R8 ;  /* 0x033440080600a5a7 */ /* 0x000ea4000804007f */
[----:B--2---:R-:W-:Y:S05]  /*2bc70*/  @!P2 BRA `(.L_x_3446) ;  /* 0xfffffffc00f0a947 */ /* 0x004fea000383ffff */
[----:B------:R-:W-:Y:S05]  /*2bc80*/  BRA `(.L_x_3610) ;  /* 0xffffff9800f87947 */ /* 0x000fea000383ffff */
.L_x_3449:
[----:B0-----:R-:W0:Y:S01]  /*2bc90*/  S2R R5, SR_CgaCtaId ;  /* 0x0000000000057919 */ /* 0x001e220000008800 */
[----:B------:R-:W-:-:S04]  /*2bca0*/  MOV R4, 0x400 ;  /* 0x0000040000047802 */ /* 0x000fc80000000f00 */
[----:B0-----:R-:W-:-:S04]  /*2bcb0*/  LEA R4, R5, R4, 0x18 ;  /* 0x0000000405047211 */ /* 0x001fc800078ec0ff */
[----:B------:R0:W1:Y:S03]  /*2bcc0*/  SYNCS.PHASECHK.TRANS64.TRYWAIT P0, [R4+URZ+0x33420], R3 ;  /* 0x03342003040075a7 */ /* 0x000066000800017f */
[----:B-1----:R-:W-:Y:S05]  /*2bcd0*/  @!P0 NANOSLEEP.SYNCS 0x989680 ;  /* 0x009896800000895d */ /* 0x002fea0003900000 */
[----:B------:R-:W1:Y:S02]  /*2bce0*/  @!P0 SYNCS.PHASECHK.TRANS64 P0, [R4+URZ+0x33420], R3 ;  /* 0x03342003040085a7 */ /* 0x000e64000800007f */
[----:B-1----:R-:W-:Y:S05]  /*2bcf0*/  @!P0 BRA `(.L_x_3449) ;  /* 0xfffffffc00e48947 */ /* 0x002fea000383ffff */
[----:B------:R-:W-:Y:S05]  /*2bd00*/  BRA `(.L_x_3611) ;  /* 0xffffffa000287947 */ /* 0x000fea000383ffff */
.L_x_3455:
[----:B-1----:R1:W2:Y:S02]  /*2bd10*/  SYNCS.PHASECHK.TRANS64.TRYWAIT P0, [R5+URZ+0x33480], R4 ;  /* 0x03348004050075a7 */ /* 0x0022a4000800017f */
[----:B--2---:R-:W-:Y:S05]  /*2bd20*/  @!P0 NANOSLEEP.SYNCS 0x989680 ;  /* 0x009896800000895d */ /* 0x004fea0003900000 */
[----:B------:R-:W2:Y:S02]  /*2bd30*/  @!P0 SYNCS.PHASECHK.TRANS64 P0, [R5+URZ+0x33480], R4 ;  /* 0x03348004050085a7 */ /* 0x000ea4000800007f */
[----:B--2---:R-:W-:Y:S05]  /*2bd40*/  @!P0 BRA `(.L_x_3455) ;  /* 0xfffffffc00f08947 */ /* 0x004fea000383ffff */
[----:B------:R-:W-:Y:S05]  /*2bd50*/  BRA `(.L_x_3612) ;  /* 0xffffffa000e47947 */ /* 0x000fea000383ffff */
.L_x_3462:
[----:B0-----:R0:W2:Y:S02]  /*2bd60*/  SYNCS.PHASECHK.TRANS64.TRYWAIT P0, [R5+URZ+0x33440], R4 ;  /* 0x03344004050075a7 */ /* 0x0010a4000800017f */
[----:B--2---:R-:W-:Y:S05]  /*2bd70*/  @!P0 NANOSLEEP.SYNCS 0x989680 ;  /* 0x009896800000895d */ /* 0x004fea0003900000 */
[----:B------:R-:W2:Y:S02]  /*2bd80*/  @!P0 SYNCS.PHASECHK.TRANS64 P0, [R5+URZ+0x33440], R4 ;  /* 0x03344004050085a7 */ /* 0x000ea4000800007f */
[----:B--2---:R-:W-:Y:S05]  /*2bd90*/  @!P0 BRA `(.L_x_3462) ;  /* 0xfffffffc00f08947 */ /* 0x004fea000383ffff */
[----:B------:R-:W-:Y:S05]  /*2bda0*/  BRA `(.L_x_3613) ;  /* 0xffffffa400ec7947 */ /* 0x000fea000383ffff */
.L_x_3470:
[----:B-1----:R1:W2:Y:S02]  /*2bdb0*/  SYNCS.PHASECHK.TRANS64.TRYWAIT P2, [R13+URZ+0x33470], R3 ;  /* 0x033470030d0075a7 */ /* 0x0022a4000804017f */
[----:B--2---:R-:W-:Y:S05]  /*2bdc0*/  @!P2 NANOSLEEP.SYNCS 0x989680 ;  /* 0x009896800000a95d */ /* 0x004fea0003900000 */
[----:B------:R-:W2:Y:S02]  /*2bdd0*/  @!P2 SYNCS.PHASECHK.TRANS64 P2, [R13+URZ+0x33470], R3 ;  /* 0x033470030d00a5a7 */ /* 0x000ea4000804007f */
[----:B--2---:R-:W-:Y:S05]  /*2bde0*/  @!P2 BRA `(.L_x_3470) ;  /* 0xfffffffc00f0a947 */ /* 0x004fea000383ffff */
[----:B------:R-:W-:Y:S05]  /*2bdf0*/  BRA `(.L_x_3614) ;  /* 0xffffffac000c7947 */ /* 0x000fea000383ffff */
.L_x_3472:
[----:B-1----:R1:W2:Y:S02]  /*2be00*/  SYNCS.PHASECHK.TRANS64.TRYWAIT P2, [R13+URZ+0x33460], R4 ;  /* 0x033460040d0075a7 */ /* 0x0022a4000804017f */
[----:B--2---:R-:W-:Y:S05]  /*2be10*/  @!P2 NANOSLEEP.SYNCS 0x989680 ;  /* 0x009896800000a95d */ /* 0x004fea0003900000 */
[----:B------:R-:W2:Y:S02]  /*2be20*/  @!P2 SYNCS.PHASECHK.TRANS64 P2, [R13+URZ+0x33460], R4 ;  /* 0x033460040d00a5a7 */ /* 0x000ea4000804007f */
[----:B--2---:R-:W-:Y:S05]  /*2be30*/  @!P2 BRA `(.L_x_3472) ;  /* 0xfffffffc00f0a947 */ /* 0x004fea000383ffff */
[----:B------:R-:W-:Y:S05]  /*2be40*/  BRA `(.L_x_3615) ;  /* 0xffffffac00147947 */ /* 0x000fea000383ffff */
.L_x_3479:
[----:B0-----:R0:W1:Y:S02]  /*2be50*/  SYNCS.PHASECHK.TRANS64.TRYWAIT P0, [R0+URZ+0x33470], R3 ;  /* 0x03347003000075a7 */ /* 0x001064000800017f */
[----:B-1----:R-:W-:Y:S05]  /*2be60*/  @!P0 NANOSLEEP.SYNCS 0x989680 ;  /* 0x009896800000895d */ /* 0x002fea0003900000 */
[----:B------:R-:W1:Y:S02]  /*2be70*/  @!P0 SYNCS.PHASECHK.TRANS64 P0, [R0+URZ+0x33470], R3 ;  /* 0x03347003000085a7 */ /* 0x000e64000800007f */
[----:B-1----:R-:W-:Y:S05]  /*2be80*/  @!P0 BRA `(.L_x_3479) ;  /* 0xfffffffc00f08947 */ /* 0x002fea000383ffff */
[----:B------:R-:W-:Y:S05]  /*2be90*/  BRA `(.L_x_3616) ;  /* 0xffffffb800f47947 */ /* 0x000fea000383ffff */
.L_x_3481:
[----:B0-----:R0:W1:Y:S02]  /*2bea0*/  SYNCS.PHASECHK.TRANS64.TRYWAIT P0, [R0+URZ+0x33460], R3 ;  /* 0x03346003000075a7 */ /* 0x001064000800017f */
[----:B-1----:R-:W-:Y:S05]  /*2beb0*/  @!P0 NANOSLEEP.SYNCS 0x989680 ;  /* 0x009896800000895d */ /* 0x002fea0003900000 */
[----:B------:R-:W1:Y:S02]  /*2bec0*/  @!P0 SYNCS.PHASECHK.TRANS64 P0, [R0+URZ+0x33460], R3 ;  /* 0x03346003000085a7 */ /* 0x000e64000800007f */
[----:B-1----:R-:W-:Y:S05]  /*2bed0*/  @!P0 BRA `(.L_x_3481) ;  /* 0xfffffffc00f08947 */ /* 0x002fea000383ffff */
[----:B------:R-:W-:Y:S05]  /*2bee0*/  BRA `(.L_x_3617) ;  /* 0xffffffb800fc7947 */ /* 0x000fea000383ffff */
.L_x_3485:
[----:B-1----:R-:W2:Y:S01]  /*2bef0*/  LDL R3, [R1] ;  /* 0x0000000001037983 */ /* 0x002ea20000100800 */
[----:B------:R-:W-:Y:S01]  /*2bf00*/  BSSY B0, `(.L_x_3618) ;  /* 0x0000008000007945 */ /* 0x000fe20003800000 */
[----:B------:R-:W-:Y:S01]  /*2bf10*/  IMAD.MOV.U32 R12, RZ, RZ, RZ ;  /* 0x000000ffff0c7224 */ /* 0x000fe200078e00ff */
[----:B------:R-:W-:Y:S01]  /*2bf20*/  MOV R11, 0x1f ;  /* 0x0000001f000b7802 */ /* 0x000fe20000000f00 */
[----:B------:R-:W-:Y:S02]  /*2bf30*/  IMAD.MOV.U32 R15, RZ, RZ, -0x1 ;  /* 0xffffffffff0f7424 */ /* 0x000fe400078e00ff */
[----:B--2---:R-:W-:-:S07]  /*2bf40*/  IMAD.MOV.U32 R13, RZ, RZ, R3 ;  /* 0x000000ffff0d7224 */ /* 0x004fce00078e0003 */
[----:B------:R-:W-:Y:S05]  /*2bf50*/  WARPSYNC.COLLECTIVE R15, `(.L_x_3619) ;  /* 0x000000000f087348 */ /* 0x000fea0003c00000 */
[----:B------:R0:W1:Y:S02]  /*2bf60*/  SHFL.IDX P6, R14, R13, R12, R11 ;  /* 0x0000000c0d0e7389 */ /* 0x00006400000c000b */
[----:B01----:R-:W-:Y:S01]  /*2bf70*/  ENDCOLLECTIVE ;  /* 0x000000000000791b */ /* 0x003fe20003800000 */
.L_x_3619:
[----:B------:R-:W-:Y:S05]  /*2bf80*/  BSYNC B0 ;  /* 0x0000000000007941 */ /* 0x000fea0003800000 */
.L_x_3618:
[----:B------:R0:W5:Y:S01]  /*2bf90*/  LDL R2, [R1+0xc] ;  /* 0x00000c0001027983 */ /* 0x0001620000100800 */
[----:B------:R-:W-:Y:S01]  /*2bfa0*/  IMAD.MOV.U32 R13, RZ, RZ, R3 ;  /* 0x000000ffff0d7224 */ /* 0x000fe200078e0003 */
[----:B------:R-:W-:Y:S01]  /*2bfb0*/  MOV R15, 0xffffffff ;  /* 0xffffffff000f7802 */ /* 0x000fe20000000f00 */
[----:B------:R-:W-:Y:S02]  /*2bfc0*/  IMAD.MOV.U32 R12, RZ, RZ, 0x1 ;  /* 0x00000001ff0c7424 */ /* 0x000fe400078e00ff */
[----:B------:R-:W-:Y:S02]  /*2bfd0*/  IMAD.MOV.U32 R11, RZ, RZ, 0x1f ;  /* 0x0000001fff0b7424 */ /* 0x000fe400078e00ff */
[----:B------:R-:W-:-:S07]  /*2bfe0*/  IMAD.MOV.U32 R0, RZ, RZ, R14 ;  /* 0x000000ffff007224 */ /* 0x000fce00078e000e */
[----:B0----5:R-:W-:Y:S05]  /*2bff0*/  WARPSYNC.COLLECTIVE R15, `(.L_x_3620) ;  /* 0x000000000f087348 */ /* 0x021fea0003c00000 */
[----:B------:R1:W2:Y:S02]  /*2c000*/  SHFL.IDX P6, R14, R13, R12, R11 ;  /* 0x0000000c0d0e7389 */ /* 0x0002a400000c000b */
[----:B012--5:R-:W-:Y:S01]  /*2c010*/  ENDCOLLECTIVE ;  /* 0x000000000000791b */ /* 0x027fe20003800000 */
.L_x_3620:
[----:B------:R-:W-:Y:S01]  /*2c020*/  ULDC UR4, c[0x0][0xc14] ;  /* 0x0003050000047ab9 */ /* 0x000fe20000000800 */
[----:B------:R-:W-:Y:S01]  /*2c030*/  IMAD.IADD R5, R2, 0x1, R9 ;  /* 0x0000000102057824 */ /* 0x000fe200078e0209 */
[----:B------:R-:W-:Y:S01]  /*2c040*/  MOV R11, RZ ;  /* 0x000000ff000b7202 */ /* 0x000fe20000000f00 */
[----:B------:R-:W-:-:S03]  /*2c050*/  IMAD.MOV.U32 R4, RZ, RZ, R14 ;  /* 0x000000ffff047224 */ /* 0x000fc600078e000e */
        /* <DEDUP_REMOVED lines=15> */
.L_x_3621:
[----:B------:R-:W-:Y:S01]  /*2c150*/  IMAD.MOV.U32 R12, RZ, RZ, 0x2 ;  /* 0x00000002ff0c7424 */ /* 0x000fe200078e00ff */
[----:B------:R-:W-:-:S05]  /*2c160*/  SEL R5, R14, RZ, P1 ;  /* 0x000000ff0e057207 */ /* 0x000fca0000800000 */
[----:B------:R-:W-:-:S04]  /*2c170*/  IMAD.IADD R5, R2, 0x1, R5 ;  /* 0x0000000102057824 */ /* 0x000fc800078e0205 */
[----:B------:R-:W-:-:S07]  /*2c180*/  IMAD.MOV.U32 R13, RZ, RZ, R5 ;  /* 0x000000ffff0d7224 */ /* 0x000fce00078e0005 */
[----:B------:R-:W-:Y:S05]  /*2c190*/  WARPSYNC.COLLECTIVE R15, `(.L_x_3622) ;  /* 0x000000000f087348 */ /* 0x000fea0003c00000 */
[----:B------:R0:W1:Y:S02]  /*2c1a0*/  SHFL.UP P6, R14, R13, R12, R11 ;  /* 0x0400000c0d0e7389 */ /* 0x00006400000c000b */
[----:B01----:R-:W-:Y:S01]  /*2c1b0*/  ENDCOLLECTIVE ;  /* 0x000000000000791b */ /* 0x003fe20003800000 */
.L_x_3622:
[----:B------:R-:W-:Y:S02]  /*2c1c0*/  MOV R12, 0x4 ;  /* 0x00000004000c7802 */ /* 0x000fe40000000f00 */
[----:B------:R-:W-:-:S05]  /*2c1d0*/  SEL R6, R14, RZ, P2 ;  /* 0x000000ff0e067207 */ /* 0x000fca0001000000 */
[----:B------:R-:W-:-:S04]  /*2c1e0*/  IMAD.IADD R6, R5, 0x1, R6 ;  /* 0x0000000105067824 */ /* 0x000fc800078e0206 */
[----:B------:R-:W-:-:S07]  /*2c1f0*/  IMAD.MOV.U32 R13, RZ, RZ, R6 ;  /* 0x000000ffff0d7224 */ /* 0x000fce00078e0006 */
[----:B------:R-:W-:Y:S05]  /*2c200*/  WARPSYNC.COLLECTIVE R15, `(.L_x_3623) ;  /* 0x000000000f087348 */ /* 0x000fea0003c00000 */
[----:B------:R0:W1:Y:S02]  /*2c210*/  SHFL.UP P6, R14, R13, R12, R11 ;  /* 0x0400000c0d0e7389 */ /* 0x00006400000c000b */
[----:B01----:R-:W-:Y:S01]  /*2c220*/  ENDCOLLECTIVE ;  /* 0x000000000000791b */ /* 0x003fe20003800000 */
.L_x_3623:
[----:B------:R-:W-:Y:S01]  /*2c230*/  IMAD.MOV.U32 R12, RZ, RZ, 0x8 ;  /* 0x00000008ff0c7424 */ /* 0x000fe200078e00ff */
[----:B------:R-:W-:-:S05]  /*2c240*/  SEL R7, R14, RZ, P3 ;  /* 0x000000ff0e077207 */ /* 0x000fca0001800000 */
[----:B------:R-:W-:-:S04]  /*2c250*/  IMAD.IADD R7, R6, 0x1, R7 ;  /* 0x0000000106077824 */ /* 0x000fc800078e0207 */
[----:B------:R-:W-:-:S07]  /*2c260*/  IMAD.MOV.U32 R13, RZ, RZ, R7 ;  /* 0x000000ffff0d7224 */ /* 0x000fce00078e0007 */
[----:B------:R-:W-:Y:S05]  /*2c270*/  WARPSYNC.COLLECTIVE R15, `(.L_x_3624) ;  /* 0x000000000f087348 */ /* 0x000fea0003c00000 */
[----:B------:R0:W1:Y:S02]  /*2c280*/  SHFL.UP P6, R14, R13, R12, R11 ;  /* 0x0400000c0d0e7389 */ /* 0x00006400000c000b */
[----:B01----:R-:W-:Y:S01]  /*2c290*/  ENDCOLLECTIVE ;  /* 0x000000000000791b */ /* 0x003fe20003800000 */
.L_x_3624:
[----:B------:R-:W-:Y:S02]  /*2c2a0*/  MOV R12, 0x10 ;  /* 0x00000010000c7802 */ /* 0x000fe40000000f00 */
[----:B------:R-:W-:-:S05]  /*2c2b0*/  SEL R14, R14, RZ, P4 ;  /* 0x000000ff0e0e7207 */ /* 0x000fca0002000000 */
[----:B------:R-:W-:-:S04]  /*2c2c0*/  IMAD.IADD R5, R7, 0x1, R14 ;  /* 0x0000000107057824 */ /* 0x000fc800078e020e */
[----:B------:R-:W-:-:S07]  /*2c2d0*/  IMAD.MOV.U32 R13, RZ, RZ, R5 ;  /* 0x000000ffff0d7224 */ /* 0x000fce00078e0005 */
[----:B------:R-:W-:Y:S05]  /*2c2e0*/  WARPSYNC.COLLECTIVE R15, `(.L_x_3625) ;  /* 0x000000000f087348 */ /* 0x000fea0003c00000 */
[----:B------:R0:W1:Y:S02]  /*2c2f0*/  SHFL.UP P6, R14, R13, R12, R11 ;  /* 0x0400000c0d0e7389 */ /* 0x00006400000c000b */
[----:B01----:R-:W-:Y:S01]  /*2c300*/  ENDCOLLECTIVE ;  /* 0x000000000000791b */ /* 0x003fe20003800000 */
.L_x_3625:
[----:B------:R-:W-:Y:S02]  /*2c310*/  IMAD.MOV.U32 R12, RZ, RZ, 0x1f ;  /* 0x0000001fff0c7424 */ /* 0x000fe400078e00ff */
[----:B------:R-:W-:Y:S01]  /*2c320*/  IMAD.MOV.U32 R11, RZ, RZ, 0x1f ;  /* 0x0000001fff0b7424 */ /* 0x000fe200078e00ff */
[----:B------:R-:W-:-:S05]  /*2c330*/  SEL R14, R14, RZ, P5 ;  /* 0x000000ff0e0e7207 */ /* 0x000fca0002800000 */
[----:B------:R-:W-:-:S04]  /*2c340*/  IMAD.IADD R3, R5, 0x1, R14 ;  /* 0x0000000105037824 */ /* 0x000fc800078e020e */
[----:B------:R-:W-:-:S07]  /*2c350*/  IMAD.MOV.U32 R13, RZ, RZ, R3 ;  /* 0x000000ffff0d7224 */ /* 0x000fce00078e0003 */
[----:B------:R-:W-:Y:S05]  /*2c360*/  WARPSYNC.COLLECTIVE R15, `(.L_x_3626) ;  /* 0x000000000f087348 */ /* 0x000fea0003c00000 */
[----:B------:R0:W1:Y:S02]  /*2c370*/  SHFL.IDX P6, R14, R13, R12, R11 ;  /* 0x0000000c0d0e7389 */ /* 0x00006400000c000b */
[----:B01----:R-:W-:Y:S01]  /*2c380*/  ENDCOLLECTIVE ;  /* 0x000000000000791b */ /* 0x003fe20003800000 */
.L_x_3626:
[----:B------:R-:W-:Y:S05]  /*2c390*/  BRA `(.L_x_3627) ;  /* 0xffffffc400c07947 */ /* 0x000fea000383ffff */
.L_x_3490:
[----:B------:R-:W-:Y:S01]  /*2c3a0*/  BSSY B0, `(.L_x_3628) ;  /* 0x0000008000007945 */ /* 0x000fe20003800000 */
[----:B-----5:R-:W-:Y:S01]  /*2c3b0*/  IMAD.MOV.U32 R13, RZ, RZ, R2 ;  /* 0x000000ffff0d7224 */ /* 0x020fe200078e0002 */
[----:B------:R-:W-:Y:S01]  /*2c3c0*/  MOV R12, 0x1 ;  /* 0x00000001000c7802 */ /* 0x000fe20000000f00 */
[----:B------:R-:W-:Y:S02]  /*2c3d0*/  IMAD.MOV.U32 R11, RZ, RZ, RZ ;  /* 0x000000ffff0b7224 */ /* 0x000fe400078e00ff */
[----:B------:R-:W-:-:S07]  /*2c3e0*/  IMAD.MOV.U32 R15, RZ, RZ, -0x1 ;  /* 0xffffffffff0f7424 */ /* 0x000fce00078e00ff */
[----:B0-----:R-:W-:Y:S05]  /*2c3f0*/  WARPSYNC.COLLECTIVE R15, `(.L_x_3629) ;  /* 0x000000000f087348 */ /* 0x001fea0003c00000 */
[----:B------:R1:W2:Y:S02]  /*2c400*/  SHFL.UP P6, R14, R13, R12, R11 ;  /* 0x0400000c0d0e7389 */ /* 0x0002a400000c000b */
[----:B012---:R-:W-:Y:S01]  /*2c410*/  ENDCOLLECTIVE ;  /* 0x000000000000791b */ /* 0x007fe20003800000 */
.L_x_3629:
[----:B------:R-:W-:Y:S05]  /*2c420*/  BSYNC B0 ;  /* 0x0000000000007941 */ /* 0x000fea0003800000 */
.L_x_3628:
[----:B------:R-:W-:Y:S01]  /*2c430*/  SEL R13, R14, RZ, P1 ;  /* 0x000000ff0e0d7207 */ /* 0x000fe20000800000 */
[----:B------:R-:W-:Y:S01]  /*2c440*/  IMAD.MOV.U32 R12, RZ, RZ, 0x2 ;  /* 0x00000002ff0c7424 */ /* 0x000fe200078e00ff */
[----:B------:R-:W-:Y:S01]  /*2c450*/  MOV R15, 0xffffffff ;  /* 0xffffffff000f7802 */ /* 0x000fe20000000f00 */
[----:B------:R-:W-:Y:S02]  /*2c460*/  IMAD.MOV.U32 R11, RZ, RZ, RZ ;  /* 0x000000ffff0b7224 */ /* 0x000fe400078e00ff */
[----:B------:R-:W-:-:S07]  /*2c470*/  IMAD.IADD R13, R2, 0x1, R13 ;  /* 0x00000001020d7824 */ /* 0x000fce00078e020d */
[----:B------:R-:W-:Y:S05]  /*2c480*/  WARPSYNC.COLLECTIVE R15, `(.L_x_3630) ;  /* 0x000000000f087348 */ /* 0x000fea0003c00000 */
[----:B------:R0:W1:Y:S02]  /*2c490*/  SHFL.UP P6, R14, R13, R12, R11 ;  /* 0x0400000c0d0e7389 */ /* 0x00006400000c000b */
[----:B01----:R-:W-:Y:S01]  /*2c4a0*/  ENDCOLLECTIVE ;  /* 0x000000000000791b */ /* 0x003fe20003800000 */
.L_x_3630:
[----:B------:R-:W-:Y:S01]  /*2c4b0*/  IMAD.MOV.U32 R12, RZ, RZ, 0x4 ;  /* 0x00000004ff0c7424 */ /* 0x000fe200078e00ff */
[----:B------:R-:W-:-:S05]  /*2c4c0*/  SEL R14, R14, RZ, P2 ;  /* 0x000000ff0e0e7207 */ /* 0x000fca0001000000 */
[----:B------:R-:W-:-:S04]  /*2c4d0*/  IMAD.IADD R5, R13, 0x1, R14 ;  /* 0x000000010d057824 */ /* 0x000fc800078e020e */
[----:B------:R-:W-:-:S07]  /*2c4e0*/  IMAD.MOV.U32 R13, RZ, RZ, R5 ;  /* 0x000000ffff0d7224 */ /* 0x000fce00078e0005 */
[----:B------:R-:W-:Y:S05]  /*2c4f0*/  WARPSYNC.COLLECTIVE R15, `(.L_x_3631) ;  /* 0x000000000f087348 */ /* 0x000fea0003c00000 */
[----:B------:R0:W1:Y:S02]  /*2c500*/  SHFL.UP P6, R14, R13, R12, R11 ;  /* 0x0400000c0d0e7389 */ /* 0x00006400000c000b */
[----:B01----:R-:W-:Y:S01]  /*2c510*/  ENDCOLLECTIVE ;  /* 0x000000000000791b */ /* 0x003fe20003800000 */
.L_x_3631:
[----:B------:R-:W-:Y:S02]  /*2c520*/  MOV R12, 0x8 ;  /* 0x00000008000c7802 */ /* 0x000fe40000000f00 */
[----:B------:R-:W-:-:S05]  /*2c530*/  SEL R6, R14, RZ, P3 ;  /* 0x000000ff0e067207 */ /* 0x000fca0001800000 */
[----:B------:R-:W-:-:S04]  /*2c540*/  IMAD.IADD R6, R5, 0x1, R6 ;  /* 0x0000000105067824 */ /* 0x000fc800078e0206 */
[----:B------:R-:W-:-:S07]  /*2c550*/  IMAD.MOV.U32 R13, RZ, RZ, R6 ;  /* 0x000000ffff0d7224 */ /* 0x000fce00078e0006 */
[----:B------:R-:W-:Y:S05]  /*2c560*/  WARPSYNC.COLLECTIVE R15, `(.L_x_3632) ;  /* 0x000000000f087348 */ /* 0x000fea0003c00000 */
[----:B------:R0:W1:Y:S02]  /*2c570*/  SHFL.UP P6, R14, R13, R12, R11 ;  /* 0x0400000c0d0e7389 */ /* 0x00006400000c000b */
[----:B01----:R-:W-:Y:S01]  /*2c580*/  ENDCOLLECTIVE ;  /* 0x000000000000791b */ /* 0x003fe20003800000 */
.L_x_3632:
[----:B------:R-:W-:Y:S01]  /*2c590*/  IMAD.MOV.U32 R12, RZ, RZ, 0x10 ;  /* 0x00000010ff0c7424 */ /* 0x000fe200078e00ff */
[----:B------:R-:W-:-:S05]  /*2c5a0*/  SEL R7, R14, RZ, P4 ;  /* 0x000000ff0e077207 */ /* 0x000fca0002000000 */
[----:B------:R-:W-:-:S04]  /*2c5b0*/  IMAD.IADD R7, R6, 0x1, R7 ;  /* 0x0000000106077824 */ /* 0x000fc800078e0207 */
[----:B------:R-:W-:-:S07]  /*2c5c0*/  IMAD.MOV.U32 R13, RZ, RZ, R7 ;  /* 0x000000ffff0d7224 */ /* 0x000fce00078e0007 */
[----:B------:R-:W-:Y:S05]  /*2c5d0*/  WARPSYNC.COLLECTIVE R15, `(.L_x_3633) ;  /* 0x000000000f087348 */ /* 0x000fea0003c00000 */
[----:B------:R0:W1:Y:S02]  /*2c5e0*/  SHFL.UP P6, R14, R13, R12, R11 ;  /* 0x0400000c0d0e7389 */ /* 0x00006400000c000b */
[----:B01----:R-:W-:Y:S01]  /*2c5f0*/  ENDCOLLECTIVE ;  /* 0x000000000000791b */ /* 0x003fe20003800000 */
.L_x_3633:
[----:B------:R-:W-:Y:S01]  /*2c600*/  MOV R12, 0x1f ;  /* 0x0000001f000c7802 */ /* 0x000fe20000000f00 */
[----:B------:R-:W-:Y:S01]  /*2c610*/  IMAD.MOV.U32 R11, RZ, RZ, 0x1f ;  /* 0x0000001fff0b7424 */ /* 0x000fe200078e00ff */
[----:B------:R-:W-:-:S05]  /*2c620*/  SEL R14, R14, RZ, P5 ;  /* 0x000000ff0e0e7207 */ /* 0x000fca0002800000 */
[----:B------:R-:W-:-:S04]  /*2c630*/  IMAD.IADD R3, R7, 0x1, R14 ;  /* 0x0000000107037824 */ /* 0x000fc800078e020e */
[----:B------:R-:W-:-:S07]  /*2c640*/  IMAD.MOV.U32 R13, RZ, RZ, R3 ;  /* 0x000000ffff0d7224 */ /* 0x000fce00078e0003 */
[----:B------:R-:W-:Y:S05]  /*2c650*/  WARPSYNC.COLLECTIVE R15, `(.L_x_3634) ;  /* 0x000000000f087348 */ /* 0x000fea0003c00000 */
[----:B------:R0:W1:Y:S02]  /*2c660*/  SHFL.IDX P6, R14, R13, R12, R11 ;  /* 0x0000000c0d0e7389 */ /* 0x00006400000c000b */
[----:B01----:R-:W-:Y:S01]  /*2c670*/  ENDCOLLECTIVE ;  /* 0x000000000000791b */ /* 0x003fe20003800000 */
.L_x_3634:
[----:B------:R-:W-:Y:S05]  /*2c680*/  BRA `(.L_x_3635) ;  /* 0xffffffc400a87947 */ /* 0x000fea000383ffff */
.L_x_3492:
[----:B------:R-:W-:Y:S01]  /*2c690*/  BSSY B0, `(.L_x_3636) ;  /* 0x0000006000007945 */ /* 0x000fe20003800000 */
[----:B------:R-:W-:Y:S01]  /*2c6a0*/  PLOP3.LUT P6, PT, P6, PT, PT, 0x8, 0x0 ;  /* 0x000000000000781c */ /* 0x000fe200037ce170 */
[----:B------:R-:W-:-:S12]  /*2c6b0*/  IMAD.MOV.U32 R15, RZ, RZ, -0x1 ;  /* 0xffffffffff0f7424 */ /* 0x000fd800078e00ff */
[----:B0-----:R-:W-:Y:S05]  /*2c6c0*/  WARPSYNC.COLLECTIVE R15, `(.L_x_3637) ;  /* 0x000000000f087348 */ /* 0x001fea0003c00000 */
[----:B------:R-:W-:Y:S01]  /*2c6d0*/  VOTE.ANY R14, PT, P6 ;  /* 0x00000000000e7806 */ /* 0x000fe200030e0100 */
[----:B0-----:R-:W-:Y:S06]  /*2c6e0*/  ENDCOLLECTIVE ;  /* 0x000000000000791b */ /* 0x001fec0003800000 */
.L_x_3637:
[----:B------:R-:W-:Y:S05]  /*2c6f0*/  BSYNC B0 ;  /* 0x0000000000007941 */ /* 0x000fea0003800000 */
.L_x_3636:
[----:B------:R-:W-:Y:S01]  /*2c700*/  IMAD.MOV.U32 R6, RZ, RZ, R14 ;  /* 0x000000ffff067224 */ /* 0x000fe200078e000e */
[----:B------:R-:W-:Y:S01]  /*2c710*/  MOV R11, 0x1f ;  /* 0x0000001f000b7802 */ /* 0x000fe20000000f00 */
[----:B------:R-:W-:Y:S02]  /*2c720*/  IMAD.MOV.U32 R13, RZ, RZ, R2 ;  /* 0x000000ffff0d7224 */ /* 0x000fe400078e0002 */
[----:B------:R-:W0:Y:S01]  /*2c730*/  POPC R4, R6 ;  /* 0x0000000600047309 */ /* 0x000e220000000000 */
[----:B------:R-:W-:Y:S02]  /*2c740*/  IMAD.MOV.U32 R15, RZ, RZ, -0x1 ;  /* 0xffffffffff0f7424 */ /* 0x000fe400078e00ff */
[----:B0-----:R-:W-:-:S07]  /*2c750*/  IMAD.MOV.U32 R12, RZ, RZ, R4 ;  /* 0x000000ffff0c7224 */ /* 0x001fce00078e0004 */
[----:B------:R-:W-:Y:S05]  /*2c760*/  WARPSYNC.COLLECTIVE R15, `(.L_x_3638) ;  /* 0x000000000f087348 */ /* 0x000fea0003c00000 */
[----:B------:R0:W1:Y:S02]  /*2c770*/  SHFL.IDX P6, R14, R13, R12, R11 ;  /* 0x0000000c0d0e7389 */ /* 0x00006400000c000b */
[----:B01----:R-:W-:Y:S01]  /*2c780*/  ENDCOLLECTIVE ;  /* 0x000000000000791b */ /* 0x003fe20003800000 */
.L_x_3638:
[----:B------:R-:W-:Y:S01]  /*2c790*/  IMAD.MOV.U32 R5, RZ, RZ, R14 ;  /* 0x000000ffff057224 */ /* 0x000fe200078e000e */
[----:B------:R-:W-:Y:S06]  /*2c7a0*/  BRA `(.L_x_3639) ;  /* 0xffffffc400987947 */ /* 0x000fec000383ffff */
.L_x_3494:
[----:B------:R-:W-:Y:S01]  /*2c7b0*/  BSSY B0, `(.L_x_3640) ;  /* 0x0000007000007945 */ /* 0x000fe20003800000 */
[----:B------:R-:W-:Y:S02]  /*2c7c0*/  IMAD.MOV.U32 R13, RZ, RZ, R3 ;  /* 0x000000ffff0d7224 */ /* 0x000fe400078e0003 */
[----:B------:R-:W-:Y:S02]  /*2c7d0*/  IMAD.MOV.U32 R11, RZ, RZ, 0x1f ;  /* 0x0000001fff0b7424 */ /* 0x000fe400078e00ff */
[----:B------:R-:W-:-:S07]  /*2c7e0*/  IMAD.MOV.U32 R15, RZ, RZ, -0x1 ;  /* 0xffffffffff0f7424 */ /* 0x000fce00078e00ff */
[----:B012---:R-:W-:Y:S05]  /*2c7f0*/  WARPSYNC.COLLECTIVE R15, `(.L_x_3641) ;  /* 0x000000000f087348 */ /* 0x007fea0003c00000 */
[----:B------:R3:W4:Y:S02]  /*2c800*/  SHFL.IDX P6, R14, R13, R12, R11 ;  /* 0x0000000c0d0e7389 */ /* 0x00072400000c000b */
[----:B01234-:R-:W-:Y:S01]  /*2c810*/  ENDCOLLECTIVE ;  /* 0x000000000000791b */ /* 0x01ffe20003800000 */
.L_x_3641:
[----:B------:R-:W-:Y:S05]  /*2c820*/  BSYNC B0 ;  /* 0x0000000000007941 */ /* 0x000fea0003800000 */
.L_x_3640:
[----:B------:R-:W-:Y:S05]  /*2c830*/  BRA `(.L_x_3493) ;  /* 0xffffffc400907947 */ /* 0x000fea000383ffff */
.L_x_3498:
[----:B0-----:R0:W1:Y:S02]  /*2c840*/  SYNCS.PHASECHK.TRANS64.TRYWAIT P0, [R3+URZ+0x33420], R0 ;  /* 0x03342000030075a7 */ /* 0x001064000800017f */
[----:B-1----:R-:W-:Y:S05]  /*2c850*/  @!P0 NANOSLEEP.SYNCS 0x989680 ;  /* 0x009896800000895d */ /* 0x002fea0003900000 */
[----:B------:R-:W1:Y:S02]  /*2c860*/  @!P0 SYNCS.PHASECHK.TRANS64 P0, [R3+URZ+0x33420], R0 ;  /* 0x03342000030085a7 */ /* 0x000e64000800007f */
[----:B-1----:R-:W-:Y:S05]  /*2c870*/  @!P0 BRA `(.L_x_3498) ;  /* 0xfffffffc00f08947 */ /* 0x002fea000383ffff */
[----:B------:R-:W-:Y:S05]  /*2c880*/  BRA `(.L_x_3642) ;  /* 0xffffffc800b47947 */ /* 0x000fea000383ffff */
.L_x_3499:
[----:B------:R-:W1:Y:S01]  /*2c890*/  S2R R2, SR_TID.X ;  /* 0x0000000000027919 */ /* 0x000e620000002100 */
[----:B------:R-:W-:Y:S01]  /*2c8a0*/  BSSY B0, `(.L_x_3643) ;  /* 0x000000a000007945 */ /* 0x000fe20003800000 */
[----:B------:R-:W-:Y:S02]  /*2c8b0*/  IMAD.MOV.U32 R12, RZ, RZ, RZ ;  /* 0x000000ffff0c7224 */ /* 0x000fe400078e00ff */
[----:B------:R-:W-:Y:S02]  /*2c8c0*/  IMAD.MOV.U32 R11, RZ, RZ, 0x1f ;  /* 0x0000001fff0b7424 */ /* 0x000fe400078e00ff */
[----:B------:R-:W-:Y:S01]  /*2c8d0*/  IMAD.MOV.U32 R15, RZ, RZ, -0x1 ;  /* 0xffffffffff0f7424 */ /* 0x000fe200078e00ff */
[----:B-1----:R-:W-:-:S04]  /*2c8e0*/  SHF.R.U32.HI R2, RZ, 0x5, R2 ;  /* 0x00000005ff027819 */ /* 0x002fc80000011602 */
[----:B------:R-:W-:-:S04]  /*2c8f0*/  LOP3.LUT R2, R2, 0x3, RZ, 0xc0, !PT ;  /* 0x0000000302027812 */ /* 0x000fc800078ec0ff */
[----:B------:R-:W-:-:S07]  /*2c900*/  MOV R13, R2 ;  /* 0x00000002000d7202 */ /* 0x000fce0000000f00 */
[----:B0-----:R-:W-:Y:S05]  /*2c910*/  WARPSYNC.COLLECTIVE R15, `(.L_x_3644) ;  /* 0x000000000f087348 */ /* 0x001fea0003c00000 */
[----:B------:R1:W2:Y:S02]  /*2c920*/  SHFL.IDX P6, R14, R13, R12, R11 ;  /* 0x0000000c0d0e7389 */ /* 0x0002a400000c000b */
[----:B012---:R-:W-:Y:S01]  /*2c930*/  ENDCOLLECTIVE ;  /* 0x000000000000791b */ /* 0x007fe20003800000 */
.L_x_3644:
[----:B------:R-:W-:Y:S05]  /*2c940*/  BSYNC B0 ;  /* 0x0000000000007941 */ /* 0x000fea0003800000 */
.L_x_3643:
[----:B------:R-:W-:Y:S05]  /*2c950*/  BRA `(.L_x_3645) ;  /* 0xffffffc8009c7947 */ /* 0x000fea000383ffff */
.L_x_3500:
[----:B------:R-:W-:Y:S01]  /*2c960*/  BSSY B0, `(.L_x_3646) ;  /* 0x0000006000007945 */ /* 0x000fe20003800000 */
[----:B------:R-:W-:-:S07]  /*2c970*/  IMAD.MOV.U32 R15, RZ, RZ, -0x1 ;  /* 0xffffffffff0f7424 */ /* 0x000fce00078e00ff */
[----:B0-----:R-:W-:Y:S05]  /*2c980*/  WARPSYNC.COLLECTIVE R15, `(.L_x_3647) ;  /* 0x000000000f0c7348 */ /* 0x001fea0003c00000 */
[----:B------:R-:W-:Y:S02]  /*2c990*/  ELECT P6, UR62, PT ;  /* 0x00000000003e782f */ /* 0x000fe400038c0000 */
[----:B------:R-:W-:Y:S01]  /*2c9a0*/  MOV R14, UR62 ;  /* 0x0000003e000e7c02 */ /* 0x000fe20008000f00 */
[----:B0-----:R-:W-:Y:S10]  /*2c9b0*/  ENDCOLLECTIVE ;  /* 0x000000000000791b */ /* 0x001ff40003800000 */
.L_x_3647:
[----:B------:R-:W-:Y:S05]  /*2c9c0*/  BSYNC B0 ;  /* 0x0000000000007941 */ /* 0x000fea0003800000 */
.L_x_3646:
[----:B------:R-:W-:Y:S05]  /*2c9d0*/  BRA `(.L_x_3648) ;  /* 0xffffffc800907947 */ /* 0x000fea000383ffff */
.L_x_3502:
[----:B0-----:R0:W1:Y:S02]  /*2c9e0*/  SYNCS.PHASECHK.TRANS64.TRYWAIT P1, [R7+URZ], R4 ;  /* 0x00000004070075a7 */ /* 0x001064000802017f */
[----:B-1----:R-:W-:Y:S05]  /*2c9f0*/  @!P1 NANOSLEEP.SYNCS 0x989680 ;  /* 0x009896800000995d */ /* 0x002fea0003900000 */
[----:B------:R-:W1:Y:S02]  /*2ca00*/  @!P1 SYNCS.PHASECHK.TRANS64 P1, [R7+URZ], R4 ;  /* 0x00000004070095a7 */ /* 0x000e64000802007f */
[----:B-1----:R-:W-:Y:S05]  /*2ca10*/  @!P1 BRA `(.L_x_3502) ;  /* 0xfffffffc00f09947 */ /* 0x002fea000383ffff */
[----:B------:R-:W-:Y:S05]  /*2ca20*/  BRA `(.L_x_3649) ;  /* 0xffffffc800c87947 */ /* 0x000fea000383ffff */
.L_x_3503:
[----:B-1----:R1:W2:Y:S02]  /*2ca30*/  SYNCS.PHASECHK.TRANS64.TRYWAIT P1, [R5+URZ], R0 ;  /* 0x00000000050075a7 */ /* 0x0022a4000802017f */
[----:B--2---:R-:W-:Y:S05]  /*2ca40*/  @!P1 NANOSLEEP.SYNCS 0x989680 ;  /* 0x009896800000995d */ /* 0x004fea0003900000 */
[----:B------:R-:W2:Y:S02]  /*2ca50*/  @!P1 SYNCS.PHASECHK.TRANS64 P1, [R5+URZ], R0 ;  /* 0x00000000050095a7 */ /* 0x000ea4000802007f */
[----:B--2---:R-:W-:Y:S05]  /*2ca60*/  @!P1 BRA `(.L_x_3503) ;  /* 0xfffffffc00f09947 */ /* 0x004fea000383ffff */
[----:B------:R-:W-:Y:S05]  /*2ca70*/  BRA `(.L_x_3650) ;  /* 0xffffffc800bc7947 */ /* 0x000fea000383ffff */
.L_x_3505:
[----:B-1----:R1:W2:Y:S02]  /*2ca80*/  SYNCS.PHASECHK.TRANS64.TRYWAIT P1, [R5+URZ+0x33460], R4 ;  /* 0x03346004050075a7 */ /* 0x0022a4000802017f */
[----:B--2---:R-:W-:Y:S05]  /*2ca90*/  @!P1 NANOSLEEP.SYNCS 0x989680 ;  /* 0x009896800000995d */ /* 0x004fea0003900000 */
[----:B------:R-:W2:Y:S02]  /*2caa0*/  @!P1 SYNCS.PHASECHK.TRANS64 P1, [R5+URZ+0x33460], R4 ;  /* 0x03346004050095a7 */ /* 0x000ea4000802007f */
[----:B--2---:R-:W-:Y:S05]  /*2cab0*/  @!P1 BRA `(.L_x_3505) ;  /* 0xfffffffc00f09947 */ /* 0x004fea000383ffff */
[----:B------:R-:W-:Y:S05]  /*2cac0*/  BRA `(.L_x_3651) ;  /* 0xffffffc800bc7947 */ /* 0x000fea000383ffff */
.L_x_3507:
[----:B--2---:R2:W3:Y:S02]  /*2cad0*/  SYNCS.PHASECHK.TRANS64.TRYWAIT P1, [R3+URZ+0x33460], R0 ;  /* 0x03346000030075a7 */ /* 0x0044e4000802017f */
[----:B---3--:R-:W-:Y:S05]  /*2cae0*/  @!P1 NANOSLEEP.SYNCS 0x989680 ;  /* 0x009896800000995d */ /* 0x008fea0003900000 */
[----:B------:R-:W3:Y:S02]  /*2caf0*/  @!P1 SYNCS.PHASECHK.TRANS64 P1, [R3+URZ+0x33460], R0 ;  /* 0x03346000030095a7 */ /* 0x000ee4000802007f */
[----:B---3--:R-:W-:Y:S05]  /*2cb00*/  @!P1 BRA `(.L_x_3507) ;  /* 0xfffffffc00f09947 */ /* 0x008fea000383ffff */
[----:B------:R-:W-:Y:S05]  /*2cb10*/  BRA `(.L_x_3652) ;  /* 0xffffffc800bc7947 */ /* 0x000fea000383ffff */
.L_x_3509:
[----:B---3--:R3:W4:Y:S02]  /*2cb20*/  SYNCS.PHASECHK.TRANS64.TRYWAIT P0, [R5+URZ+0x33480], R4 ;  /* 0x03348004050075a7 */ /* 0x008724000800017f */
[----:B----4-:R-:W-:Y:S05]  /*2cb30*/  @!P0 NANOSLEEP.SYNCS 0x989680 ;  /* 0x009896800000895d */ /* 0x010fea0003900000 */
[----:B------:R-:W4:Y:S02]  /*2cb40*/  @!P0 SYNCS.PHASECHK.TRANS64 P0, [R5+URZ+0x33480], R4 ;  /* 0x03348004050085a7 */ /* 0x000f24000800007f */
[----:B----4-:R-:W-:Y:S05]  /*2cb50*/  @!P0 BRA `(.L_x_3509) ;  /* 0xfffffffc00f08947 */ /* 0x010fea000383ffff */
[----:B------:R-:W-:Y:S05]  /*2cb60*/  BRA `(.L_x_3510) ;  /* 0xffffffc800b87947 */ /* 0x000fea000383ffff */
.L_x_3653:
        /* <DEDUP_REMOVED lines=9> */
.L_x_12362:


//--------------------- .text._ZN7cutlass13device_kernelIN5flash11enable_sm90INS1_16FlashAttnFwdSm90INS1_25CollectiveMainloopFwdSm90ILi2EN4cute5tupleIJNS5_1CILi1EEES8_S8_EEENS6_IJNS7_ILi128EEENS7_ILi160EEENS7_ILi192EEEEEELi192ENS_12float_e4m3_tEfNS_4arch4Sm90ELb0ELb1ELb0ELb0ELb0ELb0ELb0ELb1ELb1ELb0ELb0ELb0EEENS1_21CollectiveEpilogueFwdINS6_IJSA_SC_SB_EEES9_NS_10bfloat16_tESG_Li256ELb0ELb0ELb0ELb1EEENS1_30DynamicPersistentTileSchedulerILi256ELi128ELb0ELb0ELb1EEEEEEEEEvNT_6ParamsE --------------------------
	.section	.text._ZN7cutlass13device_kernelIN5flash11enable_sm90INS1_16FlashAttnFwdSm90INS1_25CollectiveMainloopFwdSm90ILi2EN4cute5tupleIJNS5_1CILi1EEES8_S8_EEENS6_IJNS7_ILi128EEENS7_ILi160EEENS7_ILi192EEEEEELi192ENS_12float_e4m3_tEfNS_4arch4Sm90ELb0ELb1ELb0ELb0ELb0ELb0ELb0ELb1ELb1ELb0ELb0ELb0EEENS1_21CollectiveEpilogueFwdINS6_IJSA_SC_SB_EEES9_NS_10bfloat16_tESG_Li256ELb0ELb0ELb0ELb1EEENS1_30DynamicPersistentTileSchedulerILi256ELi128ELb0ELb0ELb1EEEEEEEEEvNT_6ParamsE,"ax",@progbits
	.align	128
.text._ZN7cutlass13device_kernelIN5flash11enable_sm90INS1_16FlashAttnFwdSm90INS1_25CollectiveMainloopFwdSm90ILi2EN4cute5tupleIJNS5_1CILi1EEES8_S8_EEENS6_IJNS7_ILi128EEENS7_ILi160EEENS7_ILi192EEEEEELi192ENS_12float_e4m3_tEfNS_4arch4Sm90ELb0ELb1ELb0ELb0ELb0ELb0ELb0ELb1ELb1ELb0ELb0ELb0EEENS1_21CollectiveEpilogueFwdINS6_IJSA_SC_SB_EEES9_NS_10bfloat16_tESG_Li256ELb0ELb0ELb0ELb1EEENS1_30DynamicPersistentTileSchedulerILi256ELi128ELb0ELb0ELb1EEEEEEEEEvNT_6ParamsE:
        .type           _ZN7cutlass13device_kernelIN5flash11enable_sm90INS1_16FlashAttnFwdSm90INS1_25CollectiveMainloopFwdSm90ILi2EN4cute5tupleIJNS5_1CILi1EEES8_S8_EEENS6_IJNS7_ILi128EEENS7_ILi160EEENS7_ILi192EEEEEELi192ENS_12float_e4m3_tEfNS_4arch4Sm90ELb0ELb1ELb0ELb0ELb0ELb0ELb0ELb1ELb1ELb0ELb0ELb0EEENS1_21CollectiveEpilogueFwdINS6_IJSA_SC_SB_EEES9_NS_10bfloat16_tESG_Li256ELb0ELb0ELb0ELb1EEENS1_30DynamicPersistentTileSchedulerILi256ELi128ELb0ELb0ELb1EEEEEEEEEvNT_6ParamsE,@function
        .size           _ZN7cutlass13device_kernelIN5flash11enable_sm90INS1_16FlashAttnFwdSm90INS1_25CollectiveMainloopFwdSm90ILi2EN4cute5tupleIJNS5_1CILi1EEES8_S8_EEENS6_IJNS7_ILi128EEENS7_ILi160EEENS7_ILi192EEEEEELi192ENS_12float_e4m3_tEfNS_4arch4Sm90ELb0ELb1ELb0ELb0ELb0ELb0ELb0ELb1ELb1ELb0ELb0ELb0EEENS1_21CollectiveEpilogueFwdINS6_IJSA_SC_SB_EEES9_NS_10bfloat16_tESG_Li256ELb0ELb0ELb0ELb1EEENS1_30DynamicPersistentTileSchedulerILi256ELi128ELb0ELb0ELb1EEEEEEEEEvNT_6ParamsE,(.L_x_12363 - _ZN7cutlass13device_kernelIN5flash11enable_sm90INS1_16FlashAttnFwdSm90INS1_25CollectiveMainloopFwdSm90ILi2EN4cute5tupleIJNS5_1CILi1EEES8_S8_EEENS6_IJNS7_ILi128EEENS7_ILi160EEENS7_ILi192EEEEEELi192ENS_12float_e4m3_tEfNS_4arch4Sm90ELb0ELb1ELb0ELb0ELb0ELb0ELb0ELb1ELb1ELb0ELb0ELb0EEENS1_21CollectiveEpilogueFwdINS6_IJSA_SC_SB_EEES9_NS_10bfloat16_tESG_Li256ELb0ELb0ELb0ELb1EEENS1_30DynamicPersistentTileSchedulerILi256ELi128ELb0ELb0ELb1EEEEEEEEEvNT_6ParamsE)
        .other          _ZN7cutlass13device_kernelIN5flash11enable_sm90INS1_16FlashAttnFwdSm90INS1_25CollectiveMainloopFwdSm90ILi2EN4cute5tupleIJNS5_1CILi1EEES8_S8_EEENS6_IJNS7_ILi128EEENS7_ILi160EEENS7_ILi192EEEEEELi192ENS_12float_e4m3_tEfNS_4arch4Sm90ELb0ELb1ELb0ELb0ELb0ELb0ELb0ELb1ELb1ELb0ELb0ELb0EEENS1_21CollectiveEpilogueFwdINS6_IJSA_SC_SB_EEES9_NS_10bfloat16_tESG_Li256ELb0ELb0ELb0ELb1EEENS1_30DynamicPersistentTileSchedulerILi256ELi128ELb0ELb0ELb1EEEEEEEEEvNT_6ParamsE,@"STO_CUDA_ENTRY STV_DEFAULT"
_ZN7cutlass13device_kernelIN5flash11enable_sm90INS1_16FlashAttnFwdSm90INS1_25CollectiveMainloopFwdSm90ILi2EN4cute5tupleIJNS5_1CILi1EEES8_S8_EEENS6_IJNS7_ILi128EEENS7_ILi160EEENS7_ILi192EEEEEELi192ENS_12float_e4m3_tEfNS_4arch4Sm90ELb0ELb1ELb0ELb0ELb0ELb0ELb0ELb1ELb1ELb0ELb0ELb0EEENS1_21CollectiveEpilogueFwdINS6_IJSA_SC_SB_EEES9_NS_10bfloat16_tESG_Li256ELb0ELb0ELb0ELb1EEENS1_30DynamicPersistentTileSchedulerILi256ELi128ELb0ELb0ELb1EEEEEEEEEvNT_6ParamsE:
        /* <DEDUP_REMOVED lines=24> */
.L_x_3655:
[----:B------:R-:W-:Y:S05]  /*0180*/  BSYNC B0 ;  /* 0x0000000000007941 */ /* 0x000fea0003800000 */
.L_x_3654:
        /* <DEDUP_REMOVED lines=37> */
.L_x_3656:
        /* <DEDUP_REMOVED lines=22> */
.L_x_3657:
        /* <DEDUP_REMOVED lines=18> */
.L_x_3658:
        /* <DEDUP_REMOVED lines=22> */
.L_x_3659:
        /* <DEDUP_REMOVED lines=22> */
.L_x_3660:
[----:B------:R-:W-:Y:S01]  /*0920*/  PLOP3.LUT P0, PT, PT, PT, UP0, 0x80, 0x0 ;  /* 0x000000000000781c */ /* 0x000fe20003f0f008 */
[----:B------:R-:W-:Y:S01]  /*0930*/  UMOV UR46, 0x1 ;  /* 0x00000001002e7882 */ /* 0x000fe20000000000 */
[----:B------:R-:W-:Y:S01]  /*0940*/  NOP ;  /* 0x0000000000007918 */ /* 0x000fe20000000000 */
[----:B------:R-:W-:Y:S01]  /*0950*/  USEL UR46, UR46, 0x2, !UP0 ;  /* 0x000000022e2e7887 */ /* 0x000fe2000c000000 */
[----:B------:R-:W-:Y:S01]  /*0960*/  ULDC.64 UR52, c[0x0][0x208] ;  /* 0x0000820000347ab9 */ /* 0x000fe20000000a00 */
[----:B-123--:R-:W-:Y:S08]  /*0970*/  BAR.SYNC.DEFER_BLOCKING 0x0 ;  /* 0x0000000000007b1d */ /* 0x00eff00000010000 */
[----:B------:R-:W-:Y:S05]  /*0980*/  @!P0 BRA `(.L_x_3661) ;  /* 0x0000014c00888947 */ /* 0x000fea0003800000 */
.L_x_3662:
        /* <DEDUP_REMOVED lines=25> */
[----:B------:R-:W-:Y:S02]  /*0b20*/  LOP3.LUT R5, R2, 0xffffff80, RZ, 0xc0, !PT ;  /* 0xffffff8002057812 */ /* 0x000fe400078ec0ff */
[----:B------:R-:W-:Y:S02]  /*0b30*/  SHF.R.S32.HI R7, RZ, 0x4, R4 ;  /* 0x00000004ff077819 */ /* 0x000fe40000011404 */
[----:B------:R-:W-:Y:S01]  /*0b40*/  LEA.HI R3, R3, R0, RZ, 0x5 ;  /* 0x0000000003037211 */ /* 0x000fe200078f28ff */
[----:B------:R-:W-:Y:S01]  /*0b50*/  IMAD.IADD R17, R0, 0x1, -R5 ;  /* 0x0000000100117824 */ /* 0x000fe200078e0a05 */
[C---:B------:R-:W-:Y:S02]  /*0b60*/  LOP3.LUT R5, R4.reuse, 0x3fffff0, RZ, 0xc0, !PT ;  /* 0x03fffff004057812 */ /* 0x040fe400078ec0ff */
[----:B------:R-:W-:Y:S02]  /*0b70*/  LEA.HI R4, R4, R7, RZ, 0x1 ;  /* 0x0000000704047211 */ /* 0x000fe400078f08ff */
[----:B------:R-:W-:Y:S01]  /*0b80*/  SHF.R.S32.HI R6, RZ, 0x1f, R17 ;  /* 0x0000001fff067819 */ /* 0x000fe20000011411 */
[----:B------:R-:W-:Y:S01]  /*0b90*/  IMAD.IADD R5, R0, 0x1, -R5 ;  /* 0x0000000100057824 */ /* 0x000fe200078e0a05 */
[----:B------:R-:W-:Y:S01]  /*0ba0*/  SHF.R.S32.HI R0, RZ, 0x5, R3 ;  /* 0x00000005ff007819 */ /* 0x000fe20000011403 */
[----:B-1----:R-:W-:Y:S01]  /*0bb0*/  ULEA UR38, UR37, UR38, 0x18 ;  /* 0x0000002625267291 */ /* 0x002fe2000f8ec03f */
[----:B------:R-:W-:-:S02]  /*0bc0*/  LEA.HI R8, R6, R17, RZ, 0x2 ;  /* 0x0000001106087211 */ /* 0x000fc400078f10ff */
[----:B------:R-:W-:Y:S01]  /*0bd0*/  LOP3.LUT R4, R4, 0x1ffffffe, RZ, 0xc0, !PT ;  /* 0x1ffffffe04047812 */ /* 0x000fe200078ec0ff */
[----:B------:R-:W-:Y:S01]  /*0be0*/  IMAD R5, R0, 0x10, R5 ;  /* 0x0000001000057824 */ /* 0x000fe200078e0205 */
[--C-:B------:R-:W-:Y:S02]  /*0bf0*/  SHF.R.S32.HI R9, RZ, 0x2, R8.reuse ;  /* 0x00000002ff097819 */ /* 0x100fe40000011408 */
[----:B------:R-:W-:Y:S01]  /*0c00*/  SHF.R.S32.HI R10, RZ, 0x1f, R8 ;  /* 0x0000001fff0a7819 */ /* 0x000fe20000011408 */
[----:B------:R-:W-:Y:S01]  /*0c10*/  IMAD.IADD R4, R7, 0x1, -R4 ;  /* 0x0000000107047824 */ /* 0x000fe200078e0a04 */
        /* <DEDUP_REMOVED lines=9> */
[----:B------:R-:W-:Y:S01]  /*0cb0*/  LEA.HI R6, R6, R17, RZ, 0x5 ;  /* 0x0000001106067211 */ /* 0x000fe200078f28ff */
[----:B------:R-:W-:Y:S01]  /*0cc0*/  IMAD.SHL.U32 R5, R5, 0x8, RZ ;  /* 0x0000000805057824 */ /* 0x000fe200078e00ff */
[----:B------:R-:W-:Y:S01]  /*0cd0*/  LOP3.LUT R2, R2, 0x3fffffe, RZ, 0xc0, !PT ;  /* 0x03fffffe02027812 */ /* 0x000fe200078ec0ff */
[----:B------:R-:W-:Y:S01]  /*0ce0*/  IMAD.IADD R9, R9, 0x1, -R10 ;  /* 0x0000000109097824 */ /* 0x000fe200078e0a0a */
[----:B------:R-:W-:Y:S01]  /*0cf0*/  SHF.R.S32.HI R6, RZ, 0x5, R6 ;  /* 0x00000005ff067819 */ /* 0x000fe20000011406 */
[----:B------:R-:W-:Y:S01]  /*0d00*/  IMAD.WIDE R22, R5, 0x2, R22 ;  /* 0x0000000205167825 */ /* 0x000fe200078e0216 */
[----:B------:R-:W-:Y:S01]  /*0d10*/  LOP3.LUT R8, R8, 0x7ffffffc, RZ, 0xc0, !PT ;  /* 0x7ffffffc08087812 */ /* 0x000fe200078ec0ff */
[----:B------:R-:W-:-:S02]  /*0d20*/  UMOV UR4, UR7 ;  /* 0x0000000700047c82 */ /* 0x000fc40008000000 */
[----:B------:R-:W-:Y:S02]  /*0d30*/  IMAD.IADD R2, R3, 0x1, -R2 ;  /* 0x0000000103027824 */ /* 0x000fe400078e0a02 */
[----:B------:R-:W-:Y:S02]  /*0d40*/  IMAD R9, R6, 0x10, R9 ;  /* 0x0000001006097824 */ /* 0x000fe400078e0209 */
[----:B------:R-:W-:Y:S02]  /*0d50*/  IMAD.IADD R17, R17, 0x1, -R8 ;  /* 0x0000000111117824 */ /* 0x000fe400078e0a08 */
[----:B------:R-:W-:-:S07]  /*0d60*/  IMAD R221, R2, 0x40, R9 ;  /* 0x0000004002dd7824 */ /* 0x000fce00078e0209 */
.L_x_3759:
        /* <DEDUP_REMOVED lines=20> */
.L_x_3663:
[----:B------:R-:W-:Y:S01]  /*0eb0*/  ULDC UR6, c[0x0][0xdc4] ;  /* 0x0003710000067ab9 */ /* 0x000fe20000000800 */
[----:B------:R-:W-:Y:S01]  /*0ec0*/  UMOV UR49, UR7 ;  /* 0x0000000700317c82 */ /* 0x000fe20008000000 */
[----:B------:R-:W-:-:S11]  /*0ed0*/  UISETP.NE.AND UP0, UPT, UR6, 0x1, UPT ;  /* 0x000000010600788c */ /* 0x000fd6000bf05270 */
[----:B------:R-:W-:Y:S02]  /*0ee0*/  @UP0 ULDC.64 UR10, c[0x0][0xdc8] ;  /* 0x00037200000a0ab9 */ /* 0x000fe40000000a00 */
[----:B------:R-:W-:-:S04]  /*0ef0*/  UIMAD.WIDE.U32 UR4, UR7, UR10, URZ ;  /* 0x0000000a070472a5 */ /* 0x000fc8000f8e003f */
[----:B------:R-:W-:-:S04]  /*0f00*/  @UP0 USHF.R.U32.HI UR49, URZ, UR11, UR5 ;  /* 0x0000000b3f310299 */ /* 0x000fc80008011605 */
[----:B------:R-:W-:-:S12]  /*0f10*/  UIMAD UR4, UR49, UR6, URZ ;  /* 0x00000006310472a4 */ /* 0x000fd8000f8e023f */
.L_x_3664:
        /* <DEDUP_REMOVED lines=75> */
[----:B------:R-:W-:Y:S01]  /*13d0*/  UIADD3 UR42, UR4, UR42, URZ ;  /* 0x0000002a042a7290 */ /* 0x000fe2000fffe03f */
[----:B------:R-:W-:-:S02]  /*13e0*/  ULDC UR5, c[0x0][0x988] ;  /* 0x0002620000057ab9 */ /* 0x000fc40000000800 */
[----:B---3--:R-:W-:Y:S01]  /*13f0*/  SEL R18, R18, 0x1, P0 ;  /* 0x0000000112127807 */ /* 0x008fe20000000000 */
[----:B------:R-:W-:Y:S01]  /*1400*/  USHF.L.U32 UR42, UR42, 0x7, URZ ;  /* 0x000000072a2a7899 */ /* 0x000fe2000800063f */
[----:B------:R-:W-:-:S03]  /*1410*/  @UP2 ULDC UR4, c[0x0][0x42c] ;  /* 0x00010b0000042ab9 */ /* 0x000fc60000000800 */
[----:B----4-:R-:W-:Y:S02]  /*1420*/  IMAD R107, R18, R9, RZ ;  /* 0x00000009126b7224 */ /* 0x010fe400078e02ff */
[----:B-----5:R-:W-:Y:S01]  /*1430*/  FMUL.FTZ R0, R3, R0 ;  /* 0x0000000003007220 */ /* 0x020fe20000410000 */
[----:B--2---:R-:W-:-:S03]  /*1440*/  IADD3 R3, -R220, 0x80, RZ ;  /* 0x00000080dc037810 */ /* 0x004fc60007ffe1ff */
[----:B------:R-:W-:Y:S01]  /*1450*/  FMUL.FTZ R0, R0, UR5 ;  /* 0x0000000500007c20 */ /* 0x000fe20008410000 */
[----:B------:R-:W-:Y:S01]  /*1460*/  UIMAD.WIDE.U32 UR4, UR43, UR4, URZ ;  /* 0x000000042b0472a5 */ /* 0x000fe2000f8e003f */
[----:B------:R-:W-:-:S03]  /*1470*/  IMAD R3, R18, R9, R3 ;  /* 0x0000000912037224 */ /* 0x000fc600078e0203 */
[----:B------:R-:W-:Y:S01]  /*1480*/  R2UR UR41, R0 ;  /* 0x00000000002972ca */ /* 0x000fe200000e0000 */
[----:B------:R-:W-:Y:S01]  /*1490*/  VIADD R19, R3, UR42 ;  /* 0x0000002a03137c36 */ /* 0x000fe20008000000 */
[----:B------:R-:W-:-:S03]  /*14a0*/  @UP2 USHF.R.U32.HI UR48, URZ, UR6, UR5 ;  /* 0x000000063f302299 */ /* 0x000fc60008011605 */
[----:B------:R-:W-:Y:S01]  /*14b0*/  IMAD.IADD R0, R19, 0x1, R10 ;  /* 0x0000000113007824 */ /* 0x000fe200078e020a */
[----:B------:R-:W-:Y:S09]  /*14c0*/  @!P1 BRA `(.L_x_3665) ;  /* 0x0000000000409947 */ /* 0x000ff20003800000 */
        /* <DEDUP_REMOVED lines=10> */
.L_x_3666:
[----:B------:R-:W-:-:S13]  /*1570*/  ISETP.NE.AND P0, PT, R11, 0x1, PT ;  /* 0x000000010b00780c */ /* 0x000fda0003f05270 */
[----:B------:R-:W1:Y:S02]  /*1580*/  @P0 LDC.64 R4, c[0x0][0x9e8] ;  /* 0x00027a00ff040b82 */ /* 0x000e640000000a00 */
[----:B-1----:R-:W-:-:S05]  /*1590*/  @P0 IMAD.HI.U32 R4, R3, R4, RZ ;  /* 0x0000000403040227 */ /* 0x002fca00078e00ff */
[----:B------:R-:W-:-:S07]  /*15a0*/  @P0 SHF.R.U32.HI R3, RZ, R5, R4 ;  /* 0x00000005ff030219 */ /* 0x000fce0000011604 */
.L_x_3667:
[----:B------:R-:W-:-:S05]  /*15b0*/  IMAD R3, R3, R11, R11 ;  /* 0x0000000b03037224 */ /* 0x000fca00078e020b */
[----:B------:R-:W-:-:S07]  /*15c0*/  VIMNMX R0, R0, R3, PT ;  /* 0x0000000300007248 */ /* 0x000fce0003fe0100 */
.L_x_3665:
[----:B------:R-:W-:Y:S01]  /*15d0*/  VIADD R3, R0, 0x9f ;  /* 0x0000009f00037836 */ /* 0x000fe20000000000 */
[----:B------:R-:W-:Y:S01]  /*15e0*/  ULDC UR4, c[0x0][0x9dc] ;  /* 0x0002770000047ab9 */ /* 0x000fe20000000800 */
[CC--:B------:R-:W-:Y:S02]  /*15f0*/  IMAD R0, R18.reuse, R9.reuse, 0x9f ;  /* 0x0000009f12007424 */ /* 0x0c0fe400078e0209 */
[----:B------:R-:W-:Y:S02]  /*1600*/  IMAD R220, R18, R9, -R220 ;  /* 0x0000000912dc7224 */ /* 0x000fe400078e0adc */
[----:B------:R-:W-:-:S04]  /*1610*/  IMAD.HI R4, R3, 0x66666667, RZ ;  /* 0x6666666703047827 */ /* 0x000fc800078e02ff */
[----:B------:R-:W-:Y:S01]  /*1620*/  IMAD.HI R0, R0, 0x66666667, RZ ;  /* 0x6666666700007827 */ /* 0x000fe200078e02ff */
[----:B------:R-:W-:-:S03]  /*1630*/  SHF.R.U32.HI R5, RZ, 0x1f, R4 ;  /* 0x0000001fff057819 */ /* 0x000fc60000011604 */
[----:B------:R-:W-:Y:S01]  /*1640*/  VIADD R105, R220, UR42 ;  /* 0x0000002adc697c36 */ /* 0x000fe20008000000 */
[----:B------:R-:W-:Y:S02]  /*1650*/  SHF.R.U32.HI R3, RZ, 0x1f, R0 ;  /* 0x0000001fff037819 */ /* 0x000fe40000011600 */
[----:B------:R-:W-:Y:S01]  /*1660*/  LEA.HI.SX32 R104, R4, R5, 0x1a ;  /* 0x0000000504687211 */ /* 0x000fe200078fd2ff */
[----:B------:R-:W-:Y:S01]  /*1670*/  VIADD R6, R105, -UR4 ;  /* 0x8000000469067c36 */ /* 0x000fe20008000000 */
[----:B------:R-:W-:-:S04]  /*1680*/  LEA.HI.SX32 R3, R0, R3, 0x1a ;  /* 0x0000000300037211 */ /* 0x000fc800078fd2ff */
        /* <DEDUP_REMOVED lines=12> */
.L_x_3669:
[----:B------:R-:W-:Y:S01]  /*1750*/  ISETP.NE.AND P0, PT, R11, 0x1, PT ;  /* 0x000000010b00780c */ /* 0x000fe20003f05270 */
[----:B------:R-:W-:-:S12]  /*1760*/  IMAD.MOV.U32 R0, RZ, RZ, R105 ;  /* 0x000000ffff007224 */ /* 0x000fd800078e0069 */
[----:B------:R-:W1:Y:S02]  /*1770*/  @P0 LDC.64 R4, c[0x0][0x9e8] ;  /* 0x00027a00ff040b82 */ /* 0x000e640000000a00 */
[----:B-1----:R-:W-:-:S05]  /*1780*/  @P0 IMAD.HI.U32 R4, R105, R4, RZ ;  /* 0x0000000469040227 */ /* 0x002fca00078e00ff */
[----:B------:R-:W-:-:S07]  /*1790*/  @P0 SHF.R.U32.HI R0, RZ, R5, R4 ;  /* 0x00000005ff000219 */ /* 0x000fce0000011604 */
.L_x_3670:
[----:B------:R-:W-:-:S05]  /*17a0*/  IMAD R0, R0, R11, RZ ;  /* 0x0000000b00007224 */ /* 0x000fca00078e02ff */
[----:B------:R-:W-:-:S13]  /*17b0*/  R2UR UR5, R0 ;  /* 0x00000000000572ca */ /* 0x000fda00000e0000 */
[----:B------:R-:W-:-:S04]  /*17c0*/  UISETP.LT.AND UP0, UPT, UR4, UR5, UPT ;  /* 0x000000050400728c */ /* 0x000fc8000bf01270 */
[----:B------:R-:W-:-:S12]  /*17d0*/  USEL UR4, UR4, UR5, !UP0 ;  /* 0x0000000504047287 */ /* 0x000fd8000c000000 */
.L_x_3668:
[----:B------:R-:W-:Y:S01]  /*17e0*/  UIMAD.WIDE UR4, UR4, 0x66666667, URZ ;  /* 0x66666667040478a5 */ /* 0x000fe2000f8e023f */
[----:B------:R-:W-:Y:S02]  /*17f0*/  PLOP3.LUT P0, PT, PT, PT, PT, 0x80, 0x0 ;  /* 0x000000000000781c */ /* 0x000fe40003f0f070 */
[----:B------:R-:W-:Y:S02]  /*1800*/  CS2R R4, SRZ ;  /* 0x0000000000047805 */ /* 0x000fe4000001ff00 */
[----:B------:R-:W-:Y:S01]  /*1810*/  CS2R R118, SRZ ;  /* 0x0000000000767805 */ /* 0x000fe2000001ff00 */
[----:B------:R-:W-:Y:S01]  /*1820*/  USHF.R.U32.HI UR4, URZ, 0x1f, UR5 ;  /* 0x0000001f3f047899 */ /* 0x000fe20008011605 */
[----:B------:R-:W-:Y:S02]  /*1830*/  CS2R R8, SRZ ;  /* 0x0000000000087805 */ /* 0x000fe4000001ff00 */
[----:B------:R-:W-:Y:S02]  /*1840*/  CS2R R116, SRZ ;  /* 0x0000000000747805 */ /* 0x000fe4000001ff00 */
[----:B------:R-:W-:Y:S01]  /*1850*/  CS2R R10, SRZ ;  /* 0x00000000000a7805 */ /* 0x000fe2000001ff00 */
[----:B------:R-:W-:Y:S01]  /*1860*/  ULEA.HI.SX32 UR4, UR5, UR4, 0x1a ;  /* 0x0000000405047291 */ /* 0x000fe2000f8fd23f */
        /* <DEDUP_REMOVED lines=46> */
[----:B------:R-:W-:Y:S02]  /*1b50*/  IMAD.MOV.U32 R96, RZ, RZ, RZ ;  /* 0x000000ffff607224 */ /* 0x000fe400078e00ff */
[----:B------:R-:W-:Y:S01]  /*1b60*/  IMAD.MOV.U32 R133, RZ, RZ, RZ ;  /* 0x000000ffff857224 */ /* 0x000fe200078e00ff */
[----:B------:R-:W-:Y:S06]  /*1b70*/  @!P1 BRA `(.L_x_3671) ;  /* 0x0000011800f09947 */ /* 0x000fec0003800000 */
[----:B------:R-:W1:Y:S01]  /*1b80*/  S2R R0, SR_TID.X ;  /* 0x0000000000007919 */ /* 0x000e620000002100 */
[----:B------:R-:W-:-:S04]  /*1b90*/  UIADD3 UR5, UR38, 0x1e200, URZ ;  /* 0x0001e20026057890 */ /* 0x000fc8000fffe03f */
[----:B------:R-:W-:-:S06]  /*1ba0*/  ULOP3.LUT UP0, URZ, UR5, 0x9f, URZ, 0xc0, !UPT ;  /* 0x0000009f053f7892 */ /* 0x000fcc000f80c03f */
[----:B------:R-:W-:Y:S01]  /*1bb0*/  PLOP3.LUT P0, PT, PT, PT, UP0, 0x80, 0x0 ;  /* 0x000000000000781c */ /* 0x000fe20003f0f008 */
[----:B-1----:R-:W-:-:S05]  /*1bc0*/  VIADD R0, R0, 0xffffff80 ;  /* 0xffffff8000007836 */ /* 0x002fca0000000000 */
[----:B------:R-:W-:-:S04]  /*1bd0*/  SHF.R.S32.HI R3, RZ, 0x1f, R0 ;  /* 0x0000001fff037819 */ /* 0x000fc80000011400 */
[----:B------:R-:W-:-:S04]  /*1be0*/  LEA.HI R3, R3, R0, RZ, 0x7 ;  /* 0x0000000003037211 */ /* 0x000fc800078f38ff */
[----:B------:R-:W-:-:S06]  /*1bf0*/  SHF.R.S32.HI R3, RZ, 0x7, R3 ;  /* 0x00000007ff037819 */ /* 0x000fcc0000011403 */
[----:B------:R-:W1:Y:S02]  /*1c00*/  SHFL.IDX PT, R3, R3, RZ, 0x1f ;  /* 0x00001fff03037589 */ /* 0x000e6400000e0000 */
        /* <DEDUP_REMOVED lines=24> */
.L_x_3672:
        /* <DEDUP_REMOVED lines=9> */
.L_x_3839:
[----:B------:R-:W-:Y:S05]  /*1e20*/  @!P0 BRA `(.L_x_3674) ;  /* 0x0000000000048947 */ /* 0x000fea0003800000 */
[----:B------:R-:W-:Y:S01]  /*1e30*/  BPT.TRAP 0x1 ;  /* 0x000000040000795c */ /* 0x000fe20000300000 */
.L_x_3674:
[----:B-1----:R-:W-:Y:S02]  /*1e40*/  IMAD.U32 R3, RZ, RZ, UR51 ;  /* 0x00000033ff037e24 */ /* 0x002fe4000f8e00ff */
[----:B------:R-:W-:-:S03]  /*1e50*/  IMAD.U32 R0, RZ, RZ, UR36 ;  /* 0x00000024ff007e24 */ /* 0x000fc6000f8e00ff */
[----:B------:R-:W-:Y:S02]  /*1e60*/  LEA R3, R3, UR38, 0x3 ;  /* 0x0000002603037c11 */ /* 0x000fe4000f8e18ff */
[----:B------:R-:W-:-:S04]  /*1e70*/  SHF.L.U32 R0, R0, 0x1f, RZ ;  /* 0x0000001f00007819 */ /* 0x000fc800000006ff */
[----:B------:R1:W2:Y:S01]  /*1e80*/  SYNCS.PHASECHK.TRANS64.TRYWAIT P1, [R3+URZ+0x33430], R0 ;  /* 0x03343000030075a7 */ /* 0x0002a2000802017f */
[----:B------:R-:W-:Y:S05]  /*1e90*/  @!P0 BRA `(.L_x_3675) ;  /* 0x0000000000048947 */ /* 0x000fea0003800000 */
[----:B------:R-:W-:Y:S01]  /*1ea0*/  BPT.TRAP 0x1 ;  /* 0x000000040000795c */ /* 0x000fe20000300000 */
.L_x_3675:
[----:B------:R-:W3:Y:S01]  /*1eb0*/  S2R R4, SR_TID.X ;  /* 0x0000000000047919 */ /* 0x000ee20000002100 */
[----:B------:R-:W-:Y:S02]  /*1ec0*/  LOP3.LUT R2, R2, 0xfffffff7, RZ, 0xc0, !PT ;  /* 0xfffffff702027812 */ /* 0x000fe400078ec0ff */
[----:B---3--:R-:W-:-:S13]  /*1ed0*/  LOP3.LUT P2, RZ, R4, 0x7f, RZ, 0xc0, !PT ;  /* 0x0000007f04ff7812 */ /* 0x008fda000784c0ff */
[----:B------:R-:W-:Y:S01]  /*1ee0*/  @P2 LOP3.LUT R2, R2, 0x8, RZ, 0xfc, !PT ;  /* 0x0000000802022812 */ /* 0x000fe200078efcff */
[----:B--2---:R-:W-:Y:S06]  /*1ef0*/  @P1 BRA `(.L_x_3676) ;  /* 0x0000000000081947 */ /* 0x004fec0003800000 */
[----:B------:R-:W2:Y:S02]  /*1f00*/  SYNCS.PHASECHK.TRANS64.TRYWAIT P1, [R3+URZ+0x33430], R0 ;  /* 0x03343000030075a7 */ /* 0x000ea4000802017f */
[----:B--2---:R-:W-:Y:S05]  /*1f10*/  @!P1 BRA `(.L_x_3677) ;  /* 0x0000018000649947 */ /* 0x004fea0003800000 */
.L_x_3676:
[----:B------:R-:W-:Y:S05]  /*1f20*/  WARPSYNC.ALL ;  /* 0x0000000000007948 */ /* 0x000fea0003800000 */
[----:B------:R-:W-:Y:S01]  /*1f30*/  UIADD3 UR4, UR38, 0x24200, URZ ;  /* 0x0002420026047890 */ /* 0x000fe2000fffe03f */
[----:B------:R-:W-:Y:S01]  /*1f40*/  WARPGROUP.ARRIVE ;  /* 0x00000000000079c5 */ /* 0x000fe20000000000 */
[----:B------:R-:W-:-:S05]  /*1f50*/  ULOP3.LUT UR28, UR50, 0x10000, URZ, 0xfc, !UPT ;  /* 0x00010000321c7892 */ /* 0x000fca000f8efc3f */
[----:B------:R-:W3:Y:S01]  /*1f60*/  S2R R4, SR_TID.X ;  /* 0x0000000000047919 */ /* 0x000ee20000002100 */
[----:B------:R-:W-:Y:S01]  /*1f70*/  USHF.R.U32.HI UR4, URZ, 0x4, UR4 ;  /* 0x000000043f047899 */ /* 0x000fe20008011604 */
[----:B------:R-:W4:Y:S01]  /*1f80*/  LDC R12, c[0x0][0x288] ;  /* 0x0000a200ff0c7b82 */ /* 0x000f220000000800 */
[----:B------:R-:W-:Y:S01]  /*1f90*/  UMOV UR25, 0x80000020 ;  /* 0x8000002000197882 */ /* 0x000fe20000000000 */
[----:B------:R-:W-:Y:S01]  /*1fa0*/  UMOV UR27, 0x80000020 ;  /* 0x80000020001b7882 */ /* 0x000fe20000000000 */
[----:B------:R-:W-:Y:S01]  /*1fb0*/  ULOP3.LUT UR4, UR4, 0x3fff, URZ, 0xc0, !UPT ;  /* 0x00003fff04047892 */ /* 0x000fe2000f8ec03f */
[C---:B------:R-:W-:Y:S01]  /*1fc0*/  IMAD R107, R104.reuse, -0xa0, R107 ;  /* 0xffffff60686b7824 */ /* 0x040fe200078e026b */
[----:B------:R-:W-:Y:S01]  /*1fd0*/  UMOV UR24, UR28 ;  /* 0x0000001c00187c82 */ /* 0x000fe20008000000 */
[----:B------:R-:W-:Y:S01]  /*1fe0*/  UMOV UR5, UR25 ;  /* 0x0000001900057c82 */ /* 0x000fe20008000000 */
[----:B------:R-:W-:Y:S01]  /*1ff0*/  ULOP3.LUT UR50, UR4, 0x10000, URZ, 0xfc, !UPT ;  /* 0x0001000004327892 */ /* 0x000fe2000f8efc3f */
[----:B------:R-:W5:Y:S01]  /*2000*/  LDC R15, c[0x0][0x2e0] ;  /* 0x0000b800ff0f7b82 */ /* 0x000f620000000800 */
[----:B------:R-:W-:Y:S01]  /*2010*/  UMOV UR7, 0x80000020 ;  /* 0x8000002000077882 */ /* 0x000fe20000000000 */
[----:B------:R-:W-:Y:S01]  /*2020*/  UMOV UR4, UR24 ;  /* 0x0000001800047c82 */ /* 0x000fe20008000000 */
[----:B------:R-:W-:Y:S01]  /*2030*/  UIMAD UR30, UR51, 0x780, UR50 ;  /* 0x00000780331e78a4 */ /* 0x000fe2000f8e0232 */
[----:B------:R-:W-:Y:S01]  /*2040*/  IMAD.MOV.U32 R5, RZ, RZ, -0xa0 ;  /* 0xffffff60ff057424 */ /* 0x000fe200078e00ff */
[----:B------:R-:W-:Y:S01]  /*2050*/  UMOV UR11, 0x80000020 ;  /* 0x80000020000b7882 */ /* 0x000fe20000000000 */
[----:B------:R-:W-:Y:S01]  /*2060*/  UMOV UR15, 0x80000020 ;  /* 0x80000020000f7882 */ /* 0x000fe20000000000 */
[----:B------:R-:W-:Y:S01]  /*2070*/  UIADD3 UR6, UR30, 0x80, URZ ;  /* 0x000000801e067890 */ /* 0x000fe2000fffe03f */
[----:B------:R-:W-:Y:S01]  /*2080*/  IMAD R5, R104, R5, 0xa0 ;  /* 0x000000a068057424 */ /* 0x000fe200078e0205 */
[----:B------:R-:W-:Y:S01]  /*2090*/  UIADD3 UR8, UR30, 0x100, URZ ;  /* 0x000001001e087890 */ /* 0x000fe2000fffe03f */
[----:B------:R-:W-:Y:S01]  /*20a0*/  VIADD R8, R221, UR42 ;  /* 0x0000002add087c36 */ /* 0x000fe20008000000 */
[----:B------:R-:W-:Y:S01]  /*20b0*/  UMOV UR26, UR30 ;  /* 0x0000001e001a7c82 */ /* 0x000fe20008000000 */
[----:B------:R-:W-:Y:S01]  /*20c0*/  UIADD3 UR9, UR30, 0x180, URZ ;  /* 0x000001801e097890 */ /* 0x000fe2000fffe03f */
[----:B------:R-:W-:Y:S01]  /*20d0*/  QGMMA.64x32x32.F32.E4M3.E4M3 R88, gdesc[UR24], RZ, !UPT, gsb0 ;  /* 0x00600000185879f3 */ /* 0x000fe2000c0008ff */
[----:B------:R-:W-:Y:S01]  /*20e0*/  UMOV UR26, UR6 ;  /* 0x00000006001a7c82 */ /* 0x000fe20008000000 */
[----:B------:R-:W-:Y:S01]  /*20f0*/  UMOV UR27, 0x80000020 ;  /* 0x80000020001b7882 */ /* 0x000fe20000000000 */
[----:B------:R-:W-:Y:S01]  /*2100*/  UMOV UR6, UR8 ;  /* 0x0000000800067c82 */ /* 0x000fe20008000000 */
[----:B------:R-:W-:Y:S01]  /*2110*/  UIADD3 UR10, UR30, 0x200, URZ ;  /* 0x000002001e0a7890 */ /* 0x000fe2000fffe03f */
[----:B------:R-:W-:Y:S01]  /*2120*/  IMAD R11, R17, -0x2, R5 ;  /* 0xfffffffe110b7824 */ /* 0x000fe200078e0205 */
[----:B------:R-:W-:-:S02]  /*2130*/  UIADD3 UR12, UR30, 0x102, URZ ;  /* 0x000001021e0c7890 */ /* 0x000fc4000fffe03f */
[----:B------:R-:W-:Y:S01]  /*2140*/  UIADD3 UR13, UR30, 0x182, URZ ;  /* 0x000001821e0d7890 */ /* 0x000fe2000fffe03f */
[----:B---3--:R-:W-:Y:S01]  /*2150*/  LOP3.LUT P1, RZ, R4, 0x7f, RZ, 0xc0, !PT ;  /* 0x0000007f04ff7812 */ /* 0x008fe2000782c0ff */
[----:B------:R-:W-:Y:S02]  /*2160*/  UIADD3 UR14, UR30, 0x202, URZ ;  /* 0x000002021e0e7890 */ /* 0x000fe4000fffe03f */
[----:B------:R-:W-:Y:S01]  /*2170*/  UIADD3 UR18, UR30, 0x382, URZ ;  /* 0x000003821e127890 */ /* 0x000fe2000fffe03f */
[----:B------:R-:W-:Y:S01]  /*2180*/  UMOV UR19, 0x80000020 ;  /* 0x8000002000137882 */ /* 0x000fe20000000000 */
[----:B------:R-:W-:Y:S01]  /*2190*/  UIADD3 UR22, UR30, 0x600, URZ ;  /* 0x000006001e167890 */ /* 0x000fe2000fffe03f */
[----:B------:R-:W-:Y:S01]  /*21a0*/  UMOV UR23, 0x80000020 ;  /* 0x8000002000177882 */ /* 0x000fe20000000000 */
[----:B------:R-:W-:Y:S01]  /*21b0*/  UMOV UR31, 0x80000020 ;  /* 0x80000020001f7882 */ /* 0x000fe20000000000 */
[----:B------:R-:W-:-:S05]  /*21c0*/  ULDC UR55, c[0x0][0x9dc] ;  /* 0x0002770000377ab9 */ /* 0x000fca0000000800 */
[----:B-12---:R-:W-:-:S05]  /*21d0*/  @!P1 VIADD R0, R3, 0x33440 ;  /* 0x0003344003009836 */ /* 0x006fca0000000000 */
[----:B------:R-:W-:Y:S01]  /*21e0*/  @!P1 PRMT R0, RZ, 0x654, R0 ;  /* 0x00000654ff009816 */ /* 0x000fe20000000000 */
        /* <DEDUP_REMOVED lines=157> */
[----:B------:R-:W-:Y:S01]  /*2bc0*/  ULOP3.LUT UR10, URZ, UR55, URZ, 0x33, !UPT ;  /* 0x000000373f0a7292 */ /* 0x000fe2000f8e333f */
        /* <DEDUP_REMOVED lines=8> */
[----:B------:R-:W-:Y:S02]  /*2c50*/  ULDC.64 UR6, c[0x0][0x9e0] ;  /* 0x0002780000067ab9 */ /* 0x000fe40000000a00 */
[----:B------:R-:W-:Y:S01]  /*2c60*/  UISETP.GE.AND UP0, UPT, UR7, 0x1, UPT ;  /* 0x000000010700788c */ /* 0x000fe2000bf06270 */
[----:B------:R-:W-:Y:S02]  /*2c70*/  WARPGROUP.DEPBAR.LE gsb0, 0x0 ;  /* 0x00008000000079c5 */ /* 0x000fe40000010000 */
[----:B------:R-:W-:-:S06]  /*2c80*/  WARPGROUP.ARRIVE ;  /* 0x00000000000079c5 */ /* 0x000fcc0000000000 */
[----:B------:R-:W-:Y:S03]  /*2c90*/  QGMMA.64x32x32.F32.E4M3.E4M3 R24, gdesc[UR20], R24, gsb0 ;  /* 0x00600000141879f3 */ /* 0x000fe60008000818 */
[----:B------:R-:W-:Y:S02]  /*2ca0*/  WARPGROUP.DEPBAR.LE gsb0, 0x0 ;  /* 0x00008000000079c5 */ /* 0x000fe40000010000 */
[----:B------:R4:W-:Y:S01]  /*2cb0*/  @!P1 SYNCS.ARRIVE.TRANS64.RED.A1T0 RZ, [R0+URZ], RZ ;  /* 0x000000ff00ff99a7 */ /* 0x0009e2000810043f */
[----:B------:R-:W-:Y:S02]  /*2cc0*/  PLOP3.LUT P1, PT, PT, PT, UP0, 0x40, 0x0 ;  /* 0x000000000000781c */ /* 0x000fe40003f2e808 */
[----:B----4-:R-:W-:-:S05]  /*2cd0*/  IADD3 R0, -R12, 0xa1, R107 ;  /* 0x000000a10c007810 */ /* 0x010fca0007ffe16b */
[----:B------:R-:W-:Y:S02]  /*2ce0*/  IMAD R3, R17, -0x2, R0 ;  /* 0xfffffffe11037824 */ /* 0x000fe400078e0200 */
[----:B-----5:R-:W-:Y:S02]  /*2cf0*/  IMAD R0, R18, R15, R5 ;  /* 0x0000000f12007224 */ /* 0x020fe400078e0205 */
[----:B------:R-:W-:Y:S02]  /*2d00*/  VIADD R9, R3, UR6 ;  /* 0x0000000603097c36 */ /* 0x000fe40008000000 */
[----:B------:R-:W-:Y:S02]  /*2d10*/  IMAD R6, R17, -0x2, R0 ;  /* 0xfffffffe11067824 */ /* 0x000fe400078e0200 */
[----:B------:R-:W-:-:S03]  /*2d20*/  VIADD R10, R3, UR10 ;  /* 0x0000000a030a7c36 */ /* 0x000fc60008000000 */
[----:B------:R-:W-:Y:S01]  /*2d30*/  VIADDMNMX R0, R8, R9, R6, PT ;  /* 0x0000000908007246 */ /* 0x000fe20003800106 */
[----:B------:R-:W-:Y:S01]  /*2d40*/  IMAD.IADD R3, R10, 0x1, R8 ;  /* 0x000000010a037824 */ /* 0x000fe200078e0208 */
[----:B------:R-:W-:Y:S06]  /*2d50*/  @P1 BRA `(.L_x_3678) ;  /* 0x0000000000581947 */ /* 0x000fec0003800000 */
[----:B------:R-:W-:Y:S01]  /*2d60*/  IMAD R4, R18, R15, R8 ;  /* 0x0000000f12047224 */ /* 0x000fe200078e0208 */
        /* <DEDUP_REMOVED lines=12> */
.L_x_3680:
[----:B------:R-:W-:-:S06]  /*2e30*/  UISETP.NE.AND UP1, UPT, UR7, 0x1, UPT ;  /* 0x000000010700788c */ /* 0x000fcc000bf25270 */
[----:B------:R-:W-:-:S05]  /*2e40*/  PLOP3.LUT P1, PT, PT, PT, UP1, 0x80, 0x0 ;  /* 0x000000000000781c */ /* 0x000fca0003f2f018 */
[----:B------:R-:W-:-:S08]  /*2e50*/  @UP1 ULDC.64 UR10, c[0x0][0x9e8] ;  /* 0x00027a00000a1ab9 */ /* 0x000fd00000000a00 */
[----:B------:R-:W-:-:S05]  /*2e60*/  @P1 IMAD.HI.U32 R7, R4, UR10, RZ ;  /* 0x0000000a04071c27 */ /* 0x000fca000f8e00ff */
[----:B------:R-:W-:-:S07]  /*2e70*/  @P1 SHF.R.U32.HI R4, RZ, UR11, R7 ;  /* 0x0000000bff041c19 */ /* 0x000fce0008011607 */
.L_x_3681:
[----:B------:R-:W-:Y:S05]  /*2e80*/  BSYNC B0 ;  /* 0x0000000000007941 */ /* 0x000fea0003800000 */
.L_x_3679:
[----:B------:R-:W-:-:S05]  /*2e90*/  IMAD R4, R4, UR7, R11 ;  /* 0x0000000704047c24 */ /* 0x000fca000f8e020b */
[----:B------:R-:W-:Y:S02]  /*2ea0*/  VIMNMX R3, R3, R4, !PT ;  /* 0x0000000403037248 */ /* 0x000fe40007fe0100 */
[----:B------:R-:W-:-:S07]  /*2eb0*/  VIADDMNMX R0, R4, UR7, R0, PT ;  /* 0x0000000704007c46 */ /* 0x000fce000b800100 */
.L_x_3678:
[C---:B------:R-:W-:Y:S01]  /*2ec0*/  ISETP.GE.AND P1, PT, R5.reuse, 0x2, PT ;  /* 0x000000020500780c */ /* 0x040fe20003f26270 */
[----:B------:R-:W-:Y:S01]  /*2ed0*/  VIADD R7, R8, 0x8 ;  /* 0x0000000808077836 */ /* 0x000fe20000000000 */
[----:B------:R-:W-:Y:S02]  /*2ee0*/  ISETP.GE.AND P3, PT, R5, 0xa, PT ;  /* 0x0000000a0500780c */ /* 0x000fe40003f66270 */
[----:B------:R-:W-:Y:S01]  /*2ef0*/  P2R R20, PR, RZ, 0x2 ;  /* 0x00000002ff147803 */ /* 0x000fe20000000000 */
[----:B------:R-:W-:Y:S01]  /*2f00*/  IMAD.IADD R4, R10, 0x1, R7 ;  /* 0x000000010a047824 */ /* 0x000fe200078e0207 */
[----:B------:R-:W-:Y:S02]  /*2f10*/  ISETP.GT.AND P1, PT, R3, 0x1, !P1 ;  /* 0x000000010300780c */ /* 0x000fe40004f24270 */
[----:B------:R-:W-:Y:S02]  /*2f20*/  ISETP.GE.AND P2, PT, R5, 0x9, PT ;  /* 0x000000090500780c */ /* 0x000fe40003f46270 */
[----:B------:R-:W-:-:S02]  /*2f30*/  ISETP.LT.OR P1, PT, R0, 0x2, P1 ;  /* 0x000000020000780c */ /* 0x000fc40000f21670 */
[----:B------:R-:W-:Y:S02]  /*2f40*/  P2R R21, PR, RZ, 0x4 ;  /* 0x00000004ff157803 */ /* 0x000fe40000000000 */
[----:B------:R-:W-:Y:S02]  /*2f50*/  FSEL R89, R89, -INF , !P1 ;  /* 0xff80000059597808 */ /* 0x000fe40004800000 */
[C---:B------:R-:W-:Y:S02]  /*2f60*/  ISETP.GT.AND P1, PT, R3.reuse, 0x9, !P3 ;  /* 0x000000090300780c */ /* 0x040fe40005f24270 */
[----:B------:R-:W-:Y:S02]  /*2f70*/  P2R R106, PR, RZ, 0x8 ;  /* 0x00000008ff6a7803 */ /* 0x000fe40000000000 */
[----:B------:R-:W-:Y:S02]  /*2f80*/  ISETP.LT.OR P1, PT, R0, 0xa, P1 ;  /* 0x0000000a0000780c */ /* 0x000fe40000f21670 */
[----:B------:R-:W-:-:S02]  /*2f90*/  ISETP.GT.AND P2, PT, R3, 0x8, !P2 ;  /* 0x000000080300780c */ /* 0x000fc40005744270 */
[----:B------:R-:W-:Y:S02]  /*2fa0*/  ISETP.GE.AND P3, PT, R5, 0x11, PT ;  /* 0x000000110500780c */ /* 0x000fe40003f66270 */
[----:B------:R-:W-:Y:S02]  /*2fb0*/  FSEL R93, R93, -INF , !P1 ;  /* 0xff8000005d5d7808 */ /* 0x000fe40004800000 */
[----:B------:R-:W-:Y:S02]  /*2fc0*/  ISETP.LT.OR P2, PT, R0, 0x9, P2 ;  /* 0x000000090000780c */ /* 0x000fe40001741670 */
[----:B------:R-:W-:Y:S02]  /*2fd0*/  ISETP.GT.AND P1, PT, R3, 0x10, !P3 ;  /* 0x000000100300780c */ /* 0x000fe40005f24270 */
[----:B------:R-:W-:Y:S02]  /*2fe0*/  FSEL R92, R92, -INF , !P2 ;  /* 0xff8000005c5c7808 */ /* 0x000fe40005000000 */
        /* <DEDUP_REMOVED lines=16> */
[----:B------:R-:W-:Y:S02]  /*30f0*/  P2R R107, PR, RZ, 0x8 ;  /* 0x00000008ff6b7803 */ /* 0x000fe40000000000 */
[----:B------:R-:W-:Y:S02]  /*3100*/  FSEL R101, R101, -INF , !P1 ;  /* 0xff80000065657808 */ /* 0x000fe40004800000 */
[----:B------:R-:W-:-:S02]  /*3110*/  ISETP.GE.AND P1, PT, R5, 0x21, PT ;  /* 0x000000210500780c */ /* 0x000fc40003f26270 */
[----:B------:R-:W-:Y:S02]  /*3120*/  ISETP.GE.AND P3, PT, R5, 0x22, PT ;  /* 0x000000220500780c */ /* 0x000fe40003f66270 */
[----:B------:R-:W-:Y:S02]  /*3130*/  ISETP.GT.AND P2, PT, R3, 0x20, !P1 ;  /* 0x000000200300780c */ /* 0x000fe40004f44270 */
[----:B------:R-:W-:Y:S02]  /*3140*/  P2R R111, PR, RZ, 0x8 ;  /* 0x00000008ff6f7803 */ /* 0x000fe40000000000 */
[----:B------:R-:W-:Y:S02]  /*3150*/  ISETP.LT.OR P2, PT, R0, 0x21, P2 ;  /* 0x000000210000780c */ /* 0x000fe40001741670 */
[----:B------:R-:W-:Y:S02]  /*3160*/  ISETP.GE.AND P4, PT, R5, 0x31, PT ;  /* 0x000000310500780c */ /* 0x000fe40003f86270 */
[----:B------:R-:W-:-:S02]  /*3170*/  FSEL R72, R72, -INF , !P2 ;  /* 0xff80000048487808 */ /* 0x000fc40005000000 */
[----:B------:R-:W-:Y:S02]  /*3180*/  ISETP.GT.AND P2, PT, R3, 0x21, !P3 ;  /* 0x000000210300780c */ /* 0x000fe40005f44270 */
[----:B------:R-:W-:Y:S02]  /*3190*/  ISETP.GE.AND P3, PT, R5, 0x29, PT ;  /* 0x000000290500780c */ /* 0x000fe40003f66270 */
[----:B------:R-:W-:Y:S02]  /*31a0*/  ISETP.LT.OR P2, PT, R0, 0x22, P2 ;  /* 0x000000220000780c */ /* 0x000fe40001741670 */
[----:B------:R-:W-:Y:S02]  /*31b0*/  P2R R112, PR, RZ, 0x8 ;  /* 0x00000008ff707803 */ /* 0x000fe40000000000 */
[----:B------:R-:W-:Y:S02]  /*31c0*/  FSEL R73, R73, -INF , !P2 ;  /* 0xff80000049497808 */ /* 0x000fe40005000000 */
[----:B------:R-:W-:-:S02]  /*31d0*/  ISETP.GT.AND P2, PT, R3, 0x28, !P3 ;  /* 0x000000280300780c */ /* 0x000fc40005f44270 */
[----:B------:R-:W-:Y:S02]  /*31e0*/  P2R R113, PR, RZ, 0x10 ;  /* 0x00000010ff717803 */ /* 0x000fe40000000000 */
[----:B------:R-:W-:-:S04]  /*31f0*/  ISETP.LT.OR P2, PT, R0, 0x29, P2 ;  /* 0x000000290000780c */ /* 0x000fc80001741670 */
[----:B------:R-:W-:Y:S02]  /*3200*/  FSEL R76, R76, -INF , !P2 ;  /* 0xff8000004c4c7808 */ /* 0x000fe40005000000 */
[----:B------:R-:W-:-:S04]  /*3210*/  ISETP.GE.AND P2, PT, R5, 0x2a, PT ;  /* 0x0000002a0500780c */ /* 0x000fc80003f46270 */
        /* <DEDUP_REMOVED lines=8> */
[----:B------:R-:W-:Y:S02]  /*32a0*/  ISETP.GT.AND P3, PT, R3, 0x31, !P4 ;  /* 0x000000310300780c */ /* 0x000fe40006764270 */
[----:B------:R-:W-:Y:S02]  /*32b0*/  ISETP.GE.AND P4, PT, R5, 0x39, PT ;  /* 0x000000390500780c */ /* 0x000fe40003f86270 */
[----:B------:R-:W-:Y:S02]  /*32c0*/  ISETP.LT.OR P3, PT, R0, 0x32, P3 ;  /* 0x000000320000780c */ /* 0x000fe40001f61670 */
[----:B------:R-:W-:Y:S02]  /*32d0*/  P2R R115, PR, RZ, 0x10 ;  /* 0x00000010ff737803 */ /* 0x000fe40000000000 */
[----:B------:R-:W-:Y:S02]  /*32e0*/  FSEL R81, R81, -INF , !P3 ;  /* 0xff80000051517808 */ /* 0x000fe40005800000 */
[----:B------:R-:W-:-:S02]  /*32f0*/  ISETP.GT.AND P3, PT, R3, 0x38, !P4 ;  /* 0x000000380300780c */ /* 0x000fc40006764270 */
[----:B------:R-:W-:Y:S02]  /*3300*/  ISETP.GE.AND P4, PT, R5, 0x3a, PT ;  /* 0x0000003a0500780c */ /* 0x000fe40003f86270 */
[----:B------:R-:W-:Y:S02]  /*3310*/  ISETP.LT.OR P3, PT, R0, 0x39, P3 ;  /* 0x000000390000780c */ /* 0x000fe40001f61670 */
[----:B------:R-:W-:Y:S02]  /*3320*/  P2R R116, PR, RZ, 0x10 ;  /* 0x00000010ff747803 */ /* 0x000fe40000000000 */
[----:B------:R-:W-:Y:S02]  /*3330*/  FSEL R84, R84, -INF , !P3 ;  /* 0xff80000054547808 */ /* 0x000fe40005800000 */
[----:B------:R-:W-:Y:S02]  /*3340*/  ISETP.GT.AND P3, PT, R3, 0x39, !P4 ;  /* 0x000000390300780c */ /* 0x000fe40006764270 */
[----:B------:R-:W-:-:S02]  /*3350*/  ISETP.GE.AND P4, PT, R5, 0x41, PT ;  /* 0x000000410500780c */ /* 0x000fc40003f86270 */
[C---:B------:R-:W-:Y:S02]  /*3360*/  ISETP.LT.OR P3, PT, R0.reuse, 0x3a, P3 ;  /* 0x0000003a0000780c */ /* 0x040fe40001f61670 */
[----:B------:R-:W-:Y:S02]  /*3370*/  P2R R117, PR, RZ, 0x10 ;  /* 0x00000010ff757803 */ /* 0x000fe40000000000 */
[----:B------:R-:W-:Y:S02]  /*3380*/  FSEL R85, R85, -INF , !P3 ;  /* 0xff80000055557808 */ /* 0x000fe40005800000 */
[----:B------:R-:W-:Y:S02]  /*3390*/  ISETP.GT.AND P3, PT, R3, 0x40, !P4 ;  /* 0x000000400300780c */ /* 0x000fe40006764270 */
[----:B------:R-:W-:Y:S02]  /*33a0*/  ISETP.GE.AND P4, PT, R5, 0x42, PT ;  /* 0x000000420500780c */ /* 0x000fe40003f86270 */
[----:B------:R-:W-:-:S02]  /*33b0*/  ISETP.LT.OR P3, PT, R0, 0x41, P3 ;  /* 0x000000410000780c */ /* 0x000fc40001f61670 */
[----:B------:R-:W-:Y:S02]  /*33c0*/  P2R R118, PR, RZ, 0x10 ;  /* 0x00000010ff767803 */ /* 0x000fe40000000000 */
[----:B------:R-:W-:Y:S02]  /*33d0*/  FSEL R56, R56, -INF , !P3 ;  /* 0xff80000038387808 */ /* 0x000fe40005800000 */
[----:B------:R-:W-:Y:S02]  /*33e0*/  ISETP.GT.AND P3, PT, R3, 0x41, !P4 ;  /* 0x000000410300780c */ /* 0x000fe40006764270 */
[----:B------:R-:W-:Y:S02]  /*33f0*/  ISETP.GE.AND P4, PT, R5, 0x49, PT ;  /* 0x000000490500780c */ /* 0x000fe40003f86270 */
[----:B------:R-:W-:Y:S02]  /*3400*/  ISETP.LT.OR P3, PT, R0, 0x42, P3 ;  /* 0x000000420000780c */ /* 0x000fe40001f61670 */
[----:B------:R-:W-:-:S02]  /*3410*/  P2R R119, PR, RZ, 0x10 ;  /* 0x00000010ff777803 */ /* 0x000fc40000000000 */
        /* <DEDUP_REMOVED lines=109> */
[----:B------:R-:W-:Y:S02]  /*3af0*/  ISETP.LT.OR P6, PT, R0, 0x9a, P6 ;  /* 0x0000009a0000780c */ /* 0x000fe400037c1670 */
[----:B------:R-:W-:Y:S02]  /*3b00*/  VIADDMNMX R0, R7, R9, R6, PT ;  /* 0x0000000907007246 */ /* 0x000fe40003800106 */
[----:B------:R-:W-:Y:S02]  /*3b10*/  FSEL R37, R37, -INF , !P6 ;  /* 0xff80000025257808 */ /* 0x000fe40007000000 */
[----:B------:R-:W-:-:S13]  /*3b20*/  PLOP3.LUT P6, PT, PT, PT, UP0, 0x40, 0x0 ;  /* 0x000000000000781c */ /* 0x000fda0003fce808 */
[----:B------:R-:W-:Y:S05]  /*3b30*/  @P6 BRA `(.L_x_3682) ;  /* 0x0000000000606947 */ /* 0x000fea0003800000 */
        /* <DEDUP_REMOVED lines=14> */
.L_x_3684:
[----:B------:R-:W-:-:S06]  /*3c20*/  UISETP.NE.AND UP1, UPT, UR7, 0x1, UPT ;  /* 0x000000010700788c */ /* 0x000fcc000bf25270 */
[----:B------:R-:W-:-:S05]  /*3c30*/  PLOP3.LUT P6, PT, PT, PT, UP1, 0x80, 0x0 ;  /* 0x000000000000781c */ /* 0x000fca0003fcf018 */
[----:B------:R-:W-:-:S08]  /*3c40*/  @UP1 ULDC.64 UR10, c[0x0][0x9e8] ;  /* 0x00027a00000a1ab9 */ /* 0x000fd00000000a00 */
[----:B------:R-:W-:Y:S01]  /*3c50*/  @P6 IMAD.HI.U32 R5, R3, UR10, RZ ;  /* 0x0000000a03056c27 */ /* 0x000fe2000f8e00ff */
[----:B------:R-:W-:-:S13]  /*3c60*/  PLOP3.LUT P6, PT, PT, PT, UP1, 0x80, 0x0 ;  /* 0x000000000000781c */ /* 0x000fda0003fcf018 */
[----:B------:R-:W-:-:S07]  /*3c70*/  @P6 SHF.R.U32.HI R3, RZ, UR11, R5 ;  /* 0x0000000bff036c19 */ /* 0x000fce0008011605 */
.L_x_3685:
[----:B------:R-:W-:Y:S05]  /*3c80*/  BSYNC B0 ;  /* 0x0000000000007941 */ /* 0x000fea0003800000 */
.L_x_3683:
[----:B------:R-:W-:-:S05]  /*3c90*/  IMAD R3, R3, UR7, R11 ;  /* 0x0000000703037c24 */ /* 0x000fca000f8e020b */
[----:B------:R-:W-:Y:S02]  /*3ca0*/  VIMNMX R4, R4, R3, !PT ;  /* 0x0000000304047248 */ /* 0x000fe40007fe0100 */
[----:B------:R-:W-:-:S07]  /*3cb0*/  VIADDMNMX R0, R3, UR7, R0, PT ;  /* 0x0000000703007c46 */ /* 0x000fce000b800100 */
.L_x_3682:
[C---:B------:R-:W-:Y:S02]  /*3cc0*/  ISETP.GT.AND P1, PT, R4.reuse, 0x20, !P1 ;  /* 0x000000200400780c */ /* 0x040fe40004f24270 */
[----:B------:R-:W-:Y:S02]  /*3cd0*/  ISETP.GT.AND P2, PT, R4, 0x29, !P2 ;  /* 0x000000290400780c */ /* 0x000fe40005744270 */
[C---:B------:R-:W-:Y:S02]  /*3ce0*/  ISETP.LT.OR P1, PT, R0.reuse, 0x21, P1 ;  /* 0x000000210000780c */ /* 0x040fe40000f21670 */
[----:B------:R-:W-:Y:S02]  /*3cf0*/  ISETP.LT.OR P2, PT, R0, 0x2a, P2 ;  /* 0x0000002a0000780c */ /* 0x000fe40001741670 */
[----:B------:R-:W-:Y:S02]  /*3d00*/  FSEL R74, R74, -INF , !P1 ;  /* 0xff8000004a4a7808 */ /* 0x000fe40004800000 */
[----:B------:R-:W-:-:S02]  /*3d10*/  ISETP.NE.AND P1, PT, R111, RZ, PT ;  /* 0x000000ff6f00720c */ /* 0x000fc40003f25270 */
[----:B------:R-:W-:Y:S02]  /*3d20*/  FSEL R79, R79, -INF , !P2 ;  /* 0xff8000004f4f7808 */ /* 0x000fe40005000000 */
[----:B------:R-:W-:Y:S02]  /*3d30*/  ISETP.GT.AND P1, PT, R4, 0x21, !P1 ;  /* 0x000000210400780c */ /* 0x000fe40004f24270 */
[----:B------:R-:W-:Y:S02]  /*3d40*/  ISETP.NE.AND P2, PT, R119, RZ, PT ;  /* 0x000000ff7700720c */ /* 0x000fe40003f45270 */
[----:B------:R-:W-:Y:S02]  /*3d50*/  ISETP.LT.OR P1, PT, R0, 0x22, P1 ;  /* 0x000000220000780c */ /* 0x000fe40000f21670 */
[----:B------:R-:W-:Y:S02]  /*3d60*/  ISETP.NE.AND P6, PT, R120, RZ, PT ;  /* 0x000000ff7800720c */ /* 0x000fe40003fc5270 */
        /* <DEDUP_REMOVED lines=25> */
[----:B------:R-:W-:Y:S02]  /*3f00*/  FMNMX.FTZ R3, R77, R6, !PT ;  /* 0x000000064d037209 */ /* 0x000fe40007810000 */
[----:B------:R-:W-:Y:S02]  /*3f10*/  ISETP.LT.OR P1, PT, R0, 0x39, P1 ;  /* 0x000000390000780c */ /* 0x000fe40000f21670 */
[----:B------:R-:W-:Y:S02]  /*3f20*/  FMNMX.FTZ R6, R80, R3, !PT ;  /* 0x0000000350067209 */ /* 0x000fe40007810000 */
[----:B------:R-:W-:Y:S02]  /*3f30*/  FSEL R86, R86, -INF , !P1 ;  /* 0xff80000056567808 */ /* 0x000fe40004800000 */
[----:B------:R-:W-:Y:S02]  /*3f40*/  ISETP.NE.AND P1, PT, R116, RZ, PT ;  /* 0x000000ff7400720c */ /* 0x000fe40003f25270 */
[----:B------:R-:W-:-:S02]  /*3f50*/  FMNMX.FTZ R3, R81, R6, !PT ;  /* 0x0000000651037209 */ /* 0x000fc40007810000 */
        /* <DEDUP_REMOVED lines=19> */
[----:B------:R-:W-:Y:S02]  /*4090*/  ISETP.GT.AND P1, PT, R4, 0x48, !P2 ;  /* 0x000000480400780c */ /* 0x000fe40005724270 */
[----:B------:R-:W-:Y:S02]  /*40a0*/  ISETP.NE.AND P2, PT, R130, RZ, PT ;  /* 0x000000ff8200720c */ /* 0x000fe40003f45270 */
[----:B------:R-:W-:Y:S02]  /*40b0*/  ISETP.LT.OR P1, PT, R0, 0x49, P1 ;  /* 0x000000490000780c */ /* 0x000fe40000f21670 */
[----:B------:R-:W-:Y:S02]  /*40c0*/  FMNMX.FTZ R6, R68, R3, !PT ;  /* 0x0000000344067209 */ /* 0x000fe40007810000 */
[----:B------:R-:W-:-:S02]  /*40d0*/  FSEL R62, R62, -INF , !P1 ;  /* 0xff8000003e3e7808 */ /* 0x000fc40004800000 */
[----:B------:R-:W-:Y:S02]  /*40e0*/  ISETP.GT.AND P1, PT, R4, 0x49, !P6 ;  /* 0x000000490400780c */ /* 0x000fe40007724270 */
[----:B------:R-:W-:Y:S02]  /*40f0*/  ISETP.NE.AND P6, PT, R131, RZ, PT ;  /* 0x000000ff8300720c */ /* 0x000fe40003fc5270 */
        /* <DEDUP_REMOVED lines=40> */
[C---:B------:R-:W-:Y:S02]  /*4380*/  ISETP.GT.AND P1, PT, R4.reuse, 0x61, !P1 ;  /* 0x000000610400780c */ /* 0x040fe40004f24270 */
[----:B------:R-:W-:Y:S01]  /*4390*/  ISETP.GT.AND P3, PT, R4, 0x90, !P3 ;  /* 0x000000900400780c */ /* 0x000fe20005f64270 */
[----:B------:R-:W1:Y:S01]  /*43a0*/  SHFL.BFLY PT, R3, R6, 0x2, 0x1f ;  /* 0x0c401f0006037f89 */ /* 0x000e6200000e0000 */
        /* <DEDUP_REMOVED lines=10> */
[----:B------:R-:W-:Y:S02]  /*4450*/  ISETP.NE.AND P1, PT, R128, RZ, PT ;  /* 0x000000ff8000720c */ /* 0x000fe40003f25270 */
[----:B------:R-:W-:Y:S02]  /*4460*/  FSEL R34, R34, -INF , !P3 ;  /* 0xff80000022227808 */ /* 0x000fe40005800000 */
[----:B------:R-:W-:Y:S02]  /*4470*/  ISETP.GT.AND P1, PT, R4, 0x69, !P1 ;  /* 0x000000690400780c */ /* 0x000fe40004f24270 */
[----:B-1----:R-:W-:Y:S02]  /*4480*/  FMNMX.FTZ R9, R6, R3, !PT ;  /* 0x0000000306097209 */ /* 0x002fe40007810000 */
[C---:B------:R-:W-:Y:S02]  /*4490*/  ISETP.LT.OR P1, PT, R0.reuse, 0x6a, P1 ;  /* 0x0000006a0000780c */ /* 0x040fe40000f21670 */
[----:B------:R-:W-:Y:S01]  /*44a0*/  ISETP.LT.OR P5, PT, R0, 0x99, P5 ;  /* 0x000000990000780c */ /* 0x000fe20002fa1670 */
[----:B------:R-:W1:Y:S01]  /*44b0*/  SHFL.BFLY PT, R10, R9, 0x1, 0x1f ;  /* 0x0c201f00090a7f89 */ /* 0x000e6200000e0000 */
[----:B------:R-:W-:-:S02]  /*44c0*/  FSEL R47, R47, -INF , !P1 ;  /* 0xff8000002f2f7808 */ /* 0x000fc40004800000 */
[----:B------:R-:W-:Y:S02]  /*44d0*/  ISETP.NE.AND P1, PT, R129, RZ, PT ;  /* 0x000000ff8100720c */ /* 0x000fe40003f25270 */
[----:B------:R-:W-:Y:S02]  /*44e0*/  FSEL R35, R35, -INF , !P4 ;  /* 0xff80000023237808 */ /* 0x000fe40006000000 */
[----:B------:R-:W-:Y:S02]  /*44f0*/  ISETP.GT.AND P1, PT, R4, 0x70, !P1 ;  /* 0x000000700400780c */ /* 0x000fe40004f24270 */
[----:B------:R-:W-:Y:S02]  /*4500*/  FSEL R38, R38, -INF , !P5 ;  /* 0xff80000026267808 */ /* 0x000fe40006800000 */
[----:B------:R-:W-:Y:S02]  /*4510*/  ISETP.LT.OR P1, PT, R0, 0x71, P1 ;  /* 0x000000710000780c */ /* 0x000fe40000f21670 */
[----:B------:R-:W-:-:S02]  /*4520*/  R2UR UR10, R105 ;  /* 0x00000000690a72ca */ /* 0x000fc400000e0000 */
[----:B------:R-:W-:Y:S02]  /*4530*/  FSEL R50, R50, -INF , !P1 ;  /* 0xff80000032327808 */ /* 0x000fe40004800000 */
[----:B------:R-:W-:Y:S02]  /*4540*/  ISETP.GT.AND P1, PT, R4, 0x71, !P2 ;  /* 0x000000710400780c */ /* 0x000fe40005724270 */
[----:B------:R-:W-:Y:S02]  /*4550*/  ISETP.NE.AND P2, PT, R133, RZ, PT ;  /* 0x000000ff8500720c */ /* 0x000fe40003f45270 */
[----:B------:R-:W-:Y:S02]  /*4560*/  ISETP.LT.OR P1, PT, R0, 0x72, P1 ;  /* 0x000000720000780c */ /* 0x000fe40000f21670 */
[----:B-1----:R-:W-:Y:S01]  /*4570*/  FMNMX.FTZ R3, R9, R10, !PT ;  /* 0x0000000a09037209 */ /* 0x002fe20007810000 */
[----:B------:R-:W-:Y:S01]  /*4580*/  IMAD.U32 R10, RZ, RZ, UR41 ;  /* 0x00000029ff0a7e24 */ /* 0x000fe2000f8e00ff */
[----:B------:R-:W-:Y:S01]  /*4590*/  FSEL R51, R51, -INF , !P1 ;  /* 0xff80000033337808 */ /* 0x000fe20004800000 */
[----:B------:R-:W-:Y:S01]  /*45a0*/  UIADD3 UR6, UR10, UR6, URZ ;  /* 0x000000060a067290 */ /* 0x000fe2000fffe03f */
[----:B------:R-:W-:Y:S01]  /*45b0*/  ISETP.GT.AND P1, PT, R4, 0x78, !P6 ;  /* 0x000000780400780c */ /* 0x000fe20007724270 */
[----:B------:R-:W-:-:S01]  /*45c0*/  FFMA.FTZ R5, R3, R10, -8 ;  /* 0xc100000003057423 */ /* 0x000fc2000001000a */
[----:B------:R-:W-:-:S02]  /*45d0*/  ISETP.NE.AND P6, PT, R134, RZ, PT ;  /* 0x000000ff8600720c */ /* 0x000fc40003fc5270 */
[----:B------:R-:W-:-:S04]  /*45e0*/  ISETP.LT.OR P1, PT, R0, 0x79, P1 ;  /* 0x000000790000780c */ /* 0x000fc80000f21670 */
[----:B------:R-:W-:Y:S02]  /*45f0*/  FSEL R54, R54, -INF , !P1 ;  /* 0xff80000036367808 */ /* 0x000fe40004800000 */
[----:B------:R-:W-:-:S04]  /*4600*/  ISETP.NE.AND P1, PT, R132, RZ, PT ;  /* 0x000000ff8400720c */ /* 0x000fc80003f25270 */
[----:B------:R-:W-:-:S04]  /*4610*/  ISETP.GT.AND P1, PT, R4, 0x79, !P1 ;  /* 0x000000790400780c */ /* 0x000fc80004f24270 */
        /* <DEDUP_REMOVED lines=31> */
[----:B------:R-:W-:-:S04]  /*4810*/  ISETP.GT.AND P1, PT, R4, RZ, !P1 ;  /* 0x000000ff0400720c */ /* 0x000fc80004f24270 */
[----:B------:R-:W-:-:S04]  /*4820*/  ISETP.LT.OR P1, PT, R0, 0x1, P1 ;  /* 0x000000010000780c */ /* 0x000fc80000f21670 */
[----:B------:R-:W-:Y:S02]  /*4830*/  FSEL R90, R90, -INF , !P1 ;  /* 0xff8000005a5a7808 */ /* 0x000fe40004800000 */
[----:B------:R-:W-:Y:S02]  /*4840*/  ISETP.GT.AND P1, PT, R4, 0x80, !P2 ;  /* 0x000000800400780c */ /* 0x000fe40005724270 */
[----:B------:R-:W-:Y:S02]  /*4850*/  FMNMX.FTZ R15, R90, R91, !PT ;  /* 0x0000005b5a0f7209 */ /* 0x000fe40007810000 */
[----:B------:R-:W-:Y:S02]  /*4860*/  ISETP.LT.OR P1, PT, R0, 0x81, P1 ;  /* 0x000000810000780c */ /* 0x000fe40000f21670 */
[----:B------:R-:W-:Y:S02]  /*4870*/  FMNMX.FTZ R20, R94, R15, !PT ;  /* 0x0000000f5e147209 */ /* 0x000fe40007810000 */
[----:B------:R-:W-:-:S02]  /*4880*/  FSEL R26, R26, -INF , !P1 ;  /* 0xff8000001a1a7808 */ /* 0x000fc40004800000 */
[----:B------:R-:W-:Y:S02]  /*4890*/  ISETP.GT.AND P1, PT, R4, 0x81, !P6 ;  /* 0x000000810400780c */ /* 0x000fe40007724270 */
[----:B------:R-:W-:Y:S02]  /*48a0*/  FMNMX.FTZ R21, R95, R20, !PT ;  /* 0x000000145f157209 */ /* 0x000fe40007810000 */
[----:B------:R-:W-:Y:S02]  /*48b0*/  ISETP.LT.OR P1, PT, R0, 0x82, P1 ;  /* 0x000000820000780c */ /* 0x000fe40000f21670 */
[----:B------:R-:W-:Y:S02]  /*48c0*/  ISETP.NE.AND P6, PT, R135, RZ, PT ;  /* 0x000000ff8700720c */ /* 0x000fe40003fc5270 */
[----:B------:R-:W-:Y:S02]  /*48d0*/  FSEL R27, R27, -INF , !P1 ;  /* 0xff8000001b1b7808 */ /* 0x000fe40004800000 */
[----:B------:R-:W-:-:S02]  /*48e0*/  FSETP.NEU.FTZ.AND P1, PT, R3, -INF , PT ;  /* 0xff8000000300780b */ /* 0x000fc40003f3d000 */
[----:B------:R-:W-:Y:S02]  /*48f0*/  ISETP.NE.AND P2, PT, R136, RZ, PT ;  /* 0x000000ff8800720c */ /* 0x000fe40003f45270 */
[----:B------:R-:W-:Y:S02]  /*4900*/  FSEL R88, R5, RZ, P1 ;  /* 0x000000ff05587208 */ /* 0x000fe40000800000 */
[----:B------:R-:W-:Y:S02]  /*4910*/  ISETP.GT.AND P1, PT, R4, 0x88, !P6 ;  /* 0x000000880400780c */ /* 0x000fe40007724270 */
[----:B------:R-:W-:Y:S01]  /*4920*/  ISETP.NE.AND P6, PT, R137, RZ, PT ;  /* 0x000000ff8900720c */ /* 0x000fe20003fc5270 */
[--C-:B------:R-:W-:Y:S01]  /*4930*/  FFMA.FTZ R6, R89, UR41, -R88.reuse ;  /* 0x0000002959067c23 */ /* 0x100fe20008010858 */
[----:B------:R-:W-:-:S01]  /*4940*/  FFMA.FTZ R89, R72, UR41, -R88 ;  /* 0x0000002948597c23 */ /* 0x000fc20008010858 */
[----:B------:R-:W-:Y:S01]  /*4950*/  FMNMX.FTZ R72, R98, R21, !PT ;  /* 0x0000001562487209 */ /* 0x000fe20007810000 */
[----:B------:R-:W-:-:S01]  /*4960*/  FFMA.FTZ R20, R73, UR41, -R88 ;  /* 0x0000002949147c23 */ /* 0x000fc20008010858 */
[--C-:B------:R-:W-:Y:S01]  /*4970*/  FFMA.FTZ R9, R92, UR41, -R88.reuse ;  /* 0x000000295c097c23 */ /* 0x100fe20008010858 */
[----:B------:R-:W-:-:S01]  /*4980*/  FFMA.FTZ R92, R76, UR41, -R88 ;  /* 0x000000294c5c7c23 */ /* 0x000fc20008010858 */
[----:B------:R-:W-:Y:S01]  /*4990*/  FMNMX.FTZ R21, R99, R72, !PT ;  /* 0x0000004863157209 */ /* 0x000fe20007810000 */
[----:B------:R1:W-:Y:S01]  /*49a0*/  MUFU.EX2 R15, R89 ;  /* 0x00000059000f7308 */ /* 0x0003e20000000800 */
        /* <DEDUP_REMOVED lines=8> */
[----:B-1----:R-:W-:-:S01]  /*4a30*/  FFMA.FTZ R89, R80, UR41, -R88 ;  /* 0x0000002950597c23 */ /* 0x002fc20008010858 */
[----:B------:R1:W-:Y:S01]  /*4a40*/  MUFU.EX2 R21, R92 ;  /* 0x0000005c00157308 */ /* 0x0003e20000000800 */
[----:B------:R-:W-:Y:S01]  /*4a50*/  FMNMX.FTZ R76, R74, R73, !PT ;  /* 0x000000494a4c7209 */ /* 0x000fe20007810000 */
[--C-:B------:R-:W-:Y:S01]  /*4a60*/  FFMA.FTZ R12, R97, UR41, -R88.reuse ;  /* 0x00000029610c7c23 */ /* 0x100fe20008010858 */
[----:B------:R-:W-:Y:S01]  /*4a70*/  ISETP.GT.AND P1, PT, R4, 0x89, !P2 ;  /* 0x000000890400780c */ /* 0x000fe20005724270 */
[--C-:B------:R-:W-:Y:S01]  /*4a80*/  FFMA.FTZ R13, R100, UR41, -R88.reuse ;  /* 0x00000029640d7c23 */ /* 0x100fe20008010858 */
[----:B------:R-:W-:Y:S01]  /*4a90*/  FMNMX.FTZ R73, R75, R76, !PT ;  /* 0x0000004c4b497209 */ /* 0x000fe20007810000 */
[--C-:B------:R-:W-:Y:S01]  /*4aa0*/  FFMA.FTZ R14, R101, UR41, -R88.reuse ;  /* 0x00000029650e7c23 */ /* 0x100fe20008010858 */
[----:B------:R-:W-:Y:S01]  /*4ab0*/  ISETP.LT.OR P1, PT, R0, 0x8a, P1 ;  /* 0x0000008a0000780c */ /* 0x000fe20000f21670 */
[--C-:B------:R-:W-:Y:S01]  /*4ac0*/  FFMA.FTZ R56, R56, UR41, -R88.reuse ;  /* 0x0000002938387c23 */ /* 0x100fe20008010858 */
[----:B------:R-:W-:Y:S01]  /*4ad0*/  FMNMX.FTZ R76, R78, R73, !PT ;  /* 0x000000494e4c7209 */ /* 0x000fe20007810000 */
[--C-:B-1----:R-:W-:Y:S01]  /*4ae0*/  FFMA.FTZ R92, R84, UR41, -R88.reuse ;  /* 0x00000029545c7c23 */ /* 0x102fe20008010858 */
[----:B------:R-:W-:Y:S01]  /*4af0*/  ISETP.GT.AND P2, PT, R4, 0x99, !P6 ;  /* 0x000000990400780c */ /* 0x000fe20007744270 */
[--C-:B------:R-:W-:Y:S01]  /*4b00*/  FFMA.FTZ R57, R57, UR41, -R88.reuse ;  /* 0x0000002939397c23 */ /* 0x100fe20008010858 */
[----:B------:R-:W-:Y:S01]  /*4b10*/  FMNMX.FTZ R77, R79, R76, !PT ;  /* 0x0000004c4f4d7209 */ /* 0x000fe20007810000 */
[--C-:B------:R-:W-:Y:S01]  /*4b20*/  FFMA.FTZ R76, R81, UR41, -R88.reuse ;  /* 0x00000029514c7c23 */ /* 0x100fe20008010858 */
[----:B------:R-:W-:Y:S01]  /*4b30*/  FSEL R31, R31, -INF , !P1 ;  /* 0xff8000001f1f7808 */ /* 0x000fe20004800000 */
        /* <DEDUP_REMOVED lines=22> */
[----:B------:R-:W-:Y:S01]  /*4ca0*/  FFMA.FTZ R37, R37, UR41, -R88 ;  /* 0x0000002925257c23 */ /* 0x000fe20008010858 */
[----:B------:R-:W-:Y:S02]  /*4cb0*/  MUFU.EX2 R5, R5 ;  /* 0x0000000500057308 */ /* 0x000fe40000000800 */
[----:B------:R-:W-:-:S04]  /*4cc0*/  FMNMX.FTZ R84, R62, R81, !PT ;  /* 0x000000513e547209 */ /* 0x000fc80007810000 */
[----:B------:R-:W-:Y:S02]  /*4cd0*/  FMNMX.FTZ R81, R63, R84, !PT ;  /* 0x000000543f517209 */ /* 0x000fe40007810000 */
[----:B------:R-:W1:Y:S02]  /*4ce0*/  MUFU.EX2 R6, R6 ;  /* 0x0000000600067308 */ /* 0x000e640000000800 */
[----:B------:R-:W-:-:S04]  /*4cf0*/  FMNMX.FTZ R84, R66, R81, !PT ;  /* 0x0000005142547209 */ /* 0x000fc80007810000 */
[----:B------:R-:W-:Y:S02]  /*4d00*/  FMNMX.FTZ R81, R67, R84, !PT ;  /* 0x0000005443517209 */ /* 0x000fe40007810000 */
[----:B------:R-:W2:Y:S02]  /*4d10*/  MUFU.EX2 R9, R9 ;  /* 0x0000000900097308 */ /* 0x000ea40000000800 */
[----:B------:R-:W-:-:S04]  /*4d20*/  FMNMX.FTZ R84, R70, R81, !PT ;  /* 0x0000005146547209 */ /* 0x000fc80007810000 */
[----:B------:R-:W-:Y:S02]  /*4d30*/  FMNMX.FTZ R81, R71, R84, !PT ;  /* 0x0000005447517209 */ /* 0x000fe40007810000 */
[----:B------:R-:W3:Y:S02]  /*4d40*/  MUFU.EX2 R10, R10 ;  /* 0x0000000a000a7308 */ /* 0x000ee40000000800 */
[----:B------:R-:W-:-:S04]  /*4d50*/  FMNMX.FTZ R84, R42, R81, !PT ;  /* 0x000000512a547209 */ /* 0x000fc80007810000 */
[----:B------:R-:W-:Y:S02]  /*4d60*/  FMNMX.FTZ R81, R43, R84, !PT ;  /* 0x000000542b517209 */ /* 0x000fe40007810000 */
[----:B------:R-:W4:Y:S02]  /*4d70*/  MUFU.EX2 R11, R11 ;  /* 0x0000000b000b7308 */ /* 0x000f240000000800 */
[----:B------:R-:W-:-:S04]  /*4d80*/  FMNMX.FTZ R84, R46, R81, !PT ;  /* 0x000000512e547209 */ /* 0x000fc80007810000 */
[----:B------:R-:W-:Y:S02]  /*4d90*/  FMNMX.FTZ R81, R47, R84, !PT ;  /* 0x000000542f517209 */ /* 0x000fe40007810000 */
[----:B------:R5:W-:Y:S02]  /*4da0*/  MUFU.EX2 R73, R89 ;  /* 0x0000005900497308 */ /* 0x000be40000000800 */
[----:B------:R-:W-:-:S04]  /*4db0*/  FMNMX.FTZ R84, R50, R81, !PT ;  /* 0x0000005132547209 */ /* 0x000fc80007810000 */
[----:B------:R-:W-:Y:S02]  /*4dc0*/  FMNMX.FTZ R81, R51, R84, !PT ;  /* 0x0000005433517209 */ /* 0x000fe40007810000 */
[----:B------:R-:W4:Y:S02]  /*4dd0*/  MUFU.EX2 R12, R12 ;  /* 0x0000000c000c7308 */ /* 0x000f240000000800 */
[----:B------:R-:W-:-:S04]  /*4de0*/  FMNMX.FTZ R84, R54, R81, !PT ;  /* 0x0000005136547209 */ /* 0x000fc80007810000 */
[----:B------:R-:W-:Y:S02]  /*4df0*/  FMNMX.FTZ R81, R55, R84, !PT ;  /* 0x0000005437517209 */ /* 0x000fe40007810000 */
[----:B------:R-:W-:Y:S02]  /*4e00*/  MUFU.EX2 R13, R13 ;  /* 0x0000000d000d7308 */ /* 0x000fe40000000800 */
[----:B------:R-:W-:-:S04]  /*4e10*/  FMNMX.FTZ R84, R26, R81, !PT ;  /* 0x000000511a547209 */ /* 0x000fc80007810000 */
[----:B------:R-:W-:Y:S01]  /*4e20*/  FMNMX.FTZ R81, R27, R84, !PT ;  /* 0x000000541b517209 */ /* 0x000fe20007810000 */
[----:B------:R-:W-:-:S01]  /*4e30*/  FFMA.FTZ R84, R40, UR41, -R88 ;  /* 0x0000002928547c23 */ /* 0x000fc20008010858 */
[----:B------:R-:W-:Y:S02]  /*4e40*/  MUFU.EX2 R14, R14 ;  /* 0x0000000e000e7308 */ /* 0x000fe40000000800 */
[----:B------:R-:W-:-:S04]  /*4e50*/  FMNMX.FTZ R4, R30, R81, !PT ;  /* 0x000000511e047209 */ /* 0x000fc80007810000 */
[----:B------:R-:W-:Y:S01]  /*4e60*/  FMNMX.FTZ R85, R31, R4, !PT ;  /* 0x000000041f557209 */ /* 0x000fe20007810000 */
[----:B------:R-:W-:-:S01]  /*4e70*/  FFMA.FTZ R4, R41, UR41, -R88 ;  /* 0x0000002929047c23 */ /* 0x000fc20008010858 */
[----:B------:R1:W-:Y:S02]  /*4e80*/  MUFU.EX2 R81, R84 ;  /* 0x0000005400517308 */ /* 0x0003e40000000800 */
[----:B------:R-:W-:-:S04]  /*4e90*/  FMNMX.FTZ R40, R34, R85, !PT ;  /* 0x0000005522287209 */ /* 0x000fc80007810000 */
        /* <DEDUP_REMOVED lines=9> */
[----:B------:R-:W-:Y:S01]  /*4f30*/  IMAD.U32 R53, RZ, RZ, UR41 ;  /* 0x00000029ff357e24 */ /* 0x000fe2000f8e00ff */
[----:B------:R-:W-:Y:S03]  /*4f40*/  MUFU.EX2 R20, R20 ;  /* 0x0000001400147308 */ /* 0x000fe60000000800 */
[----:B------:R-:W2:Y:S05]  /*4f50*/  SHFL.BFLY PT, R85, R0, 0x2, 0x1f ;  /* 0x0c401f0000557f89 */ /* 0x000eaa00000e0000 */
[----:B------:R4:W-:Y:S08]  /*4f60*/  MUFU.EX2 R77, R92 ;  /* 0x0000005c004d7308 */ /* 0x0009f00000000800 */
[----:B------:R-:W-:Y:S08]  /*4f70*/  MUFU.EX2 R72, R72 ;  /* 0x0000004800487308 */ /* 0x000ff00000000800 */
[----:B------:R-:W-:Y:S01]  /*4f80*/  MUFU.EX2 R76, R76 ;  /* 0x0000004c004c7308 */ /* 0x000fe20000000800 */
[----:B--2---:R-:W-:-:S05]  /*4f90*/  FMNMX.FTZ R85, R0, R85, !PT ;  /* 0x0000005500557209 */ /* 0x004fca0007810000 */
[----:B------:R-:W2:Y:S02]  /*4fa0*/  SHFL.BFLY PT, R0, R85, 0x1, 0x1f ;  /* 0x0c201f0055007f89 */ /* 0x000ea400000e0000 */
[----:B------:R-:W-:Y:S08]  /*4fb0*/  MUFU.EX2 R80, R80 ;  /* 0x0000005000507308 */ /* 0x000ff00000000800 */
[----:B------:R-:W-:Y:S08]  /*4fc0*/  MUFU.EX2 R56, R56 ;  /* 0x0000003800387308 */ /* 0x000ff00000000800 */
[----:B------:R-:W-:Y:S01]  /*4fd0*/  MUFU.EX2 R57, R57 ;  /* 0x0000003900397308 */ /* 0x000fe20000000800 */
[----:B--2---:R-:W-:-:S07]  /*4fe0*/  FMNMX.FTZ R0, R85, R0, !PT ;  /* 0x0000000055007209 */ /* 0x004fce0007810000 */
[----:B------:R-:W-:Y:S01]  /*4ff0*/  MUFU.EX2 R60, R60 ;  /* 0x0000003c003c7308 */ /* 0x000fe20000000800 */
[C---:B------:R-:W-:Y:S01]  /*5000*/  FSETP.NEU.FTZ.AND P1, PT, R0.reuse, -INF , PT ;  /* 0xff8000000000780b */ /* 0x040fe20003f3d000 */
[----:B------:R-:W-:-:S06]  /*5010*/  FFMA.FTZ R52, R0, R53, -8 ;  /* 0xc100000000347423 */ /* 0x000fcc0000010035 */
[----:B------:R-:W-:Y:S01]  /*5020*/  MUFU.EX2 R61, R61 ;  /* 0x0000003d003d7308 */ /* 0x000fe20000000800 */
[----:B------:R-:W-:Y:S02]  /*5030*/  FSEL R88, R52, RZ, P1 ;  /* 0x000000ff34587208 */ /* 0x000fe40000800000 */
[----:B------:R-:W-:-:S03]  /*5040*/  PLOP3.LUT P1, PT, PT, PT, UP0, 0x40, 0x0 ;  /* 0x000000000000781c */ /* 0x000fc60003f2e808 */
[--C-:B------:R-:W-:Y:S01]  /*5050*/  FFMA.FTZ R52, R90, UR41, -R88.reuse ;  /* 0x000000295a347c23 */ /* 0x100fe20008010858 */
[----:B------:R-:W-:-:S01]  /*5060*/  FFMA.FTZ R53, R91, UR41, -R88 ;  /* 0x000000295b357c23 */ /* 0x000fc20008010858 */
[--C-:B------:R-:W-:Y:S01]  /*5070*/  FFMA.FTZ R94, R94, UR41, -R88.reuse ;  /* 0x000000295e5e7c23 */ /* 0x100fe20008010858 */
[----:B------:R-:W-:-:S01]  /*5080*/  FFMA.FTZ R95, R95, UR41, -R88 ;  /* 0x000000295f5f7c23 */ /* 0x000fc20008010858 */
[--C-:B-----5:R-:W-:Y:S01]  /*5090*/  FFMA.FTZ R89, R78, UR41, -R88.reuse ;  /* 0x000000294e597c23 */ /* 0x120fe20008010858 */
[----:B------:R-:W-:-:S01]  /*50a0*/  FFMA.FTZ R78, R82, UR41, -R88 ;  /* 0x00000029524e7c23 */ /* 0x000fc20008010858 */
[----:B------:R-:W-:Y:S01]  /*50b0*/  MUFU.EX2 R52, R52 ;  /* 0x0000003400347308 */ /* 0x000fe20000000800 */
[----:B------:R-:W-:-:S01]  /*50c0*/  FFMA.FTZ R82, R62, UR41, -R88 ;  /* 0x000000293e527c23 */ /* 0x000fc20008010858 */
[--C-:B-1----:R-:W-:Y:S01]  /*50d0*/  FFMA.FTZ R84, R98, UR41, -R88.reuse ;  /* 0x0000002962547c23 */ /* 0x102fe20008010858 */
[----:B------:R-:W-:-:S01]  /*50e0*/  FFMA.FTZ R62, R66, UR41, -R88 ;  /* 0x00000029423e7c23 */ /* 0x000fc20008010858 */
[----:B------:R-:W-:Y:S01]  /*50f0*/  FADD.FTZ R66, R5, R6 ;  /* 0x0000000605427221 */ /* 0x000fe20000010000 */
[----:B------:R-:W-:-:S01]  /*5100*/  FFMA.FTZ R90, R79, UR41, -R88 ;  /* 0x000000294f5a7c23 */ /* 0x000fc20008010858 */
[--C-:B------:R-:W-:Y:S01]  /*5110*/  FFMA.FTZ R85, R99, UR41, -R88.reuse ;  /* 0x0000002963557c23 */ /* 0x100fe20008010858 */
[----:B------:R-:W-:-:S01]  /*5120*/  FFMA.FTZ R79, R83, UR41, -R88 ;  /* 0x00000029534f7c23 */ /* 0x000fc20008010858 */
[----:B------:R-:W1:Y:S01]  /*5130*/  MUFU.EX2 R53, R53 ;  /* 0x0000003500357308 */ /* 0x000e620000000800 */
[----:B------:R-:W-:-:S01]  /*5140*/  FADD.FTZ R83, R9, R66 ;  /* 0x0000004209537221 */ /* 0x000fc20000010000 */
[--C-:B------:R-:W-:Y:S01]  /*5150*/  FFMA.FTZ R102, R102, UR41, -R88.reuse ;  /* 0x0000002966667c23 */ /* 0x100fe20008010858 */
[----:B------:R-:W-:-:S01]  /*5160*/  FFMA.FTZ R103, R103, UR41, -R88 ;  /* 0x0000002967677c23 */ /* 0x000fc20008010858 */
[----:B------:R-:W-:Y:S01]  /*5170*/  FFMA.FTZ R74, R74, UR41, -R88 ;  /* 0x000000294a4a7c23 */ /* 0x000fe20008010858 */
[----:B---3--:R-:W-:-:S01]  /*5180*/  FADD.FTZ R66, R10, R83 ;  /* 0x000000530a427221 */ /* 0x008fc20000010000 */
[--C-:B------:R-:W-:Y:S01]  /*5190*/  FFMA.FTZ R75, R75, UR41, -R88.reuse ;  /* 0x000000294b4b7c23 */ /* 0x100fe20008010858 */
[----:B------:R-:W-:-:S01]  /*51a0*/  FFMA.FTZ R86, R86, UR41, -R88 ;  /* 0x0000002956567c23 */ /* 0x000fc20008010858 */
[----:B------:R-:W2:Y:S01]  /*51b0*/  MUFU.EX2 R94, R94 ;  /* 0x0000005e005e7308 */ /* 0x000ea20000000800 */
[----:B----4-:R-:W-:-:S01]  /*51c0*/  FADD.FTZ R91, R11, R66 ;  /* 0x000000420b5b7221 */ /* 0x010fc20000010000 */
[--C-:B------:R-:W-:Y:S01]  /*51d0*/  FFMA.FTZ R87, R87, UR41, -R88.reuse ;  /* 0x0000002957577c23 */ /* 0x100fe20008010858 */
[----:B------:R-:W-:-:S01]  /*51e0*/  FFMA.FTZ R58, R58, UR41, -R88 ;  /* 0x000000293a3a7c23 */ /* 0x000fc20008010858 */
[----:B------:R-:W-:Y:S01]  /*51f0*/  FFMA.FTZ R59, R59, UR41, -R88 ;  /* 0x000000293b3b7c23 */ /* 0x000fe20008010858 */
[----:B------:R-:W-:-:S01]  /*5200*/  FADD.FTZ R92, R12, R91 ;  /* 0x0000005b0c5c7221 */ /* 0x000fc20000010000 */
[--C-:B------:R-:W-:Y:S01]  /*5210*/  FFMA.FTZ R63, R63, UR41, -R88.reuse ;  /* 0x000000293f3f7c23 */ /* 0x100fe20008010858 */
[----:B------:R-:W-:-:S01]  /*5220*/  FFMA.FTZ R67, R67, UR41, -R88 ;  /* 0x0000002943437c23 */ /* 0x000fc20008010858 */
[----:B------:R-:W3:Y:S01]  /*5230*/  MUFU.EX2 R95, R95 ;  /* 0x0000005f005f7308 */ /* 0x000ee20000000800 */
[----:B-1----:R-:W-:-:S01]  /*5240*/  FADD.FTZ R83, R52, R53 ;  /* 0x0000003534537221 */ /* 0x002fc20000010000 */
[----:B------:R-:W-:Y:S01]  /*5250*/  FADD.FTZ R91, R13, R92 ;  /* 0x0000005c0d5b7221 */ /* 0x000fe20000010000 */
[----:B------:R-:W-:Y:S01]  /*5260*/  F2FP.SATFINITE.E4M3.F32.PACK_AB_MERGE_C R13, R14, R13, RZ ;  /* 0x0000000d0e0d723e */ /* 0x000fe200048070ff */
[--C-:B------:R-:W-:Y:S01]  /*5270*/  FFMA.FTZ R70, R70, UR41, -R88.reuse ;  /* 0x0000002946467c23 */ /* 0x100fe20008010858 */
[----:B------:R-:W-:-:S01]  /*5280*/  FFMA.FTZ R71, R71, UR41, -R88 ;  /* 0x0000002947477c23 */ /* 0x000fc20008010858 */
[----:B------:R-:W-:Y:S01]  /*5290*/  FADD.FTZ R92, R14, R91 ;  /* 0x0000005b0e5c7221 */ /* 0x000fe20000010000 */
[----:B------:R-:W-:-:S01]  /*52a0*/  FFMA.FTZ R42, R42, UR41, -R88 ;  /* 0x000000292a2a7c23 */ /* 0x000fc20008010858 */
[----:B------:R-:W1:Y:S01]  /*52b0*/  MUFU.EX2 R84, R84 ;  /* 0x0000005400547308 */ /* 0x000e620000000800 */
[----:B--2---:R-:W-:-:S01]  /*52c0*/  FADD.FTZ R66, R94, R83 ;  /* 0x000000535e427221 */ /* 0x004fc20000010000 */
[----:B------:R-:W-:Y:S01]  /*52d0*/  FADD.FTZ R91, R15, R92 ;  /* 0x0000005c0f5b7221 */ /* 0x000fe20000010000 */
[----:B------:R-:W-:-:S01]  /*52e0*/  FFMA.FTZ R43, R43, UR41, -R88 ;  /* 0x000000292b2b7c23 */ /* 0x000fc20008010858 */
[----:B------:R-:W-:Y:S01]  /*52f0*/  FFMA.FTZ R46, R46, UR41, -R88 ;  /* 0x000000292e2e7c23 */ /* 0x000fe20008010858 */
[----:B------:R-:W-:Y:S01]  /*5300*/  F2FP.SATFINITE.E4M3.F32.PACK_AB_MERGE_C R218, R12, R11, R13 ;  /* 0x0000000b0cda723e */ /* 0x000fe2000480700d */
[----:B------:R-:W-:Y:S01]  /*5310*/  FADD.FTZ R92, R20, R91 ;  /* 0x0000005b145c7221 */ /* 0x000fe20000010000 */
[----:B------:R-:W-:Y:S01]  /*5320*/  F2FP.SATFINITE.E4M3.F32.PACK_AB_MERGE_C R91, R10, R9, RZ ;  /* 0x000000090a5b723e */ /* 0x000fe200048070ff */
[----:B------:R-:W2:Y:S01]  /*5330*/  MUFU.EX2 R85, R85 ;  /* 0x0000005500557308 */ /* 0x000ea20000000800 */
[----:B---3--:R-:W-:-:S01]  /*5340*/  FADD.FTZ R83, R95, R66 ;  /* 0x000000425f537221 */ /* 0x008fc20000010000 */
[--C-:B------:R-:W-:Y:S01]  /*5350*/  FFMA.FTZ R47, R47, UR41, -R88.reuse ;  /* 0x000000292f2f7c23 */ /* 0x100fe20008010858 */
[----:B------:R-:W-:Y:S01]  /*5360*/  F2FP.SATFINITE.E4M3.F32.PACK_AB_MERGE_C R216, R6, R5, R91 ;  /* 0x0000000506d8723e */ /* 0x000fe2000480705b */
        /* <DEDUP_REMOVED lines=16> */
[----:B------:R-:W-:-:S04]  /*5470*/  F2FP.SATFINITE.E4M3.F32.PACK_AB_MERGE_C R94, R95, R94, RZ ;  /* 0x0000005e5f5e723e */ /* 0x000fc800048070ff */
[----:B------:R-:W2:Y:S01]  /*5480*/  MUFU.EX2 R74, R74 ;  /* 0x0000004a004a7308 */ /* 0x000ea20000000800 */
[----:B---3--:R-:W-:-:S01]  /*5490*/  FADD.FTZ R66, R102, R83 ;  /* 0x0000005366427221 */ /* 0x008fc20000010000 */
[----:B------:R-:W-:Y:S01]  /*54a0*/  FADD.FTZ R83, R21, R92 ;  /* 0x0000005c15537221 */ /* 0x000fe20000010000 */
[----:B------:R-:W-:Y:S02]  /*54b0*/  F2FP.SATFINITE.E4M3.F32.PACK_AB_MERGE_C R21, R72, R21, RZ ;  /* 0x000000154815723e */ /* 0x000fe400048070ff */
[----:B------:R-:W-:Y:S02]  /*54c0*/  F2FP.SATFINITE.E4M3.F32.PACK_AB_MERGE_C R217, R53, R52, R94 ;  /* 0x0000003435d9723e */ /* 0x000fe4000480705e */
[----:B------:R-:W-:Y:S01]  /*54d0*/  F2FP.SATFINITE.E4M3.F32.PACK_AB_MERGE_C R212, R20, R15, R21 ;  /* 0x0000000f14d4723e */ /* 0x000fe20004807015 */
[----:B------:R-:W3:Y:S01]  /*54e0*/  MUFU.EX2 R75, R75 ;  /* 0x0000004b004b7308 */ /* 0x000ee20000000800 */
[----:B-1----:R-:W-:-:S01]  /*54f0*/  FADD.FTZ R9, R103, R66 ;  /* 0x0000004267097221 */ /* 0x002fc20000010000 */
[----:B------:R-:W-:Y:S01]  /*5500*/  FADD.FTZ R66, R72, R83 ;  /* 0x0000005348427221 */ /* 0x000fe20000010000 */
[----:B------:R-:W-:-:S04]  /*5510*/  F2FP.SATFINITE.E4M3.F32.PACK_AB_MERGE_C R102, R103, R102, RZ ;  /* 0x000000666766723e */ /* 0x000fc800048070ff */
[----:B------:R-:W-:Y:S01]  /*5520*/  F2FP.SATFINITE.E4M3.F32.PACK_AB_MERGE_C R219, R85, R84, R102 ;  /* 0x0000005455db723e */ /* 0x000fe20004807066 */
[----:B------:R-:W1:Y:S01]  /*5530*/  MUFU.EX2 R89, R89 ;  /* 0x0000005900597308 */ /* 0x000e620000000800 */
[----:B--2---:R-:W-:-:S01]  /*5540*/  FADD.FTZ R10, R74, R9 ;  /* 0x000000094a0a7221 */ /* 0x004fc20000010000 */
[----:B------:R-:W-:-:S04]  /*5550*/  FADD.FTZ R9, R73, R66 ;  /* 0x0000004249097221 */ /* 0x000fc80000010000 */
[----:B------:R-:W-:Y:S02]  /*5560*/  FADD.FTZ R14, R76, R9 ;  /* 0x000000094c0e7221 */ /* 0x000fe40000010000 */
[----:B------:R-:W2:Y:S01]  /*5570*/  MUFU.EX2 R90, R90 ;  /* 0x0000005a005a7308 */ /* 0x000ea20000000800 */
[----:B---3--:R-:W-:-:S01]  /*5580*/  FADD.FTZ R10, R75, R10 ;  /* 0x0000000a4b0a7221 */ /* 0x008fc20000010000 */
[----:B------:R-:W-:Y:S01]  /*5590*/  FADD.FTZ R9, R77, R14 ;  /* 0x0000000e4d097221 */ /* 0x000fe20000010000 */
[----:B------:R-:W-:-:S03]  /*55a0*/  F2FP.SATFINITE.E4M3.F32.PACK_AB_MERGE_C R77, R80, R77, RZ ;  /* 0x0000004d504d723e */ /* 0x000fc600048070ff */
[----:B------:R-:W-:Y:S01]  /*55b0*/  FADD.FTZ R9, R80, R9 ;  /* 0x0000000950097221 */ /* 0x000fe20000010000 */
[----:B------:R-:W-:Y:S01]  /*55c0*/  F2FP.SATFINITE.E4M3.F32.PACK_AB_MERGE_C R214, R76, R73, R77 ;  /* 0x000000494cd6723e */ /* 0x000fe2000480704d */
[----:B------:R-:W3:Y:S01]  /*55d0*/  MUFU.EX2 R78, R78 ;  /* 0x0000004e004e7308 */ /* 0x000ee20000000800 */
[----:B-1----:R-:W-:-:S01]  /*55e0*/  FADD.FTZ R5, R89, R10 ;  /* 0x0000000a59057221 */ /* 0x002fc20000010000 */
[----:B------:R-:W-:-:S04]  /*55f0*/  FADD.FTZ R10, R56, R9 ;  /* 0x00000009380a7221 */ /* 0x000fc80000010000 */
[----:B------:R-:W-:Y:S02]  /*5600*/  FADD.FTZ R9, R57, R10 ;  /* 0x0000000a39097221 */ /* 0x000fe40000010000 */
[----:B------:R-:W1:Y:S01]  /*5610*/  MUFU.EX2 R79, R79 ;  /* 0x0000004f004f7308 */ /* 0x000e620000000800 */
[----:B--2---:R-:W-:-:S01]  /*5620*/  FADD.FTZ R5, R90, R5 ;  /* 0x000000055a057221 */ /* 0x004fc20000010000 */
[----:B------:R-:W-:Y:S01]  /*5630*/  FADD.FTZ R10, R60, R9 ;  /* 0x000000093c0a7221 */ /* 0x000fe20000010000 */
[C---:B------:R-:W-:Y:S02]  /*5640*/  F2FP.SATFINITE.E4M3.F32.PACK_AB_MERGE_C R60, R61.reuse, R60, RZ ;  /* 0x0000003c3d3c723e */ /* 0x040fe400048070ff */
[----:B------:R-:W-:Y:S01]  /*5650*/  F2FP.SATFINITE.E4M3.F32.PACK_AB_MERGE_C R89, R90, R89, RZ ;  /* 0x000000595a59723e */ /* 0x000fe200048070ff */
[----:B------:R-:W-:-:S01]  /*5660*/  FADD.FTZ R61, R61, R10 ;  /* 0x0000000a3d3d7221 */ /* 0x000fc20000010000 */
[----:B------:R-:W-:Y:S01]  /*5670*/  F2FP.SATFINITE.E4M3.F32.PACK_AB_MERGE_C R208, R57, R56, R60 ;  /* 0x0000003839d0723e */ /* 0x000fe2000480703c */
[----:B------:R-:W2:Y:S01]  /*5680*/  MUFU.EX2 R86, R86 ;  /* 0x0000005600567308 */ /* 0x000ea20000000800 */
[----:B---3--:R-:W-:-:S01]  /*5690*/  FADD.FTZ R6, R78, R5 ;  /* 0x000000054e067221 */ /* 0x008fc20000010000 */
[----:B------:R-:W-:-:S06]  /*56a0*/  F2FP.SATFINITE.E4M3.F32.PACK_AB_MERGE_C R213, R75, R74, R89 ;  /* 0x0000004a4bd5723e */ /* 0x000fcc0004807059 */
[----:B------:R-:W3:Y:S01]  /*56b0*/  MUFU.EX2 R87, R87 ;  /* 0x0000005700577308 */ /* 0x000ee20000000800 */
[----:B-1----:R-:W-:-:S07]  /*56c0*/  FADD.FTZ R5, R79, R6 ;  /* 0x000000064f057221 */ /* 0x002fce0000010000 */
[----:B------:R-:W1:Y:S01]  /*56d0*/  MUFU.EX2 R58, R58 ;  /* 0x0000003a003a7308 */ /* 0x000e620000000800 */
[----:B--2---:R-:W-:-:S07]  /*56e0*/  FADD.FTZ R6, R86, R5 ;  /* 0x0000000556067221 */ /* 0x004fce0000010000 */
[----:B------:R-:W2:Y:S01]  /*56f0*/  MUFU.EX2 R59, R59 ;  /* 0x0000003b003b7308 */ /* 0x000ea20000000800 */
[----:B---3--:R-:W-:-:S01]  /*5700*/  FADD.FTZ R5, R87, R6 ;  /* 0x0000000657057221 */ /* 0x008fc20000010000 */
[----:B------:R-:W-:-:S04]  /*5710*/  F2FP.SATFINITE.E4M3.F32.PACK_AB_MERGE_C R86, R87, R86, RZ ;  /* 0x000000565756723e */ /* 0x000fc800048070ff */
[----:B------:R-:W-:Y:S02]  /*5720*/  F2FP.SATFINITE.E4M3.F32.PACK_AB_MERGE_C R215, R79, R78, R86 ;  /* 0x0000004e4fd7723e */ /* 0x000fe40004807056 */
        /* <DEDUP_REMOVED lines=12> */
[----:B------:R-:W-:Y:S01]  /*57f0*/  MUFU.EX2 R68, R68 ;  /* 0x0000004400447308 */ /* 0x000fe20000000800 */
[----:B---3--:R-:W-:-:S07]  /*5800*/  FADD.FTZ R9, R65, R10 ;  /* 0x0000000a41097221 */ /* 0x008fce0000010000 */
[----:B------:R-:W2:Y:S01]  /*5810*/  MUFU.EX2 R69, R69 ;  /* 0x0000004500457308 */ /* 0x000ea20000000800 */
[----:B-1----:R-:W-:-:S07]  /*5820*/  FADD.FTZ R6, R62, R5 ;  /* 0x000000053e067221 */ /* 0x002fce0000010000 */
[----:B------:R-:W1:Y:S08]  /*5830*/  MUFU.EX2 R67, R67 ;  /* 0x0000004300437308 */ /* 0x000e700000000800 */
[----:B------:R-:W-:Y:S01]  /*5840*/  MUFU.EX2 R40, R40 ;  /* 0x0000002800287308 */ /* 0x000fe20000000800 */
[----:B--2---:R-:W-:Y:S01]  /*5850*/  F2FP.SATFINITE.E4M3.F32.PACK_AB_MERGE_C R11, R69, R68, RZ ;  /* 0x00000044450b723e */ /* 0x004fe200048070ff */
[----:B------:R-:W-:-:S03]  /*5860*/  FADD.FTZ R68, R68, R9 ;  /* 0x0000000944447221 */ /* 0x000fc60000010000 */
[----:B------:R-:W-:Y:S01]  /*5870*/  F2FP.SATFINITE.E4M3.F32.PACK_AB_MERGE_C R210, R65, R64, R11 ;  /* 0x0000004041d2723e */ /* 0x000fe2000480700b */
[----:B------:R-:W-:-:S02]  /*5880*/  FADD.FTZ R68, R69, R68 ;  /* 0x0000004445447221 */ /* 0x000fc40000010000 */
[----:B------:R-:W2:Y:S01]  /*5890*/  MUFU.EX2 R41, R41 ;  /* 0x0000002900297308 */ /* 0x000ea20000000800 */
[----:B-1----:R-:W-:-:S07]  /*58a0*/  FADD.FTZ R5, R67, R6 ;  /* 0x0000000643057221 */ /* 0x002fce0000010000 */
[----:B------:R-:W1:Y:S08]  /*58b0*/  MUFU.EX2 R70, R70 ;  /* 0x0000004600467308 */ /* 0x000e700000000800 */
[----:B------:R-:W3:Y:S01]  /*58c0*/  MUFU.EX2 R4, R4 ;  /* 0x0000000400047308 */ /* 0x000ee20000000800 */
[----:B--2---:R-:W-:-:S07]  /*58d0*/  F2FP.SATFINITE.E4M3.F32.PACK_AB_MERGE_C R9, R41, R40, RZ ;  /* 0x000000282909723e */ /* 0x004fce00048070ff */
[----:B------:R-:W2:Y:S01]  /*58e0*/  MUFU.EX2 R71, R71 ;  /* 0x0000004700477308 */ /* 0x000ea20000000800 */
[----:B-1----:R-:W-:-:S07]  /*58f0*/  FADD.FTZ R6, R70, R5 ;  /* 0x0000000546067221 */ /* 0x002fce0000010000 */
[----:B------:R-:W1:Y:S01]  /*5900*/  MUFU.EX2 R42, R42 ;  /* 0x0000002a002a7308 */ /* 0x000e620000000800 */
[----:B---3--:R-:W-:Y:S01]  /*5910*/  F2FP.SATFINITE.E4M3.F32.PACK_AB_MERGE_C R204, R4, R81, R9 ;  /* 0x0000005104cc723e */ /* 0x008fe20004807009 */
[----:B------:R-:W-:-:S04]  /*5920*/  FADD.FTZ R81, R81, R68 ;  /* 0x0000004451517221 */ /* 0x000fc80000010000 */
[----:B------:R-:W-:Y:S02]  /*5930*/  FADD.FTZ R81, R4, R81 ;  /* 0x0000005104517221 */ /* 0x000fe40000010000 */
[----:B------:R-:W3:Y:S01]  /*5940*/  MUFU.EX2 R43, R43 ;  /* 0x0000002b002b7308 */ /* 0x000ee20000000800 */
[----:B--2---:R-:W-:-:S01]  /*5950*/  FADD.FTZ R5, R71, R6 ;  /* 0x0000000647057221 */ /* 0x004fc20000010000 */
[----:B------:R-:W-:Y:S01]  /*5960*/  FADD.FTZ R40, R40, R81 ;  /* 0x0000005128287221 */ /* 0x000fe20000010000 */
[----:B------:R-:W-:-:S03]  /*5970*/  F2FP.SATFINITE.E4M3.F32.PACK_AB_MERGE_C R70, R71, R70, RZ ;  /* 0x000000464746723e */ /* 0x000fc600048070ff */
[----:B------:R-:W-:Y:S01]  /*5980*/  FADD.FTZ R41, R41, R40 ;  /* 0x0000002829297221 */ /* 0x000fe20000010000 */
[----:B------:R-:W-:Y:S01]  /*5990*/  F2FP.SATFINITE.E4M3.F32.PACK_AB_MERGE_C R211, R67, R62, R70 ;  /* 0x0000003e43d3723e */ /* 0x000fe20004807046 */
[----:B------:R-:W2:Y:S01]  /*59a0*/  MUFU.EX2 R46, R46 ;  /* 0x0000002e002e7308 */ /* 0x000ea20000000800 */
[----:B-1----:R-:W-:-:S07]  /*59b0*/  FADD.FTZ R4, R42, R5 ;  /* 0x000000052a047221 */ /* 0x002fce0000010000 */
[----:B------:R-:W-:Y:S01]  /*59c0*/  MUFU.EX2 R48, R48 ;  /* 0x0000003000307308 */ /* 0x000fe20000000800 */
[----:B---3--:R-:W-:-:S07]  /*59d0*/  FADD.FTZ R5, R43, R4 ;  /* 0x000000042b057221 */ /* 0x008fce0000010000 */
        /* <DEDUP_REMOVED lines=18> */
[----:B------:R-:W-:Y:S01]  /*5b00*/  MUFU.EX2 R28, R28 ;  /* 0x0000001c001c7308 */ /* 0x000fe20000000800 */
[----:B---3--:R-:W-:-:S07]  /*5b10*/  FADD.FTZ R5, R51, R4 ;  /* 0x0000000433057221 */ /* 0x008fce0000010000 */
[----:B------:R-:W2:Y:S01]  /*5b20*/  MUFU.EX2 R29, R29 ;  /* 0x0000001d001d7308 */ /* 0x000ea20000000800 */
[----:B-1----:R-:W-:-:S07]  /*5b30*/  FADD.FTZ R4, R54, R5 ;  /* 0x0000000536047221 */ /* 0x002fce0000010000 */
[----:B------:R-:W1:Y:S08]  /*5b40*/  MUFU.EX2 R55, R55 ;  /* 0x0000003700377308 */ /* 0x000e700000000800 */
[----:B------:R-:W-:Y:S01]  /*5b50*/  MUFU.EX2 R24, R24 ;  /* 0x0000001800187308 */ /* 0x000fe20000000800 */
[----:B--2---:R-:W-:-:S07]  /*5b60*/  F2FP.SATFINITE.E4M3.F32.PACK_AB_MERGE_C R6, R29, R28, RZ ;  /* 0x0000001c1d06723e */ /* 0x004fce00048070ff */
[----:B------:R-:W2:Y:S01]  /*5b70*/  MUFU.EX2 R25, R25 ;  /* 0x0000001900197308 */ /* 0x000ea20000000800 */
[C---:B-1----:R-:W-:Y:S01]  /*5b80*/  F2FP.SATFINITE.E4M3.F32.PACK_AB_MERGE_C R54, R55.reuse, R54, RZ ;  /* 0x000000363736723e */ /* 0x042fe200048070ff */
[----:B------:R-:W-:-:S03]  /*5b90*/  FADD.FTZ R55, R55, R4 ;  /* 0x0000000437377221 */ /* 0x000fc60000010000 */
[----:B------:R-:W-:-:S03]  /*5ba0*/  F2FP.SATFINITE.E4M3.F32.PACK_AB_MERGE_C R207, R51, R50, R54 ;  /* 0x0000003233cf723e */ /* 0x000fc60004807036 */
[----:B------:R-:W1:Y:S08]  /*5bb0*/  MUFU.EX2 R26, R26 ;  /* 0x0000001a001a7308 */ /* 0x000e700000000800 */
[----:B------:R-:W3:Y:S01]  /*5bc0*/  MUFU.EX2 R27, R27 ;  /* 0x0000001b001b7308 */ /* 0x000ee20000000800 */
[----:B--2---:R-:W-:Y:S01]  /*5bd0*/  F2FP.SATFINITE.E4M3.F32.PACK_AB_MERGE_C R200, R25, R24, R6 ;  /* 0x0000001819c8723e */ /* 0x004fe20004807006 */
[----:B------:R-:W-:-:S04]  /*5be0*/  FADD.FTZ R24, R24, R49 ;  /* 0x0000003118187221 */ /* 0x000fc80000010000 */
[----:B------:R-:W-:Y:S02]  /*5bf0*/  FADD.FTZ R25, R25, R24 ;  /* 0x0000001819197221 */ /* 0x000fe40000010000 */
[----:B------:R-:W2:Y:S01]  /*5c00*/  MUFU.EX2 R30, R30 ;  /* 0x0000001e001e7308 */ /* 0x000ea20000000800 */
[----:B-1----:R-:W-:-:S01]  /*5c10*/  FADD.FTZ R4, R26, R55 ;  /* 0x000000371a047221 */ /* 0x002fc20000010000 */
[----:B------:R-:W-:-:S04]  /*5c20*/  FADD.FTZ R28, R28, R25 ;  /* 0x000000191c1c7221 */ /* 0x000fc80000010000 */
[----:B------:R-:W-:Y:S02]  /*5c30*/  FADD.FTZ R29, R29, R28 ;  /* 0x0000001c1d1d7221 */ /* 0x000fe40000010000 */
        /* <DEDUP_REMOVED lines=8> */
[C---:B--2---:R-:W-:Y:S01]  /*5cc0*/  F2FP.SATFINITE.E4M3.F32.PACK_AB_MERGE_C R30, R31.reuse, R30, RZ ;  /* 0x0000001e1f1e723e */ /* 0x044fe200048070ff */
[----:B------:R-:W-:-:S03]  /*5cd0*/  FADD.FTZ R31, R31, R4 ;  /* 0x000000041f1f7221 */ /* 0x000fc60000010000 */
[----:B------:R-:W-:-:S03]  /*5ce0*/  F2FP.SATFINITE.E4M3.F32.PACK_AB_MERGE_C R201, R27, R26, R30 ;  /* 0x0000001a1bc9723e */ /* 0x000fc6000480701e */
[----:B------:R-:W2:Y:S08]  /*5cf0*/  MUFU.EX2 R34, R34 ;  /* 0x0000002200227308 */ /* 0x000eb00000000800 */
[----:B------:R-:W3:Y:S01]  /*5d00*/  MUFU.EX2 R35, R35 ;  /* 0x0000002300237308 */ /* 0x000ee20000000800 */
[----:B-1----:R-:W-:Y:S01]  /*5d10*/  F2FP.SATFINITE.E4M3.F32.PACK_AB_MERGE_C R202, R33, R32, R5 ;  /* 0x0000002021ca723e */ /* 0x002fe20004807005 */
[----:B------:R-:W-:-:S04]  /*5d20*/  FADD.FTZ R32, R32, R29 ;  /* 0x0000001d20207221 */ /* 0x000fc80000010000 */
[----:B------:R-:W-:Y:S02]  /*5d30*/  FADD.FTZ R33, R33, R32 ;  /* 0x0000002021217221 */ /* 0x000fe40000010000 */
[----:B------:R-:W-:Y:S01]  /*5d40*/  MUFU.EX2 R38, R38 ;  /* 0x0000002600267308 */ /* 0x000fe20000000800 */
[----:B--2---:R-:W-:-:S01]  /*5d50*/  FADD.FTZ R4, R34, R31 ;  /* 0x0000001f22047221 */ /* 0x004fc20000010000 */
[----:B------:R-:W-:-:S04]  /*5d60*/  FADD.FTZ R6, R36, R33 ;  /* 0x0000002124067221 */ /* 0x000fc80000010000 */
[----:B------:R-:W-:Y:S02]  /*5d70*/  FADD.FTZ R6, R37, R6 ;  /* 0x0000000625067221 */ /* 0x000fe40000010000 */
[----:B------:R-:W1:Y:S01]  /*5d80*/  MUFU.EX2 R39, R39 ;  /* 0x0000002700277308 */ /* 0x000e620000000800 */
[----:B---3--:R-:W-:-:S01]  /*5d90*/  FADD.FTZ R5, R35, R4 ;  /* 0x0000000423057221 */ /* 0x008fc20000010000 */
[----:B-1----:R-:W-:-:S03]  /*5da0*/  F2FP.SATFINITE.E4M3.F32.PACK_AB_MERGE_C R4, R39, R38, RZ ;  /* 0x000000262704723e */ /* 0x002fc600048070ff */
[----:B------:R-:W-:Y:S01]  /*5db0*/  FADD.FTZ R38, R38, R5 ;  /* 0x0000000526267221 */ /* 0x000fe20000010000 */
[----:B------:R-:W-:-:S03]  /*5dc0*/  F2FP.SATFINITE.E4M3.F32.PACK_AB_MERGE_C R203, R35, R34, R4 ;  /* 0x0000002223cb723e */ /* 0x000fc60004807004 */
[----:B------:R-:W-:Y:S01]  /*5dd0*/  FADD.FTZ R5, R39, R38 ;  /* 0x0000002627057221 */ /* 0x000fe20000010000 */
[----:B------:R-:W-:Y:S01]  /*5de0*/  VIADD R4, R104, 0xfffffffe ;  /* 0xfffffffe68047836 */ /* 0x000fe20000000000 */
        /* <DEDUP_REMOVED lines=12> */
.L_x_3687:
[----:B------:R-:W-:-:S11]  /*5eb0*/  UISETP.NE.AND UP1, UPT, UR7, 0x1, UPT ;  /* 0x000000010700788c */ /* 0x000fd6000bf25270 */
[----:B------:R-:W-:Y:S02]  /*5ec0*/  @UP1 ULDC.64 UR18, c[0x0][0x9e8] ;  /* 0x00027a0000121ab9 */ /* 0x000fe40000000a00 */
[----:B------:R-:W-:-:S04]  /*5ed0*/  UIMAD.WIDE.U32 UR10, UR14, UR18, URZ ;  /* 0x000000120e0a72a5 */ /* 0x000fc8000f8e003f */
[----:B------:R-:W-:-:S12]  /*5ee0*/  @UP1 USHF.R.U32.HI UR14, URZ, UR19, UR11 ;  /* 0x000000133f0e1299 */ /* 0x000fd8000801160b */
.L_x_3688:
[----:B------:R-:W-:-:S04]  /*5ef0*/  UIMAD UR7, UR14, UR7, UR7 ;  /* 0x000000070e0772a4 */ /* 0x000fc8000f8e0207 */
[----:B------:R-:W-:-:S04]  /*5f00*/  UISETP.LT.AND UP1, UPT, UR6, UR7, UPT ;  /* 0x000000070600728c */ /* 0x000fc8000bf21270 */
[----:B------:R-:W-:-:S12]  /*5f10*/  USEL UR6, UR6, UR7, UP1 ;  /* 0x0000000706067287 */ /* 0x000fd80008800000 */
.L_x_3686:
[----:B------:R-:W-:Y:S01]  /*5f20*/  UIMAD.WIDE UR6, UR6, 0x66666667, URZ ;  /* 0x66666667060678a5 */ /* 0x000fe2000f8e023f */
[----:B------:R-:W-:Y:S02]  /*5f30*/  CS2R R118, SRZ ;  /* 0x0000000000767805 */ /* 0x000fe4000001ff00 */
        /* <DEDUP_REMOVED lines=58> */
[----:B------:R-:W-:-:S05]  /*62e0*/  ULDC UR56, c[0x0][0x9e0] ;  /* 0x0002780000387ab9 */ /* 0x000fca0000000800 */
.L_x_3707:
        /* <DEDUP_REMOVED lines=9> */
.L_x_3691:
[----:B------:R-:W-:Y:S01]  /*6380*/  ULEA UR6, UR59, UR38, 0x3 ;  /* 0x000000263b067291 */ /* 0x000fe2000f8e183f */
[----:B------:R-:W-:-:S05]  /*6390*/  IMAD.U32 R10, RZ, RZ, UR58 ;  /* 0x0000003aff0a7e24 */ /* 0x000fca000f8e00ff */
[----:B------:R-:W-:-:S04]  /*63a0*/  SHF.L.U32 R10, R10, 0x1f, RZ ;  /* 0x0000001f0a0a7819 */ /* 0x000fc800000006ff */
[----:B------:R1:W2:Y:S01]  /*63b0*/  SYNCS.PHASECHK.TRANS64.TRYWAIT P1, [UR6+0x33430], R10 ;  /* 0x0334300aff0075a7 */ /* 0x0002a20008020146 */
[----:B------:R-:W-:Y:S05]  /*63c0*/  @!P0 BRA `(.L_x_3692) ;  /* 0x0000000000048947 */ /* 0x000fea0003800000 */
[----:B------:R-:W-:Y:S01]  /*63d0*/  BPT.TRAP 0x1 ;  /* 0x000000040000795c */ /* 0x000fe20000300000 */
.L_x_3692:
[----:B--2---:R-:W-:Y:S05]  /*63e0*/  @P1 BRA `(.L_x_3690) ;  /* 0x0000000000081947 */ /* 0x004fea0003800000 */
[----:B------:R-:W2:Y:S02]  /*63f0*/  SYNCS.PHASECHK.TRANS64.TRYWAIT P1, [UR6+0x33430], R10 ;  /* 0x0334300aff0075a7 */ /* 0x000ea40008020146 */
[----:B--2---:R-:W-:Y:S05]  /*6400*/  @!P1 BRA `(.L_x_3693) ;  /* 0x0000013c003c9947 */ /* 0x004fea0003800000 */
.L_x_3690:
[----:B--2---:R-:W2:Y:S01]  /*6410*/  S2R R11, SR_TID.X ;  /* 0x00000000000b7919 */ /* 0x004ea20000002100 */
[----:B------:R-:W-:Y:S01]  /*6420*/  UIMAD UR61, UR59, 0x780, UR50 ;  /* 0x000007803b3d78a4 */ /* 0x000fe2000f8e0232 */
[----:B------:R-:W-:Y:S01]  /*6430*/  UMOV UR27, 0x80000020 ;  /* 0x80000020001b7882 */ /* 0x000fe20000000000 */
[----:B------:R-:W-:Y:S02]  /*6440*/  UMOV UR28, UR24 ;  /* 0x00000018001c7c82 */ /* 0x000fe40008000000 */
[----:B------:R-:W-:Y:S01]  /*6450*/  UIADD3 UR30, UR61, 0x80, URZ ;  /* 0x000000803d1e7890 */ /* 0x000fe2000fffe03f */
[----:B------:R-:W-:Y:S02]  /*6460*/  UMOV UR29, UR25 ;  /* 0x00000019001d7c82 */ /* 0x000fe40008000000 */
[----:B------:R-:W-:Y:S01]  /*6470*/  UMOV UR26, UR61 ;  /* 0x0000003d001a7c82 */ /* 0x000fe20008000000 */
[----:B------:R-:W-:Y:S01]  /*6480*/  UMOV UR31, 0x80000020 ;  /* 0x80000020001f7882 */ /* 0x000fe20000000000 */
[----:B------:R-:W-:Y:S01]  /*6490*/  UIADD3 UR34, UR61, 0x100, URZ ;  /* 0x000001003d227890 */ /* 0x000fe2000fffe03f */
[----:B------:R-:W-:Y:S01]  /*64a0*/  UMOV UR32, UR24 ;  /* 0x0000001800207c82 */ /* 0x000fe20008000000 */
        /* <DEDUP_REMOVED lines=16> */
[----:B------:R-:W-:Y:S01]  /*65b0*/  QGMMA.64x32x32.F32.E4M3.E4M3 R184, gdesc[UR24], RZ, !UPT, gsb0 ;  /* 0x0060000018b879f3 */ /* 0x000fe2000c0008ff */
[----:B------:R-:W-:Y:S01]  /*65c0*/  UIADD3 UR26, UR61, 0x180, URZ ;  /* 0x000001803d1a7890 */ /* 0x000fe2000fffe03f */
        /* <DEDUP_REMOVED lines=160> */
.L_x_3695:
[----:B------:R-:W-:Y:S01]  /*6fd0*/  ULEA UR6, UR51, UR38, 0x3 ;  /* 0x0000002633067291 */ /* 0x000fe2000f8e183f */
[----:B------:R-:W-:-:S05]  /*6fe0*/  IMAD.U32 R10, RZ, RZ, UR36 ;  /* 0x00000024ff0a7e24 */ /* 0x000fca000f8e00ff */
[----:B------:R-:W-:-:S04]  /*6ff0*/  SHF.L.U32 R10, R10, 0x1f, RZ ;  /* 0x0000001f0a0a7819 */ /* 0x000fc800000006ff */
[----:B------:R1:W2:Y:S01]  /*7000*/  SYNCS.PHASECHK.TRANS64.TRYWAIT P1, [UR6+0x33450], R10 ;  /* 0x0334500aff0075a7 */ /* 0x0002a20008020146 */
[----:B------:R-:W-:Y:S05]  /*7010*/  @!P0 BRA `(.L_x_3696) ;  /* 0x0000000000048947 */ /* 0x000fea0003800000 */
[----:B------:R-:W-:Y:S01]  /*7020*/  BPT.TRAP 0x1 ;  /* 0x000000040000795c */ /* 0x000fe20000300000 */
.L_x_3696:
[----:B--2---:R-:W-:Y:S05]  /*7030*/  @P1 BRA `(.L_x_3694) ;  /* 0x0000000000081947 */ /* 0x004fea0003800000 */
[----:B------:R-:W2:Y:S02]  /*7040*/  SYNCS.PHASECHK.TRANS64.TRYWAIT P1, [UR6+0x33450], R10 ;  /* 0x0334500aff0075a7 */ /* 0x000ea40008020146 */
[----:B--2---:R-:W-:Y:S05]  /*7050*/  @!P1 BRA `(.L_x_3697) ;  /* 0x0000013000409947 */ /* 0x004fea0003800000 */
.L_x_3694:
[----:B------:R-:W-:Y:S01]  /*7060*/  UIADD3 UR6, UR38, 0x200, URZ ;  /* 0x0000020026067890 */ /* 0x000fe2000fffe03f */
[----:B------:R-:W-:Y:S01]  /*7070*/  WARPGROUP.ARRIVE ;  /* 0x00000000000079c5 */ /* 0x000fe20000000000 */
[----:B------:R-:W-:-:S05]  /*7080*/  UMOV UR7, 0xc0000010 ;  /* 0xc000001000077882 */ /* 0x000fca0000000000 */
[----:B------:R-:W3:Y:S01]  /*7090*/  S2R R12, SR_TID.X ;  /* 0x00000000000c7919 */ /* 0x000ee20000002100 */
[----:B------:R-:W-:Y:S01]  /*70a0*/  USHF.R.U32.HI UR6, URZ, 0x4, UR6 ;  /* 0x000000043f067899 */ /* 0x000fe20008011606 */
[----:B------:R-:W4:Y:S01]  /*70b0*/  LDC R13, c[0x0][0x288] ;  /* 0x0000a200ff0d7b82 */ /* 0x000f220000000800 */
[----:B--2---:R-:W-:Y:S02]  /*70c0*/  IMAD.U32 R11, RZ, RZ, UR59 ;  /* 0x0000003bff0b7e24 */ /* 0x004fe4000f8e00ff */
[----:B------:R-:W-:Y:S01]  /*70d0*/  ULOP3.LUT UR6, UR6, 0x3fff, URZ, 0xc0, !UPT ;  /* 0x00003fff06067892 */ /* 0x000fe2000f8ec03f */
[----:B------:R-:W-:-:S03]  /*70e0*/  IMAD R15, R4, -0xa0, RZ ;  /* 0xffffff60040f7824 */ /* 0x000fc600078e02ff */
[----:B------:R-:W-:-:S04]  /*70f0*/  ULOP3.LUT UR6, UR6, 0x10000, URZ, 0xfc, !UPT ;  /* 0x0001000006067892 */ /* 0x000fc8000f8efc3f */
[----:B------:R-:W-:-:S07]  /*7100*/  UIMAD UR10, UR51, 0x780, UR6 ;  /* 0x00000780330a78a4 */ /* 0x000fce000f8e0206 */
[----:B------:R-:W-:Y:S02]  /*7110*/  UMOV UR6, UR10 ;  /* 0x0000000a00067c82 */ /* 0x000fe40008000000 */
[----:B------:R-:W-:Y:S01]  /*7120*/  QGMMA.64x192x32.F32.E4M3.E4M3 R24, R216, gdesc[UR4], R24, gsb0 ;  /* 0x02e00004d8187df3 */ /* 0x000fe20008000818 */
[----:B------:R-:W-:Y:S01]  /*7130*/  UIADD3 UR6, UR10, 0x180, URZ ;  /* 0x000001800a067890 */ /* 0x000fe2000fffe03f */
[----:B------:R-:W-:Y:S01]  /*7140*/  UMOV UR7, 0xc0000010 ;  /* 0xc000001000077882 */ /* 0x000fe20000000000 */
[----:B---3--:R-:W-:Y:S02]  /*7150*/  LOP3.LUT P1, RZ, R12, 0x7f, RZ, 0xc0, !PT ;  /* 0x0000007f0cff7812 */ /* 0x008fe4000782c0ff */
[----:B------:R-:W-:-:S04]  /*7160*/  SHF.R.U32.HI R12, RZ, 0x7, R12 ;  /* 0x00000007ff0c7819 */ /* 0x000fc8000001160c */
[----:B-1----:R-:W-:Y:S01]  /*7170*/  IADD3 R10, -R12, 0xb, RZ ;  /* 0x0000000b0c0a7810 */ /* 0x002fe20007ffe1ff */
[----:B------:R-:W-:-:S05]  /*7180*/  IMAD R12, R18, UR57, R15 ;  /* 0x00000039120c7c24 */ /* 0x000fca000f8e020f */
[----:B----4-:R-:W-:Y:S02]  /*7190*/  IADD3 R12, R12, 0x1, -R13 ;  /* 0x000000010c0c7810 */ /* 0x010fe40007ffe80d */
[----:B------:R-:W-:-:S03]  /*71a0*/  @!P1 LEA R11, R11, UR38, 0x3 ;  /* 0x000000260b0b9c11 */ /* 0x000fc6000f8e18ff */
[----:B------:R-:W-:Y:S02]  /*71b0*/  IMAD R12, R17, -0x2, R12 ;  /* 0xfffffffe110c7824 */ /* 0x000fe400078e020c */
[----:B------:R-:W-:Y:S02]  /*71c0*/  @!P1 VIADD R11, R11, 0x33440 ;  /* 0x000334400b0b9836 */ /* 0x000fe40000000000 */
[----:B------:R-:W-:-:S03]  /*71d0*/  VIADD R14, R12, UR56 ;  /* 0x000000380c0e7c36 */ /* 0x000fc60008000000 */
[----:B------:R-:W-:Y:S01]  /*71e0*/  @!P1 PRMT R11, RZ, 0x654, R11 ;  /* 0x00000654ff0b9816 */ /* 0x000fe2000000000b */
        /* <DEDUP_REMOVED lines=18> */
[----:B------:R-:W-:-:S06]  /*7310*/  ULOP3.LUT UR6, URZ, UR55, URZ, 0x33, !UPT ;  /* 0x000000373f067292 */ /* 0x000fcc000f8e333f */
[----:B------:R-:W-:Y:S02]  /*7320*/  VIADD R13, R12, UR6 ;  /* 0x000000060c0d7c36 */ /* 0x000fe40008000000 */
[----:B------:R-:W-:Y:S01]  /*7330*/  IMAD R12, R17, -0x2, R15 ;  /* 0xfffffffe110c7824 */ /* 0x000fe200078e020f */
[----:B------:R-:W-:Y:S02]  /*7340*/  WARPGROUP.DEPBAR.LE gsb0, 0x0 ;  /* 0x00008000000079c5 */ /* 0x000fe40000010000 */
[----:B------:R1:W-:Y:S06]  /*7350*/  BAR.ARV R10, 0x100 ;  /* 0x0004000a0000751d */ /* 0x0003ec0000002000 */
[----:B------:R2:W-:Y:S01]  /*7360*/  @!P1 SYNCS.ARRIVE.TRANS64.RED.A1T0 RZ, [R11+URZ], RZ ;  /* 0x000000ff0bff99a7 */ /* 0x0005e2000810043f */
[----:B------:R-:W-:Y:S01]  /*7370*/  PLOP3.LUT P1, PT, PT, PT, UP0, 0x40, 0x0 ;  /* 0x000000000000781c */ /* 0x000fe20003f2e808 */
[----:B-1----:R-:W-:-:S02]  /*7380*/  IMAD.IADD R10, R8, 0x1, R13 ;  /* 0x00000001080a7824 */ /* 0x002fc400078e020d */
[----:B--2---:R-:W-:-:S10]  /*7390*/  IMAD.IADD R11, R8, 0x1, R14 ;  /* 0x00000001080b7824 */ /* 0x004fd400078e020e */
[----:B------:R-:W-:Y:S05]  /*73a0*/  @P1 BRA `(.L_x_3698) ;  /* 0x0000000000581947 */ /* 0x000fea0003800000 */
        /* <DEDUP_REMOVED lines=11> */
.L_x_3700:
[----:B------:R-:W-:-:S05]  /*7460*/  IMAD.U32 R200, RZ, RZ, UR54 ;  /* 0x00000036ffc87e24 */ /* 0x000fca000f8e00ff */
[----:B------:R-:W-:-:S13]  /*7470*/  ISETP.NE.AND P1, PT, R200, 0x1, PT ;  /* 0x00000001c800780c */ /* 0x000fda0003f25270 */
[----:B------:R-:W1:Y:S01]  /*7480*/  @P1 LDC.64 R202, c[0x0][0x9e8] ;  /* 0x00027a00ffca1b82 */ /* 0x000e620000000a00 */
[----:B------:R-:W-:-:S04]  /*7490*/  @P1 IMAD.IADD R21, R220, 0x1, R8 ;  /* 0x00000001dc151824 */ /* 0x000fc800078e0208 */
[----:B-1----:R-:W-:-:S04]  /*74a0*/  @P1 IMAD.HI.U32 R20, R21, R202, RZ ;  /* 0x000000ca15141227 */ /* 0x002fc800078e00ff */
[----:B------:R-:W-:Y:S01]  /*74b0*/  IMAD.MOV.U32 R21, RZ, RZ, R9 ;  /* 0x000000ffff157224 */ /* 0x000fe200078e0009 */
[----:B------:R-:W-:-:S07]  /*74c0*/  @P1 SHF.R.U32.HI R21, RZ, R203, R20 ;  /* 0x000000cbff151219 */ /* 0x000fce0000011614 */
.L_x_3701:
[----:B------:R-:W-:Y:S05]  /*74d0*/  BSYNC B0 ;  /* 0x0000000000007941 */ /* 0x000fea0003800000 */
.L_x_3699:
[----:B------:R-:W-:-:S05]  /*74e0*/  IMAD R20, R21, R200, R12 ;  /* 0x000000c815147224 */ /* 0x000fca00078e020c */
[----:B------:R-:W-:Y:S02]  /*74f0*/  VIADDMNMX R11, R20, R200, R11, PT ;  /* 0x000000c8140b7246 */ /* 0x000fe4000380010b */
[----:B------:R-:W-:-:S07]  /*7500*/  VIMNMX R10, R10, R20, !PT ;  /* 0x000000140a0a7248 */ /* 0x000fce0007fe0100 */
.L_x_3698:
[----:B------:R-:W-:Y:S01]  /*7510*/  ISETP.GE.AND P1, PT, R15, 0x2, PT ;  /* 0x000000020f00780c */ /* 0x000fe20003f26270 */
[----:B------:R-:W-:Y:S01]  /*7520*/  IMAD.IADD R14, R7, 0x1, R14 ;  /* 0x00000001070e7824 */ /* 0x000fe200078e020e */
[----:B------:R-:W-:Y:S01]  /*7530*/  ISETP.GE.AND P2, PT, R15, 0x9, PT ;  /* 0x000000090f00780c */ /* 0x000fe20003f46270 */
[----:B------:R-:W-:Y:S01]  /*7540*/  IMAD.IADD R13, R7, 0x1, R13 ;  /* 0x00000001070d7824 */ /* 0x000fe200078e020d */
[----:B------:R-:W-:Y:S02]  /*7550*/  LOP3.LUT R16, R16, 0xefffffff, RZ, 0xc0, !PT ;  /* 0xefffffff10107812 */ /* 0x000fe400078ec0ff */
[----:B------:R-:W-:Y:S02]  /*7560*/  ISETP.GE.AND P3, PT, R15, 0xa, PT ;  /* 0x0000000a0f00780c */ /* 0x000fe40003f66270 */
[----:B------:R-:W-:-:S05]  /*7570*/  LOP3.LUT R2, R2, 0xfffffffe, RZ, 0xc0, !PT ;  /* 0xfffffffe02027812 */ /* 0x000fca00078ec0ff */
[----:B------:R-:W-:Y:S02]  /*7580*/  @P1 LOP3.LUT R16, R16, 0x10000000, RZ, 0xfc, !PT ;  /* 0x1000000010101812 */ /* 0x000fe400078efcff */
[----:B------:R-:W-:Y:S02]  /*7590*/  ISETP.GT.AND P1, PT, R10, 0x1, !P1 ;  /* 0x000000010a00780c */ /* 0x000fe40004f24270 */
[----:B------:R-:W-:Y:S02]  /*75a0*/  LOP3.LUT R16, R16, 0xdfffffff, RZ, 0xc0, !PT ;  /* 0xdfffffff10107812 */ /* 0x000fe400078ec0ff */
[----:B------:R-:W-:Y:S02]  /*75b0*/  ISETP.LT.OR P1, PT, R11, 0x2, P1 ;  /* 0x000000020b00780c */ /* 0x000fe40000f21670 */
[----:B------:R-:W-:Y:S02]  /*75c0*/  @P2 LOP3.LUT R16, R16, 0x20000000, RZ, 0xfc, !PT ;  /* 0x2000000010102812 */ /* 0x000fe400078efcff */
[----:B------:R-:W-:-:S02]  /*75d0*/  ISETP.GT.AND P2, PT, R10, 0x8, !P2 ;  /* 0x000000080a00780c */ /* 0x000fc40005744270 */
[----:B------:R-:W-:Y:S02]  /*75e0*/  FSEL R185, R185, -INF , !P1 ;  /* 0xff800000b9b97808 */ /* 0x000fe40004800000 */
[----:B------:R-:W-:Y:S02]  /*75f0*/  LOP3.LUT R16, R16, 0xbfffffff, RZ, 0xc0, !PT ;  /* 0xbfffffff10107812 */ /* 0x000fe400078ec0ff */
[----:B------:R-:W-:Y:S02]  /*7600*/  ISETP.GT.AND P1, PT, R10, 0x9, !P3 ;  /* 0x000000090a00780c */ /* 0x000fe40005f24270 */
[C---:B------:R-:W-:Y:S02]  /*7610*/  ISETP.LT.OR P2, PT, R11.reuse, 0x9, P2 ;  /* 0x000000090b00780c */ /* 0x040fe40001741670 */
[----:B------:R-:W-:Y:S02]  /*7620*/  @P3 LOP3.LUT R16, R16, 0x40000000, RZ, 0xfc, !PT ;  /* 0x4000000010103812 */ /* 0x000fe400078efcff */
[----:B------:R-:W-:-:S02]  /*7630*/  ISETP.LT.OR P1, PT, R11, 0xa, P1 ;  /* 0x0000000a0b00780c */ /* 0x000fc40000f21670 */
[----:B------:R-:W-:Y:S02]  /*7640*/  FSEL R188, R188, -INF , !P2 ;  /* 0xff800000bcbc7808 */ /* 0x000fe40005000000 */
[C---:B------:R-:W-:Y:S02]  /*7650*/  ISETP.GE.AND P3, PT, R15.reuse, 0x11, PT ;  /* 0x000000110f00780c */ /* 0x040fe40003f66270 */
[----:B------:R-:W-:Y:S02]  /*7660*/  ISETP.GE.AND P2, PT, R15, 0x12, PT ;  /* 0x000000120f00780c */ /* 0x000fe40003f46270 */
[----:B------:R-:W-:Y:S02]  /*7670*/  FSEL R189, R189, -INF , !P1 ;  /* 0xff800000bdbd7808 */ /* 0x000fe40004800000 */
[----:B------:R-:W-:Y:S02]  /*7680*/  ISETP.GT.AND P1, PT, R10, 0x10, !P3 ;  /* 0x000000100a00780c */ /* 0x000fe40005f24270 */
[----:B------:R-:W-:-:S02]  /*7690*/  LOP3.LUT R16, R16, 0x7fffffff, RZ, 0xc0, !PT ;  /* 0x7fffffff10107812 */ /* 0x000fc400078ec0ff */
[----:B------:R-:W-:-:S03]  /*76a0*/  ISETP.LT.OR P1, PT, R11, 0x11, P1 ;  /* 0x000000110b00780c */ /* 0x000fc60000f21670 */
[----:B------:R-:W-:Y:S02]  /*76b0*/  @P3 LOP3.LUT R16, R16, 0x80000000, RZ, 0xfc, !PT ;  /* 0x8000000010103812 */ /* 0x000fe400078efcff */
[----:B------:R-:W-:Y:S02]  /*76c0*/  FSEL R192, R192, -INF , !P1 ;  /* 0xff800000c0c07808 */ /* 0x000fe40004800000 */
[----:B------:R-:W-:Y:S02]  /*76d0*/  @P2 LOP3.LUT R2, R2, 0x1, RZ, 0xfc, !PT ;  /* 0x0000000102022812 */ /* 0x000fe400078efcff */
[----:B------:R-:W-:Y:S02]  /*76e0*/  ISETP.GT.AND P1, PT, R10, 0x11, !P2 ;  /* 0x000000110a00780c */ /* 0x000fe40005724270 */
[----:B------:R-:W-:Y:S02]  /*76f0*/  ISETP.GE.AND P2, PT, R15, 0x19, PT ;  /* 0x000000190f00780c */ /* 0x000fe40003f46270 */
[----:B------:R-:W-:-:S02]  /*7700*/  ISETP.LT.OR P1, PT, R11, 0x12, P1 ;  /* 0x000000120b00780c */ /* 0x000fc40000f21670 */
[----:B------:R-:W-:Y:S02]  /*7710*/  LOP3.LUT R2, R2, 0xfffffffb, RZ, 0xc0, !PT ;  /* 0xfffffffb02027812 */ /* 0x000fe400078ec0ff */
[----:B------:R-:W-:Y:S02]  /*7720*/  FSEL R193, R193, -INF , !P1 ;  /* 0xff800000c1c17808 */ /* 0x000fe40004800000 */
[----:B------:R-:W-:Y:S02]  /*7730*/  ISETP.GT.AND P1, PT, R10, 0x18, !P2 ;  /* 0x000000180a00780c */ /* 0x000fe40005724270 */
[----:B------:R-:W-:Y:S02]  /*7740*/  ISETP.GE.AND P3, PT, R15, 0x22, PT ;  /* 0x000000220f00780c */ /* 0x000fe40003f66270 */
[----:B------:R-:W-:Y:S02]  /*7750*/  ISETP.LT.OR P1, PT, R11, 0x19, P1 ;  /* 0x000000190b00780c */ /* 0x000fe40000f21670 */
[----:B------:R-:W-:-:S02]  /*7760*/  @P2 LOP3.LUT R2, R2, 0x4, RZ, 0xfc, !PT ;  /* 0x0000000402022812 */ /* 0x000fc400078efcff */
[----:B------:R-:W-:Y:S02]  /*7770*/  ISETP.GE.AND P2, PT, R15, 0x1a, PT ;  /* 0x0000001a0f00780c */ /* 0x000fe40003f46270 */
[----:B------:R-:W-:Y:S02]  /*7780*/  FSEL R196, R196, -INF , !P1 ;  /* 0xff800000c4c47808 */ /* 0x000fe40004800000 */
[----:B------:R-:W-:Y:S02]  /*7790*/  ISETP.GT.AND P1, PT, R10, 0x19, !P2 ;  /* 0x000000190a00780c */ /* 0x000fe40005724270 */
[----:B------:R-:W-:Y:S02]  /*77a0*/  LOP3.LUT R2, R2, 0xfffffffd, RZ, 0xc0, !PT ;  /* 0xfffffffd02027812 */ /* 0x000fe400078ec0ff */
[----:B------:R-:W-:Y:S02]  /*77b0*/  ISETP.LT.OR P1, PT, R11, 0x1a, P1 ;  /* 0x0000001a0b00780c */ /* 0x000fe40000f21670 */
[----:B------:R-:W-:-:S02]  /*77c0*/  LOP3.LUT R16, R16, 0xfffffffd, RZ, 0xc0, !PT ;  /* 0xfffffffd10107812 */ /* 0x000fc400078ec0ff */
[----:B------:R-:W-:Y:S02]  /*77d0*/  FSEL R197, R197, -INF , !P1 ;  /* 0xff800000c5c57808 */ /* 0x000fe40004800000 */
[----:B------:R-:W-:Y:S02]  /*77e0*/  ISETP.GE.AND P1, PT, R15, 0x21, PT ;  /* 0x000000210f00780c */ /* 0x000fe40003f26270 */
[----:B------:R-:W-:Y:S02]  /*77f0*/  @P2 LOP3.LUT R2, R2, 0x2, RZ, 0xfc, !PT ;  /* 0x0000000202022812 */ /* 0x000fe400078efcff */
[----:B------:R-:W-:Y:S02]  /*7800*/  ISETP.GT.AND P2, PT, R10, 0x20, !P1 ;  /* 0x000000200a00780c */ /* 0x000fe40004f44270 */
[----:B------:R-:W-:Y:S02]  /*7810*/  @P3 LOP3.LUT R16, R16, 0x2, RZ, 0xfc, !PT ;  /* 0x0000000210103812 */ /* 0x000fe400078efcff */
[----:B------:R-:W-:-:S02]  /*7820*/  ISETP.LT.OR P2, PT, R11, 0x21, P2 ;  /* 0x000000210b00780c */ /* 0x000fc40001741670 */
[----:B------:R-:W-:Y:S02]  /*7830*/  LOP3.LUT R16, R16, 0xfffffffb, RZ, 0xc0, !PT ;  /* 0xfffffffb10107812 */ /* 0x000fe400078ec0ff */
[----:B------:R-:W-:Y:S02]  /*7840*/  FSEL R168, R168, -INF , !P2 ;  /* 0xff800000a8a87808 */ /* 0x000fe40005000000 */
[----:B------:R-:W-:Y:S02]  /*7850*/  ISETP.GT.AND P2, PT, R10, 0x21, !P3 ;  /* 0x000000210a00780c */ /* 0x000fe40005f44270 */
[----:B------:R-:W-:Y:S02]  /*7860*/  ISETP.GE.AND P3, PT, R15, 0x29, PT ;  /* 0x000000290f00780c */ /* 0x000fe40003f66270 */
[----:B------:R-:W-:-:S04]  /*7870*/  ISETP.LT.OR P2, PT, R11, 0x22, P2 ;  /* 0x000000220b00780c */ /* 0x000fc80001741670 */
[----:B------:R-:W-:Y:S02]  /*7880*/  FSEL R169, R169, -INF , !P2 ;  /* 0xff800000a9a97808 */ /* 0x000fe40005000000 */
[----:B------:R-:W-:-:S04]  /*7890*/  ISETP.GT.AND P2, PT, R10, 0x28, !P3 ;  /* 0x000000280a00780c */ /* 0x000fc80005f44270 */
[----:B------:R-:W-:Y:S02]  /*78a0*/  ISETP.LT.OR P2, PT, R11, 0x29, P2 ;  /* 0x000000290b00780c */ /* 0x000fe40001741670 */
[----:B------:R-:W-:Y:S02]  /*78b0*/  @P3 LOP3.LUT R16, R16, 0x4, RZ, 0xfc, !PT ;  /* 0x0000000410103812 */ /* 0x000fe400078efcff */
[----:B------:R-:W-:Y:S02]  /*78c0*/  ISETP.GE.AND P3, PT, R15, 0x2a, PT ;  /* 0x0000002a0f00780c */ /* 0x000fe40003f66270 */
[----:B------:R-:W-:Y:S02]  /*78d0*/  LOP3.LUT R16, R16, 0xfffffff7, RZ, 0xc0, !PT ;  /* 0xfffffff710107812 */ /* 0x000fe400078ec0ff */
[----:B------:R-:W-:Y:S02]  /*78e0*/  FSEL R172, R172, -INF , !P2 ;  /* 0xff800000acac7808 */ /* 0x000fe40005000000 */
[----:B------:R-:W-:-:S04]  /*78f0*/  ISETP.GT.AND P2, PT, R10, 0x29, !P3 ;  /* 0x000000290a00780c */ /* 0x000fc80005f44270 */
[----:B------:R-:W-:-:S03]  /*7900*/  ISETP.LT.OR P2, PT, R11, 0x2a, P2 ;  /* 0x0000002a0b00780c */ /* 0x000fc60001741670 */
        /* <DEDUP_REMOVED lines=128> */
[----:B------:R-:W-:Y:S02]  /*8110*/  FSEL R120, R120, -INF , !P2 ;  /* 0xff80000078787808 */ /* 0x000fe40005000000 */
[----:B------:R-:W-:Y:S02]  /*8120*/  LOP3.LUT R16, R16, 0xfdffffff, RZ, 0xc0, !PT ;  /* 0xfdffffff10107812 */ /* 0x000fe400078ec0ff */
[----:B------:R-:W-:-:S04]  /*8130*/  ISETP.GT.AND P2, PT, R10, 0x81, !P3 ;  /* 0x000000810a00780c */ /* 0x000fc80005f44270 */
[----:B------:R-:W-:-:S03]  /*8140*/  ISETP.LT.OR P2, PT, R11, 0x82, P2 ;  /* 0x000000820b00780c */ /* 0x000fc60001741670 */
[----:B------:R-:W-:Y:S02]  /*8150*/  @P3 LOP3.LUT R16, R16, 0x2000000, RZ, 0xfc, !PT ;  /* 0x0200000010103812 */ /* 0x000fe400078efcff */
[----:B------:R-:W-:Y:S02]  /*8160*/  ISETP.GE.AND P3, PT, R15, 0x89, PT ;  /* 0x000000890f00780c */ /* 0x000fe40003f66270 */
[----:B------:R-:W-:Y:S02]  /*8170*/  FSEL R121, R121, -INF , !P2 ;  /* 0xff80000079797808 */ /* 0x000fe40005000000 */
[----:B------:R-:W-:Y:S02]  /*8180*/  ISETP.GT.AND P2, PT, R10, 0x88, !P3 ;  /* 0x000000880a00780c */ /* 0x000fe40005f44270 */
[----:B------:R-:W-:Y:S02]  /*8190*/  LOP3.LUT R16, R16, 0xfeffffff, RZ, 0xc0, !PT ;  /* 0xfeffffff10107812 */ /* 0x000fe400078ec0ff */
[----:B------:R-:W-:-:S04]  /*81a0*/  ISETP.LT.OR P2, PT, R11, 0x89, P2 ;  /* 0x000000890b00780c */ /* 0x000fc80001741670 */
[----:B------:R-:W-:Y:S02]  /*81b0*/  FSEL R124, R124, -INF , !P2 ;  /* 0xff8000007c7c7808 */ /* 0x000fe40005000000 */
[----:B------:R-:W-:Y:S02]  /*81c0*/  ISETP.GE.AND P2, PT, R15, 0x8a, PT ;  /* 0x0000008a0f00780c */ /* 0x000fe40003f46270 */
[----:B------:R-:W-:Y:S02]  /*81d0*/  @P3 LOP3.LUT R16, R16, 0x1000000, RZ, 0xfc, !PT ;  /* 0x0100000010103812 */ /* 0x000fe400078efcff */
[----:B------:R-:W-:Y:S02]  /*81e0*/  ISETP.GT.AND P3, PT, R10, 0x89, !P2 ;  /* 0x000000890a00780c */ /* 0x000fe40005764270 */
[----:B------:R-:W-:Y:S02]  /*81f0*/  LOP3.LUT R16, R16, 0xfffffffe, RZ, 0xc0, !PT ;  /* 0xfffffffe10107812 */ /* 0x000fe400078ec0ff */
        /* <DEDUP_REMOVED lines=14> */
[----:B------:R-:W-:-:S13]  /*82e0*/  ISETP.GE.AND P6, PT, R15, 0x1, PT ;  /* 0x000000010f00780c */ /* 0x000fda0003fc6270 */
[----:B------:R-:W-:Y:S02]  /*82f0*/  @P6 LOP3.LUT R16, R16, 0x1, RZ, 0xfc, !PT ;  /* 0x0000000110106812 */ /* 0x000fe400078efcff */
[----:B------:R-:W-:Y:S02]  /*8300*/  ISETP.GT.AND P6, PT, R10, RZ, !P6 ;  /* 0x000000ff0a00720c */ /* 0x000fe400077c4270 */
[----:B------:R-:W-:Y:S02]  /*8310*/  LOP3.LUT R16, R16, 0xf7ffffff, RZ, 0xc0, !PT ;  /* 0xf7ffffff10107812 */ /* 0x000fe400078ec0ff */
[----:B------:R-:W-:-:S04]  /*8320*/  ISETP.LT.OR P6, PT, R11, 0x1, P6 ;  /* 0x000000010b00780c */ /* 0x000fc800037c1670 */
[----:B------:R-:W-:Y:S02]  /*8330*/  FSEL R184, R184, -INF , !P6 ;  /* 0xff800000b8b87808 */ /* 0x000fe40007000000 */
[----:B------:R-:W-:-:S13]  /*8340*/  ISETP.GE.AND P6, PT, R15, 0x9a, PT ;  /* 0x0000009a0f00780c */ /* 0x000fda0003fc6270 */
[----:B------:R-:W-:Y:S02]  /*8350*/  @P6 LOP3.LUT R16, R16, 0x8000000, RZ, 0xfc, !PT ;  /* 0x0800000010106812 */ /* 0x000fe400078efcff */
[----:B------:R-:W-:-:S04]  /*8360*/  ISETP.GT.AND P6, PT, R10, 0x99, !P6 ;  /* 0x000000990a00780c */ /* 0x000fc800077c4270 */
[----:B------:R-:W-:-:S04]  /*8370*/  ISETP.LT.OR P6, PT, R11, 0x9a, P6 ;  /* 0x0000009a0b00780c */ /* 0x000fc800037c1670 */
[----:B------:R-:W-:Y:S02]  /*8380*/  FSEL R133, R133, -INF , !P6 ;  /* 0xff80000085857808 */ /* 0x000fe40007000000 */
[----:B------:R-:W-:-:S13]  /*8390*/  PLOP3.LUT P6, PT, PT, PT, UP0, 0x40, 0x0 ;  /* 0x000000000000781c */ /* 0x000fda0003fce808 */
[----:B------:R-:W-:Y:S05]  /*83a0*/  @P6 BRA `(.L_x_3702) ;  /* 0x0000000000546947 */ /* 0x000fea0003800000 */
        /* <DEDUP_REMOVED lines=12> */
.L_x_3704:
[----:B------:R-:W-:-:S05]  /*8470*/  IMAD.U32 R20, RZ, RZ, UR54 ;  /* 0x00000036ff147e24 */ /* 0x000fca000f8e00ff */
[----:B------:R-:W-:-:S13]  /*8480*/  ISETP.NE.AND P6, PT, R20, 0x1, PT ;  /* 0x000000011400780c */ /* 0x000fda0003fc5270 */
[----:B------:R-:W1:Y:S02]  /*8490*/  @P6 LDC.64 R10, c[0x0][0x9e8] ;  /* 0x00027a00ff0a6b82 */ /* 0x000e640000000a00 */
[----:B-1----:R-:W-:-:S05]  /*84a0*/  @P6 IMAD.HI.U32 R10, R15, R10, RZ ;  /* 0x0000000a0f0a6227 */ /* 0x002fca00078e00ff */
[----:B------:R-:W-:-:S07]  /*84b0*/  @P6 SHF.R.U32.HI R15, RZ, R11, R10 ;  /* 0x0000000bff0f6219 */ /* 0x000fce000001160a */
.L_x_3705:
[----:B------:R-:W-:Y:S05]  /*84c0*/  BSYNC B0 ;  /* 0x0000000000007941 */ /* 0x000fea0003800000 */
.L_x_3703:
[----:B------:R-:W-:-:S05]  /*84d0*/  IMAD R15, R15, R20, R12 ;  /* 0x000000140f0f7224 */ /* 0x000fca00078e020c */
[----:B------:R-:W-:Y:S02]  /*84e0*/  VIADDMNMX R14, R15, R20, R14, PT ;  /* 0x000000140f0e7246 */ /* 0x000fe4000380010e */
[----:B------:R-:W-:-:S07]  /*84f0*/  VIMNMX R13, R13, R15, !PT ;  /* 0x0000000f0d0d7248 */ /* 0x000fce0007fe0100 */
.L_x_3702:
[----:B------:R-:W-:Y:S01]  /*8500*/  ISETP.GT.AND P1, PT, R13, 0x20, !P1 ;  /* 0x000000200d00780c */ /* 0x000fe20004f24270 */
[----:B------:R-:W-:Y:S01]  /*8510*/  IMAD.U32 R21, RZ, RZ, UR41 ;  /* 0x00000029ff157e24 */ /* 0x000fe2000f8e00ff */
[----:B------:R-:W-:Y:S02]  /*8520*/  LOP3.LUT P6, RZ, R16, 0x20000, RZ, 0xc0, !PT ;  /* 0x0002000010ff7812 */ /* 0x000fe400078cc0ff */
[----:B------:R-:W-:Y:S02]  /*8530*/  ISETP.LT.OR P1, PT, R14, 0x21, P1 ;  /* 0x000000210e00780c */ /* 0x000fe40000f21670 */
[----:B------:R-:W-:Y:S02]  /*8540*/  FMNMX.FTZ R10, R184, R3, !PT ;  /* 0x00000003b80a7209 */ /* 0x000fe40007810000 */
[----:B------:R-:W-:Y:S02]  /*8550*/  FSEL R170, R170, -INF , !P1 ;  /* 0xff800000aaaa7808 */ /* 0x000fe40004800000 */
[----:B------:R-:W-:-:S02]  /*8560*/  LOP3.LUT P1, RZ, R16, 0x2, RZ, 0xc0, !PT ;  /* 0x0000000210ff7812 */ /* 0x000fc4000782c0ff */
[----:B------:R-:W-:Y:S02]  /*8570*/  FMNMX.FTZ R11, R185, R10, !PT ;  /* 0x0000000ab90b7209 */ /* 0x000fe40007810000 */
[----:B------:R-:W-:Y:S02]  /*8580*/  ISETP.GT.AND P1, PT, R13, 0x21, !P1 ;  /* 0x000000210d00780c */ /* 0x000fe40004f24270 */
[----:B------:R-:W-:Y:S02]  /*8590*/  FMNMX.FTZ R10, R188, R11, !PT ;  /* 0x0000000bbc0a7209 */ /* 0x000fe40007810000 */
[----:B------:R-:W-:Y:S02]  /*85a0*/  ISETP.LT.OR P1, PT, R14, 0x22, P1 ;  /* 0x000000220e00780c */ /* 0x000fe40000f21670 */
[----:B------:R-:W-:Y:S02]  /*85b0*/  FMNMX.FTZ R11, R189, R10, !PT ;  /* 0x0000000abd0b7209 */ /* 0x000fe40007810000 */
[----:B------:R-:W-:-:S02]  /*85c0*/  FSEL R171, R171, -INF , !P1 ;  /* 0xff800000abab7808 */ /* 0x000fc40004800000 */
[----:B------:R-:W-:Y:S02]  /*85d0*/  LOP3.LUT P1, RZ, R16, 0x4, RZ, 0xc0, !PT ;  /* 0x0000000410ff7812 */ /* 0x000fe4000782c0ff */
[----:B------:R-:W-:Y:S02]  /*85e0*/  FMNMX.FTZ R10, R192, R11, !PT ;  /* 0x0000000bc00a7209 */ /* 0x000fe40007810000 */
[----:B------:R-:W-:Y:S02]  /*85f0*/  ISETP.GT.AND P1, PT, R13, 0x28, !P1 ;  /* 0x000000280d00780c */ /* 0x000fe40004f24270 */
[----:B------:R-:W-:Y:S02]  /*8600*/  FMNMX.FTZ R11, R193, R10, !PT ;  /* 0x0000000ac10b7209 */ /* 0x000fe40007810000 */
[----:B------:R-:W-:Y:S02]  /*8610*/  ISETP.LT.OR P1, PT, R14, 0x29, P1 ;  /* 0x000000290e00780c */ /* 0x000fe40000f21670 */
[----:B------:R-:W-:-:S02]  /*8620*/  FMNMX.FTZ R10, R196, R11, !PT ;  /* 0x0000000bc40a7209 */ /* 0x000fc40007810000 */
[----:B------:R-:W-:Y:S02]  /*8630*/  FSEL R174, R174, -INF , !P1 ;  /* 0xff800000aeae7808 */ /* 0x000fe40004800000 */
[----:B------:R-:W-:Y:S02]  /*8640*/  LOP3.LUT P1, RZ, R16, 0x8, RZ, 0xc0, !PT ;  /* 0x0000000810ff7812 */ /* 0x000fe4000782c0ff */
[----:B------:R-:W-:Y:S02]  /*8650*/  FMNMX.FTZ R11, R197, R10, !PT ;  /* 0x0000000ac50b7209 */ /* 0x000fe40007810000 */
[----:B------:R-:W-:Y:S02]  /*8660*/  ISETP.GT.AND P1, PT, R13, 0x29, !P1 ;  /* 0x000000290d00780c */ /* 0x000fe40004f24270 */
[----:B------:R-:W-:Y:S02]  /*8670*/  FMNMX.FTZ R10, R168, R11, !PT ;  /* 0x0000000ba80a7209 */ /* 0x000fe40007810000 */
[----:B------:R-:W-:-:S02]  /*8680*/  ISETP.LT.OR P1, PT, R14, 0x2a, P1 ;  /* 0x0000002a0e00780c */ /* 0x000fc40000f21670 */
[----:B------:R-:W-:Y:S02]  /*8690*/  FMNMX.FTZ R11, R169, R10, !PT ;  /* 0x0000000aa90b7209 */ /* 0x000fe40007810000 */
[----:B------:R-:W-:Y:S02]  /*86a0*/  FSEL R175, R175, -INF , !P1 ;  /* 0xff800000afaf7808 */ /* 0x000fe40004800000 */
[----:B------:R-:W-:Y:S02]  /*86b0*/  LOP3.LUT P1, RZ, R16, 0x10, RZ, 0xc0, !PT ;  /* 0x0000001010ff7812 */ /* 0x000fe4000782c0ff */
[----:B------:R-:W-:Y:S02]  /*86c0*/  FMNMX.FTZ R10, R172, R11, !PT ;  /* 0x0000000bac0a7209 */ /* 0x000fe40007810000 */
[----:B------:R-:W-:Y:S02]  /*86d0*/  ISETP.GT.AND P1, PT, R13, 0x30, !P1 ;  /* 0x000000300d00780c */ /* 0x000fe40004f24270 */
[----:B------:R-:W-:-:S02]  /*86e0*/  FMNMX.FTZ R11, R173, R10, !PT ;  /* 0x0000000aad0b7209 */ /* 0x000fc40007810000 */
[----:B------:R-:W-:Y:S02]  /*86f0*/  ISETP.LT.OR P1, PT, R14, 0x31, P1 ;  /* 0x000000310e00780c */ /* 0x000fe40000f21670 */
[----:B------:R-:W-:Y:S02]  /*8700*/  FMNMX.FTZ R10, R176, R11, !PT ;  /* 0x0000000bb00a7209 */ /* 0x000fe40007810000 */
[----:B------:R-:W-:Y:S02]  /*8710*/  FSEL R178, R178, -INF , !P1 ;  /* 0xff800000b2b27808 */ /* 0x000fe40004800000 */
[----:B------:R-:W-:Y:S02]  /*8720*/  LOP3.LUT P1, RZ, R16, 0x800000, RZ, 0xc0, !PT ;  /* 0x0080000010ff7812 */ /* 0x000fe4000782c0ff */
[----:B------:R-:W-:Y:S02]  /*8730*/  FMNMX.FTZ R11, R177, R10, !PT ;  /* 0x0000000ab10b7209 */ /* 0x000fe40007810000 */
[----:B------:R-:W-:-:S02]  /*8740*/  ISETP.GT.AND P1, PT, R13, 0x31, !P1 ;  /* 0x000000310d00780c */ /* 0x000fc40004f24270 */
[----:B------:R-:W-:Y:S02]  /*8750*/  FMNMX.FTZ R10, R180, R11, !PT ;  /* 0x0000000bb40a7209 */ /* 0x000fe40007810000 */
[----:B------:R-:W-:Y:S02]  /*8760*/  ISETP.LT.OR P1, PT, R14, 0x32, P1 ;  /* 0x000000320e00780c */ /* 0x000fe40000f21670 */
[----:B------:R-:W-:Y:S02]  /*8770*/  FMNMX.FTZ R11, R181, R10, !PT ;  /* 0x0000000ab50b7209 */ /* 0x000fe40007810000 */
[----:B------:R-:W-:Y:S02]  /*8780*/  FSEL R179, R179, -INF , !P1 ;  /* 0xff800000b3b37808 */ /* 0x000fe40004800000 */
[----:B------:R-:W-:Y:S02]  /*8790*/  LOP3.LUT P1, RZ, R16, 0x400000, RZ, 0xc0, !PT ;  /* 0x0040000010ff7812 */ /* 0x000fe4000782c0ff */
[----:B------:R-:W-:-:S02]  /*87a0*/  FMNMX.FTZ R10, R152, R11, !PT ;  /* 0x0000000b980a7209 */ /* 0x000fc40007810000 */
[----:B------:R-:W-:Y:S02]  /*87b0*/  ISETP.GT.AND P1, PT, R13, 0x38, !P1 ;  /* 0x000000380d00780c */ /* 0x000fe40004f24270 */
[----:B------:R-:W-:Y:S02]  /*87c0*/  FMNMX.FTZ R11, R153, R10, !PT ;  /* 0x0000000a990b7209 */ /* 0x000fe40007810000 */
        /* <DEDUP_REMOVED lines=31> */
[----:B------:R-:W-:Y:S02]  /*89c0*/  ISETP.GT.AND P1, PT, R13, 0x49, !P6 ;  /* 0x000000490d00780c */ /* 0x000fe40007724270 */
[----:B------:R-:W-:Y:S02]  /*89d0*/  LOP3.LUT P6, RZ, R16, 0x40, RZ, 0xc0, !PT ;  /* 0x0000004010ff7812 */ /* 0x000fe400078cc0ff */
        /* <DEDUP_REMOVED lines=22> */
[----:B------:R-:W-:Y:S01]  /*8b40*/  ISETP.GT.AND P2, PT, R13, 0x89, !P2 ;  /* 0x000000890d00780c */ /* 0x000fe20005744270 */
[----:B------:R-:W1:Y:S01]  /*8b50*/  SHFL.BFLY PT, R10, R15, 0x2, 0x1f ;  /* 0x0c401f000f0a7f89 */ /* 0x000e6200000e0000 */
[----:B------:R-:W-:Y:S02]  /*8b60*/  FSEL R166, R166, -INF , !P1 ;  /* 0xff800000a6a67808 */ /* 0x000fe40004800000 */
[----:B------:R-:W-:-:S02]  /*8b70*/  LOP3.LUT P1, RZ, R16, 0x2000, RZ, 0xc0, !PT ;  /* 0x0000200010ff7812 */ /* 0x000fc4000782c0ff */
[C---:B------:R-:W-:Y:S02]  /*8b80*/  ISETP.LT.OR P2, PT, R14.reuse, 0x8a, P2 ;  /* 0x0000008a0e00780c */ /* 0x040fe40001741670 */
[C---:B------:R-:W-:Y:S02]  /*8b90*/  ISETP.GT.AND P1, PT, R13.reuse, 0x59, !P1 ;  /* 0x000000590d00780c */ /* 0x040fe40004f24270 */
[----:B------:R-:W-:Y:S02]  /*8ba0*/  ISETP.GT.AND P3, PT, R13, 0x90, !P3 ;  /* 0x000000900d00780c */ /* 0x000fe40005f64270 */
[----:B------:R-:W-:Y:S02]  /*8bb0*/  ISETP.LT.OR P1, PT, R14, 0x5a, P1 ;  /* 0x0000005a0e00780c */ /* 0x000fe40000f21670 */
[----:B------:R-:W-:Y:S02]  /*8bc0*/  FSEL R127, R127, -INF , !P2 ;  /* 0xff8000007f7f7808 */ /* 0x000fe40005000000 */
[----:B------:R-:W-:-:S02]  /*8bd0*/  FSEL R167, R167, -INF , !P1 ;  /* 0xff800000a7a77808 */ /* 0x000fc40004800000 */
[----:B------:R-:W-:Y:S02]  /*8be0*/  LOP3.LUT P1, RZ, R16, 0x1000, RZ, 0xc0, !PT ;  /* 0x0000100010ff7812 */ /* 0x000fe4000782c0ff */
[C---:B------:R-:W-:Y:S02]  /*8bf0*/  ISETP.GT.AND P4, PT, R13.reuse, 0x91, !P4 ;  /* 0x000000910d00780c */ /* 0x040fe40006784270 */
[----:B------:R-:W-:Y:S02]  /*8c00*/  ISETP.GT.AND P1, PT, R13, 0x60, !P1 ;  /* 0x000000600d00780c */ /* 0x000fe40004f24270 */
[C---:B------:R-:W-:Y:S02]  /*8c10*/  ISETP.LT.OR P3, PT, R14.reuse, 0x91, P3 ;  /* 0x000000910e00780c */ /* 0x040fe40001f61670 */
[----:B------:R-:W-:Y:S02]  /*8c20*/  ISETP.LT.OR P1, PT, R14, 0x61, P1 ;  /* 0x000000610e00780c */ /* 0x000fe40000f21670 */
[----:B-1----:R-:W-:-:S02]  /*8c30*/  FMNMX.FTZ R20, R15, R10, !PT ;  /* 0x0000000a0f147209 */ /* 0x002fc40007810000 */
[----:B------:R-:W-:Y:S02]  /*8c40*/  FSEL R138, R138, -INF , !P1 ;  /* 0xff8000008a8a7808 */ /* 0x000fe40004800000 */
[----:B------:R-:W-:Y:S01]  /*8c50*/  LOP3.LUT P1, RZ, R16, 0x800, RZ, 0xc0, !PT ;  /* 0x0000080010ff7812 */ /* 0x000fe2000782c0ff */
[----:B------:R-:W1:Y:S01]  /*8c60*/  SHFL.BFLY PT, R11, R20, 0x1, 0x1f ;  /* 0x0c201f00140b7f89 */ /* 0x000e6200000e0000 */
[C---:B------:R-:W-:Y:S02]  /*8c70*/  ISETP.GT.AND P5, PT, R13.reuse, 0x98, !P5 ;  /* 0x000000980d00780c */ /* 0x040fe40006fa4270 */
[----:B------:R-:W-:Y:S02]  /*8c80*/  ISETP.GT.AND P1, PT, R13, 0x61, !P1 ;  /* 0x000000610d00780c */ /* 0x000fe40004f24270 */
[C---:B------:R-:W-:Y:S02]  /*8c90*/  ISETP.LT.OR P4, PT, R14.reuse, 0x92, P4 ;  /* 0x000000920e00780c */ /* 0x040fe40002781670 */
[----:B------:R-:W-:-:S02]  /*8ca0*/  ISETP.LT.OR P1, PT, R14, 0x62, P1 ;  /* 0x000000620e00780c */ /* 0x000fc40000f21670 */
[----:B------:R-:W-:Y:S02]  /*8cb0*/  FSEL R130, R130, -INF , !P3 ;  /* 0xff80000082827808 */ /* 0x000fe40005800000 */
[----:B------:R-:W-:Y:S02]  /*8cc0*/  FSEL R139, R139, -INF , !P1 ;  /* 0xff8000008b8b7808 */ /* 0x000fe40004800000 */
[----:B------:R-:W-:Y:S02]  /*8cd0*/  LOP3.LUT P1, RZ, R16, 0x400, RZ, 0xc0, !PT ;  /* 0x0000040010ff7812 */ /* 0x000fe4000782c0ff */
[----:B------:R-:W-:Y:S02]  /*8ce0*/  ISETP.LT.OR P5, PT, R14, 0x99, P5 ;  /* 0x000000990e00780c */ /* 0x000fe40002fa1670 */
[----:B------:R-:W-:Y:S02]  /*8cf0*/  ISETP.GT.AND P1, PT, R13, 0x68, !P1 ;  /* 0x000000680d00780c */ /* 0x000fe40004f24270 */
[----:B------:R-:W-:-:S02]  /*8d00*/  FSEL R134, R134, -INF , !P5 ;  /* 0xff80000086867808 */ /* 0x000fc40006800000 */
[----:B------:R-:W-:Y:S02]  /*8d10*/  ISETP.LT.OR P1, PT, R14, 0x69, P1 ;  /* 0x000000690e00780c */ /* 0x000fe40000f21670 */
[----:B-1----:R-:W-:Y:S02]  /*8d20*/  FMNMX.FTZ R10, R20, R11, !PT ;  /* 0x0000000b140a7209 */ /* 0x002fe40007810000 */
[----:B------:R-:W-:Y:S02]  /*8d30*/  FSEL R142, R142, -INF , !P1 ;  /* 0xff8000008e8e7808 */ /* 0x000fe40004800000 */
[----:B------:R-:W-:Y:S01]  /*8d40*/  LOP3.LUT P1, RZ, R16, 0x200, RZ, 0xc0, !PT ;  /* 0x0000020010ff7812 */ /* 0x000fe2000782c0ff */
[----:B------:R-:W-:-:S03]  /*8d50*/  FFMA.FTZ R12, R10, R21, -8 ;  /* 0xc10000000a0c7423 */ /* 0x000fc60000010015 */
[----:B------:R-:W-:-:S04]  /*8d60*/  ISETP.GT.AND P1, PT, R13, 0x69, !P1 ;  /* 0x000000690d00780c */ /* 0x000fc80004f24270 */
[----:B------:R-:W-:-:S04]  /*8d70*/  ISETP.LT.OR P1, PT, R14, 0x6a, P1 ;  /* 0x0000006a0e00780c */ /* 0x000fc80000f21670 */
[----:B------:R-:W-:Y:S02]  /*8d80*/  FSEL R143, R143, -INF , !P1 ;  /* 0xff8000008f8f7808 */ /* 0x000fe40004800000 */
[----:B------:R-:W-:-:S04]  /*8d90*/  LOP3.LUT P1, RZ, R16, 0x100, RZ, 0xc0, !PT ;  /* 0x0000010010ff7812 */ /* 0x000fc8000782c0ff */
[----:B------:R-:W-:-:S04]  /*8da0*/  ISETP.GT.AND P1, PT, R13, 0x70, !P1 ;  /* 0x000000700d00780c */ /* 0x000fc80004f24270 */
[----:B------:R-:W-:-:S04]  /*8db0*/  ISETP.LT.OR P1, PT, R14, 0x71, P1 ;  /* 0x000000710e00780c */ /* 0x000fc80000f21670 */
[----:B------:R-:W-:Y:S02]  /*8dc0*/  FSEL R146, R146, -INF , !P1 ;  /* 0xff80000092927808 */ /* 0x000fe40004800000 */
[----:B------:R-:W-:-:S04]  /*8dd0*/  LOP3.LUT P1, RZ, R16, 0x80, RZ, 0xc0, !PT ;  /* 0x0000008010ff7812 */ /* 0x000fc8000782c0ff */
[----:B------:R-:W-:-:S04]  /*8de0*/  ISETP.GT.AND P1, PT, R13, 0x71, !P1 ;  /* 0x000000710d00780c */ /* 0x000fc80004f24270 */
[----:B------:R-:W-:-:S04]  /*8df0*/  ISETP.LT.OR P1, PT, R14, 0x72, P1 ;  /* 0x000000720e00780c */ /* 0x000fc80000f21670 */
[----:B------:R-:W-:Y:S02]  /*8e00*/  FSEL R147, R147, -INF , !P1 ;  /* 0xff80000093937808 */ /* 0x000fe40004800000 */
[----:B------:R-:W-:Y:S02]  /*8e10*/  ISETP.GT.AND P1, PT, R13, 0x78, !P6 ;  /* 0x000000780d00780c */ /* 0x000fe40007724270 */
[----:B------:R-:W-:Y:S02]  /*8e20*/  LOP3.LUT P6, RZ, R16, 0x1000000, RZ, 0xc0, !PT ;  /* 0x0100000010ff7812 */ /* 0x000fe400078cc0ff */
        /* <DEDUP_REMOVED lines=46> */
[C---:B------:R-:W-:Y:S02]  /*9110*/  ISETP.GT.AND P1, PT, R13.reuse, RZ, !P6 ;  /* 0x000000ff0d00720c */ /* 0x040fe40007724270 */
[----:B------:R-:W-:Y:S02]  /*9120*/  LOP3.LUT P6, RZ, R16, 0x8000000, RZ, 0xc0, !PT ;  /* 0x0800000010ff7812 */ /* 0x000fe400078cc0ff */
[----:B------:R-:W-:Y:S02]  /*9130*/  ISETP.LT.OR P1, PT, R14, 0x1, P1 ;  /* 0x000000010e00780c */ /* 0x000fe40000f21670 */
[----:B------:R-:W-:Y:S02]  /*9140*/  ISETP.GT.AND P2, PT, R13, 0x99, !P6 ;  /* 0x000000990d00780c */ /* 0x000fe40007744270 */
[----:B------:R-:W-:-:S02]  /*9150*/  FSEL R11, R186, -INF , !P1 ;  /* 0xff800000ba0b7808 */ /* 0x000fc40004800000 */
[----:B------:R-:W-:Y:S02]  /*9160*/  FSETP.NEU.FTZ.AND P1, PT, R10, -INF , PT ;  /* 0xff8000000a00780b */ /* 0x000fe40003f3d000 */
[----:B------:R-:W-:Y:S02]  /*9170*/  ISETP.LT.OR P2, PT, R14, 0x9a, P2 ;  /* 0x0000009a0e00780c */ /* 0x000fe40001741670 */
[----:B------:R-:W-:Y:S02]  /*9180*/  FSEL R12, R12, RZ, P1 ;  /* 0x000000ff0c0c7208 */ /* 0x000fe40000800000 */
[----:B------:R-:W-:-:S03]  /*9190*/  FSEL R135, R135, -INF , !P2 ;  /* 0xff80000087877808 */ /* 0x000fc60005000000 */
        /* <DEDUP_REMOVED lines=24> */
[----:B-1----:R-:W-:-:S01]  /*9320*/  FFMA.FTZ R196, R144, UR41, -R12 ;  /* 0x0000002990c47c23 */ /* 0x002fc2000801080c */
        /* <DEDUP_REMOVED lines=60> */
[----:B------:R-:W-:Y:S01]  /*96f0*/  FSEL R137, R131, -INF , !P4 ;  /* 0xff80000083897808 */ /* 0x000fe20006000000 */
[----:B------:R-:W-:Y:S01]  /*9700*/  MUFU.EX2 R173, R173 ;  /* 0x000000ad00ad7308 */ /* 0x000fe20000000800 */
[----:B------:R-:W-:-:S04]  /*9710*/  FMNMX.FTZ R193, R127, R192, !PT ;  /* 0x000000c07fc17209 */ /* 0x000fc80007810000 */
[----:B------:R-:W-:-:S03]  /*9720*/  FMNMX.FTZ R140, R130, R193, !PT ;  /* 0x000000c1828c7209 */ /* 0x000fc60007810000 */
[----:B------:R-:W-:Y:S01]  /*9730*/  MUFU.EX2 R176, R176 ;  /* 0x000000b000b07308 */ /* 0x000fe20000000800 */
[----:B------:R-:W-:-:S04]  /*9740*/  FMNMX.FTZ R141, R137, R140, !PT ;  /* 0x0000008c898d7209 */ /* 0x000fc80007810000 */
[----:B------:R-:W-:Y:S01]  /*9750*/  FMNMX.FTZ R140, R134, R141, !PT ;  /* 0x0000008d868c7209 */ /* 0x000fe20007810000 */
[----:B------:R-:W-:-:S01]  /*9760*/  FFMA.FTZ R141, R145, UR41, -R12 ;  /* 0x00000029918d7c23 */ /* 0x000fc2000801080c */
[----:B------:R-:W-:Y:S01]  /*9770*/  FFMA.FTZ R145, R149, UR41, -R12 ;  /* 0x0000002995917c23 */ /* 0x000fe2000801080c */
[----:B------:R-:W-:Y:S01]  /*9780*/  IMAD.U32 R149, RZ, RZ, UR41 ;  /* 0x00000029ff957e24 */ /* 0x000fe2000f8e00ff */
[----:B------:R-:W-:Y:S01]  /*9790*/  FMNMX.FTZ R192, R135, R140, !PT ;  /* 0x0000008c87c07209 */ /* 0x000fe20007810000 */
[----:B------:R-:W-:Y:S04]  /*97a0*/  MUFU.EX2 R177, R177 ;  /* 0x000000b100b17308 */ /* 0x000fe80000000800 */
[----:B------:R-:W1:Y:S04]  /*97b0*/  SHFL.BFLY PT, R193, R192, 0x2, 0x1f ;  /* 0x0c401f00c0c17f89 */ /* 0x000e6800000e0000 */
[----:B------:R2:W-:Y:S08]  /*97c0*/  MUFU.EX2 R140, R196 ;  /* 0x000000c4008c7308 */ /* 0x0005f00000000800 */
[----:B------:R-:W-:Y:S08]  /*97d0*/  MUFU.EX2 R180, R180 ;  /* 0x000000b400b47308 */ /* 0x000ff00000000800 */
[----:B------:R-:W-:Y:S01]  /*97e0*/  MUFU.EX2 R181, R181 ;  /* 0x000000b500b57308 */ /* 0x000fe20000000800 */
[----:B-1----:R-:W-:-:S02]  /*97f0*/  FMNMX.FTZ R193, R192, R193, !PT ;  /* 0x000000c1c0c17209 */ /* 0x002fc40007810000 */
[----:B------:R-:W-:-:S05]  /*9800*/  FSEL R192, R10, RZ, P1 ;  /* 0x000000ff0ac07208 */ /* 0x000fca0000800000 */
[----:B------:R-:W-:Y:S01]  /*9810*/  MUFU.EX2 R152, R152 ;  /* 0x0000009800987308 */ /* 0x000fe20000000800 */
[----:B------:R-:W1:Y:S01]  /*9820*/  SHFL.BFLY PT, R148, R193, 0x1, 0x1f ;  /* 0x0c201f00c1947f89 */ /* 0x000e6200000e0000 */
[----:B------:R-:W-:-:S04]  /*9830*/  FADD.FTZ R192, -R192, R3 ;  /* 0x00000003c0c07221 */ /* 0x000fc80000010100 */
[----:B------:R-:W-:Y:S02]  /*9840*/  FMUL.FTZ R192, R192, UR41 ;  /* 0x00000029c0c07c20 */ /* 0x000fe40008410000 */
[----:B------:R-:W-:Y:S08]  /*9850*/  MUFU.EX2 R3, R133 ;  /* 0x0000008500037308 */ /* 0x000ff00000000800 */
[----:B------:R-:W3:Y:S08]  /*9860*/  MUFU.EX2 R192, R192 ;  /* 0x000000c000c07308 */ /* 0x000ef00000000800 */
[----:B------:R-:W-:Y:S01]  /*9870*/  MUFU.EX2 R153, R153 ;  /* 0x0000009900997308 */ /* 0x000fe20000000800 */
[----:B-1----:R-:W-:-:S04]  /*9880*/  FMNMX.FTZ R12, R193, R148, !PT ;  /* 0x00000094c10c7209 */ /* 0x002fc80007810000 */
[C---:B------:R-:W-:Y:S01]  /*9890*/  FSETP.NEU.FTZ.AND P1, PT, R12.reuse, -INF , PT ;  /* 0xff8000000c00780b */ /* 0x040fe20003f3d000 */
[----:B------:R-:W-:-:S02]  /*98a0*/  FFMA.FTZ R148, R12, R149, -8 ;  /* 0xc10000000c947423 */ /* 0x000fc40000010095 */
[----:B------:R-:W-:Y:S03]  /*98b0*/  MUFU.EX2 R156, R156 ;  /* 0x0000009c009c7308 */ /* 0x000fe60000000800 */
[----:B------:R-:W-:-:S05]  /*98c0*/  FSEL R148, R148, RZ, P1 ;  /* 0x000000ff94947208 */ /* 0x000fca0000800000 */
[--C-:B------:R-:W-:Y:S01]  /*98d0*/  FFMA.FTZ R193, R190, UR41, -R148.reuse ;  /* 0x00000029bec17c23 */ /* 0x100fe20008010894 */
[----:B------:R-:W-:-:S01]  /*98e0*/  FFMA.FTZ R190, R191, UR41, -R148 ;  /* 0x00000029bfbe7c23 */ /* 0x000fc20008010894 */
[----:B------:R-:W-:Y:S01]  /*98f0*/  FSEL R191, R12, RZ, P1 ;  /* 0x000000ff0cbf7208 */ /* 0x000fe20000800000 */
[----:B--2---:R-:W-:-:S01]  /*9900*/  FFMA.FTZ R196, R11, UR41, -R148 ;  /* 0x000000290bc47c23 */ /* 0x004fc20008010894 */
[--C-:B------:R-:W-:Y:S01]  /*9910*/  FFMA.FTZ R11, R187, UR41, -R148.reuse ;  /* 0x00000029bb0b7c23 */ /* 0x100fe20008010894 */
[----:B------:R1:W-:Y:S01]  /*9920*/  MUFU.EX2 R133, R193 ;  /* 0x000000c100857308 */ /* 0x0003e20000000800 */
[----:B------:R-:W-:-:S01]  /*9930*/  FFMA.FTZ R149, R194, UR41, -R148 ;  /* 0x00000029c2957c23 */ /* 0x000fc20008010894 */
[----:B------:R-:W-:Y:S01]  /*9940*/  FADD.FTZ R191, -R191, R0 ;  /* 0x00000000bfbf7221 */ /* 0x000fe20000010100 */
[----:B------:R-:W-:-:S01]  /*9950*/  FFMA.FTZ R194, R195, UR41, -R148 ;  /* 0x00000029c3c27c23 */ /* 0x000fc20008010894 */
[----:B---3--:R-:W-:Y:S01]  /*9960*/  FFMA.FTZ R195, R192, R6, R15 ;  /* 0x00000006c0c37223 */ /* 0x008fe2000001000f */
[----:B------:R-:W-:-:S01]  /*9970*/  FFMA.FTZ R187, R198, UR41, -R148 ;  /* 0x00000029c6bb7c23 */ /* 0x000fc20008010894 */
[----:B------:R-:W-:Y:S01]  /*9980*/  FMUL.FTZ R191, R191, UR41 ;  /* 0x00000029bfbf7c20 */ /* 0x000fe20008410000 */
[----:B------:R-:W-:-:S01]  /*9990*/  FFMA.FTZ R198, R199, UR41, -R148 ;  /* 0x00000029c7c67c23 */ /* 0x000fc20008010894 */
[----:B------:R-:W-:Y:S01]  /*99a0*/  MUFU.EX2 R196, R196 ;  /* 0x000000c400c47308 */ /* 0x000fe20000000800 */
[----:B-1----:R-:W-:-:S01]  /*99b0*/  FFMA.FTZ R193, R158, UR41, -R148 ;  /* 0x000000299ec17c23 */ /* 0x002fc20008010894 */
[--C-:B------:R-:W-:Y:S01]  /*99c0*/  FFMA.FTZ R158, R162, UR41, -R148.reuse ;  /* 0x00000029a29e7c23 */ /* 0x100fe20008010894 */
[----:B------:R-:W-:-:S01]  /*99d0*/  FFMA.FTZ R162, R166, UR41, -R148 ;  /* 0x00000029a6a27c23 */ /* 0x000fc20008010894 */
[----:B------:R-:W-:Y:S01]  /*99e0*/  FADD.FTZ R166, R20, R195 ;  /* 0x000000c314a67221 */ /* 0x000fe20000010000 */
        /* <DEDUP_REMOVED lines=20> */
[----:B-1----:R-:W-:-:S01]  /*9b30*/  FFMA.FTZ R6, R191, R5, R196 ;  /* 0x00000005bf067223 */ /* 0x002fc200000100c4 */
[----:B------:R-:W-:Y:S01]  /*9b40*/  FADD.FTZ R5, R21, R166 ;  /* 0x000000a615057221 */ /* 0x000fe20000010000 */
        /* <DEDUP_REMOVED lines=10> */
[----:B------:R-:W-:-:S03]  /*9bf0*/  FFMA.FTZ R135, R135, UR41, -R148 ;  /* 0x0000002987877c23 */ /* 0x000fc60008010894 */
[----:B------:R-:W2:Y:S08]  /*9c00*/  MUFU.EX2 R194, R194 ;  /* 0x000000c200c27308 */ /* 0x000eb00000000800 */
[----:B------:R-:W4:Y:S08]  /*9c10*/  MUFU.EX2 R187, R187 ;  /* 0x000000bb00bb7308 */ /* 0x000f300000000800 */
[----:B------:R5:W-:Y:S08]  /*9c20*/  MUFU.EX2 R0, R193 ;  /* 0x000000c100007308 */ /* 0x000bf00000000800 */
[----:B------:R-:W4:Y:S01]  /*9c30*/  MUFU.EX2 R198, R198 ;  /* 0x000000c600c67308 */ /* 0x000f220000000800 */
[----:B-----5:R-:W-:-:S01]  /*9c40*/  FADD.FTZ R193, R133, R6 ;  /* 0x0000000685c17221 */ /* 0x020fc20000010000 */
[----:B------:R-:W-:-:S03]  /*9c50*/  FADD.FTZ R6, R184, R5 ;  /* 0x00000005b8067221 */ /* 0x000fc60000010000 */
[----:B---3--:R-:W-:Y:S01]  /*9c60*/  FADD.FTZ R166, R190, R193 ;  /* 0x000000c1bea67221 */ /* 0x008fe20000010000 */
[----:B------:R-:W-:-:S02]  /*9c70*/  FADD.FTZ R5, R185, R6 ;  /* 0x00000006b9057221 */ /* 0x000fc40000010000 */
[----:B------:R-:W3:Y:S01]  /*9c80*/  MUFU.EX2 R170, R170 ;  /* 0x000000aa00aa7308 */ /* 0x000ee20000000800 */
[----:B-1----:R-:W-:-:S01]  /*9c90*/  FADD.FTZ R193, R149, R166 ;  /* 0x000000a695c17221 */ /* 0x002fc20000010000 */
[----:B------:R-:W-:-:S03]  /*9ca0*/  FADD.FTZ R5, R186, R5 ;  /* 0x00000005ba057221 */ /* 0x000fc60000010000 */
[----:B--2---:R-:W-:Y:S01]  /*9cb0*/  FADD.FTZ R6, R194, R193 ;  /* 0x000000c1c2067221 */ /* 0x004fe20000010000 */
[----:B------:R-:W-:-:S02]  /*9cc0*/  FADD.FTZ R166, R188, R5 ;  /* 0x00000005bca67221 */ /* 0x000fc40000010000 */
[----:B------:R-:W1:Y:S01]  /*9cd0*/  MUFU.EX2 R171, R171 ;  /* 0x000000ab00ab7308 */ /* 0x000e620000000800 */
[----:B----4-:R-:W-:-:S01]  /*9ce0*/  FADD.FTZ R5, R187, R6 ;  /* 0x00000006bb057221 */ /* 0x010fc20000010000 */
[----:B------:R-:W-:-:S03]  /*9cf0*/  FADD.FTZ R193, R189, R166 ;  /* 0x000000a6bdc17221 */ /* 0x000fc60000010000 */
[----:B------:R-:W-:Y:S01]  /*9d00*/  FADD.FTZ R5, R198, R5 ;  /* 0x00000005c6057221 */ /* 0x000fe20000010000 */
[----:B------:R-:W-:-:S02]  /*9d10*/  FADD.FTZ R6, R168, R193 ;  /* 0x000000c1a8067221 */ /* 0x000fc40000010000 */
[----:B------:R-:W2:Y:S01]  /*9d20*/  MUFU.EX2 R174, R174 ;  /* 0x000000ae00ae7308 */ /* 0x000ea20000000800 */
[----:B---3--:R-:W-:-:S01]  /*9d30*/  FADD.FTZ R166, R170, R5 ;  /* 0x00000005aaa67221 */ /* 0x008fc20000010000 */
[----:B------:R-:W-:-:S04]  /*9d40*/  FADD.FTZ R5, R169, R6 ;  /* 0x00000006a9057221 */ /* 0x000fc80000010000 */
[----:B------:R-:W-:Y:S02]  /*9d50*/  FADD.FTZ R6, R172, R5 ;  /* 0x00000005ac067221 */ /* 0x000fe40000010000 */
[----:B------:R-:W3:Y:S01]  /*9d60*/  MUFU.EX2 R175, R175 ;  /* 0x000000af00af7308 */ /* 0x000ee20000000800 */
[----:B-1----:R-:W-:-:S01]  /*9d70*/  FADD.FTZ R193, R171, R166 ;  /* 0x000000a6abc17221 */ /* 0x002fc20000010000 */
[----:B------:R-:W-:-:S04]  /*9d80*/  FADD.FTZ R5, R173, R6 ;  /* 0x00000006ad057221 */ /* 0x000fc80000010000 */
[----:B------:R-:W-:Y:S02]  /*9d90*/  FADD.FTZ R6, R176, R5 ;  /* 0x00000005b0067221 */ /* 0x000fe40000010000 */
[----:B------:R-:W1:Y:S01]  /*9da0*/  MUFU.EX2 R178, R178 ;  /* 0x000000b200b27308 */ /* 0x000e620000000800 */
[----:B--2---:R-:W-:-:S01]  /*9db0*/  FADD.FTZ R166, R174, R193 ;  /* 0x000000c1aea67221 */ /* 0x004fc20000010000 */
[----:B------:R-:W-:-:S04]  /*9dc0*/  FADD.FTZ R5, R177, R6 ;  /* 0x00000006b1057221 */ /* 0x000fc80000010000 */
[----:B------:R-:W-:Y:S02]  /*9dd0*/  FADD.FTZ R6, R180, R5 ;  /* 0x00000005b4067221 */ /* 0x000fe40000010000 */
        /* <DEDUP_REMOVED lines=17> */
[----:B---3--:R-:W-:-:S04]  /*9ef0*/  FADD.FTZ R193, R155, R166 ;  /* 0x000000a69bc17221 */ /* 0x008fc80000010000 */
[----:B------:R-:W-:-:S03]  /*9f00*/  FADD.FTZ R166, R0, R193 ;  /* 0x000000c100a67221 */ /* 0x000fc60000010000 */
        /* <DEDUP_REMOVED lines=21> */
[----:B--2---:R-:W-:-:S04]  /*a060*/  FADD.FTZ R6, R136, R5 ;  /* 0x0000000588067221 */ /* 0x004fc80000010000 */
[----:B------:R-:W-:-:S03]  /*a070*/  FADD.FTZ R6, R13, R6 ;  /* 0x000000060d067221 */ /* 0x000fc60000010000 */
[----:B------:R-:W2:Y:S01]  /*a080*/  MUFU.EX2 R131, R197 ;  /* 0x000000c500837308 */ /* 0x000ea20000000800 */
[----:B---3--:R-:W-:-:S01]  /*a090*/  FADD.FTZ R166, R138, R193 ;  /* 0x000000c18aa67221 */ /* 0x008fc20000010000 */
[----:B------:R-:W-:-:S06]  /*a0a0*/  FFMA.FTZ R193, R127, UR41, -R148 ;  /* 0x000000297fc17c23 */ /* 0x000fcc0008010894 */
        /* <DEDUP_REMOVED lines=8> */
[----:B------:R-:W-:-:S06]  /*a130*/  FFMA.FTZ R127, R130, UR41, -R148 ;  /* 0x00000029827f7c23 */ /* 0x000fcc0008010894 */
[----:B------:R-:W1:Y:S01]  /*a140*/  MUFU.EX2 R141, R141 ;  /* 0x0000008d008d7308 */ /* 0x000e620000000800 */
[----:B--2---:R-:W-:-:S01]  /*a150*/  FADD.FTZ R195, R143, R6 ;  /* 0x000000068fc37221 */ /* 0x004fc20000010000 */
[----:B------:R-:W-:-:S06]  /*a160*/  FADD.FTZ R6, R140, R5 ;  /* 0x000000058c067221 */ /* 0x000fcc0000010000 */
[----:B------:R-:W2:Y:S01]  /*a170*/  MUFU.EX2 R147, R147 ;  /* 0x0000009300937308 */ /* 0x000ea20000000800 */
[----:B---3--:R-:W-:-:S07]  /*a180*/  FADD.FTZ R130, R146, R195 ;  /* 0x000000c392827221 */ /* 0x008fce0000010000 */
[----:B------:R-:W3:Y:S01]  /*a190*/  MUFU.EX2 R144, R144 ;  /* 0x0000009000907308 */ /* 0x000ee20000000800 */
[----:B-1----:R-:W-:-:S07]  /*a1a0*/  FADD.FTZ R5, R141, R6 ;  /* 0x000000068d057221 */ /* 0x002fce0000010000 */
[----:B------:R-:W1:Y:S01]  /*a1b0*/  MUFU.EX2 R150, R150 ;  /* 0x0000009600967308 */ /* 0x000e620000000800 */
[----:B--2---:R-:W-:-:S01]  /*a1c0*/  FADD.FTZ R195, R147, R130 ;  /* 0x0000008293c37221 */ /* 0x004fc20000010000 */
[----:B------:R-:W-:-:S06]  /*a1d0*/  FFMA.FTZ R130, R137, UR41, -R148 ;  /* 0x0000002989827c23 */ /* 0x000fcc0008010894 */
        /* <DEDUP_REMOVED lines=33> */
[----:B-1----:R-:W-:-:S04]  /*a3f0*/  FADD.FTZ R6, R132, R137 ;  /* 0x0000008984067221 */ /* 0x002fc80000010000 */
[----:B------:R-:W-:Y:S01]  /*a400*/  FADD.FTZ R6, R3, R6 ;  /* 0x0000000603067221 */ /* 0x000fe20000010000 */
[----:B--2---:R-:W-:-:S04]  /*a410*/  FADD.FTZ R5, R134, R5 ;  /* 0x0000000586057221 */ /* 0x004fc80000010000 */
[----:B---3--:R-:W-:Y:S01]  /*a420*/  FADD.FTZ R5, R135, R5 ;  /* 0x0000000587057221 */ /* 0x008fe20000010000 */
[----:B------:R-:W-:Y:S06]  /*a430*/  @!P0 BRA `(.L_x_3706) ;  /* 0x0000000000048947 */ /* 0x000fec0003800000 */
[----:B------:R-:W-:Y:S01]  /*a440*/  BPT.TRAP 0x1 ;  /* 0x000000040000795c */ /* 0x000fe20000300000 */
.L_x_3706:
        /* <DEDUP_REMOVED lines=147> */
[----:B------:R-:W-:Y:S01]  /*ad80*/  IMAD.MOV.U32 R0, RZ, RZ, R12 ;  /* 0x000000ffff007224 */ /* 0x000fe200078e000c */
[----:B------:R-:W-:Y:S01]  /*ad90*/  UMOV UR51, UR59 ;  /* 0x0000003b00337c82 */ /* 0x000fe20008000000 */
[----:B------:R-:W-:Y:S01]  /*ada0*/  IMAD.MOV.U32 R3, RZ, RZ, R10 ;  /* 0x000000ffff037224 */ /* 0x000fe200078e000a */
[----:B------:R-:W-:-:S06]  /*adb0*/  UMOV UR36, UR58 ;  /* 0x0000003a00247c82 */ /* 0x000fcc0008000000 */
.L_x_3689:
[----:B------:R-:W1:Y:S01]  /*adc0*/  LDC R9, c[0x0][0x9e4] ;  /* 0x00027900ff097b82 */ /* 0x000e620000000800 */
[----:B------:R-:W-:Y:S01]  /*add0*/  VIADD R10, R19, -UR55 ;  /* 0x80000037130a7c36 */ /* 0x000fe20008000000 */
[----:B------:R-:W-:-:S04]  /*ade0*/  LOP3.LUT R2, R2, 0xffffffef, RZ, 0xc0, !PT ;  /* 0xffffffef02027812 */ /* 0x000fc800078ec0ff */
[----:B------:R-:W-:Y:S02]  /*adf0*/  R2UR UR6, R10 ;  /* 0x000000000a0672ca */ /* 0x000fe400000e0000 */
[----:B-1----:R-:W-:-:S13]  /*ae00*/  ISETP.GE.AND P1, PT, R9, 0x1, PT ;  /* 0x000000010900780c */ /* 0x002fda0003f26270 */
[----:B------:R-:W-:Y:S01]  /*ae10*/  @P1 LOP3.LUT R2, R2, 0x10, RZ, 0xfc, !PT ;  /* 0x0000001002021812 */ /* 0x000fe200078efcff */
[----:B------:R-:W-:Y:S06]  /*ae20*/  @!P1 BRA `(.L_x_3708) ;  /* 0x0000000000449947 */ /* 0x000fec0003800000 */
        /* <DEDUP_REMOVED lines=9> */
.L_x_3709:
[----:B------:R-:W-:-:S13]  /*aec0*/  ISETP.NE.AND P1, PT, R9, 0x1, PT ;  /* 0x000000010900780c */ /* 0x000fda0003f25270 */
[----:B------:R-:W1:Y:S02]  /*aed0*/  @P1 LDC.64 R10, c[0x0][0x9e8] ;  /* 0x00027a00ff0a1b82 */ /* 0x000e640000000a00 */
[----:B-1----:R-:W-:-:S05]  /*aee0*/  @P1 IMAD.HI.U32 R10, R19, R10, RZ ;  /* 0x0000000a130a1227 */ /* 0x002fca00078e00ff */
[----:B------:R-:W-:-:S07]  /*aef0*/  @P1 SHF.R.U32.HI R19, RZ, R11, R10 ;  /* 0x0000000bff131219 */ /* 0x000fce000001160a */
.L_x_3710:
[----:B------:R-:W-:-:S05]  /*af00*/  IMAD R19, R19, R9, RZ ;  /* 0x0000000913137224 */ /* 0x000fca00078e02ff */
[----:B------:R-:W-:-:S13]  /*af10*/  R2UR UR7, R19 ;  /* 0x00000000130772ca */ /* 0x000fda00000e0000 */
[----:B------:R-:W-:-:S04]  /*af20*/  UISETP.LT.AND UP0, UPT, UR6, UR7, UPT ;  /* 0x000000070600728c */ /* 0x000fc8000bf01270 */
[----:B------:R-:W-:-:S12]  /*af30*/  USEL UR6, UR6, UR7, !UP0 ;  /* 0x0000000706067287 */ /* 0x000fd8000c000000 */
.L_x_3708:
[----:B------:R-:W-:-:S04]  /*af40*/  UIADD3 UR6, UR6, 0x9f, URZ ;  /* 0x0000009f06067890 */ /* 0x000fc8000fffe03f */
[----:B------:R-:W-:-:S04]  /*af50*/  UIMAD.WIDE UR6, UR6, 0x66666667, URZ ;  /* 0x66666667060678a5 */ /* 0x000fc8000f8e023f */
[----:B------:R-:W-:-:S04]  /*af60*/  USHF.R.U32.HI UR6, URZ, 0x1f, UR7 ;  /* 0x0000001f3f067899 */ /* 0x000fc80008011607 */
[----:B------:R-:W-:-:S04]  /*af70*/  ULEA.HI.SX32 UR6, UR7, UR6, 0x1a ;  /* 0x0000000607067291 */ /* 0x000fc8000f8fd23f */
        /* <DEDUP_REMOVED lines=8> */
.L_x_3721:
[----:B------:R-:W-:Y:S01]  /*b000*/  ISETP.NE.AND P2, PT, RZ, UR45, PT ;  /* 0x0000002dff007c0c */ /* 0x000fe2000bf45270 */
[----:B------:R-:W-:-:S04]  /*b010*/  UISETP.NE.AND UP0, UPT, UR55, 0x1, UPT ;  /* 0x000000013700788c */ /* 0x000fc8000bf05270 */
[----:B------:R-:W-:-:S04]  /*b020*/  USEL UR36, URZ, 0x1, UP0 ;  /* 0x000000013f247887 */ /* 0x000fc80008000000 */
[----:B------:R-:W-:-:S04]  /*b030*/  ULOP3.LUT UR36, UR56, UR36, URZ, 0x3c, !UPT ;  /* 0x0000002438247292 */ /* 0x000fc8000f8e3c3f */
[----:B------:R-:W-:Y:S08]  /*b040*/  @P2 BRA `(.L_x_3712) ;  /* 0x0000000000382947 */ /* 0x000ff00003800000 */
[----:B------:R-:W-:Y:S05]  /*b050*/  @!P0 BRA `(.L_x_3713) ;  /* 0x0000000000048947 */ /* 0x000fea0003800000 */
[----:B------:R-:W-:Y:S01]  /*b060*/  BPT.TRAP 0x1 ;  /* 0x000000040000795c */ /* 0x000fe20000300000 */
.L_x_3713:
        /* <DEDUP_REMOVED lines=9> */
.L_x_3714:
[----:B--2---:R-:W-:Y:S05]  /*b100*/  @P1 BRA `(.L_x_3712) ;  /* 0x0000000000081947 */ /* 0x004fea0003800000 */
[----:B------:R-:W2:Y:S02]  /*b110*/  SYNCS.PHASECHK.TRANS64.TRYWAIT P1, [UR6+0x33430], R0 ;  /* 0x03343000ff0075a7 */ /* 0x000ea40008020146 */
[----:B--2---:R-:W-:Y:S05]  /*b120*/  @!P1 BRA `(.L_x_3715) ;  /* 0x000000f000249947 */ /* 0x004fea0003800000 */
.L_x_3712:
[----:B--2---:R-:W2:Y:S01]  /*b130*/  S2R R3, SR_TID.X ;  /* 0x0000000000037919 */ /* 0x004ea20000002100 */
[----:B------:R-:W-:Y:S01]  /*b140*/  UIADD3 UR51, UR55, 0x1, URZ ;  /* 0x0000000137337890 */ /* 0x000fe2000fffe03f */
[----:B------:R-:W-:Y:S01]  /*b150*/  UMOV UR27, 0x80000020 ;  /* 0x80000020001b7882 */ /* 0x000fe20000000000 */
[----:B------:R-:W-:Y:S02]  /*b160*/  UMOV UR28, UR24 ;  /* 0x00000018001c7c82 */ /* 0x000fe40008000000 */
[----:B------:R-:W-:Y:S01]  /*b170*/  UISETP.NE.AND UP0, UPT, UR51, 0x2, UPT ;  /* 0x000000023300788c */ /* 0x000fe2000bf05270 */
[----:B------:R-:W-:Y:S01]  /*b180*/  UMOV UR29, UR25 ;  /* 0x00000019001d7c82 */ /* 0x000fe20008000000 */
[----:B------:R-:W-:Y:S02]  /*b190*/  UMOV UR31, 0x80000020 ;  /* 0x80000020001f7882 */ /* 0x000fe40000000000 */
[----:B------:R-:W-:Y:S01]  /*b1a0*/  USEL UR51, UR51, URZ, UP0 ;  /* 0x0000003f33337287 */ /* 0x000fe20008000000 */
[----:B------:R-:W-:Y:S01]  /*b1b0*/  UMOV UR32, UR24 ;  /* 0x0000001800207c82 */ /* 0x000fe20008000000 */
[----:B------:R-:W-:-:S02]  /*b1c0*/  UMOV UR33, UR25 ;  /* 0x0000001900217c82 */ /* 0x000fc40008000000 */
[----:B------:R-:W-:Y:S01]  /*b1d0*/  UIMAD UR57, UR51, 0x780, UR50 ;  /* 0x00000780333978a4 */ /* 0x000fe2000f8e0232 */
[----:B------:R-:W-:Y:S01]  /*b1e0*/  UMOV UR35, 0x80000020 ;  /* 0x8000002000237882 */ /* 0x000fe20000000000 */
[----:B------:R-:W-:Y:S02]  /*b1f0*/  UMOV UR7, 0x80000020 ;  /* 0x8000002000077882 */ /* 0x000fe40000000000 */
[----:B------:R-:W-:Y:S02]  /*b200*/  UIADD3 UR30, UR57, 0x80, URZ ;  /* 0x00000080391e7890 */ /* 0x000fe4000fffe03f */
[----:B------:R-:W-:Y:S02]  /*b210*/  UIADD3 UR34, UR57, 0x100, URZ ;  /* 0x0000010039227890 */ /* 0x000fe4000fffe03f */
[----:B------:R-:W-:Y:S01]  /*b220*/  UMOV UR26, UR57 ;  /* 0x00000039001a7c82 */ /* 0x000fe20008000000 */
[----:B------:R-:W-:Y:S02]  /*b230*/  UIADD3 UR6, UR57, 0x200, URZ ;  /* 0x0000020039067890 */ /* 0x000fe4000fffe03f */
[----:B------:R-:W-:Y:S01]  /*b240*/  UIADD3 UR10, UR57, 0x202, URZ ;  /* 0x00000202390a7890 */ /* 0x000fe2000fffe03f */
[----:B------:R-:W-:Y:S01]  /*b250*/  UMOV UR11, 0x80000020 ;  /* 0x80000020000b7882 */ /* 0x000fe20000000000 */
[----:B------:R-:W-:Y:S01]  /*b260*/  UIADD3 UR14, UR57, 0x282, URZ ;  /* 0x00000282390e7890 */ /* 0x000fe2000fffe03f */
[----:B------:R-:W-:Y:S01]  /*b270*/  UMOV UR15, 0x80000020 ;  /* 0x80000020000f7882 */ /* 0x000fe20000000000 */
[----:B------:R-:W-:Y:S01]  /*b280*/  UIADD3 UR18, UR57, 0x500, URZ ;  /* 0x0000050039127890 */ /* 0x000fe2000fffe03f */
[----:B--2---:R-:W-:Y:S01]  /*b290*/  SHF.R.U32.HI R3, RZ, 0x7, R3 ;  /* 0x00000007ff037819 */ /* 0x004fe20000011603 */
[----:B------:R-:W-:Y:S01]  /*b2a0*/  UMOV UR19, 0x80000020 ;  /* 0x8000002000137882 */ /* 0x000fe20000000000 */
[----:B------:R-:W-:Y:S01]  /*b2b0*/  UIADD3 UR22, UR57, 0x502, URZ ;  /* 0x0000050239167890 */ /* 0x000fe2000fffe03f */
[----:B------:R-:W-:-:S02]  /*b2c0*/  UMOV UR23, 0x80000020 ;  /* 0x8000002000177882 */ /* 0x000fc40000000000 */
        /* <DEDUP_REMOVED lines=165> */
.L_x_3717:
[----:B------:R-:W-:Y:S01]  /*bd20*/  ULEA UR6, UR55, UR38, 0x3 ;  /* 0x0000002637067291 */ /* 0x000fe2000f8e183f */
[----:B------:R-:W-:-:S05]  /*bd30*/  IMAD.U32 R0, RZ, RZ, UR56 ;  /* 0x00000038ff007e24 */ /* 0x000fca000f8e00ff */
[----:B------:R-:W-:-:S04]  /*bd40*/  SHF.L.U32 R0, R0, 0x1f, RZ ;  /* 0x0000001f00007819 */ /* 0x000fc800000006ff */
[----:B------:R1:W2:Y:S01]  /*bd50*/  SYNCS.PHASECHK.TRANS64.TRYWAIT P1, [UR6+0x33450], R0 ;  /* 0x03345000ff0075a7 */ /* 0x0002a20008020146 */
[----:B------:R-:W-:Y:S05]  /*bd60*/  @!P0 BRA `(.L_x_3718) ;  /* 0x0000000000048947 */ /* 0x000fea0003800000 */
[----:B------:R-:W-:Y:S01]  /*bd70*/  BPT.TRAP 0x1 ;  /* 0x000000040000795c */ /* 0x000fe20000300000 */
.L_x_3718:
[----:B--2---:R-:W-:Y:S05]  /*bd80*/  @P1 BRA `(.L_x_3716) ;  /* 0x0000000000081947 */ /* 0x004fea0003800000 */
[----:B------:R-:W2:Y:S02]  /*bd90*/  SYNCS.PHASECHK.TRANS64.TRYWAIT P1, [UR6+0x33450], R0 ;  /* 0x03345000ff0075a7 */ /* 0x000ea40008020146 */
[----:B--2---:R-:W-:Y:S05]  /*bda0*/  @!P1 BRA `(.L_x_3719) ;  /* 0x000000e4001c9947 */ /* 0x004fea0003800000 */
.L_x_3716:
        /* <DEDUP_REMOVED lines=92> */
[----:B-1----:R-:W-:Y:S01]  /*c370*/  SHF.R.U32.HI R222, RZ, 0x7, R222 ;  /* 0x00000007ffde7819 */ /* 0x002fe200000116de */
[----:B------:R-:W1:Y:S04]  /*c380*/  SHFL.BFLY PT, R0, R13, 0x2, 0x1f ;  /* 0x0c401f000d007f89 */ /* 0x000e6800000e0000 */
[----:B------:R-:W2:Y:S01]  /*c390*/  SHFL.BFLY PT, R3, R12, 0x2, 0x1f ;  /* 0x0c401f000c037f89 */ /* 0x000ea200000e0000 */
[----:B-1----:R-:W-:-:S02]  /*c3a0*/  FMNMX.FTZ R14, R13, R0, !PT ;  /* 0x000000000d0e7209 */ /* 0x002fc40007810000 */
[----:B--2---:R-:W-:Y:S01]  /*c3b0*/  FMNMX.FTZ R15, R12, R3, !PT ;  /* 0x000000030c0f7209 */ /* 0x004fe20007810000 */
[----:B------:R-:W-:Y:S02]  /*c3c0*/  IMAD.U32 R12, RZ, RZ, UR41 ;  /* 0x00000029ff0c7e24 */ /* 0x000fe4000f8e00ff */
[----:B------:R-:W1:Y:S04]  /*c3d0*/  SHFL.BFLY PT, R3, R14, 0x1, 0x1f ;  /* 0x0c201f000e037f89 */ /* 0x000e6800000e0000 */
[----:B------:R-:W2:Y:S01]  /*c3e0*/  SHFL.BFLY PT, R0, R15, 0x1, 0x1f ;  /* 0x0c201f000f007f89 */ /* 0x000ea200000e0000 */
[----:B-1----:R-:W-:Y:S02]  /*c3f0*/  FMNMX.FTZ R3, R14, R3, !PT ;  /* 0x000000030e037209 */ /* 0x002fe40007810000 */
[----:B--2---:R-:W-:-:S03]  /*c400*/  FMNMX.FTZ R0, R15, R0, !PT ;  /* 0x000000000f007209 */ /* 0x004fc60007810000 */
[C---:B------:R-:W-:Y:S01]  /*c410*/  FADD.FTZ R10, -R3.reuse, R10 ;  /* 0x0000000a030a7221 */ /* 0x040fe20000010100 */
[----:B------:R-:W-:-:S03]  /*c420*/  FFMA.FTZ R12, R3, R12, -8 ;  /* 0xc1000000030c7423 */ /* 0x000fc6000001000c */
[----:B------:R-:W-:Y:S01]  /*c430*/  FMUL.FTZ R19, R10, UR41 ;  /* 0x000000290a137c20 */ /* 0x000fe20008410000 */
[----:B------:R-:W-:-:S01]  /*c440*/  FFMA.FTZ R13, R185, UR41, -R12 ;  /* 0x00000029b90d7c23 */ /* 0x000fc2000801080c */
[----:B------:R-:W-:Y:S02]  /*c450*/  WARPGROUP.DEPBAR.LE gsb0, 0x0 ;  /* 0x00008000000079c5 */ /* 0x000fe40000010000 */
[----:B------:R-:W-:Y:S01]  /*c460*/  WARPGROUP.ARRIVE ;  /* 0x00000000000079c5 */ /* 0x000fe20000000000 */
[----:B------:R-:W-:Y:S02]  /*c470*/  IMAD.U32 R185, RZ, RZ, UR41 ;  /* 0x00000029ffb97e24 */ /* 0x000fe4000f8e00ff */
[----:B------:R-:W-:-:S01]  /*c480*/  FADD.FTZ R10, -R0, R11 ;  /* 0x0000000b000a7221 */ /* 0x000fc20000010100 */
[--C-:B------:R-:W-:Y:S01]  /*c490*/  FFMA.FTZ R14, R184, UR41, -R12.reuse ;  /* 0x00000029b80e7c23 */ /* 0x100fe2000801080c */
[----:B------:R1:W-:Y:S01]  /*c4a0*/  MUFU.EX2 R11, R19 ;  /* 0x00000013000b7308 */ /* 0x0003e20000000800 */
[----:B------:R-:W-:-:S01]  /*c4b0*/  FFMA.FTZ R15, R188, UR41, -R12 ;  /* 0x00000029bc0f7c23 */ /* 0x000fc2000801080c */
[----:B------:R-:W-:Y:S01]  /*c4c0*/  QGMMA.64x192x32.F32.E4M3.E4M3 R24, R212, gdesc[UR4], R24, gsb0 ;  /* 0x02e00004d4187df3 */ /* 0x000fe20008000818 */
[----:B------:R-:W-:Y:S01]  /*c4d0*/  UIADD3 UR6, UR10, 0x300, URZ ;  /* 0x000003000a067890 */ /* 0x000fe2000fffe03f */
[--C-:B------:R-:W-:Y:S01]  /*c4e0*/  FFMA.FTZ R20, R189, UR41, -R12.reuse ;  /* 0x00000029bd147c23 */ /* 0x100fe2000801080c */
[----:B------:R-:W-:Y:S01]  /*c4f0*/  UMOV UR7, 0xc0000010 ;  /* 0xc000001000077882 */ /* 0x000fe20000000000 */
[--C-:B------:R-:W-:Y:S01]  /*c500*/  FFMA.FTZ R184, R193, UR41, -R12.reuse ;  /* 0x00000029c1b87c23 */ /* 0x100fe2000801080c */
[----:B------:R-:W-:-:S01]  /*c510*/  FFMA.FTZ R21, R196, UR41, -R12 ;  /* 0x00000029c4157c23 */ /* 0x000fc2000801080c */
[--C-:B------:R-:W-:Y:S01]  /*c520*/  FFMA.FTZ R188, R197, UR41, -R12.reuse ;  /* 0x00000029c5bc7c23 */ /* 0x100fe2000801080c */
[----:B-1----:R-:W-:-:S01]  /*c530*/  FFMA.FTZ R19, R192, UR41, -R12 ;  /* 0x00000029c0137c23 */ /* 0x002fc2000801080c */
        /* <DEDUP_REMOVED lines=32> */
[----:B------:R-:W-:Y:S01]  /*c740*/  FFMA.FTZ R12, R0, R185, -8 ;  /* 0xc1000000000c7423 */ /* 0x000fe200000100b9 */
[----:B------:R-:W-:Y:S01]  /*c750*/  FMUL.FTZ R10, R10, UR41 ;  /* 0x000000290a0a7c20 */ /* 0x000fe20008410000 */
[----:B------:R-:W1:Y:S01]  /*c760*/  MUFU.EX2 R14, R14 ;  /* 0x0000000e000e7308 */ /* 0x000e620000000800 */
[----:B------:R-:W-:Y:S01]  /*c770*/  IADD3 R197, -R222, 0xb, RZ ;  /* 0x0000000bdec57810 */ /* 0x000fe20007ffe1ff */
        /* <DEDUP_REMOVED lines=33> */
[----:B------:R-:W2:Y:S01]  /*c990*/  S2R R222, SR_TID.X ;  /* 0x0000000000de7919 */ /* 0x000ea20000002100 */
[----:B------:R-:W-:-:S01]  /*c9a0*/  FFMA.FTZ R143, R143, UR41, -R12 ;  /* 0x000000298f8f7c23 */ /* 0x000fc2000801080c */
[--C-:B------:R-:W-:Y:S01]  /*c9b0*/  FFMA.FTZ R146, R146, UR41, -R12.reuse ;  /* 0x0000002992927c23 */ /* 0x100fe2000801080c */
[----:B------:R-:W-:-:S01]  /*c9c0*/  FFMA.FTZ R147, R147, UR41, -R12 ;  /* 0x0000002993937c23 */ /* 0x000fc2000801080c */
[----:B------:R-:W-:Y:S01]  /*c9d0*/  FFMA.FTZ R150, R150, UR41, -R12 ;  /* 0x0000002996967c23 */ /* 0x000fe2000801080c */
[----:B------:R-:W4:Y:S01]  /*c9e0*/  MUFU.EX2 R187, R187 ;  /* 0x000000bb00bb7308 */ /* 0x000f220000000800 */
[----:B-1----:R-:W-:-:S01]  /*c9f0*/  FADD.FTZ R196, R186, R5 ;  /* 0x00000005bac47221 */ /* 0x002fc20000010000 */
[--C-:B------:R-:W-:Y:S01]  /*ca00*/  FFMA.FTZ R151, R151, UR41, -R12.reuse ;  /* 0x0000002997977c23 */ /* 0x100fe2000801080c */
[----:B------:R-:W-:-:S01]  /*ca10*/  FFMA.FTZ R122, R122, UR41, -R12 ;  /* 0x000000297a7a7c23 */ /* 0x000fc2000801080c */
[--C-:B------:R-:W-:Y:S01]  /*ca20*/  FFMA.FTZ R123, R123, UR41, -R12.reuse ;  /* 0x000000297b7b7c23 */ /* 0x100fe2000801080c */
[----:B------:R-:W-:-:S01]  /*ca30*/  FFMA.FTZ R126, R126, UR41, -R12 ;  /* 0x000000297e7e7c23 */ /* 0x000fc2000801080c */
[----:B------:R-:W-:-:S02]  /*ca40*/  FFMA.FTZ R134, R134, UR41, -R12 ;  /* 0x0000002986867c23 */ /* 0x000fc4000801080c */
[----:B------:R-:W1:Y:S01]  /*ca50*/  MUFU.EX2 R15, R15 ;  /* 0x0000000f000f7308 */ /* 0x000e620000000800 */
[----:B---3--:R-:W-:-:S07]  /*ca60*/  FADD.FTZ R6, R13, R6 ;  /* 0x000000060d067221 */ /* 0x008fce0000010000 */
[----:B------:R-:W3:Y:S01]  /*ca70*/  MUFU.EX2 R190, R190 ;  /* 0x000000be00be7308 */ /* 0x000ee20000000800 */
[----:B----4-:R-:W-:-:S07]  /*ca80*/  FADD.FTZ R193, R187, R196 ;  /* 0x000000c4bbc17221 */ /* 0x010fce0000010000 */
[----:B------:R-:W4:Y:S01]  /*ca90*/  MUFU.EX2 R20, R20 ;  /* 0x0000001400147308 */ /* 0x000f220000000800 */
[----:B-1----:R-:W-:-:S01]  /*caa0*/  FADD.FTZ R5, R15, R6 ;  /* 0x000000060f057221 */ /* 0x002fc20000010000 */
[----:B--2---:R-:W-:-:S06]  /*cab0*/  LOP3.LUT P1, RZ, R222, 0x7f, RZ, 0xc0, !PT ;  /* 0x0000007fdeff7812 */ /* 0x004fcc000782c0ff */
[----:B------:R-:W1:Y:S01]  /*cac0*/  MUFU.EX2 R189, R189 ;  /* 0x000000bd00bd7308 */ /* 0x000e620000000800 */
[----:B---3--:R-:W-:-:S07]  /*cad0*/  FADD.FTZ R196, R190, R193 ;  /* 0x000000c1bec47221 */ /* 0x008fce0000010000 */
        /* <DEDUP_REMOVED lines=26> */
[----:B------:R-:W-:Y:S01]  /*cc80*/  QGMMA.64x192x32.F32.E4M3.E4M3 R24, R208, gdesc[UR4], R24, gsb0 ;  /* 0x02e00004d0187df3 */ /* 0x000fe20008000818 */
[----:B------:R-:W-:Y:S01]  /*cc90*/  UIADD3 UR6, UR10, 0x480, URZ ;  /* 0x000004800a067890 */ /* 0x000fe2000fffe03f */
[----:B------:R-:W-:-:S04]  /*cca0*/  UMOV UR7, 0xc0000010 ;  /* 0xc000001000077882 */ /* 0x000fc80000000000 */
        /* <DEDUP_REMOVED lines=64> */
[----:B--2---:R-:W-:-:S01]  /*d0b0*/  FADD.FTZ R196, R138, R193 ;  /* 0x000000c18ac47221 */ /* 0x004fc20000010000 */
[--C-:B------:R-:W-:Y:S01]  /*d0c0*/  FFMA.FTZ R193, R127, UR41, -R12.reuse ;  /* 0x000000297fc17c23 */ /* 0x100fe2000801080c */
[----:B------:R-:W-:-:S05]  /*d0d0*/  FFMA.FTZ R127, R130, UR41, -R12 ;  /* 0x00000029827f7c23 */ /* 0x000fca000801080c */
        /* <DEDUP_REMOVED lines=20> */
[--C-:B------:R-:W-:Y:S01]  /*d220*/  FFMA.FTZ R130, R131, UR41, -R12.reuse ;  /* 0x0000002983827c23 */ /* 0x100fe2000801080c */
[----:B------:R-:W-:-:S05]  /*d230*/  FFMA.FTZ R12, R135, UR41, -R12 ;  /* 0x00000029870c7c23 */ /* 0x000fca000801080c */
[----:B------:R-:W3:Y:S01]  /*d240*/  MUFU.EX2 R148, R148 ;  /* 0x0000009400947308 */ /* 0x000ee20000000800 */
[----:B-1----:R-:W-:-:S07]  /*d250*/  FADD.FTZ R5, R145, R6 ;  /* 0x0000000691057221 */ /* 0x002fce0000010000 */
[----:B------:R-:W1:Y:S01]  /*d260*/  MUFU.EX2 R149, R149 ;  /* 0x0000009500957308 */ /* 0x000e620000000800 */
[----:B--2---:R-:W-:-:S01]  /*d270*/  FADD.FTZ R196, R150, R195 ;  /* 0x000000c396c47221 */ /* 0x004fc20000010000 */
[----:B------:R-:W-:-:S05]  /*d280*/  IMAD.U32 R195, RZ, RZ, UR51 ;  /* 0x00000033ffc37e24 */ /* 0x000fca000f8e00ff */
[----:B------:R-:W-:Y:S01]  /*d290*/  @!P1 LEA R195, R195, UR38, 0x3 ;  /* 0x00000026c3c39c11 */ /* 0x000fe2000f8e18ff */
        /* <DEDUP_REMOVED lines=8> */
[----:B------:R-:W-:-:S05]  /*d320*/  @!P1 VIADD R5, R195, 0x33440 ;  /* 0x00033440c3059836 */ /* 0x000fca0000000000 */
[----:B------:R-:W-:Y:S01]  /*d330*/  @!P1 PRMT R5, RZ, 0x654, R5 ;  /* 0x00000654ff059816 */ /* 0x000fe20000000005 */
[----:B------:R-:W3:Y:S01]  /*d340*/  MUFU.EX2 R123, R123 ;  /* 0x0000007b007b7308 */ /* 0x000ee20000000800 */
[----:B-1----:R-:W-:-:S07]  /*d350*/  FADD.FTZ R196, R122, R131 ;  /* 0x000000837ac47221 */ /* 0x002fce0000010000 */
[----:B------:R-:W1:Y:S01]  /*d360*/  MUFU.EX2 R124, R124 ;  /* 0x0000007c007c7308 */ /* 0x000e620000000800 */
[----:B--2---:R-:W-:-:S07]  /*d370*/  FADD.FTZ R131, R121, R6 ;  /* 0x0000000679837221 */ /* 0x004fce0000010000 */
[----:B------:R-:W2:Y:S01]  /*d380*/  MUFU.EX2 R126, R126 ;  /* 0x0000007e007e7308 */ /* 0x000ea20000000800 */
[----:B---3--:R-:W-:-:S07]  /*d390*/  FADD.FTZ R195, R123, R196 ;  /* 0x000000c47bc37221 */ /* 0x008fce0000010000 */
[----:B------:R-:W-:Y:S01]  /*d3a0*/  MUFU.EX2 R125, R125 ;  /* 0x0000007d007d7308 */ /* 0x000fe20000000800 */
[----:B-1----:R-:W-:-:S07]  /*d3b0*/  FADD.FTZ R6, R124, R131 ;  /* 0x000000837c067221 */ /* 0x002fce0000010000 */
[----:B------:R-:W1:Y:S01]  /*d3c0*/  MUFU.EX2 R193, R193 ;  /* 0x000000c100c17308 */ /* 0x000e620000000800 */
[----:B--2---:R-:W-:-:S07]  /*d3d0*/  FADD.FTZ R196, R126, R195 ;  /* 0x000000c37ec47221 */ /* 0x004fce0000010000 */
[----:B------:R-:W2:Y:S01]  /*d3e0*/  MUFU.EX2 R128, R128 ;  /* 0x0000008000807308 */ /* 0x000ea20000000800 */
[----:B------:R-:W-:Y:S02]  /*d3f0*/  WARPGROUP.DEPBAR.LE gsb0, 0x0 ;  /* 0x00008000000079c5 */ /* 0x000fe40000010000 */
[----:B------:R-:W-:-:S05]  /*d400*/  WARPGROUP.ARRIVE ;  /* 0x00000000000079c5 */ /* 0x000fca0000000000 */
[----:B------:R-:W3:Y:S01]  /*d410*/  MUFU.EX2 R127, R127 ;  /* 0x0000007f007f7308 */ /* 0x000ee20000000800 */
[----:B-1----:R-:W-:-:S01]  /*d420*/  FADD.FTZ R196, R193, R196 ;  /* 0x000000c4c1c47221 */ /* 0x002fc20000010000 */
[----:B------:R-:W-:Y:S06]  /*d430*/  QGMMA.64x192x32.F32.E4M3.E4M3 R24, R200, gdesc[UR4], R24, gsb0 ;  /* 0x02e00004c8187df3 */ /* 0x000fec0008000818 */
[----:B------:R-:W1:Y:S08]  /*d440*/  MUFU.EX2 R129, R129 ;  /* 0x0000008100817308 */ /* 0x000e700000000800 */
[----:B------:R-:W4:Y:S08]  /*d450*/  MUFU.EX2 R130, R130 ;  /* 0x0000008200827308 */ /* 0x000f300000000800 */
[----:B------:R-:W5:Y:S08]  /*d460*/  MUFU.EX2 R132, R132 ;  /* 0x0000008400847308 */ /* 0x000f700000000800 */
[----:B------:R-:W5:Y:S08]  /*d470*/  MUFU.EX2 R134, R134 ;  /* 0x0000008600867308 */ /* 0x000f700000000800 */
[----:B------:R-:W5:Y:S08]  /*d480*/  MUFU.EX2 R133, R133 ;  /* 0x0000008500857308 */ /* 0x000f700000000800 */
[----:B------:R-:W5:Y:S01]  /*d490*/  MUFU.EX2 R12, R12 ;  /* 0x0000000c000c7308 */ /* 0x000f620000000800 */
[----:B------:R-:W-:-:S02]  /*d4a0*/  WARPGROUP.DEPBAR.LE gsb0, 0x0 ;  /* 0x00008000000079c5 */ /* 0x000fc40000010000 */
[----:B------:R1:W-:Y:S06]  /*d4b0*/  BAR.ARV R197, 0x100 ;  /* 0x000400c50000751d */ /* 0x0003ec0000002000 */
[----:B------:R2:W-:Y:S02]  /*d4c0*/  @!P1 SYNCS.ARRIVE.TRANS64.RED.A1T0 RZ, [R5+URZ], RZ ;  /* 0x000000ff05ff99a7 */ /* 0x0005e4000810043f */
[----:B--2---:R-:W-:-:S04]  /*d4d0*/  FADD.FTZ R5, R125, R6 ;  /* 0x000000067d057221 */ /* 0x004fc80000010000 */
[----:B------:R-:W-:Y:S01]  /*d4e0*/  FADD.FTZ R6, R128, R5 ;  /* 0x0000000580067221 */ /* 0x000fe20000010000 */
[----:B---3--:R-:W-:-:S03]  /*d4f0*/  FADD.FTZ R5, R127, R196 ;  /* 0x000000c47f057221 */ /* 0x008fc60000010000 */
[----:B-1----:R-:W-:Y:S01]  /*d500*/  FADD.FTZ R131, R129, R6 ;  /* 0x0000000681837221 */ /* 0x002fe20000010000 */
[----:B----4-:R-:W-:-:S03]  /*d510*/  FADD.FTZ R5, R130, R5 ;  /* 0x0000000582057221 */ /* 0x010fc60000010000 */
[----:B-----5:R-:W-:Y:S01]  /*d520*/  FADD.FTZ R6, R132, R131 ;  /* 0x0000008384067221 */ /* 0x020fe20000010000 */
[----:B------:R-:W-:-:S03]  /*d530*/  FADD.FTZ R5, R134, R5 ;  /* 0x0000000586057221 */ /* 0x000fc60000010000 */
[----:B------:R-:W-:Y:S01]  /*d540*/  FADD.FTZ R6, R133, R6 ;  /* 0x0000000685067221 */ /* 0x000fe20000010000 */
[----:B------:R-:W-:-:S01]  /*d550*/  FADD.FTZ R5, R12, R5 ;  /* 0x000000050c057221 */ /* 0x000fc20000010000 */
[----:B------:R-:W-:Y:S06]  /*d560*/  @!P0 BRA `(.L_x_3720) ;  /* 0x0000000000048947 */ /* 0x000fec0003800000 */
[----:B------:R-:W-:Y:S01]  /*d570*/  BPT.TRAP 0x1 ;  /* 0x000000040000795c */ /* 0x000fe20000300000 */
.L_x_3720:
        /* <DEDUP_REMOVED lines=145> */
[----:B------:R-:W-:Y:S01]  /*de90*/  F2FP.SATFINITE.E4M3.F32.PACK_AB_MERGE_C R203, R130, R127, R12 ;  /* 0x0000007f82cb723e */ /* 0x000fe2000480700c */
[----:B------:R-:W-:Y:S06]  /*dea0*/  @P1 BRA `(.L_x_3721) ;  /* 0xffffffd000541947 */ /* 0x000fec000383ffff */
.L_x_3711:
[----:B------:R-:W-:-:S13]  /*deb0*/  ISETP.GE.AND P1, PT, R4, UR40, PT ;  /* 0x0000002804007c0c */ /* 0x000fda000bf26270 */
[----:B------:R-:W-:Y:S05]  /*dec0*/  @!P1 BRA `(.L_x_3722) ;  /* 0x0000004800dc9947 */ /* 0x000fea0003800000 */
[----:B------:R-:W-:Y:S01]  /*ded0*/  IMAD.MOV.U32 R12, RZ, RZ, R0 ;  /* 0x000000ffff0c7224 */ /* 0x000fe200078e0000 */
[----:B------:R-:W-:Y:S01]  /*dee0*/  UMOV UR58, UR51 ;  /* 0x00000033003a7c82 */ /* 0x000fe20008000000 */
[----:B------:R-:W-:Y:S01]  /*def0*/  IMAD.MOV.U32 R11, RZ, RZ, R3 ;  /* 0x000000ffff0b7224 */ /* 0x000fe200078e0003 */
[----:B------:R-:W-:Y:S01]  /*df00*/  UMOV UR59, UR36 ;  /* 0x00000024003b7c82 */ /* 0x000fe20008000000 */
[----:B------:R-:W-:Y:S01]  /*df10*/  IMAD.IADD R10, R220, 0x1, R8 ;  /* 0x00000001dc0a7824 */ /* 0x000fe200078e0208 */
[----:B------:R-:W-:Y:S01]  /*df20*/  ULDC UR51, c[0x0][0x9e4] ;  /* 0x0002790000337ab9 */ /* 0x000fe20000000800 */
[----:B------:R-:W-:Y:S01]  /*df30*/  ULDC UR56, c[0x0][0x9dc] ;  /* 0x0002770000387ab9 */ /* 0x000fe20000000800 */
[----:B------:R-:W-:Y:S01]  /*df40*/  ULDC UR55, c[0x0][0x2e0] ;  /* 0x0000b80000377ab9 */ /* 0x000fe20000000800 */
[----:B------:R-:W-:-:S05]  /*df50*/  ULDC UR54, c[0x0][0x9e0] ;  /* 0x0002780000367ab9 */ /* 0x000fca0000000800 */
.L_x_3740:
[----:B------:R-:W-:Y:S01]  /*df60*/  ISETP.NE.AND P2, PT, RZ, UR45, PT ;  /* 0x0000002dff007c0c */ /* 0x000fe2000bf45270 */
[----:B------:R-:W-:-:S04]  /*df70*/  UISETP.NE.AND UP0, UPT, UR58, 0x1, UPT ;  /* 0x000000013a00788c */ /* 0x000fc8000bf05270 */
[----:B------:R-:W-:-:S04]  /*df80*/  USEL UR36, URZ, 0x1, UP0 ;  /* 0x000000013f247887 */ /* 0x000fc80008000000 */
[----:B------:R-:W-:-:S04]  /*df90*/  ULOP3.LUT UR36, UR59, UR36, URZ, 0x3c, !UPT ;  /* 0x000000243b247292 */ /* 0x000fc8000f8e3c3f */
[----:B------:R-:W-:Y:S08]  /*dfa0*/  @P2 BRA `(.L_x_3723) ;  /* 0x0000000000382947 */ /* 0x000ff00003800000 */
[----:B------:R-:W-:Y:S05]  /*dfb0*/  @!P0 BRA `(.L_x_3724) ;  /* 0x0000000000048947 */ /* 0x000fea0003800000 */
[----:B------:R-:W-:Y:S01]  /*dfc0*/  BPT.TRAP 0x1 ;  /* 0x000000040000795c */ /* 0x000fe20000300000 */
.L_x_3724:
        /* <DEDUP_REMOVED lines=9> */
.L_x_3725:
[----:B--2---:R-:W-:Y:S05]  /*e060*/  @P1 BRA `(.L_x_3723) ;  /* 0x0000000000081947 */ /* 0x004fea0003800000 */
[----:B------:R-:W2:Y:S02]  /*e070*/  SYNCS.PHASECHK.TRANS64.TRYWAIT P1, [UR6+0x33430], R0 ;  /* 0x03343000ff0075a7 */ /* 0x000ea40008020146 */
[----:B--2---:R-:W-:Y:S05]  /*e080*/  @!P1 BRA `(.L_x_3726) ;  /* 0x000000c0007c9947 */ /* 0x004fea0003800000 */
.L_x_3723:
        /* <DEDUP_REMOVED lines=191> */
.L_x_3728:
[----:B------:R-:W-:Y:S01]  /*ec80*/  ULEA UR6, UR58, UR38, 0x3 ;  /* 0x000000263a067291 */ /* 0x000fe2000f8e183f */
[----:B------:R-:W-:-:S05]  /*ec90*/  IMAD.U32 R0, RZ, RZ, UR59 ;  /* 0x0000003bff007e24 */ /* 0x000fca000f8e00ff */
[----:B------:R-:W-:-:S04]  /*eca0*/  SHF.L.U32 R0, R0, 0x1f, RZ ;  /* 0x0000001f00007819 */ /* 0x000fc800000006ff */
[----:B------:R1:W2:Y:S01]  /*ecb0*/  SYNCS.PHASECHK.TRANS64.TRYWAIT P1, [UR6+0x33450], R0 ;  /* 0x03345000ff0075a7 */ /* 0x0002a20008020146 */
[----:B------:R-:W-:Y:S05]  /*ecc0*/  @!P0 BRA `(.L_x_3729) ;  /* 0x0000000000048947 */ /* 0x000fea0003800000 */
[----:B------:R-:W-:Y:S01]  /*ecd0*/  BPT.TRAP 0x1 ;  /* 0x000000040000795c */ /* 0x000fe20000300000 */
.L_x_3729:
[----:B--2---:R-:W-:Y:S05]  /*ece0*/  @P1 BRA `(.L_x_3727) ;  /* 0x0000000000081947 */ /* 0x004fea0003800000 */
[----:B------:R-:W2:Y:S02]  /*ecf0*/  SYNCS.PHASECHK.TRANS64.TRYWAIT P1, [UR6+0x33450], R0 ;  /* 0x03345000ff0075a7 */ /* 0x000ea40008020146 */
[----:B--2---:R-:W-:Y:S05]  /*ed00*/  @!P1 BRA `(.L_x_3730) ;  /* 0x000000b400749947 */ /* 0x004fea0003800000 */
.L_x_3727:
[----:B------:R-:W-:Y:S01]  /*ed10*/  UIADD3 UR6, UR38, 0x200, URZ ;  /* 0x0000020026067890 */ /* 0x000fe2000fffe03f */
[----:B------:R-:W-:Y:S01]  /*ed20*/  WARPGROUP.ARRIVE ;  /* 0x00000000000079c5 */ /* 0x000fe20000000000 */
[----:B------:R-:W-:-:S05]  /*ed30*/  UMOV UR7, 0xc0000010 ;  /* 0xc000001000077882 */ /* 0x000fca0000000000 */
[----:B--2---:R-:W2:Y:S01]  /*ed40*/  S2R R3, SR_TID.X ;  /* 0x0000000000037919 */ /* 0x004ea20000002100 */
[----:B------:R-:W-:Y:S01]  /*ed50*/  USHF.R.U32.HI UR6, URZ, 0x4, UR6 ;  /* 0x000000043f067899 */ /* 0x000fe20008011606 */
[----:B------:R-:W3:Y:S01]  /*ed60*/  LDC R14, c[0x0][0x288] ;  /* 0x0000a200ff0e7b82 */ /* 0x000ee20000000800 */
[----:B-1----:R-:W-:Y:S02]  /*ed70*/  IMAD.U32 R0, RZ, RZ, UR57 ;  /* 0x00000039ff007e24 */ /* 0x002fe4000f8e00ff */
        /* <DEDUP_REMOVED lines=8> */
[----:B--2---:R-:W-:Y:S02]  /*ee00*/  LOP3.LUT P1, RZ, R3, 0x7f, RZ, 0xc0, !PT ;  /* 0x0000007f03ff7812 */ /* 0x004fe4000782c0ff */
[----:B------:R-:W-:-:S04]  /*ee10*/  SHF.R.U32.HI R3, RZ, 0x7, R3 ;  /* 0x00000007ff037819 */ /* 0x000fc80000011603 */
[----:B------:R-:W-:Y:S01]  /*ee20*/  IADD3 R20, -R3, 0xb, RZ ;  /* 0x0000000b03147810 */ /* 0x000fe20007ffe1ff */
[----:B------:R-:W-:-:S06]  /*ee30*/  IMAD R3, R18, UR55, R19 ;  /* 0x0000003712037c24 */ /* 0x000fcc000f8e0213 */
[----:B------:R-:W-:-:S05]  /*ee40*/  @!P1 LEA R0, R0, UR38, 0x3 ;  /* 0x0000002600009c11 */ /* 0x000fca000f8e18ff */
[----:B------:R-:W-:-:S05]  /*ee50*/  @!P1 VIADD R0, R0, 0x33440 ;  /* 0x0003344000009836 */ /* 0x000fca0000000000 */
        /* <DEDUP_REMOVED lines=19> */
[----:B------:R-:W-:Y:S02]  /*ef90*/  ULOP3.LUT UR6, URZ, UR56, URZ, 0x33, !UPT ;  /* 0x000000383f067292 */ /* 0x000fe4000f8e333f */
[----:B------:R-:W-:Y:S02]  /*efa0*/  WARPGROUP.DEPBAR.LE gsb0, 0x0 ;  /* 0x00008000000079c5 */ /* 0x000fe40000010000 */
[----:B------:R1:W-:Y:S06]  /*efb0*/  BAR.ARV R20, 0x100 ;  /* 0x000400140000751d */ /* 0x0003ec0000002000 */
[----:B------:R3:W-:Y:S01]  /*efc0*/  @!P1 SYNCS.ARRIVE.TRANS64.RED.A1T0 RZ, [R0+URZ], RZ ;  /* 0x000000ff00ff99a7 */ /* 0x0007e2000810043f */
[----:B------:R-:W-:-:S02]  /*efd0*/  ISETP.GE.AND P1, PT, R9, 0x1, PT ;  /* 0x000000010900780c */ /* 0x000fc40003f26270 */
[----:B---3--:R-:W-:-:S05]  /*efe0*/  IADD3 R0, R3, 0x1, -R14 ;  /* 0x0000000103007810 */ /* 0x008fca0007ffe80e */
[----:B------:R-:W-:-:S04]  /*eff0*/  IMAD R0, R17, -0x2, R0 ;  /* 0xfffffffe11007824 */ /* 0x000fc800078e0200 */
[C---:B------:R-:W-:Y:S02]  /*f000*/  VIADD R15, R0.reuse, UR54 ;  /* 0x00000036000f7c36 */ /* 0x040fe40008000000 */
[----:B------:R-:W-:Y:S02]  /*f010*/  VIADD R14, R0, UR6 ;  /* 0x00000006000e7c36 */ /* 0x000fe40008000000 */
[----:B------:R-:W-:Y:S02]  /*f020*/  IMAD R0, R17, -0x2, R19 ;  /* 0xfffffffe11007824 */ /* 0x000fe400078e0213 */
[C---:B------:R-:W-:Y:S02]  /*f030*/  IMAD.IADD R13, R8.reuse, 0x1, R15 ;  /* 0x00000001080d7824 */ /* 0x040fe400078e020f */
[----:B------:R-:W-:Y:S01]  /*f040*/  IMAD.IADD R3, R8, 0x1, R14 ;  /* 0x0000000108037824 */ /* 0x000fe200078e020e */
        /* <DEDUP_REMOVED lines=12> */
.L_x_3733:
[----:B------:R-:W-:-:S05]  /*f110*/  IMAD.U32 R200, RZ, RZ, UR51 ;  /* 0x00000033ffc87e24 */ /* 0x000fca000f8e00ff */
[----:B------:R-:W-:-:S13]  /*f120*/  ISETP.NE.AND P1, PT, R200, 0x1, PT ;  /* 0x00000001c800780c */ /* 0x000fda0003f25270 */
[----:B------:R-:W1:Y:S01]  /*f130*/  @P1 LDC.64 R202, c[0x0][0x9e8] ;  /* 0x00027a00ffca1b82 */ /* 0x000e620000000a00 */
[----:B------:R-:W-:-:S04]  /*f140*/  @P1 IMAD.IADD R21, R220, 0x1, R8 ;  /* 0x00000001dc151824 */ /* 0x000fc800078e0208 */
[----:B-1----:R-:W-:-:S04]  /*f150*/  @P1 IMAD.HI.U32 R202, R21, R202, RZ ;  /* 0x000000ca15ca1227 */ /* 0x002fc800078e00ff */
[----:B------:R-:W-:Y:S01]  /*f160*/  IMAD.MOV.U32 R21, RZ, RZ, R10 ;  /* 0x000000ffff157224 */ /* 0x000fe200078e000a */
[----:B------:R-:W-:-:S07]  /*f170*/  @P1 SHF.R.U32.HI R21, RZ, R203, R202 ;  /* 0x000000cbff151219 */ /* 0x000fce00000116ca */
.L_x_3734:
[----:B------:R-:W-:Y:S05]  /*f180*/  BSYNC B0 ;  /* 0x0000000000007941 */ /* 0x000fea0003800000 */
.L_x_3732:
[----:B------:R-:W-:-:S05]  /*f190*/  IMAD R20, R21, R200, R0 ;  /* 0x000000c815147224 */ /* 0x000fca00078e0200 */
[----:B------:R-:W-:Y:S02]  /*f1a0*/  VIADDMNMX R13, R20, R200, R13, PT ;  /* 0x000000c8140d7246 */ /* 0x000fe4000380010d */
[----:B------:R-:W-:-:S07]  /*f1b0*/  VIMNMX R3, R3, R20, !PT ;  /* 0x0000001403037248 */ /* 0x000fce0007fe0100 */
.L_x_3731:
[C---:B------:R-:W-:Y:S02]  /*f1c0*/  ISETP.GE.AND P2, PT, R19.reuse, 0x2, PT ;  /* 0x000000021300780c */ /* 0x040fe40003f46270 */
[C---:B------:R-:W-:Y:S02]  /*f1d0*/  ISETP.GE.AND P1, PT, R19.reuse, 0x9, PT ;  /* 0x000000091300780c */ /* 0x040fe40003f26270 */
        /* <DEDUP_REMOVED lines=10> */
[----:B------:R-:W-:Y:S02]  /*f280*/  ISETP.LT.OR P1, PT, R13, 0x9, P1 ;  /* 0x000000090d00780c */ /* 0x000fe40000f21670 */
[----:B------:R-:W-:Y:S02]  /*f290*/  ISETP.GE.AND P2, PT, R19, 0x11, PT ;  /* 0x000000111300780c */ /* 0x000fe40003f46270 */
[----:B------:R-:W-:Y:S02]  /*f2a0*/  LOP3.LUT R16, R16, 0xbfffffff, RZ, 0xc0, !PT ;  /* 0xbfffffff10107812 */ /* 0x000fe400078ec0ff */
[----:B------:R-:W-:Y:S02]  /*f2b0*/  FSEL R188, R188, -INF , !P1 ;  /* 0xff800000bcbc7808 */ /* 0x000fe40004800000 */
[----:B------:R-:W-:-:S02]  /*f2c0*/  ISETP.GT.AND P1, PT, R3, 0x9, !P3 ;  /* 0x000000090300780c */ /* 0x000fc40005f24270 */
[----:B------:R-:W-:Y:S02]  /*f2d0*/  @P3 LOP3.LUT R16, R16, 0x40000000, RZ, 0xfc, !PT ;  /* 0x4000000010103812 */ /* 0x000fe400078efcff */
[----:B------:R-:W-:Y:S02]  /*f2e0*/  ISETP.LT.OR P1, PT, R13, 0xa, P1 ;  /* 0x0000000a0d00780c */ /* 0x000fe40000f21670 */
[----:B------:R-:W-:Y:S02]  /*f2f0*/  LOP3.LUT R16, R16, 0x7fffffff, RZ, 0xc0, !PT ;  /* 0x7fffffff10107812 */ /* 0x000fe400078ec0ff */
[----:B------:R-:W-:Y:S02]  /*f300*/  FSEL R189, R189, -INF , !P1 ;  /* 0xff800000bdbd7808 */ /* 0x000fe40004800000 */
[----:B------:R-:W-:Y:S02]  /*f310*/  @P2 LOP3.LUT R16, R16, 0x80000000, RZ, 0xfc, !PT ;  /* 0x8000000010102812 */ /* 0x000fe400078efcff */
[----:B------:R-:W-:-:S02]  /*f320*/  ISETP.GT.AND P1, PT, R3, 0x10, !P2 ;  /* 0x000000100300780c */ /* 0x000fc40005724270 */
[----:B------:R-:W-:Y:S02]  /*f330*/  ISETP.GE.AND P2, PT, R19, 0x12, PT ;  /* 0x000000121300780c */ /* 0x000fe40003f46270 */
[----:B------:R-:W-:Y:S02]  /*f340*/  ISETP.LT.OR P1, PT, R13, 0x11, P1 ;  /* 0x000000110d00780c */ /* 0x000fe40000f21670 */
[----:B------:R-:W-:Y:S02]  /*f350*/  ISETP.GE.AND P3, PT, R19, 0x22, PT ;  /* 0x000000221300780c */ /* 0x000fe40003f66270 */
[----:B------:R-:W-:Y:S02]  /*f360*/  FSEL R192, R192, -INF , !P1 ;  /* 0xff800000c0c07808 */ /* 0x000fe40004800000 */
[----:B------:R-:W-:Y:S02]  /*f370*/  ISETP.GT.AND P1, PT, R3, 0x11, !P2 ;  /* 0x000000110300780c */ /* 0x000fe40005724270 */
[----:B------:R-:W-:-:S02]  /*f380*/  LOP3.LUT R16, R16, 0xfffffffd, RZ, 0xc0, !PT ;  /* 0xfffffffd10107812 */ /* 0x000fc400078ec0ff */
[----:B------:R-:W-:Y:S02]  /*f390*/  ISETP.LT.OR P1, PT, R13, 0x12, P1 ;  /* 0x000000120d00780c */ /* 0x000fe40000f21670 */
[----:B------:R-:W-:Y:S02]  /*f3a0*/  @P2 LOP3.LUT R2, R2, 0x1, RZ, 0xfc, !PT ;  /* 0x0000000102022812 */ /* 0x000fe400078efcff */
[----:B------:R-:W-:Y:S02]  /*f3b0*/  ISETP.GE.AND P2, PT, R19, 0x19, PT ;  /* 0x000000191300780c */ /* 0x000fe40003f46270 */
[----:B------:R-:W-:Y:S02]  /*f3c0*/  FSEL R193, R193, -INF , !P1 ;  /* 0xff800000c1c17808 */ /* 0x000fe40004800000 */
[----:B------:R-:W-:Y:S02]  /*f3d0*/  LOP3.LUT R2, R2, 0xfffffffb, RZ, 0xc0, !PT ;  /* 0xfffffffb02027812 */ /* 0x000fe400078ec0ff */
[----:B------:R-:W-:-:S02]  /*f3e0*/  ISETP.GT.AND P1, PT, R3, 0x18, !P2 ;  /* 0x000000180300780c */ /* 0x000fc40005724270 */
[----:B------:R-:W-:Y:S02]  /*f3f0*/  @P3 LOP3.LUT R16, R16, 0x2, RZ, 0xfc, !PT ;  /* 0x0000000210103812 */ /* 0x000fe400078efcff */
[----:B------:R-:W-:Y:S02]  /*f400*/  ISETP.LT.OR P1, PT, R13, 0x19, P1 ;  /* 0x000000190d00780c */ /* 0x000fe40000f21670 */
[----:B------:R-:W-:Y:S02]  /*f410*/  LOP3.LUT R16, R16, 0xfffffffb, RZ, 0xc0, !PT ;  /* 0xfffffffb10107812 */ /* 0x000fe400078ec0ff */
[----:B------:R-:W-:Y:S02]  /*f420*/  @P2 LOP3.LUT R2, R2, 0x4, RZ, 0xfc, !PT ;  /* 0x0000000402022812 */ /* 0x000fe400078efcff */
[----:B------:R-:W-:Y:S02]  /*f430*/  ISETP.GE.AND P2, PT, R19, 0x1a, PT ;  /* 0x0000001a1300780c */ /* 0x000fe40003f46270 */
[----:B------:R-:W-:-:S02]  /*f440*/  FSEL R196, R196, -INF , !P1 ;  /* 0xff800000c4c47808 */ /* 0x000fc40004800000 */
[----:B------:R-:W-:Y:S02]  /*f450*/  ISETP.GT.AND P1, PT, R3, 0x19, !P2 ;  /* 0x000000190300780c */ /* 0x000fe40005724270 */
[----:B------:R-:W-:Y:S02]  /*f460*/  LOP3.LUT R2, R2, 0xfffffffd, RZ, 0xc0, !PT ;  /* 0xfffffffd02027812 */ /* 0x000fe400078ec0ff */
[----:B------:R-:W-:-:S04]  /*f470*/  ISETP.LT.OR P1, PT, R13, 0x1a, P1 ;  /* 0x0000001a0d00780c */ /* 0x000fc80000f21670 */
[----:B------:R-:W-:Y:S02]  /*f480*/  FSEL R197, R197, -INF , !P1 ;  /* 0xff800000c5c57808 */ /* 0x000fe40004800000 */
[----:B------:R-:W-:Y:S02]  /*f490*/  ISETP.GE.AND P1, PT, R19, 0x21, PT ;  /* 0x000000211300780c */ /* 0x000fe40003f26270 */
[----:B------:R-:W-:Y:S02]  /*f4a0*/  @P2 LOP3.LUT R2, R2, 0x2, RZ, 0xfc, !PT ;  /* 0x0000000202022812 */ /* 0x000fe400078efcff */
[----:B------:R-:W-:-:S04]  /*f4b0*/  ISETP.GT.AND P2, PT, R3, 0x20, !P1 ;  /* 0x000000200300780c */ /* 0x000fc80004f44270 */
[----:B------:R-:W-:-:S04]  /*f4c0*/  ISETP.LT.OR P2, PT, R13, 0x21, P2 ;  /* 0x000000210d00780c */ /* 0x000fc80001741670 */
        /* <DEDUP_REMOVED lines=176> */
[----:B------:R-:W-:Y:S01]  /*ffd0*/  ISETP.GE.AND P6, PT, R19, 0x9a, PT ;  /* 0x0000009a1300780c */ /* 0x000fe20003fc6270 */
[----:B------:R-:W-:-:S12]  /*ffe0*/  IMAD.IADD R19, R7, 0x1, R14 ;  /* 0x0000000107137824 */ /* 0x000fd800078e020e */
[----:B------:R-:W-:Y:S02]  /*fff0*/  @P6 LOP3.LUT R16, R16, 0x8000000, RZ, 0xfc, !PT ;  /* 0x0800000010106812 */ /* 0x000fe400078efcff */
[----:B------:R-:W-:-:S04]  /*10000*/  ISETP.GT.AND P6, PT, R3, 0x99, !P6 ;  /* 0x000000990300780c */ /* 0x000fc800077c4270 */
[----:B------:R-:W-:Y:S01]  /*10010*/  ISETP.LT.OR P6, PT, R13, 0x9a, P6 ;  /* 0x0000009a0d00780c */ /* 0x000fe200037c1670 */
[----:B------:R-:W-:-:S03]  /*10020*/  IMAD.IADD R13, R7, 0x1, R15 ;  /* 0x00000001070d7824 */ /* 0x000fc600078e020f */
[----:B------:R-:W-:Y:S02]  /*10030*/  FSEL R133, R133, -INF , !P6 ;  /* 0xff80000085857808 */ /* 0x000fe40007000000 */
[----:B------:R-:W-:-:S13]  /*10040*/  ISETP.GE.AND P6, PT, R9, 0x1, PT ;  /* 0x000000010900780c */ /* 0x000fda0003fc6270 */
[----:B------:R-:W-:Y:S05]  /*10050*/  @!P6 BRA `(.L_x_3735) ;  /* 0x000000000054e947 */ /* 0x000fea0003800000 */
        /* <DEDUP_REMOVED lines=12> */
.L_x_3737:
[----:B------:R-:W-:-:S05]  /*10120*/  IMAD.U32 R20, RZ, RZ, UR51 ;  /* 0x00000033ff147e24 */ /* 0x000fca000f8e00ff */
[----:B------:R-:W-:-:S13]  /*10130*/  ISETP.NE.AND P6, PT, R20, 0x1, PT ;  /* 0x000000011400780c */ /* 0x000fda0003fc5270 */
[----:B------:R-:W1:Y:S02]  /*10140*/  @P6 LDC.64 R14, c[0x0][0x9e8] ;  /* 0x00027a00ff0e6b82 */ /* 0x000e640000000a00 */
[----:B-1----:R-:W-:-:S05]  /*10150*/  @P6 IMAD.HI.U32 R14, R3, R14, RZ ;  /* 0x0000000e030e6227 */ /* 0x002fca00078e00ff */
[----:B------:R-:W-:-:S07]  /*10160*/  @P6 SHF.R.U32.HI R3, RZ, R15, R14 ;  /* 0x0000000fff036219 */ /* 0x000fce000001160e */
.L_x_3738:
[----:B------:R-:W-:Y:S05]  /*10170*/  BSYNC B0 ;  /* 0x0000000000007941 */ /* 0x000fea0003800000 */
.L_x_3736:
[----:B------:R-:W-:-:S05]  /*10180*/  IMAD R0, R3, R20, R0 ;  /* 0x0000001403007224 */ /* 0x000fca00078e0200 */
[----:B------:R-:W-:Y:S02]  /*10190*/  VIADDMNMX R13, R0, R20, R13, PT ;  /* 0x00000014000d7246 */ /* 0x000fe4000380010d */
[----:B------:R-:W-:-:S07]  /*101a0*/  VIMNMX R19, R19, R0, !PT ;  /* 0x0000000013137248 */ /* 0x000fce0007fe0100 */
.L_x_3735:
[----:B------:R-:W-:Y:S02]  /*101b0*/  ISETP.GT.AND P1, PT, R19, 0x20, !P1 ;  /* 0x000000201300780c */ /* 0x000fe40004f24270 */
        /* <DEDUP_REMOVED lines=96> */
[----:B------:R-:W-:Y:S01]  /*107c0*/  FMNMX.FTZ R14, R133, R0, !PT ;  /* 0x00000000850e7209 */ /* 0x000fe20007810000 */
[----:B------:R-:W-:Y:S01]  /*107d0*/  IMAD.U32 R0, RZ, RZ, UR41 ;  /* 0x00000029ff007e24 */ /* 0x000fe2000f8e00ff */
[----:B------:R-:W-:Y:S02]  /*107e0*/  ISETP.LT.OR P1, PT, R13, 0x59, P1 ;  /* 0x000000590d00780c */ /* 0x000fe40000f21670 */
[----:B------:R-:W-:Y:S01]  /*107f0*/  ISETP.GT.AND P2, PT, R19, 0x89, !P2 ;  /* 0x000000891300780c */ /* 0x000fe20005744270 */
[----:B------:R-:W1:Y:S01]  /*10800*/  SHFL.BFLY PT, R3, R14, 0x2, 0x1f ;  /* 0x0c401f000e037f89 */ /* 0x000e6200000e0000 */
[----:B------:R-:W-:Y:S02]  /*10810*/  FSEL R166, R166, -INF , !P1 ;  /* 0xff800000a6a67808 */ /* 0x000fe40004800000 */
[----:B------:R-:W-:-:S02]  /*10820*/  LOP3.LUT P1, RZ, R16, 0x2000, RZ, 0xc0, !PT ;  /* 0x0000200010ff7812 */ /* 0x000fc4000782c0ff */
[----:B------:R-:W-:Y:S02]  /*10830*/  ISETP.LT.OR P2, PT, R13, 0x8a, P2 ;  /* 0x0000008a0d00780c */ /* 0x000fe40001741670 */
[C---:B------:R-:W-:Y:S02]  /*10840*/  ISETP.GT.AND P1, PT, R19.reuse, 0x59, !P1 ;  /* 0x000000591300780c */ /* 0x040fe40004f24270 */
[----:B------:R-:W-:Y:S02]  /*10850*/  ISETP.GT.AND P3, PT, R19, 0x90, !P3 ;  /* 0x000000901300780c */ /* 0x000fe40005f64270 */
[----:B------:R-:W-:Y:S02]  /*10860*/  ISETP.LT.OR P1, PT, R13, 0x5a, P1 ;  /* 0x0000005a0d00780c */ /* 0x000fe40000f21670 */
[----:B------:R-:W-:Y:S02]  /*10870*/  FSEL R127, R127, -INF , !P2 ;  /* 0xff8000007f7f7808 */ /* 0x000fe40005000000 */
[----:B------:R-:W-:-:S02]  /*10880*/  FSEL R167, R167, -INF , !P1 ;  /* 0xff800000a7a77808 */ /* 0x000fc40004800000 */
[----:B------:R-:W-:Y:S02]  /*10890*/  LOP3.LUT P1, RZ, R16, 0x1000, RZ, 0xc0, !PT ;  /* 0x0000100010ff7812 */ /* 0x000fe4000782c0ff */
[----:B------:R-:W-:Y:S02]  /*108a0*/  ISETP.LT.OR P3, PT, R13, 0x91, P3 ;  /* 0x000000910d00780c */ /* 0x000fe40001f61670 */
[C---:B------:R-:W-:Y:S02]  /*108b0*/  ISETP.GT.AND P1, PT, R19.reuse, 0x60, !P1 ;  /* 0x000000601300780c */ /* 0x040fe40004f24270 */
[----:B------:R-:W-:Y:S02]  /*108c0*/  ISETP.GT.AND P4, PT, R19, 0x91, !P4 ;  /* 0x000000911300780c */ /* 0x000fe40006784270 */
[----:B------:R-:W-:Y:S02]  /*108d0*/  ISETP.LT.OR P1, PT, R13, 0x61, P1 ;  /* 0x000000610d00780c */ /* 0x000fe40000f21670 */
[----:B-1----:R-:W-:-:S02]  /*108e0*/  FMNMX.FTZ R20, R14, R3, !PT ;  /* 0x000000030e147209 */ /* 0x002fc40007810000 */
[----:B------:R-:W-:Y:S02]  /*108f0*/  FSEL R138, R138, -INF , !P1 ;  /* 0xff8000008a8a7808 */ /* 0x000fe40004800000 */
[----:B------:R-:W-:Y:S01]  /*10900*/  LOP3.LUT P1, RZ, R16, 0x800, RZ, 0xc0, !PT ;  /* 0x0000080010ff7812 */ /* 0x000fe2000782c0ff */
[----:B------:R-:W1:Y:S01]  /*10910*/  SHFL.BFLY PT, R3, R20, 0x1, 0x1f ;  /* 0x0c201f0014037f89 */ /* 0x000e6200000e0000 */
[----:B------:R-:W-:Y:S02]  /*10920*/  FSEL R130, R130, -INF , !P3 ;  /* 0xff80000082827808 */ /* 0x000fe40005800000 */
[C---:B------:R-:W-:Y:S02]  /*10930*/  ISETP.GT.AND P1, PT, R19.reuse, 0x61, !P1 ;  /* 0x000000611300780c */ /* 0x040fe40004f24270 */
[----:B------:R-:W-:Y:S02]  /*10940*/  ISETP.GT.AND P5, PT, R19, 0x98, !P5 ;  /* 0x000000981300780c */ /* 0x000fe40006fa4270 */
[----:B------:R-:W-:-:S02]  /*10950*/  ISETP.LT.OR P1, PT, R13, 0x62, P1 ;  /* 0x000000620d00780c */ /* 0x000fc40000f21670 */
[----:B------:R-:W-:Y:S02]  /*10960*/  ISETP.LT.OR P4, PT, R13, 0x92, P4 ;  /* 0x000000920d00780c */ /* 0x000fe40002781670 */
[----:B------:R-:W-:Y:S02]  /*10970*/  FSEL R139, R139, -INF , !P1 ;  /* 0xff8000008b8b7808 */ /* 0x000fe40004800000 */
[----:B------:R-:W-:Y:S02]  /*10980*/  LOP3.LUT P1, RZ, R16, 0x400, RZ, 0xc0, !PT ;  /* 0x0000040010ff7812 */ /* 0x000fe4000782c0ff */
[----:B------:R-:W-:Y:S02]  /*10990*/  ISETP.LT.OR P5, PT, R13, 0x99, P5 ;  /* 0x000000990d00780c */ /* 0x000fe40002fa1670 */
[----:B------:R-:W-:Y:S02]  /*109a0*/  ISETP.GT.AND P1, PT, R19, 0x68, !P1 ;  /* 0x000000681300780c */ /* 0x000fe40004f24270 */
[----:B------:R-:W-:-:S02]  /*109b0*/  FSEL R131, R131, -INF , !P4 ;  /* 0xff80000083837808 */ /* 0x000fc40006000000 */
[----:B------:R-:W-:Y:S02]  /*109c0*/  ISETP.LT.OR P1, PT, R13, 0x69, P1 ;  /* 0x000000690d00780c */ /* 0x000fe40000f21670 */
[----:B------:R-:W-:Y:S02]  /*109d0*/  FSEL R134, R134, -INF , !P5 ;  /* 0xff80000086867808 */ /* 0x000fe40006800000 */
[----:B------:R-:W-:Y:S02]  /*109e0*/  FSEL R142, R142, -INF , !P1 ;  /* 0xff8000008e8e7808 */ /* 0x000fe40004800000 */
[----:B------:R-:W-:Y:S02]  /*109f0*/  LOP3.LUT P1, RZ, R16, 0x200, RZ, 0xc0, !PT ;  /* 0x0000020010ff7812 */ /* 0x000fe4000782c0ff */
[----:B-1----:R-:W-:Y:S02]  /*10a00*/  FMNMX.FTZ R3, R20, R3, !PT ;  /* 0x0000000314037209 */ /* 0x002fe40007810000 */
[----:B------:R-:W-:-:S03]  /*10a10*/  ISETP.GT.AND P1, PT, R19, 0x69, !P1 ;  /* 0x000000691300780c */ /* 0x000fc60004f24270 */
[----:B------:R-:W-:Y:S01]  /*10a20*/  FFMA.FTZ R0, R3, R0, -8 ;  /* 0xc100000003007423 */ /* 0x000fe20000010000 */
        /* <DEDUP_REMOVED lines=58> */
[----:B------:R-:W-:Y:S02]  /*10dd0*/  ISETP.GT.AND P1, PT, R19, RZ, !P6 ;  /* 0x000000ff1300720c */ /* 0x000fe40007724270 */
        /* <DEDUP_REMOVED lines=59> */
[----:B------:R-:W-:Y:S03]  /*11190*/  MUFU.EX2 R21, R21 ;  /* 0x0000001500157308 */ /* 0x000fe60000000800 */
[----:B------:R-:W-:-:S04]  /*111a0*/  FMNMX.FTZ R197, R179, R188, !PT ;  /* 0x000000bcb3c57209 */ /* 0x000fc80007810000 */
        /* <DEDUP_REMOVED lines=37> */
[----:B------:R-:W-:-:S01]  /*11400*/  FFMA.FTZ R13, R144, UR41, -R0 ;  /* 0x00000029900d7c23 */ /* 0x000fc20008010800 */
[----:B------:R-:W-:Y:S01]  /*11410*/  FFMA.FTZ R144, R145, UR41, -R0 ;  /* 0x0000002991907c23 */ /* 0x000fe20008010800 */
[----:B------:R1:W-:Y:S01]  /*11420*/  MUFU.EX2 R140, R192 ;  /* 0x000000c0008c7308 */ /* 0x0003e20000000800 */
[----:B------:R-:W-:-:S05]  /*11430*/  FMNMX.FTZ R188, R135, R188, !PT ;  /* 0x000000bc87bc7209 */ /* 0x000fca0007810000 */
[----:B------:R-:W2:Y:S02]  /*11440*/  SHFL.BFLY PT, R145, R188, 0x2, 0x1f ;  /* 0x0c401f00bc917f89 */ /* 0x000ea400000e0000 */
[----:B------:R-:W-:Y:S01]  /*11450*/  MUFU.EX2 R177, R177 ;  /* 0x000000b100b17308 */ /* 0x000fe20000000800 */
[----:B-1----:R-:W-:-:S05]  /*11460*/  FSEL R192, R3, RZ, P1 ;  /* 0x000000ff03c07208 */ /* 0x002fca0000800000 */
[----:B------:R-:W-:Y:S02]  /*11470*/  FADD.FTZ R192, -R192, R11 ;  /* 0x0000000bc0c07221 */ /* 0x000fe40000010100 */
[----:B------:R-:W-:Y:S02]  /*11480*/  MUFU.EX2 R11, R133 ;  /* 0x00000085000b7308 */ /* 0x000fe40000000800 */
[----:B------:R-:W-:-:S06]  /*11490*/  FMUL.FTZ R192, R192, UR41 ;  /* 0x00000029c0c07c20 */ /* 0x000fcc0008410000 */
[----:B------:R-:W1:Y:S01]  /*114a0*/  MUFU.EX2 R192, R192 ;  /* 0x000000c000c07308 */ /* 0x000e620000000800 */
[----:B--2---:R-:W-:-:S07]  /*114b0*/  FMNMX.FTZ R145, R188, R145, !PT ;  /* 0x00000091bc917209 */ /* 0x004fce0007810000 */
[----:B------:R-:W-:Y:S01]  /*114c0*/  MUFU.EX2 R180, R180 ;  /* 0x000000b400b47308 */ /* 0x000fe20000000800 */
[----:B------:R-:W2:Y:S07]  /*114d0*/  SHFL.BFLY PT, R188, R145, 0x1, 0x1f ;  /* 0x0c201f0091bc7f89 */ /* 0x000eae00000e0000 */
[----:B------:R-:W-:Y:S08]  /*114e0*/  MUFU.EX2 R181, R181 ;  /* 0x000000b500b57308 */ /* 0x000ff00000000800 */
[----:B------:R-:W-:Y:S08]  /*114f0*/  MUFU.EX2 R152, R152 ;  /* 0x0000009800987308 */ /* 0x000ff00000000800 */
[----:B------:R-:W-:Y:S01]  /*11500*/  MUFU.EX2 R153, R153 ;  /* 0x0000009900997308 */ /* 0x000fe20000000800 */
[----:B--2---:R-:W-:Y:S01]  /*11510*/  FMNMX.FTZ R0, R145, R188, !PT ;  /* 0x000000bc91007209 */ /* 0x004fe20007810000 */
[----:B------:R-:W-:-:S03]  /*11520*/  IMAD.U32 R145, RZ, RZ, UR41 ;  /* 0x00000029ff917e24 */ /* 0x000fc6000f8e00ff */
[C---:B------:R-:W-:Y:S01]  /*11530*/  FSETP.NEU.FTZ.AND P1, PT, R0.reuse, -INF , PT ;  /* 0xff8000000000780b */ /* 0x040fe20003f3d000 */
[----:B------:R-:W-:-:S02]  /*11540*/  FFMA.FTZ R188, R0, R145, -8 ;  /* 0xc100000000bc7423 */ /* 0x000fc40000010091 */
[----:B------:R-:W-:Y:S03]  /*11550*/  MUFU.EX2 R156, R156 ;  /* 0x0000009c009c7308 */ /* 0x000fe60000000800 */
[----:B------:R-:W-:-:S05]  /*11560*/  FSEL R188, R188, RZ, P1 ;  /* 0x000000ffbcbc7208 */ /* 0x000fca0000800000 */
[----:B------:R-:W-:Y:S01]  /*11570*/  MUFU.EX2 R157, R157 ;  /* 0x0000009d009d7308 */ /* 0x000fe20000000800 */
[----:B------:R-:W-:-:S01]  /*11580*/  FFMA.FTZ R196, R15, UR41, -R188 ;  /* 0x000000290fc47c23 */ /* 0x000fc200080108bc */
[--C-:B------:R-:W-:Y:S01]  /*11590*/  FFMA.FTZ R15, R187, UR41, -R188.reuse ;  /* 0x00000029bb0f7c23 */ /* 0x100fe200080108bc */
[----:B------:R-:W-:-:S01]  /*115a0*/  FFMA.FTZ R187, R190, UR41, -R188 ;  /* 0x00000029bebb7c23 */ /* 0x000fc200080108bc */
[--C-:B------:R-:W-:Y:S01]  /*115b0*/  FFMA.FTZ R190, R191, UR41, -R188.reuse ;  /* 0x00000029bfbe7c23 */ /* 0x100fe200080108bc */
[----:B------:R-:W-:-:S01]  /*115c0*/  FFMA.FTZ R145, R194, UR41, -R188 ;  /* 0x00000029c2917c23 */ /* 0x000fc200080108bc */
[----:B------:R-:W-:Y:S01]  /*115d0*/  FFMA.FTZ R194, R195, UR41, -R188 ;  /* 0x00000029c3c27c23 */ /* 0x000fe200080108bc */
[----:B-1----:R-:W-:-:S01]  /*115e0*/  FFMA.FTZ R195, R192, R6, R21 ;  /* 0x00000006c0c37223 */ /* 0x002fc20000010015 */
[----:B------:R1:W-:Y:S01]  /*115f0*/  MUFU.EX2 R133, R187 ;  /* 0x000000bb00857308 */ /* 0x0003e20000000800 */
[----:B------:R-:W-:-:S01]  /*11600*/  FFMA.FTZ R149, R198, UR41, -R188 ;  /* 0x00000029c6957c23 */ /* 0x000fc200080108bc */
[----:B------:R-:W-:Y:S01]  /*11610*/  FFMA.FTZ R191, R158, UR41, -R188 ;  /* 0x000000299ebf7c23 */ /* 0x000fe200080108bc */
[----:B------:R-:W-:-:S01]  /*11620*/  FADD.FTZ R195, R14, R195 ;  /* 0x000000c30ec37221 */ /* 0x000fc20000010000 */
[--C-:B------:R-:W-:Y:S01]  /*11630*/  FFMA.FTZ R198, R199, UR41, -R188.reuse ;  /* 0x00000029c7c67c23 */ /* 0x100fe200080108bc */
[----:B------:R-:W-:-:S01]  /*11640*/  FFMA.FTZ R158, R162, UR41, -R188 ;  /* 0x00000029a29e7c23 */ /* 0x000fc200080108bc */
[----:B------:R-:W-:Y:S01]  /*11650*/  FFMA.FTZ R162, R166, UR41, -R188 ;  /* 0x00000029a6a27c23 */ /* 0x000fe200080108bc */
[----:B------:R-:W-:-:S01]  /*11660*/  FADD.FTZ R166, R20, R195 ;  /* 0x000000c314a67221 */ /* 0x000fc20000010000 */
[----:B------:R-:W-:Y:S01]  /*11670*/  MUFU.EX2 R196, R196 ;  /* 0x000000c400c47308 */ /* 0x000fe20000000800 */
[----:B-1----:R-:W-:Y:S01]  /*11680*/  FSEL R187, R0, RZ, P1 ;  /* 0x000000ff00bb7208 */ /* 0x002fe20000800000 */
[--C-:B------:R-:W-:Y:S01]  /*11690*/  FFMA.FTZ R170, R170, UR41, -R188.reuse ;  /* 0x00000029aaaa7c23 */ /* 0x100fe200080108bc */
[----:B------:R-:W-:-:S01]  /*116a0*/  FFMA.FTZ R171, R171, UR41, -R188 ;  /* 0x00000029abab7c23 */ /* 0x000fc200080108bc */
[--C-:B------:R-:W-:Y:S01]  /*116b0*/  FFMA.FTZ R174, R174, UR41, -R188.reuse ;  /* 0x00000029aeae7c23 */ /* 0x100fe200080108bc */
[----:B------:R-:W-:-:S01]  /*116c0*/  FFMA.FTZ R175, R175, UR41, -R188 ;  /* 0x00000029afaf7c23 */ /* 0x000fc200080108bc */
[----:B------:R-:W-:Y:S01]  /*116d0*/  FADD.FTZ R187, -R187, R12 ;  /* 0x0000000cbbbb7221 */ /* 0x000fe20000010100 */
[----:B------:R-:W-:-:S01]  /*116e0*/  FFMA.FTZ R178, R178, UR41, -R188 ;  /* 0x00000029b2b27c23 */ /* 0x000fc200080108bc */
[----:B------:R-:W-:Y:S01]  /*116f0*/  MUFU.EX2 R15, R15 ;  /* 0x0000000f000f7308 */ /* 0x000fe20000000800 */
[----:B------:R-:W-:-:S01]  /*11700*/  FFMA.FTZ R179, R179, UR41, -R188 ;  /* 0x00000029b3b37c23 */ /* 0x000fc200080108bc */
[----:B------:R-:W-:Y:S01]  /*11710*/  FMUL.FTZ R187, R187, UR41 ;  /* 0x00000029bbbb7c20 */ /* 0x000fe20008410000 */
        /* <DEDUP_REMOVED lines=23> */
[----:B------:R-:W-:-:S03]  /*11890*/  FFMA.FTZ R135, R135, UR41, -R188 ;  /* 0x0000002987877c23 */ /* 0x000fc600080108bc */
[----:B------:R-:W-:-:S03]  /*118a0*/  FADD.FTZ R6, R15, R6 ;  /* 0x000000060f067221 */ /* 0x000fc60000010000 */
[----:B------:R-:W1:Y:S01]  /*118b0*/  MUFU.EX2 R194, R194 ;  /* 0x000000c200c27308 */ /* 0x000e620000000800 */
[----:B------:R-:W-:-:S04]  /*118c0*/  FADD.FTZ R5, R133, R6 ;  /* 0x0000000685057221 */ /* 0x000fc80000010000 */
[----:B--2---:R-:W-:-:S03]  /*118d0*/  FADD.FTZ R6, R190, R5 ;  /* 0x00000005be067221 */ /* 0x004fc60000010000 */
[----:B------:R-:W2:Y:S01]  /*118e0*/  MUFU.EX2 R149, R149 ;  /* 0x0000009500957308 */ /* 0x000ea20000000800 */
[----:B---3--:R-:W-:-:S07]  /*118f0*/  FADD.FTZ R5, R145, R6 ;  /* 0x0000000691057221 */ /* 0x008fce0000010000 */
[----:B------:R3:W-:Y:S01]  /*11900*/  MUFU.EX2 R12, R191 ;  /* 0x000000bf000c7308 */ /* 0x0007e20000000800 */
[----:B-1----:R-:W-:-:S07]  /*11910*/  FADD.FTZ R6, R194, R5 ;  /* 0x00000005c2067221 */ /* 0x002fce0000010000 */
[----:B------:R-:W1:Y:S01]  /*11920*/  MUFU.EX2 R198, R198 ;  /* 0x000000c600c67308 */ /* 0x000e620000000800 */
[----:B---3--:R-:W-:-:S01]  /*11930*/  FADD.FTZ R191, R185, R166 ;  /* 0x000000a6b9bf7221 */ /* 0x008fc20000010000 */
[----:B--2---:R-:W-:-:S03]  /*11940*/  FADD.FTZ R5, R149, R6 ;  /* 0x0000000695057221 */ /* 0x004fc60000010000 */
[----:B------:R-:W-:-:S03]  /*11950*/  FADD.FTZ R166, R184, R191 ;  /* 0x000000bfb8a67221 */ /* 0x000fc60000010000 */
[----:B------:R-:W2:Y:S01]  /*11960*/  MUFU.EX2 R170, R170 ;  /* 0x000000aa00aa7308 */ /* 0x000ea20000000800 */
[----:B------:R-:W-:-:S04]  /*11970*/  FADD.FTZ R191, R189, R166 ;  /* 0x000000a6bdbf7221 */ /* 0x000fc80000010000 */
[----:B------:R-:W-:-:S03]  /*11980*/  FADD.FTZ R166, R186, R191 ;  /* 0x000000bfbaa67221 */ /* 0x000fc60000010000 */
[----:B------:R-:W3:Y:S01]  /*11990*/  MUFU.EX2 R171, R171 ;  /* 0x000000ab00ab7308 */ /* 0x000ee20000000800 */
[----:B------:R-:W-:-:S01]  /*119a0*/  FADD.FTZ R191, R193, R166 ;  /* 0x000000a6c1bf7221 */ /* 0x000fc20000010000 */
[----:B-1----:R-:W-:-:S03]  /*119b0*/  FADD.FTZ R5, R198, R5 ;  /* 0x00000005c6057221 */ /* 0x002fc60000010000 */
[----:B------:R-:W-:-:S03]  /*119c0*/  FADD.FTZ R6, R168, R191 ;  /* 0x000000bfa8067221 */ /* 0x000fc60000010000 */
        /* <DEDUP_REMOVED lines=22> */
[----:B------:R-:W-:-:S06]  /*11b30*/  FADD.FTZ R5, R157, R6 ;  /* 0x000000069d057221 */ /* 0x000fcc0000010000 */
        /* <DEDUP_REMOVED lines=37> */
[----:B-1----:R-:W-:-:S04]  /*11d90*/  FADD.FTZ R127, R19, R6 ;  /* 0x00000006137f7221 */ /* 0x002fc80000010000 */
[----:B------:R-:W-:Y:S01]  /*11da0*/  FADD.FTZ R166, R140, R127 ;  /* 0x0000007f8ca67221 */ /* 0x000fe20000010000 */
[----:B------:R-:W-:-:S01]  /*11db0*/  FFMA.FTZ R127, R130, UR41, -R188 ;  /* 0x00000029827f7c23 */ /* 0x000fc200080108bc */
[----:B------:R-:W-:Y:S01]  /*11dc0*/  FFMA.FTZ R130, R131, UR41, -R188 ;  /* 0x0000002983827c23 */ /* 0x000fe200080108bc */
        /* <DEDUP_REMOVED lines=46> */
[----:B------:R-:W-:Y:S01]  /*120b0*/  FADD.FTZ R6, R11, R6 ;  /* 0x000000060b067221 */ /* 0x000fe20000010000 */
[----:B-1----:R-:W-:-:S04]  /*120c0*/  FADD.FTZ R5, R134, R5 ;  /* 0x0000000586057221 */ /* 0x002fc80000010000 */
[----:B--2---:R-:W-:Y:S01]  /*120d0*/  FADD.FTZ R5, R135, R5 ;  /* 0x0000000587057221 */ /* 0x004fe20000010000 */
[----:B------:R-:W-:Y:S06]  /*120e0*/  @!P0 BRA `(.L_x_3739) ;  /* 0x0000000000048947 */ /* 0x000fec0003800000 */
[----:B------:R-:W-:Y:S01]  /*120f0*/  BPT.TRAP 0x1 ;  /* 0x000000040000795c */ /* 0x000fe20000300000 */
.L_x_3739:
        /* <DEDUP_REMOVED lines=147> */
[----:B------:R-:W-:-:S05]  /*12a30*/  UMOV UR51, UR57 ;  /* 0x0000003900337c82 */ /* 0x000fca0008000000 */
.L_x_3722:
[----:B------:R-:W-:Y:S06]  /*12a40*/  BAR.ARV 0x8, 0x120 ;  /* 0x0204800000007b1d */ /* 0x000fec0000002000 */
[----:B------:R-:W-:Y:S05]  /*12a50*/  @!P0 BRA `(.L_x_3741) ;  /* 0x0000000000048947 */ /* 0x000fea0003800000 */
[----:B------:R-:W-:Y:S01]  /*12a60*/  BPT.TRAP 0x1 ;  /* 0x000000040000795c */ /* 0x000fe20000300000 */
.L_x_3741:
[----:B------:R-:W-:Y:S01]  /*12a70*/  ULEA UR9, UR51, UR38, 0x3 ;  /* 0x0000002633097291 */ /* 0x000fe2000f8e183f */
[----:B------:R-:W-:-:S05]  /*12a80*/  IMAD.U32 R4, RZ, RZ, UR36 ;  /* 0x00000024ff047e24 */ /* 0x000fca000f8e00ff */
[----:B------:R-:W-:-:S04]  /*12a90*/  SHF.L.U32 R4, R4, 0x1f, RZ ;  /* 0x0000001f04047819 */ /* 0x000fc800000006ff */
[----:B------:R1:W2:Y:S01]  /*12aa0*/  SYNCS.PHASECHK.TRANS64.TRYWAIT P1, [UR9+0x33450], R4 ;  /* 0x03345004ff0075a7 */ /* 0x0002a20008020149 */
[----:B------:R-:W-:Y:S05]  /*12ab0*/  @!P0 BRA `(.L_x_3742) ;  /* 0x0000000000048947 */ /* 0x000fea0003800000 */
[----:B------:R-:W-:Y:S01]  /*12ac0*/  BPT.TRAP 0x1 ;  /* 0x000000040000795c */ /* 0x000fe20000300000 */
.L_x_3742:
[----:B--2---:R-:W-:Y:S05]  /*12ad0*/  @P1 BRA `(.L_x_3743) ;  /* 0x0000000000081947 */ /* 0x004fea0003800000 */
[----:B------:R-:W2:Y:S02]  /*12ae0*/  SYNCS.PHASECHK.TRANS64.TRYWAIT P1, [UR9+0x33450], R4 ;  /* 0x03345004ff0075a7 */ /* 0x000ea40008020149 */
[----:B--2---:R-:W-:Y:S05]  /*12af0*/  @!P1 BRA `(.L_x_3744) ;  /* 0x0000007800109947 */ /* 0x004fea0003800000 */
.L_x_3743:
[----:B------:R-:W-:Y:S01]  /*12b00*/  UIADD3 UR38, UR38, 0x200, URZ ;  /* 0x0000020026267890 */ /* 0x000fe2000fffe03f */
[----:B------:R-:W-:Y:S01]  /*12b10*/  WARPGROUP.ARRIVE ;  /* 0x00000000000079c5 */ /* 0x000fe20000000000 */
[----:B------:R-:W-:Y:S01]  /*12b20*/  UMOV UR7, 0xc0000010 ;  /* 0xc000001000077882 */ /* 0x000fe20000000000 */
[----:B------:R-:W-:Y:S01]  /*12b30*/  ULDC.64 UR10, c[0x0][0x9a0] ;  /* 0x00026800000a7ab9 */ /* 0x000fe20000000a00 */
[----:B------:R-:W-:Y:S01]  /*12b40*/  USHF.R.U32.HI UR38, URZ, 0x4, UR38 ;  /* 0x000000043f267899 */ /* 0x000fe20008011626 */
[----:B--2---:R-:W-:Y:S01]  /*12b50*/  IMAD.MOV.U32 R7, RZ, RZ, 0x3f800000 ;  /* 0x3f800000ff077424 */ /* 0x004fe200078e00ff */
[----:B------:R-:W-:Y:S02]  /*12b60*/  UISETP.NE.U32.AND UP0, UPT, UR10, URZ, UPT ;  /* 0x0000003f0a00728c */ /* 0x000fe4000bf05070 */
[----:B------:R-:W-:Y:S02]  /*12b70*/  ULOP3.LUT UR38, UR38, 0x3fff, URZ, 0xc0, !UPT ;  /* 0x00003fff26267892 */ /* 0x000fe4000f8ec03f */
[----:B------:R-:W-:-:S02]  /*12b80*/  UISETP.NE.AND.EX UP0, UPT, UR11, URZ, UPT, UP0 ;  /* 0x0000003f0b00728c */ /* 0x000fc4000bf05300 */
[----:B------:R-:W-:-:S04]  /*12b90*/  ULOP3.LUT UR8, UR38, 0x10000, URZ, 0xfc, !UPT ;  /* 0x0001000026087892 */ /* 0x000fc8000f8efc3f */
[----:B------:R-:W-:Y:S01]  /*12ba0*/  UIMAD UR8, UR51, 0x780, UR8 ;  /* 0x00000780330878a4 */ /* 0x000fe2000f8e0208 */
[----:B------:R-:W-:-:S03]  /*12bb0*/  PLOP3.LUT P1, PT, PT, PT, UP0, 0x80, 0x0 ;  /* 0x000000000000781c */ /* 0x000fc60003f2f008 */
[----:B------:R-:W-:Y:S01]  /*12bc0*/  UIADD3 UR4, UR8, 0x180, URZ ;  /* 0x0000018008047890 */ /* 0x000fe2000fffe03f */
[----:B------:R-:W-:Y:S02]  /*12bd0*/  @UP0 ULDC.64 UR12, c[0x0][0x9c8] ;  /* 0x00027200000c0ab9 */ /* 0x000fe40000000a00 */
[----:B------:R-:W-:-:S06]  /*12be0*/  UMOV UR6, UR8 ;  /* 0x0000000800067c82 */ /* 0x000fcc0008000000 */
[----:B------:R-:W-:Y:S01]  /*12bf0*/  QGMMA.64x192x32.F32.E4M3.E4M3 R24, R216, gdesc[UR4], R24, gsb0 ;  /* 0x02e00004d8187df3 */ /* 0x000fe20008000818 */
[----:B------:R-:W-:Y:S01]  /*12c00*/  UMOV UR7, 0xc0000010 ;  /* 0xc000001000077882 */ /* 0x000fe20000000000 */
[----:B------:R-:W-:Y:S01]  /*12c10*/  UMOV UR6, UR4 ;  /* 0x0000000400067c82 */ /* 0x000fe20008000000 */
[----:B------:R-:W-:Y:S01]  /*12c20*/  UIADD3 UR4, UR8, 0x300, URZ ;  /* 0x0000030008047890 */ /* 0x000fe2000fffe03f */
[----:B------:R-:W-:Y:S02]  /*12c30*/  WARPGROUP.DEPBAR.LE gsb0, 0x0 ;  /* 0x00008000000079c5 */ /* 0x000fe40000010000 */
[----:B------:R-:W-:-:S14]  /*12c40*/  WARPGROUP.ARRIVE ;  /* 0x00000000000079c5 */ /* 0x000fdc0000000000 */
[----:B------:R-:W-:Y:S01]  /*12c50*/  QGMMA.64x192x32.F32.E4M3.E4M3 R24, R212, gdesc[UR4], R24, gsb0 ;  /* 0x02e00004d4187df3 */ /* 0x000fe20008000818 */
[----:B------:R-:W-:Y:S01]  /*12c60*/  UMOV UR6, UR4 ;  /* 0x0000000400067c82 */ /* 0x000fe20008000000 */
[----:B------:R-:W-:Y:S01]  /*12c70*/  UMOV UR7, 0xc0000010 ;  /* 0xc000001000077882 */ /* 0x000fe20000000000 */
[----:B------:R-:W-:Y:S01]  /*12c80*/  @UP0 UIMAD.WIDE.U32 UR4, UR44, UR12, URZ ;  /* 0x0000000c2c0402a5 */ /* 0x000fe2000f8e003f */
[----:B------:R-:W-:Y:S02]  /*12c90*/  WARPGROUP.DEPBAR.LE gsb0, 0x0 ;  /* 0x00008000000079c5 */ /* 0x000fe40000010000 */
[----:B------:R-:W-:-:S14]  /*12ca0*/  WARPGROUP.ARRIVE ;  /* 0x00000000000079c5 */ /* 0x000fdc0000000000 */
[----:B------:R-:W-:Y:S01]  /*12cb0*/  QGMMA.64x192x32.F32.E4M3.E4M3 R24, R208, gdesc[UR4], R24, gsb0 ;  /* 0x02e00004d0187df3 */ /* 0x000fe20008000818 */
[----:B------:R-:W-:-:S04]  /*12cc0*/  @UP0 USHF.R.S32.HI UR6, URZ, 0x1f, UR44 ;  /* 0x0000001f3f060899 */ /* 0x000fc8000801142c */
        /* <DEDUP_REMOVED lines=10> */
[----:B------:R-:W-:Y:S02]  /*12d70*/  @UP0 ULEA.HI.X UR7, UR4, UR11, UR5, 0x2, UP1 ;  /* 0x0000000b04070291 */ /* 0x000fe400088f1405 */
[----:B------:R-:W-:-:S04]  /*12d80*/  IMAD.U32 R8, RZ, RZ, UR6 ;  /* 0x00000006ff087e24 */ /* 0x000fc8000f8e00ff */
[----:B------:R-:W-:-:S05]  /*12d90*/  IMAD.U32 R9, RZ, RZ, UR7 ;  /* 0x00000007ff097e24 */ /* 0x000fca000f8e00ff */
[----:B------:R2:W3:Y:S01]  /*12da0*/  @P1 LDG.E R7, desc[UR52][R8.64] ;  /* 0x0000003408071981 */ /* 0x0004e2000c1e1900 */
[----:B------:R-:W-:Y:S01]  /*12db0*/  UIADD3 UR4, UR8, 0x480, URZ ;  /* 0x0000048008047890 */ /* 0x000fe2000fffe03f */
[----:B------:R-:W-:-:S06]  /*12dc0*/  UMOV UR7, 0xc0000010 ;  /* 0xc000001000077882 */ /* 0x000fcc0000000000 */
[----:B------:R-:W-:Y:S01]  /*12dd0*/  UMOV UR6, UR4 ;  /* 0x0000000400067c82 */ /* 0x000fe20008000000 */
[----:B------:R-:W-:Y:S01]  /*12de0*/  UIADD3 UR8, UR8, 0x600, URZ ;  /* 0x0000060008087890 */ /* 0x000fe2000fffe03f */
[----:B------:R-:W-:Y:S02]  /*12df0*/  WARPGROUP.DEPBAR.LE gsb0, 0x0 ;  /* 0x00008000000079c5 */ /* 0x000fe40000010000 */
[----:B------:R-:W-:-:S06]  /*12e00*/  WARPGROUP.ARRIVE ;  /* 0x00000000000079c5 */ /* 0x000fcc0000000000 */
[----:B------:R-:W-:Y:S01]  /*12e10*/  QGMMA.64x192x32.F32.E4M3.E4M3 R24, R204, gdesc[UR4], R24, gsb0 ;  /* 0x02e00004cc187df3 */ /* 0x000fe20008000818 */
[----:B------:R-:W-:Y:S01]  /*12e20*/  UMOV UR6, UR8 ;  /* 0x0000000800067c82 */ /* 0x000fe20008000000 */
[----:B------:R-:W-:Y:S01]  /*12e30*/  UMOV UR7, 0xc0000010 ;  /* 0xc000001000077882 */ /* 0x000fe20000000000 */
[----:B------:R-:W4:Y:S04]  /*12e40*/  SHFL.BFLY PT, R11, R6, 0x2, 0x1f ;  /* 0x0c401f00060b7f89 */ /* 0x000f2800000e0000 */
[----:B------:R-:W5:Y:S01]  /*12e50*/  SHFL.BFLY PT, R10, R5, 0x2, 0x1f ;  /* 0x0c401f00050a7f89 */ /* 0x000f6200000e0000 */
[----:B----4-:R-:W-:-:S01]  /*12e60*/  FADD.FTZ R11, R11, R6 ;  /* 0x000000060b0b7221 */ /* 0x010fc20000010000 */
[----:B-----5:R-:W-:-:S04]  /*12e70*/  FADD.FTZ R10, R10, R5 ;  /* 0x000000050a0a7221 */ /* 0x020fc80000010000 */
[----:B-1----:R-:W1:Y:S04]  /*12e80*/  SHFL.BFLY PT, R4, R11, 0x1, 0x1f ;  /* 0x0c201f000b047f89 */ /* 0x002e6800000e0000 */
[----:B--2---:R-:W2:Y:S01]  /*12e90*/  SHFL.BFLY PT, R9, R10, 0x1, 0x1f ;  /* 0x0c201f000a097f89 */ /* 0x004ea200000e0000 */
[----:B------:R-:W-:Y:S02]  /*12ea0*/  IMAD.MOV.U32 R6, RZ, RZ, RZ ;  /* 0x000000ffff067224 */ /* 0x000fe400078e00ff */
[----:B-1----:R-:W-:Y:S01]  /*12eb0*/  FADD.FTZ R8, R11, R4 ;  /* 0x000000040b087221 */ /* 0x002fe20000010000 */
[----:B--2---:R-:W-:-:S04]  /*12ec0*/  FADD.FTZ R12, R10, R9 ;  /* 0x000000090a0c7221 */ /* 0x004fc80000010000 */
        /* <DEDUP_REMOVED lines=12> */
[----:B------:R-:W2:Y:S08]  /*12f90*/  @P3 MUFU.LG2 R11, R14 ;  /* 0x0000000e000b3308 */ /* 0x000eb00000000c00 */
[----:B------:R-:W4:Y:S01]  /*12fa0*/  @P1 MUFU.RCP R10, R12 ;  /* 0x0000000c000a1308 */ /* 0x000f220000001000 */
[----:B------:R-:W-:-:S02]  /*12fb0*/  IMAD.U32 R15, RZ, RZ, UR41 ;  /* 0x00000029ff0f7e24 */ /* 0x000fc4000f8e00ff */
[----:B------:R-:W-:Y:S02]  /*12fc0*/  IMAD.U32 R18, RZ, RZ, UR41 ;  /* 0x00000029ff127e24 */ /* 0x000fe4000f8e00ff */
[----:B-1----:R-:W-:Y:S01]  /*12fd0*/  @P2 FMUL.FTZ R9, R9, 0.69314718246459960938 ;  /* 0x3f31721809092820 */ /* 0x002fe20000410000 */
[----:B------:R-:W-:Y:S01]  /*12fe0*/  @P2 FMUL.FTZ R8, R15, 0.69314718246459960938 ;  /* 0x3f3172180f082820 */ /* 0x000fe20000410000 */
        /* <DEDUP_REMOVED lines=11> */
.L_x_3745:
        /* <DEDUP_REMOVED lines=106> */
.L_x_3671:
[----:B------:R-:W1:Y:S08]  /*13740*/  S2UR UR37, SR_CgaCtaId ;  /* 0x00000000002579c3 */ /* 0x000e700000008800 */
[----:B------:R-:W-:Y:S06]  /*13750*/  BAR.SYNC.DEFER_BLOCKING 0x5, 0x180 ;  /* 0x0146000000007b1d */ /* 0x000fec0000010000 */
[----:B------:R-:W-:Y:S01]  /*13760*/  UMOV UR38, 0x400 ;  /* 0x0000040000267882 */ /* 0x000fe20000000000 */
[----:B------:R-:W2:Y:S01]  /*13770*/  S2R R91, SR_TID.X ;  /* 0x00000000005b7919 */ /* 0x000ea20000002100 */
[----:B-1----:R-:W-:-:S09]  /*13780*/  ULEA UR38, UR37, UR38, 0x18 ;  /* 0x0000002625267291 */ /* 0x002fd2000f8ec03f */
[----:B------:R-:W1:Y:S01]  /*13790*/  LDS R0, [UR38+0x334d0] ;  /* 0x0334d026ff007984 */ /* 0x000e620008000800 */
[----:B--2---:R-:W-:Y:S01]  /*137a0*/  VIADD R3, R91, 0xffffff80 ;  /* 0xffffff805b037836 */ /* 0x004fe20000000000 */
[----:B-1----:R-:W-:Y:S01]  /*137b0*/  R2UR UR4, R0 ;  /* 0x00000000000472ca */ /* 0x002fe200000e0000 */
[----:B------:R-:W-:Y:S06]  /*137c0*/  BAR.ARV 0x4, 0x180 ;  /* 0x0106000000007b1d */ /* 0x000fec0000002000 */
[----:B------:R-:W-:Y:S08]  /*137d0*/  @P0 BRA `(.L_x_3746) ;  /* 0x0000001400840947 */ /* 0x000ff00003800000 */
[----:B------:R-:W-:Y:S01]  /*137e0*/  IMAD.SHL.U32 R0, R91, 0x4, RZ ;  /* 0x000000045b007824 */ /* 0x000fe200078e00ff */
[----:B------:R-:W-:-:S04]  /*137f0*/  ULDC.64 UR6, c[0x4][0xe0] ;  /* 0x0100380000067ab9 */ /* 0x000fc80000000a00 */
        /* <DEDUP_REMOVED lines=8> */
[----:B------:R-:W-:Y:S01]  /*13880*/  USHF.R.S32.HI UR5, URZ, 0x1f, UR43 ;  /* 0x0000001f3f057899 */ /* 0x000fe2000801142b */
[----:B------:R-:W-:Y:S01]  /*13890*/  F2FP.BF16.F32.PACK_AB R57, R57, R64 ;  /* 0x000000403939723e */ /* 0x000fe200000010ff */
[----:B------:R-:W-:Y:S01]  /*138a0*/  ULDC.64 UR6, c[0x0][0xb70] ;  /* 0x0002dc0000067ab9 */ /* 0x000fe20000000a00 */
[----:B------:R-:W-:Y:S01]  /*138b0*/  F2FP.BF16.F32.PACK_AB R56, R49, R56 ;  /* 0x000000383138723e */ /* 0x000fe200000010ff */
[----:B------:R-:W-:Y:S01]  /*138c0*/  UIMAD UR5, UR5, UR6, URZ ;  /* 0x00000006050572a4 */ /* 0x000fe2000f8e023f */
[----:B------:R-:W-:Y:S01]  /*138d0*/  F2FP.BF16.F32.PACK_AB R38, R71, R38 ;  /* 0x000000264726723e */ /* 0x000fe200000010ff */
[----:B------:R-:W-:Y:S01]  /*138e0*/  UIMAD.WIDE.U32 UR8, UR43, UR6, URZ ;  /* 0x000000062b0872a5 */ /* 0x000fe2000f8e003f */
[----:B------:R-:W-:Y:S01]  /*138f0*/  F2FP.BF16.F32.PACK_AB R47, R54, R47 ;  /* 0x0000002f362f723e */ /* 0x000fe200000010ff */
[----:B------:R-:W-:Y:S01]  /*13900*/  UIMAD UR5, UR43, UR7, UR5 ;  /* 0x000000072b0572a4 */ /* 0x000fe2000f8e0205 */
[----:B-1----:R-:W-:Y:S01]  /*13910*/  LOP3.LUT P0, R6, R91, 0x3, RZ, 0xc0, !PT ;  /* 0x000000035b067812 */ /* 0x002fe2000780c0ff */
[----:B------:R-:W-:Y:S01]  /*13920*/  USHF.R.S32.HI UR6, URZ, 0x1f, UR44 ;  /* 0x0000001f3f067899 */ /* 0x000fe2000801142c */
[----:B------:R-:W-:Y:S01]  /*13930*/  F2FP.BF16.F32.PACK_AB R46, R55, R46 ;  /* 0x0000002e372e723e */ /* 0x000fe200000010ff */
[----:B------:R-:W-:Y:S01]  /*13940*/  UIADD3 UR5, UR9, UR5, URZ ;  /* 0x0000000509057290 */ /* 0x000fe2000fffe03f */
[----:B------:R-:W-:-:S02]  /*13950*/  ISETP.EQ.OR P0, PT, R6, 0x3, !P0 ;  /* 0x000000030600780c */ /* 0x000fc40004702670 */
[----:B------:R-:W-:Y:S02]  /*13960*/  F2FP.BF16.F32.PACK_AB R43, R62, R43 ;  /* 0x0000002b3e2b723e */ /* 0x000fe400000010ff */
[----:B------:R-:W-:Y:S02]  /*13970*/  SEL R75, R27, R26, P0 ;  /* 0x0000001a1b4b7207 */ /* 0x000fe40000000000 */
[----:B------:R-:W-:Y:S02]  /*13980*/  SEL R64, R26, R27, P0 ;  /* 0x0000001b1a407207 */ /* 0x000fe40000000000 */
[----:B------:R-:W-:Y:S02]  /*13990*/  SEL R71, R73, R72, P0 ;  /* 0x0000004849477207 */ /* 0x000fe40000000000 */
[----:B------:R-:W-:Y:S02]  /*139a0*/  IADD3 R27, P4, R22, 0x60, RZ ;  /* 0x00000060161b7810 */ /* 0x000fe40007f9e0ff */
[----:B------:R-:W-:-:S02]  /*139b0*/  SEL R72, R72, R73, P0 ;  /* 0x0000004948487207 */ /* 0x000fc40000000000 */
[----:B------:R-:W-:Y:S02]  /*139c0*/  F2FP.BF16.F32.PACK_AB R42, R63, R42 ;  /* 0x0000002a3f2a723e */ /* 0x000fe400000010ff */
[----:B------:R-:W-:Y:S02]  /*139d0*/  SEL R73, R57, R56, P0 ;  /* 0x0000003839497207 */ /* 0x000fe40000000000 */
[----:B------:R-:W-:Y:S02]  /*139e0*/  F2FP.BF16.F32.PACK_AB R25, R100, R25 ;  /* 0x000000196419723e */ /* 0x000fe400000010ff */
[----:B------:R-:W-:Y:S02]  /*139f0*/  F2FP.BF16.F32.PACK_AB R24, R101, R24 ;  /* 0x000000186518723e */ /* 0x000fe400000010ff */
[----:B------:R-:W-:Y:S02]  /*13a00*/  SEL R56, R56, R57, P0 ;  /* 0x0000003938387207 */ /* 0x000fe40000000000 */
[----:B------:R-:W-:-:S02]  /*13a10*/  F2FP.BF16.F32.PACK_AB R39, R70, R39 ;  /* 0x000000274627723e */ /* 0x000fc400000010ff */
[----:B------:R-:W-:Y:S02]  /*13a20*/  SEL R57, R47, R46, P0 ;  /* 0x0000002e2f397207 */ /* 0x000fe40000000000 */
[----:B------:R-:W-:Y:S02]  /*13a30*/  LOP3.LUT R26, R27, 0x380, RZ, 0xc0, !PT ;  /* 0x000003801b1a7812 */ /* 0x000fe400078ec0ff */
[----:B------:R-:W-:Y:S02]  /*13a40*/  SEL R46, R46, R47, P0 ;  /* 0x0000002f2e2e7207 */ /* 0x000fe40000000000 */
[----:B------:R-:W-:Y:S02]  /*13a50*/  F2FP.BF16.F32.PACK_AB R35, R78, R35 ;  /* 0x000000234e23723e */ /* 0x000fe400000010ff */
[----:B------:R-:W-:Y:S02]  /*13a60*/  F2FP.BF16.F32.PACK_AB R34, R79, R34 ;  /* 0x000000224f22723e */ /* 0x000fe400000010ff */
[----:B------:R-:W-:-:S02]  /*13a70*/  SEL R47, R43, R42, P0 ;  /* 0x0000002a2b2f7207 */ /* 0x000fc40000000000 */
[----:B------:R-:W-:Y:S02]  /*13a80*/  SEL R63, R25, R24, P0 ;  /* 0x00000018193f7207 */ /* 0x000fe40000000000 */
[----:B------:R-:W-:Y:S02]  /*13a90*/  SEL R54, R24, R25, P0 ;  /* 0x0000001918367207 */ /* 0x000fe40000000000 */
[----:B------:R-:W-:Y:S02]  /*13aa0*/  SEL R42, R42, R43, P0 ;  /* 0x0000002b2a2a7207 */ /* 0x000fe40000000000 */
[----:B------:R-:W-:Y:S02]  /*13ab0*/  F2FP.BF16.F32.PACK_AB R31, R86, R31 ;  /* 0x0000001f561f723e */ /* 0x000fe400000010ff */
[----:B------:R-:W-:Y:S01]  /*13ac0*/  F2FP.BF16.F32.PACK_AB R30, R87, R30 ;  /* 0x0000001e571e723e */ /* 0x000fe200000010ff */
[----:B------:R-:W-:Y:S01]  /*13ad0*/  VIADD R87, R221, UR42 ;  /* 0x0000002add577c36 */ /* 0x000fe20008000000 */
[----:B------:R-:W-:-:S02]  /*13ae0*/  SEL R43, R39, R38, P0 ;  /* 0x00000026272b7207 */ /* 0x000fc40000000000 */
[----:B------:R-:W-:Y:S02]  /*13af0*/  IADD3 R25, P5, R22, 0x4000, RZ ;  /* 0x0000400016197810 */ /* 0x000fe40007fbe0ff */
[----:B------:R-:W-:Y:S02]  /*13b00*/  SHF.R.U64 R26, R26, 0x3, RZ ;  /* 0x000000031a1a7819 */ /* 0x000fe400000012ff */
[----:B------:R-:W-:Y:S02]  /*13b10*/  F2FP.BF16.F32.PACK_AB R11, R116, R11 ;  /* 0x0000000b740b723e */ /* 0x000fe400000010ff */
[----:B------:R-:W-:Y:S02]  /*13b20*/  F2FP.BF16.F32.PACK_AB R10, R117, R10 ;  /* 0x0000000a750a723e */ /* 0x000fe400000010ff */
[----:B------:R-:W-:Y:S02]  /*13b30*/  SEL R38, R38, R39, P0 ;  /* 0x0000002726267207 */ /* 0x000fe40000000000 */
[----:B------:R-:W-:-:S02]  /*13b40*/  IADD3 R7, P2, R22, 0x20, RZ ;  /* 0x0000002016077810 */ /* 0x000fc40007f5e0ff */
[----:B------:R-:W-:Y:S02]  /*13b50*/  SEL R39, R35, R34, P0 ;  /* 0x0000002223277207 */ /* 0x000fe40000000000 */
[----:B------:R-:W-:Y:S02]  /*13b60*/  SEL R34, R34, R35, P0 ;  /* 0x0000002322227207 */ /* 0x000fe40000000000 */
[----:B------:R-:W-:Y:S02]  /*13b70*/  F2FP.BF16.F32.PACK_AB R45, R60, R45 ;  /* 0x0000002d3c2d723e */ /* 0x000fe400000010ff */
[----:B------:R-:W-:Y:S02]  /*13b80*/  SEL R35, R31, R30, P0 ;  /* 0x0000001e1f237207 */ /* 0x000fe40000000000 */
[----:B------:R-:W-:Y:S01]  /*13b90*/  SEL R62, R30, R31, P0 ;  /* 0x0000001f1e3e7207 */ /* 0x000fe20000000000 */
[----:B------:R-:W-:Y:S01]  /*13ba0*/  IMAD.X R31, RZ, RZ, R23, P2 ;  /* 0x000000ffff1f7224 */ /* 0x000fe200010e0617 */
[----:B------:R-:W-:-:S02]  /*13bb0*/  LOP3.LUT R24, R25, 0x380, RZ, 0xc0, !PT ;  /* 0x0000038019187812 */ /* 0x000fc400078ec0ff */
[----:B------:R-:W-:Y:S01]  /*13bc0*/  LOP3.LUT R26, R26, R27, RZ, 0x3c, !PT ;  /* 0x0000001b1a1a7212 */ /* 0x000fe200078e3cff */
[----:B------:R-:W-:Y:S01]  /*13bd0*/  IMAD.X R27, RZ, RZ, R23, P4 ;  /* 0x000000ffff1b7224 */ /* 0x000fe200020e0617 */
[----:B------:R-:W-:Y:S02]  /*13be0*/  SEL R67, R11, R10, P0 ;  /* 0x0000000a0b437207 */ /* 0x000fe40000000000 */
[----:B------:R-:W-:Y:S02]  /*13bf0*/  SEL R60, R10, R11, P0 ;  /* 0x0000000b0a3c7207 */ /* 0x000fe40000000000 */
[----:B------:R-:W-:Y:S02]  /*13c00*/  LOP3.LUT R30, R7, 0x380, RZ, 0xc0, !PT ;  /* 0x00000380071e7812 */ /* 0x000fe400078ec0ff */
[----:B------:R-:W-:Y:S02]  /*13c10*/  IADD3 R11, P4, R22, 0x8020, RZ ;  /* 0x00008020160b7810 */ /* 0x000fe40007f9e0ff */
[----:B------:R-:W-:-:S02]  /*13c20*/  F2FP.BF16.F32.PACK_AB R21, R102, R21 ;  /* 0x000000156615723e */ /* 0x000fc400000010ff */
[----:B------:R-:W-:Y:S02]  /*13c30*/  F2FP.BF16.F32.PACK_AB R20, R103, R20 ;  /* 0x000000146714723e */ /* 0x000fe400000010ff */
[----:B------:R-:W-:Y:S02]  /*13c40*/  SHF.R.U64 R24, R24, 0x3, RZ ;  /* 0x0000000318187819 */ /* 0x000fe400000012ff */
[----:B------:R-:W-:Y:S02]  /*13c50*/  SHF.R.U64 R30, R30, 0x3, RZ ;  /* 0x000000031e1e7819 */ /* 0x000fe400000012ff */
[----:B------:R-:W-:Y:S02]  /*13c60*/  LOP3.LUT R10, R11, 0x380, RZ, 0xc0, !PT ;  /* 0x000003800b0a7812 */ /* 0x000fe400078ec0ff */
[----:B------:R-:W-:Y:S02]  /*13c70*/  F2FP.BF16.F32.PACK_AB R36, R77, R36 ;  /* 0x000000244d24723e */ /* 0x000fe400000010ff */
[----:B------:R-:W-:-:S02]  /*13c80*/  SEL R77, R21, R20, P0 ;  /* 0x00000014154d7207 */ /* 0x000fc40000000000 */
[----:B------:R-:W-:Y:S02]  /*13c90*/  SEL R66, R20, R21, P0 ;  /* 0x0000001514427207 */ /* 0x000fe40000000000 */
[----:B------:R-:W-:Y:S01]  /*13ca0*/  LOP3.LUT R24, R24, R25, RZ, 0x3c, !PT ;  /* 0x0000001918187212 */ /* 0x000fe200078e3cff */
[----:B------:R-:W-:Y:S01]  /*13cb0*/  IMAD.X R25, RZ, RZ, R23, P5 ;  /* 0x000000ffff197224 */ /* 0x000fe200028e0617 */
[----:B------:R-:W-:Y:S02]  /*13cc0*/  LOP3.LUT R30, R30, R7, RZ, 0x3c, !PT ;  /* 0x000000071e1e7212 */ /* 0x000fe400078e3cff */
[----:B------:R-:W-:Y:S02]  /*13cd0*/  IADD3 R21, P6, R22, 0x4020, RZ ;  /* 0x0000402016157810 */ /* 0x000fe40007fde0ff */
[----:B------:R-:W-:Y:S02]  /*13ce0*/  SHF.R.U64 R10, R10, 0x3, RZ ;  /* 0x000000030a0a7819 */ /* 0x000fe400000012ff */
[----:B------:R-:W-:-:S02]  /*13cf0*/  IADD3 R7, P5, R22, 0x8040, RZ ;  /* 0x0000804016077810 */ /* 0x000fc40007fbe0ff */
[----:B------:R-:W-:Y:S02]  /*13d00*/  SHF.R.S32.HI R74, RZ, 0x1f, R3 ;  /* 0x0000001fff4a7819 */ /* 0x000fe40000011403 */
[----:B------:R-:W-:Y:S02]  /*13d10*/  LOP3.LUT R20, R21, 0x380, RZ, 0xc0, !PT ;  /* 0x0000038015147812 */ /* 0x000fe400078ec0ff */
[----:B------:R-:W-:Y:S02]  /*13d20*/  F2FP.BF16.F32.PACK_AB R15, R108, R15 ;  /* 0x0000000f6c0f723e */ /* 0x000fe400000010ff */
[----:B------:R-:W-:Y:S02]  /*13d30*/  F2FP.BF16.F32.PACK_AB R14, R109, R14 ;  /* 0x0000000e6d0e723e */ /* 0x000fe400000010ff */
[----:B------:R-:W-:Y:S02]  /*13d40*/  LOP3.LUT R10, R10, R11, RZ, 0x3c, !PT ;  /* 0x0000000b0a0a7212 */ /* 0x000fe400078e3cff */
[----:B------:R-:W-:-:S02]  /*13d50*/  LOP3.LUT R6, R7, 0x380, RZ, 0xc0, !PT ;  /* 0x0000038007067812 */ /* 0x000fc400078ec0ff */
[----:B------:R-:W-:Y:S02]  /*13d60*/  IADD3 R19, P1, R22, 0x4040, RZ ;  /* 0x0000404016137810 */ /* 0x000fe40007f3e0ff */
[----:B------:R-:W-:Y:S02]  /*13d70*/  LEA.HI R11, R74, R3, RZ, 0x7 ;  /* 0x000000034a0b7211 */ /* 0x000fe400078f38ff */
[----:B------:R-:W-:Y:S02]  /*13d80*/  SHF.R.U64 R20, R20, 0x3, RZ ;  /* 0x0000000314147819 */ /* 0x000fe400000012ff */
[----:B------:R-:W-:Y:S02]  /*13d90*/  F2FP.BF16.F32.PACK_AB R37, R76, R37 ;  /* 0x000000254c25723e */ /* 0x000fe400000010ff */
[----:B------:R-:W-:Y:S02]  /*13da0*/  SEL R65, R15, R14, P0 ;  /* 0x0000000e0f417207 */ /* 0x000fe40000000000 */
[----:B------:R-:W-:-:S02]  /*13db0*/  SEL R58, R14, R15, P0 ;  /* 0x0000000f0e3a7207 */ /* 0x000fc40000000000 */
[----:B------:R-:W-:Y:S02]  /*13dc0*/  SHF.R.U64 R6, R6, 0x3, RZ ;  /* 0x0000000306067819 */ /* 0x000fe400000012ff */
[----:B------:R-:W-:Y:S02]  /*13dd0*/  IADD3 R15, P2, R22, 0x4060, RZ ;  /* 0x00004060160f7810 */ /* 0x000fe40007f5e0ff */
[----:B------:R-:W-:Y:S02]  /*13de0*/  LOP3.LUT R18, R19, 0x380, RZ, 0xc0, !PT ;  /* 0x0000038013127812 */ /* 0x000fe400078ec0ff */
[----:B------:R-:W-:Y:S01]  /*13df0*/  LOP3.LUT R76, R11, 0xffffff80, RZ, 0xc0, !PT ;  /* 0xffffff800b4c7812 */ /* 0x000fe200078ec0ff */
[--C-:B------:R-:W-:Y:S01]  /*13e00*/  IMAD.X R11, RZ, RZ, R23.reuse, P4 ;  /* 0x000000ffff0b7224 */ /* 0x100fe200020e0617 */
[----:B------:R-:W-:Y:S01]  /*13e10*/  LOP3.LUT R20, R20, R21, RZ, 0x3c, !PT ;  /* 0x0000001514147212 */ /* 0x000fe200078e3cff */
[--C-:B------:R-:W-:Y:S01]  /*13e20*/  IMAD.X R21, RZ, RZ, R23.reuse, P6 ;  /* 0x000000ffff157224 */ /* 0x100fe200030e0617 */
[----:B------:R-:W-:Y:S01]  /*13e30*/  LOP3.LUT R6, R6, R7, RZ, 0x3c, !PT ;  /* 0x0000000706067212 */ /* 0x000fe200078e3cff */
[----:B------:R-:W-:Y:S01]  /*13e40*/  IMAD.X R7, RZ, RZ, R23, P5 ;  /* 0x000000ffff077224 */ /* 0x000fe200028e0617 */
[----:B------:R-:W-:Y:S01]  /*13e50*/  LOP3.LUT R14, R15, 0x380, RZ, 0xc0, !PT ;  /* 0x000003800f0e7812 */ /* 0x000fe200078ec0ff */
[----:B------:R-:W-:Y:S01]  /*13e60*/  IMAD.IADD R76, R3, 0x1, -R76 ;  /* 0x00000001034c7824 */ /* 0x000fe200078e0a4c */
[----:B------:R-:W-:-:S02]  /*13e70*/  SHF.R.U64 R18, R18, 0x3, RZ ;  /* 0x0000000312127819 */ /* 0x000fc400000012ff */
[----:B------:R-:W-:Y:S02]  /*13e80*/  SHF.R.U64 R14, R14, 0x3, RZ ;  /* 0x000000030e0e7819 */ /* 0x000fe400000012ff */
[----:B------:R-:W-:Y:S01]  /*13e90*/  LOP3.LUT R18, R18, R19, RZ, 0x3c, !PT ;  /* 0x0000001312127212 */ /* 0x000fe200078e3cff */
[----:B------:R-:W-:Y:S01]  /*13ea0*/  IMAD.X R19, RZ, RZ, R23, P1 ;  /* 0x000000ffff137224 */ /* 0x000fe200008e0617 */
[----:B------:R-:W-:Y:S01]  /*13eb0*/  LEA.HI R90, R74, R3, RZ, 0x5 ;  /* 0x000000034a5a7211 */ /* 0x000fe200078f28ff */
[----:B------:R-:W-:Y:S01]  /*13ec0*/  VIADD R3, R87, 0x8 ;  /* 0x0000000857037836 */ /* 0x000fe20000000000 */
[----:B------:R-:W-:Y:S02]  /*13ed0*/  MOV R82, R20 ;  /* 0x0000001400527202 */ /* 0x000fe40000000f00 */
[----:B------:R-:W-:Y:S02]  /*13ee0*/  F2FP.BF16.F32.PACK_AB R89, R89, R96 ;  /* 0x000000605959723e */ /* 0x000fe400000010ff */
[----:B------:R-:W-:-:S02]  /*13ef0*/  F2FP.BF16.F32.PACK_AB R88, R81, R88 ;  /* 0x000000585158723e */ /* 0x000fc400000010ff */
[----:B------:R-:W-:Y:S01]  /*13f00*/  MOV R21, R6 ;  /* 0x0000000600157202 */ /* 0x000fe20000000f00 */
[----:B------:R-:W-:Y:S01]  /*13f10*/  IMAD.U32 R7, RZ, RZ, UR9 ;  /* 0x00000009ff077e24 */ /* 0x000fe2000f8e00ff */
[----:B------:R-:W-:Y:S01]  /*13f20*/  LOP3.LUT P1, RZ, R76, 0x3, RZ, 0xc0, !PT ;  /* 0x000000034cff7812 */ /* 0x000fe2000782c0ff */
[----:B------:R-:W-:Y:S01]  /*13f30*/  IMAD.U32 R7, RZ, RZ, UR5 ;  /* 0x00000005ff077e24 */ /* 0x000fe2000f8e00ff */
[----:B------:R-:W-:Y:S01]  /*13f40*/  F2FP.BF16.F32.PACK_AB R40, R69, R40 ;  /* 0x000000284528723e */ /* 0x000fe200000010ff */
[----:B------:R-:W-:Y:S01]  /*13f50*/  ULDC UR5, c[0x0][0xa88] ;  /* 0x0002a20000057ab9 */ /* 0x000fe20000000800 */
[----:B------:R-:W-:Y:S01]  /*13f60*/  LOP3.LUT R14, R14, R15, RZ, 0x3c, !PT ;  /* 0x0000000f0e0e7212 */ /* 0x000fe200078e3cff */
[----:B------:R-:W-:Y:S01]  /*13f70*/  IMAD.X R15, RZ, RZ, R23, P2 ;  /* 0x000000ffff0f7224 */ /* 0x000fe200010e0617 */
[----:B------:R-:W-:Y:S01]  /*13f80*/  SEL R69, R89, R88, P0 ;  /* 0x0000005859457207 */ /* 0x000fe20000000000 */
[----:B------:R-:W-:Y:S01]  /*13f90*/  IMAD.U32 R6, RZ, RZ, UR8 ;  /* 0x00000008ff067e24 */ /* 0x000fe2000f8e00ff */
[----:B------:R-:W-:-:S02]  /*13fa0*/  SEL R88, R88, R89, P0 ;  /* 0x0000005958587207 */ /* 0x000fc40000000000 */
[----:B------:R-:W-:Y:S02]  /*13fb0*/  ISETP.GE.OR P2, PT, R3, UR5, P1 ;  /* 0x0000000503007c0c */ /* 0x000fe40008f46670 */
[----:B------:R-:W-:Y:S02]  /*13fc0*/  F2FP.BF16.F32.PACK_AB R9, R118, R9 ;  /* 0x000000097609723e */ /* 0x000fe400000010ff */
[----:B------:R-:W-:Y:S02]  /*13fd0*/  F2FP.BF16.F32.PACK_AB R8, R119, R8 ;  /* 0x000000087708723e */ /* 0x000fe400000010ff */
[----:B------:R-:W-:Y:S02]  /*13fe0*/  F2FP.BF16.F32.PACK_AB R29, R92, R29 ;  /* 0x0000001d5c1d723e */ /* 0x000fe400000010ff */
[----:B------:R-:W-:Y:S02]  /*13ff0*/  SEL R81, R9, R8, P0 ;  /* 0x0000000809517207 */ /* 0x000fe40000000000 */
[----:B------:R-:W-:-:S02]  /*14000*/  SEL R70, R8, R9, P0 ;  /* 0x0000000908467207 */ /* 0x000fc40000000000 */
[----:B------:R-:W-:Y:S02]  /*14010*/  F2FP.BF16.F32.PACK_AB R28, R93, R28 ;  /* 0x0000001c5d1c723e */ /* 0x000fe400000010ff */
[----:B------:R-:W-:Y:S02]  /*14020*/  IADD3 R9, P6, R22, 0x8060, RZ ;  /* 0x0000806016097810 */ /* 0x000fe40007fde0ff */
[----:B------:R-:W-:Y:S02]  /*14030*/  F2FP.BF16.F32.PACK_AB R130, R130, R133 ;  /* 0x000000858282723e */ /* 0x000fe400000010ff */
[----:B------:R-:W-:Y:S02]  /*14040*/  F2FP.BF16.F32.PACK_AB R131, R128, R131 ;  /* 0x000000838083723e */ /* 0x000fe400000010ff */
[----:B------:R-:W-:Y:S02]  /*14050*/  F2FP.BF16.F32.PACK_AB R126, R126, R129 ;  /* 0x000000817e7e723e */ /* 0x000fe400000010ff */
[----:B------:R-:W-:-:S02]  /*14060*/  F2FP.BF16.F32.PACK_AB R127, R124, R127 ;  /* 0x0000007f7c7f723e */ /* 0x000fc400000010ff */
[----:B------:R-:W-:Y:S02]  /*14070*/  F2FP.BF16.F32.PACK_AB R44, R61, R44 ;  /* 0x0000002c3d2c723e */ /* 0x000fe400000010ff */
[----:B------:R-:W-:Y:S02]  /*14080*/  SEL R61, R29, R28, P0 ;  /* 0x0000001c1d3d7207 */ /* 0x000fe40000000000 */
[----:B------:R-:W-:Y:S02]  /*14090*/  SEL R50, R28, R29, P0 ;  /* 0x0000001d1c327207 */ /* 0x000fe40000000000 */
[----:B------:R-:W-:Y:S02]  /*140a0*/  LOP3.LUT R8, R9, 0x380, RZ, 0xc0, !PT ;  /* 0x0000038009087812 */ /* 0x000fe400078ec0ff */
[----:B------:R-:W-:Y:S02]  /*140b0*/  IADD3 R29, P3, R22, 0x40, RZ ;  /* 0x00000040161d7810 */ /* 0x000fe40007f7e0ff */
[----:B------:R-:W-:-:S02]  /*140c0*/  F2FP.BF16.F32.PACK_AB R52, R52, R121 ;  /* 0x000000793434723e */ /* 0x000fc400000010ff */
[----:B------:R-:W-:Y:S02]  /*140d0*/  F2FP.BF16.F32.PACK_AB R53, R53, R48 ;  /* 0x000000303535723e */ /* 0x000fe400000010ff */
[----:B------:R-:W-:Y:S02]  /*140e0*/  SEL R49, R130, R131, P0 ;  /* 0x0000008382317207 */ /* 0x000fe40000000000 */
[----:B------:R-:W-:Y:S02]  /*140f0*/  SEL R130, R131, R130, P0 ;  /* 0x0000008283827207 */ /* 0x000fe40000000000 */
[----:B------:R-:W-:Y:S02]  /*14100*/  SEL R51, R126, R127, P0 ;  /* 0x0000007f7e337207 */ /* 0x000fe40000000000 */
[----:B------:R-:W-:Y:S02]  /*14110*/  F2FP.BF16.F32.PACK_AB R122, R122, R125 ;  /* 0x0000007d7a7a723e */ /* 0x000fe400000010ff */
[----:B------:R-:W-:-:S02]  /*14120*/  F2FP.BF16.F32.PACK_AB R123, R120, R123 ;  /* 0x0000007b787b723e */ /* 0x000fc400000010ff */
[----:B------:R-:W-:Y:S02]  /*14130*/  SEL R126, R127, R126, P0 ;  /* 0x0000007e7f7e7207 */ /* 0x000fe40000000000 */
[----:B------:R-:W-:Y:S02]  /*14140*/  SHF.R.U64 R8, R8, 0x3, RZ ;  /* 0x0000000308087819 */ /* 0x000fe400000012ff */
[----:B------:R-:W-:Y:S02]  /*14150*/  LOP3.LUT R28, R29, 0x380, RZ, 0xc0, !PT ;  /* 0x000003801d1c7812 */ /* 0x000fe400078ec0ff */
[----:B------:R-:W-:Y:S02]  /*14160*/  F2FP.BF16.F32.PACK_AB R41, R68, R41 ;  /* 0x000000294429723e */ /* 0x000fe400000010ff */
[----:B------:R-:W-:Y:S02]  /*14170*/  SEL R59, R52, R53, P0 ;  /* 0x00000035343b7207 */ /* 0x000fe40000000000 */
[----:B------:R-:W-:-:S02]  /*14180*/  SEL R52, R53, R52, P0 ;  /* 0x0000003435347207 */ /* 0x000fc40000000000 */
[----:B------:R-:W-:Y:S02]  /*14190*/  SEL R55, R122, R123, P0 ;  /* 0x0000007b7a377207 */ /* 0x000fe40000000000 */
[----:B------:R-:W-:Y:S02]  /*141a0*/  SEL R53, R45, R44, P0 ;  /* 0x0000002c2d357207 */ /* 0x000fe40000000000 */
[----:B------:R-:W-:Y:S01]  /*141b0*/  LOP3.LUT R8, R8, R9, RZ, 0x3c, !PT ;  /* 0x0000000908087212 */ /* 0x000fe200078e3cff */
[----:B------:R-:W-:Y:S01]  /*141c0*/  IMAD.X R9, RZ, RZ, R23, P6 ;  /* 0x000000ffff097224 */ /* 0x000fe200030e0617 */
[----:B------:R-:W-:Y:S02]  /*141d0*/  SEL R122, R123, R122, P0 ;  /* 0x0000007a7b7a7207 */ /* 0x000fe40000000000 */
[----:B------:R-:W-:Y:S02]  /*141e0*/  SEL R44, R44, R45, P0 ;  /* 0x0000002d2c2c7207 */ /* 0x000fe40000000000 */
[----:B------:R-:W-:-:S02]  /*141f0*/  SHF.R.U64 R28, R28, 0x3, RZ ;  /* 0x000000031c1c7819 */ /* 0x000fc400000012ff */
[----:B------:R-:W-:Y:S02]  /*14200*/  F2FP.BF16.F32.PACK_AB R33, R84, R33 ;  /* 0x000000215421723e */ /* 0x000fe400000010ff */
[----:B------:R-:W-:Y:S02]  /*14210*/  F2FP.BF16.F32.PACK_AB R32, R85, R32 ;  /* 0x000000205520723e */ /* 0x000fe400000010ff */
        /* <DEDUP_REMOVED lines=10> */
[----:B------:R-:W-:-:S02]  /*142c0*/  SEL R68, R12, R13, P0 ;  /* 0x0000000d0c447207 */ /* 0x000fc40000000000 */
[----:B------:R-:W-:Y:S02]  /*142d0*/  MOV R74, R10 ;  /* 0x0000000a004a7202 */ /* 0x000fe40000000f00 */
[----:B------:R-:W-:Y:S02]  /*142e0*/  MOV R20, R8 ;  /* 0x0000000800147202 */ /* 0x000fe40000000f00 */
[----:B------:R-:W-:Y:S02]  /*142f0*/  SEL R48, R32, R33, P0 ;  /* 0x0000002120307207 */ /* 0x000fe40000000000 */
[C---:B------:R-:W-:Y:S02]  /*14300*/  IADD3 R13, P3, R22.reuse, 0x8000, RZ ;  /* 0x00008000160d7810 */ /* 0x040fe40007f7e0ff */
[----:B------:R-:W-:Y:S02]  /*14310*/  LOP3.LUT R33, R22, 0x380, RZ, 0xc0, !PT ;  /* 0x0000038016217812 */ /* 0x000fe400078ec0ff */
[----:B------:R-:W-:-:S02]  /*14320*/  LOP3.LUT R12, R13, 0x380, RZ, 0xc0, !PT ;  /* 0x000003800d0c7812 */ /* 0x000fc400078ec0ff */
[----:B------:R-:W-:Y:S02]  /*14330*/  MOV R80, R18 ;  /* 0x0000001200507202 */ /* 0x000fe40000000f00 */
[----:B------:R-:W-:Y:S01]  /*14340*/  SHF.R.U64 R12, R12, 0x3, RZ ;  /* 0x000000030c0c7819 */ /* 0x000fe200000012ff */
[----:B--2---:R-:W-:Y:S01]  /*14350*/  SHFL.IDX PT, R69, R69, R0, 0x1c1f ;  /* 0x001c1f0045457589 */ /* 0x004fe200000e0000 */
[----:B------:R-:W-:Y:S02]  /*14360*/  LOP3.LUT R3, R0, 0x2, RZ, 0x3c, !PT ;  /* 0x0000000200037812 */ /* 0x000fe400078e3cff */
[----:B------:R-:W-:Y:S01]  /*14370*/  SHF.R.U64 R33, R33, 0x3, RZ ;  /* 0x0000000321217819 */ /* 0x000fe200000012ff */
[----:B------:R-:W-:Y:S01]  /*14380*/  SHFL.IDX PT, R49, R49, R0, 0x1c1f ;  /* 0x001c1f0031317589 */ /* 0x000fe200000e0000 */
[----:B------:R-:W-:Y:S01]  /*14390*/  LOP3.LUT R12, R12, R13, RZ, 0x3c, !PT ;  /* 0x0000000d0c0c7212 */ /* 0x000fe200078e3cff */
[--C-:B------:R-:W-:Y:S01]  /*143a0*/  IMAD.X R13, RZ, RZ, R23.reuse, P3 ;  /* 0x000000ffff0d7224 */ /* 0x100fe200018e0617 */
[----:B------:R-:W-:Y:S01]  /*143b0*/  LOP3.LUT R32, R33, R22, RZ, 0x3c, !PT ;  /* 0x0000001621207212 */ /* 0x000fe200078e3cff */
[----:B------:R-:W1:Y:S01]  /*143c0*/  SHFL.IDX PT, R88, R88, R3, 0x1c1f ;  /* 0x001c1f0358587589 */ /* 0x000e6200000e0000 */
[----:B------:R-:W-:Y:S01]  /*143d0*/  IMAD.MOV.U32 R33, RZ, RZ, R23 ;  /* 0x000000ffff217224 */ /* 0x000fe200078e0017 */
[----:B------:R-:W-:-:S02]  /*143e0*/  MOV R78, R14 ;  /* 0x0000000e004e7202 */ /* 0x000fc40000000f00 */
[----:B------:R-:W2:Y:S01]  /*143f0*/  SHFL.IDX PT, R130, R130, R3, 0x1c1f ;  /* 0x001c1f0382827589 */ /* 0x000ea200000e0000 */
[----:B------:R-:W-:Y:S02]  /*14400*/  MOV R76, R12 ;  /* 0x0000000c004c7202 */ /* 0x000fe40000000f00 */
[----:B------:R-:W-:Y:S01]  /*14410*/  MOV R86, R32 ;  /* 0x0000002000567202 */ /* 0x000fe20000000f00 */
[----:B------:R-:W-:Y:S01]  /*14420*/  SHFL.IDX PT, R51, R51, R0, 0x1c1f ;  /* 0x001c1f0033337589 */ /* 0x000fe200000e0000 */
[----:B------:R-:W-:Y:S02]  /*14430*/  MOV R33, R30 ;  /* 0x0000001e00217202 */ /* 0x000fe40000000f00 */
[----:B------:R-:W-:Y:S01]  /*14440*/  MOV R84, R26 ;  /* 0x0000001a00547202 */ /* 0x000fe20000000f00 */
[----:B------:R-:W3:Y:S01]  /*14450*/  SHFL.IDX PT, R126, R126, R3, 0x1c1f ;  /* 0x001c1f037e7e7589 */ /* 0x000ee200000e0000 */
[----:B------:R-:W-:Y:S02]  /*14460*/  MOV R83, R24 ;  /* 0x0000001800537202 */ /* 0x000fe40000000f00 */
[----:B------:R-:W-:Y:S01]  /*14470*/  MOV R85, R28 ;  /* 0x0000001c00557202 */ /* 0x000fe20000000f00 */
[----:B------:R-:W-:Y:S01]  /*14480*/  SHFL.IDX PT, R71, R71, R0, 0x1c1f ;  /* 0x001c1f0047477589 */ /* 0x000fe200000e0000 */
[----:B------:R-:W-:-:S02]  /*14490*/  SHF.R.S32.HI R90, RZ, 0x5, R90 ;  /* 0x00000005ff5a7819 */ /* 0x000fc4000001145a */
[----:B------:R-:W-:Y:S01]  /*144a0*/  ISETP.GE.OR P1, PT, R87, UR5, P1 ;  /* 0x0000000557007c0c */ /* 0x000fe20008f26670 */
[----:B------:R-:W4:Y:S04]  /*144b0*/  SHFL.IDX PT, R72, R72, R3, 0x1c1f ;  /* 0x001c1f0348487589 */ /* 0x000f2800000e0000 */
[----:B------:R-:W-:Y:S01]  /*144c0*/  SHFL.IDX PT, R55, R55, R0, 0x1c1f ;  /* 0x001c1f0037377589 */ /* 0x000fe200000e0000 */
[----:B-1----:R-:W-:Y:S02]  /*144d0*/  SEL R9, R69, R88, P0 ;  /* 0x0000005845097207 */ /* 0x002fe40000000000 */
[----:B------:R-:W-:Y:S01]  /*144e0*/  SEL R11, R88, R69, P0 ;  /* 0x00000045580b7207 */ /* 0x000fe20000000000 */
[----:B------:R-:W-:Y:S01]  /*144f0*/  SHFL.IDX PT, R73, R73, R0, 0x1c1f ;  /* 0x001c1f0049497589 */ /* 0x000fe200000e0000 */
[----:B------:R-:W1:Y:S01]  /*14500*/  LDC.64 R88, c[0x0][0xb78] ;  /* 0x0002de00ff587b82 */ /* 0x000e620000000a00 */
[----:B--2---:R-:W-:-:S02]  /*14510*/  SEL R8, R49, R130, P0 ;  /* 0x0000008231087207 */ /* 0x004fc40000000000 */
[----:B------:R-:W2:Y:S01]  /*14520*/  SHFL.IDX PT, R122, R122, R3, 0x1c1f ;  /* 0x001c1f037a7a7589 */ /* 0x000ea200000e0000 */
[----:B------:R-:W-:-:S04]  /*14530*/  SEL R10, R130, R49, P0 ;  /* 0x00000031820a7207 */ /* 0x000fc80000000000 */
[----:B------:R-:W-:Y:S01]  /*14540*/  BAR.SYNC.DEFER_BLOCKING 0x1, 0x100 ;  /* 0x0044000000007b1d */ /* 0x000fe20000010000 */
[----:B---3--:R-:W-:Y:S02]  /*14550*/  SEL R12, R51, R126, P0 ;  /* 0x0000007e330c7207 */ /* 0x008fe40000000000 */
[----:B------:R-:W-:-:S03]  /*14560*/  SEL R14, R126, R51, P0 ;  /* 0x000000337e0e7207 */ /* 0x000fc60000000000 */
[----:B------:R-:W3:Y:S01]  /*14570*/  SHFL.IDX PT, R56, R56, R3, 0x1c1f ;  /* 0x001c1f0338387589 */ /* 0x000ee200000e0000 */
[----:B----4-:R-:W-:Y:S02]  /*14580*/  SEL R13, R71, R72, P0 ;  /* 0x00000048470d7207 */ /* 0x010fe40000000000 */
[----:B------:R-:W-:Y:S01]  /*14590*/  SEL R15, R72, R71, P0 ;  /* 0x00000047480f7207 */ /* 0x000fe20000000000 */
[----:B------:R-:W-:Y:S04]  /*145a0*/  SHFL.IDX PT, R59, R59, R0, 0x1c1f ;  /* 0x001c1f003b3b7589 */ /* 0x000fe800000e0000 */
[----:B------:R-:W-:Y:S01]  /*145b0*/  SHFL.IDX PT, R57, R57, R0, 0x1c1f ;  /* 0x001c1f0039397589 */ /* 0x000fe200000e0000 */
[----:B-1----:R-:W-:-:S03]  /*145c0*/  IMAD.WIDE.U32 R6, R88, UR44, R6 ;  /* 0x0000002c58067c25 */ /* 0x002fc6000f8e0006 */
[----:B------:R-:W1:Y:S01]  /*145d0*/  SHFL.IDX PT, R52, R52, R3, 0x1c1f ;  /* 0x001c1f0334347589 */ /* 0x000e6200000e0000 */
[----:B--2---:R-:W-:Y:S02]  /*145e0*/  SEL R24, R55, R122, P0 ;  /* 0x0000007a37187207 */ /* 0x004fe40000000000 */
[----:B------:R-:W-:Y:S01]  /*145f0*/  SEL R26, R122, R55, P0 ;  /* 0x000000377a1a7207 */ /* 0x000fe20000000000 */
[----:B------:R-:W2:Y:S04]  /*14600*/  SHFL.IDX PT, R46, R46, R3, 0x1c1f ;  /* 0x001c1f032e2e7589 */ /* 0x000ea800000e0000 */
[----:B------:R-:W-:Y:S04]  /*14610*/  SHFL.IDX PT, R53, R53, R0, 0x1c1f ;  /* 0x001c1f0035357589 */ /* 0x000fe800000e0000 */
[----:B------:R-:W-:Y:S01]  /*14620*/  SHFL.IDX PT, R47, R47, R0, 0x1c1f ;  /* 0x001c1f002f2f7589 */ /* 0x000fe200000e0000 */
[----:B---3--:R-:W-:-:S02]  /*14630*/  SEL R25, R73, R56, P0 ;  /* 0x0000003849197207 */ /* 0x008fc40000000000 */
[----:B------:R-:W-:Y:S01]  /*14640*/  SEL R27, R56, R73, P0 ;  /* 0x00000049381b7207 */ /* 0x000fe20000000000 */
[----:B------:R-:W-:Y:S04]  /*14650*/  SHFL.IDX PT, R43, R43, R0, 0x1c1f ;  /* 0x001c1f002b2b7589 */ /* 0x000fe800000e0000 */
[----:B------:R-:W3:Y:S04]  /*14660*/  SHFL.IDX PT, R44, R44, R3, 0x1c1f ;  /* 0x001c1f032c2c7589 */ /* 0x000ee800000e0000 */
[----:B------:R-:W4:Y:S01]  /*14670*/  SHFL.IDX PT, R42, R42, R3, 0x1c1f ;  /* 0x001c1f032a2a7589 */ /* 0x000f2200000e0000 */
[----:B-1----:R-:W-:-:S02]  /*14680*/  SEL R28, R59, R52, P0 ;  /* 0x000000343b1c7207 */ /* 0x002fc40000000000 */
[----:B------:R-:W-:Y:S01]  /*14690*/  SEL R30, R52, R59, P0 ;  /* 0x0000003b341e7207 */ /* 0x000fe20000000000 */
[----:B------:R-:W-:Y:S01]  /*146a0*/  SHFL.IDX PT, R38, R38, R3, 0x1c1f ;  /* 0x001c1f0326267589 */ /* 0x000fe200000e0000 */
[----:B--2---:R-:W-:Y:S02]  /*146b0*/  SEL R29, R57, R46, P0 ;  /* 0x0000002e391d7207 */ /* 0x004fe40000000000 */
[----:B------:R-:W-:Y:S01]  /*146c0*/  SEL R31, R46, R57, P0 ;  /* 0x000000392e1f7207 */ /* 0x000fe20000000000 */
[----:B------:R-:W-:Y:S04]  /*146d0*/  SHFL.IDX PT, R45, R45, R0, 0x1c1f ;  /* 0x001c1f002d2d7589 */ /* 0x000fe800000e0000 */
[----:B------:R-:W-:Y:S04]  /*146e0*/  SHFL.IDX PT, R41, R41, R0, 0x1c1f ;  /* 0x001c1f0029297589 */ /* 0x000fe800000e0000 */
[----:B------:R-:W-:Y:S04]  /*146f0*/  SHFL.IDX PT, R37, R37, R0, 0x1c1f ;  /* 0x001c1f0025257589 */ /* 0x000fe800000e0000 */
[----:B------:R-:W-:Y:S01]  /*14700*/  SHFL.IDX PT, R61, R61, R0, 0x1c1f ;  /* 0x001c1f003d3d7589 */ /* 0x000fe200000e0000 */
[----:B---3--:R-:W-:-:S03]  /*14710*/  SEL R32, R53, R44, P0 ;  /* 0x0000002c35207207 */ /* 0x008fc60000000000 */
[----:B------:R-:W-:Y:S04]  /*14720*/  SHFL.IDX PT, R63, R63, R0, 0x1c1f ;  /* 0x001c1f003f3f7589 */ /* 0x000fe800000e0000 */
[----:B------:R-:W-:Y:S04]  /*14730*/  SHFL.IDX PT, R65, R65, R0, 0x1c1f ;  /* 0x001c1f0041417589 */ /* 0x000fe800000e0000 */
[----:B------:R-:W-:Y:S04]  /*14740*/  SHFL.IDX PT, R67, R67, R0, 0x1c1f ;  /* 0x001c1f0043437589 */ /* 0x000fe800000e0000 */
[----:B------:R-:W-:Y:S04]  /*14750*/  SHFL.IDX PT, R39, R39, R0, 0x1c1f ;  /* 0x001c1f0027277589 */ /* 0x000fe800000e0000 */
[----:B------:R4:W-:Y:S04]  /*14760*/  SHFL.IDX PT, R18, R35, R0, 0x1c1f ;  /* 0x001c1f0023127589 */ /* 0x0009e800000e0000 */
[----:B------:R-:W-:Y:S04]  /*14770*/  SHFL.IDX PT, R75, R75, R0, 0x1c1f ;  /* 0x001c1f004b4b7589 */ /* 0x000fe800000e0000 */
[----:B------:R-:W-:Y:S01]  /*14780*/  SHFL.IDX PT, R77, R77, R0, 0x1c1f ;  /* 0x001c1f004d4d7589 */ /* 0x000fe200000e0000 */
[----:B----4-:R-:W-:-:S03]  /*14790*/  SEL R35, R42, R47, P0 ;  /* 0x0000002f2a237207 */ /* 0x010fc60000000000 */
        /* <DEDUP_REMOVED lines=9> */
[----:B------:R-:W1:Y:S04]  /*14830*/  SHFL.IDX PT, R54, R54, R3, 0x1c1f ;  /* 0x001c1f0336367589 */ /* 0x000e6800000e0000 */
[----:B------:R-:W2:Y:S04]  /*14840*/  SHFL.IDX PT, R64, R64, R3, 0x1c1f ;  /* 0x001c1f0340407589 */ /* 0x000ea800000e0000 */
[----:B------:R-:W3:Y:S04]  /*14850*/  SHFL.IDX PT, R58, R58, R3, 0x1c1f ;  /* 0x001c1f033a3a7589 */ /* 0x000ee800000e0000 */
[----:B------:R-:W4:Y:S04]  /*14860*/  SHFL.IDX PT, R66, R66, R3, 0x1c1f ;  /* 0x001c1f0342427589 */ /* 0x000f2800000e0000 */
[----:B------:R-:W5:Y:S04]  /*14870*/  SHFL.IDX PT, R68, R68, R3, 0x1c1f ;  /* 0x001c1f0344447589 */ /* 0x000f6800000e0000 */
[----:B------:R-:W-:Y:S04]  /*14880*/  SHFL.IDX PT, R60, R60, R3, 0x1c1f ;  /* 0x001c1f033c3c7589 */ /* 0x000fe800000e0000 */
[----:B------:R-:W5:Y:S01]  /*14890*/  SHFL.IDX PT, R70, R70, R3, 0x1c1f ;  /* 0x001c1f0346467589 */ /* 0x000f6200000e0000 */
[----:B-1----:R-:W-:-:S02]  /*148a0*/  SEL R52, R63, R54, P0 ;  /* 0x000000363f347207 */ /* 0x002fc40000000000 */
[----:B------:R-:W-:Y:S01]  /*148b0*/  SEL R54, R54, R63, P0 ;  /* 0x0000003f36367207 */ /* 0x000fe20000000000 */
[----:B------:R1:W-:Y:S01]  /*148c0*/  STSM.16.M88.4 [R86], R8 ;  /* 0x0000000856007844 */ /* 0x0003e20000000200 */
[----:B--2---:R-:W-:Y:S02]  /*148d0*/  SEL R49, R75, R64, P0 ;  /* 0x000000404b317207 */ /* 0x004fe40000000000 */
[----:B------:R-:W-:Y:S01]  /*148e0*/  SEL R51, R64, R75, P0 ;  /* 0x0000004b40337207 */ /* 0x000fe20000000000 */
[----:B------:R2:W-:Y:S01]  /*148f0*/  STSM.16.M88.4 [R33], R12 ;  /* 0x0000000c21007844 */ /* 0x0005e20000000200 */
[----:B---3--:R-:W-:Y:S02]  /*14900*/  SEL R56, R65, R58, P0 ;  /* 0x0000003a41387207 */ /* 0x008fe40000000000 */
[----:B------:R-:W-:Y:S01]  /*14910*/  SEL R58, R58, R65, P0 ;  /* 0x000000413a3a7207 */ /* 0x000fe20000000000 */
[----:B------:R3:W-:Y:S01]  /*14920*/  STSM.16.M88.4 [R85], R24 ;  /* 0x0000001855007844 */ /* 0x0007e20000000200 */
[----:B----4-:R-:W-:-:S02]  /*14930*/  SEL R53, R77, R66, P0 ;  /* 0x000000424d357207 */ /* 0x010fc40000000000 */
[----:B------:R-:W-:Y:S01]  /*14940*/  SEL R55, R66, R77, P0 ;  /* 0x0000004d42377207 */ /* 0x000fe20000000000 */
[----:B------:R-:W-:Y:S01]  /*14950*/  STSM.16.M88.4 [R84], R28 ;  /* 0x0000001c54007844 */ /* 0x000fe20000000200 */
[----:B-----5:R-:W-:Y:S02]  /*14960*/  SEL R57, R79, R68, P0 ;  /* 0x000000444f397207 */ /* 0x020fe40000000000 */
[----:B------:R-:W-:Y:S02]  /*14970*/  SEL R59, R68, R79, P0 ;  /* 0x0000004f443b7207 */ /* 0x000fe40000000000 */
[----:B-1----:R-:W-:Y:S02]  /*14980*/  SEL R9, R43, R38, P0 ;  /* 0x000000262b097207 */ /* 0x002fe40000000000 */
[----:B------:R-:W-:Y:S01]  /*14990*/  SEL R11, R38, R43, P0 ;  /* 0x0000002b260b7207 */ /* 0x000fe20000000000 */
[----:B--2---:R-:W-:Y:S01]  /*149a0*/  IMAD R12, R88, UR6, RZ ;  /* 0x00000006580c7c24 */ /* 0x004fe2000f8e02ff */
[----:B------:R-:W-:Y:S01]  /*149b0*/  SEL R33, R47, R42, P0 ;  /* 0x0000002a2f217207 */ /* 0x000fe20000000000 */
[----:B------:R-:W-:Y:S01]  /*149c0*/  ULDC.64 UR6, c[0x0][0xb40] ;  /* 0x0002d00000067ab9 */ /* 0x000fe20000000a00 */
[----:B------:R-:W-:Y:S01]  /*149d0*/  SEL R8, R45, R40, P0 ;  /* 0x000000282d087207 */ /* 0x000fe20000000000 */
[----:B------:R-:W-:Y:S01]  /*149e0*/  IMAD R38, R89, UR44, R12 ;  /* 0x0000002c59267c24 */ /* 0x000fe2000f8e020c */
[----:B------:R-:W-:Y:S01]  /*149f0*/  SEL R10, R40, R45, P0 ;  /* 0x0000002d280a7207 */ /* 0x000fe20000000000 */
[----:B------:R-:W-:Y:S01]  /*14a00*/  STSM.16.M88.4 [R83], R32 ;  /* 0x0000002053007844 */ /* 0x000fe20000000200 */
[----:B------:R-:W-:-:S02]  /*14a10*/  SEL R12, R41, R36, P0 ;  /* 0x00000024290c7207 */ /* 0x000fc40000000000 */
[----:B------:R-:W-:Y:S01]  /*14a20*/  SEL R14, R36, R41, P0 ;  /* 0x00000029240e7207 */ /* 0x000fe20000000000 */
[----:B------:R1:W-:Y:S01]  /*14a30*/  STSM.16.M88.4 [R82], R8 ;  /* 0x0000000852007844 */ /* 0x0003e20000000200 */
[----:B------:R-:W-:Y:S02]  /*14a40*/  SEL R13, R39, R0, P0 ;  /* 0x00000000270d7207 */ /* 0x000fe40000000000 */
[----:B------:R-:W-:Y:S02]  /*14a50*/  SEL R15, R0, R39, P0 ;  /* 0x00000027000f7207 */ /* 0x000fe40000000000 */
        /* <DEDUP_REMOVED lines=8> */
[----:B-1----:R-:W-:Y:S02]  /*14ae0*/  SEL R9, R81, R70, P0 ;  /* 0x0000004651097207 */ /* 0x002fe40000000000 */
[----:B------:R-:W-:Y:S01]  /*14af0*/  SEL R11, R70, R81, P0 ;  /* 0x00000051460b7207 */ /* 0x000fe20000000000 */
[----:B------:R-:W-:Y:S01]  /*14b00*/  STSM.16.M88.4 [R76], R48 ;  /* 0x000000304c007844 */ /* 0x000fe20000000200 */
[----:B------:R-:W-:-:S02]  /*14b10*/  SEL R8, R67, R60, P0 ;  /* 0x0000003c43087207 */ /* 0x000fc40000000000 */
[----:B------:R-:W-:Y:S01]  /*14b20*/  SEL R10, R60, R67, P0 ;  /* 0x000000433c0a7207 */ /* 0x000fe20000000000 */
[----:B------:R-:W-:Y:S01]  /*14b30*/  STSM.16.M88.4 [R74], R52 ;  /* 0x000000344a007844 */ /* 0x000fe20000000200 */
[----:B------:R-:W-:Y:S02]  /*14b40*/  SHF.R.S32.HI R3, RZ, 0x1f, R87 ;  /* 0x0000001fff037819 */ /* 0x000fe40000011457 */
[----:B------:R-:W-:Y:S01]  /*14b50*/  IADD3 R0, P3, R87, R6, RZ ;  /* 0x0000000657007210 */ /* 0x000fe20007f7e0ff */
[----:B------:R-:W-:Y:S03]  /*14b60*/  STSM.16.M88.4 [R21], R56 ;  /* 0x0000003815007844 */ /* 0x000fe60000000200 */
[----:B------:R-:W-:Y:S01]  /*14b70*/  IADD3.X R3, R3, R7, R38, P3, !PT ;  /* 0x0000000703037210 */ /* 0x000fe20001ffe426 */
[----:B------:R-:W-:Y:S01]  /*14b80*/  STSM.16.M88.4 [R20], R8 ;  /* 0x0000000814007844 */ /* 0x000fe20000000200 */
[C---:B------:R-:W-:Y:S01]  /*14b90*/  LEA R6, P3, R0.reuse, UR6, 0x2 ;  /* 0x0000000600067c11 */ /* 0x040fe2000f8610ff */
[----:B------:R1:W-:Y:S06]  /*14ba0*/  MEMBAR.ALL.CTA ;  /* 0x0000000000007992 */ /* 0x0003ec0000008000 */
[----:B-1----:R-:W1:Y:S01]  /*14bb0*/  FENCE.VIEW.ASYNC.S ;  /* 0x00000000000073c6 */ /* 0x002e620000000000 */
[----:B------:R-:W-:-:S03]  /*14bc0*/  LEA.HI.X R7, R0, UR7, R3, 0x2, P3 ;  /* 0x0000000700077c11 */ /* 0x000fc600098f1403 */
        /* <DEDUP_REMOVED lines=18> */
[----:B------:R-:W-:-:S05]  /*14cf0*/  UMOV UR8, 0x40 ;  /* 0x0000004000087882 */ /* 0x000fca0000000000 */
        /* <DEDUP_REMOVED lines=13> */
.L_x_3749:
[----:B------:R-:W-:Y:S05]  /*14dd0*/  BSYNC B0 ;  /* 0x0000000000007941 */ /* 0x000fea0003800000 */
.L_x_3748:
[----:B------:R-:W-:Y:S05]  /*14de0*/  BRA `(.L_x_3747) ;  /* 0x0000000800607947 */ /* 0x000fea0003800000 */
.L_x_3746:
[----:B------:R-:W1:Y:S01]  /*14df0*/  LDC.64 R14, c[0x0][0xae0] ;  /* 0x0002b800ff0e7b82 */ /* 0x000e620000000a00 */
[----:B------:R-:W-:Y:S01]  /*14e00*/  SHF.R.S32.HI R0, RZ, 0x1f, R3 ;  /* 0x0000001fff007819 */ /* 0x000fe20000011403 */
[----:B------:R-:W-:Y:S01]  /*14e10*/  USHF.R.S32.HI UR5, URZ, 0x1f, UR43 ;  /* 0x0000001f3f057899 */ /* 0x000fe2000801142b */
[----:B------:R-:W-:Y:S01]  /*14e20*/  ISETP.GT.AND P0, PT, R3, 0x7f, PT ;  /* 0x0000007f0300780c */ /* 0x000fe20003f04270 */
[----:B------:R-:W-:Y:S01]  /*14e30*/  USHF.R.S32.HI UR6, URZ, 0x1f, UR44 ;  /* 0x0000001f3f067899 */ /* 0x000fe2000801142c */
[----:B------:R-:W-:Y:S01]  /*14e40*/  LEA.HI R0, R0, R3, RZ, 0x3 ;  /* 0x0000000300007211 */ /* 0x000fe200078f18ff */
[----:B------:R-:W-:Y:S02]  /*14e50*/  BSSY B0, `(.L_x_3750) ;  /* 0x000001e000007945 */ /* 0x000fe40003800000 */
[----:B------:R-:W2:Y:S01]  /*14e60*/  LDC R13, c[0x0][0xdac] ;  /* 0x00036b00ff0d7b82 */ /* 0x000ea20000000800 */
[----:B------:R-:W-:-:S05]  /*14e70*/  LOP3.LUT R4, R0, 0x1ffffff8, RZ, 0xc0, !PT ;  /* 0x1ffffff800047812 */ /* 0x000fca00078ec0ff */
[----:B------:R-:W-:Y:S01]  /*14e80*/  IMAD.IADD R3, R3, 0x1, -R4 ;  /* 0x0000000103037824 */ /* 0x000fe200078e0a04 */
[----:B------:R-:W-:Y:S01]  /*14e90*/  SHF.R.S32.HI R4, RZ, 0x3, R0 ;  /* 0x00000003ff047819 */ /* 0x000fe20000011400 */
[----:B------:R-:W3:Y:S02]  /*14ea0*/  LDC.64 R18, c[0x0][0xae8] ;  /* 0x0002ba00ff127b82 */ /* 0x000ee40000000a00 */
[----:B------:R-:W-:Y:S02]  /*14eb0*/  IMAD.SHL.U32 R10, R3, 0x8, RZ ;  /* 0x00000008030a7824 */ /* 0x000fe400078e00ff */
[----:B-1----:R-:W-:Y:S01]  /*14ec0*/  IMAD R12, R14, UR5, RZ ;  /* 0x000000050e0c7c24 */ /* 0x002fe2000f8e02ff */
[----:B------:R-:W-:Y:S06]  /*14ed0*/  @P0 BRA `(.L_x_3751) ;  /* 0x0000000000540947 */ /* 0x000fec0003800000 */
[----:B------:R-:W-:Y:S01]  /*14ee0*/  IMAD.U32 R6, RZ, RZ, UR42 ;  /* 0x0000002aff067e24 */ /* 0x000fe2000f8e00ff */
[----:B------:R-:W-:-:S04]  /*14ef0*/  ULDC UR7, c[0x0][0xa88] ;  /* 0x0002a20000077ab9 */ /* 0x000fc80000000800 */
[----:B------:R-:W-:-:S04]  /*14f00*/  IADD3 R6, R6, -0x80, R91 ;  /* 0xffffff8006067810 */ /* 0x000fc80007ffe05b */
        /* <DEDUP_REMOVED lines=18> */
.L_x_3751:
[----:B------:R-:W-:Y:S05]  /*15030*/  BSYNC B0 ;  /* 0x0000000000007941 */ /* 0x000fea0003800000 */
.L_x_3750:
[----:B------:R-:W-:Y:S01]  /*15040*/  ULDC UR5, c[0x0][0xa88] ;  /* 0x0002a20000057ab9 */ /* 0x000fe20000000800 */
[----:B------:R-:W-:Y:S01]  /*15050*/  SHF.R.S32.HI R11, RZ, 0x1f, R10 ;  /* 0x0000001fff0b7819 */ /* 0x000fe2000001140a */
[----:B------:R-:W-:Y:S01]  /*15060*/  UIADD3 UR42, -UR42, UR5, URZ ;  /* 0x000000052a2a7290 */ /* 0x000fe2000fffe13f */
[----:B------:R-:W-:Y:S01]  /*15070*/  VIADD R0, R4, 0x20 ;  /* 0x0000002004007836 */ /* 0x000fe20000000000 */
[----:B------:R-:W-:Y:S01]  /*15080*/  ULOP3.LUT UR49, URZ, UR49, URZ, 0x33, !UPT ;  /* 0x000000313f317292 */ /* 0x000fe2000f8e333f */
[----:B-1----:R-:W-:Y:S01]  /*15090*/  IMAD R3, R15, UR43, R12 ;  /* 0x0000002b0f037c24 */ /* 0x002fe2000f8e020c */
[----:B------:R-:W-:Y:S01]  /*150a0*/  BSSY B0, `(.L_x_3752) ;  /* 0x0000024000007945 */ /* 0x000fe20003800000 */
[----:B------:R-:W-:Y:S01]  /*150b0*/  IMAD.WIDE.U32 R6, R14, UR43, R10 ;  /* 0x0000002b0e067c25 */ /* 0x000fe2000f8e000a */
[----:B------:R-:W-:Y:S02]  /*150c0*/  ISETP.GE.AND P3, PT, R4, UR42, PT ;  /* 0x0000002a04007c0c */ /* 0x000fe4000bf66270 */
[----:B------:R-:W-:Y:S01]  /*150d0*/  ISETP.GE.AND P0, PT, R0, UR42, PT ;  /* 0x0000002a00007c0c */ /* 0x000fe2000bf06270 */
[----:B------:R-:W-:-:S02]  /*150e0*/  VIADD R5, R4, 0x40 ;  /* 0x0000004004057836 */ /* 0x000fc40000000000 */
[----:B------:R-:W-:Y:S02]  /*150f0*/  VIADD R8, R4, 0x60 ;  /* 0x0000006004087836 */ /* 0x000fe40000000000 */
[----:B------:R-:W-:Y:S01]  /*15100*/  IMAD.IADD R7, R7, 0x1, R3 ;  /* 0x0000000107077824 */ /* 0x000fe200078e0203 */
[----:B------:R-:W-:Y:S01]  /*15110*/  ISETP.GE.AND P1, PT, R5, UR42, PT ;  /* 0x0000002a05007c0c */ /* 0x000fe2000bf26270 */
[----:B---3--:R-:W-:Y:S01]  /*15120*/  IMAD R0, R18, UR6, RZ ;  /* 0x0000000612007c24 */ /* 0x008fe2000f8e02ff */
[----:B------:R-:W-:Y:S01]  /*15130*/  SHF.R.S32.HI R5, RZ, 0x1f, R4 ;  /* 0x0000001fff057819 */ /* 0x000fe20000011404 */
[----:B--2---:R-:W-:Y:S01]  /*15140*/  VIADD R13, R13, UR49 ;  /* 0x000000310d0d7c36 */ /* 0x004fe20008000000 */
[----:B------:R-:W-:Y:S01]  /*15150*/  ISETP.GE.AND P2, PT, R8, UR42, PT ;  /* 0x0000002a08007c0c */ /* 0x000fe2000bf46270 */
[----:B------:R-:W-:Y:S02]  /*15160*/  IMAD R3, R19, UR44, R0 ;  /* 0x0000002c13037c24 */ /* 0x000fe4000f8e0200 */
[----:B------:R-:W-:-:S04]  /*15170*/  IMAD.WIDE.U32 R8, R18, UR44, R6 ;  /* 0x0000002c12087c25 */ /* 0x000fc8000f8e0006 */
[----:B------:R-:W-:-:S04]  /*15180*/  IMAD.WIDE R6, R13, 0x80, R4 ;  /* 0x000000800d067825 */ /* 0x000fc800078e0204 */
[----:B------:R-:W-:Y:S01]  /*15190*/  IMAD.IADD R13, R9, 0x1, R3 ;  /* 0x00000001090d7824 */ /* 0x000fe200078e0203 */
        /* <DEDUP_REMOVED lines=20> */
.L_x_3753:
[----:B------:R-:W-:Y:S05]  /*152e0*/  BSYNC B0 ;  /* 0x0000000000007941 */ /* 0x000fea0003800000 */
.L_x_3752:
        /* <DEDUP_REMOVED lines=17> */
[----:B-1----:R-:W-:Y:S01]  /*15400*/  LEA R14, P0, R4, UR6, 0x1 ;  /* 0x00000006040e7c11 */ /* 0x002fe2000f8008ff */
[----:B------:R-:W-:-:S05]  /*15410*/  IMAD.IADD R3, R5, 0x1, R3 ;  /* 0x0000000105037824 */ /* 0x000fca00078e0203 */
[----:B------:R-:W-:-:S05]  /*15420*/  LEA.HI.X R15, R4, UR7, R3, 0x1, P0 ;  /* 0x00000007040f7c11 */ /* 0x000fca00080f0c03 */
[----:B------:R2:W-:Y:S04]  /*15430*/  @!P3 STG.E.128 desc[UR52][R14.64], RZ ;  /* 0x000000ff0e00b986 */ /* 0x0005e8000c101d34 */
[----:B------:R2:W-:Y:S04]  /*15440*/  @!P4 STG.E.128 desc[UR52][R14.64+0x80], RZ ;  /* 0x000080ff0e00c986 */ /* 0x0005e8000c101d34 */
[----:B------:R2:W-:Y:S02]  /*15450*/  @!P5 STG.E.128 desc[UR52][R14.64+0x100], RZ ;  /* 0x000100ff0e00d986 */ /* 0x0005e4000c101d34 */
.L_x_3755:
[----:B------:R-:W-:Y:S05]  /*15460*/  BSYNC B0 ;  /* 0x0000000000007941 */ /* 0x000fea0003800000 */
.L_x_3754:
        /* <DEDUP_REMOVED lines=17> */
[----:B-12---:R-:W-:Y:S01]  /*15580*/  LEA R14, P0, R4, UR6, 0x1 ;  /* 0x00000006040e7c11 */ /* 0x006fe2000f8008ff */
[----:B------:R-:W-:-:S05]  /*15590*/  IMAD.IADD R3, R5, 0x1, R3 ;  /* 0x0000000105037824 */ /* 0x000fca00078e0203 */
[----:B------:R-:W-:-:S05]  /*155a0*/  LEA.HI.X R15, R4, UR7, R3, 0x1, P0 ;  /* 0x00000007040f7c11 */ /* 0x000fca00080f0c03 */
[----:B------:R3:W-:Y:S04]  /*155b0*/  @!P1 STG.E.128 desc[UR52][R14.64], RZ ;  /* 0x000000ff0e009986 */ /* 0x0007e8000c101d34 */
[----:B------:R3:W-:Y:S04]  /*155c0*/  @!P3 STG.E.128 desc[UR52][R14.64+0x80], RZ ;  /* 0x000080ff0e00b986 */ /* 0x0007e8000c101d34 */
[----:B------:R3:W-:Y:S02]  /*155d0*/  @!P4 STG.E.128 desc[UR52][R14.64+0x100], RZ ;  /* 0x000100ff0e00c986 */ /* 0x0007e4000c101d34 */
.L_x_3757:
[----:B------:R-:W-:Y:S05]  /*155e0*/  BSYNC B0 ;  /* 0x0000000000007941 */ /* 0x000fea0003800000 */
.L_x_3756:
[----:B------:R-:W-:Y:S04]  /*155f0*/  BSSY B0, `(.L_x_3747) ;  /* 0x0000017000007945 */ /* 0x000fe80003800000 */
[----:B------:R-:W-:Y:S05]  /*15600*/  @P2 BRA `(.L_x_3758) ;  /* 0x0000000000542947 */ /* 0x000fea0003800000 */
[----:B------:R-:W-:Y:S01]  /*15610*/  IADD3 R3, P0, R6, 0x60, RZ ;  /* 0x0000006006037810 */ /* 0x000fe20007f1e0ff */
[----:B------:R-:W-:Y:S01]  /*15620*/  ULDC UR5, c[0x0][0xa8c] ;  /* 0x0002a30000057ab9 */ /* 0x000fe20000000800 */
[----:B------:R-:W-:Y:S01]  /*15630*/  ULDC.64 UR6, c[0x0][0xad8] ;  /* 0x0002b60000067ab9 */ /* 0x000fe20000000a00 */
[----:B------:R-:W-:Y:S01]  /*15640*/  IMAD.MOV.U32 R4, RZ, RZ, R8 ;  /* 0x000000ffff047224 */ /* 0x000fe200078e0008 */
[C---:B------:R-:W-:Y:S01]  /*15650*/  ISETP.GE.AND P1, PT, R10.reuse, UR5, PT ;  /* 0x000000050a007c0c */ /* 0x040fe2000bf26270 */
[----:B------:R-:W-:Y:S02]  /*15660*/  IMAD.X R6, RZ, RZ, R7, P0 ;  /* 0x000000ffff067224 */ /* 0x000fe400000e0607 */
[----:B------:R-:W-:Y:S02]  /*15670*/  IMAD.MOV.U32 R5, RZ, RZ, R13 ;  /* 0x000000ffff057224 */ /* 0x000fe400078e000d */
[----:B------:R-:W-:Y:S02]  /*15680*/  VIADD R0, R10, 0x40 ;  /* 0x000000400a007836 */ /* 0x000fe40000000000 */
[----:B------:R-:W-:-:S02]  /*15690*/  IMAD R6, R6, UR6, RZ ;  /* 0x0000000606067c24 */ /* 0x000fc4000f8e02ff */
        /* <DEDUP_REMOVED lines=12> */
.L_x_3758:
[----:B------:R-:W-:Y:S05]  /*15760*/  BSYNC B0 ;  /* 0x0000000000007941 */ /* 0x000fea0003800000 */
.L_x_3747:
[----:B------:R-:W5:Y:S02]  /*15770*/  LDC R0, c[0x0][0xda8] ;  /* 0x00036a00ff007b82 */ /* 0x000f640000000800 */
[----:B-----5:R-:W-:-:S13]  /*15780*/  ISETP.LE.AND P0, PT, R0, UR4, PT ;  /* 0x0000000400007c0c */ /* 0x020fda000bf03270 */
[----:B------:R-:W-:Y:S05]  /*15790*/  @!P0 BRA `(.L_x_3759) ;  /* 0xfffffeb400748947 */ /* 0x000fea000383ffff */
[----:B------:R-:W-:Y:S05]  /*157a0*/  EXIT ;  /* 0x000000000000794d */ /* 0x000fea0003800000 */
.L_x_3661:
[----:B------:R-:W-:-:S08]  /*157b0*/  NOP ;  /* 0x0000000000007918 */ /* 0x000fd00000000000 */
[----:B------:R-:W1:-:S00]  /*157c0*/  USETMAXREG.DEALLOC.CTAPOOL 0x18 ;  /* 0x00000018000079c8 */ /* 0x000e4000080e0500 */
[----:B-1----:R-:W-:-:S06]  /*157d0*/  LOP3.LUT R0, R0, 0x3, RZ, 0xc0, !PT ;  /* 0x0000000300007812 */ /* 0x002fcc00078ec0ff */
[----:B------:R-:W1:Y:S01]  /*157e0*/  S2UR UR4, SR_CTAID.X ;  /* 0x00000000000479c3 */ /* 0x000e620000002500 */
[----:B------:R-:W-:Y:S01]  /*157f0*/  LOP3.LUT R16, R16, 0xfffffffd, RZ, 0xc0, !PT ;  /* 0xfffffffd10107812 */ /* 0x000fe200078ec0ff */
[----:B------:R-:W-:Y:S04]  /*15800*/  STL [R1], RZ ;  /* 0x000000ff01007387 */ /* 0x000fe80000100800 */
[----:B------:R-:W2:Y:S04]  /*15810*/  SHFL.IDX PT, R0, R0, RZ, 0x1f ;  /* 0x00001fff00007589 */ /* 0x000ea800000e0000 */
[----:B------:R3:W-:Y:S01]  /*15820*/  STL [R1+0x18], RZ ;  /* 0x000018ff01007387 */ /* 0x0007e20000100800 */
[----:B--2---:R-:W-:-:S02]  /*15830*/  ISETP.NE.AND P0, PT, R0, RZ, PT ;  /* 0x000000ff0000720c */ /* 0x004fc40003f05270 */
[----:B------:R-:W1:Y:S11]  /*15840*/  LDC R0, c[0x0][0xda8] ;  /* 0x00036a00ff007b82 */ /* 0x000e760000000800 */
[----:B------:R-:W-:Y:S01]  /*15850*/  @P0 LOP3.LUT R16, R16, 0x2, RZ, 0xfc, !PT ;  /* 0x0000000210100812 */ /* 0x000fe200078efcff */
[----:B------:R-:W-:Y:S06]  /*15860*/  @P0 BAR.ARV 0x4, 0x180 ;  /* 0x0106000000000b1d */ /* 0x000fec0000002000 */
[----:B-1----:R-:W-:Y:S01]  /*15870*/  ISETP.LE.AND P0, PT, R0, UR4, PT ;  /* 0x0000000400007c0c */ /* 0x002fe2000bf03270 */
[----:B------:R-:W-:-:S05]  /*15880*/  IMAD.MOV.U32 R0, RZ, RZ, 0x1 ;  /* 0x00000001ff007424 */ /* 0x000fca00078e00ff */
[----:B------:R3:W-:Y:S07]  /*15890*/  STL [R1+0x8], R0 ;  /* 0x0000080001007387 */ /* 0x0007ee0000100800 */
[----:B------:R-:W-:Y:S05]  /*158a0*/  @P0 BRA `(.L_x_3760) ;  /* 0x0000004000d80947 */ /* 0x000fea0003800000 */
[----:B------:R-:W1:Y:S01]  /*158b0*/  S2R R2, SR_TID.X ;  /* 0x0000000000027919 */ /* 0x000e620000002100 */
[----:B------:R-:W-:Y:S01]  /*158c0*/  ULDC UR43, c[0x0][0xc] ;  /* 0x00000300002b7ab9 */ /* 0x000fe20000000800 */
[----:B------:R-:W-:Y:S01]  /*158d0*/  ULOP3.LUT UR41, UR46, 0x1, URZ, 0xfc, !UPT ;  /* 0x000000012e297892 */ /* 0x000fe2000f8efc3f */
[----:B------:R-:W2:Y:S01]  /*158e0*/  S2R R4, SR_TID.X ;  /* 0x0000000000047919 */ /* 0x000ea20000002100 */
[----:B------:R-:W-:Y:S01]  /*158f0*/  ULOP3.LUT UR44, UR46, 0x2, URZ, 0xfc, !UPT ;  /* 0x000000022e2c7892 */ /* 0x000fe2000f8efc3f */
[----:B------:R-:W-:Y:S01]  /*15900*/  ULDC.64 UR48, c[0x0][0x198] ;  /* 0x0000660000307ab9 */ /* 0x000fe20000000a00 */
[----:B-1----:R-:W-:Y:S01]  /*15910*/  LOP3.LUT R2, R2, 0x7f, RZ, 0xc0, !PT ;  /* 0x0000007f02027812 */ /* 0x002fe200078ec0ff */
[----:B--2---:R-:W-:-:S04]  /*15920*/  IMAD.SHL.U32 R18, R4, 0x40, RZ ;  /* 0x0000004004127824 */ /* 0x004fc800078e00ff */
[----:B---3--:R-:W-:-:S05]  /*15930*/  IMAD.SHL.U32 R0, R2, 0x10, RZ ;  /* 0x0000001002007824 */ /* 0x008fca00078e00ff */
        /* <DEDUP_REMOVED lines=12> */
[----:B------:R-:W-:Y:S01]  /*15a00*/  LOP3.LUT R17, R17, R2, RZ, 0xfc, !PT ;  /* 0x0000000211117212 */ /* 0x000fe200078efcff */
[----:B------:R-:W-:Y:S01]  /*15a10*/  IMAD.U32 R2, RZ, RZ, UR4 ;  /* 0x00000004ff027e24 */ /* 0x000fe2000f8e00ff */
[----:B------:R-:W-:Y:S01]  /*15a20*/  LOP3.LUT R3, R0, 0x30, R3, 0x78, !PT ;  /* 0x0000003000037812 */ /* 0x000fe200078e7803 */
[----:B------:R-:W-:-:S03]  /*15a30*/  IMAD.MOV.U32 R0, RZ, RZ, 0x1 ;  /* 0x00000001ff007424 */ /* 0x000fc600078e00ff */
[----:B------:R1:W-:Y:S01]  /*15a40*/  STL [R1+0x14], R2 ;  /* 0x0000140201007387 */ /* 0x0003e20000100800 */
[----:B------:R-:W-:-:S03]  /*15a50*/  LOP3.LUT R18, R3, 0x640, R18, 0xf8, !PT ;  /* 0x0000064003127812 */ /* 0x000fc600078ef812 */
[----:B------:R1:W-:Y:S04]  /*15a60*/  STL [R1+0x18], RZ ;  /* 0x000018ff01007387 */ /* 0x0003e80000100800 */
[----:B------:R1:W-:Y:S04]  /*15a70*/  STL [R1+0x8], R0 ;  /* 0x0000080001007387 */ /* 0x0003e80000100800 */
[----:B------:R1:W-:Y:S02]  /*15a80*/  STL [R1], RZ ;  /* 0x000000ff01007387 */ /* 0x0003e40000100800 */
.L_x_3822:
        /* <DEDUP_REMOVED lines=13> */
[----:B---3--:R-:W-:Y:S05]  /*15b60*/  @!P0 BRA `(.L_x_3761) ;  /* 0x0000000000208947 */ /* 0x008fea0003800000 */
        /* <DEDUP_REMOVED lines=8> */
.L_x_3761:
[----:B------:R-:W-:Y:S01]  /*15bf0*/  ULDC UR9, c[0x0][0xdc4] ;  /* 0x0003710000097ab9 */ /* 0x000fe20000000800 */
[----:B------:R-:W-:Y:S01]  /*15c00*/  UMOV UR7, UR8 ;  /* 0x0000000800077c82 */ /* 0x000fe20008000000 */
[----:B------:R-:W-:-:S11]  /*15c10*/  UISETP.NE.AND UP0, UPT, UR9, 0x1, UPT ;  /* 0x000000010900788c */ /* 0x000fd6000bf05270 */
[----:B------:R-:W-:Y:S02]  /*15c20*/  @UP0 ULDC.64 UR10, c[0x0][0xdc8] ;  /* 0x00037200000a0ab9 */ /* 0x000fe40000000a00 */
[----:B------:R-:W-:-:S04]  /*15c30*/  UIMAD.WIDE.U32 UR4, UR8, UR10, URZ ;  /* 0x0000000a080472a5 */ /* 0x000fc8000f8e003f */
[----:B------:R-:W-:-:S04]  /*15c40*/  @UP0 USHF.R.U32.HI UR7, URZ, UR11, UR5 ;  /* 0x0000000b3f070299 */ /* 0x000fc80008011605 */
[----:B------:R-:W-:-:S12]  /*15c50*/  UIMAD UR4, UR7, UR9, URZ ;  /* 0x00000009070472a4 */ /* 0x000fd8000f8e023f */
.L_x_3762:
[----:B------:R-:W-:Y:S01]  /*15c60*/  ULDC.64 UR10, c[0x0][0x3f8] ;  /* 0x0000fe00000a7ab9 */ /* 0x000fe20000000a00 */
[----:B------:R-:W-:Y:S02]  /*15c70*/  ULOP3.LUT UR7, URZ, UR7, URZ, 0x33, !UPT ;  /* 0x000000073f077292 */ /* 0x000fe4000f8e333f */
[----:B------:R-:W-:Y:S01]  /*15c80*/  UISETP.NE.U32.AND UP0, UPT, UR10, URZ, UPT ;  /* 0x0000003f0a00728c */ /* 0x000fe2000bf05070 */
[----:B------:R-:W-:Y:S02]  /*15c90*/  ULDC UR37, c[0x0][0xdac] ;  /* 0x00036b0000257ab9 */ /* 0x000fe40000000800 */
[----:B------:R-:W-:Y:S01]  /*15ca0*/  ULDC UR10, c[0x0][0xdb8] ;  /* 0x00036e00000a7ab9 */ /* 0x000fe20000000800 */
[----:B------:R-:W-:Y:S02]  /*15cb0*/  UIADD3 UR37, UR7, UR37, URZ ;  /* 0x0000002507257290 */ /* 0x000fe4000fffe03f */
[----:B------:R-:W-:Y:S02]  /*15cc0*/  UISETP.NE.AND UP1, UPT, UR10, 0x1, UPT ;  /* 0x000000010a00788c */ /* 0x000fe4000bf25270 */
[----:B------:R-:W-:Y:S01]  /*15cd0*/  UIADD3 UR8, UR8, -UR4, URZ ;  /* 0x8000000408087290 */ /* 0x000fe2000fffe03f */
[----:B------:R-:W-:-:S02]  /*15ce0*/  ULDC UR9, c[0x0][0xdc4] ;  /* 0x0003710000097ab9 */ /* 0x000fc40000000800 */
[----:B------:R-:W-:Y:S01]  /*15cf0*/  ULDC.64 UR4, c[0x0][0x9e0] ;  /* 0x0002780000047ab9 */ /* 0x000fe20000000a00 */
[----:B------:R-:W-:Y:S02]  /*15d00*/  UISETP.NE.AND.EX UP0, UPT, UR11, URZ, UPT, UP0 ;  /* 0x0000003f0b00728c */ /* 0x000fe4000bf05300 */
[----:B------:R-:W-:Y:S02]  /*15d10*/  UISETP.GE.AND UP2, UPT, UR5, 0x1, UPT ;  /* 0x000000010500788c */ /* 0x000fe4000bf46270 */
[----:B------:R-:W-:Y:S01]  /*15d20*/  USHF.L.U32 UR37, UR37, 0x7, URZ ;  /* 0x0000000725257899 */ /* 0x000fe2000800063f */
[----:B------:R-:W-:Y:S01]  /*15d30*/  ULDC UR11, c[0x0][0x404] ;  /* 0x00010100000b7ab9 */ /* 0x000fe20000000800 */
[----:B------:R-:W-:Y:S01]  /*15d40*/  ULDC UR12, c[0x0][0x288] ;  /* 0x0000a200000c7ab9 */ /* 0x000fe20000000800 */
[----:B------:R-:W-:Y:S01]  /*15d50*/  UIMAD UR9, UR6, UR9, UR8 ;  /* 0x00000009060972a4 */ /* 0x000fe2000f8e0208 */
[----:B------:R-:W-:Y:S01]  /*15d60*/  PLOP3.LUT P1, PT, PT, PT, UP2, 0x80, 0x0 ;  /* 0x000000000000781c */ /* 0x000fe20003f2f028 */
[----:B------:R-:W-:Y:S01]  /*15d70*/  USEL UR11, UR11, 0x1, UP0 ;  /* 0x000000010b0b7887 */ /* 0x000fe20008000000 */
[----:B------:R-:W-:Y:S01]  /*15d80*/  @UP1 ULDC UR6, c[0x0][0xdbc] ;  /* 0x00036f0000061ab9 */ /* 0x000fe20000000800 */
[----:B------:R-:W-:Y:S01]  /*15d90*/  UIADD3 UR8, UR37, 0x80, -UR12 ;  /* 0x0000008025087890 */ /* 0x000fe2000fffe80c */
[----:B------:R-:W-:Y:S01]  /*15da0*/  ULDC UR13, c[0x0][0x2e0] ;  /* 0x0000b800000d7ab9 */ /* 0x000fe20000000800 */
[----:B------:R-:W-:Y:S01]  /*15db0*/  UIMAD.WIDE.U32 UR6, UR9, UR6, URZ ;  /* 0x00000006090672a5 */ /* 0x000fe2000f8e003f */
[----:B------:R-:W-:Y:S01]  /*15dc0*/  @UP1 ULDC UR14, c[0x0][0xdc0] ;  /* 0x00037000000e1ab9 */ /* 0x000fe20000000800 */
[----:B------:R-:W-:Y:S01]  /*15dd0*/  UIMAD UR8, UR11, UR13, UR8 ;  /* 0x0000000d0b0872a4 */ /* 0x000fe2000f8e0208 */
[----:B------:R-:W-:Y:S01]  /*15de0*/  UMOV UR39, UR9 ;  /* 0x0000000900277c82 */ /* 0x000fe20008000000 */
[----:B------:R-:W-:-:S02]  /*15df0*/  @UP1 USHF.R.U32.HI UR39, URZ, UR14, UR7 ;  /* 0x0000000e3f271299 */ /* 0x000fc40008011607 */
[----:B------:R-:W-:Y:S02]  /*15e00*/  UIADD3 UR4, UR8, UR4, URZ ;  /* 0x0000000408047290 */ /* 0x000fe4000fffe03f */
[----:B------:R-:W-:-:S04]  /*15e10*/  UIADD3 UR38, -UR39, URZ, URZ ;  /* 0x0000003f27267290 */ /* 0x000fc8000fffe13f */
[----:B------:R-:W-:Y:S01]  /*15e20*/  UIMAD UR38, UR10, UR38, UR9 ;  /* 0x000000260a2672a4 */ /* 0x000fe2000f8e0209 */
[----:B------:R-:W-:Y:S01]  /*15e30*/  IMAD.U32 R0, RZ, RZ, UR4 ;  /* 0x00000004ff007e24 */ /* 0x000fe2000f8e00ff */
[----:B------:R-:W-:Y:S10]  /*15e40*/  @!P1 BRA `(.L_x_3763) ;  /* 0x0000000000409947 */ /* 0x000ff40003800000 */
        /* <DEDUP_REMOVED lines=10> */
.L_x_3764:
[----:B------:R-:W-:-:S11]  /*15ef0*/  UISETP.NE.AND UP0, UPT, UR5, 0x1, UPT ;  /* 0x000000010500788c */ /* 0x000fd6000bf05270 */
[----:B------:R-:W-:Y:S02]  /*15f00*/  @UP0 ULDC.64 UR8, c[0x0][0x9e8] ;  /* 0x00027a0000080ab9 */ /* 0x000fe40000000a00 */
[----:B------:R-:W-:-:S04]  /*15f10*/  UIMAD.WIDE.U32 UR6, UR4, UR8, URZ ;  /* 0x00000008040672a5 */ /* 0x000fc8000f8e003f */
[----:B------:R-:W-:-:S12]  /*15f20*/  @UP0 USHF.R.U32.HI UR4, URZ, UR9, UR7 ;  /* 0x000000093f040299 */ /* 0x000fd80008011607 */
.L_x_3765:
[----:B------:R-:W-:-:S06]  /*15f30*/  UIMAD UR4, UR4, UR5, UR5 ;  /* 0x00000005040472a4 */ /* 0x000fcc000f8e0205 */
[----:B------:R-:W-:-:S07]  /*15f40*/  VIMNMX R0, R0, UR4, PT ;  /* 0x0000000400007c48 */ /* 0x000fce000bfe0100 */
.L_x_3763:
[----:B------:R-:W-:Y:S01]  /*15f50*/  UIMAD UR6, UR11, UR13, 0x9f ;  /* 0x0000009f0b0674a4 */ /* 0x000fe2000f8e020d */
[----:B------:R-:W-:Y:S01]  /*15f60*/  VIADD R0, R0, 0x9f ;  /* 0x0000009f00007836 */ /* 0x000fe20000000000 */
[----:B------:R-:W-:Y:S02]  /*15f70*/  UIADD3 UR4, UR37, -UR12, URZ ;  /* 0x8000000c25047290 */ /* 0x000fe4000fffe03f */
[----:B------:R-:W-:Y:S01]  /*15f80*/  UIMAD.WIDE UR6, UR6, 0x66666667, URZ ;  /* 0x66666667060678a5 */ /* 0x000fe2000f8e023f */
[----:B------:R-:W-:Y:S01]  /*15f90*/  IMAD.HI R0, R0, 0x66666667, RZ ;  /* 0x6666666700007827 */ /* 0x000fe200078e02ff */
[----:B------:R-:W-:Y:S02]  /*15fa0*/  UIMAD UR4, UR11, UR13, UR4 ;  /* 0x0000000d0b0472a4 */ /* 0x000fe4000f8e0204 */
[----:B------:R-:W-:Y:S02]  /*15fb0*/  USHF.R.U32.HI UR6, URZ, 0x1f, UR7 ;  /* 0x0000001f3f067899 */ /* 0x000fe40008011607 */
[----:B------:R-:W-:Y:S01]  /*15fc0*/  SHF.R.U32.HI R3, RZ, 0x1f, R0 ;  /* 0x0000001fff037819 */ /* 0x000fe20000011600 */
[----:B------:R-:W-:Y:S01]  /*15fd0*/  ULDC UR8, c[0x0][0x9dc] ;  /* 0x0002770000087ab9 */ /* 0x000fe20000000800 */
[----:B------:R-:W-:-:S02]  /*15fe0*/  ULEA.HI.SX32 UR6, UR7, UR6, 0x1a ;  /* 0x0000000607067291 */ /* 0x000fc4000f8fd23f */
[----:B------:R-:W-:Y:S01]  /*15ff0*/  LEA.HI.SX32 R3, R0, R3, 0x1a ;  /* 0x0000000300037211 */ /* 0x000fe200078fd2ff */
[----:B------:R-:W-:-:S03]  /*16000*/  UIADD3 UR8, UR4, -UR8, URZ ;  /* 0x8000000804087290 */ /* 0x000fc6000fffe03f */
[----:B------:R-:W-:-:S05]  /*16010*/  VIMNMX R2, R3, UR6, PT ;  /* 0x0000000603027c48 */ /* 0x000fca000bfe0100 */
[----:B------:R1:W-:Y:S01]  /*16020*/  STL [R1+0x4], R2 ;  /* 0x0000040201007387 */ /* 0x0003e20000100800 */
[----:B------:R-:W-:Y:S05]  /*16030*/  @!P1 BRA `(.L_x_3766) ;  /* 0x0000000000449947 */ /* 0x000fea0003800000 */
        /* <DEDUP_REMOVED lines=10> */
.L_x_3767:
[----:B------:R-:W-:-:S11]  /*160e0*/  UISETP.NE.AND UP0, UPT, UR5, 0x1, UPT ;  /* 0x000000010500788c */ /* 0x000fd6000bf05270 */
[----:B------:R-:W-:Y:S02]  /*160f0*/  @UP0 ULDC.64 UR10, c[0x0][0x9e8] ;  /* 0x00027a00000a0ab9 */ /* 0x000fe40000000a00 */
[----:B------:R-:W-:-:S04]  /*16100*/  UIMAD.WIDE.U32 UR6, UR4, UR10, URZ ;  /* 0x0000000a040672a5 */ /* 0x000fc8000f8e003f */
[----:B------:R-:W-:-:S12]  /*16110*/  @UP0 USHF.R.U32.HI UR4, URZ, UR11, UR7 ;  /* 0x0000000b3f040299 */ /* 0x000fd80008011607 */
.L_x_3768:
[----:B------:R-:W-:-:S04]  /*16120*/  UIMAD UR4, UR4, UR5, URZ ;  /* 0x00000005040472a4 */ /* 0x000fc8000f8e023f */
[----:B------:R-:W-:-:S04]  /*16130*/  UISETP.LT.AND UP0, UPT, UR8, UR4, UPT ;  /* 0x000000040800728c */ /* 0x000fc8000bf01270 */
[----:B------:R-:W-:-:S12]  /*16140*/  USEL UR8, UR8, UR4, !UP0 ;  /* 0x0000000408087287 */ /* 0x000fd8000c000000 */
.L_x_3766:
[----:B------:R-:W-:Y:S01]  /*16150*/  UIMAD.WIDE UR4, UR8, 0x66666667, URZ ;  /* 0x66666667080478a5 */ /* 0x000fe2000f8e023f */
[----:B------:R-:W-:Y:S03]  /*16160*/  BSSY B6, `(.L_x_3769) ;  /* 0x0000390000067945 */ /* 0x000fe60003800000 */
[----:B------:R-:W-:-:S04]  /*16170*/  USHF.R.U32.HI UR4, URZ, 0x1f, UR5 ;  /* 0x0000001f3f047899 */ /* 0x000fc80008011605 */
[----:B------:R-:W-:-:S04]  /*16180*/  ULEA.HI.SX32 UR4, UR5, UR4, 0x1a ;  /* 0x0000000405047291 */ /* 0x000fc8000f8fd23f */
[----:B------:R-:W-:-:S04]  /*16190*/  UISETP.LT.AND UP0, UPT, URZ, UR4, UPT ;  /* 0x000000043f00728c */ /* 0x000fc8000bf01270 */
[----:B------:R-:W-:-:S06]  /*161a0*/  USEL UR42, URZ, UR4, !UP0 ;  /* 0x000000043f2a7287 */ /* 0x000fcc000c000000 */
[----:B------:R-:W-:-:S13]  /*161b0*/  ISETP.GT.AND P0, PT, R2, UR42, PT ;  /* 0x0000002a02007c0c */ /* 0x000fda000bf04270 */
[----:B------:R-:W-:Y:S05]  /*161c0*/  @P0 BRA `(.L_x_3770) ;  /* 0x0000000000480947 */ /* 0x000fea0003800000 */
[----:B------:R-:W2:Y:S02]  /*161d0*/  S2R R0, SR_TID.X ;  /* 0x0000000000007919 */ /* 0x000ea40000002100 */
[----:B--2---:R-:W-:-:S04]  /*161e0*/  LOP3.LUT R0, R0, 0x7f, RZ, 0xc0, !PT ;  /* 0x0000007f00007812 */ /* 0x004fc800078ec0ff */
[----:B------:R-:W-:-:S13]  /*161f0*/  ISETP.NE.AND P0, PT, R0, RZ, PT ;  /* 0x000000ff0000720c */ /* 0x000fda0003f05270 */
[----:B------:R-:W-:Y:S05]  /*16200*/  @P0 BRA `(.L_x_3771) ;  /* 0x0000003800140947 */ /* 0x000fea0003800000 */
[----:B------:R-:W2:Y:S01]  /*16210*/  S2R R5, SR_LANEID ;  /* 0x0000000000057919 */ /* 0x000ea20000000000 */
[----:B------:R-:W-:Y:S01]  /*16220*/  VOTEU.ANY UR4, UPT, PT ;  /* 0x0000000000047886 */ /* 0x000fe200038e0100 */
[----:B-1----:R-:W1:Y:S01]  /*16230*/  LDC.64 R2, c[0x0][0xdf0] ;  /* 0x00037c00ff027b82 */ /* 0x002e620000000a00 */
[----:B------:R-:W2:Y:S02]  /*16240*/  FLO.U32 R0, UR4 ;  /* 0x0000000400007d00 */ /* 0x000ea400080e0000 */
[----:B--2---:R-:W-:-:S06]  /*16250*/  ISETP.EQ.U32.AND P0, PT, R0, R5, PT ;  /* 0x000000050000720c */ /* 0x004fcc0003f02070 */
[----:B------:R-:W1:Y:S07]  /*16260*/  POPC R5, UR4 ;  /* 0x0000000400057d09 */ /* 0x000e6e0008000000 */
[----:B-1----:R-:W2:Y:S01]  /*16270*/  @P0 ATOMG.E.ADD.STRONG.GPU PT, R3, desc[UR52][R2.64], R5 ;  /* 0x00000005020309a8 */ /* 0x002ea200081ee1f4 */
[----:B------:R-:W1:Y:S02]  /*16280*/  S2R R4, SR_LTMASK ;  /* 0x0000000000047919 */ /* 0x000e640000003900 */
[----:B-1----:R-:W-:-:S04]  /*16290*/  LOP3.LUT R4, R4, UR4, RZ, 0xc0, !PT ;  /* 0x0000000404047c12 */ /* 0x002fc8000f8ec0ff */
[----:B------:R-:W1:Y:S01]  /*162a0*/  POPC R7, R4 ;  /* 0x0000000400077309 */ /* 0x000e620000000000 */
[----:B--2---:R-:W1:Y:S02]  /*162b0*/  SHFL.IDX PT, R0, R3, R0, 0x1f ;  /* 0x00001f0003007589 */ /* 0x004e6400000e0000 */
[----:B-1----:R-:W-:-:S05]  /*162c0*/  IADD3 R0, R0, UR43, R7 ;  /* 0x0000002b00007c10 */ /* 0x002fca000fffe007 */
[----:B------:R4:W-:Y:S01]  /*162d0*/  STL [R1+0x14], R0 ;  /* 0x0000140001007387 */ /* 0x0009e20000100800 */
[----:B------:R-:W-:Y:S05]  /*162e0*/  BRA `(.L_x_3771) ;  /* 0x0000003400dc7947 */ /* 0x000fea0003800000 */
.L_x_3770:
[----:B------:R-:W2:Y:S01]  /*162f0*/  S2UR UR4, SR_CgaCtaId ;  /* 0x00000000000479c3 */ /* 0x000ea20000008800 */
[----:B------:R-:W-:Y:S02]  /*16300*/  UMOV UR40, 0x400 ;  /* 0x0000040000287882 */ /* 0x000fe40000000000 */
[----:B--2---:R-:W-:-:S04]  /*16310*/  ULEA UR40, UR4, UR40, 0x18 ;  /* 0x0000002804287291 */ /* 0x004fc8000f8ec03f */
[----:B------:R-:W-:-:S04]  /*16320*/  UIADD3 UR4, UR40, 0x24200, URZ ;  /* 0x0002420028047890 */ /* 0x000fc8000fffe03f */
[----:B------:R-:W-:-:S06]  /*16330*/  ULOP3.LUT UP0, URZ, UR4, 0x1bf, URZ, 0xc0, !UPT ;  /* 0x000001bf043f7892 */ /* 0x000fcc000f80c03f */
[----:B------:R-:W-:-:S13]  /*16340*/  PLOP3.LUT P0, PT, PT, PT, UP0, 0x80, 0x0 ;  /* 0x000000000000781c */ /* 0x000fda0003f0f008 */
        /* <DEDUP_REMOVED lines=17> */
.L_x_3772:
[----:B------:R-:W-:Y:S01]  /*16460*/  UIADD3 UR4, UR40, 0xf200, URZ ;  /* 0x0000f20028047890 */ /* 0x000fe2000fffe03f */
[----:B------:R-:W-:-:S05]  /*16470*/  LOP3.LUT R16, R16, 0xfffffffe, RZ, 0xc0, !PT ;  /* 0xfffffffe10107812 */ /* 0x000fca00078ec0ff */
[----:B------:R-:W-:-:S05]  /*16480*/  IMAD.U32 R19, RZ, RZ, UR4 ;  /* 0x00000004ff137e24 */ /* 0x000fca000f8e00ff */
[----:B------:R-:W-:-:S13]  /*16490*/  LOP3.LUT P0, RZ, R19, 0x1bf, RZ, 0xc0, !PT ;  /* 0x000001bf13ff7812 */ /* 0x000fda000780c0ff */
[----:B------:R-:W-:Y:S01]  /*164a0*/  @P0 LOP3.LUT R16, R16, 0x1, RZ, 0xfc, !PT ;  /* 0x0000000110100812 */ /* 0x000fe200078efcff */
[----:B------:R-:W-:Y:S06]  /*164b0*/  @!P0 BRA `(.L_x_3773) ;  /* 0x0000000000408947 */ /* 0x000fec0003800000 */
        /* <DEDUP_REMOVED lines=16> */
.L_x_3773:
        /* <DEDUP_REMOVED lines=20> */
.L_x_3774:
        /* <DEDUP_REMOVED lines=18> */
.L_x_3775:
[----:B------:R-:W-:Y:S01]  /*16820*/  ULDC.64 UR4, c[0x0][0x9f8] ;  /* 0x00027e0000047ab9 */ /* 0x000fe20000000a00 */
[----:B------:R-:W-:Y:S01]  /*16830*/  IMAD.U32 R5, RZ, RZ, UR39 ;  /* 0x00000027ff057e24 */ /* 0x000fe2000f8e00ff */
[----:B------:R-:W-:Y:S01]  /*16840*/  ISETP.NE.U32.AND P0, PT, RZ, UR4, PT ;  /* 0x00000004ff007c0c */ /* 0x000fe2000bf05070 */
[----:B------:R-:W-:Y:S01]  /*16850*/  IMAD.U32 R9, RZ, RZ, UR39 ;  /* 0x00000027ff097e24 */ /* 0x000fe2000f8e00ff */
[----:B------:R-:W2:Y:S01]  /*16860*/  S2R R4, SR_TID.X ;  /* 0x0000000000047919 */ /* 0x000ea20000002100 */
[----:B------:R-:W3:Y:S01]  /*16870*/  LDC R0, c[0x0][0x428] ;  /* 0x00010a00ff007b82 */ /* 0x000ee20000000800 */
[----:B------:R-:W-:-:S13]  /*16880*/  ISETP.NE.AND.EX P0, PT, RZ, UR5, PT, P0 ;  /* 0x00000005ff007c0c */ /* 0x000fda000bf05300 */
[----:B-1----:R-:W1:Y:S01]  /*16890*/  @P0 LDC.64 R2, c[0x0][0x9f8] ;  /* 0x00027e00ff020b82 */ /* 0x002e620000000a00 */
[----:B--2---:R-:W-:Y:S01]  /*168a0*/  LOP3.LUT R8, R4, 0x7f, RZ, 0xc0, !PT ;  /* 0x0000007f04087812 */ /* 0x004fe200078ec0ff */
[----:B-1----:R-:W-:-:S05]  /*168b0*/  @P0 IMAD.WIDE R2, R5, 0x4, R2 ;  /* 0x0000000405020825 */ /* 0x002fca00078e0202 */
[----:B------:R1:W2:Y:S01]  /*168c0*/  @P0 LDG.E R9, desc[UR52][R2.64] ;  /* 0x0000003402090981 */ /* 0x0002a2000c1e1900 */
[----:B---3--:R-:W-:Y:S01]  /*168d0*/  ISETP.NE.AND P0, PT, R0, 0x1, PT ;  /* 0x000000010000780c */ /* 0x008fe20003f05270 */
[----:B------:R-:W-:Y:S01]  /*168e0*/  UMOV UR36, URZ ;  /* 0x0000003f00247c82 */ /* 0x000fe20008000000 */
[----:B------:R-:W-:Y:S01]  /*168f0*/  ISETP.NE.AND P2, PT, R8, RZ, PT ;  /* 0x000000ff0800720c */ /* 0x000fe20003f45270 */
[----:B------:R-:W-:Y:S01]  /*16900*/  UMOV UR8, 0x40 ;  /* 0x0000004000087882 */ /* 0x000fe20000000000 */
[----:B------:R-:W-:Y:S01]  /*16910*/  UMOV UR9, UR37 ;  /* 0x0000002500097c82 */ /* 0x000fe20008000000 */
[----:B------:R-:W-:Y:S01]  /*16920*/  UMOV UR10, UR38 ;  /* 0x00000026000a7c82 */ /* 0x000fe20008000000 */
[----:B------:R-:W-:Y:S01]  /*16930*/  UMOV UR11, UR39 ;  /* 0x00000027000b7c82 */ /* 0x000fe20008000000 */
[----:B------:R-:W-:Y:S01]  /*16940*/  UMOV UR12, 0x80 ;  /* 0x00000080000c7882 */ /* 0x000fe20000000000 */
[----:B------:R-:W-:Y:S01]  /*16950*/  UMOV UR13, UR37 ;  /* 0x00000025000d7c82 */ /* 0x000fe20008000000 */
[----:B-1----:R-:W1:Y:S01]  /*16960*/  LDC.64 R2, c[0x0][0x3f8] ;  /* 0x0000fe00ff027b82 */ /* 0x002e620000000a00 */
[----:B------:R-:W-:Y:S01]  /*16970*/  UMOV UR14, UR38 ;  /* 0x00000026000e7c82 */ /* 0x000fe20008000000 */
[----:B------:R-:W-:Y:S01]  /*16980*/  UMOV UR15, UR39 ;  /* 0x00000027000f7c82 */ /* 0x000fe20008000000 */
[----:B------:R-:W-:Y:S01]  /*16990*/  UMOV UR6, 0xffffffff ;  /* 0xffffffff00067882 */ /* 0x000fe20000000000 */
[----:B------:R-:W-:Y:S01]  /*169a0*/  SHF.R.U32.HI R4, RZ, 0x5, R4 ;  /* 0x00000005ff047819 */ /* 0x000fe20000011604 */
[----:B------:R-:W-:Y:S01]  /*169b0*/  IMAD.U32 R19, RZ, RZ, UR38 ;  /* 0x00000026ff137e24 */ /* 0x000fe2000f8e00ff */
[----:B------:R-:W-:-:S02]  /*169c0*/  VOTEU.ALL UP1, P2 ;  /* 0x00000000003f7886 */ /* 0x000fc40001020000 */
[----:B------:R-:W3:Y:S01]  /*169d0*/  @P0 LDC R0, c[0x0][0x42c] ;  /* 0x00010b00ff000b82 */ /* 0x000ee20000000800 */
[----:B------:R-:W-:Y:S02]  /*169e0*/  LOP3.LUT R4, R4, 0x3, RZ, 0xc0, !PT ;  /* 0x0000000304047812 */ /* 0x000fe400078ec0ff */
[----:B------:R-:W-:-:S04]  /*169f0*/  @!UP1 UIADD3 UR4, UP0, UR48, 0x270, URZ ;  /* 0x0000027030049890 */ /* 0x000fc8000ff1e03f */
[----:B------:R-:W-:Y:S01]  /*16a00*/  @!UP1 UIADD3.X UR5, URZ, UR49, URZ, UP0, !UPT ;  /* 0x000000313f059290 */ /* 0x000fe200087fe43f */
[----:B------:R-:W4:Y:S01]  /*16a10*/  @P0 LDC R5, c[0x0][0x430] ;  /* 0x00010c00ff050b82 */ /* 0x000f220000000800 */
[----:B-1----:R-:W-:-:S07]  /*16a20*/  ISETP.NE.U32.AND P1, PT, R2, RZ, PT ;  /* 0x000000ff0200720c */ /* 0x002fce0003f25070 */
[----:B------:R1:W-:Y:S01]  /*16a30*/  @!UP1 UTMAPF.L2.4D [UR36], [UR4] ;  /* 0x00000024040095b8 */ /* 0x0003e20008018000 */
[----:B------:R-:W-:Y:S01]  /*16a40*/  ISETP.NE.AND.EX P1, PT, R3, RZ, PT, P1 ;  /* 0x000000ff0300720c */ /* 0x000fe20003f25310 */
[----:B---3--:R-:W-:Y:S01]  /*16a50*/  @P0 IMAD.HI.U32 R0, R0, UR38, RZ ;  /* 0x0000002600000c27 */ /* 0x008fe2000f8e00ff */
[----:B------:R1:W-:Y:S04]  /*16a60*/  @!UP1 UTMAPF.L2.4D [UR8], [UR4] ;  /* 0x00000008040095b8 */ /* 0x0003e80008018000 */
[----:B----4-:R-:W-:Y:S01]  /*16a70*/  @P0 SHF.R.U32.HI R19, RZ, R5, R0 ;  /* 0x00000005ff130219 */ /* 0x010fe20000011600 */
[----:B------:R1:W-:Y:S01]  /*16a80*/  @!UP1 UTMAPF.L2.4D [UR12], [UR4] ;  /* 0x0000000c040095b8 */ /* 0x0003e20008018000 */
[----:B--2---:R-:W-:Y:S01]  /*16a90*/  SHF.R.S32.HI R10, RZ, 0x1f, R9 ;  /* 0x0000001fff0a7819 */ /* 0x004fe20000011409 */
[----:B------:R1:W-:Y:S01]  /*16aa0*/  STL [R1+0xc], R9 ;  /* 0x00000c0901007387 */ /* 0x0003e20000100800 */
[----:B------:R-:W-:-:S03]  /*16ab0*/  SEL R0, R9, RZ, !P1 ;  /* 0x000000ff09007207 */ /* 0x000fc60004800000 */
[----:B------:R1:W-:Y:S01]  /*16ac0*/  STL [R1+0x10], R10 ;  /* 0x0000100a01007387 */ /* 0x0003e20000100800 */
[----:B------:R-:W-:Y:S05]  /*16ad0*/  BRA.DIV UR6, `(.L_x_3776) ;  /* 0x0000003a06307947 */ /* 0x000fea000b800000 */
[----:B------:R2:W3:Y:S02]  /*16ae0*/  SHFL.IDX PT, R14, R4, RZ, 0x1f ;  /* 0x00001fff040e7589 */ /* 0x0004e400000e0000 */
.L_x_3841:
[----:B---3--:R-:W-:Y:S02]  /*16af0*/  ISETP.NE.AND P0, PT, R14, RZ, PT ;  /* 0x000000ff0e00720c */ /* 0x008fe40003f05270 */
[----:B------:R-:W-:-:S11]  /*16b00*/  PLOP3.LUT P6, PT, PT, PT, PT, 0x8, 0x0 ;  /* 0x000000000000781c */ /* 0x000fd60003fce170 */
[----:B------:R-:W-:Y:S05]  /*16b10*/  @P0 BRA `(.L_x_3777) ;  /* 0x0000000800100947 */ /* 0x000fea0003800000 */
[----:B--2---:R-:W2:Y:S01]  /*16b20*/  LDL R4, [R1+0x4] ;  /* 0x0000040001047983 */ /* 0x004ea20000100800 */
[----:B-1----:R-:W-:Y:S01]  /*16b30*/  UMOV UR4, 0xffffffff ;  /* 0xffffffff00047882 */ /* 0x002fe20000000000 */
[----:B--2---:R-:W-:Y:S02]  /*16b40*/  VIADD R6, R4, 0xffffffff ;  /* 0xffffffff04067836 */ /* 0x004fe40000000000 */
[----:B------:R-:W-:Y:S05]  /*16b50*/  BRA.DIV UR4, `(.L_x_3778) ;  /* 0x0000003a04307947 */ /* 0x000fea000b800000 */
[----:B------:R-:W-:-:S13]  /*16b60*/  ELECT P6, URZ, PT ;  /* 0x00000000003f782f */ /* 0x000fda00038c0000 */
.L_x_3844:
        /* <DEDUP_REMOVED lines=20> */
.L_x_3780:
[----:B-1----:R-:W2:Y:S04]  /*16cb0*/  LDL R3, [R1] ;  /* 0x0000000001037983 */ /* 0x002ea80000100800 */
[----:B------:R-:W3:Y:S01]  /*16cc0*/  LDL R2, [R1+0x8] ;  /* 0x0000080001027983 */ /* 0x000ee20000100800 */
[----:B------:R-:W-:Y:S02]  /*16cd0*/  ISETP.NE.AND P0, PT, R8, RZ, PT ;  /* 0x000000ff0800720c */ /* 0x000fe40003f05270 */
[----:B--2---:R-:W-:Y:S02]  /*16ce0*/  LEA R3, R3, UR40, 0x3 ;  /* 0x0000002803037c11 */ /* 0x004fe4000f8e18ff */
[----:B---3--:R-:W-:-:S04]  /*16cf0*/  SHF.L.U32 R2, R2, 0x1f, RZ ;  /* 0x0000001f02027819 */ /* 0x008fc800000006ff */
[----:B------:R-:W1:Y:S02]  /*16d00*/  SYNCS.PHASECHK.TRANS64.TRYWAIT P3, [R3+URZ+0x33480], R2 ;  /* 0x03348002030075a7 */ /* 0x000e64000806017f */
[----:B-1----:R-:W-:Y:S05]  /*16d10*/  @!P3 BRA `(.L_x_3781) ;  /* 0x0000003400e0b947 */ /* 0x002fea0003800000 */
.L_x_3845:
        /* <DEDUP_REMOVED lines=8> */
.L_x_3782:
[----:B------:R-:W2:Y:S01]  /*16da0*/  LDL R4, [R1] ;  /* 0x0000000001047983 */ /* 0x000ea20000100800 */
[----:B------:R-:W-:Y:S01]  /*16db0*/  IMAD.U32 R5, RZ, RZ, UR40 ;  /* 0x00000028ff057e24 */ /* 0x000fe2000f8e00ff */
[----:B------:R-:W-:Y:S01]  /*16dc0*/  R2UR UR9, R3 ;  /* 0x00000000030972ca */ /* 0x000fe200000e0000 */
[----:B------:R-:W-:Y:S01]  /*16dd0*/  IMAD R6, R6, 0xa0, RZ ;  /* 0x000000a006067824 */ /* 0x000fe200078e02ff */
[----:B------:R-:W-:Y:S01]  /*16de0*/  UIADD3 UR4, UP0, UR48, 0x470, URZ ;  /* 0x0000047030047890 */ /* 0x000fe2000ff1e03f */
[----:B------:R-:W-:Y:S02]  /*16df0*/  R2UR UR12, R19 ;  /* 0x00000000130c72ca */ /* 0x000fe400000e0000 */
[----:B-----5:R-:W-:Y:S02]  /*16e00*/  R2UR UR13, R0 ;  /* 0x00000000000d72ca */ /* 0x020fe400000e0000 */
[----:B------:R-:W-:Y:S01]  /*16e10*/  R2UR UR11, R6 ;  /* 0x00000000060b72ca */ /* 0x000fe200000e0000 */
[----:B------:R-:W-:-:S05]  /*16e20*/  UIADD3.X UR5, URZ, UR49, URZ, UP0, !UPT ;  /* 0x000000313f057290 */ /* 0x000fca00087fe43f */
[----:B------:R-:W-:Y:S01]  /*16e30*/  UIADD3 UR9, UR9, 0x33470, URZ ;  /* 0x0003347009097890 */ /* 0x000fe2000fffe03f */
[----:B------:R-:W-:Y:S01]  /*16e40*/  UMOV UR10, URZ ;  /* 0x0000003f000a7c82 */ /* 0x000fe20008000000 */
[----:B------:R-:W-:Y:S01]  /*16e50*/  UMOV UR6, 0x0 ;  /* 0x0000000000067882 */ /* 0x000fe20000000000 */
[----:B------:R-:W-:Y:S01]  /*16e60*/  UMOV UR7, 0x14f00000 ;  /* 0x14f0000000077882 */ /* 0x000fe20000000000 */
[----:B------:R-:W-:Y:S01]  /*16e70*/  UMOV UR16, 0x40 ;  /* 0x0000004000107882 */ /* 0x000fe20000000000 */
[----:B--2---:R-:W-:-:S05]  /*16e80*/  IMAD R4, R4, 0x7800, R5 ;  /* 0x0000780004047824 */ /* 0x004fca00078e0205 */
[----:B------:R-:W-:-:S13]  /*16e90*/  R2UR UR15, R4 ;  /* 0x00000000040f72ca */ /* 0x000fda00000e0000 */
        /* <DEDUP_REMOVED lines=13> */
.L_x_3846:
        /* <DEDUP_REMOVED lines=8> */
.L_x_3784:
        /* <DEDUP_REMOVED lines=24> */
.L_x_3779:
[----:B------:R-:W-:Y:S05]  /*17170*/  WARPSYNC.ALL ;  /* 0x0000000000007948 */ /* 0x000fea0003800000 */
[----:B------:R-:W-:Y:S01]  /*17180*/  BAR.SYNC.DEFER_BLOCKING 0x8, 0x120 ;  /* 0x0204800000007b1d */ /* 0x000fe20000010000 */
[----:B------:R-:W-:Y:S01]  /*17190*/  ELECT P0, URZ, PT ;  /* 0x00000000003f782f */ /* 0x000fe20003800000 */
[----:B------:R-:W-:Y:S02]  /*171a0*/  UIADD3 UR4, UP0, UR48, 0x270, URZ ;  /* 0x0000027030047890 */ /* 0x000fe4000ff1e03f */
[----:B------:R-:W-:Y:S02]  /*171b0*/  UIADD3 UR8, UR40, 0x1e200, URZ ;  /* 0x0001e20028087890 */ /* 0x000fe4000fffe03f */
[----:B------:R-:W-:-:S02]  /*171c0*/  UIADD3 UR9, UR40, 0x33400, URZ ;  /* 0x0003340028097890 */ /* 0x000fc4000fffe03f */
[----:B------:R-:W-:Y:S02]  /*171d0*/  UIADD3.X UR5, URZ, UR49, URZ, UP0, !UPT ;  /* 0x000000313f057290 */ /* 0x000fe400087fe43f */
[----:B------:R-:W-:Y:S02]  /*171e0*/  UIADD3 UR24, UR40, 0x20200, URZ ;  /* 0x0002020028187890 */ /* 0x000fe4000fffe03f */
[----:B------:R-:W-:Y:S02]  /*171f0*/  UIADD3 UR16, UR40, 0x22200, URZ ;  /* 0x0002220028107890 */ /* 0x000fe4000fffe03f */
[----:B-12---:R-:W-:Y:S01]  /*17200*/  @P0 IMAD.MOV.U32 R2, RZ, RZ, 0x6000 ;  /* 0x00006000ff020424 */ /* 0x006fe200078e00ff */
[----:B------:R-:W-:Y:S01]  /*17210*/  UMOV UR6, 0x0 ;  /* 0x0000000000067882 */ /* 0x000fe20000000000 */
        /* <DEDUP_REMOVED lines=8> */
[----:B------:R3:W-:Y:S01]  /*172a0*/  @P0 SYNCS.ARRIVE.TRANS64 RZ, [UR40+0x33400], R2 ;  /* 0x03340002ffff09a7 */ /* 0x0007e20008000028 */
[----:B------:R-:W-:Y:S01]  /*172b0*/  UMOV UR29, UR39 ;  /* 0x00000027001d7c82 */ /* 0x000fe20008000000 */
[----:B------:R-:W-:Y:S01]  /*172c0*/  UMOV UR25, UR9 ;  /* 0x0000000900197c82 */ /* 0x000fe20008000000 */
[----:B------:R-:W-:Y:S01]  /*172d0*/  UMOV UR18, 0x80 ;  /* 0x0000008000127882 */ /* 0x000fe20000000000 */
[----:B------:R-:W-:Y:S01]  /*172e0*/  UMOV UR19, UR37 ;  /* 0x0000002500137c82 */ /* 0x000fe20008000000 */
[----:B------:R-:W-:Y:S01]  /*172f0*/  UMOV UR20, UR38 ;  /* 0x0000002600147c82 */ /* 0x000fe20008000000 */
[----:B------:R-:W-:Y:S01]  /*17300*/  UMOV UR21, UR39 ;  /* 0x0000002700157c82 */ /* 0x000fe20008000000 */
[----:B------:R3:W-:Y:S01]  /*17310*/  UTMALDG.4D [UR8], [UR4], desc[UR6] ;  /* 0x00000608040075b4 */ /* 0x0007e20008019000 */
[----:B------:R-:W-:Y:S01]  /*17320*/  UMOV UR17, UR9 ;  /* 0x0000000900117c82 */ /* 0x000fe20008000000 */
[----:B------:R3:W-:Y:S01]  /*17330*/  UTMALDG.4D [UR24], [UR4], desc[UR6] ;  /* 0x00000618040075b4 */ /* 0x0007e20008019000 */
[----:B------:R3:W-:Y:S02]  /*17340*/  UTMALDG.4D [UR16], [UR4], desc[UR6] ;  /* 0x00000610040075b4 */ /* 0x0007e40008019000 */
[----:B---3--:R-:W-:Y:S01]  /*17350*/  NOP ;  /* 0x0000000000007918 */ /* 0x008fe20000000000 */
.L_x_3777:
[----:B--2---:R-:W2:Y:S04]  /*17360*/  LDL.LU R4, [R1+0x18] ;  /* 0x0000180001047983 */ /* 0x004ea80000300800 */
[----:B------:R-:W3:Y:S01]  /*17370*/  LDL.LU R3, [R1+0x4] ;  /* 0x0000040001037983 */ /* 0x000ee20000300800 */
[----:B------:R-:W-:Y:S01]  /*17380*/  BSSY B0, `(.L_x_3785) ;  /* 0x000000b000007945 */ /* 0x000fe20003800000 */
[----:B--2---:R-:W-:Y:S02]  /*17390*/  VIADD R4, R4, 0x1 ;  /* 0x0000000104047836 */ /* 0x004fe40000000000 */
[----:B---3--:R-:W-:-:S03]  /*173a0*/  VIADD R3, R3, 0xfffffffe ;  /* 0xfffffffe03037836 */ /* 0x008fc60000000000 */
[----:B------:R-:W-:Y:S01]  /*173b0*/  LEA.HI R2, R4, R4, RZ, 0x1 ;  /* 0x0000000404027211 */ /* 0x000fe200078f08ff */
[----:B------:R2:W-:Y:S03]  /*173c0*/  STL [R1+0x18], R4 ;  /* 0x0000180401007387 */ /* 0x0005e60000100800 */
[----:B------:R-:W-:Y:S02]  /*173d0*/  LOP3.LUT R2, R2, 0xfffffffe, RZ, 0xc0, !PT ;  /* 0xfffffffe02027812 */ /* 0x000fe400078ec0ff */
[----:B------:R-:W-:-:S03]  /*173e0*/  ISETP.GE.AND P3, PT, R3, UR42, PT ;  /* 0x0000002a03007c0c */ /* 0x000fc6000bf66270 */
[----:B------:R-:W-:-:S05]  /*173f0*/  IMAD.IADD R2, R4, 0x1, -R2 ;  /* 0x0000000104027824 */ /* 0x000fca00078e0a02 */
[----:B------:R-:W-:-:S04]  /*17400*/  SHF.L.U32 R2, R2, 0x1f, RZ ;  /* 0x0000001f02027819 */ /* 0x000fc800000006ff */
[----:B------:R-:W3:Y:S02]  /*17410*/  SYNCS.PHASECHK.TRANS64.TRYWAIT P0, [UR40+0x33420], R2 ;  /* 0x03342002ff0075a7 */ /* 0x000ee40008000168 */
[----:B--23--:R-:W-:Y:S05]  /*17420*/  @!P0 BRA `(.L_x_3786) ;  /* 0x0000003000448947 */ /* 0x00cfea0003800000 */
.L_x_3847:
[----:B-1----:R-:W-:Y:S05]  /*17430*/  BSYNC B0 ;  /* 0x0000000000007941 */ /* 0x002fea0003800000 */
.L_x_3785:
[----:B------:R-:W-:Y:S05]  /*17440*/  @!P3 BRA `(.L_x_3787) ;  /* 0x000000180000b947 */ /* 0x000fea0003800000 */
[----:B--2---:R1:W5:Y:S04]  /*17450*/  LDL.LU R2, [R1] ;  /* 0x0000000001027983 */ /* 0x0043680000300800 */
[----:B------:R1:W5:Y:S02]  /*17460*/  LDL.LU R8, [R1+0x8] ;  /* 0x0000080001087983 */ /* 0x0003640000300800 */
.L_x_3811:
        /* <DEDUP_REMOVED lines=8> */
[----:B------:R2:W-:Y:S01]  /*174f0*/  STL [R1], R11 ;  /* 0x0000000b01007387 */ /* 0x0005e20000100800 */
[----:B---3--:R-:W-:Y:S05]  /*17500*/  @!P6 BRA `(.L_x_3789) ;  /* 0x000000080080e947 */ /* 0x008fea0003800000 */
        /* <DEDUP_REMOVED lines=22> */
.L_x_3790:
[----:B---3--:R-:W-:Y:S01]  /*17670*/  LEA R6, R11, UR40, 0x3 ;  /* 0x000000280b067c11 */ /* 0x008fe2000f8e18ff */
[----:B------:R-:W3:Y:S01]  /*17680*/  S2R R4, SR_TID.X ;  /* 0x0000000000047919 */ /* 0x000ee20000002100 */
[----:B------:R-:W-:Y:S01]  /*17690*/  SHF.L.U32 R5, R10, 0x1f, RZ ;  /* 0x0000001f0a057819 */ /* 0x000fe200000006ff */
[----:B------:R-:W-:Y:S03]  /*176a0*/  BSSY B1, `(.L_x_3791) ;  /* 0x0000005000017945 */ /* 0x000fe60003800000 */
[----:B------:R-:W4:Y:S01]  /*176b0*/  SYNCS.PHASECHK.TRANS64.TRYWAIT P0, [R6+URZ+0x33480], R5 ;  /* 0x03348005060075a7 */ /* 0x000f22000800017f */
[----:B---3--:R-:W-:-:S04]  /*176c0*/  LOP3.LUT R4, R4, 0x7f, RZ, 0xc0, !PT ;  /* 0x0000007f04047812 */ /* 0x008fc800078ec0ff */
[----:B------:R-:W-:Y:S01]  /*176d0*/  ISETP.NE.AND P3, PT, R4, RZ, PT ;  /* 0x000000ff0400720c */ /* 0x000fe20003f65270 */
[----:B----4-:R-:W-:-:S12]  /*176e0*/  @!P0 BRA `(.L_x_3792) ;  /* 0x0000002c00ac8947 */ /* 0x010fd80003800000 */
.L_x_3848:
[----:B------:R-:W-:Y:S05]  /*176f0*/  BSYNC B1 ;  /* 0x0000000000017941 */ /* 0x000fea0003800000 */
.L_x_3791:
        /* <DEDUP_REMOVED lines=9> */
.L_x_3794:
[----:B------:R-:W-:Y:S05]  /*17790*/  BSYNC B1 ;  /* 0x0000000000017941 */ /* 0x000fea0003800000 */
.L_x_3793:
[----:B------:R-:W4:Y:S01]  /*177a0*/  LDL R4, [R1] ;  /* 0x0000000001047983 */ /* 0x000f220000100800 */
[----:B------:R-:W-:Y:S01]  /*177b0*/  IMAD.MOV.U32 R14, RZ, RZ, RZ ;  /* 0x000000ffff0e7224 */ /* 0x000fe200078e00ff */
[----:B------:R-:W-:Y:S01]  /*177c0*/  R2UR UR12, R19 ;  /* 0x00000000130c72ca */ /* 0x000fe200000e0000 */
[----:B------:R-:W-:Y:S01]  /*177d0*/  IMAD.U32 R7, RZ, RZ, UR40 ;  /* 0x00000028ff077e24 */ /* 0x000fe2000f8e00ff */
[----:B------:R-:W-:Y:S01]  /*177e0*/  UIADD3 UR4, UP0, UR48, 0x470, URZ ;  /* 0x0000047030047890 */ /* 0x000fe2000ff1e03f */
[----:B------:R-:W-:Y:S01]  /*177f0*/  PLOP3.LUT P0, PT, PT, PT, PT, 0x80, 0x0 ;  /* 0x000000000000781c */ /* 0x000fe20003f0f070 */
[----:B------:R-:W-:Y:S01]  /*17800*/  IMAD R9, R9, 0xa0, RZ ;  /* 0x000000a009097824 */ /* 0x000fe200078e02ff */
[----:B------:R-:W-:Y:S01]  /*17810*/  R2UR UR10, R14 ;  /* 0x000000000e0a72ca */ /* 0x000fe200000e0000 */
[----:B------:R-:W-:Y:S01]  /*17820*/  UIADD3.X UR5, URZ, UR49, URZ, UP0, !UPT ;  /* 0x000000313f057290 */ /* 0x000fe200087fe43f */
[----:B------:R-:W-:Y:S01]  /*17830*/  UMOV UR6, 0x0 ;  /* 0x0000000000067882 */ /* 0x000fe20000000000 */
[----:B------:R-:W-:Y:S01]  /*17840*/  UMOV UR7, 0x14f00000 ;  /* 0x14f0000000077882 */ /* 0x000fe20000000000 */
[----:B----4-:R-:W-:-:S02]  /*17850*/  IMAD R4, R4, 0x7800, R7 ;  /* 0x0000780004047824 */ /* 0x010fc400078e0207 */
[----:B------:R-:W-:Y:S02]  /*17860*/  VIADD R7, R6, 0x33470 ;  /* 0x0003347006077836 */ /* 0x000fe40000000000 */
[----:B--2---:R-:W-:-:S07]  /*17870*/  VIADD R10, R4, 0xf200 ;  /* 0x0000f200040a7836 */ /* 0x004fce0000000000 */
.L_x_3795:
        /* <DEDUP_REMOVED lines=9> */
[----:B------:R-:W-:Y:S01]  /*17910*/  IMAD.MOV.U32 R13, RZ, RZ, 0x40 ;  /* 0x00000040ff0d7424 */ /* 0x000fe200078e00ff */
[----:B------:R-:W-:Y:S01]  /*17920*/  R2UR UR12, R19 ;  /* 0x00000000130c72ca */ /* 0x000fe200000e0000 */
[----:B------:R-:W-:Y:S01]  /*17930*/  VIADD R10, R4, 0x11a00 ;  /* 0x00011a00040a7836 */ /* 0x000fe20000000000 */
[----:B------:R-:W-:Y:S01]  /*17940*/  PLOP3.LUT P0, PT, PT, PT, PT, 0x80, 0x0 ;  /* 0x000000000000781c */ /* 0x000fe20003f0f070 */
[----:B------:R-:W-:Y:S01]  /*17950*/  UMOV UR6, 0x0 ;  /* 0x0000000000067882 */ /* 0x000fe20000000000 */
[----:B------:R-:W-:Y:S01]  /*17960*/  R2UR UR10, R13 ;  /* 0x000000000d0a72ca */ /* 0x000fe200000e0000 */
[----:B------:R-:W-:-:S14]  /*17970*/  UMOV UR7, 0x14f00000 ;  /* 0x14f0000000077882 */ /* 0x000fdc0000000000 */
.L_x_3796:
        /* <DEDUP_REMOVED lines=16> */
.L_x_3797:
        /* <DEDUP_REMOVED lines=12> */
.L_x_3849:
[----:B------:R-:W-:Y:S05]  /*17b40*/  BSYNC B1 ;  /* 0x0000000000017941 */ /* 0x000fea0003800000 */
.L_x_3798:
[----:B------:R-:W-:Y:S01]  /*17b50*/  BSSY B1, `(.L_x_3800) ;  /* 0x000000b000017945 */ /* 0x000fe20003800000 */
[----:B------:R-:W-:Y:S02]  /*17b60*/  IMAD.MOV.U32 R10, RZ, RZ, 0x0 ;  /* 0x00000000ff0a7424 */ /* 0x000fe400078e00ff */
[----:B------:R-:W-:Y:S01]  /*17b70*/  IMAD.MOV.U32 R11, RZ, RZ, 0x14f00000 ;  /* 0x14f00000ff0b7424 */ /* 0x000fe200078e00ff */
[----:B------:R-:W-:Y:S06]  /*17b80*/  @P3 BRA `(.L_x_3801) ;  /* 0x00000000001c3947 */ /* 0x000fec0003800000 */
[----:B------:R-:W4:Y:S01]  /*17b90*/  S2R R7, SR_TID.X ;  /* 0x0000000000077919 */ /* 0x000f220000002100 */
[----:B--23--:R-:W-:-:S04]  /*17ba0*/  IMAD.MOV.U32 R5, RZ, RZ, 0x7800 ;  /* 0x00007800ff057424 */ /* 0x00cfc800078e00ff */
[----:B------:R2:W-:Y:S01]  /*17bb0*/  SYNCS.ARRIVE.TRANS64 RZ, [R6+URZ+0x33430], R5 ;  /* 0x0334300506ff79a7 */ /* 0x0005e2000800003f */
[----:B----4-:R-:W-:-:S04]  /*17bc0*/  LOP3.LUT R7, R7, 0x1f, RZ, 0xc0, !PT ;  /* 0x0000001f07077812 */ /* 0x010fc800078ec0ff */
[----:B------:R-:W-:-:S13]  /*17bd0*/  ISETP.NE.AND P0, PT, R7, RZ, PT ;  /* 0x000000ff0700720c */ /* 0x000fda0003f05270 */
[----:B--2---:R-:W-:Y:S05]  /*17be0*/  @!P0 BRA `(.L_x_3801) ;  /* 0x0000000000048947 */ /* 0x004fea0003800000 */
[----:B------:R-:W-:Y:S01]  /*17bf0*/  BPT.TRAP 0x1 ;  /* 0x000000040000795c */ /* 0x000fe20000300000 */
.L_x_3801:
[----:B------:R-:W-:Y:S05]  /*17c00*/  BSYNC B1 ;  /* 0x0000000000017941 */ /* 0x000fea0003800000 */
.L_x_3800:
[----:B------:R-:W-:Y:S01]  /*17c10*/  R2UR UR10, R14 ;  /* 0x000000000e0a72ca */ /* 0x000fe200000e0000 */
[----:B------:R-:W-:Y:S01]  /*17c20*/  UIADD3 UR4, UP0, UR48, 0x370, URZ ;  /* 0x0000037030047890 */ /* 0x000fe2000ff1e03f */
[----:B------:R-:W-:Y:S01]  /*17c30*/  R2UR UR6, R10 ;  /* 0x000000000a0672ca */ /* 0x000fe200000e0000 */
[----:B--23--:R-:W-:Y:S01]  /*17c40*/  VIADD R6, R6, 0x33430 ;  /* 0x0003343006067836 */ /* 0x00cfe20000000000 */
[----:B------:R-:W-:Y:S01]  /*17c50*/  R2UR UR7, R11 ;  /* 0x000000000b0772ca */ /* 0x000fe200000e0000 */
[----:B------:R-:W-:Y:S01]  /*17c60*/  VIADD R5, R4, 0x24200 ;  /* 0x0002420004057836 */ /* 0x000fe20000000000 */
[----:B------:R-:W-:Y:S01]  /*17c70*/  R2UR UR12, R19 ;  /* 0x00000000130c72ca */ /* 0x000fe200000e0000 */
[----:B------:R-:W-:Y:S01]  /*17c80*/  UIADD3.X UR5, URZ, UR49, URZ, UP0, !UPT ;  /* 0x000000313f057290 */ /* 0x000fe200087fe43f */
[----:B------:R-:W-:-:S13]  /*17c90*/  PLOP3.LUT P0, PT, PT, PT, PT, 0x80, 0x0 ;  /* 0x000000000000781c */ /* 0x000fda0003f0f070 */
.L_x_3802:
        /* <DEDUP_REMOVED lines=9> */
[----:B------:R-:W-:Y:S01]  /*17d30*/  R2UR UR10, R13 ;  /* 0x000000000d0a72ca */ /* 0x000fe200000e0000 */
[----:B------:R-:W-:Y:S01]  /*17d40*/  VIADD R5, R4, 0x26a00 ;  /* 0x00026a0004057836 */ /* 0x000fe20000000000 */
[----:B------:R-:W-:Y:S02]  /*17d50*/  R2UR UR6, R10 ;  /* 0x000000000a0672ca */ /* 0x000fe400000e0000 */
[----:B------:R-:W-:Y:S02]  /*17d60*/  R2UR UR7, R11 ;  /* 0x000000000b0772ca */ /* 0x000fe400000e0000 */
[----:B------:R-:W-:Y:S02]  /*17d70*/  R2UR UR12, R19 ;  /* 0x00000000130c72ca */ /* 0x000fe400000e0000 */
[----:B------:R-:W-:-:S13]  /*17d80*/  PLOP3.LUT P0, PT, PT, PT, PT, 0x80, 0x0 ;  /* 0x000000000000781c */ /* 0x000fda0003f0f070 */
.L_x_3803:
        /* <DEDUP_REMOVED lines=15> */
.L_x_3804:
        /* <DEDUP_REMOVED lines=9> */
.L_x_3789:
[----:B------:R-:W-:Y:S05]  /*17f10*/  BSYNC B0 ;  /* 0x0000000000007941 */ /* 0x000fea0003800000 */
.L_x_3788:
[----:B------:R-:W-:-:S06]  /*17f20*/  UISETP.NE.AND UP0, UPT, UR41, 0x3, UPT ;  /* 0x000000032900788c */ /* 0x000fcc000bf05270 */
[----:B------:R-:W-:-:S13]  /*17f30*/  PLOP3.LUT P0, PT, PT, PT, UP0, 0x80, 0x0 ;  /* 0x000000000000781c */ /* 0x000fda0003f0f008 */
[----:B------:R-:W-:Y:S05]  /*17f40*/  @!P0 BRA `(.L_x_3805) ;  /* 0x0000000000048947 */ /* 0x000fea0003800000 */
[----:B------:R-:W-:Y:S01]  /*17f50*/  BPT.TRAP 0x1 ;  /* 0x000000040000795c */ /* 0x000fe20000300000 */
.L_x_3805:
        /* <DEDUP_REMOVED lines=8> */
.L_x_3850:
[----:B------:R-:W-:Y:S05]  /*17fe0*/  BSYNC B0 ;  /* 0x0000000000007941 */ /* 0x000fea0003800000 */
.L_x_3806:
[----:B------:R-:W-:Y:S05]  /*17ff0*/  @!P0 BRA `(.L_x_3808) ;  /* 0x0000000000048947 */ /* 0x000fea0003800000 */
[----:B------:R-:W-:Y:S01]  /*18000*/  BPT.TRAP 0x1 ;  /* 0x000000040000795c */ /* 0x000fe20000300000 */
.L_x_3808:
[----:B---3--:R-:W-:Y:S01]  /*18010*/  SHF.L.U32 R5, R8, 0x1f, RZ ;  /* 0x0000001f08057819 */ /* 0x008fe200000006ff */
[----:B------:R-:W-:-:S03]  /*18020*/  IMAD R2, R2, 0x7800, RZ ;  /* 0x0000780002027824 */ /* 0x000fc600078e02ff */
[----:B------:R-:W3:Y:S02]  /*18030*/  SYNCS.PHASECHK.TRANS64.TRYWAIT P3, [R12+URZ+0x33460], R5 ;  /* 0x033460050c0075a7 */ /* 0x000ee4000806017f */
[----:B---3--:R-:W-:Y:S05]  /*18040*/  @!P3 BRA `(.L_x_3809) ;  /* 0x000000240090b947 */ /* 0x008fea0003800000 */
.L_x_3851:
[C---:B------:R-:W-:Y:S01]  /*18050*/  LOP3.LUT R13, R2.reuse, R18, RZ, 0xfc, !PT ;  /* 0x00000012020d7212 */ /* 0x040fe200078efcff */
[----:B------:R-:W-:Y:S05]  /*18060*/  WARPSYNC.ALL ;  /* 0x0000000000007948 */ /* 0x000fea0003800000 */
[----:B---3--:R3:W4:Y:S01]  /*18070*/  LDSM.16.MT88.4 R4, [R13+UR40+0xf200] ;  /* 0x00f200280d04783b */ /* 0x0087220008004200 */
[----:B------:R-:W-:Y:S02]  /*18080*/  IMAD.U32 R14, RZ, RZ, UR40 ;  /* 0x00000028ff0e7e24 */ /* 0x000fe4000f8e00ff */
[----:B------:R-:W-:Y:S02]  /*18090*/  VIADD R15, R2, 0x2800 ;  /* 0x00002800020f7836 */ /* 0x000fe40000000000 */
[----:B------:R-:W-:-:S02]  /*180a0*/  VIADD R14, R14, 0x200 ;  /* 0x000002000e0e7836 */ /* 0x000fc40000000000 */
[C---:B------:R-:W-:Y:S02]  /*180b0*/  VIADD R20, R2.reuse, 0x1800 ;  /* 0x0000180002147836 */ /* 0x040fe40000000000 */
[C---:B---3--:R-:W-:Y:S02]  /*180c0*/  VIADD R13, R2.reuse, 0x800 ;  /* 0x00000800020d7836 */ /* 0x048fe40000000000 */
[----:B------:R-:W-:Y:S01]  /*180d0*/  VIADD R21, R2, 0x5800 ;  /* 0x0000580002157836 */ /* 0x000fe20000000000 */
[C-C-:B----4-:R-:W-:Y:S02]  /*180e0*/  PRMT R8, R4.reuse, 0x6420, R5.reuse ;  /* 0x0000642004087816 */ /* 0x150fe40000000005 */
[----:B------:R-:W-:Y:S02]  /*180f0*/  PRMT R9, R4, 0x7531, R5 ;  /* 0x0000753104097816 */ /* 0x000fe40000000005 */
[----:B------:R-:W-:Y:S02]  /*18100*/  LOP3.LUT R4, R2, R17, RZ, 0xfc, !PT ;  /* 0x0000001102047212 */ /* 0x000fe400078efcff */
[----:B--2---:R-:W-:-:S02]  /*18110*/  PRMT R10, R6, 0x6420, R7 ;  /* 0x00006420060a7816 */ /* 0x004fc40000000007 */
[----:B------:R-:W-:Y:S01]  /*18120*/  PRMT R11, R6, 0x7531, R7 ;  /* 0x00007531060b7816 */ /* 0x000fe20000000007 */
[----:B------:R-:W-:Y:S01]  /*18130*/  IMAD.IADD R4, R14, 0x1, R4 ;  /* 0x000000010e047824 */ /* 0x000fe200078e0204 */
[C---:B------:R-:W-:Y:S02]  /*18140*/  LOP3.LUT R5, R15.reuse, R18, RZ, 0xfc, !PT ;  /* 0x000000120f057212 */ /* 0x040fe400078efcff */
[----:B------:R-:W-:Y:S02]  /*18150*/  LOP3.LUT R15, R15, R17, RZ, 0xfc, !PT ;  /* 0x000000110f0f7212 */ /* 0x000fe400078efcff */
[----:B------:R-:W-:Y:S04]  /*18160*/  STSM.16.M88.4 [R4], R8 ;  /* 0x0000000804007844 */ /* 0x000fe80000000200 */
[----:B------:R-:W2:Y:S02]  /*18170*/  LDSM.16.MT88.4 R4, [R5+UR40+0xf200] ;  /* 0x00f200280504783b */ /* 0x000ea40008004200 */
[----:B--2---:R-:W-:-:S02]  /*18180*/  PRMT R8, R4, 0x6420, R5 ;  /* 0x0000642004087816 */ /* 0x004fc40000000005 */
[----:B------:R-:W-:Y:S01]  /*18190*/  PRMT R9, R4, 0x7531, R5 ;  /* 0x0000753104097816 */ /* 0x000fe20000000005 */
[----:B------:R-:W-:Y:S01]  /*181a0*/  VIADD R5, R2, 0x5000 ;  /* 0x0000500002057836 */ /* 0x000fe20000000000 */
[----:B------:R-:W-:Y:S02]  /*181b0*/  LOP3.LUT R4, R13, R17, RZ, 0xfc, !PT ;  /* 0x000000110d047212 */ /* 0x000fe400078efcff */
[C-C-:B------:R-:W-:Y:S02]  /*181c0*/  PRMT R10, R6.reuse, 0x6420, R7.reuse ;  /* 0x00006420060a7816 */ /* 0x140fe40000000007 */
[----:B------:R-:W-:Y:S01]  /*181d0*/  PRMT R11, R6, 0x7531, R7 ;  /* 0x00007531060b7816 */ /* 0x000fe20000000007 */
[----:B------:R-:W-:Y:S02]  /*181e0*/  IMAD.IADD R4, R14, 0x1, R4 ;  /* 0x000000010e047824 */ /* 0x000fe400078e0204 */
[----:B------:R-:W-:-:S03]  /*181f0*/  VIADD R14, R2, 0x1000 ;  /* 0x00001000020e7836 */ /* 0x000fc60000000000 */
[----:B------:R2:W-:Y:S02]  /*18200*/  STSM.16.M88.4 [R4], R8 ;  /* 0x0000000804007844 */ /* 0x0005e40000000200 */
[----:B--2---:R-:W-:-:S06]  /*18210*/  LOP3.LUT R4, R5, R18, RZ, 0xfc, !PT ;  /* 0x0000001205047212 */ /* 0x004fcc00078efcff */
[----:B------:R-:W2:Y:S02]  /*18220*/  LDSM.16.MT88.4 R4, [R4+UR40+0xf200] ;  /* 0x00f200280404783b */ /* 0x000ea40008004200 */
[C-C-:B--2---:R-:W-:Y:S02]  /*18230*/  PRMT R8, R4.reuse, 0x6420, R5.reuse ;  /* 0x0000642004087816 */ /* 0x144fe40000000005 */
        /* <DEDUP_REMOVED lines=8> */
[----:B--2---:R-:W-:Y:S01]  /*182c0*/  LOP3.LUT R4, R13, R18, RZ, 0xfc, !PT ;  /* 0x000000120d047212 */ /* 0x004fe200078efcff */
[----:B------:R-:W-:-:S04]  /*182d0*/  IMAD.U32 R13, RZ, RZ, UR40 ;  /* 0x00000028ff0d7e24 */ /* 0x000fc8000f8e00ff */
[----:B------:R-:W-:Y:S01]  /*182e0*/  VIADD R13, R13, 0x200 ;  /* 0x000002000d0d7836 */ /* 0x000fe20000000000 */
[----:B------:R-:W2:Y:S02]  /*182f0*/  LDSM.16.MT88.4 R4, [R4+UR40+0xf200] ;  /* 0x00f200280404783b */ /* 0x000ea40008004200 */
[C-C-:B--2---:R-:W-:Y:S02]  /*18300*/  PRMT R8, R4.reuse, 0x6420, R5.reuse ;  /* 0x0000642004087816 */ /* 0x144fe40000000005 */
[----:B------:R-:W-:Y:S02]  /*18310*/  PRMT R9, R4, 0x7531, R5 ;  /* 0x0000753104097816 */ /* 0x000fe40000000005 */
[----:B------:R-:W-:Y:S02]  /*18320*/  LOP3.LUT R4, R20, R17, RZ, 0xfc, !PT ;  /* 0x0000001114047212 */ /* 0x000fe400078efcff */
[C-C-:B------:R-:W-:Y:S02]  /*18330*/  PRMT R10, R6.reuse, 0x6420, R7.reuse ;  /* 0x00006420060a7816 */ /* 0x140fe40000000007 */
[----:B------:R-:W-:Y:S01]  /*18340*/  PRMT R11, R6, 0x7531, R7 ;  /* 0x00007531060b7816 */ /* 0x000fe20000000007 */
[----:B------:R-:W-:-:S02]  /*18350*/  IMAD.IADD R4, R13, 0x1, R4 ;  /* 0x000000010d047824 */ /* 0x000fc400078e0204 */
[----:B------:R-:W-:-:S03]  /*18360*/  VIADD R13, R2, 0x3000 ;  /* 0x00003000020d7836 */ /* 0x000fc60000000000 */
[----:B------:R2:W-:Y:S02]  /*18370*/  STSM.16.M88.4 [R4], R8 ;  /* 0x0000000804007844 */ /* 0x0005e40000000200 */
[C---:B--2---:R-:W-:Y:S02]  /*18380*/  LOP3.LUT R4, R13.reuse, R18, RZ, 0xfc, !PT ;  /* 0x000000120d047212 */ /* 0x044fe400078efcff */
[----:B------:R-:W-:-:S04]  /*18390*/  LOP3.LUT R13, R13, R17, RZ, 0xfc, !PT ;  /* 0x000000110d0d7212 */ /* 0x000fc800078efcff */
[----:B------:R-:W2:Y:S02]  /*183a0*/  LDSM.16.MT88.4 R4, [R4+UR40+0xf200] ;  /* 0x00f200280404783b */ /* 0x000ea40008004200 */
[C-C-:B--2---:R-:W-:Y:S02]  /*183b0*/  PRMT R8, R4.reuse, 0x6420, R5.reuse ;  /* 0x0000642004087816 */ /* 0x144fe40000000005 */
        /* <DEDUP_REMOVED lines=9> */
[C---:B--2---:R-:W-:Y:S02]  /*18450*/  LOP3.LUT R4, R21.reuse, R18, RZ, 0xfc, !PT ;  /* 0x0000001215047212 */ /* 0x044fe400078efcff */
[----:B------:R-:W-:-:S04]  /*18460*/  LOP3.LUT R21, R21, R17, RZ, 0xfc, !PT ;  /* 0x0000001115157212 */ /* 0x000fc800078efcff */
[----:B------:R-:W2:Y:S02]  /*18470*/  LDSM.16.MT88.4 R4, [R4+UR40+0xf200] ;  /* 0x00f200280404783b */ /* 0x000ea40008004200 */
[C-C-:B--2---:R-:W-:Y:S02]  /*18480*/  PRMT R8, R4.reuse, 0x6420, R5.reuse ;  /* 0x0000642004087816 */ /* 0x144fe40000000005 */
        /* <DEDUP_REMOVED lines=12> */
[----:B--2---:R-:W-:Y:S01]  /*18550*/  VIADD R15, R2, 0x6000 ;  /* 0x00006000020f7836 */ /* 0x004fe20000000000 */
[C-C-:B---3--:R-:W-:Y:S02]  /*18560*/  PRMT R8, R4.reuse, 0x6420, R5.reuse ;  /* 0x0000642004087816 */ /* 0x148fe40000000005 */
[----:B------:R-:W-:Y:S02]  /*18570*/  PRMT R9, R4, 0x7531, R5 ;  /* 0x0000753104097816 */ /* 0x000fe40000000005 */
[C-C-:B------:R-:W-:Y:S02]  /*18580*/  PRMT R10, R6.reuse, 0x6420, R7.reuse ;  /* 0x00006420060a7816 */ /* 0x140fe40000000007 */
[----:B------:R-:W-:-:S05]  /*18590*/  PRMT R11, R6, 0x7531, R7 ;  /* 0x00007531060b7816 */ /* 0x000fca0000000007 */
[----:B------:R2:W-:Y:S02]  /*185a0*/  STSM.16.M88.4 [R13], R8 ;  /* 0x000000080d007844 */ /* 0x0005e40000000200 */
[C---:B--2---:R-:W-:Y:S02]  /*185b0*/  VIADD R10, R2.reuse, 0x3800 ;  /* 0x00003800020a7836 */ /* 0x044fe40000000000 */
[----:B------:R-:W-:-:S03]  /*185c0*/  VIADD R13, R2, 0x4000 ;  /* 0x00004000020d7836 */ /* 0x000fc60000000000 */
[----:B------:R-:W-:-:S06]  /*185d0*/  LOP3.LUT R4, R10, R18, RZ, 0xfc, !PT ;  /* 0x000000120a047212 */ /* 0x000fcc00078efcff */
[----:B------:R-:W2:Y:S02]  /*185e0*/  LDSM.16.MT88.4 R4, [R4+UR40+0xf200] ;  /* 0x00f200280404783b */ /* 0x000ea40008004200 */
[C-C-:B--2---:R-:W-:Y:S02]  /*185f0*/  PRMT R8, R4.reuse, 0x6420, R5.reuse ;  /* 0x0000642004087816 */ /* 0x144fe40000000005 */
[----:B------:R-:W-:Y:S02]  /*18600*/  PRMT R9, R4, 0x7531, R5 ;  /* 0x0000753104097816 */ /* 0x000fe40000000005 */
[----:B------:R-:W-:Y:S02]  /*18610*/  LOP3.LUT R4, R10, R17, RZ, 0xfc, !PT ;  /* 0x000000110a047212 */ /* 0x000fe400078efcff */
[C-C-:B------:R-:W-:Y:S02]  /*18620*/  PRMT R10, R6.reuse, 0x6420, R7.reuse ;  /* 0x00006420060a7816 */ /* 0x140fe40000000007 */
[----:B------:R-:W-:Y:S01]  /*18630*/  PRMT R11, R6, 0x7531, R7 ;  /* 0x00007531060b7816 */ /* 0x000fe20000000007 */
[----:B------:R-:W-:-:S05]  /*18640*/  IMAD.IADD R4, R14, 0x1, R4 ;  /* 0x000000010e047824 */ /* 0x000fca00078e0204 */
[----:B------:R2:W-:Y:S02]  /*18650*/  STSM.16.M88.4 [R4], R8 ;  /* 0x0000000804007844 */ /* 0x0005e40000000200 */
[C---:B--2---:R-:W-:Y:S02]  /*18660*/  LOP3.LUT R4, R15.reuse, R18, RZ, 0xfc, !PT ;  /* 0x000000120f047212 */ /* 0x044fe400078efcff */
[----:B------:R-:W-:-:S04]  /*18670*/  LOP3.LUT R15, R15, R17, RZ, 0xfc, !PT ;  /* 0x000000110f0f7212 */ /* 0x000fc800078efcff */
        /* <DEDUP_REMOVED lines=21> */
[----:B--2---:R-:W-:Y:S01]  /*187d0*/  LOP3.LUT R4, R13, R18, RZ, 0xfc, !PT ;  /* 0x000000120d047212 */ /* 0x004fe200078efcff */
[----:B------:R-:W-:Y:S02]  /*187e0*/  VIADD R11, R2, 0x5000 ;  /* 0x00005000020b7836 */ /* 0x000fe40000000000 */
[----:B------:R-:W-:-:S03]  /*187f0*/  IMAD.U32 R13, RZ, RZ, UR40 ;  /* 0x00000028ff0d7e24 */ /* 0x000fc6000f8e00ff */
[----:B------:R-:W2:Y:S01]  /*18800*/  LDSM.16.MT88.4 R4, [R4+UR40+0xf200] ;  /* 0x00f200280404783b */ /* 0x000ea20008004200 */
        /* <DEDUP_REMOVED lines=14> */
[----:B------:R-:W-:Y:S01]  /*188f0*/  IMAD.U32 R4, RZ, RZ, UR40 ;  /* 0x00000028ff047e24 */ /* 0x000fe2000f8e00ff */
[--C-:B------:R-:W-:Y:S01]  /*18900*/  PRMT R10, R6, 0x6420, R7.reuse ;  /* 0x00006420060a7816 */ /* 0x100fe20000000007 */
[----:B------:R-:W-:Y:S01]  /*18910*/  VIADD R5, R2, 0x2000 ;  /* 0x0000200002057836 */ /* 0x000fe20000000000 */
[----:B------:R-:W-:Y:S01]  /*18920*/  PRMT R11, R6, 0x7531, R7 ;  /* 0x00007531060b7816 */ /* 0x000fe20000000007 */
[----:B------:R-:W-:Y:S02]  /*18930*/  VIADD R4, R4, 0x200 ;  /* 0x0000020004047836 */ /* 0x000fe40000000000 */
[----:B------:R-:W-:-:S02]  /*18940*/  VIADD R2, R2, 0x7000 ;  /* 0x0000700002027836 */ /* 0x000fc40000000000 */
[----:B------:R-:W-:Y:S01]  /*18950*/  IMAD.IADD R21, R4, 0x1, R21 ;  /* 0x0000000104157824 */ /* 0x000fe200078e0215 */
[----:B------:R-:W-:-:S04]  /*18960*/  LOP3.LUT R4, R5, R18, RZ, 0xfc, !PT ;  /* 0x0000001205047212 */ /* 0x000fc800078efcff */
[----:B------:R-:W-:Y:S04]  /*18970*/  STSM.16.M88.4 [R21], R8 ;  /* 0x0000000815007844 */ /* 0x000fe80000000200 */
[----:B------:R-:W2:Y:S02]  /*18980*/  LDSM.16.MT88.4 R4, [R4+UR40+0xf200] ;  /* 0x00f200280404783b */ /* 0x000ea40008004200 */
[C-C-:B--2---:R-:W-:Y:S02]  /*18990*/  PRMT R8, R4.reuse, 0x6420, R5.reuse ;  /* 0x0000642004087816 */ /* 0x144fe40000000005 */
        /* <DEDUP_REMOVED lines=8> */
[----:B--2---:R-:W-:-:S04]  /*18a20*/  IMAD.U32 R15, RZ, RZ, UR40 ;  /* 0x00000028ff0f7e24 */ /* 0x004fc8000f8e00ff */
        /* <DEDUP_REMOVED lines=9> */
[----:B------:R-:W2:Y:S01]  /*18ac0*/  LDSM.16.MT88.4 R4, [R4+UR40+0xf200] ;  /* 0x00f200280404783b */ /* 0x000ea20008004200 */
[----:B------:R-:W-:Y:S01]  /*18ad0*/  IMAD.IADD R2, R15, 0x1, R2 ;  /* 0x000000010f027824 */ /* 0x000fe200078e0202 */
[----:B--2---:R-:W-:-:S02]  /*18ae0*/  PRMT R8, R4, 0x6420, R5 ;  /* 0x0000642004087816 */ /* 0x004fc40000000005 */
        /* <DEDUP_REMOVED lines=12> */
.L_x_3810:
[----:B---3--:R-:W-:Y:S01]  /*18bb0*/  SYNCS.ARRIVE.TRANS64.A1T0 RZ, [R12+URZ+0x33450], RZ ;  /* 0x033450ff0cff79a7 */ /* 0x008fe2000810003f */
[----:B--2---:R-:W-:Y:S01]  /*18bc0*/  @!P2 VIADD R2, R12, 0x33480 ;  /* 0x000334800c02a836 */ /* 0x004fe20000000000 */
[----:B------:R3:W5:Y:S01]  /*18bd0*/  LDL R8, [R1+0x8] ;  /* 0x0000080001087983 */ /* 0x0007620000100800 */
[----:B------:R-:W-:Y:S03]  /*18be0*/  BAR.SYNC.DEFER_BLOCKING 0x2, 0x80 ;  /* 0x0082000000007b1d */ /* 0x000fe60000010000 */
[----:B------:R-:W-:Y:S02]  /*18bf0*/  @!P2 PRMT R2, RZ, 0x654, R2 ;  /* 0x00000654ff02a816 */ /* 0x000fe40000000002 */
[C---:B------:R-:W-:Y:S01]  /*18c00*/  ISETP.GT.AND P0, PT, R3.reuse, UR42, PT ;  /* 0x0000002a03007c0c */ /* 0x040fe2000bf04270 */
[----:B------:R-:W-:Y:S01]  /*18c10*/  VIADD R3, R3, 0xffffffff ;  /* 0xffffffff03037836 */ /* 0x000fe20000000000 */
[----:B------:R2:W-:Y:S02]  /*18c20*/  @!P2 SYNCS.ARRIVE.TRANS64.RED.A1T0 RZ, [R2+URZ], RZ ;  /* 0x000000ff02ffa9a7 */ /* 0x0005e4000810043f */
[----:B--2---:R3:W5:Y:S09]  /*18c30*/  LDL R2, [R1] ;  /* 0x0000000001027983 */ /* 0x0047720000100800 */
[----:B------:R-:W-:Y:S05]  /*18c40*/  @P0 BRA `(.L_x_3811) ;  /* 0xffffffe800080947 */ /* 0x000fea000383ffff */
.L_x_3787:
[----:B------:R-:W-:Y:S04]  /*18c50*/  BSSY B0, `(.L_x_3812) ;  /* 0x000000f000007945 */ /* 0x000fe80003800000 */
[----:B------:R-:W-:Y:S05]  /*18c60*/  @P2 BRA `(.L_x_3813) ;  /* 0x0000000000342947 */ /* 0x000fea0003800000 */
[----:B------:R-:W4:Y:S01]  /*18c70*/  S2R R5, SR_LANEID ;  /* 0x0000000000057919 */ /* 0x000f220000000000 */
[----:B------:R-:W-:Y:S01]  /*18c80*/  VOTEU.ANY UR4, UPT, PT ;  /* 0x0000000000047886 */ /* 0x000fe200038e0100 */
[----:B--2--5:R-:W2:Y:S01]  /*18c90*/  LDC.64 R2, c[0x0][0xdf0] ;  /* 0x00037c00ff027b82 */ /* 0x024ea20000000a00 */
[----:B------:R-:W4:Y:S02]  /*18ca0*/  FLO.U32 R0, UR4 ;  /* 0x0000000400007d00 */ /* 0x000f2400080e0000 */
[----:B----4-:R-:W-:-:S06]  /*18cb0*/  ISETP.EQ.U32.AND P0, PT, R0, R5, PT ;  /* 0x000000050000720c */ /* 0x010fcc0003f02070 */
[----:B------:R-:W2:Y:S07]  /*18cc0*/  POPC R5, UR4 ;  /* 0x0000000400057d09 */ /* 0x000eae0008000000 */
[----:B--2---:R-:W2:Y:S01]  /*18cd0*/  @P0 ATOMG.E.ADD.STRONG.GPU PT, R3, desc[UR52][R2.64], R5 ;  /* 0x00000005020309a8 */ /* 0x004ea200081ee1f4 */
[----:B------:R-:W4:Y:S02]  /*18ce0*/  S2R R4, SR_LTMASK ;  /* 0x0000000000047919 */ /* 0x000f240000003900 */
[----:B----4-:R-:W-:-:S04]  /*18cf0*/  LOP3.LUT R4, R4, UR4, RZ, 0xc0, !PT ;  /* 0x0000000404047c12 */ /* 0x010fc8000f8ec0ff */
[----:B------:R-:W4:Y:S01]  /*18d00*/  POPC R7, R4 ;  /* 0x0000000400077309 */ /* 0x000f220000000000 */
[----:B--2---:R-:W4:Y:S02]  /*18d10*/  SHFL.IDX PT, R0, R3, R0, 0x1f ;  /* 0x00001f0003007589 */ /* 0x004f2400000e0000 */
[----:B----4-:R-:W-:-:S05]  /*18d20*/  IADD3 R0, R0, UR43, R7 ;  /* 0x0000002b00007c10 */ /* 0x010fca000fffe007 */
[----:B------:R4:W-:Y:S02]  /*18d30*/  STL [R1+0x14], R0 ;  /* 0x0000140001007387 */ /* 0x0009e40000100800 */
.L_x_3813:
[----:B------:R-:W-:Y:S05]  /*18d40*/  BSYNC B0 ;  /* 0x0000000000007941 */ /* 0x000fea0003800000 */
.L_x_3812:
[----:B------:R-:W-:-:S06]  /*18d50*/  UISETP.NE.AND UP0, UPT, UR41, 0x3, UPT ;  /* 0x000000032900788c */ /* 0x000fcc000bf05270 */
[----:B------:R-:W-:-:S13]  /*18d60*/  PLOP3.LUT P0, PT, PT, PT, UP0, 0x80, 0x0 ;  /* 0x000000000000781c */ /* 0x000fda0003f0f008 */
[----:B------:R-:W-:Y:S05]  /*18d70*/  @!P0 BRA `(.L_x_3814) ;  /* 0x0000000000048947 */ /* 0x000fea0003800000 */
[----:B------:R-:W-:Y:S01]  /*18d80*/  BPT.TRAP 0x1 ;  /* 0x000000040000795c */ /* 0x000fe20000300000 */
.L_x_3814:
[----:B--2--5:R-:W2:Y:S04]  /*18d90*/  LDL R2, [R1+0x8] ;  /* 0x0000080001027983 */ /* 0x024ea80000100800 */
[----:B----4-:R-:W4:Y:S01]  /*18da0*/  LDL R0, [R1] ;  /* 0x0000000001007983 */ /* 0x010f220000100800 */
        /* <DEDUP_REMOVED lines=8> */
.L_x_3852:
[----:B------:R-:W-:Y:S05]  /*18e30*/  BSYNC B0 ;  /* 0x0000000000007941 */ /* 0x000fea0003800000 */
.L_x_3815:
[----:B------:R-:W-:Y:S05]  /*18e40*/  @!P1 BRA `(.L_x_3817) ;  /* 0x0000000000049947 */ /* 0x000fea0003800000 */
[----:B------:R-:W-:Y:S01]  /*18e50*/  BPT.TRAP 0x1 ;  /* 0x000000040000795c */ /* 0x000fe20000300000 */
.L_x_3817:
[----:B------:R-:W2:Y:S02]  /*18e60*/  LDL R2, [R1+0x8] ;  /* 0x0000080001027983 */ /* 0x000ea40000100800 */
[----:B--2---:R-:W-:-:S04]  /*18e70*/  SHF.L.U32 R3, R2, 0x1f, RZ ;  /* 0x0000001f02037819 */ /* 0x004fc800000006ff */
[----:B------:R-:W2:Y:S02]  /*18e80*/  SYNCS.PHASECHK.TRANS64.TRYWAIT P0, [R0+URZ+0x33460], R3 ;  /* 0x03346003000075a7 */ /* 0x000ea4000800017f */
[----:B--2---:R-:W-:Y:S05]  /*18e90*/  @!P0 BRA `(.L_x_3818) ;  /* 0x0000001800248947 */ /* 0x004fea0003800000 */
.L_x_3853:
[----:B------:R-:W4:Y:S01]  /*18ea0*/  LDL R2, [R1] ;  /* 0x0000000001027983 */ /* 0x000f220000100800 */
[----:B------:R-:W-:Y:S05]  /*18eb0*/  WARPSYNC.ALL ;  /* 0x0000000000007948 */ /* 0x000fea0003800000 */
[----:B------:R-:W-:-:S04]  /*18ec0*/  IMAD.U32 R14, RZ, RZ, UR40 ;  /* 0x00000028ff0e7e24 */ /* 0x000fc8000f8e00ff */
[----:B------:R-:W-:Y:S02]  /*18ed0*/  VIADD R14, R14, 0x200 ;  /* 0x000002000e0e7836 */ /* 0x000fe40000000000 */
[----:B----4-:R-:W-:-:S04]  /*18ee0*/  IMAD R2, R2, 0x7800, RZ ;  /* 0x0000780002027824 */ /* 0x010fc800078e02ff */
[C---:B------:R-:W-:Y:S01]  /*18ef0*/  VIADD R13, R2.reuse, 0x2800 ;  /* 0x00002800020d7836 */ /* 0x040fe20000000000 */
[CC--:B--2---:R-:W-:Y:S01]  /*18f00*/  LOP3.LUT R3, R2.reuse, R18.reuse, RZ, 0xfc, !PT ;  /* 0x0000001202037212 */ /* 0x0c4fe200078efcff */
[C---:B------:R-:W-:Y:S02]  /*18f10*/  VIADD R20, R2.reuse, 0x5000 ;  /* 0x0000500002147836 */ /* 0x040fe40000000000 */
[----:B------:R-:W-:Y:S02]  /*18f20*/  VIADD R19, R2, 0x2000 ;  /* 0x0000200002137836 */ /* 0x000fe40000000000 */
[----:B------:R2:W4:Y:S01]  /*18f30*/  LDSM.16.MT88.4 R4, [R3+UR40+0xf200] ;  /* 0x00f200280304783b */ /* 0x0005220008004200 */
[C---:B------:R-:W-:Y:S02]  /*18f40*/  LOP3.LUT R15, R20.reuse, R18, RZ, 0xfc, !PT ;  /* 0x00000012140f7212 */ /* 0x040fe400078efcff */
[----:B------:R-:W-:Y:S01]  /*18f50*/  LOP3.LUT R20, R20, R17, RZ, 0xfc, !PT ;  /* 0x0000001114147212 */ /* 0x000fe200078efcff */
[----:B--2---:R-:W-:Y:S01]  /*18f60*/  VIADD R3, R2, 0x800 ;  /* 0x0000080002037836 */ /* 0x004fe20000000000 */
[----:B----4-:R-:W-:-:S02]  /*18f70*/  PRMT R8, R4, 0x6420, R5 ;  /* 0x0000642004087816 */ /* 0x010fc40000000005 */
[----:B------:R-:W-:Y:S02]  /*18f80*/  PRMT R9, R4, 0x7531, R5 ;  /* 0x0000753104097816 */ /* 0x000fe40000000005 */
[-C--:B------:R-:W-:Y:S02]  /*18f90*/  LOP3.LUT R4, R2, R17.reuse, RZ, 0xfc, !PT ;  /* 0x0000001102047212 */ /* 0x080fe400078efcff */
[C-C-:B------:R-:W-:Y:S02]  /*18fa0*/  PRMT R10, R6.reuse, 0x6420, R7.reuse ;  /* 0x00006420060a7816 */ /* 0x140fe40000000007 */
[----:B------:R-:W-:Y:S01]  /*18fb0*/  PRMT R11, R6, 0x7531, R7 ;  /* 0x00007531060b7816 */ /* 0x000fe20000000007 */
[----:B------:R-:W-:Y:S01]  /*18fc0*/  IMAD.IADD R12, R14, 0x1, R4 ;  /* 0x000000010e0c7824 */ /* 0x000fe200078e0204 */
[C---:B------:R-:W-:Y:S02]  /*18fd0*/  LOP3.LUT R4, R13.reuse, R18, RZ, 0xfc, !PT ;  /* 0x000000120d047212 */ /* 0x040fe400078efcff */
[----:B------:R-:W-:-:S02]  /*18fe0*/  LOP3.LUT R13, R13, R17, RZ, 0xfc, !PT ;  /* 0x000000110d0d7212 */ /* 0x000fc400078efcff */
[----:B------:R2:W-:Y:S04]  /*18ff0*/  STSM.16.M88.4 [R12], R8 ;  /* 0x000000080c007844 */ /* 0x0005e80000000200 */
[----:B------:R-:W4:Y:S01]  /*19000*/  LDSM.16.MT88.4 R4, [R4+UR40+0xf200] ;  /* 0x00f200280404783b */ /* 0x000f220008004200 */
[----:B--2---:R-:W-:Y:S01]  /*19010*/  VIADD R12, R2, 0x1000 ;  /* 0x00001000020c7836 */ /* 0x004fe20000000000 */
[C-C-:B----4-:R-:W-:Y:S02]  /*19020*/  PRMT R8, R4.reuse, 0x6420, R5.reuse ;  /* 0x0000642004087816 */ /* 0x150fe40000000005 */
[----:B------:R-:W-:Y:S02]  /*19030*/  PRMT R9, R4, 0x7531, R5 ;  /* 0x0000753104097816 */ /* 0x000fe40000000005 */
[----:B------:R-:W-:-:S02]  /*19040*/  LOP3.LUT R5, R3, R17, RZ, 0xfc, !PT ;  /* 0x0000001103057212 */ /* 0x000fc400078efcff */
[C-C-:B------:R-:W-:Y:S02]  /*19050*/  PRMT R10, R6.reuse, 0x6420, R7.reuse ;  /* 0x00006420060a7816 */ /* 0x140fe40000000007 */
[----:B------:R-:W-:Y:S01]  /*19060*/  PRMT R11, R6, 0x7531, R7 ;  /* 0x00007531060b7816 */ /* 0x000fe20000000007 */
[----:B------:R-:W-:-:S05]  /*19070*/  IMAD.IADD R14, R14, 0x1, R5 ;  /* 0x000000010e0e7824 */ /* 0x000fca00078e0205 */
[----:B------:R-:W-:Y:S04]  /*19080*/  STSM.16.M88.4 [R14], R8 ;  /* 0x000000080e007844 */ /* 0x000fe80000000200 */
[----:B------:R2:W4:Y:S02]  /*19090*/  LDSM.16.MT88.4 R4, [R15+UR40+0xf200] ;  /* 0x00f200280f04783b */ /* 0x0005240008004200 */
[----:B--2---:R-:W-:-:S04]  /*190a0*/  IMAD.U32 R15, RZ, RZ, UR40 ;  /* 0x00000028ff0f7e24 */ /* 0x004fc8000f8e00ff */
[----:B------:R-:W-:Y:S02]  /*190b0*/  VIADD R15, R15, 0x200 ;  /* 0x000002000f0f7836 */ /* 0x000fe40000000000 */
[----:B------:R-:W-:Y:S01]  /*190c0*/  VIADD R14, R2, 0x1800 ;  /* 0x00001800020e7836 */ /* 0x000fe20000000000 */
[C-C-:B----4-:R-:W-:Y:S02]  /*190d0*/  PRMT R8, R4.reuse, 0x6420, R5.reuse ;  /* 0x0000642004087816 */ /* 0x150fe40000000005 */
        /* <DEDUP_REMOVED lines=10> */
[----:B------:R-:W2:Y:S01]  /*19180*/  LDSM.16.MT88.4 R4, [R5+UR40+0xf200] ;  /* 0x00f200280504783b */ /* 0x000ea20008004200 */
[----:B------:R-:W-:Y:S02]  /*19190*/  LOP3.LUT R14, R14, R18, RZ, 0xfc, !PT ;  /* 0x000000120e0e7212 */ /* 0x000fe400078efcff */
[C-C-:B--2---:R-:W-:Y:S02]  /*191a0*/  PRMT R8, R4.reuse, 0x6420, R5.reuse ;  /* 0x0000642004087816 */ /* 0x144fe40000000005 */
[----:B------:R-:W-:-:S02]  /*191b0*/  PRMT R9, R4, 0x7531, R5 ;  /* 0x0000753104097816 */ /* 0x000fc40000000005 */
[C-C-:B------:R-:W-:Y:S02]  /*191c0*/  PRMT R10, R6.reuse, 0x6420, R7.reuse ;  /* 0x00006420060a7816 */ /* 0x140fe40000000007 */
[----:B------:R-:W-:-:S05]  /*191d0*/  PRMT R11, R6, 0x7531, R7 ;  /* 0x00007531060b7816 */ /* 0x000fca0000000007 */
[----:B------:R2:W-:Y:S02]  /*191e0*/  STSM.16.M88.4 [R3], R8 ;  /* 0x0000000803007844 */ /* 0x0005e40000000200 */
[----:B--2---:R-:W-:-:S05]  /*191f0*/  VIADD R3, R2, 0x3000 ;  /* 0x0000300002037836 */ /* 0x004fca0000000000 */
[C---:B------:R-:W-:Y:S02]  /*19200*/  LOP3.LUT R6, R3.reuse, R18, RZ, 0xfc, !PT ;  /* 0x0000001203067212 */ /* 0x040fe400078efcff */
[----:B------:R-:W-:-:S04]  /*19210*/  LOP3.LUT R3, R3, R17, RZ, 0xfc, !PT ;  /* 0x0000001103037212 */ /* 0x000fc800078efcff */
[----:B------:R-:W2:Y:S02]  /*19220*/  LDSM.16.MT88.4 R4, [R6+UR40+0xf200] ;  /* 0x00f200280604783b */ /* 0x000ea40008004200 */
        /* <DEDUP_REMOVED lines=11> */
[----:B------:R-:W2:Y:S02]  /*192e0*/  LDSM.16.MT88.4 R4, [R21+UR40+0xf200] ;  /* 0x00f200281504783b */ /* 0x000ea40008004200 */
[C-C-:B--2---:R-:W-:Y:S02]  /*192f0*/  PRMT R8, R4.reuse, 0x6420, R5.reuse ;  /* 0x0000642004087816 */ /* 0x144fe40000000005 */
[----:B------:R-:W-:Y:S01]  /*19300*/  PRMT R9, R4, 0x7531, R5 ;  /* 0x0000753104097816 */ /* 0x000fe20000000005 */
[----:B------:R-:W-:Y:S01]  /*19310*/  IMAD.U32 R5, RZ, RZ, UR40 ;  /* 0x00000028ff057e24 */ /* 0x000fe2000f8e00ff */
[C-C-:B------:R-:W-:Y:S02]  /*19320*/  PRMT R10, R6.reuse, 0x6420, R7.reuse ;  /* 0x00006420060a7816 */ /* 0x140fe40000000007 */
[----:B------:R-:W-:Y:S01]  /*19330*/  PRMT R11, R6, 0x7531, R7 ;  /* 0x00007531060b7816 */ /* 0x000fe20000000007 */
[----:B------:R-:W-:-:S04]  /*19340*/  VIADD R5, R5, 0x200 ;  /* 0x0000020005057836 */ /* 0x000fc80000000000 */
[----:B------:R-:W-:-:S05]  /*19350*/  IMAD.IADD R13, R5, 0x1, R13 ;  /* 0x00000001050d7824 */ /* 0x000fca00078e020d */
[----:B------:R2:W-:Y:S04]  /*19360*/  STSM.16.M88.4 [R13], R8 ;  /* 0x000000080d007844 */ /* 0x0005e80000000200 */
[----:B------:R-:W4:Y:S01]  /*19370*/  LDSM.16.MT88.4 R4, [R12+UR40+0xf200] ;  /* 0x00f200280c04783b */ /* 0x000f220008004200 */
[----:B--2---:R-:W-:-:S04]  /*19380*/  IMAD.U32 R13, RZ, RZ, UR40 ;  /* 0x00000028ff0d7e24 */ /* 0x004fc8000f8e00ff */
[----:B------:R-:W-:-:S04]  /*19390*/  VIADD R13, R13, 0x200 ;  /* 0x000002000d0d7836 */ /* 0x000fc80000000000 */
[----:B------:R-:W-:Y:S01]  /*193a0*/  IMAD.IADD R3, R13, 0x1, R3 ;  /* 0x000000010d037824 */ /* 0x000fe200078e0203 */
[C-C-:B----4-:R-:W-:Y:S02]  /*193b0*/  PRMT R8, R4.reuse, 0x6420, R5.reuse ;  /* 0x0000642004087816 */ /* 0x150fe40000000005 */
[----:B------:R-:W-:Y:S02]  /*193c0*/  PRMT R9, R4, 0x7531, R5 ;  /* 0x0000753104097816 */ /* 0x000fe40000000005 */
[C-C-:B------:R-:W-:Y:S02]  /*193d0*/  PRMT R10, R6.reuse, 0x6420, R7.reuse ;  /* 0x00006420060a7816 */ /* 0x140fe40000000007 */
[----:B------:R-:W-:-:S05]  /*193e0*/  PRMT R11, R6, 0x7531, R7 ;  /* 0x00007531060b7816 */ /* 0x000fca0000000007 */
[----:B------:R2:W-:Y:S02]  /*193f0*/  STSM.16.M88.4 [R3], R8 ;  /* 0x0000000803007844 */ /* 0x0005e40000000200 */
[----:B--2---:R-:W-:-:S05]  /*19400*/  VIADD R3, R2, 0x3800 ;  /* 0x0000380002037836 */ /* 0x004fca0000000000 */
[C---:B------:R-:W-:Y:S02]  /*19410*/  LOP3.LUT R21, R3.reuse, R18, RZ, 0xfc, !PT ;  /* 0x0000001203157212 */ /* 0x040fe400078efcff */
[----:B------:R-:W-:-:S03]  /*19420*/  LOP3.LUT R3, R3, R17, RZ, 0xfc, !PT ;  /* 0x0000001103037212 */ /* 0x000fc600078efcff */
[----:B------:R-:W2:Y:S02]  /*19430*/  LDSM.16.MT88.4 R4, [R21+UR40+0xf200] ;  /* 0x00f200281504783b */ /* 0x000ea40008004200 */
[----:B------:R-:W-:Y:S02]  /*19440*/  IMAD.IADD R3, R13, 0x1, R3 ;  /* 0x000000010d037824 */ /* 0x000fe400078e0203 */
[----:B------:R-:W-:-:S05]  /*19450*/  VIADD R13, R2, 0x6000 ;  /* 0x00006000020d7836 */ /* 0x000fca0000000000 */
[C---:B------:R-:W-:Y:S02]  /*19460*/  LOP3.LUT R12, R13.reuse, R18, RZ, 0xfc, !PT ;  /* 0x000000120d0c7212 */ /* 0x040fe400078efcff */
[----:B------:R-:W-:Y:S02]  /*19470*/  LOP3.LUT R13, R13, R17, RZ, 0xfc, !PT ;  /* 0x000000110d0d7212 */ /* 0x000fe400078efcff */
[C-C-:B--2---:R-:W-:Y:S02]  /*19480*/  PRMT R8, R4.reuse, 0x6420, R5.reuse ;  /* 0x0000642004087816 */ /* 0x144fe40000000005 */
[----:B------:R-:W-:Y:S02]  /*19490*/  PRMT R9, R4, 0x7531, R5 ;  /* 0x0000753104097816 */ /* 0x000fe40000000005 */
[C-C-:B------:R-:W-:Y:S02]  /*194a0*/  PRMT R10, R6.reuse, 0x6420, R7.reuse ;  /* 0x00006420060a7816 */ /* 0x140fe40000000007 */
[----:B------:R-:W-:-:S05]  /*194b0*/  PRMT R11, R6, 0x7531, R7 ;  /* 0x00007531060b7816 */ /* 0x000fca0000000007 */
[----:B------:R-:W-:Y:S04]  /*194c0*/  STSM.16.M88.4 [R3], R8 ;  /* 0x0000000803007844 */ /* 0x000fe80000000200 */
[----:B------:R2:W4:Y:S02]  /*194d0*/  LDSM.16.MT88.4 R4, [R12+UR40+0xf200] ;  /* 0x00f200280c04783b */ /* 0x0005240008004200 */
[----:B--2---:R-:W-:Y:S02]  /*194e0*/  IMAD.U32 R12, RZ, RZ, UR40 ;  /* 0x00000028ff0c7e24 */ /* 0x004fe4000f8e00ff */
[----:B------:R-:W-:Y:S02]  /*194f0*/  VIADD R3, R2, 0x4000 ;  /* 0x0000400002037836 */ /* 0x000fe40000000000 */
[----:B------:R-:W-:-:S03]  /*19500*/  VIADD R12, R12, 0x200 ;  /* 0x000002000c0c7836 */ /* 0x000fc60000000000 */
[C---:B------:R-:W-:Y:S02]  /*19510*/  LOP3.LUT R21, R3.reuse, R18, RZ, 0xfc, !PT ;  /* 0x0000001203157212 */ /* 0x040fe400078efcff */
[C-C-:B----4-:R-:W-:Y:S02]  /*19520*/  PRMT R8, R4.reuse, 0x6420, R5.reuse ;  /* 0x0000642004087816 */ /* 0x150fe40000000005 */
[----:B------:R-:W-:Y:S02]  /*19530*/  PRMT R9, R4, 0x7531, R5 ;  /* 0x0000753104097816 */ /* 0x000fe40000000005 */
[----:B------:R-:W-:Y:S01]  /*19540*/  LOP3.LUT R4, R3, R17, RZ, 0xfc, !PT ;  /* 0x0000001103047212 */ /* 0x000fe200078efcff */
[----:B------:R-:W-:Y:S01]  /*19550*/  VIADD R3, R2, 0x6800 ;  /* 0x0000680002037836 */ /* 0x000fe20000000000 */
[C-C-:B------:R-:W-:Y:S02]  /*19560*/  PRMT R10, R6.reuse, 0x6420, R7.reuse ;  /* 0x00006420060a7816 */ /* 0x140fe40000000007 */
[----:B------:R-:W-:Y:S01]  /*19570*/  PRMT R11, R6, 0x7531, R7 ;  /* 0x00007531060b7816 */ /* 0x000fe20000000007 */
[----:B------:R-:W-:-:S02]  /*19580*/  IMAD.IADD R4, R12, 0x1, R4 ;  /* 0x000000010c047824 */ /* 0x000fc400078e0204 */
[C---:B------:R-:W-:Y:S02]  /*19590*/  VIADD R12, R2.reuse, 0x4800 ;  /* 0x00004800020c7836 */ /* 0x040fe40000000000 */
[----:B------:R-:W-:Y:S01]  /*195a0*/  VIADD R2, R2, 0x7000 ;  /* 0x0000700002027836 */ /* 0x000fe20000000000 */
[----:B------:R-:W-:Y:S04]  /*195b0*/  STSM.16.M88.4 [R4], R8 ;  /* 0x0000000804007844 */ /* 0x000fe80000000200 */
[----:B------:R2:W4:Y:S02]  /*195c0*/  LDSM.16.MT88.4 R4, [R14+UR40+0xf200] ;  /* 0x00f200280e04783b */ /* 0x0005240008004200 */
[----:B--2---:R-:W-:-:S04]  /*195d0*/  IMAD.U32 R14, RZ, RZ, UR40 ;  /* 0x00000028ff0e7e24 */ /* 0x004fc8000f8e00ff */
[----:B------:R-:W-:-:S04]  /*195e0*/  VIADD R14, R14, 0x200 ;  /* 0x000002000e0e7836 */ /* 0x000fc80000000000 */
[----:B------:R-:W-:Y:S01]  /*195f0*/  IMAD.IADD R20, R14, 0x1, R20 ;  /* 0x000000010e147824 */ /* 0x000fe200078e0214 */
        /* <DEDUP_REMOVED lines=9> */
[----:B------:R-:W-:-:S03]  /*19690*/  LOP3.LUT R3, R3, R17, RZ, 0xfc, !PT ;  /* 0x0000001103037212 */ /* 0x000fc600078efcff */
[----:B------:R-:W2:Y:S02]  /*196a0*/  LDSM.16.MT88.4 R4, [R21+UR40+0xf200] ;  /* 0x00f200281504783b */ /* 0x000ea40008004200 */
[C-C-:B--2---:R-:W-:Y:S02]  /*196b0*/  PRMT R8, R4.reuse, 0x6420, R5.reuse ;  /* 0x0000642004087816 */ /* 0x144fe40000000005 */
[----:B------:R-:W-:Y:S02]  /*196c0*/  PRMT R9, R4, 0x7531, R5 ;  /* 0x0000753104097816 */ /* 0x000fe40000000005 */
[C-C-:B------:R-:W-:Y:S02]  /*196d0*/  PRMT R10, R6.reuse, 0x6420, R7.reuse ;  /* 0x00006420060a7816 */ /* 0x140fe40000000007 */
[----:B------:R-:W-:-:S05]  /*196e0*/  PRMT R11, R6, 0x7531, R7 ;  /* 0x00007531060b7816 */ /* 0x000fca0000000007 */
[----:B------:R-:W-:Y:S04]  /*196f0*/  STSM.16.M88.4 [R20], R8 ;  /* 0x0000000814007844 */ /* 0x000fe80000000200 */
[----:B------:R2:W4:Y:S02]  /*19700*/  LDSM.16.MT88.4 R4, [R14+UR40+0xf200] ;  /* 0x00f200280e04783b */ /* 0x0005240008004200 */
[----:B--2---:R-:W-:-:S04]  /*19710*/  IMAD.U32 R14, RZ, RZ, UR40 ;  /* 0x00000028ff0e7e24 */ /* 0x004fc8000f8e00ff */
[----:B------:R-:W-:-:S04]  /*19720*/  VIADD R14, R14, 0x200 ;  /* 0x000002000e0e7836 */ /* 0x000fc80000000000 */
[C---:B------:R-:W-:Y:S02]  /*19730*/  IMAD.IADD R15, R14.reuse, 0x1, R15 ;  /* 0x000000010e0f7824 */ /* 0x040fe400078e020f */
[C---:B------:R-:W-:Y:S02]  /*19740*/  IMAD.IADD R13, R14.reuse, 0x1, R13 ;  /* 0x000000010e0d7824 */ /* 0x040fe400078e020d */
[----:B------:R-:W-:Y:S01]  /*19750*/  IMAD.IADD R3, R14, 0x1, R3 ;  /* 0x000000010e037824 */ /* 0x000fe200078e0203 */
[C-C-:B----4-:R-:W-:Y:S02]  /*19760*/  PRMT R8, R4.reuse, 0x6420, R5.reuse ;  /* 0x0000642004087816 */ /* 0x150fe40000000005 */
[----:B------:R-:W-:Y:S02]  /*19770*/  PRMT R9, R4, 0x7531, R5 ;  /* 0x0000753104097816 */ /* 0x000fe40000000005 */
[C-C-:B------:R-:W-:Y:S02]  /*19780*/  PRMT R10, R6.reuse, 0x6420, R7.reuse ;  /* 0x00006420060a7816 */ /* 0x140fe40000000007 */
[----:B------:R-:W-:-:S05]  /*19790*/  PRMT R11, R6, 0x7531, R7 ;  /* 0x00007531060b7816 */ /* 0x000fca0000000007 */
[----:B------:R-:W-:Y:S04]  /*197a0*/  STSM.16.M88.4 [R15], R8 ;  /* 0x000000080f007844 */ /* 0x000fe80000000200 */
[----:B------:R-:W2:Y:S02]  /*197b0*/  LDSM.16.MT88.4 R4, [R19+UR40+0xf200] ;  /* 0x00f200281304783b */ /* 0x000ea40008004200 */
[C-C-:B--2---:R-:W-:Y:S02]  /*197c0*/  PRMT R8, R4.reuse, 0x6420, R5.reuse ;  /* 0x0000642004087816 */ /* 0x144fe40000000005 */
[----:B------:R-:W-:Y:S02]  /*197d0*/  PRMT R9, R4, 0x7531, R5 ;  /* 0x0000753104097816 */ /* 0x000fe40000000005 */
[----:B------:R-:W-:-:S02]  /*197e0*/  PRMT R10, R6, 0x6420, R7 ;  /* 0x00006420060a7816 */ /* 0x000fc40000000007 */
[----:B------:R-:W-:-:S05]  /*197f0*/  PRMT R11, R6, 0x7531, R7 ;  /* 0x00007531060b7816 */ /* 0x000fca0000000007 */
[----:B------:R-:W-:Y:S04]  /*19800*/  STSM.16.M88.4 [R13], R8 ;  /* 0x000000080d007844 */ /* 0x000fe80000000200 */
[----:B------:R-:W2:Y:S02]  /*19810*/  LDSM.16.MT88.4 R4, [R12+UR40+0xf200] ;  /* 0x00f200280c04783b */ /* 0x000ea40008004200 */
[C-C-:B--2---:R-:W-:Y:S02]  /*19820*/  PRMT R8, R4.reuse, 0x6420, R5.reuse ;  /* 0x0000642004087816 */ /* 0x144fe40000000005 */
[----:B------:R-:W-:Y:S02]  /*19830*/  PRMT R9, R4, 0x7531, R5 ;  /* 0x0000753104097816 */ /* 0x000fe40000000005 */
[----:B------:R-:W-:-:S02]  /*19840*/  PRMT R10, R6, 0x6420, R7 ;  /* 0x00006420060a7816 */ /* 0x000fc40000000007 */
        /* <DEDUP_REMOVED lines=16> */
[----:B----4-:R-:W4:Y:S01]  /*19950*/  FENCE.VIEW.ASYNC.S ;  /* 0x00000000000073c6 */ /* 0x010f220000000000 */
[----:B------:R-:W-:Y:S05]  /*19960*/  @!P1 BRA `(.L_x_3819) ;  /* 0x0000000000049947 */ /* 0x000fea0003800000 */
[----:B------:R-:W-:Y:S01]  /*19970*/  BPT.TRAP 0x1 ;  /* 0x000000040000795c */ /* 0x000fe20000300000 */
.L_x_3819:
[----:B------:R-:W5:Y:S01]  /*19980*/  LDL.LU R4, [R1] ;  /* 0x0000000001047983 */ /* 0x000f620000300800 */
[----:B----4-:R5:W-:Y:S03]  /*19990*/  SYNCS.ARRIVE.TRANS64.A1T0 RZ, [R0+URZ+0x33450], RZ ;  /* 0x033450ff00ff79a7 */ /* 0x010be6000810003f */
[----:B------:R-:W4:Y:S01]  /*199a0*/  LDL.LU R3, [R1+0x8] ;  /* 0x0000080001037983 */ /* 0x000f220000300800 */
[----:B--2---:R-:W-:-:S05]  /*199b0*/  @!P2 VIADD R2, R0, 0x33480 ;  /* 0x000334800002a836 */ /* 0x004fca0000000000 */
[----:B------:R-:W-:Y:S01]  /*199c0*/  @!P2 PRMT R2, RZ, 0x654, R2 ;  /* 0x00000654ff02a816 */ /* 0x000fe20000000002 */
[----:B------:R-:W-:Y:S06]  /*199d0*/  BAR.SYNC.DEFER_BLOCKING 0x2, 0x80 ;  /* 0x0082000000007b1d */ /* 0x000fec0000010000 */
[----:B------:R2:W-:Y:S01]  /*199e0*/  @!P2 SYNCS.ARRIVE.TRANS64.RED.A1T0 RZ, [R2+URZ], RZ ;  /* 0x000000ff02ffa9a7 */ /* 0x0005e2000810043f */
[----:B-----5:R-:W-:-:S05]  /*199f0*/  VIADD R0, R4, 0x1 ;  /* 0x0000000104007836 */ /* 0x020fca0000000000 */
[----:B------:R-:W-:-:S04]  /*19a00*/  ISETP.NE.AND P0, PT, R0, 0x2, PT ;  /* 0x000000020000780c */ /* 0x000fc80003f05270 */
[----:B--2---:R-:W-:Y:S02]  /*19a10*/  SEL R2, RZ, 0x1, P0 ;  /* 0x00000001ff027807 */ /* 0x004fe40000000000 */
[----:B------:R-:W-:Y:S02]  /*19a20*/  SEL R0, R0, RZ, P0 ;  /* 0x000000ff00007207 */ /* 0x000fe40000000000 */
[----:B----4-:R-:W-:-:S03]  /*19a30*/  LOP3.LUT R3, R3, R2, RZ, 0x3c, !PT ;  /* 0x0000000203037212 */ /* 0x010fc600078e3cff */
[----:B------:R2:W-:Y:S04]  /*19a40*/  STL [R1], R0 ;  /* 0x0000000001007387 */ /* 0x0005e80000100800 */
[----:B------:R2:W-:Y:S02]  /*19a50*/  STL [R1+0x8], R3 ;  /* 0x0000080301007387 */ /* 0x0005e40000100800 */
.L_x_3771:
[----:B------:R-:W-:Y:S05]  /*19a60*/  BSYNC B6 ;  /* 0x0000000000067941 */ /* 0x000fea0003800000 */
.L_x_3769:
[----:B-1----:R1:W5:Y:S01]  /*19a70*/  LDL R2, [R1+0x14] ;  /* 0x0000140001027983 */ /* 0x0023620000100800 */
[----:B------:R-:W-:-:S13]  /*19a80*/  LOP3.LUT P0, RZ, R16, 0x2, RZ, 0xc0, !PT ;  /* 0x0000000210ff7812 */ /* 0x000fda000780c0ff */
        /* <DEDUP_REMOVED lines=9> */
.L_x_3820:
[----:B--2-4-:R-:W1:Y:S01]  /*19b20*/  S2R R0, SR_TID.X ;  /* 0x0000000000007919 */ /* 0x014e620000002100 */
        /* <DEDUP_REMOVED lines=10> */
.L_x_3821:
[----:B--2-4-:R-:W2:Y:S01]  /*19bd0*/  LDL R0, [R1+0x14] ;  /* 0x0000140001007983 */ /* 0x014ea20000100800 */
[----:B------:R-:W-:Y:S02]  /*19be0*/  ULDC UR4, c[0x0][0xda8] ;  /* 0x00036a0000047ab9 */ /* 0x000fe40000000800 */
[----:B--2---:R-:W-:-:S13]  /*19bf0*/  ISETP.GE.AND P0, PT, R0, UR4, PT ;  /* 0x0000000400007c0c */ /* 0x004fda000bf06270 */
[----:B------:R-:W-:Y:S05]  /*19c00*/  @!P0 BRA `(.L_x_3822) ;  /* 0xffffffbc00a08947 */ /* 0x000fea000383ffff */
.L_x_3760:
[----:B---3--:R-:W2:Y:S01]  /*19c10*/  LDL.LU R0, [R1+0x18] ;  /* 0x0000180001007983 */ /* 0x008ea20000300800 */
        /* <DEDUP_REMOVED lines=11> */
.L_x_3854:
[----:B------:R-:W-:Y:S05]  /*19cd0*/  BSYNC B0 ;  /* 0x0000000000007941 */ /* 0x000fea0003800000 */
.L_x_3823:
[----:B------:R-:W-:-:S03]  /*19ce0*/  UMOV UR4, 0xffffffff ;  /* 0xffffffff00047882 */ /* 0x000fc60000000000 */
[----:B------:R-:W-:Y:S05]  /*19cf0*/  BRA.DIV UR4, `(.L_x_3825) ;  /* 0x0000000a04b47947 */ /* 0x000fea000b800000 */
[----:B------:R-:W2:Y:S02]  /*19d00*/  S2R R2, SR_TID.X ;  /* 0x0000000000027919 */ /* 0x000ea40000002100 */
[----:B--2---:R-:W-:-:S04]  /*19d10*/  SHF.R.U32.HI R2, RZ, 0x5, R2 ;  /* 0x00000005ff027819 */ /* 0x004fc80000011602 */
[----:B------:R-:W-:-:S05]  /*19d20*/  LOP3.LUT R2, R2, 0x3, RZ, 0xc0, !PT ;  /* 0x0000000302027812 */ /* 0x000fca00078ec0ff */
[----:B------:R2:W3:Y:S02]  /*19d30*/  SHFL.IDX PT, R14, R2, RZ, 0x1f ;  /* 0x00001fff020e7589 */ /* 0x0004e400000e0000 */
.L_x_3857:
[----:B---3--:R-:W-:Y:S01]  /*19d40*/  ISETP.NE.AND P0, PT, R14, RZ, PT ;  /* 0x000000ff0e00720c */ /* 0x008fe20003f05270 */
[----:B------:R-:W-:-:S12]  /*19d50*/  BSSY B0, `(.L_x_3826) ;  /* 0x000002e000007945 */ /* 0x000fd80003800000 */
[----:B------:R-:W-:Y:S05]  /*19d60*/  @P0 BRA `(.L_x_3827) ;  /* 0x0000000000b00947 */ /* 0x000fea0003800000 */
[----:B------:R-:W-:-:S03]  /*19d70*/  UMOV UR4, 0xffffffff ;  /* 0xffffffff00047882 */ /* 0x000fc60000000000 */
[----:B------:R-:W-:Y:S05]  /*19d80*/  BRA.DIV UR4, `(.L_x_3828) ;  /* 0x0000000a04c47947 */ /* 0x000fea000b800000 */
[----:B------:R-:W-:-:S13]  /*19d90*/  ELECT P6, URZ, PT ;  /* 0x00000000003f782f */ /* 0x000fda00038c0000 */
.L_x_3860:
[----:B------:R-:W-:Y:S05]  /*19da0*/  @!P6 BRA `(.L_x_3827) ;  /* 0x0000000000a0e947 */ /* 0x000fea0003800000 */
[----:B------:R-:W-:-:S06]  /*19db0*/  ULOP3.LUT UR4, UR46, 0x2, URZ, 0xfc, !UPT ;  /* 0x000000022e047892 */ /* 0x000fcc000f8efc3f */
[----:B--2---:R-:W-:-:S05]  /*19dc0*/  IMAD.U32 R2, RZ, RZ, UR4 ;  /* 0x00000004ff027e24 */ /* 0x004fca000f8e00ff */
[----:B------:R-:W-:-:S13]  /*19dd0*/  ISETP.NE.AND P0, PT, R2, 0x3, PT ;  /* 0x000000030200780c */ /* 0x000fda0003f05270 */
[----:B------:R-:W-:Y:S05]  /*19de0*/  @!P0 BRA `(.L_x_3829) ;  /* 0x0000000000048947 */ /* 0x000fea0003800000 */
[----:B------:R-:W-:Y:S01]  /*19df0*/  BPT.TRAP 0x1 ;  /* 0x000000040000795c */ /* 0x000fe20000300000 */
.L_x_3829:
[----:B-1----:R-:W2:Y:S04]  /*19e00*/  LDL R3, [R1] ;  /* 0x0000000001037983 */ /* 0x002ea80000100800 */
        /* <DEDUP_REMOVED lines=13> */
.L_x_3861:
[----:B------:R-:W2:Y:S02]  /*19ee0*/  SYNCS.PHASECHK.TRANS64.TRYWAIT P1, [R7+URZ], R2 ;  /* 0x00000002070075a7 */ /* 0x000ea4000802017f */
[----:B--2---:R-:W-:Y:S05]  /*19ef0*/  @!P1 BRA `(.L_x_3831) ;  /* 0x00000008009c9947 */ /* 0x004fea0003800000 */
.L_x_3862:
[----:B------:R-:W-:Y:S05]  /*19f00*/  @!P0 BRA `(.L_x_3832) ;  /* 0x0000000000048947 */ /* 0x000fea0003800000 */
[----:B------:R-:W-:Y:S01]  /*19f10*/  BPT.TRAP 0x1 ;  /* 0x000000040000795c */ /* 0x000fe20000300000 */
.L_x_3832:
[----:B------:R-:W3:Y:S02]  /*19f20*/  LDL.LU R4, [R1] ;  /* 0x0000000001047983 */ /* 0x000ee40000300800 */
[----:B---3--:R-:W-:-:S04]  /*19f30*/  IMAD R4, R4, 0x8, R0 ;  /* 0x0000000804047824 */ /* 0x008fc800078e0200 */
[----:B------:R-:W3:Y:S02]  /*19f40*/  SYNCS.PHASECHK.TRANS64.TRYWAIT P1, [R4+URZ+0x33460], R5 ;  /* 0x03346005040075a7 */ /* 0x000ee4000802017f */
[----:B---3--:R-:W-:Y:S05]  /*19f50*/  @!P1 BRA `(.L_x_3833) ;  /* 0x0000000800989947 */ /* 0x008fea0003800000 */
.L_x_3863:
[----:B------:R-:W-:Y:S05]  /*19f60*/  @!P0 BRA `(.L_x_3834) ;  /* 0x0000000000048947 */ /* 0x000fea0003800000 */
[----:B------:R-:W-:Y:S01]  /*19f70*/  BPT.TRAP 0x1 ;  /* 0x000000040000795c */ /* 0x000fe20000300000 */
.L_x_3834:
[----:B------:R-:W-:-:S04]  /*19f80*/  IMAD R3, R3, 0x8, R0 ;  /* 0x0000000803037824 */ /* 0x000fc800078e0200 */
[----:B------:R-:W4:Y:S02]  /*19f90*/  SYNCS.PHASECHK.TRANS64.TRYWAIT P1, [R3+URZ+0x33460], R2 ;  /* 0x03346002030075a7 */ /* 0x000f24000802017f */
[----:B----4-:R-:W-:Y:S05]  /*19fa0*/  @!P1 BRA `(.L_x_3835) ;  /* 0x0000000800989947 */ /* 0x010fea0003800000 */
.L_x_3864:
[----:B------:R-:W-:Y:S05]  /*19fb0*/  @!P0 BRA `(.L_x_3836) ;  /* 0x0000000000048947 */ /* 0x000fea0003800000 */
[----:B------:R-:W-:Y:S01]  /*19fc0*/  BPT.TRAP 0x1 ;  /* 0x000000040000795c */ /* 0x000fe20000300000 */
.L_x_3836:
[----:B------:R-:W5:Y:S02]  /*19fd0*/  SYNCS.PHASECHK.TRANS64.TRYWAIT P0, [R4+URZ+0x33480], R5 ;  /* 0x03348005040075a7 */ /* 0x000f64000800017f */
[----:B-----5:R-:W-:Y:S05]  /*19fe0*/  @!P0 BRA `(.L_x_3837) ;  /* 0x00000008009c8947 */ /* 0x020fea0003800000 */
.L_x_3838:
[----:B------:R1:W1:Y:S02]  /*19ff0*/  SYNCS.PHASECHK.TRANS64.TRYWAIT P0, [R3+URZ+0x33480], R2 ;  /* 0x03348002030075a7 */ /* 0x000264000800017f */
[----:B-1----:R-:W-:Y:S05]  /*1a000*/  @!P0 NANOSLEEP.SYNCS 0x989680 ;  /* 0x009896800000895d */ /* 0x002fea0003900000 */
[----:B------:R-:W1:Y:S02]  /*1a010*/  @!P0 SYNCS.PHASECHK.TRANS64 P0, [R3+URZ+0x33480], R2 ;  /* 0x03348002030085a7 */ /* 0x000e64000800007f */
[----:B-1----:R-:W-:Y:S05]  /*1a020*/  @!P0 BRA `(.L_x_3838) ;  /* 0xfffffffc00f08947 */ /* 0x002fea000383ffff */
.L_x_3827:
[----:B------:R-:W-:Y:S05]  /*1a030*/  BSYNC B0 ;  /* 0x0000000000007941 */ /* 0x000fea0003800000 */
.L_x_3826:
[----:B------:R-:W-:Y:S05]  /*1a040*/  EXIT ;  /* 0x000000000000794d */ /* 0x000fea0003800000 */
.L_x_3673:
[----:B-1----:R-:W-:-:S04]  /*1a050*/  IMAD.U32 R3, RZ, RZ, UR38 ;  /* 0x00000026ff037e24 */ /* 0x002fc8000f8e00ff */
[----:B------:R1:W2:Y:S03]  /*1a060*/  SYNCS.PHASECHK.TRANS64.TRYWAIT P1, [R3+URZ+0x33400], R0 ;  /* 0x03340000030075a7 */ /* 0x0002a6000802017f */
[----:B--2---:R-:W-:Y:S05]  /*1a070*/  @!P1 NANOSLEEP.SYNCS 0x989680 ;  /* 0x009896800000995d */ /* 0x004fea0003900000 */
[----:B------:R-:W2:Y:S02]  /*1a080*/  @!P1 SYNCS.PHASECHK.TRANS64 P1, [R3+URZ+0x33400], R0 ;  /* 0x03340000030095a7 */ /* 0x000ea4000802007f */
[----:B--2---:R-:W-:Y:S05]  /*1a090*/  @!P1 BRA `(.L_x_3673) ;  /* 0xfffffffc00ec9947 */ /* 0x004fea000383ffff */
[----:B------:R-:W-:Y:S05]  /*1a0a0*/  BRA `(.L_x_3839) ;  /* 0xfffffe7c005c7947 */ /* 0x000fea000383ffff */
.L_x_3677:
[----:B--2---:R2:W3:Y:S02]  /*1a0b0*/  SYNCS.PHASECHK.TRANS64.TRYWAIT P1, [R3+URZ+0x33430], R0 ;  /* 0x03343000030075a7 */ /* 0x0044e4000802017f */
[----:B---3--:R-:W-:Y:S05]  /*1a0c0*/  @!P1 NANOSLEEP.SYNCS 0x989680 ;  /* 0x009896800000995d */ /* 0x008fea0003900000 */
[----:B------:R-:W3:Y:S02]  /*1a0d0*/  @!P1 SYNCS.PHASECHK.TRANS64 P1, [R3+URZ+0x33430], R0 ;  /* 0x03343000030095a7 */ /* 0x000ee4000802007f */
[----:B---3--:R-:W-:Y:S05]  /*1a0e0*/  @!P1 BRA `(.L_x_3677) ;  /* 0xfffffffc00f09947 */ /* 0x008fea000383ffff */
[----:B------:R-:W-:Y:S05]  /*1a0f0*/  BRA `(.L_x_3676) ;  /* 0xfffffe7c00887947 */ /* 0x000fea000383ffff */
.L_x_3693:
[----:B--2---:R-:W-:-:S04]  /*1a100*/  IMAD.U32 R11, RZ, RZ, UR6 ;  /* 0x00000006ff0b7e24 */ /* 0x004fc8000f8e00ff */
[----:B------:R2:W3:Y:S03]  /*1a110*/  SYNCS.PHASECHK.TRANS64.TRYWAIT P1, [R11+URZ+0x33430], R10 ;  /* 0x0334300a0b0075a7 */ /* 0x0004e6000802017f */
[----:B---3--:R-:W-:Y:S05]  /*1a120*/  @!P1 NANOSLEEP.SYNCS 0x989680 ;  /* 0x009896800000995d */ /* 0x008fea0003900000 */
[----:B------:R-:W3:Y:S02]  /*1a130*/  @!P1 SYNCS.PHASECHK.TRANS64 P1, [R11+URZ+0x33430], R10 ;  /* 0x0334300a0b0095a7 */ /* 0x000ee4000802007f */
[----:B---3--:R-:W-:Y:S05]  /*1a140*/  @!P1 BRA `(.L_x_3693) ;  /* 0xfffffffc00ec9947 */ /* 0x008fea000383ffff */
[----:B------:R-:W-:Y:S05]  /*1a150*/  BRA `(.L_x_3690) ;  /* 0xfffffec000ac7947 */ /* 0x000fea000383ffff */
.L_x_3697:
[----:B--2---:R-:W-:-:S04]  /*1a160*/  IMAD.U32 R11, RZ, RZ, UR6 ;  /* 0x00000006ff0b7e24 */ /* 0x004fc8000f8e00ff */
[----:B------:R2:W3:Y:S03]  /*1a170*/  SYNCS.PHASECHK.TRANS64.TRYWAIT P1, [R11+URZ+0x33450], R10 ;  /* 0x0334500a0b0075a7 */ /* 0x0004e6000802017f */
[----:B---3--:R-:W-:Y:S05]  /*1a180*/  @!P1 NANOSLEEP.SYNCS 0x989680 ;  /* 0x009896800000995d */ /* 0x008fea0003900000 */
[----:B------:R-:W3:Y:S02]  /*1a190*/  @!P1 SYNCS.PHASECHK.TRANS64 P1, [R11+URZ+0x33450], R10 ;  /* 0x0334500a0b0095a7 */ /* 0x000ee4000802007f */
[----:B---3--:R-:W-:Y:S05]  /*1a1a0*/  @!P1 BRA `(.L_x_3697) ;  /* 0xfffffffc00ec9947 */ /* 0x008fea000383ffff */
[----:B------:R-:W-:Y:S05]  /*1a1b0*/  BRA `(.L_x_3694) ;  /* 0xfffffecc00a87947 */ /* 0x000fea000383ffff */
.L_x_3715:
[----:B--2---:R-:W-:-:S04]  /*1a1c0*/  IMAD.U32 R3, RZ, RZ, UR6 ;  /* 0x00000006ff037e24 */ /* 0x004fc8000f8e00ff */
[----:B------:R2:W3:Y:S03]  /*1a1d0*/  SYNCS.PHASECHK.TRANS64.TRYWAIT P1, [R3+URZ+0x33430], R0 ;  /* 0x03343000030075a7 */ /* 0x0004e6000802017f */
[----:B---3--:R-:W-:Y:S05]  /*1a1e0*/  @!P1 NANOSLEEP.SYNCS 0x989680 ;  /* 0x009896800000995d */ /* 0x008fea0003900000 */
[----:B------:R-:W3:Y:S02]  /*1a1f0*/  @!P1 SYNCS.PHASECHK.TRANS64 P1, [R3+URZ+0x33430], R0 ;  /* 0x03343000030095a7 */ /* 0x000ee4000802007f */
[----:B---3--:R-:W-:Y:S05]  /*1a200*/  @!P1 BRA `(.L_x_3715) ;  /* 0xfffffffc00ec9947 */ /* 0x008fea000383ffff */
[----:B------:R-:W-:Y:S05]  /*1a210*/  BRA `(.L_x_3712) ;  /* 0xffffff0c00c47947 */ /* 0x000fea000383ffff */
.L_x_3719:
[----:B--2---:R-:W-:-:S04]  /*1a220*/  IMAD.U32 R3, RZ, RZ, UR6 ;  /* 0x00000006ff037e24 */ /* 0x004fc8000f8e00ff */
[----:B------:R2:W3:Y:S03]  /*1a230*/  SYNCS.PHASECHK.TRANS64.TRYWAIT P1, [R3+URZ+0x33450], R0 ;  /* 0x03345000030075a7 */ /* 0x0004e6000802017f */
[----:B---3--:R-:W-:Y:S05]  /*1a240*/  @!P1 NANOSLEEP.SYNCS 0x989680 ;  /* 0x009896800000995d */ /* 0x008fea0003900000 */
[----:B------:R-:W3:Y:S02]  /*1a250*/  @!P1 SYNCS.PHASECHK.TRANS64 P1, [R3+URZ+0x33450], R0 ;  /* 0x03345000030095a7 */ /* 0x000ee4000802007f */
[----:B---3--:R-:W-:Y:S05]  /*1a260*/  @!P1 BRA `(.L_x_3719) ;  /* 0xfffffffc00ec9947 */ /* 0x008fea000383ffff */
[----:B------:R-:W-:Y:S05]  /*1a270*/  BRA `(.L_x_3716) ;  /* 0xffffff1800cc7947 */ /* 0x000fea000383ffff */
.L_x_3726:
[----:B--2---:R-:W-:-:S04]  /*1a280*/  IMAD.U32 R3, RZ, RZ, UR6 ;  /* 0x00000006ff037e24 */ /* 0x004fc8000f8e00ff */
[----:B------:R2:W3:Y:S03]  /*1a290*/  SYNCS.PHASECHK.TRANS64.TRYWAIT P1, [R3+URZ+0x33430], R0 ;  /* 0x03343000030075a7 */ /* 0x0004e6000802017f */
[----:B---3--:R-:W-:Y:S05]  /*1a2a0*/  @!P1 NANOSLEEP.SYNCS 0x989680 ;  /* 0x009896800000995d */ /* 0x008fea0003900000 */
[----:B------:R-:W3:Y:S02]  /*1a2b0*/  @!P1 SYNCS.PHASECHK.TRANS64 P1, [R3+URZ+0x33430], R0 ;  /* 0x03343000030095a7 */ /* 0x000ee4000802007f */
[----:B---3--:R-:W-:Y:S05]  /*1a2c0*/  @!P1 BRA `(.L_x_3726) ;  /* 0xfffffffc00ec9947 */ /* 0x008fea000383ffff */
[----:B------:R-:W-:Y:S05]  /*1a2d0*/  BRA `(.L_x_3723) ;  /* 0xffffff3c006c7947 */ /* 0x000fea000383ffff */
.L_x_3730:
[----:B--2---:R-:W-:-:S04]  /*1a2e0*/  IMAD.U32 R3, RZ, RZ, UR6 ;  /* 0x00000006ff037e24 */ /* 0x004fc8000f8e00ff */
[----:B------:R2:W3:Y:S03]  /*1a2f0*/  SYNCS.PHASECHK.TRANS64.TRYWAIT P1, [R3+URZ+0x33450], R0 ;  /* 0x03345000030075a7 */ /* 0x0004e6000802017f */
[----:B---3--:R-:W-:Y:S05]  /*1a300*/  @!P1 NANOSLEEP.SYNCS 0x989680 ;  /* 0x009896800000995d */ /* 0x008fea0003900000 */
[----:B------:R-:W3:Y:S02]  /*1a310*/  @!P1 SYNCS.PHASECHK.TRANS64 P1, [R3+URZ+0x33450], R0 ;  /* 0x03345000030095a7 */ /* 0x000ee4000802007f */
[----:B---3--:R-:W-:Y:S05]  /*1a320*/  @!P1 BRA `(.L_x_3730) ;  /* 0xfffffffc00ec9947 */ /* 0x008fea000383ffff */
[----:B------:R-:W-:Y:S05]  /*1a330*/  BRA `(.L_x_3727) ;  /* 0xffffff4800747947 */ /* 0x000fea000383ffff */
.L_x_3744:
[----:B--2---:R-:W-:-:S04]  /*1a340*/  IMAD.U32 R7, RZ, RZ, UR9 ;  /* 0x00000009ff077e24 */ /* 0x004fc8000f8e00ff */
[----:B------:R2:W3:Y:S03]  /*1a350*/  SYNCS.PHASECHK.TRANS64.TRYWAIT P1, [R7+URZ+0x33450], R4 ;  /* 0x03345004070075a7 */ /* 0x0004e6000802017f */
[----:B---3--:R-:W-:Y:S05]  /*1a360*/  @!P1 NANOSLEEP.SYNCS 0x989680 ;  /* 0x009896800000995d */ /* 0x008fea0003900000 */
[----:B------:R-:W3:Y:S02]  /*1a370*/  @!P1 SYNCS.PHASECHK.TRANS64 P1, [R7+URZ+0x33450], R4 ;  /* 0x03345004070095a7 */ /* 0x000ee4000802007f */
[----:B---3--:R-:W-:Y:S05]  /*1a380*/  @!P1 BRA `(.L_x_3744) ;  /* 0xfffffffc00ec9947 */ /* 0x008fea000383ffff */
[----:B------:R-:W-:Y:S05]  /*1a390*/  BRA `(.L_x_3743) ;  /* 0xffffff8400d87947 */ /* 0x000fea000383ffff */
.L_x_3776:
[----:B------:R-:W-:Y:S02]  /*1a3a0*/  IMAD.MOV.U32 R13, RZ, RZ, R4 ;  /* 0x000000ffff0d7224 */ /* 0x000fe400078e0004 */
[----:B------:R-:W-:Y:S02]  /*1a3b0*/  IMAD.MOV.U32 R12, RZ, RZ, RZ ;  /* 0x000000ffff0c7224 */ /* 0x000fe400078e00ff */
[----:B------:R-:W-:Y:S02]  /*1a3c0*/  IMAD.MOV.U32 R11, RZ, RZ, 0x1f ;  /* 0x0000001fff0b7424 */ /* 0x000fe400078e00ff */
[----:B------:R-:W-:-:S07]  /*1a3d0*/  IMAD.MOV.U32 R15, RZ, RZ, -0x1 ;  /* 0xffffffffff0f7424 */ /* 0x000fce00078e00ff */
[----:B-1----:R-:W-:Y:S05]  /*1a3e0*/  WARPSYNC.COLLECTIVE R15, `(.L_x_3840) ;  /* 0x000000000f087348 */ /* 0x002fea0003c00000 */
[----:B------:R2:W3:Y:S02]  /*1a3f0*/  SHFL.IDX P6, R14, R13, R12, R11 ;  /* 0x0000000c0d0e7389 */ /* 0x0004e400000c000b */
[----:B-123--:R-:W-:Y:S01]  /*1a400*/  ENDCOLLECTIVE ;  /* 0x000000000000791b */ /* 0x00efe20003800000 */
.L_x_3840:
[----:B------:R-:W-:Y:S05]  /*1a410*/  BRA `(.L_x_3841) ;  /* 0xffffffc400b47947 */ /* 0x000fea000383ffff */
.L_x_3778:
[----:B------:R-:W-:Y:S01]  /*1a420*/  BSSY B0, `(.L_x_3842) ;  /* 0x0000006000007945 */ /* 0x000fe20003800000 */
[----:B------:R-:W-:-:S07]  /*1a430*/  IMAD.MOV.U32 R15, RZ, RZ, -0x1 ;  /* 0xffffffffff0f7424 */ /* 0x000fce00078e00ff */
[----:B------:R-:W-:Y:S05]  /*1a440*/  WARPSYNC.COLLECTIVE R15, `(.L_x_3843) ;  /* 0x000000000f0c7348 */ /* 0x000fea0003c00000 */
[----:B------:R-:W-:Y:S02]  /*1a450*/  ELECT P6, UR62, PT ;  /* 0x00000000003e782f */ /* 0x000fe400038c0000 */
[----:B------:R-:W-:Y:S01]  /*1a460*/  MOV R14, UR62 ;  /* 0x0000003e000e7c02 */ /* 0x000fe20008000f00 */
[----:B------:R-:W-:Y:S10]  /*1a470*/  ENDCOLLECTIVE ;  /* 0x000000000000791b */ /* 0x000ff40003800000 */
.L_x_3843:
[----:B------:R-:W-:Y:S05]  /*1a480*/  BSYNC B0 ;  /* 0x0000000000007941 */ /* 0x000fea0003800000 */
.L_x_3842:
[----:B------:R-:W-:Y:S05]  /*1a490*/  BRA `(.L_x_3844) ;  /* 0xffffffc400b47947 */ /* 0x000fea000383ffff */
.L_x_3781:
[----:B-1----:R1:W2:Y:S02]  /*1a4a0*/  SYNCS.PHASECHK.TRANS64.TRYWAIT P3, [R3+URZ+0x33480], R2 ;  /* 0x03348002030075a7 */ /* 0x0022a4000806017f */
[----:B--2---:R-:W-:Y:S05]  /*1a4b0*/  @!P3 NANOSLEEP.SYNCS 0x989680 ;  /* 0x009896800000b95d */ /* 0x004fea0003900000 */
[----:B------:R-:W2:Y:S02]  /*1a4c0*/  @!P3 SYNCS.PHASECHK.TRANS64 P3, [R3+URZ+0x33480], R2 ;  /* 0x033480020300b5a7 */ /* 0x000ea4000806007f */
[----:B--2---:R-:W-:Y:S05]  /*1a4d0*/  @!P3 BRA `(.L_x_3781) ;  /* 0xfffffffc00f0b947 */ /* 0x004fea000383ffff */
[----:B------:R-:W-:Y:S05]  /*1a4e0*/  BRA `(.L_x_3845) ;  /* 0xffffffc8000c7947 */ /* 0x000fea000383ffff */
.L_x_3783:
[----:B--2---:R2:W3:Y:S02]  /*1a4f0*/  SYNCS.PHASECHK.TRANS64.TRYWAIT P3, [R3+URZ+0x33440], R2 ;  /* 0x03344002030075a7 */ /* 0x0044e4000806017f */
[----:B---3--:R-:W-:Y:S05]  /*1a500*/  @!P3 NANOSLEEP.SYNCS 0x989680 ;  /* 0x009896800000b95d */ /* 0x008fea0003900000 */
[----:B------:R-:W3:Y:S02]  /*1a510*/  @!P3 SYNCS.PHASECHK.TRANS64 P3, [R3+URZ+0x33440], R2 ;  /* 0x033440020300b5a7 */ /* 0x000ee4000806007f */
[----:B---3--:R-:W-:Y:S05]  /*1a520*/  @!P3 BRA `(.L_x_3783) ;  /* 0xfffffffc00f0b947 */ /* 0x008fea000383ffff */
[----:B------:R-:W-:Y:S05]  /*1a530*/  BRA `(.L_x_3846) ;  /* 0xffffffc8008c7947 */ /* 0x000fea000383ffff */
.L_x_3786:
[----:B--2---:R-:W-:-:S04]  /*1a540*/  IMAD.U32 R4, RZ, RZ, UR40 ;  /* 0x00000028ff047e24 */ /* 0x004fc8000f8e00ff */
[----:B------:R2:W3:Y:S03]  /*1a550*/  SYNCS.PHASECHK.TRANS64.TRYWAIT P0, [R4+URZ+0x33420], R2 ;  /* 0x03342002040075a7 */ /* 0x0004e6000800017f */
[----:B---3--:R-:W-:Y:S05]  /*1a560*/  @!P0 NANOSLEEP.SYNCS 0x989680 ;  /* 0x009896800000895d */ /* 0x008fea0003900000 */
[----:B------:R-:W3:Y:S02]  /*1a570*/  @!P0 SYNCS.PHASECHK.TRANS64 P0, [R4+URZ+0x33420], R2 ;  /* 0x03342002040085a7 */ /* 0x000ee4000800007f */
[----:B---3--:R-:W-:Y:S05]  /*1a580*/  @!P0 BRA `(.L_x_3786) ;  /* 0xfffffffc00ec8947 */ /* 0x008fea000383ffff */
[----:B------:R-:W-:Y:S05]  /*1a590*/  BRA `(.L_x_3847) ;  /* 0xffffffcc00a47947 */ /* 0x000fea000383ffff */
.L_x_3792:
[----:B---3--:R3:W4:Y:S02]  /*1a5a0*/  SYNCS.PHASECHK.TRANS64.TRYWAIT P0, [R6+URZ+0x33480], R5 ;  /* 0x03348005060075a7 */ /* 0x008724000800017f */
[----:B----4-:R-:W-:Y:S05]  /*1a5b0*/  @!P0 NANOSLEEP.SYNCS 0x989680 ;  /* 0x009896800000895d */ /* 0x010fea0003900000 */
[----:B------:R-:W4:Y:S02]  /*1a5c0*/  @!P0 SYNCS.PHASECHK.TRANS64 P0, [R6+URZ+0x33480], R5 ;  /* 0x03348005060085a7 */ /* 0x000f24000800007f */
[----:B----4-:R-:W-:Y:S05]  /*1a5d0*/  @!P0 BRA `(.L_x_3792) ;  /* 0xfffffffc00f08947 */ /* 0x010fea000383ffff */
[----:B------:R-:W-:Y:S05]  /*1a5e0*/  BRA `(.L_x_3848) ;  /* 0xffffffd000407947 */ /* 0x000fea000383ffff */
.L_x_3799:
[----:B--2---:R2:W4:Y:S02]  /*1a5f0*/  SYNCS.PHASECHK.TRANS64.TRYWAIT P0, [R6+URZ+0x33440], R5 ;  /* 0x03344005060075a7 */ /* 0x004524000800017f */
[----:B----4-:R-:W-:Y:S05]  /*1a600*/  @!P0 NANOSLEEP.SYNCS 0x989680 ;  /* 0x009896800000895d */ /* 0x010fea0003900000 */
[----:B------:R-:W4:Y:S02]  /*1a610*/  @!P0 SYNCS.PHASECHK.TRANS64 P0, [R6+URZ+0x33440], R5 ;  /* 0x03344005060085a7 */ /* 0x000f24000800007f */
[----:B----4-:R-:W-:Y:S05]  /*1a620*/  @!P0 BRA `(.L_x_3799) ;  /* 0xfffffffc00f08947 */ /* 0x010fea000383ffff */
[----:B------:R-:W-:Y:S05]  /*1a630*/  BRA `(.L_x_3849) ;  /* 0xffffffd400407947 */ /* 0x000fea000383ffff */
.L_x_3807:
[----:B---3--:R3:W4:Y:S02]  /*1a640*/  SYNCS.PHASECHK.TRANS64.TRYWAIT P3, [R12+URZ+0x33470], R5 ;  /* 0x033470050c0075a7 */ /* 0x008724000806017f */
[----:B----4-:R-:W-:Y:S05]  /*1a650*/  @!P3 NANOSLEEP.SYNCS 0x989680 ;  /* 0x009896800000b95d */ /* 0x010fea0003900000 */
[----:B------:R-:W4:Y:S02]  /*1a660*/  @!P3 SYNCS.PHASECHK.TRANS64 P3, [R12+URZ+0x33470], R5 ;  /* 0x033470050c00b5a7 */ /* 0x000f24000806007f */
[----:B----4-:R-:W-:Y:S05]  /*1a670*/  @!P3 BRA `(.L_x_3807) ;  /* 0xfffffffc00f0b947 */ /* 0x010fea000383ffff */
[----:B------:R-:W-:Y:S05]  /*1a680*/  BRA `(.L_x_3850) ;  /* 0xffffffd800547947 */ /* 0x000fea000383ffff */
.L_x_3809:
[----:B---3--:R3:W4:Y:S02]  /*1a690*/  SYNCS.PHASECHK.TRANS64.TRYWAIT P3, [R12+URZ+0x33460], R5 ;  /* 0x033460050c0075a7 */ /* 0x008724000806017f */
[----:B----4-:R-:W-:Y:S05]  /*1a6a0*/  @!P3 NANOSLEEP.SYNCS 0x989680 ;  /* 0x009896800000b95d */ /* 0x010fea0003900000 */
[----:B------:R-:W4:Y:S02]  /*1a6b0*/  @!P3 SYNCS.PHASECHK.TRANS64 P3, [R12+URZ+0x33460], R5 ;  /* 0x033460050c00b5a7 */ /* 0x000f24000806007f */
[----:B----4-:R-:W-:Y:S05]  /*1a6c0*/  @!P3 BRA `(.L_x_3809) ;  /* 0xfffffffc00f0b947 */ /* 0x010fea000383ffff */
[----:B------:R-:W-:Y:S05]  /*1a6d0*/  BRA `(.L_x_3851) ;  /* 0xffffffd8005c7947 */ /* 0x000fea000383ffff */
.L_x_3816:
[----:B--2---:R2:W4:Y:S02]  /*1a6e0*/  SYNCS.PHASECHK.TRANS64.TRYWAIT P0, [R0+URZ+0x33470], R3 ;  /* 0x03347003000075a7 */ /* 0x004524000800017f */
[----:B----4-:R-:W-:Y:S05]  /*1a6f0*/  @!P0 NANOSLEEP.SYNCS 0x989680 ;  /* 0x009896800000895d */ /* 0x010fea0003900000 */
[----:B------:R-:W4:Y:S02]  /*1a700*/  @!P0 SYNCS.PHASECHK.TRANS64 P0, [R0+URZ+0x33470], R3 ;  /* 0x03347003000085a7 */ /* 0x000f24000800007f */
[----:B----4-:R-:W-:Y:S05]  /*1a710*/  @!P0 BRA `(.L_x_3816) ;  /* 0xfffffffc00f08947 */ /* 0x010fea000383ffff */
[----:B------:R-:W-:Y:S05]  /*1a720*/  BRA `(.L_x_3852) ;  /* 0xffffffe400c07947 */ /* 0x000fea000383ffff */
.L_x_3818:
[----:B--2---:R2:W4:Y:S02]  /*1a730*/  SYNCS.PHASECHK.TRANS64.TRYWAIT P0, [R0+URZ+0x33460], R3 ;  /* 0x03346003000075a7 */ /* 0x004524000800017f */
[----:B----4-:R-:W-:Y:S05]  /*1a740*/  @!P0 NANOSLEEP.SYNCS 0x989680 ;  /* 0x009896800000895d */ /* 0x010fea0003900000 */
[----:B------:R-:W4:Y:S02]  /*1a750*/  @!P0 SYNCS.PHASECHK.TRANS64 P0, [R0+URZ+0x33460], R3 ;  /* 0x03346003000085a7 */ /* 0x000f24000800007f */
[----:B----4-:R-:W-:Y:S05]  /*1a760*/  @!P0 BRA `(.L_x_3818) ;  /* 0xfffffffc00f08947 */ /* 0x010fea000383ffff */
[----:B------:R-:W-:Y:S05]  /*1a770*/  BRA `(.L_x_3853) ;  /* 0xffffffe400c87947 */ /* 0x000fea000383ffff */
.L_x_3824:
[----:B-1----:R1:W2:Y:S02]  /*1a780*/  SYNCS.PHASECHK.TRANS64.TRYWAIT P0, [R0+URZ+0x33420], R3 ;  /* 0x03342003000075a7 */ /* 0x0022a4000800017f */
[----:B--2---:R-:W-:Y:S05]  /*1a790*/  @!P0 NANOSLEEP.SYNCS 0x989680 ;  /* 0x009896800000895d */ /* 0x004fea0003900000 */
[----:B------:R-:W2:Y:S02]  /*1a7a0*/  @!P0 SYNCS.PHASECHK.TRANS64 P0, [R0+URZ+0x33420], R3 ;  /* 0x03342003000085a7 */ /* 0x000ea4000800007f */
[----:B--2---:R-:W-:Y:S05]  /*1a7b0*/  @!P0 BRA `(.L_x_3824) ;  /* 0xfffffffc00f08947 */ /* 0x004fea000383ffff */
[----:B------:R-:W-:Y:S05]  /*1a7c0*/  BRA `(.L_x_3854) ;  /* 0xfffffff400407947 */ /* 0x000fea000383ffff */
.L_x_3825:
        /* <DEDUP_REMOVED lines=11> */
.L_x_3856:
[----:B------:R-:W-:Y:S05]  /*1a880*/  BSYNC B0 ;  /* 0x0000000000007941 */ /* 0x000fea0003800000 */
.L_x_3855:
[----:B------:R-:W-:Y:S05]  /*1a890*/  BRA `(.L_x_3857) ;  /* 0xfffffff400287947 */ /* 0x000fea000383ffff */
.L_x_3828:
[----:B------:R-:W-:Y:S01]  /*1a8a0*/  BSSY B1, `(.L_x_3858) ;  /* 0x0000006000017945 */ /* 0x000fe20003800000 */
[----:B------:R-:W-:-:S07]  /*1a8b0*/  IMAD.MOV.U32 R15, RZ, RZ, -0x1 ;  /* 0xffffffffff0f7424 */ /* 0x000fce00078e00ff */
[----:B-12---:R-:W-:Y:S05]  /*1a8c0*/  WARPSYNC.COLLECTIVE R15, `(.L_x_3859) ;  /* 0x000000000f0c7348 */ /* 0x006fea0003c00000 */
[----:B------:R-:W-:Y:S02]  /*1a8d0*/  ELECT P6, UR62, PT ;  /* 0x00000000003e782f */ /* 0x000fe400038c0000 */
[----:B------:R-:W-:Y:S01]  /*1a8e0*/  MOV R14, UR62 ;  /* 0x0000003e000e7c02 */ /* 0x000fe20008000f00 */
[----:B-12---:R-:W-:Y:S10]  /*1a8f0*/  ENDCOLLECTIVE ;  /* 0x000000000000791b */ /* 0x006ff40003800000 */
.L_x_3859:
[----:B------:R-:W-:Y:S05]  /*1a900*/  BSYNC B1 ;  /* 0x0000000000017941 */ /* 0x000fea0003800000 */
.L_x_3858:
[----:B------:R-:W-:Y:S05]  /*1a910*/  BRA `(.L_x_3860) ;  /* 0xfffffff400207947 */ /* 0x000fea000383ffff */
.L_x_3830:
[----:B-1----:R1:W2:Y:S02]  /*1a920*/  SYNCS.PHASECHK.TRANS64.TRYWAIT P1, [R6+URZ], R5 ;  /* 0x00000005060075a7 */ /* 0x0022a4000802017f */
[----:B--2---:R-:W-:Y:S05]  /*1a930*/  @!P1 NANOSLEEP.SYNCS 0x989680 ;  /* 0x009896800000995d */ /* 0x004fea0003900000 */
[----:B------:R-:W2:Y:S02]  /*1a940*/  @!P1 SYNCS.PHASECHK.TRANS64 P1, [R6+URZ], R5 ;  /* 0x00000005060095a7 */ /* 0x000ea4000802007f */
[----:B--2---:R-:W-:Y:S05]  /*1a950*/  @!P1 BRA `(.L_x_3830) ;  /* 0xfffffffc00f09947 */ /* 0x004fea000383ffff */
[----:B------:R-:W-:Y:S05]  /*1a960*/  BRA `(.L_x_3861) ;  /* 0xfffffff4005c7947 */ /* 0x000fea000383ffff */
.L_x_3831:
[----:B--2---:R2:W3:Y:S02]  /*1a970*/  SYNCS.PHASECHK.TRANS64.TRYWAIT P1, [R7+URZ], R2 ;  /* 0x00000002070075a7 */ /* 0x0044e4000802017f */
[----:B---3--:R-:W-:Y:S05]  /*1a980*/  @!P1 NANOSLEEP.SYNCS 0x989680 ;  /* 0x009896800000995d */ /* 0x008fea0003900000 */
[----:B------:R-:W3:Y:S02]  /*1a990*/  @!P1 SYNCS.PHASECHK.TRANS64 P1, [R7+URZ], R2 ;  /* 0x00000002070095a7 */ /* 0x000ee4000802007f */
[----:B---3--:R-:W-:Y:S05]  /*1a9a0*/  @!P1 BRA `(.L_x_3831) ;  /* 0xfffffffc00f09947 */ /* 0x008fea000383ffff */
[----:B------:R-:W-:Y:S05]  /*1a9b0*/  BRA `(.L_x_3862) ;  /* 0xfffffff400507947 */ /* 0x000fea000383ffff */
.L_x_3833:
[----:B---3--:R3:W4:Y:S02]  /*1a9c0*/  SYNCS.PHASECHK.TRANS64.TRYWAIT P1, [R4+URZ+0x33460], R5 ;  /* 0x03346005040075a7 */ /* 0x008724000802017f */
[----:B----4-:R-:W-:Y:S05]  /*1a9d0*/  @!P1 NANOSLEEP.SYNCS 0x989680 ;  /* 0x009896800000995d */ /* 0x010fea0003900000 */
[----:B------:R-:W4:Y:S02]  /*1a9e0*/  @!P1 SYNCS.PHASECHK.TRANS64 P1, [R4+URZ+0x33460], R5 ;  /* 0x03346005040095a7 */ /* 0x000f24000802007f */
[----:B----4-:R-:W-:Y:S05]  /*1a9f0*/  @!P1 BRA `(.L_x_3833) ;  /* 0xfffffffc00f09947 */ /* 0x010fea000383ffff */
[----:B------:R-:W-:Y:S05]  /*1aa00*/  BRA `(.L_x_3863) ;  /* 0xfffffff400547947 */ /* 0x000fea000383ffff */
.L_x_3835:
[----:B----4-:R4:W1:Y:S02]  /*1aa10*/  SYNCS.PHASECHK.TRANS64.TRYWAIT P1, [R3+URZ+0x33460], R2 ;  /* 0x03346002030075a7 */ /* 0x010864000802017f */
[----:B-1----:R-:W-:Y:S05]  /*1aa20*/  @!P1 NANOSLEEP.SYNCS 0x989680 ;  /* 0x009896800000995d */ /* 0x002fea0003900000 */
[----:B------:R-:W1:Y:S02]  /*1aa30*/  @!P1 SYNCS.PHASECHK.TRANS64 P1, [R3+URZ+0x33460], R2 ;  /* 0x03346002030095a7 */ /* 0x000e64000802007f */
[----:B-1----:R-:W-:Y:S05]  /*1aa40*/  @!P1 BRA `(.L_x_3835) ;  /* 0xfffffffc00f09947 */ /* 0x002fea000383ffff */
[----:B------:R-:W-:Y:S05]  /*1aa50*/  BRA `(.L_x_3864) ;  /* 0xfffffff400547947 */ /* 0x000fea000383ffff */
.L_x_3837:
[----:B------:R1:W1:Y:S02]  /*1aa60*/  SYNCS.PHASECHK.TRANS64.TRYWAIT P0, [R4+URZ+0x33480], R5 ;  /* 0x03348005040075a7 */ /* 0x000264000800017f */
[----:B-1----:R-:W-:Y:S05]  /*1aa70*/  @!P0 NANOSLEEP.SYNCS 0x989680 ;  /* 0x009896800000895d */ /* 0x002fea0003900000 */
[----:B------:R-:W1:Y:S02]  /*1aa80*/  @!P0 SYNCS.PHASECHK.TRANS64 P0, [R4+URZ+0x33480], R5 ;  /* 0x03348005040085a7 */ /* 0x000e64000800007f */
[----:B-1----:R-:W-:Y:S05]  /*1aa90*/  @!P0 BRA `(.L_x_3837) ;  /* 0xfffffffc00f08947 */ /* 0x002fea000383ffff */
[----:B------:R-:W-:Y:S05]  /*1aaa0*/  BRA `(.L_x_3838) ;  /* 0xfffffff400507947 */ /* 0x000fea000383ffff */
.L_x_3865:
        /* <DEDUP_REMOVED lines=13> */
.L_x_12363:


//--------------------- .text._ZN7cutlass13device_kernelIN5flash11enable_sm90INS1_16FlashAttnFwdSm90INS1_25CollectiveMainloopFwdSm90ILi2EN4cute5tupleIJNS5_1CILi1EEES8_S8_EEENS6_IJNS7_ILi128EEENS7_ILi160EEENS7_ILi192EEEEEELi192ENS_12float_e4m3_tEfNS_4arch4Sm90ELb0ELb1ELb0ELb1ELb0ELb0ELb0ELb1ELb1ELb0ELb0ELb0EEENS1_21CollectiveEpilogueFwdINS6_IJSA_SC_SB_EEES9_NS_10bfloat16_tESG_Li256ELb1ELb0ELb0ELb1EEENS1_36VarlenDynamicPersistentTileSchedulerILi128ELi160ELi256ELi128ELb0ELb0ELb1ELb1ELb0ELb1EEEEEEEEEvNT_6ParamsE --------------------------
	.section	.text._ZN7cutlass13device_kernelIN5flash11enable_sm90INS1_16FlashAttnFwdSm90INS1_25CollectiveMainloopFwdSm90ILi2EN4cute5tupleIJNS5_1CILi1EEES8_S8_EEENS6_IJNS7_ILi128EEENS7_ILi160EEENS7_ILi192EEEEEELi192ENS_12float_e4m3_tEfNS_4arch4Sm90ELb0ELb1ELb0ELb1ELb0ELb0ELb0ELb1ELb1ELb0ELb0ELb0EEENS1_21CollectiveEpilogueFwdINS6_IJSA_SC_SB_EEES9_NS_10bfloat16_tESG_Li256ELb1ELb0ELb0ELb1EEENS1_36VarlenDynamicPersistentTileSchedulerILi128ELi160ELi256ELi128ELb0ELb0ELb1ELb1ELb0ELb1EEEEEEEEEvNT_6ParamsE,"ax",@progbits
	.align	128
.text._ZN7cutlass13device_kernelIN5flash11enable_sm90INS1_16FlashAttnFwdSm90INS1_25CollectiveMainloopFwdSm90ILi2EN4cute5tupleIJNS5_1CILi1EEES8_S8_EEENS6_IJNS7_ILi128EEENS7_ILi160EEENS7_ILi192EEEEEELi192ENS_12float_e4m3_tEfNS_4arch4Sm90ELb0ELb1ELb0ELb1ELb0ELb0ELb0ELb1ELb1ELb0ELb0ELb0EEENS1_21CollectiveEpilogueFwdINS6_IJSA_SC_SB_EEES9_NS_10bfloat16_tESG_Li256ELb1ELb0ELb0ELb1EEENS1_36VarlenDynamicPersistentTileSchedulerILi128ELi160ELi256ELi128ELb0ELb0ELb1ELb1ELb0ELb1EEEEEEEEEvNT_6ParamsE:
        .type           _ZN7cutlass13device_kernelIN5flash11enable_sm90INS1_16FlashAttnFwdSm90INS1_25CollectiveMainloopFwdSm90ILi2EN4cute5tupleIJNS5_1CILi1EEES8_S8_EEENS6_IJNS7_ILi128EEENS7_ILi160EEENS7_ILi192EEEEEELi192ENS_12float_e4m3_tEfNS_4arch4Sm90ELb0ELb1ELb0ELb1ELb0ELb0ELb0ELb1ELb1ELb0ELb0ELb0EEENS1_21CollectiveEpilogueFwdINS6_IJSA_SC_SB_EEES9_NS_10bfloat16_tESG_Li256ELb1ELb0ELb0ELb1EEENS1_36VarlenDynamicPersistentTileSchedulerILi128ELi160ELi256ELi128ELb0ELb0ELb1ELb1ELb0ELb1EEEEEEEEEvNT_6ParamsE,@function
        .size           _ZN7cutlass13device_kernelIN5flash11enable_sm90INS1_16FlashAttnFwdSm90INS1_25CollectiveMainloopFwdSm90ILi2EN4cute5tupleIJNS5_1CILi1EEES8_S8_EEENS6_IJNS7_ILi128EEENS7_ILi160EEENS7_ILi192EEEEEELi192ENS_12float_e4m3_tEfNS_4arch4Sm90ELb0ELb1ELb0ELb1ELb0ELb0ELb0ELb1ELb1ELb0ELb0ELb0EEENS1_21CollectiveEpilogueFwdINS6_IJSA_SC_SB_EEES9_NS_10bfloat16_tESG_Li256ELb1ELb0ELb0ELb1EEENS1_36VarlenDynamicPersistentTileSchedulerILi128ELi160ELi256ELi128ELb0ELb0ELb1ELb1ELb0ELb1EEEEEEEEEvNT_6ParamsE,(.L_x_12364 - _ZN7cutlass13device_kernelIN5flash11enable_sm90INS1_16FlashAttnFwdSm90INS1_25CollectiveMainloopFwdSm90ILi2EN4cute5tupleIJNS5_1CILi1EEES8_S8_EEENS6_IJNS7_ILi128EEENS7_ILi160EEENS7_ILi192EEEEEELi192ENS_12float_e4m3_tEfNS_4arch4Sm90ELb0ELb1ELb0ELb1ELb0ELb0ELb0ELb1ELb1ELb0ELb0ELb0EEENS1_21CollectiveEpilogueFwdINS6_IJSA_SC_SB_EEES9_NS_10bfloat16_tESG_Li256ELb1ELb0ELb0ELb1EEENS1_36VarlenDynamicPersistentTileSchedulerILi128ELi160ELi256ELi128ELb0ELb0ELb1ELb1ELb0ELb1EEEEEEEEEvNT_6ParamsE)
        .other          _ZN7cutlass13device_kernelIN5flash11enable_sm90INS1_16FlashAttnFwdSm90INS1_25CollectiveMainloopFwdSm90ILi2EN4cute5tupleIJNS5_1CILi1EEES8_S8_EEENS6_IJNS7_ILi128EEENS7_ILi160EEENS7_ILi192EEEEEELi192ENS_12float_e4m3_tEfNS_4arch4Sm90ELb0ELb1ELb0ELb1ELb0ELb0ELb0ELb1ELb1ELb0ELb0ELb0EEENS1_21CollectiveEpilogueFwdINS6_IJSA_SC_SB_EEES9_NS_10bfloat16_tESG_Li256ELb1ELb0ELb0ELb1EEENS1_36VarlenDynamicPersistentTileSchedulerILi128ELi160ELi256ELi128ELb0ELb0ELb1ELb1ELb0ELb1EEEEEEEEEvNT_6ParamsE,@"STO_CUDA_ENTRY STV_DEFAULT"
_ZN7cutlass13device_kernelIN5flash11enable_sm90INS1_16FlashAttnFwdSm90INS1_25CollectiveMainloopFwdSm90ILi2EN4cute5tupleIJNS5_1CILi1EEES8_S8_EEENS6_IJNS7_ILi128EEENS7_ILi160EEENS7_ILi192EEEEEELi192ENS_12float_e4m3_tEfNS_4arch4Sm90ELb0ELb1ELb0ELb1ELb0ELb0ELb0ELb1ELb1ELb0ELb0ELb0EEENS1_21CollectiveEpilogueFwdINS6_IJSA_SC_SB_EEES9_NS_10bfloat16_tESG_Li256ELb1ELb0ELb0ELb1EEENS1_36VarlenDynamicPersistentTileSchedulerILi128ELi160ELi256ELi128ELb0ELb0ELb1ELb1ELb0ELb1EEEEEEEEEvNT_6ParamsE:
        /* <DEDUP_REMOVED lines=21> */
.L_x_3867:
[----:B------:R-:W-:Y:S05]  /*0150*/  BSYNC B0 ;  /* 0x0000000000007941 */ /* 0x000fea0003800000 */
.L_x_3866:
        /* <DEDUP_REMOVED lines=41> */
.L_x_3868:
        /* <DEDUP_REMOVED lines=22> */
.L_x_3869:
        /* <DEDUP_REMOVED lines=18> */
.L_x_3870:
        /* <DEDUP_REMOVED lines=22> */
.L_x_3871:
        /* <DEDUP_REMOVED lines=22> */
.L_x_3872:
[----:B------:R-:W-:Y:S01]  /*0930*/  PLOP3.LUT P0, PT, PT, PT, UP0, 0x80, 0x0 ;  /* 0x000000000000781c */ /* 0x000fe20003f0f008 */
[----:B------:R-:W-:Y:S01]  /*0940*/  UMOV UR40, 0x1 ;  /* 0x0000000100287882 */ /* 0x000fe20000000000 */
[----:B------:R-:W-:Y:S01]  /*0950*/  NOP ;  /* 0x0000000000007918 */ /* 0x000fe20000000000 */
[----:B------:R-:W-:Y:S01]  /*0960*/  USEL UR40, UR40, 0x2, !UP0 ;  /* 0x0000000228287887 */ /* 0x000fe2000c000000 */
[----:B------:R-:W-:Y:S01]  /*0970*/  ULDC.64 UR50, c[0x0][0x208] ;  /* 0x0000820000327ab9 */ /* 0x000fe20000000a00 */
[----:B012-4-:R-:W-:Y:S08]  /*0980*/  BAR.SYNC.DEFER_BLOCKING 0x0 ;  /* 0x0000000000007b1d */ /* 0x017ff00000010000 */
[----:B------:R-:W-:Y:S05]  /*0990*/  @!P0 BRA `(.L_x_3873) ;  /* 0x0000015c005c8947 */ /* 0x000fea0003800000 */
.L_x_3874:
        /* <DEDUP_REMOVED lines=28> */
[----:B------:R-:W-:-:S05]  /*0b60*/  LOP3.LUT R5, R2, 0xffffff80, RZ, 0xc0, !PT ;  /* 0xffffff8002057812 */ /* 0x000fca00078ec0ff */
[----:B------:R-:W-:Y:S01]  /*0b70*/  IMAD.IADD R17, R0, 0x1, -R5 ;  /* 0x0000000100117824 */ /* 0x000fe200078e0a05 */
[----:B------:R-:W-:Y:S02]  /*0b80*/  LEA.HI R5, R3, R0, RZ, 0x5 ;  /* 0x0000000003057211 */ /* 0x000fe400078f28ff */
[----:B------:R-:W-:Y:S02]  /*0b90*/  LOP3.LUT R3, R4, 0x3fffff0, RZ, 0xc0, !PT ;  /* 0x03fffff004037812 */ /* 0x000fe400078ec0ff */
[----:B------:R-:W-:Y:S01]  /*0ba0*/  SHF.R.S32.HI R6, RZ, 0x1f, R17 ;  /* 0x0000001fff067819 */ /* 0x000fe20000011411 */
[----:B------:R-:W-:Y:S02]  /*0bb0*/  IMAD.SHL.U32 R5, R5, 0x20, RZ ;  /* 0x0000002005057824 */ /* 0x000fe400078e00ff */
[----:B------:R-:W-:Y:S01]  /*0bc0*/  IMAD.IADD R0, R0, 0x1, -R3 ;  /* 0x0000000100007824 */ /* 0x000fe200078e0a03 */
[----:B------:R-:W-:Y:S02]  /*0bd0*/  LEA.HI R8, R6, R17, RZ, 0x2 ;  /* 0x0000001106087211 */ /* 0x000fe400078f10ff */
[----:B------:R-:W-:-:S02]  /*0be0*/  LOP3.LUT R7, R5, 0xfffffc00, RZ, 0xc0, !PT ;  /* 0xfffffc0005077812 */ /* 0x000fc400078ec0ff */
[--C-:B------:R-:W-:Y:S02]  /*0bf0*/  SHF.R.S32.HI R9, RZ, 0x2, R8.reuse ;  /* 0x00000002ff097819 */ /* 0x100fe40000011408 */
[----:B------:R-:W-:Y:S01]  /*0c00*/  SHF.R.S32.HI R10, RZ, 0x1f, R8 ;  /* 0x0000001fff0a7819 */ /* 0x000fe20000011408 */
[----:B------:R-:W-:Y:S01]  /*0c10*/  IMAD R7, R0, 0x40, R7 ;  /* 0x0000004000077824 */ /* 0x000fe200078e0207 */
[----:B------:R-:W-:Y:S02]  /*0c20*/  SHF.R.S32.HI R5, RZ, 0x4, R4 ;  /* 0x00000004ff057819 */ /* 0x000fe40000011404 */
[----:B------:R-:W-:Y:S02]  /*0c30*/  SHF.R.S32.HI R3, RZ, 0x7, R2 ;  /* 0x00000007ff037819 */ /* 0x000fe40000011402 */
[----:B------:R-:W-:Y:S02]  /*0c40*/  LEA.HI R10, R10, R9, RZ, 0x3 ;  /* 0x000000090a0a7211 */ /* 0x000fe400078f18ff */
[----:B------:R-:W-:-:S02]  /*0c50*/  LEA.HI R4, R4, R5, RZ, 0x1 ;  /* 0x0000000504047211 */ /* 0x000fc400078f08ff */
[----:B------:R-:W-:Y:S02]  /*0c60*/  LEA.HI R2, R2, R3, RZ, 0x1 ;  /* 0x0000000302027211 */ /* 0x000fe400078f08ff */
[----:B------:R-:W-:Y:S02]  /*0c70*/  LOP3.LUT R10, R10, 0xfffffff8, RZ, 0xc0, !PT ;  /* 0xfffffff80a0a7812 */ /* 0x000fe400078ec0ff */
[----:B------:R-:W-:Y:S02]  /*0c80*/  LEA.HI R6, R6, R17, RZ, 0x5 ;  /* 0x0000001106067211 */ /* 0x000fe400078f28ff */
[----:B------:R-:W-:Y:S01]  /*0c90*/  LOP3.LUT R4, R4, 0x1ffffffe, RZ, 0xc0, !PT ;  /* 0x1ffffffe04047812 */ /* 0x000fe200078ec0ff */
[----:B------:R-:W-:Y:S01]  /*0ca0*/  IMAD.IADD R9, R9, 0x1, -R10 ;  /* 0x0000000109097824 */ /* 0x000fe200078e0a0a */
[----:B------:R-:W-:Y:S02]  /*0cb0*/  LOP3.LUT R2, R2, 0x3fffffe, RZ, 0xc0, !PT ;  /* 0x03fffffe02027812 */ /* 0x000fe400078ec0ff */
[----:B------:R-:W-:Y:S01]  /*0cc0*/  SHF.R.S32.HI R6, RZ, 0x5, R6 ;  /* 0x00000005ff067819 */ /* 0x000fe20000011406 */
[----:B------:R-:W-:Y:S01]  /*0cd0*/  IMAD.IADD R4, R5, 0x1, -R4 ;  /* 0x0000000105047824 */ /* 0x000fe200078e0a04 */
[----:B------:R-:W-:Y:S01]  /*0ce0*/  LOP3.LUT R8, R8, 0x7ffffffc, RZ, 0xc0, !PT ;  /* 0x7ffffffc08087812 */ /* 0x000fe200078ec0ff */
[----:B------:R-:W-:-:S02]  /*0cf0*/  IMAD.IADD R2, R3, 0x1, -R2 ;  /* 0x0000000103027824 */ /* 0x000fc400078e0a02 */
[----:B------:R-:W-:Y:S02]  /*0d00*/  IMAD R9, R6, 0x10, R9 ;  /* 0x0000001006097824 */ /* 0x000fe400078e0209 */
[----:B------:R-:W-:Y:S02]  /*0d10*/  IMAD R221, R4, 0x8, R7 ;  /* 0x0000000804dd7824 */ /* 0x000fe400078e0207 */
[----:B------:R-:W-:Y:S02]  /*0d20*/  IMAD.IADD R17, R17, 0x1, -R8 ;  /* 0x0000000111117824 */ /* 0x000fe400078e0a08 */
[----:B------:R-:W-:-:S07]  /*0d30*/  IMAD R220, R2, 0x40, R9 ;  /* 0x0000004002dc7824 */ /* 0x000fce00078e0209 */
.L_x_3978:
        /* <DEDUP_REMOVED lines=41> */
.L_x_3875:
        /* <DEDUP_REMOVED lines=11> */
.L_x_3876:
        /* <DEDUP_REMOVED lines=11> */
.L_x_3877:
        /* <DEDUP_REMOVED lines=55> */
[----:B-----5:R-:W-:-:S05]  /*14a0*/  IMAD.IADD R18, R18, 0x1, -R3 ;  /* 0x0000000112127824 */ /* 0x020fca00078e0a03 */
[----:B------:R-:W-:-:S05]  /*14b0*/  IADD3 R22, R18, 0x80, -R19 ;  /* 0x0000008012167810 */ /* 0x000fca0007ffe813 */
[----:B------:R-:W-:Y:S02]  /*14c0*/  IMAD R22, R109, 0x80, R22 ;  /* 0x000000806d167824 */ /* 0x000fe400078e0216 */
[----:B--2---:R-:W-:-:S04]  /*14d0*/  FMUL.FTZ R0, R9, R0 ;  /* 0x0000000009007220 */ /* 0x004fc80000410000 */
[----:B------:R-:W-:Y:S01]  /*14e0*/  FMUL.FTZ R0, R0, UR4 ;  /* 0x0000000400007c20 */ /* 0x000fe20008410000 */
[----:B------:R-:W-:Y:S02]  /*14f0*/  @UP2 ULDC UR4, c[0x0][0x42c] ;  /* 0x00010b0000042ab9 */ /* 0x000fe40000000800 */
[----:B------:R-:W-:Y:S02]  /*1500*/  UIMAD.WIDE.U32 UR4, UR44, UR4, URZ ;  /* 0x000000042c0472a5 */ /* 0x000fe4000f8e003f */
[----:B------:R-:W-:Y:S01]  /*1510*/  R2UR UR37, R0 ;  /* 0x00000000002572ca */ /* 0x000fe200000e0000 */
[----:B------:R-:W-:Y:S01]  /*1520*/  IMAD.IADD R0, R22, 0x1, R10 ;  /* 0x0000000116007824 */ /* 0x000fe200078e020a */
[----:B------:R-:W-:Y:S01]  /*1530*/  @UP2 USHF.R.U32.HI UR44, URZ, UR6, UR5 ;  /* 0x000000063f2c2299 */ /* 0x000fe20008011605 */
[----:B------:R-:W-:-:S12]  /*1540*/  @!P1 BRA `(.L_x_3878) ;  /* 0x0000000000409947 */ /* 0x000fd80003800000 */
        /* <DEDUP_REMOVED lines=10> */
.L_x_3879:
[----:B------:R-:W-:-:S13]  /*15f0*/  ISETP.NE.AND P0, PT, R11, 0x1, PT ;  /* 0x000000010b00780c */ /* 0x000fda0003f05270 */
[----:B------:R-:W0:Y:S02]  /*1600*/  @P0 LDC.64 R4, c[0x0][0x9e8] ;  /* 0x00027a00ff040b82 */ /* 0x000e240000000a00 */
[----:B0-----:R-:W-:-:S05]  /*1610*/  @P0 IMAD.HI.U32 R4, R3, R4, RZ ;  /* 0x0000000403040227 */ /* 0x001fca00078e00ff */
[----:B------:R-:W-:-:S07]  /*1620*/  @P0 SHF.R.U32.HI R3, RZ, R5, R4 ;  /* 0x00000005ff030219 */ /* 0x000fce0000011604 */
.L_x_3880:
[----:B------:R-:W-:-:S05]  /*1630*/  IMAD R3, R3, R11, R11 ;  /* 0x0000000b03037224 */ /* 0x000fca00078e020b */
[----:B------:R-:W-:-:S07]  /*1640*/  VIMNMX R0, R0, R3, PT ;  /* 0x0000000300007248 */ /* 0x000fce0003fe0100 */
.L_x_3878:
[----:B------:R-:W-:Y:S01]  /*1650*/  VIADD R3, R0, 0x9f ;  /* 0x0000009f00037836 */ /* 0x000fe20000000000 */
[----:B------:R-:W-:Y:S01]  /*1660*/  ULDC UR4, c[0x0][0x9dc] ;  /* 0x0002770000047ab9 */ /* 0x000fe20000000800 */
[C---:B------:R-:W-:Y:S02]  /*1670*/  IMAD.IADD R4, R18.reuse, 0x1, -R19 ;  /* 0x0000000112047824 */ /* 0x040fe400078e0a13 */
[----:B------:R-:W-:Y:S02]  /*1680*/  VIADD R0, R18, 0x9f ;  /* 0x0000009f12007836 */ /* 0x000fe40000000000 */
[----:B------:R-:W-:Y:S02]  /*1690*/  IMAD R105, R109, 0x80, R4 ;  /* 0x000000806d697824 */ /* 0x000fe400078e0204 */
[----:B------:R-:W-:-:S04]  /*16a0*/  IMAD.HI R4, R3, 0x66666667, RZ ;  /* 0x6666666703047827 */ /* 0x000fc800078e02ff */
[----:B------:R-:W-:Y:S01]  /*16b0*/  IMAD.HI R0, R0, 0x66666667, RZ ;  /* 0x6666666700007827 */ /* 0x000fe200078e02ff */
[----:B------:R-:W-:-:S03]  /*16c0*/  SHF.R.U32.HI R5, RZ, 0x1f, R4 ;  /* 0x0000001fff057819 */ /* 0x000fc60000011604 */
[----:B------:R-:W-:Y:S01]  /*16d0*/  VIADD R6, R105, -UR4 ;  /* 0x8000000469067c36 */ /* 0x000fe20008000000 */
[----:B------:R-:W-:Y:S02]  /*16e0*/  SHF.R.U32.HI R3, RZ, 0x1f, R0 ;  /* 0x0000001fff037819 */ /* 0x000fe40000011600 */
[----:B------:R-:W-:Y:S02]  /*16f0*/  LEA.HI.SX32 R104, R4, R5, 0x1a ;  /* 0x0000000504687211 */ /* 0x000fe400078fd2ff */
[----:B------:R-:W-:Y:S02]  /*1700*/  LEA.HI.SX32 R3, R0, R3, 0x1a ;  /* 0x0000000300037211 */ /* 0x000fe400078fd2ff */
        /* <DEDUP_REMOVED lines=12> */
.L_x_3882:
[----:B------:R-:W-:Y:S01]  /*17d0*/  ISETP.NE.AND P0, PT, R11, 0x1, PT ;  /* 0x000000010b00780c */ /* 0x000fe20003f05270 */
[----:B------:R-:W-:-:S12]  /*17e0*/  IMAD.MOV.U32 R0, RZ, RZ, R105 ;  /* 0x000000ffff007224 */ /* 0x000fd800078e0069 */
[----:B------:R-:W0:Y:S02]  /*17f0*/  @P0 LDC.64 R4, c[0x0][0x9e8] ;  /* 0x00027a00ff040b82 */ /* 0x000e240000000a00 */
[----:B0-----:R-:W-:-:S05]  /*1800*/  @P0 IMAD.HI.U32 R4, R105, R4, RZ ;  /* 0x0000000469040227 */ /* 0x001fca00078e00ff */
[----:B------:R-:W-:-:S07]  /*1810*/  @P0 SHF.R.U32.HI R0, RZ, R5, R4 ;  /* 0x00000005ff000219 */ /* 0x000fce0000011604 */
.L_x_3883:
[----:B------:R-:W-:-:S05]  /*1820*/  IMAD R0, R0, R11, RZ ;  /* 0x0000000b00007224 */ /* 0x000fca00078e02ff */
[----:B------:R-:W-:-:S13]  /*1830*/  R2UR UR5, R0 ;  /* 0x00000000000572ca */ /* 0x000fda00000e0000 */
[----:B------:R-:W-:-:S04]  /*1840*/  UISETP.LT.AND UP0, UPT, UR4, UR5, UPT ;  /* 0x000000050400728c */ /* 0x000fc8000bf01270 */
[----:B------:R-:W-:-:S12]  /*1850*/  USEL UR4, UR4, UR5, !UP0 ;  /* 0x0000000504047287 */ /* 0x000fd8000c000000 */
.L_x_3881:
[----:B------:R-:W-:Y:S01]  /*1860*/  UIMAD.WIDE UR4, UR4, 0x66666667, URZ ;  /* 0x66666667040478a5 */ /* 0x000fe2000f8e023f */
[----:B------:R-:W-:Y:S01]  /*1870*/  PLOP3.LUT P0, PT, PT, PT, PT, 0x80, 0x0 ;  /* 0x000000000000781c */ /* 0x000fe20003f0f070 */
[----:B------:R-:W-:Y:S01]  /*1880*/  IMAD.MOV.U32 R6, RZ, RZ, RZ ;  /* 0x000000ffff067224 */ /* 0x000fe200078e00ff */
[----:B------:R-:W-:Y:S01]  /*1890*/  CS2R R118, SRZ ;  /* 0x0000000000767805 */ /* 0x000fe2000001ff00 */
[----:B------:R-:W-:Y:S01]  /*18a0*/  USHF.R.U32.HI UR4, URZ, 0x1f, UR5 ;  /* 0x0000001f3f047899 */ /* 0x000fe20008011605 */
[----:B------:R-:W-:Y:S01]  /*18b0*/  IMAD.MOV.U32 R5, RZ, RZ, RZ ;  /* 0x000000ffff057224 */ /* 0x000fe200078e00ff */
        /* <DEDUP_REMOVED lines=51> */
[----:B------:R-:W-:Y:S01]  /*1bf0*/  CS2R R134, SRZ ;  /* 0x0000000000867805 */ /* 0x000fe2000001ff00 */
[----:B------:R-:W-:Y:S06]  /*1c00*/  @!P1 BRA `(.L_x_3884) ;  /* 0x0000011800f49947 */ /* 0x000fec0003800000 */
[----:B------:R-:W0:Y:S01]  /*1c10*/  S2R R0, SR_TID.X ;  /* 0x0000000000007919 */ /* 0x000e220000002100 */
[----:B------:R-:W1:Y:S01]  /*1c20*/  S2UR UR39, SR_CgaCtaId ;  /* 0x00000000002779c3 */ /* 0x000e620000008800 */
[----:B------:R-:W-:Y:S02]  /*1c30*/  UMOV UR41, 0x400 ;  /* 0x0000040000297882 */ /* 0x000fe40000000000 */
[----:B-1----:R-:W-:-:S04]  /*1c40*/  ULEA UR41, UR39, UR41, 0x18 ;  /* 0x0000002927297291 */ /* 0x002fc8000f8ec03f */
[----:B------:R-:W-:Y:S01]  /*1c50*/  UIADD3 UR5, UR41, 0x1e200, URZ ;  /* 0x0001e20029057890 */ /* 0x000fe2000fffe03f */
[----:B0-----:R-:W-:-:S03]  /*1c60*/  VIADD R0, R0, 0xffffff80 ;  /* 0xffffff8000007836 */ /* 0x001fc60000000000 */
[----:B------:R-:W-:Y:S02]  /*1c70*/  ULOP3.LUT UP0, URZ, UR5, 0x9f, URZ, 0xc0, !UPT ;  /* 0x0000009f053f7892 */ /* 0x000fe4000f80c03f */
[----:B------:R-:W-:-:S04]  /*1c80*/  SHF.R.S32.HI R3, RZ, 0x1f, R0 ;  /* 0x0000001fff037819 */ /* 0x000fc80000011400 */
[----:B------:R-:W-:Y:S02]  /*1c90*/  PLOP3.LUT P0, PT, PT, PT, UP0, 0x80, 0x0 ;  /* 0x000000000000781c */ /* 0x000fe40003f0f008 */
[----:B------:R-:W-:-:S04]  /*1ca0*/  LEA.HI R3, R3, R0, RZ, 0x7 ;  /* 0x0000000003037211 */ /* 0x000fc800078f38ff */
[----:B------:R-:W-:-:S06]  /*1cb0*/  SHF.R.S32.HI R3, RZ, 0x7, R3 ;  /* 0x00000007ff037819 */ /* 0x000fcc0000011403 */
[----:B------:R-:W0:Y:S02]  /*1cc0*/  SHFL.IDX PT, R3, R3, RZ, 0x1f ;  /* 0x00001fff03037589 */ /* 0x000e2400000e0000 */
[----:B0-----:R-:W-:-:S13]  /*1cd0*/  R2UR UR43, R3 ;  /* 0x00000000032b72ca */ /* 0x001fda00000e0000 */
        /* <DEDUP_REMOVED lines=23> */
.L_x_3885:
        /* <DEDUP_REMOVED lines=9> */
.L_x_4075:
[----:B------:R-:W-:Y:S05]  /*1ee0*/  @!P0 BRA `(.L_x_3887) ;  /* 0x0000000000048947 */ /* 0x000fea0003800000 */
[----:B------:R-:W-:Y:S01]  /*1ef0*/  BPT.TRAP 0x1 ;  /* 0x000000040000795c */ /* 0x000fe20000300000 */
.L_x_3887:
[----:B0-----:R-:W-:Y:S02]  /*1f00*/  IMAD.U32 R3, RZ, RZ, UR52 ;  /* 0x00000034ff037e24 */ /* 0x001fe4000f8e00ff */
[----:B------:R-:W-:-:S03]  /*1f10*/  IMAD.U32 R0, RZ, RZ, UR45 ;  /* 0x0000002dff007e24 */ /* 0x000fc6000f8e00ff */
[----:B------:R-:W-:Y:S02]  /*1f20*/  LEA R3, R3, UR41, 0x3 ;  /* 0x0000002903037c11 */ /* 0x000fe4000f8e18ff */
[----:B------:R-:W-:-:S04]  /*1f30*/  SHF.L.U32 R0, R0, 0x1f, RZ ;  /* 0x0000001f00007819 */ /* 0x000fc800000006ff */
[----:B------:R0:W1:Y:S01]  /*1f40*/  SYNCS.PHASECHK.TRANS64.TRYWAIT P1, [R3+URZ+0x33430], R0 ;  /* 0x03343000030075a7 */ /* 0x000062000802017f */
[----:B------:R-:W-:Y:S05]  /*1f50*/  @!P0 BRA `(.L_x_3888) ;  /* 0x0000000000048947 */ /* 0x000fea0003800000 */
[----:B------:R-:W-:Y:S01]  /*1f60*/  BPT.TRAP 0x1 ;  /* 0x000000040000795c */ /* 0x000fe20000300000 */
.L_x_3888:
[----:B------:R-:W2:Y:S01]  /*1f70*/  S2R R4, SR_TID.X ;  /* 0x0000000000047919 */ /* 0x000ea20000002100 */
[----:B------:R-:W-:Y:S02]  /*1f80*/  LOP3.LUT R2, R2, 0xfffffff7, RZ, 0xc0, !PT ;  /* 0xfffffff702027812 */ /* 0x000fe400078ec0ff */
[----:B--2---:R-:W-:-:S13]  /*1f90*/  LOP3.LUT P2, RZ, R4, 0x7f, RZ, 0xc0, !PT ;  /* 0x0000007f04ff7812 */ /* 0x004fda000784c0ff */
[----:B------:R-:W-:Y:S01]  /*1fa0*/  @P2 LOP3.LUT R2, R2, 0x8, RZ, 0xfc, !PT ;  /* 0x0000000802022812 */ /* 0x000fe200078efcff */
[----:B-1----:R-:W-:Y:S06]  /*1fb0*/  @P1 BRA `(.L_x_3889) ;  /* 0x0000000000081947 */ /* 0x002fec0003800000 */
[----:B------:R-:W1:Y:S02]  /*1fc0*/  SYNCS.PHASECHK.TRANS64.TRYWAIT P1, [R3+URZ+0x33430], R0 ;  /* 0x03343000030075a7 */ /* 0x000e64000802017f */
[----:B-1----:R-:W-:Y:S05]  /*1fd0*/  @!P1 BRA `(.L_x_3890) ;  /* 0x000001a800389947 */ /* 0x002fea0003800000 */
.L_x_3889:
[----:B------:R-:W-:Y:S05]  /*1fe0*/  WARPSYNC.ALL ;  /* 0x0000000000007948 */ /* 0x000fea0003800000 */
[----:B------:R-:W-:Y:S01]  /*1ff0*/  UIADD3 UR4, UR41, 0x24200, URZ ;  /* 0x0002420029047890 */ /* 0x000fe2000fffe03f */
[----:B------:R-:W-:Y:S01]  /*2000*/  WARPGROUP.ARRIVE ;  /* 0x00000000000079c5 */ /* 0x000fe20000000000 */
[----:B------:R-:W-:-:S05]  /*2010*/  ULOP3.LUT UR28, UR49, 0x10000, URZ, 0xfc, !UPT ;  /* 0x00010000311c7892 */ /* 0x000fca000f8efc3f */
[----:B------:R-:W2:Y:S01]  /*2020*/  S2R R4, SR_TID.X ;  /* 0x0000000000047919 */ /* 0x000ea20000002100 */
[----:B------:R-:W-:Y:S01]  /*2030*/  USHF.R.U32.HI UR4, URZ, 0x4, UR4 ;  /* 0x000000043f047899 */ /* 0x000fe20008011604 */
[----:B------:R-:W-:Y:S01]  /*2040*/  IMAD.MOV.U32 R5, RZ, RZ, -0xa0 ;  /* 0xffffff60ff057424 */ /* 0x000fe200078e00ff */
[----:B------:R-:W-:Y:S01]  /*2050*/  UMOV UR25, 0x80000020 ;  /* 0x8000002000197882 */ /* 0x000fe20000000000 */
[----:B------:R-:W-:Y:S01]  /*2060*/  UMOV UR27, 0x80000020 ;  /* 0x80000020001b7882 */ /* 0x000fe20000000000 */
[----:B------:R-:W-:Y:S01]  /*2070*/  ULOP3.LUT UR4, UR4, 0x3fff, URZ, 0xc0, !UPT ;  /* 0x00003fff04047892 */ /* 0x000fe2000f8ec03f */
[----:B------:R-:W-:Y:S01]  /*2080*/  IMAD R6, R104, R5, 0xa0 ;  /* 0x000000a068067424 */ /* 0x000fe200078e0205 */
[----:B------:R-:W-:Y:S01]  /*2090*/  UMOV UR24, UR28 ;  /* 0x0000001c00187c82 */ /* 0x000fe20008000000 */
[----:B------:R-:W-:Y:S01]  /*20a0*/  UMOV UR5, UR25 ;  /* 0x0000001900057c82 */ /* 0x000fe20008000000 */
[----:B------:R-:W-:Y:S01]  /*20b0*/  ULOP3.LUT UR49, UR4, 0x10000, URZ, 0xfc, !UPT ;  /* 0x0001000004317892 */ /* 0x000fe2000f8efc3f */
[----:B------:R-:W-:Y:S01]  /*20c0*/  IMAD R5, R109, 0x80, R220 ;  /* 0x000000806d057824 */ /* 0x000fe200078e02dc */
[----:B------:R-:W-:Y:S01]  /*20d0*/  UMOV UR7, 0x80000020 ;  /* 0x8000002000077882 */ /* 0x000fe20000000000 */
[----:B------:R-:W-:Y:S01]  /*20e0*/  UMOV UR4, UR24 ;  /* 0x0000001800047c82 */ /* 0x000fe20008000000 */
[----:B------:R-:W-:Y:S01]  /*20f0*/  UIMAD UR30, UR52, 0x780, UR49 ;  /* 0x00000780341e78a4 */ /* 0x000fe2000f8e0231 */
[----:B------:R-:W-:Y:S01]  /*2100*/  IMAD R9, R17, -0x2, R6 ;  /* 0xfffffffe11097824 */ /* 0x000fe200078e0206 */
[----:B------:R-:W-:Y:S01]  /*2110*/  UMOV UR11, 0x80000020 ;  /* 0x80000020000b7882 */ /* 0x000fe20000000000 */
[----:B------:R-:W-:Y:S01]  /*2120*/  UMOV UR15, 0x80000020 ;  /* 0x80000020000f7882 */ /* 0x000fe20000000000 */
[----:B------:R-:W-:-:S02]  /*2130*/  UIADD3 UR6, UR30, 0x80, URZ ;  /* 0x000000801e067890 */ /* 0x000fc4000fffe03f */
[----:B------:R-:W-:Y:S02]  /*2140*/  UIADD3 UR8, UR30, 0x100, URZ ;  /* 0x000001001e087890 */ /* 0x000fe4000fffe03f */
[----:B------:R-:W-:Y:S01]  /*2150*/  UMOV UR26, UR30 ;  /* 0x0000001e001a7c82 */ /* 0x000fe20008000000 */
[----:B------:R-:W-:Y:S01]  /*2160*/  UIADD3 UR9, UR30, 0x180, URZ ;  /* 0x000001801e097890 */ /* 0x000fe2000fffe03f */
[----:B------:R-:W-:Y:S01]  /*2170*/  QGMMA.64x32x32.F32.E4M3.E4M3 R88, gdesc[UR24], RZ, !UPT, gsb0 ;  /* 0x00600000185879f3 */ /* 0x000fe2000c0008ff */
[----:B------:R-:W-:Y:S01]  /*2180*/  UMOV UR26, UR6 ;  /* 0x00000006001a7c82 */ /* 0x000fe20008000000 */
[----:B------:R-:W-:Y:S01]  /*2190*/  UMOV UR27, 0x80000020 ;  /* 0x80000020001b7882 */ /* 0x000fe20000000000 */
[----:B------:R-:W-:Y:S01]  /*21a0*/  UMOV UR6, UR8 ;  /* 0x0000000800067c82 */ /* 0x000fe20008000000 */
[----:B------:R-:W-:Y:S02]  /*21b0*/  UIADD3 UR10, UR30, 0x200, URZ ;  /* 0x000002001e0a7890 */ /* 0x000fe4000fffe03f */
[----:B------:R-:W-:-:S02]  /*21c0*/  UIADD3 UR12, UR30, 0x102, URZ ;  /* 0x000001021e0c7890 */ /* 0x000fc4000fffe03f */
[----:B------:R-:W-:Y:S01]  /*21d0*/  UIADD3 UR13, UR30, 0x182, URZ ;  /* 0x000001821e0d7890 */ /* 0x000fe2000fffe03f */
[----:B--2---:R-:W-:Y:S01]  /*21e0*/  LOP3.LUT P1, RZ, R4, 0x7f, RZ, 0xc0, !PT ;  /* 0x0000007f04ff7812 */ /* 0x004fe2000782c0ff */
[----:B------:R-:W-:Y:S01]  /*21f0*/  UIADD3 UR14, UR30, 0x202, URZ ;  /* 0x000002021e0e7890 */ /* 0x000fe2000fffe03f */
[----:B------:R-:W-:Y:S01]  /*2200*/  IMAD.IADD R4, R18, 0x1, R6 ;  /* 0x0000000112047824 */ /* 0x000fe200078e0206 */
[----:B------:R-:W-:Y:S01]  /*2210*/  UIADD3 UR18, UR30, 0x382, URZ ;  /* 0x000003821e127890 */ /* 0x000fe2000fffe03f */
[----:B------:R-:W-:Y:S01]  /*2220*/  UMOV UR19, 0x80000020 ;  /* 0x8000002000137882 */ /* 0x000fe20000000000 */
[----:B------:R-:W-:Y:S01]  /*2230*/  UIADD3 UR22, UR30, 0x600, URZ ;  /* 0x000006001e167890 */ /* 0x000fe2000fffe03f */
[----:B------:R-:W-:Y:S01]  /*2240*/  IMAD R7, R17, -0x2, R4 ;  /* 0xfffffffe11077824 */ /* 0x000fe200078e0204 */
[----:B------:R-:W-:Y:S01]  /*2250*/  UMOV UR23, 0x80000020 ;  /* 0x8000002000177882 */ /* 0x000fe20000000000 */
[----:B------:R-:W-:Y:S01]  /*2260*/  UMOV UR31, 0x80000020 ;  /* 0x80000020001f7882 */ /* 0x000fe20000000000 */
[----:B------:R-:W-:-:S04]  /*2270*/  ULDC UR54, c[0x0][0x9dc] ;  /* 0x0002770000367ab9 */ /* 0x000fc80000000800 */
[----:B01----:R-:W-:-:S05]  /*2280*/  @!P1 VIADD R0, R3, 0x33440 ;  /* 0x0003344003009836 */ /* 0x003fca0000000000 */
        /* <DEDUP_REMOVED lines=175> */
[----:B0-----:R-:W-:-:S05]  /*2d80*/  IADD3 R0, -R19, 0x1, R4 ;  /* 0x0000000113007810 */ /* 0x001fca0007ffe104 */
[----:B------:R-:W-:-:S04]  /*2d90*/  IMAD R0, R17, -0x2, R0 ;  /* 0xfffffffe11007824 */ /* 0x000fc800078e0200 */
[C---:B------:R-:W-:Y:S02]  /*2da0*/  VIADD R8, R0.reuse, UR6 ;  /* 0x0000000600087c36 */ /* 0x040fe40008000000 */
[----:B------:R-:W-:-:S03]  /*2db0*/  VIADD R10, R0, UR10 ;  /* 0x0000000a000a7c36 */ /* 0x000fc60008000000 */
[----:B------:R-:W-:Y:S01]  /*2dc0*/  VIADDMNMX R0, R5, R8, R7, PT ;  /* 0x0000000805007246 */ /* 0x000fe20003800107 */
[----:B------:R-:W-:Y:S01]  /*2dd0*/  IMAD.IADD R3, R10, 0x1, R5 ;  /* 0x000000010a037824 */ /* 0x000fe200078e0205 */
        /* <DEDUP_REMOVED lines=13> */
.L_x_3893:
[----:B------:R-:W-:-:S06]  /*2eb0*/  UISETP.NE.AND UP1, UPT, UR7, 0x1, UPT ;  /* 0x000000010700788c */ /* 0x000fcc000bf25270 */
[----:B------:R-:W-:-:S05]  /*2ec0*/  PLOP3.LUT P1, PT, PT, PT, UP1, 0x80, 0x0 ;  /* 0x000000000000781c */ /* 0x000fca0003f2f018 */
[----:B------:R-:W-:-:S08]  /*2ed0*/  @UP1 ULDC.64 UR10, c[0x0][0x9e8] ;  /* 0x00027a00000a1ab9 */ /* 0x000fd00000000a00 */
[----:B------:R-:W-:-:S05]  /*2ee0*/  @P1 IMAD.HI.U32 R11, R4, UR10, RZ ;  /* 0x0000000a040b1c27 */ /* 0x000fca000f8e00ff */
[----:B------:R-:W-:-:S07]  /*2ef0*/  @P1 SHF.R.U32.HI R4, RZ, UR11, R11 ;  /* 0x0000000bff041c19 */ /* 0x000fce000801160b */
.L_x_3894:
[----:B------:R-:W-:Y:S05]  /*2f00*/  BSYNC B0 ;  /* 0x0000000000007941 */ /* 0x000fea0003800000 */
.L_x_3892:
[----:B------:R-:W-:-:S05]  /*2f10*/  IMAD R4, R4, UR7, R9 ;  /* 0x0000000704047c24 */ /* 0x000fca000f8e0209 */
[----:B------:R-:W-:Y:S02]  /*2f20*/  VIMNMX R3, R3, R4, !PT ;  /* 0x0000000403037248 */ /* 0x000fe40007fe0100 */
[----:B------:R-:W-:-:S07]  /*2f30*/  VIADDMNMX R0, R4, UR7, R0, PT ;  /* 0x0000000704007c46 */ /* 0x000fce000b800100 */
.L_x_3891:
[C---:B------:R-:W-:Y:S02]  /*2f40*/  ISETP.GE.AND P1, PT, R6.reuse, 0x2, PT ;  /* 0x000000020600780c */ /* 0x040fe40003f26270 */
[C---:B------:R-:W-:Y:S02]  /*2f50*/  ISETP.GE.AND P3, PT, R6.reuse, 0xa, PT ;  /* 0x0000000a0600780c */ /* 0x040fe40003f66270 */
[----:B------:R-:W-:Y:S02]  /*2f60*/  P2R R13, PR, RZ, 0x2 ;  /* 0x00000002ff0d7803 */ /* 0x000fe40000000000 */
        /* <DEDUP_REMOVED lines=46> */
[----:B------:R-:W-:Y:S02]  /*3250*/  ISETP.LT.OR P2, PT, R0, 0x29, P2 ;  /* 0x000000290000780c */ /* 0x000fe40001741670 */
[----:B------:R-:W-:Y:S02]  /*3260*/  IADD3 R4, R10, 0x8, R5 ;  /* 0x000000080a047810 */ /* 0x000fe40007ffe005 */
        /* <DEDUP_REMOVED lines=22> */
[----:B------:R-:W-:Y:S02]  /*33d0*/  ISETP.LT.OR P3, PT, R0, 0x3a, P3 ;  /* 0x0000003a0000780c */ /* 0x000fe40001f61670 */
        /* <DEDUP_REMOVED lines=140> */
.L_x_3897:
[----:B------:R-:W-:-:S06]  /*3ca0*/  UISETP.NE.AND UP1, UPT, UR7, 0x1, UPT ;  /* 0x000000010700788c */ /* 0x000fcc000bf25270 */
[----:B------:R-:W-:-:S05]  /*3cb0*/  PLOP3.LUT P6, PT, PT, PT, UP1, 0x80, 0x0 ;  /* 0x000000000000781c */ /* 0x000fca0003fcf018 */
[----:B------:R-:W-:-:S08]  /*3cc0*/  @UP1 ULDC.64 UR10, c[0x0][0x9e8] ;  /* 0x00027a00000a1ab9 */ /* 0x000fd00000000a00 */
[----:B------:R-:W-:Y:S01]  /*3cd0*/  @P6 IMAD.HI.U32 R3, R6, UR10, RZ ;  /* 0x0000000a06036c27 */ /* 0x000fe2000f8e00ff */
[----:B------:R-:W-:-:S13]  /*3ce0*/  PLOP3.LUT P6, PT, PT, PT, UP1, 0x80, 0x0 ;  /* 0x000000000000781c */ /* 0x000fda0003fcf018 */
[----:B------:R-:W-:-:S07]  /*3cf0*/  @P6 SHF.R.U32.HI R6, RZ, UR11, R3 ;  /* 0x0000000bff066c19 */ /* 0x000fce0008011603 */
.L_x_3898:
[----:B------:R-:W-:Y:S05]  /*3d00*/  BSYNC B0 ;  /* 0x0000000000007941 */ /* 0x000fea0003800000 */
.L_x_3896:
[----:B------:R-:W-:-:S05]  /*3d10*/  IMAD R3, R6, UR7, R9 ;  /* 0x0000000706037c24 */ /* 0x000fca000f8e0209 */
[----:B------:R-:W-:Y:S02]  /*3d20*/  VIMNMX R4, R4, R3, !PT ;  /* 0x0000000304047248 */ /* 0x000fe40007fe0100 */
[----:B------:R-:W-:-:S07]  /*3d30*/  VIADDMNMX R0, R3, UR7, R0, PT ;  /* 0x0000000703007c46 */ /* 0x000fce000b800100 */
.L_x_3895:
        /* <DEDUP_REMOVED lines=110> */
[----:B------:R-:W0:Y:S01]  /*4420*/  SHFL.BFLY PT, R3, R6, 0x2, 0x1f ;  /* 0x0c401f0006037f89 */ /* 0x000e2200000e0000 */
        /* <DEDUP_REMOVED lines=13> */
[----:B0-----:R-:W-:Y:S02]  /*4500*/  FMNMX.FTZ R7, R6, R3, !PT ;  /* 0x0000000306077209 */ /* 0x001fe40007810000 */
[C---:B------:R-:W-:Y:S02]  /*4510*/  ISETP.LT.OR P1, PT, R0.reuse, 0x6a, P1 ;  /* 0x0000006a0000780c */ /* 0x040fe40000f21670 */
[----:B------:R-:W-:Y:S01]  /*4520*/  ISETP.LT.OR P5, PT, R0, 0x99, P5 ;  /* 0x000000990000780c */ /* 0x000fe20002fa1670 */
[----:B------:R-:W0:Y:S01]  /*4530*/  SHFL.BFLY PT, R8, R7, 0x1, 0x1f ;  /* 0x0c201f0007087f89 */ /* 0x000e2200000e0000 */
        /* <DEDUP_REMOVED lines=11> */
[----:B0-----:R-:W-:Y:S01]  /*45f0*/  FMNMX.FTZ R3, R7, R8, !PT ;  /* 0x0000000807037209 */ /* 0x001fe20007810000 */
        /* <DEDUP_REMOVED lines=52> */
[----:B------:R-:W-:Y:S02]  /*4940*/  FMNMX.FTZ R20, R98, R15, !PT ;  /* 0x0000000f62147209 */ /* 0x000fe40007810000 */
[----:B------:R-:W-:Y:S02]  /*4950*/  FSEL R27, R27, -INF , !P1 ;  /* 0xff8000001b1b7808 */ /* 0x000fe40004800000 */
[----:B------:R-:W-:-:S02]  /*4960*/  FSETP.NEU.FTZ.AND P1, PT, R3, -INF , PT ;  /* 0xff8000000300780b */ /* 0x000fc40003f3d000 */
[----:B------:R-:W-:Y:S02]  /*4970*/  FMNMX.FTZ R21, R99, R20, !PT ;  /* 0x0000001463157209 */ /* 0x000fe40007810000 */
[----:B------:R-:W-:Y:S02]  /*4980*/  FSEL R88, R8, RZ, P1 ;  /* 0x000000ff08587208 */ /* 0x000fe40000800000 */
[----:B------:R-:W-:Y:S02]  /*4990*/  ISETP.NE.AND P6, PT, R132, RZ, PT ;  /* 0x000000ff8400720c */ /* 0x000fe40003fc5270 */
[----:B------:R-:W-:Y:S01]  /*49a0*/  ISETP.NE.AND P2, PT, R133, RZ, PT ;  /* 0x000000ff8500720c */ /* 0x000fe20003f45270 */
        /* <DEDUP_REMOVED lines=20> */
[--C-:B------:R-:W-:Y:S01]  /*4af0*/  FFMA.FTZ R9, R93, UR37, -R88.reuse ;  /* 0x000000255d097c23 */ /* 0x100fe20008010858 */
[----:B------:R-:W-:Y:S01]  /*4b00*/  FMNMX.FTZ R73, R79, R76, !PT ;  /* 0x0000004c4f497209 */ /* 0x000fe20007810000 */
[--C-:B------:R-:W-:Y:S01]  /*4b10*/  FFMA.FTZ R10, R96, UR37, -R88.reuse ;  /* 0x00000025600a7c23 */ /* 0x100fe20008010858 */
[----:B------:R-:W-:Y:S01]  /*4b20*/  ISETP.GT.AND P1, PT, R4, 0x89, !P2 ;  /* 0x000000890400780c */ /* 0x000fe20005724270 */
[----:B------:R-:W0:Y:S01]  /*4b30*/  MUFU.EX2 R6, R6 ;  /* 0x0000000600067308 */ /* 0x000e220000000800 */
[----:B------:R-:W-:Y:S01]  /*4b40*/  FMNMX.FTZ R76, R82, R73, !PT ;  /* 0x00000049524c7209 */ /* 0x000fe20007810000 */
[--C-:B------:R-:W-:Y:S01]  /*4b50*/  FFMA.FTZ R11, R97, UR37, -R88.reuse ;  /* 0x00000025610b7c23 */ /* 0x100fe20008010858 */
[----:B------:R-:W-:Y:S01]  /*4b60*/  ISETP.NE.AND P6, PT, R134, RZ, PT ;  /* 0x000000ff8600720c */ /* 0x000fe20003fc5270 */
[--C-:B------:R-:W-:Y:S01]  /*4b70*/  FFMA.FTZ R12, R100, UR37, -R88.reuse ;  /* 0x00000025640c7c23 */ /* 0x100fe20008010858 */
[----:B------:R-:W-:Y:S01]  /*4b80*/  FMNMX.FTZ R77, R83, R76, !PT ;  /* 0x0000004c534d7209 */ /* 0x000fe20007810000 */
[--C-:B------:R-:W-:Y:S01]  /*4b90*/  FFMA.FTZ R76, R84, UR37, -R88.reuse ;  /* 0x00000025544c7c23 */ /* 0x100fe20008010858 */
[----:B------:R-:W-:Y:S01]  /*4ba0*/  ISETP.LT.OR P1, PT, R0, 0x8a, P1 ;  /* 0x0000008a0000780c */ /* 0x000fe20000f21670 */
[----:B------:R-:W1:Y:S01]  /*4bb0*/  MUFU.EX2 R8, R8 ;  /* 0x0000000800087308 */ /* 0x000e620000000800 */
[----:B------:R-:W-:Y:S01]  /*4bc0*/  FMNMX.FTZ R80, R86, R77, !PT ;  /* 0x0000004d56507209 */ /* 0x000fe20007810000 */
[--C-:B------:R-:W-:Y:S01]  /*4bd0*/  FFMA.FTZ R13, R101, UR37, -R88.reuse ;  /* 0x00000025650d7c23 */ /* 0x100fe20008010858 */
[----:B------:R-:W-:Y:S01]  /*4be0*/  ISETP.GT.AND P2, PT, R4, 0x99, !P6 ;  /* 0x000000990400780c */ /* 0x000fe20007744270 */
[--C-:B------:R-:W-:Y:S01]  /*4bf0*/  FFMA.FTZ R56, R56, UR37, -R88.reuse ;  /* 0x0000002538387c23 */ /* 0x100fe20008010858 */
[----:B------:R-:W-:Y:S01]  /*4c00*/  FMNMX.FTZ R77, R87, R80, !PT ;  /* 0x00000050574d7209 */ /* 0x000fe20007810000 */
[--C-:B------:R-:W-:Y:S01]  /*4c10*/  FFMA.FTZ R57, R57, UR37, -R88.reuse ;  /* 0x0000002539397c23 */ /* 0x100fe20008010858 */
[----:B------:R-:W-:Y:S01]  /*4c20*/  FSEL R31, R31, -INF , !P1 ;  /* 0xff8000001f1f7808 */ /* 0x000fe20004800000 */
[----:B------:R-:W2:Y:S01]  /*4c30*/  MUFU.EX2 R9, R9 ;  /* 0x0000000900097308 */ /* 0x000ea20000000800 */
[----:B------:R-:W-:Y:S01]  /*4c40*/  FMNMX.FTZ R80, R58, R77, !PT ;  /* 0x0000004d3a507209 */ /* 0x000fe20007810000 */
[--C-:B------:R-:W-:Y:S01]  /*4c50*/  FFMA.FTZ R60, R60, UR37, -R88.reuse ;  /* 0x000000253c3c7c23 */ /* 0x100fe20008010858 */
[----:B------:R-:W-:Y:S01]  /*4c60*/  ISETP.LT.OR P2, PT, R0, 0x9a, P2 ;  /* 0x0000009a0000780c */ /* 0x000fe20001741670 */
[--C-:B------:R-:W-:Y:S01]  /*4c70*/  FFMA.FTZ R61, R61, UR37, -R88.reuse ;  /* 0x000000253d3d7c23 */ /* 0x100fe20008010858 */
[----:B------:R-:W-:Y:S01]  /*4c80*/  FMNMX.FTZ R81, R59, R80, !PT ;  /* 0x000000503b517209 */ /* 0x000fe20007810000 */
[--C-:B------:R-:W-:Y:S01]  /*4c90*/  FFMA.FTZ R64, R64, UR37, -R88.reuse ;  /* 0x0000002540407c23 */ /* 0x100fe20008010858 */
[----:B------:R-:W-:Y:S01]  /*4ca0*/  FSEL R39, R39, -INF , !P2 ;  /* 0xff80000027277808 */ /* 0x000fe20005000000 */
        /* <DEDUP_REMOVED lines=8> */
[----:B------:R-:W4:Y:S01]  /*4d30*/  MUFU.EX2 R10, R10 ;  /* 0x0000000a000a7308 */ /* 0x000f220000000800 */
        /* <DEDUP_REMOVED lines=9> */
[----:B------:R-:W-:-:S03]  /*4dd0*/  FFMA.FTZ R37, R37, UR37, -R88 ;  /* 0x0000002525257c23 */ /* 0x000fc60008010858 */
[----:B------:R-:W-:-:S03]  /*4de0*/  FMNMX.FTZ R81, R71, R80, !PT ;  /* 0x0000005047517209 */ /* 0x000fc60007810000 */
[----:B------:R-:W4:Y:S01]  /*4df0*/  MUFU.EX2 R11, R11 ;  /* 0x0000000b000b7308 */ /* 0x000f220000000800 */
[----:B------:R-:W-:-:S04]  /*4e00*/  FMNMX.FTZ R80, R42, R81, !PT ;  /* 0x000000512a507209 */ /* 0x000fc80007810000 */
[----:B------:R-:W-:-:S03]  /*4e10*/  FMNMX.FTZ R81, R43, R80, !PT ;  /* 0x000000502b517209 */ /* 0x000fc60007810000 */
[----:B------:R-:W4:Y:S01]  /*4e20*/  MUFU.EX2 R12, R12 ;  /* 0x0000000c000c7308 */ /* 0x000f220000000800 */
[----:B------:R-:W-:-:S04]  /*4e30*/  FMNMX.FTZ R80, R46, R81, !PT ;  /* 0x000000512e507209 */ /* 0x000fc80007810000 */
[----:B------:R-:W-:-:S03]  /*4e40*/  FMNMX.FTZ R81, R47, R80, !PT ;  /* 0x000000502f517209 */ /* 0x000fc60007810000 */
[----:B------:R-:W-:Y:S01]  /*4e50*/  MUFU.EX2 R13, R13 ;  /* 0x0000000d000d7308 */ /* 0x000fe20000000800 */
[----:B------:R-:W-:-:S04]  /*4e60*/  FMNMX.FTZ R80, R50, R81, !PT ;  /* 0x0000005132507209 */ /* 0x000fc80007810000 */
[----:B------:R-:W-:-:S03]  /*4e70*/  FMNMX.FTZ R81, R51, R80, !PT ;  /* 0x0000005033517209 */ /* 0x000fc60007810000 */
[----:B------:R-:W-:Y:S01]  /*4e80*/  MUFU.EX2 R14, R14 ;  /* 0x0000000e000e7308 */ /* 0x000fe20000000800 */
[----:B------:R-:W-:-:S04]  /*4e90*/  FMNMX.FTZ R80, R54, R81, !PT ;  /* 0x0000005136507209 */ /* 0x000fc80007810000 */
[----:B------:R-:W-:-:S03]  /*4ea0*/  FMNMX.FTZ R81, R55, R80, !PT ;  /* 0x0000005037517209 */ /* 0x000fc60007810000 */
[----:B------:R-:W-:Y:S01]  /*4eb0*/  MUFU.EX2 R20, R20 ;  /* 0x0000001400147308 */ /* 0x000fe20000000800 */
[----:B------:R-:W-:-:S04]  /*4ec0*/  FMNMX.FTZ R80, R26, R81, !PT ;  /* 0x000000511a507209 */ /* 0x000fc80007810000 */
[----:B------:R-:W-:Y:S01]  /*4ed0*/  FMNMX.FTZ R81, R27, R80, !PT ;  /* 0x000000501b517209 */ /* 0x000fe20007810000 */
[----:B------:R-:W-:-:S02]  /*4ee0*/  FFMA.FTZ R80, R40, UR37, -R88 ;  /* 0x0000002528507c23 */ /* 0x000fc40008010858 */
[----:B------:R-:W-:Y:S01]  /*4ef0*/  MUFU.EX2 R21, R92 ;  /* 0x0000005c00157308 */ /* 0x000fe20000000800 */
[----:B------:R-:W-:-:S04]  /*4f00*/  FMNMX.FTZ R4, R30, R81, !PT ;  /* 0x000000511e047209 */ /* 0x000fc80007810000 */
[----:B---3--:R-:W-:Y:S01]  /*4f10*/  FMNMX.FTZ R85, R31, R4, !PT ;  /* 0x000000041f557209 */ /* 0x008fe20007810000 */
[----:B------:R-:W-:-:S02]  /*4f20*/  FFMA.FTZ R4, R41, UR37, -R88 ;  /* 0x0000002529047c23 */ /* 0x000fc40008010858 */
[----:B------:R3:W-:Y:S01]  /*4f30*/  MUFU.EX2 R81, R80 ;  /* 0x0000005000517308 */ /* 0x0007e20000000800 */
        /* <DEDUP_REMOVED lines=12> */
[----:B------:R-:W0:Y:S05]  /*5000*/  SHFL.BFLY PT, R85, R0, 0x2, 0x1f ;  /* 0x0c401f0000557f89 */ /* 0x000e2a00000e0000 */
[----:B------:R-:W-:Y:S08]  /*5010*/  MUFU.EX2 R76, R76 ;  /* 0x0000004c004c7308 */ /* 0x000ff00000000800 */
[----:B------:R-:W-:Y:S08]  /*5020*/  MUFU.EX2 R56, R56 ;  /* 0x0000003800387308 */ /* 0x000ff00000000800 */
[----:B------:R-:W-:Y:S01]  /*5030*/  MUFU.EX2 R57, R57 ;  /* 0x0000003900397308 */ /* 0x000fe20000000800 */
[----:B0-----:R-:W-:-:S05]  /*5040*/  FMNMX.FTZ R85, R0, R85, !PT ;  /* 0x0000005500557209 */ /* 0x001fca0007810000 */
[----:B------:R-:W0:Y:S02]  /*5050*/  SHFL.BFLY PT, R0, R85, 0x1, 0x1f ;  /* 0x0c201f0055007f89 */ /* 0x000e2400000e0000 */
[----:B------:R-:W-:Y:S08]  /*5060*/  MUFU.EX2 R60, R60 ;  /* 0x0000003c003c7308 */ /* 0x000ff00000000800 */
[----:B------:R-:W-:Y:S08]  /*5070*/  MUFU.EX2 R61, R61 ;  /* 0x0000003d003d7308 */ /* 0x000ff00000000800 */
[----:B------:R-:W-:Y:S01]  /*5080*/  MUFU.EX2 R64, R64 ;  /* 0x0000004000407308 */ /* 0x000fe20000000800 */
[----:B0-----:R-:W-:-:S07]  /*5090*/  FMNMX.FTZ R0, R85, R0, !PT ;  /* 0x0000000055007209 */ /* 0x001fce0007810000 */
        /* <DEDUP_REMOVED lines=9> */
[----:B-----5:R-:W-:-:S01]  /*5130*/  FFMA.FTZ R89, R79, UR37, -R84 ;  /* 0x000000254f597c23 */ /* 0x020fc20008010854 */
[--C-:B------:R-:W-:Y:S01]  /*5140*/  FFMA.FTZ R95, R95, UR37, -R84.reuse ;  /* 0x000000255f5f7c23 */ /* 0x100fe20008010854 */
[----:B------:R-:W-:-:S01]  /*5150*/  FFMA.FTZ R79, R83, UR37, -R84 ;  /* 0x00000025534f7c23 */ /* 0x000fc20008010854 */
[----:B------:R-:W-:Y:S01]  /*5160*/  MUFU.EX2 R52, R52 ;  /* 0x0000003400347308 */ /* 0x000fe20000000800 */
[----:B------:R-:W-:-:S01]  /*5170*/  FFMA.FTZ R88, R78, UR37, -R84 ;  /* 0x000000254e587c23 */ /* 0x000fc20008010854 */
[----:B------:R-:W-:Y:S01]  /*5180*/  FADD.FTZ R83, R6, R7 ;  /* 0x0000000706537221 */ /* 0x000fe20000010000 */
[----:B------:R-:W-:-:S01]  /*5190*/  FFMA.FTZ R78, R82, UR37, -R84 ;  /* 0x00000025524e7c23 */ /* 0x000fc20008010854 */
[--C-:B------:R-:W-:Y:S01]  /*51a0*/  FFMA.FTZ R82, R62, UR37, -R84.reuse ;  /* 0x000000253e527c23 */ /* 0x100fe20008010854 */
[----:B---3--:R-:W-:-:S01]  /*51b0*/  FFMA.FTZ R80, R98, UR37, -R84 ;  /* 0x0000002562507c23 */ /* 0x008fc20008010854 */
[----:B------:R-:W-:Y:S01]  /*51c0*/  FFMA.FTZ R62, R66, UR37, -R84 ;  /* 0x00000025423e7c23 */ /* 0x000fe20008010854 */
[----:B-1----:R-:W-:-:S01]  /*51d0*/  FADD.FTZ R66, R8, R83 ;  /* 0x0000005308427221 */ /* 0x002fc20000010000 */
[----:B------:R-:W0:Y:S01]  /*51e0*/  MUFU.EX2 R53, R53 ;  /* 0x0000003500357308 */ /* 0x000e220000000800 */
[----:B------:R-:W-:-:S01]  /*51f0*/  FFMA.FTZ R85, R99, UR37, -R84 ;  /* 0x0000002563557c23 */ /* 0x000fc20008010854 */
[----:B------:R-:W-:Y:S01]  /*5200*/  FFMA.FTZ R102, R102, UR37, -R84 ;  /* 0x0000002566667c23 */ /* 0x000fe20008010854 */
[----:B--2---:R-:W-:-:S01]  /*5210*/  FADD.FTZ R83, R9, R66 ;  /* 0x0000004209537221 */ /* 0x004fc20000010000 */
[--C-:B------:R-:W-:Y:S01]  /*5220*/  FFMA.FTZ R103, R103, UR37, -R84.reuse ;  /* 0x0000002567677c23 */ /* 0x100fe20008010854 */
[----:B------:R-:W-:-:S01]  /*5230*/  FFMA.FTZ R74, R74, UR37, -R84 ;  /* 0x000000254a4a7c23 */ /* 0x000fc20008010854 */
[----:B------:R-:W-:Y:S01]  /*5240*/  FFMA.FTZ R75, R75, UR37, -R84 ;  /* 0x000000254b4b7c23 */ /* 0x000fe20008010854 */
[----:B----4-:R-:W-:-:S01]  /*5250*/  FADD.FTZ R66, R10, R83 ;  /* 0x000000530a427221 */ /* 0x010fc20000010000 */
        /* <DEDUP_REMOVED lines=9> */
[----:B0-----:R-:W-:-:S01]  /*52f0*/  FADD.FTZ R83, R52, R53 ;  /* 0x0000003534537221 */ /* 0x001fc20000010000 */
[----:B------:R-:W-:Y:S01]  /*5300*/  FFMA.FTZ R67, R67, UR37, -R84 ;  /* 0x0000002543437c23 */ /* 0x000fe20008010854 */
[----:B------:R-:W-:-:S01]  /*5310*/  FADD.FTZ R91, R13, R90 ;  /* 0x0000005a0d5b7221 */ /* 0x000fc20000010000 */
[--C-:B------:R-:W-:Y:S01]  /*5320*/  FFMA.FTZ R70, R70, UR37, -R84.reuse ;  /* 0x0000002546467c23 */ /* 0x100fe20008010854 */
[----:B------:R-:W-:-:S01]  /*5330*/  FFMA.FTZ R71, R71, UR37, -R84 ;  /* 0x0000002547477c23 */ /* 0x000fc20008010854 */
[----:B------:R-:W-:Y:S01]  /*5340*/  FFMA.FTZ R42, R42, UR37, -R84 ;  /* 0x000000252a2a7c23 */ /* 0x000fe20008010854 */
[----:B------:R-:W-:-:S01]  /*5350*/  FADD.FTZ R90, R14, R91 ;  /* 0x0000005b0e5a7221 */ /* 0x000fc20000010000 */
[----:B------:R-:W0:Y:S01]  /*5360*/  MUFU.EX2 R80, R80 ;  /* 0x0000005000507308 */ /* 0x000e220000000800 */
[----:B-1----:R-:W-:-:S01]  /*5370*/  FADD.FTZ R66, R94, R83 ;  /* 0x000000535e427221 */ /* 0x002fc20000010000 */
[----:B------:R-:W-:Y:S01]  /*5380*/  FFMA.FTZ R43, R43, UR37, -R84 ;  /* 0x000000252b2b7c23 */ /* 0x000fe20008010854 */
[----:B------:R-:W-:-:S01]  /*5390*/  FADD.FTZ R91, R15, R90 ;  /* 0x0000005a0f5b7221 */ /* 0x000fc20000010000 */
[--C-:B------:R-:W-:Y:S01]  /*53a0*/  FFMA.FTZ R46, R46, UR37, -R84.reuse ;  /* 0x000000252e2e7c23 */ /* 0x100fe20008010854 */
[----:B------:R-:W-:-:S01]  /*53b0*/  FFMA.FTZ R47, R47, UR37, -R84 ;  /* 0x000000252f2f7c23 */ /* 0x000fc20008010854 */
[----:B------:R-:W-:Y:S01]  /*53c0*/  FFMA.FTZ R50, R50, UR37, -R84 ;  /* 0x0000002532327c23 */ /* 0x000fe20008010854 */
[----:B------:R-:W-:-:S01]  /*53d0*/  FADD.FTZ R90, R20, R91 ;  /* 0x0000005b145a7221 */ /* 0x000fc20000010000 */
[----:B------:R-:W1:Y:S01]  /*53e0*/  MUFU.EX2 R85, R85 ;  /* 0x0000005500557308 */ /* 0x000e620000000800 */
[----:B--2---:R-:W-:-:S01]  /*53f0*/  FADD.FTZ R83, R95, R66 ;  /* 0x000000425f537221 */ /* 0x004fc20000010000 */
[----:B------:R-:W-:Y:S01]  /*5400*/  F2FP.SATFINITE.E4M3.F32.PACK_AB_MERGE_C R91, R9, R8, RZ ;  /* 0x00000008095b723e */ /* 0x000fe200048070ff */
[----:B------:R-:W-:-:S01]  /*5410*/  FFMA.FTZ R51, R51, UR37, -R84 ;  /* 0x0000002533337c23 */ /* 0x000fc20008010854 */
[--C-:B------:R-:W-:Y:S01]  /*5420*/  FFMA.FTZ R54, R54, UR37, -R84.reuse ;  /* 0x0000002536367c23 */ /* 0x100fe20008010854 */
[----:B------:R-:W-:-:S01]  /*5430*/  FFMA.FTZ R55, R55, UR37, -R84 ;  /* 0x0000002537377c23 */ /* 0x000fc20008010854 */
[----:B------:R-:W-:Y:S01]  /*5440*/  F2FP.SATFINITE.E4M3.F32.PACK_AB_MERGE_C R216, R7, R6, R91 ;  /* 0x0000000607d8723e */ /* 0x000fe2000480705b */
[----:B------:R-:W-:-:S01]  /*5450*/  FFMA.FTZ R26, R26, UR37, -R84 ;  /* 0x000000251a1a7c23 */ /* 0x000fc20008010854 */
[----:B------:R-:W2:Y:S01]  /*5460*/  MUFU.EX2 R102, R102 ;  /* 0x0000006600667308 */ /* 0x000ea20000000800 */
[----:B0-----:R-:W-:-:S01]  /*5470*/  FADD.FTZ R66, R80, R83 ;  /* 0x0000005350427221 */ /* 0x001fc20000010000 */
[--C-:B------:R-:W-:Y:S01]  /*5480*/  FFMA.FTZ R27, R27, UR37, -R84.reuse ;  /* 0x000000251b1b7c23 */ /* 0x100fe20008010854 */
[----:B------:R-:W-:-:S01]  /*5490*/  FFMA.FTZ R30, R30, UR37, -R84 ;  /* 0x000000251e1e7c23 */ /* 0x000fc20008010854 */
[--C-:B------:R-:W-:Y:S01]  /*54a0*/  FFMA.FTZ R31, R31, UR37, -R84.reuse ;  /* 0x000000251f1f7c23 */ /* 0x100fe20008010854 */
[----:B------:R-:W-:-:S01]  /*54b0*/  FFMA.FTZ R34, R34, UR37, -R84 ;  /* 0x0000002522227c23 */ /* 0x000fc20008010854 */
[--C-:B------:R-:W-:Y:S01]  /*54c0*/  FFMA.FTZ R35, R35, UR37, -R84.reuse ;  /* 0x0000002523237c23 */ /* 0x100fe20008010854 */
[----:B------:R-:W-:-:S01]  /*54d0*/  FFMA.FTZ R38, R38, UR37, -R84 ;  /* 0x0000002526267c23 */ /* 0x000fc20008010854 */
[----:B------:R-:W0:Y:S01]  /*54e0*/  MUFU.EX2 R103, R103 ;  /* 0x0000006700677308 */ /* 0x000e220000000800 */
[----:B-1----:R-:W-:-:S01]  /*54f0*/  FADD.FTZ R83, R85, R66 ;  /* 0x0000004255537221 */ /* 0x002fc20000010000 */
[----:B------:R-:W-:Y:S01]  /*5500*/  FFMA.FTZ R39, R39, UR37, -R84 ;  /* 0x0000002527277c23 */ /* 0x000fe20008010854 */
[----:B------:R-:W-:-:S02]  /*5510*/  F2FP.SATFINITE.E4M3.F32.PACK_AB_MERGE_C R20, R21, R20, RZ ;  /* 0x000000141514723e */ /* 0x000fc400048070ff */
[----:B------:R-:W-:Y:S02]  /*5520*/  F2FP.SATFINITE.E4M3.F32.PACK_AB_MERGE_C R94, R95, R94, RZ ;  /* 0x0000005e5f5e723e */ /* 0x000fe400048070ff */
[----:B------:R-:W-:Y:S01]  /*5530*/  F2FP.SATFINITE.E4M3.F32.PACK_AB_MERGE_C R212, R15, R14, R20 ;  /* 0x0000000e0fd4723e */ /* 0x000fe20004807014 */
[----:B------:R-:W1:Y:S01]  /*5540*/  MUFU.EX2 R74, R74 ;  /* 0x0000004a004a7308 */ /* 0x000e620000000800 */
[----:B--2---:R-:W-:-:S01]  /*5550*/  FADD.FTZ R66, R102, R83 ;  /* 0x0000005366427221 */ /* 0x004fc20000010000 */
[----:B------:R-:W-:Y:S01]  /*5560*/  FADD.FTZ R83, R21, R90 ;  /* 0x0000005a15537221 */ /* 0x000fe20000010000 */
[----:B------:R-:W-:-:S05]  /*5570*/  F2FP.SATFINITE.E4M3.F32.PACK_AB_MERGE_C R217, R53, R52, R94 ;  /* 0x0000003435d9723e */ /* 0x000fca000480705e */
[----:B------:R-:W2:Y:S01]  /*5580*/  MUFU.EX2 R75, R75 ;  /* 0x0000004b004b7308 */ /* 0x000ea20000000800 */
[----:B0-----:R-:W-:-:S01]  /*5590*/  FADD.FTZ R9, R103, R66 ;  /* 0x0000004267097221 */ /* 0x001fc20000010000 */
[----:B------:R-:W-:Y:S01]  /*55a0*/  F2FP.SATFINITE.E4M3.F32.PACK_AB_MERGE_C R66, R13, R12, RZ ;  /* 0x0000000c0d42723e */ /* 0x000fe200048070ff */
[----:B------:R-:W-:-:S01]  /*55b0*/  FADD.FTZ R12, R72, R83 ;  /* 0x00000053480c7221 */ /* 0x000fc20000010000 */
[----:B------:R-:W-:Y:S02]  /*55c0*/  F2FP.SATFINITE.E4M3.F32.PACK_AB_MERGE_C R102, R103, R102, RZ ;  /* 0x000000666766723e */ /* 0x000fe400048070ff */
[----:B------:R-:W-:Y:S01]  /*55d0*/  F2FP.SATFINITE.E4M3.F32.PACK_AB_MERGE_C R218, R11, R10, R66 ;  /* 0x0000000a0bda723e */ /* 0x000fe20004807042 */
[----:B------:R-:W-:Y:S01]  /*55e0*/  FADD.FTZ R13, R73, R12 ;  /* 0x0000000c490d7221 */ /* 0x000fe20000010000 */
[----:B------:R-:W0:Y:S01]  /*55f0*/  MUFU.EX2 R88, R88 ;  /* 0x0000005800587308 */ /* 0x000e220000000800 */
[----:B-1----:R-:W-:-:S01]  /*5600*/  FADD.FTZ R8, R74, R9 ;  /* 0x000000094a087221 */ /* 0x002fc20000010000 */
[----:B------:R-:W-:-:S06]  /*5610*/  F2FP.SATFINITE.E4M3.F32.PACK_AB_MERGE_C R219, R85, R80, R102 ;  /* 0x0000005055db723e */ /* 0x000fcc0004807066 */
[----:B------:R-:W1:Y:S01]  /*5620*/  MUFU.EX2 R89, R89 ;  /* 0x0000005900597308 */ /* 0x000e620000000800 */
[----:B--2---:R-:W-:-:S01]  /*5630*/  FADD.FTZ R9, R75, R8 ;  /* 0x000000084b097221 */ /* 0x004fc20000010000 */
[----:B------:R-:W-:Y:S01]  /*5640*/  FADD.FTZ R8, R76, R13 ;  /* 0x0000000d4c087221 */ /* 0x000fe20000010000 */
[----:B------:R-:W-:-:S03]  /*5650*/  F2FP.SATFINITE.E4M3.F32.PACK_AB_MERGE_C R76, R77, R76, RZ ;  /* 0x0000004c4d4c723e */ /* 0x000fc600048070ff */
[----:B------:R-:W-:Y:S01]  /*5660*/  FADD.FTZ R77, R77, R8 ;  /* 0x000000084d4d7221 */ /* 0x000fe20000010000 */
[----:B------:R-:W-:Y:S01]  /*5670*/  F2FP.SATFINITE.E4M3.F32.PACK_AB_MERGE_C R214, R73, R72, R76 ;  /* 0x0000004849d6723e */ /* 0x000fe2000480704c */
[----:B------:R-:W2:Y:S01]  /*5680*/  MUFU.EX2 R78, R78 ;  /* 0x0000004e004e7308 */ /* 0x000ea20000000800 */
[----:B0-----:R-:W-:-:S01]  /*5690*/  FADD.FTZ R6, R88, R9 ;  /* 0x0000000958067221 */ /* 0x001fc20000010000 */
[----:B------:R-:W-:-:S04]  /*56a0*/  FADD.FTZ R8, R56, R77 ;  /* 0x0000004d38087221 */ /* 0x000fc80000010000 */
[----:B------:R-:W-:Y:S02]  /*56b0*/  FADD.FTZ R9, R57, R8 ;  /* 0x0000000839097221 */ /* 0x000fe40000010000 */
[----:B------:R-:W0:Y:S01]  /*56c0*/  MUFU.EX2 R79, R79 ;  /* 0x0000004f004f7308 */ /* 0x000e220000000800 */
[----:B-1----:R-:W-:-:S01]  /*56d0*/  FADD.FTZ R7, R89, R6 ;  /* 0x0000000659077221 */ /* 0x002fc20000010000 */
[----:B------:R-:W-:Y:S01]  /*56e0*/  FADD.FTZ R8, R60, R9 ;  /* 0x000000093c087221 */ /* 0x000fe20000010000 */
[----:B------:R-:W-:Y:S02]  /*56f0*/  F2FP.SATFINITE.E4M3.F32.PACK_AB_MERGE_C R60, R61, R60, RZ ;  /* 0x0000003c3d3c723e */ /* 0x000fe400048070ff */
[----:B------:R-:W-:Y:S01]  /*5700*/  F2FP.SATFINITE.E4M3.F32.PACK_AB_MERGE_C R88, R89, R88, RZ ;  /* 0x000000585958723e */ /* 0x000fe200048070ff */
[----:B------:R-:W-:-:S01]  /*5710*/  FADD.FTZ R61, R61, R8 ;  /* 0x000000083d3d7221 */ /* 0x000fc20000010000 */
[----:B------:R-:W-:Y:S01]  /*5720*/  F2FP.SATFINITE.E4M3.F32.PACK_AB_MERGE_C R208, R57, R56, R60 ;  /* 0x0000003839d0723e */ /* 0x000fe2000480703c */
[----:B------:R-:W1:Y:S01]  /*5730*/  MUFU.EX2 R86, R86 ;  /* 0x0000005600567308 */ /* 0x000e620000000800 */
[----:B--2---:R-:W-:-:S01]  /*5740*/  FADD.FTZ R6, R78, R7 ;  /* 0x000000074e067221 */ /* 0x004fc20000010000 */
[----:B------:R-:W-:Y:S01]  /*5750*/  FADD.FTZ R8, R64, R61 ;  /* 0x0000003d40087221 */ /* 0x000fe20000010000 */
[----:B------:R-:W-:-:S03]  /*5760*/  F2FP.SATFINITE.E4M3.F32.PACK_AB_MERGE_C R213, R75, R74, R88 ;  /* 0x0000004a4bd5723e */ /* 0x000fc60004807058 */
[----:B------:R-:W-:Y:S02]  /*5770*/  FADD.FTZ R9, R65, R8 ;  /* 0x0000000841097221 */ /* 0x000fe40000010000 */
[----:B------:R-:W2:Y:S01]  /*5780*/  MUFU.EX2 R87, R87 ;  /* 0x0000005700577308 */ /* 0x000ea20000000800 */
[----:B0-----:R-:W-:-:S07]  /*5790*/  FADD.FTZ R7, R79, R6 ;  /* 0x000000064f077221 */ /* 0x001fce0000010000 */
[----:B------:R-:W0:Y:S01]  /*57a0*/  MUFU.EX2 R58, R58 ;  /* 0x0000003a003a7308 */ /* 0x000e220000000800 */
[----:B-1----:R-:W-:-:S07]  /*57b0*/  FADD.FTZ R6, R86, R7 ;  /* 0x0000000756067221 */ /* 0x002fce0000010000 */
[----:B------:R-:W1:Y:S01]  /*57c0*/  MUFU.EX2 R59, R59 ;  /* 0x0000003b003b7308 */ /* 0x000e620000000800 */
[----:B--2---:R-:W-:-:S01]  /*57d0*/  FADD.FTZ R7, R87, R6 ;  /* 0x0000000657077221 */ /* 0x004fc20000010000 */
[----:B------:R-:W-:-:S04]  /*57e0*/  F2FP.SATFINITE.E4M3.F32.PACK_AB_MERGE_C R86, R87, R86, RZ ;  /* 0x000000565756723e */ /* 0x000fc800048070ff */
[----:B------:R-:W-:Y:S02]  /*57f0*/  F2FP.SATFINITE.E4M3.F32.PACK_AB_MERGE_C R215, R79, R78, R86 ;  /* 0x0000004e4fd7723e */ /* 0x000fe40004807056 */
        /* <DEDUP_REMOVED lines=12> */
[----:B------:R-:W-:Y:S01]  /*58c0*/  MUFU.EX2 R40, R40 ;  /* 0x0000002800287308 */ /* 0x000fe20000000800 */
[----:B--2---:R-:W-:Y:S01]  /*58d0*/  F2FP.SATFINITE.E4M3.F32.PACK_AB_MERGE_C R10, R69, R68, RZ ;  /* 0x00000044450a723e */ /* 0x004fe200048070ff */
[----:B------:R-:W-:-:S03]  /*58e0*/  FADD.FTZ R68, R68, R9 ;  /* 0x0000000944447221 */ /* 0x000fc60000010000 */
[----:B------:R-:W-:Y:S01]  /*58f0*/  F2FP.SATFINITE.E4M3.F32.PACK_AB_MERGE_C R210, R65, R64, R10 ;  /* 0x0000004041d2723e */ /* 0x000fe2000480700a */
[----:B------:R-:W-:-:S02]  /*5900*/  FADD.FTZ R68, R69, R68 ;  /* 0x0000004445447221 */ /* 0x000fc40000010000 */
[----:B------:R-:W1:Y:S01]  /*5910*/  MUFU.EX2 R41, R41 ;  /* 0x0000002900297308 */ /* 0x000e620000000800 */
[----:B0-----:R-:W-:-:S07]  /*5920*/  FADD.FTZ R7, R67, R6 ;  /* 0x0000000643077221 */ /* 0x001fce0000010000 */
[----:B------:R-:W0:Y:S08]  /*5930*/  MUFU.EX2 R70, R70 ;  /* 0x0000004600467308 */ /* 0x000e300000000800 */
[----:B------:R-:W2:Y:S01]  /*5940*/  MUFU.EX2 R4, R4 ;  /* 0x0000000400047308 */ /* 0x000ea20000000800 */
[----:B-1----:R-:W-:-:S07]  /*5950*/  F2FP.SATFINITE.E4M3.F32.PACK_AB_MERGE_C R8, R41, R40, RZ ;  /* 0x000000282908723e */ /* 0x002fce00048070ff */
[----:B------:R-:W1:Y:S01]  /*5960*/  MUFU.EX2 R71, R71 ;  /* 0x0000004700477308 */ /* 0x000e620000000800 */
[----:B0-----:R-:W-:-:S07]  /*5970*/  FADD.FTZ R6, R70, R7 ;  /* 0x0000000746067221 */ /* 0x001fce0000010000 */
[----:B------:R-:W0:Y:S01]  /*5980*/  MUFU.EX2 R42, R42 ;  /* 0x0000002a002a7308 */ /* 0x000e220000000800 */
[----:B--2---:R-:W-:Y:S01]  /*5990*/  F2FP.SATFINITE.E4M3.F32.PACK_AB_MERGE_C R204, R4, R81, R8 ;  /* 0x0000005104cc723e */ /* 0x004fe20004807008 */
[----:B------:R-:W-:-:S04]  /*59a0*/  FADD.FTZ R81, R81, R68 ;  /* 0x0000004451517221 */ /* 0x000fc80000010000 */
[----:B------:R-:W-:Y:S02]  /*59b0*/  FADD.FTZ R81, R4, R81 ;  /* 0x0000005104517221 */ /* 0x000fe40000010000 */
[----:B------:R-:W2:Y:S01]  /*59c0*/  MUFU.EX2 R43, R43 ;  /* 0x0000002b002b7308 */ /* 0x000ea20000000800 */
[----:B-1----:R-:W-:-:S01]  /*59d0*/  FADD.FTZ R7, R71, R6 ;  /* 0x0000000647077221 */ /* 0x002fc20000010000 */
[----:B------:R-:W-:Y:S01]  /*59e0*/  FADD.FTZ R40, R40, R81 ;  /* 0x0000005128287221 */ /* 0x000fe20000010000 */
[----:B------:R-:W-:-:S03]  /*59f0*/  F2FP.SATFINITE.E4M3.F32.PACK_AB_MERGE_C R70, R71, R70, RZ ;  /* 0x000000464746723e */ /* 0x000fc600048070ff */
[----:B------:R-:W-:Y:S01]  /*5a00*/  FADD.FTZ R41, R41, R40 ;  /* 0x0000002829297221 */ /* 0x000fe20000010000 */
[----:B------:R-:W-:Y:S01]  /*5a10*/  F2FP.SATFINITE.E4M3.F32.PACK_AB_MERGE_C R211, R67, R62, R70 ;  /* 0x0000003e43d3723e */ /* 0x000fe20004807046 */
[----:B------:R-:W1:Y:S01]  /*5a20*/  MUFU.EX2 R46, R46 ;  /* 0x0000002e002e7308 */ /* 0x000e620000000800 */
[----:B0-----:R-:W-:-:S07]  /*5a30*/  FADD.FTZ R4, R42, R7 ;  /* 0x000000072a047221 */ /* 0x001fce0000010000 */
[----:B------:R-:W-:Y:S01]  /*5a40*/  MUFU.EX2 R48, R48 ;  /* 0x0000003000307308 */ /* 0x000fe20000000800 */
[----:B--2---:R-:W-:-:S07]  /*5a50*/  FADD.FTZ R7, R43, R4 ;  /* 0x000000042b077221 */ /* 0x004fce0000010000 */
        /* <DEDUP_REMOVED lines=18> */
[----:B------:R-:W-:Y:S01]  /*5b80*/  MUFU.EX2 R28, R28 ;  /* 0x0000001c001c7308 */ /* 0x000fe20000000800 */
[----:B--2---:R-:W-:-:S07]  /*5b90*/  FADD.FTZ R7, R51, R4 ;  /* 0x0000000433077221 */ /* 0x004fce0000010000 */
[----:B------:R-:W1:Y:S01]  /*5ba0*/  MUFU.EX2 R29, R29 ;  /* 0x0000001d001d7308 */ /* 0x000e620000000800 */
[----:B0-----:R-:W-:-:S07]  /*5bb0*/  FADD.FTZ R4, R54, R7 ;  /* 0x0000000736047221 */ /* 0x001fce0000010000 */
[----:B------:R-:W0:Y:S08]  /*5bc0*/  MUFU.EX2 R55, R55 ;  /* 0x0000003700377308 */ /* 0x000e300000000800 */
[----:B------:R-:W-:Y:S01]  /*5bd0*/  MUFU.EX2 R24, R24 ;  /* 0x0000001800187308 */ /* 0x000fe20000000800 */
[----:B-1----:R-:W-:-:S07]  /*5be0*/  F2FP.SATFINITE.E4M3.F32.PACK_AB_MERGE_C R6, R29, R28, RZ ;  /* 0x0000001c1d06723e */ /* 0x002fce00048070ff */
[----:B------:R-:W1:Y:S01]  /*5bf0*/  MUFU.EX2 R25, R25 ;  /* 0x0000001900197308 */ /* 0x000e620000000800 */
[C---:B0-----:R-:W-:Y:S01]  /*5c00*/  F2FP.SATFINITE.E4M3.F32.PACK_AB_MERGE_C R54, R55.reuse, R54, RZ ;  /* 0x000000363736723e */ /* 0x041fe200048070ff */
[----:B------:R-:W-:-:S03]  /*5c10*/  FADD.FTZ R55, R55, R4 ;  /* 0x0000000437377221 */ /* 0x000fc60000010000 */
[----:B------:R-:W-:-:S03]  /*5c20*/  F2FP.SATFINITE.E4M3.F32.PACK_AB_MERGE_C R207, R51, R50, R54 ;  /* 0x0000003233cf723e */ /* 0x000fc60004807036 */
[----:B------:R-:W0:Y:S08]  /*5c30*/  MUFU.EX2 R26, R26 ;  /* 0x0000001a001a7308 */ /* 0x000e300000000800 */
[----:B------:R-:W2:Y:S01]  /*5c40*/  MUFU.EX2 R27, R27 ;  /* 0x0000001b001b7308 */ /* 0x000ea20000000800 */
[----:B-1----:R-:W-:Y:S01]  /*5c50*/  F2FP.SATFINITE.E4M3.F32.PACK_AB_MERGE_C R200, R25, R24, R6 ;  /* 0x0000001819c8723e */ /* 0x002fe20004807006 */
[----:B------:R-:W-:-:S04]  /*5c60*/  FADD.FTZ R24, R24, R49 ;  /* 0x0000003118187221 */ /* 0x000fc80000010000 */
[----:B------:R-:W-:Y:S02]  /*5c70*/  FADD.FTZ R25, R25, R24 ;  /* 0x0000001819197221 */ /* 0x000fe40000010000 */
[----:B------:R-:W1:Y:S01]  /*5c80*/  MUFU.EX2 R30, R30 ;  /* 0x0000001e001e7308 */ /* 0x000e620000000800 */
[----:B0-----:R-:W-:-:S01]  /*5c90*/  FADD.FTZ R4, R26, R55 ;  /* 0x000000371a047221 */ /* 0x001fc20000010000 */
[----:B------:R-:W-:-:S04]  /*5ca0*/  FADD.FTZ R28, R28, R25 ;  /* 0x000000191c1c7221 */ /* 0x000fc80000010000 */
[----:B------:R-:W-:Y:S02]  /*5cb0*/  FADD.FTZ R29, R29, R28 ;  /* 0x0000001c1d1d7221 */ /* 0x000fe40000010000 */
        /* <DEDUP_REMOVED lines=8> */
[C---:B-1----:R-:W-:Y:S01]  /*5d40*/  F2FP.SATFINITE.E4M3.F32.PACK_AB_MERGE_C R30, R31.reuse, R30, RZ ;  /* 0x0000001e1f1e723e */ /* 0x042fe200048070ff */
[----:B------:R-:W-:-:S03]  /*5d50*/  FADD.FTZ R31, R31, R4 ;  /* 0x000000041f1f7221 */ /* 0x000fc60000010000 */
[----:B------:R-:W-:-:S03]  /*5d60*/  F2FP.SATFINITE.E4M3.F32.PACK_AB_MERGE_C R201, R27, R26, R30 ;  /* 0x0000001a1bc9723e */ /* 0x000fc6000480701e */
[----:B------:R-:W1:Y:S08]  /*5d70*/  MUFU.EX2 R34, R34 ;  /* 0x0000002200227308 */ /* 0x000e700000000800 */
[----:B------:R-:W2:Y:S01]  /*5d80*/  MUFU.EX2 R35, R35 ;  /* 0x0000002300237308 */ /* 0x000ea20000000800 */
[----:B0-----:R-:W-:Y:S01]  /*5d90*/  F2FP.SATFINITE.E4M3.F32.PACK_AB_MERGE_C R202, R33, R32, R6 ;  /* 0x0000002021ca723e */ /* 0x001fe20004807006 */
[----:B------:R-:W-:-:S04]  /*5da0*/  FADD.FTZ R32, R32, R29 ;  /* 0x0000001d20207221 */ /* 0x000fc80000010000 */
[----:B------:R-:W-:Y:S02]  /*5db0*/  FADD.FTZ R33, R33, R32 ;  /* 0x0000002021217221 */ /* 0x000fe40000010000 */
[----:B------:R-:W0:Y:S01]  /*5dc0*/  MUFU.EX2 R38, R38 ;  /* 0x0000002600267308 */ /* 0x000e220000000800 */
[----:B-1----:R-:W-:-:S01]  /*5dd0*/  FADD.FTZ R4, R34, R31 ;  /* 0x0000001f22047221 */ /* 0x002fc20000010000 */
[----:B------:R-:W-:-:S06]  /*5de0*/  FADD.FTZ R36, R36, R33 ;  /* 0x0000002124247221 */ /* 0x000fcc0000010000 */
[----:B------:R-:W1:Y:S01]  /*5df0*/  MUFU.EX2 R39, R39 ;  /* 0x0000002700277308 */ /* 0x000e620000000800 */
[----:B--2---:R-:W-:-:S04]  /*5e00*/  FADD.FTZ R7, R35, R4 ;  /* 0x0000000423077221 */ /* 0x004fc80000010000 */
[----:B0-----:R-:W-:Y:S01]  /*5e10*/  FADD.FTZ R6, R38, R7 ;  /* 0x0000000726067221 */ /* 0x001fe20000010000 */
[----:B------:R-:W-:-:S01]  /*5e20*/  FADD.FTZ R7, R37, R36 ;  /* 0x0000002425077221 */ /* 0x000fc20000010000 */
[C---:B-1----:R-:W-:Y:S02]  /*5e30*/  F2FP.SATFINITE.E4M3.F32.PACK_AB_MERGE_C R4, R39.reuse, R38, RZ ;  /* 0x000000262704723e */ /* 0x042fe400048070ff */
[----:B------:R-:W-:-:S02]  /*5e40*/  FADD.FTZ R6, R39, R6 ;  /* 0x0000000627067221 */ /* 0x000fc40000010000 */
[----:B------:R-:W-:Y:S01]  /*5e50*/  F2FP.SATFINITE.E4M3.F32.PACK_AB_MERGE_C R203, R35, R34, R4 ;  /* 0x0000002223cb723e */ /* 0x000fe20004807004 */
        /* <DEDUP_REMOVED lines=13> */
.L_x_3900:
[----:B------:R-:W-:-:S11]  /*5f30*/  UISETP.NE.AND UP1, UPT, UR7, 0x1, UPT ;  /* 0x000000010700788c */ /* 0x000fd6000bf25270 */
[----:B------:R-:W-:Y:S02]  /*5f40*/  @UP1 ULDC.64 UR18, c[0x0][0x9e8] ;  /* 0x00027a0000121ab9 */ /* 0x000fe40000000a00 */
[----:B------:R-:W-:-:S04]  /*5f50*/  UIMAD.WIDE.U32 UR10, UR14, UR18, URZ ;  /* 0x000000120e0a72a5 */ /* 0x000fc8000f8e003f */
[----:B------:R-:W-:-:S12]  /*5f60*/  @UP1 USHF.R.U32.HI UR14, URZ, UR19, UR11 ;  /* 0x000000133f0e1299 */ /* 0x000fd8000801160b */
.L_x_3901:
[----:B------:R-:W-:-:S04]  /*5f70*/  UIMAD UR7, UR14, UR7, UR7 ;  /* 0x000000070e0772a4 */ /* 0x000fc8000f8e0207 */
[----:B------:R-:W-:-:S04]  /*5f80*/  UISETP.LT.AND UP1, UPT, UR6, UR7, UPT ;  /* 0x000000070600728c */ /* 0x000fc8000bf21270 */
[----:B------:R-:W-:-:S12]  /*5f90*/  USEL UR6, UR6, UR7, UP1 ;  /* 0x0000000706067287 */ /* 0x000fd80008800000 */
.L_x_3899:
        /* <DEDUP_REMOVED lines=63> */
.L_x_3920:
        /* <DEDUP_REMOVED lines=9> */
.L_x_3904:
[----:B------:R-:W-:Y:S01]  /*6420*/  ULEA UR6, UR57, UR41, 0x3 ;  /* 0x0000002939067291 */ /* 0x000fe2000f8e183f */
[----:B------:R-:W-:-:S05]  /*6430*/  IMAD.U32 R10, RZ, RZ, UR56 ;  /* 0x00000038ff0a7e24 */ /* 0x000fca000f8e00ff */
[----:B------:R-:W-:-:S04]  /*6440*/  SHF.L.U32 R10, R10, 0x1f, RZ ;  /* 0x0000001f0a0a7819 */ /* 0x000fc800000006ff */
[----:B------:R0:W1:Y:S01]  /*6450*/  SYNCS.PHASECHK.TRANS64.TRYWAIT P1, [UR6+0x33430], R10 ;  /* 0x0334300aff0075a7 */ /* 0x0000620008020146 */
[----:B------:R-:W-:Y:S05]  /*6460*/  @!P0 BRA `(.L_x_3905) ;  /* 0x0000000000048947 */ /* 0x000fea0003800000 */
[----:B------:R-:W-:Y:S01]  /*6470*/  BPT.TRAP 0x1 ;  /* 0x000000040000795c */ /* 0x000fe20000300000 */
.L_x_3905:
[----:B-1----:R-:W-:Y:S05]  /*6480*/  @P1 BRA `(.L_x_3903) ;  /* 0x0000000000081947 */ /* 0x002fea0003800000 */
[----:B------:R-:W1:Y:S02]  /*6490*/  SYNCS.PHASECHK.TRANS64.TRYWAIT P1, [UR6+0x33430], R10 ;  /* 0x0334300aff0075a7 */ /* 0x000e640008020146 */
[----:B-1----:R-:W-:Y:S05]  /*64a0*/  @!P1 BRA `(.L_x_3906) ;  /* 0x0000016400189947 */ /* 0x002fea0003800000 */
.L_x_3903:
[----:B------:R-:W2:Y:S01]  /*64b0*/  S2R R12, SR_TID.X ;  /* 0x00000000000c7919 */ /* 0x000ea20000002100 */
        /* <DEDUP_REMOVED lines=187> */
.L_x_3908:
[----:B------:R-:W-:Y:S01]  /*7070*/  ULEA UR6, UR52, UR41, 0x3 ;  /* 0x0000002934067291 */ /* 0x000fe2000f8e183f */
[----:B------:R-:W-:-:S05]  /*7080*/  IMAD.U32 R10, RZ, RZ, UR45 ;  /* 0x0000002dff0a7e24 */ /* 0x000fca000f8e00ff */
[----:B------:R-:W-:-:S04]  /*7090*/  SHF.L.U32 R10, R10, 0x1f, RZ ;  /* 0x0000001f0a0a7819 */ /* 0x000fc800000006ff */
[----:B------:R0:W1:Y:S01]  /*70a0*/  SYNCS.PHASECHK.TRANS64.TRYWAIT P1, [UR6+0x33450], R10 ;  /* 0x0334500aff0075a7 */ /* 0x0000620008020146 */
[----:B------:R-:W-:Y:S05]  /*70b0*/  @!P0 BRA `(.L_x_3909) ;  /* 0x0000000000048947 */ /* 0x000fea0003800000 */
[----:B------:R-:W-:Y:S01]  /*70c0*/  BPT.TRAP 0x1 ;  /* 0x000000040000795c */ /* 0x000fe20000300000 */
.L_x_3909:
[----:B-1----:R-:W-:Y:S05]  /*70d0*/  @P1 BRA `(.L_x_3907) ;  /* 0x0000000000081947 */ /* 0x002fea0003800000 */
[----:B------:R-:W1:Y:S02]  /*70e0*/  SYNCS.PHASECHK.TRANS64.TRYWAIT P1, [UR6+0x33450], R10 ;  /* 0x0334500aff0075a7 */ /* 0x000e640008020146 */
[----:B-1----:R-:W-:Y:S05]  /*70f0*/  @!P1 BRA `(.L_x_3910) ;  /* 0x00000158001c9947 */ /* 0x002fea0003800000 */
.L_x_3907:
[----:B------:R-:W-:Y:S01]  /*7100*/  UIADD3 UR6, UR41, 0x200, URZ ;  /* 0x0000020029067890 */ /* 0x000fe2000fffe03f */
[----:B------:R-:W-:Y:S01]  /*7110*/  WARPGROUP.ARRIVE ;  /* 0x00000000000079c5 */ /* 0x000fe20000000000 */
[----:B------:R-:W-:-:S05]  /*7120*/  UMOV UR7, 0xc0000010 ;  /* 0xc000001000077882 */ /* 0x000fca0000000000 */
[----:B------:R-:W2:Y:S01]  /*7130*/  S2R R12, SR_TID.X ;  /* 0x00000000000c7919 */ /* 0x000ea20000002100 */
[----:B------:R-:W-:Y:S01]  /*7140*/  USHF.R.U32.HI UR6, URZ, 0x4, UR6 ;  /* 0x000000043f067899 */ /* 0x000fe20008011606 */
[----:B01----:R-:W-:Y:S02]  /*7150*/  IMAD.U32 R10, RZ, RZ, UR57 ;  /* 0x00000039ff0a7e24 */ /* 0x003fe4000f8e00ff */
[----:B------:R-:W-:Y:S01]  /*7160*/  IMAD R15, R4, -0xa0, RZ ;  /* 0xffffff60040f7824 */ /* 0x000fe200078e02ff */
[----:B------:R-:W-:-:S04]  /*7170*/  ULOP3.LUT UR6, UR6, 0x3fff, URZ, 0xc0, !UPT ;  /* 0x00003fff06067892 */ /* 0x000fc8000f8ec03f */
[----:B------:R-:W-:Y:S01]  /*7180*/  ULOP3.LUT UR6, UR6, 0x10000, URZ, 0xfc, !UPT ;  /* 0x0001000006067892 */ /* 0x000fe2000f8efc3f */
[----:B------:R-:W-:-:S03]  /*7190*/  IADD3 R14, R15, 0x1, R18 ;  /* 0x000000010f0e7810 */ /* 0x000fc60007ffe012 */
[----:B------:R-:W-:Y:S02]  /*71a0*/  UIMAD UR10, UR52, 0x780, UR6 ;  /* 0x00000780340a78a4 */ /* 0x000fe4000f8e0206 */
[----:B------:R-:W-:-:S04]  /*71b0*/  IMAD.IADD R14, R14, 0x1, -R19 ;  /* 0x000000010e0e7824 */ /* 0x000fc800078e0a13 */
[----:B------:R-:W-:Y:S01]  /*71c0*/  IMAD R14, R17, -0x2, R14 ;  /* 0xfffffffe110e7824 */ /* 0x000fe200078e020e */
[----:B------:R-:W-:Y:S02]  /*71d0*/  UMOV UR6, UR10 ;  /* 0x0000000a00067c82 */ /* 0x000fe40008000000 */
[----:B------:R-:W-:Y:S01]  /*71e0*/  QGMMA.64x192x32.F32.E4M3.E4M3 R24, R216, gdesc[UR4], R24, gsb0 ;  /* 0x02e00004d8187df3 */ /* 0x000fe20008000818 */
[----:B------:R-:W-:Y:S01]  /*71f0*/  UIADD3 UR6, UR10, 0x180, URZ ;  /* 0x000001800a067890 */ /* 0x000fe2000fffe03f */
[----:B------:R-:W-:Y:S01]  /*7200*/  UMOV UR7, 0xc0000010 ;  /* 0xc000001000077882 */ /* 0x000fe20000000000 */
[----:B--2---:R-:W-:Y:S02]  /*7210*/  LOP3.LUT P1, RZ, R12, 0x7f, RZ, 0xc0, !PT ;  /* 0x0000007f0cff7812 */ /* 0x004fe4000782c0ff */
[----:B------:R-:W-:-:S04]  /*7220*/  SHF.R.U32.HI R12, RZ, 0x7, R12 ;  /* 0x00000007ff0c7819 */ /* 0x000fc8000001160c */
[----:B------:R-:W-:-:S07]  /*7230*/  IADD3 R12, -R12, 0xb, RZ ;  /* 0x0000000b0c0c7810 */ /* 0x000fce0007ffe1ff */
        /* <DEDUP_REMOVED lines=22> */
[C---:B------:R-:W-:Y:S01]  /*73a0*/  VIADD R20, R14.reuse, UR6 ;  /* 0x000000060e147c36 */ /* 0x040fe20008000000 */
[----:B------:R-:W-:Y:S02]  /*73b0*/  WARPGROUP.DEPBAR.LE gsb0, 0x0 ;  /* 0x00008000000079c5 */ /* 0x000fe40000010000 */
[----:B------:R0:W-:Y:S06]  /*73c0*/  BAR.ARV R12, 0x100 ;  /* 0x0004000c0000751d */ /* 0x0001ec0000002000 */
[----:B------:R1:W-:Y:S01]  /*73d0*/  @!P1 SYNCS.ARRIVE.TRANS64.RED.A1T0 RZ, [R10+URZ], RZ ;  /* 0x000000ff0aff99a7 */ /* 0x0003e2000810043f */
[----:B------:R-:W-:Y:S01]  /*73e0*/  PLOP3.LUT P1, PT, PT, PT, UP0, 0x40, 0x0 ;  /* 0x000000000000781c */ /* 0x000fe20003f2e808 */
[----:B------:R-:W-:-:S02]  /*73f0*/  VIADD R200, R14, UR55 ;  /* 0x000000370ec87c36 */ /* 0x000fc40008000000 */
[C---:B0-----:R-:W-:Y:S02]  /*7400*/  IMAD.IADD R12, R5.reuse, 0x1, R20 ;  /* 0x00000001050c7824 */ /* 0x041fe400078e0214 */
[----:B------:R-:W-:Y:S02]  /*7410*/  IMAD.IADD R14, R5, 0x1, R200 ;  /* 0x00000001050e7824 */ /* 0x000fe400078e02c8 */
[----:B-1----:R-:W-:-:S06]  /*7420*/  IMAD R10, R17, -0x2, R15 ;  /* 0xfffffffe110a7824 */ /* 0x002fcc00078e020f */
[----:B------:R-:W-:Y:S05]  /*7430*/  @P1 BRA `(.L_x_3911) ;  /* 0x0000000000581947 */ /* 0x000fea0003800000 */
        /* <DEDUP_REMOVED lines=12> */
.L_x_3913:
[----:B------:R-:W-:Y:S02]  /*7500*/  IMAD.U32 R201, RZ, RZ, UR53 ;  /* 0x00000035ffc97e24 */ /* 0x000fe4000f8e00ff */
[----:B------:R-:W-:-:S03]  /*7510*/  IMAD.MOV.U32 R21, RZ, RZ, R13 ;  /* 0x000000ffff157224 */ /* 0x000fc600078e000d */
[----:B------:R-:W-:-:S13]  /*7520*/  ISETP.NE.AND P1, PT, R201, 0x1, PT ;  /* 0x00000001c900780c */ /* 0x000fda0003f25270 */
[----:B------:R-:W0:Y:S02]  /*7530*/  @P1 LDC.64 R202, c[0x0][0x9e8] ;  /* 0x00027a00ffca1b82 */ /* 0x000e240000000a00 */
[----:B0-----:R-:W-:-:S05]  /*7540*/  @P1 IMAD.HI.U32 R202, R13, R202, RZ ;  /* 0x000000ca0dca1227 */ /* 0x001fca00078e00ff */
[----:B------:R-:W-:-:S07]  /*7550*/  @P1 SHF.R.U32.HI R21, RZ, R203, R202 ;  /* 0x000000cbff151219 */ /* 0x000fce00000116ca */
.L_x_3914:
[----:B------:R-:W-:Y:S05]  /*7560*/  BSYNC B0 ;  /* 0x0000000000007941 */ /* 0x000fea0003800000 */
.L_x_3912:
[----:B------:R-:W-:-:S05]  /*7570*/  IMAD R21, R21, R201, R10 ;  /* 0x000000c915157224 */ /* 0x000fca00078e020a */
[----:B------:R-:W-:Y:S02]  /*7580*/  VIADDMNMX R14, R21, R201, R14, PT ;  /* 0x000000c9150e7246 */ /* 0x000fe4000380010e */
[----:B------:R-:W-:-:S07]  /*7590*/  VIMNMX R12, R12, R21, !PT ;  /* 0x000000150c0c7248 */ /* 0x000fce0007fe0100 */
.L_x_3911:
[C---:B------:R-:W-:Y:S02]  /*75a0*/  ISETP.GE.AND P1, PT, R15.reuse, 0x2, PT ;  /* 0x000000020f00780c */ /* 0x040fe40003f26270 */
[C---:B------:R-:W-:Y:S02]  /*75b0*/  ISETP.GE.AND P2, PT, R15.reuse, 0x9, PT ;  /* 0x000000090f00780c */ /* 0x040fe40003f46270 */
[----:B------:R-:W-:Y:S02]  /*75c0*/  LOP3.LUT R16, R16, 0xefffffff, RZ, 0xc0, !PT ;  /* 0xefffffff10107812 */ /* 0x000fe400078ec0ff */
[----:B------:R-:W-:Y:S02]  /*75d0*/  ISETP.GE.AND P3, PT, R15, 0xa, PT ;  /* 0x0000000a0f00780c */ /* 0x000fe40003f66270 */
[----:B------:R-:W-:Y:S02]  /*75e0*/  LOP3.LUT R2, R2, 0xfffffffe, RZ, 0xc0, !PT ;  /* 0xfffffffe02027812 */ /* 0x000fe400078ec0ff */
[----:B------:R-:W-:-:S02]  /*75f0*/  IADD3 R200, R200, 0x8, R5 ;  /* 0x00000008c8c87810 */ /* 0x000fc40007ffe005 */
[----:B------:R-:W-:Y:S02]  /*7600*/  IADD3 R20, R20, 0x8, R5 ;  /* 0x0000000814147810 */ /* 0x000fe40007ffe005 */
[----:B------:R-:W-:Y:S02]  /*7610*/  @P1 LOP3.LUT R16, R16, 0x10000000, RZ, 0xfc, !PT ;  /* 0x1000000010101812 */ /* 0x000fe400078efcff */
[----:B------:R-:W-:Y:S02]  /*7620*/  ISETP.GT.AND P1, PT, R12, 0x1, !P1 ;  /* 0x000000010c00780c */ /* 0x000fe40004f24270 */
[----:B------:R-:W-:Y:S02]  /*7630*/  LOP3.LUT R16, R16, 0xdfffffff, RZ, 0xc0, !PT ;  /* 0xdfffffff10107812 */ /* 0x000fe400078ec0ff */
[----:B------:R-:W-:Y:S02]  /*7640*/  ISETP.LT.OR P1, PT, R14, 0x2, P1 ;  /* 0x000000020e00780c */ /* 0x000fe40000f21670 */
[----:B------:R-:W-:-:S02]  /*7650*/  @P2 LOP3.LUT R16, R16, 0x20000000, RZ, 0xfc, !PT ;  /* 0x2000000010102812 */ /* 0x000fc400078efcff */
[----:B------:R-:W-:Y:S02]  /*7660*/  ISETP.GT.AND P2, PT, R12, 0x8, !P2 ;  /* 0x000000080c00780c */ /* 0x000fe40005744270 */
[----:B------:R-:W-:Y:S02]  /*7670*/  FSEL R185, R185, -INF , !P1 ;  /* 0xff800000b9b97808 */ /* 0x000fe40004800000 */
[----:B------:R-:W-:Y:S02]  /*7680*/  LOP3.LUT R16, R16, 0xbfffffff, RZ, 0xc0, !PT ;  /* 0xbfffffff10107812 */ /* 0x000fe400078ec0ff */
[----:B------:R-:W-:Y:S02]  /*7690*/  ISETP.GT.AND P1, PT, R12, 0x9, !P3 ;  /* 0x000000090c00780c */ /* 0x000fe40005f24270 */
[----:B------:R-:W-:Y:S02]  /*76a0*/  ISETP.LT.OR P2, PT, R14, 0x9, P2 ;  /* 0x000000090e00780c */ /* 0x000fe40001741670 */
[----:B------:R-:W-:-:S02]  /*76b0*/  @P3 LOP3.LUT R16, R16, 0x40000000, RZ, 0xfc, !PT ;  /* 0x4000000010103812 */ /* 0x000fc400078efcff */
[----:B------:R-:W-:Y:S02]  /*76c0*/  ISETP.LT.OR P1, PT, R14, 0xa, P1 ;  /* 0x0000000a0e00780c */ /* 0x000fe40000f21670 */
[----:B------:R-:W-:Y:S02]  /*76d0*/  FSEL R188, R188, -INF , !P2 ;  /* 0xff800000bcbc7808 */ /* 0x000fe40005000000 */
[C---:B------:R-:W-:Y:S02]  /*76e0*/  ISETP.GE.AND P3, PT, R15.reuse, 0x11, PT ;  /* 0x000000110f00780c */ /* 0x040fe40003f66270 */
[----:B------:R-:W-:Y:S02]  /*76f0*/  ISETP.GE.AND P2, PT, R15, 0x12, PT ;  /* 0x000000120f00780c */ /* 0x000fe40003f46270 */
[----:B------:R-:W-:Y:S02]  /*7700*/  FSEL R189, R189, -INF , !P1 ;  /* 0xff800000bdbd7808 */ /* 0x000fe40004800000 */
[----:B------:R-:W-:-:S02]  /*7710*/  ISETP.GT.AND P1, PT, R12, 0x10, !P3 ;  /* 0x000000100c00780c */ /* 0x000fc40005f24270 */
[----:B------:R-:W-:Y:S02]  /*7720*/  LOP3.LUT R16, R16, 0x7fffffff, RZ, 0xc0, !PT ;  /* 0x7fffffff10107812 */ /* 0x000fe400078ec0ff */
        /* <DEDUP_REMOVED lines=220> */
.L_x_3917:
[----:B------:R-:W-:Y:S02]  /*84f0*/  IMAD.U32 R201, RZ, RZ, UR53 ;  /* 0x00000035ffc97e24 */ /* 0x000fe4000f8e00ff */
[----:B------:R-:W-:-:S03]  /*8500*/  IMAD.MOV.U32 R21, RZ, RZ, R11 ;  /* 0x000000ffff157224 */ /* 0x000fc600078e000b */
[----:B------:R-:W-:-:S13]  /*8510*/  ISETP.NE.AND P6, PT, R201, 0x1, PT ;  /* 0x00000001c900780c */ /* 0x000fda0003fc5270 */
[----:B------:R-:W0:Y:S02]  /*8520*/  @P6 LDC.64 R14, c[0x0][0x9e8] ;  /* 0x00027a00ff0e6b82 */ /* 0x000e240000000a00 */
[----:B0-----:R-:W-:-:S05]  /*8530*/  @P6 IMAD.HI.U32 R14, R11, R14, RZ ;  /* 0x0000000e0b0e6227 */ /* 0x001fca00078e00ff */
[----:B------:R-:W-:-:S07]  /*8540*/  @P6 SHF.R.U32.HI R21, RZ, R15, R14 ;  /* 0x0000000fff156219 */ /* 0x000fce000001160e */
.L_x_3918:
[----:B------:R-:W-:Y:S05]  /*8550*/  BSYNC B0 ;  /* 0x0000000000007941 */ /* 0x000fea0003800000 */
.L_x_3916:
[----:B------:R-:W-:-:S05]  /*8560*/  IMAD R15, R21, R201, R10 ;  /* 0x000000c9150f7224 */ /* 0x000fca00078e020a */
[----:B------:R-:W-:Y:S02]  /*8570*/  VIADDMNMX R200, R15, R201, R200, PT ;  /* 0x000000c90fc87246 */ /* 0x000fe400038001c8 */
[----:B------:R-:W-:-:S07]  /*8580*/  VIMNMX R20, R20, R15, !PT ;  /* 0x0000000f14147248 */ /* 0x000fce0007fe0100 */
.L_x_3915:
        /* <DEDUP_REMOVED lines=101> */
[----:B------:R-:W0:Y:S01]  /*8be0*/  SHFL.BFLY PT, R15, R12, 0x2, 0x1f ;  /* 0x0c401f000c0f7f89 */ /* 0x000e2200000e0000 */
        /* <DEDUP_REMOVED lines=9> */
[C---:B------:R-:W-:Y:S02]  /*8c80*/  ISETP.GT.AND P4, PT, R20.reuse, 0x91, !P4 ;  /* 0x000000911400780c */ /* 0x040fe40006784270 */
[C---:B------:R-:W-:Y:S02]  /*8c90*/  ISETP.GT.AND P1, PT, R20.reuse, 0x60, !P1 ;  /* 0x000000601400780c */ /* 0x040fe40004f24270 */
[----:B------:R-:W-:Y:S02]  /*8ca0*/  ISETP.GT.AND P5, PT, R20, 0x98, !P5 ;  /* 0x000000981400780c */ /* 0x000fe40006fa4270 */
[----:B------:R-:W-:Y:S02]  /*8cb0*/  ISETP.LT.OR P1, PT, R200, 0x61, P1 ;  /* 0x00000061c800780c */ /* 0x000fe40000f21670 */
[----:B0-----:R-:W-:-:S02]  /*8cc0*/  FMNMX.FTZ R21, R12, R15, !PT ;  /* 0x0000000f0c157209 */ /* 0x001fc40007810000 */
[----:B------:R-:W-:Y:S02]  /*8cd0*/  FSEL R138, R138, -INF , !P1 ;  /* 0xff8000008a8a7808 */ /* 0x000fe40004800000 */
[----:B------:R-:W-:Y:S01]  /*8ce0*/  LOP3.LUT P1, RZ, R16, 0x800, RZ, 0xc0, !PT ;  /* 0x0000080010ff7812 */ /* 0x000fe2000782c0ff */
[----:B------:R-:W0:Y:S01]  /*8cf0*/  SHFL.BFLY PT, R10, R21, 0x1, 0x1f ;  /* 0x0c201f00150a7f89 */ /* 0x000e2200000e0000 */
[----:B------:R-:W-:Y:S02]  /*8d00*/  ISETP.LT.OR P3, PT, R200, 0x91, P3 ;  /* 0x00000091c800780c */ /* 0x000fe40001f61670 */
        /* <DEDUP_REMOVED lines=13> */
[----:B0-----:R-:W-:Y:S02]  /*8de0*/  FMNMX.FTZ R10, R21, R10, !PT ;  /* 0x0000000a150a7209 */ /* 0x001fe40007810000 */
        /* <DEDUP_REMOVED lines=67> */
[----:B------:R-:W-:-:S05]  /*9220*/  FSEL R14, R14, RZ, P1 ;  /* 0x000000ff0e0e7208 */ /* 0x000fca0000800000 */
        /* <DEDUP_REMOVED lines=52> */
[----:B------:R-:W-:Y:S01]  /*9570*/  FFMA.FTZ R133, R133, UR37, -R14 ;  /* 0x0000002585857c23 */ /* 0x000fe2000801080e */
[----:B------:R-:W-:Y:S01]  /*9580*/  IMAD.U32 R149, RZ, RZ, UR37 ;  /* 0x00000025ff957e24 */ /* 0x000fe2000f8e00ff */
        /* <DEDUP_REMOVED lines=37> */
[----:B------:R0:W-:Y:S01]  /*97e0*/  MUFU.EX2 R20, R196 ;  /* 0x000000c400147308 */ /* 0x0001e20000000800 */
[----:B------:R-:W-:Y:S02]  /*97f0*/  FSEL R140, R135, -INF , !P2 ;  /* 0xff800000878c7808 */ /* 0x000fe40005000000 */
[----:B------:R-:W-:-:S04]  /*9800*/  FMNMX.FTZ R141, R134, R141, !PT ;  /* 0x0000008d868d7209 */ /* 0x000fc80007810000 */
[----:B------:R-:W-:Y:S01]  /*9810*/  FMNMX.FTZ R192, R140, R141, !PT ;  /* 0x0000008d8cc07209 */ /* 0x000fe20007810000 */
[----:B------:R-:W-:Y:S01]  /*9820*/  MUFU.EX2 R135, R200 ;  /* 0x000000c800877308 */ /* 0x000fe20000000800 */
[----:B0-----:R-:W-:-:S03]  /*9830*/  FSEL R196, R10, RZ, P1 ;  /* 0x000000ff0ac47208 */ /* 0x001fc60000800000 */
[----:B------:R-:W0:Y:S02]  /*9840*/  SHFL.BFLY PT, R197, R192, 0x2, 0x1f ;  /* 0x0c401f00c0c57f89 */ /* 0x000e2400000e0000 */
[----:B------:R-:W-:-:S02]  /*9850*/  FADD.FTZ R196, -R196, R3 ;  /* 0x00000003c4c47221 */ /* 0x000fc40000010100 */
[----:B------:R-:W-:Y:S02]  /*9860*/  MUFU.EX2 R176, R176 ;  /* 0x000000b000b07308 */ /* 0x000fe40000000800 */
[----:B------:R-:W-:-:S06]  /*9870*/  FMUL.FTZ R3, R196, UR37 ;  /* 0x00000025c4037c20 */ /* 0x000fcc0008410000 */
[----:B------:R-:W1:Y:S08]  /*9880*/  MUFU.EX2 R3, R3 ;  /* 0x0000000300037308 */ /* 0x000e700000000800 */
[----:B------:R-:W-:Y:S01]  /*9890*/  MUFU.EX2 R177, R177 ;  /* 0x000000b100b17308 */ /* 0x000fe20000000800 */
[----:B0-----:R-:W-:-:S07]  /*98a0*/  FMNMX.FTZ R197, R192, R197, !PT ;  /* 0x000000c5c0c57209 */ /* 0x001fce0007810000 */
[----:B------:R-:W-:Y:S01]  /*98b0*/  MUFU.EX2 R180, R180 ;  /* 0x000000b400b47308 */ /* 0x000fe20000000800 */
[----:B------:R-:W0:Y:S01]  /*98c0*/  SHFL.BFLY PT, R192, R197, 0x1, 0x1f ;  /* 0x0c201f00c5c07f89 */ /* 0x000e2200000e0000 */
[----:B-1----:R-:W-:-:S06]  /*98d0*/  FFMA.FTZ R200, R3, R7, R12 ;  /* 0x0000000703c87223 */ /* 0x002fcc000001000c */
[----:B------:R-:W-:Y:S08]  /*98e0*/  MUFU.EX2 R181, R181 ;  /* 0x000000b500b57308 */ /* 0x000ff00000000800 */
[----:B------:R-:W-:Y:S08]  /*98f0*/  MUFU.EX2 R152, R152 ;  /* 0x0000009800987308 */ /* 0x000ff00000000800 */
[----:B------:R-:W-:Y:S01]  /*9900*/  MUFU.EX2 R153, R153 ;  /* 0x0000009900997308 */ /* 0x000fe20000000800 */
[----:B0-----:R-:W-:-:S04]  /*9910*/  FMNMX.FTZ R14, R197, R192, !PT ;  /* 0x000000c0c50e7209 */ /* 0x001fc80007810000 */
[C---:B------:R-:W-:Y:S01]  /*9920*/  FSETP.NEU.FTZ.AND P1, PT, R14.reuse, -INF , PT ;  /* 0xff8000000e00780b */ /* 0x040fe20003f3d000 */
[----:B------:R-:W-:-:S02]  /*9930*/  FFMA.FTZ R149, R14, R149, -8 ;  /* 0xc10000000e957423 */ /* 0x000fc40000010095 */
[----:B------:R-:W-:Y:S01]  /*9940*/  MUFU.EX2 R156, R156 ;  /* 0x0000009c009c7308 */ /* 0x000fe20000000800 */
[----:B------:R-:W-:Y:S02]  /*9950*/  FSEL R197, R14, RZ, P1 ;  /* 0x000000ff0ec57208 */ /* 0x000fe40000800000 */
[----:B------:R-:W-:-:S03]  /*9960*/  FSEL R149, R149, RZ, P1 ;  /* 0x000000ff95957208 */ /* 0x000fc60000800000 */
[----:B------:R-:W-:Y:S02]  /*9970*/  FADD.FTZ R197, -R197, R0 ;  /* 0x00000000c5c57221 */ /* 0x000fe40000010100 */
        /* <DEDUP_REMOVED lines=8> */
[----:B------:R-:W-:Y:S01]  /*9a00*/  FMUL.FTZ R158, R197, UR37 ;  /* 0x00000025c59e7c20 */ /* 0x000fe20008410000 */
[----:B------:R-:W-:Y:S01]  /*9a10*/  MUFU.EX2 R192, R192 ;  /* 0x000000c000c07308 */ /* 0x000fe20000000800 */
[----:B------:R-:W-:-:S01]  /*9a20*/  FADD.FTZ R197, R21, R200 ;  /* 0x000000c815c57221 */ /* 0x000fc20000010000 */
        /* <DEDUP_REMOVED lines=31> */
[----:B0-----:R-:W-:-:S01]  /*9c20*/  FFMA.FTZ R7, R158, R6, R15 ;  /* 0x000000069e077223 */ /* 0x001fc2000001000f */
[--C-:B------:R-:W-:Y:S01]  /*9c30*/  FFMA.FTZ R127, R127, UR37, -R149.reuse ;  /* 0x000000257f7f7c23 */ /* 0x100fe20008010895 */
[----:B------:R-:W-:-:S01]  /*9c40*/  FFMA.FTZ R130, R130, UR37, -R149 ;  /* 0x0000002582827c23 */ /* 0x000fc20008010895 */
[----:B------:R-:W-:Y:S01]  /*9c50*/  FFMA.FTZ R131, R131, UR37, -R149 ;  /* 0x0000002583837c23 */ /* 0x000fe20008010895 */
[----:B------:R-:W-:-:S01]  /*9c60*/  FADD.FTZ R6, R192, R7 ;  /* 0x00000007c0067221 */ /* 0x000fc20000010000 */
[--C-:B------:R-:W-:Y:S01]  /*9c70*/  FFMA.FTZ R134, R134, UR37, -R149.reuse ;  /* 0x0000002586867c23 */ /* 0x100fe20008010895 */
[----:B------:R-:W-:-:S01]  /*9c80*/  FFMA.FTZ R140, R140, UR37, -R149 ;  /* 0x000000258c8c7c23 */ /* 0x000fc20008010895 */
[----:B------:R-:W0:Y:S01]  /*9c90*/  MUFU.EX2 R191, R191 ;  /* 0x000000bf00bf7308 */ /* 0x000e220000000800 */
[----:B-1----:R-:W-:-:S07]  /*9ca0*/  FADD.FTZ R7, R187, R6 ;  /* 0x00000006bb077221 */ /* 0x002fce0000010000 */
[----:B------:R-:W1:Y:S01]  /*9cb0*/  MUFU.EX2 R194, R194 ;  /* 0x000000c200c27308 */ /* 0x000e620000000800 */
[----:B--2---:R-:W-:-:S07]  /*9cc0*/  FADD.FTZ R6, R190, R7 ;  /* 0x00000007be067221 */ /* 0x004fce0000010000 */
[----:B------:R2:W-:Y:S01]  /*9cd0*/  MUFU.EX2 R0, R198 ;  /* 0x000000c600007308 */ /* 0x0005e20000000800 */
[----:B0-----:R-:W-:-:S07]  /*9ce0*/  FADD.FTZ R7, R191, R6 ;  /* 0x00000006bf077221 */ /* 0x001fce0000010000 */
[----:B------:R-:W0:Y:S01]  /*9cf0*/  MUFU.EX2 R195, R195 ;  /* 0x000000c300c37308 */ /* 0x000e220000000800 */
[----:B--2---:R-:W-:-:S01]  /*9d00*/  FADD.FTZ R198, R184, R197 ;  /* 0x000000c5b8c67221 */ /* 0x004fc20000010000 */
[----:B-1----:R-:W-:-:S03]  /*9d10*/  FADD.FTZ R6, R194, R7 ;  /* 0x00000007c2067221 */ /* 0x002fc60000010000 */
[----:B------:R-:W-:-:S03]  /*9d20*/  FADD.FTZ R197, R185, R198 ;  /* 0x000000c6b9c57221 */ /* 0x000fc60000010000 */
[----:B------:R-:W1:Y:S01]  /*9d30*/  MUFU.EX2 R196, R196 ;  /* 0x000000c400c47308 */ /* 0x000e620000000800 */
[----:B------:R-:W-:-:S04]  /*9d40*/  FADD.FTZ R198, R186, R197 ;  /* 0x000000c5bac67221 */ /* 0x000fc80000010000 */
[----:B------:R-:W-:-:S03]  /*9d50*/  FADD.FTZ R197, R189, R198 ;  /* 0x000000c6bdc57221 */ /* 0x000fc60000010000 */
        /* <DEDUP_REMOVED lines=8> */
[----:B--2---:R-:W-:-:S01]  /*9de0*/  FADD.FTZ R198, R170, R7 ;  /* 0x00000007aac67221 */ /* 0x004fc20000010000 */
[----:B------:R-:W-:-:S04]  /*9df0*/  FADD.FTZ R7, R169, R6 ;  /* 0x00000006a9077221 */ /* 0x000fc80000010000 */
[----:B------:R-:W-:Y:S02]  /*9e00*/  FADD.FTZ R6, R172, R7 ;  /* 0x00000007ac067221 */ /* 0x000fe40000010000 */
[----:B------:R-:W2:Y:S01]  /*9e10*/  MUFU.EX2 R175, R175 ;  /* 0x000000af00af7308 */ /* 0x000ea20000000800 */
[----:B0-----:R-:W-:-:S01]  /*9e20*/  FADD.FTZ R197, R171, R198 ;  /* 0x000000c6abc57221 */ /* 0x001fc20000010000 */
[----:B------:R-:W-:-:S04]  /*9e30*/  FADD.FTZ R7, R173, R6 ;  /* 0x00000006ad077221 */ /* 0x000fc80000010000 */
[----:B------:R-:W-:Y:S02]  /*9e40*/  FADD.FTZ R6, R176, R7 ;  /* 0x00000007b0067221 */ /* 0x000fe40000010000 */
[----:B------:R-:W0:Y:S01]  /*9e50*/  MUFU.EX2 R178, R178 ;  /* 0x000000b200b27308 */ /* 0x000e220000000800 */
        /* <DEDUP_REMOVED lines=101> */
[----:B0-----:R-:W-:Y:S01]  /*a4b0*/  FADD.FTZ R6, R140, R198 ;  /* 0x000000c68c067221 */ /* 0x001fe20000010000 */
[----:B------:R-:W-:Y:S06]  /*a4c0*/  @!P0 BRA `(.L_x_3919) ;  /* 0x0000000000048947 */ /* 0x000fec0003800000 */
[----:B------:R-:W-:Y:S01]  /*a4d0*/  BPT.TRAP 0x1 ;  /* 0x000000040000795c */ /* 0x000fe20000300000 */
.L_x_3919:
        /* <DEDUP_REMOVED lines=151> */
.L_x_3902:
[----:B------:R-:W0:Y:S01]  /*ae50*/  LDC R8, c[0x0][0x9e4] ;  /* 0x00027900ff087b82 */ /* 0x000e220000000800 */
[----:B------:R-:W-:Y:S01]  /*ae60*/  VIADD R9, R22, -UR54 ;  /* 0x8000003616097c36 */ /* 0x000fe20008000000 */
[----:B------:R-:W-:-:S04]  /*ae70*/  LOP3.LUT R2, R2, 0xffffffef, RZ, 0xc0, !PT ;  /* 0xffffffef02027812 */ /* 0x000fc800078ec0ff */
[----:B------:R-:W-:Y:S02]  /*ae80*/  R2UR UR6, R9 ;  /* 0x00000000090672ca */ /* 0x000fe400000e0000 */
[----:B0-----:R-:W-:-:S13]  /*ae90*/  ISETP.GE.AND P1, PT, R8, 0x1, PT ;  /* 0x000000010800780c */ /* 0x001fda0003f26270 */
[----:B------:R-:W-:Y:S01]  /*aea0*/  @P1 LOP3.LUT R2, R2, 0x10, RZ, 0xfc, !PT ;  /* 0x0000001002021812 */ /* 0x000fe200078efcff */
        /* <DEDUP_REMOVED lines=10> */
.L_x_3922:
[----:B------:R-:W-:-:S13]  /*af50*/  ISETP.NE.AND P1, PT, R8, 0x1, PT ;  /* 0x000000010800780c */ /* 0x000fda0003f25270 */
[----:B------:R-:W0:Y:S02]  /*af60*/  @P1 LDC.64 R10, c[0x0][0x9e8] ;  /* 0x00027a00ff0a1b82 */ /* 0x000e240000000a00 */
[----:B0-----:R-:W-:-:S05]  /*af70*/  @P1 IMAD.HI.U32 R10, R22, R10, RZ ;  /* 0x0000000a160a1227 */ /* 0x001fca00078e00ff */
[----:B------:R-:W-:-:S07]  /*af80*/  @P1 SHF.R.U32.HI R22, RZ, R11, R10 ;  /* 0x0000000bff161219 */ /* 0x000fce000001160a */
.L_x_3923:
[----:B------:R-:W-:-:S05]  /*af90*/  IMAD R22, R22, R8, RZ ;  /* 0x0000000816167224 */ /* 0x000fca00078e02ff */
[----:B------:R-:W-:-:S13]  /*afa0*/  R2UR UR7, R22 ;  /* 0x00000000160772ca */ /* 0x000fda00000e0000 */
[----:B------:R-:W-:-:S04]  /*afb0*/  UISETP.LT.AND UP0, UPT, UR6, UR7, UPT ;  /* 0x000000070600728c */ /* 0x000fc8000bf01270 */
[----:B------:R-:W-:-:S12]  /*afc0*/  USEL UR6, UR6, UR7, !UP0 ;  /* 0x0000000706067287 */ /* 0x000fd8000c000000 */
.L_x_3921:
        /* <DEDUP_REMOVED lines=12> */
.L_x_3934:
[----:B------:R-:W-:Y:S01]  /*b090*/  ISETP.NE.AND P2, PT, RZ, UR43, PT ;  /* 0x0000002bff007c0c */ /* 0x000fe2000bf45270 */
[----:B------:R-:W-:-:S04]  /*b0a0*/  UISETP.NE.AND UP0, UPT, UR54, 0x1, UPT ;  /* 0x000000013600788c */ /* 0x000fc8000bf05270 */
[----:B------:R-:W-:-:S04]  /*b0b0*/  USEL UR45, URZ, 0x1, UP0 ;  /* 0x000000013f2d7887 */ /* 0x000fc80008000000 */
[----:B------:R-:W-:-:S04]  /*b0c0*/  ULOP3.LUT UR45, UR55, UR45, URZ, 0x3c, !UPT ;  /* 0x0000002d372d7292 */ /* 0x000fc8000f8e3c3f */
[----:B------:R-:W-:Y:S08]  /*b0d0*/  @P2 BRA `(.L_x_3925) ;  /* 0x0000000000382947 */ /* 0x000ff00003800000 */
[----:B------:R-:W-:Y:S05]  /*b0e0*/  @!P0 BRA `(.L_x_3926) ;  /* 0x0000000000048947 */ /* 0x000fea0003800000 */
[----:B------:R-:W-:Y:S01]  /*b0f0*/  BPT.TRAP 0x1 ;  /* 0x000000040000795c */ /* 0x000fe20000300000 */
.L_x_3926:
        /* <DEDUP_REMOVED lines=9> */
.L_x_3927:
[----:B-1----:R-:W-:Y:S05]  /*b190*/  @P1 BRA `(.L_x_3925) ;  /* 0x0000000000081947 */ /* 0x002fea0003800000 */
[----:B------:R-:W1:Y:S02]  /*b1a0*/  SYNCS.PHASECHK.TRANS64.TRYWAIT P1, [UR6+0x33430], R0 ;  /* 0x03343000ff0075a7 */ /* 0x000e640008020146 */
[----:B-1----:R-:W-:Y:S05]  /*b1b0*/  @!P1 BRA `(.L_x_3928) ;  /* 0x0000011800049947 */ /* 0x002fea0003800000 */
.L_x_3925:
[----:B-1----:R-:W1:Y:S01]  /*b1c0*/  S2R R3, SR_TID.X ;  /* 0x0000000000037919 */ /* 0x002e620000002100 */
        /* <DEDUP_REMOVED lines=21> */
[----:B-1----:R-:W-:Y:S01]  /*b320*/  SHF.R.U32.HI R3, RZ, 0x7, R3 ;  /* 0x00000007ff037819 */ /* 0x002fe20000011603 */
[----:B------:R-:W-:Y:S01]  /*b330*/  UMOV UR19, 0x80000020 ;  /* 0x8000002000137882 */ /* 0x000fe20000000000 */
[----:B------:R-:W-:Y:S01]  /*b340*/  UIADD3 UR22, UR56, 0x502, URZ ;  /* 0x0000050238167890 */ /* 0x000fe2000fffe03f */
[----:B------:R-:W-:-:S02]  /*b350*/  UMOV UR23, 0x80000020 ;  /* 0x8000002000177882 */ /* 0x000fc40000000000 */
[----:B0-----:R-:W-:-:S05]  /*b360*/  VIADD R0, R3, 0x8 ;  /* 0x0000000803007836 */ /* 0x001fca0000000000 */
        /* <DEDUP_REMOVED lines=164> */
.L_x_3930:
[----:B------:R-:W-:Y:S01]  /*bdb0*/  ULEA UR6, UR54, UR41, 0x3 ;  /* 0x0000002936067291 */ /* 0x000fe2000f8e183f */
[----:B------:R-:W-:-:S05]  /*bdc0*/  IMAD.U32 R0, RZ, RZ, UR55 ;  /* 0x00000037ff007e24 */ /* 0x000fca000f8e00ff */
[----:B------:R-:W-:-:S04]  /*bdd0*/  SHF.L.U32 R0, R0, 0x1f, RZ ;  /* 0x0000001f00007819 */ /* 0x000fc800000006ff */
[----:B------:R0:W1:Y:S01]  /*bde0*/  SYNCS.PHASECHK.TRANS64.TRYWAIT P1, [UR6+0x33450], R0 ;  /* 0x03345000ff0075a7 */ /* 0x0000620008020146 */
[----:B------:R-:W-:Y:S05]  /*bdf0*/  @!P0 BRA `(.L_x_3931) ;  /* 0x0000000000048947 */ /* 0x000fea0003800000 */
[----:B------:R-:W-:Y:S01]  /*be00*/  BPT.TRAP 0x1 ;  /* 0x000000040000795c */ /* 0x000fe20000300000 */
.L_x_3931:
[----:B-1----:R-:W-:Y:S05]  /*be10*/  @P1 BRA `(.L_x_3929) ;  /* 0x0000000000081947 */ /* 0x002fea0003800000 */
[----:B------:R-:W1:Y:S02]  /*be20*/  SYNCS.PHASECHK.TRANS64.TRYWAIT P1, [UR6+0x33450], R0 ;  /* 0x03345000ff0075a7 */ /* 0x000e640008020146 */
[----:B-1----:R-:W-:Y:S05]  /*be30*/  @!P1 BRA `(.L_x_3932) ;  /* 0x0000010800fc9947 */ /* 0x002fea0003800000 */
.L_x_3929:
[----:B------:R-:W-:Y:S01]  /*be40*/  UIADD3 UR6, UR41, 0x200, URZ ;  /* 0x0000020029067890 */ /* 0x000fe2000fffe03f */
[----:B------:R-:W-:Y:S01]  /*be50*/  WARPGROUP.ARRIVE ;  /* 0x00000000000079c5 */ /* 0x000fe20000000000 */
[----:B------:R-:W-:Y:S01]  /*be60*/  UMOV UR7, 0xc0000010 ;  /* 0xc000001000077882 */ /* 0x000fe20000000000 */
[----:B01----:R-:W-:Y:S01]  /*be70*/  FMNMX.FTZ R0, R184, R9, !PT ;  /* 0x00000009b8007209 */ /* 0x003fe20007810000 */
[----:B------:R-:W-:Y:S01]  /*be80*/  USHF.R.U32.HI UR6, URZ, 0x4, UR6 ;  /* 0x000000043f067899 */ /* 0x000fe20008011606 */
[----:B------:R-:W-:Y:S02]  /*be90*/  FMNMX.FTZ R10, R186, R11, !PT ;  /* 0x0000000bba0a7209 */ /* 0x000fe40007810000 */
[----:B------:R-:W0:Y:S01]  /*bea0*/  S2R R222, SR_TID.X ;  /* 0x0000000000de7919 */ /* 0x000e220000002100 */
        /* <DEDUP_REMOVED lines=85> */
[----:B0-----:R-:W-:Y:S01]  /*c400*/  SHF.R.U32.HI R222, RZ, 0x7, R222 ;  /* 0x00000007ffde7819 */ /* 0x001fe200000116de */
        /* <DEDUP_REMOVED lines=12> */
[----:B------:R-:W-:Y:S01]  /*c4d0*/  FFMA.FTZ R11, R3, R12, -8 ;  /* 0xc1000000030b7423 */ /* 0x000fe2000001000c */
[----:B------:R-:W-:Y:S02]  /*c4e0*/  WARPGROUP.DEPBAR.LE gsb0, 0x0 ;  /* 0x00008000000079c5 */ /* 0x000fe40000010000 */
[----:B------:R-:W-:Y:S01]  /*c4f0*/  WARPGROUP.ARRIVE ;  /* 0x00000000000079c5 */ /* 0x000fe20000000000 */
[----:B------:R-:W-:-:S01]  /*c500*/  FFMA.FTZ R15, R189, UR37, -R11 ;  /* 0x00000025bd0f7c23 */ /* 0x000fc2000801080b */
[----:B------:R-:W-:Y:S02]  /*c510*/  IMAD.U32 R189, RZ, RZ, UR37 ;  /* 0x00000025ffbd7e24 */ /* 0x000fe4000f8e00ff */
[----:B------:R-:W-:-:S01]  /*c520*/  FFMA.FTZ R12, R185, UR37, -R11 ;  /* 0x00000025b90c7c23 */ /* 0x000fc2000801080b */
[--C-:B------:R-:W-:Y:S01]  /*c530*/  FFMA.FTZ R13, R184, UR37, -R11.reuse ;  /* 0x00000025b80d7c23 */ /* 0x100fe2000801080b */
        /* <DEDUP_REMOVED lines=40> */
[----:B------:R-:W-:-:S01]  /*c7c0*/  FFMA.FTZ R133, R0, R189, -8 ;  /* 0xc100000000857423 */ /* 0x000fc200000100bd */
[----:B------:R-:W-:Y:S01]  /*c7d0*/  FMUL.FTZ R9, R9, UR37 ;  /* 0x0000002509097c20 */ /* 0x000fe20008410000 */
[----:B------:R-:W-:Y:S01]  /*c7e0*/  MUFU.EX2 R10, R10 ;  /* 0x0000000a000a7308 */ /* 0x000fe20000000800 */
[----:B------:R-:W-:-:S02]  /*c7f0*/  IMAD.U32 R196, RZ, RZ, UR52 ;  /* 0x00000034ffc47e24 */ /* 0x000fc4000f8e00ff */
        /* <DEDUP_REMOVED lines=32> */
[----:B------:R-:W-:Y:S01]  /*ca00*/  IADD3 R194, -R222, 0xb, RZ ;  /* 0x0000000bdec27810 */ /* 0x000fe20007ffe1ff */
[----:B------:R-:W-:-:S01]  /*ca10*/  FFMA.FTZ R143, R143, UR37, -R133 ;  /* 0x000000258f8f7c23 */ /* 0x000fc20008010885 */
[----:B------:R-:W2:Y:S01]  /*ca20*/  S2R R222, SR_TID.X ;  /* 0x0000000000de7919 */ /* 0x000ea20000002100 */
[----:B------:R-:W-:-:S01]  /*ca30*/  FFMA.FTZ R146, R146, UR37, -R133 ;  /* 0x0000002592927c23 */ /* 0x000fc20008010885 */
[--C-:B------:R-:W-:Y:S01]  /*ca40*/  FFMA.FTZ R147, R147, UR37, -R133.reuse ;  /* 0x0000002593937c23 */ /* 0x100fe20008010885 */
[----:B------:R-:W-:-:S01]  /*ca50*/  FFMA.FTZ R150, R150, UR37, -R133 ;  /* 0x0000002596967c23 */ /* 0x000fc20008010885 */
[----:B------:R-:W3:Y:S01]  /*ca60*/  MUFU.EX2 R187, R187 ;  /* 0x000000bb00bb7308 */ /* 0x000ee20000000800 */
[----:B-1----:R-:W-:-:S01]  /*ca70*/  FFMA.FTZ R6, R9, R6, R184 ;  /* 0x0000000609067223 */ /* 0x002fc200000100b8 */
[--C-:B------:R-:W-:Y:S01]  /*ca80*/  FFMA.FTZ R151, R151, UR37, -R133.reuse ;  /* 0x0000002597977c23 */ /* 0x100fe20008010885 */
[----:B------:R-:W-:-:S01]  /*ca90*/  FFMA.FTZ R122, R122, UR37, -R133 ;  /* 0x000000257a7a7c23 */ /* 0x000fc20008010885 */
[--C-:B------:R-:W-:Y:S01]  /*caa0*/  FFMA.FTZ R123, R123, UR37, -R133.reuse ;  /* 0x000000257b7b7c23 */ /* 0x100fe20008010885 */
[----:B------:R-:W-:-:S01]  /*cab0*/  FFMA.FTZ R126, R126, UR37, -R133 ;  /* 0x000000257e7e7c23 */ /* 0x000fc20008010885 */
[----:B------:R-:W-:-:S02]  /*cac0*/  FFMA.FTZ R134, R134, UR37, -R133 ;  /* 0x0000002586867c23 */ /* 0x000fc40008010885 */
        /* <DEDUP_REMOVED lines=10> */
[----:B---3--:R-:W-:-:S07]  /*cb70*/  FADD.FTZ R7, R15, R6 ;  /* 0x000000060f077221 */ /* 0x008fce0000010000 */
        /* <DEDUP_REMOVED lines=118> */
[--C-:B------:R-:W-:Y:S01]  /*d2e0*/  FFMA.FTZ R130, R131, UR37, -R133.reuse ;  /* 0x0000002583827c23 */ /* 0x100fe20008010885 */
[----:B------:R-:W-:-:S05]  /*d2f0*/  FFMA.FTZ R133, R135, UR37, -R133 ;  /* 0x0000002587857c23 */ /* 0x000fca0008010885 */
[----:B------:R-:W0:Y:S01]  /*d300*/  MUFU.EX2 R149, R149 ;  /* 0x0000009500957308 */ /* 0x000e220000000800 */
[----:B--2---:R-:W-:-:S07]  /*d310*/  FADD.FTZ R6, R148, R7 ;  /* 0x0000000794067221 */ /* 0x004fce0000010000 */
[----:B------:R-:W2:Y:S01]  /*d320*/  MUFU.EX2 R151, R151 ;  /* 0x0000009700977308 */ /* 0x000ea20000000800 */
[----:B-1----:R-:W-:-:S07]  /*d330*/  FADD.FTZ R192, R150, R197 ;  /* 0x000000c596c07221 */ /* 0x002fce0000010000 */
[----:B------:R-:W1:Y:S01]  /*d340*/  MUFU.EX2 R120, R120 ;  /* 0x0000007800787308 */ /* 0x000e620000000800 */
[----:B0-----:R-:W-:-:S01]  /*d350*/  FADD.FTZ R7, R149, R6 ;  /* 0x0000000695077221 */ /* 0x001fc20000010000 */
[----:B------:R-:W-:-:S05]  /*d360*/  @!P1 LEA R6, R196, UR41, 0x3 ;  /* 0x00000029c4069c11 */ /* 0x000fca000f8e18ff */
[----:B------:R-:W-:Y:S01]  /*d370*/  @!P1 VIADD R6, R6, 0x33440 ;  /* 0x0003344006069836 */ /* 0x000fe20000000000 */
[----:B------:R-:W-:Y:S01]  /*d380*/  MUFU.EX2 R122, R122 ;  /* 0x0000007a007a7308 */ /* 0x000fe20000000800 */
[----:B--2---:R-:W-:-:S03]  /*d390*/  FADD.FTZ R131, R151, R192 ;  /* 0x000000c097837221 */ /* 0x004fc60000010000 */
[----:B------:R-:W-:-:S04]  /*d3a0*/  @!P1 PRMT R6, RZ, 0x654, R6 ;  /* 0x00000654ff069816 */ /* 0x000fc80000000006 */
        /* <DEDUP_REMOVED lines=8> */
[----:B------:R-:W-:Y:S01]  /*d430*/  MUFU.EX2 R195, R195 ;  /* 0x000000c300c37308 */ /* 0x000fe20000000800 */
[----:B------:R-:W-:Y:S02]  /*d440*/  WARPGROUP.DEPBAR.LE gsb0, 0x0 ;  /* 0x00008000000079c5 */ /* 0x000fe40000010000 */
[----:B------:R-:W-:-:S05]  /*d450*/  WARPGROUP.ARRIVE ;  /* 0x00000000000079c5 */ /* 0x000fca0000000000 */
[----:B------:R-:W1:Y:S01]  /*d460*/  MUFU.EX2 R128, R128 ;  /* 0x0000008000807308 */ /* 0x000e620000000800 */
[----:B0-----:R-:W-:-:S01]  /*d470*/  FADD.FTZ R7, R125, R192 ;  /* 0x000000c07d077221 */ /* 0x001fc20000010000 */
[----:B------:R-:W-:Y:S06]  /*d480*/  QGMMA.64x192x32.F32.E4M3.E4M3 R24, R200, gdesc[UR4], R24, gsb0 ;  /* 0x02e00004c8187df3 */ /* 0x000fec0008000818 */
[----:B------:R-:W-:Y:S08]  /*d490*/  MUFU.EX2 R127, R127 ;  /* 0x0000007f007f7308 */ /* 0x000ff00000000800 */
[----:B------:R-:W0:Y:S08]  /*d4a0*/  MUFU.EX2 R129, R129 ;  /* 0x0000008100817308 */ /* 0x000e300000000800 */
[----:B------:R-:W-:Y:S08]  /*d4b0*/  MUFU.EX2 R130, R130 ;  /* 0x0000008200827308 */ /* 0x000ff00000000800 */
[----:B------:R-:W2:Y:S08]  /*d4c0*/  MUFU.EX2 R132, R132 ;  /* 0x0000008400847308 */ /* 0x000eb00000000800 */
[----:B------:R-:W3:Y:S08]  /*d4d0*/  MUFU.EX2 R134, R134 ;  /* 0x0000008600867308 */ /* 0x000ef00000000800 */
[----:B------:R-:W4:Y:S08]  /*d4e0*/  MUFU.EX2 R11, R11 ;  /* 0x0000000b000b7308 */ /* 0x000f300000000800 */
[----:B------:R-:W5:Y:S01]  /*d4f0*/  MUFU.EX2 R133, R133 ;  /* 0x0000008500857308 */ /* 0x000f620000000800 */
[----:B------:R-:W-:-:S02]  /*d500*/  WARPGROUP.DEPBAR.LE gsb0, 0x0 ;  /* 0x00008000000079c5 */ /* 0x000fc40000010000 */
[----:B------:R1:W-:Y:S06]  /*d510*/  BAR.ARV R194, 0x100 ;  /* 0x000400c20000751d */ /* 0x0003ec0000002000 */
[----:B------:R0:W-:Y:S01]  /*d520*/  @!P1 SYNCS.ARRIVE.TRANS64.RED.A1T0 RZ, [R6+URZ], RZ ;  /* 0x000000ff06ff99a7 */ /* 0x0001e2000810043f */
[----:B-1----:R-:W-:-:S04]  /*d530*/  FADD.FTZ R194, R122, R131 ;  /* 0x000000837ac27221 */ /* 0x002fc80000010000 */
[----:B------:R-:W-:Y:S01]  /*d540*/  FADD.FTZ R131, R123, R194 ;  /* 0x000000c27b837221 */ /* 0x000fe20000010000 */
[----:B0-----:R-:W-:-:S03]  /*d550*/  FADD.FTZ R6, R128, R7 ;  /* 0x0000000780067221 */ /* 0x001fc60000010000 */
[----:B------:R-:W-:Y:S01]  /*d560*/  FADD.FTZ R194, R126, R131 ;  /* 0x000000837ec27221 */ /* 0x000fe20000010000 */
[----:B------:R-:W-:-:S03]  /*d570*/  FADD.FTZ R131, R129, R6 ;  /* 0x0000000681837221 */ /* 0x000fc60000010000 */
[----:B------:R-:W-:Y:S01]  /*d580*/  FADD.FTZ R194, R195, R194 ;  /* 0x000000c2c3c27221 */ /* 0x000fe20000010000 */
[----:B--2---:R-:W-:-:S03]  /*d590*/  FADD.FTZ R6, R132, R131 ;  /* 0x0000008384067221 */ /* 0x004fc60000010000 */
[----:B------:R-:W-:-:S04]  /*d5a0*/  FADD.FTZ R7, R127, R194 ;  /* 0x000000c27f077221 */ /* 0x000fc80000010000 */
[----:B------:R-:W-:-:S04]  /*d5b0*/  FADD.FTZ R7, R130, R7 ;  /* 0x0000000782077221 */ /* 0x000fc80000010000 */
[----:B---3--:R-:W-:Y:S01]  /*d5c0*/  FADD.FTZ R131, R134, R7 ;  /* 0x0000000786837221 */ /* 0x008fe20000010000 */
[----:B----4-:R-:W-:-:S03]  /*d5d0*/  FADD.FTZ R7, R11, R6 ;  /* 0x000000060b077221 */ /* 0x010fc60000010000 */
[----:B-----5:R-:W-:Y:S01]  /*d5e0*/  FADD.FTZ R6, R133, R131 ;  /* 0x0000008385067221 */ /* 0x020fe20000010000 */
[----:B------:R-:W-:Y:S06]  /*d5f0*/  @!P0 BRA `(.L_x_3933) ;  /* 0x0000000000048947 */ /* 0x000fec0003800000 */
[----:B------:R-:W-:Y:S01]  /*d600*/  BPT.TRAP 0x1 ;  /* 0x000000040000795c */ /* 0x000fe20000300000 */
.L_x_3933:
        /* <DEDUP_REMOVED lines=147> */
.L_x_3924:
        /* <DEDUP_REMOVED lines=13> */
.L_x_3953:
[----:B------:R-:W-:Y:S01]  /*e010*/  ISETP.NE.AND P2, PT, RZ, UR43, PT ;  /* 0x0000002bff007c0c */ /* 0x000fe2000bf45270 */
[----:B------:R-:W-:-:S04]  /*e020*/  UISETP.NE.AND UP0, UPT, UR56, 0x1, UPT ;  /* 0x000000013800788c */ /* 0x000fc8000bf05270 */
[----:B------:R-:W-:-:S04]  /*e030*/  USEL UR45, URZ, 0x1, UP0 ;  /* 0x000000013f2d7887 */ /* 0x000fc80008000000 */
[----:B------:R-:W-:-:S04]  /*e040*/  ULOP3.LUT UR45, UR57, UR45, URZ, 0x3c, !UPT ;  /* 0x0000002d392d7292 */ /* 0x000fc8000f8e3c3f */
[----:B------:R-:W-:Y:S08]  /*e050*/  @P2 BRA `(.L_x_3936) ;  /* 0x0000000000382947 */ /* 0x000ff00003800000 */
[----:B------:R-:W-:Y:S05]  /*e060*/  @!P0 BRA `(.L_x_3937) ;  /* 0x0000000000048947 */ /* 0x000fea0003800000 */
[----:B------:R-:W-:Y:S01]  /*e070*/  BPT.TRAP 0x1 ;  /* 0x000000040000795c */ /* 0x000fe20000300000 */
.L_x_3937:
        /* <DEDUP_REMOVED lines=9> */
.L_x_3938:
[----:B-1----:R-:W-:Y:S05]  /*e110*/  @P1 BRA `(.L_x_3936) ;  /* 0x0000000000081947 */ /* 0x002fea0003800000 */
[----:B------:R-:W1:Y:S02]  /*e120*/  SYNCS.PHASECHK.TRANS64.TRYWAIT P1, [UR6+0x33430], R0 ;  /* 0x03343000ff0075a7 */ /* 0x000e640008020146 */
[----:B-1----:R-:W-:Y:S05]  /*e130*/  @!P1 BRA `(.L_x_3939) ;  /* 0x000000e800549947 */ /* 0x002fea0003800000 */
.L_x_3936:
        /* <DEDUP_REMOVED lines=191> */
.L_x_3941:
[----:B------:R-:W-:Y:S01]  /*ed30*/  ULEA UR6, UR56, UR41, 0x3 ;  /* 0x0000002938067291 */ /* 0x000fe2000f8e183f */
[----:B------:R-:W-:-:S05]  /*ed40*/  IMAD.U32 R0, RZ, RZ, UR57 ;  /* 0x00000039ff007e24 */ /* 0x000fca000f8e00ff */
[----:B------:R-:W-:-:S04]  /*ed50*/  SHF.L.U32 R0, R0, 0x1f, RZ ;  /* 0x0000001f00007819 */ /* 0x000fc800000006ff */
[----:B------:R0:W1:Y:S01]  /*ed60*/  SYNCS.PHASECHK.TRANS64.TRYWAIT P1, [UR6+0x33450], R0 ;  /* 0x03345000ff0075a7 */ /* 0x0000620008020146 */
[----:B------:R-:W-:Y:S05]  /*ed70*/  @!P0 BRA `(.L_x_3942) ;  /* 0x0000000000048947 */ /* 0x000fea0003800000 */
[----:B------:R-:W-:Y:S01]  /*ed80*/  BPT.TRAP 0x1 ;  /* 0x000000040000795c */ /* 0x000fe20000300000 */
.L_x_3942:
[----:B-1----:R-:W-:Y:S05]  /*ed90*/  @P1 BRA `(.L_x_3940) ;  /* 0x0000000000081947 */ /* 0x002fea0003800000 */
[----:B------:R-:W1:Y:S02]  /*eda0*/  SYNCS.PHASECHK.TRANS64.TRYWAIT P1, [UR6+0x33450], R0 ;  /* 0x03345000ff0075a7 */ /* 0x000e640008020146 */
[----:B-1----:R-:W-:Y:S05]  /*edb0*/  @!P1 BRA `(.L_x_3943) ;  /* 0x000000dc004c9947 */ /* 0x002fea0003800000 */
.L_x_3940:
[----:B------:R-:W-:Y:S01]  /*edc0*/  UIADD3 UR6, UR41, 0x200, URZ ;  /* 0x0000020029067890 */ /* 0x000fe2000fffe03f */
[----:B------:R-:W-:Y:S01]  /*edd0*/  WARPGROUP.ARRIVE ;  /* 0x00000000000079c5 */ /* 0x000fe20000000000 */
[----:B------:R-:W-:-:S05]  /*ede0*/  UMOV UR7, 0xc0000010 ;  /* 0xc000001000077882 */ /* 0x000fca0000000000 */
[----:B-1----:R-:W1:Y:S01]  /*edf0*/  S2R R3, SR_TID.X ;  /* 0x0000000000037919 */ /* 0x002e620000002100 */
[----:B------:R-:W-:Y:S01]  /*ee00*/  USHF.R.U32.HI UR6, URZ, 0x4, UR6 ;  /* 0x000000043f067899 */ /* 0x000fe20008011606 */
[----:B0-----:R-:W-:Y:S02]  /*ee10*/  IMAD.U32 R0, RZ, RZ, UR55 ;  /* 0x00000037ff007e24 */ /* 0x001fe4000f8e00ff */
        /* <DEDUP_REMOVED lines=10> */
[----:B------:R-:W-:Y:S01]  /*eec0*/  VIADD R22, R14, UR53 ;  /* 0x000000350e167c36 */ /* 0x000fe20008000000 */
[----:B------:R-:W-:Y:S01]  /*eed0*/  UMOV UR7, 0xc0000010 ;  /* 0xc000001000077882 */ /* 0x000fe20000000000 */
[----:B-1----:R-:W-:Y:S02]  /*eee0*/  LOP3.LUT P1, RZ, R3, 0x7f, RZ, 0xc0, !PT ;  /* 0x0000007f03ff7812 */ /* 0x002fe4000782c0ff */
        /* <DEDUP_REMOVED lines=25> */
[C---:B------:R-:W-:Y:S02]  /*f080*/  IMAD.IADD R14, R5.reuse, 0x1, R22 ;  /* 0x00000001050e7824 */ /* 0x040fe400078e0216 */
[----:B------:R-:W-:Y:S01]  /*f090*/  IMAD.IADD R3, R5, 0x1, R20 ;  /* 0x0000000105037824 */ /* 0x000fe200078e0214 */
[----:B------:R-:W-:Y:S02]  /*f0a0*/  WARPGROUP.DEPBAR.LE gsb0, 0x0 ;  /* 0x00008000000079c5 */ /* 0x000fe40000010000 */
[----:B------:R0:W-:Y:S06]  /*f0b0*/  BAR.ARV R21, 0x100 ;  /* 0x000400150000751d */ /* 0x0001ec0000002000 */
[----:B------:R1:W-:Y:S01]  /*f0c0*/  @!P1 SYNCS.ARRIVE.TRANS64.RED.A1T0 RZ, [R0+URZ], RZ ;  /* 0x000000ff00ff99a7 */ /* 0x0003e2000810043f */
[----:B------:R-:W-:Y:S01]  /*f0d0*/  ISETP.GE.AND P1, PT, R8, 0x1, PT ;  /* 0x000000010800780c */ /* 0x000fe20003f26270 */
[----:B-1----:R-:W-:-:S12]  /*f0e0*/  IMAD R0, R17, -0x2, R15 ;  /* 0xfffffffe11007824 */ /* 0x002fd800078e020f */
[----:B0-----:R-:W-:Y:S05]  /*f0f0*/  @!P1 BRA `(.L_x_3944) ;  /* 0x0000000000589947 */ /* 0x001fea0003800000 */
        /* <DEDUP_REMOVED lines=12> */
.L_x_3946:
[----:B------:R-:W-:Y:S02]  /*f1c0*/  IMAD.U32 R202, RZ, RZ, UR52 ;  /* 0x00000034ffca7e24 */ /* 0x000fe4000f8e00ff */
[----:B------:R-:W-:-:S03]  /*f1d0*/  IMAD.MOV.U32 R21, RZ, RZ, R11 ;  /* 0x000000ffff157224 */ /* 0x000fc600078e000b */
[----:B------:R-:W-:-:S13]  /*f1e0*/  ISETP.NE.AND P1, PT, R202, 0x1, PT ;  /* 0x00000001ca00780c */ /* 0x000fda0003f25270 */
[----:B------:R-:W0:Y:S02]  /*f1f0*/  @P1 LDC.64 R200, c[0x0][0x9e8] ;  /* 0x00027a00ffc81b82 */ /* 0x000e240000000a00 */
[----:B0-----:R-:W-:-:S05]  /*f200*/  @P1 IMAD.HI.U32 R200, R11, R200, RZ ;  /* 0x000000c80bc81227 */ /* 0x001fca00078e00ff */
[----:B------:R-:W-:-:S07]  /*f210*/  @P1 SHF.R.U32.HI R21, RZ, R201, R200 ;  /* 0x000000c9ff151219 */ /* 0x000fce00000116c8 */
.L_x_3947:
[----:B------:R-:W-:Y:S05]  /*f220*/  BSYNC B0 ;  /* 0x0000000000007941 */ /* 0x000fea0003800000 */
.L_x_3945:
[----:B------:R-:W-:-:S05]  /*f230*/  IMAD R21, R21, R202, R0 ;  /* 0x000000ca15157224 */ /* 0x000fca00078e0200 */
[----:B------:R-:W-:Y:S02]  /*f240*/  VIADDMNMX R14, R21, R202, R14, PT ;  /* 0x000000ca150e7246 */ /* 0x000fe4000380010e */
[----:B------:R-:W-:-:S07]  /*f250*/  VIMNMX R3, R3, R21, !PT ;  /* 0x0000001503037248 */ /* 0x000fce0007fe0100 */
.L_x_3944:
        /* <DEDUP_REMOVED lines=14> */
[----:B------:R-:W-:Y:S02]  /*f340*/  ISETP.LT.OR P1, PT, R14, 0x9, P1 ;  /* 0x000000090e00780c */ /* 0x000fe40000f21670 */
[----:B------:R-:W-:Y:S02]  /*f350*/  ISETP.GE.AND P2, PT, R15, 0x11, PT ;  /* 0x000000110f00780c */ /* 0x000fe40003f46270 */
[----:B------:R-:W-:Y:S02]  /*f360*/  LOP3.LUT R16, R16, 0xbfffffff, RZ, 0xc0, !PT ;  /* 0xbfffffff10107812 */ /* 0x000fe400078ec0ff */
[----:B------:R-:W-:-:S02]  /*f370*/  FSEL R188, R188, -INF , !P1 ;  /* 0xff800000bcbc7808 */ /* 0x000fc40004800000 */
[----:B------:R-:W-:Y:S02]  /*f380*/  ISETP.GT.AND P1, PT, R3, 0x9, !P3 ;  /* 0x000000090300780c */ /* 0x000fe40005f24270 */
[----:B------:R-:W-:Y:S02]  /*f390*/  @P3 LOP3.LUT R16, R16, 0x40000000, RZ, 0xfc, !PT ;  /* 0x4000000010103812 */ /* 0x000fe400078efcff */
[----:B------:R-:W-:Y:S02]  /*f3a0*/  ISETP.LT.OR P1, PT, R14, 0xa, P1 ;  /* 0x0000000a0e00780c */ /* 0x000fe40000f21670 */
[----:B------:R-:W-:Y:S02]  /*f3b0*/  LOP3.LUT R16, R16, 0x7fffffff, RZ, 0xc0, !PT ;  /* 0x7fffffff10107812 */ /* 0x000fe400078ec0ff */
[----:B------:R-:W-:Y:S02]  /*f3c0*/  FSEL R189, R189, -INF , !P1 ;  /* 0xff800000bdbd7808 */ /* 0x000fe40004800000 */
[----:B------:R-:W-:-:S02]  /*f3d0*/  @P2 LOP3.LUT R16, R16, 0x80000000, RZ, 0xfc, !PT ;  /* 0x8000000010102812 */ /* 0x000fc400078efcff */
[----:B------:R-:W-:Y:S02]  /*f3e0*/  ISETP.GT.AND P1, PT, R3, 0x10, !P2 ;  /* 0x000000100300780c */ /* 0x000fe40005724270 */
[C---:B------:R-:W-:Y:S02]  /*f3f0*/  ISETP.GE.AND P2, PT, R15.reuse, 0x12, PT ;  /* 0x000000120f00780c */ /* 0x040fe40003f46270 */
[----:B------:R-:W-:Y:S02]  /*f400*/  ISETP.LT.OR P1, PT, R14, 0x11, P1 ;  /* 0x000000110e00780c */ /* 0x000fe40000f21670 */
[----:B------:R-:W-:Y:S02]  /*f410*/  ISETP.GE.AND P3, PT, R15, 0x22, PT ;  /* 0x000000220f00780c */ /* 0x000fe40003f66270 */
[----:B------:R-:W-:Y:S02]  /*f420*/  FSEL R192, R192, -INF , !P1 ;  /* 0xff800000c0c07808 */ /* 0x000fe40004800000 */
[----:B------:R-:W-:-:S02]  /*f430*/  ISETP.GT.AND P1, PT, R3, 0x11, !P2 ;  /* 0x000000110300780c */ /* 0x000fc40005724270 */
[----:B------:R-:W-:Y:S02]  /*f440*/  LOP3.LUT R16, R16, 0xfffffffd, RZ, 0xc0, !PT ;  /* 0xfffffffd10107812 */ /* 0x000fe400078ec0ff */
[----:B------:R-:W-:Y:S02]  /*f450*/  ISETP.LT.OR P1, PT, R14, 0x12, P1 ;  /* 0x000000120e00780c */ /* 0x000fe40000f21670 */
[----:B------:R-:W-:Y:S02]  /*f460*/  @P2 LOP3.LUT R2, R2, 0x1, RZ, 0xfc, !PT ;  /* 0x0000000102022812 */ /* 0x000fe400078efcff */
[----:B------:R-:W-:Y:S02]  /*f470*/  ISETP.GE.AND P2, PT, R15, 0x19, PT ;  /* 0x000000190f00780c */ /* 0x000fe40003f46270 */
[----:B------:R-:W-:Y:S02]  /*f480*/  FSEL R193, R193, -INF , !P1 ;  /* 0xff800000c1c17808 */ /* 0x000fe40004800000 */
[----:B------:R-:W-:-:S02]  /*f490*/  LOP3.LUT R2, R2, 0xfffffffb, RZ, 0xc0, !PT ;  /* 0xfffffffb02027812 */ /* 0x000fc400078ec0ff */
[----:B------:R-:W-:Y:S02]  /*f4a0*/  ISETP.GT.AND P1, PT, R3, 0x18, !P2 ;  /* 0x000000180300780c */ /* 0x000fe40005724270 */
[----:B------:R-:W-:Y:S02]  /*f4b0*/  @P3 LOP3.LUT R16, R16, 0x2, RZ, 0xfc, !PT ;  /* 0x0000000210103812 */ /* 0x000fe400078efcff */
[----:B------:R-:W-:Y:S02]  /*f4c0*/  ISETP.LT.OR P1, PT, R14, 0x19, P1 ;  /* 0x000000190e00780c */ /* 0x000fe40000f21670 */
[----:B------:R-:W-:Y:S02]  /*f4d0*/  LOP3.LUT R16, R16, 0xfffffffb, RZ, 0xc0, !PT ;  /* 0xfffffffb10107812 */ /* 0x000fe400078ec0ff */
[----:B------:R-:W-:Y:S02]  /*f4e0*/  @P2 LOP3.LUT R2, R2, 0x4, RZ, 0xfc, !PT ;  /* 0x0000000402022812 */ /* 0x000fe400078efcff */
[----:B------:R-:W-:-:S02]  /*f4f0*/  ISETP.GE.AND P2, PT, R15, 0x1a, PT ;  /* 0x0000001a0f00780c */ /* 0x000fc40003f46270 */
[----:B------:R-:W-:Y:S02]  /*f500*/  FSEL R196, R196, -INF , !P1 ;  /* 0xff800000c4c47808 */ /* 0x000fe40004800000 */
        /* <DEDUP_REMOVED lines=189> */
[----:B------:R-:W-:-:S13]  /*100e0*/  ISETP.GE.AND P6, PT, R8, 0x1, PT ;  /* 0x000000010800780c */ /* 0x000fda0003fc6270 */
[----:B------:R-:W-:Y:S05]  /*100f0*/  @!P6 BRA `(.L_x_3948) ;  /* 0x000000000054e947 */ /* 0x000fea0003800000 */
        /* <DEDUP_REMOVED lines=11> */
.L_x_3950:
[----:B------:R-:W-:Y:S02]  /*101b0*/  IMAD.U32 R184, RZ, RZ, UR52 ;  /* 0x00000034ffb87e24 */ /* 0x000fe4000f8e00ff */
[----:B------:R-:W-:-:S03]  /*101c0*/  IMAD.MOV.U32 R3, RZ, RZ, R13 ;  /* 0x000000ffff037224 */ /* 0x000fc600078e000d */
[----:B------:R-:W-:-:S13]  /*101d0*/  ISETP.NE.AND P6, PT, R184, 0x1, PT ;  /* 0x00000001b800780c */ /* 0x000fda0003fc5270 */
[----:B------:R-:W0:Y:S02]  /*101e0*/  @P6 LDC.64 R14, c[0x0][0x9e8] ;  /* 0x00027a00ff0e6b82 */ /* 0x000e240000000a00 */
[----:B0-----:R-:W-:-:S05]  /*101f0*/  @P6 IMAD.HI.U32 R14, R13, R14, RZ ;  /* 0x0000000e0d0e6227 */ /* 0x001fca00078e00ff */
[----:B------:R-:W-:-:S07]  /*10200*/  @P6 SHF.R.U32.HI R3, RZ, R15, R14 ;  /* 0x0000000fff036219 */ /* 0x000fce000001160e */
.L_x_3951:
[----:B------:R-:W-:Y:S05]  /*10210*/  BSYNC B0 ;  /* 0x0000000000007941 */ /* 0x000fea0003800000 */
.L_x_3949:
[----:B------:R-:W-:-:S05]  /*10220*/  IMAD R3, R3, R184, R0 ;  /* 0x000000b803037224 */ /* 0x000fca00078e0200 */
[----:B------:R-:W-:Y:S02]  /*10230*/  VIADDMNMX R22, R3, R184, R22, PT ;  /* 0x000000b803167246 */ /* 0x000fe40003800116 */
[----:B------:R-:W-:-:S07]  /*10240*/  VIMNMX R20, R20, R3, !PT ;  /* 0x0000000314147248 */ /* 0x000fce0007fe0100 */
.L_x_3948:
        /* <DEDUP_REMOVED lines=115> */
[----:B0-----:R-:W-:-:S02]  /*10980*/  FMNMX.FTZ R184, R14, R3, !PT ;  /* 0x000000030eb87209 */ /* 0x001fc40007810000 */
[----:B------:R-:W-:Y:S02]  /*10990*/  FSEL R138, R138, -INF , !P1 ;  /* 0xff8000008a8a7808 */ /* 0x000fe40004800000 */
[----:B------:R-:W-:Y:S01]  /*109a0*/  LOP3.LUT P1, RZ, R16, 0x800, RZ, 0xc0, !PT ;  /* 0x0000080010ff7812 */ /* 0x000fe2000782c0ff */
[----:B------:R-:W0:Y:S01]  /*109b0*/  SHFL.BFLY PT, R3, R184, 0x1, 0x1f ;  /* 0x0c201f00b8037f89 */ /* 0x000e2200000e0000 */
        /* <DEDUP_REMOVED lines=170> */
[----:B------:R-:W-:Y:S01]  /*11460*/  FMNMX.FTZ R141, R131, R140, !PT ;  /* 0x0000008c838d7209 */ /* 0x000fe20007810000 */
[--C-:B------:R-:W-:Y:S01]  /*11470*/  FFMA.FTZ R140, R144, UR37, -R0.reuse ;  /* 0x00000025908c7c23 */ /* 0x100fe20008010800 */
[----:B------:R-:W-:-:S02]  /*11480*/  FFMA.FTZ R144, R148, UR37, -R0 ;  /* 0x0000002594907c23 */ /* 0x000fc40008010800 */
[----:B------:R-:W-:-:S03]  /*11490*/  FMNMX.FTZ R141, R134, R141, !PT ;  /* 0x0000008d868d7209 */ /* 0x000fc60007810000 */
[----:B------:R-:W-:Y:S01]  /*114a0*/  MUFU.EX2 R177, R177 ;  /* 0x000000b100b17308 */ /* 0x000fe20000000800 */
[----:B------:R-:W-:Y:S01]  /*114b0*/  FMNMX.FTZ R192, R22, R141, !PT ;  /* 0x0000008d16c07209 */ /* 0x000fe20007810000 */
[--C-:B------:R-:W-:Y:S01]  /*114c0*/  FFMA.FTZ R141, R145, UR37, -R0.reuse ;  /* 0x00000025918d7c23 */ /* 0x100fe20008010800 */
[----:B------:R-:W-:-:S01]  /*114d0*/  FFMA.FTZ R145, R149, UR37, -R0 ;  /* 0x0000002595917c23 */ /* 0x000fc20008010800 */
[----:B------:R-:W-:Y:S01]  /*114e0*/  FFMA.FTZ R149, R133, UR37, -R0 ;  /* 0x0000002585957c23 */ /* 0x000fe20008010800 */
[----:B------:R-:W-:Y:S01]  /*114f0*/  FSEL R133, R3, RZ, P1 ;  /* 0x000000ff03857208 */ /* 0x000fe20000800000 */
[----:B------:R-:W1:Y:S02]  /*11500*/  SHFL.BFLY PT, R197, R192, 0x2, 0x1f ;  /* 0x0c401f00c0c57f89 */ /* 0x000e6400000e0000 */
[----:B------:R-:W-:Y:S02]  /*11510*/  MUFU.EX2 R180, R180 ;  /* 0x000000b400b47308 */ /* 0x000fe40000000800 */
[----:B------:R-:W-:-:S04]  /*11520*/  FADD.FTZ R133, -R133, R10 ;  /* 0x0000000a85857221 */ /* 0x000fc80000010100 */
[----:B------:R-:W-:Y:S02]  /*11530*/  FMUL.FTZ R133, R133, UR37 ;  /* 0x0000002585857c20 */ /* 0x000fe40008410000 */
[----:B------:R-:W-:Y:S08]  /*11540*/  MUFU.EX2 R181, R181 ;  /* 0x000000b500b57308 */ /* 0x000ff00000000800 */
[----:B------:R-:W2:Y:S01]  /*11550*/  MUFU.EX2 R133, R133 ;  /* 0x0000008500857308 */ /* 0x000ea20000000800 */
[----:B-1----:R-:W-:-:S07]  /*11560*/  FMNMX.FTZ R197, R192, R197, !PT ;  /* 0x000000c5c0c57209 */ /* 0x002fce0007810000 */
[----:B------:R-:W-:Y:S01]  /*11570*/  MUFU.EX2 R152, R152 ;  /* 0x0000009800987308 */ /* 0x000fe20000000800 */
[----:B------:R-:W1:Y:S07]  /*11580*/  SHFL.BFLY PT, R148, R197, 0x1, 0x1f ;  /* 0x0c201f00c5947f89 */ /* 0x000e6e00000e0000 */
[----:B------:R-:W-:Y:S08]  /*11590*/  MUFU.EX2 R153, R153 ;  /* 0x0000009900997308 */ /* 0x000ff00000000800 */
[----:B------:R-:W-:Y:S08]  /*115a0*/  MUFU.EX2 R156, R156 ;  /* 0x0000009c009c7308 */ /* 0x000ff00000000800 */
[----:B------:R-:W-:Y:S01]  /*115b0*/  MUFU.EX2 R157, R157 ;  /* 0x0000009d009d7308 */ /* 0x000fe20000000800 */
[----:B-1----:R-:W-:Y:S01]  /*115c0*/  FMNMX.FTZ R0, R197, R148, !PT ;  /* 0x00000094c5007209 */ /* 0x002fe20007810000 */
[----:B------:R-:W-:-:S03]  /*115d0*/  IMAD.U32 R197, RZ, RZ, UR37 ;  /* 0x00000025ffc57e24 */ /* 0x000fc6000f8e00ff */
[C---:B------:R-:W-:Y:S01]  /*115e0*/  FSETP.NEU.FTZ.AND P1, PT, R0.reuse, -INF , PT ;  /* 0xff8000000000780b */ /* 0x040fe20003f3d000 */
[----:B------:R-:W-:-:S02]  /*115f0*/  FFMA.FTZ R10, R0, R197, -8 ;  /* 0xc1000000000a7423 */ /* 0x000fc400000100c5 */
[----:B------:R-:W-:Y:S01]  /*11600*/  MUFU.EX2 R160, R160 ;  /* 0x000000a000a07308 */ /* 0x000fe20000000800 */
[----:B------:R-:W-:Y:S02]  /*11610*/  FSEL R197, R0, RZ, P1 ;  /* 0x000000ff00c57208 */ /* 0x000fe40000800000 */
[----:B------:R-:W-:-:S03]  /*11620*/  FSEL R10, R10, RZ, P1 ;  /* 0x000000ff0a0a7208 */ /* 0x000fc60000800000 */
[----:B------:R-:W-:Y:S02]  /*11630*/  FADD.FTZ R197, -R197, R12 ;  /* 0x0000000cc5c57221 */ /* 0x000fe40000010100 */
[----:B------:R-:W-:Y:S01]  /*11640*/  MUFU.EX2 R161, R161 ;  /* 0x000000a100a17308 */ /* 0x000fe20000000800 */
[----:B0-----:R-:W-:-:S01]  /*11650*/  FFMA.FTZ R196, R158, UR37, -R10 ;  /* 0x000000259ec47c23 */ /* 0x001fc2000801080a */
[--C-:B------:R-:W-:Y:S01]  /*11660*/  FFMA.FTZ R15, R15, UR37, -R10.reuse ;  /* 0x000000250f0f7c23 */ /* 0x100fe2000801080a */
[----:B------:R-:W-:Y:S01]  /*11670*/  FMUL.FTZ R158, R197, UR37 ;  /* 0x00000025c59e7c20 */ /* 0x000fe20008410000 */
[--C-:B------:R-:W-:Y:S01]  /*11680*/  FFMA.FTZ R148, R187, UR37, -R10.reuse ;  /* 0x00000025bb947c23 */ /* 0x100fe2000801080a */
[----:B------:R-:W-:-:S01]  /*11690*/  FFMA.FTZ R187, R190, UR37, -R10 ;  /* 0x00000025bebb7c23 */ /* 0x000fc2000801080a */
[--C-:B------:R-:W-:Y:S01]  /*116a0*/  FFMA.FTZ R190, R191, UR37, -R10.reuse ;  /* 0x00000025bfbe7c23 */ /* 0x100fe2000801080a */
[----:B------:R-:W-:-:S01]  /*116b0*/  FFMA.FTZ R191, R194, UR37, -R10 ;  /* 0x00000025c2bf7c23 */ /* 0x000fc2000801080a */
[----:B------:R-:W-:Y:S01]  /*116c0*/  MUFU.EX2 R15, R15 ;  /* 0x0000000f000f7308 */ /* 0x000fe20000000800 */
[----:B------:R-:W-:-:S01]  /*116d0*/  FFMA.FTZ R192, R195, UR37, -R10 ;  /* 0x00000025c3c07c23 */ /* 0x000fc2000801080a */
[----:B------:R-:W-:Y:S01]  /*116e0*/  FFMA.FTZ R194, R198, UR37, -R10 ;  /* 0x00000025c6c27c23 */ /* 0x000fe2000801080a */
[----:B--2---:R-:W-:-:S01]  /*116f0*/  FFMA.FTZ R198, R133, R7, R14 ;  /* 0x0000000785c67223 */ /* 0x004fc2000001000e */
[--C-:B------:R-:W-:Y:S01]  /*11700*/  FFMA.FTZ R195, R199, UR37, -R10.reuse ;  /* 0x00000025c7c37c23 */ /* 0x100fe2000801080a */
[----:B------:R-:W-:-:S01]  /*11710*/  FFMA.FTZ R170, R170, UR37, -R10 ;  /* 0x00000025aaaa7c23 */ /* 0x000fc2000801080a */
[----:B------:R-:W-:Y:S01]  /*11720*/  FFMA.FTZ R171, R171, UR37, -R10 ;  /* 0x00000025abab7c23 */ /* 0x000fe2000801080a */
[----:B------:R-:W-:-:S01]  /*11730*/  FADD.FTZ R197, R21, R198 ;  /* 0x000000c615c57221 */ /* 0x000fc20000010000 */
        /* <DEDUP_REMOVED lines=26> */
[--C-:B------:R-:W-:Y:S01]  /*118e0*/  FFMA.FTZ R151, R151, UR37, -R10.reuse ;  /* 0x0000002597977c23 */ /* 0x100fe2000801080a */
[----:B------:R-:W-:-:S01]  /*118f0*/  FFMA.FTZ R122, R122, UR37, -R10 ;  /* 0x000000257a7a7c23 */ /* 0x000fc2000801080a */
[--C-:B------:R-:W-:Y:S01]  /*11900*/  FFMA.FTZ R123, R123, UR37, -R10.reuse ;  /* 0x000000257b7b7c23 */ /* 0x100fe2000801080a */
[----:B------:R-:W-:-:S01]  /*11910*/  FFMA.FTZ R126, R126, UR37, -R10 ;  /* 0x000000257e7e7c23 */ /* 0x000fc2000801080a */
[----:B------:R-:W-:-:S02]  /*11920*/  FFMA.FTZ R134, R134, UR37, -R10 ;  /* 0x0000002586867c23 */ /* 0x000fc4000801080a */
        /* <DEDUP_REMOVED lines=11> */
[----:B------:R-:W-:-:S04]  /*119e0*/  FADD.FTZ R196, R186, R197 ;  /* 0x000000c5bac47221 */ /* 0x000fc80000010000 */
[----:B------:R-:W-:-:S03]  /*119f0*/  FADD.FTZ R197, R189, R196 ;  /* 0x000000c4bdc57221 */ /* 0x000fc60000010000 */
[----:B------:R-:W2:Y:S01]  /*11a00*/  MUFU.EX2 R170, R170 ;  /* 0x000000aa00aa7308 */ /* 0x000ea20000000800 */
[----:B------:R-:W-:-:S01]  /*11a10*/  FADD.FTZ R6, R188, R197 ;  /* 0x000000c5bc067221 */ /* 0x000fc20000010000 */
[----:B-1----:R-:W-:-:S03]  /*11a20*/  FADD.FTZ R196, R194, R7 ;  /* 0x00000007c2c47221 */ /* 0x002fc60000010000 */
[----:B------:R-:W-:-:S03]  /*11a30*/  FADD.FTZ R7, R193, R6 ;  /* 0x00000006c1077221 */ /* 0x000fc60000010000 */
[----:B------:R-:W1:Y:S01]  /*11a40*/  MUFU.EX2 R171, R171 ;  /* 0x000000ab00ab7308 */ /* 0x000e620000000800 */
[----:B0-----:R-:W-:-:S01]  /*11a50*/  FADD.FTZ R197, R195, R196 ;  /* 0x000000c4c3c57221 */ /* 0x001fc20000010000 */
[----:B------:R-:W-:-:S04]  /*11a60*/  FADD.FTZ R6, R168, R7 ;  /* 0x00000007a8067221 */ /* 0x000fc80000010000 */
[----:B------:R-:W-:Y:S02]  /*11a70*/  FADD.FTZ R7, R169, R6 ;  /* 0x00000006a9077221 */ /* 0x000fe40000010000 */
        /* <DEDUP_REMOVED lines=25> */
[----:B--2---:R-:W-:-:S07]  /*11c10*/  FADD.FTZ R196, R182, R197 ;  /* 0x000000c5b6c47221 */ /* 0x004fce0000010000 */
[----:B------:R-:W2:Y:S01]  /*11c20*/  MUFU.EX2 R155, R155 ;  /* 0x0000009b009b7308 */ /* 0x000ea20000000800 */
[----:B-1----:R-:W-:-:S07]  /*11c30*/  FADD.FTZ R197, R183, R196 ;  /* 0x000000c4b7c57221 */ /* 0x002fce0000010000 */
[----:B------:R-:W1:Y:S01]  /*11c40*/  MUFU.EX2 R159, R159 ;  /* 0x0000009f009f7308 */ /* 0x000e620000000800 */
[----:B0-----:R-:W-:-:S07]  /*11c50*/  FADD.FTZ R196, R154, R197 ;  /* 0x000000c59ac47221 */ /* 0x001fce0000010000 */
[----:B------:R-:W0:Y:S01]  /*11c60*/  MUFU.EX2 R162, R162 ;  /* 0x000000a200a27308 */ /* 0x000e220000000800 */
[----:B--2---:R-:W-:-:S04]  /*11c70*/  FADD.FTZ R197, R155, R196 ;  /* 0x000000c49bc57221 */ /* 0x004fc80000010000 */
[----:B------:R-:W-:-:S03]  /*11c80*/  FADD.FTZ R196, R12, R197 ;  /* 0x000000c50cc47221 */ /* 0x000fc60000010000 */
        /* <DEDUP_REMOVED lines=18> */
[--C-:B------:R-:W-:Y:S01]  /*11db0*/  FFMA.FTZ R197, R127, UR37, -R10.reuse ;  /* 0x000000257fc57c23 */ /* 0x100fe2000801080a */
[----:B------:R-:W-:-:S05]  /*11dc0*/  FFMA.FTZ R127, R130, UR37, -R10 ;  /* 0x00000025827f7c23 */ /* 0x000fca000801080a */
        /* <DEDUP_REMOVED lines=57> */
[----:B-1----:R-:W-:-:S03]  /*12160*/  FADD.FTZ R7, R149, R6 ;  /* 0x0000000695077221 */ /* 0x002fc60000010000 */
[----:B0-----:R-:W-:Y:S01]  /*12170*/  FADD.FTZ R6, R199, R22 ;  /* 0x00000016c7067221 */ /* 0x001fe20000010000 */
[----:B------:R-:W-:Y:S06]  /*12180*/  @!P0 BRA `(.L_x_3952) ;  /* 0x0000000000048947 */ /* 0x000fec0003800000 */
[----:B------:R-:W-:Y:S01]  /*12190*/  BPT.TRAP 0x1 ;  /* 0x000000040000795c */ /* 0x000fe20000300000 */
.L_x_3952:
        /* <DEDUP_REMOVED lines=148> */
.L_x_3935:
[----:B------:R-:W-:Y:S06]  /*12ae0*/  BAR.ARV 0x8, 0x120 ;  /* 0x0204800000007b1d */ /* 0x000fec0000002000 */
[----:B------:R-:W-:Y:S05]  /*12af0*/  @!P0 BRA `(.L_x_3954) ;  /* 0x0000000000048947 */ /* 0x000fea0003800000 */
[----:B------:R-:W-:Y:S01]  /*12b00*/  BPT.TRAP 0x1 ;  /* 0x000000040000795c */ /* 0x000fe20000300000 */
.L_x_3954:
[----:B------:R-:W-:Y:S01]  /*12b10*/  ULEA UR9, UR52, UR41, 0x3 ;  /* 0x0000002934097291 */ /* 0x000fe2000f8e183f */
[----:B------:R-:W-:-:S05]  /*12b20*/  IMAD.U32 R4, RZ, RZ, UR45 ;  /* 0x0000002dff047e24 */ /* 0x000fca000f8e00ff */
[----:B------:R-:W-:-:S04]  /*12b30*/  SHF.L.U32 R4, R4, 0x1f, RZ ;  /* 0x0000001f04047819 */ /* 0x000fc800000006ff */
[----:B------:R0:W1:Y:S01]  /*12b40*/  SYNCS.PHASECHK.TRANS64.TRYWAIT P1, [UR9+0x33450], R4 ;  /* 0x03345004ff0075a7 */ /* 0x0000620008020149 */
[----:B------:R-:W-:Y:S05]  /*12b50*/  @!P0 BRA `(.L_x_3955) ;  /* 0x0000000000048947 */ /* 0x000fea0003800000 */
[----:B------:R-:W-:Y:S01]  /*12b60*/  BPT.TRAP 0x1 ;  /* 0x000000040000795c */ /* 0x000fe20000300000 */
.L_x_3955:
[----:B-1----:R-:W-:Y:S05]  /*12b70*/  @P1 BRA `(.L_x_3956) ;  /* 0x0000000000081947 */ /* 0x002fea0003800000 */
[----:B------:R-:W1:Y:S02]  /*12b80*/  SYNCS.PHASECHK.TRANS64.TRYWAIT P1, [UR9+0x33450], R4 ;  /* 0x03345004ff0075a7 */ /* 0x000e640008020149 */
[----:B-1----:R-:W-:Y:S05]  /*12b90*/  @!P1 BRA `(.L_x_3957) ;  /* 0x0000009c00ec9947 */ /* 0x002fea0003800000 */
.L_x_3956:
[----:B------:R-:W-:Y:S01]  /*12ba0*/  UIADD3 UR41, UR41, 0x200, URZ ;  /* 0x0000020029297890 */ /* 0x000fe2000fffe03f */
[----:B------:R-:W-:Y:S01]  /*12bb0*/  WARPGROUP.ARRIVE ;  /* 0x00000000000079c5 */ /* 0x000fe20000000000 */
[----:B------:R-:W-:Y:S01]  /*12bc0*/  UMOV UR7, 0xc0000010 ;  /* 0xc000001000077882 */ /* 0x000fe20000000000 */
[----:B------:R-:W-:Y:S01]  /*12bd0*/  ULDC.64 UR10, c[0x0][0x9a0] ;  /* 0x00026800000a7ab9 */ /* 0x000fe20000000a00 */
[----:B------:R-:W-:Y:S01]  /*12be0*/  USHF.R.U32.HI UR41, URZ, 0x4, UR41 ;  /* 0x000000043f297899 */ /* 0x000fe20008011629 */
[----:B------:R-:W-:Y:S01]  /*12bf0*/  IMAD.MOV.U32 R8, RZ, RZ, 0x3f800000 ;  /* 0x3f800000ff087424 */ /* 0x000fe200078e00ff */
        /* <DEDUP_REMOVED lines=34> */
[----:B01----:R-:W-:-:S04]  /*12e20*/  IMAD.U32 R4, RZ, RZ, UR6 ;  /* 0x00000006ff047e24 */ /* 0x003fc8000f8e00ff */
[----:B------:R-:W-:-:S05]  /*12e30*/  IMAD.U32 R5, RZ, RZ, UR7 ;  /* 0x00000007ff057e24 */ /* 0x000fca000f8e00ff */
[----:B------:R0:W2:Y:S01]  /*12e40*/  @P1 LDG.E R8, desc[UR50][R4.64] ;  /* 0x0000003204081981 */ /* 0x0000a2000c1e1900 */
        /* <DEDUP_REMOVED lines=9> */
[----:B------:R-:W1:Y:S04]  /*12ee0*/  SHFL.BFLY PT, R10, R7, 0x2, 0x1f ;  /* 0x0c401f00070a7f89 */ /* 0x000e6800000e0000 */
[----:B------:R-:W3:Y:S01]  /*12ef0*/  SHFL.BFLY PT, R11, R6, 0x2, 0x1f ;  /* 0x0c401f00060b7f89 */ /* 0x000ee200000e0000 */
[----:B-1----:R-:W-:-:S01]  /*12f00*/  FADD.FTZ R10, R10, R7 ;  /* 0x000000070a0a7221 */ /* 0x002fc20000010000 */
[----:B---3--:R-:W-:-:S04]  /*12f10*/  FADD.FTZ R11, R11, R6 ;  /* 0x000000060b0b7221 */ /* 0x008fc80000010000 */
[----:B------:R-:W1:Y:S04]  /*12f20*/  SHFL.BFLY PT, R9, R10, 0x1, 0x1f ;  /* 0x0c201f000a097f89 */ /* 0x000e6800000e0000 */
[----:B0-----:R-:W0:Y:S01]  /*12f30*/  SHFL.BFLY PT, R4, R11, 0x1, 0x1f ;  /* 0x0c201f000b047f89 */ /* 0x001e2200000e0000 */
[----:B------:R-:W-:Y:S02]  /*12f40*/  IMAD.MOV.U32 R7, RZ, RZ, RZ ;  /* 0x000000ffff077224 */ /* 0x000fe400078e00ff */
[----:B-1----:R-:W-:Y:S01]  /*12f50*/  FADD.FTZ R12, R10, R9 ;  /* 0x000000090a0c7221 */ /* 0x002fe20000010000 */
[----:B0-----:R-:W-:-:S04]  /*12f60*/  FADD.FTZ R14, R11, R4 ;  /* 0x000000040b0e7221 */ /* 0x001fc80000010000 */
        /* <DEDUP_REMOVED lines=29> */
.L_x_3958:
        /* <DEDUP_REMOVED lines=106> */
.L_x_3884:
[----:B------:R-:W0:Y:S01]  /*137e0*/  S2R R0, SR_CgaCtaId ;  /* 0x0000000000007919 */ /* 0x000e220000008800 */
[----:B------:R-:W-:Y:S01]  /*137f0*/  MOV R3, 0x400 ;  /* 0x0000040000037802 */ /* 0x000fe20000000f00 */
[----:B------:R-:W-:Y:S01]  /*13800*/  BSSY B0, `(.L_x_3959) ;  /* 0x00002eb000007945 */ /* 0x000fe20003800000 */
[----:B------:R-:W-:Y:S06]  /*13810*/  BAR.SYNC.DEFER_BLOCKING 0x5, 0x180 ;  /* 0x0146000000007b1d */ /* 0x000fec0000010000 */
[----:B------:R-:W1:Y:S01]  /*13820*/  S2R R104, SR_TID.X ;  /* 0x0000000000687919 */ /* 0x000e620000002100 */
[----:B0-----:R-:W-:-:S05]  /*13830*/  LEA R3, R0, R3, 0x18 ;  /* 0x0000000300037211 */ /* 0x001fca00078ec0ff */
[----:B------:R-:W0:Y:S01]  /*13840*/  LDS.128 R108, [R3+0x334d0] ;  /* 0x0334d000036c7984 */ /* 0x000e220000000c00 */
[----:B-1----:R-:W-:-:S05]  /*13850*/  VIADD R7, R104, 0xffffff80 ;  /* 0xffffff8068077836 */ /* 0x002fca0000000000 */
[----:B------:R-:W-:-:S04]  /*13860*/  SHF.R.S32.HI R8, RZ, 0x1f, R7 ;  /* 0x0000001fff087819 */ /* 0x000fc80000011407 */
[----:B------:R-:W-:-:S04]  /*13870*/  LEA.HI R4, R8, R7, RZ, 0x3 ;  /* 0x0000000708047211 */ /* 0x000fc800078f18ff */
[----:B------:R-:W-:Y:S02]  /*13880*/  LOP3.LUT R0, R4, 0x1ffffff8, RZ, 0xc0, !PT ;  /* 0x1ffffff804007812 */ /* 0x000fe400078ec0ff */
[----:B------:R-:W-:-:S03]  /*13890*/  SHF.R.S32.HI R4, RZ, 0x3, R4 ;  /* 0x00000003ff047819 */ /* 0x000fc60000011404 */
[----:B------:R-:W-:-:S04]  /*138a0*/  IMAD.IADD R0, R7, 0x1, -R0 ;  /* 0x0000000107007824 */ /* 0x000fc800078e0a00 */
[----:B------:R-:W-:Y:S01]  /*138b0*/  IMAD.SHL.U32 R0, R0, 0x8, RZ ;  /* 0x0000000800007824 */ /* 0x000fe200078e00ff */
[----:B0-----:R-:W-:Y:S02]  /*138c0*/  R2UR UR44, R110 ;  /* 0x000000006e2c72ca */ /* 0x001fe400000e0000 */
[----:B------:R-:W-:Y:S01]  /*138d0*/  R2UR UR48, R111 ;  /* 0x000000006f3072ca */ /* 0x000fe200000e0000 */
[----:B------:R-:W-:Y:S06]  /*138e0*/  BAR.ARV 0x4, 0x180 ;  /* 0x0106000000007b1d */ /* 0x000fec0000002000 */
[----:B------:R-:W-:Y:S08]  /*138f0*/  @P0 BRA `(.L_x_3960) ;  /* 0x0000002000a00947 */ /* 0x000ff00003800000 */
[----:B------:R-:W-:Y:S01]  /*13900*/  IMAD.SHL.U32 R9, R104, 0x4, RZ ;  /* 0x0000000468097824 */ /* 0x000fe200078e00ff */
[----:B------:R-:W-:-:S04]  /*13910*/  ULDC.64 UR4, c[0x4][0xe0] ;  /* 0x0100380000047ab9 */ /* 0x000fc80000000a00 */
[----:B------:R-:W-:-:S04]  /*13920*/  LOP3.LUT R9, R9, 0xc, RZ, 0xc0, !PT ;  /* 0x0000000c09097812 */ /* 0x000fc800078ec0ff */
[----:B------:R-:W-:-:S05]  /*13930*/  IADD3 R10, P0, R9, UR4, RZ ;  /* 0x00000004090a7c10 */ /* 0x000fca000ff1e0ff */
[----:B------:R-:W-:Y:S01]  /*13940*/  IMAD.X R11, RZ, RZ, UR5, P0 ;  /* 0x00000005ff0b7e24 */ /* 0x000fe200080e06ff */
[----:B------:R-:W0:Y:S01]  /*13950*/  S2R R18, SR_SWINHI ;  /* 0x0000000000127919 */ /* 0x000e220000002f00 */
[----:B------:R-:W-:Y:S01]  /*13960*/  F2FP.BF16.F32.PACK_AB R31, R94, R31 ;  /* 0x0000001f5e1f723e */ /* 0x000fe200000010ff */
[----:B------:R-:W-:Y:S02]  /*13970*/  ULDC.64 UR4, c[0x0][0xbd8] ;  /* 0x0002f60000047ab9 */ /* 0x000fe40000000a00 */
[----:B------:R1:W2:Y:S01]  /*13980*/  LDG.E.CONSTANT R9, desc[UR50][R10.64] ;  /* 0x000000320a097981 */ /* 0x0002a2000c1e9900 */
[----:B------:R-:W-:Y:S01]  /*13990*/  F2FP.BF16.F32.PACK_AB R30, R95, R30 ;  /* 0x0000001e5f1e723e */ /* 0x000fe200000010ff */
[----:B------:R-:W-:Y:S01]  /*139a0*/  UISETP.NE.U32.AND UP0, UPT, UR4, URZ, UPT ;  /* 0x0000003f0400728c */ /* 0x000fe2000bf05070 */
[----:B------:R-:W-:Y:S02]  /*139b0*/  F2FP.BF16.F32.PACK_AB R42, R71, R42 ;  /* 0x0000002a472a723e */ /* 0x000fe400000010ff */
[----:B------:R-:W-:Y:S01]  /*139c0*/  F2FP.BF16.F32.PACK_AB R39, R78, R39 ;  /* 0x000000274e27723e */ /* 0x000fe200000010ff */
[----:B------:R-:W-:Y:S01]  /*139d0*/  UISETP.NE.AND.EX UP0, UPT, UR5, URZ, UPT, UP0 ;  /* 0x0000003f0500728c */ /* 0x000fe2000bf05300 */
[----:B------:R-:W-:-:S02]  /*139e0*/  F2FP.BF16.F32.PACK_AB R64, R64, R73 ;  /* 0x000000494040723e */ /* 0x000fc400000010ff */
[----:B------:R-:W-:Y:S01]  /*139f0*/  F2FP.BF16.F32.PACK_AB R53, R60, R53 ;  /* 0x000000353c35723e */ /* 0x000fe200000010ff */
[----:B------:R-:W-:Y:S01]  /*13a00*/  ULDC.64 UR4, c[0x0][0xbd8] ;  /* 0x0002f60000047ab9 */ /* 0x000fe20000000a00 */
[----:B-1----:R-:W-:Y:S01]  /*13a10*/  LOP3.LUT P0, R10, R104, 0x3, RZ, 0xc0, !PT ;  /* 0x00000003680a7812 */ /* 0x002fe2000780c0ff */
[----:B------:R-:W-:Y:S01]  /*13a20*/  UIMAD.WIDE UR4, UR36, 0x4, UR4 ;  /* 0x00000004240478a5 */ /* 0x000fe2000f8e0204 */
[----:B------:R-:W-:Y:S02]  /*13a30*/  F2FP.BF16.F32.PACK_AB R52, R61, R52 ;  /* 0x000000343d34723e */ /* 0x000fe400000010ff */
[----:B------:R-:W-:Y:S02]  /*13a40*/  ISETP.EQ.OR P0, PT, R10, 0x3, !P0 ;  /* 0x000000030a00780c */ /* 0x000fe40004702670 */
[----:B------:R-:W-:Y:S02]  /*13a50*/  F2FP.BF16.F32.PACK_AB R15, R116, R15 ;  /* 0x0000000f740f723e */ /* 0x000fe400000010ff */
[----:B------:R-:W-:-:S02]  /*13a60*/  SEL R78, R31, R30, P0 ;  /* 0x0000001e1f4e7207 */ /* 0x000fc40000000000 */
[----:B------:R-:W-:Y:S02]  /*13a70*/  SEL R71, R30, R31, P0 ;  /* 0x0000001f1e477207 */ /* 0x000fe40000000000 */
[----:B------:R-:W-:Y:S02]  /*13a80*/  F2FP.BF16.F32.PACK_AB R14, R117, R14 ;  /* 0x0000000e750e723e */ /* 0x000fe400000010ff */
[----:B------:R-:W-:Y:S02]  /*13a90*/  F2FP.BF16.F32.PACK_AB R49, R68, R49 ;  /* 0x000000314431723e */ /* 0x000fe400000010ff */
[----:B------:R-:W-:Y:S02]  /*13aa0*/  F2FP.BF16.F32.PACK_AB R48, R69, R48 ;  /* 0x000000304530723e */ /* 0x000fe400000010ff */
[----:B------:R-:W-:Y:S02]  /*13ab0*/  MOV R10, R3 ;  /* 0x00000003000a7202 */ /* 0x000fe40000000f00 */
[----:B0-----:R-:W-:-:S02]  /*13ac0*/  MOV R11, R18 ;  /* 0x00000012000b7202 */ /* 0x001fc40000000f00 */
[----:B------:R-:W-:Y:S02]  /*13ad0*/  F2FP.BF16.F32.PACK_AB R45, R76, R45 ;  /* 0x0000002d4c2d723e */ /* 0x000fe400000010ff */
[----:B------:R-:W-:Y:S01]  /*13ae0*/  F2FP.BF16.F32.PACK_AB R44, R77, R44 ;  /* 0x0000002c4d2c723e */ /* 0x000fe200000010ff */
[----:B------:R-:W-:Y:S01]  /*13af0*/  IMAD.WIDE R30, R221, 0x2, R10 ;  /* 0x00000002dd1e7825 */ /* 0x000fe200078e020a */
[----:B------:R-:W-:Y:S02]  /*13b00*/  SEL R60, R53, R52, P0 ;  /* 0x00000034353c7207 */ /* 0x000fe40000000000 */
[----:B------:R-:W-:Y:S02]  /*13b10*/  SEL R68, R15, R14, P0 ;  /* 0x0000000e0f447207 */ /* 0x000fe40000000000 */
[----:B------:R-:W-:Y:S02]  /*13b20*/  IADD3 R73, P5, R30, 0x40, RZ ;  /* 0x000000401e497810 */ /* 0x000fe40007fbe0ff */
[----:B------:R-:W-:-:S02]  /*13b30*/  SEL R61, R14, R15, P0 ;  /* 0x0000000f0e3d7207 */ /* 0x000fc40000000000 */
[----:B------:R-:W-:Y:S02]  /*13b40*/  SEL R53, R52, R53, P0 ;  /* 0x0000003534357207 */ /* 0x000fe40000000000 */
[----:B------:R-:W-:Y:S02]  /*13b50*/  LOP3.LUT R14, R73, 0x380, RZ, 0xc0, !PT ;  /* 0x00000380490e7812 */ /* 0x000fe400078ec0ff */
[----:B------:R-:W-:Y:S02]  /*13b60*/  F2FP.BF16.F32.PACK_AB R41, R84, R41 ;  /* 0x000000295429723e */ /* 0x000fe400000010ff */
[----:B------:R-:W-:Y:S02]  /*13b70*/  F2FP.BF16.F32.PACK_AB R40, R85, R40 ;  /* 0x000000285528723e */ /* 0x000fe400000010ff */
[----:B------:R-:W-:Y:S02]  /*13b80*/  SEL R52, R49, R48, P0 ;  /* 0x0000003031347207 */ /* 0x000fe40000000000 */
[----:B------:R-:W-:-:S02]  /*13b90*/  SEL R49, R48, R49, P0 ;  /* 0x0000003130317207 */ /* 0x000fc40000000000 */
[----:B------:R-:W-:Y:S02]  /*13ba0*/  F2FP.BF16.F32.PACK_AB R37, R92, R37 ;  /* 0x000000255c25723e */ /* 0x000fe400000010ff */
[----:B------:R-:W-:Y:S02]  /*13bb0*/  F2FP.BF16.F32.PACK_AB R36, R93, R36 ;  /* 0x000000245d24723e */ /* 0x000fe400000010ff */
[----:B------:R-:W-:Y:S02]  /*13bc0*/  SEL R48, R45, R44, P0 ;  /* 0x0000002c2d307207 */ /* 0x000fe40000000000 */
[----:B------:R-:W-:Y:S02]  /*13bd0*/  F2FP.BF16.F32.PACK_AB R34, R87, R34 ;  /* 0x000000225722723e */ /* 0x000fe400000010ff */
[----:B------:R-:W-:Y:S02]  /*13be0*/  SEL R45, R44, R45, P0 ;  /* 0x0000002d2c2d7207 */ /* 0x000fe40000000000 */
[----:B------:R-:W-:-:S02]  /*13bf0*/  IADD3 R77, P6, R30, 0x60, RZ ;  /* 0x000000601e4d7810 */ /* 0x000fc40007fde0ff */
[----:B------:R-:W-:Y:S02]  /*13c00*/  SHF.R.U64 R14, R14, 0x3, RZ ;  /* 0x000000030e0e7819 */ /* 0x000fe400000012ff */
[----:B------:R-:W-:Y:S02]  /*13c10*/  SEL R44, R41, R40, P0 ;  /* 0x00000028292c7207 */ /* 0x000fe40000000000 */
[----:B------:R-:W-:Y:S02]  /*13c20*/  IADD3 R87, P2, R30, 0x4020, RZ ;  /* 0x000040201e577810 */ /* 0x000fe40007f5e0ff */
[----:B------:R-:W-:Y:S02]  /*13c30*/  F2FP.BF16.F32.PACK_AB R65, R56, R65 ;  /* 0x000000413841723e */ /* 0x000fe400000010ff */
[----:B------:R-:W-:Y:S02]  /*13c40*/  F2FP.BF16.F32.PACK_AB R13, R118, R13 ;  /* 0x0000000d760d723e */ /* 0x000fe400000010ff */
[----:B------:R-:W-:-:S02]  /*13c50*/  F2FP.BF16.F32.PACK_AB R12, R119, R12 ;  /* 0x0000000c770c723e */ /* 0x000fc400000010ff */
[----:B------:R-:W-:Y:S02]  /*13c60*/  SEL R41, R40, R41, P0 ;  /* 0x0000002928297207 */ /* 0x000fe40000000000 */
[----:B------:R-:W-:Y:S02]  /*13c70*/  SEL R40, R37, R36, P0 ;  /* 0x0000002425287207 */ /* 0x000fe40000000000 */
[----:B------:R-:W-:Y:S01]  /*13c80*/  SEL R51, R36, R37, P0 ;  /* 0x0000002524337207 */ /* 0x000fe20000000000 */
[----:B------:R-:W-:Y:S01]  /*13c90*/  IMAD.X R37, RZ, RZ, R31, P5 ;  /* 0x000000ffff257224 */ /* 0x000fe200028e061f */
[----:B------:R-:W-:Y:S02]  /*13ca0*/  IADD3 R69, P4, R30, 0x20, RZ ;  /* 0x000000201e457810 */ /* 0x000fe40007f9e0ff */
[----:B------:R-:W-:Y:S02]  /*13cb0*/  F2FP.BF16.F32.PACK_AB R54, R54, R57 ;  /* 0x000000393636723e */ /* 0x000fe400000010ff */
[----:B------:R-:W-:-:S02]  /*13cc0*/  F2FP.BF16.F32.PACK_AB R55, R55, R50 ;  /* 0x000000323737723e */ /* 0x000fc400000010ff */
[----:B------:R-:W-:Y:S02]  /*13cd0*/  F2FP.BF16.F32.PACK_AB R35, R86, R35 ;  /* 0x000000235623723e */ /* 0x000fe400000010ff */
[----:B------:R-:W-:Y:S02]  /*13ce0*/  LOP3.LUT R18, R77, 0x380, RZ, 0xc0, !PT ;  /* 0x000003804d127812 */ /* 0x000fe400078ec0ff */
[----:B------:R-:W-:Y:S02]  /*13cf0*/  LOP3.LUT R36, R14, R73, RZ, 0x3c, !PT ;  /* 0x000000490e247212 */ /* 0x000fe400078e3cff */
[----:B------:R-:W-:Y:S02]  /*13d00*/  LOP3.LUT R14, R87, 0x380, RZ, 0xc0, !PT ;  /* 0x00000380570e7812 */ /* 0x000fe400078ec0ff */
        /* <DEDUP_REMOVED lines=8> */
[----:B------:R-:W-:Y:S02]  /*13d90*/  LOP3.LUT R12, R69, 0x380, RZ, 0xc0, !PT ;  /* 0x00000380450c7812 */ /* 0x000fe400078ec0ff */
[----:B------:R-:W-:Y:S02]  /*13da0*/  F2FP.BF16.F32.PACK_AB R43, R70, R43 ;  /* 0x0000002b462b723e */ /* 0x000fe400000010ff */
[----:B------:R-:W-:Y:S02]  /*13db0*/  F2FP.BF16.F32.PACK_AB R27, R102, R27 ;  /* 0x0000001b661b723e */ /* 0x000fe400000010ff */
[----:B------:R-:W-:Y:S02]  /*13dc0*/  F2FP.BF16.F32.PACK_AB R26, R103, R26 ;  /* 0x0000001a671a723e */ /* 0x000fe400000010ff */
[----:B------:R-:W-:Y:S02]  /*13dd0*/  SEL R64, R54, R55, P0 ;  /* 0x0000003736407207 */ /* 0x000fe40000000000 */
[----:B------:R-:W-:-:S02]  /*13de0*/  SEL R76, R35, R34, P0 ;  /* 0x00000022234c7207 */ /* 0x000fc40000000000 */
[----:B------:R-:W-:Y:S01]  /*13df0*/  SEL R67, R34, R35, P0 ;  /* 0x0000002322437207 */ /* 0x000fe20000000000 */
[----:B------:R-:W-:Y:S01]  /*13e00*/  IMAD.X R35, RZ, RZ, R31, P6 ;  /* 0x000000ffff237224 */ /* 0x000fe200030e061f */
[----:B------:R-:W-:Y:S02]  /*13e10*/  SHF.R.U64 R18, R18, 0x3, RZ ;  /* 0x0000000312127819 */ /* 0x000fe400000012ff */
[----:B------:R-:W-:Y:S02]  /*13e20*/  SEL R55, R55, R54, P0 ;  /* 0x0000003637377207 */ /* 0x000fe40000000000 */
[----:B------:R-:W-:Y:S02]  /*13e30*/  IADD3 R89, P3, R30, 0x4040, RZ ;  /* 0x000040401e597810 */ /* 0x000fe40007f7e0ff */
[----:B------:R-:W-:Y:S02]  /*13e40*/  SHF.R.U64 R14, R14, 0x3, RZ ;  /* 0x000000030e0e7819 */ /* 0x000fe400000012ff */
[----:B------:R-:W-:-:S02]  /*13e50*/  F2FP.BF16.F32.PACK_AB R38, R79, R38 ;  /* 0x000000264f26723e */ /* 0x000fc400000010ff */
[----:B------:R-:W-:Y:S02]  /*13e60*/  SEL R72, R80, R81, P0 ;  /* 0x0000005150487207 */ /* 0x000fe40000000000 */
[----:B------:R-:W-:Y:S02]  /*13e70*/  SEL R54, R47, R46, P0 ;  /* 0x0000002e2f367207 */ /* 0x000fe40000000000 */
[----:B------:R-:W-:Y:S02]  /*13e80*/  IADD3 R95, P6, R30, 0x8020, RZ ;  /* 0x000080201e5f7810 */ /* 0x000fe40007fde0ff */
[----:B------:R-:W-:Y:S02]  /*13e90*/  SEL R81, R81, R80, P0 ;  /* 0x0000005051517207 */ /* 0x000fe40000000000 */
[----:B------:R-:W-:Y:S01]  /*13ea0*/  SEL R47, R46, R47, P0 ;  /* 0x0000002f2e2f7207 */ /* 0x000fe20000000000 */
[----:B------:R-:W-:Y:S01]  /*13eb0*/  IMAD.X R19, RZ, RZ, R31, P6 ;  /* 0x000000ffff137224 */ /* 0x000fe200030e061f */
[----:B------:R-:W-:-:S02]  /*13ec0*/  SHF.R.U64 R12, R12, 0x3, RZ ;  /* 0x000000030c0c7819 */ /* 0x000fc400000012ff */
[----:B------:R-:W-:Y:S02]  /*13ed0*/  SEL R46, R43, R42, P0 ;  /* 0x0000002a2b2e7207 */ /* 0x000fe40000000000 */
[----:B------:R-:W-:Y:S02]  /*13ee0*/  SEL R80, R27, R26, P0 ;  /* 0x0000001a1b507207 */ /* 0x000fe40000000000 */
[----:B------:R-:W-:Y:S01]  /*13ef0*/  SEL R75, R26, R27, P0 ;  /* 0x0000001b1a4b7207 */ /* 0x000fe20000000000 */
[----:B------:R-:W-:Y:S01]  /*13f00*/  IMAD.X R27, RZ, RZ, R31, P2 ;  /* 0x000000ffff1b7224 */ /* 0x000fe200010e061f */
[----:B------:R-:W-:Y:S02]  /*13f10*/  IADD3 R83, P1, R30, 0x4000, RZ ;  /* 0x000040001e537810 */ /* 0x000fe40007f3e0ff */
[----:B------:R-:W-:Y:S02]  /*13f20*/  LOP3.LUT R34, R18, R77, RZ, 0x3c, !PT ;  /* 0x0000004d12227212 */ /* 0x000fe400078e3cff */
[----:B------:R-:W-:-:S02]  /*13f30*/  SEL R43, R42, R43, P0 ;  /* 0x0000002b2a2b7207 */ /* 0x000fc40000000000 */
[----:B------:R-:W-:Y:S02]  /*13f40*/  LOP3.LUT R18, R89, 0x380, RZ, 0xc0, !PT ;  /* 0x0000038059127812 */ /* 0x000fe400078ec0ff */
[----:B------:R-:W-:Y:S02]  /*13f50*/  LOP3.LUT R26, R14, R87, RZ, 0x3c, !PT ;  /* 0x000000570e1a7212 */ /* 0x000fe400078e3cff */
[----:B------:R-:W-:Y:S02]  /*13f60*/  SEL R42, R39, R38, P0 ;  /* 0x00000026272a7207 */ /* 0x000fe40000000000 */
[----:B------:R-:W-:Y:S01]  /*13f70*/  SEL R63, R38, R39, P0 ;  /* 0x00000027263f7207 */ /* 0x000fe20000000000 */
[----:B------:R-:W-:Y:S01]  /*13f80*/  IMAD.X R39, RZ, RZ, R31, P4 ;  /* 0x000000ffff277224 */ /* 0x000fe200020e061f */
[----:B------:R-:W-:Y:S02]  /*13f90*/  LOP3.LUT R14, R95, 0x380, RZ, 0xc0, !PT ;  /* 0x000003805f0e7812 */ /* 0x000fe400078ec0ff */
[----:B------:R-:W-:-:S02]  /*13fa0*/  LOP3.LUT R38, R12, R69, RZ, 0x3c, !PT ;  /* 0x000000450c267212 */ /* 0x000fc400078e3cff */
[----:B------:R-:W-:Y:S01]  /*13fb0*/  F2FP.BF16.F32.PACK_AB R28, R28, R29 ;  /* 0x0000001d1c1c723e */ /* 0x000fe200000010ff */
[----:B------:R-:W-:Y:S01]  /*13fc0*/  IMAD.X R29, RZ, RZ, R31, P3 ;  /* 0x000000ffff1d7224 */ /* 0x000fe200018e061f */
[----:B------:R-:W-:Y:S02]  /*13fd0*/  F2FP.BF16.F32.PACK_AB R21, R21, R24 ;  /* 0x000000181515723e */ /* 0x000fe400000010ff */
[----:B------:R-:W-:Y:S02]  /*13fe0*/  LOP3.LUT R12, R83, 0x380, RZ, 0xc0, !PT ;  /* 0x00000380530c7812 */ /* 0x000fe400078ec0ff */
[----:B------:R-:W-:Y:S02]  /*13ff0*/  F2FP.BF16.F32.PACK_AB R33, R100, R33 ;  /* 0x000000216421723e */ /* 0x000fe400000010ff */
[----:B------:R-:W-:Y:S02]  /*14000*/  F2FP.BF16.F32.PACK_AB R32, R101, R32 ;  /* 0x000000206520723e */ /* 0x000fe400000010ff */
[----:B------:R-:W-:-:S02]  /*14010*/  SHF.R.U64 R18, R18, 0x3, RZ ;  /* 0x0000000312127819 */ /* 0x000fc400000012ff */
[----:B------:R-:W-:Y:S02]  /*14020*/  SHF.R.U64 R14, R14, 0x3, RZ ;  /* 0x000000030e0e7819 */ /* 0x000fe400000012ff */
[----:B------:R-:W-:Y:S02]  /*14030*/  F2FP.BF16.F32.PACK_AB R25, R25, R106 ;  /* 0x0000006a1919723e */ /* 0x000fe400000010ff */
[----:B------:R-:W-:Y:S02]  /*14040*/  F2FP.BF16.F32.PACK_AB R20, R20, R107 ;  /* 0x0000006b1414723e */ /* 0x000fe400000010ff */
[----:B------:R-:W-:Y:S02]  /*14050*/  SEL R66, R28, R21, P0 ;  /* 0x000000151c427207 */ /* 0x000fe40000000000 */
[----:B------:R-:W-:Y:S02]  /*14060*/  SEL R59, R21, R28, P0 ;  /* 0x0000001c153b7207 */ /* 0x000fe40000000000 */
[----:B------:R-:W-:-:S02]  /*14070*/  IADD3 R91, P4, R30, 0x4060, RZ ;  /* 0x000040601e5b7810 */ /* 0x000fc40007f9e0ff */
[----:B------:R-:W-:Y:S02]  /*14080*/  SHF.R.U64 R12, R12, 0x3, RZ ;  /* 0x000000030c0c7819 */ /* 0x000fe400000012ff */
[----:B------:R-:W-:Y:S02]  /*14090*/  F2FP.BF16.F32.PACK_AB R134, R134, R135 ;  /* 0x000000878686723e */ /* 0x000fe400000010ff */
[----:B------:R-:W-:Y:S02]  /*140a0*/  F2FP.BF16.F32.PACK_AB R96, R96, R113 ;  /* 0x000000716060723e */ /* 0x000fe400000010ff */
[----:B------:R-:W-:Y:S02]  /*140b0*/  F2FP.BF16.F32.PACK_AB R133, R132, R133 ;  /* 0x000000858485723e */ /* 0x000fe400000010ff */
[----:B------:R-:W-:Y:S02]  /*140c0*/  F2FP.BF16.F32.PACK_AB R97, R88, R97 ;  /* 0x000000615861723e */ /* 0x000fe400000010ff */
[----:B------:R-:W-:-:S02]  /*140d0*/  SEL R62, R33, R32, P0 ;  /* 0x00000020213e7207 */ /* 0x000fc40000000000 */
[----:B------:R-:W-:Y:S01]  /*140e0*/  SEL R57, R32, R33, P0 ;  /* 0x0000002120397207 */ /* 0x000fe20000000000 */
[--C-:B------:R-:W-:Y:S01]  /*140f0*/  IMAD.X R33, RZ, RZ, R31.reuse, P1 ;  /* 0x000000ffff217224 */ /* 0x100fe200008e061f */
[----:B------:R-:W-:Y:S02]  /*14100*/  IADD3 R93, P5, R30, 0x8000, RZ ;  /* 0x000080001e5d7810 */ /* 0x000fe40007fbe0ff */
[----:B------:R-:W-:Y:S02]  /*14110*/  LOP3.LUT R28, R18, R89, RZ, 0x3c, !PT ;  /* 0x00000059121c7212 */ /* 0x000fe400078e3cff */
[----:B------:R-:W-:Y:S01]  /*14120*/  F2FP.BF16.F32.PACK_AB R130, R130, R131 ;  /* 0x000000838282723e */ /* 0x000fe200000010ff */
[----:B------:R-:W-:Y:S01]  /*14130*/  IMAD.X R21, RZ, RZ, R31, P5 ;  /* 0x000000ffff157224 */ /* 0x000fe200028e061f */
[----:B------:R-:W-:Y:S02]  /*14140*/  F2FP.BF16.F32.PACK_AB R129, R128, R129 ;  /* 0x000000818081723e */ /* 0x000fe400000010ff */
[----:B------:R-:W-:-:S02]  /*14150*/  LOP3.LUT R18, R14, R95, RZ, 0x3c, !PT ;  /* 0x0000005f0e127212 */ /* 0x000fc400078e3cff */
[----:B------:R-:W-:Y:S02]  /*14160*/  F2FP.BF16.F32.PACK_AB R126, R126, R127 ;  /* 0x0000007f7e7e723e */ /* 0x000fe400000010ff */
[----:B------:R-:W-:Y:S02]  /*14170*/  F2FP.BF16.F32.PACK_AB R125, R124, R125 ;  /* 0x0000007d7c7d723e */ /* 0x000fe400000010ff */
[----:B------:R-:W-:Y:S02]  /*14180*/  SEL R82, R25, R20, P0 ;  /* 0x0000001419527207 */ /* 0x000fe40000000000 */
[----:B------:R-:W-:Y:S01]  /*14190*/  SEL R79, R20, R25, P0 ;  /* 0x00000019144f7207 */ /* 0x000fe20000000000 */
[----:B------:R-:W-:Y:S01]  /*141a0*/  IMAD.X R25, RZ, RZ, R31, P4 ;  /* 0x000000ffff197224 */ /* 0x000fe200020e061f */
[----:B------:R-:W-:Y:S02]  /*141b0*/  IADD3 R86, P1, R30, 0x8040, RZ ;  /* 0x000080401e567810 */ /* 0x000fe40007f3e0ff */
[----:B------:R-:W-:-:S02]  /*141c0*/  F2FP.BF16.F32.PACK_AB R122, R122, R123 ;  /* 0x0000007b7a7a723e */ /* 0x000fc400000010ff */
[----:B------:R-:W-:Y:S01]  /*141d0*/  F2FP.BF16.F32.PACK_AB R121, R120, R121 ;  /* 0x000000797879723e */ /* 0x000fe200000010ff */
[----:B------:R-:W-:Y:S01]  /*141e0*/  IMAD.X R13, RZ, RZ, R31, P1 ;  /* 0x000000ffff0d7224 */ /* 0x000fe200008e061f */
[----:B------:R-:W-:Y:S02]  /*141f0*/  IADD3 R88, P2, R30, 0x8060, RZ ;  /* 0x000080601e587810 */ /* 0x000fe40007f5e0ff */
[----:B------:R-:W-:Y:S02]  /*14200*/  LOP3.LUT R20, R91, 0x380, RZ, 0xc0, !PT ;  /* 0x000003805b147812 */ /* 0x000fe400078ec0ff */
[----:B------:R-:W-:Y:S02]  /*14210*/  LOP3.LUT R32, R12, R83, RZ, 0x3c, !PT ;  /* 0x000000530c207212 */ /* 0x000fe400078e3cff */
[----:B------:R-:W-:Y:S02]  /*14220*/  SEL R22, R134, R133, P0 ;  /* 0x0000008586167207 */ /* 0x000fe40000000000 */
[----:B------:R-:W-:-:S02]  /*14230*/  SEL R70, R96, R97, P0 ;  /* 0x0000006160467207 */ /* 0x000fc40000000000 */
[----:B------:R-:W-:Y:S02]  /*14240*/  LOP3.LUT R12, R93, 0x380, RZ, 0xc0, !PT ;  /* 0x000003805d0c7812 */ /* 0x000fe400078ec0ff */
[----:B------:R-:W-:Y:S02]  /*14250*/  SEL R133, R133, R134, P0 ;  /* 0x0000008685857207 */ /* 0x000fe40000000000 */
[----:B------:R-:W-:Y:S02]  /*14260*/  SEL R50, R130, R129, P0 ;  /* 0x0000008182327207 */ /* 0x000fe40000000000 */
[----:B------:R-:W-:Y:S02]  /*14270*/  SEL R97, R97, R96, P0 ;  /* 0x0000006061617207 */ /* 0x000fe40000000000 */
[----:B------:R-:W-:Y:S02]  /*14280*/  MOV R89, R18 ;  /* 0x0000001200597202 */ /* 0x000fe40000000f00 */
[----:B------:R-:W-:-:S02]  /*14290*/  SEL R129, R129, R130, P0 ;  /* 0x0000008281817207 */ /* 0x000fc40000000000 */
[----:B------:R-:W-:Y:S02]  /*142a0*/  SEL R56, R126, R125, P0 ;  /* 0x0000007d7e387207 */ /* 0x000fe40000000000 */
[----:B------:R-:W-:Y:S02]  /*142b0*/  LOP3.LUT R69, R86, 0x380, RZ, 0xc0, !PT ;  /* 0x0000038056457812 */ /* 0x000fe400078ec0ff */
[----:B------:R-:W-:Y:S02]  /*142c0*/  SEL R125, R125, R126, P0 ;  /* 0x0000007e7d7d7207 */ /* 0x000fe40000000000 */
[----:B------:R-:W-:Y:S02]  /*142d0*/  SEL R58, R122, R121, P0 ;  /* 0x000000797a3a7207 */ /* 0x000fe40000000000 */
[----:B------:R-:W-:Y:S02]  /*142e0*/  SHF.R.U64 R20, R20, 0x3, RZ ;  /* 0x0000000314147819 */ /* 0x000fe400000012ff */
[----:B------:R-:W-:-:S02]  /*142f0*/  LOP3.LUT R73, R88, 0x380, RZ, 0xc0, !PT ;  /* 0x0000038058497812 */ /* 0x000fc400078ec0ff */
[----:B------:R-:W-:Y:S02]  /*14300*/  SEL R121, R121, R122, P0 ;  /* 0x0000007a79797207 */ /* 0x000fe40000000000 */
[----:B------:R-:W-:Y:S02]  /*14310*/  SHF.R.U64 R12, R12, 0x3, RZ ;  /* 0x000000030c0c7819 */ /* 0x000fe400000012ff */
[----:B------:R-:W-:Y:S02]  /*14320*/  SHF.R.U64 R69, R69, 0x3, RZ ;  /* 0x0000000345457819 */ /* 0x000fe400000012ff */
[----:B------:R-:W-:Y:S02]  /*14330*/  LOP3.LUT R24, R20, R91, RZ, 0x3c, !PT ;  /* 0x0000005b14187212 */ /* 0x000fe400078e3cff */
[----:B------:R-:W-:Y:S02]  /*14340*/  SHF.R.U64 R73, R73, 0x3, RZ ;  /* 0x0000000349497819 */ /* 0x000fe400000012ff */
[----:B------:R-:W-:-:S02]  /*14350*/  LOP3.LUT R20, R12, R93, RZ, 0x3c, !PT ;  /* 0x0000005d0c147212 */ /* 0x000fc400078e3cff */
[----:B------:R-:W-:Y:S02]  /*14360*/  LOP3.LUT R12, R69, R86, RZ, 0x3c, !PT ;  /* 0x00000056450c7212 */ /* 0x000fe400078e3cff */
[----:B------:R-:W-:Y:S02]  /*14370*/  LOP3.LUT R14, R73, R88, RZ, 0x3c, !PT ;  /* 0x00000058490e7212 */ /* 0x000fe400078e3cff */
[----:B------:R-:W-:Y:S02]  /*14380*/  MOV R90, R20 ;  /* 0x00000014005a7202 */ /* 0x000fe40000000f00 */
[----:B------:R-:W-:Y:S02]  /*14390*/  LOP3.LUT R15, R30, 0x380, RZ, 0xc0, !PT ;  /* 0x000003801e0f7812 */ /* 0x000fe400078ec0ff */
[----:B------:R-:W-:Y:S02]  /*143a0*/  MOV R88, R12 ;  /* 0x0000000c00587202 */ /* 0x000fe40000000f00 */
[----:B------:R-:W-:-:S02]  /*143b0*/  SHF.R.U64 R15, R15, 0x3, RZ ;  /* 0x000000030f0f7819 */ /* 0x000fc400000012ff */
[----:B------:R-:W-:Y:S02]  /*143c0*/  MOV R93, R26 ;  /* 0x0000001a005d7202 */ /* 0x000fe40000000f00 */
[----:B------:R-:W-:Y:S01]  /*143d0*/  LOP3.LUT R30, R15, R30, RZ, 0x3c, !PT ;  /* 0x0000001e0f1e7212 */ /* 0x000fe200078e3cff */
[----:B------:R-:W-:Y:S01]  /*143e0*/  IMAD.X R15, RZ, RZ, R31, P2 ;  /* 0x000000ffff0f7224 */ /* 0x000fe200010e061f */
[----:B------:R-:W-:Y:S01]  /*143f0*/  MOV R91, R24 ;  /* 0x00000018005b7202 */ /* 0x000fe20000000f00 */
[----:B--2---:R-:W-:Y:S01]  /*14400*/  SHFL.IDX PT, R22, R22, R9, 0x1c1f ;  /* 0x001c1f0916167589 */ /* 0x004fe200000e0000 */
[----:B------:R-:W-:Y:S02]  /*14410*/  LOP3.LUT R18, R9, 0x2, RZ, 0x3c, !PT ;  /* 0x0000000209127812 */ /* 0x000fe400078e3cff */
[----:B------:R-:W-:Y:S01]  /*14420*/  MOV R87, R14 ;  /* 0x0000000e00577202 */ /* 0x000fe20000000f00 */
[----:B------:R-:W-:Y:S01]  /*14430*/  SHFL.IDX PT, R70, R70, R9, 0x1c1f ;  /* 0x001c1f0946467589 */ /* 0x000fe200000e0000 */
[----:B------:R-:W-:-:S02]  /*14440*/  MOV R99, R30 ;  /* 0x0000001e00637202 */ /* 0x000fc40000000f00 */
[----:B------:R-:W-:Y:S01]  /*14450*/  MOV R98, R38 ;  /* 0x0000002600627202 */ /* 0x000fe20000000f00 */
[----:B------:R-:W0:Y:S01]  /*14460*/  SHFL.IDX PT, R133, R133, R18, 0x1c1f ;  /* 0x001c1f1285857589 */ /* 0x000e2200000e0000 */
[----:B------:R-:W-:Y:S02]  /*14470*/  MOV R92, R28 ;  /* 0x0000001c005c7202 */ /* 0x000fe40000000f00 */
[----:B------:R-:W-:Y:S01]  /*14480*/  MOV R96, R36 ;  /* 0x0000002400607202 */ /* 0x000fe20000000f00 */
[----:B------:R-:W1:Y:S01]  /*14490*/  SHFL.IDX PT, R97, R97, R18, 0x1c1f ;  /* 0x001c1f1261617589 */ /* 0x000e6200000e0000 */
[----:B------:R-:W-:Y:S02]  /*144a0*/  MOV R95, R34 ;  /* 0x00000022005f7202 */ /* 0x000fe40000000f00 */
[----:B------:R-:W-:Y:S01]  /*144b0*/  MOV R94, R32 ;  /* 0x00000020005e7202 */ /* 0x000fe20000000f00 */
[----:B------:R-:W-:Y:S01]  /*144c0*/  SHFL.IDX PT, R50, R50, R9, 0x1c1f ;  /* 0x001c1f0932327589 */ /* 0x000fe200000e0000 */
[----:B------:R-:W-:-:S03]  /*144d0*/  PLOP3.LUT P1, PT, PT, PT, UP0, 0x80, 0x0 ;  /* 0x000000000000781c */ /* 0x000fc60003f2f008 */
[----:B------:R-:W-:Y:S04]  /*144e0*/  SHFL.IDX PT, R72, R72, R9, 0x1c1f ;  /* 0x001c1f0948487589 */ /* 0x000fe800000e0000 */
[----:B------:R-:W2:Y:S04]  /*144f0*/  SHFL.IDX PT, R129, R129, R18, 0x1c1f ;  /* 0x001c1f1281817589 */ /* 0x000ea800000e0000 */
[----:B------:R-:W3:Y:S04]  /*14500*/  SHFL.IDX PT, R81, R81, R18, 0x1c1f ;  /* 0x001c1f1251517589 */ /* 0x000ee800000e0000 */
[----:B------:R-:W-:Y:S01]  /*14510*/  SHFL.IDX PT, R56, R56, R9, 0x1c1f ;  /* 0x001c1f0938387589 */ /* 0x000fe200000e0000 */
[----:B0-----:R-:W-:-:S02]  /*14520*/  SEL R12, R22, R133, P0 ;  /* 0x00000085160c7207 */ /* 0x001fc40000000000 */
[----:B------:R-:W-:Y:S01]  /*14530*/  SEL R14, R133, R22, P0 ;  /* 0x00000016850e7207 */ /* 0x000fe20000000000 */
[----:B------:R-:W-:Y:S01]  /*14540*/  SHFL.IDX PT, R74, R74, R9, 0x1c1f ;  /* 0x001c1f094a4a7589 */ /* 0x000fe200000e0000 */
[----:B-1----:R-:W-:Y:S02]  /*14550*/  SEL R13, R70, R97, P0 ;  /* 0x00000061460d7207 */ /* 0x002fe40000000000 */
[----:B------:R-:W-:Y:S01]  /*14560*/  SEL R15, R97, R70, P0 ;  /* 0x00000046610f7207 */ /* 0x000fe20000000000 */
[----:B------:R-:W0:Y:S04]  /*14570*/  SHFL.IDX PT, R125, R125, R18, 0x1c1f ;  /* 0x001c1f127d7d7589 */ /* 0x000e2800000e0000 */
[----:B------:R-:W1:Y:S04]  /*14580*/  SHFL.IDX PT, R65, R65, R18, 0x1c1f ;  /* 0x001c1f1241417589 */ /* 0x000e6800000e0000 */
[----:B------:R-:W-:Y:S01]  /*14590*/  SHFL.IDX PT, R58, R58, R9, 0x1c1f ;  /* 0x001c1f093a3a7589 */ /* 0x000fe200000e0000 */
[----:B--2---:R-:W-:-:S02]  /*145a0*/  SEL R24, R50, R129, P0 ;  /* 0x0000008132187207 */ /* 0x004fc40000000000 */
[----:B------:R-:W-:Y:S01]  /*145b0*/  SEL R26, R129, R50, P0 ;  /* 0x00000032811a7207 */ /* 0x000fe20000000000 */
[----:B------:R-:W-:Y:S01]  /*145c0*/  SHFL.IDX PT, R64, R64, R9, 0x1c1f ;  /* 0x001c1f0940407589 */ /* 0x000fe200000e0000 */
[----:B---3--:R-:W-:Y:S02]  /*145d0*/  SEL R25, R72, R81, P0 ;  /* 0x0000005148197207 */ /* 0x008fe40000000000 */
[----:B------:R-:W-:Y:S01]  /*145e0*/  SEL R27, R81, R72, P0 ;  /* 0x00000048511b7207 */ /* 0x000fe20000000000 */
        /* <DEDUP_REMOVED lines=8> */
[----:B------:R-:W-:Y:S04]  /*14670*/  SHFL.IDX PT, R46, R46, R9, 0x1c1f ;  /* 0x001c1f092e2e7589 */ /* 0x000fe800000e0000 */
[----:B------:R-:W0:Y:S04]  /*14680*/  SHFL.IDX PT, R53, R53, R18, 0x1c1f ;  /* 0x001c1f1235357589 */ /* 0x000e2800000e0000 */
[----:B------:R-:W1:Y:S01]  /*14690*/  SHFL.IDX PT, R47, R47, R18, 0x1c1f ;  /* 0x001c1f122f2f7589 */ /* 0x000e6200000e0000 */
[----:B--2---:R-:W-:-:S02]  /*146a0*/  SEL R32, R58, R121, P0 ;  /* 0x000000793a207207 */ /* 0x004fc40000000000 */
[----:B------:R-:W-:Y:S01]  /*146b0*/  SEL R34, R121, R58, P0 ;  /* 0x0000003a79227207 */ /* 0x000fe20000000000 */
[----:B------:R-:W-:Y:S01]  /*146c0*/  SHFL.IDX PT, R43, R43, R18, 0x1c1f ;  /* 0x001c1f122b2b7589 */ /* 0x000fe200000e0000 */
[----:B---3--:R-:W-:Y:S02]  /*146d0*/  SEL R33, R64, R55, P0 ;  /* 0x0000003740217207 */ /* 0x008fe40000000000 */
[----:B------:R-:W-:Y:S01]  /*146e0*/  SEL R35, R55, R64, P0 ;  /* 0x0000004037237207 */ /* 0x000fe20000000000 */
[----:B------:R-:W-:Y:S04]  /*146f0*/  SHFL.IDX PT, R52, R52, R9, 0x1c1f ;  /* 0x001c1f0934347589 */ /* 0x000fe800000e0000 */
[----:B------:R-:W-:Y:S04]  /*14700*/  SHFL.IDX PT, R69, R76, R9, 0x1c1f ;  /* 0x001c1f094c457589 */ /* 0x000fe800000e0000 */
[----:B------:R-:W2:Y:S01]  /*14710*/  SHFL.IDX PT, R49, R49, R18, 0x1c1f ;  /* 0x001c1f1231317589 */ /* 0x000ea200000e0000 */
[----:B------:R-:W-:Y:S01]  /*14720*/  BAR.SYNC.DEFER_BLOCKING 0x1, 0x100 ;  /* 0x0044000000007b1d */ /* 0x000fe20000010000 */
[----:B0-----:R-:W-:-:S02]  /*14730*/  SEL R36, R60, R53, P0 ;  /* 0x000000353c247207 */ /* 0x001fc40000000000 */
[----:B------:R-:W-:Y:S02]  /*14740*/  SEL R38, R53, R60, P0 ;  /* 0x0000003c35267207 */ /* 0x000fe40000000000 */
[----:B-1----:R-:W-:Y:S02]  /*14750*/  SEL R37, R54, R47, P0 ;  /* 0x0000002f36257207 */ /* 0x002fe40000000000 */
[----:B------:R-:W-:Y:S01]  /*14760*/  SEL R39, R47, R54, P0 ;  /* 0x000000362f277207 */ /* 0x000fe20000000000 */
[----:B------:R-:W-:Y:S04]  /*14770*/  SHFL.IDX PT, R48, R48, R9, 0x1c1f ;  /* 0x001c1f0930307589 */ /* 0x000fe800000e0000 */
[----:B------:R2:W-:Y:S04]  /*14780*/  SHFL.IDX PT, R21, R42, R9, 0x1c1f ;  /* 0x001c1f092a157589 */ /* 0x0005e800000e0000 */
[----:B------:R-:W-:Y:S04]  /*14790*/  SHFL.IDX PT, R73, R78, R9, 0x1c1f ;  /* 0x001c1f094e497589 */ /* 0x000fe800000e0000 */
[----:B------:R-:W-:Y:S01]  /*147a0*/  SHFL.IDX PT, R45, R45, R18, 0x1c1f ;  /* 0x001c1f122d2d7589 */ /* 0x000fe200000e0000 */
[----:B--2---:R-:W-:-:S03]  /*147b0*/  SEL R42, R49, R52, P0 ;  /* 0x00000034312a7207 */ /* 0x004fc60000000000 */
[----:B------:R-:W-:Y:S04]  /*147c0*/  SHFL.IDX PT, R76, R63, R18, 0x1c1f ;  /* 0x001c1f123f4c7589 */ /* 0x000fe800000e0000 */
[----:B------:R-:W-:Y:S04]  /*147d0*/  SHFL.IDX PT, R44, R44, R9, 0x1c1f ;  /* 0x001c1f092c2c7589 */ /* 0x000fe800000e0000 */
[----:B------:R-:W-:Y:S04]  /*147e0*/  SHFL.IDX PT, R77, R80, R9, 0x1c1f ;  /* 0x001c1f09504d7589 */ /* 0x000fe800000e0000 */
[----:B------:R0:W-:Y:S04]  /*147f0*/  SHFL.IDX PT, R19, R41, R18, 0x1c1f ;  /* 0x001c1f1229137589 */ /* 0x0001e800000e0000 */
[----:B------:R-:W-:Y:S04]  /*14800*/  SHFL.IDX PT, R78, R67, R18, 0x1c1f ;  /* 0x001c1f12434e7589 */ /* 0x000fe800000e0000 */
[----:B------:R1:W-:Y:S01]  /*14810*/  SHFL.IDX PT, R20, R40, R9, 0x1c1f ;  /* 0x001c1f0928147589 */ /* 0x0003e200000e0000 */
[----:B0-----:R-:W-:-:S03]  /*14820*/  SEL R41, R46, R43, P0 ;  /* 0x0000002b2e297207 */ /* 0x001fc60000000000 */
[----:B------:R-:W-:Y:S01]  /*14830*/  SHFL.IDX PT, R62, R62, R9, 0x1c1f ;  /* 0x001c1f093e3e7589 */ /* 0x000fe200000e0000 */
[----:B------:R-:W-:-:S03]  /*14840*/  SEL R43, R43, R46, P0 ;  /* 0x0000002e2b2b7207 */ /* 0x000fc60000000000 */
[----:B------:R-:W-:Y:S01]  /*14850*/  SHFL.IDX PT, R83, R82, R9, 0x1c1f ;  /* 0x001c1f0952537589 */ /* 0x000fe200000e0000 */
[----:B-1----:R-:W-:-:S03]  /*14860*/  SEL R40, R52, R49, P0 ;  /* 0x0000003134287207 */ /* 0x002fc60000000000 */
[----:B------:R-:W-:Y:S04]  /*14870*/  SHFL.IDX PT, R51, R51, R18, 0x1c1f ;  /* 0x001c1f1233337589 */ /* 0x000fe800000e0000 */
[----:B------:R-:W0:Y:S04]  /*14880*/  SHFL.IDX PT, R57, R57, R18, 0x1c1f ;  /* 0x001c1f1239397589 */ /* 0x000e2800000e0000 */
[----:B------:R-:W-:Y:S04]  /*14890*/  SHFL.IDX PT, R80, R71, R18, 0x1c1f ;  /* 0x001c1f1247507589 */ /* 0x000fe800000e0000 */
[----:B------:R-:W-:Y:S04]  /*148a0*/  SHFL.IDX PT, R66, R66, R9, 0x1c1f ;  /* 0x001c1f0942427589 */ /* 0x000fe800000e0000 */
[----:B------:R-:W-:Y:S04]  /*148b0*/  SHFL.IDX PT, R86, R84, R9, 0x1c1f ;  /* 0x001c1f0954567589 */ /* 0x000fe800000e0000 */
[----:B------:R-:W1:Y:S04]  /*148c0*/  SHFL.IDX PT, R59, R59, R18, 0x1c1f ;  /* 0x001c1f123b3b7589 */ /* 0x000e6800000e0000 */
[----:B------:R-:W2:Y:S04]  /*148d0*/  SHFL.IDX PT, R82, R75, R18, 0x1c1f ;  /* 0x001c1f124b527589 */ /* 0x000ea800000e0000 */
[----:B------:R-:W-:Y:S01]  /*148e0*/  SHFL.IDX PT, R68, R68, R9, 0x1c1f ;  /* 0x001c1f0944447589 */ /* 0x000fe200000e0000 */
[----:B0-----:R-:W-:-:S02]  /*148f0*/  SEL R60, R62, R57, P0 ;  /* 0x000000393e3c7207 */ /* 0x001fc40000000000 */
[----:B------:R-:W-:Y:S01]  /*14900*/  SEL R62, R57, R62, P0 ;  /* 0x0000003e393e7207 */ /* 0x000fe20000000000 */
[----:B------:R-:W0:Y:S04]  /*14910*/  SHFL.IDX PT, R84, R79, R18, 0x1c1f ;  /* 0x001c1f124f547589 */ /* 0x000e2800000e0000 */
[----:B------:R2:W-:Y:S04]  /*14920*/  SHFL.IDX PT, R9, R61, R18, 0x1c1f ;  /* 0x001c1f123d097589 */ /* 0x0005e800000e0000 */
[----:B------:R-:W3:Y:S04]  /*14930*/  SHFL.IDX PT, R85, R85, R18, 0x1c1f ;  /* 0x001c1f1255557589 */ /* 0x000ee800000e0000 */
[----:B------:R4:W-:Y:S01]  /*14940*/  STSM.16.M88.4 [R99], R12 ;  /* 0x0000000c63007844 */ /* 0x0009e20000000200 */
[----:B-1----:R-:W-:-:S02]  /*14950*/  SEL R64, R66, R59, P0 ;  /* 0x0000003b42407207 */ /* 0x002fc40000000000 */
[----:B------:R-:W-:Y:S01]  /*14960*/  SEL R66, R59, R66, P0 ;  /* 0x000000423b427207 */ /* 0x000fe20000000000 */
[----:B------:R1:W-:Y:S01]  /*14970*/  STSM.16.M88.4 [R98], R24 ;  /* 0x0000001862007844 */ /* 0x0003e20000000200 */
[----:B--2---:R-:W-:Y:S02]  /*14980*/  SEL R61, R77, R82, P0 ;  /* 0x000000524d3d7207 */ /* 0x004fe40000000000 */
[----:B------:R-:W-:Y:S01]  /*14990*/  SEL R63, R82, R77, P0 ;  /* 0x0000004d523f7207 */ /* 0x000fe20000000000 */
[----:B------:R2:W-:Y:S04]  /*149a0*/  STSM.16.M88.4 [R96], R28 ;  /* 0x0000001c60007844 */ /* 0x0005e80000000200 */
[----:B------:R3:W-:Y:S01]  /*149b0*/  STSM.16.M88.4 [R95], R32 ;  /* 0x000000205f007844 */ /* 0x0007e20000000200 */
[----:B0-----:R-:W-:-:S02]  /*149c0*/  SEL R65, R83, R84, P0 ;  /* 0x0000005453417207 */ /* 0x001fc40000000000 */
[----:B------:R-:W-:Y:S01]  /*149d0*/  SEL R67, R84, R83, P0 ;  /* 0x0000005354437207 */ /* 0x000fe20000000000 */
[----:B------:R-:W-:Y:S01]  /*149e0*/  STSM.16.M88.4 [R94], R36 ;  /* 0x000000245e007844 */ /* 0x000fe20000000200 */
[----:B----4-:R-:W-:Y:S02]  /*149f0*/  SEL R12, R48, R45, P0 ;  /* 0x0000002d300c7207 */ /* 0x010fe40000000000 */
[----:B------:R-:W-:Y:S01]  /*14a00*/  SEL R14, R45, R48, P0 ;  /* 0x000000302d0e7207 */ /* 0x000fe20000000000 */
[----:B------:R-:W-:Y:S01]  /*14a10*/  STSM.16.M88.4 [R93], R40 ;  /* 0x000000285d007844 */ /* 0x000fe20000000200 */
[----:B------:R-:W-:Y:S02]  /*14a20*/  SEL R13, R21, R76, P0 ;  /* 0x0000004c150d7207 */ /* 0x000fe40000000000 */
[----:B------:R-:W-:Y:S02]  /*14a30*/  SEL R15, R76, R21, P0 ;  /* 0x000000154c0f7207 */ /* 0x000fe40000000000 */
[----:B-1----:R-:W-:-:S02]  /*14a40*/  SEL R24, R44, R19, P0 ;  /* 0x000000132c187207 */ /* 0x002fc40000000000 */
[----:B------:R-:W-:Y:S01]  /*14a50*/  SEL R26, R19, R44, P0 ;  /* 0x0000002c131a7207 */ /* 0x000fe20000000000 */
[----:B------:R0:W-:Y:S01]  /*14a60*/  STSM.16.M88.4 [R92], R12 ;  /* 0x0000000c5c007844 */ /* 0x0001e20000000200 */
[----:B------:R-:W-:Y:S02]  /*14a70*/  SEL R25, R69, R78, P0 ;  /* 0x0000004e45197207 */ /* 0x000fe40000000000 */
[----:B------:R-:W-:Y:S02]  /*14a80*/  SEL R27, R78, R69, P0 ;  /* 0x000000454e1b7207 */ /* 0x000fe40000000000 */
[----:B--2---:R-:W-:Y:S02]  /*14a90*/  SEL R28, R20, R51, P0 ;  /* 0x00000033141c7207 */ /* 0x004fe40000000000 */
[----:B------:R-:W-:Y:S01]  /*14aa0*/  SEL R30, R51, R20, P0 ;  /* 0x00000014331e7207 */ /* 0x000fe20000000000 */
[----:B------:R1:W-:Y:S01]  /*14ab0*/  STSM.16.M88.4 [R91], R24 ;  /* 0x000000185b007844 */ /* 0x0003e20000000200 */
[----:B------:R-:W-:-:S02]  /*14ac0*/  SEL R29, R73, R80, P0 ;  /* 0x00000050491d7207 */ /* 0x000fc40000000000 */
[----:B------:R-:W-:Y:S02]  /*14ad0*/  SEL R31, R80, R73, P0 ;  /* 0x00000049501f7207 */ /* 0x000fe40000000000 */
[----:B---3--:R-:W-:Y:S02]  /*14ae0*/  SEL R33, R86, R85, P0 ;  /* 0x0000005556217207 */ /* 0x008fe40000000000 */
[----:B------:R-:W-:Y:S01]  /*14af0*/  SEL R35, R85, R86, P0 ;  /* 0x0000005655237207 */ /* 0x000fe20000000000 */
[----:B------:R1:W-:Y:S01]  /*14b00*/  STSM.16.M88.4 [R90], R28 ;  /* 0x0000001c5a007844 */ /* 0x0003e20000000200 */
[----:B------:R-:W-:Y:S01]  /*14b10*/  SEL R32, R68, R9, P0 ;  /* 0x0000000944207207 */ /* 0x000fe20000000000 */
[----:B0-----:R-:W-:Y:S01]  /*14b20*/  IMAD.U32 R12, RZ, RZ, UR4 ;  /* 0x00000004ff0c7e24 */ /* 0x001fe2000f8e00ff */
[----:B------:R-:W-:Y:S01]  /*14b30*/  SEL R34, R9, R68, P0 ;  /* 0x0000004409227207 */ /* 0x000fe20000000000 */
[----:B------:R1:W-:Y:S01]  /*14b40*/  STSM.16.M88.4 [R89], R60 ;  /* 0x0000003c59007844 */ /* 0x0003e20000000200 */
[----:B------:R-:W-:Y:S01]  /*14b50*/  IMAD.U32 R13, RZ, RZ, UR5 ;  /* 0x00000005ff0d7e24 */ /* 0x000fe2000f8e00ff */
[----:B------:R-:W-:-:S02]  /*14b60*/  ULDC.64 UR4, c[0x0][0xbe0] ;  /* 0x0002f80000047ab9 */ /* 0x000fc40000000a00 */
[----:B------:R1:W-:Y:S04]  /*14b70*/  STSM.16.M88.4 [R88], R64 ;  /* 0x0000004058007844 */ /* 0x0003e80000000200 */
[----:B------:R1:W-:Y:S01]  /*14b80*/  STSM.16.M88.4 [R87], R32 ;  /* 0x0000002057007844 */ /* 0x0003e20000000200 */
[----:B------:R-:W-:Y:S01]  /*14b90*/  UISETP.NE.U32.AND UP1, UPT, UR4, URZ, UPT ;  /* 0x0000003f0400728c */ /* 0x000fe2000bf25070 */
[----:B------:R-:W-:Y:S03]  /*14ba0*/  BAR.SYNC.DEFER_BLOCKING 0x1, 0x100 ;  /* 0x0044000000007b1d */ /* 0x000fe60000010000 */
[----:B------:R-:W-:-:S05]  /*14bb0*/  UISETP.NE.AND.EX UP1, UPT, UR5, URZ, UPT, UP1 ;  /* 0x0000003f0500728c */ /* 0x000fca000bf25310 */
[----:B------:R-:W0:Y:S01]  /*14bc0*/  LDC R20, c[0x0][0xa88] ;  /* 0x0002a200ff147b82 */ /* 0x000e220000000800 */
[----:B------:R-:W-:-:S05]  /*14bd0*/  PLOP3.LUT P0, PT, PT, PT, UP1, 0x80, 0x0 ;  /* 0x000000000000781c */ /* 0x000fca0003f0f018 */
[----:B------:R-:W-:Y:S02]  /*14be0*/  @UP1 ULDC.64 UR6, c[0x0][0xbe0] ;  /* 0x0002f80000061ab9 */ /* 0x000fe40000000a00 */
[----:B------:R-:W-:-:S06]  /*14bf0*/  @UP1 UIMAD.WIDE UR6, UR36, 0x4, UR6 ;  /* 0x00000004240618a5 */ /* 0x000fcc000f8e0206 */
[----:B------:R-:W-:Y:S02]  /*14c00*/  IMAD.U32 R14, RZ, RZ, UR6 ;  /* 0x00000006ff0e7e24 */ /* 0x000fe4000f8e00ff */
[----:B------:R-:W-:Y:S01]  /*14c10*/  IMAD.U32 R15, RZ, RZ, UR7 ;  /* 0x00000007ff0f7e24 */ /* 0x000fe2000f8e00ff */
[----:B------:R-:W2:Y:S01]  /*14c20*/  @P1 LDG.E R9, desc[UR50][R12.64] ;  /* 0x000000320c091981 */ /* 0x000ea2000c1e1900 */
[----:B------:R-:W-:-:S03]  /*14c30*/  UMOV UR4, URZ ;  /* 0x0000003f00047c82 */ /* 0x000fc60008000000 */
[----:B0-----:R1:W5:Y:S01]  /*14c40*/  @P0 LDG.E R20, desc[UR50][R14.64] ;  /* 0x000000320e140981 */ /* 0x001362000c1e1900 */
[----:B--2---:R-:W-:Y:S01]  /*14c50*/  @P1 R2UR UR4, R9 ;  /* 0x00000000090412ca */ /* 0x004fe200000e0000 */
[----:B-1----:R-:W-:-:S14]  /*14c60*/  @P0 BRA `(.L_x_3961) ;  /* 0x0000000000100947 */ /* 0x002fdc0003800000 */
[----:B------:R-:W-:Y:S05]  /*14c70*/  @!P1 BRA `(.L_x_3961) ;  /* 0x00000000000c9947 */ /* 0x000fea0003800000 */
[----:B------:R-:W2:Y:S04]  /*14c80*/  LDG.E R9, desc[UR50][R12.64] ;  /* 0x000000320c097981 */ /* 0x000ea8000c1e1900 */
[----:B-----5:R-:W2:Y:S02]  /*14c90*/  LDG.E R20, desc[UR50][R12.64+0x4] ;  /* 0x000004320c147981 */ /* 0x020ea4000c1e1900 */
[----:B--2---:R-:W-:-:S07]  /*14ca0*/  IMAD.IADD R20, R20, 0x1, -R9 ;  /* 0x0000000114147824 */ /* 0x004fce00078e0a09 */
.L_x_3961:
[----:B------:R-:W-:Y:S01]  /*14cb0*/  USHF.R.S32.HI UR9, URZ, 0x1f, UR42 ;  /* 0x0000001f3f097899 */ /* 0x000fe2000801142a */
[----:B------:R-:W-:Y:S01]  /*14cc0*/  IMAD R9, R4, 0x40, R0 ;  /* 0x0000004004097824 */ /* 0x000fe200078e0200 */
[----:B------:R-:W-:Y:S01]  /*14cd0*/  ULDC.64 UR10, c[0x0][0xb70] ;  /* 0x0002dc00000a7ab9 */ /* 0x000fe20000000a00 */
[----:B------:R-:W-:Y:S01]  /*14ce0*/  USHF.R.S32.HI UR5, URZ, 0x1f, UR4 ;  /* 0x0000001f3f057899 */ /* 0x000fe20008011404 */
[----:B------:R-:W-:Y:S01]  /*14cf0*/  LEA.HI R8, R8, R7, RZ, 0x7 ;  /* 0x0000000708087211 */ /* 0x000fe200078f38ff */
[----:B------:R-:W-:Y:S01]  /*14d00*/  UIMAD UR8, UR9, UR10, URZ ;  /* 0x0000000a090872a4 */ /* 0x000fe2000f8e023f */
[----:B------:R-:W-:Y:S01]  /*14d10*/  IMAD R15, R23, 0x80, R220 ;  /* 0x00000080170f7824 */ /* 0x000fe200078e02dc */
[----:B------:R-:W-:Y:S01]  /*14d20*/  USHF.R.S32.HI UR13, URZ, 0x1f, UR36 ;  /* 0x0000001f3f0d7899 */ /* 0x000fe20008011424 */
[----:B------:R-:W-:Y:S01]  /*14d30*/  IMAD.WIDE R10, R9, 0x2, R10 ;  /* 0x00000002090a7825 */ /* 0x000fe200078e020a */
[----:B------:R-:W-:Y:S01]  /*14d40*/  UIMAD.WIDE.U32 UR6, UR42, UR10, UR4 ;  /* 0x0000000a2a0672a5 */ /* 0x000fe2000f8e0004 */
[----:B------:R-:W-:Y:S01]  /*14d50*/  LOP3.LUT R12, R8, 0xffffff80, RZ, 0xc0, !PT ;  /* 0xffffff80080c7812 */ /* 0x000fe200078ec0ff */
[----:B------:R-:W-:Y:S01]  /*14d60*/  UIMAD UR8, UR42, UR11, UR8 ;  /* 0x0000000b2a0872a4 */ /* 0x000fe2000f8e0208 */
[----:B------:R-:W-:Y:S01]  /*14d70*/  SHF.R.S32.HI R8, RZ, 0x1f, R15 ;  /* 0x0000001fff087819 */ /* 0x000fe2000001140f */
[----:B------:R-:W-:Y:S01]  /*14d80*/  USEL UR13, UR13, URZ, !UP0 ;  /* 0x0000003f0d0d7287 */ /* 0x000fe2000c000000 */
[C---:B------:R-:W-:Y:S01]  /*14d90*/  IADD3 R37, P6, R10.reuse, 0x1000, RZ ;  /* 0x000010000a257810 */ /* 0x040fe20007fde0ff */
[----:B------:R-:W-:Y:S01]  /*14da0*/  ULDC.64 UR10, c[0x0][0xb78] ;  /* 0x0002de00000a7ab9 */ /* 0x000fe20000000a00 */
[----:B------:R-:W-:Y:S01]  /*14db0*/  UIADD3 UR7, UR7, UR8, URZ ;  /* 0x0000000807077290 */ /* 0x000fe2000fffe03f */
[C---:B------:R-:W-:Y:S01]  /*14dc0*/  IADD3 R25, P5, R10.reuse, 0x2000, RZ ;  /* 0x000020000a197810 */ /* 0x040fe20007fbe0ff */
[----:B------:R-:W-:Y:S01]  /*14dd0*/  USEL UR12, UR36, URZ, !UP0 ;  /* 0x0000003f240c7287 */ /* 0x000fe2000c000000 */
[C---:B------:R-:W-:Y:S01]  /*14de0*/  IADD3 R57, P3, R10.reuse, 0x4000, RZ ;  /* 0x000040000a397810 */ /* 0x040fe20007f7e0ff */
[----:B------:R-:W-:Y:S01]  /*14df0*/  UIMAD UR8, UR13, UR10, URZ ;  /* 0x0000000a0d0872a4 */ /* 0x000fe2000f8e023f */
[----:B------:R-:W-:Y:S01]  /*14e00*/  IADD3 R33, P2, R10, 0x6000, RZ ;  /* 0x000060000a217810 */ /* 0x000fe20007f5e0ff */
[----:B------:R-:W-:Y:S01]  /*14e10*/  UIMAD.WIDE.U32 UR6, UR12, UR10, UR6 ;  /* 0x0000000a0c0672a5 */ /* 0x000fe2000f8e0006 */
[----:B------:R-:W-:Y:S01]  /*14e20*/  LOP3.LUT R36, R37, 0x380, RZ, 0xc0, !PT ;  /* 0x0000038025247812 */ /* 0x000fe200078ec0ff */
[----:B------:R-:W-:Y:S01]  /*14e30*/  UIMAD UR8, UR12, UR11, UR8 ;  /* 0x0000000b0c0872a4 */ /* 0x000fe2000f8e0208 */
[----:B------:R-:W-:Y:S01]  /*14e40*/  LOP3.LUT R24, R25, 0x380, RZ, 0xc0, !PT ;  /* 0x0000038019187812 */ /* 0x000fe200078ec0ff */
[----:B------:R-:W-:Y:S01]  /*14e50*/  IMAD.IADD R12, R7, 0x1, -R12 ;  /* 0x00000001070c7824 */ /* 0x000fe200078e0a0c */
[----:B------:R-:W-:Y:S01]  /*14e60*/  LOP3.LUT R56, R57, 0x380, RZ, 0xc0, !PT ;  /* 0x0000038039387812 */ /* 0x000fe200078ec0ff */
[C---:B------:R-:W-:Y:S01]  /*14e70*/  VIADD R7, R15.reuse, 0x8 ;  /* 0x000000080f077836 */ /* 0x040fe20000000000 */
[----:B------:R-:W-:Y:S01]  /*14e80*/  IADD3 R9, P0, R15, UR6, RZ ;  /* 0x000000060f097c10 */ /* 0x000fe2000ff1e0ff */
[----:B------:R-:W-:Y:S01]  /*14e90*/  IMAD.U32 R13, RZ, RZ, UR8 ;  /* 0x00000008ff0d7e24 */ /* 0x000fe2000f8e00ff */
[----:B------:R-:W-:-:S02]  /*14ea0*/  LOP3.LUT R32, R33, 0x380, RZ, 0xc0, !PT ;  /* 0x0000038021207812 */ /* 0x000fc400078ec0ff */
[----:B------:R-:W-:Y:S02]  /*14eb0*/  SHF.R.U64 R36, R36, 0x3, RZ ;  /* 0x0000000324247819 */ /* 0x000fe400000012ff */
[----:B------:R-:W-:Y:S01]  /*14ec0*/  IADD3.X R8, R8, UR7, R13, P0, !PT ;  /* 0x0000000708087c10 */ /* 0x000fe200087fe40d */
[----:B------:R-:W-:Y:S01]  /*14ed0*/  ULDC.64 UR6, c[0x0][0xb40] ;  /* 0x0002d00000067ab9 */ /* 0x000fe20000000a00 */
[----:B------:R-:W-:Y:S02]  /*14ee0*/  SHF.R.U64 R24, R24, 0x3, RZ ;  /* 0x0000000318187819 */ /* 0x000fe400000012ff */
[C---:B------:R-:W-:Y:S02]  /*14ef0*/  LEA R18, P1, R9.reuse, UR6, 0x2 ;  /* 0x0000000609127c11 */ /* 0x040fe4000f8210ff */
[----:B------:R-:W-:Y:S02]  /*14f00*/  SHF.R.U64 R56, R56, 0x3, RZ ;  /* 0x0000000338387819 */ /* 0x000fe400000012ff */
        /* <DEDUP_REMOVED lines=8> */
[----:B------:R-:W-:-:S02]  /*14f90*/  SHF.R.U64 R44, R44, 0x3, RZ ;  /* 0x000000032c2c7819 */ /* 0x000fc400000012ff */
        /* <DEDUP_REMOVED lines=18> */
[-C--:B-----5:R-:W-:Y:S02]  /*150c0*/  ISETP.GE.OR P1, PT, R15, R20.reuse, P0 ;  /* 0x000000140f00720c */ /* 0x0a0fe40000726670 */
[----:B------:R-:W-:Y:S01]  /*150d0*/  ISETP.GE.OR P0, PT, R7, R20, P0 ;  /* 0x000000140700720c */ /* 0x000fe20000706670 */
[----:B------:R-:W-:Y:S01]  /*150e0*/  IMAD.X R29, RZ, RZ, R11, P2 ;  /* 0x000000ffff1d7224 */ /* 0x000fe200010e060b */
[----:B------:R-:W-:-:S02]  /*150f0*/  LOP3.LUT R12, R13, 0x380, RZ, 0xc0, !PT ;  /* 0x000003800d0c7812 */ /* 0x000fc400078ec0ff */
[----:B------:R-:W-:Y:S02]  /*15100*/  LOP3.LUT R60, R61, 0x380, RZ, 0xc0, !PT ;  /* 0x000003803d3c7812 */ /* 0x000fe400078ec0ff */
[----:B------:R-:W-:Y:S02]  /*15110*/  LOP3.LUT R52, R53, 0x380, RZ, 0xc0, !PT ;  /* 0x0000038035347812 */ /* 0x000fe400078ec0ff */
[----:B------:R-:W-:Y:S02]  /*15120*/  LOP3.LUT R40, R41, 0x380, RZ, 0xc0, !PT ;  /* 0x0000038029287812 */ /* 0x000fe400078ec0ff */
[----:B------:R-:W-:Y:S01]  /*15130*/  LOP3.LUT R49, R10, 0x380, RZ, 0xc0, !PT ;  /* 0x000003800a317812 */ /* 0x000fe200078ec0ff */
[----:B------:R-:W-:Y:S01]  /*15140*/  UIMAD UR5, UR5, UR6, URZ ;  /* 0x00000006050572a4 */ /* 0x000fe2000f8e023f */
[----:B------:R-:W-:Y:S01]  /*15150*/  LOP3.LUT R7, R14, 0x380, RZ, 0xc0, !PT ;  /* 0x000003800e077812 */ /* 0x000fe200078ec0ff */
[----:B------:R0:W-:Y:S01]  /*15160*/  @!P1 STG.E desc[UR50][R18.64], R5 ;  /* 0x0000000512009986 */ /* 0x0001e2000c101932 */
[----:B------:R-:W-:-:S02]  /*15170*/  SHF.R.U64 R12, R12, 0x3, RZ ;  /* 0x000000030c0c7819 */ /* 0x000fc400000012ff */
[----:B------:R-:W-:Y:S01]  /*15180*/  SHF.R.U64 R60, R60, 0x3, RZ ;  /* 0x000000033c3c7819 */ /* 0x000fe200000012ff */
[----:B------:R1:W-:Y:S01]  /*15190*/  @!P0 STG.E desc[UR50][R18.64+0x20], R6 ;  /* 0x0000200612008986 */ /* 0x0003e2000c101932 */
[----:B------:R-:W-:Y:S02]  /*151a0*/  SHF.R.U64 R52, R52, 0x3, RZ ;  /* 0x0000000334347819 */ /* 0x000fe400000012ff */
[----:B------:R-:W-:Y:S01]  /*151b0*/  SHF.R.U64 R40, R40, 0x3, RZ ;  /* 0x0000000328287819 */ /* 0x000fe200000012ff */
[----:B------:R-:W5:Y:S01]  /*151c0*/  LD.E.128 R36, desc[UR50][R36.64] ;  /* 0x0000003224247980 */ /* 0x000f62000c101d00 */
[----:B------:R-:W-:Y:S02]  /*151d0*/  SHF.R.U64 R49, R49, 0x3, RZ ;  /* 0x0000000331317819 */ /* 0x000fe400000012ff */
[----:B------:R-:W-:Y:S01]  /*151e0*/  SHF.R.U64 R7, R7, 0x3, RZ ;  /* 0x0000000307077819 */ /* 0x000fe200000012ff */
[----:B0-----:R-:W-:Y:S01]  /*151f0*/  IMAD.U32 R5, RZ, RZ, UR6 ;  /* 0x00000006ff057e24 */ /* 0x001fe2000f8e00ff */
        /* <DEDUP_REMOVED lines=9> */
[----:B------:R-:W-:Y:S01]  /*15290*/  IMAD.MOV.U32 R49, RZ, RZ, R11 ;  /* 0x000000ffff317224 */ /* 0x000fe200078e000b */
[----:B------:R-:W-:Y:S01]  /*152a0*/  LOP3.LUT R28, R7, R14, RZ, 0x3c, !PT ;  /* 0x0000000e071c7212 */ /* 0x000fe200078e3cff */
[--C-:B-1----:R-:W-:Y:S01]  /*152b0*/  IMAD.MOV.U32 R6, RZ, RZ, R0.reuse ;  /* 0x000000ffff067224 */ /* 0x102fe200078e0000 */
[----:B------:R-:W-:Y:S01]  /*152c0*/  SHF.R.S32.HI R7, RZ, 0x1f, R0 ;  /* 0x0000001fff077819 */ /* 0x000fe20000011400 */
[----:B------:R-:W5:Y:S01]  /*152d0*/  LD.E.128 R24, desc[UR50][R24.64] ;  /* 0x0000003218187980 */ /* 0x000f62000c101d00 */
[----:B------:R-:W-:-:S03]  /*152e0*/  UIMAD UR5, UR4, UR7, UR5 ;  /* 0x00000007040572a4 */ /* 0x000fc6000f8e0205 */
[----:B------:R-:W5:Y:S01]  /*152f0*/  LD.E.128 R48, desc[UR50][R48.64] ;  /* 0x0000003230307980 */ /* 0x000f62000c101d00 */
[----:B------:R-:W-:Y:S01]  /*15300*/  IMAD.WIDE.U32 R6, R5, UR4, R6 ;  /* 0x0000000405067c25 */ /* 0x000fe2000f8e0006 */
[----:B------:R-:W-:Y:S02]  /*15310*/  ULDC.64 UR6, c[0x0][0xae0] ;  /* 0x0002b80000067ab9 */ /* 0x000fe40000000a00 */
        /* <DEDUP_REMOVED lines=17> */
[----:B------:R-:W-:Y:S01]  /*15430*/  IMAD.U32 R19, RZ, RZ, UR6 ;  /* 0x00000006ff137e24 */ /* 0x000fe2000f8e00ff */
[----:B------:R-:W-:Y:S01]  /*15440*/  UIMAD UR4, UR42, UR7, UR4 ;  /* 0x000000072a0472a4 */ /* 0x000fe2000f8e0204 */
[----:B------:R-:W-:Y:S02]  /*15450*/  IMAD R20, R23, -0x80, R20 ;  /* 0xffffff8017147824 */ /* 0x000fe400078e0214 */
[C---:B------:R-:W-:Y:S01]  /*15460*/  VIADD R5, R4.reuse, 0x20 ;  /* 0x0000002004057836 */ /* 0x040fe20000000000 */
[----:B------:R-:W-:Y:S01]  /*15470*/  ULDC.64 UR6, c[0x0][0xae8] ;  /* 0x0002ba0000067ab9 */ /* 0x000fe20000000a00 */
[----:B------:R-:W-:Y:S01]  /*15480*/  IMAD.WIDE.U32 R6, R19, UR42, R6 ;  /* 0x0000002a13067c25 */ /* 0x000fe2000f8e0006 */
[CC--:B------:R-:W-:Y:S02]  /*15490*/  ISETP.GE.AND P3, PT, R4.reuse, R20.reuse, PT ;  /* 0x000000140400720c */ /* 0x0c0fe40003f66270 */
[----:B------:R-:W-:Y:S01]  /*154a0*/  ISETP.GE.AND P0, PT, R5, R20, PT ;  /* 0x000000140500720c */ /* 0x000fe20003f06270 */
[----:B------:R-:W-:-:S02]  /*154b0*/  VIADD R5, R4, 0x40 ;  /* 0x0000004004057836 */ /* 0x000fc40000000000 */
[----:B------:R-:W-:Y:S01]  /*154c0*/  VIADD R7, R7, UR4 ;  /* 0x0000000407077c36 */ /* 0x000fe20008000000 */
[----:B------:R-:W-:Y:S01]  /*154d0*/  UIMAD UR4, UR13, UR6, URZ ;  /* 0x000000060d0472a4 */ /* 0x000fe2000f8e023f */
[----:B------:R-:W-:Y:S02]  /*154e0*/  VIADD R18, R4, 0x60 ;  /* 0x0000006004127836 */ /* 0x000fe40000000000 */
[----:B------:R-:W-:Y:S01]  /*154f0*/  VIADD R3, R3, 0x33420 ;  /* 0x0003342003037836 */ /* 0x000fe20000000000 */
[-C--:B------:R-:W-:Y:S01]  /*15500*/  ISETP.GE.AND P1, PT, R5, R20.reuse, PT ;  /* 0x000000140500720c */ /* 0x080fe20003f26270 */
[----:B------:R-:W-:Y:S01]  /*15510*/  IMAD.U32 R19, RZ, RZ, UR6 ;  /* 0x00000006ff137e24 */ /* 0x000fe2000f8e00ff */
[----:B------:R-:W-:Y:S01]  /*15520*/  SHF.R.S32.HI R5, RZ, 0x1f, R4 ;  /* 0x0000001fff057819 */ /* 0x000fe20000011404 */
[----:B------:R-:W-:Y:S01]  /*15530*/  UIMAD UR4, UR12, UR7, UR4 ;  /* 0x000000070c0472a4 */ /* 0x000fe2000f8e0204 */
[----:B------:R-:W-:Y:S01]  /*15540*/  ISETP.GE.AND P2, PT, R18, R20, PT ;  /* 0x000000141200720c */ /* 0x000fe20003f46270 */
[----:B------:R-:W-:Y:S01]  /*15550*/  IMAD.WIDE.U32 R18, R19, UR12, R6 ;  /* 0x0000000c13127c25 */ /* 0x000fe2000f8e0006 */
[----:B------:R-:W-:Y:S01]  /*15560*/  PRMT R3, RZ, 0x654, R3 ;  /* 0x00000654ff037816 */ /* 0x000fe20000000003 */
[----:B------:R-:W-:Y:S02]  /*15570*/  BSSY B1, `(.L_x_3962) ;  /* 0x0000018000017945 */ /* 0x000fe40003800000 */
[----:B------:R-:W-:Y:S01]  /*15580*/  IMAD.WIDE R6, R23, 0x80, R4 ;  /* 0x0000008017067825 */ /* 0x000fe200078e0204 */
[----:B0-----:R0:W-:Y:S03]  /*15590*/  SYNCS.ARRIVE.TRANS64.RED.A1T0 RZ, [R3+URZ], RZ ;  /* 0x000000ff03ff79a7 */ /* 0x0011e6000810043f */
[----:B------:R-:W-:Y:S01]  /*155a0*/  VIADD R23, R19, UR4 ;  /* 0x0000000413177c36 */ /* 0x000fe20008000000 */
[----:B------:R-:W-:Y:S06]  /*155b0*/  @P3 BRA `(.L_x_3963) ;  /* 0x00000000004c3947 */ /* 0x000fec0003800000 */
[C---:B------:R-:W-:Y:S01]  /*155c0*/  VIADD R4, R0.reuse, 0x40 ;  /* 0x0000004000047836 */ /* 0x040fe20000000000 */
[----:B------:R-:W-:Y:S01]  /*155d0*/  ULDC UR4, c[0x0][0xa8c] ;  /* 0x0002a30000047ab9 */ /* 0x000fe20000000800 */
[----:B------:R-:W-:Y:S01]  /*155e0*/  ULDC.64 UR6, c[0x0][0xad8] ;  /* 0x0002b60000067ab9 */ /* 0x000fe20000000a00 */
[C---:B------:R-:W-:Y:S01]  /*155f0*/  VIADD R20, R0.reuse, 0x80 ;  /* 0x0000008000147836 */ /* 0x040fe20000000000 */
[----:B------:R-:W-:Y:S01]  /*15600*/  ISETP.GE.AND P3, PT, R0, UR4, PT ;  /* 0x0000000400007c0c */ /* 0x000fe2000bf66270 */
[----:B0-----:R-:W-:Y:S01]  /*15610*/  IMAD R3, R7, UR6, RZ ;  /* 0x0000000607037c24 */ /* 0x001fe2000f8e02ff */
        /* <DEDUP_REMOVED lines=13> */
.L_x_3963:
[----:B------:R-:W-:Y:S05]  /*156f0*/  BSYNC B1 ;  /* 0x0000000000017941 */ /* 0x000fea0003800000 */
.L_x_3962:
[----:B------:R-:W-:Y:S04]  /*15700*/  BSSY B1, `(.L_x_3964) ;  /* 0x0000017000017945 */ /* 0x000fe80003800000 */
[----:B------:R-:W-:Y:S05]  /*15710*/  @P0 BRA `(.L_x_3965) ;  /* 0x0000000000540947 */ /* 0x000fea0003800000 */
[----:B0-----:R-:W-:Y:S01]  /*15720*/  IADD3 R3, P0, R6, 0x20, RZ ;  /* 0x0000002006037810 */ /* 0x001fe20007f1e0ff */
[C---:B------:R-:W-:Y:S01]  /*15730*/  VIADD R5, R0.reuse, 0x40 ;  /* 0x0000004000057836 */ /* 0x040fe20000000000 */
[----:B------:R-:W-:Y:S01]  /*15740*/  ULDC UR4, c[0x0][0xa8c] ;  /* 0x0002a30000047ab9 */ /* 0x000fe20000000800 */
[----:B------:R-:W-:Y:S01]  /*15750*/  ULDC.64 UR6, c[0x0][0xad8] ;  /* 0x0002b60000067ab9 */ /* 0x000fe20000000a00 */
[C---:B-1----:R-:W-:Y:S01]  /*15760*/  VIADD R21, R0.reuse, 0x80 ;  /* 0x0000008000157836 */ /* 0x042fe20000000000 */
[----:B------:R-:W-:Y:S01]  /*15770*/  ISETP.GE.AND P3, PT, R0, UR4, PT ;  /* 0x0000000400007c0c */ /* 0x000fe2000bf66270 */
[----:B------:R-:W-:Y:S01]  /*15780*/  IMAD.X R4, RZ, RZ, R7, P0 ;  /* 0x000000ffff047224 */ /* 0x000fe200000e0607 */
[----:B------:R-:W-:Y:S01]  /*15790*/  ISETP.GE.AND P4, PT, R5, UR4, PT ;  /* 0x0000000405007c0c */ /* 0x000fe2000bf86270 */
[----:B------:R-:W-:Y:S01]  /*157a0*/  IMAD.MOV.U32 R5, RZ, RZ, R23 ;  /* 0x000000ffff057224 */ /* 0x000fe200078e0017 */
[----:B------:R-:W-:Y:S01]  /*157b0*/  ISETP.GE.AND P5, PT, R21, UR4, PT ;  /* 0x0000000415007c0c */ /* 0x000fe2000bfa6270 */
[----:B------:R-:W-:-:S02]  /*157c0*/  IMAD R20, R4, UR6, RZ ;  /* 0x0000000604147c24 */ /* 0x000fc4000f8e02ff */
[----:B------:R-:W-:-:S04]  /*157d0*/  IMAD.MOV.U32 R4, RZ, RZ, R18 ;  /* 0x000000ffff047224 */ /* 0x000fc800078e0012 */
[----:B------:R-:W-:-:S04]  /*157e0*/  IMAD.WIDE.U32 R4, R3, UR6, R4 ;  /* 0x0000000603047c25 */ /* 0x000fc8000f8e0004 */
[----:B------:R-:W-:Y:S01]  /*157f0*/  IMAD R3, R3, UR7, R20 ;  /* 0x0000000703037c24 */ /* 0x000fe2000f8e0214 */
[----:B------:R-:W-:Y:S02]  /*15800*/  ULDC.64 UR6, c[0x0][0xa80] ;  /* 0x0002a00000067ab9 */ /* 0x000fe40000000a00 */
[----:B------:R-:W-:Y:S01]  /*15810*/  LEA R20, P0, R4, UR6, 0x1 ;  /* 0x0000000604147c11 */ /* 0x000fe2000f8008ff */
[----:B------:R-:W-:-:S05]  /*15820*/  IMAD.IADD R3, R5, 0x1, R3 ;  /* 0x0000000105037824 */ /* 0x000fca00078e0203 */
[----:B------:R-:W-:-:S05]  /*15830*/  LEA.HI.X R21, R4, UR7, R3, 0x1, P0 ;  /* 0x0000000704157c11 */ /* 0x000fca00080f0c03 */
[----:B-----5:R2:W-:Y:S04]  /*15840*/  @!P3 STG.E.128 desc[UR50][R20.64], R36 ;  /* 0x000000241400b986 */ /* 0x0205e8000c101d32 */
[----:B------:R2:W-:Y:S04]  /*15850*/  @!P4 STG.E.128 desc[UR50][R20.64+0x80], R44 ;  /* 0x0000802c1400c986 */ /* 0x0005e8000c101d32 */
[----:B------:R2:W-:Y:S02]  /*15860*/  @!P5 STG.E.128 desc[UR50][R20.64+0x100], R52 ;  /* 0x000100341400d986 */ /* 0x0005e4000c101d32 */
.L_x_3965:
[----:B------:R-:W-:Y:S05]  /*15870*/  BSYNC B1 ;  /* 0x0000000000017941 */ /* 0x000fea0003800000 */
.L_x_3964:
[----:B------:R-:W-:Y:S04]  /*15880*/  BSSY B1, `(.L_x_3966) ;  /* 0x0000017000017945 */ /* 0x000fe80003800000 */
[----:B------:R-:W-:Y:S05]  /*15890*/  @P1 BRA `(.L_x_3967) ;  /* 0x0000000000541947 */ /* 0x000fea0003800000 */
[----:B0-----:R-:W-:Y:S01]  /*158a0*/  IADD3 R3, P0, R6, 0x40, RZ ;  /* 0x0000004006037810 */ /* 0x001fe20007f1e0ff */
[C---:B------:R-:W-:Y:S01]  /*158b0*/  VIADD R5, R0.reuse, 0x40 ;  /* 0x0000004000057836 */ /* 0x040fe20000000000 */
[----:B------:R-:W-:Y:S01]  /*158c0*/  ULDC UR4, c[0x0][0xa8c] ;  /* 0x0002a30000047ab9 */ /* 0x000fe20000000800 */
[----:B------:R-:W-:Y:S01]  /*158d0*/  ULDC.64 UR6, c[0x0][0xad8] ;  /* 0x0002b60000067ab9 */ /* 0x000fe20000000a00 */
[C---:B-12---:R-:W-:Y:S01]  /*158e0*/  VIADD R21, R0.reuse, 0x80 ;  /* 0x0000008000157836 */ /* 0x046fe20000000000 */
        /* <DEDUP_REMOVED lines=16> */
.L_x_3967:
[----:B------:R-:W-:Y:S05]  /*159f0*/  BSYNC B1 ;  /* 0x0000000000017941 */ /* 0x000fea0003800000 */
.L_x_3966:
[----:B------:R-:W-:Y:S05]  /*15a00*/  @P2 BRA `(.L_x_3968) ;  /* 0x0000000c00282947 */ /* 0x000fea0003800000 */
[----:B0-----:R-:W-:Y:S01]  /*15a10*/  IADD3 R3, P0, R6, 0x60, RZ ;  /* 0x0000006006037810 */ /* 0x001fe20007f1e0ff */
[----:B------:R-:W-:Y:S01]  /*15a20*/  ULDC.64 UR4, c[0x0][0xad8] ;  /* 0x0002b60000047ab9 */ /* 0x000fe20000000a00 */
[----:B------:R-:W-:Y:S01]  /*15a30*/  IMAD.MOV.U32 R4, RZ, RZ, R18 ;  /* 0x000000ffff047224 */ /* 0x000fe200078e0012 */
[----:B------:R-:W-:Y:S01]  /*15a40*/  ULDC.64 UR6, c[0x0][0xa80] ;  /* 0x0002a00000067ab9 */ /* 0x000fe20000000a00 */
[----:B------:R-:W-:Y:S02]  /*15a50*/  IMAD.MOV.U32 R5, RZ, RZ, R23 ;  /* 0x000000ffff057224 */ /* 0x000fe400078e0017 */
[----:B------:R-:W-:Y:S02]  /*15a60*/  IMAD.X R6, RZ, RZ, R7, P0 ;  /* 0x000000ffff067224 */ /* 0x000fe400000e0607 */
[----:B------:R-:W-:Y:S02]  /*15a70*/  VIADD R7, R0, 0x40 ;  /* 0x0000004000077836 */ /* 0x000fe40000000000 */
[----:B------:R-:W-:-:S02]  /*15a80*/  IMAD R6, R6, UR4, RZ ;  /* 0x0000000406067c24 */ /* 0x000fc4000f8e02ff */
[C---:B------:R-:W-:Y:S01]  /*15a90*/  IMAD.WIDE.U32 R4, R3.reuse, UR4, R4 ;  /* 0x0000000403047c25 */ /* 0x040fe2000f8e0004 */
[----:B------:R-:W-:Y:S02]  /*15aa0*/  ULDC UR4, c[0x0][0xa8c] ;  /* 0x0002a30000047ab9 */ /* 0x000fe40000000800 */
[C---:B------:R-:W-:Y:S01]  /*15ab0*/  ISETP.GE.AND P1, PT, R0.reuse, UR4, PT ;  /* 0x0000000400007c0c */ /* 0x040fe2000bf26270 */
[----:B------:R-:W-:Y:S01]  /*15ac0*/  IMAD R3, R3, UR5, R6 ;  /* 0x0000000503037c24 */ /* 0x000fe2000f8e0206 */
[----:B------:R-:W-:Y:S01]  /*15ad0*/  ISETP.GE.AND P2, PT, R7, UR4, PT ;  /* 0x0000000407007c0c */ /* 0x000fe2000bf46270 */
        /* <DEDUP_REMOVED lines=10> */
.L_x_3960:
        /* <DEDUP_REMOVED lines=24> */
[----:B------:R-:W2:Y:S04]  /*15d00*/  LDG.E R7, desc[UR50][R8.64] ;  /* 0x0000003208077981 */ /* 0x000ea8000c1e1900 */
[----:B-----5:R-:W2:Y:S02]  /*15d10*/  LDG.E R12, desc[UR50][R8.64+0x4] ;  /* 0x00000432080c7981 */ /* 0x020ea4000c1e1900 */
[----:B--2---:R-:W-:-:S07]  /*15d20*/  IMAD.IADD R12, R12, 0x1, -R7 ;  /* 0x000000010c0c7824 */ /* 0x004fce00078e0a07 */
.L_x_3969:
[----:B------:R-:W-:Y:S01]  /*15d30*/  USHF.R.S32.HI UR4, URZ, 0x1f, UR36 ;  /* 0x0000001f3f047899 */ /* 0x000fe20008011424 */
[----:B------:R-:W-:Y:S01]  /*15d40*/  BSSY B1, `(.L_x_3970) ;  /* 0x000001d000017945 */ /* 0x000fe20003800000 */
[----:B------:R-:W-:Y:S01]  /*15d50*/  USEL UR8, UR36, URZ, !UP0 ;  /* 0x0000003f24087287 */ /* 0x000fe2000c000000 */
[----:B-1----:R-:W-:Y:S01]  /*15d60*/  SHF.R.S32.HI R11, RZ, 0x1f, R0 ;  /* 0x0000001fff0b7819 */ /* 0x002fe20000011400 */
[----:B------:R-:W-:Y:S01]  /*15d70*/  USEL UR7, UR4, URZ, !UP0 ;  /* 0x0000003f04077287 */ /* 0x000fe2000c000000 */
[----:B-----5:R-:W-:Y:S01]  /*15d80*/  SHF.R.S32.HI R10, RZ, 0x1f, R3 ;  /* 0x0000001fff0a7819 */ /* 0x020fe20000011403 */
[----:B------:R-:W-:Y:S10]  /*15d90*/  @P0 BRA `(.L_x_3971) ;  /* 0x00000000005c0947 */ /* 0x000ff40003800000 */
[----:B------:R-:W-:-:S04]  /*15da0*/  IMAD R6, R23, 0x80, R104 ;  /* 0x0000008017067824 */ /* 0x000fc800078e0268 */
        /* <DEDUP_REMOVED lines=22> */
.L_x_3971:
[----:B------:R-:W-:Y:S05]  /*15f10*/  BSYNC B1 ;  /* 0x0000000000017941 */ /* 0x000fea0003800000 */
.L_x_3970:
[----:B------:R-:W-:Y:S01]  /*15f20*/  ULDC.64 UR4, c[0x0][0xaa0] ;  /* 0x0002a80000047ab9 */ /* 0x000fe20000000a00 */
[----:B------:R-:W-:Y:S01]  /*15f30*/  IMAD.MOV.U32 R6, RZ, RZ, R0 ;  /* 0x000000ffff067224 */ /* 0x000fe200078e0000 */
[----:B------:R-:W-:Y:S01]  /*15f40*/  ULDC.64 UR10, c[0x0][0xae0] ;  /* 0x0002b800000a7ab9 */ /* 0x000fe20000000a00 */
[----:B0-----:R-:W-:Y:S01]  /*15f50*/  IMAD.MOV.U32 R7, RZ, RZ, R11 ;  /* 0x000000ffff077224 */ /* 0x001fe200078e000b */
[----:B------:R-:W-:Y:S01]  /*15f60*/  BSSY B1, `(.L_x_3972) ;  /* 0x000002e000017945 */ /* 0x000fe20003800000 */
[----:B------:R-:W-:Y:S02]  /*15f70*/  IMAD R8, R10, UR4, RZ ;  /* 0x000000040a087c24 */ /* 0x000fe4000f8e02ff */
[----:B------:R-:W-:Y:S01]  /*15f80*/  IMAD.WIDE.U32 R6, R3, UR4, R6 ;  /* 0x0000000403067c25 */ /* 0x000fe2000f8e0006 */
[----:B------:R-:W-:-:S03]  /*15f90*/  UIMAD UR4, UR6, UR10, URZ ;  /* 0x0000000a060472a4 */ /* 0x000fc6000f8e023f */
[----:B------:R-:W-:Y:S01]  /*15fa0*/  IMAD R3, R3, UR5, R8 ;  /* 0x0000000503037c24 */ /* 0x000fe2000f8e0208 */
[----:B------:R-:W-:Y:S01]  /*15fb0*/  UIMAD UR4, UR42, UR11, UR4 ;  /* 0x0000000b2a0472a4 */ /* 0x000fe2000f8e0204 */
[----:B------:R-:W-:Y:S02]  /*15fc0*/  IMAD.U32 R5, RZ, RZ, UR10 ;  /* 0x0000000aff057e24 */ /* 0x000fe4000f8e00ff */
[----:B------:R-:W-:Y:S01]  /*15fd0*/  IMAD.IADD R7, R7, 0x1, R3 ;  /* 0x0000000107077824 */ /* 0x000fe200078e0203 */
[----:B------:R-:W-:Y:S01]  /*15fe0*/  ULDC.64 UR10, c[0x0][0xae8] ;  /* 0x0002ba00000a7ab9 */ /* 0x000fe20000000a00 */
[----:B------:R-:W-:Y:S02]  /*15ff0*/  IMAD R3, R23, -0x80, R12 ;  /* 0xffffff8017037824 */ /* 0x000fe400078e020c */
[----:B------:R-:W-:Y:S01]  /*16000*/  IMAD.WIDE.U32 R6, R5, UR42, R6 ;  /* 0x0000002a05067c25 */ /* 0x000fe2000f8e0006 */
[----:B------:R-:W-:Y:S02]  /*16010*/  SHF.R.S32.HI R5, RZ, 0x1f, R4 ;  /* 0x0000001fff057819 */ /* 0x000fe40000011404 */
[C---:B------:R-:W-:Y:S01]  /*16020*/  ISETP.GE.AND P3, PT, R4.reuse, R3, PT ;  /* 0x000000030400720c */ /* 0x040fe20003f66270 */
[----:B------:R-:W-:Y:S01]  /*16030*/  VIADD R7, R7, UR4 ;  /* 0x0000000407077c36 */ /* 0x000fe20008000000 */
[----:B------:R-:W-:Y:S01]  /*16040*/  UIMAD UR4, UR7, UR10, URZ ;  /* 0x0000000a070472a4 */ /* 0x000fe2000f8e023f */
[----:B------:R-:W-:-:S02]  /*16050*/  VIADD R8, R4, 0x20 ;  /* 0x0000002004087836 */ /* 0x000fc40000000000 */
[----:B------:R-:W-:Y:S01]  /*16060*/  IMAD.U32 R9, RZ, RZ, UR10 ;  /* 0x0000000aff097e24 */ /* 0x000fe2000f8e00ff */
[----:B------:R-:W-:Y:S01]  /*16070*/  UIMAD UR4, UR8, UR11, UR4 ;  /* 0x0000000b080472a4 */ /* 0x000fe2000f8e0204 */
[----:B------:R-:W-:Y:S01]  /*16080*/  VIADD R10, R4, 0x40 ;  /* 0x00000040040a7836 */ /* 0x000fe20000000000 */
[----:B------:R-:W-:Y:S01]  /*16090*/  ISETP.GE.AND P2, PT, R8, R3, PT ;  /* 0x000000030800720c */ /* 0x000fe20003f46270 */
[----:B------:R-:W-:-:S03]  /*160a0*/  IMAD.WIDE.U32 R6, R9, UR8, R6 ;  /* 0x0000000809067c25 */ /* 0x000fc6000f8e0006 */
[----:B------:R-:W-:Y:S01]  /*160b0*/  ISETP.GE.AND P1, PT, R10, R3, PT ;  /* 0x000000030a00720c */ /* 0x000fe20003f26270 */
[----:B------:R-:W-:Y:S02]  /*160c0*/  VIADD R8, R4, 0x60 ;  /* 0x0000006004087836 */ /* 0x000fe40000000000 */
[----:B------:R-:W-:-:S03]  /*160d0*/  VIADD R11, R7, UR4 ;  /* 0x00000004070b7c36 */ /* 0x000fc60008000000 */
[----:B------:R-:W-:Y:S01]  /*160e0*/  ISETP.GE.AND P0, PT, R8, R3, PT ;  /* 0x000000030800720c */ /* 0x000fe20003f06270 */
[----:B------:R-:W-:Y:S01]  /*160f0*/  IMAD.WIDE R8, R23, 0x80, R4 ;  /* 0x0000008017087825 */ /* 0x000fe200078e0204 */
[----:B------:R-:W-:Y:S11]  /*16100*/  @P3 BRA `(.L_x_3973) ;  /* 0x00000000004c3947 */ /* 0x000ff60003800000 */
        /* <DEDUP_REMOVED lines=19> */
.L_x_3973:
[----:B------:R-:W-:Y:S05]  /*16240*/  BSYNC B1 ;  /* 0x0000000000017941 */ /* 0x000fea0003800000 */
.L_x_3972:
[----:B------:R-:W-:Y:S04]  /*16250*/  BSSY B1, `(.L_x_3974) ;  /* 0x0000017000017945 */ /* 0x000fe80003800000 */
[----:B------:R-:W-:Y:S05]  /*16260*/  @P2 BRA `(.L_x_3975) ;  /* 0x0000000000542947 */ /* 0x000fea0003800000 */
[----:B------:R-:W-:Y:S01]  /*16270*/  IADD3 R3, P2, R8, 0x20, RZ ;  /* 0x0000002008037810 */ /* 0x000fe20007f5e0ff */
[C---:B------:R-:W-:Y:S01]  /*16280*/  VIADD R5, R0.reuse, 0x40 ;  /* 0x0000004000057836 */ /* 0x040fe20000000000 */
[----:B------:R-:W-:Y:S01]  /*16290*/  ULDC UR4, c[0x0][0xa8c] ;  /* 0x0002a30000047ab9 */ /* 0x000fe20000000800 */
[----:B------:R-:W-:Y:S01]  /*162a0*/  ULDC.64 UR6, c[0x0][0xad8] ;  /* 0x0002b60000067ab9 */ /* 0x000fe20000000a00 */
[C---:B0-----:R-:W-:Y:S01]  /*162b0*/  VIADD R12, R0.reuse, 0x80 ;  /* 0x00000080000c7836 */ /* 0x041fe20000000000 */
        /* <DEDUP_REMOVED lines=16> */
.L_x_3975:
[----:B------:R-:W-:Y:S05]  /*163c0*/  BSYNC B1 ;  /* 0x0000000000017941 */ /* 0x000fea0003800000 */
.L_x_3974:
[----:B------:R-:W-:Y:S04]  /*163d0*/  BSSY B1, `(.L_x_3976) ;  /* 0x0000017000017945 */ /* 0x000fe80003800000 */
[----:B------:R-:W-:Y:S05]  /*163e0*/  @P1 BRA `(.L_x_3977) ;  /* 0x0000000000541947 */ /* 0x000fea0003800000 */
[----:B------:R-:W-:Y:S01]  /*163f0*/  IADD3 R3, P1, R8, 0x40, RZ ;  /* 0x0000004008037810 */ /* 0x000fe20007f3e0ff */
[C---:B------:R-:W-:Y:S01]  /*16400*/  VIADD R5, R0.reuse, 0x40 ;  /* 0x0000004000057836 */ /* 0x040fe20000000000 */
[----:B------:R-:W-:Y:S01]  /*16410*/  ULDC UR4, c[0x0][0xa8c] ;  /* 0x0002a30000047ab9 */ /* 0x000fe20000000800 */
[----:B------:R-:W-:Y:S01]  /*16420*/  ULDC.64 UR6, c[0x0][0xad8] ;  /* 0x0002b60000067ab9 */ /* 0x000fe20000000a00 */
[C---:B01----:R-:W-:Y:S01]  /*16430*/  VIADD R12, R0.reuse, 0x80 ;  /* 0x00000080000c7836 */ /* 0x043fe20000000000 */
        /* <DEDUP_REMOVED lines=16> */
.L_x_3977:
[----:B------:R-:W-:Y:S05]  /*16540*/  BSYNC B1 ;  /* 0x0000000000017941 */ /* 0x000fea0003800000 */
.L_x_3976:
[----:B------:R-:W-:Y:S05]  /*16550*/  @P0 BRA `(.L_x_3968) ;  /* 0x0000000000540947 */ /* 0x000fea0003800000 */
[----:B------:R-:W-:Y:S01]  /*16560*/  IADD3 R3, P0, R8, 0x60, RZ ;  /* 0x0000006008037810 */ /* 0x000fe20007f1e0ff */
[----:B------:R-:W-:Y:S01]  /*16570*/  ULDC UR4, c[0x0][0xa8c] ;  /* 0x0002a30000047ab9 */ /* 0x000fe20000000800 */
[----:B------:R-:W-:Y:S01]  /*16580*/  IMAD.MOV.U32 R4, RZ, RZ, R6 ;  /* 0x000000ffff047224 */ /* 0x000fe200078e0006 */
[----:B------:R-:W-:Y:S01]  /*16590*/  ULDC.64 UR6, c[0x0][0xad8] ;  /* 0x0002b60000067ab9 */ /* 0x000fe20000000a00 */
[----:B------:R-:W-:Y:S01]  /*165a0*/  IMAD.MOV.U32 R5, RZ, RZ, R11 ;  /* 0x000000ffff057224 */ /* 0x000fe200078e000b */
[C---:B------:R-:W-:Y:S01]  /*165b0*/  ISETP.GE.AND P1, PT, R0.reuse, UR4, PT ;  /* 0x0000000400007c0c */ /* 0x040fe2000bf26270 */
[----:B------:R-:W-:Y:S02]  /*165c0*/  IMAD.X R8, RZ, RZ, R9, P0 ;  /* 0x000000ffff087224 */ /* 0x000fe400000e0609 */
        /* <DEDUP_REMOVED lines=14> */
.L_x_3968:
[----:B------:R-:W-:Y:S05]  /*166b0*/  BSYNC B0 ;  /* 0x0000000000007941 */ /* 0x000fea0003800000 */
.L_x_3959:
[----:B------:R-:W-:Y:S02]  /*166c0*/  ULDC UR4, c[0x0][0xc14] ;  /* 0x0003050000047ab9 */ /* 0x000fe40000000800 */
[----:B------:R-:W-:-:S06]  /*166d0*/  UISETP.GE.AND UP0, UPT, UR48, UR4, UPT ;  /* 0x000000043000728c */ /* 0x000fcc000bf06270 */
[----:B------:R-:W-:-:S13]  /*166e0*/  PLOP3.LUT P0, PT, PT, PT, UP0, 0x80, 0x0 ;  /* 0x000000000000781c */ /* 0x000fda0003f0f008 */
[----:B------:R-:W-:Y:S05]  /*166f0*/  @!P0 BRA `(.L_x_3978) ;  /* 0xfffffea400908947 */ /* 0x000fea000383ffff */
[----:B------:R-:W-:Y:S05]  /*16700*/  EXIT ;  /* 0x000000000000794d */ /* 0x000fea0003800000 */
.L_x_3873:
[----:B------:R-:W-:-:S08]  /*16710*/  NOP ;  /* 0x0000000000007918 */ /* 0x000fd00000000000 */
[----:B------:R-:W0:-:S00]  /*16720*/  USETMAXREG.DEALLOC.CTAPOOL 0x18 ;  /* 0x00000018000079c8 */ /* 0x000e0000080e0500 */
[----:B0-----:R-:W-:Y:S01]  /*16730*/  LOP3.LUT R0, R0, 0x3, RZ, 0xc0, !PT ;  /* 0x0000000300007812 */ /* 0x001fe200078ec0ff */
[----:B------:R-:W-:Y:S01]  /*16740*/  IMAD.MOV.U32 R6, RZ, RZ, RZ ;  /* 0x000000ffff067224 */ /* 0x000fe200078e00ff */
[----:B------:R-:W-:-:S04]  /*16750*/  LOP3.LUT R16, R16, 0xfffffffd, RZ, 0xc0, !PT ;  /* 0xfffffffd10107812 */ /* 0x000fc800078ec0ff */
[----:B------:R-:W0:Y:S02]  /*16760*/  SHFL.IDX PT, R0, R0, RZ, 0x1f ;  /* 0x00001fff00007589 */ /* 0x000e2400000e0000 */
[----:B0-----:R-:W-:-:S13]  /*16770*/  ISETP.NE.AND P0, PT, R0, RZ, PT ;  /* 0x000000ff0000720c */ /* 0x001fda0003f05270 */
[----:B------:R-:W-:Y:S01]  /*16780*/  @P0 LOP3.LUT R16, R16, 0x2, RZ, 0xfc, !PT ;  /* 0x0000000210100812 */ /* 0x000fe200078efcff */
[----:B------:R-:W-:Y:S06]  /*16790*/  @!P0 BRA `(.L_x_3979) ;  /* 0x00000000002c8947 */ /* 0x000fec0003800000 */
[----:B------:R-:W0:Y:S08]  /*167a0*/  S2UR UR5, SR_CgaCtaId ;  /* 0x00000000000579c3 */ /* 0x000e300000008800 */
[----:B------:R-:W-:Y:S06]  /*167b0*/  BAR.SYNC.DEFER_BLOCKING 0x5, 0x180 ;  /* 0x0146000000007b1d */ /* 0x000fec0000010000 */
[----:B------:R-:W-:-:S02]  /*167c0*/  UMOV UR4, 0x400 ;  /* 0x0000040000047882 */ /* 0x000fc40000000000 */
[----:B0-----:R-:W-:-:S09]  /*167d0*/  ULEA UR4, UR5, UR4, 0x18 ;  /* 0x0000000405047291 */ /* 0x001fd2000f8ec03f */
[----:B------:R-:W0:Y:S04]  /*167e0*/  LDS.128 R4, [UR4+0x334d0] ;  /* 0x0334d004ff047984 */ /* 0x000e280008000c00 */
[----:B0-----:R0:W-:Y:S01]  /*167f0*/  STL [R1+0x1c], R5 ;  /* 0x00001c0501007387 */ /* 0x0011e20000100800 */
[----:B------:R-:W-:Y:S02]  /*16800*/  R2UR UR45, R7 ;  /* 0x00000000072d72ca */ /* 0x000fe400000e0000 */
[----:B------:R-:W-:Y:S01]  /*16810*/  R2UR UR38, R6 ;  /* 0x00000000062672ca */ /* 0x000fe200000e0000 */
[----:B------:R0:W-:Y:S01]  /*16820*/  STL [R1+0x18], R4 ;  /* 0x0000180401007387 */ /* 0x0001e20000100800 */
[----:B------:R-:W-:Y:S06]  /*16830*/  BAR.ARV 0x4, 0x180 ;  /* 0x0106000000007b1d */ /* 0x000fec0000002000 */
[----:B------:R-:W-:Y:S07]  /*16840*/  BRA `(.L_x_3980) ;  /* 0x0000000800bc7947 */ /* 0x000fee0003800000 */
.L_x_3979:
[----:B------:R-:W0:Y:S01]  /*16850*/  S2R R0, SR_TID.X ;  /* 0x0000000000007919 */ /* 0x000e220000002100 */
        /* <DEDUP_REMOVED lines=40> */
.L_x_3985:
        /* <DEDUP_REMOVED lines=14> */
.L_x_3984:
[----:B------:R-:W-:Y:S05]  /*16bc0*/  BSYNC B0 ;  /* 0x0000000000007941 */ /* 0x000fea0003800000 */
.L_x_3983:
        /* <DEDUP_REMOVED lines=22> */
.L_x_3981:
        /* <DEDUP_REMOVED lines=25> */
.L_x_3986:
        /* <DEDUP_REMOVED lines=58> */
.L_x_3982:
[----:B------:R0:W-:Y:S01]  /*17260*/  STL [R1+0x18], R0 ;  /* 0x0000180001007387 */ /* 0x0001e20000100800 */
[----:B------:R-:W-:-:S03]  /*17270*/  UMOV UR38, URZ ;  /* 0x0000003f00267c82 */ /* 0x000fc60008000000 */
[----:B------:R0:W-:Y:S02]  /*17280*/  STL [R1+0x1c], RZ ;  /* 0x00001cff01007387 */ /* 0x0001e40000100800 */
.L_x_3987:
        /* <DEDUP_REMOVED lines=11> */
.L_x_3980:
[----:B-1----:R-:W-:Y:S01]  /*17340*/  IMAD.MOV.U32 R0, RZ, RZ, 0x1 ;  /* 0x00000001ff007424 */ /* 0x002fe200078e00ff */
[----:B------:R-:W-:Y:S01]  /*17350*/  ULDC UR4, c[0x0][0xc14] ;  /* 0x0003050000047ab9 */ /* 0x000fe20000000800 */
[----:B------:R1:W-:Y:S01]  /*17360*/  STL [R1], RZ ;  /* 0x000000ff01007387 */ /* 0x0003e20000100800 */
[----:B------:R-:W-:-:S03]  /*17370*/  UISETP.GE.AND UP0, UPT, UR45, UR4, UPT ;  /* 0x000000042d00728c */ /* 0x000fc6000bf06270 */
[----:B------:R1:W-:Y:S03]  /*17380*/  STL [R1+0xc], R0 ;  /* 0x00000c0001007387 */ /* 0x0003e60000100800 */
[----:B------:R-:W-:Y:S01]  /*17390*/  PLOP3.LUT P0, PT, PT, PT, UP0, 0x80, 0x0 ;  /* 0x000000000000781c */ /* 0x000fe20003f0f008 */
[----:B------:R1:W-:-:S12]  /*173a0*/  STL [R1+0x28], RZ ;  /* 0x000028ff01007387 */ /* 0x0003d80000100800 */
[----:B-1----:R-:W-:Y:S05]  /*173b0*/  @P0 BRA `(.L_x_3988) ;  /* 0x0000005000180947 */ /* 0x002fea0003800000 */
[----:B------:R-:W1:Y:S01]  /*173c0*/  S2R R0, SR_TID.X ;  /* 0x0000000000007919 */ /* 0x000e620000002100 */
[----:B------:R-:W-:Y:S02]  /*173d0*/  ULOP3.LUT UR42, UR40, 0x1, URZ, 0xfc, !UPT ;  /* 0x00000001282a7892 */ /* 0x000fe4000f8efc3f */
[----:B------:R-:W-:Y:S01]  /*173e0*/  ULOP3.LUT UR44, UR40, 0x2, URZ, 0xfc, !UPT ;  /* 0x00000002282c7892 */ /* 0x000fe2000f8efc3f */
[----:B0-----:R-:W0:Y:S01]  /*173f0*/  S2R R4, SR_TID.X ;  /* 0x0000000000047919 */ /* 0x001e220000002100 */
[----:B------:R-:W-:Y:S01]  /*17400*/  ULDC UR43, c[0x0][0xc] ;  /* 0x00000300002b7ab9 */ /* 0x000fe20000000800 */
[----:B------:R-:W-:Y:S01]  /*17410*/  ULDC.64 UR46, c[0x0][0x198] ;  /* 0x00006600002e7ab9 */ /* 0x000fe20000000a00 */
[----:B------:R2:W-:Y:S01]  /*17420*/  STL [R1+0x28], RZ ;  /* 0x000028ff01007387 */ /* 0x0005e20000100800 */
[----:B-1----:R-:W-:Y:S01]  /*17430*/  LOP3.LUT R0, R0, 0x7f, RZ, 0xc0, !PT ;  /* 0x0000007f00007812 */ /* 0x002fe200078ec0ff */
[----:B0-----:R-:W-:-:S04]  /*17440*/  IMAD.SHL.U32 R2, R4, 0x20, RZ ;  /* 0x0000002004027824 */ /* 0x001fc800078e00ff */
[----:B------:R-:W-:Y:S02]  /*17450*/  IMAD.SHL.U32 R0, R0, 0x10, RZ ;  /* 0x0000001000007824 */ /* 0x000fe400078e00ff */
[C---:B------:R-:W-:Y:S02]  /*17460*/  IMAD.SHL.U32 R18, R4.reuse, 0x40, RZ ;  /* 0x0000004004127824 */ /* 0x040fe400078e00ff */
[----:B------:R-:W-:Y:S01]  /*17470*/  IMAD.SHL.U32 R7, R4, 0x4, RZ ;  /* 0x0000000404077824 */ /* 0x000fe200078e00ff */
[----:B------:R-:W-:Y:S02]  /*17480*/  LOP3.LUT R3, R0, 0x600, RZ, 0xc0, !PT ;  /* 0x0000060000037812 */ /* 0x000fe400078ec0ff */
[----:B------:R-:W-:Y:S02]  /*17490*/  SHF.R.U32.HI R0, RZ, 0x1, R4 ;  /* 0x00000001ff007819 */ /* 0x000fe40000011604 */
[----:B------:R-:W-:Y:S02]  /*174a0*/  LOP3.LUT R5, R3, 0x60, R2, 0xf8, !PT ;  /* 0x0000006003057812 */ /* 0x000fe400078ef802 */
[----:B------:R-:W-:-:S02]  /*174b0*/  LOP3.LUT R3, R18, 0x180, RZ, 0xc0, !PT ;  /* 0x0000018012037812 */ /* 0x000fc400078ec0ff */
[----:B------:R-:W-:Y:S02]  /*174c0*/  LOP3.LUT R5, R5, 0x100, R2, 0xf8, !PT ;  /* 0x0000010005057812 */ /* 0x000fe400078ef802 */
[----:B------:R-:W-:Y:S01]  /*174d0*/  LOP3.LUT R0, R3, 0x30, R0, 0xf8, !PT ;  /* 0x0000003003007812 */ /* 0x000fe200078ef800 */
[----:B------:R-:W-:Y:S01]  /*174e0*/  IMAD.SHL.U32 R3, R4, 0x8, RZ ;  /* 0x0000000804037824 */ /* 0x000fe200078e00ff */
[----:B------:R-:W-:-:S04]  /*174f0*/  LOP3.LUT R2, R2, 0x80, RZ, 0xc0, !PT ;  /* 0x0000008002027812 */ /* 0x000fc800078ec0ff */
[----:B------:R-:W-:Y:S01]  /*17500*/  LOP3.LUT R3, R0, 0x30, R3, 0x78, !PT ;  /* 0x0000003000037812 */ /* 0x000fe200078e7803 */
[----:B------:R-:W-:Y:S01]  /*17510*/  IMAD.MOV.U32 R0, RZ, RZ, 0x1 ;  /* 0x00000001ff007424 */ /* 0x000fe200078e00ff */
[----:B------:R-:W-:Y:S02]  /*17520*/  LOP3.LUT R2, R2, 0x10, R4, 0xf8, !PT ;  /* 0x0000001002027812 */ /* 0x000fe400078ef804 */
[----:B------:R-:W-:Y:S02]  /*17530*/  LOP3.LUT R18, R3, 0x640, R18, 0xf8, !PT ;  /* 0x0000064003127812 */ /* 0x000fe400078ef812 */
[----:B------:R2:W-:Y:S01]  /*17540*/  STL [R1+0xc], R0 ;  /* 0x00000c0001007387 */ /* 0x0005e20000100800 */
[----:B------:R-:W-:-:S03]  /*17550*/  LOP3.LUT R2, R2, 0x10, R7, 0x78, !PT ;  /* 0x0000001002027812 */ /* 0x000fc600078e7807 */
[----:B------:R2:W-:Y:S01]  /*17560*/  STL [R1], RZ ;  /* 0x000000ff01007387 */ /* 0x0005e20000100800 */
[----:B------:R-:W-:-:S07]  /*17570*/  LOP3.LUT R17, R5, R2, RZ, 0xfc, !PT ;  /* 0x0000000205117212 */ /* 0x000fce00078efcff */
.L_x_4058:
[----:B------:R-:W-:Y:S01]  /*17580*/  ULDC.64 UR4, c[0x0][0xa00] ;  /* 0x0002800000047ab9 */ /* 0x000fe20000000a00 */
[----:B------:R-:W-:Y:S01]  /*17590*/  ULDC.64 UR6, c[0x0][0xa00] ;  /* 0x0002800000067ab9 */ /* 0x000fe20000000a00 */
[----:B------:R-:W-:Y:S01]  /*175a0*/  ISETP.NE.U32.AND P0, PT, RZ, UR4, PT ;  /* 0x00000004ff007c0c */ /* 0x000fe2000bf05070 */
[----:B------:R-:W-:Y:S01]  /*175b0*/  UIMAD.WIDE UR6, UR45, 0x4, UR6 ;  /* 0x000000042d0678a5 */ /* 0x000fe2000f8e0206 */
[----:B-12---:R-:W-:Y:S01]  /*175c0*/  IMAD.MOV.U32 R0, RZ, RZ, RZ ;  /* 0x000000ffff007224 */ /* 0x006fe200078e00ff */
[----:B------:R-:W-:Y:S01]  /*175d0*/  ULDC.64 UR10, c[0x0][0xa08] ;  /* 0x00028200000a7ab9 */ /* 0x000fe20000000a00 */
[----:B------:R-:W-:Y:S01]  /*175e0*/  ISETP.NE.AND.EX P0, PT, RZ, UR5, PT, P0 ;  /* 0x00000005ff007c0c */ /* 0x000fe2000bf05300 */
[----:B------:R-:W-:Y:S01]  /*175f0*/  ULDC.64 UR4, c[0x0][0xa28] ;  /* 0x00028a0000047ab9 */ /* 0x000fe20000000a00 */
[----:B------:R-:W-:Y:S01]  /*17600*/  ULDC.64 UR8, c[0x0][0xa08] ;  /* 0x0002820000087ab9 */ /* 0x000fe20000000a00 */
[----:B------:R-:W-:Y:S01]  /*17610*/  IMAD.U32 R2, RZ, RZ, UR6 ;  /* 0x00000006ff027e24 */ /* 0x000fe2000f8e00ff */
[----:B0-----:R-:W-:Y:S01]  /*17620*/  CS2R R4, SRZ ;  /* 0x0000000000047805 */ /* 0x001fe2000001ff00 */
[----:B------:R-:W-:Y:S01]  /*17630*/  IMAD.U32 R3, RZ, RZ, UR7 ;  /* 0x00000007ff037e24 */ /* 0x000fe2000f8e00ff */
[----:B------:R-:W0:Y:S07]  /*17640*/  LDC R6, c[0x0][0x404] ;  /* 0x00010100ff067b82 */ /* 0x000e2e0000000800 */
[----:B------:R1:W2:Y:S01]  /*17650*/  @P0 LDG.E R0, desc[UR50][R2.64] ;  /* 0x0000003202000981 */ /* 0x0002a2000c1e1900 */
[----:B------:R-:W-:Y:S01]  /*17660*/  UISETP.NE.U32.AND UP0, UPT, UR4, URZ, UPT ;  /* 0x0000003f0400728c */ /* 0x000fe2000bf05070 */
[----:B------:R-:W-:Y:S01]  /*17670*/  ISETP.NE.U32.AND P1, PT, RZ, UR10, PT ;  /* 0x0000000aff007c0c */ /* 0x000fe2000bf25070 */
[----:B------:R-:W-:Y:S01]  /*17680*/  UIMAD.WIDE UR8, UR45, 0x4, UR8 ;  /* 0x000000042d0878a5 */ /* 0x000fe2000f8e0208 */
[----:B------:R-:W3:Y:S01]  /*17690*/  LDC R7, c[0x0][0x2e0] ;  /* 0x0000b800ff077b82 */ /* 0x000ee20000000800 */
[----:B------:R-:W-:Y:S01]  /*176a0*/  UISETP.NE.AND.EX UP0, UPT, UR5, URZ, UPT, UP0 ;  /* 0x0000003f0500728c */ /* 0x000fe2000bf05300 */
[----:B------:R-:W-:Y:S01]  /*176b0*/  ISETP.NE.AND.EX P1, PT, RZ, UR11, PT, P1 ;  /* 0x0000000bff007c0c */ /* 0x000fe2000bf25310 */
[----:B------:R-:W-:-:S02]  /*176c0*/  ULDC.64 UR10, c[0x0][0xa18] ;  /* 0x00028600000a7ab9 */ /* 0x000fc40000000a00 */
[----:B------:R-:W-:Y:S01]  /*176d0*/  UISETP.NE.U32.AND UP1, UPT, UR10, URZ, UPT ;  /* 0x0000003f0a00728c */ /* 0x000fe2000bf25070 */
[----:B-1----:R-:W-:Y:S02]  /*176e0*/  IMAD.U32 R2, RZ, RZ, UR8 ;  /* 0x00000008ff027e24 */ /* 0x002fe4000f8e00ff */
[----:B------:R-:W-:Y:S01]  /*176f0*/  IMAD.U32 R3, RZ, RZ, UR9 ;  /* 0x00000009ff037e24 */ /* 0x000fe2000f8e00ff */
[----:B------:R-:W-:-:S03]  /*17700*/  UISETP.NE.AND.EX UP1, UPT, UR11, URZ, UPT, UP1 ;  /* 0x0000003f0b00728c */ /* 0x000fc6000bf25310 */
[----:B------:R-:W-:Y:S01]  /*17710*/  @UP0 ULDC.64 UR4, c[0x0][0xa28] ;  /* 0x00028a0000040ab9 */ /* 0x000fe20000000a00 */
[----:B------:R-:W-:Y:S01]  /*17720*/  PLOP3.LUT P2, PT, PT, PT, UP0, 0x80, 0x0 ;  /* 0x000000000000781c */ /* 0x000fe20003f4f008 */
[----:B------:R-:W-:Y:S01]  /*17730*/  @UP0 UIMAD.WIDE UR4, UR45, 0x4, UR4 ;  /* 0x000000042d0408a5 */ /* 0x000fe2000f8e0204 */
[----:B------:R1:W5:Y:S01]  /*17740*/  @P1 LDG.E R5, desc[UR50][R2.64] ;  /* 0x0000003202051981 */ /* 0x000362000c1e1900 */
[----:B------:R-:W-:-:S04]  /*17750*/  PLOP3.LUT P4, PT, PT, PT, UP1, 0x80, 0x0 ;  /* 0x000000000000781c */ /* 0x000fc80003f8f018 */
[----:B-1----:R-:W-:Y:S02]  /*17760*/  IMAD.U32 R2, RZ, RZ, UR4 ;  /* 0x00000004ff027e24 */ /* 0x002fe4000f8e00ff */
[----:B------:R-:W-:Y:S01]  /*17770*/  IMAD.U32 R3, RZ, RZ, UR5 ;  /* 0x00000005ff037e24 */ /* 0x000fe2000f8e00ff */
[----:B------:R-:W-:Y:S02]  /*17780*/  @UP1 ULDC.64 UR4, c[0x0][0xa18] ;  /* 0x0002860000041ab9 */ /* 0x000fe40000000a00 */
[----:B------:R-:W-:Y:S02]  /*17790*/  @UP1 UIMAD.WIDE UR4, UR45, 0x4, UR4 ;  /* 0x000000042d0418a5 */ /* 0x000fe4000f8e0204 */
[----:B------:R1:W5:Y:S04]  /*177a0*/  @P2 LDG.E R4, desc[UR50][R2.64] ;  /* 0x0000003202042981 */ /* 0x000368000c1e1900 */
[----:B-1----:R-:W-:-:S02]  /*177b0*/  IMAD.U32 R2, RZ, RZ, UR4 ;  /* 0x00000004ff027e24 */ /* 0x002fc4000f8e00ff */
[----:B------:R-:W-:Y:S01]  /*177c0*/  IMAD.U32 R3, RZ, RZ, UR5 ;  /* 0x00000005ff037e24 */ /* 0x000fe2000f8e00ff */
[----:B------:R-:W-:Y:S02]  /*177d0*/  ULDC.64 UR4, c[0x0][0xa20] ;  /* 0x0002880000047ab9 */ /* 0x000fe40000000a00 */
[----:B------:R-:W-:-:S04]  /*177e0*/  ISETP.NE.U32.AND P3, PT, RZ, UR4, PT ;  /* 0x00000004ff007c0c */ /* 0x000fc8000bf65070 */
[----:B------:R-:W-:Y:S01]  /*177f0*/  ISETP.NE.AND.EX P3, PT, RZ, UR5, PT, P3 ;  /* 0x00000005ff007c0c */ /* 0x000fe2000bf65330 */
[----:B--2---:R1:W-:Y:S02]  /*17800*/  STL [R1+0x8], R0 ;  /* 0x0000080001007387 */ /* 0x0043e40000100800 */
[----:B-1----:R-:W1:Y:S02]  /*17810*/  LDC R0, c[0x0][0x288] ;  /* 0x0000a200ff007b82 */ /* 0x002e640000000800 */
[----:B-1----:R1:W5:Y:S06]  /*17820*/  @P4 LDG.E R0, desc[UR50][R2.64] ;  /* 0x0000003202004981 */ /* 0x00236c000c1e1900 */
[----:B-1----:R-:W1:Y:S02]  /*17830*/  LDC.64 R2, c[0x0][0x3f8] ;  /* 0x0000fe00ff027b82 */ /* 0x002e640000000a00 */
[----:B-1----:R-:W-:-:S04]  /*17840*/  ISETP.NE.U32.AND P2, PT, R2, RZ, PT ;  /* 0x000000ff0200720c */ /* 0x002fc80003f45070 */
[----:B------:R-:W-:-:S04]  /*17850*/  ISETP.NE.AND.EX P2, PT, R3, RZ, PT, P2 ;  /* 0x000000ff0300720c */ /* 0x000fc80003f45320 */
[----:B0-----:R-:W-:-:S05]  /*17860*/  SEL R6, R6, 0x1, P2 ;  /* 0x0000000106067807 */ /* 0x001fca0001000000 */
[----:B---3--:R-:W-:Y:S01]  /*17870*/  IMAD R6, R6, R7, RZ ;  /* 0x0000000706067224 */ /* 0x008fe200078e02ff */
[----:B------:R-:W-:Y:S06]  /*17880*/  @P4 BRA `(.L_x_3989) ;  /* 0x0000000000184947 */ /* 0x000fec0003800000 */
[----:B------:R-:W-:Y:S05]  /*17890*/  @!P0 BRA `(.L_x_3989) ;  /* 0x0000000000148947 */ /* 0x000fea0003800000 */
[----:B------:R-:W-:Y:S02]  /*178a0*/  IMAD.U32 R2, RZ, RZ, UR6 ;  /* 0x00000006ff027e24 */ /* 0x000fe4000f8e00ff */
[----:B------:R-:W-:-:S05]  /*178b0*/  IMAD.U32 R3, RZ, RZ, UR7 ;  /* 0x00000007ff037e24 */ /* 0x000fca000f8e00ff */
[----:B------:R-:W2:Y:S04]  /*178c0*/  LDG.E R7, desc[UR50][R2.64] ;  /* 0x0000003202077981 */ /* 0x000ea8000c1e1900 */
[----:B-----5:R-:W2:Y:S02]  /*178d0*/  LDG.E R0, desc[UR50][R2.64+0x4] ;  /* 0x0000043202007981 */ /* 0x020ea4000c1e1900 */
[----:B--2---:R-:W-:-:S07]  /*178e0*/  IMAD.IADD R0, R0, 0x1, -R7 ;  /* 0x0000000100007824 */ /* 0x004fce00078e0a07 */
.L_x_3989:
        /* <DEDUP_REMOVED lines=9> */
.L_x_3990:
[----:B------:R-:W-:Y:S05]  /*17980*/  @!P1 BRA `(.L_x_3991) ;  /* 0x0000000000149947 */ /* 0x000fea0003800000 */
[----:B0-----:R-:W-:Y:S02]  /*17990*/  IMAD.U32 R2, RZ, RZ, UR8 ;  /* 0x00000008ff027e24 */ /* 0x001fe4000f8e00ff */
[----:B------:R-:W-:-:S05]  /*179a0*/  IMAD.U32 R3, RZ, RZ, UR9 ;  /* 0x00000009ff037e24 */ /* 0x000fca000f8e00ff */
[----:B------:R-:W2:Y:S04]  /*179b0*/  LDG.E R5, desc[UR50][R2.64] ;  /* 0x0000003202057981 */ /* 0x000ea8000c1e1900 */
[----:B------:R-:W2:Y:S02]  /*179c0*/  LDG.E R6, desc[UR50][R2.64+0x4] ;  /* 0x0000043202067981 */ /* 0x000ea4000c1e1900 */
[----:B--2---:R-:W-:-:S07]  /*179d0*/  IMAD.IADD R6, R6, 0x1, -R5 ;  /* 0x0000000106067824 */ /* 0x004fce00078e0a05 */
.L_x_3991:
        /* <DEDUP_REMOVED lines=18> */
.L_x_3993:
[----:B------:R-:W-:-:S13]  /*17b00*/  ISETP.NE.AND P0, PT, R3, 0x1, PT ;  /* 0x000000010300780c */ /* 0x000fda0003f05270 */
[----:B------:R-:W0:Y:S02]  /*17b10*/  @P0 LDC.64 R4, c[0x0][0x9e8] ;  /* 0x00027a00ff040b82 */ /* 0x000e240000000a00 */
[----:B0-----:R-:W-:-:S05]  /*17b20*/  @P0 IMAD.HI.U32 R4, R6, R4, RZ ;  /* 0x0000000406040227 */ /* 0x001fca00078e00ff */
[----:B------:R-:W-:-:S07]  /*17b30*/  @P0 SHF.R.U32.HI R6, RZ, R5, R4 ;  /* 0x00000005ff060219 */ /* 0x000fce0000011604 */
.L_x_3994:
[----:B------:R-:W-:-:S05]  /*17b40*/  IMAD R5, R6, R3, R3 ;  /* 0x0000000306057224 */ /* 0x000fca00078e0203 */
[----:B------:R-:W-:-:S07]  /*17b50*/  VIMNMX R2, R2, R5, PT ;  /* 0x0000000502027248 */ /* 0x000fce0003fe0100 */
.L_x_3992:
[----:B------:R-:W-:Y:S01]  /*17b60*/  VIADD R2, R2, 0x9f ;  /* 0x0000009f02027836 */ /* 0x000fe20000000000 */
[----:B------:R-:W-:Y:S01]  /*17b70*/  ULDC UR4, c[0x0][0x9dc] ;  /* 0x0002770000047ab9 */ /* 0x000fe20000000800 */
[----:B------:R-:W-:Y:S02]  /*17b80*/  IMAD R0, R8, 0x80, -R0 ;  /* 0x0000008008007824 */ /* 0x000fe400078e0a00 */
[----:B------:R-:W-:-:S04]  /*17b90*/  IMAD.HI R5, R2, 0x66666667, RZ ;  /* 0x6666666702057827 */ /* 0x000fc800078e02ff */
[C---:B------:R-:W-:Y:S02]  /*17ba0*/  VIADD R2, R7.reuse, 0x9f ;  /* 0x0000009f07027836 */ /* 0x040fe40000000000 */
[----:B------:R-:W-:Y:S02]  /*17bb0*/  IMAD.IADD R7, R7, 0x1, R0 ;  /* 0x0000000107077824 */ /* 0x000fe400078e0200 */
[----:B------:R-:W-:Y:S01]  /*17bc0*/  IMAD.HI R4, R2, 0x66666667, RZ ;  /* 0x6666666702047827 */ /* 0x000fe200078e02ff */
[----:B------:R-:W-:-:S03]  /*17bd0*/  SHF.R.U32.HI R2, RZ, 0x1f, R5 ;  /* 0x0000001fff027819 */ /* 0x000fc60000011605 */
[----:B------:R-:W-:Y:S01]  /*17be0*/  VIADD R0, R7, -UR4 ;  /* 0x8000000407007c36 */ /* 0x000fe20008000000 */
[----:B------:R-:W-:Y:S02]  /*17bf0*/  LEA.HI.SX32 R2, R5, R2, 0x1a ;  /* 0x0000000205027211 */ /* 0x000fe400078fd2ff */
[----:B------:R-:W-:-:S04]  /*17c00*/  SHF.R.U32.HI R5, RZ, 0x1f, R4 ;  /* 0x0000001fff057819 */ /* 0x000fc80000011604 */
[----:B------:R-:W-:-:S04]  /*17c10*/  LEA.HI.SX32 R5, R4, R5, 0x1a ;  /* 0x0000000504057211 */ /* 0x000fc800078fd2ff */
[----:B------:R-:W-:-:S05]  /*17c20*/  VIMNMX R6, R5, R2, PT ;  /* 0x0000000205067248 */ /* 0x000fca0003fe0100 */
[----:B------:R0:W-:Y:S01]  /*17c30*/  STL [R1+0x4], R6 ;  /* 0x0000040601007387 */ /* 0x0001e20000100800 */
[----:B------:R-:W-:Y:S05]  /*17c40*/  @!P1 BRA `(.L_x_3995) ;  /* 0x0000000000409947 */ /* 0x000fea0003800000 */
[----:B------:R-:W-:-:S05]  /*17c50*/  IMAD.MOV.U32 R2, RZ, RZ, R7 ;  /* 0x000000ffff027224 */ /* 0x000fca00078e0007 */
        /* <DEDUP_REMOVED lines=9> */
.L_x_3996:
[----:B------:R-:W-:-:S13]  /*17cf0*/  ISETP.NE.AND P0, PT, R3, 0x1, PT ;  /* 0x000000010300780c */ /* 0x000fda0003f05270 */
[----:B------:R-:W1:Y:S02]  /*17d00*/  @P0 LDC.64 R4, c[0x0][0x9e8] ;  /* 0x00027a00ff040b82 */ /* 0x000e640000000a00 */
[----:B-1----:R-:W-:-:S05]  /*17d10*/  @P0 IMAD.HI.U32 R4, R2, R4, RZ ;  /* 0x0000000402040227 */ /* 0x002fca00078e00ff */
[----:B------:R-:W-:-:S07]  /*17d20*/  @P0 SHF.R.U32.HI R2, RZ, R5, R4 ;  /* 0x00000005ff020219 */ /* 0x000fce0000011604 */
.L_x_3997:
[----:B------:R-:W-:-:S05]  /*17d30*/  IMAD R3, R2, R3, RZ ;  /* 0x0000000302037224 */ /* 0x000fca00078e02ff */
[----:B------:R-:W-:-:S07]  /*17d40*/  VIMNMX R0, R0, R3, !PT ;  /* 0x0000000300007248 */ /* 0x000fce0007fe0100 */
.L_x_3995:
[----:B------:R-:W-:Y:S01]  /*17d50*/  IMAD.HI R0, R0, 0x66666667, RZ ;  /* 0x6666666700007827 */ /* 0x000fe200078e02ff */
[----:B------:R-:W-:Y:S04]  /*17d60*/  BSSY B6, `(.L_x_3998) ;  /* 0x00003a4000067945 */ /* 0x000fe80003800000 */
[----:B------:R-:W-:-:S04]  /*17d70*/  SHF.R.U32.HI R3, RZ, 0x1f, R0 ;  /* 0x0000001fff037819 */ /* 0x000fc80000011600 */
[----:B------:R-:W-:-:S04]  /*17d80*/  LEA.HI.SX32 R3, R0, R3, 0x1a ;  /* 0x0000000300037211 */ /* 0x000fc800078fd2ff */
        /* <DEDUP_REMOVED lines=22> */
.L_x_3999:
        /* <DEDUP_REMOVED lines=14> */
[----:B0-----:R-:W-:Y:S02]  /*17fd0*/  IMAD.U32 R6, RZ, RZ, UR8 ;  /* 0x00000008ff067e24 */ /* 0x001fe4000f8e00ff */
        /* <DEDUP_REMOVED lines=8> */
.L_x_4001:
[----:B------:R-:W-:Y:S01]  /*18060*/  UIADD3 UR4, UR41, 0xf200, URZ ;  /* 0x0000f20029047890 */ /* 0x000fe2000fffe03f */
[----:B------:R-:W-:-:S05]  /*18070*/  LOP3.LUT R16, R16, 0xfffffffe, RZ, 0xc0, !PT ;  /* 0xfffffffe10107812 */ /* 0x000fca00078ec0ff */
[----:B------:R-:W-:-:S05]  /*18080*/  IMAD.U32 R19, RZ, RZ, UR4 ;  /* 0x00000004ff137e24 */ /* 0x000fca000f8e00ff */
[----:B------:R-:W-:-:S13]  /*18090*/  LOP3.LUT P0, RZ, R19, 0x1bf, RZ, 0xc0, !PT ;  /* 0x000001bf13ff7812 */ /* 0x000fda000780c0ff */
[----:B------:R-:W-:Y:S01]  /*180a0*/  @P0 LOP3.LUT R16, R16, 0x1, RZ, 0xfc, !PT ;  /* 0x0000000110100812 */ /* 0x000fe200078efcff */
[----:B------:R-:W-:Y:S06]  /*180b0*/  @!P0 BRA `(.L_x_4002) ;  /* 0x0000000000408947 */ /* 0x000fec0003800000 */
        /* <DEDUP_REMOVED lines=16> */
.L_x_4002:
        /* <DEDUP_REMOVED lines=20> */
.L_x_4003:
        /* <DEDUP_REMOVED lines=18> */
.L_x_4004:
[----:B------:R-:W1:Y:S01]  /*18420*/  LDC R0, c[0x0][0x428] ;  /* 0x00010a00ff007b82 */ /* 0x000e620000000800 */
[----:B------:R-:W-:Y:S01]  /*18430*/  ULDC.64 UR4, c[0x0][0x9f8] ;  /* 0x00027e0000047ab9 */ /* 0x000fe20000000a00 */
[----:B------:R-:W2:Y:S01]  /*18440*/  LDL.LU R7, [R1+0x8] ;  /* 0x0000080001077983 */ /* 0x000ea20000300800 */
[----:B------:R-:W-:Y:S01]  /*18450*/  IMAD.U32 R19, RZ, RZ, UR38 ;  /* 0x00000026ff137e24 */ /* 0x000fe2000f8e00ff */
[----:B------:R-:W-:Y:S01]  /*18460*/  ULDC.64 UR6, c[0x0][0xa08] ;  /* 0x0002820000067ab9 */ /* 0x000fe20000000a00 */
[----:B-1----:R-:W-:Y:S01]  /*18470*/  ISETP.NE.AND P0, PT, R0, 0x1, PT ;  /* 0x000000010000780c */ /* 0x002fe20003f05270 */
[----:B------:R-:W-:Y:S01]  /*18480*/  UISETP.NE.U32.AND UP0, UPT, UR4, URZ, UPT ;  /* 0x0000003f0400728c */ /* 0x000fe2000bf05070 */
[----:B0-----:R-:W2:Y:S01]  /*18490*/  LDL.LU R6, [R1+0x1c] ;  /* 0x00001c0001067983 */ /* 0x001ea20000300800 */
[----:B------:R-:W-:Y:S02]  /*184a0*/  IMAD.U32 R5, RZ, RZ, UR45 ;  /* 0x0000002dff057e24 */ /* 0x000fe4000f8e00ff */
[----:B------:R-:W-:Y:S01]  /*184b0*/  UISETP.NE.AND.EX UP0, UPT, UR5, URZ, UPT, UP0 ;  /* 0x0000003f0500728c */ /* 0x000fe2000bf05300 */
[----:B------:R-:W0:Y:S07]  /*184c0*/  S2R R4, SR_TID.X ;  /* 0x0000000000047919 */ /* 0x000e2e0000002100 */
[----:B------:R-:W1:Y:S03]  /*184d0*/  @P0 LDC R0, c[0x0][0x42c] ;  /* 0x00010b00ff000b82 */ /* 0x000e660000000800 */
[----:B------:R-:W-:-:S02]  /*184e0*/  @UP0 ULDC.64 UR4, c[0x0][0x9f8] ;  /* 0x00027e0000040ab9 */ /* 0x000fc40000000a00 */
[----:B------:R-:W-:-:S03]  /*184f0*/  @UP0 UIMAD.WIDE UR4, UR45, 0x4, UR4 ;  /* 0x000000042d0408a5 */ /* 0x000fc6000f8e0204 */
[----:B------:R-:W3:Y:S03]  /*18500*/  @P0 LDC R3, c[0x0][0x430] ;  /* 0x00010c00ff030b82 */ /* 0x000ee60000000800 */
[----:B------:R-:W-:Y:S02]  /*18510*/  IMAD.U32 R2, RZ, RZ, UR4 ;  /* 0x00000004ff027e24 */ /* 0x000fe4000f8e00ff */
[----:B-1----:R-:W-:Y:S01]  /*18520*/  @P0 IMAD.HI.U32 R0, R0, UR38, RZ ;  /* 0x0000002600000c27 */ /* 0x002fe2000f8e00ff */
[----:B0-----:R-:W-:-:S04]  /*18530*/  LOP3.LUT R10, R4, 0x7f, RZ, 0xc0, !PT ;  /* 0x0000007f040a7812 */ /* 0x001fc800078ec0ff */
[----:B---3--:R-:W-:Y:S01]  /*18540*/  @P0 SHF.R.U32.HI R19, RZ, R3, R0 ;  /* 0x00000003ff130219 */ /* 0x008fe20000011600 */
[----:B------:R-:W-:Y:S01]  /*18550*/  IMAD.U32 R3, RZ, RZ, UR5 ;  /* 0x00000005ff037e24 */ /* 0x000fe2000f8e00ff */
[----:B------:R-:W-:Y:S01]  /*18560*/  PLOP3.LUT P0, PT, PT, PT, UP0, 0x80, 0x0 ;  /* 0x000000000000781c */ /* 0x000fe20003f0f008 */
[----:B------:R-:W-:-:S12]  /*18570*/  ULDC.64 UR4, c[0x0][0xa00] ;  /* 0x0002800000047ab9 */ /* 0x000fd80000000a00 */
        /* <DEDUP_REMOVED lines=30> */
[----:B------:R-:W-:Y:S04]  /*18760*/  STL [R1+0x10], R5 ;  /* 0x0000100501007387 */ /* 0x000fe80000100800 */
[----:B------:R1:W-:Y:S02]  /*18770*/  STL [R1+0x14], R0 ;  /* 0x0000140001007387 */ /* 0x0003e40000100800 */
[----:B-1----:R-:W-:Y:S01]  /*18780*/  SEL R0, R5, RZ, !P0 ;  /* 0x000000ff05007207 */ /* 0x002fe20004000000 */
[----:B0-----:R-:W-:Y:S06]  /*18790*/  BRA.DIV UR6, `(.L_x_4005) ;  /* 0x0000004606047947 */ /* 0x001fec000b800000 */
[----:B------:R0:W1:Y:S02]  /*187a0*/  SHFL.IDX PT, R14, R4, RZ, 0x1f ;  /* 0x00001fff040e7589 */ /* 0x00006400000e0000 */
.L_x_4077:
[----:B-1----:R-:W-:Y:S02]  /*187b0*/  ISETP.NE.AND P0, PT, R14, RZ, PT ;  /* 0x000000ff0e00720c */ /* 0x002fe40003f05270 */
[----:B------:R-:W-:-:S11]  /*187c0*/  PLOP3.LUT P6, PT, PT, PT, PT, 0x8, 0x0 ;  /* 0x000000000000781c */ /* 0x000fd60003fce170 */
[----:B------:R-:W-:Y:S05]  /*187d0*/  @P0 BRA `(.L_x_4006) ;  /* 0x0000000800240947 */ /* 0x000fea0003800000 */
[----:B0-----:R-:W2:Y:S01]  /*187e0*/  LDL R4, [R1+0x4] ;  /* 0x0000040001047983 */ /* 0x001ea20000100800 */
[----:B------:R-:W-:Y:S01]  /*187f0*/  UMOV UR4, 0xffffffff ;  /* 0xffffffff00047882 */ /* 0x000fe20000000000 */
[----:B--2---:R-:W-:Y:S02]  /*18800*/  VIADD R6, R4, 0xffffffff ;  /* 0xffffffff04067836 */ /* 0x004fe40000000000 */
[----:B------:R-:W-:Y:S05]  /*18810*/  BRA.DIV UR4, `(.L_x_4007) ;  /* 0x0000004604047947 */ /* 0x000fea000b800000 */
[----:B------:R-:W-:-:S13]  /*18820*/  ELECT P6, URZ, PT ;  /* 0x00000000003f782f */ /* 0x000fda00038c0000 */
.L_x_4080:
[----:B------:R-:W-:Y:S05]  /*18830*/  @!P6 BRA `(.L_x_4008) ;  /* 0x000000040090e947 */ /* 0x000fea0003800000 */
[----:B------:R-:W-:-:S04]  /*18840*/  ISETP.NE.U32.AND P0, PT, R2, RZ, PT ;  /* 0x000000ff0200720c */ /* 0x000fc80003f05070 */
[----:B------:R-:W-:-:S13]  /*18850*/  ISETP.NE.AND.EX P0, PT, R3, RZ, PT, P0 ;  /* 0x000000ff0300720c */ /* 0x000fda0003f05300 */
[----:B------:R-:W-:Y:S05]  /*18860*/  @!P0 BRA `(.L_x_4009) ;  /* 0x0000000000508947 */ /* 0x000fea0003800000 */
[----:B------:R-:W2:Y:S01]  /*18870*/  LDL R12, [R1+0x14] ;  /* 0x00001400010c7983 */ /* 0x000ea20000100800 */
[----:B------:R-:W0:Y:S03]  /*18880*/  LDC R9, c[0x0][0x41c] ;  /* 0x00010700ff097b82 */ /* 0x000e260000000800 */
[----:B------:R-:W3:Y:S01]  /*18890*/  LDL R11, [R1+0x10] ;  /* 0x00001000010b7983 */ /* 0x000ee20000100800 */
        /* <DEDUP_REMOVED lines=9> */
[----:B------:R-:W-:Y:S02]  /*18930*/  IMAD.MOV.U32 R4, RZ, RZ, R0 ;  /* 0x000000ffff047224 */ /* 0x000fe400078e0000 */
[----:B--2---:R-:W-:Y:S02]  /*18940*/  IMAD R9, R12, UR4, RZ ;  /* 0x000000040c097c24 */ /* 0x004fe4000f8e02ff */
[----:B---3--:R-:W-:-:S04]  /*18950*/  IMAD.WIDE.U32 R4, R11, UR4, R4 ;  /* 0x000000040b047c25 */ /* 0x008fc8000f8e0004 */
[----:B------:R-:W-:Y:S01]  /*18960*/  IMAD R0, R11, UR5, R9 ;  /* 0x000000050b007c24 */ /* 0x000fe2000f8e0209 */
[----:B------:R-:W-:-:S03]  /*18970*/  LEA R2, P0, R4, R2, 0x2 ;  /* 0x0000000204027211 */ /* 0x000fc600078010ff */
[----:B------:R-:W-:-:S05]  /*18980*/  IMAD.IADD R0, R5, 0x1, R0 ;  /* 0x0000000105007824 */ /* 0x000fca00078e0200 */
[----:B------:R-:W-:-:S05]  /*18990*/  LEA.HI.X R3, R4, R3, R0, 0x2, P0 ;  /* 0x0000000304037211 */ /* 0x000fca00000f1400 */
[----:B------:R0:W5:Y:S02]  /*189a0*/  LDG.E R0, desc[UR50][R2.64] ;  /* 0x0000003202007981 */ /* 0x000164000c1e1900 */
.L_x_4009:
[----:B0-----:R-:W2:Y:S04]  /*189b0*/  LDL R3, [R1] ;  /* 0x0000000001037983 */ /* 0x001ea80000100800 */
[----:B------:R-:W3:Y:S01]  /*189c0*/  LDL R2, [R1+0xc] ;  /* 0x00000c0001027983 */ /* 0x000ee20000100800 */
[----:B------:R-:W-:Y:S02]  /*189d0*/  ISETP.NE.AND P0, PT, R10, RZ, PT ;  /* 0x000000ff0a00720c */ /* 0x000fe40003f05270 */
[----:B--2---:R-:W-:Y:S02]  /*189e0*/  LEA R4, R3, UR41, 0x3 ;  /* 0x0000002903047c11 */ /* 0x004fe4000f8e18ff */
[----:B---3--:R-:W-:-:S04]  /*189f0*/  SHF.L.U32 R3, R2, 0x1f, RZ ;  /* 0x0000001f02037819 */ /* 0x008fc800000006ff */
[----:B------:R-:W0:Y:S02]  /*18a00*/  SYNCS.PHASECHK.TRANS64.TRYWAIT P2, [R4+URZ+0x33480], R3 ;  /* 0x03348003040075a7 */ /* 0x000e24000804017f */
[----:B0-----:R-:W-:Y:S05]  /*18a10*/  @!P2 BRA `(.L_x_4010) ;  /* 0x0000004000a4a947 */ /* 0x001fea0003800000 */
.L_x_4081:
        /* <DEDUP_REMOVED lines=8> */
.L_x_4011:
[----:B------:R-:W2:Y:S01]  /*18aa0*/  LDL R2, [R1] ;  /* 0x0000000001027983 */ /* 0x000ea20000100800 */
[----:B------:R-:W-:-:S03]  /*18ab0*/  IMAD.U32 R9, RZ, RZ, UR41 ;  /* 0x00000029ff097e24 */ /* 0x000fc6000f8e00ff */
[----:B------:R-:W3:Y:S01]  /*18ac0*/  LDL R5, [R1+0x24] ;  /* 0x0000240001057983 */ /* 0x000ee20000100800 */
[----:B------:R-:W-:Y:S01]  /*18ad0*/  R2UR UR9, R4 ;  /* 0x00000000040972ca */ /* 0x000fe200000e0000 */
        /* <DEDUP_REMOVED lines=14> */
[----:B------:R-:W-:Y:S02]  /*18bc0*/  UIADD3 UR14, UR15, 0x11a00, URZ ;  /* 0x00011a000f0e7890 */ /* 0x000fe4000fffe03f */
[----:B------:R-:W-:-:S05]  /*18bd0*/  UIADD3 UR15, UR15, 0x14200, URZ ;  /* 0x000142000f0f7890 */ /* 0x000fca000fffe03f */
        /* <DEDUP_REMOVED lines=10> */
.L_x_4082:
        /* <DEDUP_REMOVED lines=8> */
.L_x_4013:
        /* <DEDUP_REMOVED lines=24> */
.L_x_4008:
        /* <DEDUP_REMOVED lines=31> */
.L_x_4006:
        /* <DEDUP_REMOVED lines=10> */
.L_x_4083:
[----:B------:R-:W-:Y:S05]  /*19110*/  BSYNC B0 ;  /* 0x0000000000007941 */ /* 0x000fea0003800000 */
.L_x_4014:
[----:B0-----:R-:W2:Y:S04]  /*19120*/  LDL.LU R3, [R1+0x4] ;  /* 0x0000040001037983 */ /* 0x001ea80000300800 */
[----:B------:R-:W3:Y:S01]  /*19130*/  LDL R4, [R1+0x20] ;  /* 0x0000200001047983 */ /* 0x000ee20000100800 */
[----:B--2---:R-:W-:-:S05]  /*19140*/  VIADD R3, R3, 0xfffffffe ;  /* 0xfffffffe03037836 */ /* 0x004fca0000000000 */
[----:B---3--:R-:W-:-:S13]  /*19150*/  ISETP.GE.AND P0, PT, R3, R4, PT ;  /* 0x000000040300720c */ /* 0x008fda0003f06270 */
[----:B------:R-:W-:Y:S05]  /*19160*/  @!P0 BRA `(.L_x_4016) ;  /* 0x0000001800088947 */ /* 0x000fea0003800000 */
[----:B------:R0:W5:Y:S04]  /*19170*/  LDL.LU R2, [R1] ;  /* 0x0000000001027983 */ /* 0x0001680000300800 */
[----:B------:R0:W5:Y:S02]  /*19180*/  LDL.LU R8, [R1+0xc] ;  /* 0x00000c0001087983 */ /* 0x0001640000300800 */
.L_x_4040:
        /* <DEDUP_REMOVED lines=34> */
.L_x_4019:
        /* <DEDUP_REMOVED lines=8> */
.L_x_4084:
[----:B------:R-:W-:Y:S05]  /*19430*/  BSYNC B1 ;  /* 0x0000000000017941 */ /* 0x000fea0003800000 */
.L_x_4020:
        /* <DEDUP_REMOVED lines=9> */
.L_x_4023:
[----:B------:R-:W-:Y:S05]  /*194d0*/  BSYNC B1 ;  /* 0x0000000000017941 */ /* 0x000fea0003800000 */
.L_x_4022:
[----:B------:R-:W3:Y:S04]  /*194e0*/  LDL R4, [R1] ;  /* 0x0000000001047983 */ /* 0x000ee80000100800 */
[----:B------:R-:W4:Y:S01]  /*194f0*/  LDL R7, [R1+0x24] ;  /* 0x0000240001077983 */ /* 0x000f220000100800 */
[----:B------:R-:W-:Y:S01]  /*19500*/  IMAD.MOV.U32 R14, RZ, RZ, RZ ;  /* 0x000000ffff0e7224 */ /* 0x000fe200078e00ff */
[----:B------:R-:W-:Y:S01]  /*19510*/  R2UR UR12, R19 ;  /* 0x00000000130c72ca */ /* 0x000fe200000e0000 */
[----:B-1----:R-:W-:Y:S01]  /*19520*/  IMAD.U32 R10, RZ, RZ, UR41 ;  /* 0x00000029ff0a7e24 */ /* 0x002fe2000f8e00ff */
[----:B------:R-:W-:Y:S01]  /*19530*/  UIADD3 UR4, UP0, UR46, 0x470, URZ ;  /* 0x000004702e047890 */ /* 0x000fe2000ff1e03f */
[----:B------:R-:W-:Y:S01]  /*19540*/  PLOP3.LUT P0, PT, PT, PT, PT, 0x80, 0x0 ;  /* 0x000000000000781c */ /* 0x000fe20003f0f070 */
[----:B------:R-:W-:Y:S01]  /*19550*/  UMOV UR6, 0x0 ;  /* 0x0000000000067882 */ /* 0x000fe20000000000 */
[----:B------:R-:W-:Y:S01]  /*19560*/  R2UR UR10, R14 ;  /* 0x000000000e0a72ca */ /* 0x000fe200000e0000 */
[----:B------:R-:W-:Y:S01]  /*19570*/  UIADD3.X UR5, URZ, UR47, URZ, UP0, !UPT ;  /* 0x0000002f3f057290 */ /* 0x000fe200087fe43f */
[----:B------:R-:W-:Y:S01]  /*19580*/  UMOV UR7, 0x14f00000 ;  /* 0x14f0000000077882 */ /* 0x000fe20000000000 */
[----:B---3--:R-:W-:-:S02]  /*19590*/  IMAD R4, R4, 0x7800, R10 ;  /* 0x0000780004047824 */ /* 0x008fc400078e020a */
[----:B----4-:R-:W-:Y:S02]  /*195a0*/  IMAD R9, R9, 0xa0, R7 ;  /* 0x000000a009097824 */ /* 0x010fe400078e0207 */
[----:B------:R-:W-:Y:S02]  /*195b0*/  VIADD R7, R6, 0x33470 ;  /* 0x0003347006077836 */ /* 0x000fe40000000000 */
[----:B------:R-:W-:-:S07]  /*195c0*/  VIADD R10, R4, 0xf200 ;  /* 0x0000f200040a7836 */ /* 0x000fce0000000000 */
.L_x_4024:
        /* <DEDUP_REMOVED lines=16> */
.L_x_4025:
        /* <DEDUP_REMOVED lines=16> */
.L_x_4026:
        /* <DEDUP_REMOVED lines=12> */
.L_x_4085:
[----:B------:R-:W-:Y:S05]  /*19890*/  BSYNC B1 ;  /* 0x0000000000017941 */ /* 0x000fea0003800000 */
.L_x_4027:
        /* <DEDUP_REMOVED lines=11> */
.L_x_4030:
[----:B------:R-:W-:Y:S05]  /*19950*/  BSYNC B1 ;  /* 0x0000000000017941 */ /* 0x000fea0003800000 */
.L_x_4029:
        /* <DEDUP_REMOVED lines=9> */
.L_x_4031:
        /* <DEDUP_REMOVED lines=15> */
.L_x_4032:
        /* <DEDUP_REMOVED lines=15> */
.L_x_4033:
        /* <DEDUP_REMOVED lines=9> */
.L_x_4018:
[----:B------:R-:W-:Y:S05]  /*19c60*/  BSYNC B0 ;  /* 0x0000000000007941 */ /* 0x000fea0003800000 */
.L_x_4017:
[----:B------:R-:W-:-:S06]  /*19c70*/  UISETP.NE.AND UP0, UPT, UR42, 0x3, UPT ;  /* 0x000000032a00788c */ /* 0x000fcc000bf05270 */
[----:B------:R-:W-:-:S13]  /*19c80*/  PLOP3.LUT P0, PT, PT, PT, UP0, 0x80, 0x0 ;  /* 0x000000000000781c */ /* 0x000fda0003f0f008 */
[----:B------:R-:W-:Y:S05]  /*19c90*/  @!P0 BRA `(.L_x_4034) ;  /* 0x0000000000048947 */ /* 0x000fea0003800000 */
[----:B------:R-:W-:Y:S01]  /*19ca0*/  BPT.TRAP 0x1 ;  /* 0x000000040000795c */ /* 0x000fe20000300000 */
.L_x_4034:
        /* <DEDUP_REMOVED lines=8> */
.L_x_4086:
[----:B------:R-:W-:Y:S05]  /*19d30*/  BSYNC B0 ;  /* 0x0000000000007941 */ /* 0x000fea0003800000 */
.L_x_4035:
[----:B------:R-:W-:Y:S05]  /*19d40*/  @!P0 BRA `(.L_x_4037) ;  /* 0x0000000000048947 */ /* 0x000fea0003800000 */
[----:B------:R-:W-:Y:S01]  /*19d50*/  BPT.TRAP 0x1 ;  /* 0x000000040000795c */ /* 0x000fe20000300000 */
.L_x_4037:
[----:B--2---:R-:W-:Y:S01]  /*19d60*/  SHF.L.U32 R4, R8, 0x1f, RZ ;  /* 0x0000001f08047819 */ /* 0x004fe200000006ff */
[----:B------:R-:W-:-:S03]  /*19d70*/  IMAD R2, R2, 0x7800, RZ ;  /* 0x0000780002027824 */ /* 0x000fc600078e02ff */
[----:B------:R-:W2:Y:S02]  /*19d80*/  SYNCS.PHASECHK.TRANS64.TRYWAIT P2, [R12+URZ+0x33460], R4 ;  /* 0x033460040c0075a7 */ /* 0x000ea4000804017f */
[----:B--2---:R-:W-:Y:S05]  /*19d90*/  @!P2 BRA `(.L_x_4038) ;  /* 0x000000300040a947 */ /* 0x004fea0003800000 */
.L_x_4087:
[C---:B--2---:R-:W-:Y:S01]  /*19da0*/  LOP3.LUT R4, R2.reuse, R18, RZ, 0xfc, !PT ;  /* 0x0000001202047212 */ /* 0x044fe200078efcff */
[----:B------:R-:W-:Y:S05]  /*19db0*/  WARPSYNC.ALL ;  /* 0x0000000000007948 */ /* 0x000fea0003800000 */
[----:B------:R-:W2:Y:S01]  /*19dc0*/  LDSM.16.MT88.4 R4, [R4+UR41+0xf200] ;  /* 0x00f200290404783b */ /* 0x000ea20008004200 */
[----:B------:R-:W-:Y:S02]  /*19dd0*/  IMAD.U32 R14, RZ, RZ, UR41 ;  /* 0x00000029ff0e7e24 */ /* 0x000fe4000f8e00ff */
[----:B------:R-:W-:Y:S02]  /*19de0*/  VIADD R15, R2, 0x2800 ;  /* 0x00002800020f7836 */ /* 0x000fe40000000000 */
[----:B------:R-:W-:-:S02]  /*19df0*/  VIADD R14, R14, 0x200 ;  /* 0x000002000e0e7836 */ /* 0x000fc40000000000 */
[C---:B------:R-:W-:Y:S02]  /*19e00*/  VIADD R13, R2.reuse, 0x800 ;  /* 0x00000800020d7836 */ /* 0x040fe40000000000 */
[C---:B------:R-:W-:Y:S02]  /*19e10*/  VIADD R20, R2.reuse, 0x1800 ;  /* 0x0000180002147836 */ /* 0x040fe40000000000 */
[----:B------:R-:W-:Y:S01]  /*19e20*/  VIADD R21, R2, 0x5800 ;  /* 0x0000580002157836 */ /* 0x000fe20000000000 */
[C-C-:B--2---:R-:W-:Y:S02]  /*19e30*/  PRMT R8, R4.reuse, 0x6420, R5.reuse ;  /* 0x0000642004087816 */ /* 0x144fe40000000005 */
        /* <DEDUP_REMOVED lines=137> */
[----:B------:R-:W-:Y:S02]  /*1a6d0*/  PRMT R9, R4, 0x7531, R5 ;  /* 0x0000753104097816 */ /* 0x000fe40000000005 */
[----:B------:R-:W-:Y:S01]  /*1a6e0*/  LOP3.LUT R4, R15, R17, RZ, 0xfc, !PT ;  /* 0x000000110f047212 */ /* 0x000fe200078efcff */
[----:B------:R-:W-:Y:S01]  /*1a6f0*/  IMAD.U32 R15, RZ, RZ, UR41 ;  /* 0x00000029ff0f7e24 */ /* 0x000fe2000f8e00ff */
[C-C-:B------:R-:W-:Y:S02]  /*1a700*/  PRMT R10, R6.reuse, 0x6420, R7.reuse ;  /* 0x00006420060a7816 */ /* 0x140fe40000000007 */
[----:B------:R-:W-:Y:S01]  /*1a710*/  PRMT R11, R6, 0x7531, R7 ;  /* 0x00007531060b7816 */ /* 0x000fe20000000007 */
[----:B------:R-:W-:-:S04]  /*1a720*/  VIADD R15, R15, 0x200 ;  /* 0x000002000f0f7836 */ /* 0x000fc80000000000 */
[C---:B------:R-:W-:Y:S02]  /*1a730*/  IMAD.IADD R4, R15.reuse, 0x1, R4 ;  /* 0x000000010f047824 */ /* 0x040fe400078e0204 */
[----:B------:R-:W-:-:S03]  /*1a740*/  IMAD.IADD R13, R15, 0x1, R13 ;  /* 0x000000010f0d7824 */ /* 0x000fc600078e020d */
[----:B------:R1:W-:Y:S02]  /*1a750*/  STSM.16.M88.4 [R4], R8 ;  /* 0x0000000804007844 */ /* 0x0003e40000000200 */
[----:B-1----:R-:W-:-:S06]  /*1a760*/  LOP3.LUT R4, R14, R18, RZ, 0xfc, !PT ;  /* 0x000000120e047212 */ /* 0x002fcc00078efcff */
[----:B------:R-:W1:Y:S02]  /*1a770*/  LDSM.16.MT88.4 R4, [R4+UR41+0xf200] ;  /* 0x00f200290404783b */ /* 0x000e640008004200 */
[C-C-:B-1----:R-:W-:Y:S02]  /*1a780*/  PRMT R8, R4.reuse, 0x6420, R5.reuse ;  /* 0x0000642004087816 */ /* 0x142fe40000000005 */
[----:B------:R-:W-:Y:S02]  /*1a790*/  PRMT R9, R4, 0x7531, R5 ;  /* 0x0000753104097816 */ /* 0x000fe40000000005 */
[C-C-:B------:R-:W-:Y:S02]  /*1a7a0*/  PRMT R10, R6.reuse, 0x6420, R7.reuse ;  /* 0x00006420060a7816 */ /* 0x140fe40000000007 */
[----:B------:R-:W-:Y:S02]  /*1a7b0*/  PRMT R11, R6, 0x7531, R7 ;  /* 0x00007531060b7816 */ /* 0x000fe40000000007 */
[----:B------:R-:W-:-:S02]  /*1a7c0*/  LOP3.LUT R4, R2, R18, RZ, 0xfc, !PT ;  /* 0x0000001202047212 */ /* 0x000fc400078efcff */
[----:B------:R-:W-:Y:S01]  /*1a7d0*/  LOP3.LUT R2, R2, R17, RZ, 0xfc, !PT ;  /* 0x0000001102027212 */ /* 0x000fe200078efcff */
[----:B------:R-:W-:Y:S04]  /*1a7e0*/  STSM.16.M88.4 [R13], R8 ;  /* 0x000000080d007844 */ /* 0x000fe80000000200 */
[----:B------:R-:W1:Y:S01]  /*1a7f0*/  LDSM.16.MT88.4 R4, [R4+UR41+0xf200] ;  /* 0x00f200290404783b */ /* 0x000e620008004200 */
[----:B------:R-:W-:Y:S01]  /*1a800*/  IMAD.IADD R2, R15, 0x1, R2 ;  /* 0x000000010f027824 */ /* 0x000fe200078e0202 */
        /* <DEDUP_REMOVED lines=13> */
.L_x_4039:
[----:B-1----:R-:W3:Y:S01]  /*1a8e0*/  LDL R2, [R1+0x20] ;  /* 0x0000200001027983 */ /* 0x002ee20000100800 */
[----:B--2---:R1:W-:Y:S03]  /*1a8f0*/  SYNCS.ARRIVE.TRANS64.A1T0 RZ, [R12+URZ+0x33450], RZ ;  /* 0x033450ff0cff79a7 */ /* 0x0043e6000810003f */
[----:B------:R2:W5:Y:S01]  /*1a900*/  LDL R8, [R1+0xc] ;  /* 0x00000c0001087983 */ /* 0x0005620000100800 */
[----:B-1----:R-:W-:-:S05]  /*1a910*/  @!P1 VIADD R12, R12, 0x33480 ;  /* 0x000334800c0c9836 */ /* 0x002fca0000000000 */
[----:B------:R-:W-:Y:S01]  /*1a920*/  @!P1 PRMT R12, RZ, 0x654, R12 ;  /* 0x00000654ff0c9816 */ /* 0x000fe2000000000c */
[----:B------:R-:W-:Y:S06]  /*1a930*/  BAR.SYNC.DEFER_BLOCKING 0x2, 0x80 ;  /* 0x0082000000007b1d */ /* 0x000fec0000010000 */
[----:B------:R2:W-:Y:S01]  /*1a940*/  @!P1 SYNCS.ARRIVE.TRANS64.RED.A1T0 RZ, [R12+URZ], RZ ;  /* 0x000000ff0cff99a7 */ /* 0x0005e2000810043f */
[C---:B---3--:R-:W-:Y:S01]  /*1a950*/  ISETP.GT.AND P0, PT, R3.reuse, R2, PT ;  /* 0x000000020300720c */ /* 0x048fe20003f04270 */
[----:B------:R-:W-:Y:S01]  /*1a960*/  VIADD R3, R3, 0xffffffff ;  /* 0xffffffff03037836 */ /* 0x000fe20000000000 */
[----:B------:R2:W5:Y:S11]  /*1a970*/  LDL R2, [R1] ;  /* 0x0000000001027983 */ /* 0x0005760000100800 */
[----:B--2---:R-:W-:Y:S05]  /*1a980*/  @P0 BRA `(.L_x_4040) ;  /* 0xffffffe800000947 */ /* 0x004fea000383ffff */
.L_x_4016:
[----:B------:R-:W-:Y:S04]  /*1a990*/  BSSY B0, `(.L_x_4041) ;  /* 0x000000f000007945 */ /* 0x000fe80003800000 */
[----:B------:R-:W-:Y:S05]  /*1a9a0*/  @P1 BRA `(.L_x_4042) ;  /* 0x0000000000341947 */ /* 0x000fea0003800000 */
[----:B------:R-:W1:Y:S01]  /*1a9b0*/  S2R R5, SR_LANEID ;  /* 0x0000000000057919 */ /* 0x000e620000000000 */
[----:B------:R-:W-:Y:S01]  /*1a9c0*/  VOTEU.ANY UR4, UPT, PT ;  /* 0x0000000000047886 */ /* 0x000fe200038e0100 */
[----:B-----5:R-:W2:Y:S01]  /*1a9d0*/  LDC.64 R2, c[0x0][0xc38] ;  /* 0x00030e00ff027b82 */ /* 0x020ea20000000a00 */
        /* <DEDUP_REMOVED lines=10> */
.L_x_4042:
[----:B------:R-:W-:Y:S05]  /*1aa80*/  BSYNC B0 ;  /* 0x0000000000007941 */ /* 0x000fea0003800000 */
.L_x_4041:
[----:B------:R-:W-:-:S06]  /*1aa90*/  UISETP.NE.AND UP0, UPT, UR42, 0x3, UPT ;  /* 0x000000032a00788c */ /* 0x000fcc000bf05270 */
[----:B------:R-:W-:-:S13]  /*1aaa0*/  PLOP3.LUT P0, PT, PT, PT, UP0, 0x80, 0x0 ;  /* 0x000000000000781c */ /* 0x000fda0003f0f008 */
[----:B------:R-:W-:Y:S05]  /*1aab0*/  @!P0 BRA `(.L_x_4043) ;  /* 0x0000000000048947 */ /* 0x000fea0003800000 */
[----:B------:R-:W-:Y:S01]  /*1aac0*/  BPT.TRAP 0x1 ;  /* 0x000000040000795c */ /* 0x000fe20000300000 */
.L_x_4043:
[----:B-----5:R-:W2:Y:S04]  /*1aad0*/  LDL R2, [R1+0xc] ;  /* 0x00000c0001027983 */ /* 0x020ea80000100800 */
[----:B-1----:R-:W3:Y:S01]  /*1aae0*/  LDL R0, [R1] ;  /* 0x0000000001007983 */ /* 0x002ee20000100800 */
[----:B------:R-:W-:Y:S01]  /*1aaf0*/  BSSY B0, `(.L_x_4044) ;  /* 0x0000008000007945 */ /* 0x000fe20003800000 */
[----:B--2---:R-:W-:-:S04]  /*1ab00*/  LOP3.LUT R3, R2, 0x1, RZ, 0x3c, !PT ;  /* 0x0000000102037812 */ /* 0x004fc800078e3cff */
[----:B------:R-:W-:Y:S02]  /*1ab10*/  SHF.L.U32 R3, R3, 0x1f, RZ ;  /* 0x0000001f03037819 */ /* 0x000fe400000006ff */
[----:B---3--:R-:W-:-:S04]  /*1ab20*/  LEA R0, R0, UR41, 0x3 ;  /* 0x0000002900007c11 */ /* 0x008fc8000f8e18ff */
[----:B------:R-:W1:Y:S01]  /*1ab30*/  SYNCS.PHASECHK.TRANS64.TRYWAIT P0, [R0+URZ+0x33470], R3 ;  /* 0x03347003000075a7 */ /* 0x000e62000800017f */
[----:B------:R-:W-:-:S05]  /*1ab40*/  IMAD.U32 R2, RZ, RZ, UR44 ;  /* 0x0000002cff027e24 */ /* 0x000fca000f8e00ff */
[----:B------:R-:W-:Y:S01]  /*1ab50*/  ISETP.NE.AND P2, PT, R2, 0x3, PT ;  /* 0x000000030200780c */ /* 0x000fe20003f45270 */
[----:B-1----:R-:W-:-:S12]  /*1ab60*/  @!P0 BRA `(.L_x_4045) ;  /* 0x0000002000e08947 */ /* 0x002fd80003800000 */
.L_x_4088:
[----:B------:R-:W-:Y:S05]  /*1ab70*/  BSYNC B0 ;  /* 0x0000000000007941 */ /* 0x000fea0003800000 */
.L_x_4044:
[----:B------:R-:W-:Y:S05]  /*1ab80*/  @!P2 BRA `(.L_x_4046) ;  /* 0x000000000004a947 */ /* 0x000fea0003800000 */
[----:B------:R-:W-:Y:S01]  /*1ab90*/  BPT.TRAP 0x1 ;  /* 0x000000040000795c */ /* 0x000fe20000300000 */
.L_x_4046:
[----:B------:R-:W1:Y:S02]  /*1aba0*/  LDL R2, [R1+0xc] ;  /* 0x00000c0001027983 */ /* 0x000e640000100800 */
[----:B-1----:R-:W-:-:S04]  /*1abb0*/  SHF.L.U32 R3, R2, 0x1f, RZ ;  /* 0x0000001f02037819 */ /* 0x002fc800000006ff */
[----:B------:R-:W1:Y:S02]  /*1abc0*/  SYNCS.PHASECHK.TRANS64.TRYWAIT P0, [R0+URZ+0x33460], R3 ;  /* 0x03346003000075a7 */ /* 0x000e64000800017f */
[----:B-1----:R-:W-:Y:S05]  /*1abd0*/  @!P0 BRA `(.L_x_4047) ;  /* 0x0000002000d88947 */ /* 0x002fea0003800000 */
.L_x_4089:
[----:B------:R-:W2:Y:S01]  /*1abe0*/  LDL R2, [R1] ;  /* 0x0000000001027983 */ /* 0x000ea20000100800 */
[----:B------:R-:W-:Y:S05]  /*1abf0*/  WARPSYNC.ALL ;  /* 0x0000000000007948 */ /* 0x000fea0003800000 */
[----:B------:R-:W-:-:S04]  /*1ac00*/  IMAD.U32 R14, RZ, RZ, UR41 ;  /* 0x00000029ff0e7e24 */ /* 0x000fc8000f8e00ff */
[----:B------:R-:W-:Y:S02]  /*1ac10*/  VIADD R14, R14, 0x200 ;  /* 0x000002000e0e7836 */ /* 0x000fe40000000000 */
[----:B--2---:R-:W-:-:S04]  /*1ac20*/  IMAD R2, R2, 0x7800, RZ ;  /* 0x0000780002027824 */ /* 0x004fc800078e02ff */
[C---:B------:R-:W-:Y:S01]  /*1ac30*/  VIADD R13, R2.reuse, 0x2800 ;  /* 0x00002800020d7836 */ /* 0x040fe20000000000 */
[CC--:B-1----:R-:W-:Y:S01]  /*1ac40*/  LOP3.LUT R3, R2.reuse, R18.reuse, RZ, 0xfc, !PT ;  /* 0x0000001202037212 */ /* 0x0c2fe200078efcff */
[C---:B------:R-:W-:Y:S02]  /*1ac50*/  VIADD R20, R2.reuse, 0x5000 ;  /* 0x0000500002147836 */ /* 0x040fe40000000000 */
[----:B------:R-:W-:Y:S02]  /*1ac60*/  VIADD R19, R2, 0x2000 ;  /* 0x0000200002137836 */ /* 0x000fe40000000000 */
[----:B------:R1:W2:Y:S01]  /*1ac70*/  LDSM.16.MT88.4 R4, [R3+UR41+0xf200] ;  /* 0x00f200290304783b */ /* 0x0002a20008004200 */
[----:B------:R-:W-:Y:S01]  /*1ac80*/  LOP3.LUT R15, R20, R18, RZ, 0xfc, !PT ;  /* 0x00000012140f7212 */ /* 0x000fe200078efcff */
[----:B-1----:R-:W-:Y:S01]  /*1ac90*/  VIADD R3, R2, 0x800 ;  /* 0x0000080002037836 */ /* 0x002fe20000000000 */
[C-C-:B--2---:R-:W-:Y:S02]  /*1aca0*/  PRMT R8, R4.reuse, 0x6420, R5.reuse ;  /* 0x0000642004087816 */ /* 0x144fe40000000005 */
[----:B------:R-:W-:-:S02]  /*1acb0*/  PRMT R9, R4, 0x7531, R5 ;  /* 0x0000753104097816 */ /* 0x000fc40000000005 */
[-C--:B------:R-:W-:Y:S02]  /*1acc0*/  LOP3.LUT R4, R2, R17.reuse, RZ, 0xfc, !PT ;  /* 0x0000001102047212 */ /* 0x080fe400078efcff */
[C-C-:B------:R-:W-:Y:S02]  /*1acd0*/  PRMT R10, R6.reuse, 0x6420, R7.reuse ;  /* 0x00006420060a7816 */ /* 0x140fe40000000007 */
        /* <DEDUP_REMOVED lines=29> */
[----:B------:R-:W1:Y:S01]  /*1aeb0*/  LDSM.16.MT88.4 R4, [R5+UR41+0xf200] ;  /* 0x00f200290504783b */ /* 0x000e620008004200 */
[----:B------:R-:W-:Y:S02]  /*1aec0*/  LOP3.LUT R14, R14, R18, RZ, 0xfc, !PT ;  /* 0x000000120e0e7212 */ /* 0x000fe400078efcff */
[C-C-:B-1----:R-:W-:Y:S02]  /*1aed0*/  PRMT R8, R4.reuse, 0x6420, R5.reuse ;  /* 0x0000642004087816 */ /* 0x142fe40000000005 */
[----:B------:R-:W-:-:S02]  /*1aee0*/  PRMT R9, R4, 0x7531, R5 ;  /* 0x0000753104097816 */ /* 0x000fc40000000005 */
[C-C-:B------:R-:W-:Y:S02]  /*1aef0*/  PRMT R10, R6.reuse, 0x6420, R7.reuse ;  /* 0x00006420060a7816 */ /* 0x140fe40000000007 */
[----:B------:R-:W-:-:S05]  /*1af00*/  PRMT R11, R6, 0x7531, R7 ;  /* 0x00007531060b7816 */ /* 0x000fca0000000007 */
[----:B------:R1:W-:Y:S02]  /*1af10*/  STSM.16.M88.4 [R3], R8 ;  /* 0x0000000803007844 */ /* 0x0003e40000000200 */
[----:B-1----:R-:W-:-:S05]  /*1af20*/  VIADD R3, R2, 0x3000 ;  /* 0x0000300002037836 */ /* 0x002fca0000000000 */
[C---:B------:R-:W-:Y:S02]  /*1af30*/  LOP3.LUT R6, R3.reuse, R18, RZ, 0xfc, !PT ;  /* 0x0000001203067212 */ /* 0x040fe400078efcff */
[----:B------:R-:W-:-:S04]  /*1af40*/  LOP3.LUT R3, R3, R17, RZ, 0xfc, !PT ;  /* 0x0000001103037212 */ /* 0x000fc800078efcff */
[----:B------:R-:W1:Y:S02]  /*1af50*/  LDSM.16.MT88.4 R4, [R6+UR41+0xf200] ;  /* 0x00f200290604783b */ /* 0x000e640008004200 */
[C-C-:B-1----:R-:W-:Y:S02]  /*1af60*/  PRMT R8, R4.reuse, 0x6420, R5.reuse ;  /* 0x0000642004087816 */ /* 0x142fe40000000005 */
        /* <DEDUP_REMOVED lines=22> */
[----:B------:R-:W-:Y:S01]  /*1b0d0*/  IMAD.IADD R3, R13, 0x1, R3 ;  /* 0x000000010d037824 */ /* 0x000fe200078e0203 */
[C-C-:B--2---:R-:W-:Y:S02]  /*1b0e0*/  PRMT R8, R4.reuse, 0x6420, R5.reuse ;  /* 0x0000642004087816 */ /* 0x144fe40000000005 */
[----:B------:R-:W-:Y:S02]  /*1b0f0*/  PRMT R9, R4, 0x7531, R5 ;  /* 0x0000753104097816 */ /* 0x000fe40000000005 */
[C-C-:B------:R-:W-:Y:S02]  /*1b100*/  PRMT R10, R6.reuse, 0x6420, R7.reuse ;  /* 0x00006420060a7816 */ /* 0x140fe40000000007 */
[----:B------:R-:W-:-:S05]  /*1b110*/  PRMT R11, R6, 0x7531, R7 ;  /* 0x00007531060b7816 */ /* 0x000fca0000000007 */
[----:B------:R1:W-:Y:S02]  /*1b120*/  STSM.16.M88.4 [R3], R8 ;  /* 0x0000000803007844 */ /* 0x0003e40000000200 */
[----:B-1----:R-:W-:-:S05]  /*1b130*/  VIADD R3, R2, 0x3800 ;  /* 0x0000380002037836 */ /* 0x002fca0000000000 */
[C---:B------:R-:W-:Y:S02]  /*1b140*/  LOP3.LUT R21, R3.reuse, R18, RZ, 0xfc, !PT ;  /* 0x0000001203157212 */ /* 0x040fe400078efcff */
[----:B------:R-:W-:-:S03]  /*1b150*/  LOP3.LUT R3, R3, R17, RZ, 0xfc, !PT ;  /* 0x0000001103037212 */ /* 0x000fc600078efcff */
[----:B------:R-:W1:Y:S02]  /*1b160*/  LDSM.16.MT88.4 R4, [R21+UR41+0xf200] ;  /* 0x00f200291504783b */ /* 0x000e640008004200 */
[----:B------:R-:W-:Y:S02]  /*1b170*/  IMAD.IADD R3, R13, 0x1, R3 ;  /* 0x000000010d037824 */ /* 0x000fe400078e0203 */
[----:B------:R-:W-:-:S05]  /*1b180*/  VIADD R13, R2, 0x6000 ;  /* 0x00006000020d7836 */ /* 0x000fca0000000000 */
[C---:B------:R-:W-:Y:S02]  /*1b190*/  LOP3.LUT R12, R13.reuse, R18, RZ, 0xfc, !PT ;  /* 0x000000120d0c7212 */ /* 0x040fe400078efcff */
[----:B------:R-:W-:Y:S02]  /*1b1a0*/  LOP3.LUT R13, R13, R17, RZ, 0xfc, !PT ;  /* 0x000000110d0d7212 */ /* 0x000fe400078efcff */
[C-C-:B-1----:R-:W-:Y:S02]  /*1b1b0*/  PRMT R8, R4.reuse, 0x6420, R5.reuse ;  /* 0x0000642004087816 */ /* 0x142fe40000000005 */
[----:B------:R-:W-:Y:S02]  /*1b1c0*/  PRMT R9, R4, 0x7531, R5 ;  /* 0x0000753104097816 */ /* 0x000fe40000000005 */
[C-C-:B------:R-:W-:Y:S02]  /*1b1d0*/  PRMT R10, R6.reuse, 0x6420, R7.reuse ;  /* 0x00006420060a7816 */ /* 0x140fe40000000007 */
[----:B------:R-:W-:-:S05]  /*1b1e0*/  PRMT R11, R6, 0x7531, R7 ;  /* 0x00007531060b7816 */ /* 0x000fca0000000007 */
[----:B------:R-:W-:Y:S04]  /*1b1f0*/  STSM.16.M88.4 [R3], R8 ;  /* 0x0000000803007844 */ /* 0x000fe80000000200 */
[----:B------:R1:W2:Y:S02]  /*1b200*/  LDSM.16.MT88.4 R4, [R12+UR41+0xf200] ;  /* 0x00f200290c04783b */ /* 0x0002a40008004200 */
[----:B-1----:R-:W-:Y:S02]  /*1b210*/  IMAD.U32 R12, RZ, RZ, UR41 ;  /* 0x00000029ff0c7e24 */ /* 0x002fe4000f8e00ff */
[----:B------:R-:W-:Y:S02]  /*1b220*/  VIADD R3, R2, 0x4000 ;  /* 0x0000400002037836 */ /* 0x000fe40000000000 */
[----:B------:R-:W-:-:S03]  /*1b230*/  VIADD R12, R12, 0x200 ;  /* 0x000002000c0c7836 */ /* 0x000fc60000000000 */
[C---:B------:R-:W-:Y:S02]  /*1b240*/  LOP3.LUT R21, R3.reuse, R18, RZ, 0xfc, !PT ;  /* 0x0000001203157212 */ /* 0x040fe400078efcff */
[C-C-:B--2---:R-:W-:Y:S02]  /*1b250*/  PRMT R8, R4.reuse, 0x6420, R5.reuse ;  /* 0x0000642004087816 */ /* 0x144fe40000000005 */
        /* <DEDUP_REMOVED lines=8> */
[----:B------:R1:W2:Y:S02]  /*1b2e0*/  LDSM.16.MT88.4 R4, [R14+UR41+0xf200] ;  /* 0x00f200290e04783b */ /* 0x0002a40008004200 */
[----:B-1----:R-:W-:-:S04]  /*1b2f0*/  IMAD.U32 R14, RZ, RZ, UR41 ;  /* 0x00000029ff0e7e24 */ /* 0x002fc8000f8e00ff */
[----:B------:R-:W-:-:S04]  /*1b300*/  VIADD R14, R14, 0x200 ;  /* 0x000002000e0e7836 */ /* 0x000fc80000000000 */
        /* <DEDUP_REMOVED lines=14> */
[----:B------:R1:W-:Y:S02]  /*1b3f0*/  STSM.16.M88.4 [R3], R8 ;  /* 0x0000000803007844 */ /* 0x0003e40000000200 */
[C---:B-1----:R-:W-:Y:S02]  /*1b400*/  VIADD R3, R2.reuse, 0x6800 ;  /* 0x0000680002037836 */ /* 0x042fe40000000000 */
[----:B------:R-:W-:-:S03]  /*1b410*/  VIADD R2, R2, 0x7000 ;  /* 0x0000700002027836 */ /* 0x000fc60000000000 */
[C---:B------:R-:W-:Y:S02]  /*1b420*/  LOP3.LUT R14, R3.reuse, R18, RZ, 0xfc, !PT ;  /* 0x00000012030e7212 */ /* 0x040fe400078efcff */
[----:B------:R-:W-:-:S03]  /*1b430*/  LOP3.LUT R3, R3, R17, RZ, 0xfc, !PT ;  /* 0x0000001103037212 */ /* 0x000fc600078efcff */
        /* <DEDUP_REMOVED lines=40> */
.L_x_4048:
[----:B------:R-:W3:Y:S01]  /*1b6c0*/  LDL.LU R4, [R1] ;  /* 0x0000000001047983 */ /* 0x000ee20000300800 */
[----:B--2---:R3:W-:Y:S03]  /*1b6d0*/  SYNCS.ARRIVE.TRANS64.A1T0 RZ, [R0+URZ+0x33450], RZ ;  /* 0x033450ff00ff79a7 */ /* 0x0047e6000810003f */
[----:B------:R-:W2:Y:S01]  /*1b6e0*/  LDL.LU R3, [R1+0xc] ;  /* 0x00000c0001037983 */ /* 0x000ea20000300800 */
[----:B-1----:R-:W-:-:S05]  /*1b6f0*/  @!P1 VIADD R2, R0, 0x33480 ;  /* 0x0003348000029836 */ /* 0x002fca0000000000 */
[----:B------:R-:W-:Y:S01]  /*1b700*/  @!P1 PRMT R2, RZ, 0x654, R2 ;  /* 0x00000654ff029816 */ /* 0x000fe20000000002 */
[----:B------:R-:W-:Y:S06]  /*1b710*/  BAR.SYNC.DEFER_BLOCKING 0x2, 0x80 ;  /* 0x0082000000007b1d */ /* 0x000fec0000010000 */
[----:B------:R1:W-:Y:S01]  /*1b720*/  @!P1 SYNCS.ARRIVE.TRANS64.RED.A1T0 RZ, [R2+URZ], RZ ;  /* 0x000000ff02ff99a7 */ /* 0x0003e2000810043f */
[----:B---3--:R-:W-:-:S05]  /*1b730*/  VIADD R0, R4, 0x1 ;  /* 0x0000000104007836 */ /* 0x008fca0000000000 */
[----:B------:R-:W-:-:S04]  /*1b740*/  ISETP.NE.AND P0, PT, R0, 0x2, PT ;  /* 0x000000020000780c */ /* 0x000fc80003f05270 */
[----:B-1----:R-:W-:Y:S02]  /*1b750*/  SEL R2, RZ, 0x1, P0 ;  /* 0x00000001ff027807 */ /* 0x002fe40000000000 */
[----:B------:R-:W-:Y:S02]  /*1b760*/  SEL R0, R0, RZ, P0 ;  /* 0x000000ff00007207 */ /* 0x000fe40000000000 */
[----:B--2---:R-:W-:-:S03]  /*1b770*/  LOP3.LUT R3, R3, R2, RZ, 0x3c, !PT ;  /* 0x0000000203037212 */ /* 0x004fc600078e3cff */
[----:B------:R1:W-:Y:S04]  /*1b780*/  STL [R1], R0 ;  /* 0x0000000001007387 */ /* 0x0003e80000100800 */
[----:B------:R1:W-:Y:S02]  /*1b790*/  STL [R1+0xc], R3 ;  /* 0x00000c0301007387 */ /* 0x0003e40000100800 */
.L_x_4000:
[----:B------:R-:W-:Y:S05]  /*1b7a0*/  BSYNC B6 ;  /* 0x0000000000067941 */ /* 0x000fea0003800000 */
.L_x_3998:
[----:B------:R-:W-:-:S13]  /*1b7b0*/  LOP3.LUT P0, RZ, R16, 0x2, RZ, 0xc0, !PT ;  /* 0x0000000210ff7812 */ /* 0x000fda000780c0ff */
[----:B------:R-:W-:Y:S05]  /*1b7c0*/  @!P0 BRA `(.L_x_4049) ;  /* 0x0000000000308947 */ /* 0x000fea0003800000 */
[----:B------:R-:W3:Y:S08]  /*1b7d0*/  S2UR UR5, SR_CgaCtaId ;  /* 0x00000000000579c3 */ /* 0x000ef00000008800 */
[----:B------:R-:W-:Y:S06]  /*1b7e0*/  BAR.SYNC.DEFER_BLOCKING 0x5, 0x180 ;  /* 0x0146000000007b1d */ /* 0x000fec0000010000 */
[----:B------:R-:W-:-:S02]  /*1b7f0*/  UMOV UR4, 0x400 ;  /* 0x0000040000047882 */ /* 0x000fc40000000000 */
[----:B---3--:R-:W-:-:S09]  /*1b800*/  ULEA UR4, UR5, UR4, 0x18 ;  /* 0x0000000405047291 */ /* 0x008fd2000f8ec03f */
[----:B0-----:R-:W0:Y:S04]  /*1b810*/  LDS.128 R4, [UR4+0x334d0] ;  /* 0x0334d004ff047984 */ /* 0x001e280008000c00 */
[----:B0-----:R0:W-:Y:S01]  /*1b820*/  STL.64 [R1+0x18], R4 ;  /* 0x0000180401007387 */ /* 0x0011e20000100a00 */
[----:B------:R-:W-:Y:S02]  /*1b830*/  IMAD.MOV.U32 R2, RZ, RZ, R7 ;  /* 0x000000ffff027224 */ /* 0x000fe400078e0007 */
[----:B-12---:R-:W-:-:S03]  /*1b840*/  IMAD.MOV.U32 R0, RZ, RZ, R6 ;  /* 0x000000ffff007224 */ /* 0x006fc600078e0006 */
[----:B------:R-:W-:Y:S02]  /*1b850*/  R2UR UR45, R2 ;  /* 0x00000000022d72ca */ /* 0x000fe400000e0000 */
[----:B------:R-:W-:Y:S01]  /*1b860*/  R2UR UR38, R0 ;  /* 0x00000000002672ca */ /* 0x000fe200000e0000 */
[----:B------:R-:W-:Y:S06]  /*1b870*/  BAR.ARV 0x4, 0x180 ;  /* 0x0106000000007b1d */ /* 0x000fec0000002000 */
[----:B------:R-:W-:Y:S08]  /*1b880*/  BRA `(.L_x_4050) ;  /* 0x0000000800d47947 */ /* 0x000ff00003800000 */
.L_x_4049:
[----:B------:R-:W3:Y:S01]  /*1b890*/  S2R R2, SR_TID.X ;  /* 0x0000000000027919 */ /* 0x000ee20000002100 */
[----:B------:R-:W-:Y:S01]  /*1b8a0*/  ULDC UR4, c[0x0][0xc14] ;  /* 0x0003050000047ab9 */ /* 0x000fe20000000800 */
[----:B-12---:R-:W2:Y:S01]  /*1b8b0*/  LDL.LU R0, [R1+0x18] ;  /* 0x0000180001007983 */ /* 0x006ea20000300800 */
[----:B------:R-:W-:Y:S01]  /*1b8c0*/  IMAD.MOV.U32 R4, RZ, RZ, RZ ;  /* 0x000000ffff047224 */ /* 0x000fe200078e00ff */
[----:B---3--:R-:W-:-:S04]  /*1b8d0*/  LOP3.LUT R7, R2, 0x1f, RZ, 0xc0, !PT ;  /* 0x0000001f02077812 */ /* 0x008fc800078ec0ff */
        /* <DEDUP_REMOVED lines=19> */
[----:B0-----:R-:W0:Y:S02]  /*1ba10*/  SHFL.UP PT, R6, R0, 0x4, RZ ;  /* 0x0480000000067989 */ /* 0x001e2400000e00ff */
        /* <DEDUP_REMOVED lines=16> */
.L_x_4055:
        /* <DEDUP_REMOVED lines=14> */
.L_x_4054:
[----:B------:R-:W-:Y:S05]  /*1bc00*/  BSYNC B0 ;  /* 0x0000000000007941 */ /* 0x000fea0003800000 */
.L_x_4053:
        /* <DEDUP_REMOVED lines=22> */
.L_x_4051:
        /* <DEDUP_REMOVED lines=14> */
[----:B0-----:R-:W-:Y:S02]  /*1be50*/  IMAD.MOV.U32 R2, RZ, RZ, RZ ;  /* 0x000000ffff027224 */ /* 0x001fe400078e00ff */
[----:B--2---:R-:W-:-:S05]  /*1be60*/  IMAD R6, R4, R7, RZ ;  /* 0x0000000704067224 */ /* 0x004fca00078e02ff */
[----:B------:R-:W-:-:S04]  /*1be70*/  IABS R9, R6 ;  /* 0x0000000600097213 */ /* 0x000fc80000000000 */
[----:B------:R-:W0:Y:S08]  /*1be80*/  I2F.RP R11, R9 ;  /* 0x00000009000b7306 */ /* 0x000e300000209400 */
[----:B0-----:R-:W0:Y:S02]  /*1be90*/  MUFU.RCP R11, R11 ;  /* 0x0000000b000b7308 */ /* 0x001e240000001000 */
[----:B0-----:R-:W-:-:S06]  /*1bea0*/  VIADD R12, R11, 0xffffffe ;  /* 0x0ffffffe0b0c7836 */ /* 0x001fcc0000000000 */
[----:B------:R0:W1:Y:S01]  /*1beb0*/  F2I.FTZ.U32.TRUNC.NTZ R3, R12 ;  /* 0x0000000c00037305 */ /* 0x000062000021f000 */
[----:B------:R-:W-:Y:S05]  /*1bec0*/  @!P0 BRA `(.L_x_4056) ;  /* 0x00000000000c8947 */ /* 0x000fea0003800000 */
[----:B------:R-:W-:-:S06]  /*1bed0*/  UIADD3 UR4, UR6, -0x1, URZ ;  /* 0xffffffff06047890 */ /* 0x000fcc000fffe03f */
[----:B------:R-:W-:-:S05]  /*1bee0*/  IMAD.U32 R11, RZ, RZ, UR4 ;  /* 0x00000004ff0b7e24 */ /* 0x000fca000f8e00ff */
[----:B------:R2:W3:Y:S02]  /*1bef0*/  SHFL.IDX PT, R2, R8, R11, 0x1f ;  /* 0x00001f0b08027589 */ /* 0x0004e400000e0000 */
.L_x_4056:
[--C-:B-12---:R-:W-:Y:S02]  /*1bf00*/  IMAD.MOV R8, RZ, RZ, -R3.reuse ;  /* 0x000000ffff087224 */ /* 0x106fe400078e0a03 */
[----:B---3--:R-:W-:Y:S02]  /*1bf10*/  IMAD R10, R2, R5, R10 ;  /* 0x00000005020a7224 */ /* 0x008fe400078e020a */
[----:B------:R-:W-:Y:S02]  /*1bf20*/  IMAD R8, R8, R9, RZ ;  /* 0x0000000908087224 */ /* 0x000fe400078e02ff */
[----:B------:R-:W-:Y:S01]  /*1bf30*/  IMAD.MOV.U32 R2, RZ, RZ, RZ ;  /* 0x000000ffff027224 */ /* 0x000fe200078e00ff */
[----:B------:R1:W-:Y:S01]  /*1bf40*/  STL [R1+0x18], R10 ;  /* 0x0000180a01007387 */ /* 0x0003e20000100800 */
[----:B------:R-:W-:Y:S02]  /*1bf50*/  IMAD.IADD R11, R0, 0x1, -R10 ;  /* 0x00000001000b7824 */ /* 0x000fe400078e0a0a */
[----:B------:R-:W-:Y:S01]  /*1bf60*/  IMAD.HI.U32 R3, R3, R8, R2 ;  /* 0x0000000803037227 */ /* 0x000fe200078e0002 */
[----:B------:R-:W-:-:S02]  /*1bf70*/  IABS R2, R6 ;  /* 0x0000000600027213 */ /* 0x000fc40000000000 */
        /* <DEDUP_REMOVED lines=20> */
[----:B------:R-:W2:Y:S08]  /*1c0c0*/  I2F.RP R8, R7 ;  /* 0x0000000700087306 */ /* 0x000eb00000209400 */
[----:B--2---:R-:W2:Y:S02]  /*1c0d0*/  MUFU.RCP R8, R8 ;  /* 0x0000000800087308 */ /* 0x004ea40000001000 */
[----:B--2---:R-:W-:Y:S01]  /*1c0e0*/  VIADD R3, R8, 0xffffffe ;  /* 0x0ffffffe08037836 */ /* 0x004fe20000000000 */
[----:B------:R-:W-:-:S05]  /*1c0f0*/  IABS R8, R5 ;  /* 0x0000000500087213 */ /* 0x000fca0000000000 */
[----:B------:R-:W2:Y:S01]  /*1c100*/  F2I.FTZ.U32.TRUNC.NTZ R3, R3 ;  /* 0x0000000300037305 */ /* 0x000ea2000021f000 */
[----:B------:R-:W-:Y:S02]  /*1c110*/  IMAD.MOV R8, RZ, RZ, -R8 ;  /* 0x000000ffff087224 */ /* 0x000fe400078e0a08 */
[----:B--2---:R-:W-:-:S04]  /*1c120*/  IMAD.MOV R2, RZ, RZ, -R3 ;  /* 0x000000ffff027224 */ /* 0x004fc800078e0a03 */
[----:B------:R-:W-:Y:S02]  /*1c130*/  IMAD R9, R2, R7, RZ ;  /* 0x0000000702097224 */ /* 0x000fe400078e02ff */
[----:B------:R-:W-:-:S04]  /*1c140*/  IMAD.MOV.U32 R2, RZ, RZ, RZ ;  /* 0x000000ffff027224 */ /* 0x000fc800078e00ff */
[----:B------:R-:W-:Y:S01]  /*1c150*/  IMAD.HI.U32 R2, R3, R9, R2 ;  /* 0x0000000903027227 */ /* 0x000fe200078e0002 */
[----:B------:R-:W-:Y:S02]  /*1c160*/  IABS R9, R6 ;  /* 0x0000000600097213 */ /* 0x000fe40000000000 */
[----:B------:R-:W-:-:S03]  /*1c170*/  LOP3.LUT R3, R6, R5, RZ, 0x3c, !PT ;  /* 0x0000000506037212 */ /* 0x000fc600078e3cff */
[----:B------:R-:W-:Y:S01]  /*1c180*/  IMAD.HI.U32 R2, R2, R9, RZ ;  /* 0x0000000902027227 */ /* 0x000fe200078e00ff */
[----:B------:R-:W-:-:S03]  /*1c190*/  ISETP.GE.AND P2, PT, R3, RZ, PT ;  /* 0x000000ff0300720c */ /* 0x000fc60003f46270 */
[----:B------:R-:W-:Y:S02]  /*1c1a0*/  IMAD R8, R2, R8, R9 ;  /* 0x0000000802087224 */ /* 0x000fe400078e0209 */
[----:B------:R-:W-:-:S03]  /*1c1b0*/  IMAD.IADD R3, R6, 0x1, R0 ;  /* 0x0000000106037824 */ /* 0x000fc600078e0200 */
[----:B------:R-:W-:-:S13]  /*1c1c0*/  ISETP.GT.U32.AND P1, PT, R7, R8, PT ;  /* 0x000000080700720c */ /* 0x000fda0003f24070 */
[----:B------:R-:W-:Y:S02]  /*1c1d0*/  @!P1 IMAD.IADD R8, R8, 0x1, -R7 ;  /* 0x0000000108089824 */ /* 0x000fe400078e0a07 */
[----:B------:R-:W-:Y:S01]  /*1c1e0*/  @!P1 VIADD R2, R2, 0x1 ;  /* 0x0000000102029836 */ /* 0x000fe20000000000 */
[----:B------:R-:W-:Y:S02]  /*1c1f0*/  ISETP.NE.AND P1, PT, R5, RZ, PT ;  /* 0x000000ff0500720c */ /* 0x000fe40003f25270 */
[----:B------:R-:W-:-:S13]  /*1c200*/  ISETP.GE.U32.AND P0, PT, R8, R7, PT ;  /* 0x000000070800720c */ /* 0x000fda0003f06070 */
[----:B------:R-:W-:-:S04]  /*1c210*/  @P0 VIADD R2, R2, 0x1 ;  /* 0x0000000102020836 */ /* 0x000fc80000000000 */
        /* <DEDUP_REMOVED lines=9> */
.L_x_4052:
[----:B------:R0:W-:Y:S01]  /*1c2b0*/  STL [R1+0x18], R0 ;  /* 0x0000180001007387 */ /* 0x0001e20000100800 */
[----:B------:R-:W-:Y:S01]  /*1c2c0*/  ULDC UR45, c[0x0][0xc14] ;  /* 0x00030500002d7ab9 */ /* 0x000fe20000000800 */
[----:B------:R-:W-:Y:S02]  /*1c2d0*/  UMOV UR38, URZ ;  /* 0x0000003f00267c82 */ /* 0x000fe40008000000 */
[----:B------:R0:W-:Y:S03]  /*1c2e0*/  STL [R1+0x1c], RZ ;  /* 0x00001cff01007387 */ /* 0x0001e60000100800 */
.L_x_4057:
[----:B------:R-:W2:Y:S04]  /*1c2f0*/  LDL R3, [R1+0x18] ;  /* 0x0000180001037983 */ /* 0x000ea80000100800 */
[----:B------:R-:W3:Y:S01]  /*1c300*/  LDL R2, [R1+0x1c] ;  /* 0x00001c0001027983 */ /* 0x000ee20000100800 */
[----:B------:R-:W-:Y:S02]  /*1c310*/  IMAD.U32 R6, RZ, RZ, UR38 ;  /* 0x00000026ff067e24 */ /* 0x000fe4000f8e00ff */
[----:B------:R-:W-:Y:S01]  /*1c320*/  IMAD.U32 R7, RZ, RZ, UR45 ;  /* 0x0000002dff077e24 */ /* 0x000fe2000f8e00ff */
[----:B01----:R-:W0:Y:S02]  /*1c330*/  S2R R0, SR_TID.X ;  /* 0x0000000000007919 */ /* 0x003e240000002100 */
        /* <DEDUP_REMOVED lines=10> */
.L_x_4050:
[----:B------:R-:W-:Y:S02]  /*1c3e0*/  ULDC UR4, c[0x0][0xc14] ;  /* 0x0003050000047ab9 */ /* 0x000fe40000000800 */
[----:B------:R-:W-:-:S06]  /*1c3f0*/  UISETP.GE.AND UP0, UPT, UR45, UR4, UPT ;  /* 0x000000042d00728c */ /* 0x000fcc000bf06270 */
[----:B------:R-:W-:-:S13]  /*1c400*/  PLOP3.LUT P0, PT, PT, PT, UP0, 0x80, 0x0 ;  /* 0x000000000000781c */ /* 0x000fda0003f0f008 */
[----:B------:R-:W-:Y:S05]  /*1c410*/  @!P0 BRA `(.L_x_4058) ;  /* 0xffffffb000588947 */ /* 0x000fea000383ffff */
.L_x_3988:
[----:B-1----:R-:W2:Y:S01]  /*1c420*/  LDL.LU R0, [R1+0x28] ;  /* 0x0000280001007983 */ /* 0x002ea20000300800 */
[----:B------:R-:W-:Y:S01]  /*1c430*/  BSSY B0, `(.L_x_4059) ;  /* 0x000000b000007945 */ /* 0x000fe20003800000 */
[----:B0-----:R-:W0:Y:S01]  /*1c440*/  S2R R5, SR_CgaCtaId ;  /* 0x0000000000057919 */ /* 0x001e220000008800 */
        /* <DEDUP_REMOVED lines=9> */
.L_x_4090:
[----:B------:R-:W-:Y:S05]  /*1c4e0*/  BSYNC B0 ;  /* 0x0000000000007941 */ /* 0x000fea0003800000 */
.L_x_4059:
[----:B------:R-:W-:-:S03]  /*1c4f0*/  UMOV UR4, 0xffffffff ;  /* 0xffffffff00047882 */ /* 0x000fc60000000000 */
[----:B------:R-:W-:Y:S05]  /*1c500*/  BRA.DIV UR4, `(.L_x_4061) ;  /* 0x0000000a04b47947 */ /* 0x000fea000b800000 */
[----:B------:R-:W1:Y:S02]  /*1c510*/  S2R R2, SR_TID.X ;  /* 0x0000000000027919 */ /* 0x000e640000002100 */
[----:B-1----:R-:W-:-:S04]  /*1c520*/  SHF.R.U32.HI R2, RZ, 0x5, R2 ;  /* 0x00000005ff027819 */ /* 0x002fc80000011602 */
[----:B------:R-:W-:-:S05]  /*1c530*/  LOP3.LUT R2, R2, 0x3, RZ, 0xc0, !PT ;  /* 0x0000000302027812 */ /* 0x000fca00078ec0ff */
[----:B------:R1:W2:Y:S02]  /*1c540*/  SHFL.IDX PT, R14, R2, RZ, 0x1f ;  /* 0x00001fff020e7589 */ /* 0x0002a400000e0000 */
.L_x_4093:
[----:B--2---:R-:W-:Y:S01]  /*1c550*/  ISETP.NE.AND P0, PT, R14, RZ, PT ;  /* 0x000000ff0e00720c */ /* 0x004fe20003f05270 */
[----:B------:R-:W-:-:S12]  /*1c560*/  BSSY B0, `(.L_x_4062) ;  /* 0x000002e000007945 */ /* 0x000fd80003800000 */
[----:B------:R-:W-:Y:S05]  /*1c570*/  @P0 BRA `(.L_x_4063) ;  /* 0x0000000000b00947 */ /* 0x000fea0003800000 */
[----:B------:R-:W-:-:S03]  /*1c580*/  UMOV UR4, 0xffffffff ;  /* 0xffffffff00047882 */ /* 0x000fc60000000000 */
[----:B------:R-:W-:Y:S05]  /*1c590*/  BRA.DIV UR4, `(.L_x_4064) ;  /* 0x0000000a04c47947 */ /* 0x000fea000b800000 */
[----:B------:R-:W-:-:S13]  /*1c5a0*/  ELECT P6, URZ, PT ;  /* 0x00000000003f782f */ /* 0x000fda00038c0000 */
.L_x_4096:
[----:B------:R-:W-:Y:S05]  /*1c5b0*/  @!P6 BRA `(.L_x_4063) ;  /* 0x0000000000a0e947 */ /* 0x000fea0003800000 */
[----:B------:R-:W-:-:S06]  /*1c5c0*/  ULOP3.LUT UR4, UR40, 0x2, URZ, 0xfc, !UPT ;  /* 0x0000000228047892 */ /* 0x000fcc000f8efc3f */
[----:B-1----:R-:W-:-:S05]  /*1c5d0*/  IMAD.U32 R2, RZ, RZ, UR4 ;  /* 0x00000004ff027e24 */ /* 0x002fca000f8e00ff */
[----:B------:R-:W-:-:S13]  /*1c5e0*/  ISETP.NE.AND P0, PT, R2, 0x3, PT ;  /* 0x000000030200780c */ /* 0x000fda0003f05270 */
[----:B------:R-:W-:Y:S05]  /*1c5f0*/  @!P0 BRA `(.L_x_4065) ;  /* 0x0000000000048947 */ /* 0x000fea0003800000 */
[----:B------:R-:W-:Y:S01]  /*1c600*/  BPT.TRAP 0x1 ;  /* 0x000000040000795c */ /* 0x000fe20000300000 */
.L_x_4065:
[----:B0-----:R-:W2:Y:S04]  /*1c610*/  LDL R3, [R1] ;  /* 0x0000000001037983 */ /* 0x001ea80000100800 */
        /* <DEDUP_REMOVED lines=13> */
.L_x_4097:
[----:B------:R-:W1:Y:S02]  /*1c6f0*/  SYNCS.PHASECHK.TRANS64.TRYWAIT P1, [R7+URZ], R2 ;  /* 0x00000002070075a7 */ /* 0x000e64000802017f */
[----:B-1----:R-:W-:Y:S05]  /*1c700*/  @!P1 BRA `(.L_x_4067) ;  /* 0x00000008009c9947 */ /* 0x002fea0003800000 */
.L_x_4098:
[----:B------:R-:W-:Y:S05]  /*1c710*/  @!P0 BRA `(.L_x_4068) ;  /* 0x0000000000048947 */ /* 0x000fea0003800000 */
[----:B------:R-:W-:Y:S01]  /*1c720*/  BPT.TRAP 0x1 ;  /* 0x000000040000795c */ /* 0x000fe20000300000 */
.L_x_4068:
[----:B------:R-:W2:Y:S02]  /*1c730*/  LDL.LU R4, [R1] ;  /* 0x0000000001047983 */ /* 0x000ea40000300800 */
[----:B--2---:R-:W-:-:S04]  /*1c740*/  IMAD R4, R4, 0x8, R0 ;  /* 0x0000000804047824 */ /* 0x004fc800078e0200 */
[----:B------:R-:W2:Y:S02]  /*1c750*/  SYNCS.PHASECHK.TRANS64.TRYWAIT P1, [R4+URZ+0x33460], R5 ;  /* 0x03346005040075a7 */ /* 0x000ea4000802017f */
[----:B--2---:R-:W-:Y:S05]  /*1c760*/  @!P1 BRA `(.L_x_4069) ;  /* 0x0000000800989947 */ /* 0x004fea0003800000 */
.L_x_4099:
[----:B------:R-:W-:Y:S05]  /*1c770*/  @!P0 BRA `(.L_x_4070) ;  /* 0x0000000000048947 */ /* 0x000fea0003800000 */
[----:B------:R-:W-:Y:S01]  /*1c780*/  BPT.TRAP 0x1 ;  /* 0x000000040000795c */ /* 0x000fe20000300000 */
.L_x_4070:
[----:B------:R-:W-:-:S04]  /*1c790*/  IMAD R3, R3, 0x8, R0 ;  /* 0x0000000803037824 */ /* 0x000fc800078e0200 */
[----:B------:R-:W3:Y:S02]  /*1c7a0*/  SYNCS.PHASECHK.TRANS64.TRYWAIT P1, [R3+URZ+0x33460], R2 ;  /* 0x03346002030075a7 */ /* 0x000ee4000802017f */
[----:B---3--:R-:W-:Y:S05]  /*1c7b0*/  @!P1 BRA `(.L_x_4071) ;  /* 0x0000000800989947 */ /* 0x008fea0003800000 */
.L_x_4100:
[----:B------:R-:W-:Y:S05]  /*1c7c0*/  @!P0 BRA `(.L_x_4072) ;  /* 0x0000000000048947 */ /* 0x000fea0003800000 */
[----:B------:R-:W-:Y:S01]  /*1c7d0*/  BPT.TRAP 0x1 ;  /* 0x000000040000795c */ /* 0x000fe20000300000 */
.L_x_4072:
[----:B------:R-:W4:Y:S02]  /*1c7e0*/  SYNCS.PHASECHK.TRANS64.TRYWAIT P0, [R4+URZ+0x33480], R5 ;  /* 0x03348005040075a7 */ /* 0x000f24000800017f */
[----:B----4-:R-:W-:Y:S05]  /*1c7f0*/  @!P0 BRA `(.L_x_4073) ;  /* 0x00000008009c8947 */ /* 0x010fea0003800000 */
.L_x_4074:
[----:B------:R0:W0:Y:S02]  /*1c800*/  SYNCS.PHASECHK.TRANS64.TRYWAIT P0, [R3+URZ+0x33480], R2 ;  /* 0x03348002030075a7 */ /* 0x000024000800017f */
[----:B0-----:R-:W-:Y:S05]  /*1c810*/  @!P0 NANOSLEEP.SYNCS 0x989680 ;  /* 0x009896800000895d */ /* 0x001fea0003900000 */
[----:B------:R-:W0:Y:S02]  /*1c820*/  @!P0 SYNCS.PHASECHK.TRANS64 P0, [R3+URZ+0x33480], R2 ;  /* 0x03348002030085a7 */ /* 0x000e24000800007f */
[----:B0-----:R-:W-:Y:S05]  /*1c830*/  @!P0 BRA `(.L_x_4074) ;  /* 0xfffffffc00f08947 */ /* 0x001fea000383ffff */
.L_x_4063:
[----:B------:R-:W-:Y:S05]  /*1c840*/  BSYNC B0 ;  /* 0x0000000000007941 */ /* 0x000fea0003800000 */
.L_x_4062:
[----:B------:R-:W-:Y:S05]  /*1c850*/  EXIT ;  /* 0x000000000000794d */ /* 0x000fea0003800000 */
.L_x_3886:
[----:B0-----:R-:W-:-:S04]  /*1c860*/  IMAD.U32 R3, RZ, RZ, UR41 ;  /* 0x00000029ff037e24 */ /* 0x001fc8000f8e00ff */
[----:B------:R0:W1:Y:S03]  /*1c870*/  SYNCS.PHASECHK.TRANS64.TRYWAIT P1, [R3+URZ+0x33400], R0 ;  /* 0x03340000030075a7 */ /* 0x000066000802017f */
[----:B-1----:R-:W-:Y:S05]  /*1c880*/  @!P1 NANOSLEEP.SYNCS 0x989680 ;  /* 0x009896800000995d */ /* 0x002fea0003900000 */
[----:B------:R-:W1:Y:S02]  /*1c890*/  @!P1 SYNCS.PHASECHK.TRANS64 P1, [R3+URZ+0x33400], R0 ;  /* 0x03340000030095a7 */ /* 0x000e64000802007f */
[----:B-1----:R-:W-:Y:S05]  /*1c8a0*/  @!P1 BRA `(.L_x_3886) ;  /* 0xfffffffc00ec9947 */ /* 0x002fea000383ffff */
[----:B------:R-:W-:Y:S05]  /*1c8b0*/  BRA `(.L_x_4075) ;  /* 0xfffffe5400887947 */ /* 0x000fea000383ffff */
.L_x_3890:
[----:B-1----:R1:W2:Y:S02]  /*1c8c0*/  SYNCS.PHASECHK.TRANS64.TRYWAIT P1, [R3+URZ+0x33430], R0 ;  /* 0x03343000030075a7 */ /* 0x0022a4000802017f */
[----:B--2---:R-:W-:Y:S05]  /*1c8d0*/  @!P1 NANOSLEEP.SYNCS 0x989680 ;  /* 0x009896800000995d */ /* 0x004fea0003900000 */
[----:B------:R-:W2:Y:S02]  /*1c8e0*/  @!P1 SYNCS.PHASECHK.TRANS64 P1, [R3+URZ+0x33430], R0 ;  /* 0x03343000030095a7 */ /* 0x000ea4000802007f */
[----:B--2---:R-:W-:Y:S05]  /*1c8f0*/  @!P1 BRA `(.L_x_3890) ;  /* 0xfffffffc00f09947 */ /* 0x004fea000383ffff */
[----:B------:R-:W-:Y:S05]  /*1c900*/  BRA `(.L_x_3889) ;  /* 0xfffffe5400b47947 */ /* 0x000fea000383ffff */
.L_x_3906:
[----:B-1----:R-:W-:-:S04]  /*1c910*/  IMAD.U32 R15, RZ, RZ, UR6 ;  /* 0x00000006ff0f7e24 */ /* 0x002fc8000f8e00ff */
[----:B------:R1:W2:Y:S03]  /*1c920*/  SYNCS.PHASECHK.TRANS64.TRYWAIT P1, [R15+URZ+0x33430], R10 ;  /* 0x0334300a0f0075a7 */ /* 0x0002a6000802017f */
[----:B--2---:R-:W-:Y:S05]  /*1c930*/  @!P1 NANOSLEEP.SYNCS 0x989680 ;  /* 0x009896800000995d */ /* 0x004fea0003900000 */
[----:B------:R-:W2:Y:S02]  /*1c940*/  @!P1 SYNCS.PHASECHK.TRANS64 P1, [R15+URZ+0x33430], R10 ;  /* 0x0334300a0f0095a7 */ /* 0x000ea4000802007f */
[----:B--2---:R-:W-:Y:S05]  /*1c950*/  @!P1 BRA `(.L_x_3906) ;  /* 0xfffffffc00ec9947 */ /* 0x004fea000383ffff */
[----:B------:R-:W-:Y:S05]  /*1c960*/  BRA `(.L_x_3903) ;  /* 0xfffffe9800d07947 */ /* 0x000fea000383ffff */
.L_x_3910:
[----:B-1----:R-:W-:-:S04]  /*1c970*/  IMAD.U32 R15, RZ, RZ, UR6 ;  /* 0x00000006ff0f7e24 */ /* 0x002fc8000f8e00ff */
[----:B------:R1:W2:Y:S03]  /*1c980*/  SYNCS.PHASECHK.TRANS64.TRYWAIT P1, [R15+URZ+0x33450], R10 ;  /* 0x0334500a0f0075a7 */ /* 0x0002a6000802017f */
[----:B--2---:R-:W-:Y:S05]  /*1c990*/  @!P1 NANOSLEEP.SYNCS 0x989680 ;  /* 0x009896800000995d */ /* 0x004fea0003900000 */
[----:B------:R-:W2:Y:S02]  /*1c9a0*/  @!P1 SYNCS.PHASECHK.TRANS64 P1, [R15+URZ+0x33450], R10 ;  /* 0x0334500a0f0095a7 */ /* 0x000ea4000802007f */
[----:B--2---:R-:W-:Y:S05]  /*1c9b0*/  @!P1 BRA `(.L_x_3910) ;  /* 0xfffffffc00ec9947 */ /* 0x004fea000383ffff */
[----:B------:R-:W-:Y:S05]  /*1c9c0*/  BRA `(.L_x_3907) ;  /* 0xfffffea400cc7947 */ /* 0x000fea000383ffff */
.L_x_3928:
[----:B-1----:R-:W-:-:S04]  /*1c9d0*/  IMAD.U32 R3, RZ, RZ, UR6 ;  /* 0x00000006ff037e24 */ /* 0x002fc8000f8e00ff */
[----:B------:R1:W2:Y:S03]  /*1c9e0*/  SYNCS.PHASECHK.TRANS64.TRYWAIT P1, [R3+URZ+0x33430], R0 ;  /* 0x03343000030075a7 */ /* 0x0002a6000802017f */
[----:B--2---:R-:W-:Y:S05]  /*1c9f0*/  @!P1 NANOSLEEP.SYNCS 0x989680 ;  /* 0x009896800000995d */ /* 0x004fea0003900000 */
[----:B------:R-:W2:Y:S02]  /*1ca00*/  @!P1 SYNCS.PHASECHK.TRANS64 P1, [R3+URZ+0x33430], R0 ;  /* 0x03343000030095a7 */ /* 0x000ea4000802007f */
[----:B--2---:R-:W-:Y:S05]  /*1ca10*/  @!P1 BRA `(.L_x_3928) ;  /* 0xfffffffc00ec9947 */ /* 0x004fea000383ffff */
[----:B------:R-:W-:Y:S05]  /*1ca20*/  BRA `(.L_x_3925) ;  /* 0xfffffee400e47947 */ /* 0x000fea000383ffff */
.L_x_3932:
[----:B-1----:R-:W-:-:S04]  /*1ca30*/  IMAD.U32 R3, RZ, RZ, UR6 ;  /* 0x00000006ff037e24 */ /* 0x002fc8000f8e00ff */
[----:B------:R1:W2:Y:S03]  /*1ca40*/  SYNCS.PHASECHK.TRANS64.TRYWAIT P1, [R3+URZ+0x33450], R0 ;  /* 0x03345000030075a7 */ /* 0x0002a6000802017f */
[----:B--2---:R-:W-:Y:S05]  /*1ca50*/  @!P1 NANOSLEEP.SYNCS 0x989680 ;  /* 0x009896800000995d */ /* 0x004fea0003900000 */
[----:B------:R-:W2:Y:S02]  /*1ca60*/  @!P1 SYNCS.PHASECHK.TRANS64 P1, [R3+URZ+0x33450], R0 ;  /* 0x03345000030095a7 */ /* 0x000ea4000802007f */
[----:B--2---:R-:W-:Y:S05]  /*1ca70*/  @!P1 BRA `(.L_x_3932) ;  /* 0xfffffffc00ec9947 */ /* 0x004fea000383ffff */
[----:B------:R-:W-:Y:S05]  /*1ca80*/  BRA `(.L_x_3929) ;  /* 0xfffffef000ec7947 */ /* 0x000fea000383ffff */
.L_x_3939:
[----:B-1----:R-:W-:-:S04]  /*1ca90*/  IMAD.U32 R3, RZ, RZ, UR6 ;  /* 0x00000006ff037e24 */ /* 0x002fc8000f8e00ff */
[----:B------:R1:W2:Y:S03]  /*1caa0*/  SYNCS.PHASECHK.TRANS64.TRYWAIT P1, [R3+URZ+0x33430], R0 ;  /* 0x03343000030075a7 */ /* 0x0002a6000802017f */
[----:B--2---:R-:W-:Y:S05]  /*1cab0*/  @!P1 NANOSLEEP.SYNCS 0x989680 ;  /* 0x009896800000995d */ /* 0x004fea0003900000 */
[----:B------:R-:W2:Y:S02]  /*1cac0*/  @!P1 SYNCS.PHASECHK.TRANS64 P1, [R3+URZ+0x33430], R0 ;  /* 0x03343000030095a7 */ /* 0x000ea4000802007f */
[----:B--2---:R-:W-:Y:S05]  /*1cad0*/  @!P1 BRA `(.L_x_3939) ;  /* 0xfffffffc00ec9947 */ /* 0x004fea000383ffff */
[----:B------:R-:W-:Y:S05]  /*1cae0*/  BRA `(.L_x_3936) ;  /* 0xffffff1400947947 */ /* 0x000fea000383ffff */
.L_x_3943:
[----:B-1----:R-:W-:-:S04]  /*1caf0*/  IMAD.U32 R3, RZ, RZ, UR6 ;  /* 0x00000006ff037e24 */ /* 0x002fc8000f8e00ff */
[----:B------:R1:W2:Y:S03]  /*1cb00*/  SYNCS.PHASECHK.TRANS64.TRYWAIT P1, [R3+URZ+0x33450], R0 ;  /* 0x03345000030075a7 */ /* 0x0002a6000802017f */
[----:B--2---:R-:W-:Y:S05]  /*1cb10*/  @!P1 NANOSLEEP.SYNCS 0x989680 ;  /* 0x009896800000995d */ /* 0x004fea0003900000 */
[----:B------:R-:W2:Y:S02]  /*1cb20*/  @!P1 SYNCS.PHASECHK.TRANS64 P1, [R3+URZ+0x33450], R0 ;  /* 0x03345000030095a7 */ /* 0x000ea4000802007f */
[----:B--2---:R-:W-:Y:S05]  /*1cb30*/  @!P1 BRA `(.L_x_3943) ;  /* 0xfffffffc00ec9947 */ /* 0x004fea000383ffff */
[----:B------:R-:W-:Y:S05]  /*1cb40*/  BRA `(.L_x_3940) ;  /* 0xffffff20009c7947 */ /* 0x000fea000383ffff */
.L_x_3957:
[----:B-1----:R-:W-:-:S04]  /*1cb50*/  IMAD.U32 R5, RZ, RZ, UR9 ;  /* 0x00000009ff057e24 */ /* 0x002fc8000f8e00ff */
[----:B------:R1:W2:Y:S03]  /*1cb60*/  SYNCS.PHASECHK.TRANS64.TRYWAIT P1, [R5+URZ+0x33450], R4 ;  /* 0x03345004050075a7 */ /* 0x0002a6000802017f */
[----:B--2---:R-:W-:Y:S05]  /*1cb70*/  @!P1 NANOSLEEP.SYNCS 0x989680 ;  /* 0x009896800000995d */ /* 0x004fea0003900000 */
[----:B------:R-:W2:Y:S02]  /*1cb80*/  @!P1 SYNCS.PHASECHK.TRANS64 P1, [R5+URZ+0x33450], R4 ;  /* 0x03345004050095a7 */ /* 0x000ea4000802007f */
[----:B--2---:R-:W-:Y:S05]  /*1cb90*/  @!P1 BRA `(.L_x_3957) ;  /* 0xfffffffc00ec9947 */ /* 0x004fea000383ffff */
[----:B------:R-:W-:Y:S05]  /*1cba0*/  BRA `(.L_x_3956) ;  /* 0xffffff5c00fc7947 */ /* 0x000fea000383ffff */
.L_x_4005:
[----:B------:R-:W-:Y:S02]  /*1cbb0*/  IMAD.MOV.U32 R13, RZ, RZ, R4 ;  /* 0x000000ffff0d7224 */ /* 0x000fe400078e0004 */
[----:B------:R-:W-:Y:S02]  /*1cbc0*/  IMAD.MOV.U32 R12, RZ, RZ, RZ ;  /* 0x000000ffff0c7224 */ /* 0x000fe400078e00ff */
[----:B------:R-:W-:Y:S02]  /*1cbd0*/  IMAD.MOV.U32 R11, RZ, RZ, 0x1f ;  /* 0x0000001fff0b7424 */ /* 0x000fe400078e00ff */
[----:B------:R-:W-:-:S07]  /*1cbe0*/  IMAD.MOV.U32 R15, RZ, RZ, -0x1 ;  /* 0xffffffffff0f7424 */ /* 0x000fce00078e00ff */
[----:B------:R-:W-:Y:S05]  /*1cbf0*/  WARPSYNC.COLLECTIVE R15, `(.L_x_4076) ;  /* 0x000000000f087348 */ /* 0x000fea0003c00000 */
[----:B------:R0:W1:Y:S02]  /*1cc00*/  SHFL.IDX P6, R14, R13, R12, R11 ;  /* 0x0000000c0d0e7389 */ /* 0x00006400000c000b */
[----:B01----:R-:W-:Y:S01]  /*1cc10*/  ENDCOLLECTIVE ;  /* 0x000000000000791b */ /* 0x003fe20003800000 */
.L_x_4076:
[----:B------:R-:W-:Y:S05]  /*1cc20*/  BRA `(.L_x_4077) ;  /* 0xffffffb800e07947 */ /* 0x000fea000383ffff */
.L_x_4007:
[----:B------:R-:W-:Y:S01]  /*1cc30*/  BSSY B0, `(.L_x_4078) ;  /* 0x0000006000007945 */ /* 0x000fe20003800000 */
[----:B------:R-:W-:-:S07]  /*1cc40*/  IMAD.MOV.U32 R15, RZ, RZ, -0x1 ;  /* 0xffffffffff0f7424 */ /* 0x000fce00078e00ff */
[----:B------:R-:W-:Y:S05]  /*1cc50*/  WARPSYNC.COLLECTIVE R15, `(.L_x_4079) ;  /* 0x000000000f0c7348 */ /* 0x000fea0003c00000 */
[----:B------:R-:W-:Y:S02]  /*1cc60*/  ELECT P6, UR62, PT ;  /* 0x00000000003e782f */ /* 0x000fe400038c0000 */
[----:B------:R-:W-:Y:S01]  /*1cc70*/  MOV R14, UR62 ;  /* 0x0000003e000e7c02 */ /* 0x000fe20008000f00 */
[----:B------:R-:W-:Y:S10]  /*1cc80*/  ENDCOLLECTIVE ;  /* 0x000000000000791b */ /* 0x000ff40003800000 */
.L_x_4079:
[----:B------:R-:W-:Y:S05]  /*1cc90*/  BSYNC B0 ;  /* 0x0000000000007941 */ /* 0x000fea0003800000 */
.L_x_4078:
[----:B------:R-:W-:Y:S05]  /*1cca0*/  BRA `(.L_x_4080) ;  /* 0xffffffb800e07947 */ /* 0x000fea000383ffff */
.L_x_4010:
[----:B0-----:R0:W1:Y:S02]  /*1ccb0*/  SYNCS.PHASECHK.TRANS64.TRYWAIT P2, [R4+URZ+0x33480], R3 ;  /* 0x03348003040075a7 */ /* 0x001064000804017f */
[----:B-1----:R-:W-:Y:S05]  /*1ccc0*/  @!P2 NANOSLEEP.SYNCS 0x989680 ;  /* 0x009896800000a95d */ /* 0x002fea0003900000 */
[----:B------:R-:W1:Y:S02]  /*1ccd0*/  @!P2 SYNCS.PHASECHK.TRANS64 P2, [R4+URZ+0x33480], R3 ;  /* 0x033480030400a5a7 */ /* 0x000e64000804007f */
[----:B-1----:R-:W-:Y:S05]  /*1cce0*/  @!P2 BRA `(.L_x_4010) ;  /* 0xfffffffc00f0a947 */ /* 0x002fea000383ffff */
[----:B------:R-:W-:Y:S05]  /*1ccf0*/  BRA `(.L_x_4081) ;  /* 0xffffffbc00487947 */ /* 0x000fea000383ffff */
.L_x_4012:
[----:B-1----:R1:W2:Y:S02]  /*1cd00*/  SYNCS.PHASECHK.TRANS64.TRYWAIT P2, [R4+URZ+0x33440], R3 ;  /* 0x03344003040075a7 */ /* 0x0022a4000804017f */
[----:B--2---:R-:W-:Y:S05]  /*1cd10*/  @!P2 NANOSLEEP.SYNCS 0x989680 ;  /* 0x009896800000a95d */ /* 0x004fea0003900000 */
[----:B------:R-:W2:Y:S02]  /*1cd20*/  @!P2 SYNCS.PHASECHK.TRANS64 P2, [R4+URZ+0x33440], R3 ;  /* 0x033440030400a5a7 */ /* 0x000ea4000804007f */
[----:B--2---:R-:W-:Y:S05]  /*1cd30*/  @!P2 BRA `(.L_x_4012) ;  /* 0xfffffffc00f0a947 */ /* 0x004fea000383ffff */
[----:B------:R-:W-:Y:S05]  /*1cd40*/  BRA `(.L_x_4082) ;  /* 0xffffffbc00cc7947 */ /* 0x000fea000383ffff */
.L_x_4015:
[----:B0-----:R-:W-:-:S04]  /*1cd50*/  IMAD.U32 R3, RZ, RZ, UR41 ;  /* 0x00000029ff037e24 */ /* 0x001fc8000f8e00ff */
[----:B------:R0:W1:Y:S03]  /*1cd60*/  SYNCS.PHASECHK.TRANS64.TRYWAIT P0, [R3+URZ+0x33420], R2 ;  /* 0x03342002030075a7 */ /* 0x000066000800017f */
[----:B-1----:R-:W-:Y:S05]  /*1cd70*/  @!P0 NANOSLEEP.SYNCS 0x989680 ;  /* 0x009896800000895d */ /* 0x002fea0003900000 */
[----:B------:R-:W1:Y:S02]  /*1cd80*/  @!P0 SYNCS.PHASECHK.TRANS64 P0, [R3+URZ+0x33420], R2 ;  /* 0x03342002030085a7 */ /* 0x000e64000800007f */
[----:B-1----:R-:W-:Y:S05]  /*1cd90*/  @!P0 BRA `(.L_x_4015) ;  /* 0xfffffffc00ec8947 */ /* 0x002fea000383ffff */
[----:B------:R-:W-:Y:S05]  /*1cda0*/  BRA `(.L_x_4083) ;  /* 0xffffffc000d87947 */ /* 0x000fea000383ffff */
.L_x_4021:
[----:B--2---:R2:W3:Y:S02]  /*1cdb0*/  SYNCS.PHASECHK.TRANS64.TRYWAIT P0, [R6+URZ+0x33480], R5 ;  /* 0x03348005060075a7 */ /* 0x0044e4000800017f */
[----:B---3--:R-:W-:Y:S05]  /*1cdc0*/  @!P0 NANOSLEEP.SYNCS 0x989680 ;  /* 0x009896800000895d */ /* 0x008fea0003900000 */
[----:B------:R-:W3:Y:S02]  /*1cdd0*/  @!P0 SYNCS.PHASECHK.TRANS64 P0, [R6+URZ+0x33480], R5 ;  /* 0x03348005060085a7 */ /* 0x000ee4000800007f */
[----:B---3--:R-:W-:Y:S05]  /*1cde0*/  @!P0 BRA `(.L_x_4021) ;  /* 0xfffffffc00f08947 */ /* 0x008fea000383ffff */
[----:B------:R-:W-:Y:S05]  /*1cdf0*/  BRA `(.L_x_4084) ;  /* 0xffffffc4008c7947 */ /* 0x000fea000383ffff */
.L_x_4028:
[----:B-1----:R1:W3:Y:S02]  /*1ce00*/  SYNCS.PHASECHK.TRANS64.TRYWAIT P0, [R6+URZ+0x33440], R5 ;  /* 0x03344005060075a7 */ /* 0x0022e4000800017f */
[----:B---3--:R-:W-:Y:S05]  /*1ce10*/  @!P0 NANOSLEEP.SYNCS 0x989680 ;  /* 0x009896800000895d */ /* 0x008fea0003900000 */
[----:B------:R-:W3:Y:S02]  /*1ce20*/  @!P0 SYNCS.PHASECHK.TRANS64 P0, [R6+URZ+0x33440], R5 ;  /* 0x03344005060085a7 */ /* 0x000ee4000800007f */
[----:B---3--:R-:W-:Y:S05]  /*1ce30*/  @!P0 BRA `(.L_x_4028) ;  /* 0xfffffffc00f08947 */ /* 0x008fea000383ffff */
[----:B------:R-:W-:Y:S05]  /*1ce40*/  BRA `(.L_x_4085) ;  /* 0xffffffc800907947 */ /* 0x000fea000383ffff */
.L_x_4036:
[----:B--2---:R2:W3:Y:S02]  /*1ce50*/  SYNCS.PHASECHK.TRANS64.TRYWAIT P2, [R12+URZ+0x33470], R4 ;  /* 0x033470040c0075a7 */ /* 0x0044e4000804017f */
[----:B---3--:R-:W-:Y:S05]  /*1ce60*/  @!P2 NANOSLEEP.SYNCS 0x989680 ;  /* 0x009896800000a95d */ /* 0x008fea0003900000 */
[----:B------:R-:W3:Y:S02]  /*1ce70*/  @!P2 SYNCS.PHASECHK.TRANS64 P2, [R12+URZ+0x33470], R4 ;  /* 0x033470040c00a5a7 */ /* 0x000ee4000804007f */
[----:B---3--:R-:W-:Y:S05]  /*1ce80*/  @!P2 BRA `(.L_x_4036) ;  /* 0xfffffffc00f0a947 */ /* 0x008fea000383ffff */
[----:B------:R-:W-:Y:S05]  /*1ce90*/  BRA `(.L_x_4086) ;  /* 0xffffffcc00a47947 */ /* 0x000fea000383ffff */
.L_x_4038:
[----:B--2---:R2:W3:Y:S02]  /*1cea0*/  SYNCS.PHASECHK.TRANS64.TRYWAIT P2, [R12+URZ+0x33460], R4 ;  /* 0x033460040c0075a7 */ /* 0x0044e4000804017f */
[----:B---3--:R-:W-:Y:S05]  /*1ceb0*/  @!P2 NANOSLEEP.SYNCS 0x989680 ;  /* 0x009896800000a95d */ /* 0x008fea0003900000 */
[----:B------:R-:W3:Y:S02]  /*1cec0*/  @!P2 SYNCS.PHASECHK.TRANS64 P2, [R12+URZ+0x33460], R4 ;  /* 0x033460040c00a5a7 */ /* 0x000ee4000804007f */
[----:B---3--:R-:W-:Y:S05]  /*1ced0*/  @!P2 BRA `(.L_x_4038) ;  /* 0xfffffffc00f0a947 */ /* 0x008fea000383ffff */
[----:B------:R-:W-:Y:S05]  /*1cee0*/  BRA `(.L_x_4087) ;  /* 0xffffffcc00ac7947 */ /* 0x000fea000383ffff */
.L_x_4045:
[----:B-1----:R1:W2:Y:S02]  /*1cef0*/  SYNCS.PHASECHK.TRANS64.TRYWAIT P0, [R0+URZ+0x33470], R3 ;  /* 0x03347003000075a7 */ /* 0x0022a4000800017f */
[----:B--2---:R-:W-:Y:S05]  /*1cf00*/  @!P0 NANOSLEEP.SYNCS 0x989680 ;  /* 0x009896800000895d */ /* 0x004fea0003900000 */
[----:B------:R-:W2:Y:S02]  /*1cf10*/  @!P0 SYNCS.PHASECHK.TRANS64 P0, [R0+URZ+0x33470], R3 ;  /* 0x03347003000085a7 */ /* 0x000ea4000800007f */
[----:B--2---:R-:W-:Y:S05]  /*1cf20*/  @!P0 BRA `(.L_x_4045) ;  /* 0xfffffffc00f08947 */ /* 0x004fea000383ffff */
[----:B------:R-:W-:Y:S05]  /*1cf30*/  BRA `(.L_x_4088) ;  /* 0xffffffdc000c7947 */ /* 0x000fea000383ffff */
.L_x_4047:
[----:B-1----:R1:W2:Y:S02]  /*1cf40*/  SYNCS.PHASECHK.TRANS64.TRYWAIT P0, [R0+URZ+0x33460], R3 ;  /* 0x03346003000075a7 */ /* 0x0022a4000800017f */
[----:B--2---:R-:W-:Y:S05]  /*1cf50*/  @!P0 NANOSLEEP.SYNCS 0x989680 ;  /* 0x009896800000895d */ /* 0x004fea0003900000 */
[----:B------:R-:W2:Y:S02]  /*1cf60*/  @!P0 SYNCS.PHASECHK.TRANS64 P0, [R0+URZ+0x33460], R3 ;  /* 0x03346003000085a7 */ /* 0x000ea4000800007f */
[----:B--2---:R-:W-:Y:S05]  /*1cf70*/  @!P0 BRA `(.L_x_4047) ;  /* 0xfffffffc00f08947 */ /* 0x004fea000383ffff */
[----:B------:R-:W-:Y:S05]  /*1cf80*/  BRA `(.L_x_4089) ;  /* 0xffffffdc00147947 */ /* 0x000fea000383ffff */
.L_x_4060:
[----:B0-----:R0:W1:Y:S02]  /*1cf90*/  SYNCS.PHASECHK.TRANS64.TRYWAIT P0, [R0+URZ+0x33420], R3 ;  /* 0x03342003000075a7 */ /* 0x001064000800017f */
[----:B-1----:R-:W-:Y:S05]  /*1cfa0*/  @!P0 NANOSLEEP.SYNCS 0x989680 ;  /* 0x009896800000895d */ /* 0x002fea0003900000 */
[----:B------:R-:W1:Y:S02]  /*1cfb0*/  @!P0 SYNCS.PHASECHK.TRANS64 P0, [R0+URZ+0x33420], R3 ;  /* 0x03342003000085a7 */ /* 0x000e64000800007f */
[----:B-1----:R-:W-:Y:S05]  /*1cfc0*/  @!P0 BRA `(.L_x_4060) ;  /* 0xfffffffc00f08947 */ /* 0x002fea000383ffff */
[----:B------:R-:W-:Y:S05]  /*1cfd0*/  BRA `(.L_x_4090) ;  /* 0xfffffff400407947 */ /* 0x000fea000383ffff */
.L_x_4061:
        /* <DEDUP_REMOVED lines=11> */
.L_x_4092:
[----:B------:R-:W-:Y:S05]  /*1d090*/  BSYNC B0 ;  /* 0x0000000000007941 */ /* 0x000fea0003800000 */
.L_x_4091:
[----:B------:R-:W-:Y:S05]  /*1d0a0*/  BRA `(.L_x_4093) ;  /* 0xfffffff400287947 */ /* 0x000fea000383ffff */
.L_x_4064:
[----:B------:R-:W-:Y:S01]  /*1d0b0*/  BSSY B1, `(.L_x_4094) ;  /* 0x0000006000017945 */ /* 0x000fe20003800000 */
[----:B------:R-:W-:-:S07]  /*1d0c0*/  IMAD.MOV.U32 R15, RZ, RZ, -0x1 ;  /* 0xffffffffff0f7424 */ /* 0x000fce00078e00ff */
[----:B01----:R-:W-:Y:S05]  /*1d0d0*/  WARPSYNC.COLLECTIVE R15, `(.L_x_4095) ;  /* 0x000000000f0c7348 */ /* 0x003fea0003c00000 */
[----:B------:R-:W-:Y:S02]  /*1d0e0*/  ELECT P6, UR62, PT ;  /* 0x00000000003e782f */ /* 0x000fe400038c0000 */
[----:B------:R-:W-:Y:S01]  /*1d0f0*/  MOV R14, UR62 ;  /* 0x0000003e000e7c02 */ /* 0x000fe20008000f00 */
[----:B01----:R-:W-:Y:S10]  /*1d100*/  ENDCOLLECTIVE ;  /* 0x000000000000791b */ /* 0x003ff40003800000 */
.L_x_4095:
[----:B------:R-:W-:Y:S05]  /*1d110*/  BSYNC B1 ;  /* 0x0000000000017941 */ /* 0x000fea0003800000 */
.L_x_4094:
[----:B------:R-:W-:Y:S05]  /*1d120*/  BRA `(.L_x_4096) ;  /* 0xfffffff400207947 */ /* 0x000fea000383ffff */
.L_x_4066:
[----:B0-----:R0:W1:Y:S02]  /*1d130*/  SYNCS.PHASECHK.TRANS64.TRYWAIT P1, [R6+URZ], R5 ;  /* 0x00000005060075a7 */ /* 0x001064000802017f */
[----:B-1----:R-:W-:Y:S05]  /*1d140*/  @!P1 NANOSLEEP.SYNCS 0x989680 ;  /* 0x009896800000995d */ /* 0x002fea0003900000 */
[----:B------:R-:W1:Y:S02]  /*1d150*/  @!P1 SYNCS.PHASECHK.TRANS64 P1, [R6+URZ], R5 ;  /* 0x00000005060095a7 */ /* 0x000e64000802007f */
[----:B-1----:R-:W-:Y:S05]  /*1d160*/  @!P1 BRA `(.L_x_4066) ;  /* 0xfffffffc00f09947 */ /* 0x002fea000383ffff */
[----:B------:R-:W-:Y:S05]  /*1d170*/  BRA `(.L_x_4097) ;  /* 0xfffffff4005c7947 */ /* 0x000fea000383ffff */
.L_x_4067:
[----:B-1----:R1:W2:Y:S02]  /*1d180*/  SYNCS.PHASECHK.TRANS64.TRYWAIT P1, [R7+URZ], R2 ;  /* 0x00000002070075a7 */ /* 0x0022a4000802017f */
[----:B--2---:R-:W-:Y:S05]  /*1d190*/  @!P1 NANOSLEEP.SYNCS 0x989680 ;  /* 0x009896800000995d */ /* 0x004fea0003900000 */
[----:B------:R-:W2:Y:S02]  /*1d1a0*/  @!P1 SYNCS.PHASECHK.TRANS64 P1, [R7+URZ], R2 ;  /* 0x00000002070095a7 */ /* 0x000ea4000802007f */
[----:B--2---:R-:W-:Y:S05]  /*1d1b0*/  @!P1 BRA `(.L_x_4067) ;  /* 0xfffffffc00f09947 */ /* 0x004fea000383ffff */
[----:B------:R-:W-:Y:S05]  /*1d1c0*/  BRA `(.L_x_4098) ;  /* 0xfffffff400507947 */ /* 0x000fea000383ffff */
.L_x_4069:
[----:B--2---:R2:W3:Y:S02]  /*1d1d0*/  SYNCS.PHASECHK.TRANS64.TRYWAIT P1, [R4+URZ+0x33460], R5 ;  /* 0x03346005040075a7 */ /* 0x0044e4000802017f */
[----:B---3--:R-:W-:Y:S05]  /*1d1e0*/  @!P1 NANOSLEEP.SYNCS 0x989680 ;  /* 0x009896800000995d */ /* 0x008fea0003900000 */
[----:B------:R-:W3:Y:S02]  /*1d1f0*/  @!P1 SYNCS.PHASECHK.TRANS64 P1, [R4+URZ+0x33460], R5 ;  /* 0x03346005040095a7 */ /* 0x000ee4000802007f */
[----:B---3--:R-:W-:Y:S05]  /*1d200*/  @!P1 BRA `(.L_x_4069) ;  /* 0xfffffffc00f09947 */ /* 0x008fea000383ffff */
[----:B------:R-:W-:Y:S05]  /*1d210*/  BRA `(.L_x_4099) ;  /* 0xfffffff400547947 */ /* 0x000fea000383ffff */
.L_x_4071:
[----:B---3--:R3:W4:Y:S02]  /*1d220*/  SYNCS.PHASECHK.TRANS64.TRYWAIT P1, [R3+URZ+0x33460], R2 ;  /* 0x03346002030075a7 */ /* 0x008724000802017f */
[----:B----4-:R-:W-:Y:S05]  /*1d230*/  @!P1 NANOSLEEP.SYNCS 0x989680 ;  /* 0x009896800000995d */ /* 0x010fea0003900000 */
[----:B------:R-:W4:Y:S02]  /*1d240*/  @!P1 SYNCS.PHASECHK.TRANS64 P1, [R3+URZ+0x33460], R2 ;  /* 0x03346002030095a7 */ /* 0x000f24000802007f */
[----:B----4-:R-:W-:Y:S05]  /*1d250*/  @!P1 BRA `(.L_x_4071) ;  /* 0xfffffffc00f09947 */ /* 0x010fea000383ffff */
[----:B------:R-:W-:Y:S05]  /*1d260*/  BRA `(.L_x_4100) ;  /* 0xfffffff400547947 */ /* 0x000fea000383ffff */
.L_x_4073:
[----:B----4-:R4:W0:Y:S02]  /*1d270*/  SYNCS.PHASECHK.TRANS64.TRYWAIT P0, [R4+URZ+0x33480], R5 ;  /* 0x03348005040075a7 */ /* 0x010824000800017f */
[----:B0-----:R-:W-:Y:S05]  /*1d280*/  @!P0 NANOSLEEP.SYNCS 0x989680 ;  /* 0x009896800000895d */ /* 0x001fea0003900000 */
[----:B------:R-:W0:Y:S02]  /*1d290*/  @!P0 SYNCS.PHASECHK.TRANS64 P0, [R4+URZ+0x33480], R5 ;  /* 0x03348005040085a7 */ /* 0x000e24000800007f */
[----:B0-----:R-:W-:Y:S05]  /*1d2a0*/  @!P0 BRA `(.L_x_4073) ;  /* 0xfffffffc00f08947 */ /* 0x001fea000383ffff */
[----:B------:R-:W-:Y:S05]  /*1d2b0*/  BRA `(.L_x_4074) ;  /* 0xfffffff400507947 */ /* 0x000fea000383ffff */
.L_x_4101:
        /* <DEDUP_REMOVED lines=12> */
.L_x_12364:


//--------------------- .text._ZN7cutlass13device_kernelIN5flash11enable_sm90INS1_16FlashAttnFwdSm90INS1_25CollectiveMainloopFwdSm90ILi2EN4cute5tupleIJNS5_1CILi1EEES8_S8_EEENS6_IJNS7_ILi128EEENS7_ILi160EEENS7_ILi192EEEEEELi192ENS_12float_e4m3_tEfNS_4arch4Sm90ELb0ELb1ELb0ELb1ELb0ELb1ELb0ELb1ELb1ELb0ELb0ELb0EEENS1_21CollectiveEpilogueFwdINS6_IJSA_SC_SB_EEES9_NS_10bfloat16_tESG_Li256ELb1ELb0ELb0ELb1EEENS1_36VarlenDynamicPersistentTileSchedulerILi128ELi160ELi256ELi128ELb0ELb0ELb1ELb1ELb0ELb1EEEEEEEEEvNT_6ParamsE --------------------------
	.section	.text._ZN7cutlass13device_kernelIN5flash11enable_sm90INS1_16FlashAttnFwdSm90INS1_25CollectiveMainloopFwdSm90ILi2EN4cute5tupleIJNS5_1CILi1EEES8_S8_EEENS6_IJNS7_ILi128EEENS7_ILi160EEENS7_ILi192EEEEEELi192ENS_12float_e4m3_tEfNS_4arch4Sm90ELb0ELb1ELb0ELb1ELb0ELb1ELb0ELb1ELb1ELb0ELb0ELb0EEENS1_21CollectiveEpilogueFwdINS6_IJSA_SC_SB_EEES9_NS_10bfloat16_tESG_Li256ELb1ELb0ELb0ELb1EEENS1_36VarlenDynamicPersistentTileSchedulerILi128ELi160ELi256ELi128ELb0ELb0ELb1ELb1ELb0ELb1EEEEEEEEEvNT_6ParamsE,"ax",@progbits
	.align	128
.text._ZN7cutlass13device_kernelIN5flash11enable_sm90INS1_16FlashAttnFwdSm90INS1_25CollectiveMainloopFwdSm90ILi2EN4cute5tupleIJNS5_1CILi1EEES8_S8_EEENS6_IJNS7_ILi128EEENS7_ILi160EEENS7_ILi192EEEEEELi192ENS_12float_e4m3_tEfNS_4arch4Sm90ELb0ELb1ELb0ELb1ELb0ELb1ELb0ELb1ELb1ELb0ELb0ELb0EEENS1_21CollectiveEpilogueFwdINS6_IJSA_SC_SB_EEES9_NS_10bfloat16_tESG_Li256ELb1ELb0ELb0ELb1EEENS1_36VarlenDynamicPersistentTileSchedulerILi128ELi160ELi256ELi128ELb0ELb0ELb1ELb1ELb0ELb1EEEEEEEEEvNT_6ParamsE:
        .type           _ZN7cutlass13device_kernelIN5flash11enable_sm90INS1_16FlashAttnFwdSm90INS1_25CollectiveMainloopFwdSm90ILi2EN4cute5tupleIJNS5_1CILi1EEES8_S8_EEENS6_IJNS7_ILi128EEENS7_ILi160EEENS7_ILi192EEEEEELi192ENS_12float_e4m3_tEfNS_4arch4Sm90ELb0ELb1ELb0ELb1ELb0ELb1ELb0ELb1ELb1ELb0ELb0ELb0EEENS1_21CollectiveEpilogueFwdINS6_IJSA_SC_SB_EEES9_NS_10bfloat16_tESG_Li256ELb1ELb0ELb0ELb1EEENS1_36VarlenDynamicPersistentTileSchedulerILi128ELi160ELi256ELi128ELb0ELb0ELb1ELb1ELb0ELb1EEEEEEEEEvNT_6ParamsE,@function
        .size           _ZN7cutlass13device_kernelIN5flash11enable_sm90INS1_16FlashAttnFwdSm90INS1_25CollectiveMainloopFwdSm90ILi2EN4cute5tupleIJNS5_1CILi1EEES8_S8_EEENS6_IJNS7_ILi128EEENS7_ILi160EEENS7_ILi192EEEEEELi192ENS_12float_e4m3_tEfNS_4arch4Sm90ELb0ELb1ELb0ELb1ELb0ELb1ELb0ELb1ELb1ELb0ELb0ELb0EEENS1_21CollectiveEpilogueFwdINS6_IJSA_SC_SB_EEES9_NS_10bfloat16_tESG_Li256ELb1ELb0ELb0ELb1EEENS1_36VarlenDynamicPersistentTileSchedulerILi128ELi160ELi256ELi128ELb0ELb0ELb1ELb1ELb0ELb1EEEEEEEEEvNT_6ParamsE,(.L_x_12365 - _ZN7cutlass13device_kernelIN5flash11enable_sm90INS1_16FlashAttnFwdSm90INS1_25CollectiveMainloopFwdSm90ILi2EN4cute5tupleIJNS5_1CILi1EEES8_S8_EEENS6_IJNS7_ILi128EEENS7_ILi160EEENS7_ILi192EEEEEELi192ENS_12float_e4m3_tEfNS_4arch4Sm90ELb0ELb1ELb0ELb1ELb0ELb1ELb0ELb1ELb1ELb0ELb0ELb0EEENS1_21CollectiveEpilogueFwdINS6_IJSA_SC_SB_EEES9_NS_10bfloat16_tESG_Li256ELb1ELb0ELb0ELb1EEENS1_36VarlenDynamicPersistentTileSchedulerILi128ELi160ELi256ELi128ELb0ELb0ELb1ELb1ELb0ELb1EEEEEEEEEvNT_6ParamsE)
        .other          _ZN7cutlass13device_kernelIN5flash11enable_sm90INS1_16FlashAttnFwdSm90INS1_25CollectiveMainloopFwdSm90ILi2EN4cute5tupleIJNS5_1CILi1EEES8_S8_EEENS6_IJNS7_ILi128EEENS7_ILi160EEENS7_ILi192EEEEEELi192ENS_12float_e4m3_tEfNS_4arch4Sm90ELb0ELb1ELb0ELb1ELb0ELb1ELb0ELb1ELb1ELb0ELb0ELb0EEENS1_21CollectiveEpilogueFwdINS6_IJSA_SC_SB_EEES9_NS_10bfloat16_tESG_Li256ELb1ELb0ELb0ELb1EEENS1_36VarlenDynamicPersistentTileSchedulerILi128ELi160ELi256ELi128ELb0ELb0ELb1ELb1ELb0ELb1EEEEEEEEEvNT_6ParamsE,@"STO_CUDA_ENTRY STV_DEFAULT"
_ZN7cutlass13device_kernelIN5flash11enable_sm90INS1_16FlashAttnFwdSm90INS1_25CollectiveMainloopFwdSm90ILi2EN4cute5tupleIJNS5_1CILi1EEES8_S8_EEENS6_IJNS7_ILi128EEENS7_ILi160EEENS7_ILi192EEEEEELi192ENS_12float_e4m3_tEfNS_4arch4Sm90ELb0ELb1ELb0ELb1ELb0ELb1ELb0ELb1ELb1ELb0ELb0ELb0EEENS1_21CollectiveEpilogueFwdINS6_IJSA_SC_SB_EEES9_NS_10bfloat16_tESG_Li256ELb1ELb0ELb0ELb1EEENS1_36VarlenDynamicPersistentTileSchedulerILi128ELi160ELi256ELi128ELb0ELb0ELb1ELb1ELb0ELb1EEEEEEEEEvNT_6ParamsE:
[----:B------:R-:W0:Y:S02]  /*0000*/  LDC R1, c[0x0][0x28] ;  /* 0x00000a00ff017b82 */ /* 0x000e240000000800 */
[----:B0-----:R-:W-:-:S05]  /*0010*/  VIADD R1, R1, 0xfffffcf0 ;  /* 0xfffffcf001017836 */ /* 0x001fca0000000000 */
[----:B------:R-:W-:Y:S01]  /*0020*/  R2UR UR4, R1 ;  /* 0x00000000010472ca */ /* 0x000fe200000e0000 */
[----:B------:R-:W0:Y:S01]  /*0030*/  S2R R3, SR_TID.X ;  /* 0x0000000000037919 */ /* 0x000e220000002100 */
[----:B------:R-:W-:Y:S01]  /*0040*/  ELECT P0, URZ, PT ;  /* 0x00000000003f782f */ /* 0x000fe20003800000 */
[----:B------:R-:W-:Y:S01]  /*0050*/  BSSY B0, `(.L_x_4102) ;  /* 0x000001b000007945 */ /* 0x000fe20003800000 */
[----:B------:R-:W-:Y:S01]  /*0060*/  ULDC UR44, c[0x0][0x20] ;  /* 0x00000800002c7ab9 */ /* 0x000fe20000000800 */
[----:B------:R-:W-:-:S08]  /*0070*/  ULDC UR43, c[0x0][0x24] ;  /* 0x00000900002b7ab9 */ /* 0x000fd00000000800 */
[----:B------:R-:W-:-:S04]  /*0080*/  UIADD3 UR44, UP0, UR4, UR44, URZ ;  /* 0x0000002c042c7290 */ /* 0x000fc8000ff1e03f */
[----:B------:R-:W-:Y:S01]  /*0090*/  UIADD3.X UR43, URZ, UR43, URZ, UP0, !UPT ;  /* 0x0000002b3f2b7290 */ /* 0x000fe200087fe43f */
        /* <DEDUP_REMOVED lines=22> */
.L_x_4103:
[----:B------:R-:W-:Y:S05]  /*0200*/  BSYNC B0 ;  /* 0x0000000000007941 */ /* 0x000fea0003800000 */
.L_x_4102:
        /* <DEDUP_REMOVED lines=41> */
.L_x_4104:
        /* <DEDUP_REMOVED lines=22> */
.L_x_4105:
        /* <DEDUP_REMOVED lines=18> */
.L_x_4106:
        /* <DEDUP_REMOVED lines=22> */
.L_x_4107:
        /* <DEDUP_REMOVED lines=22> */
.L_x_4108:
[----:B------:R-:W-:Y:S01]  /*09e0*/  PLOP3.LUT P0, PT, PT, PT, UP0, 0x80, 0x0 ;  /* 0x000000000000781c */ /* 0x000fe20003f0f008 */
[----:B------:R-:W-:Y:S01]  /*09f0*/  UMOV UR36, 0x1 ;  /* 0x0000000100247882 */ /* 0x000fe20000000000 */
[----:B------:R-:W-:Y:S01]  /*0a00*/  NOP ;  /* 0x0000000000007918 */ /* 0x000fe20000000000 */
[----:B------:R-:W-:Y:S01]  /*0a10*/  USEL UR36, UR36, 0x2, !UP0 ;  /* 0x0000000224247887 */ /* 0x000fe2000c000000 */
[----:B------:R-:W-:Y:S01]  /*0a20*/  ULDC.64 UR52, c[0x0][0x208] ;  /* 0x0000820000347ab9 */ /* 0x000fe20000000a00 */
[----:B012-4-:R-:W-:Y:S08]  /*0a30*/  BAR.SYNC.DEFER_BLOCKING 0x0 ;  /* 0x0000000000007b1d */ /* 0x017ff00000010000 */
[----:B------:R-:W-:Y:S05]  /*0a40*/  @!P0 BRA `(.L_x_4109) ;  /* 0x000001fc00488947 */ /* 0x000fea0003800000 */
.L_x_4110:
[----:B------:R-:W-:-:S08]  /*0a50*/  NOP ;  /* 0x0000000000007918 */ /* 0x000fd00000000000 */
[----:B------:R-:W0:Y:S02]  /*0a60*/  USETMAXREG.TRY_ALLOC.CTAPOOL UP0, 0xf0 ;  /* 0x000000f0000079c8 */ /* 0x000e240008000600 */
[----:B0-----:R-:W-:-:S13]  /*0a70*/  PLOP3.LUT P0, PT, PT, PT, UP0, 0x80, 0x0 ;  /* 0x000000000000781c */ /* 0x001fda0003f0f008 */
[----:B------:R-:W-:Y:S05]  /*0a80*/  @!P0 BRA `(.L_x_4110) ;  /* 0xfffffffc00f08947 */ /* 0x000fea000383ffff */
[----:B------:R-:W0:Y:S01]  /*0a90*/  S2R R0, SR_TID.X ;  /* 0x0000000000007919 */ /* 0x000e220000002100 */
[----:B------:R-:W1:Y:S01]  /*0aa0*/  S2UR UR37, SR_CgaCtaId ;  /* 0x00000000002579c3 */ /* 0x000e620000008800 */
[----:B------:R-:W-:Y:S01]  /*0ab0*/  UMOV UR38, 0x400 ;  /* 0x0000040000267882 */ /* 0x000fe20000000000 */
[----:B------:R-:W-:-:S06]  /*0ac0*/  LOP3.LUT R2, R2, 0xffffffdf, RZ, 0xc0, !PT ;  /* 0xffffffdf02027812 */ /* 0x000fcc00078ec0ff */
[----:B------:R-:W-:Y:S06]  /*0ad0*/  BAR.ARV 0x8, 0x120 ;  /* 0x0204800000007b1d */ /* 0x000fec0000002000 */
[----:B------:R-:W-:Y:S01]  /*0ae0*/  ULDC UR4, c[0x0][0xc14] ;  /* 0x0003050000047ab9 */ /* 0x000fe20000000800 */
[----:B------:R-:W-:Y:S04]  /*0af0*/  STL.64 [R1+0x2b8], RZ ;  /* 0x0002b8ff01007387 */ /* 0x000fe80000100a00 */
[----:B------:R-:W-:Y:S01]  /*0b00*/  STL [R1+0x2c0], RZ ;  /* 0x0002c0ff01007387 */ /* 0x000fe20000100800 */
[----:B-1----:R-:W-:Y:S01]  /*0b10*/  ULEA UR38, UR37, UR38, 0x18 ;  /* 0x0000002625267291 */ /* 0x002fe2000f8ec03f */
[----:B0-----:R-:W-:-:S04]  /*0b20*/  SHF.R.U32.HI R0, RZ, 0x7, R0 ;  /* 0x00000007ff007819 */ /* 0x001fc80000011600 */
[----:B------:R-:W-:-:S13]  /*0b30*/  ISETP.NE.AND P0, PT, R0, 0x1, PT ;  /* 0x000000010000780c */ /* 0x000fda0003f05270 */
[----:B------:R-:W-:Y:S01]  /*0b40*/  @P0 LOP3.LUT R2, R2, 0x20, RZ, 0xfc, !PT ;  /* 0x0000002002020812 */ /* 0x000fe200078efcff */
[----:B------:R-:W-:Y:S08]  /*0b50*/  @!P0 BAR.ARV 0x9, 0x100 ;  /* 0x0244000000008b1d */ /* 0x000ff00000002000 */
[----:B------:R-:W-:Y:S06]  /*0b60*/  BAR.SYNC.DEFER_BLOCKING 0x5, 0x180 ;  /* 0x0146000000007b1d */ /* 0x000fec0000010000 */
[----:B------:R-:W0:Y:S02]  /*0b70*/  LDS.128 R224, [UR38+0x334d0] ;  /* 0x0334d026ffe07984 */ /* 0x000e240008000c00 */
[----:B------:R-:W-:Y:S06]  /*0b80*/  BAR.ARV 0x4, 0x180 ;  /* 0x0106000000007b1d */ /* 0x000fec0000002000 */
[----:B0-----:R-:W-:-:S13]  /*0b90*/  ISETP.GE.AND P0, PT, R227, UR4, PT ;  /* 0x00000004e3007c0c */ /* 0x001fda000bf06270 */
[----:B------:R-:W-:Y:S05]  /*0ba0*/  @P0 EXIT ;  /* 0x000000000000094d */ /* 0x000fea0003800000 */
[----:B------:R-:W0:Y:S01]  /*0bb0*/  S2R R0, SR_TID.X ;  /* 0x0000000000007919 */ /* 0x000e220000002100 */
[----:B------:R-:W-:Y:S01]  /*0bc0*/  R2UR UR46, R226 ;  /* 0x00000000e22e72ca */ /* 0x000fe200000e0000 */
[----:B------:R-:W-:Y:S01]  /*0bd0*/  IMAD.MOV.U32 R223, RZ, RZ, RZ ;  /* 0x000000ffffdf7224 */ /* 0x000fe200078e00ff */
[----:B------:R-:W-:Y:S01]  /*0be0*/  R2UR UR49, R227 ;  /* 0x00000000e33172ca */ /* 0x000fe200000e0000 */
[----:B------:R-:W-:Y:S01]  /*0bf0*/  IMAD.MOV.U32 R221, RZ, RZ, RZ ;  /* 0x000000ffffdd7224 */ /* 0x000fe200078e00ff */
[----:B------:R-:W-:Y:S01]  /*0c00*/  UIADD3 UR48, UR38, 0x1e200, URZ ;  /* 0x0001e20026307890 */ /* 0x000fe2000fffe03f */
[----:B------:R-:W-:Y:S01]  /*0c10*/  UMOV UR47, URZ ;  /* 0x0000003f002f7c82 */ /* 0x000fe20008000000 */
[----:B------:R-:W-:Y:S01]  /*0c20*/  UMOV UR50, URZ ;  /* 0x0000003f00327c82 */ /* 0x000fe20008000000 */
[----:B------:R-:W-:Y:S01]  /*0c30*/  UMOV UR54, URZ ;  /* 0x0000003f00367c82 */ /* 0x000fe20008000000 */
[----:B0-----:R-:W-:-:S05]  /*0c40*/  VIADD R232, R0, 0xffffff80 ;  /* 0xffffff8000e87836 */ /* 0x001fca0000000000 */
[----:B------:R-:W-:-:S04]  /*0c50*/  SHF.R.S32.HI R3, RZ, 0x1f, R232 ;  /* 0x0000001fff037819 */ /* 0x000fc800000114e8 */
[CC--:B------:R-:W-:Y:S02]  /*0c60*/  LEA.HI R0, R3.reuse, R232.reuse, RZ, 0x5 ;  /* 0x000000e803007211 */ /* 0x0c0fe400078f28ff */
[CC--:B------:R-:W-:Y:S02]  /*0c70*/  LEA.HI R8, R3.reuse, R232.reuse, RZ, 0x4 ;  /* 0x000000e803087211 */ /* 0x0c0fe400078f20ff */
[-C--:B------:R-:W-:Y:S01]  /*0c80*/  LEA.HI R4, R3, R232.reuse, RZ, 0x2 ;  /* 0x000000e803047211 */ /* 0x080fe200078f10ff */
[----:B------:R-:W-:Y:S01]  /*0c90*/  IMAD.SHL.U32 R0, R0, 0x20, RZ ;  /* 0x0000002000007824 */ /* 0x000fe200078e00ff */
[----:B------:R-:W-:Y:S02]  /*0ca0*/  LOP3.LUT R5, R8, 0x3fffff0, RZ, 0xc0, !PT ;  /* 0x03fffff008057812 */ /* 0x000fe400078ec0ff */
[----:B------:R-:W-:Y:S02]  /*0cb0*/  SHF.R.S32.HI R9, RZ, 0x4, R8 ;  /* 0x00000004ff097819 */ /* 0x000fe40000011408 */
[----:B------:R-:W-:Y:S01]  /*0cc0*/  LOP3.LUT R7, R0, 0xfffffc00, RZ, 0xc0, !PT ;  /* 0xfffffc0000077812 */ /* 0x000fe200078ec0ff */
[C---:B------:R-:W-:Y:S01]  /*0cd0*/  IMAD.IADD R0, R232.reuse, 0x1, -R5 ;  /* 0x00000001e8007824 */ /* 0x040fe200078e0a05 */
[----:B------:R-:W-:-:S02]  /*0ce0*/  LEA.HI R5, R232, R232, RZ, 0x1 ;  /* 0x000000e8e8057211 */ /* 0x000fc400078f08ff */
[----:B------:R-:W-:Y:S01]  /*0cf0*/  LEA.HI R8, R8, R9, RZ, 0x1 ;  /* 0x0000000908087211 */ /* 0x000fe200078f08ff */
[----:B------:R-:W-:Y:S01]  /*0d00*/  IMAD R11, R0, 0x40, R7 ;  /* 0x00000040000b7824 */ /* 0x000fe200078e0207 */
[----:B------:R-:W-:Y:S02]  /*0d10*/  SHF.R.S32.HI R18, RZ, 0x1, R5 ;  /* 0x00000001ff127819 */ /* 0x000fe40000011405 */
[C---:B------:R-:W-:Y:S02]  /*0d20*/  LOP3.LUT R7, R5.reuse, 0xfffffffe, RZ, 0xc0, !PT ;  /* 0xfffffffe05077812 */ /* 0x040fe400078ec0ff */
[----:B------:R-:W-:Y:S02]  /*0d30*/  LEA.HI R6, R5, R18, RZ, 0x1 ;  /* 0x0000001205067211 */ /* 0x000fe400078f08ff */
[----:B------:R-:W-:Y:S01]  /*0d40*/  SHF.R.S32.HI R5, RZ, 0x2, R4 ;  /* 0x00000002ff057819 */ /* 0x000fe20000011404 */
[----:B------:R-:W-:Y:S01]  /*0d50*/  IMAD.IADD R10, R232, 0x1, -R7 ;  /* 0x00000001e80a7824 */ /* 0x000fe200078e0a07 */
[----:B------:R-:W-:-:S02]  /*0d60*/  LOP3.LUT R7, R6, 0x3fffffe, RZ, 0xc0, !PT ;  /* 0x03fffffe06077812 */ /* 0x000fc400078ec0ff */
[----:B------:R-:W-:Y:S01]  /*0d70*/  SHF.R.S32.HI R4, RZ, 0x1f, R4 ;  /* 0x0000001fff047819 */ /* 0x000fe20000011404 */
[----:B------:R-:W-:Y:S01]  /*0d80*/  IMAD.SHL.U32 R6, R10, 0x10, RZ ;  /* 0x000000100a067824 */ /* 0x000fe200078e00ff */
[----:B------:R-:W-:Y:S01]  /*0d90*/  LOP3.LUT R8, R8, 0x1ffffffe, RZ, 0xc0, !PT ;  /* 0x1ffffffe08087812 */ /* 0x000fe200078ec0ff */
[----:B------:R-:W-:Y:S01]  /*0da0*/  IMAD.IADD R7, R18, 0x1, -R7 ;  /* 0x0000000112077824 */ /* 0x000fe200078e0a07 */
[----:B------:R-:W-:Y:S01]  /*0db0*/  LEA.HI R0, R3, R232, RZ, 0x7 ;  /* 0x000000e803007211 */ /* 0x000fe200078f38ff */
[----:B------:R-:W-:Y:S01]  /*0dc0*/  VIADD R12, R6, 0x40 ;  /* 0x00000040060c7836 */ /* 0x000fe20000000000 */
[----:B------:R-:W-:Y:S01]  /*0dd0*/  LEA.HI R4, R4, R5, RZ, 0x2 ;  /* 0x0000000504047211 */ /* 0x000fe200078f10ff */
[C---:B------:R-:W-:Y:S01]  /*0de0*/  IMAD R237, R9.reuse, 0x8, R7 ;  /* 0x0000000809ed7824 */ /* 0x040fe200078e0207 */
[----:B------:R-:W-:Y:S01]  /*0df0*/  LOP3.LUT R13, R0, 0xffffff80, RZ, 0xc0, !PT ;  /* 0xffffff80000d7812 */ /* 0x000fe200078ec0ff */
[----:B------:R-:W-:Y:S01]  /*0e00*/  IMAD.IADD R8, R9, 0x1, -R8 ;  /* 0x0000000109087824 */ /* 0x000fe200078e0a08 */
[----:B------:R-:W-:Y:S01]  /*0e10*/  LOP3.LUT R4, R4, 0xfffffffc, RZ, 0xc0, !PT ;  /* 0xfffffffc04047812 */ /* 0x000fe200078ec0ff */
[----:B------:R-:W-:Y:S01]  /*0e20*/  VIADD R9, R6, 0x20 ;  /* 0x0000002006097836 */ /* 0x000fe20000000000 */
[----:B------:R0:W-:Y:S01]  /*0e30*/  STL [R1+0x2d4], R10 ;  /* 0x0002d40a01007387 */ /* 0x0001e20000100800 */
[----:B------:R-:W-:Y:S01]  /*0e40*/  IMAD.IADD R19, R232, 0x1, -R13 ;  /* 0x00000001e8137824 */ /* 0x000fe200078e0a0d */
[----:B------:R-:W-:Y:S01]  /*0e50*/  SHF.R.S32.HI R17, RZ, 0x7, R0 ;  /* 0x00000007ff117819 */ /* 0x000fe20000011400 */
[----:B------:R-:W-:Y:S01]  /*0e60*/  IMAD.IADD R5, R5, 0x1, -R4 ;  /* 0x0000000105057824 */ /* 0x000fe200078e0a04 */
[----:B------:R-:W-:Y:S01]  /*0e70*/  SHF.R.S32.HI R4, RZ, 0x1f, R9 ;  /* 0x0000001fff047819 */ /* 0x000fe20000011409 */
[----:B------:R-:W-:Y:S01]  /*0e80*/  IMAD.SHL.U32 R237, R237, 0x40, RZ ;  /* 0x00000040eded7824 */ /* 0x000fe200078e00ff */
[----:B------:R-:W-:Y:S01]  /*0e90*/  SHF.R.S32.HI R7, RZ, 0x1f, R19 ;  /* 0x0000001fff077819 */ /* 0x000fe20000011413 */
[----:B------:R-:W-:Y:S01]  /*0ea0*/  STL [R1+0x2e8], R19 ;  /* 0x0002e81301007387 */ /* 0x000fe20000100800 */
[-C--:B------:R-:W-:Y:S01]  /*0eb0*/  LEA.HI R14, R4, R9.reuse, RZ, 0x4 ;  /* 0x00000009040e7211 */ /* 0x080fe200078f20ff */
[----:B0-----:R-:W-:Y:S01]  /*0ec0*/  IMAD R10, R8, 0x8, R11 ;  /* 0x00000008080a7824 */ /* 0x001fe200078e020b */
[----:B------:R-:W-:Y:S01]  /*0ed0*/  SHF.R.S32.HI R11, RZ, 0x1f, R12 ;  /* 0x0000001fff0b7819 */ /* 0x000fe2000001140c */
[----:B------:R0:W-:Y:S01]  /*0ee0*/  STL [R1+0x2d8], R5 ;  /* 0x0002d80501007387 */ /* 0x0001e20000100800 */
[----:B------:R-:W-:Y:S01]  /*0ef0*/  LEA.HI R15, R4, R9, RZ, 0x6 ;  /* 0x00000009040f7211 */ /* 0x000fe200078f30ff */
[----:B------:R-:W-:Y:S01]  /*0f00*/  IMAD.SHL.U32 R4, R5, 0x80, RZ ;  /* 0x0000008005047824 */ /* 0x000fe200078e00ff */
[----:B------:R-:W-:Y:S01]  /*0f10*/  LEA.HI R8, R7, R19, RZ, 0x2 ;  /* 0x0000001307087211 */ /* 0x000fe200078f10ff */
[----:B------:R1:W-:Y:S01]  /*0f20*/  STL [R1+0x2f0], R10 ;  /* 0x0002f00a01007387 */ /* 0x0003e20000100800 */
[-C--:B------:R-:W-:Y:S01]  /*0f30*/  LEA.HI R16, R11, R12.reuse, RZ, 0x4 ;  /* 0x0000000c0b107211 */ /* 0x080fe200078f20ff */
[----:B------:R-:W-:Y:S01]  /*0f40*/  IMAD.SHL.U32 R15, R15, 0x80, RZ ;  /* 0x000000800f0f7824 */ /* 0x000fe200078e00ff */
[----:B------:R-:W-:Y:S01]  /*0f50*/  LEA.HI R12, R11, R12, RZ, 0x6 ;  /* 0x0000000c0b0c7211 */ /* 0x000fe200078f30ff */
[----:B------:R2:W-:Y:S01]  /*0f60*/  STL [R1+0x2ec], R17 ;  /* 0x0002ec1101007387 */ /* 0x0005e20000100800 */
[----:B------:R-:W-:-:S02]  /*0f70*/  SHF.R.S32.HI R9, RZ, 0x2, R8 ;  /* 0x00000002ff097819 */ /* 0x000fc40000011408 */
[----:B0-----:R-:W-:Y:S01]  /*0f80*/  LOP3.LUT R5, R4, 0x180, RZ, 0xc0, !PT ;  /* 0x0000018004057812 */ /* 0x001fe200078ec0ff */
[----:B------:R-:W-:Y:S01]  /*0f90*/  IMAD.SHL.U32 R12, R12, 0x80, RZ ;  /* 0x000000800c0c7824 */ /* 0x000fe200078e00ff */
[----:B------:R-:W-:Y:S02]  /*0fa0*/  LEA.HI R0, R0, R17, RZ, 0x1 ;  /* 0x0000001100007211 */ /* 0x000fe400078f08ff */
[----:B-1----:R-:W-:Y:S02]  /*0fb0*/  SHF.R.S32.HI R10, RZ, 0x1f, R8 ;  /* 0x0000001fff0a7819 */ /* 0x002fe40000011408 */
[C---:B------:R-:W-:Y:S02]  /*0fc0*/  LOP3.LUT R13, R5.reuse, 0x30, R14, 0xf8, !PT ;  /* 0x00000030050d7812 */ /* 0x040fe400078ef80e */
[----:B------:R-:W-:Y:S02]  /*0fd0*/  LOP3.LUT R11, R5, 0x30, R6, 0xf8, !PT ;  /* 0x00000030050b7812 */ /* 0x000fe400078ef806 */
[----:B------:R-:W-:-:S02]  /*0fe0*/  SHF.R.U32.HI R4, RZ, 0x3, R5 ;  /* 0x00000003ff047819 */ /* 0x000fc40000011605 */
[----:B------:R-:W-:Y:S02]  /*0ff0*/  LOP3.LUT R5, R5, 0x30, R16, 0xf8, !PT ;  /* 0x0000003005057812 */ /* 0x000fe400078ef810 */
[----:B------:R-:W-:Y:S02]  /*1000*/  LEA.HI R10, R10, R9, RZ, 0x3 ;  /* 0x000000090a0a7211 */ /* 0x000fe400078f18ff */
[----:B------:R-:W-:Y:S02]  /*1010*/  LOP3.LUT R5, R5, R4, RZ, 0x3c, !PT ;  /* 0x0000000405057212 */ /* 0x000fe400078e3cff */
[----:B------:R-:W-:Y:S02]  /*1020*/  LOP3.LUT R12, R12, 0xffffe000, RZ, 0xc0, !PT ;  /* 0xffffe0000c0c7812 */ /* 0x000fe400078ec0ff */
[----:B------:R-:W-:Y:S02]  /*1030*/  LOP3.LUT R10, R10, 0xfffffff8, RZ, 0xc0, !PT ;  /* 0xfffffff80a0a7812 */ /* 0x000fe400078ec0ff */
[----:B------:R-:W-:-:S02]  /*1040*/  LEA.HI R7, R7, R19, RZ, 0x5 ;  /* 0x0000001307077211 */ /* 0x000fc400078f28ff */
[----:B------:R-:W-:Y:S01]  /*1050*/  LEA.HI R3, R3, R232, RZ, 0x3 ;  /* 0x000000e803037211 */ /* 0x000fe200078f18ff */
[----:B------:R-:W-:Y:S01]  /*1060*/  IMAD.IADD R10, R9, 0x1, -R10 ;  /* 0x00000001090a7824 */ /* 0x000fe200078e0a0a */
[----:B------:R-:W-:Y:S02]  /*1070*/  IADD3 R12, R5, R237, R12 ;  /* 0x000000ed050c7210 */ /* 0x000fe40007ffe00c */
[-C--:B------:R-:W-:Y:S02]  /*1080*/  LOP3.LUT R13, R13, R4.reuse, RZ, 0x3c, !PT ;  /* 0x000000040d0d7212 */ /* 0x080fe400078e3cff */
[----:B------:R-:W-:Y:S02]  /*1090*/  LOP3.LUT R6, R11, R4, RZ, 0x3c, !PT ;  /* 0x000000040b067212 */ /* 0x000fe400078e3cff */
[----:B------:R-:W-:Y:S02]  /*10a0*/  LOP3.LUT R0, R0, 0x3fffffe, RZ, 0xc0, !PT ;  /* 0x03fffffe00007812 */ /* 0x000fe400078ec0ff */
[----:B------:R-:W-:-:S02]  /*10b0*/  SHF.R.S32.HI R7, RZ, 0x5, R7 ;  /* 0x00000005ff077819 */ /* 0x000fc40000011407 */
[----:B------:R-:W-:Y:S01]  /*10c0*/  LOP3.LUT R5, R3, 0x1ffffff8, RZ, 0xc0, !PT ;  /* 0x1ffffff803057812 */ /* 0x000fe200078ec0ff */
[----:B------:R-:W-:Y:S01]  /*10d0*/  IMAD.IADD R0, R17, 0x1, -R0 ;  /* 0x0000000111007824 */ /* 0x000fe200078e0a00 */
[----:B------:R-:W-:Y:S01]  /*10e0*/  LOP3.LUT R4, R15, 0xffffe000, RZ, 0xc0, !PT ;  /* 0xffffe0000f047812 */ /* 0x000fe200078ec0ff */
[----:B------:R-:W-:Y:S01]  /*10f0*/  IMAD R7, R7, 0x10, R10 ;  /* 0x0000001007077824 */ /* 0x000fe200078e020a */
[----:B------:R-:W-:Y:S01]  /*1100*/  SHF.R.S32.HI R230, RZ, 0x3, R3 ;  /* 0x00000003ffe67819 */ /* 0x000fe20000011403 */
[----:B------:R-:W-:Y:S01]  /*1110*/  IMAD.IADD R5, R232, 0x1, -R5 ;  /* 0x00000001e8057824 */ /* 0x000fe200078e0a05 */
[----:B------:R-:W-:Y:S01]  /*1120*/  IADD3 R4, R13, R237, R4 ;  /* 0x000000ed0d047210 */ /* 0x000fe20007ffe004 */
[----:B------:R-:W-:Y:S01]  /*1130*/  IMAD R229, R0, 0x40, R7 ;  /* 0x0000004000e57824 */ /* 0x000fe200078e0207 */
[----:B------:R-:W-:Y:S01]  /*1140*/  LOP3.LUT R222, R8, 0x7ffffffc, RZ, 0xc0, !PT ;  /* 0x7ffffffc08de7812 */ /* 0x000fe200078ec0ff */
[----:B------:R-:W-:Y:S01]  /*1150*/  IMAD.SHL.U32 R228, R5, 0x8, RZ ;  /* 0x0000000805e47824 */ /* 0x000fe200078e00ff */
[----:B------:R-:W-:Y:S01]  /*1160*/  IADD3 R5, R237, UR38, R6 ;  /* 0x00000026ed057c10 */ /* 0x000fe2000fffe006 */
[----:B------:R-:W-:-:S02]  /*1170*/  VIADD R3, R4, UR38 ;  /* 0x0000002604037c36 */ /* 0x000fc40008000000 */
[----:B------:R-:W-:Y:S02]  /*1180*/  VIADD R0, R12, UR38 ;  /* 0x000000260c007c36 */ /* 0x000fe40008000000 */
[----:B------:R0:W-:Y:S01]  /*1190*/  STL [R1+0x2e4], R5 ;  /* 0x0002e40501007387 */ /* 0x0001e20000100800 */
[----:B--2---:R-:W-:Y:S02]  /*11a0*/  IMAD.MOV.U32 R17, RZ, RZ, RZ ;  /* 0x000000ffff117224 */ /* 0x004fe400078e00ff */
[----:B------:R-:W-:Y:S01]  /*11b0*/  IMAD.IADD R222, R19, 0x1, -R222 ;  /* 0x0000000113de7824 */ /* 0x000fe200078e0ade */
[----:B------:R0:W-:Y:S04]  /*11c0*/  STL [R1+0x2e0], R3 ;  /* 0x0002e00301007387 */ /* 0x0001e80000100800 */
[----:B------:R0:W-:Y:S02]  /*11d0*/  STL [R1+0x2dc], R0 ;  /* 0x0002dc0001007387 */ /* 0x0001e40000100800 */
.L_x_4267:
[----:B------:R-:W-:Y:S01]  /*11e0*/  ULDC.64 UR4, c[0x0][0xa28] ;  /* 0x00028a0000047ab9 */ /* 0x000fe20000000a00 */
[----:B------:R-:W-:Y:S01]  /*11f0*/  ULDC.64 UR6, c[0x0][0xa18] ;  /* 0x0002860000067ab9 */ /* 0x000fe20000000a00 */
[----:B------:R-:W-:Y:S01]  /*1200*/  UISETP.NE.U32.AND UP0, UPT, UR4, URZ, UPT ;  /* 0x0000003f0400728c */ /* 0x000fe2000bf05070 */
[----:B-12--5:R-:W1:Y:S01]  /*1210*/  LDC R23, c[0x0][0x288] ;  /* 0x0000a200ff177b82 */ /* 0x026e620000000800 */
[----:B------:R-:W-:Y:S01]  /*1220*/  UISETP.NE.U32.AND UP1, UPT, UR6, URZ, UPT ;  /* 0x0000003f0600728c */ /* 0x000fe2000bf25070 */
[----:B0-----:R-:W-:Y:S01]  /*1230*/  IMAD.MOV.U32 R28, RZ, RZ, RZ ;  /* 0x000000ffff1c7224 */ /* 0x001fe200078e00ff */
[----:B------:R-:W-:Y:S01]  /*1240*/  UISETP.NE.AND.EX UP0, UPT, UR5, URZ, UPT, UP0 ;  /* 0x0000003f0500728c */ /* 0x000fe2000bf05300 */
[----:B------:R-:W-:Y:S01]  /*1250*/  IMAD.MOV.U32 R20, RZ, RZ, RZ ;  /* 0x000000ffff147224 */ /* 0x000fe200078e00ff */
[----:B------:R-:W-:Y:S01]  /*1260*/  UISETP.NE.AND.EX UP1, UPT, UR7, URZ, UPT, UP1 ;  /* 0x0000003f0700728c */ /* 0x000fe2000bf25310 */
[----:B------:R-:W-:Y:S01]  /*1270*/  ULDC.64 UR4, c[0x0][0xa08] ;  /* 0x0002820000047ab9 */ /* 0x000fe20000000a00 */
[----:B------:R-:W-:Y:S01]  /*1280*/  ULDC.64 UR8, c[0x0][0xa08] ;  /* 0x0002820000087ab9 */ /* 0x000fe20000000a00 */
[----:B------:R-:W-:Y:S01]  /*1290*/  UIMAD.WIDE UR6, UR49, 0x4, UR4 ;  /* 0x00000004310678a5 */ /* 0x000fe2000f8e0204 */
[----:B------:R-:W-:Y:S01]  /*12a0*/  ISETP.NE.U32.AND P0, PT, RZ, UR8, PT ;  /* 0x00000008ff007c0c */ /* 0x000fe2000bf05070 */
[----:B----4-:R-:W2:Y:S01]  /*12b0*/  LDC.64 R10, c[0x0][0x3f8] ;  /* 0x0000fe00ff0a7b82 */ /* 0x010ea20000000a00 */
[----:B------:R-:W-:-:S03]  /*12c0*/  PLOP3.LUT P3, PT, PT, PT, UP1, 0x80, 0x0 ;  /* 0x000000000000781c */ /* 0x000fc60003f6f018 */
[----:B------:R-:W-:Y:S01]  /*12d0*/  @UP0 ULDC.64 UR4, c[0x0][0xa28] ;  /* 0x00028a0000040ab9 */ /* 0x000fe20000000a00 */
[----:B------:R-:W-:Y:S01]  /*12e0*/  ISETP.NE.AND.EX P0, PT, RZ, UR9, PT, P0 ;  /* 0x00000009ff007c0c */ /* 0x000fe2000bf05300 */
[----:B------:R-:W-:Y:S01]  /*12f0*/  @UP0 UIMAD.WIDE UR4, UR49, 0x4, UR4 ;  /* 0x00000004310408a5 */ /* 0x000fe2000f8e0204 */
[----:B---3--:R-:W-:Y:S01]  /*1300*/  IMAD.U32 R6, RZ, RZ, UR6 ;  /* 0x00000006ff067e24 */ /* 0x008fe2000f8e00ff */
[----:B------:R-:W-:Y:S01]  /*1310*/  PLOP3.LUT P1, PT, PT, PT, UP0, 0x80, 0x0 ;  /* 0x000000000000781c */ /* 0x000fe20003f2f008 */
[----:B------:R-:W-:Y:S01]  /*1320*/  IMAD.U32 R7, RZ, RZ, UR7 ;  /* 0x00000007ff077e24 */ /* 0x000fe2000f8e00ff */
[----:B0-----:R-:W0:Y:S02]  /*1330*/  LDC R0, c[0x0][0x404] ;  /* 0x00010100ff007b82 */ /* 0x001e240000000800 */
[----:B------:R-:W-:Y:S02]  /*1340*/  IMAD.U32 R4, RZ, RZ, UR4 ;  /* 0x00000004ff047e24 */ /* 0x000fe4000f8e00ff */
[----:B------:R-:W-:Y:S01]  /*1350*/  IMAD.U32 R5, RZ, RZ, UR5 ;  /* 0x00000005ff057e24 */ /* 0x000fe2000f8e00ff */
[----:B------:R-:W-:-:S02]  /*1360*/  @UP1 ULDC.64 UR4, c[0x0][0xa18] ;  /* 0x0002860000041ab9 */ /* 0x000fc40000000a00 */
[----:B------:R-:W-:Y:S01]  /*1370*/  @UP1 UIMAD.WIDE UR4, UR49, 0x4, UR4 ;  /* 0x00000004310418a5 */ /* 0x000fe2000f8e0204 */
[----:B------:R3:W5:Y:S01]  /*1380*/  @P0 LDG.E R28, desc[UR52][R6.64] ;  /* 0x00000034061c0981 */ /* 0x000762000c1e1900 */
[----:B------:R-:W4:Y:S03]  /*1390*/  LDC R25, c[0x0][0x2e0] ;  /* 0x0000b800ff197b82 */ /* 0x000f260000000800 */
[----:B------:R3:W5:Y:S01]  /*13a0*/  @P1 LDG.E R20, desc[UR52][R4.64] ;  /* 0x0000003404141981 */ /* 0x000762000c1e1900 */
[----:B------:R-:W-:Y:S02]  /*13b0*/  IMAD.U32 R8, RZ, RZ, UR4 ;  /* 0x00000004ff087e24 */ /* 0x000fe4000f8e00ff */
[----:B------:R-:W-:Y:S01]  /*13c0*/  IMAD.U32 R9, RZ, RZ, UR5 ;  /* 0x00000005ff097e24 */ /* 0x000fe2000f8e00ff */
[----:B--2---:R-:W-:Y:S01]  /*13d0*/  ISETP.NE.U32.AND P1, PT, R10, RZ, PT ;  /* 0x000000ff0a00720c */ /* 0x004fe20003f25070 */
[----:B------:R-:W-:-:S03]  /*13e0*/  ULDC.64 UR4, c[0x0][0xa20] ;  /* 0x0002880000047ab9 */ /* 0x000fc60000000a00 */
[----:B-1----:R3:W5:Y:S01]  /*13f0*/  @P3 LDG.E R23, desc[UR52][R8.64] ;  /* 0x0000003408173981 */ /* 0x002762000c1e1900 */
[----:B------:R-:W-:Y:S02]  /*1400*/  ISETP.NE.AND.EX P1, PT, R11, RZ, PT, P1 ;  /* 0x000000ff0b00720c */ /* 0x000fe40003f25310 */
[----:B------:R-:W-:Y:S02]  /*1410*/  ISETP.NE.U32.AND P2, PT, RZ, UR4, PT ;  /* 0x00000004ff007c0c */ /* 0x000fe4000bf45070 */
[----:B0-----:R-:W-:Y:S02]  /*1420*/  SEL R0, R0, 0x1, P1 ;  /* 0x0000000100007807 */ /* 0x001fe40000800000 */
[----:B------:R-:W-:-:S03]  /*1430*/  ISETP.NE.AND.EX P2, PT, RZ, UR5, PT, P2 ;  /* 0x00000005ff007c0c */ /* 0x000fc6000bf45320 */
[----:B----4-:R-:W-:Y:S01]  /*1440*/  IMAD R25, R0, R25, RZ ;  /* 0x0000001900197224 */ /* 0x010fe200078e02ff */
[----:B---3--:R-:W-:Y:S09]  /*1450*/  @P3 BRA `(.L_x_4111) ;  /* 0x00000000002c3947 */ /* 0x008ff20003800000 */
        /* <DEDUP_REMOVED lines=11> */
.L_x_4111:
[----:B------:R-:W-:Y:S01]  /*1510*/  UMOV UR42, UR46 ;  /* 0x0000002e002a7c82 */ /* 0x000fe20008000000 */
[----:B------:R-:W-:Y:S01]  /*1520*/  UMOV UR39, UR49 ;  /* 0x0000003100277c82 */ /* 0x000fe20008000000 */
[----:B------:R-:W-:Y:S01]  /*1530*/  ULDC UR45, c[0x0][0x338] ;  /* 0x0000ce00002d7ab9 */ /* 0x000fe20000000800 */
        /* <DEDUP_REMOVED lines=8> */
.L_x_4112:
[----:B------:R-:W-:Y:S05]  /*15c0*/  @!P0 BRA `(.L_x_4113) ;  /* 0x00000000000c8947 */ /* 0x000fea0003800000 */
[----:B------:R-:W2:Y:S04]  /*15d0*/  LDG.E R0, desc[UR52][R6.64] ;  /* 0x0000003406007981 */ /* 0x000ea8000c1e1900 */
[----:B------:R-:W2:Y:S02]  /*15e0*/  LDG.E R25, desc[UR52][R6.64+0x4] ;  /* 0x0000043406197981 */ /* 0x000ea4000c1e1900 */
[----:B--2---:R-:W-:-:S07]  /*15f0*/  IMAD.IADD R25, R25, 0x1, -R0 ;  /* 0x0000000119197824 */ /* 0x004fce00078e0a00 */
.L_x_4113:
[----:B------:R-:W-:Y:S01]  /*1600*/  ULDC.64 UR4, c[0x0][0xa10] ;  /* 0x0002840000047ab9 */ /* 0x000fe20000000a00 */
[----:B------:R-:W1:Y:S01]  /*1610*/  S2R R7, SR_TID.X ;  /* 0x0000000000077919 */ /* 0x000e620000002100 */
[----:B------:R-:W-:Y:S01]  /*1620*/  UISETP.NE.U32.AND UP0, UPT, UR4, URZ, UPT ;  /* 0x0000003f0400728c */ /* 0x000fe2000bf05070 */
[----:B------:R-:W2:Y:S03]  /*1630*/  S2UR UR6, SR_SWINHI ;  /* 0x00000000000679c3 */ /* 0x000ea60000002f00 */
[----:B------:R-:W-:-:S05]  /*1640*/  UISETP.NE.AND.EX UP0, UPT, UR5, URZ, UPT, UP0 ;  /* 0x0000003f0500728c */ /* 0x000fca000bf05300 */
[----:B------:R-:W3:Y:S01]  /*1650*/  LDC.64 R14, c[0x0][0x9e0] ;  /* 0x00027800ff0e7b82 */ /* 0x000ee20000000a00 */
[----:B------:R-:W-:-:S05]  /*1660*/  PLOP3.LUT P0, PT, PT, PT, UP0, 0x80, 0x0 ;  /* 0x000000000000781c */ /* 0x000fca0003f0f008 */
[----:B------:R-:W-:Y:S02]  /*1670*/  @UP0 ULDC.64 UR4, c[0x0][0xa10] ;  /* 0x0002840000040ab9 */ /* 0x000fe40000000a00 */
[----:B------:R-:W-:-:S06]  /*1680*/  @UP0 UIMAD.WIDE UR4, UR49, 0x4, UR4 ;  /* 0x00000004310408a5 */ /* 0x000fcc000f8e0204 */
[----:B0-----:R-:W-:Y:S02]  /*1690*/  IMAD.U32 R4, RZ, RZ, UR4 ;  /* 0x00000004ff047e24 */ /* 0x001fe4000f8e00ff */
[----:B------:R-:W-:Y:S01]  /*16a0*/  IMAD.U32 R5, RZ, RZ, UR5 ;  /* 0x00000005ff057e24 */ /* 0x000fe2000f8e00ff */
[----:B------:R-:W-:Y:S02]  /*16b0*/  ULDC.64 UR4, c[0x0][0xa30] ;  /* 0x00028c0000047ab9 */ /* 0x000fe40000000a00 */
[----:B------:R-:W-:Y:S02]  /*16c0*/  UISETP.NE.U32.AND UP1, UPT, UR4, URZ, UPT ;  /* 0x0000003f0400728c */ /* 0x000fe4000bf25070 */
[----:B------:R-:W4:Y:S02]  /*16d0*/  @P0 LDG.E R6, desc[UR52][R4.64] ;  /* 0x0000003404060981 */ /* 0x000f24000c1e1900 */
[----:B------:R-:W-:Y:S02]  /*16e0*/  UISETP.NE.AND.EX UP1, UPT, UR5, URZ, UPT, UP1 ;  /* 0x0000003f0500728c */ /* 0x000fe4000bf25310 */
[----:B------:R-:W3:Y:S04]  /*16f0*/  @P0 LDG.E R0, desc[UR52][R4.64+0x4] ;  /* 0x0000043404000981 */ /* 0x000ee8000c1e1900 */
[----:B------:R-:W-:-:S05]  /*1700*/  PLOP3.LUT P1, PT, PT, PT, UP1, 0x80, 0x0 ;  /* 0x000000000000781c */ /* 0x000fca0003f2f018 */
[----:B------:R-:W-:Y:S02]  /*1710*/  @UP1 ULDC.64 UR4, c[0x0][0xa30] ;  /* 0x00028c0000041ab9 */ /* 0x000fe40000000a00 */
[----:B------:R-:W-:-:S06]  /*1720*/  @UP1 UIMAD.WIDE UR4, UR49, 0x4, UR4 ;  /* 0x00000004310418a5 */ /* 0x000fcc000f8e0204 */
[----:B------:R-:W-:Y:S02]  /*1730*/  IMAD.U32 R12, RZ, RZ, UR4 ;  /* 0x00000004ff0c7e24 */ /* 0x000fe4000f8e00ff */
[----:B------:R-:W-:-:S05]  /*1740*/  IMAD.U32 R13, RZ, RZ, UR5 ;  /* 0x00000005ff0d7e24 */ /* 0x000fca000f8e00ff */
[----:B------:R0:W3:Y:S01]  /*1750*/  @P1 LDG.E R3, desc[UR52][R12.64] ;  /* 0x000000340c031981 */ /* 0x0000e2000c1e1900 */
[----:B------:R-:W-:Y:S01]  /*1760*/  UMOV UR4, UR38 ;  /* 0x0000002600047c82 */ /* 0x000fe20008000000 */
[----:B--2---:R-:W-:Y:S01]  /*1770*/  UMOV UR5, UR6 ;  /* 0x0000000600057c82 */ /* 0x004fe20008000000 */
[----:B-1----:R-:W-:Y:S01]  /*1780*/  LOP3.LUT R7, R7, 0x7f, RZ, 0xc0, !PT ;  /* 0x0000007f07077812 */ /* 0x002fe200078ec0ff */
[----:B------:R-:W-:Y:S01]  /*1790*/  UIADD3 UR6, UP1, UR4, 0x33490, URZ ;  /* 0x0003349004067890 */ /* 0x000fe2000ff3e03f */
[----:B------:R-:W-:Y:S01]  /*17a0*/  IMAD.MOV.U32 R9, RZ, RZ, 0x100 ;  /* 0x00000100ff097424 */ /* 0x000fe200078e00ff */
[----:B------:R-:W-:Y:S01]  /*17b0*/  UIADD3 UR10, UP2, UR4, 0x334a0, URZ ;  /* 0x000334a0040a7890 */ /* 0x000fe2000ff5e03f */
[----:B------:R-:W-:Y:S01]  /*17c0*/  IMAD.MOV.U32 R10, RZ, RZ, 0x1 ;  /* 0x00000001ff0a7424 */ /* 0x000fe200078e00ff */
[----:B------:R-:W-:Y:S01]  /*17d0*/  UIADD3.X UR9, URZ, UR5, URZ, UP1, !UPT ;  /* 0x000000053f097290 */ /* 0x000fe20008ffe43f */
[----:B------:R-:W-:Y:S01]  /*17e0*/  IMAD.MOV.U32 R11, RZ, RZ, RZ ;  /* 0x000000ffff0b7224 */ /* 0x000fe200078e00ff */
[----:B------:R-:W-:Y:S01]  /*17f0*/  UIADD3.X UR4, URZ, UR5, URZ, UP2, !UPT ;  /* 0x000000053f047290 */ /* 0x000fe200097fe43f */
[----:B0-----:R-:W-:Y:S01]  /*1800*/  IMAD.U32 R12, RZ, RZ, UR6 ;  /* 0x00000006ff0c7e24 */ /* 0x001fe2000f8e00ff */
[----:B------:R-:W-:Y:S01]  /*1810*/  STL.64 [R1], RZ ;  /* 0x000000ff01007387 */ /* 0x000fe20000100a00 */
[----:B------:R-:W-:Y:S01]  /*1820*/  IMAD.U32 R4, RZ, RZ, UR10 ;  /* 0x0000000aff047e24 */ /* 0x000fe2000f8e00ff */
[----:B-----5:R-:W-:Y:S01]  /*1830*/  R2UR UR51, R25 ;  /* 0x00000000193372ca */ /* 0x020fe200000e0000 */
[----:B------:R-:W-:-:S02]  /*1840*/  IMAD.U32 R13, RZ, RZ, UR9 ;  /* 0x00000009ff0d7e24 */ /* 0x000fc4000f8e00ff */
[----:B------:R-:W-:Y:S02]  /*1850*/  IMAD.U32 R5, RZ, RZ, UR4 ;  /* 0x00000004ff057e24 */ /* 0x000fe4000f8e00ff */
[----:B------:R-:W-:Y:S01]  /*1860*/  IMAD.IADD R19, R25, 0x1, -R20 ;  /* 0x0000000119137824 */ /* 0x000fe200078e0a14 */
[----:B------:R-:W-:Y:S04]  /*1870*/  STL.64 [R1+0x8], R12 ;  /* 0x0000080c01007387 */ /* 0x000fe80000100a00 */
[----:B------:R-:W-:Y:S04]  /*1880*/  STL.64 [R1+0x10], R4 ;  /* 0x0000100401007387 */ /* 0x000fe80000100a00 */
[----:B------:R-:W-:Y:S01]  /*1890*/  STL.64 [R1+0x30], R4 ;  /* 0x0000300401007387 */ /* 0x000fe20000100a00 */
[----:B----4-:R-:W-:Y:S01]  /*18a0*/  @P0 R2UR UR7, R6 ;  /* 0x00000000060702ca */ /* 0x010fe200000e0000 */
[----:B------:R-:W-:Y:S01]  /*18b0*/  IMAD.MOV.U32 R6, RZ, RZ, 0x7800 ;  /* 0x00007800ff067424 */ /* 0x000fe200078e00ff */
[----:B---3--:R-:W-:-:S02]  /*18c0*/  @P0 R2UR UR8, R0 ;  /* 0x00000000000802ca */ /* 0x008fc400000e0000 */
[----:B------:R-:W-:Y:S01]  /*18d0*/  ISETP.NE.AND P0, PT, R7, RZ, PT ;  /* 0x000000ff0700720c */ /* 0x000fe20003f05270 */
[----:B------:R-:W-:-:S03]  /*18e0*/  IMAD.U32 R7, RZ, RZ, UR36 ;  /* 0x00000024ff077e24 */ /* 0x000fc6000f8e00ff */
[----:B------:R-:W-:Y:S02]  /*18f0*/  SEL R8, RZ, 0x1, P0 ;  /* 0x00000001ff087807 */ /* 0x000fe40000000000 */
[----:B------:R0:W-:Y:S04]  /*1900*/  STL.64 [R1+0x18], R6 ;  /* 0x0000180601007387 */ /* 0x0001e80000100a00 */
[----:B------:R1:W-:Y:S01]  /*1910*/  STL.128 [R1+0x20], R8 ;  /* 0x0000200801007387 */ /* 0x0003e20000100c00 */
[----:B------:R-:W-:-:S06]  /*1920*/  @UP0 UIADD3 UR45, -UR7, UR8, URZ ;  /* 0x00000008072d0290 */ /* 0x000fcc000fffe13f */
[----:B------:R-:W-:Y:S01]  /*1930*/  VIADD R22, R19, UR45 ;  /* 0x0000002d13167c36 */ /* 0x000fe20008000000 */
[----:B0-----:R-:W-:-:S03]  /*1940*/  LEA R6, R225, 0x80, 0x7 ;  /* 0x00000080e1067811 */ /* 0x001fc600078e38ff */
[----:B------:R-:W-:Y:S01]  /*1950*/  VIADD R0, R22, 0x9f ;  /* 0x0000009f16007836 */ /* 0x000fe20000000000 */
[----:B------:R-:W-:Y:S02]  /*1960*/  @P1 R2UR UR51, R3 ;  /* 0x00000000033312ca */ /* 0x000fe400000e0000 */
[----:B------:R-:W-:Y:S01]  /*1970*/  ISETP.GE.AND P1, PT, R15, 0x1, PT ;  /* 0x000000010f00780c */ /* 0x000fe20003f26270 */
[----:B------:R-:W-:Y:S01]  /*1980*/  IMAD.HI R0, R0, 0x66666667, RZ ;  /* 0x6666666700007827 */ /* 0x000fe200078e02ff */
[----:B------:R-:W-:-:S04]  /*1990*/  IADD3 R7, R22, R6, -R23 ;  /* 0x0000000616077210 */ /* 0x000fc80007ffe817 */
[----:B------:R-:W-:-:S04]  /*19a0*/  SHF.R.U32.HI R3, RZ, 0x1f, R0 ;  /* 0x0000001fff037819 */ /* 0x000fc80000011600 */
[----:B------:R-:W-:Y:S01]  /*19b0*/  LEA.HI.SX32 R24, R0, R3, 0x1a ;  /* 0x0000000300187211 */ /* 0x000fe200078fd2ff */
[----:B------:R-:W-:Y:S02]  /*19c0*/  IMAD.IADD R0, R7, 0x1, R14 ;  /* 0x0000000107007824 */ /* 0x000fe400078e020e */
[----:B-1----:R-:W-:Y:S05]  /*19d0*/  @!P1 BRA `(.L_x_4114) ;  /* 0x0000000000409947 */ /* 0x002fea0003800000 */
        /* <DEDUP_REMOVED lines=10> */
.L_x_4115:
[----:B------:R-:W-:-:S13]  /*1a80*/  ISETP.NE.AND P0, PT, R15, 0x1, PT ;  /* 0x000000010f00780c */ /* 0x000fda0003f05270 */
[----:B------:R-:W0:Y:S02]  /*1a90*/  @P0 LDC.64 R4, c[0x0][0x9e8] ;  /* 0x00027a00ff040b82 */ /* 0x000e240000000a00 */
[----:B0-----:R-:W-:-:S05]  /*1aa0*/  @P0 IMAD.HI.U32 R4, R3, R4, RZ ;  /* 0x0000000403040227 */ /* 0x001fca00078e00ff */
[----:B------:R-:W-:-:S07]  /*1ab0*/  @P0 SHF.R.U32.HI R3, RZ, R5, R4 ;  /* 0x00000005ff030219 */ /* 0x000fce0000011604 */
.L_x_4116:
[----:B------:R-:W-:-:S05]  /*1ac0*/  IMAD R3, R3, R15, R15 ;  /* 0x0000000f03037224 */ /* 0x000fca00078e020f */
[----:B------:R-:W-:-:S07]  /*1ad0*/  VIMNMX R0, R0, R3, PT ;  /* 0x0000000300007248 */ /* 0x000fce0003fe0100 */
.L_x_4114:
[----:B------:R-:W0:Y:S01]  /*1ae0*/  LDC R4, c[0x0][0x9dc] ;  /* 0x00027700ff047b82 */ /* 0x000e220000000800 */
[----:B------:R-:W-:-:S04]  /*1af0*/  IMAD R3, R225, 0x80, -R23 ;  /* 0x00000080e1037824 */ /* 0x000fc800078e0a17 */
[----:B------:R-:W-:-:S04]  /*1b00*/  IMAD.IADD R3, R22, 0x1, R3 ;  /* 0x0000000116037824 */ /* 0x000fc800078e0203 */
[----:B0-----:R-:W-:Y:S01]  /*1b10*/  IMAD.IADD R4, R3, 0x1, -R4 ;  /* 0x0000000103047824 */ /* 0x001fe200078e0a04 */
        /* <DEDUP_REMOVED lines=10> */
.L_x_4118:
[----:B------:R-:W-:-:S13]  /*1bc0*/  ISETP.NE.AND P0, PT, R15, 0x1, PT ;  /* 0x000000010f00780c */ /* 0x000fda0003f05270 */
[----:B------:R-:W0:Y:S02]  /*1bd0*/  @P0 LDC.64 R6, c[0x0][0x9e8] ;  /* 0x00027a00ff060b82 */ /* 0x000e240000000a00 */
[----:B0-----:R-:W-:-:S05]  /*1be0*/  @P0 IMAD.HI.U32 R6, R3, R6, RZ ;  /* 0x0000000603060227 */ /* 0x001fca00078e00ff */
[----:B------:R-:W-:-:S07]  /*1bf0*/  @P0 SHF.R.U32.HI R3, RZ, R7, R6 ;  /* 0x00000007ff030219 */ /* 0x000fce0000011606 */
.L_x_4119:
[----:B------:R-:W-:-:S05]  /*1c00*/  IMAD R3, R3, R15, RZ ;  /* 0x0000000f03037224 */ /* 0x000fca00078e02ff */
[----:B------:R-:W-:-:S07]  /*1c10*/  VIMNMX R4, R4, R3, !PT ;  /* 0x0000000304047248 */ /* 0x000fce0007fe0100 */
.L_x_4117:
[----:B------:R-:W2:Y:S04]  /*1c20*/  LDL R71, [R1+0x2d8] ;  /* 0x0002d80001477983 */ /* 0x000ea80000100800 */
[----:B------:R-:W3:Y:S01]  /*1c30*/  LDL R6, [R1+0x2d4] ;  /* 0x0002d40001067983 */ /* 0x000ee20000100800 */
[----:B------:R-:W-:Y:S02]  /*1c40*/  VIADD R0, R0, 0x9f ;  /* 0x0000009f00007836 */ /* 0x000fe40000000000 */
[----:B------:R-:W-:-:S04]  /*1c50*/  IMAD.HI R4, R4, 0x66666667, RZ ;  /* 0x6666666704047827 */ /* 0x000fc800078e02ff */
[----:B------:R-:W-:Y:S01]  /*1c60*/  IMAD.HI R0, R0, 0x66666667, RZ ;  /* 0x6666666700007827 */ /* 0x000fe200078e02ff */
[----:B------:R-:W-:-:S04]  /*1c70*/  SHF.R.U32.HI R5, RZ, 0x1f, R4 ;  /* 0x0000001fff057819 */ /* 0x000fc80000011604 */
[----:B------:R-:W-:Y:S02]  /*1c80*/  SHF.R.U32.HI R3, RZ, 0x1f, R0 ;  /* 0x0000001fff037819 */ /* 0x000fe40000011600 */
[----:B------:R-:W-:Y:S02]  /*1c90*/  LEA.HI.SX32 R5, R4, R5, 0x1a ;  /* 0x0000000504057211 */ /* 0x000fe400078fd2ff */
[----:B------:R-:W-:Y:S02]  /*1ca0*/  LEA.HI.SX32 R3, R0, R3, 0x1a ;  /* 0x0000000300037211 */ /* 0x000fe400078fd2ff */
[----:B------:R-:W-:Y:S02]  /*1cb0*/  VIMNMX R0, RZ, R5, !PT ;  /* 0x00000005ff007248 */ /* 0x000fe40007fe0100 */
[----:B------:R-:W-:-:S03]  /*1cc0*/  VIMNMX R4, R24, R3, PT ;  /* 0x0000000318047248 */ /* 0x000fc60003fe0100 */
[--C-:B------:R-:W-:Y:S02]  /*1cd0*/  IMAD R0, R0, 0xa0, -R19.reuse ;  /* 0x000000a000007824 */ /* 0x100fe400078e0a13 */
[----:B------:R-:W-:-:S03]  /*1ce0*/  IMAD R4, R4, 0xa0, -R19 ;  /* 0x000000a004047824 */ /* 0x000fc600078e0a13 */
[----:B------:R-:W-:Y:S02]  /*1cf0*/  VIMNMX R0, RZ, R0, !PT ;  /* 0x00000000ff007248 */ /* 0x000fe40007fe0100 */
[----:B------:R-:W-:-:S04]  /*1d00*/  VIMNMX R3, R4, UR45, PT ;  /* 0x0000002d04037c48 */ /* 0x000fc8000bfe0100 */
[----:B------:R-:W-:Y:S01]  /*1d10*/  ISETP.GT.AND P0, PT, R3, R0, PT ;  /* 0x000000000300720c */ /* 0x000fe20003f04270 */
[----:B------:R-:W-:-:S05]  /*1d20*/  IMAD.WIDE.U32 R4, R0, -0x33333333, RZ ;  /* 0xcccccccd00047825 */ /* 0x000fca00078e00ff */
[----:B------:R-:W-:-:S07]  /*1d30*/  SHF.R.U32.HI R51, RZ, 0x7, R5 ;  /* 0x00000007ff337819 */ /* 0x000fce0000011605 */
[----:B------:R-:W-:-:S04]  /*1d40*/  @P0 VIADD R0, R3, 0x9f ;  /* 0x0000009f03000836 */ /* 0x000fc80000000000 */
[----:B------:R-:W-:-:S05]  /*1d50*/  @P0 IMAD.HI R0, R0, 0x66666667, RZ ;  /* 0x6666666700000827 */ /* 0x000fca00078e02ff */
[----:B------:R-:W-:Y:S01]  /*1d60*/  @P0 SHF.R.U32.HI R3, RZ, 0x1f, R0 ;  /* 0x0000001fff030819 */ /* 0x000fe20000011600 */
[----:B------:R-:W-:-:S03]  /*1d70*/  IMAD.MOV.U32 R53, RZ, RZ, R51 ;  /* 0x000000ffff357224 */ /* 0x000fc600078e0033 */
[----:B------:R-:W-:-:S04]  /*1d80*/  @P0 LEA.HI.SX32 R53, R0, R3, 0x1a ;  /* 0x0000000300350211 */ /* 0x000fc800078fd2ff */
[----:B------:R-:W-:Y:S01]  /*1d90*/  ISETP.GT.AND P1, PT, R53, R51, PT ;  /* 0x000000333500720c */ /* 0x000fe20003f24270 */
[----:B------:R-:W-:Y:S01]  /*1da0*/  ULOP3.LUT UR55, UR36, 0x1, URZ, 0xfc, !UPT ;  /* 0x0000000124377892 */ /* 0x000fe2000f8efc3f */
[----:B------:R-:W-:Y:S01]  /*1db0*/  PLOP3.LUT P0, PT, PT, PT, PT, 0x80, 0x0 ;  /* 0x000000000000781c */ /* 0x000fe20003f0f070 */
[----:B--2---:R-:W-:Y:S02]  /*1dc0*/  IMAD.SHL.U32 R46, R71, 0x80, RZ ;  /* 0x00000080472e7824 */ /* 0x004fe400078e00ff */
[----:B---3--:R-:W-:-:S03]  /*1dd0*/  IMAD.SHL.U32 R19, R6, 0x10, RZ ;  /* 0x0000001006137824 */ /* 0x008fc600078e00ff */
[----:B------:R-:W-:-:S04]  /*1de0*/  LOP3.LUT R46, R46, 0x180, RZ, 0xc0, !PT ;  /* 0x000001802e2e7812 */ /* 0x000fc800078ec0ff */
[----:B------:R-:W-:Y:S02]  /*1df0*/  SHF.R.U32.HI R47, RZ, 0x3, R46 ;  /* 0x00000003ff2f7819 */ /* 0x000fe4000001162e */
[----:B------:R-:W-:-:S04]  /*1e00*/  LOP3.LUT R0, R46, 0x10, R19, 0xf8, !PT ;  /* 0x000000102e007812 */ /* 0x000fc800078ef813 */
[----:B------:R-:W-:Y:S01]  /*1e10*/  LOP3.LUT R0, R0, R47, RZ, 0x3c, !PT ;  /* 0x0000002f00007212 */ /* 0x000fe200078e3cff */
[----:B------:R-:W-:Y:S02]  /*1e20*/  IMAD.SHL.U32 R48, R6, 0x8, RZ ;  /* 0x0000000806307824 */ /* 0x000fe400078e00ff */
[C---:B------:R-:W-:Y:S02]  /*1e30*/  VIADD R50, R19.reuse, 0x20 ;  /* 0x0000002013327836 */ /* 0x040fe40000000000 */
[----:B------:R-:W-:Y:S02]  /*1e40*/  VIADD R52, R19, 0x40 ;  /* 0x0000004013347836 */ /* 0x000fe40000000000 */
[----:B------:R-:W-:Y:S01]  /*1e50*/  IMAD.IADD R49, R237, 0x1, R0 ;  /* 0x00000001ed317824 */ /* 0x000fe200078e0200 */
[----:B------:R-:W-:Y:S06]  /*1e60*/  @!P1 BRA `(.L_x_4120) ;  /* 0x0000002000c89947 */ /* 0x000fec0003800000 */
[----:B------:R-:W-:Y:S01]  /*1e70*/  UIADD3 UR4, UR38, 0x24200, URZ ;  /* 0x0002420026047890 */ /* 0x000fe2000fffe03f */
[----:B------:R-:W-:Y:S01]  /*1e80*/  ULDC UR56, c[0x0][0x2e4] ;  /* 0x0000b90000387ab9 */ /* 0x000fe20000000800 */
[----:B------:R-:W-:Y:S02]  /*1e90*/  ULDC.64 UR40, c[0x0][0x318] ;  /* 0x0000c60000287ab9 */ /* 0x000fe40000000a00 */
[----:B------:R-:W-:-:S06]  /*1ea0*/  ULOP3.LUT UP0, URZ, UR4, 0x1bf, URZ, 0xc0, !UPT ;  /* 0x000001bf043f7892 */ /* 0x000fcc000f80c03f */
[----:B------:R-:W-:-:S13]  /*1eb0*/  PLOP3.LUT P0, PT, PT, PT, UP0, 0x80, 0x0 ;  /* 0x000000000000781c */ /* 0x000fda0003f0f008 */
        /* <DEDUP_REMOVED lines=17> */
.L_x_4121:
[----:B------:R-:W0:Y:S01]  /*1fd0*/  S2UR UR6, SR_SWINHI ;  /* 0x00000000000679c3 */ /* 0x000e220000002f00 */
[----:B------:R-:W-:-:S05]  /*1fe0*/  IMAD.U32 R26, RZ, RZ, UR44 ;  /* 0x0000002cff1a7e24 */ /* 0x000fca000f8e00ff */
[----:B------:R-:W-:-:S05]  /*1ff0*/  IADD3 R26, P0, R26, 0x38, RZ ;  /* 0x000000381a1a7810 */ /* 0x000fca0007f1e0ff */
[----:B------:R-:W-:Y:S01]  /*2000*/  IMAD.X R27, RZ, RZ, UR43, P0 ;  /* 0x0000002bff1b7e24 */ /* 0x000fe200080e06ff */
[----:B------:R-:W-:Y:S01]  /*2010*/  UMOV UR4, UR38 ;  /* 0x0000002600047c82 */ /* 0x000fe20008000000 */
[----:B0-----:R-:W-:Y:S01]  /*2020*/  UMOV UR5, UR6 ;  /* 0x0000000600057c82 */ /* 0x001fe20008000000 */
[----:B------:R-:W-:-:S04]  /*2030*/  UIADD3 UR6, UP0, UR4, 0x24200, URZ ;  /* 0x0002420004067890 */ /* 0x000fc8000ff1e03f */
[----:B------:R-:W-:Y:S02]  /*2040*/  UIADD3.X UR4, URZ, UR5, URZ, UP0, !UPT ;  /* 0x000000053f047290 */ /* 0x000fe400087fe43f */
[----:B------:R-:W-:-:S04]  /*2050*/  IMAD.U32 R4, RZ, RZ, UR6 ;  /* 0x00000006ff047e24 */ /* 0x000fc8000f8e00ff */
[----:B------:R-:W-:Y:S01]  /*2060*/  IMAD.U32 R5, RZ, RZ, UR4 ;  /* 0x00000004ff057e24 */ /* 0x000fe2000f8e00ff */
[----:B------:R-:W-:-:S04]  /*2070*/  UIADD3 UR4, UR38, 0xf200, URZ ;  /* 0x0000f20026047890 */ /* 0x000fc8000fffe03f */
[----:B------:R-:W-:Y:S01]  /*2080*/  ULOP3.LUT UP0, URZ, UR4, 0x1bf, URZ, 0xc0, !UPT ;  /* 0x000001bf043f7892 */ /* 0x000fe2000f80c03f */
[----:B------:R0:W-:Y:S05]  /*2090*/  STL.64 [R1+0x38], R4 ;  /* 0x0000380401007387 */ /* 0x0001ea0000100a00 */
[----:B------:R-:W-:-:S13]  /*20a0*/  PLOP3.LUT P1, PT, PT, PT, UP0, 0x80, 0x0 ;  /* 0x000000000000781c */ /* 0x000fda0003f2f008 */
[----:B0-----:R-:W-:Y:S05]  /*20b0*/  @!P1 BRA `(.L_x_4122) ;  /* 0x0000000000409947 */ /* 0x001fea0003800000 */
        /* <DEDUP_REMOVED lines=16> */
.L_x_4122:
[----:B------:R-:W-:Y:S01]  /*21c0*/  ULDC.64 UR4, c[0x0][0x9f8] ;  /* 0x00027e0000047ab9 */ /* 0x000fe20000000a00 */
[----:B------:R-:W0:Y:S01]  /*21d0*/  LDC R0, c[0x0][0x428] ;  /* 0x00010a00ff007b82 */ /* 0x000e220000000800 */
[----:B------:R-:W-:Y:S01]  /*21e0*/  UISETP.NE.U32.AND UP0, UPT, UR4, URZ, UPT ;  /* 0x0000003f0400728c */ /* 0x000fe2000bf05070 */
[----:B------:R-:W1:Y:S06]  /*21f0*/  S2R R21, SR_TID.X ;  /* 0x0000000000157919 */ /* 0x000e6c0000002100 */
[----:B------:R-:W2:Y:S01]  /*2200*/  LDC.64 R60, c[0x0][0xa08] ;  /* 0x00028200ff3c7b82 */ /* 0x000ea20000000a00 */
[----:B------:R-:W-:Y:S01]  /*2210*/  UISETP.NE.AND.EX UP0, UPT, UR5, URZ, UPT, UP0 ;  /* 0x0000003f0500728c */ /* 0x000fe2000bf05300 */
[----:B------:R-:W-:Y:S01]  /*2220*/  IMAD.U32 R65, RZ, RZ, UR46 ;  /* 0x0000002eff417e24 */ /* 0x000fe2000f8e00ff */
[----:B------:R-:W-:Y:S01]  /*2230*/  ULDC.64 UR6, c[0x0][0x2f0] ;  /* 0x0000bc0000067ab9 */ /* 0x000fe20000000a00 */
[----:B------:R-:W-:Y:S01]  /*2240*/  IMAD.U32 R66, RZ, RZ, UR49 ;  /* 0x00000031ff427e24 */ /* 0x000fe2000f8e00ff */
[----:B------:R-:W-:Y:S01]  /*2250*/  ULDC.64 UR8, c[0x0][0x300] ;  /* 0x0000c00000087ab9 */ /* 0x000fe20000000a00 */
[----:B------:R-:W-:Y:S01]  /*2260*/  ULDC.64 UR14, c[0x0][0x2d8] ;  /* 0x0000b600000e7ab9 */ /* 0x000fe20000000a00 */
[----:B------:R-:W-:Y:S01]  /*2270*/  PLOP3.LUT P0, PT, PT, PT, UP0, 0x80, 0x0 ;  /* 0x000000000000781c */ /* 0x000fe20003f0f008 */
[----:B------:R-:W3:Y:S01]  /*2280*/  LDC.64 R14, c[0x0][0x2f0] ;  /* 0x0000bc00ff0e7b82 */ /* 0x000ee20000000a00 */
[----:B------:R-:W4:Y:S07]  /*2290*/  LDL.64 R8, [R1+0x38] ;  /* 0x0000380001087983 */ /* 0x000f2e0000100a00 */
[----:B------:R-:W5:Y:S01]  /*22a0*/  LDC.64 R10, c[0x0][0x2e0] ;  /* 0x0000b800ff0a7b82 */ /* 0x000f620000000a00 */
[----:B------:R-:W-:Y:S01]  /*22b0*/  @UP0 ULDC.64 UR4, c[0x0][0x9f8] ;  /* 0x00027e0000040ab9 */ /* 0x000fe20000000a00 */
[----:B------:R5:W-:Y:S01]  /*22c0*/  STL.64 [R1+0x2b0], R26 ;  /* 0x0002b01a01007387 */ /* 0x000be20000100a00 */
[----:B------:R-:W-:-:S02]  /*22d0*/  @UP0 UIMAD.WIDE UR4, UR49, 0x4, UR4 ;  /* 0x00000004310408a5 */ /* 0x000fc4000f8e0204 */
[----:B------:R-:W-:Y:S01]  /*22e0*/  USHF.R.S32.HI UR12, URZ, 0x1f, UR51 ;  /* 0x0000001f3f0c7899 */ /* 0x000fe20008011433 */
[----:B------:R-:W-:Y:S01]  /*22f0*/  IMAD.U32 R30, RZ, RZ, UR44 ;  /* 0x0000002cff1e7e24 */ /* 0x000fe2000f8e00ff */
[----:B------:R-:W-:Y:S02]  /*2300*/  ULDC.64 UR10, c[0x0][0x3e0] ;  /* 0x0000f800000a7ab9 */ /* 0x000fe40000000a00 */
[----:B------:R-:W-:Y:S02]  /*2310*/  IMAD.U32 R4, RZ, RZ, UR4 ;  /* 0x00000004ff047e24 */ /* 0x000fe4000f8e00ff */
[----:B------:R-:W-:Y:S01]  /*2320*/  IMAD.U32 R5, RZ, RZ, UR5 ;  /* 0x00000005ff057e24 */ /* 0x000fe2000f8e00ff */
[----:B------:R-:W-:-:S04]  /*2330*/  ULDC.64 UR4, c[0x0][0x2f8] ;  /* 0x0000be0000047ab9 */ /* 0x000fc80000000a00 */
[----:B------:R2:W5:Y:S01]  /*2340*/  @P0 LDG.E R4, desc[UR52][R4.64] ;  /* 0x0000003404040981 */ /* 0x000562000c1e1900 */
[----:B0-----:R-:W-:Y:S02]  /*2350*/  ISETP.NE.AND P0, PT, R0, 0x1, PT ;  /* 0x000000010000780c */ /* 0x001fe40003f05270 */
[----:B-1----:R-:W-:Y:S01]  /*2360*/  SHF.R.U32.HI R70, RZ, 0x7, R21 ;  /* 0x00000007ff467819 */ /* 0x002fe20000011615 */
[----:B---3--:R-:W-:Y:S03]  /*2370*/  STL.64 [R1+0x48], R14 ;  /* 0x0000480e01007387 */ /* 0x008fe60000100a00 */
[----:B------:R-:W-:-:S07]  /*2380*/  ISETP.NE.AND P6, PT, R70, 0x1, PT ;  /* 0x000000014600780c */ /* 0x000fce0003fc5270 */
[----:B------:R-:W0:Y:S08]  /*2390*/  @P0 LDC R0, c[0x0][0x42c] ;  /* 0x00010b00ff000b82 */ /* 0x000e300000000800 */
[----:B------:R-:W1:Y:S01]  /*23a0*/  @P0 LDC R3, c[0x0][0x430] ;  /* 0x00010c00ff030b82 */ /* 0x000e620000000800 */
[----:B0-----:R-:W-:-:S05]  /*23b0*/  @P0 IMAD.HI.U32 R0, R0, UR46, RZ ;  /* 0x0000002e00000c27 */ /* 0x001fca000f8e00ff */
[----:B-1----:R-:W-:Y:S01]  /*23c0*/  @P0 SHF.R.U32.HI R65, RZ, R3, R0 ;  /* 0x00000003ff410219 */ /* 0x002fe20000011600 */
[----:B------:R-:W-:Y:S01]  /*23d0*/  IMAD.IADD R0, R28, 0x1, R25 ;  /* 0x000000011c007824 */ /* 0x000fe200078e0219 */
[----:B------:R-:W-:Y:S02]  /*23e0*/  PLOP3.LUT P0, PT, PT, PT, UP0, 0x80, 0x0 ;  /* 0x000000000000781c */ /* 0x000fe40003f0f008 */
[----:B------:R-:W-:Y:S01]  /*23f0*/  SHF.R.S32.HI R67, RZ, 0x1f, R65 ;  /* 0x0000001fff437819 */ /* 0x000fe20000011441 */
[----:B------:R-:W-:Y:S01]  /*2400*/  IMAD.WIDE.U32 R58, R65, UR4, RZ ;  /* 0x00000004413a7c25 */ /* 0x000fe2000f8e00ff */
[----:B------:R-:W-:-:S03]  /*2410*/  SHF.R.S32.HI R62, RZ, 0x1f, R0 ;  /* 0x0000001fff3e7819 */ /* 0x000fc60000011400 */
[----:B------:R-:W-:Y:S02]  /*2420*/  IMAD R6, R67, UR4, RZ ;  /* 0x0000000443067c24 */ /* 0x000fe4000f8e02ff */
[----:B--2---:R-:W-:Y:S02]  /*2430*/  IMAD R5, R62, UR6, RZ ;  /* 0x000000063e057c24 */ /* 0x004fe4000f8e02ff */
[----:B------:R-:W-:Y:S01]  /*2440*/  IMAD R3, R65, UR5, R6 ;  /* 0x0000000541037c24 */ /* 0x000fe2000f8e0206 */
[----:B------:R-:W-:-:S03]  /*2450*/  UIMAD.WIDE.U32 UR4, UR6, 0xa0, URZ ;  /* 0x000000a0060478a5 */ /* 0x000fc6000f8e003f */
[----:B------:R-:W-:Y:S02]  /*2460*/  IMAD.IADD R59, R59, 0x1, R3 ;  /* 0x000000013b3b7824 */ /* 0x000fe400078e0203 */
[----:B------:R-:W-:Y:S01]  /*2470*/  IMAD R3, R0, UR7, R5 ;  /* 0x0000000700037c24 */ /* 0x000fe2000f8e0205 */
[----:B------:R-:W0:Y:S01]  /*2480*/  LDC.64 R28, c[0x0][0x198] ;  /* 0x00006600ff1c7b82 */ /* 0x000e220000000a00 */
[----:B------:R-:W-:Y:S02]  /*2490*/  VIADD R232, R21, 0xffffff80 ;  /* 0xffffff8015e87836 */ /* 0x000fe40000000000 */
[----:B------:R-:W-:Y:S02]  /*24a0*/  IMAD.MOV.U32 R21, RZ, RZ, 0x1 ;  /* 0x00000001ff157424 */ /* 0x000fe400078e00ff */
[----:B-----5:R-:W-:Y:S01]  /*24b0*/  @P0 IMAD.MOV.U32 R66, RZ, RZ, R4 ;  /* 0x000000ffff420224 */ /* 0x020fe200078e0004 */
[----:B------:R-:W-:Y:S01]  /*24c0*/  ISETP.NE.U32.AND P0, PT, R60, RZ, PT ;  /* 0x000000ff3c00720c */ /* 0x000fe20003f05070 */
[----:B------:R-:W-:Y:S01]  /*24d0*/  IMAD.WIDE.U32 R4, R0, UR6, R58 ;  /* 0x0000000600047c25 */ /* 0x000fe2000f8e003a */
[----:B------:R-:W-:-:S02]  /*24e0*/  UIMAD UR6, UR7, 0xa0, URZ ;  /* 0x000000a0070678a4 */ /* 0x000fc4000f8e023f */
[----:B------:R-:W-:Y:S01]  /*24f0*/  ISETP.NE.AND.EX P0, PT, R61, RZ, PT, P0 ;  /* 0x000000ff3d00720c */ /* 0x000fe20003f05300 */
[----:B------:R-:W-:Y:S01]  /*2500*/  IMAD.IADD R5, R5, 0x1, R3 ;  /* 0x0000000105057824 */ /* 0x000fe200078e0203 */
[----:B------:R-:W-:Y:S01]  /*2510*/  SHF.R.S32.HI R69, RZ, 0x1f, R66 ;  /* 0x0000001fff457819 */ /* 0x000fe20000011442 */
[----:B------:R-:W-:Y:S01]  /*2520*/  UIADD3 UR6, UR5, UR6, URZ ;  /* 0x0000000605067290 */ /* 0x000fe2000fffe03f */
[----:B------:R-:W-:Y:S02]  /*2530*/  SEL R63, R66, RZ, !P0 ;  /* 0x000000ff423f7207 */ /* 0x000fe40004000000 */
[----:B------:R-:W-:-:S03]  /*2540*/  SEL R64, R69, RZ, !P0 ;  /* 0x000000ff45407207 */ /* 0x000fc60004000000 */
[----:B------:R-:W-:-:S04]  /*2550*/  IMAD.WIDE.U32 R4, R63, UR8, R4 ;  /* 0x000000083f047c25 */ /* 0x000fc8000f8e0004 */
[----:B------:R-:W-:-:S04]  /*2560*/  IMAD R6, R64, UR8, RZ ;  /* 0x0000000840067c24 */ /* 0x000fc8000f8e02ff */
[----:B------:R-:W-:Y:S01]  /*2570*/  IMAD R7, R63, UR9, R6 ;  /* 0x000000093f077c24 */ /* 0x000fe2000f8e0206 */
[----:B------:R-:W-:Y:S01]  /*2580*/  ULDC.64 UR8, c[0x0][0x2f0] ;  /* 0x0000bc0000087ab9 */ /* 0x000fe20000000a00 */
[----:B------:R-:W-:Y:S01]  /*2590*/  IADD3 R6, P0, R4, UR14, RZ ;  /* 0x0000000e04067c10 */ /* 0x000fe2000ff1e0ff */
[----:B------:R-:W-:Y:S02]  /*25a0*/  IMAD.U32 R12, RZ, RZ, UR8 ;  /* 0x00000008ff0c7e24 */ /* 0x000fe4000f8e00ff */
[----:B------:R-:W-:Y:S01]  /*25b0*/  IMAD.U32 R13, RZ, RZ, UR9 ;  /* 0x00000009ff0d7e24 */ /* 0x000fe2000f8e00ff */
[----:B------:R-:W-:Y:S01]  /*25c0*/  IADD3.X R7, R5, UR15, R7, P0, !PT ;  /* 0x0000000f05077c10 */ /* 0x000fe200087fe407 */
[----:B------:R-:W-:Y:S01]  /*25d0*/  IMAD.U32 R5, RZ, RZ, UR5 ;  /* 0x00000005ff057e24 */ /* 0x000fe2000f8e00ff */
[----:B0-----:R-:W-:Y:S01]  /*25e0*/  IADD3 R44, P1, R28, 0x20c, RZ ;  /* 0x0000020c1c2c7810 */ /* 0x001fe20007f3e0ff */
[----:B------:R-:W-:Y:S01]  /*25f0*/  IMAD.U32 R4, RZ, RZ, UR4 ;  /* 0x00000004ff047e24 */ /* 0x000fe2000f8e00ff */
[----:B------:R0:W-:Y:S01]  /*2600*/  STL.U8 [R1+0x140], R21 ;  /* 0x0001401501007387 */ /* 0x0001e20000100000 */
[----:B------:R-:W-:-:S02]  /*2610*/  IMAD.U32 R5, RZ, RZ, UR6 ;  /* 0x00000006ff057e24 */ /* 0x000fc4000f8e00ff */
[----:B------:R-:W-:Y:S01]  /*2620*/  IMAD.U32 R31, RZ, RZ, UR43 ;  /* 0x0000002bff1f7e24 */ /* 0x000fe2000f8e00ff */
[----:B------:R-:W2:Y:S01]  /*2630*/  @!P6 LDL.64 R12, [R1+0x48] ;  /* 0x00004800010ce983 */ /* 0x000ea20000100a00 */
[----:B------:R-:W-:Y:S01]  /*2640*/  VIADD R3, R10, 0x9f ;  /* 0x0000009f0a037836 */ /* 0x000fe20000000000 */
[----:B------:R-:W-:Y:S01]  /*2650*/  IADD3 R34, P0, R28, 0x200, RZ ;  /* 0x000002001c227810 */ /* 0x000fe20007f1e0ff */
[----:B------:R-:W-:Y:S01]  /*2660*/  IMAD.X R45, RZ, RZ, R29, P1 ;  /* 0x000000ffff2d7224 */ /* 0x000fe200008e061d */
[----:B------:R1:W-:Y:S01]  /*2670*/  STL.128 [R1+0x50], R4 ;  /* 0x0000500401007387 */ /* 0x0003e20000100c00 */
[----:B------:R-:W-:Y:S01]  /*2680*/  ULDC.64 UR4, c[0x0][0x3d8] ;  /* 0x0000f60000047ab9 */ /* 0x000fe20000000a00 */
[----:B------:R-:W-:Y:S01]  /*2690*/  IMAD.U32 R25, RZ, RZ, UR44 ;  /* 0x0000002cff197e24 */ /* 0x000fe2000f8e00ff */
[----:B------:R-:W-:Y:S01]  /*26a0*/  SHF.R.S32.HI R27, RZ, 0x1f, R48 ;  /* 0x0000001fff1b7819 */ /* 0x000fe20000011430 */
[----:B0-----:R-:W-:Y:S01]  /*26b0*/  IMAD.U32 R21, RZ, RZ, UR44 ;  /* 0x0000002cff157e24 */ /* 0x001fe2000f8e00ff */
[----:B------:R-:W-:Y:S01]  /*26c0*/  ULDC.64 UR8, c[0x0][0x3c8] ;  /* 0x0000f20000087ab9 */ /* 0x000fe20000000a00 */
[--C-:B------:R-:W-:Y:S01]  /*26d0*/  SHF.R.S32.HI R57, RZ, 0x1f, R19.reuse ;  /* 0x0000001fff397819 */ /* 0x100fe20000011413 */
[----:B------:R-:W-:Y:S01]  /*26e0*/  IMAD.MOV.U32 R56, RZ, RZ, R19 ;  /* 0x000000ffff387224 */ /* 0x000fe200078e0013 */
[----:B------:R-:W-:Y:S01]  /*26f0*/  ULDC.64 UR6, c[0x0][0x3e8] ;  /* 0x0000fa0000067ab9 */ /* 0x000fe20000000a00 */
[----:B-1----:R-:W3:Y:S01]  /*2700*/  @!P6 LDL.128 R4, [R1+0x50] ;  /* 0x000050000104e983 */ /* 0x002ee20000100c00 */
[----:B------:R-:W-:-:S05]  /*2710*/  IMAD.HI R3, R3, 0x66666667, RZ ;  /* 0x6666666703037827 */ /* 0x000fca00078e02ff */
[----:B------:R-:W-:-:S04]  /*2720*/  SHF.R.U32.HI R20, RZ, 0x1f, R3 ;  /* 0x0000001fff147819 */ /* 0x000fc80000011603 */
[----:B------:R-:W-:-:S05]  /*2730*/  LEA.HI.SX32 R20, R3, R20, 0x1a ;  /* 0x0000001403147211 */ /* 0x000fca00078fd2ff */
[----:B------:R0:W-:Y:S04]  /*2740*/  STL [R1+0x40], R20 ;  /* 0x0000401401007387 */ /* 0x0001e80000100800 */
[----:B0-----:R-:W5:Y:S01]  /*2750*/  @!P6 LDL R20, [R1+0x40] ;  /* 0x000040000114e983 */ /* 0x001f620000100800 */
[----:B------:R-:W-:Y:S01]  /*2760*/  IADD3 R3, P2, R28, 0x70, RZ ;  /* 0x000000701c037810 */ /* 0x000fe20007f5e0ff */
[----:B------:R-:W-:-:S04]  /*2770*/  IMAD.X R35, RZ, RZ, R29, P0 ;  /* 0x000000ffff237224 */ /* 0x000fc800000e061d */
[----:B------:R-:W-:Y:S02]  /*2780*/  IMAD.X R26, RZ, RZ, R29, P2 ;  /* 0x000000ffff1a7224 */ /* 0x000fe400010e061d */
[----:B------:R-:W-:Y:S02]  /*2790*/  IMAD.MOV.U32 R28, RZ, RZ, R3 ;  /* 0x000000ffff1c7224 */ /* 0x000fe400078e0003 */
[----:B------:R-:W-:Y:S01]  /*27a0*/  IMAD.MOV.U32 R29, RZ, RZ, R26 ;  /* 0x000000ffff1d7224 */ /* 0x000fe200078e001a */
[----:B------:R-:W-:Y:S01]  /*27b0*/  SHF.R.S32.HI R3, RZ, 0x1f, R18 ;  /* 0x0000001fff037819 */ /* 0x000fe20000011412 */
[----:B------:R-:W-:Y:S01]  /*27c0*/  UIMAD UR13, UR12, UR4, URZ ;  /* 0x000000040c0d72a4 */ /* 0x000fe2000f8e023f */
[----:B------:R-:W-:Y:S01]  /*27d0*/  IMAD.MOV.U32 R26, RZ, RZ, R48 ;  /* 0x000000ffff1a7224 */ /* 0x000fe200078e0030 */
[----:B------:R-:W-:Y:S01]  /*27e0*/  UIMAD.WIDE.U32 UR8, UR51, UR4, UR8 ;  /* 0x00000004330872a5 */ /* 0x000fe2000f8e0008 */
[----:B------:R0:W-:Y:S01]  /*27f0*/  STL.128 [R1+0x260], R28 ;  /* 0x0002601c01007387 */ /* 0x0001e20000100c00 */
[----:B------:R-:W-:Y:S01]  /*2800*/  UIMAD UR13, UR51, UR5, UR13 ;  /* 0x00000005330d72a4 */ /* 0x000fe2000f8e020d */
[----:B------:R-:W-:-:S03]  /*2810*/  IMAD.WIDE.U32 R32, R18, UR4, R26 ;  /* 0x0000000412207c25 */ /* 0x000fc6000f8e001a */
[----:B------:R-:W-:Y:S01]  /*2820*/  UIADD3 UR13, UR9, UR13, URZ ;  /* 0x0000000d090d7290 */ /* 0x000fe2000fffe03f */
[----:B------:R-:W-:Y:S01]  /*2830*/  IMAD.WIDE.U32 R38, R18, UR4, R56 ;  /* 0x0000000412267c25 */ /* 0x000fe2000f8e0038 */
[----:B------:R-:W-:Y:S01]  /*2840*/  UIMAD UR12, UR12, UR6, URZ ;  /* 0x000000060c0c72a4 */ /* 0x000fe2000f8e023f */
[----:B0-----:R-:W-:Y:S02]  /*2850*/  IADD3 R28, P0, R25, 0x140, RZ ;  /* 0x00000140191c7810 */ /* 0x001fe40007f1e0ff */
[----:B------:R-:W-:Y:S01]  /*2860*/  IADD3 R30, P1, R21, 0x68, RZ ;  /* 0x00000068151e7810 */ /* 0x000fe20007f3e0ff */
[----:B------:R-:W-:Y:S02]  /*2870*/  IMAD R21, R3, UR4, RZ ;  /* 0x0000000403157c24 */ /* 0x000fe4000f8e02ff */
[----:B------:R-:W-:Y:S01]  /*2880*/  IMAD.X R29, RZ, RZ, UR43, P0 ;  /* 0x0000002bff1d7e24 */ /* 0x000fe200080e06ff */
[----:B------:R-:W-:Y:S01]  /*2890*/  IADD3 R36, P0, R32, UR8, RZ ;  /* 0x0000000820247c10 */ /* 0x000fe2000ff1e0ff */
[----:B------:R-:W-:Y:S01]  /*28a0*/  IMAD R25, R18, UR5, R21 ;  /* 0x0000000512197c24 */ /* 0x000fe2000f8e0215 */
[----:B------:R-:W-:-:S02]  /*28b0*/  UIMAD.WIDE.U32 UR10, UR51, UR6, UR10 ;  /* 0x00000006330a72a5 */ /* 0x000fc4000f8e000a */
[----:B------:R-:W-:Y:S01]  /*28c0*/  IMAD.WIDE.U32 R26, R18, UR6, R26 ;  /* 0x00000006121a7c25 */ /* 0x000fe2000f8e001a */
[----:B------:R-:W-:Y:S01]  /*28d0*/  UIMAD UR12, UR51, UR7, UR12 ;  /* 0x00000007330c72a4 */ /* 0x000fe2000f8e020c */
[----:B------:R-:W-:Y:S02]  /*28e0*/  IADD3.X R37, R33, UR13, R25, P0, !PT ;  /* 0x0000000d21257c10 */ /* 0x000fe400087fe419 */
[----:B------:R-:W-:Y:S01]  /*28f0*/  IMAD R21, R3, UR6, RZ ;  /* 0x0000000603157c24 */ /* 0x000fe2000f8e02ff */
[----:B------:R-:W-:Y:S01]  /*2900*/  IADD3 R40, P0, R38, UR8, RZ ;  /* 0x0000000826287c10 */ /* 0x000fe2000ff1e0ff */
[----:B------:R-:W-:Y:S01]  /*2910*/  UIADD3 UR12, UR11, UR12, URZ ;  /* 0x0000000c0b0c7290 */ /* 0x000fe2000fffe03f */
[C---:B------:R-:W-:Y:S02]  /*2920*/  IMAD.WIDE.U32 R32, R18.reuse, UR6, R56 ;  /* 0x0000000612207c25 */ /* 0x040fe4000f8e0038 */
[----:B------:R-:W-:Y:S01]  /*2930*/  IADD3.X R41, R25, UR13, R39, P0, !PT ;  /* 0x0000000d19297c10 */ /* 0x000fe200087fe427 */
[----:B------:R-:W-:Y:S01]  /*2940*/  UIMAD.WIDE.U32 UR18, UR4, 0xa0, URZ ;  /* 0x000000a0041278a5 */ /* 0x000fe2000f8e003f */
[----:B------:R-:W-:Y:S01]  /*2950*/  IMAD R21, R18, UR7, R21 ;  /* 0x0000000712157c24 */ /* 0x000fe2000f8e0215 */
[----:B------:R-:W-:Y:S01]  /*2960*/  IADD3 R38, P0, R26, UR10, RZ ;  /* 0x0000000a1a267c10 */ /* 0x000fe2000ff1e0ff */
[----:B------:R-:W-:Y:S01]  /*2970*/  UIMAD UR16, UR5, 0xa0, URZ ;  /* 0x000000a0051078a4 */ /* 0x000fe2000f8e023f */
[----:B------:R-:W-:Y:S01]  /*2980*/  IMAD.U32 R26, RZ, RZ, UR44 ;  /* 0x0000002cff1a7e24 */ /* 0x000fe2000f8e00ff */
[----:B------:R0:W-:Y:S01]  /*2990*/  STL.64 [R1+0x150], R44 ;  /* 0x0001502c01007387 */ /* 0x0001e20000100a00 */
[----:B------:R-:W-:Y:S01]  /*29a0*/  IMAD.X R31, RZ, RZ, UR43, P1 ;  /* 0x0000002bff1f7e24 */ /* 0x000fe200088e06ff */
[----:B------:R-:W-:Y:S01]  /*29b0*/  IADD3.X R39, R27, UR12, R21, P0, !PT ;  /* 0x0000000c1b277c10 */ /* 0x000fe200087fe415 */
[----:B------:R-:W-:Y:S01]  /*29c0*/  UIADD3 UR16, UR19, UR16, URZ ;  /* 0x0000001013107290 */ /* 0x000fe2000fffe03f */
[----:B------:R-:W-:-:S02]  /*29d0*/  IADD3 R42, P1, R32, UR10, RZ ;  /* 0x0000000a202a7c10 */ /* 0x000fc4000ff3e0ff */
[----:B------:R-:W-:Y:S01]  /*29e0*/  IADD3 R26, P0, R26, 0x60, RZ ;  /* 0x000000601a1a7810 */ /* 0x000fe20007f1e0ff */
[----:B0-----:R-:W0:Y:S01]  /*29f0*/  LDC.64 R44, c[0x0][0x3d0] ;  /* 0x0000f400ff2c7b82 */ /* 0x001e220000000a00 */
[----:B------:R-:W-:Y:S01]  /*2a00*/  USHF.L.U64.HI UR20, UR4, 0x7, UR5 ;  /* 0x0000000704147899 */ /* 0x000fe20008010205 */
[----:B------:R1:W-:Y:S01]  /*2a10*/  STL.128 [R1+0x2a0], R28 ;  /* 0x0002a01c01007387 */ /* 0x0003e20000100c00 */
[----:B------:R-:W-:Y:S01]  /*2a20*/  USHF.L.U32 UR21, UR4, 0x7, URZ ;  /* 0x0000000704157899 */ /* 0x000fe2000800063f */
[----:B------:R-:W-:Y:S01]  /*2a30*/  IADD3.X R43, R21, UR12, R33, P1, !PT ;  /* 0x0000000c152b7c10 */ /* 0x000fe20008ffe421 */
[----:B------:R-:W-:Y:S01]  /*2a40*/  UIMAD.WIDE.U32 UR4, UR6, 0xa0, URZ ;  /* 0x000000a0060478a5 */ /* 0x000fe2000f8e003f */
[----:B------:R-:W-:Y:S01]  /*2a50*/  IMAD.X R27, RZ, RZ, UR43, P0 ;  /* 0x0000002bff1b7e24 */ /* 0x000fe200080e06ff */
[----:B------:R-:W-:Y:S01]  /*2a60*/  UIMAD UR17, UR7, 0xa0, URZ ;  /* 0x000000a0071178a4 */ /* 0x000fe2000f8e023f */
[----:B------:R-:W-:Y:S01]  /*2a70*/  IMAD.U32 R21, RZ, RZ, UR16 ;  /* 0x00000010ff157e24 */ /* 0x000fe2000f8e00ff */
[----:B------:R-:W-:Y:S01]  /*2a80*/  USHF.L.U64.HI UR7, UR6, 0x7, UR7 ;  /* 0x0000000706077899 */ /* 0x000fe20008010207 */
[----:B------:R4:W-:Y:S01]  /*2a90*/  STL.64 [R1+0x148], R34 ;  /* 0x0001482201007387 */ /* 0x0009e20000100a00 */
[----:B------:R-:W-:-:S02]  /*2aa0*/  IMAD.U32 R32, RZ, RZ, UR21 ;  /* 0x00000015ff207e24 */ /* 0x000fc4000f8e00ff */
[----:B------:R-:W-:Y:S02]  /*2ab0*/  IMAD.U32 R33, RZ, RZ, UR20 ;  /* 0x00000014ff217e24 */ /* 0x000fe4000f8e00ff */
[----:B-1----:R-:W-:Y:S01]  /*2ac0*/  IMAD.U32 R28, RZ, RZ, UR18 ;  /* 0x00000012ff1c7e24 */ /* 0x002fe2000f8e00ff */
[----:B------:R1:W-:Y:S01]  /*2ad0*/  STL.64 [R1+0x258], R26 ;  /* 0x0002581a01007387 */ /* 0x0003e20000100a00 */
[----:B------:R-:W-:Y:S02]  /*2ae0*/  IMAD.U32 R29, RZ, RZ, UR19 ;  /* 0x00000013ff1d7e24 */ /* 0x000fe4000f8e00ff */
[----:B----4-:R-:W-:Y:S02]  /*2af0*/  IMAD.MOV.U32 R34, RZ, RZ, R28 ;  /* 0x000000ffff227224 */ /* 0x010fe400078e001c */
[----:B------:R-:W-:Y:S02]  /*2b00*/  IMAD.MOV.U32 R35, RZ, RZ, R21 ;  /* 0x000000ffff237224 */ /* 0x000fe400078e0015 */
[----:B------:R-:W-:-:S02]  /*2b10*/  IMAD.U32 R28, RZ, RZ, UR4 ;  /* 0x00000004ff1c7e24 */ /* 0x000fc4000f8e00ff */
[----:B------:R-:W-:Y:S01]  /*2b20*/  IMAD.U32 R29, RZ, RZ, UR5 ;  /* 0x00000005ff1d7e24 */ /* 0x000fe2000f8e00ff */
[----:B------:R-:W-:Y:S01]  /*2b30*/  STL.128 [R1+0x100], RZ ;  /* 0x000100ff01007387 */ /* 0x000fe20000100c00 */
[----:B-1----:R-:W-:-:S03]  /*2b40*/  IMAD.U32 R26, RZ, RZ, UR7 ;  /* 0x00000007ff1a7e24 */ /* 0x002fc6000f8e00ff */
[----:B------:R-:W-:Y:S01]  /*2b50*/  STL.128 [R1+0xc0], RZ ;  /* 0x0000c0ff01007387 */ /* 0x000fe20000100c00 */
[----:B------:R-:W-:-:S03]  /*2b60*/  UIADD3 UR17, UR5, UR17, URZ ;  /* 0x0000001105117290 */ /* 0x000fc6000fffe03f */
[----:B------:R-:W-:Y:S01]  /*2b70*/  STL.128 [R1+0xc0], R32 ;  /* 0x0000c02001007387 */ /* 0x000fe20000100c00 */
[----:B------:R-:W-:-:S03]  /*2b80*/  USHF.L.U32 UR6, UR6, 0x7, URZ ;  /* 0x0000000706067899 */ /* 0x000fc6000800063f */
[----:B------:R1:W-:Y:S01]  /*2b90*/  STL.128 [R1+0x100], R32 ;  /* 0x0001002001007387 */ /* 0x0003e20000100c00 */
[----:B------:R-:W-:Y:S02]  /*2ba0*/  IMAD.U32 R21, RZ, RZ, UR17 ;  /* 0x00000011ff157e24 */ /* 0x000fe4000f8e00ff */
[----:B------:R-:W-:Y:S01]  /*2bb0*/  IMAD.U32 R31, RZ, RZ, UR11 ;  /* 0x0000000bff1f7e24 */ /* 0x000fe2000f8e00ff */
[----:B------:R4:W-:Y:S01]  /*2bc0*/  STL.64 [R1+0x130], R42 ;  /* 0x0001302a01007387 */ /* 0x0009e20000100a00 */
[----:B------:R-:W-:Y:S02]  /*2bd0*/  IMAD.U32 R30, RZ, RZ, UR10 ;  /* 0x0000000aff1e7e24 */ /* 0x000fe4000f8e00ff */
[----:B------:R-:W-:Y:S01]  /*2be0*/  IMAD.U32 R54, RZ, RZ, UR8 ;  /* 0x00000008ff367e24 */ /* 0x000fe2000f8e00ff */
[CC--:B0-----:R-:W-:Y:S01]  /*2bf0*/  ISETP.GE.AND P0, PT, R48.reuse, R45.reuse, PT ;  /* 0x0000002d3000720c */ /* 0x0c1fe20003f06270 */
[----:B------:R-:W-:Y:S04]  /*2c00*/  STL.128 [R1+0x120], RZ ;  /* 0x000120ff01007387 */ /* 0x000fe80000100c00 */
[----:B------:R-:W-:Y:S04]  /*2c10*/  STL.128 [R1+0xe0], RZ ;  /* 0x0000e0ff01007387 */ /* 0x000fe80000100c00 */
[----:B------:R0:W-:Y:S01]  /*2c20*/  STL.64 [R1+0xf0], R38 ;  /* 0x0000f02601007387 */ /* 0x0001e20000100a00 */
[----:B-1----:R-:W-:Y:S01]  /*2c30*/  IMAD.MOV.U32 R34, RZ, RZ, R28 ;  /* 0x000000ffff227224 */ /* 0x002fe200078e001c */
[----:B----4-:R-:W1:Y:S01]  /*2c40*/  LDC.64 R42, c[0x0][0x3f8] ;  /* 0x0000fe00ff2a7b82 */ /* 0x010e620000000a00 */
[----:B------:R-:W-:Y:S01]  /*2c50*/  IMAD.MOV.U32 R33, RZ, RZ, R26 ;  /* 0x000000ffff217224 */ /* 0x000fe200078e001a */
[----:B------:R-:W-:Y:S01]  /*2c60*/  ISETP.GE.AND P4, PT, R19, R45, PT ;  /* 0x0000002d1300720c */ /* 0x000fe20003f86270 */
[----:B------:R-:W-:Y:S01]  /*2c70*/  VIADD R26, R48, 0x10 ;  /* 0x00000010301a7836 */ /* 0x000fe20000000000 */
[----:B------:R-:W-:-:S04]  /*2c80*/  ULDC.64 UR4, c[0x0][0x408] ;  /* 0x0001020000047ab9 */ /* 0x000fc80000000a00 */
[----:B------:R-:W4:Y:S01]  /*2c90*/  LDC.64 R28, c[0x0][0x3d8] ;  /* 0x0000f600ff1c7b82 */ /* 0x000f220000000a00 */
[-C--:B------:R-:W-:Y:S01]  /*2ca0*/  ISETP.GE.AND P1, PT, R26, R45.reuse, PT ;  /* 0x0000002d1a00720c */ /* 0x080fe20003f26270 */
[----:B------:R-:W-:Y:S02]  /*2cb0*/  VIADD R26, R48, 0x30 ;  /* 0x00000030301a7836 */ /* 0x000fe40000000000 */
[----:B------:R-:W-:Y:S02]  /*2cc0*/  IMAD.MOV.U32 R35, RZ, RZ, R21 ;  /* 0x000000ffff237224 */ /* 0x000fe400078e0015 */
[----:B------:R-:W-:Y:S01]  /*2cd0*/  IMAD.U32 R21, RZ, RZ, UR6 ;  /* 0x00000006ff157e24 */ /* 0x000fe2000f8e00ff */
[----:B------:R-:W-:Y:S01]  /*2ce0*/  ISETP.GE.AND P3, PT, R26, R45, PT ;  /* 0x0000002d1a00720c */ /* 0x000fe20003f66270 */
[----:B------:R-:W-:Y:S02]  /*2cf0*/  VIADD R26, R48, 0x20 ;  /* 0x00000020301a7836 */ /* 0x000fe40000000000 */
[----:B------:R-:W-:Y:S01]  /*2d00*/  IMAD.U32 R31, RZ, RZ, UR12 ;  /* 0x0000000cff1f7e24 */ /* 0x000fe2000f8e00ff */
[----:B------:R-:W-:Y:S01]  /*2d10*/  SEL R25, RZ, 0xffffffff, P1 ;  /* 0xffffffffff197807 */ /* 0x000fe20000800000 */
[----:B------:R-:W-:-:S02]  /*2d20*/  IMAD.MOV.U32 R32, RZ, RZ, R21 ;  /* 0x000000ffff207224 */ /* 0x000fc400078e0015 */
[----:B------:R-:W-:Y:S02]  /*2d30*/  IMAD.U32 R21, RZ, RZ, UR13 ;  /* 0x0000000dff157e24 */ /* 0x000fe4000f8e00ff */
[C---:B------:R-:W-:Y:S01]  /*2d40*/  IMAD.IADD R68, R48.reuse, 0x1, R26 ;  /* 0x0000000130447824 */ /* 0x040fe200078e021a */
[----:B------:R0:W-:Y:S02]  /*2d50*/  STL.64 [R1+0xb0], R30 ;  /* 0x0000b01e01007387 */ /* 0x0001e40000100a00 */
[----:B0-----:R-:W-:Y:S02]  /*2d60*/  VIADD R38, R48, 0x40 ;  /* 0x0000004030267836 */ /* 0x001fe40000000000 */
[----:B------:R-:W-:Y:S01]  /*2d70*/  STL.128 [R1+0xe0], R32 ;  /* 0x0000e02001007387 */ /* 0x000fe20000100c00 */
[----:B------:R-:W-:-:S03]  /*2d80*/  ISETP.GE.AND P5, PT, R68, R45, PT ;  /* 0x0000002d4400720c */ /* 0x000fc60003fa6270 */
[----:B------:R0:W-:Y:S01]  /*2d90*/  STL.128 [R1+0x120], R32 ;  /* 0x0001202001007387 */ /* 0x0001e20000100c00 */
[----:B------:R-:W-:Y:S02]  /*2da0*/  IMAD.MOV.U32 R30, RZ, RZ, R54 ;  /* 0x000000ffff1e7224 */ /* 0x000fe400078e0036 */
[----:B------:R-:W-:Y:S01]  /*2db0*/  IMAD.MOV.U32 R31, RZ, RZ, R21 ;  /* 0x000000ffff1f7224 */ /* 0x000fe200078e0015 */
[----:B------:R-:W-:Y:S02]  /*2dc0*/  SEL R21, RZ, 0x1, P0 ;  /* 0x00000001ff157807 */ /* 0x000fe40000000000 */
[-C--:B------:R-:W-:Y:S02]  /*2dd0*/  ISETP.GE.AND P2, PT, R26, R45.reuse, PT ;  /* 0x0000002d1a00720c */ /* 0x080fe40003f46270 */
[----:B----4-:R4:W-:Y:S01]  /*2de0*/  STL.128 [R1+0x90], R28 ;  /* 0x0000901c01007387 */ /* 0x0109e20000100c00 */
[----:B0-----:R-:W-:Y:S01]  /*2df0*/  IMAD.SHL.U32 R34, R25, 0x2, RZ ;  /* 0x0000000219227824 */ /* 0x001fe200078e00ff */
[----:B------:R-:W-:Y:S01]  /*2e00*/  ISETP.GE.AND P0, PT, R38, R45, PT ;  /* 0x0000002d2600720c */ /* 0x000fe20003f06270 */
[----:B------:R-:W-:-:S03]  /*2e10*/  IMAD.IADD R38, R48, 0x1, R38 ;  /* 0x0000000130267824 */ /* 0x000fc600078e0226 */
[----:B------:R-:W-:Y:S01]  /*2e20*/  LOP3.LUT R25, R34, 0x2, R21, 0xe2, !PT ;  /* 0x0000000222197812 */ /* 0x000fe200078ee215 */
[----:B------:R-:W-:Y:S01]  /*2e30*/  VIADD R21, R44, 0x9f ;  /* 0x0000009f2c157836 */ /* 0x000fe20000000000 */
[----:B----4-:R-:W-:Y:S01]  /*2e40*/  SEL R29, RZ, 0xffffffff, P5 ;  /* 0xffffffffff1d7807 */ /* 0x010fe20002800000 */
[----:B------:R-:W-:Y:S01]  /*2e50*/  VIADD R32, R48, 0x50 ;  /* 0x0000005030207836 */ /* 0x000fe20000000000 */
[----:B------:R-:W-:Y:S01]  /*2e60*/  SEL R27, RZ, 0x8, P3 ;  /* 0x00000008ff1b7807 */ /* 0x000fe20001800000 */
[----:B------:R-:W-:Y:S01]  /*2e70*/  IMAD.HI R21, R21, 0x66666667, RZ ;  /* 0x6666666715157827 */ /* 0x000fe200078e02ff */
[----:B------:R-:W-:Y:S02]  /*2e80*/  SEL R28, RZ, 0x4, P2 ;  /* 0x00000004ff1c7807 */ /* 0x000fe40001000000 */
[----:B------:R-:W-:Y:S01]  /*2e90*/  SEL R30, RZ, 0x1, P4 ;  /* 0x00000001ff1e7807 */ /* 0x000fe20002000000 */
[----:B------:R-:W-:Y:S01]  /*2ea0*/  IMAD.SHL.U32 R29, R29, 0x2, RZ ;  /* 0x000000021d1d7824 */ /* 0x000fe200078e00ff */
[----:B------:R-:W-:Y:S01]  /*2eb0*/  ISETP.GE.AND P2, PT, R38, R45, PT ;  /* 0x0000002d2600720c */ /* 0x000fe20003f46270 */
[----:B------:R-:W-:Y:S01]  /*2ec0*/  IMAD.SHL.U32 R26, R45, 0x2, RZ ;  /* 0x000000022d1a7824 */ /* 0x000fe200078e00ff */
[----:B------:R-:W-:-:S02]  /*2ed0*/  LOP3.LUT R25, R27, R25, R28, 0xfe, !PT ;  /* 0x000000191b197212 */ /* 0x000fc400078efe1c */
[----:B------:R-:W-:Y:S02]  /*2ee0*/  ISETP.GE.AND P1, PT, R32, R45, PT ;  /* 0x0000002d2000720c */ /* 0x000fe40003f26270 */
[----:B------:R-:W-:Y:S02]  /*2ef0*/  LOP3.LUT R29, R29, 0x2, R30, 0xe2, !PT ;  /* 0x000000021d1d7812 */ /* 0x000fe400078ee21e */
[----:B------:R-:W-:Y:S02]  /*2f00*/  SHF.R.U32.HI R28, RZ, 0x1f, R21 ;  /* 0x0000001fff1c7819 */ /* 0x000fe40000011615 */
[----:B------:R-:W-:Y:S02]  /*2f10*/  SEL R32, RZ, 0x10, P0 ;  /* 0x00000010ff207807 */ /* 0x000fe40000000000 */
[----:B------:R-:W-:Y:S02]  /*2f20*/  SEL R34, RZ, 0x4, P2 ;  /* 0x00000004ff227807 */ /* 0x000fe40001000000 */
[----:B-1----:R-:W-:Y:S01]  /*2f30*/  LOP3.LUT P0, RZ, R42, R60, RZ, 0xfc, !PT ;  /* 0x0000003c2aff7212 */ /* 0x002fe2000780fcff */
[----:B------:R0:W-:Y:S01]  /*2f40*/  STL [R1+0x6c], R26 ;  /* 0x00006c1a01007387 */ /* 0x0001e20000100800 */
[----:B------:R-:W-:Y:S01]  /*2f50*/  IMAD R69, R69, UR4, RZ ;  /* 0x0000000445457c24 */ /* 0x000fe2000f8e02ff */
[----:B------:R-:W-:Y:S01]  /*2f60*/  LEA.HI.SX32 R30, R21, R28, 0x1a ;  /* 0x0000001c151e7211 */ /* 0x000fe200078fd2ff */
[----:B------:R-:W-:Y:S01]  /*2f70*/  IMAD.U32 R55, RZ, RZ, UR9 ;  /* 0x00000009ff377e24 */ /* 0x000fe2000f8e00ff */
[----:B------:R-:W-:Y:S01]  /*2f80*/  LOP3.LUT P0, RZ, R43, R61, RZ, 0xfc, P0 ;  /* 0x0000003d2bff7212 */ /* 0x000fe2000000fcff */
[----:B------:R-:W-:Y:S01]  /*2f90*/  IMAD.WIDE.U32 R54, R66, UR4, RZ ;  /* 0x0000000442367c25 */ /* 0x000fe2000f8e00ff */
[----:B------:R1:W-:Y:S01]  /*2fa0*/  STL.64 [R1+0x110], R40 ;  /* 0x0001102801007387 */ /* 0x0003e20000100a00 */
[----:B0-----:R-:W-:-:S02]  /*2fb0*/  LOP3.LUT R26, R29, R34, RZ, 0xfc, !PT ;  /* 0x000000221d1a7212 */ /* 0x001fc400078efcff */
[----:B------:R-:W0:Y:S01]  /*2fc0*/  LDC.64 R28, c[0x0][0x300] ;  /* 0x0000c000ff1c7b82 */ /* 0x000e220000000a00 */
[C---:B------:R-:W-:Y:S01]  /*2fd0*/  IMAD R69, R66.reuse, UR5, R69 ;  /* 0x0000000542457c24 */ /* 0x040fe2000f8e0245 */
[----:B------:R-:W-:Y:S01]  /*2fe0*/  STL.64 [R1+0x88], R44 ;  /* 0x0000882c01007387 */ /* 0x000fe20000100a00 */
[----:B------:R-:W-:Y:S01]  /*2ff0*/  SEL R27, RZ, 0x20, P1 ;  /* 0x00000020ff1b7807 */ /* 0x000fe20000800000 */
[----:B------:R-:W-:Y:S02]  /*3000*/  ULDC.64 UR4, c[0x0][0x308] ;  /* 0x0000c20000047ab9 */ /* 0x000fe40000000a00 */
[----:B------:R4:W-:Y:S01]  /*3010*/  STL.64 [R1+0xa0], R44 ;  /* 0x0000a02c01007387 */ /* 0x0009e20000100a00 */
[----:B-1----:R-:W-:Y:S01]  /*3020*/  SEL R40, R66, RZ, !P0 ;  /* 0x000000ff42287207 */ /* 0x002fe20004000000 */
[----:B------:R-:W1:Y:S02]  /*3030*/  LDC.64 R34, c[0x0][0x328] ;  /* 0x0000ca00ff227b82 */ /* 0x000e640000000a00 */
[----:B------:R2:W-:Y:S01]  /*3040*/  STL.64 [R1+0xd0], R36 ;  /* 0x0000d02401007387 */ /* 0x0005e20000100a00 */
[----:B----4-:R-:W-:Y:S01]  /*3050*/  LEA R44, P0, R54, R42, 0x2 ;  /* 0x0000002a362c7211 */ /* 0x010fe200078010ff */
[----:B------:R-:W-:Y:S01]  /*3060*/  IMAD.IADD R42, R55, 0x1, R69 ;  /* 0x00000001372a7824 */ /* 0x000fe200078e0245 */
[----:B--2---:R-:W-:-:S04]  /*3070*/  LOP3.LUT R36, R27, R25, R32, 0xfe, !PT ;  /* 0x000000191b247212 */ /* 0x004fc800078efe20 */
[----:B------:R-:W-:Y:S01]  /*3080*/  LEA.HI.X R45, R54, R43, R42, 0x2, P0 ;  /* 0x0000002b362d7211 */ /* 0x000fe200000f142a */
[----:B------:R-:W1:Y:S01]  /*3090*/  LDC.64 R32, c[0x0][0x318] ;  /* 0x0000c600ff207b82 */ /* 0x000e620000000a00 */
[----:B------:R-:W-:Y:S01]  /*30a0*/  IADD3 R21, P0, R58, UR14, RZ ;  /* 0x0000000e3a157c10 */ /* 0x000fe2000ff1e0ff */
[----:B------:R3:W-:Y:S01]  /*30b0*/  STL.U8 [R1+0x80], R36 ;  /* 0x0000802401007387 */ /* 0x0007e20000100000 */
[----:B------:R-:W-:Y:S02]  /*30c0*/  IMAD R25, R13, R18, RZ ;  /* 0x000000120d197224 */ /* 0x000fe400078e02ff */
[-C--:B------:R-:W-:Y:S01]  /*30d0*/  IMAD.WIDE.U32 R42, R18, R12.reuse, R56 ;  /* 0x0000000c122a7225 */ /* 0x080fe200078e0038 */
[----:B------:R-:W-:Y:S01]  /*30e0*/  IADD3.X R31, R59, UR15, RZ, P0, !PT ;  /* 0x0000000f3b1f7c10 */ /* 0x000fe200087fe4ff */
[----:B------:R-:W-:Y:S02]  /*30f0*/  STL [R1+0xf8], RZ ;  /* 0x0000f8ff01007387 */ /* 0x000fe40000100800 */
[----:B------:R-:W-:Y:S01]  /*3100*/  IMAD R25, R3, R12, R25 ;  /* 0x0000000c03197224 */ /* 0x000fe200078e0219 */
[-C--:B------:R-:W-:Y:S01]  /*3110*/  ISETP.GE.AND P3, PT, R50, R11.reuse, PT ;  /* 0x0000000b3200720c */ /* 0x080fe20003f66270 */
[----:B------:R-:W-:Y:S01]  /*3120*/  STL [R1+0x118], RZ ;  /* 0x000118ff01007387 */ /* 0x000fe20000100800 */
[----:B------:R-:W-:-:S03]  /*3130*/  ISETP.GE.AND P2, PT, R68, R11, PT ;  /* 0x0000000b4400720c */ /* 0x000fc60003f46270 */
[----:B------:R-:W-:Y:S04]  /*3140*/  STL [R1+0xb8], RZ ;  /* 0x0000b8ff01007387 */ /* 0x000fe80000100800 */
[----:B------:R-:W-:Y:S01]  /*3150*/  STL [R1+0xd8], RZ ;  /* 0x0000d8ff01007387 */ /* 0x000fe20000100800 */
[----:B---3--:R-:W-:-:S03]  /*3160*/  IADD3 R36, P0, R6, R42, RZ ;  /* 0x0000002a06247210 */ /* 0x008fc60007f1e0ff */
[----:B------:R-:W-:Y:S01]  /*3170*/  STL [R1+0xb8], R30 ;  /* 0x0000b81e01007387 */ /* 0x000fe20000100800 */
[----:B------:R-:W-:-:S03]  /*3180*/  SHF.L.U64.HI R13, R12, 0x7, R13 ;  /* 0x000000070c0d7819 */ /* 0x000fc6000001020d */
[----:B------:R-:W-:Y:S01]  /*3190*/  STL [R1+0xd8], R30 ;  /* 0x0000d81e01007387 */ /* 0x000fe20000100800 */
[----:B------:R-:W-:-:S03]  /*31a0*/  IADD3.X R37, R7, R43, R25, P0, !PT ;  /* 0x0000002b07257210 */ /* 0x000fc600007fe419 */
[----:B------:R-:W-:Y:S04]  /*31b0*/  STL [R1+0xf8], R30 ;  /* 0x0000f81e01007387 */ /* 0x000fe80000100800 */
[----:B------:R2:W-:Y:S01]  /*31c0*/  STL [R1+0x118], R30 ;  /* 0x0001181e01007387 */ /* 0x0005e20000100800 */
[----:B------:R-:W-:Y:S01]  /*31d0*/  SEL R7, RZ, 0xffffffff, P2 ;  /* 0xffffffffff077807 */ /* 0x000fe20001000000 */
[C---:B------:R-:W-:Y:S01]  /*31e0*/  VIADD R6, R19.reuse, 0x60 ;  /* 0x0000006013067836 */ /* 0x040fe20000000000 */
[----:B------:R-:W-:Y:S01]  /*31f0*/  ISETP.GE.AND P1, PT, R19, R11, PT ;  /* 0x0000000b1300720c */ /* 0x000fe20003f26270 */
[----:B------:R-:W-:Y:S01]  /*3200*/  STL.64 [R1+0x1a0], RZ ;  /* 0x0001a0ff01007387 */ /* 0x000fe20000100a00 */
[----:B--2---:R-:W-:Y:S02]  /*3210*/  IMAD.MOV.U32 R30, RZ, RZ, R21 ;  /* 0x000000ffff1e7224 */ /* 0x004fe400078e0015 */
[----:B------:R-:W-:Y:S01]  /*3220*/  IMAD.SHL.U32 R21, R12, 0x80, RZ ;  /* 0x000000800c157824 */ /* 0x000fe200078e00ff */
[----:B------:R-:W-:Y:S01]  /*3230*/  SEL R12, RZ, 0xffffffff, P3 ;  /* 0xffffffffff0c7807 */ /* 0x000fe20001800000 */
[----:B------:R-:W-:Y:S01]  /*3240*/  STL.64 [R1+0x198], RZ ;  /* 0x000198ff01007387 */ /* 0x000fe20000100a00 */
[----:B------:R-:W-:-:S03]  /*3250*/  IMAD.SHL.U32 R7, R7, 0x2, RZ ;  /* 0x0000000207077824 */ /* 0x000fc600078e00ff */
[----:B0-----:R0:W-:Y:S01]  /*3260*/  STL.128 [R1+0x1a0], R28 ;  /* 0x0001a01c01007387 */ /* 0x0011e20000100c00 */
[----:B------:R-:W-:-:S03]  /*3270*/  ISETP.GE.AND P2, PT, R52, R11, PT ;  /* 0x0000000b3400720c */ /* 0x000fc60003f46270 */
[----:B------:R2:W-:Y:S01]  /*3280*/  STL.64 [R1+0x198], R14 ;  /* 0x0001980e01007387 */ /* 0x0005e20000100a00 */
[-C--:B------:R-:W-:Y:S01]  /*3290*/  ISETP.GE.AND P0, PT, R38, R11.reuse, PT ;  /* 0x0000000b2600720c */ /* 0x080fe20003f06270 */
[----:B0-----:R-:W0:Y:S01]  /*32a0*/  LDC.64 R30, c[0x0][0x320] ;  /* 0x0000c800ff1e7b82 */ /* 0x001e220000000a00 */
[----:B--2---:R-:W-:Y:S01]  /*32b0*/  IMAD.SHL.U32 R15, R12, 0x2, RZ ;  /* 0x000000020c0f7824 */ /* 0x004fe200078e00ff */
[----:B------:R-:W-:Y:S02]  /*32c0*/  SEL R14, RZ, 0x1, P1 ;  /* 0x00000001ff0e7807 */ /* 0x000fe40000800000 */
[----:B------:R-:W-:Y:S02]  /*32d0*/  ISETP.GE.AND P1, PT, R6, R11, PT ;  /* 0x0000000b0600720c */ /* 0x000fe40003f26270 */
[--C-:B------:R-:W-:Y:S02]  /*32e0*/  LOP3.LUT R12, R15, 0x2, R14.reuse, 0xe2, !PT ;  /* 0x000000020f0c7812 */ /* 0x100fe400078ee20e */
[----:B------:R-:W-:-:S02]  /*32f0*/  LOP3.LUT R7, R7, 0x2, R14, 0xe2, !PT ;  /* 0x0000000207077812 */ /* 0x000fc400078ee20e */
[----:B------:R-:W-:Y:S02]  /*3300*/  SEL R25, RZ, 0x8, P1 ;  /* 0x00000008ff197807 */ /* 0x000fe40000800000 */
[----:B------:R-:W-:Y:S01]  /*3310*/  SEL R14, RZ, 0x4, P2 ;  /* 0x00000004ff0e7807 */ /* 0x000fe20001000000 */
[----:B------:R2:W-:Y:S01]  /*3320*/  STL.U8 [R1+0x81], R26 ;  /* 0x0000811a01007387 */ /* 0x0005e20000100000 */
[----:B------:R-:W-:-:S03]  /*3330*/  VIADD R54, R19, 0x80 ;  /* 0x0000008013367836 */ /* 0x000fc60000000000 */
[----:B------:R3:W-:Y:S01]  /*3340*/  STL.64 [R1+0x180], R44 ;  /* 0x0001802c01007387 */ /* 0x0007e20000100a00 */
[----:B--2---:R-:W-:Y:S02]  /*3350*/  LOP3.LUT R26, R25, R12, R14, 0xfe, !PT ;  /* 0x0000000c191a7212 */ /* 0x004fe400078efe0e */
[----:B------:R-:W-:Y:S01]  /*3360*/  SEL R12, RZ, 0x4, P0 ;  /* 0x00000004ff0c7807 */ /* 0x000fe20000000000 */
[----:B------:R-:W-:Y:S01]  /*3370*/  STL.128 [R1+0x1c0], RZ ;  /* 0x0001c0ff01007387 */ /* 0x000fe20000100c00 */
[----:B------:R-:W-:Y:S02]  /*3380*/  IMAD.MOV.U32 R14, RZ, RZ, R4 ;  /* 0x000000ffff0e7224 */ /* 0x000fe400078e0004 */
[----:B---3--:R-:W-:Y:S01]  /*3390*/  VIADD R44, R19, 0xa0 ;  /* 0x000000a0132c7836 */ /* 0x008fe20000000000 */
[----:B-1----:R1:W-:Y:S01]  /*33a0*/  STL.128 [R1+0x1c0], R32 ;  /* 0x0001c02001007387 */ /* 0x0023e20000100c00 */
[----:B------:R-:W-:Y:S01]  /*33b0*/  LOP3.LUT R4, R25, R7, R12, 0xfe, !PT ;  /* 0x0000000719047212 */ /* 0x000fe200078efe0c */
[----:B------:R-:W-:-:S02]  /*33c0*/  IMAD.MOV.U32 R15, RZ, RZ, R5 ;  /* 0x000000ffff0f7224 */ /* 0x000fc400078e0005 */
[----:B------:R-:W-:Y:S01]  /*33d0*/  IMAD.MOV.U32 R12, RZ, RZ, R21 ;  /* 0x000000ffff0c7224 */ /* 0x000fe200078e0015 */
[-C--:B------:R-:W-:Y:S02]  /*33e0*/  ISETP.GE.AND P1, PT, R54, R11.reuse, PT ;  /* 0x0000000b3600720c */ /* 0x080fe40003f26270 */
[----:B------:R-:W-:Y:S02]  /*33f0*/  ISETP.GE.AND P2, PT, R44, R11, PT ;  /* 0x0000000b2c00720c */ /* 0x000fe40003f46270 */
[----:B------:R0:W-:Y:S01]  /*3400*/  STL.128 [R1+0x230], R12 ;  /* 0x0002300c01007387 */ /* 0x0001e20000100c00 */
[----:B-1----:R-:W1:Y:S01]  /*3410*/  LDC R33, c[0x0][0x310] ;  /* 0x0000c400ff217b82 */ /* 0x002e620000000800 */
[----:B------:R-:W-:Y:S02]  /*3420*/  SEL R5, RZ, 0x10, P1 ;  /* 0x00000010ff057807 */ /* 0x000fe40000800000 */
[----:B------:R-:W-:Y:S01]  /*3430*/  SEL R28, RZ, 0x20, P2 ;  /* 0x00000020ff1c7807 */ /* 0x000fe20001000000 */
[----:B0-----:R-:W-:Y:S01]  /*3440*/  IMAD.WIDE.U32 R12, R65, R30, UR4 ;  /* 0x00000004410c7e25 */ /* 0x001fe2000f8e001e */
[----:B------:R-:W-:Y:S05]  /*3450*/  @!P6 WARPSYNC.ALL ;  /* 0x000000000000e948 */ /* 0x000fea0003800000 */
[----:B------:R-:W-:-:S02]  /*3460*/  UIADD3 UR4, UP1, UR44, 0x218, URZ ;  /* 0x000002182c047890 */ /* 0x000fc4000ff3e03f */
[----:B------:R-:W-:Y:S01]  /*3470*/  UIADD3 UR6, UP0, UR44, 0x228, URZ ;  /* 0x000002282c067890 */ /* 0x000fe2000ff1e03f */
[----:B------:R-:W-:Y:S01]  /*3480*/  IMAD R14, R67, R30, RZ ;  /* 0x0000001e430e7224 */ /* 0x000fe200078e02ff */
[C-C-:B------:R-:W-:Y:S01]  /*3490*/  LOP3.LUT R26, R28.reuse, R26, R5.reuse, 0xfe, !PT ;  /* 0x0000001a1c1a7212 */ /* 0x140fe200078efe05 */
[----:B------:R-:W-:Y:S01]  /*34a0*/  UIADD3.X UR5, URZ, UR43, URZ, UP1, !UPT ;  /* 0x0000002b3f057290 */ /* 0x000fe20008ffe43f */
[----:B------:R-:W-:Y:S01]  /*34b0*/  LOP3.LUT R4, R28, R4, R5, 0xfe, !PT ;  /* 0x000000041c047212 */ /* 0x000fe200078efe05 */
[----:B------:R-:W-:Y:S01]  /*34c0*/  UIADD3.X UR7, URZ, UR43, URZ, UP0, !UPT ;  /* 0x0000002b3f077290 */ /* 0x000fe200087fe43f */
[----:B------:R-:W-:Y:S01]  /*34d0*/  IMAD R5, R65, R31, R14 ;  /* 0x0000001f41057224 */ /* 0x000fe200078e020e */
[----:B------:R0:W-:Y:S01]  /*34e0*/  STL.U8 [R1+0x250], R26 ;  /* 0x0002501a01007387 */ /* 0x0001e20000100000 */
[----:B------:R-:W-:Y:S02]  /*34f0*/  IMAD.MOV.U32 R32, RZ, RZ, R10 ;  /* 0x000000ffff207224 */ /* 0x000fe400078e000a */
[----:B------:R-:W-:-:S02]  /*3500*/  IMAD.IADD R13, R13, 0x1, R5 ;  /* 0x000000010d0d7824 */ /* 0x000fc400078e0205 */
[----:B------:R-:W-:Y:S02]  /*3510*/  IMAD.U32 R28, RZ, RZ, UR4 ;  /* 0x00000004ff1c7e24 */ /* 0x000fe4000f8e00ff */
[----:B------:R-:W-:Y:S02]  /*3520*/  IMAD.U32 R29, RZ, RZ, UR5 ;  /* 0x00000005ff1d7e24 */ /* 0x000fe4000f8e00ff */
[----:B------:R-:W-:Y:S02]  /*3530*/  IMAD.U32 R31, RZ, RZ, UR7 ;  /* 0x00000007ff1f7e24 */ /* 0x000fe4000f8e00ff */
[----:B0-----:R-:W-:Y:S01]  /*3540*/  IMAD.WIDE.U32 R26, R65, R30, R56 ;  /* 0x0000001e411a7225 */ /* 0x001fe200078e0038 */
[----:B------:R-:W-:-:S03]  /*3550*/  UIADD3 UR4, UP2, UR44, 0x210, URZ ;  /* 0x000002102c047890 */ /* 0x000fc6000ff5e03f */
[----:B------:R-:W-:Y:S01]  /*3560*/  IMAD.U32 R30, RZ, RZ, UR6 ;  /* 0x00000006ff1e7e24 */ /* 0x000fe2000f8e00ff */
[----:B------:R-:W-:Y:S01]  /*3570*/  UIADD3 UR6, UP1, UR44, 0x248, URZ ;  /* 0x000002482c067890 */ /* 0x000fe2000ff3e03f */
[----:B------:R-:W-:Y:S01]  /*3580*/  STL.64 [R1+0x1b0], RZ ;  /* 0x0001b0ff01007387 */ /* 0x000fe20000100a00 */
[----:B------:R-:W-:Y:S01]  /*3590*/  IADD3 R14, P0, R49, R8, RZ ;  /* 0x00000008310e7210 */ /* 0x000fe20007f1e0ff */
[----:B------:R-:W-:Y:S01]  /*35a0*/  IMAD.U32 R7, RZ, RZ, UR44 ;  /* 0x0000002cff077e24 */ /* 0x000fe2000f8e00ff */
[----:B------:R-:W-:Y:S01]  /*35b0*/  UIADD3 UR8, UP0, UR44, 0x250, URZ ;  /* 0x000002502c087890 */ /* 0x000fe2000ff1e03f */
[----:B-1----:R0:W-:Y:S01]  /*35c0*/  STL.64 [R1+0x1b0], R32 ;  /* 0x0001b02001007387 */ /* 0x0021e20000100a00 */
[----:B------:R-:W-:-:S03]  /*35d0*/  UIADD3.X UR5, URZ, UR43, URZ, UP2, !UPT ;  /* 0x0000002b3f057290 */ /* 0x000fc600097fe43f */
[----:B-----5:R1:W-:Y:S01]  /*35e0*/  STL [R1+0x228], R20 ;  /* 0x0002281401007387 */ /* 0x0203e20000100800 */
[----:B------:R-:W-:-:S03]  /*35f0*/  UIADD3.X UR7, URZ, UR43, URZ, UP1, !UPT ;  /* 0x0000002b3f077290 */ /* 0x000fc60008ffe43f */
[----:B------:R2:W-:Y:S04]  /*3600*/  STL.64 [R1+0x1d0], R12 ;  /* 0x0001d00c01007387 */ /* 0x0005e80000100a00 */
[----:B------:R3:W-:Y:S01]  /*3610*/  STL.128 [R1+0x270], R28 ;  /* 0x0002701c01007387 */ /* 0x0007e20000100c00 */
[----:B0-----:R-:W0:Y:S01]  /*3620*/  LDC R32, c[0x0][0x404] ;  /* 0x00010100ff207b82 */ /* 0x001e220000000800 */
[----:B------:R-:W-:Y:S01]  /*3630*/  IMAD.X R15, RZ, RZ, R9, P0 ;  /* 0x000000ffff0f7224 */ /* 0x000fe200000e0609 */
[----:B------:R-:W-:Y:S01]  /*3640*/  UIADD3.X UR9, URZ, UR43, URZ, UP0, !UPT ;  /* 0x0000002b3f097290 */ /* 0x000fe200087fe43f */
[----:B------:R-:W-:-:S05]  /*3650*/  IADD3 R7, P0, R7, 0x40, RZ ;  /* 0x0000004007077810 */ /* 0x000fca0007f1e0ff */
[----:B-1----:R-:W1:Y:S01]  /*3660*/  LDC.64 R20, c[0x0][0x3e8] ;  /* 0x0000fa00ff147b82 */ /* 0x002e620000000a00 */
[----:B------:R-:W-:Y:S07]  /*3670*/  STL.64 [R1+0x188], RZ ;  /* 0x000188ff01007387 */ /* 0x000fee0000100a00 */
[----:B--2---:R-:W2:Y:S01]  /*3680*/  LDC.64 R12, c[0x0][0x3f8] ;  /* 0x0000fe00ff0c7b82 */ /* 0x004ea20000000a00 */
[----:B------:R4:W-:Y:S07]  /*3690*/  STL.64 [R1+0x188], R10 ;  /* 0x0001880a01007387 */ /* 0x0009ee0000100a00 */
[----:B---3--:R-:W3:Y:S01]  /*36a0*/  LDC R28, c[0x0][0x2ec] ;  /* 0x0000bb00ff1c7b82 */ /* 0x008ee20000000800 */
[----:B------:R-:W-:-:S02]  /*36b0*/  IMAD.U32 R8, RZ, RZ, UR4 ;  /* 0x00000004ff087e24 */ /* 0x000fc4000f8e00ff */
[----:B------:R-:W-:Y:S02]  /*36c0*/  IMAD.U32 R9, RZ, RZ, UR5 ;  /* 0x00000005ff097e24 */ /* 0x000fe4000f8e00ff */
[----:B------:R-:W-:Y:S01]  /*36d0*/  IMAD.U32 R25, RZ, RZ, UR8 ;  /* 0x00000008ff197e24 */ /* 0x000fe2000f8e00ff */
[----:B------:R-:W-:Y:S01]  /*36e0*/  STL.U8 [R1+0x1d8], R4 ;  /* 0x0001d80401007387 */ /* 0x000fe20000100000 */
[----:B----4-:R-:W-:Y:S01]  /*36f0*/  IMAD.U32 R10, RZ, RZ, UR6 ;  /* 0x00000006ff0a7e24 */ /* 0x010fe2000f8e00ff */
[----:B------:R-:W-:Y:S01]  /*3700*/  ULDC.64 UR4, c[0x0][0x328] ;  /* 0x0000ca0000047ab9 */ /* 0x000fe20000000a00 */
[----:B------:R-:W-:Y:S02]  /*3710*/  IMAD.U32 R11, RZ, RZ, UR7 ;  /* 0x00000007ff0b7e24 */ /* 0x000fe4000f8e00ff */
[----:B------:R-:W-:Y:S02]  /*3720*/  IMAD.X R30, RZ, RZ, UR43, P0 ;  /* 0x0000002bff1e7e24 */ /* 0x000fe400080e06ff */
[----:B------:R-:W-:Y:S01]  /*3730*/  IMAD.U32 R34, RZ, RZ, UR9 ;  /* 0x00000009ff227e24 */ /* 0x000fe2000f8e00ff */
[----:B------:R-:W-:Y:S01]  /*3740*/  STL.128 [R1+0x280], R8 ;  /* 0x0002800801007387 */ /* 0x000fe20000100c00 */
[----:B------:R-:W-:-:S03]  /*3750*/  LOP3.LUT P0, RZ, R71, 0x2, RZ, 0xc0, !PT ;  /* 0x0000000247ff7812 */ /* 0x000fc6000780c0ff */
[----:B------:R4:W-:Y:S01]  /*3760*/  STL.U8 [R1+0x1d9], R4 ;  /* 0x0001d90401007387 */ /* 0x0009e20000100000 */
[----:B------:R-:W-:Y:S02]  /*3770*/  IMAD.U32 R233, RZ, RZ, UR45 ;  /* 0x0000002dffe97e24 */ /* 0x000fe4000f8e00ff */
[--C-:B------:R-:W-:Y:S02]  /*3780*/  IMAD.MOV.U32 R234, RZ, RZ, R232.reuse ;  /* 0x000000ffffea7224 */ /* 0x100fe400078e00e8 */
[----:B------:R-:W-:Y:S01]  /*3790*/  IMAD.MOV.U32 R235, RZ, RZ, R232 ;  /* 0x000000ffffeb7224 */ /* 0x000fe200078e00e8 */
[----:B----4-:R-:W4:Y:S01]  /*37a0*/  LDC.U8 R4, c[0x0][0x3f0] ;  /* 0x0000fc00ff047b82 */ /* 0x010f220000000000 */
[----:B------:R-:W-:Y:S02]  /*37b0*/  IMAD.MOV.U32 R10, RZ, RZ, R7 ;  /* 0x000000ffff0a7224 */ /* 0x000fe400078e0007 */
[----:B------:R-:W-:Y:S02]  /*37c0*/  IMAD.MOV.U32 R11, RZ, RZ, R30 ;  /* 0x000000ffff0b7224 */ /* 0x000fe400078e001e */
[----:B------:R-:W-:-:S02]  /*37d0*/  IMAD.MOV.U32 R8, RZ, RZ, R25 ;  /* 0x000000ffff087224 */ /* 0x000fc400078e0019 */
[----:B------:R-:W-:Y:S02]  /*37e0*/  IMAD.MOV.U32 R9, RZ, RZ, R34 ;  /* 0x000000ffff097224 */ /* 0x000fe400078e0022 */
[----:B------:R-:W-:Y:S02]  /*37f0*/  IMAD.MOV.U32 R7, RZ, RZ, 0x20 ;  /* 0x00000020ff077424 */ /* 0x000fe400078e00ff */
[----:B------:R-:W-:Y:S01]  /*3800*/  IMAD.MOV.U32 R41, RZ, RZ, R40 ;  /* 0x000000ffff297224 */ /* 0x000fe200078e0028 */
[----:B------:R5:W-:Y:S04]  /*3810*/  STL.128 [R1+0x290], R8 ;  /* 0x0002900801007387 */ /* 0x000be80000100c00 */
[----:B------:R-:W-:Y:S04]  /*3820*/  STL [R1+0x190], RZ ;  /* 0x000190ff01007387 */ /* 0x000fe80000100800 */
[----:B------:R-:W-:Y:S01]  /*3830*/  STL [R1+0x1b8], RZ ;  /* 0x0001b8ff01007387 */ /* 0x000fe20000100800 */
[----:B-----5:R-:W-:-:S03]  /*3840*/  SEL R10, R7, 0xffffffe0, !P0 ;  /* 0xffffffe0070a7807 */ /* 0x020fc60004000000 */
[----:B------:R-:W-:Y:S04]  /*3850*/  STL [R1+0x60], R233 ;  /* 0x000060e901007387 */ /* 0x000fe80000100800 */
[----:B------:R-:W-:Y:S04]  /*3860*/  STL.64 [R1+0x158], R232 ;  /* 0x000158e801007387 */ /* 0x000fe80000100a00 */
[----:B------:R-:W-:Y:S04]  /*3870*/  STL.128 [R1+0x70], R232 ;  /* 0x000070e801007387 */ /* 0x000fe80000100c00 */
[----:B------:R-:W-:Y:S04]  /*3880*/  STL.64 [R1+0x200], R40 ;  /* 0x0002002801007387 */ /* 0x000fe80000100a00 */
[----:B------:R-:W-:Y:S04]  /*3890*/  STL.64 [R1+0x240], R36 ;  /* 0x0002402401007387 */ /* 0x000fe80000100a00 */
[----:B------:R-:W-:Y:S04]  /*38a0*/  STL.64 [R1+0x220], R14 ;  /* 0x0002200e01007387 */ /* 0x000fe80000100a00 */
[----:B-1----:R-:W-:Y:S04]  /*38b0*/  STL.64 [R1+0xa8], R20 ;  /* 0x0000a81401007387 */ /* 0x002fe80000100a00 */
[----:B--2---:R-:W-:Y:S04]  /*38c0*/  STL.64 [R1+0x168], R12 ;  /* 0x0001680c01007387 */ /* 0x004fe80000100a00 */
[----:B0-----:R-:W-:Y:S04]  /*38d0*/  STL [R1+0x178], R32 ;  /* 0x0001782001007387 */ /* 0x001fe80000100800 */
[----:B---3--:R-:W-:Y:S04]  /*38e0*/  STL [R1+0x190], R28 ;  /* 0x0001901c01007387 */ /* 0x008fe80000100800 */
[----:B------:R-:W-:Y:S04]  /*38f0*/  STL [R1+0x1b8], R28 ;  /* 0x0001b81c01007387 */ /* 0x000fe80000100800 */
[----:B------:R-:W-:Y:S04]  /*3900*/  STL.128 [R1+0x1e0], RZ ;  /* 0x0001e0ff01007387 */ /* 0x000fe80000100c00 */
[----:B------:R-:W-:Y:S04]  /*3910*/  STL.64 [R1+0x1f0], RZ ;  /* 0x0001f0ff01007387 */ /* 0x000fe80000100a00 */
[----:B------:R-:W-:Y:S04]  /*3920*/  STL.64 [R1+0x1f8], RZ ;  /* 0x0001f8ff01007387 */ /* 0x000fe80000100a00 */
[----:B------:R-:W-:Y:S04]  /*3930*/  STL.64 [R1+0x248], R18 ;  /* 0x0002481201007387 */ /* 0x000fe80000100a00 */
[----:B------:R-:W-:Y:S04]  /*3940*/  STL [R1+0x170], R232 ;  /* 0x000170e801007387 */ /* 0x000fe80000100800 */
[----:B------:R-:W-:Y:S01]  /*3950*/  STL [R1+0x218], R10 ;  /* 0x0002180a01007387 */ /* 0x000fe20000100800 */
[----:B------:R-:W-:-:S02]  /*3960*/  IMAD.IADD R27, R5, 0x1, R27 ;  /* 0x00000001051b7824 */ /* 0x000fc400078e021b */
[----:B------:R-:W-:Y:S01]  /*3970*/  IMAD R5, R64, UR4, RZ ;  /* 0x0000000440057c24 */ /* 0x000fe2000f8e02ff */
[----:B----4-:R0:W-:Y:S01]  /*3980*/  STL.U8 [R1+0x6a], R4 ;  /* 0x00006a0401007387 */ /* 0x0101e20000100000 */
[----:B------:R-:W-:-:S03]  /*3990*/  IMAD.WIDE.U32 R8, R63, UR4, R26 ;  /* 0x000000043f087c25 */ /* 0x000fc6000f8e001a */
[----:B------:R1:W-:Y:S01]  /*39a0*/  STL [R1+0x160], R0 ;  /* 0x0001600001007387 */ /* 0x0003e20000100800 */
[----:B------:R-:W-:Y:S01]  /*39b0*/  IMAD R7, R63, UR5, R5 ;  /* 0x000000053f077c24 */ /* 0x000fe2000f8e0205 */
[----:B------:R-:W-:Y:S01]  /*39c0*/  @!P6 BAR.SYNC.DEFER_BLOCKING 0x9, 0x100 ;  /* 0x024400000000eb1d */ /* 0x000fe20000010000 */
[----:B0-----:R-:W-:Y:S01]  /*39d0*/  IADD3 R4, P0, R18, R0, RZ ;  /* 0x0000000012047210 */ /* 0x001fe20007f1e0ff */
[----:B-1----:R-:W-:-:S04]  /*39e0*/  IMAD.U32 R0, RZ, RZ, UR44 ;  /* 0x0000002cff007e24 */ /* 0x002fc8000f8e00ff */
[----:B------:R-:W-:Y:S02]  /*39f0*/  IMAD.X R5, R62, 0x1, R3, P0 ;  /* 0x000000013e057824 */ /* 0x000fe400000e0603 */
[----:B------:R-:W-:Y:S02]  /*3a00*/  VIADD R92, R18, 0x80 ;  /* 0x00000080125c7836 */ /* 0x000fe40000000000 */
[----:B------:R-:W-:Y:S02]  /*3a10*/  VIADD R25, R70, 0x8 ;  /* 0x0000000846197836 */ /* 0x000fe40000000000 */
[----:B------:R-:W-:Y:S02]  /*3a20*/  VIADD R11, R0, 0x258 ;  /* 0x00000258000b7836 */ /* 0x000fe40000000000 */
[----:B------:R-:W-:-:S07]  /*3a30*/  IMAD.IADD R45, R9, 0x1, R7 ;  /* 0x00000001092d7824 */ /* 0x000fce00078e0207 */
.L_x_4131:
[----:B------:R-:W-:Y:S01]  /*3a40*/  VIADD R53, R53, 0xffffffff ;  /* 0xffffffff35357836 */ /* 0x000fe20000000000 */
[----:B------:R-:W-:Y:S05]  /*3a50*/  YIELD ;  /* 0x0000000000007946 */ /* 0x000fea0003800000 */
[----:B------:R-:W-:Y:S01]  /*3a60*/  IMAD.U32 R7, RZ, RZ, UR44 ;  /* 0x0000002cff077e24 */ /* 0x000fe2000f8e00ff */
[----:B------:R-:W-:Y:S01]  /*3a70*/  BSSY B1, `(.L_x_4123) ;  /* 0x0000005000017945 */ /* 0x000fe20003800000 */
[----:B------:R-:W-:Y:S02]  /*3a80*/  ISETP.GT.AND P0, PT, R53, R51, PT ;  /* 0x000000333500720c */ /* 0x000fe40003f04270 */
[----:B------:R-:W-:Y:S01]  /*3a90*/  VIADD R7, R7, 0x2b8 ;  /* 0x000002b807077836 */ /* 0x000fe20000000000 */
[----:B-123--:R-:W-:-:S10]  /*3aa0*/  MOV R96, 0x3ac0 ;  /* 0x00003ac000607802 */ /* 0x00efd40000000f00 */
[----:B------:R-:W-:Y:S05]  /*3ab0*/  CALL.REL.NOINC `($_ZN7cutlass13device_kernelIN5flash11enable_sm90INS1_16FlashAttnFwdSm90INS1_25CollectiveMainloopFwdSm90ILi2EN4cute5tupleIJNS5_1CILi1EEES8_S8_EEENS6_IJNS7_ILi128EEENS7_ILi160EEENS7_ILi192EEEEEELi192ENS_12float_e4m3_tEfNS_4arch4Sm90ELb0ELb1ELb0ELb1ELb0ELb1ELb0ELb1ELb1ELb0ELb0ELb0EEENS1_21CollectiveEpilogueFwdINS6_IJSA_SC_SB_EEES9_NS_10bfloat16_tESG_Li256ELb1ELb0ELb0ELb1EEENS1_36VarlenDynamicPersistentTileSchedulerILi128ELi160ELi256ELi128ELb0ELb0ELb1ELb1ELb0ELb1EEEEEEEEEvNT_6ParamsE$_ZZN5flash25CollectiveMainloopFwdSm90ILi2EN4cute5tupleIJNS1_1CILi1EEES4_S4_EEENS2_IJNS3_ILi128EEENS3_ILi160EEENS3_ILi192EEEEEELi192EN7cutlass12float_e4m3_tEfNSA_4arch4Sm90ELb0ELb1ELb0ELb1ELb0ELb1ELb0ELb1ELb1ELb0ELb0ELb0EE12store_kv_newINS_16FlashAttnFwdSm90ISE_NS_21CollectiveEpilogueFwdINS2_IJS6_S8_S7_EEES5_NSA_10bfloat16_tESD_Li256ELb1ELb0ELb0ELb1EEENS_36VarlenDynamicPersistentTileSchedulerILi128ELi160ELi256ELi128ELb0ELb0ELb1ELb1ELb0ELb1EEEE13SharedStorageEEEbRKNSE_6ParamsENSA_25PipelineTmaAsyncNoClusterILi2ENSA_16PipelineTmaAsyncILi2EEEEESV_RNSA_13PipelineStateILj2EEEiRT_RKNS_16SeqlenInfoQKNewKILb1ELb1EEENS2_IJiiiiEEEENKUliRKT_E_clISX_EEDaiS18_) ;  /* 0x0000026c000c7944 */ /* 0x000fea0003c00000 */
[----:B------:R-:W-:Y:S05]  /*3ac0*/  BSYNC B1 ;  /* 0x0000000000017941 */ /* 0x000fea0003800000 */
.L_x_4123:
[----:B------:R-:W-:-:S06]  /*3ad0*/  UISETP.NE.AND UP0, UPT, UR55, 0x3, UPT ;  /* 0x000000033700788c */ /* 0x000fcc000bf05270 */
[----:B------:R-:W-:-:S13]  /*3ae0*/  PLOP3.LUT P1, PT, PT, PT, UP0, 0x80, 0x0 ;  /* 0x000000000000781c */ /* 0x000fda0003f2f008 */
[----:B------:R-:W-:Y:S05]  /*3af0*/  @!P1 BRA `(.L_x_4124) ;  /* 0x0000000000049947 */ /* 0x000fea0003800000 */
[----:B------:R-:W-:Y:S01]  /*3b00*/  BPT.TRAP 0x1 ;  /* 0x000000040000795c */ /* 0x000fe20000300000 */
.L_x_4124:
[----:B------:R-:W-:Y:S01]  /*3b10*/  LEA R27, R17, UR38, 0x3 ;  /* 0x00000026111b7c11 */ /* 0x000fe2000f8e18ff */
[----:B------:R-:W-:Y:S01]  /*3b20*/  BSSY B0, `(.L_x_4125) ;  /* 0x0000004000007945 */ /* 0x000fe20003800000 */
[----:B------:R-:W-:-:S04]  /*3b30*/  SHF.L.U32 R0, R221, 0x1f, RZ ;  /* 0x0000001fdd007819 */ /* 0x000fc800000006ff */
[----:B------:R-:W0:Y:S02]  /*3b40*/  SYNCS.PHASECHK.TRANS64.TRYWAIT P1, [R27+URZ+0x334b0], R0 ;  /* 0x0334b0001b0075a7 */ /* 0x000e24000802017f */
[----:B0-----:R-:W-:Y:S05]  /*3b50*/  @!P1 BRA `(.L_x_4126) ;  /* 0x0000024c00cc9947 */ /* 0x001fea0003800000 */
.L_x_4421:
[----:B------:R-:W-:Y:S05]  /*3b60*/  BSYNC B0 ;  /* 0x0000000000007941 */ /* 0x000fea0003800000 */
.L_x_4125:
[----:B0-----:R-:W2:Y:S01]  /*3b70*/  LDL R0, [R1+0x60] ;  /* 0x0000600001007983 */ /* 0x001ea20000100800 */
[----:B------:R-:W-:Y:S01]  /*3b80*/  IMAD R3, R17, 0x7800, R49 ;  /* 0x0000780011037824 */ /* 0x000fe200078e0231 */
[----:B------:R-:W-:Y:S01]  /*3b90*/  BSSY B0, `(.L_x_4127) ;  /* 0x0000022000007945 */ /* 0x000fe20003800000 */
[----:B------:R-:W-:-:S04]  /*3ba0*/  IMAD.WIDE R12, R53, 0xa0, R4 ;  /* 0x000000a0350c7825 */ /* 0x000fc800078e0204 */
[----:B--2---:R-:W-:-:S05]  /*3bb0*/  IMAD R0, R53, -0xa0, R0 ;  /* 0xffffff6035007824 */ /* 0x004fca00078e0200 */
[----:B------:R-:W-:Y:S01]  /*3bc0*/  VIMNMX R7, R0, 0xa0, PT ;  /* 0x000000a000077848 */ /* 0x000fe20003fe0100 */
[C---:B------:R-:W-:Y:S01]  /*3bd0*/  VIADD R0, R3.reuse, UR38 ;  /* 0x0000002603007c36 */ /* 0x040fe20008000000 */
[----:B------:R-:W-:Y:S02]  /*3be0*/  IADD3 R3, R3, UR38, R10 ;  /* 0x0000002603037c10 */ /* 0x000fe4000fffe00a */
[----:B------:R-:W-:-:S13]  /*3bf0*/  ISETP.GE.AND P1, PT, R18, R7, PT ;  /* 0x000000071200720c */ /* 0x000fda0003f26270 */
[----:B------:R-:W-:Y:S05]  /*3c00*/  @P1 BRA `(.L_x_4128) ;  /* 0x0000000000681947 */ /* 0x000fea0003800000 */
[----:B------:R-:W-:Y:S01]  /*3c10*/  ISETP.GE.AND P3, PT, R19, UR56, PT ;  /* 0x0000003813007c0c */ /* 0x000fe2000bf66270 */
[----:B------:R-:W-:Y:S01]  /*3c20*/  IMAD.MOV.U32 R14, RZ, RZ, R8 ;  /* 0x000000ffff0e7224 */ /* 0x000fe200078e0008 */
[----:B------:R-:W-:Y:S01]  /*3c30*/  ULDC.64 UR4, c[0x0][0x308] ;  /* 0x0000c20000047ab9 */ /* 0x000fe20000000a00 */
[----:B------:R-:W-:Y:S01]  /*3c40*/  IMAD.MOV.U32 R15, RZ, RZ, R45 ;  /* 0x000000ffff0f7224 */ /* 0x000fe200078e002d */
[----:B------:R-:W-:Y:S01]  /*3c50*/  ISETP.GE.AND P2, PT, R50, UR56, PT ;  /* 0x0000003832007c0c */ /* 0x000fe2000bf46270 */
[----:B------:R-:W-:Y:S01]  /*3c60*/  IMAD R21, R13, UR40, RZ ;  /* 0x000000280d157c24 */ /* 0x000fe2000f8e02ff */
[----:B------:R-:W-:Y:S01]  /*3c70*/  ISETP.GE.AND P4, PT, R54, UR56, PT ;  /* 0x0000003836007c0c */ /* 0x000fe2000bf86270 */
[----:B------:R-:W-:Y:S01]  /*3c80*/  IMAD.WIDE.U32 R14, R12, UR40, R14 ;  /* 0x000000280c0e7c25 */ /* 0x000fe2000f8e000e */
[----:B------:R-:W-:-:S03]  /*3c90*/  ISETP.GE.AND P5, PT, R44, UR56, PT ;  /* 0x000000382c007c0c */ /* 0x000fc6000bfa6270 */
[----:B------:R-:W-:Y:S01]  /*3ca0*/  IMAD R21, R12, UR41, R21 ;  /* 0x000000290c157c24 */ /* 0x000fe2000f8e0215 */
[----:B------:R-:W-:Y:S01]  /*3cb0*/  IADD3 R14, P1, R14, UR4, RZ ;  /* 0x000000040e0e7c10 */ /* 0x000fe2000ff3e0ff */
[----:B------:R-:W0:Y:S03]  /*3cc0*/  @!P3 LDS.128 R28, [R0+0xf200] ;  /* 0x00f20000001cb984 */ /* 0x000e260000000c00 */
[----:B------:R-:W-:Y:S01]  /*3cd0*/  IADD3.X R15, R15, UR5, R21, P1, !PT ;  /* 0x000000050f0f7c10 */ /* 0x000fe20008ffe415 */
[----:B------:R-:W1:Y:S01]  /*3ce0*/  @!P2 LDS.128 R32, [R3+0xf200] ;  /* 0x00f200000320a984 */ /* 0x000e620000000c00 */
[----:B------:R-:W-:-:S03]  /*3cf0*/  ISETP.GE.AND P1, PT, R52, UR56, PT ;  /* 0x0000003834007c0c */ /* 0x000fc6000bf26270 */
[----:B------:R-:W2:Y:S04]  /*3d00*/  @!P4 LDS.128 R56, [R0+0x14200] ;  /* 0x014200000038c984 */ /* 0x000ea80000000c00 */
[----:B------:R-:W3:Y:S06]  /*3d10*/  @!P5 LDS.128 R60, [R3+0x14200] ;  /* 0x01420000033cd984 */ /* 0x000eec0000000c00 */
[----:B------:R-:W4:Y:S04]  /*3d20*/  @!P1 LDS.128 R36, [R0+0x11a00] ;  /* 0x011a000000249984 */ /* 0x000f280000000c00 */
[----:B0-----:R-:W-:Y:S01]  /*3d30*/  @!P3 STG.E.128 desc[UR52][R14.64], R28 ;  /* 0x0000001c0e00b986 */ /* 0x001fe2000c101d34 */
[----:B------:R-:W-:-:S03]  /*3d40*/  ISETP.GE.AND P3, PT, R6, UR56, PT ;  /* 0x0000003806007c0c */ /* 0x000fc6000bf66270 */
[----:B-1----:R-:W-:Y:S04]  /*3d50*/  @!P2 STG.E.128 desc[UR52][R14.64+0x20], R32 ;  /* 0x000020200e00a986 */ /* 0x002fe8000c101d34 */
[----:B--2---:R-:W-:Y:S04]  /*3d60*/  @!P4 STG.E.128 desc[UR52][R14.64+0x80], R56 ;  /* 0x000080380e00c986 */ /* 0x004fe8000c101d34 */
[----:B---3--:R-:W-:Y:S04]  /*3d70*/  @!P5 STG.E.128 desc[UR52][R14.64+0xa0], R60 ;  /* 0x0000a03c0e00d986 */ /* 0x008fe8000c101d34 */
[----:B------:R-:W0:Y:S04]  /*3d80*/  @!P3 LDS.128 R40, [R3+0x11a00] ;  /* 0x011a00000328b984 */ /* 0x000e280000000c00 */
[----:B----4-:R1:W-:Y:S04]  /*3d90*/  @!P1 STG.E.128 desc[UR52][R14.64+0x40], R36 ;  /* 0x000040240e009986 */ /* 0x0103e8000c101d34 */
[----:B0-----:R1:W-:Y:S02]  /*3da0*/  @!P3 STG.E.128 desc[UR52][R14.64+0x60], R40 ;  /* 0x000060280e00b986 */ /* 0x0013e4000c101d34 */
.L_x_4128:
[----:B------:R-:W-:Y:S05]  /*3db0*/  BSYNC B0 ;  /* 0x0000000000007941 */ /* 0x000fea0003800000 */
.L_x_4127:
[----:B------:R-:W-:Y:S01]  /*3dc0*/  ISETP.GE.AND P1, PT, R92, R7, PT ;  /* 0x000000075c00720c */ /* 0x000fe20003f26270 */
[----:B------:R-:W-:-:S12]  /*3dd0*/  BSSY B0, `(.L_x_4129) ;  /* 0x000001e000007945 */ /* 0x000fd80003800000 */
[----:B------:R-:W-:Y:S05]  /*3de0*/  @P1 BRA `(.L_x_4130) ;  /* 0x0000000000701947 */ /* 0x000fea0003800000 */
[----:B------:R-:W-:Y:S01]  /*3df0*/  ISETP.GE.AND P3, PT, R19, UR56, PT ;  /* 0x0000003813007c0c */ /* 0x000fe2000bf66270 */
[----:B------:R-:W-:Y:S01]  /*3e00*/  ULDC.64 UR4, c[0x0][0x308] ;  /* 0x0000c20000047ab9 */ /* 0x000fe20000000a00 */
[----:B------:R-:W-:Y:S01]  /*3e10*/  IADD3 R7, P1, R12, 0x80, RZ ;  /* 0x000000800c077810 */ /* 0x000fe20007f3e0ff */
[----:B------:R-:W-:Y:S01]  /*3e20*/  IMAD.MOV.U32 R12, RZ, RZ, R8 ;  /* 0x000000ffff0c7224 */ /* 0x000fe200078e0008 */
[----:B------:R-:W-:Y:S02]  /*3e30*/  ISETP.GE.AND P2, PT, R52, UR56, PT ;  /* 0x0000003834007c0c */ /* 0x000fe4000bf46270 */
[----:B------:R-:W-:Y:S01]  /*3e40*/  ISETP.GE.AND P4, PT, R6, UR56, PT ;  /* 0x0000003806007c0c */ /* 0x000fe2000bf86270 */
[----:B-1----:R-:W-:Y:S01]  /*3e50*/  IMAD.X R14, RZ, RZ, R13, P1 ;  /* 0x000000ffff0e7224 */ /* 0x002fe200008e060d */
[----:B------:R-:W-:Y:S01]  /*3e60*/  ISETP.GE.AND P5, PT, R44, UR56, PT ;  /* 0x000000382c007c0c */ /* 0x000fe2000bfa6270 */
[----:B------:R-:W-:Y:S02]  /*3e70*/  IMAD.MOV.U32 R13, RZ, RZ, R45 ;  /* 0x000000ffff0d7224 */ /* 0x000fe400078e002d */
[----:B------:R-:W-:-:S02]  /*3e80*/  IMAD R14, R14, UR40, RZ ;  /* 0x000000280e0e7c24 */ /* 0x000fc4000f8e02ff */
[----:B------:R-:W0:Y:S01]  /*3e90*/  @!P3 LDS.128 R28, [R0+0x11200] ;  /* 0x01120000001cb984 */ /* 0x000e220000000c00 */
[----:B------:R-:W-:-:S03]  /*3ea0*/  IMAD.WIDE.U32 R12, R7, UR40, R12 ;  /* 0x00000028070c7c25 */ /* 0x000fc6000f8e000c */
[----:B------:R-:W1:Y:S01]  /*3eb0*/  @!P2 LDS.128 R32, [R0+0x13a00] ;  /* 0x013a00000020a984 */ /* 0x000e620000000c00 */
[----:B------:R-:W-:Y:S01]  /*3ec0*/  IMAD R7, R7, UR41, R14 ;  /* 0x0000002907077c24 */ /* 0x000fe2000f8e020e */
[----:B------:R-:W-:Y:S02]  /*3ed0*/  IADD3 R20, P1, R12, UR4, RZ ;  /* 0x000000040c147c10 */ /* 0x000fe4000ff3e0ff */
[----:B------:R-:W2:Y:S02]  /*3ee0*/  @!P4 LDS.128 R36, [R3+0x13a00] ;  /* 0x013a00000324c984 */ /* 0x000ea40000000c00 */
[----:B------:R-:W-:Y:S02]  /*3ef0*/  IADD3.X R21, R13, UR5, R7, P1, !PT ;  /* 0x000000050d157c10 */ /* 0x000fe40008ffe407 */
[----:B------:R-:W-:Y:S01]  /*3f00*/  ISETP.GE.AND P1, PT, R54, UR56, PT ;  /* 0x0000003836007c0c */ /* 0x000fe2000bf26270 */
[----:B------:R-:W3:-:S12]  /*3f10*/  @!P5 LDS.128 R56, [R3+0x16200] ;  /* 0x016200000338d984 */ /* 0x000ed80000000c00 */
        /* <DEDUP_REMOVED lines=9> */
.L_x_4130:
[----:B------:R-:W-:Y:S05]  /*3fb0*/  BSYNC B0 ;  /* 0x0000000000007941 */ /* 0x000fea0003800000 */
.L_x_4129:
[----:B------:R-:W0:Y:S01]  /*3fc0*/  S2R R0, SR_TID.X ;  /* 0x0000000000007919 */ /* 0x000e220000002100 */
[----:B------:R-:W-:Y:S02]  /*3fd0*/  VIADD R17, R17, 0x1 ;  /* 0x0000000111117836 */ /* 0x000fe40000000000 */
[----:B------:R-:W-:Y:S01]  /*3fe0*/  VIADD R223, R223, 0x1 ;  /* 0x00000001dfdf7836 */ /* 0x000fe20000000000 */
[----:B------:R-:W-:Y:S01]  /*3ff0*/  @!PT LDS RZ, [RZ] ;  /* 0x00000000fffff984 */ /* 0x000fe20000000800 */
[----:B------:R-:W-:Y:S01]  /*4000*/  @!PT LDS RZ, [RZ] ;  /* 0x00000000fffff984 */ /* 0x000fe20000000800 */
[----:B------:R-:W-:Y:S01]  /*4010*/  @!PT LDS RZ, [RZ] ;  /* 0x00000000fffff984 */ /* 0x000fe20000000800 */
[----:B------:R-:W-:Y:S01]  /*4020*/  @!PT LDS RZ, [RZ] ;  /* 0x00000000fffff984 */ /* 0x000fe20000000800 */
[----:B------:R3:W-:Y:S06]  /*4030*/  MEMBAR.ALL.CTA ;  /* 0x0000000000007992 */ /* 0x0007ec0000008000 */
[----:B---3--:R-:W3:Y:S01]  /*4040*/  FENCE.VIEW.ASYNC.S ;  /* 0x00000000000073c6 */ /* 0x008ee20000000000 */
[----:B------:R-:W-:Y:S05]  /*4050*/  WARPSYNC.ALL ;  /* 0x0000000000007948 */ /* 0x000fea0003800000 */
[----:B---3--:R3:W-:Y:S01]  /*4060*/  BAR.SYNC.DEFER_BLOCKING R25, 0x80 ;  /* 0x000200190000751d */ /* 0x0087e20000010000 */
[----:B------:R-:W-:Y:S01]  /*4070*/  ISETP.NE.AND P2, PT, R17, 0x2, PT ;  /* 0x000000021100780c */ /* 0x000fe20003f45270 */
[----:B------:R-:W-:Y:S01]  /*4080*/  IMAD.MOV.U32 R220, RZ, RZ, RZ ;  /* 0x000000ffffdc7224 */ /* 0x000fe200078e00ff */
[----:B0-----:R-:W-:-:S04]  /*4090*/  LOP3.LUT R0, R0, 0x7f, RZ, 0xc0, !PT ;  /* 0x0000007f00007812 */ /* 0x001fc800078ec0ff */
[----:B------:R-:W-:-:S07]  /*40a0*/  ISETP.NE.AND P1, PT, R0, RZ, PT ;  /* 0x000000ff0000720c */ /* 0x000fce0003f25270 */
[----:B------:R-:W-:-:S06]  /*40b0*/  @!P2 LOP3.LUT R221, R221, 0x1, RZ, 0x3c, !PT ;  /* 0x00000001dddda812 */ /* 0x000fcc00078e3cff */
[----:B------:R-:W-:-:S05]  /*40c0*/  @!P1 VIADD R0, R27, 0x334c0 ;  /* 0x000334c01b009836 */ /* 0x000fca0000000000 */
[----:B------:R-:W-:-:S04]  /*40d0*/  @!P1 PRMT R0, RZ, 0x654, R0 ;  /* 0x00000654ff009816 */ /* 0x000fc80000000000 */
[----:B------:R3:W-:Y:S01]  /*40e0*/  @!P1 SYNCS.ARRIVE.TRANS64.RED.A1T0 RZ, [R0+URZ], RZ ;  /* 0x000000ff00ff99a7 */ /* 0x0007e2000810043f */
[----:B------:R0:W-:Y:S04]  /*40f0*/  STL [R1+0x2b8], R17 ;  /* 0x0002b81101007387 */ /* 0x0001e80000100800 */
[----:B------:R3:W-:Y:S04]  /*4100*/  STL [R1+0x2c0], R223 ;  /* 0x0002c0df01007387 */ /* 0x0007e80000100800 */
[----:B------:R3:W-:Y:S01]  /*4110*/  @!P2 STL.64 [R1+0x2b8], R220 ;  /* 0x0002b8dc0100a387 */ /* 0x0007e20000100a00 */
[----:B0-----:R-:W-:Y:S01]  /*4120*/  @!P2 IMAD.MOV.U32 R17, RZ, RZ, RZ ;  /* 0x000000ffff11a224 */ /* 0x001fe200078e00ff */
[----:B------:R-:W-:Y:S06]  /*4130*/  @P0 BRA `(.L_x_4131) ;  /* 0xfffffff800400947 */ /* 0x000fec000383ffff */
[----:B------:R-:W0:Y:S01]  /*4140*/  S2R R3, SR_TID.X ;  /* 0x0000000000037919 */ /* 0x000e220000002100 */
[----:B------:R-:W-:Y:S02]  /*4150*/  PLOP3.LUT P0, PT, PT, PT, PT, 0x8, 0x0 ;  /* 0x000000000000781c */ /* 0x000fe40003f0e170 */
[----:B0-----:R-:W-:-:S04]  /*4160*/  SHF.R.U32.HI R3, RZ, 0x7, R3 ;  /* 0x00000007ff037819 */ /* 0x001fc80000011603 */
[----:B------:R-:W-:-:S13]  /*4170*/  ISETP.NE.AND P3, PT, R3, 0x1, PT ;  /* 0x000000010300780c */ /* 0x000fda0003f65270 */
[----:B------:R-:W-:Y:S06]  /*4180*/  @!P3 BAR.ARV 0x9, 0x100 ;  /* 0x024400000000bb1d */ /* 0x000fec0000002000 */
.L_x_4120:
[----:B------:R-:W-:Y:S01]  /*4190*/  ULDC.64 UR6, c[0x0][0x990] ;  /* 0x0002640000067ab9 */ /* 0x000fe20000000a00 */
[----:B------:R-:W-:Y:S01]  /*41a0*/  ULDC.64 UR4, c[0x0][0x998] ;  /* 0x0002660000047ab9 */ /* 0x000fe20000000a00 */
[----:B------:R-:W-:Y:S01]  /*41b0*/  UISETP.NE.U32.AND UP0, UPT, UR6, URZ, UPT ;  /* 0x0000003f0600728c */ /* 0x000fe2000bf05070 */
[----:B------:R-:W-:Y:S01]  /*41c0*/  IMAD.MOV.U32 R3, RZ, RZ, 0x3f800000 ;  /* 0x3f800000ff037424 */ /* 0x000fe200078e00ff */
[----:B------:R-:W-:Y:S01]  /*41d0*/  UISETP.NE.U32.AND UP1, UPT, UR4, URZ, UPT ;  /* 0x0000003f0400728c */ /* 0x000fe2000bf25070 */
[----:B---3--:R-:W-:Y:S01]  /*41e0*/  IMAD.MOV.U32 R0, RZ, RZ, 0x3f800000 ;  /* 0x3f800000ff007424 */ /* 0x008fe200078e00ff */
[----:B------:R-:W-:Y:S02]  /*41f0*/  UISETP.NE.AND.EX UP0, UPT, UR7, URZ, UPT, UP0 ;  /* 0x0000003f0700728c */ /* 0x000fe4000bf05300 */
[----:B------:R-:W-:Y:S01]  /*4200*/  UISETP.NE.AND.EX UP1, UPT, UR5, URZ, UPT, UP1 ;  /* 0x0000003f0500728c */ /* 0x000fe2000bf25310 */
[----:B------:R-:W-:Y:S02]  /*4210*/  ULDC UR8, c[0x0][0x428] ;  /* 0x00010a0000087ab9 */ /* 0x000fe40000000800 */
[----:B------:R-:W-:Y:S01]  /*4220*/  UISETP.NE.AND UP2, UPT, UR8, 0x1, UPT ;  /* 0x000000010800788c */ /* 0x000fe2000bf45270 */
[----:B------:R-:W-:-:S02]  /*4230*/  PLOP3.LUT P1, PT, PT, PT, UP0, 0x80, 0x0 ;  /* 0x000000000000781c */ /* 0x000fc40003f2f008 */
[----:B------:R-:W-:-:S03]  /*4240*/  PLOP3.LUT P2, PT, PT, PT, UP1, 0x80, 0x0 ;  /* 0x000000000000781c */ /* 0x000fc60003f4f018 */
[----:B------:R-:W-:Y:S01]  /*4250*/  @UP0 USHF.R.S32.HI UR8, URZ, 0x1f, UR49 ;  /* 0x0000001f3f080899 */ /* 0x000fe20008011431 */
[----:B------:R-:W-:Y:S01]  /*4260*/  @UP0 ULDC.64 UR16, c[0x0][0x9a8] ;  /* 0x00026a0000100ab9 */ /* 0x000fe20000000a00 */
[----:B------:R-:W-:Y:S02]  /*4270*/  @UP1 USHF.R.S32.HI UR14, URZ, 0x1f, UR49 ;  /* 0x0000001f3f0e1899 */ /* 0x000fe40008011431 */
[----:B------:R-:W-:Y:S01]  /*4280*/  @UP0 UIMAD UR8, UR8, UR16, URZ ;  /* 0x00000010080802a4 */ /* 0x000fe2000f8e023f */
[----:B------:R-:W-:Y:S01]  /*4290*/  @UP1 ULDC.64 UR18, c[0x0][0x9b8] ;  /* 0x00026e0000121ab9 */ /* 0x000fe20000000a00 */
[----:B------:R-:W-:Y:S02]  /*42a0*/  @UP0 UIMAD.WIDE.U32 UR10, UR49, UR16, URZ ;  /* 0x00000010310a02a5 */ /* 0x000fe4000f8e003f */
[----:B------:R-:W-:Y:S02]  /*42b0*/  @UP1 UIMAD UR14, UR14, UR18, URZ ;  /* 0x000000120e0e12a4 */ /* 0x000fe4000f8e023f */
[----:B------:R-:W-:-:S02]  /*42c0*/  @UP0 UIMAD UR17, UR49, UR17, UR8 ;  /* 0x00000011311102a4 */ /* 0x000fc4000f8e0208 */
[----:B------:R-:W-:Y:S01]  /*42d0*/  @UP1 UIMAD.WIDE.U32 UR12, UR49, UR18, URZ ;  /* 0x00000012310c12a5 */ /* 0x000fe2000f8e003f */
[----:B------:R-:W-:Y:S01]  /*42e0*/  @UP2 ULDC UR8, c[0x0][0x42c] ;  /* 0x00010b0000082ab9 */ /* 0x000fe20000000800 */
[----:B------:R-:W-:Y:S02]  /*42f0*/  @UP1 UIMAD UR18, UR49, UR19, UR14 ;  /* 0x00000013311212a4 */ /* 0x000fe4000f8e020e */
[----:B------:R-:W-:Y:S01]  /*4300*/  UIMAD.WIDE.U32 UR8, UR46, UR8, URZ ;  /* 0x000000082e0872a5 */ /* 0x000fe2000f8e003f */
[----:B------:R-:W-:Y:S01]  /*4310*/  @UP2 ULDC UR14, c[0x0][0x430] ;  /* 0x00010c00000e2ab9 */ /* 0x000fe20000000800 */
[----:B------:R-:W-:Y:S02]  /*4320*/  UMOV UR16, UR46 ;  /* 0x0000002e00107c82 */ /* 0x000fe40008000000 */
[----:B------:R-:W-:Y:S02]  /*4330*/  @UP2 USHF.R.U32.HI UR16, URZ, UR14, UR9 ;  /* 0x0000000e3f102299 */ /* 0x000fe40008011609 */
[----:B------:R-:W-:-:S02]  /*4340*/  @UP0 UIADD3 UR11, UR11, UR17, URZ ;  /* 0x000000110b0b0290 */ /* 0x000fc4000fffe03f */
[----:B------:R-:W-:Y:S02]  /*4350*/  @UP0 USHF.R.S32.HI UR17, URZ, 0x1f, UR16 ;  /* 0x0000001f3f110899 */ /* 0x000fe40008011410 */
[----:B------:R-:W-:Y:S01]  /*4360*/  @UP1 USHF.R.S32.HI UR19, URZ, 0x1f, UR16 ;  /* 0x0000001f3f131899 */ /* 0x000fe20008011410 */
[----:B------:R-:W-:Y:S01]  /*4370*/  @UP0 ULDC.64 UR14, c[0x0][0x9b0] ;  /* 0x00026c00000e0ab9 */ /* 0x000fe20000000a00 */
[----:B------:R-:W-:Y:S01]  /*4380*/  @UP1 ULDC.64 UR8, c[0x0][0x9c0] ;  /* 0x0002700000081ab9 */ /* 0x000fe20000000a00 */
[----:B------:R-:W-:Y:S02]  /*4390*/  @UP1 UIADD3 UR13, UR13, UR18, URZ ;  /* 0x000000120d0d1290 */ /* 0x000fe4000fffe03f */
[----:B------:R-:W-:Y:S02]  /*43a0*/  @UP0 UIMAD UR17, UR17, UR14, URZ ;  /* 0x0000000e111102a4 */ /* 0x000fe4000f8e023f */
[----:B------:R-:W-:Y:S02]  /*43b0*/  @UP1 UIMAD UR18, UR19, UR8, URZ ;  /* 0x00000008131212a4 */ /* 0x000fe4000f8e023f */
[----:B------:R-:W-:-:S02]  /*43c0*/  @UP1 UIMAD.WIDE.U32 UR12, UR16, UR8, UR12 ;  /* 0x00000008100c12a5 */ /* 0x000fc4000f8e000c */
[----:B------:R-:W-:Y:S02]  /*43d0*/  @UP0 UIMAD.WIDE.U32 UR10, UR16, UR14, UR10 ;  /* 0x0000000e100a02a5 */ /* 0x000fe4000f8e000a */
[----:B------:R-:W-:Y:S02]  /*43e0*/  @UP0 UIMAD UR15, UR16, UR15, UR17 ;  /* 0x0000000f100f02a4 */ /* 0x000fe4000f8e0211 */
[----:B------:R-:W-:Y:S02]  /*43f0*/  @UP1 UIMAD UR8, UR16, UR9, UR18 ;  /* 0x00000009100812a4 */ /* 0x000fe4000f8e0212 */
[----:B------:R-:W-:Y:S02]  /*4400*/  @UP0 UIADD3 UR9, UR11, UR15, URZ ;  /* 0x0000000f0b090290 */ /* 0x000fe4000fffe03f */
[----:B------:R-:W-:Y:S02]  /*4410*/  @UP0 ULEA UR6, UP3, UR10, UR6, 0x2 ;  /* 0x000000060a060291 */ /* 0x000fe4000f86103f */
[----:B------:R-:W-:-:S02]  /*4420*/  @UP1 UIADD3 UR8, UR13, UR8, URZ ;  /* 0x000000080d081290 */ /* 0x000fc4000fffe03f */
[----:B------:R-:W-:Y:S02]  /*4430*/  @UP1 ULEA UR4, UP4, UR12, UR4, 0x2 ;  /* 0x000000040c041291 */ /* 0x000fe4000f88103f */
[----:B------:R-:W-:Y:S01]  /*4440*/  @UP0 ULEA.HI.X UR7, UR10, UR7, UR9, 0x2, UP3 ;  /* 0x000000070a070291 */ /* 0x000fe200098f1409 */
[----:B------:R-:W-:Y:S01]  /*4450*/  IMAD.U32 R4, RZ, RZ, UR6 ;  /* 0x00000006ff047e24 */ /* 0x000fe2000f8e00ff */
[----:B------:R-:W-:Y:S02]  /*4460*/  @UP1 ULEA.HI.X UR5, UR12, UR5, UR8, 0x2, UP4 ;  /* 0x000000050c051291 */ /* 0x000fe4000a0f1408 */
[----:B------:R-:W-:Y:S02]  /*4470*/  IMAD.U32 R6, RZ, RZ, UR4 ;  /* 0x00000004ff067e24 */ /* 0x000fe4000f8e00ff */
[----:B------:R-:W-:Y:S02]  /*4480*/  IMAD.U32 R5, RZ, RZ, UR7 ;  /* 0x00000007ff057e24 */ /* 0x000fe4000f8e00ff */
[----:B------:R-:W-:Y:S01]  /*4490*/  IMAD.U32 R7, RZ, RZ, UR5 ;  /* 0x00000005ff077e24 */ /* 0x000fe2000f8e00ff */
[----:B------:R-:W-:Y:S06]  /*44a0*/  @P0 BRA `(.L_x_4132) ;  /* 0x0000000000080947 */ /* 0x000fec0003800000 */
[----:B------:R-:W0:Y:S02]  /*44b0*/  FENCE.VIEW.ASYNC.G ;  /* 0x00000000000073c6 */ /* 0x000e240000000100 */
[----:B0-----:R-:W-:Y:S06]  /*44c0*/  BAR.ARV 0xc, 0x180 ;  /* 0x0306000000007b1d */ /* 0x001fec0000002000 */
.L_x_4132:
[----:B------:R-:W3:Y:S01]  /*44d0*/  @P1 LDG.E R3, desc[UR52][R4.64] ;  /* 0x0000003404031981 */ /* 0x000ee2000c1e1900 */
[----:B------:R-:W0:Y:S01]  /*44e0*/  LDC.64 R8, c[0x0][0x9e0] ;  /* 0x00027800ff087b82 */ /* 0x000e220000000a00 */
[----:B------:R-:W-:Y:S02]  /*44f0*/  ULDC UR4, c[0x0][0x988] ;  /* 0x0002620000047ab9 */ /* 0x000fe40000000800 */
[----:B------:R-:W3:Y:S01]  /*4500*/  @P2 LDG.E R0, desc[UR52][R6.64] ;  /* 0x0000003406002981 */ /* 0x000ee2000c1e1900 */
[----:B------:R-:W-:Y:S01]  /*4510*/  IADD3 R220, R22, 0x80, -R23 ;  /* 0x0000008016dc7810 */ /* 0x000fe20007ffe817 */
[----:B------:R-:W-:-:S04]  /*4520*/  @UP2 ULDC UR6, c[0x0][0x430] ;  /* 0x00010c0000062ab9 */ /* 0x000fc80000000800 */
[----:B------:R-:W-:Y:S01]  /*4530*/  IMAD R220, R225, 0x80, R220 ;  /* 0x00000080e1dc7824 */ /* 0x000fe200078e02dc */
[----:B0-----:R-:W-:Y:S01]  /*4540*/  ISETP.GE.AND P1, PT, R9, 0x1, PT ;  /* 0x000000010900780c */ /* 0x001fe20003f26270 */
[----:B---3--:R-:W-:-:S04]  /*4550*/  FMUL.FTZ R0, R3, R0 ;  /* 0x0000000003007220 */ /* 0x008fc80000410000 */
        /* <DEDUP_REMOVED lines=17> */
.L_x_4134:
[----:B------:R-:W-:-:S13]  /*4670*/  ISETP.NE.AND P0, PT, R9, 0x1, PT ;  /* 0x000000010900780c */ /* 0x000fda0003f05270 */
[----:B------:R-:W0:Y:S02]  /*4680*/  @P0 LDC.64 R4, c[0x0][0x9e8] ;  /* 0x00027a00ff040b82 */ /* 0x000e240000000a00 */
[----:B0-----:R-:W-:-:S05]  /*4690*/  @P0 IMAD.HI.U32 R4, R3, R4, RZ ;  /* 0x0000000403040227 */ /* 0x001fca00078e00ff */
[----:B------:R-:W-:-:S07]  /*46a0*/  @P0 SHF.R.U32.HI R3, RZ, R5, R4 ;  /* 0x00000005ff030219 */ /* 0x000fce0000011604 */
.L_x_4135:
[----:B------:R-:W-:-:S05]  /*46b0*/  IMAD R3, R3, R9, R9 ;  /* 0x0000000903037224 */ /* 0x000fca00078e0209 */
[----:B------:R-:W-:-:S07]  /*46c0*/  VIMNMX R0, R0, R3, PT ;  /* 0x0000000300007248 */ /* 0x000fce0003fe0100 */
.L_x_4133:
[----:B------:R-:W-:Y:S01]  /*46d0*/  VIADD R0, R0, 0x9f ;  /* 0x0000009f00007836 */ /* 0x000fe20000000000 */
[----:B------:R-:W-:Y:S01]  /*46e0*/  ULDC UR4, c[0x0][0x9dc] ;  /* 0x0002770000047ab9 */ /* 0x000fe20000000800 */
[----:B------:R-:W-:Y:S02]  /*46f0*/  IMAD.IADD R4, R22, 0x1, -R23 ;  /* 0x0000000116047824 */ /* 0x000fe400078e0a17 */
[----:B------:R-:W-:-:S04]  /*4700*/  IMAD.HI R0, R0, 0x66666667, RZ ;  /* 0x6666666700007827 */ /* 0x000fc800078e02ff */
[----:B------:R-:W-:Y:S01]  /*4710*/  IMAD R105, R225, 0x80, R4 ;  /* 0x00000080e1697824 */ /* 0x000fe200078e0204 */
[----:B------:R-:W-:-:S03]  /*4720*/  SHF.R.U32.HI R3, RZ, 0x1f, R0 ;  /* 0x0000001fff037819 */ /* 0x000fc60000011600 */
        /* <DEDUP_REMOVED lines=14> */
.L_x_4137:
[----:B------:R-:W-:Y:S01]  /*4810*/  ISETP.NE.AND P0, PT, R9, 0x1, PT ;  /* 0x000000010900780c */ /* 0x000fe20003f05270 */
[----:B------:R-:W-:-:S12]  /*4820*/  IMAD.MOV.U32 R0, RZ, RZ, R105 ;  /* 0x000000ffff007224 */ /* 0x000fd800078e0069 */
[----:B------:R-:W0:Y:S02]  /*4830*/  @P0 LDC.64 R4, c[0x0][0x9e8] ;  /* 0x00027a00ff040b82 */ /* 0x000e240000000a00 */
[----:B0-----:R-:W-:-:S05]  /*4840*/  @P0 IMAD.HI.U32 R4, R105, R4, RZ ;  /* 0x0000000469040227 */ /* 0x001fca00078e00ff */
[----:B------:R-:W-:-:S07]  /*4850*/  @P0 SHF.R.U32.HI R0, RZ, R5, R4 ;  /* 0x00000005ff000219 */ /* 0x000fce0000011604 */
.L_x_4138:
[----:B------:R-:W-:-:S05]  /*4860*/  IMAD R0, R0, R9, RZ ;  /* 0x0000000900007224 */ /* 0x000fca00078e02ff */
[----:B------:R-:W-:-:S13]  /*4870*/  R2UR UR5, R0 ;  /* 0x00000000000572ca */ /* 0x000fda00000e0000 */
[----:B------:R-:W-:-:S04]  /*4880*/  UISETP.LT.AND UP0, UPT, UR4, UR5, UPT ;  /* 0x000000050400728c */ /* 0x000fc8000bf01270 */
[----:B------:R-:W-:-:S12]  /*4890*/  USEL UR4, UR4, UR5, !UP0 ;  /* 0x0000000504047287 */ /* 0x000fd8000c000000 */
.L_x_4136:
[----:B------:R-:W-:Y:S01]  /*48a0*/  UIMAD.WIDE UR4, UR4, 0x66666667, URZ ;  /* 0x66666667040478a5 */ /* 0x000fe2000f8e023f */
[----:B------:R-:W-:Y:S02]  /*48b0*/  PLOP3.LUT P0, PT, PT, PT, PT, 0x80, 0x0 ;  /* 0x000000000000781c */ /* 0x000fe40003f0f070 */
[----:B------:R-:W-:Y:S02]  /*48c0*/  CS2R R4, SRZ ;  /* 0x0000000000047805 */ /* 0x000fe4000001ff00 */
[----:B------:R-:W-:Y:S01]  /*48d0*/  CS2R R118, SRZ ;  /* 0x0000000000767805 */ /* 0x000fe2000001ff00 */
[----:B------:R-:W-:Y:S01]  /*48e0*/  USHF.R.U32.HI UR4, URZ, 0x1f, UR5 ;  /* 0x0000001f3f047899 */ /* 0x000fe20008011605 */
[----:B------:R-:W-:Y:S02]  /*48f0*/  CS2R R26, SRZ ;  /* 0x00000000001a7805 */ /* 0x000fe4000001ff00 */
[----:B-1----:R-:W-:Y:S02]  /*4900*/  CS2R R36, SRZ ;  /* 0x0000000000247805 */ /* 0x002fe4000001ff00 */
[----:B------:R-:W-:Y:S01]  /*4910*/  CS2R R112, SRZ ;  /* 0x0000000000707805 */ /* 0x000fe2000001ff00 */
[----:B------:R-:W-:Y:S01]  /*4920*/  ULEA.HI.SX32 UR4, UR5, UR4, 0x1a ;  /* 0x0000000405047291 */ /* 0x000fe2000f8fd23f */
[----:B------:R-:W-:-:S02]  /*4930*/  CS2R R84, SRZ ;  /* 0x0000000000547805 */ /* 0x000fc4000001ff00 */
[----:B------:R-:W-:Y:S02]  /*4940*/  CS2R R110, SRZ ;  /* 0x00000000006e7805 */ /* 0x000fe4000001ff00 */
[----:B------:R-:W-:Y:S01]  /*4950*/  CS2R R30, SRZ ;  /* 0x00000000001e7805 */ /* 0x000fe2000001ff00 */
[----:B------:R-:W-:Y:S01]  /*4960*/  UISETP.LT.AND UP0, UPT, URZ, UR4, UPT ;  /* 0x000000043f00728c */ /* 0x000fe2000bf01270 */
[----:B--2---:R-:W-:Y:S01]  /*4970*/  CS2R R14, SRZ ;  /* 0x00000000000e7805 */ /* 0x004fe2000001ff00 */
[----:B------:R-:W-:Y:S01]  /*4980*/  IMAD.MOV.U32 R3, RZ, RZ, RZ ;  /* 0x000000ffff037224 */ /* 0x000fe200078e00ff */
[----:B------:R-:W-:Y:S01]  /*4990*/  CS2R R76, SRZ ;  /* 0x00000000004c7805 */ /* 0x000fe2000001ff00 */
[----:B------:R-:W-:Y:S01]  /*49a0*/  USEL UR41, URZ, UR4, !UP0 ;  /* 0x000000043f297287 */ /* 0x000fe2000c000000 */
[----:B------:R-:W-:Y:S02]  /*49b0*/  CS2R R8, SRZ ;  /* 0x0000000000087805 */ /* 0x000fe4000001ff00 */
[----:B------:R-:W-:-:S02]  /*49c0*/  CS2R R102, SRZ ;  /* 0x0000000000667805 */ /* 0x000fc4000001ff00 */
[----:B------:R-:W-:Y:S02]  /*49d0*/  CS2R R34, SRZ ;  /* 0x0000000000227805 */ /* 0x000fe4000001ff00 */
[----:B------:R-:W-:Y:S02]  /*49e0*/  CS2R R28, SRZ ;  /* 0x00000000001c7805 */ /* 0x000fe4000001ff00 */
[----:B------:R-:W-:Y:S02]  /*49f0*/  CS2R R96, SRZ ;  /* 0x0000000000607805 */ /* 0x000fe4000001ff00 */
[----:B------:R-:W-:Y:S02]  /*4a00*/  ISETP.GT.AND P1, PT, R104, UR41, PT ;  /* 0x0000002968007c0c */ /* 0x000fe4000bf24270 */
        /* <DEDUP_REMOVED lines=34> */
[----:B------:R-:W-:Y:S01]  /*4c30*/  CS2R R24, SRZ ;  /* 0x0000000000187805 */ /* 0x000fe2000001ff00 */
[----:B------:R-:W-:Y:S02]  /*4c40*/  IMAD.MOV.U32 R132, RZ, RZ, RZ ;  /* 0x000000ffff847224 */ /* 0x000fe400078e00ff */
[----:B------:R-:W-:Y:S01]  /*4c50*/  IMAD.MOV.U32 R11, RZ, RZ, RZ ;  /* 0x000000ffff0b7224 */ /* 0x000fe200078e00ff */
[----:B------:R-:W-:Y:S06]  /*4c60*/  @!P1 BRA `(.L_x_4139) ;  /* 0x0000018c00089947 */ /* 0x000fec0003800000 */
[----:B------:R-:W2:Y:S01]  /*4c70*/  LDL R6, [R1+0x2ec] ;  /* 0x0002ec0001067983 */ /* 0x000ea20000100800 */
[----:B------:R-:W-:-:S06]  /*4c80*/  ULOP3.LUT UP0, URZ, UR48, 0x9f, URZ, 0xc0, !UPT ;  /* 0x0000009f303f7892 */ /* 0x000fcc000f80c03f */
[----:B------:R-:W-:Y:S01]  /*4c90*/  PLOP3.LUT P0, PT, PT, PT, UP0, 0x80, 0x0 ;  /* 0x000000000000781c */ /* 0x000fe20003f0f008 */
[----:B--2---:R-:W0:Y:S02]  /*4ca0*/  SHFL.IDX PT, R0, R6, RZ, 0x1f ;  /* 0x00001fff06007589 */ /* 0x004e2400000e0000 */
        /* <DEDUP_REMOVED lines=24> */
.L_x_4140:
[----:B------:R-:W-:Y:S02]  /*4e30*/  ULDC UR4, c[0x0][0x3d4] ;  /* 0x0000f50000047ab9 */ /* 0x000fe40000000800 */
[----:B------:R-:W-:-:S13]  /*4e40*/  ISETP.LT.AND P0, PT, RZ, UR4, PT ;  /* 0x00000004ff007c0c */ /* 0x000fda000bf01270 */
[----:B------:R-:W-:Y:S05]  /*4e50*/  @P0 BRA `(.L_x_4141) ;  /* 0x0000000000400947 */ /* 0x000fea0003800000 */
[----:B------:R-:W-:Y:S01]  /*4e60*/  ULEA.HI UR4, UR47, UR47, URZ, 0x1 ;  /* 0x0000002f2f047291 */ /* 0x000fe2000f8f083f */
[----:B------:R-:W-:-:S03]  /*4e70*/  IMAD.U32 R3, RZ, RZ, UR38 ;  /* 0x00000026ff037e24 */ /* 0x000fc6000f8e00ff */
[----:B------:R-:W-:-:S04]  /*4e80*/  ULOP3.LUT UR4, UR4, 0xfffffffe, URZ, 0xc0, !UPT ;  /* 0xfffffffe04047892 */ /* 0x000fc8000f8ec03f */
[----:B------:R-:W-:-:S06]  /*4e90*/  UIADD3 UR4, UR47, -UR4, URZ ;  /* 0x800000042f047290 */ /* 0x000fcc000fffe03f */
[----:B------:R-:W-:-:S05]  /*4ea0*/  IMAD.U32 R0, RZ, RZ, UR4 ;  /* 0x00000004ff007e24 */ /* 0x000fca000f8e00ff */
[----:B------:R-:W-:-:S04]  /*4eb0*/  SHF.L.U32 R0, R0, 0x1f, RZ ;  /* 0x0000001f00007819 */ /* 0x000fc800000006ff */
[----:B------:R0:W1:Y:S03]  /*4ec0*/  SYNCS.PHASECHK.TRANS64.TRYWAIT P0, [R3+URZ+0x33400], R0 ;  /* 0x03340000030075a7 */ /* 0x000066000800017f */
[----:B-1----:R-:W-:Y:S05]  /*4ed0*/  @!P0 NANOSLEEP.SYNCS 0x989680 ;  /* 0x009896800000895d */ /* 0x002fea0003900000 */
[----:B------:R-:W1:Y:S02]  /*4ee0*/  @!P0 SYNCS.PHASECHK.TRANS64 P0, [R3+URZ+0x33400], R0 ;  /* 0x03340000030085a7 */ /* 0x000e64000800007f */
[----:B-1----:R-:W-:Y:S05]  /*4ef0*/  @P0 BRA `(.L_x_4142) ;  /* 0x0000007000180947 */ /* 0x002fea0003800000 */
.L_x_4143:
[----:B0-----:R-:W-:-:S04]  /*4f00*/  IMAD.U32 R3, RZ, RZ, UR38 ;  /* 0x00000026ff037e24 */ /* 0x001fc8000f8e00ff */
[----:B------:R0:W1:Y:S03]  /*4f10*/  SYNCS.PHASECHK.TRANS64.TRYWAIT P0, [R3+URZ+0x33400], R0 ;  /* 0x03340000030075a7 */ /* 0x000066000800017f */
[----:B-1----:R-:W-:Y:S05]  /*4f20*/  @!P0 NANOSLEEP.SYNCS 0x989680 ;  /* 0x009896800000895d */ /* 0x002fea0003900000 */
[----:B------:R-:W1:Y:S02]  /*4f30*/  @!P0 SYNCS.PHASECHK.TRANS64 P0, [R3+URZ+0x33400], R0 ;  /* 0x03340000030085a7 */ /* 0x000e64000800007f */
[----:B-1----:R-:W-:Y:S05]  /*4f40*/  @!P0 BRA `(.L_x_4143) ;  /* 0xfffffffc00ec8947 */ /* 0x002fea000383ffff */
[----:B------:R-:W-:Y:S05]  /*4f50*/  BRA `(.L_x_4142) ;  /* 0x0000007000007947 */ /* 0x000fea0003800000 */
.L_x_4141:
[----:B------:R-:W-:Y:S01]  /*4f60*/  ULOP3.LUT UP0, URZ, UR48, 0x1bf, URZ, 0xc0, !UPT ;  /* 0x000001bf303f7892 */ /* 0x000fe2000f80c03f */
[----:B------:R-:W-:Y:S01]  /*4f70*/  SHF.R.S32.HI R57, RZ, 0x1f, R48 ;  /* 0x0000001fff397819 */ /* 0x000fe20000011430 */
[----:B------:R-:W-:Y:S01]  /*4f80*/  USHF.R.S32.HI UR4, URZ, 0x1f, UR51 ;  /* 0x0000001f3f047899 */ /* 0x000fe20008011433 */
[----:B------:R-:W-:Y:S01]  /*4f90*/  ULDC.64 UR6, c[0x0][0x3d8] ;  /* 0x0000f60000067ab9 */ /* 0x000fe20000000a00 */
[----:B------:R-:W-:Y:S02]  /*4fa0*/  ULDC.64 UR8, c[0x0][0x3e8] ;  /* 0x0000fa0000087ab9 */ /* 0x000fe40000000a00 */
[----:B------:R-:W-:Y:S01]  /*4fb0*/  PLOP3.LUT P0, PT, PT, PT, UP0, 0x80, 0x0 ;  /* 0x000000000000781c */ /* 0x000fe20003f0f008 */
[----:B------:R-:W-:Y:S02]  /*4fc0*/  UIMAD UR5, UR4, UR6, URZ ;  /* 0x00000006040572a4 */ /* 0x000fe4000f8e023f */
[----:B------:R-:W-:Y:S01]  /*4fd0*/  IMAD.U32 R54, RZ, RZ, UR6 ;  /* 0x00000006ff367e24 */ /* 0x000fe2000f8e00ff */
[----:B------:R-:W-:-:S02]  /*4fe0*/  UIMAD UR4, UR4, UR8, URZ ;  /* 0x00000008040472a4 */ /* 0x000fc4000f8e023f */
[----:B------:R-:W-:Y:S01]  /*4ff0*/  IMAD.U32 R44, RZ, RZ, UR8 ;  /* 0x00000008ff2c7e24 */ /* 0x000fe2000f8e00ff */
[----:B------:R-:W-:Y:S02]  /*5000*/  UIMAD UR5, UR51, UR7, UR5 ;  /* 0x00000007330572a4 */ /* 0x000fe4000f8e0205 */
[----:B------:R-:W-:Y:S01]  /*5010*/  IMAD.WIDE.U32 R54, R54, UR51, RZ ;  /* 0x0000003336367c25 */ /* 0x000fe2000f8e00ff */
[----:B------:R-:W-:-:S03]  /*5020*/  UIMAD UR4, UR51, UR9, UR4 ;  /* 0x00000009330472a4 */ /* 0x000fc6000f8e0204 */
[----:B------:R-:W-:-:S04]  /*5030*/  IMAD.WIDE.U32 R44, R44, UR51, RZ ;  /* 0x000000332c2c7c25 */ /* 0x000fc8000f8e00ff */
[----:B------:R-:W-:Y:S02]  /*5040*/  VIADD R51, R55, UR5 ;  /* 0x0000000537337c36 */ /* 0x000fe40008000000 */
[----:B------:R-:W-:Y:S01]  /*5050*/  VIADD R53, R45, UR4 ;  /* 0x000000042d357c36 */ /* 0x000fe20008000000 */
        /* <DEDUP_REMOVED lines=17> */
.L_x_4144:
[----:B------:R-:W0:Y:S01]  /*5170*/  LDC.64 R6, c[0x0][0x3d8] ;  /* 0x0000f600ff067b82 */ /* 0x000e220000000a00 */
[----:B------:R-:W-:Y:S01]  /*5180*/  SHF.R.S32.HI R3, RZ, 0x1f, R225 ;  /* 0x0000001fff037819 */ /* 0x000fe200000114e1 */
[----:B------:R-:W-:Y:S01]  /*5190*/  ULDC.U8 UR4, c[0x0][0x3f0] ;  /* 0x0000fc0000047ab9 */ /* 0x000fe20000000000 */
[----:B------:R-:W-:Y:S01]  /*51a0*/  BSSY B0, `(.L_x_4145) ;  /* 0x00006d3000007945 */ /* 0x000fe20003800000 */
[----:B------:R-:W-:Y:S02]  /*51b0*/  ISETP.NE.AND P0, PT, RZ, UR4, PT ;  /* 0x00000004ff007c0c */ /* 0x000fe4000bf05270 */
[----:B------:R-:W-:Y:S02]  /*51c0*/  SHF.R.S32.HI R65, RZ, 0x1f, R18 ;  /* 0x0000001fff417819 */ /* 0x000fe40000011412 */
[----:B------:R-:W1:Y:S01]  /*51d0*/  LDC.64 R4, c[0x0][0x3e8] ;  /* 0x0000fa00ff047b82 */ /* 0x000e620000000a00 */
[-C--:B0-----:R-:W-:Y:S02]  /*51e0*/  IMAD R0, R3, R6.reuse, RZ ;  /* 0x0000000603007224 */ /* 0x081fe400078e02ff */
[----:B------:R-:W-:-:S04]  /*51f0*/  IMAD.WIDE.U32 R8, R225, R6, RZ ;  /* 0x00000006e1087225 */ /* 0x000fc800078e00ff */
[----:B------:R-:W-:Y:S02]  /*5200*/  IMAD.SHL.U32 R61, R8, 0x80, RZ ;  /* 0x00000080083d7824 */ /* 0x000fe400078e00ff */
[-C--:B-1----:R-:W-:Y:S02]  /*5210*/  IMAD R12, R3, R4.reuse, RZ ;  /* 0x00000004030c7224 */ /* 0x082fe400078e02ff */
[C---:B------:R-:W-:Y:S02]  /*5220*/  IMAD R3, R225.reuse, R7, R0 ;  /* 0x00000007e1037224 */ /* 0x040fe400078e0200 */
[----:B------:R-:W-:-:S04]  /*5230*/  IMAD.WIDE.U32 R10, R225, R4, RZ ;  /* 0x00000004e10a7225 */ /* 0x000fc800078e00ff */
[----:B------:R-:W-:Y:S02]  /*5240*/  IMAD R13, R225, R5, R12 ;  /* 0x00000005e10d7224 */ /* 0x000fe400078e020c */
[----:B------:R-:W-:Y:S02]  /*5250*/  IMAD.IADD R9, R9, 0x1, R3 ;  /* 0x0000000109097824 */ /* 0x000fe400078e0203 */
[----:B------:R-:W-:Y:S02]  /*5260*/  IMAD R0, R225, -0x80, R23 ;  /* 0xffffff80e1007824 */ /* 0x000fe400078e0217 */
[----:B------:R-:W-:Y:S01]  /*5270*/  IMAD.IADD R3, R11, 0x1, R13 ;  /* 0x000000010b037824 */ /* 0x000fe200078e020d */
[----:B------:R-:W-:Y:S01]  /*5280*/  SHF.L.U64.HI R60, R8, 0x7, R9 ;  /* 0x00000007083c7819 */ /* 0x000fe20000010209 */
[----:B------:R-:W-:Y:S01]  /*5290*/  IMAD.SHL.U32 R63, R10, 0x80, RZ ;  /* 0x000000800a3f7824 */ /* 0x000fe200078e00ff */
[----:B------:R-:W-:Y:S02]  /*52a0*/  VIMNMX R9, R0, 0x80, PT ;  /* 0x0000008000097848 */ /* 0x000fe40003fe0100 */
[----:B------:R-:W-:Y:S01]  /*52b0*/  SHF.L.U64.HI R62, R10, 0x7, R3 ;  /* 0x000000070a3e7819 */ /* 0x000fe20000010203 */
[----:B------:R-:W-:Y:S06]  /*52c0*/  @!P0 BRA `(.L_x_4146) ;  /* 0x0000003400888947 */ /* 0x000fec0003800000 */
[----:B------:R-:W0:Y:S01]  /*52d0*/  LDC R0, c[0x0][0x428] ;  /* 0x00010a00ff007b82 */ /* 0x000e220000000800 */
[----:B------:R-:W-:Y:S01]  /*52e0*/  ISETP.GE.AND P0, PT, R18, R9, PT ;  /* 0x000000091200720c */ /* 0x000fe20003f06270 */
[----:B------:R-:W-:Y:S01]  /*52f0*/  IMAD R3, R225, 0x80, R18 ;  /* 0x00000080e1037824 */ /* 0x000fe200078e0212 */
[----:B------:R-:W-:Y:S01]  /*5300*/  BSSY B1, `(.L_x_4147) ;  /* 0x0000050000017945 */ /* 0x000fe20003800000 */
        /* <DEDUP_REMOVED lines=12> */
[----:B------:R-:W-:Y:S02]  /*53d0*/  IMAD.MOV.U32 R10, RZ, RZ, R54 ;  /* 0x000000ffff0a7224 */ /* 0x000fe400078e0036 */
[----:B------:R-:W-:Y:S02]  /*53e0*/  IMAD.MOV.U32 R14, RZ, RZ, R44 ;  /* 0x000000ffff0e7224 */ /* 0x000fe400078e002c */
[----:B------:R-:W-:Y:S01]  /*53f0*/  IMAD.MOV.U32 R15, RZ, RZ, R53 ;  /* 0x000000ffff0f7224 */ /* 0x000fe200078e0035 */
[----:B0-----:R-:W-:-:S13]  /*5400*/  ISETP.NE.AND P1, PT, R0, 0x1, PT ;  /* 0x000000010000780c */ /* 0x001fda0003f25270 */
[----:B------:R-:W0:Y:S08]  /*5410*/  @P1 LDC R0, c[0x0][0x42c] ;  /* 0x00010b00ff001b82 */ /* 0x000e300000000800 */
[----:B------:R-:W1:Y:S01]  /*5420*/  @P1 LDC R11, c[0x0][0x430] ;  /* 0x00010c00ff0b1b82 */ /* 0x000e620000000800 */
[----:B0-----:R-:W-:-:S05]  /*5430*/  @P1 IMAD.HI.U32 R0, R3, R0, RZ ;  /* 0x0000000003001227 */ /* 0x001fca00078e00ff */
[----:B-1----:R-:W-:Y:S01]  /*5440*/  @P1 SHF.R.U32.HI R3, RZ, R11, R0 ;  /* 0x0000000bff031219 */ /* 0x002fe20000011600 */
[----:B------:R-:W-:-:S03]  /*5450*/  IMAD.MOV.U32 R11, RZ, RZ, R51 ;  /* 0x000000ffff0b7224 */ /* 0x000fc600078e0033 */
[----:B------:R-:W-:Y:S01]  /*5460*/  SHF.R.S32.HI R19, RZ, 0x1f, R3 ;  /* 0x0000001fff137819 */ /* 0x000fe20000011403 */
[----:B------:R-:W-:Y:S06]  /*5470*/  @P0 BRA `(.L_x_4148) ;  /* 0x0000000000e00947 */ /* 0x000fec0003800000 */
[C---:B------:R-:W-:Y:S01]  /*5480*/  IMAD R0, R65.reuse, R6, RZ ;  /* 0x0000000641007224 */ /* 0x040fe200078e02ff */
[----:B------:R-:W-:Y:S01]  /*5490*/  ULDC UR8, c[0x0][0x3d4] ;  /* 0x0000f50000087ab9 */ /* 0x000fe20000000800 */
[----:B------:R-:W-:Y:S01]  /*54a0*/  IMAD.MOV.U32 R8, RZ, RZ, R48 ;  /* 0x000000ffff087224 */ /* 0x000fe200078e0030 */
[----:B------:R-:W-:Y:S01]  /*54b0*/  ULDC.64 UR4, c[0x0][0x3c8] ;  /* 0x0000f20000047ab9 */ /* 0x000fe20000000a00 */
[----:B------:R-:W-:Y:S01]  /*54c0*/  IMAD.MOV.U32 R9, RZ, RZ, R57 ;  /* 0x000000ffff097224 */ /* 0x000fe200078e0039 */
[----:B------:R-:W-:Y:S01]  /*54d0*/  ULDC.64 UR6, c[0x0][0x3e0] ;  /* 0x0000f80000067ab9 */ /* 0x000fe20000000a00 */
[----:B------:R-:W-:Y:S01]  /*54e0*/  IMAD R65, R65, R4, RZ ;  /* 0x0000000441417224 */ /* 0x000fe200078e02ff */
[----:B------:R-:W-:Y:S01]  /*54f0*/  CS2R R42, SRZ ;  /* 0x00000000002a7805 */ /* 0x000fe2000001ff00 */
[----:B------:R-:W-:Y:S01]  /*5500*/  IMAD.WIDE.U32 R12, R18, R6, R8 ;  /* 0x00000006120c7225 */ /* 0x000fe200078e0008 */
[----:B------:R-:W-:-:S03]  /*5510*/  CS2R R40, SRZ ;  /* 0x0000000000287805 */ /* 0x000fc6000001ff00 */
[----:B------:R-:W-:Y:S01]  /*5520*/  IMAD.WIDE.U32 R8, R18, R4, R8 ;  /* 0x0000000412087225 */ /* 0x000fe200078e0008 */
[----:B------:R-:W-:-:S03]  /*5530*/  IADD3 R12, P2, P5, R61, R54, R12 ;  /* 0x000000363d0c7210 */ /* 0x000fc60007d5e00c */
[C---:B------:R-:W-:Y:S01]  /*5540*/  IMAD R65, R18.reuse, R5, R65 ;  /* 0x0000000512417224 */ /* 0x040fe200078e0241 */
[----:B------:R-:W-:Y:S01]  /*5550*/  IADD3 R44, P3, P4, R63, R44, R8 ;  /* 0x0000002c3f2c7210 */ /* 0x000fe20007c7e008 */
[----:B------:R-:W-:Y:S02]  /*5560*/  IMAD R21, R18, R7, R0 ;  /* 0x0000000712157224 */ /* 0x000fe400078e0200 */
[----:B------:R-:W-:Y:S02]  /*5570*/  IMAD.IADD R0, R9, 0x1, R65 ;  /* 0x0000000109007824 */ /* 0x000fe400078e0241 */
[----:B------:R-:W-:Y:S02]  /*5580*/  VIADD R8, R48, 0x10 ;  /* 0x0000001030087836 */ /* 0x000fe40000000000 */
[----:B------:R-:W-:Y:S01]  /*5590*/  IMAD.IADD R21, R13, 0x1, R21 ;  /* 0x000000010d157824 */ /* 0x000fe200078e0215 */
[----:B------:R-:W-:Y:S01]  /*55a0*/  IADD3.X R0, R62, R53, R0, P3, P4 ;  /* 0x000000353e007210 */ /* 0x000fe20001fe8400 */
[C---:B------:R-:W-:Y:S01]  /*55b0*/  VIADD R13, R48.reuse, 0x20 ;  /* 0x00000020300d7836 */ /* 0x040fe20000000000 */
[C---:B------:R-:W-:Y:S01]  /*55c0*/  ISETP.GE.AND P3, PT, R48.reuse, UR8, PT ;  /* 0x0000000830007c0c */ /* 0x040fe2000bf66270 */
[----:B------:R-:W-:Y:S01]  /*55d0*/  VIADD R9, R48, 0x30 ;  /* 0x0000003030097836 */ /* 0x000fe20000000000 */
[----:B------:R-:W-:Y:S01]  /*55e0*/  ISETP.GE.AND P1, PT, R8, UR8, PT ;  /* 0x0000000808007c0c */ /* 0x000fe2000bf26270 */
[----:B------:R-:W-:Y:S01]  /*55f0*/  VIADD R20, R48, 0x40 ;  /* 0x0000004030147836 */ /* 0x000fe20000000000 */
[----:B------:R-:W-:-:S02]  /*5600*/  IADD3.X R8, R60, R51, R21, P2, P5 ;  /* 0x000000333c087210 */ /* 0x000fc400017ea415 */
[----:B------:R-:W-:Y:S02]  /*5610*/  IADD3 R12, P4, R12, UR4, RZ ;  /* 0x000000040c0c7c10 */ /* 0x000fe4000ff9e0ff */
[----:B------:R-:W-:Y:S02]  /*5620*/  IADD3 R44, P5, R44, UR6, RZ ;  /* 0x000000062c2c7c10 */ /* 0x000fe4000ffbe0ff */
[----:B------:R-:W-:Y:S02]  /*5630*/  ISETP.GE.AND P2, PT, R13, UR8, PT ;  /* 0x000000080d007c0c */ /* 0x000fe4000bf46270 */
[----:B------:R-:W-:Y:S02]  /*5640*/  IADD3.X R13, R8, UR5, RZ, P4, !PT ;  /* 0x00000005080d7c10 */ /* 0x000fe4000a7fe4ff */
[----:B------:R-:W-:Y:S01]  /*5650*/  IADD3.X R45, R0, UR7, RZ, P5, !PT ;  /* 0x00000007002d7c10 */ /* 0x000fe2000affe4ff */
[----:B------:R-:W-:Y:S01]  /*5660*/  VIADD R0, R48, 0x50 ;  /* 0x0000005030007836 */ /* 0x000fe20000000000 */
[----:B------:R-:W-:Y:S01]  /*5670*/  ISETP.GE.AND P4, PT, R9, UR8, PT ;  /* 0x0000000809007c0c */ /* 0x000fe2000bf86270 */
[----:B------:R0:W5:Y:S01]  /*5680*/  @!P3 LDG.E.64 R42, desc[UR52][R12.64] ;  /* 0x000000340c2ab981 */ /* 0x000162000c1e1b00 */
[----:B------:R-:W-:-:S03]  /*5690*/  ISETP.GE.AND P5, PT, R20, UR8, PT ;  /* 0x0000000814007c0c */ /* 0x000fc6000bfa6270 */
[----:B------:R0:W5:Y:S01]  /*56a0*/  @!P3 LDG.E.64 R40, desc[UR52][R44.64] ;  /* 0x000000342c28b981 */ /* 0x000162000c1e1b00 */
[----:B------:R-:W-:Y:S02]  /*56b0*/  ISETP.GE.AND P3, PT, R0, UR8, PT ;  /* 0x0000000800007c0c */ /* 0x000fe4000bf66270 */
        /* <DEDUP_REMOVED lines=20> */
.L_x_4148:
[----:B------:R-:W-:Y:S05]  /*5800*/  BSYNC B1 ;  /* 0x0000000000017941 */ /* 0x000fea0003800000 */
.L_x_4147:
[-C--:B------:R-:W-:Y:S01]  /*5810*/  IMAD R0, R19, R6.reuse, RZ ;  /* 0x0000000613007224 */ /* 0x080fe200078e02ff */
[----:B------:R-:W-:Y:S01]  /*5820*/  ULDC.64 UR4, c[0x0][0x3c8] ;  /* 0x0000f20000047ab9 */ /* 0x000fe20000000a00 */
[----:B------:R-:W-:Y:S01]  /*5830*/  IMAD.WIDE.U32 R10, R3, R6, R10 ;  /* 0x00000006030a7225 */ /* 0x000fe200078e000a */
[----:B------:R-:W-:-:S03]  /*5840*/  ULDC.64 UR6, c[0x0][0x3e0] ;  /* 0x0000f80000067ab9 */ /* 0x000fc60000000a00 */
[----:B------:R-:W-:-:S04]  /*5850*/  IMAD.WIDE.U32 R14, R3, R4, R14 ;  /* 0x00000004030e7225 */ /* 0x000fc800078e000e */
[----:B------:R-:W-:Y:S01]  /*5860*/  IMAD R6, R19, R4, RZ ;  /* 0x0000000413067224 */ /* 0x000fe200078e02ff */
[----:B------:R-:W-:Y:S01]  /*5870*/  IADD3 R4, P1, R10, UR4, RZ ;  /* 0x000000040a047c10 */ /* 0x000fe2000ff3e0ff */
[C---:B0-----:R-:W-:Y:S01]  /*5880*/  IMAD R13, R3.reuse, R7, R0 ;  /* 0x00000007030d7224 */ /* 0x041fe200078e0200 */
[----:B------:R-:W-:Y:S01]  /*5890*/  IADD3 R0, P2, R14, UR6, RZ ;  /* 0x000000060e007c10 */ /* 0x000fe2000ff5e0ff */
[----:B------:R-:W-:Y:S01]  /*58a0*/  IMAD R3, R3, R5, R6 ;  /* 0x0000000503037224 */ /* 0x000fe200078e0206 */
[----:B------:R-:W-:Y:S02]  /*58b0*/  UMOV UR4, 0xffffffff ;  /* 0xffffffff00047882 */ /* 0x000fe40000000000 */
[----:B------:R-:W-:Y:S02]  /*58c0*/  IADD3.X R13, R11, UR5, R13, P1, !PT ;  /* 0x000000050b0d7c10 */ /* 0x000fe40008ffe40d */
[----:B------:R-:W-:Y:S01]  /*58d0*/  IADD3.X R3, R15, UR7, R3, P2, !PT ;  /* 0x000000070f037c10 */ /* 0x000fe200097fe403 */
[----:B------:R-:W-:Y:S06]  /*58e0*/  BRA.DIV UR4, `(.L_x_4149) ;  /* 0x00000232047c7947 */ /* 0x000fec000b800000 */
.L_x_4423:
[----:B------:R-:W-:-:S03]  /*58f0*/  UMOV UR4, 0xffffffff ;  /* 0xffffffff00047882 */ /* 0x000fc60000000000 */
[----:B------:R-:W-:Y:S05]  /*5900*/  BRA.DIV UR4, `(.L_x_4150) ;  /* 0x0000023204907947 */ /* 0x000fea000b800000 */
.L_x_4426:
[----:B------:R-:W-:-:S03]  /*5910*/  UMOV UR4, 0xffffffff ;  /* 0xffffffff00047882 */ /* 0x000fc60000000000 */
[----:B------:R-:W-:Y:S05]  /*5920*/  BRA.DIV UR4, `(.L_x_4151) ;  /* 0x0000023204b07947 */ /* 0x000fea000b800000 */
.L_x_4429:
[----:B------:R-:W-:-:S03]  /*5930*/  UMOV UR4, 0xffffffff ;  /* 0xffffffff00047882 */ /* 0x000fc60000000000 */
[----:B------:R-:W-:Y:S05]  /*5940*/  BRA.DIV UR4, `(.L_x_4152) ;  /* 0x0000023204d07947 */ /* 0x000fea000b800000 */
.L_x_4432:
[----:B------:R-:W-:-:S04]  /*5950*/  ULEA.HI UR4, UR47, UR47, URZ, 0x1 ;  /* 0x0000002f2f047291 */ /* 0x000fc8000f8f083f */
[----:B------:R-:W-:-:S04]  /*5960*/  ULOP3.LUT UR4, UR4, 0xfffffffe, URZ, 0xc0, !UPT ;  /* 0xfffffffe04047892 */ /* 0x000fc8000f8ec03f */
[----:B------:R-:W-:-:S06]  /*5970*/  UIADD3 UR4, UR47, -UR4, URZ ;  /* 0x800000042f047290 */ /* 0x000fcc000fffe03f */
[----:B------:R-:W-:-:S05]  /*5980*/  IMAD.U32 R0, RZ, RZ, UR4 ;  /* 0x00000004ff007e24 */ /* 0x000fca000f8e00ff */
[----:B------:R-:W-:-:S04]  /*5990*/  SHF.L.U32 R0, R0, 0x1f, RZ ;  /* 0x0000001f00007819 */ /* 0x000fc800000006ff */
[----:B------:R-:W0:Y:S02]  /*59a0*/  SYNCS.PHASECHK.TRANS64.TRYWAIT P1, [UR38+0x33400], R0 ;  /* 0x03340000ff0075a7 */ /* 0x000e240008020166 */
[----:B0-----:R-:W-:Y:S05]  /*59b0*/  @!P1 BRA `(.L_x_4153) ;  /* 0x0000023000dc9947 */ /* 0x001fea0003800000 */
.L_x_4433:
[----:B------:R-:W-:Y:S05]  /*59c0*/  @P0 BRA `(.L_x_4154) ;  /* 0x0000006400400947 */ /* 0x000fea0003800000 */
[----:B------:R-:W2:Y:S01]  /*59d0*/  LDL R5, [R1+0x2d8] ;  /* 0x0002d80001057983 */ /* 0x000ea20000100800 */
[----:B0-----:R-:W0:Y:S01]  /*59e0*/  LDC R3, c[0x0][0x3d4] ;  /* 0x0000f500ff037b82 */ /* 0x001e220000000800 */
[C---:B------:R-:W-:Y:S01]  /*59f0*/  VIADD R0, R48.reuse, 0x10 ;  /* 0x0000001030007836 */ /* 0x040fe20000000000 */
[----:B------:R-:W-:Y:S01]  /*5a00*/  BSSY B1, `(.L_x_4155) ;  /* 0x0000085000017945 */ /* 0x000fe20003800000 */
[C---:B------:R-:W-:Y:S02]  /*5a10*/  VIADD R4, R48.reuse, 0x20 ;  /* 0x0000002030047836 */ /* 0x040fe40000000000 */
[C---:B------:R-:W-:Y:S02]  /*5a20*/  VIADD R6, R48.reuse, 0x30 ;  /* 0x0000003030067836 */ /* 0x040fe40000000000 */
[----:B------:R-:W-:Y:S01]  /*5a30*/  VIADD R49, R49, UR38 ;  /* 0x0000002631317c36 */ /* 0x000fe20008000000 */
[-C--:B0-----:R-:W-:Y:S02]  /*5a40*/  ISETP.GE.AND P6, PT, R48, R3.reuse, PT ;  /* 0x000000033000720c */ /* 0x081fe40003fc6270 */
[-C--:B------:R-:W-:Y:S01]  /*5a50*/  ISETP.GE.AND P0, PT, R0, R3.reuse, PT ;  /* 0x000000030000720c */ /* 0x080fe20003f06270 */
[----:B------:R-:W-:Y:S01]  /*5a60*/  VIADD R0, R48, 0x40 ;  /* 0x0000004030007836 */ /* 0x000fe20000000000 */
[-C--:B------:R-:W-:Y:S01]  /*5a70*/  ISETP.GE.AND P1, PT, R4, R3.reuse, PT ;  /* 0x000000030400720c */ /* 0x080fe20003f26270 */
[----:B------:R-:W-:Y:S01]  /*5a80*/  VIADD R48, R48, 0x50 ;  /* 0x0000005030307836 */ /* 0x000fe20000000000 */
[----:B------:R-:W-:-:S02]  /*5a90*/  ISETP.GE.AND P2, PT, R6, R3, PT ;  /* 0x000000030600720c */ /* 0x000fc40003f46270 */
[-C--:B------:R-:W-:Y:S01]  /*5aa0*/  ISETP.GE.AND P3, PT, R0, R3.reuse, PT ;  /* 0x000000030000720c */ /* 0x080fe20003f66270 */
[----:B------:R-:W-:Y:S01]  /*5ab0*/  VIADD R0, R49, 0x20 ;  /* 0x0000002031007836 */ /* 0x000fe20000000000 */
[----:B------:R-:W-:Y:S02]  /*5ac0*/  ISETP.GE.AND P4, PT, R48, R3, PT ;  /* 0x000000033000720c */ /* 0x000fe40003f86270 */
[----:B--2---:R-:W-:Y:S01]  /*5ad0*/  LOP3.LUT P5, RZ, R5, 0x2, RZ, 0xc0, !PT ;  /* 0x0000000205ff7812 */ /* 0x004fe200078ac0ff */
[----:B------:R-:W-:-:S12]  /*5ae0*/  @P6 BRA `(.L_x_4156) ;  /* 0x0000000400d86947 */ /* 0x000fd80003800000 */
[----:B------:R-:W0:Y:S01]  /*5af0*/  LDS.128 R4, [R49+0x1e200] ;  /* 0x01e2000031047984 */ /* 0x000e220000000c00 */
[----:B-----5:R-:W-:Y:S02]  /*5b00*/  SHF.R.U32.HI R3, RZ, 0x8, R42 ;  /* 0x00000008ff037819 */ /* 0x020fe4000001162a */
[----:B------:R-:W-:Y:S02]  /*5b10*/  SHF.R.U32.HI R11, RZ, 0x8, R43 ;  /* 0x00000008ff0b7819 */ /* 0x000fe4000001162b */
[----:B------:R-:W-:Y:S02]  /*5b20*/  LOP3.LUT R10, R42, 0xff, RZ, 0xc0, !PT ;  /* 0x000000ff2a0a7812 */ /* 0x000fe400078ec0ff */
[----:B------:R-:W-:Y:S02]  /*5b30*/  LOP3.LUT R3, R3, 0xff, RZ, 0xc0, !PT ;  /* 0x000000ff03037812 */ /* 0x000fe400078ec0ff */
[----:B------:R-:W-:Y:S02]  /*5b40*/  LOP3.LUT R12, R43, 0xff, RZ, 0xc0, !PT ;  /* 0x000000ff2b0c7812 */ /* 0x000fe400078ec0ff */
[----:B------:R-:W-:-:S02]  /*5b50*/  LOP3.LUT R11, R11, 0xff, RZ, 0xc0, !PT ;  /* 0x000000ff0b0b7812 */ /* 0x000fc400078ec0ff */
[----:B------:R-:W-:Y:S02]  /*5b60*/  PRMT R3, R3, 0x7604, R10 ;  /* 0x0000760403037816 */ /* 0x000fe4000000000a */
[----:B------:R-:W-:Y:S02]  /*5b70*/  SHF.R.U32.HI R44, RZ, 0x10, R43 ;  /* 0x00000010ff2c7819 */ /* 0x000fe4000001162b */
[--C-:B------:R-:W-:Y:S02]  /*5b80*/  SHF.R.U32.HI R14, RZ, 0x8, R41.reuse ;  /* 0x00000008ff0e7819 */ /* 0x100fe40000011629 */
[----:B------:R-:W-:Y:S02]  /*5b90*/  SHF.R.U32.HI R10, RZ, 0x8, R40 ;  /* 0x00000008ff0a7819 */ /* 0x000fe40000011628 */
[----:B------:R-:W-:Y:S02]  /*5ba0*/  SHF.R.U32.HI R19, RZ, 0x10, R41 ;  /* 0x00000010ff137819 */ /* 0x000fe40000011629 */
[----:B------:R-:W-:-:S02]  /*5bb0*/  PRMT R11, R11, 0x7604, R12 ;  /* 0x000076040b0b7816 */ /* 0x000fc4000000000c */
[----:B------:R-:W-:Y:S01]  /*5bc0*/  LOP3.LUT R15, R41, 0xff, RZ, 0xc0, !PT ;  /* 0x000000ff290f7812 */ /* 0x000fe200078ec0ff */
[----:B------:R-:W-:Y:S01]  /*5bd0*/  IMAD.U32 R19, R19, 0x10000, RZ ;  /* 0x0001000013137824 */ /* 0x000fe200078e00ff */
[----:B------:R-:W-:Y:S02]  /*5be0*/  LOP3.LUT R14, R14, 0xff, RZ, 0xc0, !PT ;  /* 0x000000ff0e0e7812 */ /* 0x000fe400078ec0ff */
[----:B------:R-:W-:Y:S01]  /*5bf0*/  LOP3.LUT R12, R10, 0xff, RZ, 0xc0, !PT ;  /* 0x000000ff0a0c7812 */ /* 0x000fe200078ec0ff */
[----:B------:R-:W-:Y:S01]  /*5c00*/  IMAD.U32 R10, R44, 0x10000, RZ ;  /* 0x000100002c0a7824 */ /* 0x000fe200078e00ff */
[----:B------:R-:W-:Y:S02]  /*5c10*/  LOP3.LUT R13, R40, 0xff, RZ, 0xc0, !PT ;  /* 0x000000ff280d7812 */ /* 0x000fe400078ec0ff */
[----:B------:R-:W-:Y:S02]  /*5c20*/  PRMT R14, R14, 0x7604, R15 ;  /* 0x000076040e0e7816 */ /* 0x000fe4000000000f */
        /* <DEDUP_REMOVED lines=9> */
[----:B0-----:R-:W-:Y:S02]  /*5cc0*/  F2FP.F16.E4M3.UNPACK_B R3, R6.H1 ;  /* 0x00000006ff03723e */ /* 0x001fe400030006ff */
[----:B------:R-:W-:Y:S02]  /*5cd0*/  F2FP.F16.E4M3.UNPACK_B R43, R41 ;  /* 0x00000029ff2b723e */ /* 0x000fe400020006ff */
[----:B------:R-:W-:Y:S01]  /*5ce0*/  F2FP.F16.E4M3.UNPACK_B R15, R42 ;  /* 0x0000002aff0f723e */ /* 0x000fe200020006ff */
[----:B------:R-:W-:Y:S01]  /*5cf0*/  HADD2.F32 R10, -RZ, R3.H1_H1 ;  /* 0x30000003ff0a7230 */ /* 0x000fe20000004100 */
[----:B------:R-:W-:Y:S01]  /*5d00*/  F2FP.F16.E4M3.UNPACK_B R6, R6 ;  /* 0x00000006ff06723e */ /* 0x000fe200020006ff */
[----:B------:R-:W-:Y:S01]  /*5d10*/  HADD2.F32 R44, -RZ, R43.H1_H1 ;  /* 0x3000002bff2c7230 */ /* 0x000fe20000004100 */
[-C--:B------:R-:W-:Y:S01]  /*5d20*/  F2FP.F16.E4M3.UNPACK_B R12, R7.reuse ;  /* 0x00000007ff0c723e */ /* 0x080fe200020006ff */
[----:B------:R-:W-:Y:S01]  /*5d30*/  HADD2.F32 R19, -RZ, R15.H1_H1 ;  /* 0x3000000fff137230 */ /* 0x000fe20000004100 */
[----:B------:R-:W-:Y:S01]  /*5d40*/  F2FP.F16.E4M3.UNPACK_B R13, R7.H1 ;  /* 0x00000007ff0d723e */ /* 0x000fe200030006ff */
[----:B------:R-:W-:-:S02]  /*5d50*/  HADD2.F32 R11, -RZ, R3.H0_H0 ;  /* 0x20000003ff0b7230 */ /* 0x000fc40000004100 */
[CC--:B------:R-:W-:Y:S01]  /*5d60*/  FMUL.FTZ R46, R10.reuse, R44.reuse ;  /* 0x0000002c0a2e7220 */ /* 0x0c0fe20000410000 */
[----:B------:R-:W-:Y:S01]  /*5d70*/  F2FP.F16.E4M3.UNPACK_B R7, R5 ;  /* 0x00000005ff07723e */ /* 0x000fe200020006ff */
[----:B------:R-:W-:Y:S01]  /*5d80*/  FMUL.FTZ R45, R10, R19 ;  /* 0x000000130a2d7220 */ /* 0x000fe20000410000 */
[----:B------:R-:W-:Y:S01]  /*5d90*/  F2FP.F16.E4M3.UNPACK_B R10, R5.H1 ;  /* 0x00000005ff0a723e */ /* 0x000fe200030006ff */
[----:B------:R-:W-:Y:S02]  /*5da0*/  HADD2.F32 R43, -RZ, R43.H0_H0 ;  /* 0x2000002bff2b7230 */ /* 0x000fe40000004100 */
[C---:B------:R-:W-:Y:S01]  /*5db0*/  FFMA.FTZ R47, R11.reuse, R19, -R46 ;  /* 0x000000130b2f7223 */ /* 0x040fe2000001082e */
[--C-:B------:R-:W-:Y:S02]  /*5dc0*/  HADD2.F32 R5, -RZ, R6.reuse.H1_H1 ;  /* 0x30000006ff057230 */ /* 0x100fe40000004100 */
[----:B------:R-:W-:Y:S01]  /*5dd0*/  FFMA.FTZ R48, R11, R44, R45 ;  /* 0x0000002c0b307223 */ /* 0x000fe2000001002d */
[----:B------:R-:W-:Y:S01]  /*5de0*/  HADD2.F32 R15, -RZ, R15.H0_H0 ;  /* 0x2000000fff0f7230 */ /* 0x000fe20000004100 */
[----:B------:R-:W-:Y:S01]  /*5df0*/  F2FP.F16.E4M3.UNPACK_B R41, R41.H1 ;  /* 0x00000029ff29723e */ /* 0x000fe200030006ff */
[----:B------:R-:W-:Y:S01]  /*5e00*/  HADD2.F32 R6, -RZ, R6.H0_H0 ;  /* 0x20000006ff067230 */ /* 0x000fe20000004100 */
[----:B------:R-:W-:Y:S01]  /*5e10*/  F2FP.F16.E4M3.UNPACK_B R42, R42.H1 ;  /* 0x0000002aff2a723e */ /* 0x000fe200030006ff */
[C---:B------:R-:W-:Y:S01]  /*5e20*/  FMUL.FTZ R11, R5.reuse, R43 ;  /* 0x0000002b050b7220 */ /* 0x040fe20000410000 */
[----:B------:R-:W-:Y:S01]  /*5e30*/  FMUL.FTZ R44, R5, R15 ;  /* 0x0000000f052c7220 */ /* 0x000fe20000410000 */
[----:B------:R-:W-:Y:S01]  /*5e40*/  HADD2.F32 R5, -RZ, R12.H1_H1 ;  /* 0x3000000cff057230 */ /* 0x000fe20000004100 */
[----:B------:R-:W-:Y:S01]  /*5e50*/  F2FP.F16.E4M3.UNPACK_B R3, R4 ;  /* 0x00000004ff03723e */ /* 0x000fe200020006ff */
        /* <DEDUP_REMOVED lines=24> */
[--C-:B------:R-:W-:Y:S01]  /*5fe0*/  HADD2.F32 R6, -RZ, R4.reuse.H1_H1 ;  /* 0x30000004ff067230 */ /* 0x100fe20000004100 */
[----:B------:R-:W-:Y:S01]  /*5ff0*/  F2FP.SATFINITE.E4M3.F32.PACK_AB_MERGE_C R47, R48, R47, RZ ;  /* 0x0000002f302f723e */ /* 0x000fe200048070ff */
[----:B------:R-:W-:Y:S01]  /*6000*/  HADD2.F32 R12, -RZ, R11.H1_H1 ;  /* 0x3000000bff0c7230 */ /* 0x000fe20000004100 */
[----:B------:R-:W-:Y:S01]  /*6010*/  F2FP.SATFINITE.E4M3.F32.PACK_AB_MERGE_C R51, R52, R51, RZ ;  /* 0x000000333433723e */ /* 0x000fe200048070ff */
[----:B------:R-:W-:-:S02]  /*6020*/  HADD2.F32 R5, -RZ, R4.H0_H0 ;  /* 0x20000004ff057230 */ /* 0x000fc40000004100 */
        /* <DEDUP_REMOVED lines=13> */
[----:B------:R-:W-:Y:S01]  /*6100*/  HADD2.F32 R4, -RZ, R10.H1_H1 ;  /* 0x3000000aff047230 */ /* 0x000fe20000004100 */
[----:B------:R-:W-:Y:S01]  /*6110*/  F2FP.SATFINITE.E4M3.F32.PACK_AB_MERGE_C R15, R15, R42, RZ ;  /* 0x0000002a0f0f723e */ /* 0x000fe200048070ff */
[----:B------:R-:W-:Y:S01]  /*6120*/  HADD2.F32 R40, -RZ, R40.H0_H0 ;  /* 0x20000028ff287230 */ /* 0x000fe20000004100 */
[----:B------:R-:W-:Y:S01]  /*6130*/  F2FP.SATFINITE.E4M3.F32.PACK_AB_MERGE_C R42, R46, R45, R47 ;  /* 0x0000002d2e2a723e */ /* 0x000fe2000480702f */
[----:B------:R-:W-:Y:S02]  /*6140*/  HADD2.F32 R3, -RZ, R7.H1_H1 ;  /* 0x30000007ff037230 */ /* 0x000fe40000004100 */
[----:B------:R-:W-:Y:S01]  /*6150*/  FMUL.FTZ R19, R4, R11 ;  /* 0x0000000b04137220 */ /* 0x000fe20000410000 */
[----:B------:R-:W-:-:S02]  /*6160*/  HADD2.F32 R14, -RZ, R14.H0_H0 ;  /* 0x2000000eff0e7230 */ /* 0x000fc40000004100 */
        /* <DEDUP_REMOVED lines=10> */
[----:B------:R-:W-:-:S02]  /*6210*/  F2FP.SATFINITE.E4M3.F32.PACK_AB_MERGE_C R40, R13, R6, R15 ;  /* 0x000000060d28723e */ /* 0x000fc4000480700f */
[----:B------:R-:W-:-:S04]  /*6220*/  F2FP.SATFINITE.E4M3.F32.PACK_AB_MERGE_C R12, R12, R19, RZ ;  /* 0x000000130c0c723e */ /* 0x000fc800048070ff */
[----:B------:R-:W-:-:S05]  /*6230*/  F2FP.SATFINITE.E4M3.F32.PACK_AB_MERGE_C R41, R3, R4, R12 ;  /* 0x000000040329723e */ /* 0x000fca000480700c */
[----:B------:R0:W-:Y:S02]  /*6240*/  STS.128 [R49+0x1e200], R40 ;  /* 0x01e2002831007388 */ /* 0x0001e40000000c00 */
.L_x_4156:
[----:B------:R-:W-:Y:S05]  /*6250*/  BSYNC B1 ;  /* 0x0000000000017941 */ /* 0x000fea0003800000 */
.L_x_4155:
[----:B------:R-:W-:Y:S01]  /*6260*/  BSSY B1, `(.L_x_4157) ;  /* 0x000007d000017945 */ /* 0x000fe20003800000 */
[----:B------:R-:W-:-:S03]  /*6270*/  @P5 VIADD R0, R49, 0xffffffe0 ;  /* 0xffffffe031005836 */ /* 0x000fc60000000000 */
[----:B------:R-:W-:Y:S05]  /*6280*/  @P0 BRA `(.L_x_4158) ;  /* 0x0000000400e80947 */ /* 0x000fea0003800000 */
[----:B------:R-:W1:Y:S01]  /*6290*/  LDS.128 R4, [R0+0x1e200] ;  /* 0x01e2000000047984 */ /* 0x000e620000000c00 */
[----:B-----5:R-:W-:Y:S02]  /*62a0*/  SHF.R.U32.HI R10, RZ, 0x8, R36 ;  /* 0x00000008ff0a7819 */ /* 0x020fe40000011624 */
[----:B------:R-:W-:Y:S02]  /*62b0*/  SHF.R.U32.HI R12, RZ, 0x8, R37 ;  /* 0x00000008ff0c7819 */ /* 0x000fe40000011625 */
[----:B0-----:R-:W-:Y:S02]  /*62c0*/  SHF.R.U32.HI R40, RZ, 0x8, R39 ;  /* 0x00000008ff287819 */ /* 0x001fe40000011627 */
[----:B------:R-:W-:Y:S02]  /*62d0*/  LOP3.LUT R3, R36, 0xff, RZ, 0xc0, !PT ;  /* 0x000000ff24037812 */ /* 0x000fe400078ec0ff */
[----:B------:R-:W-:Y:S02]  /*62e0*/  SHF.R.U32.HI R13, RZ, 0x8, R38 ;  /* 0x00000008ff0d7819 */ /* 0x000fe40000011626 */
[----:B------:R-:W-:-:S02]  /*62f0*/  LOP3.LUT R10, R10, 0xff, RZ, 0xc0, !PT ;  /* 0x000000ff0a0a7812 */ /* 0x000fc400078ec0ff */
[----:B------:R-:W-:Y:S02]  /*6300*/  LOP3.LUT R11, R37, 0xff, RZ, 0xc0, !PT ;  /* 0x000000ff250b7812 */ /* 0x000fe400078ec0ff */
[----:B------:R-:W-:Y:S02]  /*6310*/  LOP3.LUT R19, R39, 0xff, RZ, 0xc0, !PT ;  /* 0x000000ff27137812 */ /* 0x000fe400078ec0ff */
[----:B------:R-:W-:Y:S02]  /*6320*/  LOP3.LUT R12, R12, 0xff, RZ, 0xc0, !PT ;  /* 0x000000ff0c0c7812 */ /* 0x000fe400078ec0ff */
[----:B------:R-:W-:Y:S02]  /*6330*/  LOP3.LUT R40, R40, 0xff, RZ, 0xc0, !PT ;  /* 0x000000ff28287812 */ /* 0x000fe400078ec0ff */
[----:B------:R-:W-:Y:S02]  /*6340*/  LOP3.LUT R15, R13, 0xff, RZ, 0xc0, !PT ;  /* 0x000000ff0d0f7812 */ /* 0x000fe400078ec0ff */
[----:B------:R-:W-:-:S02]  /*6350*/  PRMT R10, R10, 0x7604, R3 ;  /* 0x000076040a0a7816 */ /* 0x000fc40000000003 */
[----:B------:R-:W-:Y:S02]  /*6360*/  PRMT R13, R12, 0x7604, R11 ;  /* 0x000076040c0d7816 */ /* 0x000fe4000000000b */
[----:B------:R-:W-:Y:S02]  /*6370*/  PRMT R40, R40, 0x7604, R19 ;  /* 0x0000760428287816 */ /* 0x000fe40000000013 */
[----:B------:R-:W-:Y:S02]  /*6380*/  SHF.R.U32.HI R3, RZ, 0x10, R36 ;  /* 0x00000010ff037819 */ /* 0x000fe40000011624 */
[----:B------:R-:W-:Y:S02]  /*6390*/  SHF.R.U32.HI R12, RZ, 0x10, R37 ;  /* 0x00000010ff0c7819 */ /* 0x000fe40000011625 */
[----:B------:R-:W-:Y:S02]  /*63a0*/  SHF.R.U32.HI R19, RZ, 0x10, R39 ;  /* 0x00000010ff137819 */ /* 0x000fe40000011627 */
[----:B------:R-:W-:-:S02]  /*63b0*/  LOP3.LUT R14, R38, 0xff, RZ, 0xc0, !PT ;  /* 0x000000ff260e7812 */ /* 0x000fc400078ec0ff */
[----:B------:R-:W-:Y:S02]  /*63c0*/  SHF.R.U32.HI R11, RZ, 0x10, R38 ;  /* 0x00000010ff0b7819 */ /* 0x000fe40000011626 */
[----:B------:R-:W-:Y:S02]  /*63d0*/  LOP3.LUT R3, R3, 0xff, RZ, 0xc0, !PT ;  /* 0x000000ff03037812 */ /* 0x000fe400078ec0ff */
[----:B------:R-:W-:Y:S02]  /*63e0*/  LOP3.LUT R12, R12, 0xff, RZ, 0xc0, !PT ;  /* 0x000000ff0c0c7812 */ /* 0x000fe400078ec0ff */
[----:B------:R-:W-:Y:S02]  /*63f0*/  LOP3.LUT R19, R19, 0xff, RZ, 0xc0, !PT ;  /* 0x000000ff13137812 */ /* 0x000fe400078ec0ff */
[----:B------:R-:W-:Y:S02]  /*6400*/  PRMT R15, R15, 0x7604, R14 ;  /* 0x000076040f0f7816 */ /* 0x000fe4000000000e */
        /* <DEDUP_REMOVED lines=9> */
[----:B-1----:R-:W-:Y:S02]  /*64a0*/  F2FP.F16.E4M3.UNPACK_B R3, R6.H1 ;  /* 0x00000006ff03723e */ /* 0x002fe400030006ff */
        /* <DEDUP_REMOVED lines=88> */
.L_x_4158:
[----:B------:R-:W-:Y:S05]  /*6a30*/  BSYNC B1 ;  /* 0x0000000000017941 */ /* 0x000fea0003800000 */
.L_x_4157:
[----:B------:R-:W-:Y:S04]  /*6a40*/  BSSY B1, `(.L_x_4159) ;  /* 0x0000078000017945 */ /* 0x000fe80003800000 */
[----:B------:R-:W-:Y:S05]  /*6a50*/  @P1 BRA `(.L_x_4160) ;  /* 0x0000000400d81947 */ /* 0x000fea0003800000 */
[----:B------:R-:W2:Y:S01]  /*6a60*/  LDS.128 R4, [R49+0x20200] ;  /* 0x0202000031047984 */ /* 0x000ea20000000c00 */
        /* <DEDUP_REMOVED lines=28> */
[----:B--2---:R-:W-:Y:S02]  /*6c30*/  F2FP.F16.E4M3.UNPACK_B R3, R6.H1 ;  /* 0x00000006ff03723e */ /* 0x004fe400030006ff */
        /* <DEDUP_REMOVED lines=16> */
[----:B01----:R-:W-:Y:S01]  /*6d40*/  FFMA.FTZ R40, R11, R36, R37 ;  /* 0x000000240b287223 */ /* 0x003fe20000010025 */
        /* <DEDUP_REMOVED lines=71> */
.L_x_4160:
[----:B------:R-:W-:Y:S05]  /*71c0*/  BSYNC B1 ;  /* 0x0000000000017941 */ /* 0x000fea0003800000 */
.L_x_4159:
[----:B------:R-:W-:Y:S04]  /*71d0*/  BSSY B1, `(.L_x_4161) ;  /* 0x000007c000017945 */ /* 0x000fe80003800000 */
[----:B------:R-:W-:Y:S05]  /*71e0*/  @P2 BRA `(.L_x_4162) ;  /* 0x0000000400e82947 */ /* 0x000fea0003800000 */
[----:B------:R-:W3:Y:S01]  /*71f0*/  LDS.128 R4, [R0+0x20200] ;  /* 0x0202000000047984 */ /* 0x000ee20000000c00 */
[----:B-----5:R-:W-:Y:S02]  /*7200*/  SHF.R.U32.HI R10, RZ, 0x8, R28 ;  /* 0x00000008ff0a7819 */ /* 0x020fe4000001161c */
[----:B------:R-:W-:Y:S02]  /*7210*/  SHF.R.U32.HI R12, RZ, 0x8, R29 ;  /* 0x00000008ff0c7819 */ /* 0x000fe4000001161d */
[----:B------:R-:W-:Y:S02]  /*7220*/  SHF.R.U32.HI R32, RZ, 0x8, R31 ;  /* 0x00000008ff207819 */ /* 0x000fe4000001161f */
        /* <DEDUP_REMOVED lines=29> */
[----:B---3--:R-:W-:Y:S02]  /*7400*/  F2FP.F16.E4M3.UNPACK_B R3, R6.H1 ;  /* 0x00000006ff03723e */ /* 0x008fe400030006ff */
        /* <DEDUP_REMOVED lines=16> */
[----:B--2---:R-:W-:Y:S01]  /*7510*/  FFMA.FTZ R36, R11, R32, R33 ;  /* 0x000000200b247223 */ /* 0x004fe20000010021 */
        /* <DEDUP_REMOVED lines=27> */
[----:B01----:R-:W-:Y:S01]  /*76d0*/  FFMA.FTZ R40, R13, R31, R12 ;  /* 0x0000001f0d287223 */ /* 0x003fe2000001000c */
        /* <DEDUP_REMOVED lines=43> */
.L_x_4162:
[----:B------:R-:W-:Y:S05]  /*7990*/  BSYNC B1 ;  /* 0x0000000000017941 */ /* 0x000fea0003800000 */
.L_x_4161:
[----:B------:R-:W-:Y:S04]  /*79a0*/  BSSY B1, `(.L_x_4163) ;  /* 0x0000078000017945 */ /* 0x000fe80003800000 */
[----:B------:R-:W-:Y:S05]  /*79b0*/  @P3 BRA `(.L_x_4164) ;  /* 0x0000000400d83947 */ /* 0x000fea0003800000 */
[----:B------:R-:W4:Y:S01]  /*79c0*/  LDS.128 R4, [R49+0x22200] ;  /* 0x0222000031047984 */ /* 0x000f220000000c00 */
        /* <DEDUP_REMOVED lines=28> */
[----:B----4-:R-:W-:Y:S02]  /*7b90*/  F2FP.F16.E4M3.UNPACK_B R3, R6.H1 ;  /* 0x00000006ff03723e */ /* 0x010fe400030006ff */
        /* <DEDUP_REMOVED lines=16> */
[----:B---3--:R-:W-:Y:S01]  /*7ca0*/  FFMA.FTZ R32, R11, R28, R29 ;  /* 0x0000001c0b207223 */ /* 0x008fe2000001001d */
        /* <DEDUP_REMOVED lines=27> */
[----:B--2---:R-:W-:Y:S01]  /*7e60*/  FFMA.FTZ R36, R13, R27, R12 ;  /* 0x0000001b0d247223 */ /* 0x004fe2000001000c */
        /* <DEDUP_REMOVED lines=43> */
.L_x_4164:
[----:B------:R-:W-:Y:S05]  /*8120*/  BSYNC B1 ;  /* 0x0000000000017941 */ /* 0x000fea0003800000 */
.L_x_4163:
[----:B------:R-:W-:Y:S05]  /*8130*/  @P4 BRA `(.L_x_4154) ;  /* 0x0000003c00644947 */ /* 0x000fea0003800000 */
[----:B------:R-:W0:Y:S01]  /*8140*/  LDS.128 R4, [R0+0x22200] ;  /* 0x0222000000047984 */ /* 0x000e220000000c00 */
        /* <DEDUP_REMOVED lines=30> */
[-C--:B0-----:R-:W-:Y:S02]  /*8330*/  F2FP.F16.E4M3.UNPACK_B R3, R6.reuse.H1 ;  /* 0x00000006ff03723e */ /* 0x081fe400030006ff */
        /* <DEDUP_REMOVED lines=19> */
[----:B----4-:R-:W-:Y:S01]  /*8470*/  FFMA.FTZ R28, R9, R24, R25 ;  /* 0x00000018091c7223 */ /* 0x010fe20000010019 */
        /* <DEDUP_REMOVED lines=26> */
[----:B---3--:R-:W-:Y:S01]  /*8620*/  FFMA.FTZ R32, R11, R19, R10 ;  /* 0x000000130b207223 */ /* 0x008fe2000001000a */
        /* <DEDUP_REMOVED lines=42> */
[----:B------:R0:W-:Y:S01]  /*88d0*/  STS.128 [R0+0x22200], R24 ;  /* 0x0222001800007388 */ /* 0x0001e20000000c00 */
[----:B------:R-:W-:Y:S05]  /*88e0*/  BRA `(.L_x_4154) ;  /* 0x0000003400787947 */ /* 0x000fea0003800000 */
.L_x_4146:
[----:B------:R-:W0:Y:S01]  /*88f0*/  LDC R0, c[0x0][0x428] ;  /* 0x00010a00ff007b82 */ /* 0x000e220000000800 */
[----:B------:R-:W-:Y:S01]  /*8900*/  ISETP.GE.AND P0, PT, R18, R9, PT ;  /* 0x000000091200720c */ /* 0x000fe20003f06270 */
[----:B------:R-:W-:Y:S01]  /*8910*/  IMAD R3, R225, 0x80, R18 ;  /* 0x00000080e1037824 */ /* 0x000fe200078e0212 */
[----:B------:R-:W-:Y:S01]  /*8920*/  BSSY B1, `(.L_x_4165) ;  /* 0x0000042000017945 */ /* 0x000fe20003800000 */
[----:B------:R-:W-:Y:S01]  /*8930*/  IMAD.MOV.U32 R12, RZ, RZ, R54 ;  /* 0x000000ffff0c7224 */ /* 0x000fe200078e0036 */
[----:B------:R-:W-:Y:S01]  /*8940*/  CS2R R30, SRZ ;  /* 0x00000000001e7805 */ /* 0x000fe2000001ff00 */
[----:B------:R-:W-:Y:S01]  /*8950*/  IMAD.MOV.U32 R13, RZ, RZ, R51 ;  /* 0x000000ffff0d7224 */ /* 0x000fe200078e0033 */
[----:B------:R-:W-:Y:S01]  /*8960*/  CS2R R28, SRZ ;  /* 0x00000000001c7805 */ /* 0x000fe2000001ff00 */
[----:B------:R-:W-:Y:S01]  /*8970*/  IMAD.MOV.U32 R14, RZ, RZ, R44 ;  /* 0x000000ffff0e7224 */ /* 0x000fe200078e002c */
[----:B------:R-:W-:Y:S01]  /*8980*/  CS2R R34, SRZ ;  /* 0x0000000000227805 */ /* 0x000fe2000001ff00 */
[----:B------:R-:W-:Y:S01]  /*8990*/  IMAD.MOV.U32 R15, RZ, RZ, R53 ;  /* 0x000000ffff0f7224 */ /* 0x000fe200078e0035 */
        /* <DEDUP_REMOVED lines=9> */
[----:B0-----:R-:W-:-:S13]  /*8a30*/  ISETP.NE.AND P1, PT, R0, 0x1, PT ;  /* 0x000000010000780c */ /* 0x001fda0003f25270 */
[----:B------:R-:W0:Y:S08]  /*8a40*/  @P1 LDC R0, c[0x0][0x42c] ;  /* 0x00010b00ff001b82 */ /* 0x000e300000000800 */
[----:B------:R-:W1:Y:S01]  /*8a50*/  @P1 LDC R11, c[0x0][0x430] ;  /* 0x00010c00ff0b1b82 */ /* 0x000e620000000800 */
[----:B0-----:R-:W-:-:S05]  /*8a60*/  @P1 IMAD.HI.U32 R0, R3, R0, RZ ;  /* 0x0000000003001227 */ /* 0x001fca00078e00ff */
[----:B-1----:R-:W-:-:S04]  /*8a70*/  @P1 SHF.R.U32.HI R3, RZ, R11, R0 ;  /* 0x0000000bff031219 */ /* 0x002fc80000011600 */
[----:B------:R-:W-:Y:S01]  /*8a80*/  SHF.R.S32.HI R21, RZ, 0x1f, R3 ;  /* 0x0000001fff157819 */ /* 0x000fe20000011403 */
[----:B------:R-:W-:Y:S06]  /*8a90*/  @P0 BRA `(.L_x_4166) ;  /* 0x0000000000a80947 */ /* 0x000fec0003800000 */
[--C-:B------:R-:W-:Y:S01]  /*8aa0*/  SHF.R.S32.HI R9, RZ, 0x1f, R19.reuse ;  /* 0x0000001fff097819 */ /* 0x100fe20000011413 */
[C---:B------:R-:W-:Y:S01]  /*8ab0*/  IMAD R0, R65.reuse, R6, RZ ;  /* 0x0000000641007224 */ /* 0x040fe200078e02ff */
[----:B------:R-:W-:Y:S01]  /*8ac0*/  ULDC.64 UR4, c[0x0][0x3c8] ;  /* 0x0000f20000047ab9 */ /* 0x000fe20000000a00 */
[----:B------:R-:W-:Y:S01]  /*8ad0*/  IMAD.MOV.U32 R8, RZ, RZ, R19 ;  /* 0x000000ffff087224 */ /* 0x000fe200078e0013 */
[----:B------:R-:W-:Y:S01]  /*8ae0*/  ULDC.64 UR6, c[0x0][0x3e0] ;  /* 0x0000f80000067ab9 */ /* 0x000fe20000000a00 */
[----:B------:R-:W-:Y:S01]  /*8af0*/  IMAD R65, R65, R4, RZ ;  /* 0x0000000441417224 */ /* 0x000fe200078e02ff */
[----:B------:R-:W-:Y:S01]  /*8b00*/  CS2R R58, SRZ ;  /* 0x00000000003a7805 */ /* 0x000fe2000001ff00 */
[----:B------:R-:W-:Y:S01]  /*8b10*/  IMAD.WIDE.U32 R10, R18, R6, R8 ;  /* 0x00000006120a7225 */ /* 0x000fe200078e0008 */
[----:B------:R-:W-:Y:S02]  /*8b20*/  CS2R R56, SRZ ;  /* 0x0000000000387805 */ /* 0x000fe4000001ff00 */
[----:B------:R-:W-:-:S02]  /*8b30*/  CS2R R34, SRZ ;  /* 0x0000000000227805 */ /* 0x000fc4000001ff00 */
[----:B------:R-:W-:Y:S01]  /*8b40*/  CS2R R32, SRZ ;  /* 0x0000000000207805 */ /* 0x000fe2000001ff00 */
[C---:B------:R-:W-:Y:S01]  /*8b50*/  IMAD R25, R18.reuse, R7, R0 ;  /* 0x0000000712197224 */ /* 0x040fe200078e0200 */
[----:B------:R-:W-:Y:S01]  /*8b60*/  IADD3 R54, P1, P2, R61, R54, R10 ;  /* 0x000000363d367210 */ /* 0x000fe20007a3e00a */
[C---:B------:R-:W-:Y:S01]  /*8b70*/  IMAD.WIDE.U32 R8, R18.reuse, R4, R8 ;  /* 0x0000000412087225 */ /* 0x040fe200078e0008 */
[----:B------:R-:W-:Y:S02]  /*8b80*/  CS2R R30, SRZ ;  /* 0x00000000001e7805 */ /* 0x000fe4000001ff00 */
[----:B------:R-:W-:Y:S02]  /*8b90*/  CS2R R28, SRZ ;  /* 0x00000000001c7805 */ /* 0x000fe4000001ff00 */
[----:B------:R-:W-:Y:S01]  /*8ba0*/  CS2R R42, SRZ ;  /* 0x00000000002a7805 */ /* 0x000fe2000001ff00 */
[----:B------:R-:W-:Y:S01]  /*8bb0*/  IMAD R65, R18, R5, R65 ;  /* 0x0000000512417224 */ /* 0x000fe200078e0241 */
[----:B------:R-:W-:Y:S01]  /*8bc0*/  IADD3 R10, P3, P4, R63, R44, R8 ;  /* 0x0000002c3f0a7210 */ /* 0x000fe20007c7e008 */
[----:B------:R-:W-:Y:S01]  /*8bd0*/  IMAD.IADD R25, R25, 0x1, R11 ;  /* 0x0000000119197824 */ /* 0x000fe200078e020b */
[----:B------:R-:W-:Y:S01]  /*8be0*/  CS2R R40, SRZ ;  /* 0x0000000000287805 */ /* 0x000fe2000001ff00 */
[----:B------:R-:W-:Y:S01]  /*8bf0*/  IMAD.IADD R0, R65, 0x1, R9 ;  /* 0x0000000141007824 */ /* 0x000fe200078e0209 */
[----:B------:R-:W-:-:S02]  /*8c00*/  CS2R R38, SRZ ;  /* 0x0000000000267805 */ /* 0x000fc4000001ff00 */
[----:B------:R-:W-:Y:S02]  /*8c10*/  CS2R R36, SRZ ;  /* 0x0000000000247805 */ /* 0x000fe4000001ff00 */
[----:B------:R-:W-:Y:S02]  /*8c20*/  IADD3.X R9, R60, R51, R25, P1, P2 ;  /* 0x000000333c097210 */ /* 0x000fe40000fe4419 */
[----:B------:R-:W-:Y:S02]  /*8c30*/  CS2R R26, SRZ ;  /* 0x00000000001a7805 */ /* 0x000fe4000001ff00 */
[----:B------:R-:W-:Y:S01]  /*8c40*/  IADD3 R8, P1, R54, UR4, RZ ;  /* 0x0000000436087c10 */ /* 0x000fe2000ff3e0ff */
[----:B------:R-:W-:Y:S01]  /*8c50*/  ULDC UR4, c[0x0][0x3d4] ;  /* 0x0000f50000047ab9 */ /* 0x000fe20000000800 */
[----:B------:R-:W-:Y:S02]  /*8c60*/  IADD3.X R0, R62, R53, R0, P3, P4 ;  /* 0x000000353e007210 */ /* 0x000fe40001fe8400 */
[----:B------:R-:W-:-:S02]  /*8c70*/  CS2R R24, SRZ ;  /* 0x0000000000187805 */ /* 0x000fc4000001ff00 */
[----:B------:R-:W-:Y:S02]  /*8c80*/  IADD3 R10, P2, R10, UR6, RZ ;  /* 0x000000060a0a7c10 */ /* 0x000fe4000ff5e0ff */
[----:B------:R-:W-:Y:S02]  /*8c90*/  IADD3.X R9, R9, UR5, RZ, P1, !PT ;  /* 0x0000000509097c10 */ /* 0x000fe40008ffe4ff */
[----:B------:R-:W-:Y:S02]  /*8ca0*/  IADD3.X R11, R0, UR7, RZ, P2, !PT ;  /* 0x00000007000b7c10 */ /* 0x000fe400097fe4ff */
[----:B------:R-:W-:Y:S02]  /*8cb0*/  ISETP.GE.AND P1, PT, R19, UR4, PT ;  /* 0x0000000413007c0c */ /* 0x000fe4000bf26270 */
[----:B------:R-:W-:Y:S02]  /*8cc0*/  ISETP.GE.AND P2, PT, R50, UR4, PT ;  /* 0x0000000432007c0c */ /* 0x000fe4000bf46270 */
[----:B------:R-:W-:-:S09]  /*8cd0*/  ISETP.GE.AND P3, PT, R52, UR4, PT ;  /* 0x0000000434007c0c */ /* 0x000fd2000bf66270 */
[----:B------:R0:W5:Y:S04]  /*8ce0*/  @!P1 LDG.E.128 R56, desc[UR52][R8.64] ;  /* 0x0000003408389981 */ /* 0x000168000c1e1d00 */
[----:B------:R0:W5:Y:S04]  /*8cf0*/  @!P2 LDG.E.128 R32, desc[UR52][R8.64+0x20] ;  /* 0x000020340820a981 */ /* 0x000168000c1e1d00 */
[----:B------:R0:W5:Y:S04]  /*8d00*/  @!P3 LDG.E.128 R28, desc[UR52][R8.64+0x40] ;  /* 0x00004034081cb981 */ /* 0x000168000c1e1d00 */
[----:B------:R0:W5:Y:S04]  /*8d10*/  @!P1 LDG.E.128 R40, desc[UR52][R10.64] ;  /* 0x000000340a289981 */ /* 0x000168000c1e1d00 */
[----:B------:R0:W5:Y:S04]  /*8d20*/  @!P2 LDG.E.128 R36, desc[UR52][R10.64+0x20] ;  /* 0x000020340a24a981 */ /* 0x000168000c1e1d00 */
[----:B------:R0:W5:Y:S02]  /*8d30*/  @!P3 LDG.E.128 R24, desc[UR52][R10.64+0x40] ;  /* 0x000040340a18b981 */ /* 0x000164000c1e1d00 */
.L_x_4166:
[----:B------:R-:W-:Y:S05]  /*8d40*/  BSYNC B1 ;  /* 0x0000000000017941 */ /* 0x000fea0003800000 */
.L_x_4165:
[-C--:B------:R-:W-:Y:S01]  /*8d50*/  IMAD R0, R21, R6.reuse, RZ ;  /* 0x0000000615007224 */ /* 0x080fe200078e02ff */
[----:B------:R-:W-:Y:S01]  /*8d60*/  ULDC.64 UR4, c[0x0][0x3c8] ;  /* 0x0000f20000047ab9 */ /* 0x000fe20000000a00 */
[----:B0-----:R-:W-:Y:S01]  /*8d70*/  IMAD.WIDE.U32 R8, R3, R6, R12 ;  /* 0x0000000603087225 */ /* 0x001fe200078e000c */
        /* <DEDUP_REMOVED lines=11> */
.L_x_4435:
[----:B------:R-:W-:-:S03]  /*8e30*/  UMOV UR4, 0xffffffff ;  /* 0xffffffff00047882 */ /* 0x000fc60000000000 */
[----:B------:R-:W-:Y:S05]  /*8e40*/  BRA.DIV UR4, `(.L_x_4168) ;  /* 0x000001fe04ec7947 */ /* 0x000fea000b800000 */
.L_x_4438:
[----:B------:R-:W-:-:S03]  /*8e50*/  UMOV UR4, 0xffffffff ;  /* 0xffffffff00047882 */ /* 0x000fc60000000000 */
[----:B------:R-:W-:Y:S05]  /*8e60*/  BRA.DIV UR4, `(.L_x_4169) ;  /* 0x00000202040c7947 */ /* 0x000fea000b800000 */
.L_x_4441:
[----:B------:R-:W-:-:S03]  /*8e70*/  UMOV UR4, 0xffffffff ;  /* 0xffffffff00047882 */ /* 0x000fc60000000000 */
[----:B------:R-:W-:Y:S05]  /*8e80*/  BRA.DIV UR4, `(.L_x_4170) ;  /* 0x00000202042c7947 */ /* 0x000fea000b800000 */
.L_x_4444:
[----:B------:R-:W-:-:S04]  /*8e90*/  ULEA.HI UR4, UR47, UR47, URZ, 0x1 ;  /* 0x0000002f2f047291 */ /* 0x000fc8000f8f083f */
[----:B------:R-:W-:-:S04]  /*8ea0*/  ULOP3.LUT UR4, UR4, 0xfffffffe, URZ, 0xc0, !UPT ;  /* 0xfffffffe04047892 */ /* 0x000fc8000f8ec03f */
[----:B------:R-:W-:-:S06]  /*8eb0*/  UIADD3 UR4, UR47, -UR4, URZ ;  /* 0x800000042f047290 */ /* 0x000fcc000fffe03f */
[----:B------:R-:W-:-:S05]  /*8ec0*/  IMAD.U32 R0, RZ, RZ, UR4 ;  /* 0x00000004ff007e24 */ /* 0x000fca000f8e00ff */
[----:B------:R-:W-:-:S04]  /*8ed0*/  SHF.L.U32 R0, R0, 0x1f, RZ ;  /* 0x0000001f00007819 */ /* 0x000fc800000006ff */
[----:B------:R-:W0:Y:S02]  /*8ee0*/  SYNCS.PHASECHK.TRANS64.TRYWAIT P1, [UR38+0x33400], R0 ;  /* 0x03340000ff0075a7 */ /* 0x000e240008020166 */
[----:B0-----:R-:W-:Y:S05]  /*8ef0*/  @!P1 BRA `(.L_x_4171) ;  /* 0x0000020000389947 */ /* 0x001fea0003800000 */
.L_x_4445:
[----:B------:R-:W-:Y:S05]  /*8f00*/  @P0 BRA `(.L_x_4154) ;  /* 0x0000002c00f00947 */ /* 0x000fea0003800000 */
[----:B0-----:R-:W0:Y:S01]  /*8f10*/  LDC R3, c[0x0][0x3d4] ;  /* 0x0000f500ff037b82 */ /* 0x001e220000000800 */
[----:B------:R-:W-:Y:S01]  /*8f20*/  BSSY B1, `(.L_x_4172) ;  /* 0x00000fc000017945 */ /* 0x000fe20003800000 */
[-C--:B0-----:R-:W-:Y:S02]  /*8f30*/  ISETP.GE.AND P0, PT, R19, R3.reuse, PT ;  /* 0x000000031300720c */ /* 0x081fe40003f06270 */
[-C--:B------:R-:W-:Y:S02]  /*8f40*/  ISETP.GE.AND P1, PT, R50, R3.reuse, PT ;  /* 0x000000033200720c */ /* 0x080fe40003f26270 */
[----:B------:R-:W-:-:S09]  /*8f50*/  ISETP.GE.AND P2, PT, R52, R3, PT ;  /* 0x000000033400720c */ /* 0x000fd20003f46270 */
[----:B------:R-:W-:Y:S05]  /*8f60*/  @P0 BRA `(.L_x_4173) ;  /* 0x0000000c00dc0947 */ /* 0x000fea0003800000 */
[----:B------:R-:W2:Y:S04]  /*8f70*/  LDL R10, [R1+0x2d4] ;  /* 0x0002d400010a7983 */ /* 0x000ea80000100800 */
[----:B------:R-:W3:Y:S01]  /*8f80*/  LDL R69, [R1+0x2e4] ;  /* 0x0002e40001457983 */ /* 0x000ee20000100800 */
[----:B-----5:R-:W-:Y:S02]  /*8f90*/  SHF.R.U32.HI R0, RZ, 0x8, R56 ;  /* 0x00000008ff007819 */ /* 0x020fe40000011638 */
        /* <DEDUP_REMOVED lines=13> */
[----:B------:R-:W-:Y:S02]  /*9070*/  PRMT R19, R8, 0x7604, R9 ;  /* 0x0000760408137816 */ /* 0x000fe40000000009 */
        /* <DEDUP_REMOVED lines=13> */
[----:B------:R-:W-:Y:S02]  /*9150*/  SHF.R.U32.HI R21, RZ, 0x8, R42 ;  /* 0x00000008ff157819 */ /* 0x000fe4000001162a */
[----:B------:R-:W-:Y:S01]  /*9160*/  PRMT R48, R48, 0x7604, R49 ;  /* 0x0000760430307816 */ /* 0x000fe20000000031 */
[----:B------:R-:W-:Y:S01]  /*9170*/  IMAD.U32 R15, R15, 0x10000, RZ ;  /* 0x000100000f0f7824 */ /* 0x000fe200078e00ff */
[----:B------:R-:W-:Y:S02]  /*9180*/  SHF.R.U32.HI R49, RZ, 0x10, R41 ;  /* 0x00000010ff317819 */ /* 0x000fe40000011629 */
[----:B------:R-:W-:Y:S02]  /*9190*/  LOP3.LUT R44, R42, 0xff, RZ, 0xc0, !PT ;  /* 0x000000ff2a2c7812 */ /* 0x000fe400078ec0ff */
[----:B------:R-:W-:Y:S01]  /*91a0*/  LOP3.LUT R21, R21, 0xff, RZ, 0xc0, !PT ;  /* 0x000000ff15157812 */ /* 0x000fe200078ec0ff */
[----:B------:R-:W-:Y:S01]  /*91b0*/  IMAD.U32 R49, R49, 0x10000, RZ ;  /* 0x0001000031317824 */ /* 0x000fe200078e00ff */
[----:B------:R-:W-:-:S02]  /*91c0*/  SHF.R.U32.HI R53, RZ, 0x10, R43 ;  /* 0x00000010ff357819 */ /* 0x000fc4000001162b */
[----:B------:R-:W-:Y:S02]  /*91d0*/  PRMT R51, R21, 0x7604, R44 ;  /* 0x0000760415337816 */ /* 0x000fe4000000002c */
[--C-:B------:R-:W-:Y:S01]  /*91e0*/  LOP3.LUT R13, R13, 0xff0000, R56.reuse, 0xf8, !PT ;  /* 0x00ff00000d0d7812 */ /* 0x100fe200078ef838 */
[----:B------:R-:W-:Y:S01]  /*91f0*/  IMAD.U32 R53, R53, 0x10000, RZ ;  /* 0x0001000035357824 */ /* 0x000fe200078e00ff */
[----:B------:R-:W-:Y:S02]  /*9200*/  SHF.R.U32.HI R21, RZ, 0x10, R59 ;  /* 0x00000010ff157819 */ /* 0x000fe4000001163b */
[----:B------:R-:W-:Y:S02]  /*9210*/  LOP3.LUT R15, R12, 0xff0000, R15, 0xf8, !PT ;  /* 0x00ff00000c0f7812 */ /* 0x000fe400078ef80f */
        /* <DEDUP_REMOVED lines=9> */
[----:B------:R-:W-:Y:S02]  /*92b0*/  F2FP.F16.E4M3.UNPACK_B R45, R56 ;  /* 0x00000038ff2d723e */ /* 0x000fe400020006ff */
[--C-:B------:R-:W-:Y:S02]  /*92c0*/  LOP3.LUT R19, R19, 0xff0000, R58.reuse, 0xf8, !PT ;  /* 0x00ff000013137812 */ /* 0x100fe400078ef83a */
[----:B------:R-:W-:Y:S01]  /*92d0*/  LOP3.LUT R21, R14, 0xff0000, R21, 0xf8, !PT ;  /* 0x00ff00000e157812 */ /* 0x000fe200078ef815 */
[--C-:B------:R-:W-:Y:S01]  /*92e0*/  HADD2.F32 R49, -RZ, R45.reuse.H0_H0 ;  /* 0x2000002dff317230 */ /* 0x100fe20000004100 */
[----:B------:R-:W-:Y:S01]  /*92f0*/  F2FP.F16.E4M3.UNPACK_B R54, R53 ;  /* 0x00000035ff36723e */ /* 0x000fe200020006ff */
[----:B------:R-:W-:Y:S01]  /*9300*/  HADD2.F32 R45, -RZ, R45.H1_H1 ;  /* 0x3000002dff2d7230 */ /* 0x000fe20000004100 */
[----:B------:R-:W-:Y:S02]  /*9310*/  LOP3.LUT R48, R19, 0xff000000, R58, 0xf8, !PT ;  /* 0xff00000013307812 */ /* 0x000fe400078ef83a */
[----:B------:R-:W-:-:S02]  /*9320*/  LOP3.LUT R58, R21, 0xff000000, R59, 0xf8, !PT ;  /* 0xff000000153a7812 */ /* 0x000fc400078ef83b */
[----:B------:R-:W-:Y:S02]  /*9330*/  LOP3.LUT R59, R13, 0xff000000, R42, 0xf8, !PT ;  /* 0xff0000000d3b7812 */ /* 0x000fe400078ef82a */
[----:B------:R-:W-:Y:S01]  /*9340*/  LOP3.LUT R60, R55, 0xff000000, R43, 0xf8, !PT ;  /* 0xff000000373c7812 */ /* 0x000fe200078ef82b */
[----:B------:R-:W-:Y:S01]  /*9350*/  HADD2.F32 R55, -RZ, R54.H0_H0 ;  /* 0x20000036ff377230 */ /* 0x000fe20000004100 */
[----:B------:R-:W-:Y:S02]  /*9360*/  F2FP.F16.E4M3.UNPACK_B R53, R53.H1 ;  /* 0x00000035ff35723e */ /* 0x000fe400030006ff */
[----:B------:R-:W-:Y:S02]  /*9370*/  F2FP.F16.E4M3.UNPACK_B R56, R56.H1 ;  /* 0x00000038ff38723e */ /* 0x000fe400030006ff */
[----:B--2---:R-:W-:-:S04]  /*9380*/  LEA.HI R0, R3, R10, RZ, 0x1c ;  /* 0x0000000a03007211 */ /* 0x004fc800078fe0ff */
[----:B------:R-:W-:Y:S01]  /*9390*/  SHF.R.S32.HI R5, RZ, 0x1f, R0 ;  /* 0x0000001fff057819 */ /* 0x000fe20000011400 */
[----:B---3--:R-:W0:Y:S03]  /*93a0*/  LDS.128 R8, [R69+0x1e200] ;  /* 0x01e2000045087984 */ /* 0x008e260000000c00 */
[----:B------:R-:W-:Y:S01]  /*93b0*/  LEA.HI R4, R5, R0, RZ, 0x2 ;  /* 0x0000000005047211 */ /* 0x000fe200078f10ff */
[----:B------:R-:W-:-:S04]  /*93c0*/  IMAD.SHL.U32 R5, R0, 0x10, RZ ;  /* 0x0000001000057824 */ /* 0x000fc800078e00ff */
[----:B------:R-:W-:Y:S01]  /*93d0*/  IMAD.SHL.U32 R4, R4, 0x800, RZ ;  /* 0x0000080004047824 */ /* 0x000fe200078e00ff */
[----:B------:R-:W-:-:S04]  /*93e0*/  LOP3.LUT R0, R46, 0x30, R5, 0xf8, !PT ;  /* 0x000000302e007812 */ /* 0x000fc800078ef805 */
[----:B------:R-:W-:Y:S02]  /*93f0*/  LOP3.LUT R5, R0, R47, RZ, 0x3c, !PT ;  /* 0x0000002f00057212 */ /* 0x000fe400078e3cff */
[----:B------:R-:W-:-:S04]  /*9400*/  LOP3.LUT R0, R4, 0xffffe000, RZ, 0xc0, !PT ;  /* 0xffffe00004007812 */ /* 0x000fc800078ec0ff */
[----:B------:R-:W-:-:S05]  /*9410*/  IADD3 R0, R5, R237, R0 ;  /* 0x000000ed05007210 */ /* 0x000fca0007ffe000 */
[----:B------:R-:W1:Y:S01]  /*9420*/  LDS.128 R4, [R0+UR38+0x1e200] ;  /* 0x01e2002600047984 */ /* 0x000e620008000c00 */
[----:B0-----:R-:W-:Y:S02]  /*9430*/  F2FP.F16.E4M3.UNPACK_B R12, R9 ;  /* 0x00000009ff0c723e */ /* 0x001fe400020006ff */
        /* <DEDUP_REMOVED lines=8> */
[----:B------:R-:W-:Y:S02]  /*94c0*/  F2FP.F16.E4M3.UNPACK_B R8, R8.H1 ;  /* 0x00000008ff08723e */ /* 0x000fe400030006ff */
[-C--:B-1----:R-:W-:Y:S02]  /*94d0*/  F2FP.F16.E4M3.UNPACK_B R20, R5.reuse ;  /* 0x00000005ff14723e */ /* 0x082fe400020006ff */
[----:B------:R-:W-:Y:S02]  /*94e0*/  F2FP.F16.E4M3.UNPACK_B R21, R5.H1 ;  /* 0x00000005ff15723e */ /* 0x000fe400030006ff */
[-C--:B------:R-:W-:Y:S01]  /*94f0*/  F2FP.F16.E4M3.UNPACK_B R42, R7.reuse ;  /* 0x00000007ff2a723e */ /* 0x080fe200020006ff */
[--C-:B------:R-:W-:Y:S01]  /*9500*/  HADD2.F32 R40, -RZ, R20.reuse.H0_H0 ;  /* 0x20000014ff287230 */ /* 0x100fe20000004100 */
[----:B------:R-:W-:Y:S01]  /*9510*/  F2FP.F16.E4M3.UNPACK_B R43, R7.H1 ;  /* 0x00000007ff2b723e */ /* 0x000fe200030006ff */
[----:B------:R-:W-:Y:S01]  /*9520*/  HADD2.F32 R20, -RZ, R20.H1_H1 ;  /* 0x30000014ff147230 */ /* 0x000fe20000004100 */
[----:B------:R-:W-:-:S02]  /*9530*/  F2FP.F16.E4M3.UNPACK_B R5, R4 ;  /* 0x00000004ff05723e */ /* 0x000fc400020006ff */
[----:B------:R-:W-:Y:S01]  /*9540*/  F2FP.F16.E4M3.UNPACK_B R7, R4.H1 ;  /* 0x00000004ff07723e */ /* 0x000fe200030006ff */
[C---:B------:R-:W-:Y:S01]  /*9550*/  FMUL.FTZ R4, R40.reuse, R49 ;  /* 0x0000003128047220 */ /* 0x040fe20000410000 */
[-C--:B------:R-:W-:Y:S01]  /*9560*/  FMUL.FTZ R57, R40, R55.reuse ;  /* 0x0000003728397220 */ /* 0x080fe20000410000 */
[-C--:B------:R-:W-:Y:S02]  /*9570*/  F2FP.F16.E4M3.UNPACK_B R40, R6.reuse ;  /* 0x00000006ff28723e */ /* 0x080fe400020006ff */
[C---:B------:R-:W-:Y:S01]  /*9580*/  FFMA.FTZ R62, R10.reuse, R55, R4 ;  /* 0x000000370a3e7223 */ /* 0x040fe20000010004 */
[----:B------:R-:W-:Y:S01]  /*9590*/  HADD2.F32 R55, -RZ, R54.H1_H1 ;  /* 0x30000036ff377230 */ /* 0x000fe20000004100 */
[----:B------:R-:W-:Y:S01]  /*95a0*/  F2FP.F16.E4M3.UNPACK_B R41, R6.H1 ;  /* 0x00000006ff29723e */ /* 0x000fe200030006ff */
[----:B------:R-:W-:Y:S01]  /*95b0*/  FFMA.FTZ R61, R10, R49, -R57 ;  /* 0x000000310a3d7223 */ /* 0x000fe20000010839 */
        /* <DEDUP_REMOVED lines=15> */
[----:B------:R-:W-:Y:S01]  /*96b0*/  HADD2.F32 R21, -RZ, R21.H1_H1 ;  /* 0x30000015ff157230 */ /* 0x000fe20000004100 */
[----:B------:R-:W-:Y:S01]  /*96c0*/  F2FP.F16.E4M3.UNPACK_B R60, R60.H1 ;  /* 0x0000003cff3c723e */ /* 0x000fe200030006ff */
[----:B------:R-:W-:Y:S01]  /*96d0*/  HADD2.F32 R49, -RZ, R20.H0_H0 ;  /* 0x20000014ff317230 */ /* 0x000fe20000004100 */
[----:B------:R-:W-:Y:S01]  /*96e0*/  F2FP.F16.E4M3.UNPACK_B R58, R58.H1 ;  /* 0x0000003aff3a723e */ /* 0x000fe200030006ff */
[----:B------:R-:W-:Y:S02]  /*96f0*/  HADD2.F32 R6, -RZ, R42.H0_H0 ;  /* 0x2000002aff067230 */ /* 0x000fe40000004100 */
[----:B------:R-:W-:Y:S01]  /*9700*/  FMUL.FTZ R64, R21, R12 ;  /* 0x0000000c15407220 */ /* 0x000fe20000410000 */
[----:B------:R-:W-:Y:S02]  /*9710*/  HADD2.F32 R56, -RZ, R56.H1_H1 ;  /* 0x30000038ff387230 */ /* 0x000fe40000004100 */
[----:B------:R-:W-:-:S02]  /*9720*/  HADD2.F32 R45, -RZ, R10.H0_H0 ;  /* 0x2000000aff2d7230 */ /* 0x000fc40000004100 */
[C---:B------:R-:W-:Y:S01]  /*9730*/  FMUL.FTZ R53, R6.reuse, R49 ;  /* 0x0000003106357220 */ /* 0x040fe20000410000 */
[----:B------:R-:W-:Y:S02]  /*9740*/  HADD2.F32 R13, -RZ, R13.H1_H1 ;  /* 0x3000000dff0d7230 */ /* 0x000fe40000004100 */
[-C--:B------:R-:W-:Y:S01]  /*9750*/  FMUL.FTZ R21, R21, R56.reuse ;  /* 0x0000003815157220 */ /* 0x080fe20000410000 */
[----:B------:R-:W-:Y:S02]  /*9760*/  HADD2.F32 R4, -RZ, R15.H0_H0 ;  /* 0x2000000fff047230 */ /* 0x000fe40000004100 */
[----:B------:R-:W-:Y:S01]  /*9770*/  FMUL.FTZ R6, R6, R45 ;  /* 0x0000002d06067220 */ /* 0x000fe20000410000 */
[----:B------:R-:W-:Y:S02]  /*9780*/  HADD2.F32 R20, -RZ, R20.H1_H1 ;  /* 0x30000014ff147230 */ /* 0x000fe40000004100 */
[----:B------:R-:W-:Y:S01]  /*9790*/  FFMA.FTZ R64, R13, R56, -R64 ;  /* 0x000000380d407223 */ /* 0x000fe20000010840 */
[----:B------:R-:W-:-:S02]  /*97a0*/  HADD2.F32 R42, -RZ, R42.H1_H1 ;  /* 0x3000002aff2a7230 */ /* 0x000fc40000004100 */
[----:B------:R-:W-:Y:S01]  /*97b0*/  FFMA.FTZ R56, R13, R12, R21 ;  /* 0x0000000c0d387223 */ /* 0x000fe20000010015 */
[C---:B------:R-:W-:Y:S01]  /*97c0*/  FFMA.FTZ R49, R4.reuse, R49, R6 ;  /* 0x0000003104317223 */ /* 0x040fe20000010006 */
[----:B------:R-:W-:Y:S02]  /*97d0*/  HADD2.F32 R10, -RZ, R10.H1_H1 ;  /* 0x3000000aff0a7230 */ /* 0x000fe40000004100 */
[----:B------:R-:W-:Y:S01]  /*97e0*/  FFMA.FTZ R53, R4, R45, -R53 ;  /* 0x0000002d04357223 */ /* 0x000fe20000010835 */
[----:B------:R-:W-:Y:S02]  /*97f0*/  HADD2.F32 R15, -RZ, R15.H1_H1 ;  /* 0x3000000fff0f7230 */ /* 0x000fe40000004100 */
[C---:B------:R-:W-:Y:S01]  /*9800*/  FMUL.FTZ R12, R42.reuse, R20 ;  /* 0x000000142a0c7220 */ /* 0x040fe20000410000 */
[----:B------:R-:W-:Y:S02]  /*9810*/  HADD2.F32 R21, -RZ, R60.H0_H0 ;  /* 0x2000003cff157230 */ /* 0x000fe40000004100 */
[----:B------:R-:W-:Y:S01]  /*9820*/  FMUL.FTZ R45, R42, R10 ;  /* 0x0000000a2a2d7220 */ /* 0x000fe20000410000 */
[----:B------:R-:W-:-:S02]  /*9830*/  HADD2.F32 R6, -RZ, R43.H0_H0 ;  /* 0x2000002bff067230 */ /* 0x000fc40000004100 */
[C---:B------:R-:W-:Y:S01]  /*9840*/  FFMA.FTZ R66, R15.reuse, R10, -R12 ;  /* 0x0000000a0f427223 */ /* 0x040fe2000001080c */
[----:B------:R-:W-:Y:S01]  /*9850*/  HADD2.F32 R13, -RZ, R58.H0_H0 ;  /* 0x2000003aff0d7230 */ /* 0x000fe20000004100 */
[----:B------:R-:W-:Y:S01]  /*9860*/  F2FP.F16.E4M3.UNPACK_B R12, R51.H1 ;  /* 0x00000033ff0c723e */ /* 0x000fe200030006ff */
[----:B------:R-:W-:Y:S02]  /*9870*/  HADD2.F32 R4, -RZ, R19.H0_H0 ;  /* 0x20000013ff047230 */ /* 0x000fe40000004100 */
[C---:B------:R-:W-:Y:S01]  /*9880*/  FMUL.FTZ R63, R6.reuse, R21 ;  /* 0x00000015063f7220 */ /* 0x040fe20000410000 */
[----:B------:R-:W-:Y:S01]  /*9890*/  F2FP.F16.E4M3.UNPACK_B R10, R44.H1 ;  /* 0x0000002cff0a723e */ /* 0x000fe200030006ff */
[-C--:B------:R-:W-:Y:S01]  /*98a0*/  FMUL.FTZ R6, R6, R13.reuse ;  /* 0x0000000d06067220 */ /* 0x080fe20000410000 */
[----:B------:R-:W-:Y:S01]  /*98b0*/  FFMA.FTZ R68, R15, R20, R45 ;  /* 0x000000140f447223 */ /* 0x000fe2000001002d */
[----:B------:R-:W-:Y:S01]  /*98c0*/  FFMA.FTZ R63, R4, R13, -R63 ;  /* 0x0000000d043f7223 */ /* 0x000fe2000001083f */
[----:B------:R-:W-:-:S02]  /*98d0*/  HADD2.F32 R60, -RZ, R60.H1_H1 ;  /* 0x3000003cff3c7230 */ /* 0x000fc40000004100 */
[----:B------:R-:W-:Y:S01]  /*98e0*/  FFMA.FTZ R67, R4, R21, R6 ;  /* 0x0000001504437223 */ /* 0x000fe20000010006 */
[----:B------:R-:W-:Y:S01]  /*98f0*/  HADD2.F32 R43, -RZ, R43.H1_H1 ;  /* 0x3000002bff2b7230 */ /* 0x000fe20000004100 */
[----:B------:R-:W-:Y:S01]  /*9900*/  F2FP.F16.E4M3.UNPACK_B R51, R51 ;  /* 0x00000033ff33723e */ /* 0x000fe200020006ff */
[----:B------:R-:W-:Y:S01]  /*9910*/  HADD2.F32 R15, -RZ, R12.H0_H0 ;  /* 0x2000000cff0f7230 */ /* 0x000fe20000004100 */
[----:B------:R-:W-:Y:S01]  /*9920*/  F2FP.F16.E4M3.UNPACK_B R44, R44 ;  /* 0x0000002cff2c723e */ /* 0x000fe200020006ff */
[----:B------:R-:W-:Y:S02]  /*9930*/  HADD2.F32 R6, -RZ, R7.H0_H0 ;  /* 0x20000007ff067230 */ /* 0x000fe40000004100 */
[----:B------:R-:W-:Y:S01]  /*9940*/  FMUL.FTZ R20, R43, R60 ;  /* 0x0000003c2b147220 */ /* 0x000fe20000410000 */
[----:B------:R-:W-:Y:S01]  /*9950*/  HADD2.F32 R13, -RZ, R10.H0_H0 ;  /* 0x2000000aff0d7230 */ /* 0x000fe20000004100 */
[----:B------:R-:W-:Y:S01]  /*9960*/  F2FP.SATFINITE.E4M3.F32.PACK_AB_MERGE_C R56, R56, R57, RZ ;  /* 0x000000393838723e */ /* 0x000fe200048070ff */
[----:B------:R-:W-:-:S02]  /*9970*/  HADD2.F32 R58, -RZ, R58.H1_H1 ;  /* 0x3000003aff3a7230 */ /* 0x000fc40000004100 */
[C---:B------:R-:W-:Y:S01]  /*9980*/  FMUL.FTZ R21, R6.reuse, R15 ;  /* 0x0000000f06157220 */ /* 0x040fe20000410000 */
[----:B------:R-:W-:Y:S02]  /*9990*/  HADD2.F32 R19, -RZ, R19.H1_H1 ;  /* 0x30000013ff137230 */ /* 0x000fe40000004100 */
[----:B------:R-:W-:Y:S01]  /*99a0*/  FMUL.FTZ R6, R6, R13 ;  /* 0x0000000d06067220 */ /* 0x000fe20000410000 */
[----:B------:R-:W-:Y:S02]  /*99b0*/  HADD2.F32 R4, -RZ, R8.H0_H0 ;  /* 0x20000008ff047230 */ /* 0x000fe40000004100 */
[-C--:B------:R-:W-:Y:S01]  /*99c0*/  FMUL.FTZ R43, R43, R58.reuse ;  /* 0x0000003a2b2b7220 */ /* 0x080fe20000410000 */
[----:B------:R-:W-:Y:S02]  /*99d0*/  HADD2.F32 R12, -RZ, R12.H1_H1 ;  /* 0x3000000cff0c7230 */ /* 0x000fe40000004100 */
[----:B------:R-:W-:Y:S01]  /*99e0*/  FFMA.FTZ R70, R19, R58, -R20 ;  /* 0x0000003a13467223 */ /* 0x000fe20000010814 */
[----:B------:R-:W-:-:S02]  /*99f0*/  HADD2.F32 R7, -RZ, R7.H1_H1 ;  /* 0x30000007ff077230 */ /* 0x000fc40000004100 */
[C---:B------:R-:W-:Y:S01]  /*9a00*/  FFMA.FTZ R20, R4.reuse, R15, R6 ;  /* 0x0000000f04147223 */ /* 0x040fe20000010006 */
[----:B------:R-:W-:Y:S02]  /*9a10*/  HADD2.F32 R10, -RZ, R10.H1_H1 ;  /* 0x3000000aff0a7230 */ /* 0x000fe40000004100 */
[----:B------:R-:W-:Y:S01]  /*9a20*/  FFMA.FTZ R60, R19, R60, R43 ;  /* 0x0000003c133c7223 */ /* 0x000fe2000001002b */
[----:B------:R-:W-:Y:S02]  /*9a30*/  HADD2.F32 R8, -RZ, R8.H1_H1 ;  /* 0x30000008ff087230 */ /* 0x000fe40000004100 */
[C---:B------:R-:W-:Y:S01]  /*9a40*/  FMUL.FTZ R15, R7.reuse, R12 ;  /* 0x0000000c070f7220 */ /* 0x040fe20000410000 */
[----:B------:R-:W-:Y:S01]  /*9a50*/  FFMA.FTZ R21, R4, R13, -R21 ;  /* 0x0000000d04157223 */ /* 0x000fe20000010815 */
[-C--:B------:R-:W-:Y:S01]  /*9a60*/  FMUL.FTZ R7, R7, R10.reuse ;  /* 0x0000000a07077220 */ /* 0x080fe20000410000 */
[----:B------:R-:W-:Y:S02]  /*9a70*/  HADD2.F32 R13, -RZ, R51.H0_H0 ;  /* 0x20000033ff0d7230 */ /* 0x000fe40000004100 */
[----:B------:R-:W-:Y:S01]  /*9a80*/  FFMA.FTZ R42, R8, R10, -R15 ;  /* 0x0000000a082a7223 */ /* 0x000fe2000001080f */
[----:B------:R-:W-:-:S02]  /*9a90*/  HADD2.F32 R6, -RZ, R5.H0_H0 ;  /* 0x20000005ff067230 */ /* 0x000fc40000004100 */
[----:B------:R-:W-:Y:S01]  /*9aa0*/  FFMA.FTZ R43, R8, R12, R7 ;  /* 0x0000000c082b7223 */ /* 0x000fe20000010007 */
[--C-:B------:R-:W-:Y:S01]  /*9ab0*/  HADD2.F32 R7, -RZ, R44.reuse.H0_H0 ;  /* 0x2000002cff077230 */ /* 0x100fe20000004100 */
[----:B------:R-:W-:Y:S01]  /*9ac0*/  F2FP.F16.E4M3.UNPACK_B R10, R59.H1 ;  /* 0x0000003bff0a723e */ /* 0x000fe200030006ff */
        /* <DEDUP_REMOVED lines=8> */
[----:B------:R-:W-:Y:S02]  /*9b50*/  HADD2.F32 R9, -RZ, R9.H1_H1 ;  /* 0x30000009ff097230 */ /* 0x000fe40000004100 */
[C---:B------:R-:W-:Y:S01]  /*9b60*/  FMUL.FTZ R6, R5.reuse, R8 ;  /* 0x0000000805067220 */ /* 0x040fe20000410000 */
[----:B------:R-:W-:Y:S01]  /*9b70*/  F2FP.F16.E4M3.UNPACK_B R4, R48.H1 ;  /* 0x00000030ff04723e */ /* 0x000fe200030006ff */
        /* <DEDUP_REMOVED lines=15> */
[----:B------:R-:W-:Y:S01]  /*9c70*/  HADD2.F32 R14, -RZ, R14.H1_H1 ;  /* 0x3000000eff0e7230 */ /* 0x000fe20000004100 */
[----:B------:R-:W-:Y:S01]  /*9c80*/  F2FP.SATFINITE.E4M3.F32.PACK_AB_MERGE_C R60, R60, R67, RZ ;  /* 0x000000433c3c723e */ /* 0x000fe200048070ff */
[----:B------:R-:W-:-:S02]  /*9c90*/  HADD2.F32 R6, -RZ, R48.H0_H0 ;  /* 0x20000030ff067230 */ /* 0x000fc40000004100 */
[C---:B------:R-:W-:Y:S01]  /*9ca0*/  FMUL.FTZ R9, R41.reuse, R10 ;  /* 0x0000000a29097220 */ /* 0x040fe20000410000 */
[-C--:B------:R-:W-:Y:S01]  /*9cb0*/  FMUL.FTZ R45, R41, R7.reuse ;  /* 0x00000007292d7220 */ /* 0x080fe20000410000 */
[----:B------:R-:W-:Y:S01]  /*9cc0*/  FFMA.FTZ R41, R4, R12, R5 ;  /* 0x0000000c04297223 */ /* 0x000fe20000010005 */
[--C-:B------:R-:W-:Y:S02]  /*9cd0*/  HADD2.F32 R5, -RZ, R40.reuse.H0_H0 ;  /* 0x20000028ff057230 */ /* 0x100fe40000004100 */
[C---:B------:R-:W-:Y:S01]  /*9ce0*/  FFMA.FTZ R58, R14.reuse, R7, -R9 ;  /* 0x000000070e3a7223 */ /* 0x040fe20000010809 */
[--C-:B------:R-:W-:Y:S02]  /*9cf0*/  HADD2.F32 R7, -RZ, R59.reuse.H0_H0 ;  /* 0x2000003bff077230 */ /* 0x100fe40000004100 */
[----:B------:R-:W-:Y:S01]  /*9d00*/  FFMA.FTZ R14, R14, R10, R45 ;  /* 0x0000000a0e0e7223 */ /* 0x000fe2000001002d */
[----:B------:R-:W-:Y:S02]  /*9d10*/  HADD2.F32 R59, -RZ, R59.H1_H1 ;  /* 0x3000003bff3b7230 */ /* 0x000fe40000004100 */
[----:B------:R-:W-:Y:S01]  /*9d20*/  FMUL.FTZ R10, R5, R6 ;  /* 0x00000006050a7220 */ /* 0x000fe20000410000 */
[----:B------:R-:W-:-:S02]  /*9d30*/  HADD2.F32 R40, -RZ, R40.H1_H1 ;  /* 0x30000028ff287230 */ /* 0x000fc40000004100 */
[----:B------:R-:W-:Y:S01]  /*9d40*/  FMUL.FTZ R9, R5, R7 ;  /* 0x0000000705097220 */ /* 0x000fe20000410000 */
[----:B------:R-:W-:Y:S01]  /*9d50*/  HADD2.F32 R48, -RZ, R48.H1_H1 ;  /* 0x30000030ff307230 */ /* 0x000fe20000004100 */
[----:B------:R-:W-:Y:S01]  /*9d60*/  F2FP.SATFINITE.E4M3.F32.PACK_AB_MERGE_C R5, R64, R65, RZ ;  /* 0x000000414005723e */ /* 0x000fe200048070ff */
        /* <DEDUP_REMOVED lines=22> */
[----:B------:R0:W-:Y:S02]  /*9ed0*/  STS.128 [R0+UR38+0x1e200], R40 ;  /* 0x01e2002800007988 */ /* 0x0001e40008000c26 */
.L_x_4173:
[----:B------:R-:W-:Y:S05]  /*9ee0*/  BSYNC B1 ;  /* 0x0000000000017941 */ /* 0x000fea0003800000 */
.L_x_4172:
[----:B------:R-:W-:Y:S04]  /*9ef0*/  BSSY B1, `(.L_x_4174) ;  /* 0x0000103000017945 */ /* 0x000fe80003800000 */
[----:B------:R-:W-:Y:S05]  /*9f00*/  @P1 BRA `(.L_x_4175) ;  /* 0x0000001000041947 */ /* 0x000fea0003800000 */
[----:B------:R-:W2:Y:S01]  /*9f10*/  LDL R61, [R1+0x2e0] ;  /* 0x0002e000013d7983 */ /* 0x000ea20000100800 */
[----:B0----5:R-:W-:Y:S02]  /*9f20*/  SHF.R.U32.HI R4, RZ, 0x8, R32 ;  /* 0x00000008ff047819 */ /* 0x021fe40000011620 */
[----:B------:R-:W-:Y:S02]  /*9f30*/  SHF.R.S32.HI R9, RZ, 0x1f, R50 ;  /* 0x0000001fff097819 */ /* 0x000fe40000011432 */
[----:B------:R-:W-:Y:S02]  /*9f40*/  LOP3.LUT R0, R32, 0xff, RZ, 0xc0, !PT ;  /* 0x000000ff20007812 */ /* 0x000fe400078ec0ff */
[----:B------:R-:W-:Y:S02]  /*9f50*/  LOP3.LUT R5, R4, 0xff, RZ, 0xc0, !PT ;  /* 0x000000ff04057812 */ /* 0x000fe400078ec0ff */
[----:B------:R-:W-:Y:S02]  /*9f60*/  SHF.R.U32.HI R4, RZ, 0x8, R34 ;  /* 0x00000008ff047819 */ /* 0x000fe40000011622 */
[----:B------:R-:W-:-:S02]  /*9f70*/  LEA.HI R50, R9, R50, RZ, 0x4 ;  /* 0x0000003209327211 */ /* 0x000fc400078f20ff */
[----:B------:R-:W-:Y:S02]  /*9f80*/  PRMT R13, R5, 0x7604, R0 ;  /* 0x00007604050d7816 */ /* 0x000fe40000000000 */
[----:B------:R-:W-:Y:S02]  /*9f90*/  LOP3.LUT R0, R34, 0xff, RZ, 0xc0, !PT ;  /* 0x000000ff22007812 */ /* 0x000fe400078ec0ff */
[----:B------:R-:W-:Y:S02]  /*9fa0*/  LOP3.LUT R5, R4, 0xff, RZ, 0xc0, !PT ;  /* 0x000000ff04057812 */ /* 0x000fe400078ec0ff */
[----:B------:R-:W-:Y:S02]  /*9fb0*/  SHF.R.S32.HI R50, RZ, 0x4, R50 ;  /* 0x00000004ff327819 */ /* 0x000fe40000011432 */
[----:B------:R-:W-:Y:S02]  /*9fc0*/  PRMT R20, R5, 0x7604, R0 ;  /* 0x0000760405147816 */ /* 0x000fe40000000000 */
[----:B------:R-:W-:-:S02]  /*9fd0*/  SHF.R.U32.HI R7, RZ, 0x8, R33 ;  /* 0x00000008ff077819 */ /* 0x000fc40000011621 */
[----:B------:R-:W-:Y:S02]  /*9fe0*/  LEA.HI R0, R3, R50, RZ, 0x1c ;  /* 0x0000003203007211 */ /* 0x000fe400078fe0ff */
[----:B------:R-:W-:Y:S02]  /*9ff0*/  LOP3.LUT R6, R33, 0xff, RZ, 0xc0, !PT ;  /* 0x000000ff21067812 */ /* 0x000fe400078ec0ff */
[----:B------:R-:W-:Y:S02]  /*a000*/  LOP3.LUT R7, R7, 0xff, RZ, 0xc0, !PT ;  /* 0x000000ff07077812 */ /* 0x000fe400078ec0ff */
[----:B------:R-:W-:Y:S02]  /*a010*/  SHF.R.S32.HI R5, RZ, 0x1f, R0 ;  /* 0x0000001fff057819 */ /* 0x000fe40000011400 */
[----:B------:R-:W-:Y:S02]  /*a020*/  PRMT R15, R7, 0x7604, R6 ;  /* 0x00007604070f7816 */ /* 0x000fe40000000006 */
[----:B------:R-:W-:Y:S01]  /*a030*/  LEA.HI R4, R5, R0, RZ, 0x2 ;  /* 0x0000000005047211 */ /* 0x000fe200078f10ff */
[----:B------:R-:W-:Y:S01]  /*a040*/  IMAD.SHL.U32 R5, R0, 0x10, RZ ;  /* 0x0000001000057824 */ /* 0x000fe200078e00ff */
[----:B------:R-:W-:-:S02]  /*a050*/  SHF.R.U32.HI R7, RZ, 0x8, R35 ;  /* 0x00000008ff077819 */ /* 0x000fc40000011623 */
[----:B------:R-:W-:Y:S01]  /*a060*/  LOP3.LUT R6, R35, 0xff, RZ, 0xc0, !PT ;  /* 0x000000ff23067812 */ /* 0x000fe200078ec0ff */
[----:B------:R-:W-:Y:S01]  /*a070*/  IMAD.SHL.U32 R4, R4, 0x800, RZ ;  /* 0x0000080004047824 */ /* 0x000fe200078e00ff */
[----:B------:R-:W-:Y:S02]  /*a080*/  LOP3.LUT R7, R7, 0xff, RZ, 0xc0, !PT ;  /* 0x000000ff07077812 */ /* 0x000fe400078ec0ff */
[----:B------:R-:W-:Y:S02]  /*a090*/  LOP3.LUT R0, R46, 0x30, R5, 0xf8, !PT ;  /* 0x000000302e007812 */ /* 0x000fe400078ef805 */
[----:B------:R-:W-:Y:S02]  /*a0a0*/  PRMT R40, R7, 0x7604, R6 ;  /* 0x0000760407287816 */ /* 0x000fe40000000006 */
[----:B------:R-:W-:Y:S02]  /*a0b0*/  SHF.R.U32.HI R7, RZ, 0x8, R37 ;  /* 0x00000008ff077819 */ /* 0x000fe40000011625 */
[----:B------:R-:W-:-:S02]  /*a0c0*/  SHF.R.U32.HI R42, RZ, 0x8, R39 ;  /* 0x00000008ff2a7819 */ /* 0x000fc40000011627 */
[----:B------:R-:W-:Y:S02]  /*a0d0*/  LOP3.LUT R5, R0, R47, RZ, 0x3c, !PT ;  /* 0x0000002f00057212 */ /* 0x000fe400078e3cff */
[----:B------:R-:W-:Y:S02]  /*a0e0*/  LOP3.LUT R0, R4, 0xffffe000, RZ, 0xc0, !PT ;  /* 0xffffe00004007812 */ /* 0x000fe400078ec0ff */
[----:B------:R-:W-:Y:S02]  /*a0f0*/  SHF.R.U32.HI R9, RZ, 0x8, R36 ;  /* 0x00000008ff097819 */ /* 0x000fe40000011624 */
[----:B------:R-:W-:Y:S02]  /*a100*/  LOP3.LUT R6, R37, 0xff, RZ, 0xc0, !PT ;  /* 0x000000ff25067812 */ /* 0x000fe400078ec0ff */
[----:B------:R-:W-:Y:S02]  /*a110*/  LOP3.LUT R7, R7, 0xff, RZ, 0xc0, !PT ;  /* 0x000000ff07077812 */ /* 0x000fe400078ec0ff */
[----:B------:R-:W-:-:S02]  /*a120*/  LOP3.LUT R4, R42, 0xff, RZ, 0xc0, !PT ;  /* 0x000000ff2a047812 */ /* 0x000fc400078ec0ff */
[----:B------:R-:W-:Y:S02]  /*a130*/  LOP3.LUT R21, R39, 0xff, RZ, 0xc0, !PT ;  /* 0x000000ff27157812 */ /* 0x000fe400078ec0ff */
[----:B------:R-:W-:Y:S02]  /*a140*/  IADD3 R0, R5, R237, R0 ;  /* 0x000000ed05007210 */ /* 0x000fe40007ffe000 */
[----:B------:R-:W-:Y:S02]  /*a150*/  LOP3.LUT R8, R36, 0xff, RZ, 0xc0, !PT ;  /* 0x000000ff24087812 */ /* 0x000fe400078ec0ff */
[----:B------:R-:W-:Y:S02]  /*a160*/  LOP3.LUT R9, R9, 0xff, RZ, 0xc0, !PT ;  /* 0x000000ff09097812 */ /* 0x000fe400078ec0ff */
[----:B------:R-:W-:Y:S02]  /*a170*/  PRMT R43, R7, 0x7604, R6 ;  /* 0x00007604072b7816 */ /* 0x000fe40000000006 */
[----:B------:R-:W-:-:S02]  /*a180*/  PRMT R53, R4, 0x7604, R21 ;  /* 0x0000760404357816 */ /* 0x000fc40000000015 */
[----:B------:R-:W0:Y:S01]  /*a190*/  LDS.128 R4, [R0+UR38+0x1e200] ;  /* 0x01e2002600047984 */ /* 0x000e220008000c00 */
[----:B------:R-:W-:Y:S02]  /*a1a0*/  PRMT R41, R9, 0x7604, R8 ;  /* 0x0000760409297816 */ /* 0x000fe40000000008 */
[----:B------:R-:W-:Y:S02]  /*a1b0*/  SHF.R.U32.HI R14, RZ, 0x8, R38 ;  /* 0x00000008ff0e7819 */ /* 0x000fe40000011626 */
[----:B------:R-:W-:Y:S02]  /*a1c0*/  LOP3.LUT R12, R38, 0xff, RZ, 0xc0, !PT ;  /* 0x000000ff260c7812 */ /* 0x000fe400078ec0ff */
[----:B------:R-:W-:Y:S02]  /*a1d0*/  LOP3.LUT R19, R14, 0xff, RZ, 0xc0, !PT ;  /* 0x000000ff0e137812 */ /* 0x000fe400078ec0ff */
[----:B------:R-:W-:Y:S02]  /*a1e0*/  SHF.R.U32.HI R14, RZ, 0x10, R33 ;  /* 0x00000010ff0e7819 */ /* 0x000fe40000011621 */
[----:B------:R-:W-:-:S02]  /*a1f0*/  PRMT R51, R19, 0x7604, R12 ;  /* 0x0000760413337816 */ /* 0x000fc4000000000c */
[----:B------:R-:W-:Y:S02]  /*a200*/  SHF.R.U32.HI R19, RZ, 0x10, R34 ;  /* 0x00000010ff137819 */ /* 0x000fe40000011622 */
[----:B------:R-:W-:Y:S02]  /*a210*/  LOP3.LUT R14, R14, 0xff, RZ, 0xc0, !PT ;  /* 0x000000ff0e0e7812 */ /* 0x000fe400078ec0ff */
[----:B------:R-:W-:Y:S02]  /*a220*/  SHF.R.U32.HI R12, RZ, 0x10, R32 ;  /* 0x00000010ff0c7819 */ /* 0x000fe40000011620 */
[----:B------:R-:W-:Y:S02]  /*a230*/  LOP3.LUT R19, R19, 0xff, RZ, 0xc0, !PT ;  /* 0x000000ff13137812 */ /* 0x000fe400078ec0ff */
[----:B------:R-:W-:Y:S02]  /*a240*/  SHF.R.U32.HI R21, RZ, 0x10, R35 ;  /* 0x00000010ff157819 */ /* 0x000fe40000011623 */
[----:B------:R-:W-:-:S02]  /*a250*/  PRMT R15, R14, 0x7054, R15 ;  /* 0x000070540e0f7816 */ /* 0x000fc4000000000f */
[----:B------:R-:W-:Y:S02]  /*a260*/  SHF.R.U32.HI R14, RZ, 0x10, R37 ;  /* 0x00000010ff0e7819 */ /* 0x000fe40000011625 */
[----:B------:R-:W-:Y:S02]  /*a270*/  LOP3.LUT R12, R12, 0xff, RZ, 0xc0, !PT ;  /* 0x000000ff0c0c7812 */ /* 0x000fe400078ec0ff */
[----:B------:R-:W-:Y:S02]  /*a280*/  PRMT R19, R19, 0x7054, R20 ;  /* 0x0000705413137816 */ /* 0x000fe40000000014 */
[----:B------:R-:W-:Y:S02]  /*a290*/  LOP3.LUT R21, R21, 0xff, RZ, 0xc0, !PT ;  /* 0x000000ff15157812 */ /* 0x000fe400078ec0ff */
[----:B------:R-:W-:Y:S02]  /*a2a0*/  SHF.R.U32.HI R20, RZ, 0x10, R38 ;  /* 0x00000010ff147819 */ /* 0x000fe40000011626 */
[----:B------:R-:W-:-:S02]  /*a2b0*/  LOP3.LUT R14, R14, 0xff, RZ, 0xc0, !PT ;  /* 0x000000ff0e0e7812 */ /* 0x000fc400078ec0ff */
[----:B------:R-:W-:Y:S02]  /*a2c0*/  PRMT R13, R12, 0x7054, R13 ;  /* 0x000070540c0d7816 */ /* 0x000fe4000000000d */
[----:B------:R-:W-:Y:S02]  /*a2d0*/  PRMT R21, R21, 0x7054, R40 ;  /* 0x0000705415157816 */ /* 0x000fe40000000028 */
[----:B------:R-:W-:Y:S02]  /*a2e0*/  SHF.R.U32.HI R12, RZ, 0x10, R36 ;  /* 0x00000010ff0c7819 */ /* 0x000fe40000011624 */
[----:B------:R-:W-:Y:S02]  /*a2f0*/  LOP3.LUT R20, R20, 0xff, RZ, 0xc0, !PT ;  /* 0x000000ff14147812 */ /* 0x000fe400078ec0ff */
[----:B------:R-:W-:Y:S02]  /*a300*/  SHF.R.U32.HI R40, RZ, 0x10, R39 ;  /* 0x00000010ff287819 */ /* 0x000fe40000011627 */
[----:B------:R-:W-:-:S02]  /*a310*/  PRMT R49, R14, 0x7054, R43 ;  /* 0x000070540e317816 */ /* 0x000fc4000000002b */
[----:B------:R-:W-:Y:S02]  /*a320*/  LOP3.LUT R12, R12, 0xff, RZ, 0xc0, !PT ;  /* 0x000000ff0c0c7812 */ /* 0x000fe400078ec0ff */
[----:B------:R-:W-:Y:S02]  /*a330*/  PRMT R51, R20, 0x7054, R51 ;  /* 0x0000705414337816 */ /* 0x000fe40000000033 */
[----:B------:R-:W-:Y:S02]  /*a340*/  LOP3.LUT R40, R40, 0xff, RZ, 0xc0, !PT ;  /* 0x000000ff28287812 */ /* 0x000fe400078ec0ff */
[----:B------:R-:W-:Y:S02]  /*a350*/  LOP3.LUT R49, R49, 0xff000000, R37, 0xf8, !PT ;  /* 0xff00000031317812 */ /* 0x000fe400078ef825 */
[----:B------:R-:W-:Y:S02]  /*a360*/  PRMT R45, R12, 0x7054, R41 ;  /* 0x000070540c2d7816 */ /* 0x000fe40000000029 */
[----:B------:R-:W-:-:S02]  /*a370*/  LOP3.LUT R44, R51, 0xff000000, R38, 0xf8, !PT ;  /* 0xff000000332c7812 */ /* 0x000fc400078ef826 */
[----:B------:R-:W-:Y:S02]  /*a380*/  PRMT R53, R40, 0x7054, R53 ;  /* 0x0000705428357816 */ /* 0x000fe40000000035 */
[----:B------:R-:W-:Y:S02]  /*a390*/  LOP3.LUT R41, R15, 0xff000000, R33, 0xf8, !PT ;  /* 0xff0000000f297812 */ /* 0x000fe400078ef821 */
[----:B------:R-:W-:Y:S02]  /*a3a0*/  F2FP.F16.E4M3.UNPACK_B R38, R49 ;  /* 0x00000031ff26723e */ /* 0x000fe400020006ff */
[----:B0-----:R-:W-:Y:S02]  /*a3b0*/  F2FP.F16.E4M3.UNPACK_B R20, R5 ;  /* 0x00000005ff14723e */ /* 0x001fe400020006ff */
[----:B------:R-:W-:Y:S02]  /*a3c0*/  LOP3.LUT R45, R45, 0xff000000, R36, 0xf8, !PT ;  /* 0xff0000002d2d7812 */ /* 0x000fe400078ef824 */
[----:B------:R-:W-:Y:S01]  /*a3d0*/  LOP3.LUT R40, R13, 0xff000000, R32, 0xf8, !PT ;  /* 0xff0000000d287812 */ /* 0x000fe200078ef820 */
[----:B------:R-:W-:Y:S01]  /*a3e0*/  HADD2.F32 R32, -RZ, R20.H0_H0 ;  /* 0x20000014ff207230 */ /* 0x000fe20000004100 */
[----:B------:R-:W-:Y:S01]  /*a3f0*/  LOP3.LUT R48, R53, 0xff000000, R39, 0xf8, !PT ;  /* 0xff00000035307812 */ /* 0x000fe200078ef827 */
[----:B------:R-:W-:Y:S01]  /*a400*/  HADD2.F32 R39, -RZ, R38.H0_H0 ;  /* 0x20000026ff277230 */ /* 0x000fe20000004100 */
[----:B------:R-:W-:Y:S01]  /*a410*/  F2FP.F16.E4M3.UNPACK_B R36, R41 ;  /* 0x00000029ff24723e */ /* 0x000fe200020006ff */
[----:B------:R-:W-:Y:S01]  /*a420*/  HADD2.F32 R20, -RZ, R20.H1_H1 ;  /* 0x30000014ff147230 */ /* 0x000fe20000004100 */
[----:B------:R-:W-:-:S02]  /*a430*/  LOP3.LUT R42, R19, 0xff000000, R34, 0xf8, !PT ;  /* 0xff000000132a7812 */ /* 0x000fc400078ef822 */
[----:B------:R-:W-:Y:S01]  /*a440*/  FMUL.FTZ R51, R32, R39 ;  /* 0x0000002720337220 */ /* 0x000fe20000410000 */
[----:B------:R-:W-:Y:S01]  /*a450*/  HADD2.F32 R37, -RZ, R36.H0_H0 ;  /* 0x20000024ff257230 */ /* 0x000fe20000004100 */
[----:B------:R-:W-:Y:S02]  /*a460*/  LOP3.LUT R43, R21, 0xff000000, R35, 0xf8, !PT ;  /* 0xff000000152b7812 */ /* 0x000fe400078ef823 */
[----:B------:R-:W-:Y:S02]  /*a470*/  F2FP.F16.E4M3.UNPACK_B R21, R5.H1 ;  /* 0x00000005ff15723e */ /* 0x000fe400030006ff */
[-C--:B------:R-:W-:Y:S02]  /*a480*/  F2FP.F16.E4M3.UNPACK_B R34, R7.reuse ;  /* 0x00000007ff22723e */ /* 0x080fe400020006ff */
[----:B------:R-:W-:Y:S02]  /*a490*/  F2FP.F16.E4M3.UNPACK_B R35, R7.H1 ;  /* 0x00000007ff23723e */ /* 0x000fe400030006ff */
[----:B------:R-:W-:-:S02]  /*a4a0*/  F2FP.F16.E4M3.UNPACK_B R5, R4 ;  /* 0x00000004ff05723e */ /* 0x000fc400020006ff */
[----:B------:R-:W-:Y:S01]  /*a4b0*/  F2FP.F16.E4M3.UNPACK_B R7, R4.H1 ;  /* 0x00000004ff07723e */ /* 0x000fe200030006ff */
[----:B------:R-:W-:Y:S01]  /*a4c0*/  FMUL.FTZ R4, R32, R37 ;  /* 0x0000002520047220 */ /* 0x000fe20000410000 */
[----:B------:R-:W-:Y:S02]  /*a4d0*/  F2FP.F16.E4M3.UNPACK_B R49, R49.H1 ;  /* 0x00000031ff31723e */ /* 0x000fe400030006ff */
[----:B------:R-:W-:Y:S02]  /*a4e0*/  F2FP.F16.E4M3.UNPACK_B R41, R41.H1 ;  /* 0x00000029ff29723e */ /* 0x000fe400030006ff */
[-C--:B------:R-:W-:Y:S01]  /*a4f0*/  F2FP.F16.E4M3.UNPACK_B R32, R6.reuse ;  /* 0x00000006ff20723e */ /* 0x080fe200020006ff */
[----:B------:R-:W-:Y:S01]  /*a500*/  HADD2.F32 R53, -RZ, R49.H0_H0 ;  /* 0x20000031ff357230 */ /* 0x000fe20000004100 */
[----:B------:R-:W-:Y:S01]  /*a510*/  F2FP.F16.E4M3.UNPACK_B R33, R6.H1 ;  /* 0x00000006ff21723e */ /* 0x000fe200030006ff */
[--C-:B------:R-:W-:Y:S02]  /*a520*/  HADD2.F32 R6, -RZ, R21.reuse.H0_H0 ;  /* 0x20000015ff067230 */ /* 0x100fe40000004100 */
[----:B------:R-:W-:-:S03]  /*a530*/  HADD2.F32 R21, -RZ, R21.H1_H1 ;  /* 0x30000015ff157230 */ /* 0x000fc60000004100 */
[----:B------:R-:W-:Y:S01]  /*a540*/  FMUL.FTZ R57, R6, R53 ;  /* 0x0000003506397220 */ /* 0x000fe20000410000 */
[----:B--2---:R-:W0:Y:S02]  /*a550*/  LDS.128 R8, [R61+0x1e200] ;  /* 0x01e200003d087984 */ /* 0x004e240000000c00 */
        /* <DEDUP_REMOVED lines=9> */
[C---:B------:R-:W-:Y:S01]  /*a5f0*/  FFMA.FTZ R50, R10.reuse, R37, -R51 ;  /* 0x000000250a327223 */ /* 0x040fe20000010833 */
[----:B------:R-:W-:Y:S02]  /*a600*/  HADD2.F32 R51, -RZ, R38.H1_H1 ;  /* 0x30000026ff337230 */ /* 0x000fe40000004100 */
[----:B------:R-:W-:Y:S01]  /*a610*/  FFMA.FTZ R54, R10, R39, R4 ;  /* 0x000000270a367223 */ /* 0x000fe20000010004 */
[----:B------:R-:W-:Y:S01]  /*a620*/  HADD2.F32 R37, -RZ, R36.H1_H1 ;  /* 0x30000024ff257230 */ /* 0x000fe20000004100 */
[----:B------:R-:W-:Y:S01]  /*a630*/  F2FP.F16.E4M3.UNPACK_B R36, R48 ;  /* 0x00000030ff24723e */ /* 0x000fe200020006ff */
[----:B------:R-:W-:Y:S02]  /*a640*/  HADD2.F32 R39, -RZ, R41.H0_H0 ;  /* 0x20000029ff277230 */ /* 0x000fe40000004100 */
[C---:B------:R-:W-:Y:S01]  /*a650*/  FMUL.FTZ R55, R20.reuse, R51 ;  /* 0x0000003314377220 */ /* 0x040fe20000410000 */
[----:B------:R-:W-:Y:S02]  /*a660*/  HADD2.F32 R4, -RZ, R13.H0_H0 ;  /* 0x2000000dff047230 */ /* 0x000fe40000004100 */
[----:B------:R-:W-:Y:S01]  /*a670*/  FMUL.FTZ R20, R20, R37 ;  /* 0x0000002514147220 */ /* 0x000fe20000410000 */
[----:B------:R-:W-:-:S02]  /*a680*/  HADD2.F32 R10, -RZ, R41.H1_H1 ;  /* 0x30000029ff0a7230 */ /* 0x000fc40000004100 */
[----:B------:R-:W-:Y:S01]  /*a690*/  FMUL.FTZ R6, R6, R39 ;  /* 0x0000002706067220 */ /* 0x000fe20000410000 */
[C---:B------:R-:W-:Y:S01]  /*a6a0*/  FFMA.FTZ R55, R12.reuse, R37, -R55 ;  /* 0x000000250c377223 */ /* 0x040fe20000010837 */
[----:B------:R-:W-:Y:S01]  /*a6b0*/  FFMA.FTZ R51, R12, R51, R20 ;  /* 0x000000330c337223 */ /* 0x000fe20000010014 */
[----:B------:R-:W-:Y:S01]  /*a6c0*/  F2FP.F16.E4M3.UNPACK_B R12, R43 ;  /* 0x0000002bff0c723e */ /* 0x000fe200020006ff */
[C---:B------:R-:W-:Y:S01]  /*a6d0*/  FFMA.FTZ R57, R4.reuse, R39, -R57 ;  /* 0x0000002704397223 */ /* 0x040fe20000010839 */
[----:B------:R-:W-:Y:S01]  /*a6e0*/  FFMA.FTZ R53, R4, R53, R6 ;  /* 0x0000003504357223 */ /* 0x000fe20000010006 */
[----:B------:R-:W-:Y:S01]  /*a6f0*/  HADD2.F32 R20, -RZ, R49.H1_H1 ;  /* 0x30000031ff147230 */ /* 0x000fe20000004100 */
[----:B------:R-:W-:Y:S01]  /*a700*/  F2FP.F16.E4M3.UNPACK_B R48, R48.H1 ;  /* 0x00000030ff30723e */ /* 0x000fe200030006ff */
[----:B------:R-:W-:Y:S01]  /*a710*/  HADD2.F32 R39, -RZ, R36.H0_H0 ;  /* 0x20000024ff277230 */ /* 0x000fe20000004100 */
[----:B------:R-:W-:Y:S01]  /*a720*/  F2FP.F16.E4M3.UNPACK_B R43, R43.H1 ;  /* 0x0000002bff2b723e */ /* 0x000fe200030006ff */
[----:B------:R-:W-:-:S02]  /*a730*/  HADD2.F32 R6, -RZ, R34.H0_H0 ;  /* 0x20000022ff067230 */ /* 0x000fc40000004100 */
[C---:B------:R-:W-:Y:S01]  /*a740*/  FMUL.FTZ R38, R21.reuse, R20 ;  /* 0x0000001415267220 */ /* 0x040fe20000410000 */
[--C-:B------:R-:W-:Y:S02]  /*a750*/  HADD2.F32 R37, -RZ, R12.reuse.H0_H0 ;  /* 0x2000000cff257230 */ /* 0x100fe40000004100 */
[----:B------:R-:W-:Y:S01]  /*a760*/  FMUL.FTZ R21, R21, R10 ;  /* 0x0000000a15157220 */ /* 0x000fe20000410000 */
[----:B------:R-:W-:Y:S02]  /*a770*/  HADD2.F32 R13, -RZ, R13.H1_H1 ;  /* 0x3000000dff0d7230 */ /* 0x000fe40000004100 */
[C---:B------:R-:W-:Y:S01]  /*a780*/  FMUL.FTZ R41, R6.reuse, R39 ;  /* 0x0000002706297220 */ /* 0x040fe20000410000 */
        /* <DEDUP_REMOVED lines=8> */
[----:B------:R-:W-:Y:S01]  /*a810*/  FFMA.FTZ R41, R4, R37, -R41 ;  /* 0x0000002504297223 */ /* 0x000fe20000010829 */
[----:B------:R-:W-:Y:S01]  /*a820*/  HADD2.F32 R15, -RZ, R15.H1_H1 ;  /* 0x3000000fff0f7230 */ /* 0x000fe20000004100 */
[----:B------:R-:W-:Y:S01]  /*a830*/  F2FP.F16.E4M3.UNPACK_B R8, R8.H1 ;  /* 0x00000008ff08723e */ /* 0x000fe200030006ff */
[----:B------:R-:W-:-:S02]  /*a840*/  HADD2.F32 R21, -RZ, R48.H0_H0 ;  /* 0x20000030ff157230 */ /* 0x000fc40000004100 */
[C---:B------:R-:W-:Y:S01]  /*a850*/  FMUL.FTZ R10, R34.reuse, R36 ;  /* 0x00000024220a7220 */ /* 0x040fe20000410000 */
[----:B------:R-:W-:Y:S02]  /*a860*/  HADD2.F32 R6, -RZ, R35.H0_H0 ;  /* 0x20000023ff067230 */ /* 0x000fe40000004100 */
[-C--:B------:R-:W-:Y:S01]  /*a870*/  FMUL.FTZ R37, R34, R12.reuse ;  /* 0x0000000c22257220 */ /* 0x080fe20000410000 */
[----:B------:R-:W-:Y:S02]  /*a880*/  HADD2.F32 R13, -RZ, R43.H0_H0 ;  /* 0x2000002bff0d7230 */ /* 0x000fe40000004100 */
[C---:B------:R-:W-:Y:S01]  /*a890*/  FFMA.FTZ R58, R15.reuse, R12, -R10 ;  /* 0x0000000c0f3a7223 */ /* 0x040fe2000001080a */
        /* <DEDUP_REMOVED lines=24> */
[----:B------:R-:W-:Y:S02]  /*aa20*/  HADD2.F32 R7, -RZ, R7.H1_H1 ;  /* 0x30000007ff077230 */ /* 0x000fe40000004100 */
[----:B------:R-:W-:Y:S01]  /*aa30*/  FFMA.FTZ R48, R19, R48, R37 ;  /* 0x0000003013307223 */ /* 0x000fe20000010025 */
[----:B------:R-:W-:-:S02]  /*aa40*/  HADD2.F32 R10, -RZ, R10.H1_H1 ;  /* 0x3000000aff0a7230 */ /* 0x000fc40000004100 */
[C---:B------:R-:W-:Y:S01]  /*aa50*/  FFMA.FTZ R35, R4.reuse, R13, -R35 ;  /* 0x0000000d04237223 */ /* 0x040fe20000010823 */
[----:B------:R-:W-:Y:S01]  /*aa60*/  FFMA.FTZ R21, R4, R21, R6 ;  /* 0x0000001504157223 */ /* 0x000fe20000010006 */
[----:B------:R-:W-:Y:S02]  /*aa70*/  HADD2.F32 R8, -RZ, R8.H1_H1 ;  /* 0x30000008ff087230 */ /* 0x000fe40000004100 */
[C---:B------:R-:W-:Y:S01]  /*aa80*/  FMUL.FTZ R19, R7.reuse, R15 ;  /* 0x0000000f07137220 */ /* 0x040fe20000410000 */
[----:B------:R-:W-:Y:S01]  /*aa90*/  FMUL.FTZ R4, R7, R10 ;  /* 0x0000000a07047220 */ /* 0x000fe20000410000 */
[----:B------:R-:W-:Y:S01]  /*aaa0*/  HADD2.F32 R13, -RZ, R45.H0_H0 ;  /* 0x2000002dff0d7230 */ /* 0x000fe20000004100 */
[----:B------:R-:W-:Y:S01]  /*aab0*/  F2FP.SATFINITE.E4M3.F32.PACK_AB_MERGE_C R48, R48, R59, RZ ;  /* 0x0000003b3030723e */ /* 0x000fe200048070ff */
[----:B------:R-:W-:Y:S02]  /*aac0*/  HADD2.F32 R6, -RZ, R5.H0_H0 ;  /* 0x20000005ff067230 */ /* 0x000fe40000004100 */
[----:B------:R-:W-:Y:S01]  /*aad0*/  FFMA.FTZ R34, R8, R15, R4 ;  /* 0x0000000f08227223 */ /* 0x000fe20000010004 */
[----:B------:R-:W-:-:S02]  /*aae0*/  HADD2.F32 R7, -RZ, R40.H0_H0 ;  /* 0x20000028ff077230 */ /* 0x000fc40000004100 */
[----:B------:R-:W-:Y:S01]  /*aaf0*/  FFMA.FTZ R20, R8, R10, -R19 ;  /* 0x0000000a08147223 */ /* 0x000fe20000010813 */
[----:B------:R-:W-:Y:S02]  /*ab00*/  HADD2.F32 R4, -RZ, R9.H0_H0 ;  /* 0x20000009ff047230 */ /* 0x000fe40000004100 */
[C---:B------:R-:W-:Y:S01]  /*ab10*/  FMUL.FTZ R15, R6.reuse, R13 ;  /* 0x0000000d060f7220 */ /* 0x040fe20000410000 */
[----:B------:R-:W-:Y:S02]  /*ab20*/  HADD2.F32 R8, -RZ, R45.H1_H1 ;  /* 0x3000002dff087230 */ /* 0x000fe40000004100 */
[-C--:B------:R-:W-:Y:S01]  /*ab30*/  FMUL.FTZ R19, R6, R7.reuse ;  /* 0x0000000706137220 */ /* 0x080fe20000410000 */
[----:B------:R-:W-:Y:S01]  /*ab40*/  HADD2.F32 R5, -RZ, R5.H1_H1 ;  /* 0x30000005ff057230 */ /* 0x000fe20000004100 */
[----:B------:R-:W-:Y:S01]  /*ab50*/  F2FP.F16.E4M3.UNPACK_B R10, R44.H1 ;  /* 0x0000002cff0a723e */ /* 0x000fe200030006ff */
[----:B------:R-:W-:Y:S02]  /*ab60*/  HADD2.F32 R40, -RZ, R40.H1_H1 ;  /* 0x30000028ff287230 */ /* 0x000fe40000004100 */
[----:B------:R-:W-:Y:S01]  /*ab70*/  FFMA.FTZ R15, R4, R7, -R15 ;  /* 0x00000007040f7223 */ /* 0x000fe2000001080f */
[----:B------:R-:W-:-:S02]  /*ab80*/  HADD2.F32 R9, -RZ, R9.H1_H1 ;  /* 0x30000009ff097230 */ /* 0x000fc40000004100 */
[----:B------:R-:W-:Y:S01]  /*ab90*/  FFMA.FTZ R19, R4, R13, R19 ;  /* 0x0000000d04137223 */ /* 0x000fe20000010013 */
        /* <DEDUP_REMOVED lines=23> */
[----:B------:R-:W-:Y:S02]  /*ad10*/  HADD2.F32 R5, -RZ, R32.H0_H0 ;  /* 0x20000020ff057230 */ /* 0x000fe40000004100 */
        /* <DEDUP_REMOVED lines=32> */
.L_x_4175:
[----:B------:R-:W-:Y:S05]  /*af20*/  BSYNC B1 ;  /* 0x0000000000017941 */ /* 0x000fea0003800000 */
.L_x_4174:
[----:B------:R-:W-:Y:S05]  /*af30*/  @P2 BRA `(.L_x_4154) ;  /* 0x0000000c00e42947 */ /* 0x000fea0003800000 */
[----:B------:R-:W2:Y:S01]  /*af40*/  LDL R49, [R1+0x2dc] ;  /* 0x0002dc0001317983 */ /* 0x000ea20000100800 */
[----:B01----:R-:W-:Y:S02]  /*af50*/  SHF.R.S32.HI R5, RZ, 0x1f, R52 ;  /* 0x0000001fff057819 */ /* 0x003fe40000011434 */
[----:B-----5:R-:W-:Y:S02]  /*af60*/  SHF.R.U32.HI R0, RZ, 0x8, R28 ;  /* 0x00000008ff007819 */ /* 0x020fe4000001161c */
[----:B------:R-:W-:Y:S02]  /*af70*/  LEA.HI R52, R5, R52, RZ, 0x4 ;  /* 0x0000003405347211 */ /* 0x000fe400078f20ff */
[----:B------:R-:W-:Y:S02]  /*af80*/  LOP3.LUT R5, R28, 0xff, RZ, 0xc0, !PT ;  /* 0x000000ff1c057812 */ /* 0x000fe400078ec0ff */
[----:B------:R-:W-:Y:S02]  /*af90*/  LOP3.LUT R0, R0, 0xff, RZ, 0xc0, !PT ;  /* 0x000000ff00007812 */ /* 0x000fe400078ec0ff */
[----:B------:R-:W-:-:S02]  /*afa0*/  SHF.R.S32.HI R52, RZ, 0x4, R52 ;  /* 0x00000004ff347819 */ /* 0x000fc40000011434 */
[----:B------:R-:W-:Y:S02]  /*afb0*/  PRMT R13, R0, 0x7604, R5 ;  /* 0x00007604000d7816 */ /* 0x000fe40000000005 */
[----:B------:R-:W-:Y:S02]  /*afc0*/  SHF.R.U32.HI R0, RZ, 0x8, R30 ;  /* 0x00000008ff007819 */ /* 0x000fe4000001161e */
[----:B------:R-:W-:Y:S02]  /*afd0*/  LEA.HI R3, R3, R52, RZ, 0x1c ;  /* 0x0000003403037211 */ /* 0x000fe400078fe0ff */
[----:B------:R-:W-:Y:S02]  /*afe0*/  LOP3.LUT R6, R0, 0xff, RZ, 0xc0, !PT ;  /* 0x000000ff00067812 */ /* 0x000fe400078ec0ff */
[----:B------:R-:W-:Y:S01]  /*aff0*/  SHF.R.S32.HI R0, RZ, 0x1f, R3 ;  /* 0x0000001fff007819 */ /* 0x000fe20000011403 */
[----:B------:R-:W-:Y:S01]  /*b000*/  IMAD.SHL.U32 R5, R3, 0x10, RZ ;  /* 0x0000001003057824 */ /* 0x000fe200078e00ff */
[----:B------:R-:W-:-:S02]  /*b010*/  SHF.R.U32.HI R4, RZ, 0x8, R29 ;  /* 0x00000008ff047819 */ /* 0x000fc4000001161d */
[----:B------:R-:W-:Y:S02]  /*b020*/  LEA.HI R0, R0, R3, RZ, 0x2 ;  /* 0x0000000300007211 */ /* 0x000fe400078f10ff */
[----:B------:R-:W-:Y:S02]  /*b030*/  LOP3.LUT R46, R46, 0x30, R5, 0xf8, !PT ;  /* 0x000000302e2e7812 */ /* 0x000fe400078ef805 */
[----:B------:R-:W-:Y:S01]  /*b040*/  LOP3.LUT R7, R29, 0xff, RZ, 0xc0, !PT ;  /* 0x000000ff1d077812 */ /* 0x000fe200078ec0ff */
[----:B------:R-:W-:Y:S01]  /*b050*/  IMAD.SHL.U32 R0, R0, 0x800, RZ ;  /* 0x0000080000007824 */ /* 0x000fe200078e00ff */
[----:B------:R-:W-:Y:S02]  /*b060*/  LOP3.LUT R9, R30, 0xff, RZ, 0xc0, !PT ;  /* 0x000000ff1e097812 */ /* 0x000fe400078ec0ff */
[----:B------:R-:W-:Y:S02]  /*b070*/  LOP3.LUT R4, R4, 0xff, RZ, 0xc0, !PT ;  /* 0x000000ff04047812 */ /* 0x000fe400078ec0ff */
[----:B------:R-:W-:-:S02]  /*b080*/  SHF.R.U32.HI R5, RZ, 0x8, R24 ;  /* 0x00000008ff057819 */ /* 0x000fc40000011618 */
[----:B------:R-:W-:Y:S02]  /*b090*/  LOP3.LUT R46, R46, R47, RZ, 0x3c, !PT ;  /* 0x0000002f2e2e7212 */ /* 0x000fe400078e3cff */
[----:B------:R-:W-:Y:S02]  /*b0a0*/  SHF.R.U32.HI R3, RZ, 0x8, R31 ;  /* 0x00000008ff037819 */ /* 0x000fe4000001161f */
[----:B------:R-:W-:Y:S02]  /*b0b0*/  LOP3.LUT R0, R0, 0xffffe000, RZ, 0xc0, !PT ;  /* 0xffffe00000007812 */ /* 0x000fe400078ec0ff */
[----:B------:R-:W-:Y:S02]  /*b0c0*/  PRMT R12, R4, 0x7604, R7 ;  /* 0x00007604040c7816 */ /* 0x000fe40000000007 */
[----:B------:R-:W-:Y:S02]  /*b0d0*/  PRMT R15, R6, 0x7604, R9 ;  /* 0x00007604060f7816 */ /* 0x000fe40000000009 */
[----:B------:R-:W-:-:S02]  /*b0e0*/  LOP3.LUT R4, R31, 0xff, RZ, 0xc0, !PT ;  /* 0x000000ff1f047812 */ /* 0x000fc400078ec0ff */
[----:B------:R-:W-:Y:S02]  /*b0f0*/  LOP3.LUT R6, R24, 0xff, RZ, 0xc0, !PT ;  /* 0x000000ff18067812 */ /* 0x000fe400078ec0ff */
[----:B------:R-:W-:Y:S02]  /*b100*/  LOP3.LUT R5, R5, 0xff, RZ, 0xc0, !PT ;  /* 0x000000ff05057812 */ /* 0x000fe400078ec0ff */
[----:B------:R-:W-:Y:S02]  /*b110*/  LOP3.LUT R3, R3, 0xff, RZ, 0xc0, !PT ;  /* 0x000000ff03037812 */ /* 0x000fe400078ec0ff */
[----:B------:R-:W-:Y:S02]  /*b120*/  IADD3 R0, R46, R237, R0 ;  /* 0x000000ed2e007210 */ /* 0x000fe40007ffe000 */
[----:B------:R-:W-:Y:S02]  /*b130*/  PRMT R14, R3, 0x7604, R4 ;  /* 0x00007604030e7816 */ /* 0x000fe40000000004 */
[----:B------:R-:W-:-:S02]  /*b140*/  PRMT R21, R5, 0x7604, R6 ;  /* 0x0000760405157816 */ /* 0x000fc40000000006 */
[----:B------:R-:W0:Y:S01]  /*b150*/  LDS.128 R4, [R0+UR38+0x1e200] ;  /* 0x01e2002600047984 */ /* 0x000e220008000c00 */
        /* <DEDUP_REMOVED lines=30> */
[----:B------:R-:W-:Y:S02]  /*b340*/  F2FP.F16.E4M3.UNPACK_B R27, R29 ;  /* 0x0000001dff1b723e */ /* 0x000fe400020006ff */
[----:B------:R-:W-:Y:S02]  /*b350*/  F2FP.F16.E4M3.UNPACK_B R31, R35 ;  /* 0x00000023ff1f723e */ /* 0x000fe400020006ff */
[-C--:B0-----:R-:W-:Y:S02]  /*b360*/  F2FP.F16.E4M3.UNPACK_B R19, R5.reuse ;  /* 0x00000005ff13723e */ /* 0x081fe400020006ff */
[----:B------:R-:W-:Y:S01]  /*b370*/  LOP3.LUT R13, R13, 0xff0000, R28, 0xf8, !PT ;  /* 0x00ff00000d0d7812 */ /* 0x000fe200078ef81c */
[----:B------:R-:W-:Y:S01]  /*b380*/  HADD2.F32 R36, -RZ, R31.H0_H0 ;  /* 0x2000001fff247230 */ /* 0x000fe20000004100 */
[----:B------:R-:W-:Y:S01]  /*b390*/  LOP3.LUT R32, R15, 0xff000000, R30, 0xf8, !PT ;  /* 0xff0000000f207812 */ /* 0x000fe200078ef81e */
[----:B------:R-:W-:Y:S01]  /*b3a0*/  HADD2.F32 R30, -RZ, R27.H0_H0 ;  /* 0x2000001bff1e7230 */ /* 0x000fe20000004100 */
[----:B------:R-:W-:Y:S01]  /*b3b0*/  LOP3.LUT R34, R21, 0xff000000, R24, 0xf8, !PT ;  /* 0xff00000015227812 */ /* 0x000fe200078ef818 */
[--C-:B------:R-:W-:Y:S01]  /*b3c0*/  HADD2.F32 R21, -RZ, R19.reuse.H0_H0 ;  /* 0x20000013ff157230 */ /* 0x100fe20000004100 */
[----:B------:R-:W-:Y:S01]  /*b3d0*/  LOP3.LUT R37, R37, 0xff0000, R26, 0xf8, !PT ;  /* 0x00ff000025257812 */ /* 0x000fe200078ef81a */
[----:B------:R-:W-:Y:S01]  /*b3e0*/  HADD2.F32 R19, -RZ, R19.H1_H1 ;  /* 0x30000013ff137230 */ /* 0x000fe20000004100 */
[----:B------:R-:W-:Y:S01]  /*b3f0*/  LOP3.LUT R28, R13, 0xff000000, R28, 0xf8, !PT ;  /* 0xff0000000d1c7812 */ /* 0x000fe200078ef81c */
[----:B------:R-:W-:Y:S01]  /*b400*/  HADD2.F32 R27, -RZ, R27.H1_H1 ;  /* 0x3000001bff1b7230 */ /* 0x000fe20000004100 */
[----:B------:R-:W-:Y:S01]  /*b410*/  LOP3.LUT R38, R37, 0xff000000, R26, 0xf8, !PT ;  /* 0xff00000025267812 */ /* 0x000fe200078ef81a */
[C---:B------:R-:W-:Y:S01]  /*b420*/  FMUL.FTZ R37, R21.reuse, R36 ;  /* 0x0000002415257220 */ /* 0x040fe20000410000 */
[----:B------:R-:W-:Y:S01]  /*b430*/  FMUL.FTZ R41, R21, R30 ;  /* 0x0000001e15297220 */ /* 0x000fe20000410000 */
[----:B------:R-:W-:-:S02]  /*b440*/  F2FP.F16.E4M3.UNPACK_B R20, R5.H1 ;  /* 0x00000005ff14723e */ /* 0x000fc400030006ff */
[----:B------:R-:W-:Y:S02]  /*b450*/  F2FP.F16.E4M3.UNPACK_B R35, R35.H1 ;  /* 0x00000023ff23723e */ /* 0x000fe400030006ff */
[----:B------:R-:W-:Y:S02]  /*b460*/  F2FP.F16.E4M3.UNPACK_B R29, R29.H1 ;  /* 0x0000001dff1d723e */ /* 0x000fe400030006ff */
[-C--:B------:R-:W-:Y:S02]  /*b470*/  F2FP.F16.E4M3.UNPACK_B R21, R6.reuse ;  /* 0x00000006ff15723e */ /* 0x080fe400020006ff */
[----:B------:R-:W-:Y:S01]  /*b480*/  F2FP.F16.E4M3.UNPACK_B R24, R6.H1 ;  /* 0x00000006ff18723e */ /* 0x000fe200030006ff */
[--C-:B------:R-:W-:Y:S01]  /*b490*/  HADD2.F32 R6, -RZ, R20.reuse.H0_H0 ;  /* 0x20000014ff067230 */ /* 0x100fe20000004100 */
[-C--:B------:R-:W-:Y:S01]  /*b4a0*/  F2FP.F16.E4M3.UNPACK_B R25, R7.reuse ;  /* 0x00000007ff19723e */ /* 0x080fe200020006ff */
[----:B------:R-:W-:Y:S01]  /*b4b0*/  HADD2.F32 R20, -RZ, R20.H1_H1 ;  /* 0x30000014ff147230 */ /* 0x000fe20000004100 */
[----:B------:R-:W-:-:S02]  /*b4c0*/  F2FP.F16.E4M3.UNPACK_B R26, R7.H1 ;  /* 0x00000007ff1a723e */ /* 0x000fc400030006ff */
[-C--:B------:R-:W-:Y:S02]  /*b4d0*/  F2FP.F16.E4M3.UNPACK_B R5, R4.reuse ;  /* 0x00000004ff05723e */ /* 0x080fe400020006ff */
[----:B------:R-:W-:Y:S01]  /*b4e0*/  F2FP.F16.E4M3.UNPACK_B R7, R4.H1 ;  /* 0x00000004ff07723e */ /* 0x000fe200030006ff */
[----:B--2---:R-:W0:Y:S02]  /*b4f0*/  LDS.128 R8, [R49+0x1e200] ;  /* 0x01e2000031087984 */ /* 0x004e240000000c00 */
[----:B0-----:R-:W-:Y:S02]  /*b500*/  F2FP.F16.E4M3.UNPACK_B R12, R9 ;  /* 0x00000009ff0c723e */ /* 0x001fe400020006ff */
[-C--:B------:R-:W-:Y:S02]  /*b510*/  F2FP.F16.E4M3.UNPACK_B R14, R11.reuse ;  /* 0x0000000bff0e723e */ /* 0x080fe400020006ff */
[----:B------:R-:W-:Y:S02]  /*b520*/  F2FP.F16.E4M3.UNPACK_B R15, R11.H1 ;  /* 0x0000000bff0f723e */ /* 0x000fe400030006ff */
[----:B------:R-:W-:-:S02]  /*b530*/  F2FP.F16.E4M3.UNPACK_B R11, R10 ;  /* 0x0000000aff0b723e */ /* 0x000fc400020006ff */
[----:B------:R-:W-:Y:S01]  /*b540*/  F2FP.F16.E4M3.UNPACK_B R13, R10.H1 ;  /* 0x0000000aff0d723e */ /* 0x000fe200030006ff */
[--C-:B------:R-:W-:Y:S01]  /*b550*/  HADD2.F32 R10, -RZ, R12.reuse.H0_H0 ;  /* 0x2000000cff0a7230 */ /* 0x100fe20000004100 */
[----:B------:R-:W-:Y:S01]  /*b560*/  F2FP.F16.E4M3.UNPACK_B R9, R9.H1 ;  /* 0x00000009ff09723e */ /* 0x000fe200030006ff */
[----:B------:R-:W-:Y:S01]  /*b570*/  HADD2.F32 R12, -RZ, R12.H1_H1 ;  /* 0x3000000cff0c7230 */ /* 0x000fe20000004100 */
[----:B------:R-:W-:Y:S02]  /*b580*/  F2FP.F16.E4M3.UNPACK_B R3, R8 ;  /* 0x00000008ff03723e */ /* 0x000fe400020006ff */
[C---:B------:R-:W-:Y:S01]  /*b590*/  FFMA.FTZ R30, R10.reuse, R30, -R37 ;  /* 0x0000001e0a1e7223 */ /* 0x040fe20000010825 */
[----:B------:R-:W-:Y:S01]  /*b5a0*/  FFMA.FTZ R41, R10, R36, R41 ;  /* 0x000000240a297223 */ /* 0x000fe20000010029 */
[----:B------:R-:W-:Y:S01]  /*b5b0*/  HADD2.F32 R10, -RZ, R31.H1_H1 ;  /* 0x3000001fff0a7230 */ /* 0x000fe20000004100 */
[----:B------:R-:W-:Y:S01]  /*b5c0*/  F2FP.F16.E4M3.UNPACK_B R8, R8.H1 ;  /* 0x00000008ff08723e */ /* 0x000fe200030006ff */
[----:B------:R-:W-:-:S02]  /*b5d0*/  HADD2.F32 R37, -RZ, R35.H0_H0 ;  /* 0x20000023ff257230 */ /* 0x000fc40000004100 */
[----:B------:R-:W-:Y:S02]  /*b5e0*/  HADD2.F32 R31, -RZ, R29.H0_H0 ;  /* 0x2000001dff1f7230 */ /* 0x000fe40000004100 */
[CC--:B------:R-:W-:Y:S01]  /*b5f0*/  FMUL.FTZ R43, R19.reuse, R10.reuse ;  /* 0x0000000a132b7220 */ /* 0x0c0fe20000410000 */
[----:B------:R-:W-:Y:S01]  /*b600*/  FMUL.FTZ R19, R19, R27 ;  /* 0x0000001b13137220 */ /* 0x000fe20000410000 */
[----:B------:R-:W-:Y:S02]  /*b610*/  HADD2.F32 R4, -RZ, R9.H0_H0 ;  /* 0x20000009ff047230 */ /* 0x000fe40000004100 */
[----:B------:R-:W-:Y:S01]  /*b620*/  FMUL.FTZ R45, R6, R37 ;  /* 0x00000025062d7220 */ /* 0x000fe20000410000 */
[C---:B------:R-:W-:Y:S01]  /*b630*/  FFMA.FTZ R43, R12.reuse, R27, -R43 ;  /* 0x0000001b0c2b7223 */ /* 0x040fe2000001082b */
[----:B------:R-:W-:Y:S01]  /*b640*/  FFMA.FTZ R36, R12, R10, R19 ;  /* 0x0000000a0c247223 */ /* 0x000fe20000010013 */
[----:B------:R-:W-:Y:S01]  /*b650*/  FMUL.FTZ R6, R6, R31 ;  /* 0x0000001f06067220 */ /* 0x000fe20000410000 */
[----:B------:R-:W-:Y:S01]  /*b660*/  F2FP.F16.E4M3.UNPACK_B R12, R39 ;  /* 0x00000027ff0c723e */ /* 0x000fe200020006ff */
[----:B------:R-:W-:Y:S01]  /*b670*/  HADD2.F32 R35, -RZ, R35.H1_H1 ;  /* 0x30000023ff237230 */ /* 0x000fe20000004100 */
[----:B------:R-:W-:Y:S01]  /*b680*/  F2FP.F16.E4M3.UNPACK_B R10, R33 ;  /* 0x00000021ff0a723e */ /* 0x000fe200020006ff */
[----:B------:R-:W-:Y:S01]  /*b690*/  FFMA.FTZ R37, R4, R37, R6 ;  /* 0x0000002504257223 */ /* 0x000fe20000010006 */
[----:B------:R-:W-:-:S02]  /*b6a0*/  HADD2.F32 R29, -RZ, R29.H1_H1 ;  /* 0x3000001dff1d7230 */ /* 0x000fc40000004100 */
[----:B------:R-:W-:Y:S01]  /*b6b0*/  FFMA.FTZ R45, R4, R31, -R45 ;  /* 0x0000001f042d7223 */ /* 0x000fe2000001082d */
[----:B------:R-:W-:Y:S02]  /*b6c0*/  HADD2.F32 R27, -RZ, R12.H0_H0 ;  /* 0x2000000cff1b7230 */ /* 0x000fe40000004100 */
[C---:B------:R-:W-:Y:S01]  /*b6d0*/  FMUL.FTZ R40, R20.reuse, R35 ;  /* 0x0000002314287220 */ /* 0x040fe20000410000 */
[----:B------:R-:W-:Y:S02]  /*b6e0*/  HADD2.F32 R6, -RZ, R25.H0_H0 ;  /* 0x20000019ff067230 */ /* 0x000fe40000004100 */
[----:B------:R-:W-:Y:S01]  /*b6f0*/  FMUL.FTZ R20, R20, R29 ;  /* 0x0000001d14147220 */ /* 0x000fe20000410000 */
[----:B------:R-:W-:Y:S01]  /*b700*/  HADD2.F32 R19, -RZ, R10.H0_H0 ;  /* 0x2000000aff137230 */ /* 0x000fe20000004100 */
[----:B------:R-:W-:Y:S01]  /*b710*/  F2FP.F16.E4M3.UNPACK_B R39, R39.H1 ;  /* 0x00000027ff27723e */ /* 0x000fe200030006ff */
[----:B------:R-:W-:Y:S02]  /*b720*/  HADD2.F32 R9, -RZ, R9.H1_H1 ;  /* 0x30000009ff097230 */ /* 0x000fe40000004100 */
[----:B------:R-:W-:Y:S01]  /*b730*/  FMUL.FTZ R31, R6, R27 ;  /* 0x0000001b061f7220 */ /* 0x000fe20000410000 */
[----:B------:R-:W-:-:S02]  /*b740*/  HADD2.F32 R4, -RZ, R14.H0_H0 ;  /* 0x2000000eff047230 */ /* 0x000fc40000004100 */
[----:B------:R-:W-:Y:S01]  /*b750*/  FMUL.FTZ R6, R6, R19 ;  /* 0x0000001306067220 */ /* 0x000fe20000410000 */
[----:B------:R-:W-:Y:S02]  /*b760*/  HADD2.F32 R12, -RZ, R12.H1_H1 ;  /* 0x3000000cff0c7230 */ /* 0x000fe40000004100 */
[C---:B------:R-:W-:Y:S01]  /*b770*/  FFMA.FTZ R20, R9.reuse, R35, R20 ;  /* 0x0000002309147223 */ /* 0x040fe20000010014 */
[----:B------:R-:W-:Y:S01]  /*b780*/  F2FP.F16.E4M3.UNPACK_B R33, R33.H1 ;  /* 0x00000021ff21723e */ /* 0x000fe200030006ff */
[----:B------:R-:W-:Y:S02]  /*b790*/  HADD2.F32 R25, -RZ, R25.H1_H1 ;  /* 0x30000019ff197230 */ /* 0x000fe40000004100 */
[C---:B------:R-:W-:Y:S01]  /*b7a0*/  FFMA.FTZ R31, R4.reuse, R19, -R31 ;  /* 0x00000013041f7223 */ /* 0x040fe2000001081f */
[----:B------:R-:W-:Y:S01]  /*b7b0*/  FFMA.FTZ R35, R4, R27, R6 ;  /* 0x0000001b04237223 */ /* 0x000fe20000010006 */
[----:B------:R-:W-:Y:S02]  /*b7c0*/  HADD2.F32 R19, -RZ, R39.H0_H0 ;  /* 0x20000027ff137230 */ /* 0x000fe40000004100 */
[----:B------:R-:W-:Y:S01]  /*b7d0*/  FFMA.FTZ R40, R9, R29, -R40 ;  /* 0x0000001d09287223 */ /* 0x000fe20000010828 */
[----:B------:R-:W-:-:S02]  /*b7e0*/  HADD2.F32 R6, -RZ, R26.H0_H0 ;  /* 0x2000001aff067230 */ /* 0x000fc40000004100 */
[C---:B------:R-:W-:Y:S01]  /*b7f0*/  FMUL.FTZ R27, R25.reuse, R12 ;  /* 0x0000000c191b7220 */ /* 0x040fe20000410000 */
[----:B------:R-:W-:Y:S01]  /*b800*/  HADD2.F32 R10, -RZ, R10.H1_H1 ;  /* 0x3000000aff0a7230 */ /* 0x000fe20000004100 */
[----:B------:R-:W-:Y:S01]  /*b810*/  F2FP.SATFINITE.E4M3.F32.PACK_AB_MERGE_C R20, R20, R37, RZ ;  /* 0x000000251414723e */ /* 0x000fe200048070ff */
[----:B------:R-:W-:Y:S02]  /*b820*/  HADD2.F32 R14, -RZ, R14.H1_H1 ;  /* 0x3000000eff0e7230 */ /* 0x000fe40000004100 */
[----:B------:R-:W-:Y:S01]  /*b830*/  FMUL.FTZ R29, R6, R19 ;  /* 0x00000013061d7220 */ /* 0x000fe20000410000 */
[----:B------:R-:W-:Y:S02]  /*b840*/  HADD2.F32 R9, -RZ, R33.H0_H0 ;  /* 0x20000021ff097230 */ /* 0x000fe40000004100 */
[-C--:B------:R-:W-:Y:S01]  /*b850*/  FMUL.FTZ R25, R25, R10.reuse ;  /* 0x0000000a19197220 */ /* 0x080fe20000410000 */
[----:B------:R-:W-:Y:S02]  /*b860*/  HADD2.F32 R4, -RZ, R15.H0_H0 ;  /* 0x2000000fff047230 */ /* 0x000fe40000004100 */
[----:B------:R-:W-:Y:S01]  /*b870*/  FFMA.FTZ R42, R14, R10, -R27 ;  /* 0x0000000a0e2a7223 */ /* 0x000fe2000001081b */
[----:B------:R-:W-:Y:S01]  /*b880*/  F2FP.F16.E4M3.UNPACK_B R10, R34.H1 ;  /* 0x00000022ff0a723e */ /* 0x000fe200030006ff */
[-C--:B------:R-:W-:Y:S01]  /*b890*/  FMUL.FTZ R6, R6, R9.reuse ;  /* 0x0000000906067220 */ /* 0x080fe20000410000 */
[----:B------:R-:W-:Y:S01]  /*b8a0*/  FFMA.FTZ R44, R14, R12, R25 ;  /* 0x0000000c0e2c7223 */ /* 0x000fe20000010019 */
[C---:B------:R-:W-:Y:S01]  /*b8b0*/  FFMA.FTZ R46, R4.reuse, R9, -R29 ;  /* 0x00000009042e7223 */ /* 0x040fe2000001081d */
[----:B------:R-:W-:Y:S01]  /*b8c0*/  F2FP.F16.E4M3.UNPACK_B R9, R28.H1 ;  /* 0x0000001cff09723e */ /* 0x000fe200030006ff */
[----:B------:R-:W-:Y:S01]  /*b8d0*/  FFMA.FTZ R47, R4, R19, R6 ;  /* 0x00000013042f7223 */ /* 0x000fe20000010006 */
[----:B------:R-:W-:Y:S01]  /*b8e0*/  HADD2.F32 R25, -RZ, R10.H0_H0 ;  /* 0x2000000aff197230 */ /* 0x000fe20000004100 */
[----:B------:R-:W-:Y:S01]  /*b8f0*/  F2FP.F16.E4M3.UNPACK_B R34, R34 ;  /* 0x00000022ff22723e */ /* 0x000fe200020006ff */
[----:B------:R-:W-:Y:S01]  /*b900*/  HADD2.F32 R6, -RZ, R7.H0_H0 ;  /* 0x20000007ff067230 */ /* 0x000fe20000004100 */
[----:B------:R-:W-:Y:S01]  /*b910*/  F2FP.F16.E4M3.UNPACK_B R28, R28 ;  /* 0x0000001cff1c723e */ /* 0x000fe200020006ff */
[----:B------:R-:W-:Y:S01]  /*b920*/  HADD2.F32 R39, -RZ, R39.H1_H1 ;  /* 0x30000027ff277230 */ /* 0x000fe20000004100 */
[----:B------:R-:W-:Y:S01]  /*b930*/  F2FP.SATFINITE.E4M3.F32.PACK_AB_MERGE_C R40, R40, R45, RZ ;  /* 0x0000002d2828723e */ /* 0x000fe200048070ff */
[----:B------:R-:W-:-:S02]  /*b940*/  HADD2.F32 R26, -RZ, R26.H1_H1 ;  /* 0x3000001aff1a7230 */ /* 0x000fc40000004100 */
[----:B------:R-:W-:Y:S01]  /*b950*/  FMUL.FTZ R27, R6, R25 ;  /* 0x00000019061b7220 */ /* 0x000fe20000410000 */
[----:B------:R-:W-:Y:S02]  /*b960*/  HADD2.F32 R33, -RZ, R33.H1_H1 ;  /* 0x30000021ff217230 */ /* 0x000fe40000004100 */
        /* <DEDUP_REMOVED lines=13> */
[C---:B------:R-:W-:Y:S01]  /*ba40*/  FFMA.FTZ R33, R15.reuse, R33, -R12 ;  /* 0x000000210f217223 */ /* 0x040fe2000001080c */
[----:B------:R-:W-:Y:S01]  /*ba50*/  FFMA.FTZ R48, R15, R39, R26 ;  /* 0x000000270f307223 */ /* 0x000fe2000001001a */
[----:B------:R-:W-:Y:S01]  /*ba60*/  FMUL.FTZ R7, R7, R9 ;  /* 0x0000000907077220 */ /* 0x000fe20000410000 */
[----:B------:R-:W-:-:S02]  /*ba70*/  HADD2.F32 R15, -RZ, R34.H0_H0 ;  /* 0x20000022ff0f7230 */ /* 0x000fc40000004100 */
[C---:B------:R-:W-:Y:S01]  /*ba80*/  FFMA.FTZ R12, R8.reuse, R9, -R19 ;  /* 0x00000009080c7223 */ /* 0x040fe20000010813 */
[----:B------:R-:W-:Y:S02]  /*ba90*/  HADD2.F32 R6, -RZ, R5.H0_H0 ;  /* 0x20000005ff067230 */ /* 0x000fe40000004100 */
[----:B------:R-:W-:Y:S01]  /*baa0*/  FFMA.FTZ R10, R8, R10, R7 ;  /* 0x0000000a080a7223 */ /* 0x000fe20000010007 */
[----:B------:R-:W-:Y:S01]  /*bab0*/  HADD2.F32 R7, -RZ, R28.H0_H0 ;  /* 0x2000001cff077230 */ /* 0x000fe20000004100 */
[----:B------:R-:W-:Y:S01]  /*bac0*/  F2FP.SATFINITE.E4M3.F32.PACK_AB_MERGE_C R33, R33, R46, RZ ;  /* 0x0000002e2121723e */ /* 0x000fe200048070ff */
[----:B------:R-:W-:Y:S02]  /*bad0*/  HADD2.F32 R4, -RZ, R3.H0_H0 ;  /* 0x20000003ff047230 */ /* 0x000fe40000004100 */
[C---:B------:R-:W-:Y:S01]  /*bae0*/  FMUL.FTZ R9, R6.reuse, R15 ;  /* 0x0000000f06097220 */ /* 0x040fe20000410000 */
[----:B------:R-:W-:Y:S02]  /*baf0*/  HADD2.F32 R34, -RZ, R34.H1_H1 ;  /* 0x30000022ff227230 */ /* 0x000fe40000004100 */
[----:B------:R-:W-:Y:S01]  /*bb00*/  FMUL.FTZ R19, R6, R7 ;  /* 0x0000000706137220 */ /* 0x000fe20000410000 */
[----:B------:R-:W-:-:S02]  /*bb10*/  HADD2.F32 R5, -RZ, R5.H1_H1 ;  /* 0x30000005ff057230 */ /* 0x000fc40000004100 */
[C---:B------:R-:W-:Y:S01]  /*bb20*/  FFMA.FTZ R9, R4.reuse, R7, -R9 ;  /* 0x0000000704097223 */ /* 0x040fe20000010809 */
[----:B------:R-:W-:Y:S01]  /*bb30*/  HADD2.F32 R28, -RZ, R28.H1_H1 ;  /* 0x3000001cff1c7230 */ /* 0x000fe20000004100 */
[----:B------:R-:W-:Y:S01]  /*bb40*/  F2FP.F16.E4M3.UNPACK_B R7, R38.H1 ;  /* 0x00000026ff07723e */ /* 0x000fe200030006ff */
[----:B------:R-:W-:Y:S02]  /*bb50*/  HADD2.F32 R3, -RZ, R3.H1_H1 ;  /* 0x30000003ff037230 */ /* 0x000fe40000004100 */
[C---:B------:R-:W-:Y:S01]  /*bb60*/  FMUL.FTZ R8, R5.reuse, R34 ;  /* 0x0000002205087220 */ /* 0x040fe20000410000 */
[----:B------:R-:W-:Y:S01]  /*bb70*/  F2FP.F16.E4M3.UNPACK_B R6, R32.H1 ;  /* 0x00000020ff06723e */ /* 0x000fe200030006ff */
[-C--:B------:R-:W-:Y:S01]  /*bb80*/  FMUL.FTZ R5, R5, R28.reuse ;  /* 0x0000001c05057220 */ /* 0x080fe20000410000 */
[----:B------:R-:W-:Y:S01]  /*bb90*/  FFMA.FTZ R19, R4, R15, R19 ;  /* 0x0000000f04137223 */ /* 0x000fe20000010013 */
[----:B------:R-:W-:Y:S01]  /*bba0*/  FFMA.FTZ R28, R3, R28, -R8 ;  /* 0x0000001c031c7223 */ /* 0x000fe20000010808 */
[----:B------:R-:W-:-:S02]  /*bbb0*/  HADD2.F32 R8, -RZ, R7.H0_H0 ;  /* 0x20000007ff087230 */ /* 0x000fc40000004100 */
[----:B------:R-:W-:Y:S01]  /*bbc0*/  FFMA.FTZ R34, R3, R34, R5 ;  /* 0x0000002203227223 */ /* 0x000fe20000010005 */
[----:B------:R-:W-:Y:S01]  /*bbd0*/  HADD2.F32 R4, -RZ, R24.H0_H0 ;  /* 0x20000018ff047230 */ /* 0x000fe20000004100 */
[----:B------:R-:W-:Y:S01]  /*bbe0*/  F2FP.F16.E4M3.UNPACK_B R32, R32 ;  /* 0x00000020ff20723e */ /* 0x000fe200020006ff */
[----:B------:R-:W-:Y:S01]  /*bbf0*/  HADD2.F32 R5, -RZ, R6.H0_H0 ;  /* 0x20000006ff057230 */ /* 0x000fe20000004100 */
[----:B------:R-:W-:Y:S01]  /*bc00*/  F2FP.F16.E4M3.UNPACK_B R38, R38 ;  /* 0x00000026ff26723e */ /* 0x000fe200020006ff */
[----:B------:R-:W-:Y:S02]  /*bc10*/  HADD2.F32 R7, -RZ, R7.H1_H1 ;  /* 0x30000007ff077230 */ /* 0x000fe40000004100 */
[C---:B------:R-:W-:Y:S01]  /*bc20*/  FMUL.FTZ R14, R4.reuse, R8 ;  /* 0x00000008040e7220 */ /* 0x040fe20000410000 */
[----:B------:R-:W-:Y:S02]  /*bc30*/  HADD2.F32 R24, -RZ, R24.H1_H1 ;  /* 0x30000018ff187230 */ /* 0x000fe40000004100 */
[----:B------:R-:W-:Y:S01]  /*bc40*/  FMUL.FTZ R4, R4, R5 ;  /* 0x0000000504047220 */ /* 0x000fe20000410000 */
[----:B------:R-:W-:Y:S01]  /*bc50*/  HADD2.F32 R3, -RZ, R13.H0_H0 ;  /* 0x2000000dff037230 */ /* 0x000fe20000004100 */
[----:B------:R-:W-:Y:S01]  /*bc60*/  F2FP.SATFINITE.E4M3.F32.PACK_AB_MERGE_C R12, R12, R27, RZ ;  /* 0x0000001b0c0c723e */ /* 0x000fe200048070ff */
        /* <DEDUP_REMOVED lines=8> */
[--C-:B------:R-:W-:Y:S02]  /*bcf0*/  HADD2.F32 R6, -RZ, R38.reuse.H0_H0 ;  /* 0x20000026ff067230 */ /* 0x100fe40000004100 */
[----:B------:R-:W-:Y:S01]  /*bd00*/  FFMA.FTZ R24, R13, R7, R24 ;  /* 0x000000070d187223 */ /* 0x000fe20000010018 */
        /* <DEDUP_REMOVED lines=27> */
[----:B------:R2:W-:Y:S02]  /*bec0*/  STS.128 [R0+UR38+0x1e200], R32 ;  /* 0x01e2002000007988 */ /* 0x0005e40008000c26 */
.L_x_4154:
[----:B------:R-:W-:Y:S05]  /*bed0*/  BSYNC B0 ;  /* 0x0000000000007941 */ /* 0x000fea0003800000 */
.L_x_4145:
        /* <DEDUP_REMOVED lines=8> */
.L_x_4142:
[----:B0-23--:R-:W-:-:S05]  /*bf60*/  IMAD.U32 R0, RZ, RZ, UR55 ;  /* 0x00000037ff007e24 */ /* 0x00dfca000f8e00ff */
[----:B------:R-:W-:-:S13]  /*bf70*/  ISETP.NE.AND P0, PT, R0, 0x3, PT ;  /* 0x000000030000780c */ /* 0x000fda0003f05270 */
[----:B------:R-:W-:Y:S05]  /*bf80*/  @!P0 BRA `(.L_x_4176) ;  /* 0x0000000000048947 */ /* 0x000fea0003800000 */
[----:B------:R-:W-:Y:S01]  /*bf90*/  BPT.TRAP 0x1 ;  /* 0x000000040000795c */ /* 0x000fe20000300000 */
.L_x_4176:
[----:B------:R-:W-:Y:S02]  /*bfa0*/  IMAD.U32 R3, RZ, RZ, UR54 ;  /* 0x00000036ff037e24 */ /* 0x000fe4000f8e00ff */
[----:B------:R-:W-:-:S03]  /*bfb0*/  IMAD.U32 R0, RZ, RZ, UR50 ;  /* 0x00000032ff007e24 */ /* 0x000fc6000f8e00ff */
[----:B------:R-:W-:Y:S02]  /*bfc0*/  LEA R3, R3, UR38, 0x3 ;  /* 0x0000002603037c11 */ /* 0x000fe4000f8e18ff */
[----:B------:R-:W-:-:S04]  /*bfd0*/  SHF.L.U32 R0, R0, 0x1f, RZ ;  /* 0x0000001f00007819 */ /* 0x000fc800000006ff */
[----:B------:R0:W1:Y:S01]  /*bfe0*/  SYNCS.PHASECHK.TRANS64.TRYWAIT P2, [R3+URZ+0x33430], R0 ;  /* 0x03343000030075a7 */ /* 0x000062000804017f */
[----:B------:R-:W-:Y:S05]  /*bff0*/  @!P0 BRA `(.L_x_4177) ;  /* 0x0000000000048947 */ /* 0x000fea0003800000 */
[----:B------:R-:W-:Y:S01]  /*c000*/  BPT.TRAP 0x1 ;  /* 0x000000040000795c */ /* 0x000fe20000300000 */
.L_x_4177:
[----:B------:R-:W2:Y:S02]  /*c010*/  S2R R4, SR_TID.X ;  /* 0x0000000000047919 */ /* 0x000ea40000002100 */
[----:B--2---:R-:W-:-:S04]  /*c020*/  LOP3.LUT R4, R4, 0x7f, RZ, 0xc0, !PT ;  /* 0x0000007f04047812 */ /* 0x004fc800078ec0ff */
[----:B------:R-:W-:Y:S01]  /*c030*/  ISETP.NE.AND P1, PT, R4, RZ, PT ;  /* 0x000000ff0400720c */ /* 0x000fe20003f25270 */
[----:B-1----:R-:W-:-:S12]  /*c040*/  @P2 BRA `(.L_x_4178) ;  /* 0x0000000000082947 */ /* 0x002fd80003800000 */
[----:B------:R-:W1:Y:S02]  /*c050*/  SYNCS.PHASECHK.TRANS64.TRYWAIT P2, [R3+URZ+0x33430], R0 ;  /* 0x03343000030075a7 */ /* 0x000e64000804017f */
[----:B-1----:R-:W-:Y:S05]  /*c060*/  @!P2 BRA `(.L_x_4179) ;  /* 0x000001cc00f4a947 */ /* 0x002fea0003800000 */
.L_x_4178:
[----:B------:R-:W-:Y:S05]  /*c070*/  WARPSYNC.ALL ;  /* 0x0000000000007948 */ /* 0x000fea0003800000 */
[----:B------:R-:W-:Y:S01]  /*c080*/  UIADD3 UR4, UR38, 0x24200, URZ ;  /* 0x0002420026047890 */ /* 0x000fe2000fffe03f */
[----:B------:R-:W-:Y:S01]  /*c090*/  WARPGROUP.ARRIVE ;  /* 0x00000000000079c5 */ /* 0x000fe20000000000 */
[----:B------:R-:W-:Y:S01]  /*c0a0*/  ULOP3.LUT UR28, UR56, 0x10000, URZ, 0xfc, !UPT ;  /* 0x00010000381c7892 */ /* 0x000fe2000f8efc3f */
[----:B-----5:R-:W-:Y:S01]  /*c0b0*/  IMAD.MOV.U32 R9, RZ, RZ, -0xa0 ;  /* 0xffffff60ff097424 */ /* 0x020fe200078e00ff */
[----:B------:R-:W-:Y:S01]  /*c0c0*/  USHF.R.U32.HI UR4, URZ, 0x4, UR4 ;  /* 0x000000043f047899 */ /* 0x000fe20008011604 */
[----:B01----:R-:W-:Y:S01]  /*c0d0*/  @!P1 VIADD R0, R3, 0x33440 ;  /* 0x0003344003009836 */ /* 0x003fe20000000000 */
[----:B------:R-:W-:Y:S01]  /*c0e0*/  UMOV UR25, 0x80000020 ;  /* 0x8000002000197882 */ /* 0x000fe20000000000 */
[----:B------:R-:W-:Y:S01]  /*c0f0*/  UMOV UR27, 0x80000020 ;  /* 0x80000020001b7882 */ /* 0x000fe20000000000 */
[----:B------:R-:W-:Y:S01]  /*c100*/  ULOP3.LUT UR4, UR4, 0x3fff, URZ, 0xc0, !UPT ;  /* 0x00003fff04047892 */ /* 0x000fe2000f8ec03f */
[----:B------:R-:W-:Y:S01]  /*c110*/  IMAD R9, R104, R9, 0xa0 ;  /* 0x000000a068097424 */ /* 0x000fe200078e0209 */
[----:B------:R-:W-:Y:S01]  /*c120*/  UMOV UR24, UR28 ;  /* 0x0000001c00187c82 */ /* 0x000fe20008000000 */
[----:B------:R-:W-:Y:S01]  /*c130*/  UMOV UR5, UR25 ;  /* 0x0000001900057c82 */ /* 0x000fe20008000000 */
[----:B------:R-:W-:Y:S01]  /*c140*/  ULOP3.LUT UR51, UR4, 0x10000, URZ, 0xfc, !UPT ;  /* 0x0001000004337892 */ /* 0x000fe2000f8efc3f */
[----:B------:R-:W-:Y:S01]  /*c150*/  IMAD.IADD R3, R22, 0x1, R9 ;  /* 0x0000000116037824 */ /* 0x000fe200078e0209 */
[----:B------:R-:W-:Y:S01]  /*c160*/  UMOV UR7, 0x80000020 ;  /* 0x8000002000077882 */ /* 0x000fe20000000000 */
[----:B------:R-:W-:Y:S01]  /*c170*/  UMOV UR4, UR24 ;  /* 0x0000001800047c82 */ /* 0x000fe20008000000 */
[----:B------:R-:W-:Y:S01]  /*c180*/  UIMAD UR30, UR54, 0x780, UR51 ;  /* 0x00000780361e78a4 */ /* 0x000fe2000f8e0233 */
[----:B------:R-:W-:Y:S01]  /*c190*/  @!P1 PRMT R0, RZ, 0x654, R0 ;  /* 0x00000654ff009816 */ /* 0x000fe20000000000 */
[----:B------:R-:W-:Y:S01]  /*c1a0*/  UMOV UR11, 0x80000020 ;  /* 0x80000020000b7882 */ /* 0x000fe20000000000 */
[----:B------:R-:W-:Y:S01]  /*c1b0*/  UMOV UR15, 0x80000020 ;  /* 0x80000020000f7882 */ /* 0x000fe20000000000 */
[----:B------:R-:W-:Y:S01]  /*c1c0*/  UIADD3 UR6, UR30, 0x80, URZ ;  /* 0x000000801e067890 */ /* 0x000fe2000fffe03f */
[--C-:B------:R-:W-:Y:S01]  /*c1d0*/  IADD3 R5, -R23, 0x1, R3.reuse ;  /* 0x0000000117057810 */ /* 0x100fe20007ffe103 */
[----:B------:R-:W-:Y:S01]  /*c1e0*/  UIADD3 UR8, UR30, 0x100, URZ ;  /* 0x000001001e087890 */ /* 0x000fe2000fffe03f */
[C---:B------:R-:W-:Y:S01]  /*c1f0*/  IMAD R6, R222.reuse, -0x2, R3 ;  /* 0xfffffffede067824 */ /* 0x040fe200078e0203 */
        /* <DEDUP_REMOVED lines=9> */
[----:B------:R-:W-:Y:S02]  /*c290*/  UIADD3 UR13, UR30, 0x182, URZ ;  /* 0x000001821e0d7890 */ /* 0x000fe4000fffe03f */
[----:B------:R-:W-:Y:S02]  /*c2a0*/  UIADD3 UR14, UR30, 0x202, URZ ;  /* 0x000002021e0e7890 */ /* 0x000fe4000fffe03f */
[----:B------:R-:W-:Y:S01]  /*c2b0*/  UIADD3 UR18, UR30, 0x382, URZ ;  /* 0x000003821e127890 */ /* 0x000fe2000fffe03f */
[----:B------:R-:W-:Y:S01]  /*c2c0*/  UMOV UR19, 0x80000020 ;  /* 0x8000002000137882 */ /* 0x000fe20000000000 */
[----:B------:R-:W-:Y:S01]  /*c2d0*/  UIADD3 UR22, UR30, 0x600, URZ ;  /* 0x000006001e167890 */ /* 0x000fe2000fffe03f */
[----:B------:R-:W-:Y:S01]  /*c2e0*/  UMOV UR23, 0x80000020 ;  /* 0x8000002000177882 */ /* 0x000fe20000000000 */
[----:B------:R-:W-:Y:S01]  /*c2f0*/  UMOV UR31, 0x80000020 ;  /* 0x80000020001f7882 */ /* 0x000fe20000000000 */
[----:B------:R-:W-:Y:S01]  /*c300*/  ULDC UR56, c[0x0][0x9dc] ;  /* 0x0002770000387ab9 */ /* 0x000fe20000000800 */
        /* <DEDUP_REMOVED lines=15> */
[----:B----4-:R-:W-:-:S06]  /*c400*/  WARPGROUP.ARRIVE ;  /* 0x00000000000079c5 */ /* 0x010fcc0000000000 */
        /* <DEDUP_REMOVED lines=151> */
[----:B------:R-:W-:-:S06]  /*cd80*/  UISETP.GE.AND UP0, UPT, UR7, 0x1, UPT ;  /* 0x000000010700788c */ /* 0x000fcc000bf06270 */
[----:B------:R-:W-:Y:S01]  /*cd90*/  PLOP3.LUT P2, PT, PT, PT, UP0, 0x40, 0x0 ;  /* 0x000000000000781c */ /* 0x000fe20003f4e808 */
[----:B------:R-:W-:Y:S02]  /*cda0*/  WARPGROUP.DEPBAR.LE gsb0, 0x0 ;  /* 0x00008000000079c5 */ /* 0x000fe40000010000 */
[----:B------:R-:W-:-:S06]  /*cdb0*/  WARPGROUP.ARRIVE ;  /* 0x00000000000079c5 */ /* 0x000fcc0000000000 */
[----:B------:R-:W-:Y:S03]  /*cdc0*/  QGMMA.64x32x32.F32.E4M3.E4M3 R24, gdesc[UR20], R24, gsb0 ;  /* 0x00600000141879f3 */ /* 0x000fe60008000818 */
[----:B------:R-:W-:Y:S02]  /*cdd0*/  WARPGROUP.DEPBAR.LE gsb0, 0x0 ;  /* 0x00008000000079c5 */ /* 0x000fe40000010000 */
[----:B------:R0:W-:Y:S02]  /*cde0*/  @!P1 SYNCS.ARRIVE.TRANS64.RED.A1T0 RZ, [R0+URZ], RZ ;  /* 0x000000ff00ff99a7 */ /* 0x0001e4000810043f */
[----:B0-----:R-:W-:Y:S02]  /*cdf0*/  IMAD R0, R222, -0x2, R5 ;  /* 0xfffffffede007824 */ /* 0x001fe400078e0205 */
[----:B------:R-:W-:Y:S02]  /*ce00*/  IMAD R5, R225, 0x80, R229 ;  /* 0x00000080e1057824 */ /* 0x000fe400078e02e5 */
[----:B------:R-:W-:-:S02]  /*ce10*/  VIADD R11, R0, UR6 ;  /* 0x00000006000b7c36 */ /* 0x000fc40008000000 */
        /* <DEDUP_REMOVED lines=16> */
.L_x_4182:
[----:B------:R-:W-:-:S06]  /*cf20*/  UISETP.NE.AND UP1, UPT, UR7, 0x1, UPT ;  /* 0x000000010700788c */ /* 0x000fcc000bf25270 */
[----:B------:R-:W-:-:S05]  /*cf30*/  PLOP3.LUT P2, PT, PT, PT, UP1, 0x80, 0x0 ;  /* 0x000000000000781c */ /* 0x000fca0003f4f018 */
[----:B------:R-:W-:-:S08]  /*cf40*/  @UP1 ULDC.64 UR10, c[0x0][0x9e8] ;  /* 0x00027a00000a1ab9 */ /* 0x000fd00000000a00 */
[----:B------:R-:W-:-:S05]  /*cf50*/  @P2 IMAD.HI.U32 R7, R4, UR10, RZ ;  /* 0x0000000a04072c27 */ /* 0x000fca000f8e00ff */
[----:B------:R-:W-:-:S07]  /*cf60*/  @P2 SHF.R.U32.HI R4, RZ, UR11, R7 ;  /* 0x0000000bff042c19 */ /* 0x000fce0008011607 */
.L_x_4183:
[----:B------:R-:W-:Y:S05]  /*cf70*/  BSYNC B0 ;  /* 0x0000000000007941 */ /* 0x000fea0003800000 */
.L_x_4181:
[----:B------:R-:W-:-:S05]  /*cf80*/  IMAD R4, R4, UR7, R13 ;  /* 0x0000000704047c24 */ /* 0x000fca000f8e020d */
[----:B------:R-:W-:Y:S02]  /*cf90*/  VIMNMX R3, R3, R4, !PT ;  /* 0x0000000403037248 */ /* 0x000fe40007fe0100 */
[----:B------:R-:W-:-:S07]  /*cfa0*/  VIADDMNMX R0, R4, UR7, R0, PT ;  /* 0x0000000704007c46 */ /* 0x000fce000b800100 */
.L_x_4180:
[C---:B------:R-:W-:Y:S02]  /*cfb0*/  ISETP.GE.AND P2, PT, R9.reuse, 0x9, PT ;  /* 0x000000090900780c */ /* 0x040fe40003f46270 */
[----:B------:R-:W-:Y:S02]  /*cfc0*/  ISETP.GE.AND P3, PT, R9, 0x2, PT ;  /* 0x000000020900780c */ /* 0x000fe40003f66270 */
[----:B------:R-:W-:Y:S02]  /*cfd0*/  P2R R14, PR, RZ, 0x4 ;  /* 0x00000004ff0e7803 */ /* 0x000fe40000000000 */
[----:B------:R-:W-:Y:S02]  /*cfe0*/  ISETP.GT.AND P2, PT, R3, 0x8, !P2 ;  /* 0x000000080300780c */ /* 0x000fe40005744270 */
[----:B------:R-:W-:Y:S02]  /*cff0*/  P2R R12, PR, RZ, 0x8 ;  /* 0x00000008ff0c7803 */ /* 0x000fe40000000000 */
[----:B------:R-:W-:-:S02]  /*d000*/  ISETP.LT.OR P2, PT, R0, 0x9, P2 ;  /* 0x000000090000780c */ /* 0x000fc40001741670 */
[----:B------:R-:W-:Y:S02]  /*d010*/  ISETP.GT.AND P3, PT, R3, 0x1, !P3 ;  /* 0x000000010300780c */ /* 0x000fe40005f64270 */
[----:B------:R-:W-:Y:S02]  /*d020*/  ISETP.GE.AND P4, PT, R9, 0xa, PT ;  /* 0x0000000a0900780c */ /* 0x000fe40003f86270 */
[----:B------:R-:W-:Y:S02]  /*d030*/  FSEL R92, R92, -INF , !P2 ;  /* 0xff8000005c5c7808 */ /* 0x000fe40005000000 */
[----:B------:R-:W-:Y:S02]  /*d040*/  ISETP.LT.OR P3, PT, R0, 0x2, P3 ;  /* 0x000000020000780c */ /* 0x000fe40001f61670 */
[----:B------:R-:W-:Y:S02]  /*d050*/  ISETP.GT.AND P2, PT, R3, 0x9, !P4 ;  /* 0x000000090300780c */ /* 0x000fe40006744270 */
[----:B------:R-:W-:-:S02]  /*d060*/  FSEL R89, R89, -INF , !P3 ;  /* 0xff80000059597808 */ /* 0x000fc40005800000 */
[C---:B------:R-:W-:Y:S02]  /*d070*/  ISETP.LT.OR P2, PT, R0.reuse, 0xa, P2 ;  /* 0x0000000a0000780c */ /* 0x040fe40001741670 */
        /* <DEDUP_REMOVED lines=27> */
[----:B------:R-:W-:Y:S02]  /*d230*/  IADD3 R4, R8, 0x8, R5 ;  /* 0x0000000808047810 */ /* 0x000fe40007ffe005 */
        /* <DEDUP_REMOVED lines=174> */
.L_x_4186:
[----:B------:R-:W-:-:S06]  /*dd20*/  UISETP.NE.AND UP1, UPT, UR7, 0x1, UPT ;  /* 0x000000010700788c */ /* 0x000fcc000bf25270 */
[----:B------:R-:W-:-:S05]  /*dd30*/  PLOP3.LUT P6, PT, PT, PT, UP1, 0x80, 0x0 ;  /* 0x000000000000781c */ /* 0x000fca0003fcf018 */
[----:B------:R-:W-:-:S08]  /*dd40*/  @UP1 ULDC.64 UR10, c[0x0][0x9e8] ;  /* 0x00027a00000a1ab9 */ /* 0x000fd00000000a00 */
[----:B------:R-:W-:Y:S01]  /*dd50*/  @P6 IMAD.HI.U32 R3, R6, UR10, RZ ;  /* 0x0000000a06036c27 */ /* 0x000fe2000f8e00ff */
[----:B------:R-:W-:-:S13]  /*dd60*/  PLOP3.LUT P6, PT, PT, PT, UP1, 0x80, 0x0 ;  /* 0x000000000000781c */ /* 0x000fda0003fcf018 */
[----:B------:R-:W-:-:S07]  /*dd70*/  @P6 SHF.R.U32.HI R6, RZ, UR11, R3 ;  /* 0x0000000bff066c19 */ /* 0x000fce0008011603 */
.L_x_4187:
[----:B------:R-:W-:Y:S05]  /*dd80*/  BSYNC B0 ;  /* 0x0000000000007941 */ /* 0x000fea0003800000 */
.L_x_4185:
[----:B------:R-:W-:-:S05]  /*dd90*/  IMAD R3, R6, UR7, R13 ;  /* 0x0000000706037c24 */ /* 0x000fca000f8e020d */
[----:B------:R-:W-:Y:S02]  /*dda0*/  VIMNMX R4, R4, R3, !PT ;  /* 0x0000000304047248 */ /* 0x000fe40007fe0100 */
[----:B------:R-:W-:-:S07]  /*ddb0*/  VIADDMNMX R0, R3, UR7, R0, PT ;  /* 0x0000000703007c46 */ /* 0x000fce000b800100 */
.L_x_4184:
[----:B------:R-:W-:Y:S02]  /*ddc0*/  ISETP.GT.AND P2, PT, R4, 0x20, !P2 ;  /* 0x000000200400780c */ /* 0x000fe40005744270 */
[----:B------:R-:W-:Y:S02]  /*ddd0*/  ISETP.NE.AND P6, PT, R107, RZ, PT ;  /* 0x000000ff6b00720c */ /* 0x000fe40003fc5270 */
[----:B------:R-:W-:Y:S02]  /*dde0*/  ISETP.LT.OR P2, PT, R0, 0x21, P2 ;  /* 0x000000210000780c */ /* 0x000fe40001741670 */
[----:B------:R-:W-:Y:S02]  /*ddf0*/  FMNMX.FTZ R3, R7, R89, !PT ;  /* 0x0000005907037209 */ /* 0x000fe40007810000 */
[----:B------:R-:W-:Y:S02]  /*de00*/  FSEL R74, R74, -INF , !P2 ;  /* 0xff8000004a4a7808 */ /* 0x000fe40005000000 */
[----:B------:R-:W-:-:S02]  /*de10*/  ISETP.GT.AND P2, PT, R4, 0x21, !P6 ;  /* 0x000000210400780c */ /* 0x000fc40007744270 */
[----:B------:R-:W-:Y:S02]  /*de20*/  ISETP.NE.AND P6, PT, R118, RZ, PT ;  /* 0x000000ff7600720c */ /* 0x000fe40003fc5270 */
        /* <DEDUP_REMOVED lines=73> */
[----:B------:R-:W-:Y:S02]  /*e2c0*/  ISETP.GT.AND P2, PT, R4, 0x50, !P6 ;  /* 0x000000500400780c */ /* 0x000fe40007744270 */
[----:B------:R-:W-:Y:S02]  /*e2d0*/  ISETP.NE.AND P6, PT, R129, RZ, PT ;  /* 0x000000ff8100720c */ /* 0x000fe40003fc5270 */
        /* <DEDUP_REMOVED lines=17> */
[----:B------:R-:W-:Y:S01]  /*e3f0*/  ISETP.NE.AND P2, PT, R121, RZ, PT ;  /* 0x000000ff7900720c */ /* 0x000fe20003f45270 */
[----:B------:R-:W0:Y:S01]  /*e400*/  SHFL.BFLY PT, R3, R6, 0x2, 0x1f ;  /* 0x0c401f0006037f89 */ /* 0x000e2200000e0000 */
[C---:B------:R-:W-:Y:S02]  /*e410*/  ISETP.GT.AND P3, PT, R4.reuse, 0x90, !P3 ;  /* 0x000000900400780c */ /* 0x040fe40005f64270 */
[----:B------:R-:W-:-:S02]  /*e420*/  ISETP.GT.AND P2, PT, R4, 0x59, !P2 ;  /* 0x000000590400780c */ /* 0x000fc40005744270 */
[----:B------:R-:W-:Y:S02]  /*e430*/  ISETP.GT.AND P4, PT, R4, 0x91, !P4 ;  /* 0x000000910400780c */ /* 0x000fe40006784270 */
[----:B------:R-:W-:Y:S02]  /*e440*/  ISETP.LT.OR P2, PT, R0, 0x5a, P2 ;  /* 0x0000005a0000780c */ /* 0x000fe40001741670 */
[----:B------:R-:W-:Y:S02]  /*e450*/  ISETP.GT.AND P5, PT, R4, 0x98, !P5 ;  /* 0x000000980400780c */ /* 0x000fe40006fa4270 */
[----:B------:R-:W-:Y:S02]  /*e460*/  FSEL R71, R71, -INF , !P2 ;  /* 0xff80000047477808 */ /* 0x000fe40005000000 */
[----:B------:R-:W-:Y:S02]  /*e470*/  ISETP.NE.AND P2, PT, R122, RZ, PT ;  /* 0x000000ff7a00720c */ /* 0x000fe40003f45270 */
[----:B------:R-:W-:-:S02]  /*e480*/  ISETP.LT.OR P3, PT, R0, 0x91, P3 ;  /* 0x000000910000780c */ /* 0x000fc40001f61670 */
[----:B------:R-:W-:Y:S02]  /*e490*/  ISETP.GT.AND P2, PT, R4, 0x60, !P2 ;  /* 0x000000600400780c */ /* 0x000fe40005744270 */
[C---:B------:R-:W-:Y:S02]  /*e4a0*/  ISETP.LT.OR P4, PT, R0.reuse, 0x92, P4 ;  /* 0x000000920000780c */ /* 0x040fe40002781670 */
[----:B------:R-:W-:Y:S02]  /*e4b0*/  ISETP.LT.OR P2, PT, R0, 0x61, P2 ;  /* 0x000000610000780c */ /* 0x000fe40001741670 */
[----:B------:R-:W-:Y:S02]  /*e4c0*/  FSEL R34, R34, -INF , !P3 ;  /* 0xff80000022227808 */ /* 0x000fe40005800000 */
[----:B------:R-:W-:Y:S02]  /*e4d0*/  FSEL R42, R42, -INF , !P2 ;  /* 0xff8000002a2a7808 */ /* 0x000fe40005000000 */
[----:B------:R-:W-:-:S02]  /*e4e0*/  ISETP.NE.AND P2, PT, R123, RZ, PT ;  /* 0x000000ff7b00720c */ /* 0x000fc40003f45270 */
[----:B0-----:R-:W-:Y:S02]  /*e4f0*/  FMNMX.FTZ R8, R6, R3, !PT ;  /* 0x0000000306087209 */ /* 0x001fe40007810000 */
[----:B------:R-:W-:Y:S02]  /*e500*/  ISETP.GT.AND P2, PT, R4, 0x61, !P2 ;  /* 0x000000610400780c */ /* 0x000fe40005744270 */
[C---:B------:R-:W-:Y:S01]  /*e510*/  ISETP.LT.OR P5, PT, R0.reuse, 0x99, P5 ;  /* 0x000000990000780c */ /* 0x040fe20002fa1670 */
[----:B------:R-:W0:Y:S01]  /*e520*/  SHFL.BFLY PT, R3, R8, 0x1, 0x1f ;  /* 0x0c201f0008037f89 */ /* 0x000e2200000e0000 */
[----:B------:R-:W-:Y:S02]  /*e530*/  ISETP.LT.OR P2, PT, R0, 0x62, P2 ;  /* 0x000000620000780c */ /* 0x000fe40001741670 */
[----:B------:R-:W-:Y:S02]  /*e540*/  FSEL R35, R35, -INF , !P4 ;  /* 0xff80000023237808 */ /* 0x000fe40006000000 */
[----:B------:R-:W-:-:S02]  /*e550*/  FSEL R43, R43, -INF , !P2 ;  /* 0xff8000002b2b7808 */ /* 0x000fc40005000000 */
[----:B------:R-:W-:Y:S02]  /*e560*/  ISETP.NE.AND P2, PT, R124, RZ, PT ;  /* 0x000000ff7c00720c */ /* 0x000fe40003f45270 */
[----:B------:R-:W-:Y:S02]  /*e570*/  FSEL R38, R38, -INF , !P5 ;  /* 0xff80000026267808 */ /* 0x000fe40006800000 */
[----:B------:R-:W-:Y:S02]  /*e580*/  ISETP.GT.AND P2, PT, R4, 0x68, !P2 ;  /* 0x000000680400780c */ /* 0x000fe40005744270 */
[----:B------:R-:W-:Y:S02]  /*e590*/  R2UR UR10, R105 ;  /* 0x00000000690a72ca */ /* 0x000fe400000e0000 */
[----:B------:R-:W-:-:S04]  /*e5a0*/  ISETP.LT.OR P2, PT, R0, 0x69, P2 ;  /* 0x000000690000780c */ /* 0x000fc80001741670 */
[----:B------:R-:W-:Y:S02]  /*e5b0*/  FSEL R46, R46, -INF , !P2 ;  /* 0xff8000002e2e7808 */ /* 0x000fe40005000000 */
[----:B------:R-:W-:Y:S02]  /*e5c0*/  ISETP.NE.AND P2, PT, R125, RZ, PT ;  /* 0x000000ff7d00720c */ /* 0x000fe40003f45270 */
[----:B0-----:R-:W-:Y:S02]  /*e5d0*/  FMNMX.FTZ R3, R8, R3, !PT ;  /* 0x0000000308037209 */ /* 0x001fe40007810000 */
[----:B------:R-:W-:Y:S01]  /*e5e0*/  ISETP.GT.AND P2, PT, R4, 0x69, !P2 ;  /* 0x000000690400780c */ /* 0x000fe20005744270 */
[----:B------:R-:W-:-:S03]  /*e5f0*/  UIADD3 UR6, UR10, UR6, URZ ;  /* 0x000000060a067290 */ /* 0x000fc6000fffe03f */
        /* <DEDUP_REMOVED lines=14> */
[----:B------:R-:W-:Y:S02]  /*e6e0*/  ISETP.GT.AND P2, PT, R4, 0x79, !P6 ;  /* 0x000000790400780c */ /* 0x000fe40007744270 */
[----:B------:R-:W-:Y:S02]  /*e6f0*/  ISETP.NE.AND P6, PT, R132, RZ, PT ;  /* 0x000000ff8400720c */ /* 0x000fe40003fc5270 */
        /* <DEDUP_REMOVED lines=18> */
[----:B------:R-:W-:Y:S01]  /*e820*/  ISETP.NE.AND P2, PT, R20, RZ, PT ;  /* 0x000000ff1400720c */ /* 0x000fe20003f45270 */
[----:B------:R-:W-:-:S03]  /*e830*/  IMAD.U32 R20, RZ, RZ, UR40 ;  /* 0x00000028ff147e24 */ /* 0x000fc6000f8e00ff */
[----:B------:R-:W-:Y:S01]  /*e840*/  ISETP.GT.AND P2, PT, R4, 0x11, !P2 ;  /* 0x000000110400780c */ /* 0x000fe20005744270 */
[----:B------:R-:W-:-:S03]  /*e850*/  FFMA.FTZ R20, R3, R20, -8 ;  /* 0xc100000003147423 */ /* 0x000fc60000010014 */
        /* <DEDUP_REMOVED lines=14> */
[----:B------:R-:W-:Y:S02]  /*e940*/  ISETP.NE.AND P2, PT, R130, RZ, PT ;  /* 0x000000ff8200720c */ /* 0x000fe40003f45270 */
[----:B------:R-:W-:Y:S02]  /*e950*/  FMNMX.FTZ R15, R90, R91, !PT ;  /* 0x0000005b5a0f7209 */ /* 0x000fe40007810000 */
        /* <DEDUP_REMOVED lines=11> */
[----:B------:R-:W-:-:S04]  /*ea10*/  FSETP.NEU.FTZ.AND P2, PT, R3, -INF , PT ;  /* 0xff8000000300780b */ /* 0x000fc80003f5d000 */
[----:B------:R-:W-:Y:S02]  /*ea20*/  FSEL R20, R20, RZ, P2 ;  /* 0x000000ff14147208 */ /* 0x000fe40001000000 */
[----:B------:R-:W-:Y:S02]  /*ea30*/  ISETP.GT.AND P2, PT, R4, 0x89, !P6 ;  /* 0x000000890400780c */ /* 0x000fe40007744270 */
[----:B------:R-:W-:Y:S01]  /*ea40*/  ISETP.NE.AND P6, PT, R9, RZ, PT ;  /* 0x000000ff0900720c */ /* 0x000fe20003fc5270 */
        /* <DEDUP_REMOVED lines=8> */
[----:B------:R-:W-:Y:S01]  /*ead0*/  ISETP.LT.OR P2, PT, R0, 0x8a, P2 ;  /* 0x0000008a0000780c */ /* 0x000fe20001741670 */
[--C-:B------:R-:W-:Y:S01]  /*eae0*/  FFMA.FTZ R8, R92, UR40, -R20.reuse ;  /* 0x000000285c087c23 */ /* 0x100fe20008010814 */
[----:B------:R-:W-:Y:S01]  /*eaf0*/  FMNMX.FTZ R72, R98, R15, !PT ;  /* 0x0000000f62487209 */ /* 0x000fe20007810000 */
[----:B------:R-:W-:Y:S01]  /*eb00*/  MUFU.EX2 R6, R6 ;  /* 0x0000000600067308 */ /* 0x000fe20000000800 */
[----:B------:R-:W-:Y:S01]  /*eb10*/  FSEL R31, R31, -INF , !P2 ;  /* 0xff8000001f1f7808 */ /* 0x000fe20005000000 */
[--C-:B------:R-:W-:Y:S01]  /*eb20*/  FFMA.FTZ R9, R93, UR40, -R20.reuse ;  /* 0x000000285d097c23 */ /* 0x100fe20008010814 */
[----:B------:R-:W-:Y:S01]  /*eb30*/  FMNMX.FTZ R19, R99, R72, !PT ;  /* 0x0000004863137209 */ /* 0x000fe20007810000 */
[--C-:B------:R-:W-:Y:S01]  /*eb40*/  FFMA.FTZ R10, R96, UR40, -R20.reuse ;  /* 0x00000028600a7c23 */ /* 0x100fe20008010814 */
[----:B------:R-:W-:Y:S01]  /*eb50*/  ISETP.GT.AND P2, PT, R4, 0x99, !P6 ;  /* 0x000000990400780c */ /* 0x000fe20007744270 */
[--C-:B------:R-:W-:Y:S01]  /*eb60*/  FFMA.FTZ R11, R97, UR40, -R20.reuse ;  /* 0x00000028610b7c23 */ /* 0x100fe20008010814 */
        /* <DEDUP_REMOVED lines=9> */
[----:B------:R-:W1:Y:S01]  /*ec00*/  MUFU.EX2 R7, R7 ;  /* 0x0000000700077308 */ /* 0x000e620000000800 */
[----:B------:R-:W-:-:S01]  /*ec10*/  FFMA.FTZ R56, R56, UR40, -R20 ;  /* 0x0000002838387c23 */ /* 0x000fc20008010814 */
[--C-:B------:R-:W-:Y:S01]  /*ec20*/  FFMA.FTZ R57, R57, UR40, -R20.reuse ;  /* 0x0000002839397c23 */ /* 0x100fe20008010814 */
[----:B------:R-:W-:Y:S01]  /*ec30*/  FMNMX.FTZ R21, R75, R76, !PT ;  /* 0x0000004c4b157209 */ /* 0x000fe20007810000 */
[--C-:B------:R-:W-:Y:S01]  /*ec40*/  FFMA.FTZ R60, R60, UR40, -R20.reuse ;  /* 0x000000283c3c7c23 */ /* 0x100fe20008010814 */
[----:B------:R-:W-:-:S01]  /*ec50*/  FFMA.FTZ R61, R61, UR40, -R20 ;  /* 0x000000283d3d7c23 */ /* 0x000fc20008010814 */
[--C-:B------:R-:W-:Y:S01]  /*ec60*/  FFMA.FTZ R64, R64, UR40, -R20.reuse ;  /* 0x0000002840407c23 */ /* 0x100fe20008010814 */
[----:B------:R-:W-:Y:S01]  /*ec70*/  FMNMX.FTZ R76, R78, R21, !PT ;  /* 0x000000154e4c7209 */ /* 0x000fe20007810000 */
[----:B------:R-:W2:Y:S01]  /*ec80*/  MUFU.EX2 R8, R8 ;  /* 0x0000000800087308 */ /* 0x000ea20000000800 */
[----:B------:R-:W-:-:S01]  /*ec90*/  FFMA.FTZ R65, R65, UR40, -R20 ;  /* 0x0000002841417c23 */ /* 0x000fc20008010814 */
[--C-:B------:R-:W-:Y:S01]  /*eca0*/  FFMA.FTZ R68, R68, UR40, -R20.reuse ;  /* 0x0000002844447c23 */ /* 0x100fe20008010814 */
[----:B0-----:R-:W-:Y:S01]  /*ecb0*/  FMNMX.FTZ R73, R79, R76, !PT ;  /* 0x0000004c4f497209 */ /* 0x001fe20007810000 */
        /* <DEDUP_REMOVED lines=16> */
[----:B------:R-:W-:-:S03]  /*edc0*/  FFMA.FTZ R80, R85, UR40, -R20 ;  /* 0x0000002855507c23 */ /* 0x000fc60008010814 */
[----:B------:R-:W-:Y:S02]  /*edd0*/  FMNMX.FTZ R84, R58, R77, !PT ;  /* 0x0000004d3a547209 */ /* 0x000fe40007810000 */
[----:B------:R-:W3:Y:S02]  /*ede0*/  MUFU.EX2 R9, R9 ;  /* 0x0000000900097308 */ /* 0x000ee40000000800 */
[----:B------:R-:W-:-:S04]  /*edf0*/  FMNMX.FTZ R77, R59, R84, !PT ;  /* 0x000000543b4d7209 */ /* 0x000fc80007810000 */
[----:B------:R-:W-:Y:S02]  /*ee00*/  FMNMX.FTZ R84, R62, R77, !PT ;  /* 0x0000004d3e547209 */ /* 0x000fe40007810000 */
[----:B------:R-:W4:Y:S02]  /*ee10*/  MUFU.EX2 R10, R10 ;  /* 0x0000000a000a7308 */ /* 0x000f240000000800 */
[----:B------:R-:W-:-:S04]  /*ee20*/  FMNMX.FTZ R77, R63, R84, !PT ;  /* 0x000000543f4d7209 */ /* 0x000fc80007810000 */
[----:B------:R-:W-:Y:S02]  /*ee30*/  FMNMX.FTZ R84, R66, R77, !PT ;  /* 0x0000004d42547209 */ /* 0x000fe40007810000 */
[----:B------:R-:W-:Y:S02]  /*ee40*/  MUFU.EX2 R19, R88 ;  /* 0x0000005800137308 */ /* 0x000fe40000000800 */
[----:B------:R-:W-:-:S04]  /*ee50*/  FMNMX.FTZ R77, R67, R84, !PT ;  /* 0x00000054434d7209 */ /* 0x000fc80007810000 */
[----:B------:R-:W-:Y:S02]  /*ee60*/  FMNMX.FTZ R84, R70, R77, !PT ;  /* 0x0000004d46547209 */ /* 0x000fe40007810000 */
[----:B------:R-:W5:Y:S02]  /*ee70*/  MUFU.EX2 R11, R11 ;  /* 0x0000000b000b7308 */ /* 0x000f640000000800 */
        /* <DEDUP_REMOVED lines=15> */
[----:B------:R-:W-:Y:S01]  /*ef70*/  FMNMX.FTZ R77, R27, R84, !PT ;  /* 0x000000541b4d7209 */ /* 0x000fe20007810000 */
[----:B------:R-:W-:-:S03]  /*ef80*/  FFMA.FTZ R84, R40, UR40, -R20 ;  /* 0x0000002828547c23 */ /* 0x000fc60008010814 */
[----:B------:R-:W-:Y:S02]  /*ef90*/  FMNMX.FTZ R4, R30, R77, !PT ;  /* 0x0000004d1e047209 */ /* 0x000fe40007810000 */
[----:B------:R1:W-:Y:S02]  /*efa0*/  MUFU.EX2 R77, R84 ;  /* 0x00000054004d7308 */ /* 0x0003e40000000800 */
[----:B0-----:R-:W-:Y:S01]  /*efb0*/  FMNMX.FTZ R81, R31, R4, !PT ;  /* 0x000000041f517209 */ /* 0x001fe20007810000 */
[----:B------:R-:W-:-:S03]  /*efc0*/  FFMA.FTZ R4, R41, UR40, -R20 ;  /* 0x0000002829047c23 */ /* 0x000fc60008010814 */
[----:B------:R-:W-:Y:S02]  /*efd0*/  FMNMX.FTZ R40, R34, R81, !PT ;  /* 0x0000005122287209 */ /* 0x000fe40007810000 */
[----:B------:R-:W-:Y:S02]  /*efe0*/  MUFU.EX2 R76, R76 ;  /* 0x0000004c004c7308 */ /* 0x000fe40000000800 */
[----:B------:R-:W-:Y:S01]  /*eff0*/  FMNMX.FTZ R41, R35, R40, !PT ;  /* 0x0000002823297209 */ /* 0x000fe20007810000 */
[--C-:B------:R-:W-:Y:S01]  /*f000*/  FFMA.FTZ R40, R44, UR40, -R20.reuse ;  /* 0x000000282c287c23 */ /* 0x100fe20008010814 */
[----:B------:R-:W-:-:S01]  /*f010*/  FFMA.FTZ R44, R48, UR40, -R20 ;  /* 0x00000028302c7c23 */ /* 0x000fc20008010814 */
[--C-:B------:R-:W-:Y:S01]  /*f020*/  FFMA.FTZ R48, R52, UR40, -R20.reuse ;  /* 0x0000002834307c23 */ /* 0x100fe20008010814 */
[----:B------:R-:W-:Y:S01]  /*f030*/  FMNMX.FTZ R0, R38, R41, !PT ;  /* 0x0000002926007209 */ /* 0x000fe20007810000 */
[--C-:B------:R-:W-:Y:S01]  /*f040*/  FFMA.FTZ R41, R45, UR40, -R20.reuse ;  /* 0x000000282d297c23 */ /* 0x100fe20008010814 */
[----:B------:R-:W-:-:S01]  /*f050*/  FFMA.FTZ R45, R49, UR40, -R20 ;  /* 0x00000028312d7c23 */ /* 0x000fc20008010814 */
[----:B------:R-:W-:Y:S01]  /*f060*/  FFMA.FTZ R49, R53, UR40, -R20 ;  /* 0x0000002835317c23 */ /* 0x000fe20008010814 */
        /* <DEDUP_REMOVED lines=15> */
[----:B-1----:R-:W-:-:S06]  /*f160*/  FFMA.FTZ R84, R0, R53, -8 ;  /* 0xc100000000547423 */ /* 0x002fcc0000010035 */
        /* <DEDUP_REMOVED lines=13> */
[----:B------:R-:W-:Y:S01]  /*f240*/  FADD.FTZ R67, R6, R7 ;  /* 0x0000000706437221 */ /* 0x000fe20000010000 */
[----:B------:R-:W-:-:S01]  /*f250*/  FFMA.FTZ R78, R82, UR40, -R84 ;  /* 0x00000028524e7c23 */ /* 0x000fc20008010854 */
[--C-:B------:R-:W-:Y:S01]  /*f260*/  FFMA.FTZ R52, R98, UR40, -R84.reuse ;  /* 0x0000002862347c23 */ /* 0x100fe20008010854 */
[----:B------:R-:W-:-:S01]  /*f270*/  FFMA.FTZ R82, R62, UR40, -R84 ;  /* 0x000000283e527c23 */ /* 0x000fc20008010854 */
[----:B------:R-:W0:Y:S01]  /*f280*/  MUFU.EX2 R53, R53 ;  /* 0x0000003500357308 */ /* 0x000e220000000800 */
[----:B------:R-:W-:-:S01]  /*f290*/  FFMA.FTZ R62, R66, UR40, -R84 ;  /* 0x00000028423e7c23 */ /* 0x000fc20008010854 */
[----:B--2---:R-:W-:Y:S01]  /*f2a0*/  FADD.FTZ R66, R8, R67 ;  /* 0x0000004308427221 */ /* 0x004fe20000010000 */
[----:B------:R-:W-:-:S01]  /*f2b0*/  FFMA.FTZ R81, R99, UR40, -R84 ;  /* 0x0000002863517c23 */ /* 0x000fc20008010854 */
[--C-:B------:R-:W-:Y:S01]  /*f2c0*/  FFMA.FTZ R89, R102, UR40, -R84.reuse ;  /* 0x0000002866597c23 */ /* 0x100fe20008010854 */
[----:B------:R-:W-:-:S01]  /*f2d0*/  FFMA.FTZ R90, R103, UR40, -R84 ;  /* 0x00000028675a7c23 */ /* 0x000fc20008010854 */
[----:B---3--:R-:W-:Y:S01]  /*f2e0*/  FADD.FTZ R67, R9, R66 ;  /* 0x0000004209437221 */ /* 0x008fe20000010000 */
[----:B------:R-:W-:-:S01]  /*f2f0*/  FFMA.FTZ R74, R74, UR40, -R84 ;  /* 0x000000284a4a7c23 */ /* 0x000fc20008010854 */
[----:B------:R-:W1:Y:S01]  /*f300*/  MUFU.EX2 R85, R85 ;  /* 0x0000005500557308 */ /* 0x000e620000000800 */
[----:B------:R-:W-:-:S01]  /*f310*/  FFMA.FTZ R75, R75, UR40, -R84 ;  /* 0x000000284b4b7c23 */ /* 0x000fc20008010854 */
[----:B----4-:R-:W-:Y:S01]  /*f320*/  FADD.FTZ R94, R10, R67 ;  /* 0x000000430a5e7221 */ /* 0x010fe20000010000 */
[----:B------:R-:W-:-:S01]  /*f330*/  FFMA.FTZ R86, R86, UR40, -R84 ;  /* 0x0000002856567c23 */ /* 0x000fc20008010854 */
[--C-:B------:R-:W-:Y:S01]  /*f340*/  FFMA.FTZ R87, R87, UR40, -R84.reuse ;  /* 0x0000002857577c23 */ /* 0x100fe20008010854 */
[----:B------:R-:W-:-:S01]  /*f350*/  FFMA.FTZ R58, R58, UR40, -R84 ;  /* 0x000000283a3a7c23 */ /* 0x000fc20008010854 */
[----:B-----5:R-:W-:Y:S01]  /*f360*/  FADD.FTZ R93, R11, R94 ;  /* 0x0000005e0b5d7221 */ /* 0x020fe20000010000 */
        /* <DEDUP_REMOVED lines=11> */
[----:B------:R-:W-:Y:S01]  /*f420*/  FADD.FTZ R66, R12, R93 ;  /* 0x0000005d0c427221 */ /* 0x000fe20000010000 */
[----:B------:R-:W-:-:S01]  /*f430*/  FFMA.FTZ R50, R50, UR40, -R84 ;  /* 0x0000002832327c23 */ /* 0x000fc20008010854 */
[--C-:B------:R-:W-:Y:S01]  /*f440*/  FFMA.FTZ R51, R51, UR40, -R84.reuse ;  /* 0x0000002833337c23 */ /* 0x100fe20008010854 */
[----:B------:R-:W-:-:S01]  /*f450*/  FFMA.FTZ R54, R54, UR40, -R84 ;  /* 0x0000002836367c23 */ /* 0x000fc20008010854 */
[C---:B------:R-:W-:Y:S01]  /*f460*/  FADD.FTZ R93, R13.reuse, R66 ;  /* 0x000000420d5d7221 */ /* 0x040fe20000010000 */
[----:B------:R-:W-:Y:S01]  /*f470*/  F2FP.SATFINITE.E4M3.F32.PACK_AB_MERGE_C R13, R13, R12, RZ ;  /* 0x0000000c0d0d723e */ /* 0x000fe200048070ff */
[----:B------:R-:W1:Y:S01]  /*f480*/  MUFU.EX2 R81, R81 ;  /* 0x0000005100517308 */ /* 0x000e620000000800 */
[----:B--2---:R-:W-:-:S01]  /*f490*/  FADD.FTZ R67, R88, R67 ;  /* 0x0000004358437221 */ /* 0x004fc20000010000 */
[----:B------:R-:W-:Y:S01]  /*f4a0*/  FADD.FTZ R94, R14, R93 ;  /* 0x0000005d0e5e7221 */ /* 0x000fe20000010000 */
[----:B------:R-:W-:Y:S01]  /*f4b0*/  F2FP.SATFINITE.E4M3.F32.PACK_AB_MERGE_C R218, R11, R10, R13 ;  /* 0x0000000a0bda723e */ /* 0x000fe2000480700d */
[----:B------:R-:W-:Y:S01]  /*f4c0*/  FFMA.FTZ R55, R55, UR40, -R84 ;  /* 0x0000002837377c23 */ /* 0x000fe20008010854 */
[----:B------:R-:W-:Y:S01]  /*f4d0*/  F2FP.SATFINITE.E4M3.F32.PACK_AB_MERGE_C R10, R69, R68, RZ ;  /* 0x00000044450a723e */ /* 0x000fe200048070ff */
[----:B------:R-:W-:Y:S01]  /*f4e0*/  FADD.FTZ R94, R15, R94 ;  /* 0x0000005e0f5e7221 */ /* 0x000fe20000010000 */
[----:B------:R-:W-:-:S01]  /*f4f0*/  FFMA.FTZ R26, R26, UR40, -R84 ;  /* 0x000000281a1a7c23 */ /* 0x000fc20008010854 */
[----:B------:R-:W2:Y:S01]  /*f500*/  MUFU.EX2 R89, R89 ;  /* 0x0000005900597308 */ /* 0x000ea20000000800 */
[----:B0-----:R-:W-:-:S01]  /*f510*/  FADD.FTZ R66, R52, R67 ;  /* 0x0000004334427221 */ /* 0x001fc20000010000 */
[----:B------:R-:W-:Y:S01]  /*f520*/  FADD.FTZ R93, R19, R94 ;  /* 0x0000005e135d7221 */ /* 0x000fe20000010000 */
[----:B------:R-:W-:Y:S01]  /*f530*/  F2FP.SATFINITE.E4M3.F32.PACK_AB_MERGE_C R94, R9, R8, RZ ;  /* 0x00000008095e723e */ /* 0x000fe200048070ff */
[--C-:B------:R-:W-:Y:S01]  /*f540*/  FFMA.FTZ R27, R27, UR40, -R84.reuse ;  /* 0x000000281b1b7c23 */ /* 0x100fe20008010854 */
[----:B------:R-:W-:-:S01]  /*f550*/  FFMA.FTZ R30, R30, UR40, -R84 ;  /* 0x000000281e1e7c23 */ /* 0x000fc20008010854 */
[----:B------:R-:W-:Y:S01]  /*f560*/  FFMA.FTZ R31, R31, UR40, -R84 ;  /* 0x000000281f1f7c23 */ /* 0x000fe20008010854 */
[----:B------:R-:W-:Y:S01]  /*f570*/  F2FP.SATFINITE.E4M3.F32.PACK_AB_MERGE_C R216, R7, R6, R94 ;  /* 0x0000000607d8723e */ /* 0x000fe2000480705e */
[----:B------:R-:W0:Y:S01]  /*f580*/  MUFU.EX2 R90, R90 ;  /* 0x0000005a005a7308 */ /* 0x000e220000000800 */
[----:B-1----:R-:W-:-:S01]  /*f590*/  FADD.FTZ R66, R81, R66 ;  /* 0x0000004251427221 */ /* 0x002fc20000010000 */
[--C-:B------:R-:W-:Y:S01]  /*f5a0*/  FFMA.FTZ R34, R34, UR40, -R84.reuse ;  /* 0x0000002822227c23 */ /* 0x100fe20008010854 */
[----:B------:R-:W-:-:S01]  /*f5b0*/  FFMA.FTZ R35, R35, UR40, -R84 ;  /* 0x0000002823237c23 */ /* 0x000fc20008010854 */
[--C-:B------:R-:W-:Y:S01]  /*f5c0*/  FFMA.FTZ R38, R38, UR40, -R84.reuse ;  /* 0x0000002826267c23 */ /* 0x100fe20008010854 */
[----:B------:R-:W-:-:S01]  /*f5d0*/  FFMA.FTZ R39, R39, UR40, -R84 ;  /* 0x0000002827277c23 */ /* 0x000fc20008010854 */
[----:B------:R-:W-:-:S02]  /*f5e0*/  F2FP.SATFINITE.E4M3.F32.PACK_AB_MERGE_C R19, R72, R19, RZ ;  /* 0x000000134813723e */ /* 0x000fc400048070ff */
[----:B------:R-:W1:Y:S01]  /*f5f0*/  MUFU.EX2 R74, R74 ;  /* 0x0000004a004a7308 */ /* 0x000e620000000800 */
[----:B--2---:R-:W-:-:S01]  /*f600*/  FADD.FTZ R67, R89, R66 ;  /* 0x0000004259437221 */ /* 0x004fc20000010000 */
[----:B------:R-:W-:Y:S01]  /*f610*/  FADD.FTZ R66, R72, R93 ;  /* 0x0000005d48427221 */ /* 0x000fe20000010000 */
[----:B------:R-:W-:Y:S02]  /*f620*/  F2FP.SATFINITE.E4M3.F32.PACK_AB_MERGE_C R85, R88, R85, RZ ;  /* 0x000000555855723e */ /* 0x000fe400048070ff */
[----:B------:R-:W-:Y:S01]  /*f630*/  F2FP.SATFINITE.E4M3.F32.PACK_AB_MERGE_C R212, R15, R14, R19 ;  /* 0x0000000e0fd4723e */ /* 0x000fe20004807013 */
[----:B------:R-:W-:-:S01]  /*f640*/  FADD.FTZ R9, R21, R66 ;  /* 0x0000004215097221 */ /* 0x000fc20000010000 */
[----:B------:R-:W-:Y:S01]  /*f650*/  F2FP.SATFINITE.E4M3.F32.PACK_AB_MERGE_C R210, R65, R64, R10 ;  /* 0x0000004041d2723e */ /* 0x000fe2000480700a */
[----:B------:R-:W2:Y:S01]  /*f660*/  MUFU.EX2 R75, R75 ;  /* 0x0000004b004b7308 */ /* 0x000ea20000000800 */
[----:B0-----:R-:W-:-:S01]  /*f670*/  FADD.FTZ R67, R90, R67 ;  /* 0x000000435a437221 */ /* 0x001fc20000010000 */
[----:B------:R-:W-:Y:S01]  /*f680*/  FADD.FTZ R12, R76, R9 ;  /* 0x000000094c0c7221 */ /* 0x000fe20000010000 */
[----:B------:R-:W-:-:S02]  /*f690*/  F2FP.SATFINITE.E4M3.F32.PACK_AB_MERGE_C R89, R90, R89, RZ ;  /* 0x000000595a59723e */ /* 0x000fc400048070ff */
[----:B------:R-:W-:Y:S01]  /*f6a0*/  F2FP.SATFINITE.E4M3.F32.PACK_AB_MERGE_C R217, R53, R20, R85 ;  /* 0x0000001435d9723e */ /* 0x000fe20004807055 */
[----:B------:R-:W-:-:S01]  /*f6b0*/  FADD.FTZ R9, R73, R12 ;  /* 0x0000000c49097221 */ /* 0x000fc20000010000 */
[----:B------:R-:W-:Y:S01]  /*f6c0*/  F2FP.SATFINITE.E4M3.F32.PACK_AB_MERGE_C R73, R80, R73, RZ ;  /* 0x000000495049723e */ /* 0x000fe200048070ff */
[----:B------:R-:W0:Y:S01]  /*f6d0*/  MUFU.EX2 R91, R91 ;  /* 0x0000005b005b7308 */ /* 0x000e220000000800 */
[----:B-1----:R-:W-:-:S01]  /*f6e0*/  FADD.FTZ R8, R74, R67 ;  /* 0x000000434a087221 */ /* 0x002fc20000010000 */
[----:B------:R-:W-:Y:S01]  /*f6f0*/  FADD.FTZ R9, R80, R9 ;  /* 0x0000000950097221 */ /* 0x000fe20000010000 */
[----:B------:R-:W-:Y:S02]  /*f700*/  F2FP.SATFINITE.E4M3.F32.PACK_AB_MERGE_C R214, R76, R21, R73 ;  /* 0x000000154cd6723e */ /* 0x000fe40004807049 */
[----:B------:R-:W-:-:S03]  /*f710*/  F2FP.SATFINITE.E4M3.F32.PACK_AB_MERGE_C R219, R81, R52, R89 ;  /* 0x0000003451db723e */ /* 0x000fc60004807059 */
[----:B------:R-:W1:Y:S01]  /*f720*/  MUFU.EX2 R92, R92 ;  /* 0x0000005c005c7308 */ /* 0x000e620000000800 */
[----:B--2---:R-:W-:-:S07]  /*f730*/  FADD.FTZ R8, R75, R8 ;  /* 0x000000084b087221 */ /* 0x004fce0000010000 */
[----:B------:R-:W2:Y:S01]  /*f740*/  MUFU.EX2 R78, R78 ;  /* 0x0000004e004e7308 */ /* 0x000ea20000000800 */
[----:B0-----:R-:W-:-:S01]  /*f750*/  FADD.FTZ R7, R91, R8 ;  /* 0x000000085b077221 */ /* 0x001fc20000010000 */
[----:B------:R-:W-:-:S04]  /*f760*/  FADD.FTZ R8, R56, R9 ;  /* 0x0000000938087221 */ /* 0x000fc80000010000 */
[----:B------:R-:W-:Y:S02]  /*f770*/  FADD.FTZ R9, R57, R8 ;  /* 0x0000000839097221 */ /* 0x000fe40000010000 */
[----:B------:R-:W0:Y:S01]  /*f780*/  MUFU.EX2 R79, R79 ;  /* 0x0000004f004f7308 */ /* 0x000e220000000800 */
[----:B-1----:R-:W-:-:S01]  /*f790*/  FADD.FTZ R7, R92, R7 ;  /* 0x000000075c077221 */ /* 0x002fc20000010000 */
[----:B------:R-:W-:Y:S01]  /*f7a0*/  FADD.FTZ R8, R60, R9 ;  /* 0x000000093c087221 */ /* 0x000fe20000010000 */
[C---:B------:R-:W-:Y:S02]  /*f7b0*/  F2FP.SATFINITE.E4M3.F32.PACK_AB_MERGE_C R60, R61.reuse, R60, RZ ;  /* 0x0000003c3d3c723e */ /* 0x040fe400048070ff */
        /* <DEDUP_REMOVED lines=31> */
[----:B--2---:R-:W-:-:S07]  /*f9b0*/  FADD.FTZ R7, R63, R6 ;  /* 0x000000063f077221 */ /* 0x004fce0000010000 */
[----:B------:R-:W1:Y:S08]  /*f9c0*/  MUFU.EX2 R70, R70 ;  /* 0x0000004600467308 */ /* 0x000e700000000800 */
[----:B------:R-:W2:Y:S01]  /*f9d0*/  MUFU.EX2 R4, R4 ;  /* 0x0000000400047308 */ /* 0x000ea20000000800 */
[----:B0-----:R-:W-:-:S07]  /*f9e0*/  F2FP.SATFINITE.E4M3.F32.PACK_AB_MERGE_C R8, R41, R40, RZ ;  /* 0x000000282908723e */ /* 0x001fce00048070ff */
[----:B------:R-:W0:Y:S01]  /*f9f0*/  MUFU.EX2 R71, R71 ;  /* 0x0000004700477308 */ /* 0x000e220000000800 */
[----:B-1----:R-:W-:-:S07]  /*fa00*/  FADD.FTZ R6, R70, R7 ;  /* 0x0000000746067221 */ /* 0x002fce0000010000 */
[----:B------:R-:W1:Y:S01]  /*fa10*/  MUFU.EX2 R42, R42 ;  /* 0x0000002a002a7308 */ /* 0x000e620000000800 */
[----:B--2---:R-:W-:Y:S01]  /*fa20*/  F2FP.SATFINITE.E4M3.F32.PACK_AB_MERGE_C R204, R4, R77, R8 ;  /* 0x0000004d04cc723e */ /* 0x004fe20004807008 */
[----:B------:R-:W-:-:S04]  /*fa30*/  FADD.FTZ R77, R77, R68 ;  /* 0x000000444d4d7221 */ /* 0x000fc80000010000 */
[----:B------:R-:W-:Y:S02]  /*fa40*/  FADD.FTZ R77, R4, R77 ;  /* 0x0000004d044d7221 */ /* 0x000fe40000010000 */
[----:B------:R-:W2:Y:S01]  /*fa50*/  MUFU.EX2 R43, R43 ;  /* 0x0000002b002b7308 */ /* 0x000ea20000000800 */
[----:B0-----:R-:W-:-:S01]  /*fa60*/  FADD.FTZ R7, R71, R6 ;  /* 0x0000000647077221 */ /* 0x001fc20000010000 */
[----:B------:R-:W-:Y:S01]  /*fa70*/  FADD.FTZ R40, R40, R77 ;  /* 0x0000004d28287221 */ /* 0x000fe20000010000 */
[----:B------:R-:W-:-:S03]  /*fa80*/  F2FP.SATFINITE.E4M3.F32.PACK_AB_MERGE_C R70, R71, R70, RZ ;  /* 0x000000464746723e */ /* 0x000fc600048070ff */
[----:B------:R-:W-:Y:S01]  /*fa90*/  FADD.FTZ R41, R41, R40 ;  /* 0x0000002829297221 */ /* 0x000fe20000010000 */
[----:B------:R-:W-:Y:S01]  /*faa0*/  F2FP.SATFINITE.E4M3.F32.PACK_AB_MERGE_C R211, R63, R62, R70 ;  /* 0x0000003e3fd3723e */ /* 0x000fe20004807046 */
[----:B------:R-:W0:Y:S01]  /*fab0*/  MUFU.EX2 R46, R46 ;  /* 0x0000002e002e7308 */ /* 0x000e220000000800 */
[----:B-1----:R-:W-:-:S07]  /*fac0*/  FADD.FTZ R4, R42, R7 ;  /* 0x000000072a047221 */ /* 0x002fce0000010000 */
        /* <DEDUP_REMOVED lines=8> */
[----:B0-----:R-:W-:-:S01]  /*fb50*/  FADD.FTZ R7, R47, R4 ;  /* 0x000000042f077221 */ /* 0x001fc20000010000 */
[----:B------:R-:W-:-:S04]  /*fb60*/  F2FP.SATFINITE.E4M3.F32.PACK_AB_MERGE_C R46, R47, R46, RZ ;  /* 0x0000002e2f2e723e */ /* 0x000fc800048070ff */
[----:B------:R-:W-:Y:S02]  /*fb70*/  F2FP.SATFINITE.E4M3.F32.PACK_AB_MERGE_C R205, R43, R42, R46 ;  /* 0x0000002a2bcd723e */ /* 0x000fe4000480702e */
        /* <DEDUP_REMOVED lines=47> */
[----:B------:R-:W-:-:S06]  /*fe70*/  FADD.FTZ R36, R36, R33 ;  /* 0x0000002124247221 */ /* 0x000fcc0000010000 */
[----:B------:R-:W0:Y:S01]  /*fe80*/  MUFU.EX2 R39, R39 ;  /* 0x0000002700277308 */ /* 0x000e220000000800 */
[----:B--2---:R-:W-:-:S04]  /*fe90*/  FADD.FTZ R7, R35, R4 ;  /* 0x0000000423077221 */ /* 0x004fc80000010000 */
[----:B-1----:R-:W-:Y:S01]  /*fea0*/  FADD.FTZ R6, R38, R7 ;  /* 0x0000000726067221 */ /* 0x002fe20000010000 */
[----:B------:R-:W-:-:S01]  /*feb0*/  FADD.FTZ R7, R37, R36 ;  /* 0x0000002425077221 */ /* 0x000fc20000010000 */
[C---:B0-----:R-:W-:Y:S02]  /*fec0*/  F2FP.SATFINITE.E4M3.F32.PACK_AB_MERGE_C R4, R39.reuse, R38, RZ ;  /* 0x000000262704723e */ /* 0x041fe400048070ff */
        /* <DEDUP_REMOVED lines=15> */
.L_x_4189:
[----:B------:R-:W-:-:S11]  /*ffc0*/  UISETP.NE.AND UP1, UPT, UR7, 0x1, UPT ;  /* 0x000000010700788c */ /* 0x000fd6000bf25270 */
[----:B------:R-:W-:Y:S02]  /*ffd0*/  @UP1 ULDC.64 UR10, c[0x0][0x9e8] ;  /* 0x00027a00000a1ab9 */ /* 0x000fe40000000a00 */
[----:B------:R-:W-:-:S04]  /*ffe0*/  UIMAD.WIDE.U32 UR14, UR18, UR10, URZ ;  /* 0x0000000a120e72a5 */ /* 0x000fc8000f8e003f */
[----:B------:R-:W-:-:S12]  /*fff0*/  @UP1 USHF.R.U32.HI UR18, URZ, UR11, UR15 ;  /* 0x0000000b3f121299 */ /* 0x000fd8000801160f */
.L_x_4190:
[----:B------:R-:W-:-:S04]  /*10000*/  UIMAD UR7, UR18, UR7, UR7 ;  /* 0x00000007120772a4 */ /* 0x000fc8000f8e0207 */
[----:B------:R-:W-:-:S04]  /*10010*/  UISETP.LT.AND UP1, UPT, UR6, UR7, UPT ;  /* 0x000000070600728c */ /* 0x000fc8000bf21270 */
[----:B------:R-:W-:-:S12]  /*10020*/  USEL UR6, UR6, UR7, UP1 ;  /* 0x0000000706067287 */ /* 0x000fd80008800000 */
.L_x_4188:
        /* <DEDUP_REMOVED lines=61> */
[----:B------:R-:W-:-:S07]  /*10400*/  VIADD R12, R11, 0x8 ;  /* 0x000000080b0c7836 */ /* 0x000fce0000000000 */
.L_x_4209:
        /* <DEDUP_REMOVED lines=9> */
.L_x_4193:
[----:B------:R-:W-:Y:S01]  /*104a0*/  ULEA UR6, UR59, UR38, 0x3 ;  /* 0x000000263b067291 */ /* 0x000fe2000f8e183f */
[----:B------:R-:W-:-:S05]  /*104b0*/  IMAD.U32 R8, RZ, RZ, UR58 ;  /* 0x0000003aff087e24 */ /* 0x000fca000f8e00ff */
[----:B------:R-:W-:-:S04]  /*104c0*/  SHF.L.U32 R8, R8, 0x1f, RZ ;  /* 0x0000001f08087819 */ /* 0x000fc800000006ff */
[----:B------:R0:W1:Y:S01]  /*104d0*/  SYNCS.PHASECHK.TRANS64.TRYWAIT P2, [UR6+0x33430], R8 ;  /* 0x03343008ff0075a7 */ /* 0x0000620008040146 */
[----:B------:R-:W-:Y:S05]  /*104e0*/  @!P0 BRA `(.L_x_4194) ;  /* 0x0000000000048947 */ /* 0x000fea0003800000 */
[----:B------:R-:W-:Y:S01]  /*104f0*/  BPT.TRAP 0x1 ;  /* 0x000000040000795c */ /* 0x000fe20000300000 */
.L_x_4194:
[----:B-1----:R-:W-:Y:S05]  /*10500*/  @P2 BRA `(.L_x_4192) ;  /* 0x0000000000082947 */ /* 0x002fea0003800000 */
[----:B------:R-:W1:Y:S02]  /*10510*/  SYNCS.PHASECHK.TRANS64.TRYWAIT P2, [UR6+0x33430], R8 ;  /* 0x03343008ff0075a7 */ /* 0x000e640008040146 */
[----:B-1----:R-:W-:Y:S05]  /*10520*/  @!P2 BRA `(.L_x_4195) ;  /* 0x0000018800d8a947 */ /* 0x002fea0003800000 */
.L_x_4192:
[----:B-1----:R-:W1:Y:S01]  /*10530*/  S2R R9, SR_TID.X ;  /* 0x0000000000097919 */ /* 0x002e620000002100 */
        /* <DEDUP_REMOVED lines=21> */
[----:B-1----:R-:W-:-:S05]  /*10690*/  SHF.R.U32.HI R9, RZ, 0x7, R9 ;  /* 0x00000007ff097819 */ /* 0x002fca0000011609 */
        /* <DEDUP_REMOVED lines=165> */
.L_x_4197:
[----:B------:R-:W-:Y:S01]  /*110f0*/  ULEA UR6, UR54, UR38, 0x3 ;  /* 0x0000002636067291 */ /* 0x000fe2000f8e183f */
[----:B------:R-:W-:-:S05]  /*11100*/  IMAD.U32 R8, RZ, RZ, UR50 ;  /* 0x00000032ff087e24 */ /* 0x000fca000f8e00ff */
[----:B------:R-:W-:-:S04]  /*11110*/  SHF.L.U32 R8, R8, 0x1f, RZ ;  /* 0x0000001f08087819 */ /* 0x000fc800000006ff */
[----:B------:R0:W1:Y:S01]  /*11120*/  SYNCS.PHASECHK.TRANS64.TRYWAIT P2, [UR6+0x33450], R8 ;  /* 0x03345008ff0075a7 */ /* 0x0000620008040146 */
[----:B------:R-:W-:Y:S05]  /*11130*/  @!P0 BRA `(.L_x_4198) ;  /* 0x0000000000048947 */ /* 0x000fea0003800000 */
[----:B------:R-:W-:Y:S01]  /*11140*/  BPT.TRAP 0x1 ;  /* 0x000000040000795c */ /* 0x000fe20000300000 */
.L_x_4198:
[----:B-1----:R-:W-:Y:S05]  /*11150*/  @P2 BRA `(.L_x_4196) ;  /* 0x0000000000082947 */ /* 0x002fea0003800000 */
[----:B------:R-:W1:Y:S02]  /*11160*/  SYNCS.PHASECHK.TRANS64.TRYWAIT P2, [UR6+0x33450], R8 ;  /* 0x03345008ff0075a7 */ /* 0x000e640008040146 */
[----:B-1----:R-:W-:Y:S05]  /*11170*/  @!P2 BRA `(.L_x_4199) ;  /* 0x0000017c00dca947 */ /* 0x002fea0003800000 */
.L_x_4196:
[----:B------:R-:W-:Y:S01]  /*11180*/  UIADD3 UR6, UR38, 0x200, URZ ;  /* 0x0000020026067890 */ /* 0x000fe2000fffe03f */
[----:B------:R-:W-:Y:S01]  /*11190*/  WARPGROUP.ARRIVE ;  /* 0x00000000000079c5 */ /* 0x000fe20000000000 */
[----:B------:R-:W-:-:S05]  /*111a0*/  UMOV UR7, 0xc0000010 ;  /* 0xc000001000077882 */ /* 0x000fca0000000000 */
[----:B------:R-:W2:Y:S01]  /*111b0*/  S2R R13, SR_TID.X ;  /* 0x00000000000d7919 */ /* 0x000ea20000002100 */
[----:B------:R-:W-:Y:S01]  /*111c0*/  USHF.R.U32.HI UR6, URZ, 0x4, UR6 ;  /* 0x000000043f067899 */ /* 0x000fe20008011606 */
[----:B-1----:R-:W-:Y:S01]  /*111d0*/  IMAD.U32 R9, RZ, RZ, UR59 ;  /* 0x0000003bff097e24 */ /* 0x002fe2000f8e00ff */
[----:B------:R-:W-:Y:S01]  /*111e0*/  PLOP3.LUT P2, PT, PT, PT, UP0, 0x40, 0x0 ;  /* 0x000000000000781c */ /* 0x000fe20003f4e808 */
[----:B------:R-:W-:Y:S01]  /*111f0*/  IMAD R19, R4, -0xa0, RZ ;  /* 0xffffff6004137824 */ /* 0x000fe200078e02ff */
[----:B------:R-:W-:Y:S02]  /*11200*/  ULOP3.LUT UR6, UR6, 0x3fff, URZ, 0xc0, !UPT ;  /* 0x00003fff06067892 */ /* 0x000fe4000f8ec03f */
[----:B------:R-:W-:Y:S02]  /*11210*/  @!P1 LEA R9, R9, UR38, 0x3 ;  /* 0x0000002609099c11 */ /* 0x000fe4000f8e18ff */
[----:B------:R-:W-:Y:S01]  /*11220*/  ULOP3.LUT UR6, UR6, 0x10000, URZ, 0xfc, !UPT ;  /* 0x0001000006067892 */ /* 0x000fe2000f8efc3f */
[----:B------:R-:W-:-:S02]  /*11230*/  IADD3 R14, R19, 0x1, R22 ;  /* 0x00000001130e7810 */ /* 0x000fc40007ffe016 */
[----:B------:R-:W-:Y:S01]  /*11240*/  @!P1 VIADD R9, R9, 0x33440 ;  /* 0x0003344009099836 */ /* 0x000fe20000000000 */
[----:B------:R-:W-:-:S04]  /*11250*/  UIMAD UR10, UR54, 0x780, UR6 ;  /* 0x00000780360a78a4 */ /* 0x000fc8000f8e0206 */
[----:B------:R-:W-:-:S03]  /*11260*/  @!P1 PRMT R9, RZ, 0x654, R9 ;  /* 0x00000654ff099816 */ /* 0x000fc60000000009 */
[----:B------:R-:W-:Y:S02]  /*11270*/  UMOV UR6, UR10 ;  /* 0x0000000a00067c82 */ /* 0x000fe40008000000 */
[----:B------:R-:W-:Y:S01]  /*11280*/  QGMMA.64x192x32.F32.E4M3.E4M3 R24, R216, gdesc[UR4], R24, gsb0 ;  /* 0x02e00004d8187df3 */ /* 0x000fe20008000818 */
[----:B------:R-:W-:Y:S01]  /*11290*/  UIADD3 UR6, UR10, 0x180, URZ ;  /* 0x000001800a067890 */ /* 0x000fe2000fffe03f */
[----:B------:R-:W-:Y:S01]  /*112a0*/  UMOV UR7, 0xc0000010 ;  /* 0xc000001000077882 */ /* 0x000fe20000000000 */
[----:B--2---:R-:W-:-:S04]  /*112b0*/  SHF.R.U32.HI R13, RZ, 0x7, R13 ;  /* 0x00000007ff0d7819 */ /* 0x004fc8000001160d */
[----:B0-----:R-:W-:Y:S01]  /*112c0*/  IADD3 R8, -R13, 0xb, RZ ;  /* 0x0000000b0d087810 */ /* 0x001fe20007ffe1ff */
[----:B------:R-:W-:Y:S01]  /*112d0*/  IMAD R13, R222, -0x2, R19 ;  /* 0xfffffffede0d7824 */ /* 0x000fe200078e0213 */
[----:B------:R-:W-:Y:S02]  /*112e0*/  WARPGROUP.DEPBAR.LE gsb0, 0x0 ;  /* 0x00008000000079c5 */ /* 0x000fe40000010000 */
[----:B------:R-:W-:-:S09]  /*112f0*/  WARPGROUP.ARRIVE ;  /* 0x00000000000079c5 */ /* 0x000fd20000000000 */
        /* <DEDUP_REMOVED lines=26> */
[----:B0-----:R-:W-:Y:S06]  /*114a0*/  @P2 BRA `(.L_x_4200) ;  /* 0x0000000000582947 */ /* 0x001fec0003800000 */
[----:B------:R-:W-:Y:S01]  /*114b0*/  IMAD.IADD R21, R5, 0x1, R10 ;  /* 0x0000000105157824 */ /* 0x000fe200078e020a */
[----:B------:R-:W-:Y:S04]  /*114c0*/  BSSY B0, `(.L_x_4201) ;  /* 0x0000011000007945 */ /* 0x000fe80003800000 */
        /* <DEDUP_REMOVED lines=10> */
.L_x_4202:
[----:B------:R-:W-:-:S05]  /*11570*/  IMAD.U32 R201, RZ, RZ, UR55 ;  /* 0x00000037ffc97e24 */ /* 0x000fca000f8e00ff */
[----:B------:R-:W-:-:S13]  /*11580*/  ISETP.NE.AND P2, PT, R201, 0x1, PT ;  /* 0x00000001c900780c */ /* 0x000fda0003f45270 */
[----:B------:R-:W0:Y:S02]  /*11590*/  @P2 LDC.64 R8, c[0x0][0x9e8] ;  /* 0x00027a00ff082b82 */ /* 0x000e240000000a00 */
[----:B0-----:R-:W-:-:S04]  /*115a0*/  @P2 IMAD.HI.U32 R202, R21, R8, RZ ;  /* 0x0000000815ca2227 */ /* 0x001fc800078e00ff */
[----:B------:R-:W-:Y:S01]  /*115b0*/  IMAD.MOV.U32 R8, RZ, RZ, R21 ;  /* 0x000000ffff087224 */ /* 0x000fe200078e0015 */
[----:B------:R-:W-:-:S07]  /*115c0*/  @P2 SHF.R.U32.HI R8, RZ, R9, R202 ;  /* 0x00000009ff082219 */ /* 0x000fce00000116ca */
.L_x_4203:
[----:B------:R-:W-:Y:S05]  /*115d0*/  BSYNC B0 ;  /* 0x0000000000007941 */ /* 0x000fea0003800000 */
.L_x_4201:
[----:B------:R-:W-:-:S05]  /*115e0*/  IMAD R8, R8, R201, R13 ;  /* 0x000000c908087224 */ /* 0x000fca00078e020d */
[----:B------:R-:W-:Y:S02]  /*115f0*/  VIADDMNMX R15, R8, R201, R15, PT ;  /* 0x000000c9080f7246 */ /* 0x000fe4000380010f */
[----:B------:R-:W-:-:S07]  /*11600*/  VIMNMX R14, R14, R8, !PT ;  /* 0x000000080e0e7248 */ /* 0x000fce0007fe0100 */
.L_x_4200:
        /* <DEDUP_REMOVED lines=16> */
[----:B------:R-:W-:Y:S02]  /*11710*/  FSEL R188, R188, -INF , !P2 ;  /* 0xff800000bcbc7808 */ /* 0x000fe40005000000 */
[----:B------:R-:W-:-:S02]  /*11720*/  ISETP.GT.AND P2, PT, R14, 0x9, !P4 ;  /* 0x000000090e00780c */ /* 0x000fc40006744270 */
[----:B------:R-:W-:Y:S02]  /*11730*/  LOP3.LUT R16, R16, 0x7fffffff, RZ, 0xc0, !PT ;  /* 0x7fffffff10107812 */ /* 0x000fe400078ec0ff */
[----:B------:R-:W-:Y:S02]  /*11740*/  ISETP.LT.OR P2, PT, R15, 0xa, P2 ;  /* 0x0000000a0f00780c */ /* 0x000fe40001741670 */
[----:B------:R-:W-:Y:S02]  /*11750*/  @P4 LOP3.LUT R16, R16, 0x80000000, RZ, 0xfc, !PT ;  /* 0x8000000010104812 */ /* 0x000fe400078efcff */
[----:B------:R-:W-:Y:S02]  /*11760*/  FSEL R189, R189, -INF , !P2 ;  /* 0xff800000bdbd7808 */ /* 0x000fe40005000000 */
[----:B------:R-:W-:Y:S02]  /*11770*/  @P3 LOP3.LUT R2, R2, 0x1, RZ, 0xfc, !PT ;  /* 0x0000000102023812 */ /* 0x000fe400078efcff */
[----:B------:R-:W-:-:S02]  /*11780*/  ISETP.GT.AND P2, PT, R14, 0x10, !P3 ;  /* 0x000000100e00780c */ /* 0x000fc40005f44270 */
[----:B------:R-:W-:Y:S02]  /*11790*/  ISETP.GE.AND P3, PT, R19, 0x12, PT ;  /* 0x000000121300780c */ /* 0x000fe40003f66270 */
[----:B------:R-:W-:Y:S02]  /*117a0*/  ISETP.LT.OR P2, PT, R15, 0x11, P2 ;  /* 0x000000110f00780c */ /* 0x000fe40001741670 */
[----:B------:R-:W-:Y:S02]  /*117b0*/  LOP3.LUT R2, R2, 0xfffffff7, RZ, 0xc0, !PT ;  /* 0xfffffff702027812 */ /* 0x000fe400078ec0ff */
[----:B------:R-:W-:Y:S02]  /*117c0*/  FSEL R192, R192, -INF , !P2 ;  /* 0xff800000c0c07808 */ /* 0x000fe40005000000 */
[----:B------:R-:W-:Y:S02]  /*117d0*/  ISETP.GT.AND P2, PT, R14, 0x11, !P3 ;  /* 0x000000110e00780c */ /* 0x000fe40005f44270 */
[----:B------:R-:W-:-:S02]  /*117e0*/  ISETP.GE.AND P4, PT, R19, 0x22, PT ;  /* 0x000000221300780c */ /* 0x000fc40003f86270 */
[----:B------:R-:W-:Y:S02]  /*117f0*/  ISETP.LT.OR P2, PT, R15, 0x12, P2 ;  /* 0x000000120f00780c */ /* 0x000fe40001741670 */
[----:B------:R-:W-:Y:S02]  /*11800*/  @P3 LOP3.LUT R2, R2, 0x8, RZ, 0xfc, !PT ;  /* 0x0000000802023812 */ /* 0x000fe400078efcff */
[----:B------:R-:W-:Y:S02]  /*11810*/  ISETP.GE.AND P3, PT, R19, 0x19, PT ;  /* 0x000000191300780c */ /* 0x000fe40003f66270 */
[----:B------:R-:W-:Y:S02]  /*11820*/  FSEL R193, R193, -INF , !P2 ;  /* 0xff800000c1c17808 */ /* 0x000fe40005000000 */
[----:B------:R-:W-:Y:S02]  /*11830*/  LOP3.LUT R2, R2, 0xfffffffb, RZ, 0xc0, !PT ;  /* 0xfffffffb02027812 */ /* 0x000fe400078ec0ff */
[----:B------:R-:W-:-:S02]  /*11840*/  ISETP.GT.AND P2, PT, R14, 0x18, !P3 ;  /* 0x000000180e00780c */ /* 0x000fc40005f44270 */
[----:B------:R-:W-:Y:S02]  /*11850*/  LOP3.LUT R16, R16, 0xfffffffd, RZ, 0xc0, !PT ;  /* 0xfffffffd10107812 */ /* 0x000fe400078ec0ff */
[----:B------:R-:W-:Y:S02]  /*11860*/  ISETP.LT.OR P2, PT, R15, 0x19, P2 ;  /* 0x000000190f00780c */ /* 0x000fe40001741670 */
[----:B------:R-:W-:Y:S02]  /*11870*/  @P4 LOP3.LUT R16, R16, 0x2, RZ, 0xfc, !PT ;  /* 0x0000000210104812 */ /* 0x000fe400078efcff */
[----:B------:R-:W-:Y:S02]  /*11880*/  @P3 LOP3.LUT R2, R2, 0x4, RZ, 0xfc, !PT ;  /* 0x0000000402023812 */ /* 0x000fe400078efcff */
[----:B------:R-:W-:Y:S02]  /*11890*/  ISETP.GE.AND P3, PT, R19, 0x1a, PT ;  /* 0x0000001a1300780c */ /* 0x000fe40003f66270 */
[----:B------:R-:W-:-:S02]  /*118a0*/  FSEL R196, R196, -INF , !P2 ;  /* 0xff800000c4c47808 */ /* 0x000fc40005000000 */
[----:B------:R-:W-:Y:S02]  /*118b0*/  ISETP.GT.AND P2, PT, R14, 0x19, !P3 ;  /* 0x000000190e00780c */ /* 0x000fe40005f44270 */
[----:B------:R-:W-:Y:S02]  /*118c0*/  LOP3.LUT R2, R2, 0xfffffffd, RZ, 0xc0, !PT ;  /* 0xfffffffd02027812 */ /* 0x000fe400078ec0ff */
[----:B------:R-:W-:Y:S02]  /*118d0*/  ISETP.LT.OR P2, PT, R15, 0x1a, P2 ;  /* 0x0000001a0f00780c */ /* 0x000fe40001741670 */
[----:B------:R-:W-:Y:S02]  /*118e0*/  LOP3.LUT R16, R16, 0xfffffffb, RZ, 0xc0, !PT ;  /* 0xfffffffb10107812 */ /* 0x000fe400078ec0ff */
[----:B------:R-:W-:Y:S02]  /*118f0*/  FSEL R197, R197, -INF , !P2 ;  /* 0xff800000c5c57808 */ /* 0x000fe40005000000 */
[----:B------:R-:W-:-:S02]  /*11900*/  ISETP.GE.AND P2, PT, R19, 0x21, PT ;  /* 0x000000211300780c */ /* 0x000fc40003f46270 */
        /* <DEDUP_REMOVED lines=200> */
.L_x_4206:
[----:B------:R-:W-:-:S05]  /*12590*/  IMAD.U32 R19, RZ, RZ, UR55 ;  /* 0x00000037ff137e24 */ /* 0x000fca000f8e00ff */
[----:B------:R-:W-:-:S13]  /*125a0*/  ISETP.NE.AND P6, PT, R19, 0x1, PT ;  /* 0x000000011300780c */ /* 0x000fda0003fc5270 */
[----:B------:R-:W0:Y:S02]  /*125b0*/  @P6 LDC.64 R8, c[0x0][0x9e8] ;  /* 0x00027a00ff086b82 */ /* 0x000e240000000a00 */
[----:B0-----:R-:W-:-:S04]  /*125c0*/  @P6 IMAD.HI.U32 R14, R12, R8, RZ ;  /* 0x000000080c0e6227 */ /* 0x001fc800078e00ff */
[----:B------:R-:W-:Y:S01]  /*125d0*/  IMAD.MOV.U32 R8, RZ, RZ, R12 ;  /* 0x000000ffff087224 */ /* 0x000fe200078e000c */
[----:B------:R-:W-:-:S07]  /*125e0*/  @P6 SHF.R.U32.HI R8, RZ, R9, R14 ;  /* 0x00000009ff086219 */ /* 0x000fce000001160e */
.L_x_4207:
[----:B------:R-:W-:Y:S05]  /*125f0*/  BSYNC B0 ;  /* 0x0000000000007941 */ /* 0x000fea0003800000 */
.L_x_4205:
[----:B------:R-:W-:-:S05]  /*12600*/  IMAD R13, R8, R19, R13 ;  /* 0x00000013080d7224 */ /* 0x000fca00078e020d */
[----:B------:R-:W-:Y:S02]  /*12610*/  VIADDMNMX R200, R13, R19, R200, PT ;  /* 0x000000130dc87246 */ /* 0x000fe400038001c8 */
[----:B------:R-:W-:-:S07]  /*12620*/  VIMNMX R20, R20, R13, !PT ;  /* 0x0000000d14147248 */ /* 0x000fce0007fe0100 */
.L_x_4204:
[----:B------:R-:W-:Y:S01]  /*12630*/  ISETP.GT.AND P2, PT, R20, 0x20, !P2 ;  /* 0x000000201400780c */ /* 0x000fe20005744270 */
[----:B------:R-:W-:Y:S01]  /*12640*/  IMAD.U32 R13, RZ, RZ, UR40 ;  /* 0x00000028ff0d7e24 */ /* 0x000fe2000f8e00ff */
[----:B------:R-:W-:Y:S02]  /*12650*/  LOP3.LUT P6, RZ, R16, 0x2, RZ, 0xc0, !PT ;  /* 0x0000000210ff7812 */ /* 0x000fe400078cc0ff */
[----:B------:R-:W-:Y:S02]  /*12660*/  ISETP.LT.OR P2, PT, R200, 0x21, P2 ;  /* 0x00000021c800780c */ /* 0x000fe40001741670 */
[----:B------:R-:W-:Y:S02]  /*12670*/  FMNMX.FTZ R8, R184, R3, !PT ;  /* 0x00000003b8087209 */ /* 0x000fe40007810000 */
[----:B------:R-:W-:Y:S02]  /*12680*/  FSEL R170, R170, -INF , !P2 ;  /* 0xff800000aaaa7808 */ /* 0x000fe40005000000 */
[----:B------:R-:W-:-:S02]  /*12690*/  ISETP.GT.AND P2, PT, R20, 0x21, !P6 ;  /* 0x000000211400780c */ /* 0x000fc40007744270 */
[----:B------:R-:W-:Y:S02]  /*126a0*/  LOP3.LUT P6, RZ, R16, 0x8000, RZ, 0xc0, !PT ;  /* 0x0000800010ff7812 */ /* 0x000fe400078cc0ff */
        /* <DEDUP_REMOVED lines=73> */
[----:B------:R-:W-:Y:S02]  /*12b40*/  ISETP.GT.AND P2, PT, R20, 0x50, !P6 ;  /* 0x000000501400780c */ /* 0x000fe40007744270 */
[----:B------:R-:W-:Y:S02]  /*12b50*/  LOP3.LUT P6, RZ, R16, 0x10, RZ, 0xc0, !PT ;  /* 0x0000001010ff7812 */ /* 0x000fe400078cc0ff */
        /* <DEDUP_REMOVED lines=20> */
[----:B------:R-:W-:Y:S01]  /*12ca0*/  ISETP.GT.AND P3, PT, R20, 0x90, !P3 ;  /* 0x000000901400780c */ /* 0x000fe20005f64270 */
[----:B------:R-:W0:Y:S01]  /*12cb0*/  SHFL.BFLY PT, R9, R14, 0x2, 0x1f ;  /* 0x0c401f000e097f89 */ /* 0x000e2200000e0000 */
[C---:B------:R-:W-:Y:S02]  /*12cc0*/  ISETP.LT.OR P2, PT, R200.reuse, 0x5a, P2 ;  /* 0x0000005ac800780c */ /* 0x040fe40001741670 */
[----:B------:R-:W-:Y:S02]  /*12cd0*/  ISETP.LT.OR P3, PT, R200, 0x91, P3 ;  /* 0x00000091c800780c */ /* 0x000fe40001f61670 */
[----:B------:R-:W-:Y:S02]  /*12ce0*/  FSEL R167, R167, -INF , !P2 ;  /* 0xff800000a7a77808 */ /* 0x000fe40005000000 */
[----:B------:R-:W-:Y:S02]  /*12cf0*/  LOP3.LUT P2, RZ, R16, 0x800, RZ, 0xc0, !PT ;  /* 0x0000080010ff7812 */ /* 0x000fe4000784c0ff */
[----:B------:R-:W-:-:S02]  /*12d00*/  ISETP.GT.AND P4, PT, R20, 0x91, !P4 ;  /* 0x000000911400780c */ /* 0x000fc40006784270 */
[----:B------:R-:W-:Y:S02]  /*12d10*/  ISETP.GT.AND P2, PT, R20, 0x60, !P2 ;  /* 0x000000601400780c */ /* 0x000fe40005744270 */
[----:B------:R-:W-:Y:S02]  /*12d20*/  FSEL R130, R130, -INF , !P3 ;  /* 0xff80000082827808 */ /* 0x000fe40005800000 */
[----:B------:R-:W-:Y:S02]  /*12d30*/  ISETP.LT.OR P2, PT, R200, 0x61, P2 ;  /* 0x00000061c800780c */ /* 0x000fe40001741670 */
[----:B------:R-:W-:Y:S02]  /*12d40*/  ISETP.GT.AND P5, PT, R20, 0x98, !P5 ;  /* 0x000000981400780c */ /* 0x000fe40006fa4270 */
[----:B------:R-:W-:Y:S02]  /*12d50*/  FSEL R138, R138, -INF , !P2 ;  /* 0xff8000008a8a7808 */ /* 0x000fe40005000000 */
[----:B------:R-:W-:-:S02]  /*12d60*/  LOP3.LUT P2, RZ, R16, 0x400, RZ, 0xc0, !PT ;  /* 0x0000040010ff7812 */ /* 0x000fc4000784c0ff */
[----:B------:R-:W-:Y:S02]  /*12d70*/  ISETP.LT.OR P4, PT, R200, 0x92, P4 ;  /* 0x00000092c800780c */ /* 0x000fe40002781670 */
[----:B------:R-:W-:Y:S02]  /*12d80*/  ISETP.GT.AND P2, PT, R20, 0x61, !P2 ;  /* 0x000000611400780c */ /* 0x000fe40005744270 */
[----:B0-----:R-:W-:Y:S02]  /*12d90*/  FMNMX.FTZ R15, R14, R9, !PT ;  /* 0x000000090e0f7209 */ /* 0x001fe40007810000 */
[C---:B------:R-:W-:Y:S02]  /*12da0*/  ISETP.LT.OR P2, PT, R200.reuse, 0x62, P2 ;  /* 0x00000062c800780c */ /* 0x040fe40001741670 */
[----:B------:R-:W-:Y:S01]  /*12db0*/  ISETP.LT.OR P5, PT, R200, 0x99, P5 ;  /* 0x00000099c800780c */ /* 0x000fe20002fa1670 */
[----:B------:R-:W0:Y:S01]  /*12dc0*/  SHFL.BFLY PT, R8, R15, 0x1, 0x1f ;  /* 0x0c201f000f087f89 */ /* 0x000e2200000e0000 */
[----:B------:R-:W-:-:S02]  /*12dd0*/  FSEL R139, R139, -INF , !P2 ;  /* 0xff8000008b8b7808 */ /* 0x000fc40005000000 */
[----:B------:R-:W-:Y:S02]  /*12de0*/  LOP3.LUT P2, RZ, R16, 0x200, RZ, 0xc0, !PT ;  /* 0x0000020010ff7812 */ /* 0x000fe4000784c0ff */
[----:B------:R-:W-:Y:S02]  /*12df0*/  FSEL R131, R131, -INF , !P4 ;  /* 0xff80000083837808 */ /* 0x000fe40006000000 */
[----:B------:R-:W-:Y:S02]  /*12e00*/  ISETP.GT.AND P2, PT, R20, 0x68, !P2 ;  /* 0x000000681400780c */ /* 0x000fe40005744270 */
[----:B------:R-:W-:Y:S02]  /*12e10*/  FSEL R134, R134, -INF , !P5 ;  /* 0xff80000086867808 */ /* 0x000fe40006800000 */
[----:B------:R-:W-:-:S04]  /*12e20*/  ISETP.LT.OR P2, PT, R200, 0x69, P2 ;  /* 0x00000069c800780c */ /* 0x000fc80001741670 */
[----:B------:R-:W-:Y:S02]  /*12e30*/  FSEL R142, R142, -INF , !P2 ;  /* 0xff8000008e8e7808 */ /* 0x000fe40005000000 */
[----:B------:R-:W-:-:S04]  /*12e40*/  LOP3.LUT P2, RZ, R16, 0x100, RZ, 0xc0, !PT ;  /* 0x0000010010ff7812 */ /* 0x000fc8000784c0ff */
[----:B------:R-:W-:Y:S02]  /*12e50*/  ISETP.GT.AND P2, PT, R20, 0x69, !P2 ;  /* 0x000000691400780c */ /* 0x000fe40005744270 */
[----:B0-----:R-:W-:Y:S02]  /*12e60*/  FMNMX.FTZ R8, R15, R8, !PT ;  /* 0x000000080f087209 */ /* 0x001fe40007810000 */
[----:B------:R-:W-:-:S03]  /*12e70*/  ISETP.LT.OR P2, PT, R200, 0x6a, P2 ;  /* 0x0000006ac800780c */ /* 0x000fc60001741670 */
[----:B------:R-:W-:Y:S01]  /*12e80*/  FFMA.FTZ R13, R8, R13, -8 ;  /* 0xc1000000080d7423 */ /* 0x000fe2000001000d */
        /* <DEDUP_REMOVED lines=160> */
[----:B------:R-:W-:Y:S02]  /*13890*/  FSEL R140, R135, -INF , !P3 ;  /* 0xff800000878c7808 */ /* 0x000fe40005800000 */
[----:B------:R-:W-:-:S04]  /*138a0*/  FMNMX.FTZ R141, R134, R141, !PT ;  /* 0x0000008d868d7209 */ /* 0x000fc80007810000 */
[----:B------:R-:W-:Y:S01]  /*138b0*/  FMNMX.FTZ R189, R140, R141, !PT ;  /* 0x0000008d8cbd7209 */ /* 0x000fe20007810000 */
[----:B------:R-:W-:Y:S04]  /*138c0*/  MUFU.EX2 R135, R193 ;  /* 0x000000c100877308 */ /* 0x000fe80000000800 */
[----:B------:R-:W0:Y:S04]  /*138d0*/  SHFL.BFLY PT, R192, R189, 0x2, 0x1f ;  /* 0x0c401f00bdc07f89 */ /* 0x000e2800000e0000 */
[----:B------:R1:W-:Y:S08]  /*138e0*/  MUFU.EX2 R141, R196 ;  /* 0x000000c4008d7308 */ /* 0x0003f00000000800 */
[----:B------:R-:W-:Y:S01]  /*138f0*/  MUFU.EX2 R177, R177 ;  /* 0x000000b100b17308 */ /* 0x000fe20000000800 */
[----:B-1----:R-:W-:-:S05]  /*13900*/  FSEL R196, R8, RZ, P2 ;  /* 0x000000ff08c47208 */ /* 0x002fca0001000000 */
[----:B------:R-:W-:Y:S02]  /*13910*/  FADD.FTZ R196, -R196, R3 ;  /* 0x00000003c4c47221 */ /* 0x000fe40000010100 */
[----:B------:R-:W-:Y:S02]  /*13920*/  MUFU.EX2 R180, R180 ;  /* 0x000000b400b47308 */ /* 0x000fe40000000800 */
[----:B------:R-:W-:Y:S01]  /*13930*/  FMUL.FTZ R3, R196, UR40 ;  /* 0x00000028c4037c20 */ /* 0x000fe20008410000 */
[----:B0-----:R-:W-:-:S05]  /*13940*/  FMNMX.FTZ R192, R189, R192, !PT ;  /* 0x000000c0bdc07209 */ /* 0x001fca0007810000 */
[----:B------:R-:W0:Y:S01]  /*13950*/  MUFU.EX2 R3, R3 ;  /* 0x0000000300037308 */ /* 0x000e220000000800 */
        /* <DEDUP_REMOVED lines=14> */
[----:B------:R-:W-:Y:S01]  /*13a40*/  FMUL.FTZ R0, R193, UR40 ;  /* 0x00000028c1007c20 */ /* 0x000fe20008410000 */
[--C-:B------:R-:W-:Y:S01]  /*13a50*/  FFMA.FTZ R187, R190, UR40, -R149.reuse ;  /* 0x00000028bebb7c23 */ /* 0x100fe20008010895 */
[----:B------:R-:W-:-:S01]  /*13a60*/  FFMA.FTZ R190, R191, UR40, -R149 ;  /* 0x00000028bfbe7c23 */ /* 0x000fc20008010895 */
[--C-:B------:R-:W-:Y:S01]  /*13a70*/  FFMA.FTZ R189, R194, UR40, -R149.reuse ;  /* 0x00000028c2bd7c23 */ /* 0x100fe20008010895 */
[----:B------:R-:W-:Y:S01]  /*13a80*/  MUFU.EX2 R9, R9 ;  /* 0x0000000900097308 */ /* 0x000fe20000000800 */
[----:B------:R-:W-:-:S01]  /*13a90*/  FFMA.FTZ R194, R195, UR40, -R149 ;  /* 0x00000028c3c27c23 */ /* 0x000fc20008010895 */
[----:B------:R-:W-:Y:S01]  /*13aa0*/  FFMA.FTZ R191, R198, UR40, -R149 ;  /* 0x00000028c6bf7c23 */ /* 0x000fe20008010895 */
[----:B0-----:R-:W-:-:S01]  /*13ab0*/  FFMA.FTZ R198, R3, R7, R14 ;  /* 0x0000000703c67223 */ /* 0x001fc2000001000e */
        /* <DEDUP_REMOVED lines=42> */
[----:B------:R-:W-:Y:S01]  /*13d60*/  FADD.FTZ R7, R21, R6 ;  /* 0x0000000615077221 */ /* 0x000fe20000010000 */
[----:B------:R-:W-:-:S01]  /*13d70*/  FFMA.FTZ R134, R134, UR40, -R149 ;  /* 0x0000002886867c23 */ /* 0x000fc20008010895 */
[----:B------:R-:W2:Y:S01]  /*13d80*/  MUFU.EX2 R194, R194 ;  /* 0x000000c200c27308 */ /* 0x000ea20000000800 */
[----:B0-----:R-:W-:-:S01]  /*13d90*/  FADD.FTZ R198, R190, R193 ;  /* 0x000000c1bec67221 */ /* 0x001fc20000010000 */
[----:B------:R-:W-:Y:S01]  /*13da0*/  FADD.FTZ R6, R186, R7 ;  /* 0x00000007ba067221 */ /* 0x000fe20000010000 */
[----:B------:R-:W-:-:S03]  /*13db0*/  FFMA.FTZ R149, R140, UR40, -R149 ;  /* 0x000000288c957c23 */ /* 0x000fc60008010895 */
        /* <DEDUP_REMOVED lines=125> */
.L_x_4208:
        /* <DEDUP_REMOVED lines=147> */
[----:B------:R-:W-:Y:S01]  /*14ec0*/  IMAD.MOV.U32 R0, RZ, RZ, R13 ;  /* 0x000000ffff007224 */ /* 0x000fe200078e000d */
[----:B------:R-:W-:Y:S01]  /*14ed0*/  UMOV UR54, UR59 ;  /* 0x0000003b00367c82 */ /* 0x000fe20008000000 */
[----:B------:R-:W-:Y:S01]  /*14ee0*/  IMAD.MOV.U32 R3, RZ, RZ, R8 ;  /* 0x000000ffff037224 */ /* 0x000fe200078e0008 */
[----:B------:R-:W-:-:S06]  /*14ef0*/  UMOV UR50, UR58 ;  /* 0x0000003a00327c82 */ /* 0x000fcc0008000000 */
.L_x_4191:
        /* <DEDUP_REMOVED lines=16> */
.L_x_4211:
[----:B------:R-:W-:-:S13]  /*15000*/  ISETP.NE.AND P2, PT, R5, 0x1, PT ;  /* 0x000000010500780c */ /* 0x000fda0003f45270 */
[----:B------:R-:W0:Y:S02]  /*15010*/  @P2 LDC.64 R8, c[0x0][0x9e8] ;  /* 0x00027a00ff082b82 */ /* 0x000e240000000a00 */
[----:B0-----:R-:W-:-:S05]  /*15020*/  @P2 IMAD.HI.U32 R8, R220, R8, RZ ;  /* 0x00000008dc082227 */ /* 0x001fca00078e00ff */
[----:B------:R-:W-:-:S07]  /*15030*/  @P2 SHF.R.U32.HI R220, RZ, R9, R8 ;  /* 0x00000009ffdc2219 */ /* 0x000fce0000011608 */
.L_x_4212:
[----:B------:R-:W-:-:S05]  /*15040*/  IMAD R220, R220, R5, RZ ;  /* 0x00000005dcdc7224 */ /* 0x000fca00078e02ff */
[----:B------:R-:W-:-:S13]  /*15050*/  R2UR UR7, R220 ;  /* 0x00000000dc0772ca */ /* 0x000fda00000e0000 */
[----:B------:R-:W-:-:S04]  /*15060*/  UISETP.LT.AND UP0, UPT, UR6, UR7, UPT ;  /* 0x000000070600728c */ /* 0x000fc8000bf01270 */
[----:B------:R-:W-:-:S12]  /*15070*/  USEL UR6, UR6, UR7, !UP0 ;  /* 0x0000000706067287 */ /* 0x000fd8000c000000 */
.L_x_4210:
        /* <DEDUP_REMOVED lines=12> */
.L_x_4223:
[----:B------:R-:W-:Y:S01]  /*15140*/  ISETP.NE.AND P2, PT, RZ, UR45, PT ;  /* 0x0000002dff007c0c */ /* 0x000fe2000bf45270 */
[----:B------:R-:W-:-:S04]  /*15150*/  UISETP.NE.AND UP0, UPT, UR56, 0x1, UPT ;  /* 0x000000013800788c */ /* 0x000fc8000bf05270 */
[----:B------:R-:W-:-:S04]  /*15160*/  USEL UR50, URZ, 0x1, UP0 ;  /* 0x000000013f327887 */ /* 0x000fc80008000000 */
[----:B------:R-:W-:-:S04]  /*15170*/  ULOP3.LUT UR50, UR57, UR50, URZ, 0x3c, !UPT ;  /* 0x0000003239327292 */ /* 0x000fc8000f8e3c3f */
[----:B------:R-:W-:Y:S08]  /*15180*/  @P2 BRA `(.L_x_4214) ;  /* 0x0000000000382947 */ /* 0x000ff00003800000 */
[----:B------:R-:W-:Y:S05]  /*15190*/  @!P0 BRA `(.L_x_4215) ;  /* 0x0000000000048947 */ /* 0x000fea0003800000 */
[----:B------:R-:W-:Y:S01]  /*151a0*/  BPT.TRAP 0x1 ;  /* 0x000000040000795c */ /* 0x000fe20000300000 */
.L_x_4215:
        /* <DEDUP_REMOVED lines=9> */
.L_x_4216:
[----:B-1----:R-:W-:Y:S05]  /*15240*/  @P3 BRA `(.L_x_4214) ;  /* 0x0000000000083947 */ /* 0x002fea0003800000 */
[----:B------:R-:W1:Y:S02]  /*15250*/  SYNCS.PHASECHK.TRANS64.TRYWAIT P3, [UR6+0x33430], R0 ;  /* 0x03343000ff0075a7 */ /* 0x000e640008060146 */
[----:B-1----:R-:W-:Y:S05]  /*15260*/  @!P3 BRA `(.L_x_4217) ;  /* 0x0000013c00b8b947 */ /* 0x002fea0003800000 */
.L_x_4214:
        /* <DEDUP_REMOVED lines=191> */
.L_x_4219:
[----:B------:R-:W-:Y:S01]  /*15e60*/  ULEA UR6, UR56, UR38, 0x3 ;  /* 0x0000002638067291 */ /* 0x000fe2000f8e183f */
[----:B------:R-:W-:-:S05]  /*15e70*/  IMAD.U32 R0, RZ, RZ, UR57 ;  /* 0x00000039ff007e24 */ /* 0x000fca000f8e00ff */
[----:B------:R-:W-:-:S04]  /*15e80*/  SHF.L.U32 R0, R0, 0x1f, RZ ;  /* 0x0000001f00007819 */ /* 0x000fc800000006ff */
[----:B------:R0:W1:Y:S01]  /*15e90*/  SYNCS.PHASECHK.TRANS64.TRYWAIT P2, [UR6+0x33450], R0 ;  /* 0x03345000ff0075a7 */ /* 0x0000620008040146 */
[----:B------:R-:W-:Y:S05]  /*15ea0*/  @!P0 BRA `(.L_x_4220) ;  /* 0x0000000000048947 */ /* 0x000fea0003800000 */
[----:B------:R-:W-:Y:S01]  /*15eb0*/  BPT.TRAP 0x1 ;  /* 0x000000040000795c */ /* 0x000fe20000300000 */
.L_x_4220:
[----:B-1----:R-:W-:Y:S05]  /*15ec0*/  @P2 BRA `(.L_x_4218) ;  /* 0x0000000000082947 */ /* 0x002fea0003800000 */
[----:B------:R-:W1:Y:S02]  /*15ed0*/  SYNCS.PHASECHK.TRANS64.TRYWAIT P2, [UR6+0x33450], R0 ;  /* 0x03345000ff0075a7 */ /* 0x000e640008040146 */
[----:B-1----:R-:W-:Y:S05]  /*15ee0*/  @!P2 BRA `(.L_x_4221) ;  /* 0x0000013000b0a947 */ /* 0x002fea0003800000 */
.L_x_4218:
        /* <DEDUP_REMOVED lines=95> */
[----:B0-----:R-:W-:-:S02]  /*164e0*/  FMNMX.FTZ R12, R11, R0, !PT ;  /* 0x000000000b0c7209 */ /* 0x001fc40007810000 */
[----:B-1----:R-:W-:Y:S01]  /*164f0*/  FMNMX.FTZ R13, R10, R3, !PT ;  /* 0x000000030a0d7209 */ /* 0x002fe20007810000 */
[----:B------:R-:W-:Y:S02]  /*16500*/  IMAD.U32 R10, RZ, RZ, UR40 ;  /* 0x00000028ff0a7e24 */ /* 0x000fe4000f8e00ff */
[----:B------:R-:W0:Y:S04]  /*16510*/  SHFL.BFLY PT, R3, R12, 0x1, 0x1f ;  /* 0x0c201f000c037f89 */ /* 0x000e2800000e0000 */
[----:B------:R-:W1:Y:S01]  /*16520*/  SHFL.BFLY PT, R0, R13, 0x1, 0x1f ;  /* 0x0c201f000d007f89 */ /* 0x000e6200000e0000 */
[----:B0-----:R-:W-:Y:S02]  /*16530*/  FMNMX.FTZ R3, R12, R3, !PT ;  /* 0x000000030c037209 */ /* 0x001fe40007810000 */
[----:B-1----:R-:W-:-:S03]  /*16540*/  FMNMX.FTZ R0, R13, R0, !PT ;  /* 0x000000000d007209 */ /* 0x002fc60007810000 */
        /* <DEDUP_REMOVED lines=10> */
[--C-:B------:R-:W-:Y:S01]  /*165f0*/  FFMA.FTZ R177, R180, UR40, -R10.reuse ;  /* 0x00000028b4b17c23 */ /* 0x100fe2000801080a */
[----:B------:R-:W-:Y:S01]  /*16600*/  QGMMA.64x192x32.F32.E4M3.E4M3 R24, R212, gdesc[UR4], R24, gsb0 ;  /* 0x02e00004d4187df3 */ /* 0x000fe20008000818 */
[----:B------:R-:W-:Y:S01]  /*16610*/  UIADD3 UR6, UR10, 0x300, URZ ;  /* 0x000003000a067890 */ /* 0x000fe2000fffe03f */
[----:B------:R-:W-:Y:S01]  /*16620*/  FFMA.FTZ R180, R181, UR40, -R10 ;  /* 0x00000028b5b47c23 */ /* 0x000fe2000801080a */
[----:B------:R-:W-:Y:S01]  /*16630*/  UMOV UR7, 0xc0000010 ;  /* 0xc000001000077882 */ /* 0x000fe20000000000 */
[----:B------:R-:W-:-:S02]  /*16640*/  IMAD.U32 R181, RZ, RZ, UR40 ;  /* 0x00000028ffb57e24 */ /* 0x000fc4000f8e00ff */
        /* <DEDUP_REMOVED lines=81> */
[----:B------:R-:W-:-:S02]  /*16b60*/  IMAD.U32 R195, RZ, RZ, UR54 ;  /* 0x00000036ffc37e24 */ /* 0x000fc4000f8e00ff */
[----:B------:R-:W-:-:S01]  /*16b70*/  FFMA.FTZ R131, R131, UR40, -R10 ;  /* 0x0000002883837c23 */ /* 0x000fc2000801080a */
[----:B------:R-:W1:Y:S01]  /*16b80*/  MUFU.EX2 R13, R13 ;  /* 0x0000000d000d7308 */ /* 0x000e620000000800 */
[----:B0-----:R-:W-:-:S01]  /*16b90*/  FADD.FTZ R194, R12, R7 ;  /* 0x000000070cc27221 */ /* 0x001fc20000010000 */
[--C-:B------:R-:W-:Y:S01]  /*16ba0*/  FFMA.FTZ R134, R134, UR40, -R10.reuse ;  /* 0x0000002886867c23 */ /* 0x100fe2000801080a */
[----:B------:R-:W-:-:S01]  /*16bb0*/  FFMA.FTZ R135, R135, UR40, -R10 ;  /* 0x0000002887877c23 */ /* 0x000fc2000801080a */
[----:B------:R-:W-:-:S04]  /*16bc0*/  IADD3 R193, -R220, 0xb, RZ ;  /* 0x0000000bdcc17810 */ /* 0x000fc80007ffe1ff */
        /* <DEDUP_REMOVED lines=132> */
[----:B------:R-:W0:Y:S01]  /*17410*/  MUFU.EX2 R122, R122 ;  /* 0x0000007a007a7308 */ /* 0x000e220000000800 */
[----:B--2---:R-:W-:-:S03]  /*17420*/  FADD.FTZ R191, R151, R194 ;  /* 0x000000c297bf7221 */ /* 0x004fc60000010000 */
[----:B------:R-:W-:-:S04]  /*17430*/  @!P1 PRMT R6, RZ, 0x654, R6 ;  /* 0x00000654ff069816 */ /* 0x000fc80000000006 */
        /* <DEDUP_REMOVED lines=14> */
[----:B------:R-:W-:Y:S01]  /*17520*/  MUFU.EX2 R128, R128 ;  /* 0x0000008000807308 */ /* 0x000fe20000000800 */
[----:B-1----:R-:W-:-:S01]  /*17530*/  FADD.FTZ R7, R125, R10 ;  /* 0x0000000a7d077221 */ /* 0x002fc20000010000 */
[----:B------:R-:W-:Y:S01]  /*17540*/  QGMMA.64x192x32.F32.E4M3.E4M3 R24, R200, gdesc[UR4], R24, gsb0 ;  /* 0x02e00004c8187df3 */ /* 0x000fe20008000818 */
[----:B0-----:R-:W-:-:S05]  /*17550*/  FADD.FTZ R191, R127, R194 ;  /* 0x000000c27fbf7221 */ /* 0x001fca0000010000 */
[----:B------:R-:W0:Y:S08]  /*17560*/  MUFU.EX2 R130, R130 ;  /* 0x0000008200827308 */ /* 0x000e300000000800 */
        /* <DEDUP_REMOVED lines=10> */
[----:B------:R0:W-:Y:S06]  /*17610*/  BAR.ARV R193, 0x100 ;  /* 0x000400c10000751d */ /* 0x0001ec0000002000 */
[----:B------:R3:W-:Y:S02]  /*17620*/  @!P1 SYNCS.ARRIVE.TRANS64.RED.A1T0 RZ, [R6+URZ], RZ ;  /* 0x000000ff06ff99a7 */ /* 0x0007e4000810043f */
[----:B---3--:R-:W-:-:S04]  /*17630*/  FADD.FTZ R6, R128, R7 ;  /* 0x0000000780067221 */ /* 0x008fc80000010000 */
[----:B------:R-:W-:-:S04]  /*17640*/  FADD.FTZ R7, R129, R6 ;  /* 0x0000000681077221 */ /* 0x000fc80000010000 */
[----:B------:R-:W-:-:S04]  /*17650*/  FADD.FTZ R6, R132, R7 ;  /* 0x0000000784067221 */ /* 0x000fc80000010000 */
[----:B-1----:R-:W-:Y:S01]  /*17660*/  FADD.FTZ R7, R133, R6 ;  /* 0x0000000685077221 */ /* 0x002fe20000010000 */
[----:B--2---:R-:W-:-:S01]  /*17670*/  FADD.FTZ R6, R135, R10 ;  /* 0x0000000a87067221 */ /* 0x004fc20000010000 */
[----:B0-----:R-:W-:Y:S06]  /*17680*/  @!P0 BRA `(.L_x_4222) ;  /* 0x0000000000048947 */ /* 0x001fec0003800000 */
[----:B------:R-:W-:Y:S01]  /*17690*/  BPT.TRAP 0x1 ;  /* 0x000000040000795c */ /* 0x000fe20000300000 */
.L_x_4222:
        /* <DEDUP_REMOVED lines=147> */
.L_x_4213:
[----:B------:R-:W-:-:S13]  /*17fd0*/  ISETP.GE.AND P2, PT, R4, UR41, PT ;  /* 0x0000002904007c0c */ /* 0x000fda000bf46270 */
[----:B------:R-:W-:Y:S05]  /*17fe0*/  @!P2 BRA `(.L_x_4224) ;  /* 0x0000004800f0a947 */ /* 0x000fea0003800000 */
[----:B------:R-:W-:Y:S01]  /*17ff0*/  IMAD R11, R225, 0x80, R229 ;  /* 0x00000080e10b7824 */ /* 0x000fe200078e02e5 */
[----:B------:R-:W-:Y:S01]  /*18000*/  UMOV UR58, UR54 ;  /* 0x00000036003a7c82 */ /* 0x000fe20008000000 */
[----:B------:R-:W-:Y:S01]  /*18010*/  IMAD.MOV.U32 R12, RZ, RZ, R0 ;  /* 0x000000ffff0c7224 */ /* 0x000fe200078e0000 */
[----:B------:R-:W-:Y:S01]  /*18020*/  UMOV UR59, UR50 ;  /* 0x00000032003b7c82 */ /* 0x000fe20008000000 */
[----:B------:R-:W-:Y:S01]  /*18030*/  VIADD R11, R11, 0x8 ;  /* 0x000000080b0b7836 */ /* 0x000fe20000000000 */
[----:B------:R-:W-:Y:S01]  /*18040*/  ULDC UR54, c[0x0][0x9e4] ;  /* 0x0002790000367ab9 */ /* 0x000fe20000000800 */
[----:B------:R-:W-:Y:S01]  /*18050*/  IMAD.MOV.U32 R10, RZ, RZ, R3 ;  /* 0x000000ffff0a7224 */ /* 0x000fe200078e0003 */
[----:B------:R-:W-:Y:S01]  /*18060*/  ULDC UR56, c[0x0][0x9dc] ;  /* 0x0002770000387ab9 */ /* 0x000fe20000000800 */
[----:B------:R-:W-:Y:S01]  /*18070*/  ULDC UR55, c[0x0][0x9e0] ;  /* 0x0002780000377ab9 */ /* 0x000fe20000000800 */
[----:B------:R-:W-:-:S07]  /*18080*/  IADD3 R11, R11, R22, -R23 ;  /* 0x000000160b0b7210 */ /* 0x000fce0007ffe817 */
.L_x_4242:
[----:B------:R-:W-:Y:S01]  /*18090*/  ISETP.NE.AND P2, PT, RZ, UR45, PT ;  /* 0x0000002dff007c0c */ /* 0x000fe2000bf45270 */
[----:B------:R-:W-:-:S04]  /*180a0*/  UISETP.NE.AND UP0, UPT, UR58, 0x1, UPT ;  /* 0x000000013a00788c */ /* 0x000fc8000bf05270 */
[----:B------:R-:W-:-:S04]  /*180b0*/  USEL UR50, URZ, 0x1, UP0 ;  /* 0x000000013f327887 */ /* 0x000fc80008000000 */
[----:B------:R-:W-:-:S04]  /*180c0*/  ULOP3.LUT UR50, UR59, UR50, URZ, 0x3c, !UPT ;  /* 0x000000323b327292 */ /* 0x000fc8000f8e3c3f */
[----:B------:R-:W-:Y:S08]  /*180d0*/  @P2 BRA `(.L_x_4225) ;  /* 0x0000000000382947 */ /* 0x000ff00003800000 */
[----:B------:R-:W-:Y:S05]  /*180e0*/  @!P0 BRA `(.L_x_4226) ;  /* 0x0000000000048947 */ /* 0x000fea0003800000 */
[----:B------:R-:W-:Y:S01]  /*180f0*/  BPT.TRAP 0x1 ;  /* 0x000000040000795c */ /* 0x000fe20000300000 */
.L_x_4226:
        /* <DEDUP_REMOVED lines=9> */
.L_x_4227:
[----:B-1----:R-:W-:Y:S05]  /*18190*/  @P3 BRA `(.L_x_4225) ;  /* 0x0000000000083947 */ /* 0x002fea0003800000 */
[----:B------:R-:W1:Y:S02]  /*181a0*/  SYNCS.PHASECHK.TRANS64.TRYWAIT P3, [UR6+0x33430], R0 ;  /* 0x03343000ff0075a7 */ /* 0x000e640008060146 */
[----:B-1----:R-:W-:Y:S05]  /*181b0*/  @!P3 BRA `(.L_x_4228) ;  /* 0x000001100014b947 */ /* 0x002fea0003800000 */
.L_x_4225:
        /* <DEDUP_REMOVED lines=191> */
.L_x_4230:
[----:B------:R-:W-:Y:S01]  /*18db0*/  ULEA UR6, UR58, UR38, 0x3 ;  /* 0x000000263a067291 */ /* 0x000fe2000f8e183f */
[----:B------:R-:W-:-:S05]  /*18dc0*/  IMAD.U32 R0, RZ, RZ, UR59 ;  /* 0x0000003bff007e24 */ /* 0x000fca000f8e00ff */
[----:B------:R-:W-:-:S04]  /*18dd0*/  SHF.L.U32 R0, R0, 0x1f, RZ ;  /* 0x0000001f00007819 */ /* 0x000fc800000006ff */
[----:B------:R0:W1:Y:S01]  /*18de0*/  SYNCS.PHASECHK.TRANS64.TRYWAIT P2, [UR6+0x33450], R0 ;  /* 0x03345000ff0075a7 */ /* 0x0000620008040146 */
[----:B------:R-:W-:Y:S05]  /*18df0*/  @!P0 BRA `(.L_x_4231) ;  /* 0x0000000000048947 */ /* 0x000fea0003800000 */
[----:B------:R-:W-:Y:S01]  /*18e00*/  BPT.TRAP 0x1 ;  /* 0x000000040000795c */ /* 0x000fe20000300000 */
.L_x_4231:
[----:B-1----:R-:W-:Y:S05]  /*18e10*/  @P2 BRA `(.L_x_4229) ;  /* 0x0000000000082947 */ /* 0x002fea0003800000 */
[----:B------:R-:W1:Y:S02]  /*18e20*/  SYNCS.PHASECHK.TRANS64.TRYWAIT P2, [UR6+0x33450], R0 ;  /* 0x03345000ff0075a7 */ /* 0x000e640008040146 */
[----:B-1----:R-:W-:Y:S05]  /*18e30*/  @!P2 BRA `(.L_x_4232) ;  /* 0x00000104000ca947 */ /* 0x002fea0003800000 */
.L_x_4229:
[----:B------:R-:W-:Y:S01]  /*18e40*/  UIADD3 UR6, UR38, 0x200, URZ ;  /* 0x0000020026067890 */ /* 0x000fe2000fffe03f */
[----:B------:R-:W-:Y:S01]  /*18e50*/  WARPGROUP.ARRIVE ;  /* 0x00000000000079c5 */ /* 0x000fe20000000000 */
[----:B------:R-:W-:-:S05]  /*18e60*/  UMOV UR7, 0xc0000010 ;  /* 0xc000001000077882 */ /* 0x000fca0000000000 */
[----:B-1----:R-:W1:Y:S01]  /*18e70*/  S2R R3, SR_TID.X ;  /* 0x0000000000037919 */ /* 0x002e620000002100 */
[----:B------:R-:W-:Y:S01]  /*18e80*/  USHF.R.U32.HI UR6, URZ, 0x4, UR6 ;  /* 0x000000043f067899 */ /* 0x000fe20008011606 */
[----:B------:R-:W-:Y:S01]  /*18e90*/  IMAD R15, R4, -0xa0, RZ ;  /* 0xffffff60040f7824 */ /* 0x000fe200078e02ff */
[----:B------:R-:W-:Y:S01]  /*18ea0*/  ISETP.GE.AND P2, PT, R5, 0x1, PT ;  /* 0x000000010500780c */ /* 0x000fe20003f46270 */
[----:B0-----:R-:W-:Y:S01]  /*18eb0*/  IMAD.U32 R0, RZ, RZ, UR57 ;  /* 0x00000039ff007e24 */ /* 0x001fe2000f8e00ff */
[----:B------:R-:W-:Y:S02]  /*18ec0*/  ULOP3.LUT UR6, UR6, 0x3fff, URZ, 0xc0, !UPT ;  /* 0x00003fff06067892 */ /* 0x000fe4000f8ec03f */
[----:B------:R-:W-:Y:S02]  /*18ed0*/  IADD3 R8, R15, 0x1, R22 ;  /* 0x000000010f087810 */ /* 0x000fe40007ffe016 */
[----:B------:R-:W-:Y:S01]  /*18ee0*/  ULOP3.LUT UR6, UR6, 0x10000, URZ, 0xfc, !UPT ;  /* 0x0001000006067892 */ /* 0x000fe2000f8efc3f */
[----:B------:R-:W-:-:S03]  /*18ef0*/  @!P1 LEA R0, R0, UR38, 0x3 ;  /* 0x0000002600009c11 */ /* 0x000fc6000f8e18ff */
[----:B------:R-:W-:Y:S02]  /*18f00*/  UIMAD UR10, UR58, 0x780, UR6 ;  /* 0x000007803a0a78a4 */ /* 0x000fe4000f8e0206 */
[----:B------:R-:W-:-:S05]  /*18f10*/  @!P1 VIADD R0, R0, 0x33440 ;  /* 0x0003344000009836 */ /* 0x000fca0000000000 */
[----:B------:R-:W-:Y:S01]  /*18f20*/  UMOV UR6, UR10 ;  /* 0x0000000a00067c82 */ /* 0x000fe20008000000 */
[----:B------:R-:W-:Y:S01]  /*18f30*/  @!P1 PRMT R0, RZ, 0x654, R0 ;  /* 0x00000654ff009816 */ /* 0x000fe20000000000 */
[----:B------:R-:W-:Y:S01]  /*18f40*/  QGMMA.64x192x32.F32.E4M3.E4M3 R24, R216, gdesc[UR4], R24, gsb0 ;  /* 0x02e00004d8187df3 */ /* 0x000fe20008000818 */
[----:B------:R-:W-:Y:S01]  /*18f50*/  UIADD3 UR6, UR10, 0x180, URZ ;  /* 0x000001800a067890 */ /* 0x000fe2000fffe03f */
[----:B------:R-:W-:Y:S01]  /*18f60*/  UMOV UR7, 0xc0000010 ;  /* 0xc000001000077882 */ /* 0x000fe20000000000 */
[----:B-1----:R-:W-:-:S04]  /*18f70*/  SHF.R.U32.HI R3, RZ, 0x7, R3 ;  /* 0x00000007ff037819 */ /* 0x002fc80000011603 */
[----:B------:R-:W-:Y:S01]  /*18f80*/  IADD3 R9, -R3, 0xb, RZ ;  /* 0x0000000b03097810 */ /* 0x000fe20007ffe1ff */
[----:B------:R-:W-:-:S04]  /*18f90*/  IMAD.IADD R3, R8, 0x1, -R23 ;  /* 0x0000000108037824 */ /* 0x000fc800078e0a17 */
[----:B------:R-:W-:Y:S02]  /*18fa0*/  IMAD R20, R222, -0x2, R3 ;  /* 0xfffffffede147824 */ /* 0x000fe400078e0203 */
[----:B------:R-:W-:Y:S01]  /*18fb0*/  IMAD R3, R225, 0x80, R229 ;  /* 0x00000080e1037824 */ /* 0x000fe200078e02e5 */
        /* <DEDUP_REMOVED lines=20> */
[C---:B------:R-:W-:Y:S01]  /*19100*/  VIADD R200, R20.reuse, UR55 ;  /* 0x0000003714c87c36 */ /* 0x040fe20008000000 */
[----:B------:R0:W-:Y:S06]  /*19110*/  BAR.ARV R9, 0x100 ;  /* 0x000400090000751d */ /* 0x0001ec0000002000 */
[----:B------:R-:W-:Y:S01]  /*19120*/  VIADD R20, R20, UR6 ;  /* 0x0000000614147c36 */ /* 0x000fe20008000000 */
[----:B------:R1:W-:Y:S01]  /*19130*/  @!P1 SYNCS.ARRIVE.TRANS64.RED.A1T0 RZ, [R0+URZ], RZ ;  /* 0x000000ff00ff99a7 */ /* 0x0003e2000810043f */
[----:B------:R-:W-:-:S02]  /*19140*/  IMAD.IADD R14, R3, 0x1, R200 ;  /* 0x00000001030e7824 */ /* 0x000fc400078e02c8 */
[----:B------:R-:W-:Y:S02]  /*19150*/  IMAD.IADD R13, R3, 0x1, R20 ;  /* 0x00000001030d7824 */ /* 0x000fe400078e0214 */
[----:B-1----:R-:W-:Y:S01]  /*19160*/  IMAD R0, R222, -0x2, R15 ;  /* 0xfffffffede007824 */ /* 0x002fe200078e020f */
        /* <DEDUP_REMOVED lines=13> */
.L_x_4235:
[----:B------:R-:W-:Y:S01]  /*19240*/  IMAD.U32 R21, RZ, RZ, UR54 ;  /* 0x00000036ff157e24 */ /* 0x000fe2000f8e00ff */
[----:B------:R-:W-:-:S04]  /*19250*/  IADD3 R19, R3, R22, -R23 ;  /* 0x0000001603137210 */ /* 0x000fc80007ffe817 */
[----:B------:R-:W-:-:S13]  /*19260*/  ISETP.NE.AND P2, PT, R21, 0x1, PT ;  /* 0x000000011500780c */ /* 0x000fda0003f45270 */
[----:B------:R-:W0:Y:S02]  /*19270*/  @P2 LDC.64 R8, c[0x0][0x9e8] ;  /* 0x00027a00ff082b82 */ /* 0x000e240000000a00 */
[----:B0-----:R-:W-:-:S05]  /*19280*/  @P2 IMAD.HI.U32 R8, R19, R8, RZ ;  /* 0x0000000813082227 */ /* 0x001fca00078e00ff */
[----:B------:R-:W-:-:S07]  /*19290*/  @P2 SHF.R.U32.HI R19, RZ, R9, R8 ;  /* 0x00000009ff132219 */ /* 0x000fce0000011608 */
.L_x_4236:
[----:B------:R-:W-:Y:S05]  /*192a0*/  BSYNC B0 ;  /* 0x0000000000007941 */ /* 0x000fea0003800000 */
.L_x_4234:
[----:B------:R-:W-:-:S05]  /*192b0*/  IMAD R19, R19, R21, R0 ;  /* 0x0000001513137224 */ /* 0x000fca00078e0200 */
[----:B------:R-:W-:Y:S02]  /*192c0*/  VIADDMNMX R14, R19, R21, R14, PT ;  /* 0x00000015130e7246 */ /* 0x000fe4000380010e */
[----:B------:R-:W-:-:S07]  /*192d0*/  VIMNMX R13, R13, R19, !PT ;  /* 0x000000130d0d7248 */ /* 0x000fce0007fe0100 */
.L_x_4233:
[C---:B------:R-:W-:Y:S02]  /*192e0*/  ISETP.GE.AND P2, PT, R15.reuse, 0x2, PT ;  /* 0x000000020f00780c */ /* 0x040fe40003f46270 */
[----:B------:R-:W-:Y:S02]  /*192f0*/  LOP3.LUT R16, R16, 0xdfffffff, RZ, 0xc0, !PT ;  /* 0xdfffffff10107812 */ /* 0x000fe400078ec0ff */
[C---:B------:R-:W-:Y:S02]  /*19300*/  ISETP.GE.AND P3, PT, R15.reuse, 0x9, PT ;  /* 0x000000090f00780c */ /* 0x040fe40003f66270 */
[----:B------:R-:W-:Y:S02]  /*19310*/  LOP3.LUT R2, R2, 0xfffffffe, RZ, 0xc0, !PT ;  /* 0xfffffffe02027812 */ /* 0x000fe400078ec0ff */
[----:B------:R-:W-:Y:S02]  /*19320*/  ISETP.GE.AND P4, PT, R15, 0x22, PT ;  /* 0x000000220f00780c */ /* 0x000fe40003f86270 */
[----:B------:R-:W-:-:S02]  /*19330*/  IADD3 R200, R200, 0x8, R3 ;  /* 0x00000008c8c87810 */ /* 0x000fc40007ffe003 */
[----:B------:R-:W-:Y:S02]  /*19340*/  IADD3 R20, R20, 0x8, R3 ;  /* 0x0000000814147810 */ /* 0x000fe40007ffe003 */
[----:B------:R-:W-:Y:S02]  /*19350*/  @P2 LOP3.LUT R16, R16, 0x20000000, RZ, 0xfc, !PT ;  /* 0x2000000010102812 */ /* 0x000fe400078efcff */
[----:B------:R-:W-:Y:S02]  /*19360*/  ISETP.GT.AND P2, PT, R13, 0x1, !P2 ;  /* 0x000000010d00780c */ /* 0x000fe40005744270 */
[----:B------:R-:W-:Y:S02]  /*19370*/  LOP3.LUT R16, R16, 0xbfffffff, RZ, 0xc0, !PT ;  /* 0xbfffffff10107812 */ /* 0x000fe400078ec0ff */
[----:B------:R-:W-:Y:S02]  /*19380*/  ISETP.LT.OR P2, PT, R14, 0x2, P2 ;  /* 0x000000020e00780c */ /* 0x000fe40001741670 */
[----:B------:R-:W-:-:S02]  /*19390*/  @P3 LOP3.LUT R16, R16, 0x40000000, RZ, 0xfc, !PT ;  /* 0x4000000010103812 */ /* 0x000fc400078efcff */
[----:B------:R-:W-:Y:S02]  /*193a0*/  FSEL R185, R185, -INF , !P2 ;  /* 0xff800000b9b97808 */ /* 0x000fe40005000000 */
[----:B------:R-:W-:Y:S02]  /*193b0*/  ISETP.GT.AND P2, PT, R13, 0x8, !P3 ;  /* 0x000000080d00780c */ /* 0x000fe40005f44270 */
[----:B------:R-:W-:Y:S02]  /*193c0*/  ISETP.GE.AND P3, PT, R15, 0xa, PT ;  /* 0x0000000a0f00780c */ /* 0x000fe40003f66270 */
[----:B------:R-:W-:Y:S02]  /*193d0*/  ISETP.LT.OR P2, PT, R14, 0x9, P2 ;  /* 0x000000090e00780c */ /* 0x000fe40001741670 */
[----:B------:R-:W-:Y:S02]  /*193e0*/  LOP3.LUT R16, R16, 0x7fffffff, RZ, 0xc0, !PT ;  /* 0x7fffffff10107812 */ /* 0x000fe400078ec0ff */
[----:B------:R-:W-:-:S02]  /*193f0*/  FSEL R188, R188, -INF , !P2 ;  /* 0xff800000bcbc7808 */ /* 0x000fc40005000000 */
[----:B------:R-:W-:-:S04]  /*19400*/  ISETP.GT.AND P2, PT, R13, 0x9, !P3 ;  /* 0x000000090d00780c */ /* 0x000fc80005f44270 */
[----:B------:R-:W-:Y:S02]  /*19410*/  ISETP.LT.OR P2, PT, R14, 0xa, P2 ;  /* 0x0000000a0e00780c */ /* 0x000fe40001741670 */
[----:B------:R-:W-:Y:S02]  /*19420*/  @P3 LOP3.LUT R16, R16, 0x80000000, RZ, 0xfc, !PT ;  /* 0x8000000010103812 */ /* 0x000fe400078efcff */
[----:B------:R-:W-:Y:S02]  /*19430*/  ISETP.GE.AND P3, PT, R15, 0x11, PT ;  /* 0x000000110f00780c */ /* 0x000fe40003f66270 */
[----:B------:R-:W-:Y:S02]  /*19440*/  FSEL R189, R189, -INF , !P2 ;  /* 0xff800000bdbd7808 */ /* 0x000fe40005000000 */
[----:B------:R-:W-:Y:S02]  /*19450*/  ISETP.GT.AND P2, PT, R13, 0x10, !P3 ;  /* 0x000000100d00780c */ /* 0x000fe40005f44270 */
[----:B------:R-:W-:-:S02]  /*19460*/  LOP3.LUT R16, R16, 0xfffffffd, RZ, 0xc0, !PT ;  /* 0xfffffffd10107812 */ /* 0x000fc400078ec0ff */
[----:B------:R-:W-:Y:S02]  /*19470*/  ISETP.LT.OR P2, PT, R14, 0x11, P2 ;  /* 0x000000110e00780c */ /* 0x000fe40001741670 */
[----:B------:R-:W-:Y:S02]  /*19480*/  @P4 LOP3.LUT R16, R16, 0x2, RZ, 0xfc, !PT ;  /* 0x0000000210104812 */ /* 0x000fe400078efcff */
[----:B------:R-:W-:Y:S02]  /*19490*/  FSEL R192, R192, -INF , !P2 ;  /* 0xff800000c0c07808 */ /* 0x000fe40005000000 */
[----:B------:R-:W-:Y:S02]  /*194a0*/  @P3 LOP3.LUT R2, R2, 0x1, RZ, 0xfc, !PT ;  /* 0x0000000102023812 */ /* 0x000fe400078efcff */
[----:B------:R-:W-:Y:S02]  /*194b0*/  ISETP.GE.AND P3, PT, R15, 0x12, PT ;  /* 0x000000120f00780c */ /* 0x000fe40003f66270 */
[----:B------:R-:W-:-:S02]  /*194c0*/  LOP3.LUT R2, R2, 0xfffffff7, RZ, 0xc0, !PT ;  /* 0xfffffff702027812 */ /* 0x000fc400078ec0ff */
[----:B------:R-:W-:Y:S02]  /*194d0*/  ISETP.GT.AND P2, PT, R13, 0x11, !P3 ;  /* 0x000000110d00780c */ /* 0x000fe40005f44270 */
[----:B------:R-:W-:Y:S02]  /*194e0*/  LOP3.LUT R16, R16, 0xfffffffb, RZ, 0xc0, !PT ;  /* 0xfffffffb10107812 */ /* 0x000fe400078ec0ff */
[----:B------:R-:W-:-:S04]  /*194f0*/  ISETP.LT.OR P2, PT, R14, 0x12, P2 ;  /* 0x000000120e00780c */ /* 0x000fc80001741670 */
[----:B------:R-:W-:Y:S02]  /*19500*/  FSEL R193, R193, -INF , !P2 ;  /* 0xff800000c1c17808 */ /* 0x000fe40005000000 */
[----:B------:R-:W-:Y:S02]  /*19510*/  @P3 LOP3.LUT R2, R2, 0x8, RZ, 0xfc, !PT ;  /* 0x0000000802023812 */ /* 0x000fe400078efcff */
[----:B------:R-:W-:Y:S02]  /*19520*/  ISETP.GE.AND P3, PT, R15, 0x19, PT ;  /* 0x000000190f00780c */ /* 0x000fe40003f66270 */
[----:B------:R-:W-:Y:S02]  /*19530*/  LOP3.LUT R2, R2, 0xfffffffb, RZ, 0xc0, !PT ;  /* 0xfffffffb02027812 */ /* 0x000fe400078ec0ff */
[----:B------:R-:W-:-:S04]  /*19540*/  ISETP.GT.AND P2, PT, R13, 0x18, !P3 ;  /* 0x000000180d00780c */ /* 0x000fc80005f44270 */
        /* <DEDUP_REMOVED lines=210> */
.L_x_4239:
[----:B------:R-:W-:Y:S02]  /*1a270*/  IMAD.U32 R13, RZ, RZ, UR54 ;  /* 0x00000036ff0d7e24 */ /* 0x000fe4000f8e00ff */
[----:B------:R-:W-:-:S03]  /*1a280*/  IMAD.MOV.U32 R3, RZ, RZ, R11 ;  /* 0x000000ffff037224 */ /* 0x000fc600078e000b */
[----:B------:R-:W-:-:S13]  /*1a290*/  ISETP.NE.AND P6, PT, R13, 0x1, PT ;  /* 0x000000010d00780c */ /* 0x000fda0003fc5270 */
[----:B------:R-:W0:Y:S02]  /*1a2a0*/  @P6 LDC.64 R8, c[0x0][0x9e8] ;  /* 0x00027a00ff086b82 */ /* 0x000e240000000a00 */
[----:B0-----:R-:W-:-:S05]  /*1a2b0*/  @P6 IMAD.HI.U32 R8, R11, R8, RZ ;  /* 0x000000080b086227 */ /* 0x001fca00078e00ff */
[----:B------:R-:W-:-:S07]  /*1a2c0*/  @P6 SHF.R.U32.HI R3, RZ, R9, R8 ;  /* 0x00000009ff036219 */ /* 0x000fce0000011608 */
.L_x_4240:
[----:B------:R-:W-:Y:S05]  /*1a2d0*/  BSYNC B0 ;  /* 0x0000000000007941 */ /* 0x000fea0003800000 */
.L_x_4238:
[----:B------:R-:W-:-:S05]  /*1a2e0*/  IMAD R3, R3, R13, R0 ;  /* 0x0000000d03037224 */ /* 0x000fca00078e0200 */
[----:B------:R-:W-:Y:S02]  /*1a2f0*/  VIADDMNMX R200, R3, R13, R200, PT ;  /* 0x0000000d03c87246 */ /* 0x000fe400038001c8 */
[----:B------:R-:W-:-:S07]  /*1a300*/  VIMNMX R20, R20, R3, !PT ;  /* 0x0000000314147248 */ /* 0x000fce0007fe0100 */
.L_x_4237:
[----:B------:R-:W-:Y:S02]  /*1a310*/  ISETP.GT.AND P2, PT, R20, 0x20, !P2 ;  /* 0x000000201400780c */ /* 0x000fe40005744270 */
        /* <DEDUP_REMOVED lines=110> */
[C---:B------:R-:W-:Y:S02]  /*1aa00*/  ISETP.LT.OR P2, PT, R200.reuse, 0x61, P2 ;  /* 0x00000061c800780c */ /* 0x040fe40001741670 */
[----:B------:R-:W-:Y:S02]  /*1aa10*/  ISETP.LT.OR P4, PT, R200, 0x92, P4 ;  /* 0x00000092c800780c */ /* 0x000fe40002781670 */
[----:B------:R-:W-:Y:S02]  /*1aa20*/  FSEL R138, R138, -INF , !P2 ;  /* 0xff8000008a8a7808 */ /* 0x000fe40005000000 */
[----:B------:R-:W-:-:S02]  /*1aa30*/  LOP3.LUT P2, RZ, R16, 0x400, RZ, 0xc0, !PT ;  /* 0x0000040010ff7812 */ /* 0x000fc4000784c0ff */
[C---:B------:R-:W-:Y:S02]  /*1aa40*/  ISETP.GT.AND P5, PT, R20.reuse, 0x98, !P5 ;  /* 0x000000981400780c */ /* 0x040fe40006fa4270 */
[----:B------:R-:W-:Y:S02]  /*1aa50*/  ISETP.GT.AND P2, PT, R20, 0x61, !P2 ;  /* 0x000000611400780c */ /* 0x000fe40005744270 */
[----:B0-----:R-:W-:Y:S02]  /*1aa60*/  FMNMX.FTZ R13, R8, R3, !PT ;  /* 0x00000003080d7209 */ /* 0x001fe40007810000 */
[----:B------:R-:W-:Y:S02]  /*1aa70*/  ISETP.LT.OR P2, PT, R200, 0x62, P2 ;  /* 0x00000062c800780c */ /* 0x000fe40001741670 */
[----:B------:R-:W-:Y:S01]  /*1aa80*/  FSEL R131, R131, -INF , !P4 ;  /* 0xff80000083837808 */ /* 0x000fe20006000000 */
[----:B------:R-:W0:Y:S01]  /*1aa90*/  SHFL.BFLY PT, R0, R13, 0x1, 0x1f ;  /* 0x0c201f000d007f89 */ /* 0x000e2200000e0000 */
[----:B------:R-:W-:-:S02]  /*1aaa0*/  FSEL R139, R139, -INF , !P2 ;  /* 0xff8000008b8b7808 */ /* 0x000fc40005000000 */
[----:B------:R-:W-:Y:S02]  /*1aab0*/  LOP3.LUT P2, RZ, R16, 0x200, RZ, 0xc0, !PT ;  /* 0x0000020010ff7812 */ /* 0x000fe4000784c0ff */
[----:B------:R-:W-:Y:S02]  /*1aac0*/  ISETP.LT.OR P5, PT, R200, 0x99, P5 ;  /* 0x00000099c800780c */ /* 0x000fe40002fa1670 */
[----:B------:R-:W-:Y:S02]  /*1aad0*/  ISETP.GT.AND P2, PT, R20, 0x68, !P2 ;  /* 0x000000681400780c */ /* 0x000fe40005744270 */
[----:B------:R-:W-:Y:S02]  /*1aae0*/  FSEL R134, R134, -INF , !P5 ;  /* 0xff80000086867808 */ /* 0x000fe40006800000 */
[----:B------:R-:W-:-:S04]  /*1aaf0*/  ISETP.LT.OR P2, PT, R200, 0x69, P2 ;  /* 0x00000069c800780c */ /* 0x000fc80001741670 */
[----:B------:R-:W-:Y:S02]  /*1ab00*/  FSEL R142, R142, -INF , !P2 ;  /* 0xff8000008e8e7808 */ /* 0x000fe40005000000 */
[----:B------:R-:W-:-:S04]  /*1ab10*/  LOP3.LUT P2, RZ, R16, 0x100, RZ, 0xc0, !PT ;  /* 0x0000010010ff7812 */ /* 0x000fc8000784c0ff */
[----:B------:R-:W-:Y:S02]  /*1ab20*/  ISETP.GT.AND P2, PT, R20, 0x69, !P2 ;  /* 0x000000691400780c */ /* 0x000fe40005744270 */
[----:B0-----:R-:W-:Y:S01]  /*1ab30*/  FMNMX.FTZ R3, R13, R0, !PT ;  /* 0x000000000d037209 */ /* 0x001fe20007810000 */
[----:B------:R-:W-:Y:S01]  /*1ab40*/  IMAD.U32 R0, RZ, RZ, UR40 ;  /* 0x00000028ff007e24 */ /* 0x000fe2000f8e00ff */
        /* <DEDUP_REMOVED lines=127> */
[----:B------:R-:W-:Y:S01]  /*1b340*/  FMNMX.FTZ R185, R183, R188, !PT ;  /* 0x000000bcb7b97209 */ /* 0x000fe20007810000 */
[----:B0-----:R-:W-:-:S03]  /*1b350*/  IMAD.U32 R189, RZ, RZ, UR40 ;  /* 0x00000028ffbd7e24 */ /* 0x001fc6000f8e00ff */
        /* <DEDUP_REMOVED lines=32> */
[----:B------:R-:W-:Y:S02]  /*1b560*/  FMNMX.FTZ R141, R131, R140, !PT ;  /* 0x0000008c838d7209 */ /* 0x000fe40007810000 */
[----:B------:R-:W-:Y:S02]  /*1b570*/  FSEL R140, R135, -INF , !P3 ;  /* 0xff800000878c7808 */ /* 0x000fe40005800000 */
[----:B------:R-:W-:-:S03]  /*1b580*/  FMNMX.FTZ R141, R134, R141, !PT ;  /* 0x0000008d868d7209 */ /* 0x000fc60007810000 */
[----:B------:R-:W-:Y:S01]  /*1b590*/  MUFU.EX2 R135, R192 ;  /* 0x000000c000877308 */ /* 0x000fe20000000800 */
[----:B------:R-:W-:-:S05]  /*1b5a0*/  FMNMX.FTZ R185, R140, R141, !PT ;  /* 0x0000008d8cb97209 */ /* 0x000fca0007810000 */
[----:B------:R-:W0:Y:S02]  /*1b5b0*/  SHFL.BFLY PT, R188, R185, 0x2, 0x1f ;  /* 0x0c401f00b9bc7f89 */ /* 0x000e2400000e0000 */
[----:B------:R-:W-:Y:S08]  /*1b5c0*/  MUFU.EX2 R141, R193 ;  /* 0x000000c1008d7308 */ /* 0x000ff00000000800 */
[----:B------:R-:W-:Y:S08]  /*1b5d0*/  MUFU.EX2 R176, R176 ;  /* 0x000000b000b07308 */ /* 0x000ff00000000800 */
[----:B------:R-:W-:Y:S01]  /*1b5e0*/  MUFU.EX2 R177, R177 ;  /* 0x000000b100b17308 */ /* 0x000fe20000000800 */
[----:B0-----:R-:W-:Y:S01]  /*1b5f0*/  FMNMX.FTZ R188, R185, R188, !PT ;  /* 0x000000bcb9bc7209 */ /* 0x001fe20007810000 */
[----:B------:R-:W-:Y:S01]  /*1b600*/  FFMA.FTZ R185, R133, UR40, -R0 ;  /* 0x0000002885b97c23 */ /* 0x000fe20008010800 */
[----:B------:R-:W-:-:S05]  /*1b610*/  FSEL R133, R3, RZ, P2 ;  /* 0x000000ff03857208 */ /* 0x000fca0001000000 */
[----:B------:R-:W-:Y:S01]  /*1b620*/  MUFU.EX2 R180, R180 ;  /* 0x000000b400b47308 */ /* 0x000fe20000000800 */
[----:B------:R-:W0:Y:S01]  /*1b630*/  SHFL.BFLY PT, R149, R188, 0x1, 0x1f ;  /* 0x0c201f00bc957f89 */ /* 0x000e2200000e0000 */
[----:B------:R-:W-:-:S04]  /*1b640*/  FADD.FTZ R133, -R133, R10 ;  /* 0x0000000a85857221 */ /* 0x000fc80000010100 */
[----:B------:R-:W-:Y:S02]  /*1b650*/  FMUL.FTZ R133, R133, UR40 ;  /* 0x0000002885857c20 */ /* 0x000fe40008410000 */
[----:B------:R-:W-:Y:S08]  /*1b660*/  MUFU.EX2 R181, R181 ;  /* 0x000000b500b57308 */ /* 0x000ff00000000800 */
[----:B------:R-:W1:Y:S08]  /*1b670*/  MUFU.EX2 R133, R133 ;  /* 0x0000008500857308 */ /* 0x000e700000000800 */
[----:B------:R-:W-:Y:S01]  /*1b680*/  MUFU.EX2 R152, R152 ;  /* 0x0000009800987308 */ /* 0x000fe20000000800 */
[----:B0-----:R-:W-:-:S04]  /*1b690*/  FMNMX.FTZ R0, R188, R149, !PT ;  /* 0x00000095bc007209 */ /* 0x001fc80007810000 */
[C---:B------:R-:W-:Y:S01]  /*1b6a0*/  FSETP.NEU.FTZ.AND P2, PT, R0.reuse, -INF , PT ;  /* 0xff8000000000780b */ /* 0x040fe20003f5d000 */
[----:B------:R-:W-:-:S02]  /*1b6b0*/  FFMA.FTZ R10, R0, R189, -8 ;  /* 0xc1000000000a7423 */ /* 0x000fc400000100bd */
[----:B------:R-:W-:Y:S01]  /*1b6c0*/  MUFU.EX2 R149, R185 ;  /* 0x000000b900957308 */ /* 0x000fe20000000800 */
[----:B-1----:R-:W-:-:S02]  /*1b6d0*/  FFMA.FTZ R196, R133, R7, R8 ;  /* 0x0000000785c47223 */ /* 0x002fc40000010008 */
[----:B------:R-:W-:-:S05]  /*1b6e0*/  FSEL R10, R10, RZ, P2 ;  /* 0x000000ff0a0a7208 */ /* 0x000fca0001000000 */
[--C-:B------:R-:W-:Y:S01]  /*1b6f0*/  FFMA.FTZ R193, R190, UR40, -R10.reuse ;  /* 0x00000028bec17c23 */ /* 0x100fe2000801080a */
[----:B------:R-:W-:-:S01]  /*1b700*/  FFMA.FTZ R190, R191, UR40, -R10 ;  /* 0x00000028bfbe7c23 */ /* 0x000fc2000801080a */
[----:B------:R-:W-:Y:S01]  /*1b710*/  FSEL R191, R0, RZ, P2 ;  /* 0x000000ff00bf7208 */ /* 0x000fe20001000000 */
[----:B------:R-:W-:-:S01]  /*1b720*/  FFMA.FTZ R9, R9, UR40, -R10 ;  /* 0x0000002809097c23 */ /* 0x000fc2000801080a */
[----:B------:R0:W-:Y:S01]  /*1b730*/  MUFU.EX2 R185, R193 ;  /* 0x000000c100b97308 */ /* 0x0001e20000000800 */
[----:B------:R-:W-:-:S01]  /*1b740*/  FFMA.FTZ R188, R187, UR40, -R10 ;  /* 0x00000028bbbc7c23 */ /* 0x000fc2000801080a */
[----:B------:R-:W-:Y:S01]  /*1b750*/  FFMA.FTZ R187, R194, UR40, -R10 ;  /* 0x00000028c2bb7c23 */ /* 0x000fe2000801080a */
[----:B------:R-:W-:-:S01]  /*1b760*/  FADD.FTZ R191, -R191, R12 ;  /* 0x0000000cbfbf7221 */ /* 0x000fc20000010100 */
[--C-:B------:R-:W-:Y:S01]  /*1b770*/  FFMA.FTZ R192, R195, UR40, -R10.reuse ;  /* 0x00000028c3c07c23 */ /* 0x100fe2000801080a */
[----:B------:R-:W-:-:S01]  /*1b780*/  FFMA.FTZ R189, R198, UR40, -R10 ;  /* 0x00000028c6bd7c23 */ /* 0x000fc2000801080a */
[--C-:B------:R-:W-:Y:S01]  /*1b790*/  FFMA.FTZ R194, R199, UR40, -R10.reuse ;  /* 0x00000028c7c27c23 */ /* 0x100fe2000801080a */
[----:B------:R-:W-:-:S01]  /*1b7a0*/  FFMA.FTZ R170, R170, UR40, -R10 ;  /* 0x00000028aaaa7c23 */ /* 0x000fc2000801080a */
[----:B------:R-:W-:Y:S01]  /*1b7b0*/  MUFU.EX2 R9, R9 ;  /* 0x0000000900097308 */ /* 0x000fe20000000800 */
[----:B0-----:R-:W-:-:S01]  /*1b7c0*/  FFMA.FTZ R193, R158, UR40, -R10 ;  /* 0x000000289ec17c23 */ /* 0x001fc2000801080a */
[----:B------:R-:W-:Y:S01]  /*1b7d0*/  FMUL.FTZ R158, R191, UR40 ;  /* 0x00000028bf9e7c20 */ /* 0x000fe20008410000 */
[----:B------:R-:W-:-:S01]  /*1b7e0*/  FADD.FTZ R191, R13, R196 ;  /* 0x000000c40dbf7221 */ /* 0x000fc20000010000 */
[--C-:B------:R-:W-:Y:S01]  /*1b7f0*/  FFMA.FTZ R171, R171, UR40, -R10.reuse ;  /* 0x00000028abab7c23 */ /* 0x100fe2000801080a */
[----:B------:R-:W-:-:S01]  /*1b800*/  FFMA.FTZ R174, R174, UR40, -R10 ;  /* 0x00000028aeae7c23 */ /* 0x000fc2000801080a */
[----:B------:R-:W-:Y:S01]  /*1b810*/  FFMA.FTZ R175, R175, UR40, -R10 ;  /* 0x00000028afaf7c23 */ /* 0x000fe2000801080a */
[----:B------:R-:W-:-:S01]  /*1b820*/  FADD.FTZ R196, R14, R191 ;  /* 0x000000bf0ec47221 */ /* 0x000fc20000010000 */
[----:B------:R-:W0:Y:S01]  /*1b830*/  MUFU.EX2 R158, R158 ;  /* 0x0000009e009e7308 */ /* 0x000e220000000800 */
[----:B------:R-:W-:-:S01]  /*1b840*/  FFMA.FTZ R178, R178, UR40, -R10 ;  /* 0x00000028b2b27c23 */ /* 0x000fc2000801080a */
[----:B------:R-:W-:Y:S01]  /*1b850*/  FFMA.FTZ R179, R179, UR40, -R10 ;  /* 0x00000028b3b37c23 */ /* 0x000fe2000801080a */
[----:B------:R-:W-:-:S01]  /*1b860*/  FADD.FTZ R196, R15, R196 ;  /* 0x000000c40fc47221 */ /* 0x000fc20000010000 */
        /* <DEDUP_REMOVED lines=24> */
[----:B------:R-:W-:Y:S01]  /*1b9f0*/  FFMA.FTZ R126, R126, UR40, -R10 ;  /* 0x000000287e7e7c23 */ /* 0x000fe2000801080a */
[----:B------:R-:W-:-:S01]  /*1ba00*/  FADD.FTZ R7, R185, R6 ;  /* 0x00000006b9077221 */ /* 0x000fc20000010000 */
[--C-:B------:R-:W-:Y:S01]  /*1ba10*/  FFMA.FTZ R127, R127, UR40, -R10.reuse ;  /* 0x000000287f7f7c23 */ /* 0x100fe2000801080a */
[----:B------:R-:W-:-:S01]  /*1ba20*/  FFMA.FTZ R130, R130, UR40, -R10 ;  /* 0x0000002882827c23 */ /* 0x000fc2000801080a */
[----:B------:R-:W1:Y:S01]  /*1ba30*/  MUFU.EX2 R192, R192 ;  /* 0x000000c000c07308 */ /* 0x000e620000000800 */
[----:B--2---:R-:W-:-:S01]  /*1ba40*/  FADD.FTZ R6, R190, R7 ;  /* 0x00000007be067221 */ /* 0x004fc20000010000 */
[----:B------:R-:W-:Y:S01]  /*1ba50*/  FADD.FTZ R7, R19, R196 ;  /* 0x000000c413077221 */ /* 0x000fe20000010000 */
[----:B------:R-:W-:-:S01]  /*1ba60*/  FFMA.FTZ R131, R131, UR40, -R10 ;  /* 0x0000002883837c23 */ /* 0x000fc2000801080a */
[----:B------:R-:W-:-:S04]  /*1ba70*/  FFMA.FTZ R134, R134, UR40, -R10 ;  /* 0x0000002886867c23 */ /* 0x000fc8000801080a */
        /* <DEDUP_REMOVED lines=74> */
[----:B0-----:R-:W-:-:S01]  /*1bf20*/  FADD.FTZ R191, R139, R196 ;  /* 0x000000c48bbf7221 */ /* 0x001fc20000010000 */
[----:B------:R-:W-:-:S06]  /*1bf30*/  FADD.FTZ R6, R135, R6 ;  /* 0x0000000687067221 */ /* 0x000fcc0000010000 */
        /* <DEDUP_REMOVED lines=51> */
.L_x_4241:
        /* <DEDUP_REMOVED lines=148> */
.L_x_4224:
[----:B------:R-:W-:Y:S06]  /*1cbb0*/  BAR.ARV 0x8, 0x120 ;  /* 0x0204800000007b1d */ /* 0x000fec0000002000 */
[----:B------:R-:W-:Y:S05]  /*1cbc0*/  @!P0 BRA `(.L_x_4243) ;  /* 0x0000000000048947 */ /* 0x000fea0003800000 */
[----:B------:R-:W-:Y:S01]  /*1cbd0*/  BPT.TRAP 0x1 ;  /* 0x000000040000795c */ /* 0x000fe20000300000 */
.L_x_4243:
[----:B------:R-:W-:Y:S01]  /*1cbe0*/  ULEA UR14, UR54, UR38, 0x3 ;  /* 0x00000026360e7291 */ /* 0x000fe2000f8e183f */
[----:B------:R-:W-:-:S05]  /*1cbf0*/  IMAD.U32 R4, RZ, RZ, UR50 ;  /* 0x00000032ff047e24 */ /* 0x000fca000f8e00ff */
[----:B------:R-:W-:-:S04]  /*1cc00*/  SHF.L.U32 R4, R4, 0x1f, RZ ;  /* 0x0000001f04047819 */ /* 0x000fc800000006ff */
[----:B------:R0:W1:Y:S01]  /*1cc10*/  SYNCS.PHASECHK.TRANS64.TRYWAIT P1, [UR14+0x33450], R4 ;  /* 0x03345004ff0075a7 */ /* 0x000062000802014e */
[----:B------:R-:W-:Y:S05]  /*1cc20*/  @!P0 BRA `(.L_x_4244) ;  /* 0x0000000000048947 */ /* 0x000fea0003800000 */
[----:B------:R-:W-:Y:S01]  /*1cc30*/  BPT.TRAP 0x1 ;  /* 0x000000040000795c */ /* 0x000fe20000300000 */
.L_x_4244:
[----:B-1----:R-:W-:Y:S05]  /*1cc40*/  @P1 BRA `(.L_x_4245) ;  /* 0x0000000000081947 */ /* 0x002fea0003800000 */
[----:B------:R-:W1:Y:S02]  /*1cc50*/  SYNCS.PHASECHK.TRANS64.TRYWAIT P1, [UR14+0x33450], R4 ;  /* 0x03345004ff0075a7 */ /* 0x000e64000802014e */
[----:B-1----:R-:W-:Y:S05]  /*1cc60*/  @!P1 BRA `(.L_x_4246) ;  /* 0x000000c400989947 */ /* 0x002fea0003800000 */
.L_x_4245:
        /* <DEDUP_REMOVED lines=11> */
[----:B------:R-:W-:-:S04]  /*1cd20*/  PLOP3.LUT P1, PT, PT, PT, UP0, 0x80, 0x0 ;  /* 0x000000000000781c */ /* 0x000fc80003f2f008 */
[----:B------:R-:W-:Y:S02]  /*1cd30*/  @UP0 USHF.R.S32.HI UR9, URZ, 0x1f, UR49 ;  /* 0x0000001f3f090899 */ /* 0x000fe40008011431 */
[----:B------:R-:W-:Y:S01]  /*1cd40*/  UMOV UR6, UR8 ;  /* 0x0000000800067c82 */ /* 0x000fe20008000000 */
[----:B------:R-:W-:Y:S01]  /*1cd50*/  @UP0 ULDC.64 UR10, c[0x0][0x9c8] ;  /* 0x00027200000a0ab9 */ /* 0x000fe20000000a00 */
[----:B------:R-:W-:Y:S01]  /*1cd60*/  QGMMA.64x192x32.F32.E4M3.E4M3 R24, R216, gdesc[UR4], R24, gsb0 ;  /* 0x02e00004d8187df3 */ /* 0x000fe20008000818 */
[----:B------:R-:W-:Y:S01]  /*1cd70*/  UIADD3 UR6, UR8, 0x180, URZ ;  /* 0x0000018008067890 */ /* 0x000fe2000fffe03f */
[----:B------:R-:W-:Y:S01]  /*1cd80*/  UMOV UR7, 0xc0000010 ;  /* 0xc000001000077882 */ /* 0x000fe20000000000 */
[----:B------:R-:W-:Y:S01]  /*1cd90*/  @UP0 UIMAD UR9, UR9, UR10, URZ ;  /* 0x0000000a090902a4 */ /* 0x000fe2000f8e023f */
[----:B------:R-:W-:Y:S01]  /*1cda0*/  @UP0 ULDC.64 UR12, c[0x0][0x9d0] ;  /* 0x00027400000c0ab9 */ /* 0x000fe20000000a00 */
[----:B------:R-:W-:Y:S02]  /*1cdb0*/  WARPGROUP.DEPBAR.LE gsb0, 0x0 ;  /* 0x00008000000079c5 */ /* 0x000fe40000010000 */
[----:B------:R-:W-:-:S13]  /*1cdc0*/  WARPGROUP.ARRIVE ;  /* 0x00000000000079c5 */ /* 0x000fda0000000000 */
[----:B------:R-:W-:Y:S01]  /*1cdd0*/  QGMMA.64x192x32.F32.E4M3.E4M3 R24, R212, gdesc[UR4], R24, gsb0 ;  /* 0x02e00004d4187df3 */ /* 0x000fe20008000818 */
[----:B------:R-:W-:Y:S01]  /*1cde0*/  UIADD3 UR6, UR8, 0x300, URZ ;  /* 0x0000030008067890 */ /* 0x000fe2000fffe03f */
[----:B------:R-:W-:Y:S01]  /*1cdf0*/  UMOV UR7, 0xc0000010 ;  /* 0xc000001000077882 */ /* 0x000fe20000000000 */
[----:B------:R-:W-:Y:S02]  /*1ce00*/  WARPGROUP.DEPBAR.LE gsb0, 0x0 ;  /* 0x00008000000079c5 */ /* 0x000fe40000010000 */
[----:B------:R-:W-:-:S15]  /*1ce10*/  WARPGROUP.ARRIVE ;  /* 0x00000000000079c5 */ /* 0x000fde0000000000 */
[----:B------:R-:W-:Y:S01]  /*1ce20*/  QGMMA.64x192x32.F32.E4M3.E4M3 R24, R208, gdesc[UR4], R24, gsb0 ;  /* 0x02e00004d0187df3 */ /* 0x000fe20008000818 */
[----:B------:R-:W-:Y:S02]  /*1ce30*/  @UP0 UIMAD.WIDE.U32 UR6, UR49, UR10, URZ ;  /* 0x0000000a310602a5 */ /* 0x000fe4000f8e003f */
[----:B------:R-:W-:Y:S02]  /*1ce40*/  @UP0 UIMAD UR10, UR49, UR11, UR9 ;  /* 0x0000000b310a02a4 */ /* 0x000fe4000f8e0209 */
[----:B------:R-:W-:Y:S02]  /*1ce50*/  @UP0 USHF.R.S32.HI UR9, URZ, 0x1f, UR46 ;  /* 0x0000001f3f090899 */ /* 0x000fe4000801142e */
[----:B------:R-:W-:Y:S02]  /*1ce60*/  @UP0 UIADD3 UR7, UR7, UR10, URZ ;  /* 0x0000000a07070290 */ /* 0x000fe4000fffe03f */
[----:B------:R-:W-:Y:S02]  /*1ce70*/  @UP0 UIMAD UR9, UR9, UR12, URZ ;  /* 0x0000000c090902a4 */ /* 0x000fe4000f8e023f */
[----:B------:R-:W-:-:S02]  /*1ce80*/  @UP0 UIMAD.WIDE.U32 UR6, UR46, UR12, UR6 ;  /* 0x0000000c2e0602a5 */ /* 0x000fc4000f8e0006 */
[----:B------:R-:W-:Y:S02]  /*1ce90*/  @UP0 UIMAD UR9, UR46, UR13, UR9 ;  /* 0x0000000d2e0902a4 */ /* 0x000fe4000f8e0209 */
[----:B------:R-:W-:Y:S02]  /*1cea0*/  @UP0 ULEA UR4, UP1, UR6, UR4, 0x2 ;  /* 0x0000000406040291 */ /* 0x000fe4000f82103f */
[----:B------:R-:W-:-:S04]  /*1ceb0*/  @UP0 UIADD3 UR7, UR7, UR9, URZ ;  /* 0x0000000907070290 */ /* 0x000fc8000fffe03f */
[----:B------:R-:W-:Y:S01]  /*1cec0*/  @UP0 ULEA.HI.X UR5, UR6, UR5, UR7, 0x2, UP1 ;  /* 0x0000000506050291 */ /* 0x000fe200088f1407 */
[----:B01----:R-:W-:-:S05]  /*1ced0*/  IMAD.U32 R4, RZ, RZ, UR4 ;  /* 0x00000004ff047e24 */ /* 0x003fca000f8e00ff */
        /* <DEDUP_REMOVED lines=49> */
.L_x_4247:
        /* <DEDUP_REMOVED lines=106> */
.L_x_4139:
[----:B------:R-:W0:Y:S08]  /*1d890*/  S2UR UR37, SR_CgaCtaId ;  /* 0x00000000002579c3 */ /* 0x000e300000008800 */
[----:B------:R-:W-:Y:S06]  /*1d8a0*/  BAR.SYNC.DEFER_BLOCKING 0x5, 0x180 ;  /* 0x0146000000007b1d */ /* 0x000fec0000010000 */
[----:B------:R-:W-:Y:S01]  /*1d8b0*/  UMOV UR38, 0x400 ;  /* 0x0000040000267882 */ /* 0x000fe20000000000 */
[----:B------:R-:W-:Y:S01]  /*1d8c0*/  BSSY B0, `(.L_x_4248) ;  /* 0x00002e5000007945 */ /* 0x000fe20003800000 */
[----:B0-----:R-:W-:-:S09]  /*1d8d0*/  ULEA UR38, UR37, UR38, 0x18 ;  /* 0x0000002625267291 */ /* 0x001fd2000f8ec03f */
[----:B------:R-:W0:Y:S02]  /*1d8e0*/  LDS.128 R224, [UR38+0x334d0] ;  /* 0x0334d026ffe07984 */ /* 0x000e240008000c00 */
[----:B0-----:R-:W-:Y:S02]  /*1d8f0*/  R2UR UR46, R226 ;  /* 0x00000000e22e72ca */ /* 0x001fe400000e0000 */
[----:B------:R-:W-:Y:S01]  /*1d900*/  R2UR UR49, R227 ;  /* 0x00000000e33172ca */ /* 0x000fe200000e0000 */
[----:B------:R-:W-:Y:S06]  /*1d910*/  BAR.ARV 0x4, 0x180 ;  /* 0x0106000000007b1d */ /* 0x000fec0000002000 */
[----:B------:R-:W-:Y:S08]  /*1d920*/  @P0 BRA `(.L_x_4249) ;  /* 0x0000002000a40947 */ /* 0x000ff00003800000 */
[----:B------:R-:W0:Y:S01]  /*1d930*/  S2R R19, SR_TID.X ;  /* 0x0000000000137919 */ /* 0x000e220000002100 */
[----:B------:R-:W-:Y:S01]  /*1d940*/  ULDC.64 UR4, c[0x4][0xe0] ;  /* 0x0100380000047ab9 */ /* 0x000fe20000000a00 */
[----:B------:R-:W2:Y:S01]  /*1d950*/  LDL R22, [R1+0x2f0] ;  /* 0x0002f00001167983 */ /* 0x000ea20000100800 */
[----:B0-----:R-:W-:-:S05]  /*1d960*/  IMAD.SHL.U32 R6, R19, 0x4, RZ ;  /* 0x0000000413067824 */ /* 0x001fca00078e00ff */
[----:B------:R-:W-:-:S04]  /*1d970*/  LOP3.LUT R6, R6, 0xc, RZ, 0xc0, !PT ;  /* 0x0000000c06067812 */ /* 0x000fc800078ec0ff */
[----:B------:R-:W-:-:S05]  /*1d980*/  IADD3 R6, P0, R6, UR4, RZ ;  /* 0x0000000406067c10 */ /* 0x000fca000ff1e0ff */
[----:B------:R-:W-:-:S05]  /*1d990*/  IMAD.X R7, RZ, RZ, UR5, P0 ;  /* 0x00000005ff077e24 */ /* 0x000fca00080e06ff */
[----:B------:R0:W3:Y:S01]  /*1d9a0*/  LDG.E.CONSTANT R10, desc[UR52][R6.64] ;  /* 0x00000034060a7981 */ /* 0x0000e2000c1e9900 */
[----:B------:R-:W1:Y:S01]  /*1d9b0*/  S2UR UR6, SR_SWINHI ;  /* 0x00000000000679c3 */ /* 0x000e620000002f00 */
[----:B------:R-:W-:Y:S02]  /*1d9c0*/  F2FP.BF16.F32.PACK_AB R85, R85, R112 ;  /* 0x000000705555723e */ /* 0x000fe400000010ff */
[----:B------:R-:W-:Y:S02]  /*1d9d0*/  F2FP.BF16.F32.PACK_AB R36, R36, R113 ;  /* 0x000000712424723e */ /* 0x000fe400000010ff */
[----:B------:R-:W-:Y:S02]  /*1d9e0*/  F2FP.BF16.F32.PACK_AB R37, R37, R72 ;  /* 0x000000482525723e */ /* 0x000fe400000010ff */
[----:B------:R-:W-:Y:S02]  /*1d9f0*/  F2FP.BF16.F32.PACK_AB R60, R60, R73 ;  /* 0x000000493c3c723e */ /* 0x000fe400000010ff */
[----:B0-----:R-:W-:-:S02]  /*1da00*/  LOP3.LUT P0, R6, R19, 0x3, RZ, 0xc0, !PT ;  /* 0x0000000313067812 */ /* 0x001fc4000780c0ff */
[----:B------:R-:W-:Y:S02]  /*1da10*/  F2FP.BF16.F32.PACK_AB R20, R20, R89 ;  /* 0x000000591414723e */ /* 0x000fe400000010ff */
[----:B------:R-:W-:Y:S02]  /*1da20*/  ISETP.EQ.OR P0, PT, R6, 0x3, !P0 ;  /* 0x000000030600780c */ /* 0x000fe40004702670 */
[----:B------:R-:W-:Y:S02]  /*1da30*/  F2FP.BF16.F32.PACK_AB R8, R77, R8 ;  /* 0x000000084d08723e */ /* 0x000fe400000010ff */
[----:B------:R-:W-:Y:S02]  /*1da40*/  SEL R89, R85, R36, P0 ;  /* 0x0000002455597207 */ /* 0x000fe40000000000 */
[----:B------:R-:W-:Y:S02]  /*1da50*/  SEL R75, R37, R60, P0 ;  /* 0x0000003c254b7207 */ /* 0x000fe40000000000 */
[----:B------:R-:W-:-:S02]  /*1da60*/  F2FP.BF16.F32.PACK_AB R11, R11, R24 ;  /* 0x000000180b0b723e */ /* 0x000fc400000010ff */
[----:B------:R-:W-:Y:S01]  /*1da70*/  F2FP.BF16.F32.PACK_AB R12, R12, R25 ;  /* 0x000000190c0c723e */ /* 0x000fe200000010ff */
[----:B------:R-:W-:Y:S01]  /*1da80*/  UMOV UR4, UR38 ;  /* 0x0000002600047c82 */ /* 0x000fe20008000000 */
[----:B-1----:R-:W-:Y:S01]  /*1da90*/  UMOV UR5, UR6 ;  /* 0x0000000600057c82 */ /* 0x002fe20008000000 */
[----:B------:R-:W-:Y:S01]  /*1daa0*/  F2FP.BF16.F32.PACK_AB R130, R127, R130 ;  /* 0x000000827f82723e */ /* 0x000fe200000010ff */
[----:B------:R-:W-:Y:S01]  /*1dab0*/  IMAD.U32 R6, RZ, RZ, UR4 ;  /* 0x00000004ff067e24 */ /* 0x000fe2000f8e00ff */
[----:B------:R-:W-:Y:S01]  /*1dac0*/  F2FP.BF16.F32.PACK_AB R9, R126, R9 ;  /* 0x000000097e09723e */ /* 0x000fe200000010ff */
[----:B------:R-:W-:Y:S01]  /*1dad0*/  IMAD.U32 R7, RZ, RZ, UR5 ;  /* 0x00000005ff077e24 */ /* 0x000fe2000f8e00ff */
[----:B------:R-:W-:Y:S01]  /*1dae0*/  SEL R77, R60, R37, P0 ;  /* 0x000000253c4d7207 */ /* 0x000fe20000000000 */
[----:B------:R-:W-:Y:S01]  /*1daf0*/  ULDC.64 UR4, c[0x0][0xbd8] ;  /* 0x0002f60000047ab9 */ /* 0x000fe20000000a00 */
[----:B------:R-:W-:Y:S02]  /*1db00*/  SEL R85, R36, R85, P0 ;  /* 0x0000005524557207 */ /* 0x000fe40000000000 */
[----:B------:R-:W-:-:S02]  /*1db10*/  F2FP.BF16.F32.PACK_AB R3, R14, R3 ;  /* 0x000000030e03723e */ /* 0x000fc400000010ff */
[----:B------:R-:W-:Y:S02]  /*1db20*/  F2FP.BF16.F32.PACK_AB R0, R53, R0 ;  /* 0x000000003500723e */ /* 0x000fe400000010ff */
[----:B------:R-:W-:Y:S02]  /*1db30*/  F2FP.BF16.F32.PACK_AB R42, R87, R42 ;  /* 0x0000002a572a723e */ /* 0x000fe400000010ff */
[----:B------:R-:W-:Y:S02]  /*1db40*/  SEL R87, R8, R3, P0 ;  /* 0x0000000308577207 */ /* 0x000fe40000000000 */
[----:B------:R-:W-:Y:S02]  /*1db50*/  SEL R19, R11, R12, P0 ;  /* 0x0000000c0b137207 */ /* 0x000fe40000000000 */
        /* <DEDUP_REMOVED lines=38> */
[----:B------:R-:W-:Y:S02]  /*1ddc0*/  F2FP.BF16.F32.PACK_AB R61, R61, R88 ;  /* 0x000000583d3d723e */ /* 0x000fe400000010ff */
[----:B------:R-:W-:Y:S02]  /*1ddd0*/  F2FP.BF16.F32.PACK_AB R15, R15, R40 ;  /* 0x000000280f0f723e */ /* 0x000fe400000010ff */
[----:B------:R-:W-:Y:S02]  /*1dde0*/  F2FP.BF16.F32.PACK_AB R21, R21, R56 ;  /* 0x000000381515723e */ /* 0x000fe400000010ff */
[----:B------:R-:W-:Y:S02]  /*1ddf0*/  F2FP.BF16.F32.PACK_AB R129, R129, R132 ;  /* 0x000000848181723e */ /* 0x000fe400000010ff */
[----:B------:R-:W-:Y:S02]  /*1de00*/  F2FP.BF16.F32.PACK_AB R44, R44, R81 ;  /* 0x000000512c2c723e */ /* 0x000fe400000010ff */
[----:B------:R-:W-:-:S02]  /*1de10*/  F2FP.BF16.F32.PACK_AB R125, R125, R128 ;  /* 0x000000807d7d723e */ /* 0x000fc400000010ff */
[----:B------:R-:W-:Y:S02]  /*1de20*/  SEL R81, R61, R20, P0 ;  /* 0x000000143d517207 */ /* 0x000fe40000000000 */
        /* <DEDUP_REMOVED lines=9> */
[----:B------:R-:W-:Y:S02]  /*1dec0*/  SEL R91, R129, R130, P0 ;  /* 0x00000082815b7207 */ /* 0x000fe40000000000 */
[----:B------:R-:W-:-:S02]  /*1ded0*/  F2FP.BF16.F32.PACK_AB R55, R70, R55 ;  /* 0x000000374637723e */ /* 0x000fc400000010ff */
[----:B------:R-:W-:Y:S02]  /*1dee0*/  SEL R129, R130, R129, P0 ;  /* 0x0000008182817207 */ /* 0x000fe40000000000 */
[----:B------:R-:W-:Y:S02]  /*1def0*/  SEL R93, R125, R116, P0 ;  /* 0x000000747d5d7207 */ /* 0x000fe40000000000 */
        /* <DEDUP_REMOVED lines=19> */
[----:B--2---:R-:W-:-:S03]  /*1e030*/  IMAD.WIDE R36, R22, 0x2, R6 ;  /* 0x0000000216247825 */ /* 0x004fc600078e0206 */
[C---:B------:R-:W-:Y:S02]  /*1e040*/  IADD3 R131, P1, R36.reuse, 0x40, RZ ;  /* 0x0000004024837810 */ /* 0x040fe40007f3e0ff */
[C---:B------:R-:W-:Y:S02]  /*1e050*/  IADD3 R133, P3, R36.reuse, 0x60, RZ ;  /* 0x0000006024857810 */ /* 0x040fe40007f7e0ff */
[----:B------:R-:W-:Y:S02]  /*1e060*/  IADD3 R127, P2, R36, 0x20, RZ ;  /* 0x00000020247f7810 */ /* 0x000fe40007f5e0ff */
[----:B------:R-:W-:Y:S02]  /*1e070*/  LOP3.LUT R8, R131, 0x380, RZ, 0xc0, !PT ;  /* 0x0000038083087812 */ /* 0x000fe400078ec0ff */
[----:B------:R-:W-:Y:S02]  /*1e080*/  LOP3.LUT R12, R133, 0x380, RZ, 0xc0, !PT ;  /* 0x00000380850c7812 */ /* 0x000fe400078ec0ff */
[----:B------:R-:W-:Y:S01]  /*1e090*/  LOP3.LUT R0, R127, 0x380, RZ, 0xc0, !PT ;  /* 0x000003807f007812 */ /* 0x000fe200078ec0ff */
[----:B------:R-:W-:Y:S01]  /*1e0a0*/  IMAD.X R35, RZ, RZ, R37, P2 ;  /* 0x000000ffff237224 */ /* 0x000fe200010e0625 */
[----:B------:R-:W-:-:S02]  /*1e0b0*/  SHF.R.U64 R8, R8, 0x3, RZ ;  /* 0x0000000308087819 */ /* 0x000fc400000012ff */
[----:B------:R-:W-:Y:S02]  /*1e0c0*/  IADD3 R137, P4, R36, 0x4020, RZ ;  /* 0x0000402024897810 */ /* 0x000fe40007f9e0ff */
[----:B------:R-:W-:Y:S02]  /*1e0d0*/  SHF.R.U64 R12, R12, 0x3, RZ ;  /* 0x000000030c0c7819 */ /* 0x000fe400000012ff */
[----:B------:R-:W-:Y:S02]  /*1e0e0*/  IADD3 R139, P2, R36, 0x4040, RZ ;  /* 0x00004040248b7810 */ /* 0x000fe40007f5e0ff */
[----:B------:R-:W-:Y:S02]  /*1e0f0*/  SHF.R.U64 R0, R0, 0x3, RZ ;  /* 0x0000000300007819 */ /* 0x000fe400000012ff */
[----:B------:R-:W-:Y:S02]  /*1e100*/  IADD3 R135, P5, R36, 0x4000, RZ ;  /* 0x0000400024877810 */ /* 0x000fe40007fbe0ff */
[----:B------:R-:W-:-:S02]  /*1e110*/  LOP3.LUT R32, R8, R131, RZ, 0x3c, !PT ;  /* 0x0000008308207212 */ /* 0x000fc400078e3cff */
[----:B------:R-:W-:Y:S02]  /*1e120*/  LOP3.LUT R30, R12, R133, RZ, 0x3c, !PT ;  /* 0x000000850c1e7212 */ /* 0x000fe400078e3cff */
[----:B------:R-:W-:Y:S02]  /*1e130*/  LOP3.LUT R8, R137, 0x380, RZ, 0xc0, !PT ;  /* 0x0000038089087812 */ /* 0x000fe400078ec0ff */
[----:B------:R-:W-:Y:S02]  /*1e140*/  LOP3.LUT R34, R0, R127, RZ, 0x3c, !PT ;  /* 0x0000007f00227212 */ /* 0x000fe400078e3cff */
[----:B------:R-:W-:Y:S01]  /*1e150*/  LOP3.LUT R12, R139, 0x380, RZ, 0xc0, !PT ;  /* 0x000003808b0c7812 */ /* 0x000fe200078ec0ff */
[--C-:B------:R-:W-:Y:S01]  /*1e160*/  IMAD.X R33, RZ, RZ, R37.reuse, P1 ;  /* 0x000000ffff217224 */ /* 0x100fe200008e0625 */
[----:B------:R-:W-:Y:S01]  /*1e170*/  LOP3.LUT R0, R135, 0x380, RZ, 0xc0, !PT ;  /* 0x0000038087007812 */ /* 0x000fe200078ec0ff */
[--C-:B------:R-:W-:Y:S01]  /*1e180*/  IMAD.X R29, RZ, RZ, R37.reuse, P5 ;  /* 0x000000ffff1d7224 */ /* 0x100fe200028e0625 */
[----:B------:R-:W-:Y:S01]  /*1e190*/  IADD3 R141, P1, R36, 0x4060, RZ ;  /* 0x00004060248d7810 */ /* 0x000fe20007f3e0ff */
[--C-:B------:R-:W-:Y:S01]  /*1e1a0*/  IMAD.X R27, RZ, RZ, R37.reuse, P4 ;  /* 0x000000ffff1b7224 */ /* 0x100fe200020e0625 */
[----:B------:R-:W-:Y:S01]  /*1e1b0*/  SHF.R.U64 R8, R8, 0x3, RZ ;  /* 0x0000000308087819 */ /* 0x000fe200000012ff */
[--C-:B------:R-:W-:Y:S01]  /*1e1c0*/  IMAD.X R31, RZ, RZ, R37.reuse, P3 ;  /* 0x000000ffff1f7224 */ /* 0x100fe200018e0625 */
[----:B------:R-:W-:Y:S01]  /*1e1d0*/  IADD3 R145, P5, R36, 0x8020, RZ ;  /* 0x0000802024917810 */ /* 0x000fe20007fbe0ff */
[----:B------:R-:W-:Y:S01]  /*1e1e0*/  IMAD.X R23, RZ, RZ, R37, P2 ;  /* 0x000000ffff177224 */ /* 0x000fe200010e0625 */
[----:B------:R-:W-:-:S02]  /*1e1f0*/  SHF.R.U64 R12, R12, 0x3, RZ ;  /* 0x000000030c0c7819 */ /* 0x000fc400000012ff */
[----:B------:R-:W-:Y:S02]  /*1e200*/  IADD3 R147, P4, R36, 0x8040, RZ ;  /* 0x0000804024937810 */ /* 0x000fe40007f9e0ff */
[----:B------:R-:W-:Y:S02]  /*1e210*/  SHF.R.U64 R0, R0, 0x3, RZ ;  /* 0x0000000300007819 */ /* 0x000fe400000012ff */
[C---:B------:R-:W-:Y:S02]  /*1e220*/  IADD3 R143, P3, R36.reuse, 0x8000, RZ ;  /* 0x00008000248f7810 */ /* 0x040fe40007f7e0ff */
[----:B------:R-:W-:Y:S02]  /*1e230*/  IADD3 R149, P2, R36, 0x8060, RZ ;  /* 0x0000806024957810 */ /* 0x000fe40007f5e0ff */
[----:B------:R-:W-:Y:S02]  /*1e240*/  LOP3.LUT R14, R141, 0x380, RZ, 0xc0, !PT ;  /* 0x000003808d0e7812 */ /* 0x000fe400078ec0ff */
[----:B------:R-:W-:-:S02]  /*1e250*/  LOP3.LUT R26, R8, R137, RZ, 0x3c, !PT ;  /* 0x00000089081a7212 */ /* 0x000fc400078e3cff */
[----:B------:R-:W-:Y:S02]  /*1e260*/  LOP3.LUT R22, R12, R139, RZ, 0x3c, !PT ;  /* 0x0000008b0c167212 */ /* 0x000fe400078e3cff */
[----:B------:R-:W-:Y:S02]  /*1e270*/  LOP3.LUT R8, R145, 0x380, RZ, 0xc0, !PT ;  /* 0x0000038091087812 */ /* 0x000fe400078ec0ff */
[----:B------:R-:W-:Y:S02]  /*1e280*/  LOP3.LUT R13, R36, 0x380, RZ, 0xc0, !PT ;  /* 0x00000380240d7812 */ /* 0x000fe400078ec0ff */
[----:B------:R-:W-:Y:S02]  /*1e290*/  LOP3.LUT R28, R0, R135, RZ, 0x3c, !PT ;  /* 0x00000087001c7212 */ /* 0x000fe400078e3cff */
        /* <DEDUP_REMOVED lines=8> */
[----:B------:R-:W-:Y:S02]  /*1e320*/  SHF.R.U64 R38, R38, 0x3, RZ ;  /* 0x0000000326267819 */ /* 0x000fe400000012ff */
[----:B------:R-:W-:Y:S02]  /*1e330*/  LOP3.LUT R24, R14, R141, RZ, 0x3c, !PT ;  /* 0x0000008d0e187212 */ /* 0x000fe400078e3cff */
[----:B------:R-:W-:Y:S02]  /*1e340*/  LOP3.LUT R14, R8, R145, RZ, 0x3c, !PT ;  /* 0x00000091080e7212 */ /* 0x000fe400078e3cff */
        /* <DEDUP_REMOVED lines=8> */
[----:B---3--:R-:W-:Y:S01]  /*1e3d0*/  LOP3.LUT R0, R10, 0x2, RZ, 0x3c, !PT ;  /* 0x000000020a007812 */ /* 0x008fe200078e3cff */
[----:B------:R-:W-:Y:S01]  /*1e3e0*/  IMAD.X R9, RZ, RZ, R37, P4 ;  /* 0x000000ffff097224 */ /* 0x000fe200020e0625 */
[----:B------:R-:W-:Y:S01]  /*1e3f0*/  MOV R84, R36 ;  /* 0x0000002400547202 */ /* 0x000fe20000000f00 */
[----:B------:R-:W-:Y:S01]  /*1e400*/  SHFL.IDX PT, R19, R19, R10, 0x1c1f ;  /* 0x001c1f0a13137589 */ /* 0x000fe200000e0000 */
[----:B------:R-:W-:-:S02]  /*1e410*/  MOV R37, R12 ;  /* 0x0000000c00257202 */ /* 0x000fc40000000f00 */
[----:B------:R-:W-:Y:S01]  /*1e420*/  MOV R68, R20 ;  /* 0x0000001400447202 */ /* 0x000fe20000000f00 */
[----:B------:R-:W0:Y:S01]  /*1e430*/  SHFL.IDX PT, R12, R11, R0, 0x1c1f ;  /* 0x001c1f000b0c7589 */ /* 0x000e2200000e0000 */
[----:B------:R-:W-:Y:S02]  /*1e440*/  MOV R66, R14 ;  /* 0x0000000e00427202 */ /* 0x000fe40000000f00 */
[----:B------:R-:W-:Y:S01]  /*1e450*/  MOV R72, R22 ;  /* 0x0000001600487202 */ /* 0x000fe20000000f00 */
[----:B------:R-:W-:Y:S01]  /*1e460*/  SHFL.IDX PT, R41, R41, R10, 0x1c1f ;  /* 0x001c1f0a29297589 */ /* 0x000fe200000e0000 */
[----:B------:R-:W-:Y:S02]  /*1e470*/  MOV R70, R24 ;  /* 0x0000001800467202 */ /* 0x000fe40000000f00 */
[----:B------:R-:W-:Y:S01]  /*1e480*/  MOV R76, R28 ;  /* 0x0000001c004c7202 */ /* 0x000fe20000000f00 */
[----:B------:R-:W-:Y:S01]  /*1e490*/  SHFL.IDX PT, R91, R91, R10, 0x1c1f ;  /* 0x001c1f0a5b5b7589 */ /* 0x000fe200000e0000 */
[----:B------:R-:W-:-:S03]  /*1e4a0*/  MOV R74, R26 ;  /* 0x0000001a004a7202 */ /* 0x000fc60000000f00 */
[----:B------:R-:W-:Y:S01]  /*1e4b0*/  SHFL.IDX PT, R14, R47, R0, 0x1c1f ;  /* 0x001c1f002f0e7589 */ /* 0x000fe200000e0000 */
[----:B------:R-:W-:-:S03]  /*1e4c0*/  MOV R80, R32 ;  /* 0x0000002000507202 */ /* 0x000fc60000000f00 */
[----:B------:R-:W1:Y:S01]  /*1e4d0*/  SHFL.IDX PT, R20, R129, R0, 0x1c1f ;  /* 0x001c1f0081147589 */ /* 0x000e6200000e0000 */
[----:B------:R-:W-:-:S03]  /*1e4e0*/  MOV R78, R30 ;  /* 0x0000001e004e7202 */ /* 0x000fc60000000f00 */
[----:B------:R-:W-:Y:S01]  /*1e4f0*/  SHFL.IDX PT, R49, R49, R10, 0x1c1f ;  /* 0x001c1f0a31317589 */ /* 0x000fe200000e0000 */
[----:B------:R-:W-:-:S03]  /*1e500*/  MOV R82, R34 ;  /* 0x0000002200527202 */ /* 0x000fc60000000f00 */
[----:B------:R-:W-:Y:S04]  /*1e510*/  SHFL.IDX PT, R93, R93, R10, 0x1c1f ;  /* 0x001c1f0a5d5d7589 */ /* 0x000fe800000e0000 */
[----:B------:R-:W-:Y:S04]  /*1e520*/  SHFL.IDX PT, R22, R53, R0, 0x1c1f ;  /* 0x001c1f0035167589 */ /* 0x000fe800000e0000 */
[----:B------:R-:W2:Y:S04]  /*1e530*/  SHFL.IDX PT, R24, R125, R0, 0x1c1f ;  /* 0x001c1f007d187589 */ /* 0x000ea800000e0000 */
[----:B------:R-:W-:Y:S04]  /*1e540*/  SHFL.IDX PT, R57, R57, R10, 0x1c1f ;  /* 0x001c1f0a39397589 */ /* 0x000fe800000e0000 */
[----:B------:R-:W-:Y:S04]  /*1e550*/  SHFL.IDX PT, R95, R95, R10, 0x1c1f ;  /* 0x001c1f0a5f5f7589 */ /* 0x000fe800000e0000 */
[----:B------:R-:W-:Y:S04]  /*1e560*/  SHFL.IDX PT, R26, R59, R0, 0x1c1f ;  /* 0x001c1f003b1a7589 */ /* 0x000fe800000e0000 */
[----:B------:R-:W3:Y:S04]  /*1e570*/  SHFL.IDX PT, R28, R117, R0, 0x1c1f ;  /* 0x001c1f00751c7589 */ /* 0x000ee800000e0000 */
[----:B------:R-:W-:Y:S04]  /*1e580*/  SHFL.IDX PT, R65, R65, R10, 0x1c1f ;  /* 0x001c1f0a41417589 */ /* 0x000fe800000e0000 */
[----:B------:R-:W-:Y:S04]  /*1e590*/  SHFL.IDX PT, R97, R97, R10, 0x1c1f ;  /* 0x001c1f0a61617589 */ /* 0x000fe800000e0000 */
[----:B------:R-:W-:Y:S04]  /*1e5a0*/  SHFL.IDX PT, R30, R67, R0, 0x1c1f ;  /* 0x001c1f00431e7589 */ /* 0x000fe800000e0000 */
[----:B------:R-:W4:Y:S04]  /*1e5b0*/  SHFL.IDX PT, R32, R101, R0, 0x1c1f ;  /* 0x001c1f0065207589 */ /* 0x000f2800000e0000 */
[----:B------:R-:W-:Y:S04]  /*1e5c0*/  SHFL.IDX PT, R71, R71, R10, 0x1c1f ;  /* 0x001c1f0a47477589 */ /* 0x000fe800000e0000 */
[----:B------:R-:W-:Y:S04]  /*1e5d0*/  SHFL.IDX PT, R99, R99, R10, 0x1c1f ;  /* 0x001c1f0a63637589 */ /* 0x000fe800000e0000 */
[----:B------:R-:W-:Y:S04]  /*1e5e0*/  SHFL.IDX PT, R34, R73, R0, 0x1c1f ;  /* 0x001c1f0049227589 */ /* 0x000fe800000e0000 */
[----:B------:R-:W4:Y:S04]  /*1e5f0*/  SHFL.IDX PT, R48, R63, R0, 0x1c1f ;  /* 0x001c1f003f307589 */ /* 0x000f2800000e0000 */
[----:B------:R-:W-:Y:S04]  /*1e600*/  SHFL.IDX PT, R103, R103, R10, 0x1c1f ;  /* 0x001c1f0a67677589 */ /* 0x000fe800000e0000 */
[----:B------:R-:W4:Y:S04]  /*1e610*/  SHFL.IDX PT, R50, R55, R0, 0x1c1f ;  /* 0x001c1f0037327589 */ /* 0x000f2800000e0000 */
        /* <DEDUP_REMOVED lines=9> */
[----:B------:R-:W4:Y:S04]  /*1e6b0*/  SHFL.IDX PT, R40, R61, R0, 0x1c1f ;  /* 0x001c1f003d287589 */ /* 0x000f2800000e0000 */
        /* <DEDUP_REMOVED lines=11> */
[----:B------:R-:W-:Y:S04]  /*1e770*/  SHFL.IDX PT, R60, R119, R0, 0x1c1f ;  /* 0x001c1f00773c7589 */ /* 0x000fe800000e0000 */
[----:B------:R2:W-:Y:S04]  /*1e780*/  SHFL.IDX PT, R121, R121, R10, 0x1c1f ;  /* 0x001c1f0a79797589 */ /* 0x0005e800000e0000 */
[----:B------:R-:W4:Y:S01]  /*1e790*/  SHFL.IDX PT, R62, R123, R0, 0x1c1f ;  /* 0x001c1f007b3e7589 */ /* 0x000f2200000e0000 */
[----:B------:R-:W-:-:S02]  /*1e7a0*/  MOV R64, R8 ;  /* 0x0000000800407202 */ /* 0x000fc40000000f00 */
[----:B0-----:R-:W-:Y:S02]  /*1e7b0*/  SEL R8, R19, R12, P0 ;  /* 0x0000000c13087207 */ /* 0x001fe40000000000 */
[----:B-1----:R-:W-:Y:S02]  /*1e7c0*/  SEL R9, R91, R20, P0 ;  /* 0x000000145b097207 */ /* 0x002fe40000000000 */
[----:B--2---:R-:W-:Y:S02]  /*1e7d0*/  SEL R10, R12, R19, P0 ;  /* 0x000000130c0a7207 */ /* 0x004fe40000000000 */
[----:B------:R-:W-:Y:S01]  /*1e7e0*/  SEL R11, R20, R91, P0 ;  /* 0x0000005b140b7207 */ /* 0x000fe20000000000 */
[----:B------:R-:W-:Y:S01]  /*1e7f0*/  BAR.SYNC.DEFER_BLOCKING 0x1, 0x100 ;  /* 0x0044000000007b1d */ /* 0x000fe20000010000 */
[----:B------:R-:W-:Y:S02]  /*1e800*/  SEL R12, R41, R14, P0 ;  /* 0x0000000e290c7207 */ /* 0x000fe40000000000 */
[----:B------:R-:W-:-:S02]  /*1e810*/  SEL R14, R14, R41, P0 ;  /* 0x000000290e0e7207 */ /* 0x000fc40000000000 */
[----:B------:R-:W-:Y:S02]  /*1e820*/  SEL R13, R93, R24, P0 ;  /* 0x000000185d0d7207 */ /* 0x000fe40000000000 */
[----:B------:R-:W-:Y:S02]  /*1e830*/  SEL R15, R24, R93, P0 ;  /* 0x0000005d180f7207 */ /* 0x000fe40000000000 */
[----:B------:R-:W-:Y:S02]  /*1e840*/  SEL R20, R49, R22, P0 ;  /* 0x0000001631147207 */ /* 0x000fe40000000000 */
[----:B------:R-:W-:Y:S02]  /*1e850*/  SEL R22, R22, R49, P0 ;  /* 0x0000003116167207 */ /* 0x000fe40000000000 */
[----:B---3--:R-:W-:Y:S02]  /*1e860*/  SEL R21, R95, R28, P0 ;  /* 0x0000001c5f157207 */ /* 0x008fe40000000000 */
[----:B------:R-:W-:-:S02]  /*1e870*/  SEL R23, R28, R95, P0 ;  /* 0x0000005f1c177207 */ /* 0x000fc40000000000 */
[----:B------:R-:W-:Y:S02]  /*1e880*/  SEL R24, R57, R26, P0 ;  /* 0x0000001a39187207 */ /* 0x000fe40000000000 */
[----:B------:R-:W-:Y:S02]  /*1e890*/  SEL R26, R26, R57, P0 ;  /* 0x000000391a1a7207 */ /* 0x000fe40000000000 */
[----:B----4-:R-:W-:Y:S02]  /*1e8a0*/  SEL R25, R97, R32, P0 ;  /* 0x0000002061197207 */ /* 0x010fe40000000000 */
[----:B------:R-:W-:Y:S02]  /*1e8b0*/  SEL R27, R32, R97, P0 ;  /* 0x00000061201b7207 */ /* 0x000fe40000000000 */
[----:B------:R-:W-:Y:S01]  /*1e8c0*/  SEL R28, R65, R30, P0 ;  /* 0x0000001e411c7207 */ /* 0x000fe20000000000 */
[----:B------:R0:W-:Y:S01]  /*1e8d0*/  STSM.16.M88.4 [R84], R8 ;  /* 0x0000000854007844 */ /* 0x0001e20000000200 */
[----:B------:R-:W-:-:S02]  /*1e8e0*/  SEL R30, R30, R65, P0 ;  /* 0x000000411e1e7207 */ /* 0x000fc40000000000 */
[----:B------:R-:W-:Y:S02]  /*1e8f0*/  SEL R29, R99, R48, P0 ;  /* 0x00000030631d7207 */ /* 0x000fe40000000000 */
[----:B------:R-:W-:Y:S02]  /*1e900*/  SEL R31, R48, R99, P0 ;  /* 0x00000063301f7207 */ /* 0x000fe40000000000 */
[----:B------:R-:W-:Y:S01]  /*1e910*/  SEL R32, R71, R34, P0 ;  /* 0x0000002247207207 */ /* 0x000fe20000000000 */
[----:B------:R1:W-:Y:S01]  /*1e920*/  STSM.16.M88.4 [R82], R12 ;  /* 0x0000000c52007844 */ /* 0x0003e20000000200 */
[----:B------:R-:W-:Y:S02]  /*1e930*/  SEL R34, R34, R71, P0 ;  /* 0x0000004722227207 */ /* 0x000fe40000000000 */
[----:B------:R-:W-:Y:S02]  /*1e940*/  SEL R33, R103, R50, P0 ;  /* 0x0000003267217207 */ /* 0x000fe40000000000 */
[----:B------:R-:W-:Y:S01]  /*1e950*/  SEL R35, R50, R103, P0 ;  /* 0x0000006732237207 */ /* 0x000fe20000000000 */
[----:B------:R2:W-:Y:S01]  /*1e960*/  STSM.16.M88.4 [R80], R20 ;  /* 0x0000001450007844 */ /* 0x0005e20000000200 */
[----:B0-----:R-:W-:-:S02]  /*1e970*/  SEL R8, R75, R36, P0 ;  /* 0x000000244b087207 */ /* 0x001fc40000000000 */
[----:B------:R-:W-:Y:S02]  /*1e980*/  SEL R10, R36, R75, P0 ;  /* 0x0000004b240a7207 */ /* 0x000fe40000000000 */
[----:B------:R-:W-:Y:S02]  /*1e990*/  SEL R9, R105, R52, P0 ;  /* 0x0000003469097207 */ /* 0x000fe40000000000 */
[----:B------:R-:W-:Y:S01]  /*1e9a0*/  SEL R11, R52, R105, P0 ;  /* 0x00000069340b7207 */ /* 0x000fe20000000000 */
[----:B------:R-:W-:Y:S01]  /*1e9b0*/  STSM.16.M88.4 [R78], R24 ;  /* 0x000000184e007844 */ /* 0x000fe20000000200 */
[----:B-1----:R-:W-:Y:S01]  /*1e9c0*/  SEL R12, R79, R38, P0 ;  /* 0x000000264f0c7207 */ /* 0x002fe20000000000 */
[----:B------:R-:W-:Y:S01]  /*1e9d0*/  UISETP.NE.U32.AND UP0, UPT, UR4, URZ, UPT ;  /* 0x0000003f0400728c */ /* 0x000fe2000bf05070 */
[----:B------:R-:W-:Y:S02]  /*1e9e0*/  SEL R14, R38, R79, P0 ;  /* 0x0000004f260e7207 */ /* 0x000fe40000000000 */
[----:B------:R-:W-:-:S02]  /*1e9f0*/  SEL R13, R107, R54, P0 ;  /* 0x000000366b0d7207 */ /* 0x000fc40000000000 */
[----:B------:R-:W-:Y:S01]  /*1ea00*/  SEL R15, R54, R107, P0 ;  /* 0x0000006b360f7207 */ /* 0x000fe20000000000 */
[----:B------:R-:W-:Y:S01]  /*1ea10*/  STSM.16.M88.4 [R76], R28 ;  /* 0x0000001c4c007844 */ /* 0x000fe20000000200 */
[----:B--2---:R-:W-:Y:S01]  /*1ea20*/  SEL R20, R81, R40, P0 ;  /* 0x0000002851147207 */ /* 0x004fe20000000000 */
[----:B------:R-:W-:Y:S01]  /*1ea30*/  UISETP.NE.AND.EX UP0, UPT, UR5, URZ, UPT, UP0 ;  /* 0x0000003f0500728c */ /* 0x000fe2000bf05300 */
[----:B------:R-:W-:Y:S01]  /*1ea40*/  SEL R22, R40, R81, P0 ;  /* 0x0000005128167207 */ /* 0x000fe20000000000 */
[----:B------:R-:W-:Y:S01]  /*1ea50*/  STSM.16.M88.4 [R74], R32 ;  /* 0x000000204a007844 */ /* 0x000fe20000000200 */
[----:B------:R-:W-:Y:S01]  /*1ea60*/  SEL R21, R109, R56, P0 ;  /* 0x000000386d157207 */ /* 0x000fe20000000000 */
[----:B------:R-:W-:Y:S01]  /*1ea70*/  ULDC.64 UR4, c[0x0][0xbd8] ;  /* 0x0002f60000047ab9 */ /* 0x000fe20000000a00 */
[----:B------:R-:W-:Y:S01]  /*1ea80*/  SEL R23, R56, R109, P0 ;  /* 0x0000006d38177207 */ /* 0x000fe20000000000 */
[----:B------:R-:W-:Y:S01]  /*1ea90*/  STSM.16.M88.4 [R72], R8 ;  /* 0x0000000848007844 */ /* 0x000fe20000000200 */
[----:B------:R-:W-:-:S02]  /*1eaa0*/  SEL R40, R83, R42, P0 ;  /* 0x0000002a53287207 */ /* 0x000fc40000000000 */
[----:B------:R-:W-:Y:S01]  /*1eab0*/  SEL R42, R42, R83, P0 ;  /* 0x000000532a2a7207 */ /* 0x000fe20000000000 */
[----:B------:R0:W-:Y:S01]  /*1eac0*/  STSM.16.M88.4 [R70], R12 ;  /* 0x0000000c46007844 */ /* 0x0001e20000000200 */
[----:B------:R-:W-:Y:S02]  /*1ead0*/  SEL R41, R111, R58, P0 ;  /* 0x0000003a6f297207 */ /* 0x000fe40000000000 */
[----:B------:R-:W-:Y:S01]  /*1eae0*/  SEL R43, R58, R111, P0 ;  /* 0x0000006f3a2b7207 */ /* 0x000fe20000000000 */
[----:B------:R-:W-:Y:S01]  /*1eaf0*/  UIMAD.WIDE UR4, UR39, 0x4, UR4 ;  /* 0x00000004270478a5 */ /* 0x000fe2000f8e0204 */
[----:B------:R-:W-:Y:S02]  /*1eb00*/  SEL R45, R121, R62, P0 ;  /* 0x0000003e792d7207 */ /* 0x000fe40000000000 */
[----:B------:R-:W-:Y:S01]  /*1eb10*/  SEL R47, R62, R121, P0 ;  /* 0x000000793e2f7207 */ /* 0x000fe20000000000 */
[----:B------:R-:W-:Y:S01]  /*1eb20*/  STSM.16.M88.4 [R68], R20 ;  /* 0x0000001444007844 */ /* 0x000fe20000000200 */
[----:B0-----:R-:W-:-:S02]  /*1eb30*/  SEL R12, R87, R44, P0 ;  /* 0x0000002c570c7207 */ /* 0x001fc40000000000 */
[----:B------:R-:W-:Y:S02]  /*1eb40*/  SEL R14, R44, R87, P0 ;  /* 0x000000572c0e7207 */ /* 0x000fe40000000000 */
[----:B------:R-:W-:Y:S02]  /*1eb50*/  SEL R13, R115, R60, P0 ;  /* 0x0000003c730d7207 */ /* 0x000fe40000000000 */
[----:B------:R-:W-:Y:S02]  /*1eb60*/  SEL R15, R60, R115, P0 ;  /* 0x000000733c0f7207 */ /* 0x000fe40000000000 */
[----:B------:R-:W-:Y:S02]  /*1eb70*/  SEL R44, R89, R46, P0 ;  /* 0x0000002e592c7207 */ /* 0x000fe40000000000 */
[----:B------:R-:W-:Y:S01]  /*1eb80*/  SEL R46, R46, R89, P0 ;  /* 0x000000592e2e7207 */ /* 0x000fe20000000000 */
[----:B------:R-:W-:Y:S01]  /*1eb90*/  STSM.16.M88.4 [R66], R40 ;  /* 0x0000002842007844 */ /* 0x000fe20000000200 */
[----:B------:R-:W-:-:S03]  /*1eba0*/  IMAD.U32 R8, RZ, RZ, UR4 ;  /* 0x00000004ff087e24 */ /* 0x000fc6000f8e00ff */
[----:B------:R0:W-:Y:S01]  /*1ebb0*/  STSM.16.M88.4 [R64], R12 ;  /* 0x0000000c40007844 */ /* 0x0001e20000000200 */
[----:B------:R-:W-:Y:S01]  /*1ebc0*/  IMAD.U32 R9, RZ, RZ, UR5 ;  /* 0x00000005ff097e24 */ /* 0x000fe2000f8e00ff */
[----:B------:R-:W-:Y:S02]  /*1ebd0*/  ULDC.64 UR4, c[0x0][0xbe0] ;  /* 0x0002f80000047ab9 */ /* 0x000fe40000000a00 */
[----:B------:R1:W-:Y:S01]  /*1ebe0*/  STSM.16.M88.4 [R37], R44 ;  /* 0x0000002c25007844 */ /* 0x0003e20000000200 */
[----:B------:R-:W-:Y:S01]  /*1ebf0*/  UISETP.NE.U32.AND UP1, UPT, UR4, URZ, UPT ;  /* 0x0000003f0400728c */ /* 0x000fe2000bf25070 */
[----:B------:R-:W2:Y:S03]  /*1ec00*/  LDC R3, c[0x0][0xa88] ;  /* 0x0002a200ff037b82 */ /* 0x000ea60000000800 */
[----:B------:R-:W-:-:S05]  /*1ec10*/  UISETP.NE.AND.EX UP1, UPT, UR5, URZ, UPT, UP1 ;  /* 0x0000003f0500728c */ /* 0x000fca000bf25310 */
[----:B------:R-:W-:Y:S01]  /*1ec20*/  BAR.SYNC.DEFER_BLOCKING 0x1, 0x100 ;  /* 0x0044000000007b1d */ /* 0x000fe20000010000 */
[----:B------:R-:W-:Y:S02]  /*1ec30*/  PLOP3.LUT P1, PT, PT, PT, UP0, 0x80, 0x0 ;  /* 0x000000000000781c */ /* 0x000fe40003f2f008 */
[----:B------:R-:W-:-:S03]  /*1ec40*/  PLOP3.LUT P0, PT, PT, PT, UP1, 0x80, 0x0 ;  /* 0x000000000000781c */ /* 0x000fc60003f0f018 */
[----:B------:R-:W-:Y:S02]  /*1ec50*/  @UP1 ULDC.64 UR6, c[0x0][0xbe0] ;  /* 0x0002f80000061ab9 */ /* 0x000fe40000000a00 */
[----:B------:R-:W-:-:S06]  /*1ec60*/  @UP1 UIMAD.WIDE UR6, UR39, 0x4, UR6 ;  /* 0x00000004270618a5 */ /* 0x000fcc000f8e0206 */
[----:B------:R-:W-:Y:S02]  /*1ec70*/  IMAD.U32 R10, RZ, RZ, UR6 ;  /* 0x00000006ff0a7e24 */ /* 0x000fe4000f8e00ff */
[----:B------:R-:W-:Y:S01]  /*1ec80*/  IMAD.U32 R11, RZ, RZ, UR7 ;  /* 0x00000007ff0b7e24 */ /* 0x000fe2000f8e00ff */
[----:B------:R-:W3:Y:S04]  /*1ec90*/  @P1 LDG.E R0, desc[UR52][R8.64] ;  /* 0x0000003408001981 */ /* 0x000ee8000c1e1900 */
[----:B--2---:R1:W5:Y:S01]  /*1eca0*/  @P0 LDG.E R3, desc[UR52][R10.64] ;  /* 0x000000340a030981 */ /* 0x004362000c1e1900 */
[----:B------:R-:W-:Y:S01]  /*1ecb0*/  UMOV UR4, URZ ;  /* 0x0000003f00047c82 */ /* 0x000fe20008000000 */
[----:B0-----:R-:W-:Y:S01]  /*1ecc0*/  IMAD R13, R230, 0x40, R228 ;  /* 0x00000040e60d7824 */ /* 0x001fe200078e02e4 */
[----:B---3--:R-:W-:Y:S01]  /*1ecd0*/  @P1 R2UR UR4, R0 ;  /* 0x00000000000412ca */ /* 0x008fe200000e0000 */
[----:B-1----:R-:W-:-:S14]  /*1ece0*/  @P0 BRA `(.L_x_4250) ;  /* 0x0000000000100947 */ /* 0x002fdc0003800000 */
[----:B------:R-:W-:Y:S05]  /*1ecf0*/  @!P1 BRA `(.L_x_4250) ;  /* 0x00000000000c9947 */ /* 0x000fea0003800000 */
[----:B------:R-:W2:Y:S04]  /*1ed00*/  LDG.E R0, desc[UR52][R8.64] ;  /* 0x0000003408007981 */ /* 0x000ea8000c1e1900 */
[----:B-----5:R-:W2:Y:S02]  /*1ed10*/  LDG.E R3, desc[UR52][R8.64+0x4] ;  /* 0x0000043408037981 */ /* 0x020ea4000c1e1900 */
[----:B--2---:R-:W-:-:S07]  /*1ed20*/  IMAD.IADD R3, R3, 0x1, -R0 ;  /* 0x0000000103037824 */ /* 0x004fce00078e0a00 */
.L_x_4250:
[----:B------:R-:W2:Y:S01]  /*1ed30*/  LDL R14, [R1+0x2e8] ;  /* 0x0002e800010e7983 */ /* 0x000ea20000100800 */
[----:B------:R-:W-:Y:S01]  /*1ed40*/  USHF.R.S32.HI UR9, URZ, 0x1f, UR42 ;  /* 0x0000001f3f097899 */ /* 0x000fe2000801142a */
[----:B------:R-:W-:Y:S01]  /*1ed50*/  IMAD.WIDE R6, R13, 0x2, R6 ;  /* 0x000000020d067825 */ /* 0x000fe200078e0206 */
[----:B------:R-:W-:Y:S01]  /*1ed60*/  ULDC.64 UR10, c[0x0][0xb70] ;  /* 0x0002dc00000a7ab9 */ /* 0x000fe20000000a00 */
[----:B------:R-:W-:Y:S02]  /*1ed70*/  USHF.R.S32.HI UR5, URZ, 0x1f, UR4 ;  /* 0x0000001f3f057899 */ /* 0x000fe40008011404 */
[----:B------:R-:W-:Y:S01]  /*1ed80*/  UIMAD UR8, UR9, UR10, URZ ;  /* 0x0000000a090872a4 */ /* 0x000fe2000f8e023f */
[----:B------:R-:W-:Y:S01]  /*1ed90*/  IADD3 R9, P5, R6, 0x2000, RZ ;  /* 0x0000200006097810 */ /* 0x000fe20007fbe0ff */
[----:B------:R-:W-:Y:S01]  /*1eda0*/  USHF.R.S32.HI UR12, URZ, 0x1f, UR39 ;  /* 0x0000001f3f0c7899 */ /* 0x000fe20008011427 */
[----:B------:R-:W-:Y:S01]  /*1edb0*/  IMAD R10, R236, 0x80, R229 ;  /* 0x00000080ec0a7824 */ /* 0x000fe200078e02e5 */
[----:B------:R-:W-:Y:S01]  /*1edc0*/  UIMAD.WIDE.U32 UR6, UR42, UR10, UR4 ;  /* 0x0000000a2a0672a5 */ /* 0x000fe2000f8e0004 */
[----:B------:R-:W-:Y:S01]  /*1edd0*/  LOP3.LUT R8, R9, 0x380, RZ, 0xc0, !PT ;  /* 0x0000038009087812 */ /* 0x000fe200078ec0ff */
[----:B------:R-:W-:Y:S01]  /*1ede0*/  UIMAD UR8, UR42, UR11, UR8 ;  /* 0x0000000b2a0872a4 */ /* 0x000fe2000f8e0208 */
[----:B------:R-:W-:Y:S01]  /*1edf0*/  IADD3 R21, P2, R6, 0x1000, RZ ;  /* 0x0000100006157810 */ /* 0x000fe20007f5e0ff */
[----:B------:R-:W-:Y:S01]  /*1ee00*/  USEL UR12, UR12, URZ, !UP0 ;  /* 0x0000003f0c0c7287 */ /* 0x000fe2000c000000 */
[----:B------:R-:W-:Y:S01]  /*1ee10*/  SHF.R.U64 R8, R8, 0x3, RZ ;  /* 0x0000000308087819 */ /* 0x000fe200000012ff */
[----:B------:R-:W-:Y:S01]  /*1ee20*/  ULDC.64 UR10, c[0x0][0xb78] ;  /* 0x0002de00000a7ab9 */ /* 0x000fe20000000a00 */
[----:B------:R-:W-:Y:S01]  /*1ee30*/  UIADD3 UR7, UR7, UR8, URZ ;  /* 0x0000000807077290 */ /* 0x000fe2000fffe03f */
[----:B------:R-:W-:Y:S01]  /*1ee40*/  SHF.R.S32.HI R0, RZ, 0x1f, R10 ;  /* 0x0000001fff007819 */ /* 0x000fe2000001140a */
[----:B------:R-:W-:Y:S01]  /*1ee50*/  USEL UR13, UR39, URZ, !UP0 ;  /* 0x0000003f270d7287 */ /* 0x000fe2000c000000 */
[----:B------:R-:W-:Y:S01]  /*1ee60*/  LOP3.LUT R8, R8, R9, RZ, 0x3c, !PT ;  /* 0x0000000908087212 */ /* 0x000fe200078e3cff */
[----:B------:R-:W-:Y:S01]  /*1ee70*/  UIMAD UR8, UR12, UR10, URZ ;  /* 0x0000000a0c0872a4 */ /* 0x000fe2000f8e023f */
[----:B------:R-:W-:Y:S01]  /*1ee80*/  LOP3.LUT R20, R21, 0x380, RZ, 0xc0, !PT ;  /* 0x0000038015147812 */ /* 0x000fe200078ec0ff */
[----:B------:R-:W-:Y:S01]  /*1ee90*/  UIMAD.WIDE.U32 UR6, UR13, UR10, UR6 ;  /* 0x0000000a0d0672a5 */ /* 0x000fe2000f8e0006 */
[----:B------:R-:W-:Y:S01]  /*1eea0*/  IADD3 R37, P0, R6, 0x5000, RZ ;  /* 0x0000500006257810 */ /* 0x000fe20007f1e0ff */
[----:B------:R-:W-:Y:S01]  /*1eeb0*/  UIMAD UR8, UR13, UR11, UR8 ;  /* 0x0000000b0d0872a4 */ /* 0x000fe2000f8e0208 */
[----:B------:R-:W-:-:S02]  /*1eec0*/  SHF.R.U64 R20, R20, 0x3, RZ ;  /* 0x0000000314147819 */ /* 0x000fc400000012ff */
[----:B------:R-:W-:Y:S02]  /*1eed0*/  IADD3 R13, P4, R6, 0x3000, RZ ;  /* 0x00003000060d7810 */ /* 0x000fe40007f9e0ff */
[----:B------:R-:W-:Y:S01]  /*1eee0*/  IADD3 R9, P1, R10, UR6, RZ ;  /* 0x000000060a097c10 */ /* 0x000fe2000ff3e0ff */
[----:B------:R-:W-:Y:S01]  /*1eef0*/  IMAD.U32 R11, RZ, RZ, UR8 ;  /* 0x00000008ff0b7e24 */ /* 0x000fe2000f8e00ff */
[----:B------:R-:W-:Y:S01]  /*1ef00*/  LOP3.LUT R20, R20, R21, RZ, 0x3c, !PT ;  /* 0x0000001514147212 */ /* 0x000fe200078e3cff */
[----:B------:R-:W-:Y:S01]  /*1ef10*/  IMAD.X R21, RZ, RZ, R7, P2 ;  /* 0x000000ffff157224 */ /* 0x000fe200010e0607 */
[----:B------:R-:W-:Y:S02]  /*1ef20*/  IADD3 R49, P3, R6, 0x4000, RZ ;  /* 0x0000400006317810 */ /* 0x000fe40007f7e0ff */
[----:B------:R-:W-:Y:S01]  /*1ef30*/  IADD3.X R0, R0, UR7, R11, P1, !PT ;  /* 0x0000000700007c10 */ /* 0x000fe20008ffe40b */
[----:B------:R-:W-:Y:S01]  /*1ef40*/  ULDC.64 UR6, c[0x0][0xb40] ;  /* 0x0002d00000067ab9 */ /* 0x000fe20000000a00 */
[----:B------:R-:W-:-:S02]  /*1ef50*/  IADD3 R25, P2, R6, 0x7000, RZ ;  /* 0x0000700006197810 */ /* 0x000fc40007f5e0ff */
[----:B------:R-:W-:Y:S02]  /*1ef60*/  LEA R42, P1, R9, UR6, 0x2 ;  /* 0x00000006092a7c11 */ /* 0x000fe4000f8210ff */
[----:B------:R-:W-:Y:S02]  /*1ef70*/  LOP3.LUT R36, R37, 0x380, RZ, 0xc0, !PT ;  /* 0x0000038025247812 */ /* 0x000fe400078ec0ff */
[----:B------:R-:W-:Y:S01]  /*1ef80*/  LEA.HI.X R43, R9, UR7, R0, 0x2, P1 ;  /* 0x00000007092b7c11 */ /* 0x000fe200088f1400 */
[----:B------:R-:W-:Y:S01]  /*1ef90*/  IMAD.X R9, RZ, RZ, R7, P5 ;  /* 0x000000ffff097224 */ /* 0x000fe200028e0607 */
[----:B------:R-:W-:Y:S01]  /*1efa0*/  IADD3 R33, P1, R6, 0x6000, RZ ;  /* 0x0000600006217810 */ /* 0x000fe20007f3e0ff */
[----:B------:R-:W-:Y:S01]  /*1efb0*/  VIADD R0, R10, 0x8 ;  /* 0x000000080a007836 */ /* 0x000fe20000000000 */
[----:B------:R-:W-:Y:S01]  /*1efc0*/  LOP3.LUT R12, R13, 0x380, RZ, 0xc0, !PT ;  /* 0x000003800d0c7812 */ /* 0x000fe200078ec0ff */
[----:B------:R-:W-:Y:S01]  /*1efd0*/  ULDC.64 UR6, c[0x0][0xaa0] ;  /* 0x0002a80000067ab9 */ /* 0x000fe20000000a00 */
[----:B------:R-:W-:-:S02]  /*1efe0*/  LOP3.LUT R48, R49, 0x380, RZ, 0xc0, !PT ;  /* 0x0000038031307812 */ /* 0x000fc400078ec0ff */
[----:B------:R-:W-:Y:S02]  /*1eff0*/  LOP3.LUT R24, R25, 0x380, RZ, 0xc0, !PT ;  /* 0x0000038019187812 */ /* 0x000fe400078ec0ff */
[----:B------:R-:W-:Y:S02]  /*1f000*/  SHF.R.U64 R36, R36, 0x3, RZ ;  /* 0x0000000324247819 */ /* 0x000fe400000012ff */
[----:B------:R-:W-:Y:S02]  /*1f010*/  LOP3.LUT R32, R33, 0x380, RZ, 0xc0, !PT ;  /* 0x0000038021207812 */ /* 0x000fe400078ec0ff */
[----:B------:R-:W-:Y:S02]  /*1f020*/  SHF.R.U64 R12, R12, 0x3, RZ ;  /* 0x000000030c0c7819 */ /* 0x000fe400000012ff */
[----:B------:R-:W-:Y:S02]  /*1f030*/  SHF.R.U64 R48, R48, 0x3, RZ ;  /* 0x0000000330307819 */ /* 0x000fe400000012ff */
[----:B------:R-:W-:-:S02]  /*1f040*/  SHF.R.U64 R24, R24, 0x3, RZ ;  /* 0x0000000318187819 */ /* 0x000fc400000012ff */
[----:B------:R-:W-:Y:S01]  /*1f050*/  LOP3.LUT R36, R36, R37, RZ, 0x3c, !PT ;  /* 0x0000002524247212 */ /* 0x000fe200078e3cff */
[--C-:B------:R-:W-:Y:S01]  /*1f060*/  IMAD.X R37, RZ, RZ, R7.reuse, P0 ;  /* 0x000000ffff257224 */ /* 0x100fe200000e0607 */
[----:B------:R-:W-:Y:S02]  /*1f070*/  SHF.R.U64 R32, R32, 0x3, RZ ;  /* 0x0000000320207819 */ /* 0x000fe400000012ff */
[----:B------:R-:W-:Y:S01]  /*1f080*/  LOP3.LUT R12, R12, R13, RZ, 0x3c, !PT ;  /* 0x0000000d0c0c7212 */ /* 0x000fe200078e3cff */
[--C-:B------:R-:W-:Y:S01]  /*1f090*/  IMAD.X R13, RZ, RZ, R7.reuse, P4 ;  /* 0x000000ffff0d7224 */ /* 0x100fe200020e0607 */
[----:B------:R-:W-:Y:S01]  /*1f0a0*/  LOP3.LUT R48, R48, R49, RZ, 0x3c, !PT ;  /* 0x0000003130307212 */ /* 0x000fe200078e3cff */
[----:B------:R-:W-:Y:S01]  /*1f0b0*/  IMAD.X R49, RZ, RZ, R7, P3 ;  /* 0x000000ffff317224 */ /* 0x000fe200018e0607 */
[C---:B------:R-:W-:Y:S02]  /*1f0c0*/  IADD3 R53, P5, R6.reuse, 0x8000, RZ ;  /* 0x0000800006357810 */ /* 0x040fe40007fbe0ff */
[----:B------:R-:W-:-:S02]  /*1f0d0*/  IADD3 R45, P4, R6, 0x9000, RZ ;  /* 0x00009000062d7810 */ /* 0x000fc40007f9e0ff */
[----:B------:R-:W-:Y:S01]  /*1f0e0*/  LOP3.LUT R24, R24, R25, RZ, 0x3c, !PT ;  /* 0x0000001918187212 */ /* 0x000fe200078e3cff */
[--C-:B------:R-:W-:Y:S01]  /*1f0f0*/  IMAD.X R25, RZ, RZ, R7.reuse, P2 ;  /* 0x000000ffff197224 */ /* 0x100fe200010e0607 */
[----:B------:R-:W-:Y:S02]  /*1f100*/  IADD3 R41, P3, R6, 0xa000, RZ ;  /* 0x0000a00006297810 */ /* 0x000fe40007f7e0ff */
[----:B------:R-:W-:Y:S01]  /*1f110*/  LOP3.LUT R32, R32, R33, RZ, 0x3c, !PT ;  /* 0x0000002120207212 */ /* 0x000fe200078e3cff */
[----:B------:R-:W-:Y:S01]  /*1f120*/  IMAD.X R33, RZ, RZ, R7, P1 ;  /* 0x000000ffff217224 */ /* 0x000fe200008e0607 */
[----:B------:R-:W-:Y:S02]  /*1f130*/  IADD3 R11, P2, R6, 0xb000, RZ ;  /* 0x0000b000060b7810 */ /* 0x000fe40007f5e0ff */
[----:B------:R-:W-:Y:S02]  /*1f140*/  LOP3.LUT R52, R53, 0x380, RZ, 0xc0, !PT ;  /* 0x0000038035347812 */ /* 0x000fe400078ec0ff */
[----:B------:R-:W-:-:S02]  /*1f150*/  LOP3.LUT R44, R45, 0x380, RZ, 0xc0, !PT ;  /* 0x000003802d2c7812 */ /* 0x000fc400078ec0ff */
[----:B------:R-:W-:Y:S01]  /*1f160*/  LOP3.LUT R15, R6, 0x380, RZ, 0xc0, !PT ;  /* 0x00000380060f7812 */ /* 0x000fe200078ec0ff */
[----:B------:R-:W-:Y:S01]  /*1f170*/  UIMAD UR5, UR5, UR6, URZ ;  /* 0x00000006050572a4 */ /* 0x000fe2000f8e023f */
[----:B------:R-:W-:Y:S01]  /*1f180*/  LOP3.LUT R40, R41, 0x380, RZ, 0xc0, !PT ;  /* 0x0000038029287812 */ /* 0x000fe200078ec0ff */
[----:B------:R-:W-:Y:S01]  /*1f190*/  IMAD.X R57, RZ, RZ, R7, P2 ;  /* 0x000000ffff397224 */ /* 0x000fe200010e0607 */
        /* <DEDUP_REMOVED lines=10> */
[----:B------:R-:W-:Y:S01]  /*1f240*/  LOP3.LUT R6, R15, R6, RZ, 0x3c, !PT ;  /* 0x000000060f067212 */ /* 0x000fe200078e3cff */
[----:B------:R-:W-:Y:S01]  /*1f250*/  IMAD.U32 R19, RZ, RZ, UR6 ;  /* 0x00000006ff137e24 */ /* 0x000fe2000f8e00ff */
[--C-:B------:R-:W-:Y:S01]  /*1f260*/  SHF.R.S32.HI R59, RZ, 0x1f, R228.reuse ;  /* 0x0000001fff3b7819 */ /* 0x100fe200000114e4 */
[----:B------:R-:W-:Y:S01]  /*1f270*/  IMAD.MOV.U32 R58, RZ, RZ, R228 ;  /* 0x000000ffff3a7224 */ /* 0x000fe200078e00e4 */
[----:B------:R-:W-:-:S03]  /*1f280*/  UIMAD UR5, UR4, UR7, UR5 ;  /* 0x00000007040572a4 */ /* 0x000fc6000f8e0205 */
[----:B------:R-:W-:Y:S01]  /*1f290*/  IMAD.WIDE.U32 R58, R19, UR4, R58 ;  /* 0x00000004133a7c25 */ /* 0x000fe2000f8e003a */
[----:B------:R-:W-:Y:S02]  /*1f2a0*/  ULDC.64 UR6, c[0x0][0xae0] ;  /* 0x0002b80000067ab9 */ /* 0x000fe40000000a00 */
[----:B------:R-:W-:Y:S01]  /*1f2b0*/  UIMAD UR4, UR9, UR6, URZ ;  /* 0x00000006090472a4 */ /* 0x000fe2000f8e023f */
[----:B------:R-:W-:-:S03]  /*1f2c0*/  VIADD R59, R59, UR5 ;  /* 0x000000053b3b7c36 */ /* 0x000fc60008000000 */
[----:B------:R-:W-:Y:S01]  /*1f2d0*/  UIMAD UR4, UR42, UR7, UR4 ;  /* 0x000000072a0472a4 */ /* 0x000fe2000f8e0204 */
[----:B-----5:R-:W-:Y:S02]  /*1f2e0*/  IMAD R60, R236, -0x80, R3 ;  /* 0xffffff80ec3c7824 */ /* 0x020fe400078e0203 */
[----:B------:R-:W-:-:S03]  /*1f2f0*/  VIADD R19, R230, 0x60 ;  /* 0x00000060e6137836 */ /* 0x000fc60000000000 */
[-C--:B------:R-:W-:Y:S02]  /*1f300*/  ISETP.GE.AND P3, PT, R230, R60.reuse, PT ;  /* 0x0000003ce600720c */ /* 0x080fe40003f66270 */
[----:B------:R-:W-:Y:S02]  /*1f310*/  ISETP.GE.AND P2, PT, R19, R60, PT ;  /* 0x0000003c1300720c */ /* 0x000fe40003f46270 */
[----:B------:R-:W-:Y:S01]  /*1f320*/  SHF.R.S32.HI R231, RZ, 0x1f, R230 ;  /* 0x0000001fffe77819 */ /* 0x000fe200000114e6 */
[----:B------:R-:W-:Y:S01]  /*1f330*/  BSSY B1, `(.L_x_4251) ;  /* 0x0000040000017945 */ /* 0x000fe20003800000 */
[----:B--2---:R-:W-:-:S04]  /*1f340*/  LOP3.LUT P0, RZ, R14, 0x3, RZ, 0xc0, !PT ;  /* 0x000000030eff7812 */ /* 0x004fc8000780c0ff */
[-C--:B------:R-:W-:Y:S02]  /*1f350*/  ISETP.GE.OR P1, PT, R10, R3.reuse, P0 ;  /* 0x000000030a00720c */ /* 0x080fe40000726670 */
[----:B------:R-:W-:Y:S02]  /*1f360*/  ISETP.GE.OR P0, PT, R0, R3, P0 ;  /* 0x000000030000720c */ /* 0x000fe40000706670 */
[----:B------:R-:W-:-:S04]  /*1f370*/  LOP3.LUT R0, R11, 0x380, RZ, 0xc0, !PT ;  /* 0x000003800b007812 */ /* 0x000fc800078ec0ff */
[----:B------:R-:W-:-:S04]  /*1f380*/  SHF.R.U64 R0, R0, 0x3, RZ ;  /* 0x0000000300007819 */ /* 0x000fc800000012ff */
[----:B------:R-:W-:Y:S01]  /*1f390*/  LOP3.LUT R56, R0, R11, RZ, 0x3c, !PT ;  /* 0x0000000b00387212 */ /* 0x000fe200078e3cff */
[----:B------:R-:W-:Y:S04]  /*1f3a0*/  @!P1 STG.E desc[UR52][R42.64], R5 ;  /* 0x000000052a009986 */ /* 0x000fe8000c101934 */
        /* <DEDUP_REMOVED lines=13> */
[----:B------:R-:W-:-:S02]  /*1f480*/  VIADD R0, R230, 0x20 ;  /* 0x00000020e6007836 */ /* 0x000fc40000000000 */
[----:B------:R-:W-:Y:S01]  /*1f490*/  VIADD R3, R230, 0x40 ;  /* 0x00000040e6037836 */ /* 0x000fe20000000000 */
[----:B------:R-:W-:Y:S01]  /*1f4a0*/  @!PT LDS RZ, [RZ] ;  /* 0x00000000fffff984 */ /* 0x000fe20000000800 */
[----:B------:R-:W-:Y:S01]  /*1f4b0*/  @!PT LDS RZ, [RZ] ;  /* 0x00000000fffff984 */ /* 0x000fe20000000800 */
[----:B------:R-:W-:Y:S01]  /*1f4c0*/  @!PT LDS RZ, [RZ] ;  /* 0x00000000fffff984 */ /* 0x000fe20000000800 */
[----:B------:R-:W-:Y:S01]  /*1f4d0*/  @!PT LDS RZ, [RZ] ;  /* 0x00000000fffff984 */ /* 0x000fe20000000800 */
[----:B------:R1:W-:Y:S06]  /*1f4e0*/  MEMBAR.ALL.CTA ;  /* 0x0000000000007992 */ /* 0x0003ec0000008000 */
[----:B-1----:R-:W1:Y:S01]  /*1f4f0*/  FENCE.VIEW.ASYNC.S ;  /* 0x00000000000073c6 */ /* 0x002e620000000000 */
[-C--:B------:R-:W-:Y:S02]  /*1f500*/  ISETP.GE.AND P0, PT, R0, R60.reuse, PT ;  /* 0x0000003c0000720c */ /* 0x080fe40003f06270 */
[----:B------:R-:W-:Y:S01]  /*1f510*/  ISETP.GE.AND P1, PT, R3, R60, PT ;  /* 0x0000003c0300720c */ /* 0x000fe20003f26270 */
[----:B0-----:R-:W-:Y:S01]  /*1f520*/  IMAD.U32 R57, RZ, RZ, UR6 ;  /* 0x00000006ff397e24 */ /* 0x001fe2000f8e00ff */
[----:B------:R-:W-:-:S02]  /*1f530*/  ULDC.64 UR6, c[0x0][0xae8] ;  /* 0x0002ba0000067ab9 */ /* 0x000fc40000000a00 */
[----:B------:R-:W-:Y:S01]  /*1f540*/  UIMAD UR5, UR12, UR6, URZ ;  /* 0x000000060c0572a4 */ /* 0x000fe2000f8e023f */
[----:B------:R-:W-:-:S03]  /*1f550*/  IMAD.WIDE.U32 R56, R57, UR42, R58 ;  /* 0x0000002a39387c25 */ /* 0x000fc6000f8e003a */
[----:B------:R-:W-:Y:S01]  /*1f560*/  UIMAD UR5, UR13, UR7, UR5 ;  /* 0x000000070d0572a4 */ /* 0x000fe2000f8e0205 */
[----:B------:R-:W-:Y:S01]  /*1f570*/  VIADD R57, R57, UR4 ;  /* 0x0000000439397c36 */ /* 0x000fe20008000000 */
[----:B------:R-:W-:Y:S01]  /*1f580*/  UIADD3 UR4, UR38, 0x33420, URZ ;  /* 0x0003342026047890 */ /* 0x000fe2000fffe03f */
[----:B------:R-:W-:Y:S02]  /*1f590*/  IMAD.U32 R61, RZ, RZ, UR6 ;  /* 0x00000006ff3d7e24 */ /* 0x000fe4000f8e00ff */
[----:B------:R-:W-:Y:S01]  /*1f5a0*/  IMAD.WIDE R58, R236, 0x80, R230 ;  /* 0x00000080ec3a7825 */ /* 0x000fe200078e02e6 */
[----:B------:R-:W-:-:S03]  /*1f5b0*/  UPRMT UR4, URZ, 0x654, UR4 ;  /* 0x000006543f047896 */ /* 0x000fc60008000004 */
[----:B------:R-:W-:-:S04]  /*1f5c0*/  IMAD.WIDE.U32 R60, R61, UR13, R56 ;  /* 0x0000000d3d3c7c25 */ /* 0x000fc8000f8e0038 */
[----:B------:R-:W-:Y:S02]  /*1f5d0*/  VIADD R19, R61, UR5 ;  /* 0x000000053d137c36 */ /* 0x000fe40008000000 */
[----:B-1----:R-:W-:Y:S01]  /*1f5e0*/  SYNCS.ARRIVE.TRANS64.RED.A1T0 RZ, [UR4], RZ ;  /* 0x000000ffffff79a7 */ /* 0x002fe20008100404 */
[----:B------:R-:W-:Y:S05]  /*1f5f0*/  @P3 BRA `(.L_x_4252) ;  /* 0x00000000004c3947 */ /* 0x000fea0003800000 */
[----:B------:R-:W-:Y:S01]  /*1f600*/  ULDC.64 UR4, c[0x0][0xad8] ;  /* 0x0002b60000047ab9 */ /* 0x000fe20000000a00 */
[----:B------:R-:W-:Y:S01]  /*1f610*/  IMAD.MOV.U32 R56, RZ, RZ, R60 ;  /* 0x000000ffff387224 */ /* 0x000fe200078e003c */
[----:B------:R-:W-:Y:S01]  /*1f620*/  ULDC.64 UR6, c[0x0][0xa80] ;  /* 0x0002a00000067ab9 */ /* 0x000fe20000000a00 */
[----:B------:R-:W-:Y:S02]  /*1f630*/  IMAD R3, R59, UR4, RZ ;  /* 0x000000043b037c24 */ /* 0x000fe4000f8e02ff */
[----:B------:R-:W-:Y:S02]  /*1f640*/  IMAD.MOV.U32 R57, RZ, RZ, R19 ;  /* 0x000000ffff397224 */ /* 0x000fe400078e0013 */
[C---:B------:R-:W-:Y:S02]  /*1f650*/  IMAD R3, R58.reuse, UR5, R3 ;  /* 0x000000053a037c24 */ /* 0x040fe4000f8e0203 */
[----:B------:R-:W-:Y:S01]  /*1f660*/  IMAD.WIDE.U32 R56, R58, UR4, R56 ;  /* 0x000000043a387c25 */ /* 0x000fe2000f8e0038 */
[----:B------:R-:W-:-:S02]  /*1f670*/  ULDC UR4, c[0x0][0xa8c] ;  /* 0x0002a30000047ab9 */ /* 0x000fc40000000800 */
[----:B------:R-:W-:Y:S01]  /*1f680*/  ISETP.GE.AND P4, PT, R228, UR4, PT ;  /* 0x00000004e4007c0c */ /* 0x000fe2000bf86270 */
[----:B------:R-:W-:Y:S01]  /*1f690*/  IMAD.IADD R3, R57, 0x1, R3 ;  /* 0x0000000139037824 */ /* 0x000fe200078e0203 */
[----:B------:R-:W-:Y:S01]  /*1f6a0*/  LEA R62, P5, R56, UR6, 0x1 ;  /* 0x00000006383e7c11 */ /* 0x000fe2000f8a08ff */
[C---:B------:R-:W-:Y:S02]  /*1f6b0*/  VIADD R0, R228.reuse, 0x40 ;  /* 0x00000040e4007836 */ /* 0x040fe40000000000 */
[----:B------:R-:W-:Y:S01]  /*1f6c0*/  VIADD R57, R228, 0x80 ;  /* 0x00000080e4397836 */ /* 0x000fe20000000000 */
[----:B------:R-:W-:Y:S02]  /*1f6d0*/  LEA.HI.X R63, R56, UR7, R3, 0x1, P5 ;  /* 0x00000007383f7c11 */ /* 0x000fe4000a8f0c03 */
[----:B------:R-:W-:Y:S02]  /*1f6e0*/  ISETP.GE.AND P3, PT, R0, UR4, PT ;  /* 0x0000000400007c0c */ /* 0x000fe4000bf66270 */
[----:B------:R-:W-:-:S03]  /*1f6f0*/  ISETP.GE.AND P5, PT, R57, UR4, PT ;  /* 0x0000000439007c0c */ /* 0x000fc6000bfa6270 */
[----:B-----5:R0:W-:Y:S08]  /*1f700*/  @!P4 STG.E.128 desc[UR52][R62.64], R28 ;  /* 0x0000001c3e00c986 */ /* 0x0201f0000c101d34 */
[----:B------:R0:W-:Y:S04]  /*1f710*/  @!P3 STG.E.128 desc[UR52][R62.64+0x80], R48 ;  /* 0x000080303e00b986 */ /* 0x0001e8000c101d34 */
[----:B------:R0:W-:Y:S02]  /*1f720*/  @!P5 STG.E.128 desc[UR52][R62.64+0x100], R52 ;  /* 0x000100343e00d986 */ /* 0x0001e4000c101d34 */
.L_x_4252:
[----:B------:R-:W-:Y:S05]  /*1f730*/  BSYNC B1 ;  /* 0x0000000000017941 */ /* 0x000fea0003800000 */
.L_x_4251:
[----:B------:R-:W-:Y:S04]  /*1f740*/  BSSY B1, `(.L_x_4253) ;  /* 0x0000017000017945 */ /* 0x000fe80003800000 */
[----:B------:R-:W-:Y:S05]  /*1f750*/  @P0 BRA `(.L_x_4254) ;  /* 0x0000000000540947 */ /* 0x000fea0003800000 */
[----:B------:R-:W-:Y:S01]  /*1f760*/  IADD3 R3, P0, R58, 0x20, RZ ;  /* 0x000000203a037810 */ /* 0x000fe20007f1e0ff */
[C---:B0----5:R-:W-:Y:S01]  /*1f770*/  VIADD R28, R228.reuse, 0x40 ;  /* 0x00000040e41c7836 */ /* 0x061fe20000000000 */
        /* <DEDUP_REMOVED lines=19> */
.L_x_4254:
[----:B------:R-:W-:Y:S05]  /*1f8b0*/  BSYNC B1 ;  /* 0x0000000000017941 */ /* 0x000fea0003800000 */
.L_x_4253:
[----:B------:R-:W-:Y:S04]  /*1f8c0*/  BSSY B1, `(.L_x_4255) ;  /* 0x0000017000017945 */ /* 0x000fe80003800000 */
[----:B------:R-:W-:Y:S05]  /*1f8d0*/  @P1 BRA `(.L_x_4256) ;  /* 0x0000000000541947 */ /* 0x000fea0003800000 */
[----:B------:R-:W-:Y:S01]  /*1f8e0*/  IADD3 R3, P0, R58, 0x40, RZ ;  /* 0x000000403a037810 */ /* 0x000fe20007f1e0ff */
[C---:B-1---5:R-:W-:Y:S01]  /*1f8f0*/  VIADD R20, R228.reuse, 0x40 ;  /* 0x00000040e4147836 */ /* 0x062fe20000000000 */
        /* <DEDUP_REMOVED lines=19> */
.L_x_4256:
[----:B------:R-:W-:Y:S05]  /*1fa30*/  BSYNC B1 ;  /* 0x0000000000017941 */ /* 0x000fea0003800000 */
.L_x_4255:
[----:B------:R-:W-:Y:S05]  /*1fa40*/  @P2 BRA `(.L_x_4257) ;  /* 0x0000000c00302947 */ /* 0x000fea0003800000 */
[----:B------:R-:W-:Y:S01]  /*1fa50*/  IADD3 R3, P0, R58, 0x60, RZ ;  /* 0x000000603a037810 */ /* 0x000fe20007f1e0ff */
[----:B------:R-:W-:Y:S01]  /*1fa60*/  ULDC.64 UR4, c[0x0][0xad8] ;  /* 0x0002b60000047ab9 */ /* 0x000fe20000000a00 */
[----:B--2--5:R-:W-:Y:S01]  /*1fa70*/  IMAD.MOV.U32 R8, RZ, RZ, R60 ;  /* 0x000000ffff087224 */ /* 0x024fe200078e003c */
[----:B------:R-:W-:Y:S01]  /*1fa80*/  ULDC.64 UR6, c[0x0][0xa80] ;  /* 0x0002a00000067ab9 */ /* 0x000fe20000000a00 */
[----:B------:R-:W-:Y:S02]  /*1fa90*/  IMAD.MOV.U32 R9, RZ, RZ, R19 ;  /* 0x000000ffff097224 */ /* 0x000fe400078e0013 */
[----:B------:R-:W-:Y:S02]  /*1faa0*/  IMAD.X R58, RZ, RZ, R59, P0 ;  /* 0x000000ffff3a7224 */ /* 0x000fe400000e063b */
[----:B------:R-:W-:Y:S02]  /*1fab0*/  VIADD R0, R228, 0x40 ;  /* 0x00000040e4007836 */ /* 0x000fe40000000000 */
[----:B------:R-:W-:-:S02]  /*1fac0*/  IMAD R58, R58, UR4, RZ ;  /* 0x000000043a3a7c24 */ /* 0x000fc4000f8e02ff */
[C---:B------:R-:W-:Y:S01]  /*1fad0*/  IMAD.WIDE.U32 R8, R3.reuse, UR4, R8 ;  /* 0x0000000403087c25 */ /* 0x040fe2000f8e0008 */
[----:B------:R-:W-:Y:S02]  /*1fae0*/  ULDC UR4, c[0x0][0xa8c] ;  /* 0x0002a30000047ab9 */ /* 0x000fe40000000800 */
        /* <DEDUP_REMOVED lines=13> */
.L_x_4249:
        /* <DEDUP_REMOVED lines=27> */
.L_x_4258:
[----:B------:R-:W-:Y:S01]  /*1fd70*/  USHF.R.S32.HI UR4, URZ, 0x1f, UR39 ;  /* 0x0000001f3f047899 */ /* 0x000fe20008011427 */
[----:B------:R-:W-:Y:S01]  /*1fd80*/  BSSY B1, `(.L_x_4259) ;  /* 0x000001e000017945 */ /* 0x000fe20003800000 */
[----:B------:R-:W-:Y:S01]  /*1fd90*/  USEL UR8, UR39, URZ, !UP0 ;  /* 0x0000003f27087287 */ /* 0x000fe2000c000000 */
[----:B------:R-:W-:Y:S01]  /*1fda0*/  SHF.R.S32.HI R11, RZ, 0x1f, R228 ;  /* 0x0000001fff0b7819 */ /* 0x000fe200000114e4 */
[----:B------:R-:W-:Y:S01]  /*1fdb0*/  USEL UR7, UR4, URZ, !UP0 ;  /* 0x0000003f04077287 */ /* 0x000fe2000c000000 */
[----:B-----5:R-:W-:Y:S01]  /*1fdc0*/  SHF.R.S32.HI R8, RZ, 0x1f, R9 ;  /* 0x0000001fff087819 */ /* 0x020fe20000011409 */
[----:B------:R-:W-:Y:S10]  /*1fdd0*/  @P0 BRA `(.L_x_4260) ;  /* 0x0000000000600947 */ /* 0x000ff40003800000 */
[----:B------:R-:W0:Y:S02]  /*1fde0*/  S2R R0, SR_TID.X ;  /* 0x0000000000007919 */ /* 0x000e240000002100 */
[----:B0-----:R-:W-:-:S04]  /*1fdf0*/  IMAD R0, R236, 0x80, R0 ;  /* 0x00000080ec007824 */ /* 0x001fc800078e0200 */
[----:B------:R-:W-:-:S05]  /*1fe00*/  VIADD R0, R0, 0xffffff80 ;  /* 0xffffff8000007836 */ /* 0x000fca0000000000 */
[----:B------:R-:W-:-:S13]  /*1fe10*/  ISETP.GE.AND P0, PT, R0, R3, PT ;  /* 0x000000030000720c */ /* 0x000fda0003f06270 */
[----:B------:R-:W-:Y:S05]  /*1fe20*/  @P0 BRA `(.L_x_4260) ;  /* 0x00000000004c0947 */ /* 0x000fea0003800000 */
[C---:B-1----:R-:W-:Y:S01]  /*1fe30*/  IADD3 R4, P0, R0.reuse, R9, RZ ;  /* 0x0000000900047210 */ /* 0x042fe20007f1e0ff */
        /* <DEDUP_REMOVED lines=18> */
.L_x_4260:
[----:B------:R-:W-:Y:S05]  /*1ff60*/  BSYNC B1 ;  /* 0x0000000000017941 */ /* 0x000fea0003800000 */
.L_x_4259:
[----:B------:R-:W-:Y:S01]  /*1ff70*/  ULDC.64 UR4, c[0x0][0xaa0] ;  /* 0x0002a80000047ab9 */ /* 0x000fe20000000a00 */
[----:B-1----:R-:W-:Y:S01]  /*1ff80*/  IMAD.MOV.U32 R4, RZ, RZ, R228 ;  /* 0x000000ffff047224 */ /* 0x002fe200078e00e4 */
        /* <DEDUP_REMOVED lines=11> */
[----:B------:R-:W-:Y:S01]  /*20040*/  IMAD R13, R236, -0x80, R3 ;  /* 0xffffff80ec0d7824 */ /* 0x000fe200078e0203 */
[----:B------:R-:W-:Y:S01]  /*20050*/  SHF.R.S32.HI R9, RZ, 0x1f, R230 ;  /* 0x0000001fff097819 */ /* 0x000fe200000114e6 */
[----:B------:R-:W-:-:S03]  /*20060*/  IMAD.WIDE.U32 R4, R7, UR42, R4 ;  /* 0x0000002a07047c25 */ /* 0x000fc6000f8e0004 */
[CC--:B------:R-:W-:Y:S01]  /*20070*/  ISETP.GE.AND P1, PT, R230.reuse, R13.reuse, PT ;  /* 0x0000000de600720c */ /* 0x0c0fe20003f26270 */
        /* <DEDUP_REMOVED lines=33> */
.L_x_4262:
[----:B------:R-:W-:Y:S05]  /*20290*/  BSYNC B1 ;  /* 0x0000000000017941 */ /* 0x000fea0003800000 */
.L_x_4261:
[----:B------:R-:W-:Y:S01]  /*202a0*/  BSSY B1, `(.L_x_4263) ;  /* 0x0000018000017945 */ /* 0x000fe20003800000 */
[----:B------:R-:W-:-:S03]  /*202b0*/  ISETP.GE.AND P1, PT, R0, R13, PT ;  /* 0x0000000d0000720c */ /* 0x000fc60003f26270 */
[----:B------:R-:W-:Y:S10]  /*202c0*/  @P2 BRA `(.L_x_4264) ;  /* 0x0000000000542947 */ /* 0x000ff40003800000 */
        /* <DEDUP_REMOVED lines=21> */
.L_x_4264:
[----:B------:R-:W-:Y:S05]  /*20420*/  BSYNC B1 ;  /* 0x0000000000017941 */ /* 0x000fea0003800000 */
.L_x_4263:
        /* <DEDUP_REMOVED lines=23> */
.L_x_4266:
[----:B------:R-:W-:Y:S05]  /*205a0*/  BSYNC B1 ;  /* 0x0000000000017941 */ /* 0x000fea0003800000 */
.L_x_4265:
        /* <DEDUP_REMOVED lines=22> */
.L_x_4257:
[----:B------:R-:W-:Y:S05]  /*20710*/  BSYNC B0 ;  /* 0x0000000000007941 */ /* 0x000fea0003800000 */
.L_x_4248:
[----:B------:R-:W-:Y:S02]  /*20720*/  ULDC UR4, c[0x0][0xc14] ;  /* 0x0003050000047ab9 */ /* 0x000fe40000000800 */
[----:B------:R-:W-:-:S06]  /*20730*/  UISETP.GE.AND UP0, UPT, UR49, UR4, UPT ;  /* 0x000000043100728c */ /* 0x000fcc000bf06270 */
[----:B------:R-:W-:-:S13]  /*20740*/  PLOP3.LUT P0, PT, PT, PT, UP0, 0x80, 0x0 ;  /* 0x000000000000781c */ /* 0x000fda0003f0f008 */
[----:B------:R-:W-:Y:S05]  /*20750*/  @!P0 BRA `(.L_x_4267) ;  /* 0xfffffe0800a08947 */ /* 0x000fea000383ffff */
[----:B------:R-:W-:Y:S05]  /*20760*/  EXIT ;  /* 0x000000000000794d */ /* 0x000fea0003800000 */
.L_x_4109:
        /* <DEDUP_REMOVED lines=14> */
[----:B0-----:R0:W-:Y:S01]  /*20850*/  STL.128 [R1+0x2d0], R4 ;  /* 0x0002d00401007387 */ /* 0x0011e20000100c00 */
[----:B------:R-:W-:Y:S06]  /*20860*/  BAR.ARV 0x4, 0x180 ;  /* 0x0106000000007b1d */ /* 0x000fec0000002000 */
[----:B------:R-:W-:Y:S05]  /*20870*/  BRA `(.L_x_4269) ;  /* 0x0000000800ac7947 */ /* 0x000fea0003800000 */
.L_x_4268:
[----:B------:R-:W0:Y:S01]  /*20880*/  S2R R0, SR_TID.X ;  /* 0x0000000000007919 */ /* 0x000e220000002100 */
        /* <DEDUP_REMOVED lines=41> */
.L_x_4274:
        /* <DEDUP_REMOVED lines=13> */
.L_x_4273:
[----:B------:R-:W-:Y:S05]  /*20bf0*/  BSYNC B0 ;  /* 0x0000000000007941 */ /* 0x000fea0003800000 */
.L_x_4272:
        /* <DEDUP_REMOVED lines=21> */
.L_x_4270:
        /* <DEDUP_REMOVED lines=21> */
.L_x_4275:
[----:B-1----:R-:W-:Y:S01]  /*20ea0*/  IMAD.MOV R2, RZ, RZ, -R3 ;  /* 0x000000ffff027224 */ /* 0x002fe200078e0a03 */
[----:B--2---:R-:W-:Y:S01]  /*20eb0*/  IABS R6, R9 ;  /* 0x0000000900067213 */ /* 0x004fe20000000000 */
[----:B---3--:R-:W-:Y:S02]  /*20ec0*/  IMAD R4, R4, UR5, R7 ;  /* 0x0000000504047c24 */ /* 0x008fe4000f8e0207 */
[----:B------:R-:W-:Y:S02]  /*20ed0*/  IMAD R7, R2, R11, RZ ;  /* 0x0000000b02077224 */ /* 0x000fe400078e02ff */
[----:B------:R-:W-:Y:S01]  /*20ee0*/  IMAD.MOV.U32 R2, RZ, RZ, RZ ;  /* 0x000000ffff027224 */ /* 0x000fe200078e00ff */
[----:B------:R1:W-:Y:S01]  /*20ef0*/  STL [R1+0x2d0], R4 ;  /* 0x0002d00401007387 */ /* 0x0003e20000100800 */
        /* <DEDUP_REMOVED lines=53> */
.L_x_4271:
[----:B------:R-:W-:Y:S01]  /*21250*/  IMAD.U32 R2, RZ, RZ, UR6 ;  /* 0x00000006ff027e24 */ /* 0x000fe2000f8e00ff */
[----:B------:R0:W-:Y:S04]  /*21260*/  STL [R1+0x2d4], RZ ;  /* 0x0002d4ff01007387 */ /* 0x0001e80000100800 */
[----:B------:R0:W-:Y:S04]  /*21270*/  STL [R1+0x2d8], RZ ;  /* 0x0002d8ff01007387 */ /* 0x0001e80000100800 */
[----:B------:R0:W-:Y:S02]  /*21280*/  STL [R1+0x2d0], R2 ;  /* 0x0002d00201007387 */ /* 0x0001e40000100800 */
.L_x_4276:
[----:B------:R-:W2:Y:S04]  /*21290*/  LDL R4, [R1+0x2d0] ;  /* 0x0002d00001047983 */ /* 0x000ea80000100800 */
        /* <DEDUP_REMOVED lines=9> */
.L_x_4269:
[----:B-1----:R-:W2:Y:S01]  /*21330*/  LDL R0, [R1+0x2dc] ;  /* 0x0002dc0001007983 */ /* 0x002ea20000100800 */
[----:B------:R-:W-:Y:S01]  /*21340*/  ULDC UR4, c[0x0][0xc14] ;  /* 0x0003050000047ab9 */ /* 0x000fe20000000800 */
[----:B------:R-:W-:Y:S02]  /*21350*/  IMAD.MOV.U32 R19, RZ, RZ, RZ ;  /* 0x000000ffff137224 */ /* 0x000fe400078e00ff */
[----:B------:R1:W-:Y:S01]  /*21360*/  STL [R1+0x308], RZ ;  /* 0x000308ff01007387 */ /* 0x0003e20000100800 */
[----:B--2---:R-:W-:Y:S01]  /*21370*/  ISETP.GE.AND P0, PT, R0, UR4, PT ;  /* 0x0000000400007c0c */ /* 0x004fe2000bf06270 */
[----:B------:R-:W-:-:S05]  /*21380*/  IMAD.MOV.U32 R0, RZ, RZ, 0x1 ;  /* 0x00000001ff007424 */ /* 0x000fca00078e00ff */
[----:B------:R1:W-:Y:S07]  /*21390*/  STL [R1+0x2ec], R0 ;  /* 0x0002ec0001007387 */ /* 0x0003ee0000100800 */
[----:B------:R-:W-:Y:S05]  /*213a0*/  @P0 BRA `(.L_x_4277) ;  /* 0x0000007000b00947 */ /* 0x000fea0003800000 */
[----:B-1----:R-:W1:Y:S01]  /*213b0*/  S2R R0, SR_TID.X ;  /* 0x0000000000007919 */ /* 0x002e620000002100 */
[----:B------:R-:W-:Y:S01]  /*213c0*/  BSSY B7, `(.L_x_4277) ;  /* 0x000072a000077945 */ /* 0x000fe20003800000 */
[----:B------:R-:W-:Y:S01]  /*213d0*/  IMAD.MOV.U32 R19, RZ, RZ, RZ ;  /* 0x000000ffff137224 */ /* 0x000fe200078e00ff */
[----:B------:R-:W-:Y:S01]  /*213e0*/  ULDC.64 UR40, c[0x0][0x198] ;  /* 0x0000660000287ab9 */ /* 0x000fe20000000a00 */
[----:B0-----:R-:W0:Y:S01]  /*213f0*/  S2R R4, SR_TID.X ;  /* 0x0000000000047919 */ /* 0x001e220000002100 */
[----:B------:R-:W-:Y:S02]  /*21400*/  ULOP3.LUT UR37, UR36, 0x1, URZ, 0xfc, !UPT ;  /* 0x0000000124257892 */ /* 0x000fe4000f8efc3f */
[----:B------:R-:W-:Y:S01]  /*21410*/  ULOP3.LUT UR39, UR36, 0x2, URZ, 0xfc, !UPT ;  /* 0x0000000224277892 */ /* 0x000fe2000f8efc3f */
[----:B------:R2:W-:Y:S01]  /*21420*/  STL [R1+0x308], RZ ;  /* 0x000308ff01007387 */ /* 0x0005e20000100800 */
[----:B------:R-:W-:-:S03]  /*21430*/  ULDC UR38, c[0x0][0xc] ;  /* 0x0000030000267ab9 */ /* 0x000fc60000000800 */
        /* <DEDUP_REMOVED lines=20> */
[----:B------:R2:W-:Y:S01]  /*21580*/  STL [R1+0x2ec], R0 ;  /* 0x0002ec0001007387 */ /* 0x0005e20000100800 */
[----:B------:R-:W-:-:S07]  /*21590*/  LOP3.LUT R17, R5, R2, RZ, 0xfc, !PT ;  /* 0x0000000205117212 */ /* 0x000fce00078efcff */
.L_x_4404:
[----:B--2---:R-:W2:Y:S01]  /*215a0*/  LDL R0, [R1+0x2dc] ;  /* 0x0002dc0001007983 */ /* 0x004ea20000100800 */
[----:B------:R-:W-:Y:S05]  /*215b0*/  YIELD ;  /* 0x0000000000007946 */ /* 0x000fea0003800000 */
[----:B------:R-:W-:Y:S01]  /*215c0*/  ULDC.64 UR4, c[0x0][0xa28] ;  /* 0x00028a0000047ab9 */ /* 0x000fe20000000a00 */
[----:B0-----:R-:W-:Y:S02]  /*215d0*/  CS2R R6, SRZ ;  /* 0x0000000000067805 */ /* 0x001fe4000001ff00 */
[----:B------:R-:W-:Y:S01]  /*215e0*/  ISETP.NE.U32.AND P0, PT, RZ, UR4, PT ;  /* 0x00000004ff007c0c */ /* 0x000fe2000bf05070 */
[----:B------:R-:W0:Y:S01]  /*215f0*/  LDC.64 R12, c[0x0][0xa00] ;  /* 0x00028000ff0c7b82 */ /* 0x000e220000000a00 */
[----:B------:R-:W-:Y:S01]  /*21600*/  ULDC.64 UR6, c[0x0][0xa08] ;  /* 0x0002820000067ab9 */ /* 0x000fe20000000a00 */
[----:B------:R-:W-:Y:S01]  /*21610*/  ULDC.64 UR8, c[0x0][0xa10] ;  /* 0x0002840000087ab9 */ /* 0x000fe20000000a00 */
[----:B------:R-:W-:Y:S01]  /*21620*/  ISETP.NE.AND.EX P0, PT, RZ, UR5, PT, P0 ;  /* 0x00000005ff007c0c */ /* 0x000fe2000bf05300 */
[----:B------:R-:W-:-:S04]  /*21630*/  ULDC.64 UR4, c[0x0][0xa18] ;  /* 0x0002860000047ab9 */ /* 0x000fc80000000a00 */
[----:B-1----:R-:W1:Y:S08]  /*21640*/  LDC.64 R4, c[0x0][0xa08] ;  /* 0x00028200ff047b82 */ /* 0x002e700000000a00 */
[----:B------:R-:W2:Y:S01]  /*21650*/  @P0 LDC.64 R2, c[0x0][0xa28] ;  /* 0x00028a00ff020b82 */ /* 0x000ea20000000a00 */
[----:B------:R-:W-:Y:S02]  /*21660*/  ISETP.NE.U32.AND P2, PT, RZ, UR6, PT ;  /* 0x00000006ff007c0c */ /* 0x000fe4000bf45070 */
[----:B------:R-:W-:Y:S01]  /*21670*/  ISETP.NE.U32.AND P4, PT, RZ, UR8, PT ;  /* 0x00000008ff007c0c */ /* 0x000fe2000bf85070 */
[----:B------:R-:W-:-:S02]  /*21680*/  IMAD.MOV.U32 R9, RZ, RZ, RZ ;  /* 0x000000ffff097224 */ /* 0x000fc400078e00ff */
[----:B------:R-:W-:Y:S02]  /*21690*/  IMAD.MOV.U32 R10, RZ, RZ, RZ ;  /* 0x000000ffff0a7224 */ /* 0x000fe400078e00ff */
[----:B--2---:R-:W-:-:S05]  /*216a0*/  @P0 IMAD.WIDE R2, R0, 0x4, R2 ;  /* 0x0000000400020825 */ /* 0x004fca00078e0202 */
[----:B------:R2:W5:Y:S01]  /*216b0*/  @P0 LDG.E R6, desc[UR52][R2.64] ;  /* 0x0000003402060981 */ /* 0x000562000c1e1900 */
[----:B------:R-:W-:Y:S01]  /*216c0*/  ISETP.NE.U32.AND P0, PT, RZ, UR4, PT ;  /* 0x00000004ff007c0c */ /* 0x000fe2000bf05070 */
[----:B0-----:R-:W-:-:S03]  /*216d0*/  IMAD.WIDE R12, R0, 0x4, R12 ;  /* 0x00000004000c7825 */ /* 0x001fc600078e020c */
[----:B------:R-:W-:Y:S01]  /*216e0*/  ISETP.NE.AND.EX P0, PT, RZ, UR5, PT, P0 ;  /* 0x00000005ff007c0c */ /* 0x000fe2000bf05300 */
[----:B------:R-:W-:Y:S01]  /*216f0*/  ULDC.64 UR4, c[0x0][0xa00] ;  /* 0x0002800000047ab9 */ /* 0x000fe20000000a00 */
[----:B-1----:R-:W-:Y:S01]  /*21700*/  IMAD.WIDE R4, R0, 0x4, R4 ;  /* 0x0000000400047825 */ /* 0x002fe200078e0204 */
[----:B------:R-:W-:Y:S01]  /*21710*/  ISETP.NE.U32.AND P1, PT, RZ, UR4, PT ;  /* 0x00000004ff007c0c */ /* 0x000fe2000bf25070 */
[----:B--2---:R-:W0:Y:S03]  /*21720*/  LDC.64 R2, c[0x0][0xa10] ;  /* 0x00028400ff027b82 */ /* 0x004e260000000a00 */
[----:B------:R-:W-:Y:S02]  /*21730*/  ISETP.NE.AND.EX P3, PT, RZ, UR5, PT, P1 ;  /* 0x00000005ff007c0c */ /* 0x000fe4000bf65310 */
[----:B------:R-:W-:Y:S02]  /*21740*/  ISETP.NE.AND.EX P1, PT, RZ, UR7, PT, P2 ;  /* 0x00000007ff007c0c */ /* 0x000fe4000bf25320 */
[----:B------:R-:W-:-:S02]  /*21750*/  ISETP.NE.AND.EX P2, PT, RZ, UR9, PT, P4 ;  /* 0x00000009ff007c0c */ /* 0x000fc4000bf45340 */
[----:B------:R-:W1:Y:S01]  /*21760*/  @P0 LDC.64 R14, c[0x0][0xa18] ;  /* 0x00028600ff0e0b82 */ /* 0x000e620000000a00 */
[----:B------:R-:W-:-:S06]  /*21770*/  ULDC UR4, c[0x0][0x288] ;  /* 0x0000a20000047ab9 */ /* 0x000fcc0000000800 */
[----:B------:R-:W2:Y:S04]  /*21780*/  @P3 LDG.E R7, desc[UR52][R12.64] ;  /* 0x000000340c073981 */ /* 0x000ea8000c1e1900 */
[----:B------:R3:W5:Y:S01]  /*21790*/  @P1 LDG.E R9, desc[UR52][R4.64] ;  /* 0x0000003404091981 */ /* 0x000762000c1e1900 */
[----:B0-----:R-:W-:-:S05]  /*217a0*/  IMAD.WIDE R2, R0, 0x4, R2 ;  /* 0x0000000400027825 */ /* 0x001fca00078e0202 */
[----:B------:R3:W5:Y:S01]  /*217b0*/  @P2 LDG.E R10, desc[UR52][R2.64] ;  /* 0x00000034020a2981 */ /* 0x000762000c1e1900 */
[----:B-1----:R-:W-:-:S04]  /*217c0*/  @P0 IMAD.WIDE R14, R0, 0x4, R14 ;  /* 0x00000004000e0825 */ /* 0x002fc800078e020e */
[----:B------:R-:W-:Y:S01]  /*217d0*/  IMAD.U32 R0, RZ, RZ, UR4 ;  /* 0x00000004ff007e24 */ /* 0x000fe2000f8e00ff */
[----:B------:R-:W-:-:S05]  /*217e0*/  ULDC.64 UR4, c[0x0][0x3f8] ;  /* 0x0000fe0000047ab9 */ /* 0x000fca0000000a00 */
        /* <DEDUP_REMOVED lines=8> */
[----:B------:R-:W-:Y:S01]  /*21870*/  IMAD.U32 R8, RZ, RZ, UR5 ;  /* 0x00000005ff087e24 */ /* 0x000fe2000f8e00ff */
[----:B--2---:R0:W-:Y:S02]  /*21880*/  STL [R1+0x2f4], R7 ;  /* 0x0002f40701007387 */ /* 0x0041e40000100800 */
[----:B0-----:R-:W-:Y:S01]  /*21890*/  IMAD.U32 R7, RZ, RZ, UR4 ;  /* 0x00000004ff077e24 */ /* 0x001fe2000f8e00ff */
[----:B---3--:R-:W-:Y:S06]  /*218a0*/  @P0 BRA `(.L_x_4278) ;  /* 0x0000000000100947 */ /* 0x008fec0003800000 */
[----:B------:R-:W-:Y:S05]  /*218b0*/  @!P3 BRA `(.L_x_4278) ;  /* 0x00000000000cb947 */ /* 0x000fea0003800000 */
[----:B------:R-:W2:Y:S04]  /*218c0*/  LDG.E R11, desc[UR52][R12.64] ;  /* 0x000000340c0b7981 */ /* 0x000ea8000c1e1900 */
[----:B-----5:R-:W2:Y:S02]  /*218d0*/  LDG.E R0, desc[UR52][R12.64+0x4] ;  /* 0x000004340c007981 */ /* 0x020ea4000c1e1900 */
[----:B--2---:R-:W-:-:S07]  /*218e0*/  IMAD.IADD R0, R0, 0x1, -R11 ;  /* 0x0000000100007824 */ /* 0x004fce00078e0a0b */
.L_x_4278:
[----:B-----5:R-:W-:Y:S01]  /*218f0*/  IMAD.IADD R9, R9, 0x1, R6 ;  /* 0x0000000109097824 */ /* 0x020fe200078e0206 */
[----:B------:R-:W-:Y:S02]  /*21900*/  ULDC.64 UR4, c[0x0][0xa20] ;  /* 0x0002880000047ab9 */ /* 0x000fe40000000a00 */
[----:B------:R-:W-:Y:S02]  /*21910*/  ISETP.NE.U32.AND P0, PT, RZ, UR4, PT ;  /* 0x00000004ff007c0c */ /* 0x000fe4000bf05070 */
[----:B------:R0:W-:Y:S02]  /*21920*/  STL [R1+0x300], R9 ;  /* 0x0003000901007387 */ /* 0x0001e40000100800 */
[----:B------:R-:W-:-:S13]  /*21930*/  ISETP.NE.AND.EX P0, PT, RZ, UR5, PT, P0 ;  /* 0x00000005ff007c0c */ /* 0x000fda000bf05300 */
[----:B0-----:R-:W-:Y:S05]  /*21940*/  @!P0 BRA `(.L_x_4279) ;  /* 0x0000000000148947 */ /* 0x001fea0003800000 */
[----:B------:R-:W2:Y:S01]  /*21950*/  LDL R11, [R1+0x2dc] ;  /* 0x0002dc00010b7983 */ /* 0x000ea20000100800 */
[----:B------:R-:W2:Y:S02]  /*21960*/  LDC.64 R4, c[0x0][0xa20] ;  /* 0x00028800ff047b82 */ /* 0x000ea40000000a00 */
[----:B--2---:R-:W-:-:S05]  /*21970*/  IMAD.WIDE R4, R11, 0x4, R4 ;  /* 0x000000040b047825 */ /* 0x004fca00078e0204 */
[----:B------:R0:W5:Y:S01]  /*21980*/  LDG.E R7, desc[UR52][R4.64] ;  /* 0x0000003404077981 */ /* 0x000162000c1e1900 */
[----:B------:R-:W-:Y:S05]  /*21990*/  BRA `(.L_x_4280) ;  /* 0x0000000000107947 */ /* 0x000fea0003800000 */
.L_x_4279:
[----:B------:R-:W-:Y:S05]  /*219a0*/  @!P1 BRA `(.L_x_4280) ;  /* 0x00000000000c9947 */ /* 0x000fea0003800000 */
[----:B------:R-:W2:Y:S04]  /*219b0*/  LDG.E R7, desc[UR52][R4.64] ;  /* 0x0000003404077981 */ /* 0x000ea8000c1e1900 */
[----:B------:R-:W2:Y:S02]  /*219c0*/  LDG.E R4, desc[UR52][R4.64+0x4] ;  /* 0x0000043404047981 */ /* 0x000ea4000c1e1900 */
[----:B--2---:R-:W-:-:S07]  /*219d0*/  IMAD.IADD R7, R4, 0x1, -R7 ;  /* 0x0000000104077824 */ /* 0x004fce00078e0a07 */
.L_x_4280:
[----:B0-----:R-:W2:Y:S04]  /*219e0*/  @P2 LDG.E R4, desc[UR52][R2.64] ;  /* 0x0000003402042981 */ /* 0x001ea8000c1e1900 */
[----:B------:R-:W3:Y:S04]  /*219f0*/  LDL R11, [R1+0x2d4] ;  /* 0x0002d400010b7983 */ /* 0x000ee80000100800 */
[----:B------:R-:W2:Y:S01]  /*21a00*/  @P2 LDG.E R2, desc[UR52][R2.64+0x4] ;  /* 0x0000043402022981 */ /* 0x000ea2000c1e1900 */
[----:B-----5:R-:W-:Y:S02]  /*21a10*/  IMAD.IADD R6, R7, 0x1, -R6 ;  /* 0x0000000107067824 */ /* 0x020fe400078e0a06 */
[----:B--2---:R-:W-:-:S04]  /*21a20*/  @P2 IMAD.IADD R8, R2, 0x1, -R4 ;  /* 0x0000000102082824 */ /* 0x004fc800078e0a04 */
[----:B------:R-:W-:-:S04]  /*21a30*/  IMAD.IADD R20, R6, 0x1, R8 ;  /* 0x0000000106147824 */ /* 0x000fc800078e0208 */
[----:B------:R-:W-:-:S04]  /*21a40*/  VIADD R2, R20, 0x9f ;  /* 0x0000009f14027836 */ /* 0x000fc80000000000 */
[----:B------:R-:W-:-:S05]  /*21a50*/  IMAD.HI R2, R2, 0x66666667, RZ ;  /* 0x6666666702027827 */ /* 0x000fca00078e02ff */
[----:B------:R-:W-:-:S04]  /*21a60*/  SHF.R.U32.HI R3, RZ, 0x1f, R2 ;  /* 0x0000001fff037819 */ /* 0x000fc80000011602 */
[----:B------:R-:W-:Y:S02]  /*21a70*/  LEA.HI.SX32 R9, R2, R3, 0x1a ;  /* 0x0000000302097211 */ /* 0x000fe400078fd2ff */
[----:B------:R-:W0:Y:S03]  /*21a80*/  LDC.64 R2, c[0x0][0x9e0] ;  /* 0x00027800ff027b82 */ /* 0x000e260000000a00 */
[----:B------:R1:W-:Y:S01]  /*21a90*/  STL [R1+0x2e4], R9 ;  /* 0x0002e40901007387 */ /* 0x0003e20000100800 */
[----:B---3--:R-:W-:-:S04]  /*21aa0*/  LEA R21, R11, 0x80, 0x7 ;  /* 0x000000800b157811 */ /* 0x008fc800078e38ff */
[----:B------:R-:W-:Y:S02]  /*21ab0*/  IADD3 R21, R20, R21, -R0 ;  /* 0x0000001514157210 */ /* 0x000fe40007ffe800 */
[----:B0-----:R-:W-:-:S03]  /*21ac0*/  ISETP.GE.AND P1, PT, R3, 0x1, PT ;  /* 0x000000010300780c */ /* 0x001fc60003f26270 */
[----:B------:R-:W-:-:S10]  /*21ad0*/  IMAD.IADD R2, R21, 0x1, R2 ;  /* 0x0000000115027824 */ /* 0x000fd400078e0202 */
[----:B-1----:R-:W-:Y:S05]  /*21ae0*/  @!P1 BRA `(.L_x_4281) ;  /* 0x0000000000489947 */ /* 0x002fea0003800000 */
        /* <DEDUP_REMOVED lines=11> */
.L_x_4283:
[----:B------:R-:W-:-:S13]  /*21ba0*/  ISETP.NE.AND P0, PT, R3, 0x1, PT ;  /* 0x000000010300780c */ /* 0x000fda0003f05270 */
[----:B------:R-:W0:Y:S02]  /*21bb0*/  @P0 LDC.64 R4, c[0x0][0x9e8] ;  /* 0x00027a00ff040b82 */ /* 0x000e240000000a00 */
[----:B0-----:R-:W-:-:S05]  /*21bc0*/  @P0 IMAD.HI.U32 R4, R7, R4, RZ ;  /* 0x0000000407040227 */ /* 0x001fca00078e00ff */
[----:B------:R-:W-:-:S07]  /*21bd0*/  @P0 SHF.R.U32.HI R7, RZ, R5, R4 ;  /* 0x00000005ff070219 */ /* 0x000fce0000011604 */
.L_x_4284:
[----:B------:R-:W-:Y:S05]  /*21be0*/  BSYNC B0 ;  /* 0x0000000000007941 */ /* 0x000fea0003800000 */
.L_x_4282:
[----:B------:R-:W-:-:S05]  /*21bf0*/  IMAD R7, R7, R3, R3 ;  /* 0x0000000307077224 */ /* 0x000fca00078e0203 */
[----:B------:R-:W-:-:S07]  /*21c00*/  VIMNMX R2, R2, R7, PT ;  /* 0x0000000702027248 */ /* 0x000fce0003fe0100 */
.L_x_4281:
        /* <DEDUP_REMOVED lines=15> */
.L_x_4287:
[----:B------:R-:W-:Y:S01]  /*21d00*/  ISETP.NE.AND P0, PT, R3, 0x1, PT ;  /* 0x000000010300780c */ /* 0x000fe20003f05270 */
[----:B------:R-:W-:-:S12]  /*21d10*/  IMAD.MOV.U32 R7, RZ, RZ, R20 ;  /* 0x000000ffff077224 */ /* 0x000fd800078e0014 */
[----:B------:R-:W0:Y:S02]  /*21d20*/  @P0 LDC.64 R4, c[0x0][0x9e8] ;  /* 0x00027a00ff040b82 */ /* 0x000e240000000a00 */
[----:B0-----:R-:W-:-:S05]  /*21d30*/  @P0 IMAD.HI.U32 R4, R20, R4, RZ ;  /* 0x0000000414040227 */ /* 0x001fca00078e00ff */
[----:B------:R-:W-:-:S07]  /*21d40*/  @P0 SHF.R.U32.HI R7, RZ, R5, R4 ;  /* 0x00000005ff070219 */ /* 0x000fce0000011604 */
.L_x_4288:
[----:B------:R-:W-:Y:S05]  /*21d50*/  BSYNC B0 ;  /* 0x0000000000007941 */ /* 0x000fea0003800000 */
.L_x_4286:
[----:B------:R-:W-:-:S05]  /*21d60*/  IMAD R3, R7, R3, RZ ;  /* 0x0000000307037224 */ /* 0x000fca00078e02ff */
[----:B------:R-:W-:-:S07]  /*21d70*/  VIMNMX R0, R0, R3, !PT ;  /* 0x0000000300007248 */ /* 0x000fce0007fe0100 */
.L_x_4285:
[----:B------:R-:W-:Y:S01]  /*21d80*/  VIADD R2, R2, 0x9f ;  /* 0x0000009f02027836 */ /* 0x000fe20000000000 */
[----:B------:R-:W-:Y:S01]  /*21d90*/  BSSY B0, `(.L_x_4289) ;  /* 0x0000178000007945 */ /* 0x000fe20003800000 */
[----:B------:R-:W-:-:S04]  /*21da0*/  IMAD.HI R0, R0, 0x66666667, RZ ;  /* 0x6666666700007827 */ /* 0x000fc800078e02ff */
[----:B------:R-:W-:-:S05]  /*21db0*/  IMAD.HI R2, R2, 0x66666667, RZ ;  /* 0x6666666702027827 */ /* 0x000fca00078e02ff */
[----:B------:R-:W-:-:S04]  /*21dc0*/  SHF.R.U32.HI R3, RZ, 0x1f, R2 ;  /* 0x0000001fff037819 */ /* 0x000fc80000011602 */
[----:B------:R-:W-:Y:S02]  /*21dd0*/  LEA.HI.SX32 R3, R2, R3, 0x1a ;  /* 0x0000000302037211 */ /* 0x000fe400078fd2ff */
[----:B------:R-:W-:-:S04]  /*21de0*/  SHF.R.U32.HI R2, RZ, 0x1f, R0 ;  /* 0x0000001fff027819 */ /* 0x000fc80000011600 */
[----:B------:R-:W-:Y:S02]  /*21df0*/  LEA.HI.SX32 R2, R0, R2, 0x1a ;  /* 0x0000000200027211 */ /* 0x000fe400078fd2ff */
[----:B------:R-:W-:Y:S02]  /*21e00*/  VIMNMX R0, R9, R3, PT ;  /* 0x0000000309007248 */ /* 0x000fe40003fe0100 */
[----:B------:R-:W-:-:S05]  /*21e10*/  VIMNMX R2, RZ, R2, !PT ;  /* 0x00000002ff027248 */ /* 0x000fca0007fe0100 */
[--C-:B------:R-:W-:Y:S02]  /*21e20*/  IMAD R2, R2, 0xa0, -R6.reuse ;  /* 0x000000a002027824 */ /* 0x100fe400078e0a06 */
[----:B------:R-:W-:-:S03]  /*21e30*/  IMAD R6, R0, 0xa0, -R6 ;  /* 0x000000a000067824 */ /* 0x000fc600078e0a06 */
[----:B------:R-:W-:Y:S02]  /*21e40*/  VIMNMX R0, RZ, R2, !PT ;  /* 0x00000002ff007248 */ /* 0x000fe40007fe0100 */
[----:B------:R-:W-:-:S03]  /*21e50*/  VIMNMX R8, R6, R8, PT ;  /* 0x0000000806087248 */ /* 0x000fc60003fe0100 */
[----:B------:R-:W-:Y:S01]  /*21e60*/  IMAD.WIDE.U32 R2, R0, -0x33333333, RZ ;  /* 0xcccccccd00027825 */ /* 0x000fe200078e00ff */
[----:B------:R-:W-:-:S04]  /*21e70*/  ISETP.GT.AND P0, PT, R8, R0, PT ;  /* 0x000000000800720c */ /* 0x000fc80003f04270 */
[----:B------:R-:W-:-:S05]  /*21e80*/  SHF.R.U32.HI R3, RZ, 0x7, R3 ;  /* 0x00000007ff037819 */ /* 0x000fca0000011603 */
[----:B------:R-:W-:-:S04]  /*21e90*/  IMAD.MOV.U32 R4, RZ, RZ, R3 ;  /* 0x000000ffff047224 */ /* 0x000fc800078e0003 */
[----:B------:R-:W-:-:S04]  /*21ea0*/  @P0 VIADD R0, R8, 0x9f ;  /* 0x0000009f08000836 */ /* 0x000fc80000000000 */
[----:B------:R-:W-:-:S05]  /*21eb0*/  @P0 IMAD.HI R0, R0, 0x66666667, RZ ;  /* 0x6666666700000827 */ /* 0x000fca00078e02ff */
[----:B------:R-:W-:-:S04]  /*21ec0*/  @P0 SHF.R.U32.HI R2, RZ, 0x1f, R0 ;  /* 0x0000001fff020819 */ /* 0x000fc80000011600 */
[----:B------:R-:W-:Y:S02]  /*21ed0*/  @P0 LEA.HI.SX32 R4, R0, R2, 0x1a ;  /* 0x0000000200040211 */ /* 0x000fe400078fd2ff */
[----:B------:R-:W-:Y:S02]  /*21ee0*/  PLOP3.LUT P0, PT, PT, PT, PT, 0x80, 0x0 ;  /* 0x000000000000781c */ /* 0x000fe40003f0f070 */
[----:B------:R-:W-:-:S13]  /*21ef0*/  ISETP.GT.AND P1, PT, R4, R3, PT ;  /* 0x000000030400720c */ /* 0x000fda0003f24270 */
[----:B------:R-:W-:Y:S05]  /*21f00*/  @!P1 BRA `(.L_x_4290) ;  /* 0x0000001400809947 */ /* 0x000fea0003800000 */
[----:B------:R-:W2:Y:S01]  /*21f10*/  LDL R5, [R1+0x2dc] ;  /* 0x0002dc0001057983 */ /* 0x000ea20000100800 */
[----:B------:R-:W0:Y:S03]  /*21f20*/  LDC R0, c[0x0][0x428] ;  /* 0x00010a00ff007b82 */ /* 0x000e260000000800 */
[----:B------:R-:W3:Y:S01]  /*21f30*/  LDL R9, [R1+0x2d8] ;  /* 0x0002d80001097983 */ /* 0x000ee20000100800 */
[----:B------:R-:W-:Y:S01]  /*21f40*/  UMOV UR4, 0xffffffff ;  /* 0xffffffff00047882 */ /* 0x000fe20000000000 */
[----:B0-----:R-:W-:-:S13]  /*21f50*/  ISETP.NE.AND P0, PT, R0, 0x1, PT ;  /* 0x000000010000780c */ /* 0x001fda0003f05270 */
[----:B------:R-:W3:Y:S01]  /*21f60*/  @P0 LDC R0, c[0x0][0x42c] ;  /* 0x00010b00ff000b82 */ /* 0x000ee20000000800 */
[----:B--2---:R-:W-:-:S07]  /*21f70*/  IMAD.MOV.U32 R7, RZ, RZ, R5 ;  /* 0x000000ffff077224 */ /* 0x004fce00078e0005 */
[----:B------:R-:W0:Y:S01]  /*21f80*/  @P0 LDC R5, c[0x0][0x430] ;  /* 0x00010c00ff050b82 */ /* 0x000e220000000800 */
[----:B---3--:R-:W-:-:S04]  /*21f90*/  @P0 IMAD.HI.U32 R0, R9, R0, RZ ;  /* 0x0000000009000227 */ /* 0x008fc800078e00ff */
        /* <DEDUP_REMOVED lines=8> */
.L_x_4448:
[----:B-1----:R-:W-:Y:S02]  /*22020*/  ISETP.NE.AND P0, PT, R14, RZ, PT ;  /* 0x000000ff0e00720c */ /* 0x002fe40003f05270 */
[----:B------:R-:W-:-:S11]  /*22030*/  PLOP3.LUT P6, PT, PT, PT, PT, 0x8, 0x0 ;  /* 0x000000000000781c */ /* 0x000fd60003fce170 */
[----:B------:R-:W-:Y:S05]  /*22040*/  @P0 BRA `(.L_x_4292) ;  /* 0x00000000000c0947 */ /* 0x000fea0003800000 */
[----:B------:R-:W-:-:S03]  /*22050*/  UMOV UR4, 0xffffffff ;  /* 0xffffffff00047882 */ /* 0x000fc60000000000 */
[----:B------:R-:W-:Y:S05]  /*22060*/  BRA.DIV UR4, `(.L_x_4293) ;  /* 0x0000007204e47947 */ /* 0x000fea000b800000 */
[----:B------:R-:W-:-:S13]  /*22070*/  ELECT P6, URZ, PT ;  /* 0x00000000003f782f */ /* 0x000fda00038c0000 */
.L_x_4292:
        /* <DEDUP_REMOVED lines=12> */
.L_x_4451:
[----:B------:R-:W-:Y:S05]  /*22140*/  BSYNC B1 ;  /* 0x0000000000017941 */ /* 0x000fea0003800000 */
.L_x_4294:
        /* <DEDUP_REMOVED lines=12> */
.L_x_4452:
[----:B------:R-:W-:Y:S05]  /*22210*/  BSYNC B2 ;  /* 0x0000000000027941 */ /* 0x000fea0003800000 */
.L_x_4298:
        /* <DEDUP_REMOVED lines=9> */
.L_x_4301:
[----:B------:R-:W-:Y:S05]  /*222b0*/  BSYNC B2 ;  /* 0x0000000000027941 */ /* 0x000fea0003800000 */
.L_x_4300:
[----:B0-----:R-:W2:Y:S01]  /*222c0*/  LDL R5, [R1+0x2e0] ;  /* 0x0002e00001057983 */ /* 0x001ea20000100800 */
[----:B------:R-:W-:Y:S01]  /*222d0*/  IMAD.MOV.U32 R6, RZ, RZ, RZ ;  /* 0x000000ffff067224 */ /* 0x000fe200078e00ff */
[----:B------:R-:W-:Y:S01]  /*222e0*/  UIADD3 UR4, UP0, UR40, 0x570, URZ ;  /* 0x0000057028047890 */ /* 0x000fe2000ff1e03f */
[----:B------:R-:W-:Y:S01]  /*222f0*/  PLOP3.LUT P0, PT, PT, PT, PT, 0x80, 0x0 ;  /* 0x000000000000781c */ /* 0x000fe20003f0f070 */
[----:B------:R-:W-:Y:S01]  /*22300*/  UMOV UR6, 0x0 ;  /* 0x0000000000067882 */ /* 0x000fe20000000000 */
[----:B------:R-:W-:Y:S01]  /*22310*/  UMOV UR7, 0x12f00000 ;  /* 0x12f0000000077882 */ /* 0x000fe20000000000 */
[----:B------:R-:W-:Y:S01]  /*22320*/  R2UR UR10, R6 ;  /* 0x00000000060a72ca */ /* 0x000fe200000e0000 */
[----:B------:R-:W-:Y:S01]  /*22330*/  IMAD R6, R4, 0xa0, R10 ;  /* 0x000000a004067824 */ /* 0x000fe200078e020a */
[----:B------:R-:W-:-:S03]  /*22340*/  UIADD3.X UR5, URZ, UR41, URZ, UP0, !UPT ;  /* 0x000000293f057290 */ /* 0x000fc600087fe43f */
[----:B------:R-:W-:Y:S02]  /*22350*/  VIADD R6, R6, 0xffffff60 ;  /* 0xffffff6006067836 */ /* 0x000fe40000000000 */
[----:B--2---:R-:W-:Y:S02]  /*22360*/  IMAD R9, R5, 0x7800, R11 ;  /* 0x0000780005097824 */ /* 0x004fe400078e020b */
[----:B------:R-:W-:Y:S02]  /*22370*/  VIADD R5, R8, 0x33490 ;  /* 0x0003349008057836 */ /* 0x000fe40000000000 */
[----:B------:R-:W-:-:S07]  /*22380*/  VIADD R7, R9, 0x24200 ;  /* 0x0002420009077836 */ /* 0x000fce0000000000 */
.L_x_4302:
        /* <DEDUP_REMOVED lines=16> */
.L_x_4303:
        /* <DEDUP_REMOVED lines=16> */
.L_x_4304:
        /* <DEDUP_REMOVED lines=13> */
.L_x_4453:
[----:B------:R-:W-:Y:S05]  /*22660*/  BSYNC B2 ;  /* 0x0000000000027941 */ /* 0x000fea0003800000 */
.L_x_4305:
        /* <DEDUP_REMOVED lines=11> */
.L_x_4308:
[----:B------:R-:W-:Y:S05]  /*22720*/  BSYNC B2 ;  /* 0x0000000000027941 */ /* 0x000fea0003800000 */
.L_x_4307:
[----:B------:R-:W-:Y:S01]  /*22730*/  R2UR UR6, R12 ;  /* 0x000000000c0672ca */ /* 0x000fe200000e0000 */
[----:B------:R-:W-:Y:S01]  /*22740*/  IMAD.MOV.U32 R5, RZ, RZ, RZ ;  /* 0x000000ffff057224 */ /* 0x000fe200078e00ff */
[----:B------:R-:W-:Y:S01]  /*22750*/  R2UR UR7, R13 ;  /* 0x000000000d0772ca */ /* 0x000fe200000e0000 */
[----:B------:R-:W-:Y:S01]  /*22760*/  UIADD3 UR4, UP0, UR40, 0x670, URZ ;  /* 0x0000067028047890 */ /* 0x000fe2000ff1e03f */
[----:B------:R-:W-:Y:S01]  /*22770*/  PLOP3.LUT P0, PT, PT, PT, PT, 0x80, 0x0 ;  /* 0x000000000000781c */ /* 0x000fe20003f0f070 */
[----:B------:R-:W-:Y:S01]  /*22780*/  VIADD R8, R8, 0x334b0 ;  /* 0x000334b008087836 */ /* 0x000fe20000000000 */
[----:B------:R-:W-:Y:S01]  /*22790*/  R2UR UR10, R5 ;  /* 0x00000000050a72ca */ /* 0x000fe200000e0000 */
[----:B------:R-:W-:Y:S01]  /*227a0*/  VIADD R5, R9, 0xf200 ;  /* 0x0000f20009057836 */ /* 0x000fe20000000000 */
[----:B------:R-:W-:-:S13]  /*227b0*/  UIADD3.X UR5, URZ, UR41, URZ, UP0, !UPT ;  /* 0x000000293f057290 */ /* 0x000fda00087fe43f */
.L_x_4309:
        /* <DEDUP_REMOVED lines=15> */
.L_x_4310:
        /* <DEDUP_REMOVED lines=15> */
.L_x_4311:
        /* <DEDUP_REMOVED lines=10> */
.L_x_4297:
[----:B------:R-:W-:Y:S05]  /*22a40*/  BSYNC B1 ;  /* 0x0000000000017941 */ /* 0x000fea0003800000 */
.L_x_4296:
        /* <DEDUP_REMOVED lines=8> */
[----:B------:R-:W-:Y:S02]  /*22ad0*/  VIADD R6, R4, 0xfffffffe ;  /* 0xfffffffe04067836 */ /* 0x000fe40000000000 */
[----:B------:R0:W-:Y:S03]  /*22ae0*/  STL [R1+0x2e0], R5 ;  /* 0x0002e00501007387 */ /* 0x0001e60000100800 */
[----:B------:R-:W-:Y:S01]  /*22af0*/  ISETP.GE.AND P2, PT, R6, R3, PT ;  /* 0x000000030600720c */ /* 0x000fe20003f46270 */
[----:B------:R0:W-:-:S12]  /*22b00*/  STL [R1+0x2f0], R7 ;  /* 0x0002f00701007387 */ /* 0x0001d80000100800 */
[----:B0-----:R-:W-:Y:S05]  /*22b10*/  @!P2 BRA `(.L_x_4290) ;  /* 0x00000008007ca947 */ /* 0x001fea0003800000 */
[C---:B------:R-:W-:Y:S02]  /*22b20*/  IMAD R8, R4.reuse, 0xa0, R10 ;  /* 0x000000a004087824 */ /* 0x040fe400078e020a */
[----:B------:R-:W-:Y:S02]  /*22b30*/  VIADD R9, R4, 0xffffffff ;  /* 0xffffffff04097836 */ /* 0x000fe40000000000 */
[----:B------:R-:W-:-:S07]  /*22b40*/  VIADD R8, R8, 0xfffffec0 ;  /* 0xfffffec008087836 */ /* 0x000fce0000000000 */
.L_x_4328:
        /* <DEDUP_REMOVED lines=13> */
.L_x_4454:
[----:B------:R-:W-:Y:S05]  /*22c20*/  BSYNC B2 ;  /* 0x0000000000027941 */ /* 0x000fea0003800000 */
.L_x_4314:
        /* <DEDUP_REMOVED lines=9> */
.L_x_4317:
[----:B------:R-:W-:Y:S05]  /*22cc0*/  BSYNC B2 ;  /* 0x0000000000027941 */ /* 0x000fea0003800000 */
.L_x_4316:
        /* <DEDUP_REMOVED lines=11> */
.L_x_4318:
        /* <DEDUP_REMOVED lines=13> */
[----:B------:R-:W-:Y:S02]  /*22e50*/  UMOV UR7, 0x12f00000 ;  /* 0x12f0000000077882 */ /* 0x000fe40000000000 */
[----:B------:R-:W-:Y:S01]  /*22e60*/  R2UR UR10, R10 ;  /* 0x000000000a0a72ca */ /* 0x000fe200000e0000 */
[----:B------:R-:W-:-:S14]  /*22e70*/  VIADD R10, R5, 0x26a00 ;  /* 0x00026a00050a7836 */ /* 0x000fdc0000000000 */
.L_x_4319:
        /* <DEDUP_REMOVED lines=16> */
.L_x_4320:
        /* <DEDUP_REMOVED lines=13> */
.L_x_4455:
[----:B------:R-:W-:Y:S05]  /*23050*/  BSYNC B2 ;  /* 0x0000000000027941 */ /* 0x000fea0003800000 */
.L_x_4321:
        /* <DEDUP_REMOVED lines=11> */
.L_x_4324:
[----:B------:R-:W-:Y:S05]  /*23110*/  BSYNC B2 ;  /* 0x0000000000027941 */ /* 0x000fea0003800000 */
.L_x_4323:
        /* <DEDUP_REMOVED lines=8> */
.L_x_4325:
        /* <DEDUP_REMOVED lines=11> */
[----:B------:R-:W-:Y:S01]  /*23250*/  R2UR UR6, R12 ;  /* 0x000000000c0672ca */ /* 0x000fe200000e0000 */
[----:B------:R-:W-:Y:S01]  /*23260*/  VIADD R4, R5, 0x11a00 ;  /* 0x00011a0005047836 */ /* 0x000fe20000000000 */
[----:B------:R-:W-:Y:S02]  /*23270*/  R2UR UR7, R13 ;  /* 0x000000000d0772ca */ /* 0x000fe400000e0000 */
[----:B------:R-:W-:Y:S02]  /*23280*/  R2UR UR10, R6 ;  /* 0x00000000060a72ca */ /* 0x000fe400000e0000 */
[----:B------:R-:W-:-:S13]  /*23290*/  PLOP3.LUT P1, PT, PT, PT, PT, 0x80, 0x0 ;  /* 0x000000000000781c */ /* 0x000fda0003f2f070 */
.L_x_4326:
        /* <DEDUP_REMOVED lines=15> */
.L_x_4327:
        /* <DEDUP_REMOVED lines=10> */
.L_x_4313:
[----:B------:R-:W-:Y:S05]  /*23430*/  BSYNC B1 ;  /* 0x0000000000017941 */ /* 0x000fea0003800000 */
.L_x_4312:
        /* <DEDUP_REMOVED lines=13> */
.L_x_4290:
[----:B------:R-:W-:Y:S05]  /*23510*/  BSYNC B0 ;  /* 0x0000000000007941 */ /* 0x000fea0003800000 */
.L_x_4289:
        /* <DEDUP_REMOVED lines=17> */
.L_x_4331:
[----:B------:R-:W-:-:S13]  /*23630*/  ISETP.NE.AND P1, PT, R3, 0x1, PT ;  /* 0x000000010300780c */ /* 0x000fda0003f25270 */
[----:B0-----:R-:W0:Y:S02]  /*23640*/  @P1 LDC.64 R4, c[0x0][0x9e8] ;  /* 0x00027a00ff041b82 */ /* 0x001e240000000a00 */
[----:B0-----:R-:W-:-:S05]  /*23650*/  @P1 IMAD.HI.U32 R4, R0, R4, RZ ;  /* 0x0000000400041227 */ /* 0x001fca00078e00ff */
[----:B------:R-:W-:-:S07]  /*23660*/  @P1 SHF.R.U32.HI R0, RZ, R5, R4 ;  /* 0x00000005ff001219 */ /* 0x000fce0000011604 */
.L_x_4332:
[----:B------:R-:W-:Y:S05]  /*23670*/  BSYNC B0 ;  /* 0x0000000000007941 */ /* 0x000fea0003800000 */
.L_x_4330:
[----:B------:R-:W-:-:S05]  /*23680*/  IMAD R0, R0, R3, R3 ;  /* 0x0000000300007224 */ /* 0x000fca00078e0203 */
[----:B------:R-:W-:-:S07]  /*23690*/  VIMNMX R2, R2, R0, PT ;  /* 0x0000000002027248 */ /* 0x000fce0003fe0100 */
.L_x_4329:
[----:B0-----:R-:W2:Y:S01]  /*236a0*/  LDL.LU R4, [R1+0x2e4] ;  /* 0x0002e40001047983 */ /* 0x001ea20000300800 */
[----:B------:R-:W-:Y:S01]  /*236b0*/  VIADD R0, R2, 0x9f ;  /* 0x0000009f02007836 */ /* 0x000fe20000000000 */
[----:B------:R-:W-:-:S03]  /*236c0*/  ULDC UR4, c[0x0][0x9dc] ;  /* 0x0002770000047ab9 */ /* 0x000fc60000000800 */
[----:B------:R-:W-:-:S05]  /*236d0*/  IMAD.HI R0, R0, 0x66666667, RZ ;  /* 0x6666666700007827 */ /* 0x000fca00078e02ff */
[----:B------:R-:W-:-:S04]  /*236e0*/  SHF.R.U32.HI R2, RZ, 0x1f, R0 ;  /* 0x0000001fff027819 */ /* 0x000fc80000011600 */
[----:B------:R-:W-:Y:S01]  /*236f0*/  LEA.HI.SX32 R2, R0, R2, 0x1a ;  /* 0x0000000200027211 */ /* 0x000fe200078fd2ff */
[----:B------:R-:W-:-:S03]  /*23700*/  VIADD R0, R20, -UR4 ;  /* 0x8000000414007c36 */ /* 0x000fc60008000000 */
[----:B--2---:R-:W-:-:S05]  /*23710*/  VIMNMX R6, R4, R2, PT ;  /* 0x0000000204067248 */ /* 0x004fca0003fe0100 */
[----:B------:R0:W-:Y:S01]  /*23720*/  STL [R1+0x2e8], R6 ;  /* 0x0002e80601007387 */ /* 0x0001e20000100800 */
[----:B------:R-:W-:Y:S05]  /*23730*/  @!P0 BRA `(.L_x_4333) ;  /* 0x0000000000448947 */ /* 0x000fea0003800000 */
[----:B------:R-:W-:Y:S01]  /*23740*/  ISETP.GT.AND P0, PT, R20, -0x1, PT ;  /* 0xffffffff1400780c */ /* 0x000fe20003f04270 */
[----:B------:R-:W-:-:S12]  /*23750*/  BSSY B0, `(.L_x_4334) ;  /* 0x000000d000007945 */ /* 0x000fd80003800000 */
        /* <DEDUP_REMOVED lines=8> */
.L_x_4335:
[----:B------:R-:W-:-:S13]  /*237e0*/  ISETP.NE.AND P0, PT, R3, 0x1, PT ;  /* 0x000000010300780c */ /* 0x000fda0003f05270 */
[----:B------:R-:W1:Y:S02]  /*237f0*/  @P0 LDC.64 R4, c[0x0][0x9e8] ;  /* 0x00027a00ff040b82 */ /* 0x000e640000000a00 */
[----:B-1----:R-:W-:-:S05]  /*23800*/  @P0 IMAD.HI.U32 R4, R20, R4, RZ ;  /* 0x0000000414040227 */ /* 0x002fca00078e00ff */
[----:B------:R-:W-:-:S07]  /*23810*/  @P0 SHF.R.U32.HI R20, RZ, R5, R4 ;  /* 0x00000005ff140219 */ /* 0x000fce0000011604 */
.L_x_4336:
[----:B------:R-:W-:Y:S05]  /*23820*/  BSYNC B0 ;  /* 0x0000000000007941 */ /* 0x000fea0003800000 */
.L_x_4334:
[----:B------:R-:W-:-:S05]  /*23830*/  IMAD R3, R20, R3, RZ ;  /* 0x0000000314037224 */ /* 0x000fca00078e02ff */
[----:B------:R-:W-:-:S07]  /*23840*/  VIMNMX R0, R0, R3, !PT ;  /* 0x0000000300007248 */ /* 0x000fce0007fe0100 */
.L_x_4333:
        /* <DEDUP_REMOVED lines=26> */
.L_x_4338:
        /* <DEDUP_REMOVED lines=23> */
.L_x_4340:
[----:B------:R-:W2:Y:S01]  /*23b60*/  LDL R2, [R1+0x2e4] ;  /* 0x0002e40001027983 */ /* 0x000ea20000100800 */
[----:B------:R-:W-:Y:S01]  /*23b70*/  LOP3.LUT R16, R16, 0xfffffffe, RZ, 0xc0, !PT ;  /* 0xfffffffe10107812 */ /* 0x000fe200078ec0ff */
[----:B--2---:R-:W-:-:S05]  /*23b80*/  VIADD R0, R2, 0xf200 ;  /* 0x0000f20002007836 */ /* 0x004fca0000000000 */
[----:B------:R1:W-:Y:S01]  /*23b90*/  STL [R1+0x2f8], R0 ;  /* 0x0002f80001007387 */ /* 0x0003e20000100800 */
[----:B------:R-:W-:-:S13]  /*23ba0*/  LOP3.LUT P0, RZ, R0, 0x1bf, RZ, 0xc0, !PT ;  /* 0x000001bf00ff7812 */ /* 0x000fda000780c0ff */
[----:B------:R-:W-:Y:S01]  /*23bb0*/  @P0 LOP3.LUT R16, R16, 0x1, RZ, 0xfc, !PT ;  /* 0x0000000110100812 */ /* 0x000fe200078efcff */
[----:B-1----:R-:W-:Y:S06]  /*23bc0*/  @!P0 BRA `(.L_x_4341) ;  /* 0x0000000000408947 */ /* 0x002fec0003800000 */
        /* <DEDUP_REMOVED lines=16> */
.L_x_4341:
[----:B------:R-:W2:Y:S02]  /*23cd0*/  LDL R2, [R1+0x2e4] ;  /* 0x0002e40001027983 */ /* 0x000ea40000100800 */
        /* <DEDUP_REMOVED lines=20> */
.L_x_4342:
[----:B------:R-:W2:Y:S02]  /*23e20*/  LDL.LU R2, [R1+0x2f8] ;  /* 0x0002f80001027983 */ /* 0x000ea40000300800 */
[----:B--2---:R-:W-:-:S13]  /*23e30*/  LOP3.LUT P6, RZ, R2, 0x1bf, RZ, 0xc0, !PT ;  /* 0x000001bf02ff7812 */ /* 0x004fda00078cc0ff */
        /* <DEDUP_REMOVED lines=17> */
.L_x_4343:
[----:B------:R-:W2:Y:S01]  /*23f50*/  LDL.LU R3, [R1+0x2f4] ;  /* 0x0002f40001037983 */ /* 0x000ea20000300800 */
[----:B------:R-:W1:Y:S01]  /*23f60*/  LDC R0, c[0x0][0x428] ;  /* 0x00010a00ff007b82 */ /* 0x000e620000000800 */
[----:B------:R-:W-:Y:S02]  /*23f70*/  ULDC.64 UR4, c[0x0][0x9f8] ;  /* 0x00027e0000047ab9 */ /* 0x000fe40000000a00 */
[----:B------:R-:W2:Y:S04]  /*23f80*/  LDL.LU R2, [R1+0x2d4] ;  /* 0x0002d40001027983 */ /* 0x000ea80000300800 */
[----:B0-----:R-:W3:Y:S04]  /*23f90*/  LDL R6, [R1+0x2d8] ;  /* 0x0002d80001067983 */ /* 0x001ee80000100800 */
[----:B------:R-:W4:Y:S01]  /*23fa0*/  LDL R5, [R1+0x2dc] ;  /* 0x0002dc0001057983 */ /* 0x000f220000100800 */
[----:B-1----:R-:W-:Y:S01]  /*23fb0*/  ISETP.NE.AND P0, PT, R0, 0x1, PT ;  /* 0x000000010000780c */ /* 0x002fe20003f05270 */
[----:B--2---:R-:W-:-:S12]  /*23fc0*/  IMAD R4, R2, 0x80, R3 ;  /* 0x0000008002047824 */ /* 0x004fd800078e0203 */
[----:B------:R-:W0:Y:S01]  /*23fd0*/  @P0 LDC R3, c[0x0][0x42c] ;  /* 0x00010b00ff030b82 */ /* 0x000e220000000800 */
[----:B---3--:R-:W-:Y:S02]  /*23fe0*/  IMAD.MOV.U32 R0, RZ, RZ, R6 ;  /* 0x000000ffff007224 */ /* 0x008fe400078e0006 */
[----:B----4-:R-:W-:-:S05]  /*23ff0*/  IMAD.MOV.U32 R7, RZ, RZ, R5 ;  /* 0x000000ffff077224 */ /* 0x010fca00078e0005 */
[----:B------:R-:W1:Y:S01]  /*24000*/  @P0 LDC R2, c[0x0][0x430] ;  /* 0x00010c00ff020b82 */ /* 0x000e620000000800 */
[----:B0-----:R-:W-:Y:S02]  /*24010*/  @P0 IMAD.HI.U32 R3, R6, R3, RZ ;  /* 0x0000000306030227 */ /* 0x001fe400078e00ff */
[----:B------:R-:W0:Y:S03]  /*24020*/  S2R R6, SR_TID.X ;  /* 0x0000000000067919 */ /* 0x000e260000002100 */
[----:B-1----:R-:W-:Y:S02]  /*24030*/  @P0 SHF.R.U32.HI R0, RZ, R2, R3 ;  /* 0x00000002ff000219 */ /* 0x002fe40000011603 */
[----:B------:R-:W-:-:S04]  /*24040*/  ISETP.NE.U32.AND P0, PT, RZ, UR4, PT ;  /* 0x00000004ff007c0c */ /* 0x000fc8000bf05070 */
[----:B------:R-:W-:Y:S01]  /*24050*/  ISETP.NE.AND.EX P0, PT, RZ, UR5, PT, P0 ;  /* 0x00000005ff007c0c */ /* 0x000fe2000bf05300 */
[----:B------:R-:W-:-:S12]  /*24060*/  ULDC.64 UR4, c[0x0][0xa00] ;  /* 0x0002800000047ab9 */ /* 0x000fd80000000a00 */
[----:B------:R-:W1:Y:S01]  /*24070*/  @P0 LDC.64 R2, c[0x0][0x9f8] ;  /* 0x00027e00ff020b82 */ /* 0x000e620000000a00 */
[----:B0-----:R-:W-:Y:S01]  /*24080*/  LOP3.LUT R6, R6, 0x7f, RZ, 0xc0, !PT ;  /* 0x0000007f06067812 */ /* 0x001fe200078ec0ff */
[----:B-1----:R-:W-:-:S05]  /*24090*/  @P0 IMAD.WIDE R2, R5, 0x4, R2 ;  /* 0x0000000405020825 */ /* 0x002fca00078e0202 */
        /* <DEDUP_REMOVED lines=11> */
.L_x_4344:
        /* <DEDUP_REMOVED lines=14> */
.L_x_4345:
        /* <DEDUP_REMOVED lines=13> */
.L_x_4346:
        /* <DEDUP_REMOVED lines=10> */
[----:B------:R-:W2:Y:S01]  /*243a0*/  LDL R2, [R1+0x2f4] ;  /* 0x0002f40001027983 */ /* 0x000ea20000100800 */
[----:B0-----:R-:W0:Y:S01]  /*243b0*/  LDC.64 R6, c[0x0][0x3f8] ;  /* 0x0000fe00ff067b82 */ /* 0x001e220000000a00 */
        /* <DEDUP_REMOVED lines=12> */
.L_x_4458:
[----:B-1----:R-:W-:Y:S02]  /*24480*/  ISETP.NE.AND P0, PT, R14, RZ, PT ;  /* 0x000000ff0e00720c */ /* 0x002fe40003f05270 */
[----:B------:R-:W-:-:S11]  /*24490*/  PLOP3.LUT P6, PT, PT, PT, PT, 0x8, 0x0 ;  /* 0x000000000000781c */ /* 0x000fd60003fce170 */
[----:B------:R-:W-:Y:S05]  /*244a0*/  @P0 BRA `(.L_x_4348) ;  /* 0x0000000800580947 */ /* 0x000fea0003800000 */
[----:B------:R-:W-:-:S03]  /*244b0*/  UMOV UR4, 0xffffffff ;  /* 0xffffffff00047882 */ /* 0x000fc60000000000 */
[----:B------:R-:W-:Y:S05]  /*244c0*/  BRA.DIV UR4, `(.L_x_4349) ;  /* 0x0000005204847947 */ /* 0x000fea000b800000 */
[----:B------:R-:W-:-:S13]  /*244d0*/  ELECT P6, URZ, PT ;  /* 0x00000000003f782f */ /* 0x000fda00038c0000 */
.L_x_4461:
[----:B------:R-:W-:Y:S05]  /*244e0*/  @!P6 BRA `(.L_x_4350) ;  /* 0x0000000400ace947 */ /* 0x000fea0003800000 */
[----:B0-----:R-:W2:Y:S01]  /*244f0*/  LDL R5, [R1+0x2e8] ;  /* 0x0002e80001057983 */ /* 0x001ea20000100800 */
[----:B------:R-:W-:-:S04]  /*24500*/  ISETP.NE.U32.AND P0, PT, R6, RZ, PT ;  /* 0x000000ff0600720c */ /* 0x000fc80003f05070 */
[----:B------:R-:W-:Y:S01]  /*24510*/  ISETP.NE.AND.EX P0, PT, R7, RZ, PT, P0 ;  /* 0x000000ff0700720c */ /* 0x000fe20003f05300 */
[----:B--2---:R-:W-:-:S12]  /*24520*/  VIADD R5, R5, 0xffffffff ;  /* 0xffffffff05057836 */ /* 0x004fd80000000000 */
        /* <DEDUP_REMOVED lines=21> */
.L_x_4351:
[----:B------:R-:W2:Y:S01]  /*24680*/  LDL R8, [R1+0x2ec] ;  /* 0x0002ec0001087983 */ /* 0x000ea20000100800 */
[----:B0-----:R-:W-:Y:S01]  /*24690*/  MOV R6, 0x400 ;  /* 0x0000040000067802 */ /* 0x001fe20000000f00 */
[----:B------:R-:W0:Y:S01]  /*246a0*/  S2R R9, SR_CgaCtaId ;  /* 0x0000000000097919 */ /* 0x000e220000008800 */
[----:B------:R-:W1:Y:S02]  /*246b0*/  S2R R7, SR_TID.X ;  /* 0x0000000000077919 */ /* 0x000e640000002100 */
[----:B0-----:R-:W-:-:S05]  /*246c0*/  LEA R6, R9, R6, 0x18 ;  /* 0x0000000609067211 */ /* 0x001fca00078ec0ff */
[----:B------:R-:W-:Y:S01]  /*246d0*/  IMAD R6, R19, 0x8, R6 ;  /* 0x0000000813067824 */ /* 0x000fe200078e0206 */
[----:B-1----:R-:W-:-:S04]  /*246e0*/  LOP3.LUT R7, R7, 0x7f, RZ, 0xc0, !PT ;  /* 0x0000007f07077812 */ /* 0x002fc800078ec0ff */
[----:B------:R-:W-:Y:S02]  /*246f0*/  ISETP.NE.AND P0, PT, R7, RZ, PT ;  /* 0x000000ff0700720c */ /* 0x000fe40003f05270 */
[----:B--2---:R-:W-:-:S04]  /*24700*/  SHF.L.U32 R8, R8, 0x1f, RZ ;  /* 0x0000001f08087819 */ /* 0x004fc800000006ff */
[----:B------:R-:W0:Y:S02]  /*24710*/  SYNCS.PHASECHK.TRANS64.TRYWAIT P2, [R6+URZ+0x33480], R8 ;  /* 0x03348008060075a7 */ /* 0x000e24000804017f */
[----:B0-----:R-:W-:Y:S05]  /*24720*/  @!P2 BRA `(.L_x_4352) ;  /* 0x00000050000ca947 */ /* 0x001fea0003800000 */
.L_x_4462:
        /* <DEDUP_REMOVED lines=8> */
.L_x_4353:
        /* <DEDUP_REMOVED lines=31> */
.L_x_4463:
        /* <DEDUP_REMOVED lines=8> */
.L_x_4355:
        /* <DEDUP_REMOVED lines=24> */
.L_x_4350:
        /* <DEDUP_REMOVED lines=39> */
.L_x_4348:
        /* <DEDUP_REMOVED lines=13> */
.L_x_4464:
[----:B------:R-:W-:Y:S05]  /*24ee0*/  BSYNC B0 ;  /* 0x0000000000007941 */ /* 0x000fea0003800000 */
.L_x_4356:
[----:B------:R-:W2:Y:S04]  /*24ef0*/  LDL.LU R5, [R1+0x2e8] ;  /* 0x0002e80001057983 */ /* 0x000ea80000300800 */
[----:B0-----:R-:W3:Y:S01]  /*24f00*/  LDL R4, [R1+0x2fc] ;  /* 0x0002fc0001047983 */ /* 0x001ee20000100800 */
[----:B--2---:R-:W-:-:S05]  /*24f10*/  VIADD R12, R5, 0xfffffffe ;  /* 0xfffffffe050c7836 */ /* 0x004fca0000000000 */
[----:B---3--:R-:W-:-:S13]  /*24f20*/  ISETP.GE.AND P0, PT, R12, R4, PT ;  /* 0x000000040c00720c */ /* 0x008fda0003f06270 */
[----:B------:R-:W-:Y:S05]  /*24f30*/  @!P0 BRA `(.L_x_4358) ;  /* 0x0000001800a08947 */ /* 0x000fea0003800000 */
[----:B------:R0:W5:Y:S01]  /*24f40*/  LDL.LU R7, [R1+0x2ec] ;  /* 0x0002ec0001077983 */ /* 0x0001620000300800 */
[----:B------:R-:W-:-:S07]  /*24f50*/  IMAD.MOV.U32 R6, RZ, RZ, R19 ;  /* 0x000000ffff067224 */ /* 0x000fce00078e0013 */
.L_x_4382:
[----:B------:R-:W-:Y:S01]  /*24f60*/  VIADD R19, R6, 0x1 ;  /* 0x0000000106137836 */ /* 0x000fe20000000000 */
[----:B------:R-:W-:Y:S05]  /*24f70*/  YIELD ;  /* 0x0000000000007946 */ /* 0x000fea0003800000 */
[----:B------:R-:W-:Y:S01]  /*24f80*/  ISETP.NE.AND P0, PT, R19, 0x2, PT ;  /* 0x000000021300780c */ /* 0x000fe20003f05270 */
[----:B------:R-:W-:Y:S03]  /*24f90*/  BSSY B0, `(.L_x_4359) ;  /* 0x00000ad000007945 */ /* 0x000fe60003800000 */
[----:B------:R-:W-:-:S02]  /*24fa0*/  SEL R3, RZ, 0x1, P0 ;  /* 0x00000001ff037807 */ /* 0x000fc40000000000 */
[----:B------:R-:W-:Y:S02]  /*24fb0*/  SEL R19, R19, RZ, P0 ;  /* 0x000000ff13137207 */ /* 0x000fe40000000000 */
[----:B-----5:R-:W-:-:S05]  /*24fc0*/  LOP3.LUT R9, R7, R3, RZ, 0x3c, !PT ;  /* 0x0000000307097212 */ /* 0x020fca00078e3cff */
        /* <DEDUP_REMOVED lines=26> */
.L_x_4361:
[----:B--2---:R-:W2:Y:S01]  /*25170*/  S2R R5, SR_CgaCtaId ;  /* 0x0000000000057919 */ /* 0x004ea20000008800 */
[----:B------:R-:W-:Y:S01]  /*25180*/  MOV R4, 0x400 ;  /* 0x0000040000047802 */ /* 0x000fe20000000f00 */
[----:B------:R-:W-:Y:S01]  /*25190*/  BSSY B1, `(.L_x_4362) ;  /* 0x0000009000017945 */ /* 0x000fe20003800000 */
[----:B------:R-:W3:Y:S02]  /*251a0*/  S2R R3, SR_TID.X ;  /* 0x0000000000037919 */ /* 0x000ee40000002100 */
[----:B--2---:R-:W-:Y:S02]  /*251b0*/  LEA R4, R5, R4, 0x18 ;  /* 0x0000000405047211 */ /* 0x004fe400078ec0ff */
[----:B---3--:R-:W-:-:S03]  /*251c0*/  LOP3.LUT R3, R3, 0x7f, RZ, 0xc0, !PT ;  /* 0x0000007f03037812 */ /* 0x008fc600078ec0ff */
[----:B------:R-:W-:Y:S01]  /*251d0*/  IMAD R5, R19, 0x8, R4 ;  /* 0x0000000813057824 */ /* 0x000fe200078e0204 */
[----:B------:R-:W-:Y:S02]  /*251e0*/  SHF.L.U32 R4, R9, 0x1f, RZ ;  /* 0x0000001f09047819 */ /* 0x000fe400000006ff */
[----:B------:R-:W-:Y:S02]  /*251f0*/  ISETP.NE.AND P2, PT, R3, RZ, PT ;  /* 0x000000ff0300720c */ /* 0x000fe40003f45270 */
[----:B------:R-:W2:Y:S02]  /*25200*/  SYNCS.PHASECHK.TRANS64.TRYWAIT P0, [R5+URZ+0x33480], R4 ;  /* 0x03348004050075a7 */ /* 0x000ea4000800017f */
[----:B--2---:R-:W-:Y:S09]  /*25210*/  @!P0 BRA `(.L_x_4363) ;  /* 0x0000004400988947 */ /* 0x004ff20003800000 */
.L_x_4465:
[----:B------:R-:W-:Y:S05]  /*25220*/  BSYNC B1 ;  /* 0x0000000000017941 */ /* 0x000fea0003800000 */
.L_x_4362:
        /* <DEDUP_REMOVED lines=9> */
.L_x_4365:
[----:B------:R-:W-:Y:S05]  /*252c0*/  BSYNC B1 ;  /* 0x0000000000017941 */ /* 0x000fea0003800000 */
.L_x_4364:
[----:B-1----:R-:W3:Y:S01]  /*252d0*/  LDL R9, [R1+0x300] ;  /* 0x0003000001097983 */ /* 0x002ee20000100800 */
        /* <DEDUP_REMOVED lines=10> */
[----:B------:R-:W-:-:S04]  /*25380*/  IMAD R3, R19, 0x7800, R3 ;  /* 0x0000780013037824 */ /* 0x000fc800078e0203 */
[----:B------:R-:W-:Y:S02]  /*25390*/  VIADD R10, R3, 0xf200 ;  /* 0x0000f200030a7836 */ /* 0x000fe40000000000 */
[----:B---3--:R-:W-:Y:S02]  /*253a0*/  IMAD R9, R8, 0xa0, R9 ;  /* 0x000000a008097824 */ /* 0x008fe400078e0209 */
[----:B------:R-:W-:-:S07]  /*253b0*/  VIADD R8, R5, 0x33470 ;  /* 0x0003347005087836 */ /* 0x000fce0000000000 */
.L_x_4366:
        /* <DEDUP_REMOVED lines=16> */
.L_x_4367:
        /* <DEDUP_REMOVED lines=16> */
.L_x_4368:
        /* <DEDUP_REMOVED lines=13> */
.L_x_4466:
[----:B------:R-:W-:Y:S05]  /*25690*/  BSYNC B1 ;  /* 0x0000000000017941 */ /* 0x000fea0003800000 */
.L_x_4369:
        /* <DEDUP_REMOVED lines=11> */
.L_x_4372:
[----:B------:R-:W-:Y:S05]  /*25750*/  BSYNC B1 ;  /* 0x0000000000017941 */ /* 0x000fea0003800000 */
.L_x_4371:
[----:B------:R-:W-:Y:S01]  /*25760*/  R2UR UR10, R15 ;  /* 0x000000000f0a72ca */ /* 0x000fe200000e0000 */
[----:B------:R-:W-:Y:S01]  /*25770*/  UIADD3 UR4, UP0, UR40, 0x370, URZ ;  /* 0x0000037028047890 */ /* 0x000fe2000ff1e03f */
[----:B------:R-:W-:Y:S01]  /*25780*/  R2UR UR6, R10 ;  /* 0x000000000a0672ca */ /* 0x000fe200000e0000 */
[----:B-12---:R-:W-:Y:S01]  /*25790*/  VIADD R5, R5, 0x33430 ;  /* 0x0003343005057836 */ /* 0x006fe20000000000 */
[----:B------:R-:W-:Y:S01]  /*257a0*/  R2UR UR7, R11 ;  /* 0x000000000b0772ca */ /* 0x000fe200000e0000 */
[----:B------:R-:W-:Y:S01]  /*257b0*/  VIADD R4, R3, 0x24200 ;  /* 0x0002420003047836 */ /* 0x000fe20000000000 */
[----:B------:R-:W-:Y:S01]  /*257c0*/  PLOP3.LUT P0, PT, PT, PT, PT, 0x80, 0x0 ;  /* 0x000000000000781c */ /* 0x000fe20003f0f070 */
[----:B------:R-:W-:-:S12]  /*257d0*/  UIADD3.X UR5, URZ, UR41, URZ, UP0, !UPT ;  /* 0x000000293f057290 */ /* 0x000fd800087fe43f */
.L_x_4373:
        /* <DEDUP_REMOVED lines=15> */
.L_x_4374:
        /* <DEDUP_REMOVED lines=15> */
.L_x_4375:
        /* <DEDUP_REMOVED lines=10> */
.L_x_4360:
[----:B------:R-:W-:Y:S05]  /*25a60*/  BSYNC B0 ;  /* 0x0000000000007941 */ /* 0x000fea0003800000 */
.L_x_4359:
[----:B------:R-:W-:-:S06]  /*25a70*/  UISETP.NE.AND UP0, UPT, UR37, 0x3, UPT ;  /* 0x000000032500788c */ /* 0x000fcc000bf05270 */
[----:B------:R-:W-:-:S13]  /*25a80*/  PLOP3.LUT P0, PT, PT, PT, UP0, 0x80, 0x0 ;  /* 0x000000000000781c */ /* 0x000fda0003f0f008 */
[----:B------:R-:W-:Y:S05]  /*25a90*/  @!P0 BRA `(.L_x_4376) ;  /* 0x0000000000048947 */ /* 0x000fea0003800000 */
[----:B------:R-:W-:Y:S01]  /*25aa0*/  BPT.TRAP 0x1 ;  /* 0x000000040000795c */ /* 0x000fe20000300000 */
.L_x_4376:
[----:B------:R-:W2:Y:S01]  /*25ab0*/  S2R R5, SR_CgaCtaId ;  /* 0x0000000000057919 */ /* 0x000ea20000008800 */
[----:B------:R-:W-:Y:S01]  /*25ac0*/  IMAD.U32 R3, RZ, RZ, UR39 ;  /* 0x00000027ff037e24 */ /* 0x000fe2000f8e00ff */
[----:B------:R-:W-:Y:S01]  /*25ad0*/  MOV R4, 0x400 ;  /* 0x0000040000047802 */ /* 0x000fe20000000f00 */
[----:B------:R-:W-:Y:S03]  /*25ae0*/  BSSY B0, `(.L_x_4377) ;  /* 0x0000008000007945 */ /* 0x000fe60003800000 */
[----:B------:R-:W-:Y:S02]  /*25af0*/  ISETP.NE.AND P0, PT, R3, 0x3, PT ;  /* 0x000000030300780c */ /* 0x000fe40003f05270 */
[----:B------:R-:W-:-:S04]  /*25b00*/  LOP3.LUT R3, R7, 0x1, RZ, 0x3c, !PT ;  /* 0x0000000107037812 */ /* 0x000fc800078e3cff */
[----:B------:R-:W-:Y:S02]  /*25b10*/  SHF.L.U32 R3, R3, 0x1f, RZ ;  /* 0x0000001f03037819 */ /* 0x000fe400000006ff */
[----:B--2---:R-:W-:-:S05]  /*25b20*/  LEA R4, R5, R4, 0x18 ;  /* 0x0000000405047211 */ /* 0x004fca00078ec0ff */
[----:B------:R-:W-:-:S04]  /*25b30*/  IMAD R13, R6, 0x8, R4 ;  /* 0x00000008060d7824 */ /* 0x000fc800078e0204 */
[----:B------:R-:W2:Y:S02]  /*25b40*/  SYNCS.PHASECHK.TRANS64.TRYWAIT P2, [R13+URZ+0x33470], R3 ;  /* 0x033470030d0075a7 */ /* 0x000ea4000804017f */
[----:B--2---:R-:W-:Y:S05]  /*25b50*/  @!P2 BRA `(.L_x_4378) ;  /* 0x0000003c0070a947 */ /* 0x004fea0003800000 */
.L_x_4467:
[----:B------:R-:W-:Y:S05]  /*25b60*/  BSYNC B0 ;  /* 0x0000000000007941 */ /* 0x000fea0003800000 */
.L_x_4377:
[----:B------:R-:W-:Y:S05]  /*25b70*/  @!P0 BRA `(.L_x_4379) ;  /* 0x0000000000048947 */ /* 0x000fea0003800000 */
[----:B------:R-:W-:Y:S01]  /*25b80*/  BPT.TRAP 0x1 ;  /* 0x000000040000795c */ /* 0x000fe20000300000 */
.L_x_4379:
[----:B------:R-:W-:Y:S01]  /*25b90*/  SHF.L.U32 R4, R7, 0x1f, RZ ;  /* 0x0000001f07047819 */ /* 0x000fe200000006ff */
[----:B--2---:R-:W-:-:S03]  /*25ba0*/  IMAD R3, R6, 0x7800, RZ ;  /* 0x0000780006037824 */ /* 0x004fc600078e02ff */
[----:B------:R-:W2:Y:S02]  /*25bb0*/  SYNCS.PHASECHK.TRANS64.TRYWAIT P2, [R13+URZ+0x33460], R4 ;  /* 0x033460040d0075a7 */ /* 0x000ea4000804017f */
[----:B--2---:R-:W-:Y:S05]  /*25bc0*/  @!P2 BRA `(.L_x_4380) ;  /* 0x0000003c0068a947 */ /* 0x004fea0003800000 */
.L_x_4468:
[----:B------:R-:W3:Y:S04]  /*25bd0*/  LDL R14, [R1+0x2e4] ;  /* 0x0002e400010e7983 */ /* 0x000ee80000100800 */
[----:B------:R-:W4:Y:S01]  /*25be0*/  LDL R15, [R1+0x304] ;  /* 0x00030400010f7983 */ /* 0x000f220000100800 */
[C---:B--2---:R-:W-:Y:S01]  /*25bf0*/  LOP3.LUT R4, R3.reuse, R18, RZ, 0xfc, !PT ;  /* 0x0000001203047212 */ /* 0x044fe200078efcff */
[----:B------:R-:W-:Y:S05]  /*25c00*/  WARPSYNC.ALL ;  /* 0x0000000000007948 */ /* 0x000fea0003800000 */
[----:B------:R-:W-:-:S02]  /*25c10*/  VIADD R20, R3, 0x2800 ;  /* 0x0000280003147836 */ /* 0x000fc40000000000 */
[----:B------:R-:W-:Y:S02]  /*25c20*/  VIADD R21, R3, 0x1800 ;  /* 0x0000180003157836 */ /* 0x000fe40000000000 */
[----:B---3--:R-:W-:-:S06]  /*25c30*/  IMAD.IADD R4, R14, 0x1, R4 ;  /* 0x000000010e047824 */ /* 0x008fcc00078e0204 */
[----:B------:R-:W2:Y:S02]  /*25c40*/  LDSM.16.MT88.4 R4, [R4+0xf200] ;  /* 0x00f200000404783b */ /* 0x000ea40000004200 */
[C-C-:B--2---:R-:W-:Y:S02]  /*25c50*/  PRMT R8, R4.reuse, 0x6420, R5.reuse ;  /* 0x0000642004087816 */ /* 0x144fe40000000005 */
[----:B-1----:R-:W-:Y:S02]  /*25c60*/  PRMT R9, R4, 0x7531, R5 ;  /* 0x0000753104097816 */ /* 0x002fe40000000005 */
[----:B------:R-:W-:Y:S02]  /*25c70*/  LOP3.LUT R4, R3, R17, RZ, 0xfc, !PT ;  /* 0x0000001103047212 */ /* 0x000fe400078efcff */
[C-C-:B------:R-:W-:Y:S02]  /*25c80*/  PRMT R10, R6.reuse, 0x6420, R7.reuse ;  /* 0x00006420060a7816 */ /* 0x140fe40000000007 */
[----:B------:R-:W-:Y:S01]  /*25c90*/  PRMT R11, R6, 0x7531, R7 ;  /* 0x00007531060b7816 */ /* 0x000fe20000000007 */
[----:B----4-:R-:W-:-:S05]  /*25ca0*/  IMAD.IADD R4, R15, 0x1, R4 ;  /* 0x000000010f047824 */ /* 0x010fca00078e0204 */
[----:B------:R1:W-:Y:S02]  /*25cb0*/  STSM.16.M88.4 [R4], R8 ;  /* 0x0000000804007844 */ /* 0x0003e40000000200 */
[----:B-1----:R-:W-:-:S05]  /*25cc0*/  LOP3.LUT R4, R20, R18, RZ, 0xfc, !PT ;  /* 0x0000001214047212 */ /* 0x002fca00078efcff */
[----:B------:R-:W-:-:S06]  /*25cd0*/  IMAD.IADD R4, R14, 0x1, R4 ;  /* 0x000000010e047824 */ /* 0x000fcc00078e0204 */
[----:B------:R-:W1:Y:S02]  /*25ce0*/  LDSM.16.MT88.4 R4, [R4+0xf200] ;  /* 0x00f200000404783b */ /* 0x000e640000004200 */
[C-C-:B-1----:R-:W-:Y:S02]  /*25cf0*/  PRMT R8, R4.reuse, 0x6420, R5.reuse ;  /* 0x0000642004087816 */ /* 0x142fe40000000005 */
[----:B------:R-:W-:Y:S01]  /*25d00*/  PRMT R9, R4, 0x7531, R5 ;  /* 0x0000753104097816 */ /* 0x000fe20000000005 */
[----:B------:R-:W-:Y:S01]  /*25d10*/  IMAD.MOV.U32 R5, RZ, RZ, R14 ;  /* 0x000000ffff057224 */ /* 0x000fe200078e000e */
[C-C-:B------:R-:W-:Y:S01]  /*25d20*/  PRMT R10, R6.reuse, 0x6420, R7.reuse ;  /* 0x00006420060a7816 */ /* 0x140fe20000000007 */
[----:B------:R-:W-:Y:S01]  /*25d30*/  VIADD R14, R3, 0x800 ;  /* 0x00000800030e7836 */ /* 0x000fe20000000000 */
[----:B------:R-:W-:-:S04]  /*25d40*/  PRMT R11, R6, 0x7531, R7 ;  /* 0x00007531060b7816 */ /* 0x000fc80000000007 */
[C---:B------:R-:W-:Y:S02]  /*25d50*/  LOP3.LUT R4, R14.reuse, R17, RZ, 0xfc, !PT ;  /* 0x000000110e047212 */ /* 0x040fe400078efcff */
[----:B------:R-:W-:-:S03]  /*25d60*/  LOP3.LUT R14, R14, R18, RZ, 0xfc, !PT ;  /* 0x000000120e0e7212 */ /* 0x000fc600078efcff */
[----:B------:R-:W-:-:S05]  /*25d70*/  IMAD.IADD R4, R15, 0x1, R4 ;  /* 0x000000010f047824 */ /* 0x000fca00078e0204 */
[----:B------:R1:W-:Y:S02]  /*25d80*/  STSM.16.M88.4 [R4], R8 ;  /* 0x0000000804007844 */ /* 0x0003e40000000200 */
[----:B-1----:R-:W-:Y:S02]  /*25d90*/  VIADD R4, R3, 0x5000 ;  /* 0x0000500003047836 */ /* 0x002fe40000000000 */
[----:B------:R-:W-:-:S03]  /*25da0*/  IMAD.MOV.U32 R11, RZ, RZ, R5 ;  /* 0x000000ffff0b7224 */ /* 0x000fc600078e0005 */
[----:B------:R-:W-:-:S05]  /*25db0*/  LOP3.LUT R4, R4, R18, RZ, 0xfc, !PT ;  /* 0x0000001204047212 */ /* 0x000fca00078efcff */
[----:B------:R-:W-:-:S06]  /*25dc0*/  IMAD.IADD R4, R11, 0x1, R4 ;  /* 0x000000010b047824 */ /* 0x000fcc00078e0204 */
[----:B------:R-:W1:Y:S02]  /*25dd0*/  LDSM.16.MT88.4 R4, [R4+0xf200] ;  /* 0x00f200000404783b */ /* 0x000e640000004200 */
[C-C-:B-1----:R-:W-:Y:S02]  /*25de0*/  PRMT R8, R4.reuse, 0x6420, R5.reuse ;  /* 0x0000642004087816 */ /* 0x142fe40000000005 */
[----:B------:R-:W-:Y:S01]  /*25df0*/  PRMT R9, R4, 0x7531, R5 ;  /* 0x0000753104097816 */ /* 0x000fe20000000005 */
[----:B------:R-:W-:Y:S01]  /*25e00*/  IMAD.MOV.U32 R5, RZ, RZ, R11 ;  /* 0x000000ffff057224 */ /* 0x000fe200078e000b */
[C-C-:B------:R-:W-:Y:S02]  /*25e10*/  PRMT R10, R6.reuse, 0x6420, R7.reuse ;  /* 0x00006420060a7816 */ /* 0x140fe40000000007 */
[----:B------:R-:W-:Y:S01]  /*25e20*/  PRMT R11, R6, 0x7531, R7 ;  /* 0x00007531060b7816 */ /* 0x000fe20000000007 */
[----:B------:R-:W-:Y:S02]  /*25e30*/  IMAD.MOV.U32 R7, RZ, RZ, R15 ;  /* 0x000000ffff077224 */ /* 0x000fe400078e000f */
[----:B------:R-:W-:-:S05]  /*25e40*/  VIADD R15, R3, 0x1000 ;  /* 0x00001000030f7836 */ /* 0x000fca0000000000 */
[----:B------:R-:W-:-:S05]  /*25e50*/  LOP3.LUT R4, R15, R17, RZ, 0xfc, !PT ;  /* 0x000000110f047212 */ /* 0x000fca00078efcff */
[----:B------:R-:W-:-:S05]  /*25e60*/  IMAD.IADD R4, R7, 0x1, R4 ;  /* 0x0000000107047824 */ /* 0x000fca00078e0204 */
[----:B------:R1:W-:Y:S02]  /*25e70*/  STSM.16.M88.4 [R4], R8 ;  /* 0x0000000804007844 */ /* 0x0003e40000000200 */
[----:B-1----:R-:W-:Y:S02]  /*25e80*/  IMAD.IADD R4, R5, 0x1, R14 ;  /* 0x0000000105047824 */ /* 0x002fe400078e020e */
[----:B------:R-:W-:Y:S02]  /*25e90*/  IMAD.MOV.U32 R11, RZ, RZ, R7 ;  /* 0x000000ffff0b7224 */ /* 0x000fe400078e0007 */
[----:B------:R-:W-:Y:S02]  /*25ea0*/  IMAD.MOV.U32 R14, RZ, RZ, R5 ;  /* 0x000000ffff0e7224 */ /* 0x000fe400078e0005 */
[----:B------:R-:W1:Y:S02]  /*25eb0*/  LDSM.16.MT88.4 R4, [R4+0xf200] ;  /* 0x00f200000404783b */ /* 0x000e640000004200 */
[----:B-1----:R-:W-:-:S02]  /*25ec0*/  PRMT R8, R4, 0x6420, R5 ;  /* 0x0000642004087816 */ /* 0x002fc40000000005 */
[----:B------:R-:W-:Y:S01]  /*25ed0*/  PRMT R9, R4, 0x7531, R5 ;  /* 0x0000753104097816 */ /* 0x000fe20000000005 */
[----:B------:R-:W-:Y:S01]  /*25ee0*/  IMAD.MOV.U32 R5, RZ, RZ, R11 ;  /* 0x000000ffff057224 */ /* 0x000fe200078e000b */
[----:B------:R-:W-:Y:S02]  /*25ef0*/  LOP3.LUT R4, R21, R17, RZ, 0xfc, !PT ;  /* 0x0000001115047212 */ /* 0x000fe400078efcff */
[C-C-:B------:R-:W-:Y:S02]  /*25f00*/  PRMT R10, R6.reuse, 0x6420, R7.reuse ;  /* 0x00006420060a7816 */ /* 0x140fe40000000007 */
[----:B------:R-:W-:Y:S01]  /*25f10*/  PRMT R11, R6, 0x7531, R7 ;  /* 0x00007531060b7816 */ /* 0x000fe20000000007 */
[----:B------:R-:W-:-:S05]  /*25f20*/  IMAD.IADD R4, R5, 0x1, R4 ;  /* 0x0000000105047824 */ /* 0x000fca00078e0204 */
[----:B------:R1:W-:Y:S02]  /*25f30*/  STSM.16.M88.4 [R4], R8 ;  /* 0x0000000804007844 */ /* 0x0003e40000000200 */
[----:B-1----:R-:W-:Y:S02]  /*25f40*/  IMAD.MOV.U32 R11, RZ, RZ, R14 ;  /* 0x000000ffff0b7224 */ /* 0x002fe400078e000e */
[----:B------:R-:W-:Y:S02]  /*25f50*/  VIADD R14, R3, 0x3000 ;  /* 0x00003000030e7836 */ /* 0x000fe40000000000 */
[----:B------:R-:W-:-:S03]  /*25f60*/  IMAD.MOV.U32 R10, RZ, RZ, R5 ;  /* 0x000000ffff0a7224 */ /* 0x000fc600078e0005 */
[----:B------:R-:W-:-:S05]  /*25f70*/  LOP3.LUT R4, R14, R18, RZ, 0xfc, !PT ;  /* 0x000000120e047212 */ /* 0x000fca00078efcff */
[----:B------:R-:W-:-:S06]  /*25f80*/  IMAD.IADD R4, R11, 0x1, R4 ;  /* 0x000000010b047824 */ /* 0x000fcc00078e0204 */
[----:B------:R-:W1:Y:S02]  /*25f90*/  LDSM.16.MT88.4 R4, [R4+0xf200] ;  /* 0x00f200000404783b */ /* 0x000e640000004200 */
[C-C-:B-1----:R-:W-:Y:S02]  /*25fa0*/  PRMT R8, R4.reuse, 0x6420, R5.reuse ;  /* 0x0000642004087816 */ /* 0x142fe40000000005 */
        /* <DEDUP_REMOVED lines=19> */
[----:B------:R-:W-:Y:S02]  /*260e0*/  PRMT R11, R6, 0x7531, R7 ;  /* 0x00007531060b7816 */ /* 0x000fe40000000007 */
[----:B------:R-:W2:Y:S01]  /*260f0*/  LDL R7, [R1+0x2e4] ;  /* 0x0002e40001077983 */ /* 0x000ea20000100800 */
[----:B------:R-:W-:-:S05]  /*26100*/  LOP3.LUT R4, R20, R17, RZ, 0xfc, !PT ;  /* 0x0000001114047212 */ /* 0x000fca00078efcff */
[----:B------:R-:W-:Y:S01]  /*26110*/  IMAD.IADD R4, R5, 0x1, R4 ;  /* 0x0000000105047824 */ /* 0x000fe200078e0204 */
[----:B------:R-:W-:-:S04]  /*26120*/  LOP3.LUT R15, R15, R18, RZ, 0xfc, !PT ;  /* 0x000000120f0f7212 */ /* 0x000fc800078efcff */
[----:B------:R2:W-:Y:S01]  /*26130*/  STSM.16.M88.4 [R4], R8 ;  /* 0x0000000804007844 */ /* 0x0005e20000000200 */
[----:B------:R-:W-:Y:S01]  /*26140*/  VIADD R20, R3, 0x6000 ;  /* 0x0000600003147836 */ /* 0x000fe20000000000 */
[----:B------:R-:W-:Y:S01]  /*26150*/  LOP3.LUT R21, R21, R18, RZ, 0xfc, !PT ;  /* 0x0000001215157212 */ /* 0x000fe200078efcff */
[----:B--2---:R-:W-:-:S04]  /*26160*/  IMAD.MOV.U32 R11, RZ, RZ, R7 ;  /* 0x000000ffff0b7224 */ /* 0x004fc800078e0007 */
[----:B------:R-:W-:Y:S02]  /*26170*/  IMAD.IADD R4, R11, 0x1, R15 ;  /* 0x000000010b047824 */ /* 0x000fe400078e020f */
[----:B------:R-:W-:-:S04]  /*26180*/  IMAD.MOV.U32 R15, RZ, RZ, R5 ;  /* 0x000000ffff0f7224 */ /* 0x000fc800078e0005 */
[----:B------:R-:W1:Y:S02]  /*26190*/  LDSM.16.MT88.4 R4, [R4+0xf200] ;  /* 0x00f200000404783b */ /* 0x000e640000004200 */
[C-C-:B-1----:R-:W-:Y:S02]  /*261a0*/  PRMT R8, R4.reuse, 0x6420, R5.reuse ;  /* 0x0000642004087816 */ /* 0x142fe40000000005 */
[----:B------:R-:W-:Y:S02]  /*261b0*/  PRMT R9, R4, 0x7531, R5 ;  /* 0x0000753104097816 */ /* 0x000fe40000000005 */
[----:B------:R-:W-:Y:S01]  /*261c0*/  LOP3.LUT R4, R14, R17, RZ, 0xfc, !PT ;  /* 0x000000110e047212 */ /* 0x000fe200078efcff */
[----:B------:R-:W-:Y:S01]  /*261d0*/  IMAD.MOV.U32 R14, RZ, RZ, R11 ;  /* 0x000000ffff0e7224 */ /* 0x000fe200078e000b */
[C-C-:B------:R-:W-:Y:S02]  /*261e0*/  PRMT R10, R6.reuse, 0x6420, R7.reuse ;  /* 0x00006420060a7816 */ /* 0x140fe40000000007 */
[----:B------:R-:W-:Y:S01]  /*261f0*/  PRMT R11, R6, 0x7531, R7 ;  /* 0x00007531060b7816 */ /* 0x000fe20000000007 */
[----:B------:R-:W-:-:S05]  /*26200*/  IMAD.IADD R4, R15, 0x1, R4 ;  /* 0x000000010f047824 */ /* 0x000fca00078e0204 */
[----:B------:R1:W-:Y:S02]  /*26210*/  STSM.16.M88.4 [R4], R8 ;  /* 0x0000000804007844 */ /* 0x0003e40000000200 */
[----:B-1----:R-:W-:-:S05]  /*26220*/  VIADD R10, R3, 0x3800 ;  /* 0x00003800030a7836 */ /* 0x002fca0000000000 */
[----:B------:R-:W-:-:S05]  /*26230*/  LOP3.LUT R4, R10, R18, RZ, 0xfc, !PT ;  /* 0x000000120a047212 */ /* 0x000fca00078efcff */
[----:B------:R-:W-:-:S06]  /*26240*/  IMAD.IADD R4, R14, 0x1, R4 ;  /* 0x000000010e047824 */ /* 0x000fcc00078e0204 */
[----:B------:R-:W1:Y:S02]  /*26250*/  LDSM.16.MT88.4 R4, [R4+0xf200] ;  /* 0x00f200000404783b */ /* 0x000e640000004200 */
[C-C-:B-1----:R-:W-:Y:S02]  /*26260*/  PRMT R8, R4.reuse, 0x6420, R5.reuse ;  /* 0x0000642004087816 */ /* 0x142fe40000000005 */
[----:B------:R-:W-:Y:S02]  /*26270*/  PRMT R9, R4, 0x7531, R5 ;  /* 0x0000753104097816 */ /* 0x000fe40000000005 */
[----:B------:R-:W-:Y:S02]  /*26280*/  LOP3.LUT R4, R10, R17, RZ, 0xfc, !PT ;  /* 0x000000110a047212 */ /* 0x000fe400078efcff */
[C-C-:B------:R-:W-:Y:S02]  /*26290*/  PRMT R10, R6.reuse, 0x6420, R7.reuse ;  /* 0x00006420060a7816 */ /* 0x140fe40000000007 */
[----:B------:R-:W-:Y:S01]  /*262a0*/  PRMT R11, R6, 0x7531, R7 ;  /* 0x00007531060b7816 */ /* 0x000fe20000000007 */
[----:B------:R-:W-:-:S05]  /*262b0*/  IMAD.IADD R4, R15, 0x1, R4 ;  /* 0x000000010f047824 */ /* 0x000fca00078e0204 */
[----:B------:R1:W-:Y:S02]  /*262c0*/  STSM.16.M88.4 [R4], R8 ;  /* 0x0000000804007844 */ /* 0x0003e40000000200 */
[----:B-1----:R-:W-:-:S05]  /*262d0*/  LOP3.LUT R4, R20, R18, RZ, 0xfc, !PT ;  /* 0x0000001214047212 */ /* 0x002fca00078efcff */
[----:B------:R-:W-:-:S06]  /*262e0*/  IMAD.IADD R4, R14, 0x1, R4 ;  /* 0x000000010e047824 */ /* 0x000fcc00078e0204 */
[----:B------:R-:W1:Y:S02]  /*262f0*/  LDSM.16.MT88.4 R4, [R4+0xf200] ;  /* 0x00f200000404783b */ /* 0x000e640000004200 */
[C-C-:B-1----:R-:W-:Y:S02]  /*26300*/  PRMT R8, R4.reuse, 0x6420, R5.reuse ;  /* 0x0000642004087816 */ /* 0x142fe40000000005 */
[----:B------:R-:W-:Y:S01]  /*26310*/  PRMT R9, R4, 0x7531, R5 ;  /* 0x0000753104097816 */ /* 0x000fe20000000005 */
[----:B------:R-:W-:Y:S02]  /*26320*/  IMAD.MOV.U32 R5, RZ, RZ, R14 ;  /* 0x000000ffff057224 */ /* 0x000fe400078e000e */
[----:B------:R-:W-:-:S05]  /*26330*/  VIADD R14, R3, 0x4000 ;  /* 0x00004000030e7836 */ /* 0x000fca0000000000 */
[----:B------:R-:W-:Y:S02]  /*26340*/  LOP3.LUT R4, R14, R17, RZ, 0xfc, !PT ;  /* 0x000000110e047212 */ /* 0x000fe400078efcff */
[C-C-:B------:R-:W-:Y:S02]  /*26350*/  PRMT R10, R6.reuse, 0x6420, R7.reuse ;  /* 0x00006420060a7816 */ /* 0x140fe40000000007 */
[----:B------:R-:W-:Y:S01]  /*26360*/  PRMT R11, R6, 0x7531, R7 ;  /* 0x00007531060b7816 */ /* 0x000fe20000000007 */
[----:B------:R-:W-:-:S05]  /*26370*/  IMAD.IADD R4, R15, 0x1, R4 ;  /* 0x000000010f047824 */ /* 0x000fca00078e0204 */
[----:B------:R1:W-:Y:S02]  /*26380*/  STSM.16.M88.4 [R4], R8 ;  /* 0x0000000804007844 */ /* 0x0003e40000000200 */
[----:B-1----:R-:W-:-:S04]  /*26390*/  IMAD.MOV.U32 R11, RZ, RZ, R5 ;  /* 0x000000ffff0b7224 */ /* 0x002fc800078e0005 */
[----:B------:R-:W-:-:S06]  /*263a0*/  IMAD.IADD R4, R11, 0x1, R21 ;  /* 0x000000010b047824 */ /* 0x000fcc00078e0215 */
[----:B------:R-:W1:Y:S01]  /*263b0*/  LDSM.16.MT88.4 R4, [R4+0xf200] ;  /* 0x00f200000404783b */ /* 0x000e620000004200 */
[----:B------:R-:W-:Y:S02]  /*263c0*/  LOP3.LUT R14, R14, R18, RZ, 0xfc, !PT ;  /* 0x000000120e0e7212 */ /* 0x000fe400078efcff */
[C-C-:B-1----:R-:W-:Y:S02]  /*263d0*/  PRMT R8, R4.reuse, 0x6420, R5.reuse ;  /* 0x0000642004087816 */ /* 0x142fe40000000005 */
[----:B------:R-:W-:Y:S01]  /*263e0*/  PRMT R9, R4, 0x7531, R5 ;  /* 0x0000753104097816 */ /* 0x000fe20000000005 */
[----:B------:R-:W-:Y:S01]  /*263f0*/  IMAD.MOV.U32 R5, RZ, RZ, R11 ;  /* 0x000000ffff057224 */ /* 0x000fe200078e000b */
[C-C-:B------:R-:W-:Y:S02]  /*26400*/  PRMT R10, R6.reuse, 0x6420, R7.reuse ;  /* 0x00006420060a7816 */ /* 0x140fe40000000007 */
[----:B------:R-:W-:Y:S01]  /*26410*/  PRMT R11, R6, 0x7531, R7 ;  /* 0x00007531060b7816 */ /* 0x000fe20000000007 */
[----:B------:R-:W-:-:S02]  /*26420*/  IMAD.MOV.U32 R7, RZ, RZ, R15 ;  /* 0x000000ffff077224 */ /* 0x000fc400078e000f */
[----:B------:R-:W-:-:S05]  /*26430*/  VIADD R15, R3, 0x4800 ;  /* 0x00004800030f7836 */ /* 0x000fca0000000000 */
[----:B------:R-:W-:-:S05]  /*26440*/  LOP3.LUT R4, R15, R17, RZ, 0xfc, !PT ;  /* 0x000000110f047212 */ /* 0x000fca00078efcff */
[----:B------:R-:W-:-:S05]  /*26450*/  IMAD.IADD R4, R7, 0x1, R4 ;  /* 0x0000000107047824 */ /* 0x000fca00078e0204 */
[----:B------:R1:W-:Y:S02]  /*26460*/  STSM.16.M88.4 [R4], R8 ;  /* 0x0000000804007844 */ /* 0x0003e40000000200 */
[----:B-1----:R-:W-:Y:S02]  /*26470*/  IMAD.IADD R4, R5, 0x1, R14 ;  /* 0x0000000105047824 */ /* 0x002fe400078e020e */
[----:B------:R-:W-:-:S04]  /*26480*/  IMAD.MOV.U32 R14, RZ, RZ, R5 ;  /* 0x000000ffff0e7224 */ /* 0x000fc800078e0005 */
[----:B------:R-:W1:Y:S02]  /*26490*/  LDSM.16.MT88.4 R4, [R4+0xf200] ;  /* 0x00f200000404783b */ /* 0x000e640000004200 */
[C-C-:B-1----:R-:W-:Y:S02]  /*264a0*/  PRMT R8, R4.reuse, 0x6420, R5.reuse ;  /* 0x0000642004087816 */ /* 0x142fe40000000005 */
[----:B------:R-:W-:Y:S02]  /*264b0*/  PRMT R9, R4, 0x7531, R5 ;  /* 0x0000753104097816 */ /* 0x000fe40000000005 */
[----:B------:R-:W2:Y:S01]  /*264c0*/  LDL R5, [R1+0x304] ;  /* 0x0003040001057983 */ /* 0x000ea20000100800 */
[----:B------:R-:W-:-:S05]  /*264d0*/  VIADD R11, R3, 0x5000 ;  /* 0x00005000030b7836 */ /* 0x000fca0000000000 */
[----:B------:R-:W-:Y:S02]  /*264e0*/  LOP3.LUT R4, R11, R17, RZ, 0xfc, !PT ;  /* 0x000000110b047212 */ /* 0x000fe400078efcff */
[C-C-:B------:R-:W-:Y:S02]  /*264f0*/  PRMT R10, R6.reuse, 0x6420, R7.reuse ;  /* 0x00006420060a7816 */ /* 0x140fe40000000007 */
[----:B------:R-:W-:Y:S01]  /*26500*/  PRMT R11, R6, 0x7531, R7 ;  /* 0x00007531060b7816 */ /* 0x000fe20000000007 */
[----:B--2---:R-:W-:-:S05]  /*26510*/  IMAD.IADD R4, R5, 0x1, R4 ;  /* 0x0000000105047824 */ /* 0x004fca00078e0204 */
[----:B------:R1:W-:Y:S02]  /*26520*/  STSM.16.M88.4 [R4], R8 ;  /* 0x0000000804007844 */ /* 0x0003e40000000200 */
[----:B-1----:R-:W-:Y:S02]  /*26530*/  IMAD.MOV.U32 R10, RZ, RZ, R14 ;  /* 0x000000ffff0a7224 */ /* 0x002fe400078e000e */
[----:B------:R-:W-:-:S05]  /*26540*/  VIADD R14, R3, 0x6800 ;  /* 0x00006800030e7836 */ /* 0x000fca0000000000 */
[----:B------:R-:W-:-:S05]  /*26550*/  LOP3.LUT R4, R14, R18, RZ, 0xfc, !PT ;  /* 0x000000120e047212 */ /* 0x000fca00078efcff */
[----:B------:R-:W-:-:S06]  /*26560*/  IMAD.IADD R4, R10, 0x1, R4 ;  /* 0x000000010a047824 */ /* 0x000fcc00078e0204 */
[----:B------:R-:W1:Y:S01]  /*26570*/  LDSM.16.MT88.4 R4, [R4+0xf200] ;  /* 0x00f200000404783b */ /* 0x000e620000004200 */
[----:B------:R-:W-:Y:S01]  /*26580*/  VIADD R11, R3, 0x5800 ;  /* 0x00005800030b7836 */ /* 0x000fe20000000000 */
[C-C-:B-1----:R-:W-:Y:S02]  /*26590*/  PRMT R8, R4.reuse, 0x6420, R5.reuse ;  /* 0x0000642004087816 */ /* 0x142fe40000000005 */
[----:B------:R-:W-:Y:S01]  /*265a0*/  PRMT R9, R4, 0x7531, R5 ;  /* 0x0000753104097816 */ /* 0x000fe20000000005 */
[----:B------:R-:W-:Y:S01]  /*265b0*/  IMAD.MOV.U32 R5, RZ, RZ, R10 ;  /* 0x000000ffff057224 */ /* 0x000fe200078e000a */
[----:B------:R-:W-:Y:S02]  /*265c0*/  LOP3.LUT R4, R11, R17, RZ, 0xfc, !PT ;  /* 0x000000110b047212 */ /* 0x000fe400078efcff */
[C-C-:B------:R-:W-:Y:S02]  /*265d0*/  PRMT R10, R6.reuse, 0x6420, R7.reuse ;  /* 0x00006420060a7816 */ /* 0x140fe40000000007 */
[----:B------:R-:W-:-:S02]  /*265e0*/  PRMT R11, R6, 0x7531, R7 ;  /* 0x00007531060b7816 */ /* 0x000fc40000000007 */
[----:B------:R-:W2:Y:S01]  /*265f0*/  LDL R6, [R1+0x304] ;  /* 0x0003040001067983 */ /* 0x000ea20000100800 */
[----:B------:R-:W-:Y:S02]  /*26600*/  IMAD.MOV.U32 R7, RZ, RZ, R5 ;  /* 0x000000ffff077224 */ /* 0x000fe400078e0005 */
[----:B------:R-:W-:Y:S02]  /*26610*/  VIADD R5, R3, 0x2000 ;  /* 0x0000200003057836 */ /* 0x000fe40000000000 */
[----:B--2---:R-:W-:-:S05]  /*26620*/  IMAD.IADD R4, R6, 0x1, R4 ;  /* 0x0000000106047824 */ /* 0x004fca00078e0204 */
[----:B------:R1:W-:Y:S02]  /*26630*/  STSM.16.M88.4 [R4], R8 ;  /* 0x0000000804007844 */ /* 0x0003e40000000200 */
[----:B-1----:R-:W-:Y:S01]  /*26640*/  LOP3.LUT R4, R5, R18, RZ, 0xfc, !PT ;  /* 0x0000001205047212 */ /* 0x002fe200078efcff */
[----:B------:R-:W-:-:S04]  /*26650*/  IMAD.MOV.U32 R11, RZ, RZ, R7 ;  /* 0x000000ffff0b7224 */ /* 0x000fc800078e0007 */
[----:B------:R-:W-:-:S06]  /*26660*/  IMAD.IADD R4, R11, 0x1, R4 ;  /* 0x000000010b047824 */ /* 0x000fcc00078e0204 */
[----:B------:R-:W1:Y:S02]  /*26670*/  LDSM.16.MT88.4 R4, [R4+0xf200] ;  /* 0x00f200000404783b */ /* 0x000e640000004200 */
[C-C-:B-1----:R-:W-:Y:S02]  /*26680*/  PRMT R8, R4.reuse, 0x6420, R5.reuse ;  /* 0x0000642004087816 */ /* 0x142fe40000000005 */
[----:B------:R-:W-:Y:S02]  /*26690*/  PRMT R9, R4, 0x7531, R5 ;  /* 0x0000753104097816 */ /* 0x000fe40000000005 */
[----:B------:R-:W2:Y:S01]  /*266a0*/  LDL R4, [R1+0x304] ;  /* 0x0003040001047983 */ /* 0x000ea20000100800 */
[----:B------:R-:W-:Y:S01]  /*266b0*/  LOP3.LUT R20, R20, R17, RZ, 0xfc, !PT ;  /* 0x0000001114147212 */ /* 0x000fe200078efcff */
[----:B------:R-:W-:Y:S01]  /*266c0*/  IMAD.MOV.U32 R5, RZ, RZ, R11 ;  /* 0x000000ffff057224 */ /* 0x000fe200078e000b */
[C-C-:B------:R-:W-:Y:S02]  /*266d0*/  PRMT R10, R6.reuse, 0x6420, R7.reuse ;  /* 0x00006420060a7816 */ /* 0x140fe40000000007 */
[----:B------:R-:W-:-:S02]  /*266e0*/  PRMT R11, R6, 0x7531, R7 ;  /* 0x00007531060b7816 */ /* 0x000fc40000000007 */
[----:B------:R-:W-:Y:S01]  /*266f0*/  LOP3.LUT R15, R15, R18, RZ, 0xfc, !PT ;  /* 0x000000120f0f7212 */ /* 0x000fe200078efcff */
[----:B--2---:R-:W-:-:S05]  /*26700*/  IMAD.IADD R20, R4, 0x1, R20 ;  /* 0x0000000104147824 */ /* 0x004fca00078e0214 */
[----:B------:R1:W-:Y:S02]  /*26710*/  STSM.16.M88.4 [R20], R8 ;  /* 0x0000000814007844 */ /* 0x0003e40000000200 */
[----:B-1----:R-:W-:-:S04]  /*26720*/  IMAD.MOV.U32 R11, RZ, RZ, R5 ;  /* 0x000000ffff0b7224 */ /* 0x002fc800078e0005 */
[----:B------:R-:W-:Y:S02]  /*26730*/  IMAD.IADD R4, R11, 0x1, R15 ;  /* 0x000000010b047824 */ /* 0x000fe400078e020f */
[----:B------:R-:W2:Y:S04]  /*26740*/  LDL R15, [R1+0x304] ;  /* 0x00030400010f7983 */ /* 0x000ea80000100800 */
[----:B------:R-:W1:Y:S01]  /*26750*/  LDSM.16.MT88.4 R4, [R4+0xf200] ;  /* 0x00f200000404783b */ /* 0x000e620000004200 */
[----:B------:R-:W-:Y:S01]  /*26760*/  VIADD R3, R3, 0x7000 ;  /* 0x0000700003037836 */ /* 0x000fe20000000000 */
[----:B------:R-:W-:Y:S02]  /*26770*/  LOP3.LUT R14, R14, R17, RZ, 0xfc, !PT ;  /* 0x000000110e0e7212 */ /* 0x000fe400078efcff */
[----:B-1----:R-:W-:-:S02]  /*26780*/  PRMT R8, R4, 0x6420, R5 ;  /* 0x0000642004087816 */ /* 0x002fc40000000005 */
[----:B------:R-:W-:Y:S01]  /*26790*/  PRMT R9, R4, 0x7531, R5 ;  /* 0x0000753104097816 */ /* 0x000fe20000000005 */
[----:B------:R-:W-:Y:S01]  /*267a0*/  IMAD.MOV.U32 R5, RZ, RZ, R11 ;  /* 0x000000ffff057224 */ /* 0x000fe200078e000b */
[----:B------:R-:W-:Y:S02]  /*267b0*/  LOP3.LUT R4, R3, R18, RZ, 0xfc, !PT ;  /* 0x0000001203047212 */ /* 0x000fe400078efcff */
[C-C-:B------:R-:W-:Y:S02]  /*267c0*/  PRMT R10, R6.reuse, 0x6420, R7.reuse ;  /* 0x00006420060a7816 */ /* 0x140fe40000000007 */
[----:B------:R-:W-:Y:S01]  /*267d0*/  PRMT R11, R6, 0x7531, R7 ;  /* 0x00007531060b7816 */ /* 0x000fe20000000007 */
[----:B------:R-:W-:Y:S01]  /*267e0*/  IMAD.IADD R4, R5, 0x1, R4 ;  /* 0x0000000105047824 */ /* 0x000fe200078e0204 */
[----:B------:R-:W-:Y:S01]  /*267f0*/  LOP3.LUT R3, R3, R17, RZ, 0xfc, !PT ;  /* 0x0000001103037212 */ /* 0x000fe200078efcff */
[----:B--2---:R-:W-:-:S05]  /*26800*/  IMAD.IADD R14, R15, 0x1, R14 ;  /* 0x000000010f0e7824 */ /* 0x004fca00078e020e */
[----:B------:R-:W-:Y:S04]  /*26810*/  STSM.16.M88.4 [R14], R8 ;  /* 0x000000080e007844 */ /* 0x000fe80000000200 */
[----:B------:R-:W1:Y:S01]  /*26820*/  LDSM.16.MT88.4 R4, [R4+0xf200] ;  /* 0x00f200000404783b */ /* 0x000e620000004200 */
        /* <DEDUP_REMOVED lines=14> */
.L_x_4381:
[----:B-1----:R-:W3:Y:S01]  /*26910*/  LDL R3, [R1+0x2fc] ;  /* 0x0002fc0001037983 */ /* 0x002ee20000100800 */
[----:B--2---:R1:W-:Y:S01]  /*26920*/  SYNCS.ARRIVE.TRANS64.A1T0 RZ, [R13+URZ+0x33450], RZ ;  /* 0x033450ff0dff79a7 */ /* 0x0043e2000810003f */
[----:B------:R-:W-:Y:S02]  /*26930*/  IMAD.MOV.U32 R6, RZ, RZ, R19 ;  /* 0x000000ffff067224 */ /* 0x000fe400078e0013 */
[----:B------:R2:W5:Y:S01]  /*26940*/  LDL R7, [R1+0x2ec] ;  /* 0x0002ec0001077983 */ /* 0x0005620000100800 */
[----:B-1----:R-:W-:-:S05]  /*26950*/  @!P1 VIADD R13, R13, 0x33480 ;  /* 0x000334800d0d9836 */ /* 0x002fca0000000000 */
[----:B------:R-:W-:Y:S01]  /*26960*/  @!P1 PRMT R13, RZ, 0x654, R13 ;  /* 0x00000654ff0d9816 */ /* 0x000fe2000000000d */
[----:B------:R-:W-:Y:S06]  /*26970*/  BAR.SYNC.DEFER_BLOCKING 0x2, 0x80 ;  /* 0x0082000000007b1d */ /* 0x000fec0000010000 */
[----:B------:R2:W-:Y:S01]  /*26980*/  @!P1 SYNCS.ARRIVE.TRANS64.RED.A1T0 RZ, [R13+URZ], RZ ;  /* 0x000000ff0dff99a7 */ /* 0x0005e2000810043f */
[C---:B---3--:R-:W-:Y:S01]  /*26990*/  ISETP.GT.AND P0, PT, R12.reuse, R3, PT ;  /* 0x000000030c00720c */ /* 0x048fe20003f04270 */
[----:B------:R-:W-:-:S12]  /*269a0*/  VIADD R12, R12, 0xffffffff ;  /* 0xffffffff0c0c7836 */ /* 0x000fd80000000000 */
[----:B--2---:R-:W-:Y:S05]  /*269b0*/  @P0 BRA `(.L_x_4382) ;  /* 0xffffffe400680947 */ /* 0x004fea000383ffff */
.L_x_4358:
[----:B------:R-:W-:Y:S04]  /*269c0*/  BSSY B0, `(.L_x_4383) ;  /* 0x000000f000007945 */ /* 0x000fe80003800000 */
        /* <DEDUP_REMOVED lines=10> */
[----:B-----5:R-:W1:Y:S01]  /*26a70*/  POPC R7, R4 ;  /* 0x0000000400077309 */ /* 0x020e620000000000 */
[----:B--2---:R-:W1:Y:S02]  /*26a80*/  SHFL.IDX PT, R0, R3, R0, 0x1f ;  /* 0x00001f0003007589 */ /* 0x004e6400000e0000 */
[----:B-1----:R-:W-:-:S05]  /*26a90*/  IADD3 R0, R0, UR38, R7 ;  /* 0x0000002600007c10 */ /* 0x002fca000fffe007 */
[----:B------:R1:W-:Y:S02]  /*26aa0*/  STL [R1+0x2d0], R0 ;  /* 0x0002d00001007387 */ /* 0x0003e40000100800 */
.L_x_4384:
[----:B------:R-:W-:Y:S05]  /*26ab0*/  BSYNC B0 ;  /* 0x0000000000007941 */ /* 0x000fea0003800000 */
.L_x_4383:
[----:B------:R-:W-:-:S06]  /*26ac0*/  UISETP.NE.AND UP0, UPT, UR37, 0x3, UPT ;  /* 0x000000032500788c */ /* 0x000fcc000bf05270 */
[----:B------:R-:W-:-:S13]  /*26ad0*/  PLOP3.LUT P0, PT, PT, PT, UP0, 0x80, 0x0 ;  /* 0x000000000000781c */ /* 0x000fda0003f0f008 */
[----:B------:R-:W-:Y:S05]  /*26ae0*/  @!P0 BRA `(.L_x_4385) ;  /* 0x0000000000048947 */ /* 0x000fea0003800000 */
[----:B------:R-:W-:Y:S01]  /*26af0*/  BPT.TRAP 0x1 ;  /* 0x000000040000795c */ /* 0x000fe20000300000 */
.L_x_4385:
[----:B------:R-:W2:Y:S01]  /*26b00*/  LDL R3, [R1+0x2ec] ;  /* 0x0002ec0001037983 */ /* 0x000ea20000100800 */
[----:B-1----:R-:W-:Y:S01]  /*26b10*/  MOV R0, 0x400 ;  /* 0x0000040000007802 */ /* 0x002fe20000000f00 */
[----:B------:R-:W-:Y:S01]  /*26b20*/  BSSY B0, `(.L_x_4386) ;  /* 0x000000a000007945 */ /* 0x000fe20003800000 */
[----:B------:R-:W1:Y:S02]  /*26b30*/  S2R R2, SR_CgaCtaId ;  /* 0x0000000000027919 */ /* 0x000e640000008800 */
[----:B-1----:R-:W-:Y:S01]  /*26b40*/  LEA R0, R2, R0, 0x18 ;  /* 0x0000000002007211 */ /* 0x002fe200078ec0ff */
[----:B------:R-:W-:-:S04]  /*26b50*/  IMAD.U32 R2, RZ, RZ, UR39 ;  /* 0x00000027ff027e24 */ /* 0x000fc8000f8e00ff */
[----:B------:R-:W-:Y:S01]  /*26b60*/  IMAD R0, R19, 0x8, R0 ;  /* 0x0000000813007824 */ /* 0x000fe200078e0200 */
[----:B------:R-:W-:Y:S02]  /*26b70*/  ISETP.NE.AND P2, PT, R2, 0x3, PT ;  /* 0x000000030200780c */ /* 0x000fe40003f45270 */
[----:B--2---:R-:W-:-:S04]  /*26b80*/  LOP3.LUT R3, R3, 0x1, RZ, 0x3c, !PT ;  /* 0x0000000103037812 */ /* 0x004fc800078e3cff */
[----:B------:R-:W-:-:S04]  /*26b90*/  SHF.L.U32 R3, R3, 0x1f, RZ ;  /* 0x0000001f03037819 */ /* 0x000fc800000006ff */
[----:B------:R-:W1:Y:S02]  /*26ba0*/  SYNCS.PHASECHK.TRANS64.TRYWAIT P0, [R0+URZ+0x33470], R3 ;  /* 0x03347003000075a7 */ /* 0x000e64000800017f */
[----:B-1----:R-:W-:Y:S05]  /*26bb0*/  @!P0 BRA `(.L_x_4387) ;  /* 0x0000002c00808947 */ /* 0x002fea0003800000 */
.L_x_4469:
[----:B------:R-:W-:Y:S05]  /*26bc0*/  BSYNC B0 ;  /* 0x0000000000007941 */ /* 0x000fea0003800000 */
.L_x_4386:
[----:B------:R-:W-:Y:S05]  /*26bd0*/  @!P2 BRA `(.L_x_4388) ;  /* 0x000000000004a947 */ /* 0x000fea0003800000 */
[----:B------:R-:W-:Y:S01]  /*26be0*/  BPT.TRAP 0x1 ;  /* 0x000000040000795c */ /* 0x000fe20000300000 */
.L_x_4388:
[----:B------:R-:W1:Y:S02]  /*26bf0*/  LDL R2, [R1+0x2ec] ;  /* 0x0002ec0001027983 */ /* 0x000e640000100800 */
[----:B-1----:R-:W-:-:S04]  /*26c00*/  SHF.L.U32 R3, R2, 0x1f, RZ ;  /* 0x0000001f02037819 */ /* 0x002fc800000006ff */
[----:B------:R-:W1:Y:S02]  /*26c10*/  SYNCS.PHASECHK.TRANS64.TRYWAIT P0, [R0+URZ+0x33460], R3 ;  /* 0x03346003000075a7 */ /* 0x000e64000800017f */
[----:B-1----:R-:W-:Y:S05]  /*26c20*/  @!P0 BRA `(.L_x_4389) ;  /* 0x0000002c00788947 */ /* 0x002fea0003800000 */
.L_x_4470:
[----:B------:R-:W2:Y:S04]  /*26c30*/  LDL.LU R12, [R1+0x2e4] ;  /* 0x0002e400010c7983 */ /* 0x000ea80000300800 */
[----:B------:R-:W3:Y:S01]  /*26c40*/  LDL R15, [R1+0x304] ;  /* 0x00030400010f7983 */ /* 0x000ee20000100800 */
[----:B------:R-:W-:-:S05]  /*26c50*/  IMAD R2, R19, 0x7800, RZ ;  /* 0x0000780013027824 */ /* 0x000fca00078e02ff */
[C---:B-1----:R-:W-:Y:S01]  /*26c60*/  LOP3.LUT R3, R2.reuse, R18, RZ, 0xfc, !PT ;  /* 0x0000001202037212 */ /* 0x042fe200078efcff */
[----:B------:R-:W-:Y:S05]  /*26c70*/  WARPSYNC.ALL ;  /* 0x0000000000007948 */ /* 0x000fea0003800000 */
[C---:B------:R-:W-:Y:S02]  /*26c80*/  VIADD R14, R2.reuse, 0x2800 ;  /* 0x00002800020e7836 */ /* 0x040fe40000000000 */
[C---:B------:R-:W-:Y:S02]  /*26c90*/  VIADD R13, R2.reuse, 0x5000 ;  /* 0x00005000020d7836 */ /* 0x040fe40000000000 */
[----:B------:R-:W-:-:S02]  /*26ca0*/  VIADD R21, R2, 0x2000 ;  /* 0x0000200002157836 */ /* 0x000fc40000000000 */
[----:B--2---:R-:W-:-:S06]  /*26cb0*/  IMAD.IADD R5, R12, 0x1, R3 ;  /* 0x000000010c057824 */ /* 0x004fcc00078e0203 */
[----:B-----5:R-:W1:Y:S01]  /*26cc0*/  LDSM.16.MT88.4 R4, [R5+0xf200] ;  /* 0x00f200000504783b */ /* 0x020e620000004200 */
[----:B------:R-:W-:-:S05]  /*26cd0*/  LOP3.LUT R3, R2, R17, RZ, 0xfc, !PT ;  /* 0x0000001102037212 */ /* 0x000fca00078efcff */
[----:B---3--:R-:W-:Y:S01]  /*26ce0*/  IMAD.IADD R3, R15, 0x1, R3 ;  /* 0x000000010f037824 */ /* 0x008fe200078e0203 */
[C-C-:B-1----:R-:W-:Y:S02]  /*26cf0*/  PRMT R8, R4.reuse, 0x6420, R5.reuse ;  /* 0x0000642004087816 */ /* 0x142fe40000000005 */
[----:B------:R-:W-:Y:S02]  /*26d00*/  PRMT R9, R4, 0x7531, R5 ;  /* 0x0000753104097816 */ /* 0x000fe40000000005 */
[----:B------:R-:W-:Y:S02]  /*26d10*/  LOP3.LUT R4, R14, R18, RZ, 0xfc, !PT ;  /* 0x000000120e047212 */ /* 0x000fe400078efcff */
[C-C-:B------:R-:W-:Y:S02]  /*26d20*/  PRMT R10, R6.reuse, 0x6420, R7.reuse ;  /* 0x00006420060a7816 */ /* 0x140fe40000000007 */
[----:B------:R-:W-:Y:S01]  /*26d30*/  PRMT R11, R6, 0x7531, R7 ;  /* 0x00007531060b7816 */ /* 0x000fe20000000007 */
[----:B------:R-:W-:-:S04]  /*26d40*/  IMAD.IADD R6, R12, 0x1, R4 ;  /* 0x000000010c067824 */ /* 0x000fc800078e0204 */
[----:B------:R1:W-:Y:S04]  /*26d50*/  STSM.16.M88.4 [R3], R8 ;  /* 0x0000000803007844 */ /* 0x0003e80000000200 */
[----:B------:R-:W2:Y:S01]  /*26d60*/  LDSM.16.MT88.4 R4, [R6+0xf200] ;  /* 0x00f200000604783b */ /* 0x000ea20000004200 */
[----:B-1----:R-:W-:Y:S01]  /*26d70*/  VIADD R3, R2, 0x800 ;  /* 0x0000080002037836 */ /* 0x002fe20000000000 */
[C-C-:B--2---:R-:W-:Y:S02]  /*26d80*/  PRMT R8, R4.reuse, 0x6420, R5.reuse ;  /* 0x0000642004087816 */ /* 0x144fe40000000005 */
[----:B------:R-:W-:Y:S02]  /*26d90*/  PRMT R9, R4, 0x7531, R5 ;  /* 0x0000753104097816 */ /* 0x000fe40000000005 */
[----:B------:R-:W-:-:S02]  /*26da0*/  LOP3.LUT R4, R3, R17, RZ, 0xfc, !PT ;  /* 0x0000001103047212 */ /* 0x000fc400078efcff */
[----:B------:R-:W-:Y:S02]  /*26db0*/  LOP3.LUT R5, R13, R18, RZ, 0xfc, !PT ;  /* 0x000000120d057212 */ /* 0x000fe400078efcff */
[C-C-:B------:R-:W-:Y:S01]  /*26dc0*/  PRMT R10, R6.reuse, 0x6420, R7.reuse ;  /* 0x00006420060a7816 */ /* 0x140fe20000000007 */
[----:B------:R-:W-:Y:S01]  /*26dd0*/  IMAD.IADD R4, R15, 0x1, R4 ;  /* 0x000000010f047824 */ /* 0x000fe200078e0204 */
[----:B------:R-:W-:Y:S01]  /*26de0*/  PRMT R11, R6, 0x7531, R7 ;  /* 0x00007531060b7816 */ /* 0x000fe20000000007 */
[----:B------:R-:W-:-:S04]  /*26df0*/  IMAD.IADD R5, R12, 0x1, R5 ;  /* 0x000000010c057824 */ /* 0x000fc800078e0205 */
[----:B------:R-:W-:Y:S04]  /*26e00*/  STSM.16.M88.4 [R4], R8 ;  /* 0x0000000804007844 */ /* 0x000fe80000000200 */
[----:B------:R-:W1:Y:S01]  /*26e10*/  LDSM.16.MT88.4 R4, [R5+0xf200] ;  /* 0x00f200000504783b */ /* 0x000e620000004200 */
[----:B------:R-:W-:Y:S01]  /*26e20*/  VIADD R13, R2, 0x1000 ;  /* 0x00001000020d7836 */ /* 0x000fe20000000000 */
[----:B------:R-:W-:Y:S02]  /*26e30*/  LOP3.LUT R3, R3, R18, RZ, 0xfc, !PT ;  /* 0x0000001203037212 */ /* 0x000fe400078efcff */
[C-C-:B-1----:R-:W-:Y:S02]  /*26e40*/  PRMT R8, R4.reuse, 0x6420, R5.reuse ;  /* 0x0000642004087816 */ /* 0x142fe40000000005 */
[----:B------:R-:W-:-:S02]  /*26e50*/  PRMT R9, R4, 0x7531, R5 ;  /* 0x0000753104097816 */ /* 0x000fc40000000005 */
[----:B------:R-:W-:Y:S02]  /*26e60*/  LOP3.LUT R4, R13, R17, RZ, 0xfc, !PT ;  /* 0x000000110d047212 */ /* 0x000fe400078efcff */
[C-C-:B------:R-:W-:Y:S02]  /*26e70*/  PRMT R10, R6.reuse, 0x6420, R7.reuse ;  /* 0x00006420060a7816 */ /* 0x140fe40000000007 */
[----:B------:R-:W-:Y:S01]  /*26e80*/  PRMT R11, R6, 0x7531, R7 ;  /* 0x00007531060b7816 */ /* 0x000fe20000000007 */
[----:B------:R-:W-:Y:S02]  /*26e90*/  IMAD.IADD R4, R15, 0x1, R4 ;  /* 0x000000010f047824 */ /* 0x000fe400078e0204 */
[----:B------:R-:W-:-:S03]  /*26ea0*/  IMAD.IADD R6, R12, 0x1, R3 ;  /* 0x000000010c067824 */ /* 0x000fc600078e0203 */
[----:B------:R-:W-:Y:S04]  /*26eb0*/  STSM.16.M88.4 [R4], R8 ;  /* 0x0000000804007844 */ /* 0x000fe80000000200 */
        /* <DEDUP_REMOVED lines=10> */
[----:B-1----:R-:W-:Y:S02]  /*26f60*/  IMAD.MOV.U32 R11, RZ, RZ, R12 ;  /* 0x000000ffff0b7224 */ /* 0x002fe400078e000c */
[----:B------:R-:W-:-:S05]  /*26f70*/  VIADD R12, R2, 0x3000 ;  /* 0x00003000020c7836 */ /* 0x000fca0000000000 */
[----:B------:R-:W-:Y:S01]  /*26f80*/  LOP3.LUT R3, R12, R18, RZ, 0xfc, !PT ;  /* 0x000000120c037212 */ /* 0x000fe200078efcff */
[----:B------:R-:W-:-:S04]  /*26f90*/  IMAD.MOV.U32 R10, RZ, RZ, R5 ;  /* 0x000000ffff0a7224 */ /* 0x000fc800078e0005 */
[----:B------:R-:W-:-:S05]  /*26fa0*/  IMAD.IADD R3, R11, 0x1, R3 ;  /* 0x000000010b037824 */ /* 0x000fca00078e0203 */
[----:B------:R1:W2:Y:S01]  /*26fb0*/  LDSM.16.MT88.4 R4, [R3+0xf200] ;  /* 0x00f200000304783b */ /* 0x0002a20000004200 */
[----:B------:R-:W-:Y:S01]  /*26fc0*/  VIADD R20, R2, 0x5800 ;  /* 0x0000580002147836 */ /* 0x000fe20000000000 */
[----:B-1----:R-:W-:Y:S02]  /*26fd0*/  LOP3.LUT R3, R21, R17, RZ, 0xfc, !PT ;  /* 0x0000001115037212 */ /* 0x002fe400078efcff */
[C-C-:B--2---:R-:W-:Y:S02]  /*26fe0*/  PRMT R8, R4.reuse, 0x6420, R5.reuse ;  /* 0x0000642004087816 */ /* 0x144fe40000000005 */
[----:B------:R-:W-:Y:S01]  /*26ff0*/  PRMT R9, R4, 0x7531, R5 ;  /* 0x0000753104097816 */ /* 0x000fe20000000005 */
[----:B------:R-:W-:Y:S01]  /*27000*/  IMAD.MOV.U32 R4, RZ, RZ, R10 ;  /* 0x000000ffff047224 */ /* 0x000fe200078e000a */
[C---:B------:R-:W-:Y:S01]  /*27010*/  PRMT R10, R6.reuse, 0x6420, R7 ;  /* 0x00006420060a7816 */ /* 0x040fe20000000007 */
[----:B------:R-:W-:Y:S01]  /*27020*/  IMAD.MOV.U32 R5, RZ, RZ, R11 ;  /* 0x000000ffff057224 */ /* 0x000fe200078e000b */
[----:B------:R-:W-:Y:S01]  /*27030*/  PRMT R11, R6, 0x7531, R7 ;  /* 0x00007531060b7816 */ /* 0x000fe20000000007 */
[----:B------:R-:W-:-:S05]  /*27040*/  IMAD.IADD R3, R4, 0x1, R3 ;  /* 0x0000000104037824 */ /* 0x000fca00078e0203 */
[----:B------:R1:W-:Y:S02]  /*27050*/  STSM.16.M88.4 [R3], R8 ;  /* 0x0000000803007844 */ /* 0x0003e40000000200 */
[----:B-1----:R-:W-:Y:S01]  /*27060*/  LOP3.LUT R3, R20, R18, RZ, 0xfc, !PT ;  /* 0x0000001214037212 */ /* 0x002fe200078efcff */
[----:B------:R-:W-:-:S04]  /*27070*/  IMAD.MOV.U32 R11, RZ, RZ, R5 ;  /* 0x000000ffff0b7224 */ /* 0x000fc800078e0005 */
[----:B------:R-:W-:Y:S02]  /*27080*/  IMAD.IADD R3, R11, 0x1, R3 ;  /* 0x000000010b037824 */ /* 0x000fe400078e0203 */
[----:B------:R-:W-:-:S03]  /*27090*/  IMAD.MOV.U32 R10, RZ, RZ, R4 ;  /* 0x000000ffff0a7224 */ /* 0x000fc600078e0004 */
[----:B------:R1:W2:Y:S01]  /*270a0*/  LDSM.16.MT88.4 R4, [R3+0xf200] ;  /* 0x00f200000304783b */ /* 0x0002a20000004200 */
[----:B------:R-:W-:Y:S02]  /*270b0*/  LOP3.LUT R13, R13, R18, RZ, 0xfc, !PT ;  /* 0x000000120d0d7212 */ /* 0x000fe400078efcff */
[----:B-1----:R-:W-:Y:S01]  /*270c0*/  LOP3.LUT R3, R14, R17, RZ, 0xfc, !PT ;  /* 0x000000110e037212 */ /* 0x002fe200078efcff */
[----:B------:R-:W-:Y:S01]  /*270d0*/  IMAD.MOV.U32 R14, RZ, RZ, R11 ;  /* 0x000000ffff0e7224 */ /* 0x000fe200078e000b */
[C-C-:B--2---:R-:W-:Y:S02]  /*270e0*/  PRMT R8, R4.reuse, 0x6420, R5.reuse ;  /* 0x0000642004087816 */ /* 0x144fe40000000005 */
        /* <DEDUP_REMOVED lines=8> */
[----:B------:R-:W2:Y:S01]  /*27170*/  LDSM.16.MT88.4 R4, [R4+0xf200] ;  /* 0x00f200000404783b */ /* 0x000ea20000004200 */
[----:B-1----:R-:W-:-:S05]  /*27180*/  LOP3.LUT R3, R12, R17, RZ, 0xfc, !PT ;  /* 0x000000110c037212 */ /* 0x002fca00078efcff */
[----:B------:R-:W-:Y:S02]  /*27190*/  IMAD.IADD R3, R13, 0x1, R3 ;  /* 0x000000010d037824 */ /* 0x000fe400078e0203 */
[----:B------:R-:W-:Y:S01]  /*271a0*/  IMAD.MOV.U32 R12, RZ, RZ, R14 ;  /* 0x000000ffff0c7224 */ /* 0x000fe200078e000e */
[C-C-:B--2---:R-:W-:Y:S02]  /*271b0*/  PRMT R8, R4.reuse, 0x6420, R5.reuse ;  /* 0x0000642004087816 */ /* 0x144fe40000000005 */
[----:B------:R-:W-:Y:S02]  /*271c0*/  PRMT R9, R4, 0x7531, R5 ;  /* 0x0000753104097816 */ /* 0x000fe40000000005 */
[C-C-:B------:R-:W-:Y:S02]  /*271d0*/  PRMT R10, R6.reuse, 0x6420, R7.reuse ;  /* 0x00006420060a7816 */ /* 0x140fe40000000007 */
[----:B------:R-:W-:-:S05]  /*271e0*/  PRMT R11, R6, 0x7531, R7 ;  /* 0x00007531060b7816 */ /* 0x000fca0000000007 */
[----:B------:R1:W-:Y:S02]  /*271f0*/  STSM.16.M88.4 [R3], R8 ;  /* 0x0000000803007844 */ /* 0x0003e40000000200 */
[----:B-1----:R-:W-:-:S05]  /*27200*/  VIADD R3, R2, 0x3800 ;  /* 0x0000380002037836 */ /* 0x002fca0000000000 */
[----:B------:R-:W-:-:S05]  /*27210*/  LOP3.LUT R4, R3, R18, RZ, 0xfc, !PT ;  /* 0x0000001203047212 */ /* 0x000fca00078efcff */
[----:B------:R-:W-:-:S06]  /*27220*/  IMAD.IADD R4, R12, 0x1, R4 ;  /* 0x000000010c047824 */ /* 0x000fcc00078e0204 */
[----:B------:R-:W1:Y:S01]  /*27230*/  LDSM.16.MT88.4 R4, [R4+0xf200] ;  /* 0x00f200000404783b */ /* 0x000e620000004200 */
[----:B------:R-:W-:Y:S01]  /*27240*/  LOP3.LUT R3, R3, R17, RZ, 0xfc, !PT ;  /* 0x0000001103037212 */ /* 0x000fe200078efcff */
[----:B------:R-:W-:-:S04]  /*27250*/  VIADD R14, R2, 0x6000 ;  /* 0x00006000020e7836 */ /* 0x000fc80000000000 */
[----:B------:R-:W-:Y:S01]  /*27260*/  IMAD.IADD R3, R13, 0x1, R3 ;  /* 0x000000010d037824 */ /* 0x000fe200078e0203 */
[C-C-:B-1----:R-:W-:Y:S02]  /*27270*/  PRMT R8, R4.reuse, 0x6420, R5.reuse ;  /* 0x0000642004087816 */ /* 0x142fe40000000005 */
[----:B------:R-:W-:Y:S02]  /*27280*/  PRMT R9, R4, 0x7531, R5 ;  /* 0x0000753104097816 */ /* 0x000fe40000000005 */
[C-C-:B------:R-:W-:Y:S02]  /*27290*/  PRMT R10, R6.reuse, 0x6420, R7.reuse ;  /* 0x00006420060a7816 */ /* 0x140fe40000000007 */
[----:B------:R-:W-:-:S05]  /*272a0*/  PRMT R11, R6, 0x7531, R7 ;  /* 0x00007531060b7816 */ /* 0x000fca0000000007 */
[----:B------:R1:W-:Y:S02]  /*272b0*/  STSM.16.M88.4 [R3], R8 ;  /* 0x0000000803007844 */ /* 0x0003e40000000200 */
[----:B-1----:R-:W-:-:S05]  /*272c0*/  LOP3.LUT R3, R14, R18, RZ, 0xfc, !PT ;  /* 0x000000120e037212 */ /* 0x002fca00078efcff */
[----:B------:R-:W-:-:S05]  /*272d0*/  IMAD.IADD R3, R12, 0x1, R3 ;  /* 0x000000010c037824 */ /* 0x000fca00078e0203 */
[----:B------:R1:W2:Y:S02]  /*272e0*/  LDSM.16.MT88.4 R4, [R3+0xf200] ;  /* 0x00f200000304783b */ /* 0x0002a40000004200 */
[----:B-1----:R-:W-:Y:S01]  /*272f0*/  VIADD R3, R2, 0x4000 ;  /* 0x0000400002037836 */ /* 0x002fe20000000000 */
[----:B------:R-:W-:Y:S02]  /*27300*/  LOP3.LUT R15, R15, R18, RZ, 0xfc, !PT ;  /* 0x000000120f0f7212 */ /* 0x000fe400078efcff */
[C-C-:B--2---:R-:W-:Y:S02]  /*27310*/  PRMT R8, R4.reuse, 0x6420, R5.reuse ;  /* 0x0000642004087816 */ /* 0x144fe40000000005 */
[----:B------:R-:W-:Y:S02]  /*27320*/  PRMT R9, R4, 0x7531, R5 ;  /* 0x0000753104097816 */ /* 0x000fe40000000005 */
[----:B------:R-:W-:Y:S02]  /*27330*/  LOP3.LUT R4, R3, R17, RZ, 0xfc, !PT ;  /* 0x0000001103047212 */ /* 0x000fe400078efcff */
[----:B------:R-:W-:-:S02]  /*27340*/  PRMT R10, R6, 0x6420, R7 ;  /* 0x00006420060a7816 */ /* 0x000fc40000000007 */
[----:B------:R-:W-:Y:S01]  /*27350*/  PRMT R11, R6, 0x7531, R7 ;  /* 0x00007531060b7816 */ /* 0x000fe20000000007 */
[----:B------:R-:W-:-:S05]  /*27360*/  IMAD.IADD R4, R13, 0x1, R4 ;  /* 0x000000010d047824 */ /* 0x000fca00078e0204 */
[----:B------:R1:W-:Y:S02]  /*27370*/  STSM.16.M88.4 [R4], R8 ;  /* 0x0000000804007844 */ /* 0x0003e40000000200 */
[----:B-1----:R-:W-:Y:S02]  /*27380*/  IMAD.IADD R4, R12, 0x1, R15 ;  /* 0x000000010c047824 */ /* 0x002fe400078e020f */
[----:B------:R-:W2:Y:S04]  /*27390*/  LDL.LU R15, [R1+0x304] ;  /* 0x00030400010f7983 */ /* 0x000ea80000300800 */
[----:B------:R-:W1:Y:S01]  /*273a0*/  LDSM.16.MT88.4 R4, [R4+0xf200] ;  /* 0x00f200000404783b */ /* 0x000e620000004200 */
[----:B------:R-:W-:Y:S01]  /*273b0*/  VIADD R13, R2, 0x4800 ;  /* 0x00004800020d7836 */ /* 0x000fe20000000000 */
[----:B------:R-:W-:-:S05]  /*273c0*/  LOP3.LUT R3, R3, R18, RZ, 0xfc, !PT ;  /* 0x0000001203037212 */ /* 0x000fca00078efcff */
[----:B------:R-:W-:Y:S01]  /*273d0*/  IMAD.IADD R3, R12, 0x1, R3 ;  /* 0x000000010c037824 */ /* 0x000fe200078e0203 */
[C-C-:B-1----:R-:W-:Y:S02]  /*273e0*/  PRMT R8, R4.reuse, 0x6420, R5.reuse ;  /* 0x0000642004087816 */ /* 0x142fe40000000005 */
[----:B------:R-:W-:Y:S02]  /*273f0*/  PRMT R9, R4, 0x7531, R5 ;  /* 0x0000753104097816 */ /* 0x000fe40000000005 */
[----:B------:R-:W-:Y:S02]  /*27400*/  LOP3.LUT R4, R13, R17, RZ, 0xfc, !PT ;  /* 0x000000110d047212 */ /* 0x000fe400078efcff */
[C-C-:B------:R-:W-:Y:S02]  /*27410*/  PRMT R10, R6.reuse, 0x6420, R7.reuse ;  /* 0x00006420060a7816 */ /* 0x140fe40000000007 */
[----:B------:R-:W-:Y:S02]  /*27420*/  PRMT R11, R6, 0x7531, R7 ;  /* 0x00007531060b7816 */ /* 0x000fe40000000007 */
[----:B------:R-:W-:-:S02]  /*27430*/  LOP3.LUT R21, R21, R18, RZ, 0xfc, !PT ;  /* 0x0000001215157212 */ /* 0x000fc400078efcff */
[----:B------:R-:W-:Y:S01]  /*27440*/  LOP3.LUT R13, R13, R18, RZ, 0xfc, !PT ;  /* 0x000000120d0d7212 */ /* 0x000fe200078efcff */
[----:B--2---:R-:W-:-:S05]  /*27450*/  IMAD.IADD R4, R15, 0x1, R4 ;  /* 0x000000010f047824 */ /* 0x004fca00078e0204 */
[----:B------:R1:W-:Y:S04]  /*27460*/  STSM.16.M88.4 [R4], R8 ;  /* 0x0000000804007844 */ /* 0x0003e80000000200 */
[----:B------:R2:W3:Y:S01]  /*27470*/  LDSM.16.MT88.4 R4, [R3+0xf200] ;  /* 0x00f200000304783b */ /* 0x0004e20000004200 */
[----:B-1----:R-:W-:-:S05]  /*27480*/  VIADD R11, R2, 0x5000 ;  /* 0x00005000020b7836 */ /* 0x002fca0000000000 */
[----:B--2---:R-:W-:-:S05]  /*27490*/  LOP3.LUT R3, R11, R17, RZ, 0xfc, !PT ;  /* 0x000000110b037212 */ /* 0x004fca00078efcff */
[----:B------:R-:W-:Y:S01]  /*274a0*/  IMAD.IADD R3, R15, 0x1, R3 ;  /* 0x000000010f037824 */ /* 0x000fe200078e0203 */
[C-C-:B---3--:R-:W-:Y:S02]  /*274b0*/  PRMT R8, R4.reuse, 0x6420, R5.reuse ;  /* 0x0000642004087816 */ /* 0x148fe40000000005 */
[----:B------:R-:W-:Y:S02]  /*274c0*/  PRMT R9, R4, 0x7531, R5 ;  /* 0x0000753104097816 */ /* 0x000fe40000000005 */
[C-C-:B------:R-:W-:Y:S02]  /*274d0*/  PRMT R10, R6.reuse, 0x6420, R7.reuse ;  /* 0x00006420060a7816 */ /* 0x140fe40000000007 */
[----:B------:R-:W-:-:S05]  /*274e0*/  PRMT R11, R6, 0x7531, R7 ;  /* 0x00007531060b7816 */ /* 0x000fca0000000007 */
[----:B------:R1:W-:Y:S02]  /*274f0*/  STSM.16.M88.4 [R3], R8 ;  /* 0x0000000803007844 */ /* 0x0003e40000000200 */
[----:B-1----:R-:W-:Y:S02]  /*27500*/  IMAD.MOV.U32 R11, RZ, RZ, R12 ;  /* 0x000000ffff0b7224 */ /* 0x002fe400078e000c */
[----:B------:R-:W-:-:S05]  /*27510*/  VIADD R12, R2, 0x6800 ;  /* 0x00006800020c7836 */ /* 0x000fca0000000000 */
[----:B------:R-:W-:-:S05]  /*27520*/  LOP3.LUT R3, R12, R18, RZ, 0xfc, !PT ;  /* 0x000000120c037212 */ /* 0x000fca00078efcff */
[----:B------:R-:W-:-:S05]  /*27530*/  IMAD.IADD R3, R11, 0x1, R3 ;  /* 0x000000010b037824 */ /* 0x000fca00078e0203 */
[----:B------:R1:W2:Y:S02]  /*27540*/  LDSM.16.MT88.4 R4, [R3+0xf200] ;  /* 0x00f200000304783b */ /* 0x0002a40000004200 */
[----:B-1----:R-:W-:-:S05]  /*27550*/  LOP3.LUT R3, R20, R17, RZ, 0xfc, !PT ;  /* 0x0000001114037212 */ /* 0x002fca00078efcff */
[----:B------:R-:W-:Y:S01]  /*27560*/  IMAD.IADD R3, R15, 0x1, R3 ;  /* 0x000000010f037824 */ /* 0x000fe200078e0203 */
[C-C-:B--2---:R-:W-:Y:S02]  /*27570*/  PRMT R8, R4.reuse, 0x6420, R5.reuse ;  /* 0x0000642004087816 */ /* 0x144fe40000000005 */
[----:B------:R-:W-:Y:S01]  /*27580*/  PRMT R9, R4, 0x7531, R5 ;  /* 0x0000753104097816 */ /* 0x000fe20000000005 */
[----:B------:R-:W-:Y:S01]  /*27590*/  IMAD.MOV.U32 R5, RZ, RZ, R11 ;  /* 0x000000ffff057224 */ /* 0x000fe200078e000b */
[C-C-:B------:R-:W-:Y:S02]  /*275a0*/  PRMT R10, R6.reuse, 0x6420, R7.reuse ;  /* 0x00006420060a7816 */ /* 0x140fe40000000007 */
[----:B------:R-:W-:-:S05]  /*275b0*/  PRMT R11, R6, 0x7531, R7 ;  /* 0x00007531060b7816 */ /* 0x000fca0000000007 */
[----:B------:R1:W-:Y:S02]  /*275c0*/  STSM.16.M88.4 [R3], R8 ;  /* 0x0000000803007844 */ /* 0x0003e40000000200 */
[----:B-1----:R-:W-:-:S04]  /*275d0*/  IMAD.MOV.U32 R11, RZ, RZ, R5 ;  /* 0x000000ffff0b7224 */ /* 0x002fc800078e0005 */
[----:B------:R-:W-:-:S05]  /*275e0*/  IMAD.IADD R21, R11, 0x1, R21 ;  /* 0x000000010b157824 */ /* 0x000fca00078e0215 */
[----:B------:R-:W1:Y:S01]  /*275f0*/  LDSM.16.MT88.4 R4, [R21+0xf200] ;  /* 0x00f200001504783b */ /* 0x000e620000004200 */
[----:B------:R-:W-:Y:S01]  /*27600*/  LOP3.LUT R3, R14, R17, RZ, 0xfc, !PT ;  /* 0x000000110e037212 */ /* 0x000fe200078efcff */
[----:B------:R-:W-:-:S04]  /*27610*/  IMAD.MOV.U32 R14, RZ, RZ, R11 ;  /* 0x000000ffff0e7224 */ /* 0x000fc800078e000b */
[----:B------:R-:W-:Y:S01]  /*27620*/  IMAD.IADD R3, R15, 0x1, R3 ;  /* 0x000000010f037824 */ /* 0x000fe200078e0203 */
[C-C-:B-1----:R-:W-:Y:S02]  /*27630*/  PRMT R8, R4.reuse, 0x6420, R5.reuse ;  /* 0x0000642004087816 */ /* 0x142fe40000000005 */
[----:B------:R-:W-:Y:S01]  /*27640*/  PRMT R9, R4, 0x7531, R5 ;  /* 0x0000753104097816 */ /* 0x000fe20000000005 */
[----:B------:R-:W-:Y:S01]  /*27650*/  IMAD.IADD R5, R14, 0x1, R13 ;  /* 0x000000010e057824 */ /* 0x000fe200078e020d */
[C-C-:B------:R-:W-:Y:S02]  /*27660*/  PRMT R10, R6.reuse, 0x6420, R7.reuse ;  /* 0x00006420060a7816 */ /* 0x140fe40000000007 */
[----:B------:R-:W-:-:S05]  /*27670*/  PRMT R11, R6, 0x7531, R7 ;  /* 0x00007531060b7816 */ /* 0x000fca0000000007 */
[----:B------:R1:W-:Y:S04]  /*27680*/  STSM.16.M88.4 [R3], R8 ;  /* 0x0000000803007844 */ /* 0x0003e80000000200 */
[----:B------:R-:W2:Y:S01]  /*27690*/  LDSM.16.MT88.4 R4, [R5+0xf200] ;  /* 0x00f200000504783b */ /* 0x000ea20000004200 */
[----:B------:R-:W-:Y:S01]  /*276a0*/  VIADD R2, R2, 0x7000 ;  /* 0x0000700002027836 */ /* 0x000fe20000000000 */
[----:B-1----:R-:W-:-:S05]  /*276b0*/  LOP3.LUT R3, R12, R17, RZ, 0xfc, !PT ;  /* 0x000000110c037212 */ /* 0x002fca00078efcff */
[----:B------:R-:W-:Y:S01]  /*276c0*/  IMAD.IADD R3, R15, 0x1, R3 ;  /* 0x000000010f037824 */ /* 0x000fe200078e0203 */
[C-C-:B--2---:R-:W-:Y:S02]  /*276d0*/  PRMT R8, R4.reuse, 0x6420, R5.reuse ;  /* 0x0000642004087816 */ /* 0x144fe40000000005 */
[----:B------:R-:W-:Y:S02]  /*276e0*/  PRMT R9, R4, 0x7531, R5 ;  /* 0x0000753104097816 */ /* 0x000fe40000000005 */
[----:B------:R-:W-:Y:S02]  /*276f0*/  LOP3.LUT R4, R2, R18, RZ, 0xfc, !PT ;  /* 0x0000001202047212 */ /* 0x000fe400078efcff */
[C-C-:B------:R-:W-:Y:S02]  /*27700*/  PRMT R10, R6.reuse, 0x6420, R7.reuse ;  /* 0x00006420060a7816 */ /* 0x140fe40000000007 */
[----:B------:R-:W-:Y:S01]  /*27710*/  PRMT R11, R6, 0x7531, R7 ;  /* 0x00007531060b7816 */ /* 0x000fe20000000007 */
[----:B------:R-:W-:-:S04]  /*27720*/  IMAD.IADD R4, R14, 0x1, R4 ;  /* 0x000000010e047824 */ /* 0x000fc800078e0204 */
[----:B------:R-:W-:Y:S04]  /*27730*/  STSM.16.M88.4 [R3], R8 ;  /* 0x0000000803007844 */ /* 0x000fe80000000200 */
[----:B------:R-:W1:Y:S01]  /*27740*/  LDSM.16.MT88.4 R4, [R4+0xf200] ;  /* 0x00f200000404783b */ /* 0x000e620000004200 */
[----:B------:R-:W-:-:S05]  /*27750*/  LOP3.LUT R2, R2, R17, RZ, 0xfc, !PT ;  /* 0x0000001102027212 */ /* 0x000fca00078efcff */
[----:B------:R-:W-:Y:S01]  /*27760*/  IMAD.IADD R2, R15, 0x1, R2 ;  /* 0x000000010f027824 */ /* 0x000fe200078e0202 */
[C-C-:B-1----:R-:W-:Y:S02]  /*27770*/  PRMT R8, R4.reuse, 0x6420, R5.reuse ;  /* 0x0000642004087816 */ /* 0x142fe40000000005 */
        /* <DEDUP_REMOVED lines=12> */
.L_x_4390:
[----:B------:R-:W3:Y:S01]  /*27840*/  LDL.LU R3, [R1+0x2ec] ;  /* 0x0002ec0001037983 */ /* 0x000ee20000300800 */
[----:B--2---:R2:W-:Y:S01]  /*27850*/  SYNCS.ARRIVE.TRANS64.A1T0 RZ, [R0+URZ+0x33450], RZ ;  /* 0x033450ff00ff79a7 */ /* 0x0045e2000810003f */
[----:B------:R-:W-:Y:S02]  /*27860*/  VIADD R19, R19, 0x1 ;  /* 0x0000000113137836 */ /* 0x000fe40000000000 */
[----:B-1----:R-:W-:Y:S01]  /*27870*/  @!P1 VIADD R2, R0, 0x33480 ;  /* 0x0003348000029836 */ /* 0x002fe20000000000 */
[----:B------:R-:W-:Y:S02]  /*27880*/  BAR.SYNC.DEFER_BLOCKING 0x2, 0x80 ;  /* 0x0082000000007b1d */ /* 0x000fe40000010000 */
[----:B------:R-:W-:Y:S02]  /*27890*/  ISETP.NE.AND P0, PT, R19, 0x2, PT ;  /* 0x000000021300780c */ /* 0x000fe40003f05270 */
[----:B------:R-:W-:Y:S02]  /*278a0*/  @!P1 PRMT R2, RZ, 0x654, R2 ;  /* 0x00000654ff029816 */ /* 0x000fe40000000002 */
[----:B--2---:R-:W-:-:S02]  /*278b0*/  SEL R0, RZ, 0x1, P0 ;  /* 0x00000001ff007807 */ /* 0x004fc40000000000 */
[----:B------:R-:W-:Y:S01]  /*278c0*/  SEL R19, R19, RZ, P0 ;  /* 0x000000ff13137207 */ /* 0x000fe20000000000 */
[----:B------:R1:W-:Y:S01]  /*278d0*/  @!P1 SYNCS.ARRIVE.TRANS64.RED.A1T0 RZ, [R2+URZ], RZ ;  /* 0x000000ff02ff99a7 */ /* 0x0003e2000810043f */
[----:B---3--:R-:W-:-:S05]  /*278e0*/  LOP3.LUT R3, R3, R0, RZ, 0x3c, !PT ;  /* 0x0000000003037212 */ /* 0x008fca00078e3cff */
[----:B------:R1:W-:Y:S02]  /*278f0*/  STL [R1+0x2ec], R3 ;  /* 0x0002ec0301007387 */ /* 0x0003e40000100800 */
.L_x_4339:
[----:B------:R-:W-:Y:S05]  /*27900*/  BSYNC B6 ;  /* 0x0000000000067941 */ /* 0x000fea0003800000 */
.L_x_4337:
[----:B------:R-:W-:-:S13]  /*27910*/  LOP3.LUT P0, RZ, R16, 0x2, RZ, 0xc0, !PT ;  /* 0x0000000210ff7812 */ /* 0x000fda000780c0ff */
[----:B------:R-:W-:Y:S05]  /*27920*/  @!P0 BRA `(.L_x_4391) ;  /* 0x0000000000248947 */ /* 0x000fea0003800000 */
[----:B------:R-:W-:Y:S05]  /*27930*/  WARPSYNC.ALL ;  /* 0x0000000000007948 */ /* 0x000fea0003800000 */
[----:B------:R-:W3:Y:S08]  /*27940*/  S2UR UR5, SR_CgaCtaId ;  /* 0x00000000000579c3 */ /* 0x000ef00000008800 */
[----:B------:R-:W-:Y:S06]  /*27950*/  BAR.SYNC.DEFER_BLOCKING 0x5, 0x180 ;  /* 0x0146000000007b1d */ /* 0x000fec0000010000 */
[----:B------:R-:W-:-:S02]  /*27960*/  UMOV UR4, 0x400 ;  /* 0x0000040000047882 */ /* 0x000fc40000000000 */
[----:B---3--:R-:W-:-:S09]  /*27970*/  ULEA UR4, UR5, UR4, 0x18 ;  /* 0x0000000405047291 */ /* 0x008fd2000f8ec03f */
[----:B0-----:R-:W0:Y:S04]  /*27980*/  LDS.128 R4, [UR4+0x334d0] ;  /* 0x0334d004ff047984 */ /* 0x001e280008000c00 */
[----:B0-----:R0:W-:Y:S01]  /*27990*/  STL.128 [R1+0x2d0], R4 ;  /* 0x0002d00401007387 */ /* 0x0011e20000100c00 */
[----:B------:R-:W-:Y:S06]  /*279a0*/  BAR.ARV 0x4, 0x180 ;  /* 0x0106000000007b1d */ /* 0x000fec0000002000 */
[----:B------:R-:W-:Y:S05]  /*279b0*/  BRA `(.L_x_4392) ;  /* 0x0000000c00187947 */ /* 0x000fea0003800000 */
.L_x_4391:
[----:B--2---:R-:W2:Y:S01]  /*279c0*/  S2R R0, SR_TID.X ;  /* 0x0000000000007919 */ /* 0x004ea20000002100 */
[----:B------:R-:W-:Y:S01]  /*279d0*/  UMOV UR4, 0xffffffff ;  /* 0xffffffff00047882 */ /* 0x000fe20000000000 */
[----:B--2---:R-:W-:-:S04]  /*279e0*/  LOP3.LUT R9, R0, 0x1f, RZ, 0xc0, !PT ;  /* 0x0000001f00097812 */ /* 0x004fc800078ec0ff */
[----:B------:R-:W-:Y:S01]  /*279f0*/  ISETP.NE.AND P0, PT, R9, 0x1f, PT ;  /* 0x0000001f0900780c */ /* 0x000fe20003f05270 */
[----:B------:R-:W-:-:S12]  /*27a00*/  BRA.DIV UR4, `(.L_x_4393) ;  /* 0x0000002204147947 */ /* 0x000fd8000b800000 */
[----:B------:R-:W2:Y:S01]  /*27a10*/  LDL R5, [R1+0x2dc] ;  /* 0x0002dc0001057983 */ /* 0x000ea20000100800 */
[----:B------:R-:W-:-:S03]  /*27a20*/  ULDC UR4, c[0x0][0xc14] ;  /* 0x0003050000047ab9 */ /* 0x000fc60000000800 */
[----:B0-----:R-:W3:Y:S01]  /*27a30*/  LDL.LU R6, [R1+0x2d0] ;  /* 0x0002d00001067983 */ /* 0x001ee20000300800 */
[----:B--2---:R-:W-:-:S05]  /*27a40*/  IMAD.IADD R5, R5, 0x1, R9 ;  /* 0x0000000105057824 */ /* 0x004fca00078e0209 */
[----:B------:R-:W-:-:S13]  /*27a50*/  ISETP.GE.OR P1, PT, R5, UR4, !P0 ;  /* 0x0000000405007c0c */ /* 0x000fda000c726670 */
[----:B-1----:R-:W0:Y:S02]  /*27a60*/  @!P1 LDC.64 R2, c[0x0][0xc58] ;  /* 0x00031600ff029b82 */ /* 0x002e240000000a00 */
[----:B0-----:R-:W-:-:S06]  /*27a70*/  @!P1 IMAD.WIDE R2, R5, 0x4, R2 ;  /* 0x0000000405029825 */ /* 0x001fcc00078e0202 */
[----:B------:R0:W2:Y:S02]  /*27a80*/  @!P1 LDG.E R3, desc[UR52][R2.64] ;  /* 0x0000003402039981 */ /* 0x0000a4000c1e1900 */
[----:B0-----:R-:W-:Y:S01]  /*27a90*/  IMAD.MOV.U32 R2, RZ, RZ, RZ ;  /* 0x000000ffff027224 */ /* 0x001fe200078e00ff */
[C---:B------:R-:W-:Y:S01]  /*27aa0*/  ISETP.GE.U32.AND P2, PT, R9.reuse, 0x2, PT ;  /* 0x000000020900780c */ /* 0x040fe20003f46070 */
[----:B---3--:R-:W-:Y:S01]  /*27ab0*/  IMAD.MOV.U32 R8, RZ, RZ, R6 ;  /* 0x000000ffff087224 */ /* 0x008fe200078e0006 */
[C---:B------:R-:W-:Y:S02]  /*27ac0*/  ISETP.GE.U32.AND P3, PT, R9.reuse, 0x4, PT ;  /* 0x000000040900780c */ /* 0x040fe40003f66070 */
[C---:B------:R-:W-:Y:S02]  /*27ad0*/  ISETP.GE.U32.AND P4, PT, R9.reuse, 0x8, PT ;  /* 0x000000080900780c */ /* 0x040fe40003f86070 */
[----:B------:R-:W-:Y:S01]  /*27ae0*/  ISETP.GE.U32.AND P5, PT, R9, 0x10, PT ;  /* 0x000000100900780c */ /* 0x000fe20003fa6070 */
[----:B------:R-:W-:Y:S04]  /*27af0*/  SHFL.IDX PT, R0, R8, RZ, 0x1f ;  /* 0x00001fff08007589 */ /* 0x000fe800000e0000 */
[----:B------:R-:W-:Y:S01]  /*27b00*/  SHFL.IDX PT, R4, R8, 0x1, 0x1f ;  /* 0x00201f0008047f89 */ /* 0x000fe200000e0000 */
[----:B--2---:R-:W-:-:S05]  /*27b10*/  @!P1 IMAD.MOV.U32 R2, RZ, RZ, R3 ;  /* 0x000000ffff029224 */ /* 0x004fca00078e0003 */
[----:B------:R-:W0:Y:S01]  /*27b20*/  SHFL.UP PT, R14, R2, 0x1, RZ ;  /* 0x04200000020e7989 */ /* 0x000e2200000e00ff */
[----:B------:R-:W-:-:S04]  /*27b30*/  ISETP.NE.AND P1, PT, R9, RZ, PT ;  /* 0x000000ff0900720c */ /* 0x000fc80003f25270 */
        /* <DEDUP_REMOVED lines=15> */
.L_x_4480:
[----:B------:R-:W-:Y:S02]  /*27c30*/  ULDC UR4, c[0x0][0xc10] ;  /* 0x0003040000047ab9 */ /* 0x000fe40000000800 */
[----:B------:R-:W-:-:S04]  /*27c40*/  IMAD.U32 R5, RZ, RZ, UR4 ;  /* 0x00000004ff057e24 */ /* 0x000fc8000f8e00ff */
[----:B-1----:R-:W-:-:S04]  /*27c50*/  IMAD R7, R14, R5, RZ ;  /* 0x000000050e077224 */ /* 0x002fc800078e02ff */
[----:B------:R-:W-:-:S05]  /*27c60*/  IMAD.IADD R4, R4, 0x1, R7 ;  /* 0x0000000104047824 */ /* 0x000fca00078e0207 */
[----:B------:R-:W-:-:S13]  /*27c70*/  ISETP.GT.AND P6, PT, R4, R0, PT ;  /* 0x000000000400720c */ /* 0x000fda0003fc4270 */
[----:B------:R-:W-:Y:S05]  /*27c80*/  @P6 BRA `(.L_x_4394) ;  /* 0x0000000000a46947 */ /* 0x000fea0003800000 */
.L_x_4399:
        /* <DEDUP_REMOVED lines=16> */
.L_x_4397:
[----:B------:R-:W-:Y:S05]  /*27d90*/  BSYNC B0 ;  /* 0x0000000000007941 */ /* 0x000fea0003800000 */
.L_x_4396:
        /* <DEDUP_REMOVED lines=16> */
[----:B0-----:R-:W-:-:S05]  /*27ea0*/  IMAD.IADD R3, R7, 0x1, R14 ;  /* 0x0000000107037824 */ /* 0x001fca00078e020e */
[----:B------:R0:W1:Y:S02]  /*27eb0*/  SHFL.IDX PT, R14, R3, 0x1f, 0x1f ;  /* 0x03e01f00030e7f89 */ /* 0x00006400000e0000 */
.L_x_4488:
[----:B------:R-:W-:Y:S02]  /*27ec0*/  ULDC UR4, c[0x0][0xc10] ;  /* 0x0003040000047ab9 */ /* 0x000fe40000000800 */
[----:B------:R-:W-:-:S04]  /*27ed0*/  IMAD.U32 R5, RZ, RZ, UR4 ;  /* 0x00000004ff057e24 */ /* 0x000fc8000f8e00ff */
[----:B-1----:R-:W-:-:S04]  /*27ee0*/  IMAD R7, R14, R5, RZ ;  /* 0x000000050e077224 */ /* 0x002fc800078e02ff */
[----:B------:R-:W-:-:S05]  /*27ef0*/  IMAD.IADD R4, R7, 0x1, R4 ;  /* 0x0000000107047824 */ /* 0x000fca00078e0204 */
[----:B------:R-:W-:-:S13]  /*27f00*/  ISETP.GT.AND P6, PT, R4, R0, PT ;  /* 0x000000000400720c */ /* 0x000fda0003fc4270 */
[----:B------:R-:W-:Y:S05]  /*27f10*/  @!P6 BRA `(.L_x_4399) ;  /* 0xfffffffc005ce947 */ /* 0x000fea000383ffff */
.L_x_4394:
        /* <DEDUP_REMOVED lines=8> */
.L_x_4492:
[----:B------:R-:W-:Y:S01]  /*27fa0*/  ISETP.NE.AND P0, PT, R7, RZ, PT ;  /* 0x000000ff0700720c */ /* 0x000fe20003f05270 */
[----:B------:R-:W-:-:S12]  /*27fb0*/  IMAD.MOV.U32 R7, RZ, RZ, RZ ;  /* 0x000000ffff077224 */ /* 0x000fd800078e00ff */
[----:B------:R-:W-:Y:S05]  /*27fc0*/  @!P0 BRA `(.L_x_4401) ;  /* 0x0000000000108947 */ /* 0x000fea0003800000 */
[----:B------:R-:W-:Y:S01]  /*27fd0*/  UMOV UR4, 0xffffffff ;  /* 0xffffffff00047882 */ /* 0x000fe20000000000 */
[----:B------:R-:W-:Y:S02]  /*27fe0*/  VIADD R12, R8, 0xffffffff ;  /* 0xffffffff080c7836 */ /* 0x000fe40000000000 */
[----:B------:R-:W-:Y:S05]  /*27ff0*/  BRA.DIV UR4, `(.L_x_4402) ;  /* 0x0000002204c87947 */ /* 0x000fea000b800000 */
[----:B------:R3:W4:Y:S02]  /*28000*/  SHFL.IDX PT, R7, R3, R12, 0x1f ;  /* 0x00001f0c03077589 */ /* 0x00072400000e0000 */
.L_x_4401:
[----:B------:R-:W5:Y:S01]  /*28010*/  LDL.LU R9, [R1+0x2dc] ;  /* 0x0002dc0001097983 */ /* 0x000f620000300800 */
[----:B01-3--:R-:W0:Y:S01]  /*28020*/  LDC.64 R2, c[0x0][0xc68] ;  /* 0x00031a00ff027b82 */ /* 0x00be220000000a00 */
[----:B-----5:R-:W-:-:S04]  /*28030*/  IMAD.IADD R9, R8, 0x1, R9 ;  /* 0x0000000108097824 */ /* 0x020fc800078e0209 */
[----:B0-----:R-:W-:Y:S01]  /*28040*/  IMAD.WIDE R2, R9, 0x4, R2 ;  /* 0x0000000409027825 */ /* 0x001fe200078e0202 */
[----:B------:R0:W-:Y:S04]  /*28050*/  STL [R1+0x2dc], R9 ;  /* 0x0002dc0901007387 */ /* 0x0001e80000100800 */
[----:B0-----:R-:W2:Y:S01]  /*28060*/  LDG.E R9, desc[UR52][R2.64] ;  /* 0x0000003402097981 */ /* 0x001ea2000c1e1900 */
[----:B----4-:R-:W-:-:S04]  /*28070*/  IMAD R7, R7, R5, R6 ;  /* 0x0000000507077224 */ /* 0x010fc800078e0206 */
[----:B------:R-:W-:Y:S01]  /*28080*/  IMAD.IADD R0, R0, 0x1, -R7 ;  /* 0x0000000100007824 */ /* 0x000fe200078e0a07 */
[----:B------:R0:W-:Y:S01]  /*28090*/  STL [R1+0x2d0], R7 ;  /* 0x0002d00701007387 */ /* 0x0001e20000100800 */
[----:B--2---:R-:W-:-:S05]  /*280a0*/  IMAD R8, R4, R9, RZ ;  /* 0x0000000904087224 */ /* 0x004fca00078e02ff */
[----:B------:R-:W-:-:S04]  /*280b0*/  IABS R10, R8 ;  /* 0x00000008000a7213 */ /* 0x000fc80000000000 */
        /* <DEDUP_REMOVED lines=28> */
[----:B0-----:R-:W-:-:S04]  /*28280*/  IABS R7, R5 ;  /* 0x0000000500077213 */ /* 0x001fc80000000000 */
[----:B------:R-:W0:Y:S08]  /*28290*/  I2F.RP R10, R7 ;  /* 0x00000007000a7306 */ /* 0x000e300000209400 */
        /* <DEDUP_REMOVED lines=30> */
.L_x_4395:
[----:B------:R-:W-:Y:S01]  /*28480*/  UMOV UR4, URZ ;  /* 0x0000003f00047c82 */ /* 0x000fe20008000000 */
[----:B------:R-:W-:Y:S01]  /*28490*/  UMOV UR5, URZ ;  /* 0x0000003f00057c82 */ /* 0x000fe20008000000 */
[----:B------:R-:W-:Y:S01]  /*284a0*/  ULDC UR6, c[0x0][0xc14] ;  /* 0x0003050000067ab9 */ /* 0x000fe20000000800 */
[----:B------:R0:W-:Y:S01]  /*284b0*/  STL [R1+0x2d0], R0 ;  /* 0x0002d00001007387 */ /* 0x0001e20000100800 */
[----:B------:R-:W-:Y:S02]  /*284c0*/  IMAD.U32 R3, RZ, RZ, UR4 ;  /* 0x00000004ff037e24 */ /* 0x000fe4000f8e00ff */
[----:B------:R-:W-:-:S03]  /*284d0*/  IMAD.U32 R2, RZ, RZ, UR5 ;  /* 0x00000005ff027e24 */ /* 0x000fc6000f8e00ff */
[----:B------:R1:W-:Y:S01]  /*284e0*/  STL [R1+0x2d4], R3 ;  /* 0x0002d40301007387 */ /* 0x0003e20000100800 */
[----:B0-----:R-:W-:-:S03]  /*284f0*/  IMAD.U32 R0, RZ, RZ, UR6 ;  /* 0x00000006ff007e24 */ /* 0x001fc6000f8e00ff */
[----:B------:R1:W-:Y:S04]  /*28500*/  STL [R1+0x2d8], R2 ;  /* 0x0002d80201007387 */ /* 0x0003e80000100800 */
[----:B------:R1:W-:Y:S02]  /*28510*/  STL [R1+0x2dc], R0 ;  /* 0x0002dc0001007387 */ /* 0x0003e40000100800 */
.L_x_4403:
[----:B-1----:R-:W2:Y:S04]  /*28520*/  LDL R3, [R1+0x2d8] ;  /* 0x0002d80001037983 */ /* 0x002ea80000100800 */
[----:B0-----:R-:W3:Y:S04]  /*28530*/  LDL R2, [R1+0x2dc] ;  /* 0x0002dc0001027983 */ /* 0x001ee80000100800 */
[----:B------:R-:W4:Y:S04]  /*28540*/  LDL R4, [R1+0x2d0] ;  /* 0x0002d00001047983 */ /* 0x000f280000100800 */
        /* <DEDUP_REMOVED lines=13> */
.L_x_4392:
[----:B--23--:R-:W2:Y:S01]  /*28620*/  LDL R0, [R1+0x2dc] ;  /* 0x0002dc0001007983 */ /* 0x00cea20000100800 */
[----:B------:R-:W-:Y:S02]  /*28630*/  ULDC UR4, c[0x0][0xc14] ;  /* 0x0003050000047ab9 */ /* 0x000fe40000000800 */
[----:B--2---:R-:W-:-:S13]  /*28640*/  ISETP.GE.AND P0, PT, R0, UR4, PT ;  /* 0x0000000400007c0c */ /* 0x004fda000bf06270 */
[----:B------:R-:W-:Y:S05]  /*28650*/  @!P0 BRA `(.L_x_4404) ;  /* 0xffffff8c00d08947 */ /* 0x000fea000383ffff */
[----:B------:R-:W-:Y:S05]  /*28660*/  BSYNC B7 ;  /* 0x0000000000077941 */ /* 0x000fea0003800000 */
.L_x_4277:
        /* <DEDUP_REMOVED lines=12> */
.L_x_4495:
[----:B------:R-:W-:Y:S05]  /*28730*/  BSYNC B0 ;  /* 0x0000000000007941 */ /* 0x000fea0003800000 */
.L_x_4405:
[----:B------:R-:W-:-:S03]  /*28740*/  UMOV UR4, 0xffffffff ;  /* 0xffffffff00047882 */ /* 0x000fc60000000000 */
[----:B------:R-:W-:Y:S05]  /*28750*/  BRA.DIV UR4, `(.L_x_4407) ;  /* 0x0000001e042c7947 */ /* 0x000fea000b800000 */
[----:B------:R-:W1:Y:S02]  /*28760*/  S2R R2, SR_TID.X ;  /* 0x0000000000027919 */ /* 0x000e640000002100 */
[----:B-1----:R-:W-:-:S04]  /*28770*/  SHF.R.U32.HI R2, RZ, 0x5, R2 ;  /* 0x00000005ff027819 */ /* 0x002fc80000011602 */
[----:B------:R-:W-:-:S05]  /*28780*/  LOP3.LUT R2, R2, 0x3, RZ, 0xc0, !PT ;  /* 0x0000000302027812 */ /* 0x000fca00078ec0ff */
[----:B------:R1:W2:Y:S02]  /*28790*/  SHFL.IDX PT, R14, R2, RZ, 0x1f ;  /* 0x00001fff020e7589 */ /* 0x0002a400000e0000 */
.L_x_4498:
[----:B--2---:R-:W-:Y:S01]  /*287a0*/  ISETP.NE.AND P0, PT, R14, RZ, PT ;  /* 0x000000ff0e00720c */ /* 0x004fe20003f05270 */
[----:B------:R-:W-:-:S12]  /*287b0*/  BSSY B0, `(.L_x_4408) ;  /* 0x000002c000007945 */ /* 0x000fd80003800000 */
[----:B------:R-:W-:Y:S05]  /*287c0*/  @P0 BRA `(.L_x_4409) ;  /* 0x0000000000a80947 */ /* 0x000fea0003800000 */
[----:B------:R-:W-:-:S03]  /*287d0*/  UMOV UR4, 0xffffffff ;  /* 0xffffffff00047882 */ /* 0x000fc60000000000 */
[----:B------:R-:W-:Y:S05]  /*287e0*/  BRA.DIV UR4, `(.L_x_4410) ;  /* 0x0000001e043c7947 */ /* 0x000fea000b800000 */
[----:B------:R-:W-:-:S13]  /*287f0*/  ELECT P6, URZ, PT ;  /* 0x00000000003f782f */ /* 0x000fda00038c0000 */
.L_x_4501:
[----:B------:R-:W-:Y:S05]  /*28800*/  @!P6 BRA `(.L_x_4409) ;  /* 0x000000000098e947 */ /* 0x000fea0003800000 */
[----:B------:R-:W-:-:S06]  /*28810*/  ULOP3.LUT UR4, UR36, 0x2, URZ, 0xfc, !UPT ;  /* 0x0000000224047892 */ /* 0x000fcc000f8efc3f */
[----:B-1----:R-:W-:-:S05]  /*28820*/  IMAD.U32 R2, RZ, RZ, UR4 ;  /* 0x00000004ff027e24 */ /* 0x002fca000f8e00ff */
[----:B------:R-:W-:-:S13]  /*28830*/  ISETP.NE.AND P0, PT, R2, 0x3, PT ;  /* 0x000000030200780c */ /* 0x000fda0003f05270 */
[----:B------:R-:W-:Y:S05]  /*28840*/  @!P0 BRA `(.L_x_4411) ;  /* 0x0000000000048947 */ /* 0x000fea0003800000 */
[----:B------:R-:W-:Y:S01]  /*28850*/  BPT.TRAP 0x1 ;  /* 0x000000040000795c */ /* 0x000fe20000300000 */
.L_x_4411:
        /* <DEDUP_REMOVED lines=13> */
.L_x_4502:
[----:B------:R-:W1:Y:S02]  /*28930*/  SYNCS.PHASECHK.TRANS64.TRYWAIT P1, [R7+URZ], R2 ;  /* 0x00000002070075a7 */ /* 0x000e64000802017f */
[----:B-1----:R-:W-:Y:S05]  /*28940*/  @!P1 BRA `(.L_x_4413) ;  /* 0x0000001c00189947 */ /* 0x002fea0003800000 */
.L_x_4503:
[----:B------:R-:W-:Y:S05]  /*28950*/  @!P0 BRA `(.L_x_4414) ;  /* 0x0000000000048947 */ /* 0x000fea0003800000 */
[----:B------:R-:W-:Y:S01]  /*28960*/  BPT.TRAP 0x1 ;  /* 0x000000040000795c */ /* 0x000fe20000300000 */
.L_x_4414:
[----:B------:R-:W-:-:S04]  /*28970*/  IMAD R4, R19, 0x8, R0 ;  /* 0x0000000813047824 */ /* 0x000fc800078e0200 */
[----:B------:R-:W2:Y:S02]  /*28980*/  SYNCS.PHASECHK.TRANS64.TRYWAIT P1, [R4+URZ+0x33460], R5 ;  /* 0x03346005040075a7 */ /* 0x000ea4000802017f */
[----:B--2---:R-:W-:Y:S05]  /*28990*/  @!P1 BRA `(.L_x_4415) ;  /* 0x0000001c00189947 */ /* 0x004fea0003800000 */
.L_x_4504:
[----:B------:R-:W-:Y:S05]  /*289a0*/  @!P0 BRA `(.L_x_4416) ;  /* 0x0000000000048947 */ /* 0x000fea0003800000 */
[----:B------:R-:W-:Y:S01]  /*289b0*/  BPT.TRAP 0x1 ;  /* 0x000000040000795c */ /* 0x000fe20000300000 */
.L_x_4416:
[----:B------:R-:W-:-:S04]  /*289c0*/  IMAD R3, R3, 0x8, R0 ;  /* 0x0000000803037824 */ /* 0x000fc800078e0200 */
[----:B------:R-:W3:Y:S02]  /*289d0*/  SYNCS.PHASECHK.TRANS64.TRYWAIT P1, [R3+URZ+0x33460], R2 ;  /* 0x03346002030075a7 */ /* 0x000ee4000802017f */
[----:B---3--:R-:W-:Y:S05]  /*289e0*/  @!P1 BRA `(.L_x_4417) ;  /* 0x0000001c00189947 */ /* 0x008fea0003800000 */
.L_x_4505:
[----:B------:R-:W-:Y:S05]  /*289f0*/  @!P0 BRA `(.L_x_4418) ;  /* 0x0000000000048947 */ /* 0x000fea0003800000 */
[----:B------:R-:W-:Y:S01]  /*28a00*/  BPT.TRAP 0x1 ;  /* 0x000000040000795c */ /* 0x000fe20000300000 */
.L_x_4418:
[----:B------:R-:W4:Y:S02]  /*28a10*/  SYNCS.PHASECHK.TRANS64.TRYWAIT P0, [R4+URZ+0x33480], R5 ;  /* 0x03348005040075a7 */ /* 0x000f24000800017f */
[----:B----4-:R-:W-:Y:S05]  /*28a20*/  @!P0 BRA `(.L_x_4419) ;  /* 0x0000001c001c8947 */ /* 0x010fea0003800000 */
.L_x_4420:
[----:B------:R0:W0:Y:S02]  /*28a30*/  SYNCS.PHASECHK.TRANS64.TRYWAIT P0, [R3+URZ+0x33480], R2 ;  /* 0x03348002030075a7 */ /* 0x000024000800017f */
[----:B0-----:R-:W-:Y:S05]  /*28a40*/  @!P0 NANOSLEEP.SYNCS 0x989680 ;  /* 0x009896800000895d */ /* 0x001fea0003900000 */
[----:B------:R-:W0:Y:S02]  /*28a50*/  @!P0 SYNCS.PHASECHK.TRANS64 P0, [R3+URZ+0x33480], R2 ;  /* 0x03348002030085a7 */ /* 0x000e24000800007f */
[----:B0-----:R-:W-:Y:S05]  /*28a60*/  @!P0 BRA `(.L_x_4420) ;  /* 0xfffffffc00f08947 */ /* 0x001fea000383ffff */
.L_x_4409:
[----:B------:R-:W-:Y:S05]  /*28a70*/  BSYNC B0 ;  /* 0x0000000000007941 */ /* 0x000fea0003800000 */
.L_x_4408:
[----:B------:R-:W-:Y:S05]  /*28a80*/  EXIT ;  /* 0x000000000000794d */ /* 0x000fea0003800000 */
.L_x_4126:
[----:B0-----:R0:W1:Y:S02]  /*28a90*/  SYNCS.PHASECHK.TRANS64.TRYWAIT P1, [R27+URZ+0x334b0], R0 ;  /* 0x0334b0001b0075a7 */ /* 0x001064000802017f */
[----:B-1----:R-:W-:Y:S05]  /*28aa0*/  @!P1 NANOSLEEP.SYNCS 0x989680 ;  /* 0x009896800000995d */ /* 0x002fea0003900000 */
[----:B------:R-:W1:Y:S02]  /*28ab0*/  @!P1 SYNCS.PHASECHK.TRANS64 P1, [R27+URZ+0x334b0], R0 ;  /* 0x0334b0001b0095a7 */ /* 0x000e64000802007f */
[----:B-1----:R-:W-:Y:S05]  /*28ac0*/  @!P1 BRA `(.L_x_4126) ;  /* 0xfffffffc00f09947 */ /* 0x002fea000383ffff */
[----:B------:R-:W-:Y:S05]  /*28ad0*/  BRA `(.L_x_4421) ;  /* 0xfffffdb000207947 */ /* 0x000fea000383ffff */
.L_x_4149:
[----:B------:R-:W-:Y:S02]  /*28ae0*/  IMAD.MOV.U32 R12, RZ, RZ, RZ ;  /* 0x000000ffff0c7224 */ /* 0x000fe400078e00ff */
[----:B------:R-:W-:Y:S02]  /*28af0*/  IMAD.MOV.U32 R11, RZ, RZ, 0x1e1f ;  /* 0x00001e1fff0b7424 */ /* 0x000fe400078e00ff */
[----:B------:R-:W-:-:S07]  /*28b00*/  IMAD.MOV.U32 R15, RZ, RZ, -0x1 ;  /* 0xffffffffff0f7424 */ /* 0x000fce00078e00ff */
[----:B-----5:R-:W-:Y:S05]  /*28b10*/  WARPSYNC.COLLECTIVE R15, `(.L_x_4422) ;  /* 0x000000000f087348 */ /* 0x020fea0003c00000 */
[----:B------:R0:W1:Y:S02]  /*28b20*/  SHFL.IDX P6, R14, R13, R12, R11 ;  /* 0x0000000c0d0e7389 */ /* 0x00006400000c000b */
[----:B01---5:R-:W-:Y:S01]  /*28b30*/  ENDCOLLECTIVE ;  /* 0x000000000000791b */ /* 0x023fe20003800000 */
.L_x_4422:
[----:B------:R-:W-:Y:S05]  /*28b40*/  BRA `(.L_x_4423) ;  /* 0xfffffdcc00687947 */ /* 0x000fea000383ffff */
.L_x_4150:
        /* <DEDUP_REMOVED lines=8> */
.L_x_4425:
[----:B------:R-:W-:Y:S05]  /*28bd0*/  BSYNC B1 ;  /* 0x0000000000017941 */ /* 0x000fea0003800000 */
.L_x_4424:
[----:B------:R-:W-:Y:S05]  /*28be0*/  BRA `(.L_x_4426) ;  /* 0xfffffdcc00487947 */ /* 0x000fea000383ffff */
.L_x_4151:
        /* <DEDUP_REMOVED lines=8> */
.L_x_4428:
[----:B------:R-:W-:Y:S05]  /*28c70*/  BSYNC B1 ;  /* 0x0000000000017941 */ /* 0x000fea0003800000 */
.L_x_4427:
[----:B------:R-:W-:Y:S05]  /*28c80*/  BRA `(.L_x_4429) ;  /* 0xfffffdcc00287947 */ /* 0x000fea000383ffff */
.L_x_4152:
        /* <DEDUP_REMOVED lines=8> */
.L_x_4431:
[----:B------:R-:W-:Y:S05]  /*28d10*/  BSYNC B1 ;  /* 0x0000000000017941 */ /* 0x000fea0003800000 */
.L_x_4430:
[----:B------:R-:W-:Y:S05]  /*28d20*/  BRA `(.L_x_4432) ;  /* 0xfffffdcc00087947 */ /* 0x000fea000383ffff */
.L_x_4153:
[----:B0-----:R-:W-:-:S04]  /*28d30*/  IMAD.U32 R3, RZ, RZ, UR38 ;  /* 0x00000026ff037e24 */ /* 0x001fc8000f8e00ff */
[----:B------:R0:W1:Y:S03]  /*28d40*/  SYNCS.PHASECHK.TRANS64.TRYWAIT P1, [R3+URZ+0x33400], R0 ;  /* 0x03340000030075a7 */ /* 0x000066000802017f */
[----:B-1----:R-:W-:Y:S05]  /*28d50*/  @!P1 NANOSLEEP.SYNCS 0x989680 ;  /* 0x009896800000995d */ /* 0x002fea0003900000 */
[----:B------:R-:W1:Y:S02]  /*28d60*/  @!P1 SYNCS.PHASECHK.TRANS64 P1, [R3+URZ+0x33400], R0 ;  /* 0x03340000030095a7 */ /* 0x000e64000802007f */
[----:B-1----:R-:W-:Y:S05]  /*28d70*/  @!P1 BRA `(.L_x_4153) ;  /* 0xfffffffc00ec9947 */ /* 0x002fea000383ffff */
[----:B------:R-:W-:Y:S05]  /*28d80*/  BRA `(.L_x_4433) ;  /* 0xfffffdcc000c7947 */ /* 0x000fea000383ffff */
.L_x_4167:
[----:B------:R-:W-:Y:S02]  /*28d90*/  IMAD.MOV.U32 R12, RZ, RZ, RZ ;  /* 0x000000ffff0c7224 */ /* 0x000fe400078e00ff */
[----:B------:R-:W-:Y:S02]  /*28da0*/  IMAD.MOV.U32 R11, RZ, RZ, 0x1e1f ;  /* 0x00001e1fff0b7424 */ /* 0x000fe400078e00ff */
[----:B------:R-:W-:-:S07]  /*28db0*/  IMAD.MOV.U32 R15, RZ, RZ, -0x1 ;  /* 0xffffffffff0f7424 */ /* 0x000fce00078e00ff */
[----:B-----5:R-:W-:Y:S05]  /*28dc0*/  WARPSYNC.COLLECTIVE R15, `(.L_x_4434) ;  /* 0x000000000f087348 */ /* 0x020fea0003c00000 */
[----:B------:R0:W1:Y:S02]  /*28dd0*/  SHFL.IDX P6, R14, R13, R12, R11 ;  /* 0x0000000c0d0e7389 */ /* 0x00006400000c000b */
[----:B01---5:R-:W-:Y:S01]  /*28de0*/  ENDCOLLECTIVE ;  /* 0x000000000000791b */ /* 0x023fe20003800000 */
.L_x_4434:
[----:B------:R-:W-:Y:S05]  /*28df0*/  BRA `(.L_x_4435) ;  /* 0xfffffe00000c7947 */ /* 0x000fea000383ffff */
.L_x_4168:
        /* <DEDUP_REMOVED lines=8> */
.L_x_4437:
[----:B------:R-:W-:Y:S05]  /*28e80*/  BSYNC B1 ;  /* 0x0000000000017941 */ /* 0x000fea0003800000 */
.L_x_4436:
[----:B------:R-:W-:Y:S05]  /*28e90*/  BRA `(.L_x_4438) ;  /* 0xfffffdfc00ec7947 */ /* 0x000fea000383ffff */
.L_x_4169:
        /* <DEDUP_REMOVED lines=8> */
.L_x_4440:
[----:B------:R-:W-:Y:S05]  /*28f20*/  BSYNC B1 ;  /* 0x0000000000017941 */ /* 0x000fea0003800000 */
.L_x_4439:
[----:B------:R-:W-:Y:S05]  /*28f30*/  BRA `(.L_x_4441) ;  /* 0xfffffdfc00cc7947 */ /* 0x000fea000383ffff */
.L_x_4170:
        /* <DEDUP_REMOVED lines=8> */
.L_x_4443:
[----:B------:R-:W-:Y:S05]  /*28fc0*/  BSYNC B1 ;  /* 0x0000000000017941 */ /* 0x000fea0003800000 */
.L_x_4442:
[----:B------:R-:W-:Y:S05]  /*28fd0*/  BRA `(.L_x_4444) ;  /* 0xfffffdfc00ac7947 */ /* 0x000fea000383ffff */
.L_x_4171:
[----:B0-----:R-:W-:-:S04]  /*28fe0*/  IMAD.U32 R3, RZ, RZ, UR38 ;  /* 0x00000026ff037e24 */ /* 0x001fc8000f8e00ff */
[----:B------:R0:W1:Y:S03]  /*28ff0*/  SYNCS.PHASECHK.TRANS64.TRYWAIT P1, [R3+URZ+0x33400], R0 ;  /* 0x03340000030075a7 */ /* 0x000066000802017f */
[----:B-1----:R-:W-:Y:S05]  /*29000*/  @!P1 NANOSLEEP.SYNCS 0x989680 ;  /* 0x009896800000995d */ /* 0x002fea0003900000 */
[----:B------:R-:W1:Y:S02]  /*29010*/  @!P1 SYNCS.PHASECHK.TRANS64 P1, [R3+URZ+0x33400], R0 ;  /* 0x03340000030095a7 */ /* 0x000e64000802007f */
[----:B-1----:R-:W-:Y:S05]  /*29020*/  @!P1 BRA `(.L_x_4171) ;  /* 0xfffffffc00ec9947 */ /* 0x002fea000383ffff */
[----:B------:R-:W-:Y:S05]  /*29030*/  BRA `(.L_x_4445) ;  /* 0xfffffdfc00b07947 */ /* 0x000fea000383ffff */
.L_x_4179:
[----:B-1----:R1:W2:Y:S02]  /*29040*/  SYNCS.PHASECHK.TRANS64.TRYWAIT P2, [R3+URZ+0x33430], R0 ;  /* 0x03343000030075a7 */ /* 0x0022a4000804017f */
[----:B--2---:R-:W-:Y:S05]  /*29050*/  @!P2 NANOSLEEP.SYNCS 0x989680 ;  /* 0x009896800000a95d */ /* 0x004fea0003900000 */
[----:B------:R-:W2:Y:S02]  /*29060*/  @!P2 SYNCS.PHASECHK.TRANS64 P2, [R3+URZ+0x33430], R0 ;  /* 0x033430000300a5a7 */ /* 0x000ea4000804007f */
[----:B--2---:R-:W-:Y:S05]  /*29070*/  @!P2 BRA `(.L_x_4179) ;  /* 0xfffffffc00f0a947 */ /* 0x004fea000383ffff */
[----:B------:R-:W-:Y:S05]  /*29080*/  BRA `(.L_x_4178) ;  /* 0xfffffe2c00f87947 */ /* 0x000fea000383ffff */
.L_x_4195:
[----:B-1----:R-:W-:-:S04]  /*29090*/  IMAD.U32 R9, RZ, RZ, UR6 ;  /* 0x00000006ff097e24 */ /* 0x002fc8000f8e00ff */
[----:B------:R1:W2:Y:S03]  /*290a0*/  SYNCS.PHASECHK.TRANS64.TRYWAIT P2, [R9+URZ+0x33430], R8 ;  /* 0x03343008090075a7 */ /* 0x0002a6000804017f */
[----:B--2---:R-:W-:Y:S05]  /*290b0*/  @!P2 NANOSLEEP.SYNCS 0x989680 ;  /* 0x009896800000a95d */ /* 0x004fea0003900000 */
[----:B------:R-:W2:Y:S02]  /*290c0*/  @!P2 SYNCS.PHASECHK.TRANS64 P2, [R9+URZ+0x33430], R8 ;  /* 0x033430080900a5a7 */ /* 0x000ea4000804007f */
[----:B--2---:R-:W-:Y:S05]  /*290d0*/  @!P2 BRA `(.L_x_4195) ;  /* 0xfffffffc00eca947 */ /* 0x004fea000383ffff */
[----:B------:R-:W-:Y:S05]  /*290e0*/  BRA `(.L_x_4192) ;  /* 0xfffffe7400107947 */ /* 0x000fea000383ffff */
.L_x_4199:
[----:B-1----:R-:W-:-:S04]  /*290f0*/  IMAD.U32 R9, RZ, RZ, UR6 ;  /* 0x00000006ff097e24 */ /* 0x002fc8000f8e00ff */
[----:B------:R1:W2:Y:S03]  /*29100*/  SYNCS.PHASECHK.TRANS64.TRYWAIT P2, [R9+URZ+0x33450], R8 ;  /* 0x03345008090075a7 */ /* 0x0002a6000804017f */
[----:B--2---:R-:W-:Y:S05]  /*29110*/  @!P2 NANOSLEEP.SYNCS 0x989680 ;  /* 0x009896800000a95d */ /* 0x004fea0003900000 */
[----:B------:R-:W2:Y:S02]  /*29120*/  @!P2 SYNCS.PHASECHK.TRANS64 P2, [R9+URZ+0x33450], R8 ;  /* 0x033450080900a5a7 */ /* 0x000ea4000804007f */
[----:B--2---:R-:W-:Y:S05]  /*29130*/  @!P2 BRA `(.L_x_4199) ;  /* 0xfffffffc00eca947 */ /* 0x004fea000383ffff */
[----:B------:R-:W-:Y:S05]  /*29140*/  BRA `(.L_x_4196) ;  /* 0xfffffe80000c7947 */ /* 0x000fea000383ffff */
.L_x_4217:
[----:B-1----:R-:W-:-:S04]  /*29150*/  IMAD.U32 R3, RZ, RZ, UR6 ;  /* 0x00000006ff037e24 */ /* 0x002fc8000f8e00ff */
[----:B------:R1:W2:Y:S03]  /*29160*/  SYNCS.PHASECHK.TRANS64.TRYWAIT P3, [R3+URZ+0x33430], R0 ;  /* 0x03343000030075a7 */ /* 0x0002a6000806017f */
[----:B--2---:R-:W-:Y:S05]  /*29170*/  @!P3 NANOSLEEP.SYNCS 0x989680 ;  /* 0x009896800000b95d */ /* 0x004fea0003900000 */
[----:B------:R-:W2:Y:S02]  /*29180*/  @!P3 SYNCS.PHASECHK.TRANS64 P3, [R3+URZ+0x33430], R0 ;  /* 0x033430000300b5a7 */ /* 0x000ea4000806007f */
[----:B--2---:R-:W-:Y:S05]  /*29190*/  @!P3 BRA `(.L_x_4217) ;  /* 0xfffffffc00ecb947 */ /* 0x004fea000383ffff */
[----:B------:R-:W-:Y:S05]  /*291a0*/  BRA `(.L_x_4214) ;  /* 0xfffffec000307947 */ /* 0x000fea000383ffff */
.L_x_4221:
[----:B-1----:R-:W-:-:S04]  /*291b0*/  IMAD.U32 R3, RZ, RZ, UR6 ;  /* 0x00000006ff037e24 */ /* 0x002fc8000f8e00ff */
[----:B------:R1:W2:Y:S03]  /*291c0*/  SYNCS.PHASECHK.TRANS64.TRYWAIT P2, [R3+URZ+0x33450], R0 ;  /* 0x03345000030075a7 */ /* 0x0002a6000804017f */
[----:B--2---:R-:W-:Y:S05]  /*291d0*/  @!P2 NANOSLEEP.SYNCS 0x989680 ;  /* 0x009896800000a95d */ /* 0x004fea0003900000 */
[----:B------:R-:W2:Y:S02]  /*291e0*/  @!P2 SYNCS.PHASECHK.TRANS64 P2, [R3+URZ+0x33450], R0 ;  /* 0x033450000300a5a7 */ /* 0x000ea4000804007f */
[----:B--2---:R-:W-:Y:S05]  /*291f0*/  @!P2 BRA `(.L_x_4221) ;  /* 0xfffffffc00eca947 */ /* 0x004fea000383ffff */
[----:B------:R-:W-:Y:S05]  /*29200*/  BRA `(.L_x_4218) ;  /* 0xfffffecc00387947 */ /* 0x000fea000383ffff */
.L_x_4228:
[----:B-1----:R-:W-:-:S04]  /*29210*/  IMAD.U32 R3, RZ, RZ, UR6 ;  /* 0x00000006ff037e24 */ /* 0x002fc8000f8e00ff */
[----:B------:R1:W2:Y:S03]  /*29220*/  SYNCS.PHASECHK.TRANS64.TRYWAIT P3, [R3+URZ+0x33430], R0 ;  /* 0x03343000030075a7 */ /* 0x0002a6000806017f */
[----:B--2---:R-:W-:Y:S05]  /*29230*/  @!P3 NANOSLEEP.SYNCS 0x989680 ;  /* 0x009896800000b95d */ /* 0x004fea0003900000 */
[----:B------:R-:W2:Y:S02]  /*29240*/  @!P3 SYNCS.PHASECHK.TRANS64 P3, [R3+URZ+0x33430], R0 ;  /* 0x033430000300b5a7 */ /* 0x000ea4000806007f */
[----:B--2---:R-:W-:Y:S05]  /*29250*/  @!P3 BRA `(.L_x_4228) ;  /* 0xfffffffc00ecb947 */ /* 0x004fea000383ffff */
[----:B------:R-:W-:Y:S05]  /*29260*/  BRA `(.L_x_4225) ;  /* 0xfffffeec00d47947 */ /* 0x000fea000383ffff */
.L_x_4232:
[----:B-1----:R-:W-:-:S04]  /*29270*/  IMAD.U32 R3, RZ, RZ, UR6 ;  /* 0x00000006ff037e24 */ /* 0x002fc8000f8e00ff */
[----:B------:R1:W2:Y:S03]  /*29280*/  SYNCS.PHASECHK.TRANS64.TRYWAIT P2, [R3+URZ+0x33450], R0 ;  /* 0x03345000030075a7 */ /* 0x0002a6000804017f */
[----:B--2---:R-:W-:Y:S05]  /*29290*/  @!P2 NANOSLEEP.SYNCS 0x989680 ;  /* 0x009896800000a95d */ /* 0x004fea0003900000 */
[----:B------:R-:W2:Y:S02]  /*292a0*/  @!P2 SYNCS.PHASECHK.TRANS64 P2, [R3+URZ+0x33450], R0 ;  /* 0x033450000300a5a7 */ /* 0x000ea4000804007f */
[----:B--2---:R-:W-:Y:S05]  /*292b0*/  @!P2 BRA `(.L_x_4232) ;  /* 0xfffffffc00eca947 */ /* 0x004fea000383ffff */
[----:B------:R-:W-:Y:S05]  /*292c0*/  BRA `(.L_x_4229) ;  /* 0xfffffef800dc7947 */ /* 0x000fea000383ffff */
.L_x_4246:
[----:B-1----:R-:W-:-:S04]  /*292d0*/  IMAD.U32 R5, RZ, RZ, UR14 ;  /* 0x0000000eff057e24 */ /* 0x002fc8000f8e00ff */
[----:B------:R1:W2:Y:S03]  /*292e0*/  SYNCS.PHASECHK.TRANS64.TRYWAIT P1, [R5+URZ+0x33450], R4 ;  /* 0x03345004050075a7 */ /* 0x0002a6000802017f */
[----:B--2---:R-:W-:Y:S05]  /*292f0*/  @!P1 NANOSLEEP.SYNCS 0x989680 ;  /* 0x009896800000995d */ /* 0x004fea0003900000 */
[----:B------:R-:W2:Y:S02]  /*29300*/  @!P1 SYNCS.PHASECHK.TRANS64 P1, [R5+URZ+0x33450], R4 ;  /* 0x03345004050095a7 */ /* 0x000ea4000802007f */
[----:B--2---:R-:W-:Y:S05]  /*29310*/  @!P1 BRA `(.L_x_4246) ;  /* 0xfffffffc00ec9947 */ /* 0x004fea000383ffff */
[----:B------:R-:W-:Y:S05]  /*29320*/  BRA `(.L_x_4245) ;  /* 0xffffff3800507947 */ /* 0x000fea000383ffff */
.L_x_4291:
[----:B------:R-:W0:Y:S01]  /*29330*/  S2R R7, SR_TID.X ;  /* 0x0000000000077919 */ /* 0x000e220000002100 */
[----:B------:R-:W-:Y:S01]  /*29340*/  BSSY B1, `(.L_x_4446) ;  /* 0x000000a000017945 */ /* 0x000fe20003800000 */
[----:B------:R-:W-:Y:S02]  /*29350*/  IMAD.MOV.U32 R12, RZ, RZ, RZ ;  /* 0x000000ffff0c7224 */ /* 0x000fe400078e00ff */
        /* <DEDUP_REMOVED lines=8> */
.L_x_4447:
[----:B------:R-:W-:Y:S05]  /*293e0*/  BSYNC B1 ;  /* 0x0000000000017941 */ /* 0x000fea0003800000 */
.L_x_4446:
[----:B------:R-:W-:Y:S05]  /*293f0*/  BRA `(.L_x_4448) ;  /* 0xffffff8c00087947 */ /* 0x000fea000383ffff */
.L_x_4293:
[----:B------:R-:W-:Y:S01]  /*29400*/  BSSY B1, `(.L_x_4449) ;  /* 0x0000006000017945 */ /* 0x000fe20003800000 */
[----:B------:R-:W-:-:S07]  /*29410*/  IMAD.MOV.U32 R15, RZ, RZ, -0x1 ;  /* 0xffffffffff0f7424 */ /* 0x000fce00078e00ff */
[----:B0-----:R-:W-:Y:S05]  /*29420*/  WARPSYNC.COLLECTIVE R15, `(.L_x_4450) ;  /* 0x000000000f0c7348 */ /* 0x001fea0003c00000 */
[----:B------:R-:W-:Y:S02]  /*29430*/  ELECT P6, UR62, PT ;  /* 0x00000000003e782f */ /* 0x000fe400038c0000 */
[----:B------:R-:W-:Y:S01]  /*29440*/  MOV R14, UR62 ;  /* 0x0000003e000e7c02 */ /* 0x000fe20008000f00 */
[----:B0-----:R-:W-:Y:S10]  /*29450*/  ENDCOLLECTIVE ;  /* 0x000000000000791b */ /* 0x001ff40003800000 */
.L_x_4450:
[----:B------:R-:W-:Y:S05]  /*29460*/  BSYNC B1 ;  /* 0x0000000000017941 */ /* 0x000fea0003800000 */
.L_x_4449:
[----:B------:R-:W-:Y:S05]  /*29470*/  BRA `(.L_x_4292) ;  /* 0xffffff8c00007947 */ /* 0x000fea000383ffff */
.L_x_4295:
[----:B0-----:R0:W1:Y:S02]  /*29480*/  SYNCS.PHASECHK.TRANS64.TRYWAIT P0, [R11+URZ+0x33420], R5 ;  /* 0x033420050b0075a7 */ /* 0x001064000800017f */
[----:B-1----:R-:W-:Y:S05]  /*29490*/  @!P0 NANOSLEEP.SYNCS 0x989680 ;  /* 0x009896800000895d */ /* 0x002fea0003900000 */
[----:B------:R-:W1:Y:S02]  /*294a0*/  @!P0 SYNCS.PHASECHK.TRANS64 P0, [R11+URZ+0x33420], R5 ;  /* 0x033420050b0085a7 */ /* 0x000e64000800007f */
[----:B-1----:R-:W-:Y:S05]  /*294b0*/  @!P0 BRA `(.L_x_4295) ;  /* 0xfffffffc00f08947 */ /* 0x002fea000383ffff */
[----:B------:R-:W-:Y:S05]  /*294c0*/  BRA `(.L_x_4451) ;  /* 0xffffff8c001c7947 */ /* 0x000fea000383ffff */
.L_x_4299:
[----:B-1----:R1:W2:Y:S02]  /*294d0*/  SYNCS.PHASECHK.TRANS64.TRYWAIT P0, [R8+URZ+0x334a0], R12 ;  /* 0x0334a00c080075a7 */ /* 0x0022a4000800017f */
[----:B--2---:R-:W-:Y:S05]  /*294e0*/  @!P0 NANOSLEEP.SYNCS 0x989680 ;  /* 0x009896800000895d */ /* 0x004fea0003900000 */
[----:B------:R-:W2:Y:S02]  /*294f0*/  @!P0 SYNCS.PHASECHK.TRANS64 P0, [R8+URZ+0x334a0], R12 ;  /* 0x0334a00c080085a7 */ /* 0x000ea4000800007f */
[----:B--2---:R-:W-:Y:S05]  /*29500*/  @!P0 BRA `(.L_x_4299) ;  /* 0xfffffffc00f08947 */ /* 0x004fea000383ffff */
[----:B------:R-:W-:Y:S05]  /*29510*/  BRA `(.L_x_4452) ;  /* 0xffffff8c003c7947 */ /* 0x000fea000383ffff */
.L_x_4306:
[----:B0-----:R0:W2:Y:S02]  /*29520*/  SYNCS.PHASECHK.TRANS64.TRYWAIT P0, [R8+URZ+0x334c0], R12 ;  /* 0x0334c00c080075a7 */ /* 0x0010a4000800017f */
[----:B--2---:R-:W-:Y:S05]  /*29530*/  @!P0 NANOSLEEP.SYNCS 0x989680 ;  /* 0x009896800000895d */ /* 0x004fea0003900000 */
[----:B------:R-:W2:Y:S02]  /*29540*/  @!P0 SYNCS.PHASECHK.TRANS64 P0, [R8+URZ+0x334c0], R12 ;  /* 0x0334c00c080085a7 */ /* 0x000ea4000800007f */
[----:B--2---:R-:W-:Y:S05]  /*29550*/  @!P0 BRA `(.L_x_4306) ;  /* 0xfffffffc00f08947 */ /* 0x004fea000383ffff */
[----:B------:R-:W-:Y:S05]  /*29560*/  BRA `(.L_x_4453) ;  /* 0xffffff90003c7947 */ /* 0x000fea000383ffff */
.L_x_4315:
[----:B0-----:R0:W1:Y:S02]  /*29570*/  SYNCS.PHASECHK.TRANS64.TRYWAIT P1, [R7+URZ+0x334a0], R6 ;  /* 0x0334a006070075a7 */ /* 0x001064000802017f */
[----:B-1----:R-:W-:Y:S05]  /*29580*/  @!P1 NANOSLEEP.SYNCS 0x989680 ;  /* 0x009896800000995d */ /* 0x002fea0003900000 */
[----:B------:R-:W1:Y:S02]  /*29590*/  @!P1 SYNCS.PHASECHK.TRANS64 P1, [R7+URZ+0x334a0], R6 ;  /* 0x0334a006070095a7 */ /* 0x000e64000802007f */
[----:B-1----:R-:W-:Y:S05]  /*295a0*/  @!P1 BRA `(.L_x_4315) ;  /* 0xfffffffc00f09947 */ /* 0x002fea000383ffff */
[----:B------:R-:W-:Y:S05]  /*295b0*/  BRA `(.L_x_4454) ;  /* 0xffffff9400987947 */ /* 0x000fea000383ffff */
.L_x_4322:
[----:B-1----:R1:W2:Y:S02]  /*295c0*/  SYNCS.PHASECHK.TRANS64.TRYWAIT P1, [R7+URZ+0x334c0], R6 ;  /* 0x0334c006070075a7 */ /* 0x0022a4000802017f */
[----:B--2---:R-:W-:Y:S05]  /*295d0*/  @!P1 NANOSLEEP.SYNCS 0x989680 ;  /* 0x009896800000995d */ /* 0x004fea0003900000 */
[----:B------:R-:W2:Y:S02]  /*295e0*/  @!P1 SYNCS.PHASECHK.TRANS64 P1, [R7+URZ+0x334c0], R6 ;  /* 0x0334c006070095a7 */ /* 0x000ea4000802007f */
[----:B--2---:R-:W-:Y:S05]  /*295f0*/  @!P1 BRA `(.L_x_4322) ;  /* 0xfffffffc00f09947 */ /* 0x004fea000383ffff */
[----:B------:R-:W-:Y:S05]  /*29600*/  BRA `(.L_x_4455) ;  /* 0xffffff9800907947 */ /* 0x000fea000383ffff */
.L_x_4347:
[----:B0-----:R-:W0:Y:S01]  /*29610*/  S2R R5, SR_TID.X ;  /* 0x0000000000057919 */ /* 0x001e220000002100 */
        /* <DEDUP_REMOVED lines=10> */
.L_x_4457:
[----:B------:R-:W-:Y:S05]  /*296c0*/  BSYNC B0 ;  /* 0x0000000000007941 */ /* 0x000fea0003800000 */
.L_x_4456:
[----:B------:R-:W-:Y:S05]  /*296d0*/  BRA `(.L_x_4458) ;  /* 0xffffffac00687947 */ /* 0x000fea000383ffff */
.L_x_4349:
[----:B------:R-:W-:Y:S01]  /*296e0*/  BSSY B0, `(.L_x_4459) ;  /* 0x0000006000007945 */ /* 0x000fe20003800000 */
[----:B------:R-:W-:-:S07]  /*296f0*/  IMAD.MOV.U32 R15, RZ, RZ, -0x1 ;  /* 0xffffffffff0f7424 */ /* 0x000fce00078e00ff */
[----:B0-----:R-:W-:Y:S05]  /*29700*/  WARPSYNC.COLLECTIVE R15, `(.L_x_4460) ;  /* 0x000000000f0c7348 */ /* 0x001fea0003c00000 */
[----:B------:R-:W-:Y:S02]  /*29710*/  ELECT P6, UR62, PT ;  /* 0x00000000003e782f */ /* 0x000fe400038c0000 */
[----:B------:R-:W-:Y:S01]  /*29720*/  MOV R14, UR62 ;  /* 0x0000003e000e7c02 */ /* 0x000fe20008000f00 */
[----:B0-----:R-:W-:Y:S10]  /*29730*/  ENDCOLLECTIVE ;  /* 0x000000000000791b */ /* 0x001ff40003800000 */
.L_x_4460:
[----:B------:R-:W-:Y:S05]  /*29740*/  BSYNC B0 ;  /* 0x0000000000007941 */ /* 0x000fea0003800000 */
.L_x_4459:
[----:B------:R-:W-:Y:S05]  /*29750*/  BRA `(.L_x_4461) ;  /* 0xffffffac00607947 */ /* 0x000fea000383ffff */
.L_x_4352:
[----:B0-----:R0:W1:Y:S02]  /*29760*/  SYNCS.PHASECHK.TRANS64.TRYWAIT P2, [R6+URZ+0x33480], R8 ;  /* 0x03348008060075a7 */ /* 0x001064000804017f */
[----:B-1----:R-:W-:Y:S05]  /*29770*/  @!P2 NANOSLEEP.SYNCS 0x989680 ;  /* 0x009896800000a95d */ /* 0x002fea0003900000 */
[----:B------:R-:W1:Y:S02]  /*29780*/  @!P2 SYNCS.PHASECHK.TRANS64 P2, [R6+URZ+0x33480], R8 ;  /* 0x033480080600a5a7 */ /* 0x000e64000804007f */
[----:B-1----:R-:W-:Y:S05]  /*29790*/  @!P2 BRA `(.L_x_4352) ;  /* 0xfffffffc00f0a947 */ /* 0x002fea000383ffff */
[----:B------:R-:W-:Y:S05]  /*297a0*/  BRA `(.L_x_4462) ;  /* 0xffffffac00e07947 */ /* 0x000fea000383ffff */
.L_x_4354:
[----:B-1----:R1:W2:Y:S02]  /*297b0*/  SYNCS.PHASECHK.TRANS64.TRYWAIT P2, [R6+URZ+0x33440], R8 ;  /* 0x03344008060075a7 */ /* 0x0022a4000804017f */
[----:B--2---:R-:W-:Y:S05]  /*297c0*/  @!P2 NANOSLEEP.SYNCS 0x989680 ;  /* 0x009896800000a95d */ /* 0x004fea0003900000 */
[----:B------:R-:W2:Y:S02]  /*297d0*/  @!P2 SYNCS.PHASECHK.TRANS64 P2, [R6+URZ+0x33440], R8 ;  /* 0x033440080600a5a7 */ /* 0x000ea4000804007f */
[----:B--2---:R-:W-:Y:S05]  /*297e0*/  @!P2 BRA `(.L_x_4354) ;  /* 0xfffffffc00f0a947 */ /* 0x004fea000383ffff */
[----:B------:R-:W-:Y:S05]  /*297f0*/  BRA `(.L_x_4463) ;  /* 0xffffffb000687947 */ /* 0x000fea000383ffff */
.L_x_4357:
        /* <DEDUP_REMOVED lines=8> */
.L_x_4363:
[----:B--2---:R2:W3:Y:S02]  /*29880*/  SYNCS.PHASECHK.TRANS64.TRYWAIT P0, [R5+URZ+0x33480], R4 ;  /* 0x03348004050075a7 */ /* 0x0044e4000800017f */
[----:B---3--:R-:W-:Y:S05]  /*29890*/  @!P0 NANOSLEEP.SYNCS 0x989680 ;  /* 0x009896800000895d */ /* 0x008fea0003900000 */
[----:B------:R-:W3:Y:S02]  /*298a0*/  @!P0 SYNCS.PHASECHK.TRANS64 P0, [R5+URZ+0x33480], R4 ;  /* 0x03348004050085a7 */ /* 0x000ee4000800007f */
[----:B---3--:R-:W-:Y:S05]  /*298b0*/  @!P0 BRA `(.L_x_4363) ;  /* 0xfffffffc00f08947 */ /* 0x008fea000383ffff */
[----:B------:R-:W-:Y:S05]  /*298c0*/  BRA `(.L_x_4465) ;  /* 0xffffffb800547947 */ /* 0x000fea000383ffff */
.L_x_4370:
[----:B-1----:R1:W3:Y:S02]  /*298d0*/  SYNCS.PHASECHK.TRANS64.TRYWAIT P0, [R5+URZ+0x33440], R4 ;  /* 0x03344004050075a7 */ /* 0x0022e4000800017f */
[----:B---3--:R-:W-:Y:S05]  /*298e0*/  @!P0 NANOSLEEP.SYNCS 0x989680 ;  /* 0x009896800000895d */ /* 0x008fea0003900000 */
[----:B------:R-:W3:Y:S02]  /*298f0*/  @!P0 SYNCS.PHASECHK.TRANS64 P0, [R5+URZ+0x33440], R4 ;  /* 0x03344004050085a7 */ /* 0x000ee4000800007f */
[----:B---3--:R-:W-:Y:S05]  /*29900*/  @!P0 BRA `(.L_x_4370) ;  /* 0xfffffffc00f08947 */ /* 0x008fea000383ffff */
[----:B------:R-:W-:Y:S05]  /*29910*/  BRA `(.L_x_4466) ;  /* 0xffffffbc005c7947 */ /* 0x000fea000383ffff */
.L_x_4378:
[----:B--2---:R2:W3:Y:S02]  /*29920*/  SYNCS.PHASECHK.TRANS64.TRYWAIT P2, [R13+URZ+0x33470], R3 ;  /* 0x033470030d0075a7 */ /* 0x0044e4000804017f */
[----:B---3--:R-:W-:Y:S05]  /*29930*/  @!P2 NANOSLEEP.SYNCS 0x989680 ;  /* 0x009896800000a95d */ /* 0x008fea0003900000 */
[----:B------:R-:W3:Y:S02]  /*29940*/  @!P2 SYNCS.PHASECHK.TRANS64 P2, [R13+URZ+0x33470], R3 ;  /* 0x033470030d00a5a7 */ /* 0x000ee4000804007f */
[----:B---3--:R-:W-:Y:S05]  /*29950*/  @!P2 BRA `(.L_x_4378) ;  /* 0xfffffffc00f0a947 */ /* 0x008fea000383ffff */
[----:B------:R-:W-:Y:S05]  /*29960*/  BRA `(.L_x_4467) ;  /* 0xffffffc0007c7947 */ /* 0x000fea000383ffff */
.L_x_4380:
[----:B--2---:R2:W3:Y:S02]  /*29970*/  SYNCS.PHASECHK.TRANS64.TRYWAIT P2, [R13+URZ+0x33460], R4 ;  /* 0x033460040d0075a7 */ /* 0x0044e4000804017f */
[----:B---3--:R-:W-:Y:S05]  /*29980*/  @!P2 NANOSLEEP.SYNCS 0x989680 ;  /* 0x009896800000a95d */ /* 0x008fea0003900000 */
[----:B------:R-:W3:Y:S02]  /*29990*/  @!P2 SYNCS.PHASECHK.TRANS64 P2, [R13+URZ+0x33460], R4 ;  /* 0x033460040d00a5a7 */ /* 0x000ee4000804007f */
[----:B---3--:R-:W-:Y:S05]  /*299a0*/  @!P2 BRA `(.L_x_4380) ;  /* 0xfffffffc00f0a947 */ /* 0x008fea000383ffff */
[----:B------:R-:W-:Y:S05]  /*299b0*/  BRA `(.L_x_4468) ;  /* 0xffffffc000847947 */ /* 0x000fea000383ffff */
.L_x_4387:
[----:B-1----:R1:W2:Y:S02]  /*299c0*/  SYNCS.PHASECHK.TRANS64.TRYWAIT P0, [R0+URZ+0x33470], R3 ;  /* 0x03347003000075a7 */ /* 0x0022a4000800017f */
[----:B--2---:R-:W-:Y:S05]  /*299d0*/  @!P0 NANOSLEEP.SYNCS 0x989680 ;  /* 0x009896800000895d */ /* 0x004fea0003900000 */
[----:B------:R-:W2:Y:S02]  /*299e0*/  @!P0 SYNCS.PHASECHK.TRANS64 P0, [R0+URZ+0x33470], R3 ;  /* 0x03347003000085a7 */ /* 0x000ea4000800007f */
[----:B--2---:R-:W-:Y:S05]  /*299f0*/  @!P0 BRA `(.L_x_4387) ;  /* 0xfffffffc00f08947 */ /* 0x004fea000383ffff */
[----:B------:R-:W-:Y:S05]  /*29a00*/  BRA `(.L_x_4469) ;  /* 0xffffffd0006c7947 */ /* 0x000fea000383ffff */
.L_x_4389:
[----:B-1----:R1:W2:Y:S02]  /*29a10*/  SYNCS.PHASECHK.TRANS64.TRYWAIT P0, [R0+URZ+0x33460], R3 ;  /* 0x03346003000075a7 */ /* 0x0022a4000800017f */
[----:B--2---:R-:W-:Y:S05]  /*29a20*/  @!P0 NANOSLEEP.SYNCS 0x989680 ;  /* 0x009896800000895d */ /* 0x004fea0003900000 */
[----:B------:R-:W2:Y:S02]  /*29a30*/  @!P0 SYNCS.PHASECHK.TRANS64 P0, [R0+URZ+0x33460], R3 ;  /* 0x03346003000085a7 */ /* 0x000ea4000800007f */
[----:B--2---:R-:W-:Y:S05]  /*29a40*/  @!P0 BRA `(.L_x_4389) ;  /* 0xfffffffc00f08947 */ /* 0x004fea000383ffff */
[----:B------:R-:W-:Y:S05]  /*29a50*/  BRA `(.L_x_4470) ;  /* 0xffffffd000747947 */ /* 0x000fea000383ffff */
.L_x_4393:
[----:B-1----:R-:W2:Y:S01]  /*29a60*/  LDL R3, [R1+0x2d0] ;  /* 0x0002d00001037983 */ /* 0x002ea20000100800 */
[----:B------:R-:W-:Y:S01]  /*29a70*/  BSSY B0, `(.L_x_4471) ;  /* 0x0000008000007945 */ /* 0x000fe20003800000 */
[----:B------:R-:W-:Y:S02]  /*29a80*/  IMAD.MOV.U32 R12, RZ, RZ, RZ ;  /* 0x000000ffff0c7224 */ /* 0x000fe400078e00ff */
[----:B------:R-:W-:Y:S02]  /*29a90*/  IMAD.MOV.U32 R11, RZ, RZ, 0x1f ;  /* 0x0000001fff0b7424 */ /* 0x000fe400078e00ff */
[----:B------:R-:W-:Y:S02]  /*29aa0*/  IMAD.MOV.U32 R15, RZ, RZ, -0x1 ;  /* 0xffffffffff0f7424 */ /* 0x000fe400078e00ff */
[----:B--2---:R-:W-:-:S07]  /*29ab0*/  IMAD.MOV.U32 R13, RZ, RZ, R3 ;  /* 0x000000ffff0d7224 */ /* 0x004fce00078e0003 */
[----:B0-----:R-:W-:Y:S05]  /*29ac0*/  WARPSYNC.COLLECTIVE R15, `(.L_x_4472) ;  /* 0x000000000f087348 */ /* 0x001fea0003c00000 */
[----:B------:R1:W2:Y:S02]  /*29ad0*/  SHFL.IDX P6, R14, R13, R12, R11 ;  /* 0x0000000c0d0e7389 */ /* 0x0002a400000c000b */
[----:B012---:R-:W-:Y:S01]  /*29ae0*/  ENDCOLLECTIVE ;  /* 0x000000000000791b */ /* 0x007fe20003800000 */
.L_x_4472:
[----:B------:R-:W-:Y:S05]  /*29af0*/  BSYNC B0 ;  /* 0x0000000000007941 */ /* 0x000fea0003800000 */
.L_x_4471:
        /* <DEDUP_REMOVED lines=9> */
.L_x_4473:
        /* <DEDUP_REMOVED lines=19> */
.L_x_4474:
[----:B------:R-:W-:Y:S01]  /*29cc0*/  IMAD.MOV.U32 R12, RZ, RZ, 0x2 ;  /* 0x00000002ff0c7424 */ /* 0x000fe200078e00ff */
[----:B------:R-:W-:-:S05]  /*29cd0*/  SEL R5, R14, RZ, P1 ;  /* 0x000000ff0e057207 */ /* 0x000fca0000800000 */
[----:B------:R-:W-:-:S04]  /*29ce0*/  IMAD.IADD R5, R2, 0x1, R5 ;  /* 0x0000000102057824 */ /* 0x000fc800078e0205 */
[----:B------:R-:W-:-:S07]  /*29cf0*/  IMAD.MOV.U32 R13, RZ, RZ, R5 ;  /* 0x000000ffff0d7224 */ /* 0x000fce00078e0005 */
[----:B------:R-:W-:Y:S05]  /*29d00*/  WARPSYNC.COLLECTIVE R15, `(.L_x_4475) ;  /* 0x000000000f087348 */ /* 0x000fea0003c00000 */
[----:B------:R0:W1:Y:S02]  /*29d10*/  SHFL.UP P6, R14, R13, R12, R11 ;  /* 0x0400000c0d0e7389 */ /* 0x00006400000c000b */
[----:B01----:R-:W-:Y:S01]  /*29d20*/  ENDCOLLECTIVE ;  /* 0x000000000000791b */ /* 0x003fe20003800000 */
.L_x_4475:
[----:B------:R-:W-:Y:S01]  /*29d30*/  IMAD.MOV.U32 R12, RZ, RZ, 0x4 ;  /* 0x00000004ff0c7424 */ /* 0x000fe200078e00ff */
[----:B------:R-:W-:-:S05]  /*29d40*/  SEL R6, R14, RZ, P2 ;  /* 0x000000ff0e067207 */ /* 0x000fca0001000000 */
[----:B------:R-:W-:-:S04]  /*29d50*/  IMAD.IADD R6, R5, 0x1, R6 ;  /* 0x0000000105067824 */ /* 0x000fc800078e0206 */
[----:B------:R-:W-:-:S07]  /*29d60*/  IMAD.MOV.U32 R13, RZ, RZ, R6 ;  /* 0x000000ffff0d7224 */ /* 0x000fce00078e0006 */
[----:B------:R-:W-:Y:S05]  /*29d70*/  WARPSYNC.COLLECTIVE R15, `(.L_x_4476) ;  /* 0x000000000f087348 */ /* 0x000fea0003c00000 */
[----:B------:R0:W1:Y:S02]  /*29d80*/  SHFL.UP P6, R14, R13, R12, R11 ;  /* 0x0400000c0d0e7389 */ /* 0x00006400000c000b */
[----:B01----:R-:W-:Y:S01]  /*29d90*/  ENDCOLLECTIVE ;  /* 0x000000000000791b */ /* 0x003fe20003800000 */
.L_x_4476:
[----:B------:R-:W-:Y:S01]  /*29da0*/  IMAD.MOV.U32 R12, RZ, RZ, 0x8 ;  /* 0x00000008ff0c7424 */ /* 0x000fe200078e00ff */
[----:B------:R-:W-:-:S05]  /*29db0*/  SEL R7, R14, RZ, P3 ;  /* 0x000000ff0e077207 */ /* 0x000fca0001800000 */
[----:B------:R-:W-:-:S04]  /*29dc0*/  IMAD.IADD R7, R6, 0x1, R7 ;  /* 0x0000000106077824 */ /* 0x000fc800078e0207 */
[----:B------:R-:W-:-:S07]  /*29dd0*/  IMAD.MOV.U32 R13, RZ, RZ, R7 ;  /* 0x000000ffff0d7224 */ /* 0x000fce00078e0007 */
[----:B------:R-:W-:Y:S05]  /*29de0*/  WARPSYNC.COLLECTIVE R15, `(.L_x_4477) ;  /* 0x000000000f087348 */ /* 0x000fea0003c00000 */
[----:B------:R0:W1:Y:S02]  /*29df0*/  SHFL.UP P6, R14, R13, R12, R11 ;  /* 0x0400000c0d0e7389 */ /* 0x00006400000c000b */
[----:B01----:R-:W-:Y:S01]  /*29e00*/  ENDCOLLECTIVE ;  /* 0x000000000000791b */ /* 0x003fe20003800000 */
.L_x_4477:
[----:B------:R-:W-:Y:S01]  /*29e10*/  IMAD.MOV.U32 R12, RZ, RZ, 0x10 ;  /* 0x00000010ff0c7424 */ /* 0x000fe200078e00ff */
[----:B------:R-:W-:-:S05]  /*29e20*/  SEL R14, R14, RZ, P4 ;  /* 0x000000ff0e0e7207 */ /* 0x000fca0002000000 */
[----:B------:R-:W-:-:S04]  /*29e30*/  IMAD.IADD R5, R7, 0x1, R14 ;  /* 0x0000000107057824 */ /* 0x000fc800078e020e */
[----:B------:R-:W-:-:S07]  /*29e40*/  IMAD.MOV.U32 R13, RZ, RZ, R5 ;  /* 0x000000ffff0d7224 */ /* 0x000fce00078e0005 */
[----:B------:R-:W-:Y:S05]  /*29e50*/  WARPSYNC.COLLECTIVE R15, `(.L_x_4478) ;  /* 0x000000000f087348 */ /* 0x000fea0003c00000 */
[----:B------:R0:W1:Y:S02]  /*29e60*/  SHFL.UP P6, R14, R13, R12, R11 ;  /* 0x0400000c0d0e7389 */ /* 0x00006400000c000b */
[----:B01----:R-:W-:Y:S01]  /*29e70*/  ENDCOLLECTIVE ;  /* 0x000000000000791b */ /* 0x003fe20003800000 */
.L_x_4478:
        /* <DEDUP_REMOVED lines=8> */
.L_x_4479:
[----:B------:R-:W-:Y:S05]  /*29f00*/  BRA `(.L_x_4480) ;  /* 0xffffffdc00487947 */ /* 0x000fea000383ffff */
.L_x_4398:
        /* <DEDUP_REMOVED lines=8> */
.L_x_4482:
[----:B------:R-:W-:Y:S05]  /*29f90*/  BSYNC B0 ;  /* 0x0000000000007941 */ /* 0x000fea0003800000 */
.L_x_4481:
[----:B------:R-:W-:Y:S01]  /*29fa0*/  SEL R13, R14, RZ, P1 ;  /* 0x000000ff0e0d7207 */ /* 0x000fe20000800000 */
[----:B------:R-:W-:Y:S02]  /*29fb0*/  IMAD.MOV.U32 R12, RZ, RZ, 0x2 ;  /* 0x00000002ff0c7424 */ /* 0x000fe400078e00ff */
[----:B------:R-:W-:Y:S02]  /*29fc0*/  IMAD.MOV.U32 R11, RZ, RZ, RZ ;  /* 0x000000ffff0b7224 */ /* 0x000fe400078e00ff */
[----:B------:R-:W-:Y:S02]  /*29fd0*/  IMAD.IADD R13, R2, 0x1, R13 ;  /* 0x00000001020d7824 */ /* 0x000fe400078e020d */
[----:B------:R-:W-:-:S07]  /*29fe0*/  IMAD.MOV.U32 R15, RZ, RZ, -0x1 ;  /* 0xffffffffff0f7424 */ /* 0x000fce00078e00ff */
[----:B------:R-:W-:Y:S05]  /*29ff0*/  WARPSYNC.COLLECTIVE R15, `(.L_x_4483) ;  /* 0x000000000f087348 */ /* 0x000fea0003c00000 */
[----:B------:R0:W1:Y:S02]  /*2a000*/  SHFL.UP P6, R14, R13, R12, R11 ;  /* 0x0400000c0d0e7389 */ /* 0x00006400000c000b */
[----:B01----:R-:W-:Y:S01]  /*2a010*/  ENDCOLLECTIVE ;  /* 0x000000000000791b */ /* 0x003fe20003800000 */
.L_x_4483:
[----:B------:R-:W-:Y:S01]  /*2a020*/  IMAD.MOV.U32 R12, RZ, RZ, 0x4 ;  /* 0x00000004ff0c7424 */ /* 0x000fe200078e00ff */
[----:B------:R-:W-:-:S05]  /*2a030*/  SEL R14, R14, RZ, P2 ;  /* 0x000000ff0e0e7207 */ /* 0x000fca0001000000 */
[----:B------:R-:W-:-:S04]  /*2a040*/  IMAD.IADD R5, R13, 0x1, R14 ;  /* 0x000000010d057824 */ /* 0x000fc800078e020e */
[----:B------:R-:W-:-:S07]  /*2a050*/  IMAD.MOV.U32 R13, RZ, RZ, R5 ;  /* 0x000000ffff0d7224 */ /* 0x000fce00078e0005 */
[----:B------:R-:W-:Y:S05]  /*2a060*/  WARPSYNC.COLLECTIVE R15, `(.L_x_4484) ;  /* 0x000000000f087348 */ /* 0x000fea0003c00000 */
[----:B------:R0:W1:Y:S02]  /*2a070*/  SHFL.UP P6, R14, R13, R12, R11 ;  /* 0x0400000c0d0e7389 */ /* 0x00006400000c000b */
[----:B01----:R-:W-:Y:S01]  /*2a080*/  ENDCOLLECTIVE ;  /* 0x000000000000791b */ /* 0x003fe20003800000 */
.L_x_4484:
[----:B------:R-:W-:Y:S01]  /*2a090*/  IMAD.MOV.U32 R12, RZ, RZ, 0x8 ;  /* 0x00000008ff0c7424 */ /* 0x000fe200078e00ff */
[----:B------:R-:W-:-:S05]  /*2a0a0*/  SEL R6, R14, RZ, P3 ;  /* 0x000000ff0e067207 */ /* 0x000fca0001800000 */
[----:B------:R-:W-:-:S04]  /*2a0b0*/  IMAD.IADD R6, R5, 0x1, R6 ;  /* 0x0000000105067824 */ /* 0x000fc800078e0206 */
[----:B------:R-:W-:-:S07]  /*2a0c0*/  IMAD.MOV.U32 R13, RZ, RZ, R6 ;  /* 0x000000ffff0d7224 */ /* 0x000fce00078e0006 */
[----:B------:R-:W-:Y:S05]  /*2a0d0*/  WARPSYNC.COLLECTIVE R15, `(.L_x_4485) ;  /* 0x000000000f087348 */ /* 0x000fea0003c00000 */
[----:B------:R0:W1:Y:S02]  /*2a0e0*/  SHFL.UP P6, R14, R13, R12, R11 ;  /* 0x0400000c0d0e7389 */ /* 0x00006400000c000b */
[----:B01----:R-:W-:Y:S01]  /*2a0f0*/  ENDCOLLECTIVE ;  /* 0x000000000000791b */ /* 0x003fe20003800000 */
.L_x_4485:
[----:B------:R-:W-:Y:S01]  /*2a100*/  IMAD.MOV.U32 R12, RZ, RZ, 0x10 ;  /* 0x00000010ff0c7424 */ /* 0x000fe200078e00ff */
[----:B------:R-:W-:-:S05]  /*2a110*/  SEL R7, R14, RZ, P4 ;  /* 0x000000ff0e077207 */ /* 0x000fca0002000000 */
[----:B------:R-:W-:-:S04]  /*2a120*/  IMAD.IADD R7, R6, 0x1, R7 ;  /* 0x0000000106077824 */ /* 0x000fc800078e0207 */
[----:B------:R-:W-:-:S07]  /*2a130*/  IMAD.MOV.U32 R13, RZ, RZ, R7 ;  /* 0x000000ffff0d7224 */ /* 0x000fce00078e0007 */
[----:B------:R-:W-:Y:S05]  /*2a140*/  WARPSYNC.COLLECTIVE R15, `(.L_x_4486) ;  /* 0x000000000f087348 */ /* 0x000fea0003c00000 */
[----:B------:R0:W1:Y:S02]  /*2a150*/  SHFL.UP P6, R14, R13, R12, R11 ;  /* 0x0400000c0d0e7389 */ /* 0x00006400000c000b */
[----:B01----:R-:W-:Y:S01]  /*2a160*/  ENDCOLLECTIVE ;  /* 0x000000000000791b */ /* 0x003fe20003800000 */
.L_x_4486:
        /* <DEDUP_REMOVED lines=8> */
.L_x_4487:
[----:B------:R-:W-:Y:S05]  /*2a1f0*/  BRA `(.L_x_4488) ;  /* 0xffffffdc00307947 */ /* 0x000fea000383ffff */
.L_x_4400:
[----:B------:R-:W-:Y:S01]  /*2a200*/  BSSY B0, `(.L_x_4489) ;  /* 0x0000006000007945 */ /* 0x000fe20003800000 */
[----:B------:R-:W-:Y:S01]  /*2a210*/  PLOP3.LUT P6, PT, P6, PT, PT, 0x8, 0x0 ;  /* 0x000000000000781c */ /* 0x000fe200037ce170 */
[----:B------:R-:W-:-:S12]  /*2a220*/  IMAD.MOV.U32 R15, RZ, RZ, -0x1 ;  /* 0xffffffffff0f7424 */ /* 0x000fd800078e00ff */
[----:B0-----:R-:W-:Y:S05]  /*2a230*/  WARPSYNC.COLLECTIVE R15, `(.L_x_4490) ;  /* 0x000000000f087348 */ /* 0x001fea0003c00000 */
[----:B------:R-:W-:Y:S01]  /*2a240*/  VOTE.ANY R14, PT, P6 ;  /* 0x00000000000e7806 */ /* 0x000fe200030e0100 */
[----:B0-----:R-:W-:Y:S06]  /*2a250*/  ENDCOLLECTIVE ;  /* 0x000000000000791b */ /* 0x001fec0003800000 */
.L_x_4490:
[----:B------:R-:W-:Y:S05]  /*2a260*/  BSYNC B0 ;  /* 0x0000000000007941 */ /* 0x000fea0003800000 */
.L_x_4489:
        /* <DEDUP_REMOVED lines=9> */
.L_x_4491:
[----:B------:R-:W-:Y:S01]  /*2a300*/  IMAD.MOV.U32 R4, RZ, RZ, R14 ;  /* 0x000000ffff047224 */ /* 0x000fe200078e000e */
[----:B------:R-:W-:Y:S06]  /*2a310*/  BRA `(.L_x_4492) ;  /* 0xffffffdc00207947 */ /* 0x000fec000383ffff */
.L_x_4402:
[----:B------:R-:W-:Y:S01]  /*2a320*/  BSSY B0, `(.L_x_4493) ;  /* 0x0000007000007945 */ /* 0x000fe20003800000 */
[----:B------:R-:W-:Y:S02]  /*2a330*/  IMAD.MOV.U32 R13, RZ, RZ, R3 ;  /* 0x000000ffff0d7224 */ /* 0x000fe400078e0003 */
[----:B------:R-:W-:Y:S02]  /*2a340*/  IMAD.MOV.U32 R11, RZ, RZ, 0x1f ;  /* 0x0000001fff0b7424 */ /* 0x000fe400078e00ff */
[----:B------:R-:W-:-:S07]  /*2a350*/  IMAD.MOV.U32 R15, RZ, RZ, -0x1 ;  /* 0xffffffffff0f7424 */ /* 0x000fce00078e00ff */
[----:B012---:R-:W-:Y:S05]  /*2a360*/  WARPSYNC.COLLECTIVE R15, `(.L_x_4494) ;  /* 0x000000000f087348 */ /* 0x007fea0003c00000 */
[----:B------:R3:W4:Y:S02]  /*2a370*/  SHFL.IDX P6, R14, R13, R12, R11 ;  /* 0x0000000c0d0e7389 */ /* 0x00072400000c000b */
[----:B01234-:R-:W-:Y:S01]  /*2a380*/  ENDCOLLECTIVE ;  /* 0x000000000000791b */ /* 0x01ffe20003800000 */
.L_x_4494:
[----:B------:R-:W-:Y:S05]  /*2a390*/  BSYNC B0 ;  /* 0x0000000000007941 */ /* 0x000fea0003800000 */
.L_x_4493:
[----:B------:R-:W-:Y:S01]  /*2a3a0*/  IMAD.MOV.U32 R7, RZ, RZ, R14 ;  /* 0x000000ffff077224 */ /* 0x000fe200078e000e */
[----:B------:R-:W-:Y:S06]  /*2a3b0*/  BRA `(.L_x_4401) ;  /* 0xffffffdc00147947 */ /* 0x000fec000383ffff */
.L_x_4406:
[----:B0-----:R0:W1:Y:S02]  /*2a3c0*/  SYNCS.PHASECHK.TRANS64.TRYWAIT P0, [R0+URZ+0x33420], R3 ;  /* 0x03342003000075a7 */ /* 0x001064000800017f */
[----:B-1----:R-:W-:Y:S05]  /*2a3d0*/  @!P0 NANOSLEEP.SYNCS 0x989680 ;  /* 0x009896800000895d */ /* 0x002fea0003900000 */
[----:B------:R-:W1:Y:S02]  /*2a3e0*/  @!P0 SYNCS.PHASECHK.TRANS64 P0, [R0+URZ+0x33420], R3 ;  /* 0x03342003000085a7 */ /* 0x000e64000800007f */
[----:B-1----:R-:W-:Y:S05]  /*2a3f0*/  @!P0 BRA `(.L_x_4406) ;  /* 0xfffffffc00f08947 */ /* 0x002fea000383ffff */
[----:B------:R-:W-:Y:S05]  /*2a400*/  BRA `(.L_x_4495) ;  /* 0xffffffe000c87947 */ /* 0x000fea000383ffff */
.L_x_4407:
        /* <DEDUP_REMOVED lines=11> */
.L_x_4497:
[----:B------:R-:W-:Y:S05]  /*2a4c0*/  BSYNC B0 ;  /* 0x0000000000007941 */ /* 0x000fea0003800000 */
.L_x_4496:
[----:B------:R-:W-:Y:S05]  /*2a4d0*/  BRA `(.L_x_4498) ;  /* 0xffffffe000b07947 */ /* 0x000fea000383ffff */
.L_x_4410:
[----:B------:R-:W-:Y:S01]  /*2a4e0*/  BSSY B1, `(.L_x_4499) ;  /* 0x0000006000017945 */ /* 0x000fe20003800000 */
[----:B------:R-:W-:-:S07]  /*2a4f0*/  IMAD.MOV.U32 R15, RZ, RZ, -0x1 ;  /* 0xffffffffff0f7424 */ /* 0x000fce00078e00ff */
[----:B01----:R-:W-:Y:S05]  /*2a500*/  WARPSYNC.COLLECTIVE R15, `(.L_x_4500) ;  /* 0x000000000f0c7348 */ /* 0x003fea0003c00000 */
[----:B------:R-:W-:Y:S02]  /*2a510*/  ELECT P6, UR62, PT ;  /* 0x00000000003e782f */ /* 0x000fe400038c0000 */
[----:B------:R-:W-:Y:S01]  /*2a520*/  MOV R14, UR62 ;  /* 0x0000003e000e7c02 */ /* 0x000fe20008000f00 */
[----:B01----:R-:W-:Y:S10]  /*2a530*/  ENDCOLLECTIVE ;  /* 0x000000000000791b */ /* 0x003ff40003800000 */
.L_x_4500:
[----:B------:R-:W-:Y:S05]  /*2a540*/  BSYNC B1 ;  /* 0x0000000000017941 */ /* 0x000fea0003800000 */
.L_x_4499:
[----:B------:R-:W-:Y:S05]  /*2a550*/  BRA `(.L_x_4501) ;  /* 0xffffffe000a87947 */ /* 0x000fea000383ffff */
.L_x_4412:
[----:B0-----:R0:W1:Y:S02]  /*2a560*/  SYNCS.PHASECHK.TRANS64.TRYWAIT P1, [R6+URZ], R5 ;  /* 0x00000005060075a7 */ /* 0x001064000802017f */
[----:B-1----:R-:W-:Y:S05]  /*2a570*/  @!P1 NANOSLEEP.SYNCS 0x989680 ;  /* 0x009896800000995d */ /* 0x002fea0003900000 */
[----:B------:R-:W1:Y:S02]  /*2a580*/  @!P1 SYNCS.PHASECHK.TRANS64 P1, [R6+URZ], R5 ;  /* 0x00000005060095a7 */ /* 0x000e64000802007f */
[----:B-1----:R-:W-:Y:S05]  /*2a590*/  @!P1 BRA `(.L_x_4412) ;  /* 0xfffffffc00f09947 */ /* 0x002fea000383ffff */
[----:B------:R-:W-:Y:S05]  /*2a5a0*/  BRA `(.L_x_4502) ;  /* 0xffffffe000e07947 */ /* 0x000fea000383ffff */
.L_x_4413:
[----:B-1----:R1:W2:Y:S02]  /*2a5b0*/  SYNCS.PHASECHK.TRANS64.TRYWAIT P1, [R7+URZ], R2 ;  /* 0x00000002070075a7 */ /* 0x0022a4000802017f */
[----:B--2---:R-:W-:Y:S05]  /*2a5c0*/  @!P1 NANOSLEEP.SYNCS 0x989680 ;  /* 0x009896800000995d */ /* 0x004fea0003900000 */
[----:B------:R-:W2:Y:S02]  /*2a5d0*/  @!P1 SYNCS.PHASECHK.TRANS64 P1, [R7+URZ], R2 ;  /* 0x00000002070095a7 */ /* 0x000ea4000802007f */
[----:B--2---:R-:W-:Y:S05]  /*2a5e0*/  @!P1 BRA `(.L_x_4413) ;  /* 0xfffffffc00f09947 */ /* 0x004fea000383ffff */
[----:B------:R-:W-:Y:S05]  /*2a5f0*/  BRA `(.L_x_4503) ;  /* 0xffffffe000d47947 */ /* 0x000fea000383ffff */
.L_x_4415:
[----:B--2---:R2:W3:Y:S02]  /*2a600*/  SYNCS.PHASECHK.TRANS64.TRYWAIT P1, [R4+URZ+0x33460], R5 ;  /* 0x03346005040075a7 */ /* 0x0044e4000802017f */
[----:B---3--:R-:W-:Y:S05]  /*2a610*/  @!P1 NANOSLEEP.SYNCS 0x989680 ;  /* 0x009896800000995d */ /* 0x008fea0003900000 */
[----:B------:R-:W3:Y:S02]  /*2a620*/  @!P1 SYNCS.PHASECHK.TRANS64 P1, [R4+URZ+0x33460], R5 ;  /* 0x03346005040095a7 */ /* 0x000ee4000802007f */
[----:B---3--:R-:W-:Y:S05]  /*2a630*/  @!P1 BRA `(.L_x_4415) ;  /* 0xfffffffc00f09947 */ /* 0x008fea000383ffff */
[----:B------:R-:W-:Y:S05]  /*2a640*/  BRA `(.L_x_4504) ;  /* 0xffffffe000d47947 */ /* 0x000fea000383ffff */
.L_x_4417:
[----:B---3--:R3:W4:Y:S02]  /*2a650*/  SYNCS.PHASECHK.TRANS64.TRYWAIT P1, [R3+URZ+0x33460], R2 ;  /* 0x03346002030075a7 */ /* 0x008724000802017f */
[----:B----4-:R-:W-:Y:S05]  /*2a660*/  @!P1 NANOSLEEP.SYNCS 0x989680 ;  /* 0x009896800000995d */ /* 0x010fea0003900000 */
[----:B------:R-:W4:Y:S02]  /*2a670*/  @!P1 SYNCS.PHASECHK.TRANS64 P1, [R3+URZ+0x33460], R2 ;  /* 0x03346002030095a7 */ /* 0x000f24000802007f */
[----:B----4-:R-:W-:Y:S05]  /*2a680*/  @!P1 BRA `(.L_x_4417) ;  /* 0xfffffffc00f09947 */ /* 0x010fea000383ffff */
[----:B------:R-:W-:Y:S05]  /*2a690*/  BRA `(.L_x_4505) ;  /* 0xffffffe000d47947 */ /* 0x000fea000383ffff */
.L_x_4419:
[----:B----4-:R4:W0:Y:S02]  /*2a6a0*/  SYNCS.PHASECHK.TRANS64.TRYWAIT P0, [R4+URZ+0x33480], R5 ;  /* 0x03348005040075a7 */ /* 0x010824000800017f */
[----:B0-----:R-:W-:Y:S05]  /*2a6b0*/  @!P0 NANOSLEEP.SYNCS 0x989680 ;  /* 0x009896800000895d */ /* 0x001fea0003900000 */
[----:B------:R-:W0:Y:S02]  /*2a6c0*/  @!P0 SYNCS.PHASECHK.TRANS64 P0, [R4+URZ+0x33480], R5 ;  /* 0x03348005040085a7 */ /* 0x000e24000800007f */
[----:B0-----:R-:W-:Y:S05]  /*2a6d0*/  @!P0 BRA `(.L_x_4419) ;  /* 0xfffffffc00f08947 */ /* 0x001fea000383ffff */
[----:B------:R-:W-:Y:S05]  /*2a6e0*/  BRA `(.L_x_4420) ;  /* 0xffffffe000d07947 */ /* 0x000fea000383ffff */
        .type           $_ZN7cutlass13device_kernelIN5flash11enable_sm90INS1_16FlashAttnFwdSm90INS1_25CollectiveMainloopFwdSm90ILi2EN4cute5tupleIJNS5_1CILi1EEES8_S8_EEENS6_IJNS7_ILi128EEENS7_ILi160EEENS7_ILi192EEEEEELi192ENS_12float_e4m3_tEfNS_4arch4Sm90ELb0ELb1ELb0ELb1ELb0ELb1ELb0ELb1ELb1ELb0ELb0ELb0EEENS1_21CollectiveEpilogueFwdINS6_IJSA_SC_SB_EEES9_NS_10bfloat16_tESG_Li256ELb1ELb0ELb0ELb1EEENS1_36VarlenDynamicPersistentTileSchedulerILi128ELi160ELi256ELi128ELb0ELb0ELb1ELb1ELb0ELb1EEEEEEEEEvNT_6ParamsE$_ZZN5flash25CollectiveMainloopFwdSm90ILi2EN4cute5tupleIJNS1_1CILi1EEES4_S4_EEENS2_IJNS3_ILi128EEENS3_ILi160EEENS3_ILi192EEEEEELi192EN7cutlass12float_e4m3_tEfNSA_4arch4Sm90ELb0ELb1ELb0ELb1ELb0ELb1ELb0ELb1ELb1ELb0ELb0ELb0EE12store_kv_newINS_16FlashAttnFwdSm90ISE_NS_21CollectiveEpilogueFwdINS2_IJS6_S8_S7_EEES5_NSA_10bfloat16_tESD_Li256ELb1ELb0ELb0ELb1EEENS_36VarlenDynamicPersistentTileSchedulerILi128ELi160ELi256ELi128ELb0ELb0ELb1ELb1ELb0ELb1EEEE13SharedStorageEEEbRKNSE_6ParamsENSA_25PipelineTmaAsyncNoClusterILi2ENSA_16PipelineTmaAsyncILi2EEEEESV_RNSA_13PipelineStateILj2EEEiRT_RKNS_16SeqlenInfoQKNewKILb1ELb1EEENS2_IJiiiiEEEENKUliRKT_E_clISX_EEDaiS18_,@function
        .size           $_ZN7cutlass13device_kernelIN5flash11enable_sm90INS1_16FlashAttnFwdSm90INS1_25CollectiveMainloopFwdSm90ILi2EN4cute5tupleIJNS5_1CILi1EEES8_S8_EEENS6_IJNS7_ILi128EEENS7_ILi160EEENS7_ILi192EEEEEELi192ENS_12float_e4m3_tEfNS_4arch4Sm90ELb0ELb1ELb0ELb1ELb0ELb1ELb0ELb1ELb1ELb0ELb0ELb0EEENS1_21CollectiveEpilogueFwdINS6_IJSA_SC_SB_EEES9_NS_10bfloat16_tESG_Li256ELb1ELb0ELb0ELb1EEENS1_36VarlenDynamicPersistentTileSchedulerILi128ELi160ELi256ELi128ELb0ELb0ELb1ELb1ELb0ELb1EEEEEEEEEvNT_6ParamsE$_ZZN5flash25CollectiveMainloopFwdSm90ILi2EN4cute5tupleIJNS1_1CILi1EEES4_S4_EEENS2_IJNS3_ILi128EEENS3_ILi160EEENS3_ILi192EEEEEELi192EN7cutlass12float_e4m3_tEfNSA_4arch4Sm90ELb0ELb1ELb0ELb1ELb0ELb1ELb0ELb1ELb1ELb0ELb0ELb0EE12store_kv_newINS_16FlashAttnFwdSm90ISE_NS_21CollectiveEpilogueFwdINS2_IJS6_S8_S7_EEES5_NSA_10bfloat16_tESD_Li256ELb1ELb0ELb0ELb1EEENS_36VarlenDynamicPersistentTileSchedulerILi128ELi160ELi256ELi128ELb0ELb0ELb1ELb1ELb0ELb1EEEE13SharedStorageEEEbRKNSE_6ParamsENSA_25PipelineTmaAsyncNoClusterILi2ENSA_16PipelineTmaAsyncILi2EEEEESV_RNSA_13PipelineStateILj2EEEiRT_RKNS_16SeqlenInfoQKNewKILb1ELb1EEENS2_IJiiiiEEEENKUliRKT_E_clISX_EEDaiS18_,(.L_x_12365 - $_ZN7cutlass13device_kernelIN5flash11enable_sm90INS1_16FlashAttnFwdSm90INS1_25CollectiveMainloopFwdSm90ILi2EN4cute5tupleIJNS5_1CILi1EEES8_S8_EEENS6_IJNS7_ILi128EEENS7_ILi160EEENS7_ILi192EEEEEELi192ENS_12float_e4m3_tEfNS_4arch4Sm90ELb0ELb1ELb0ELb1ELb0ELb1ELb0ELb1ELb1ELb0ELb0ELb0EEENS1_21CollectiveEpilogueFwdINS6_IJSA_SC_SB_EEES9_NS_10bfloat16_tESG_Li256ELb1ELb0ELb0ELb1EEENS1_36VarlenDynamicPersistentTileSchedulerILi128ELi160ELi256ELi128ELb0ELb0ELb1ELb1ELb0ELb1EEEEEEEEEvNT_6ParamsE$_ZZN5flash25CollectiveMainloopFwdSm90ILi2EN4cute5tupleIJNS1_1CILi1EEES4_S4_EEENS2_IJNS3_ILi128EEENS3_ILi160EEENS3_ILi192EEEEEELi192EN7cutlass12float_e4m3_tEfNSA_4arch4Sm90ELb0ELb1ELb0ELb1ELb0ELb1ELb0ELb1ELb1ELb0ELb0ELb0EE12store_kv_newINS_16FlashAttnFwdSm90ISE_NS_21CollectiveEpilogueFwdINS2_IJS6_S8_S7_EEES5_NSA_10bfloat16_tESD_Li256ELb1ELb0ELb0ELb1EEENS_36VarlenDynamicPersistentTileSchedulerILi128ELi160ELi256ELi128ELb0ELb0ELb1ELb1ELb0ELb1EEEE13SharedStorageEEEbRKNSE_6ParamsENSA_25PipelineTmaAsyncNoClusterILi2ENSA_16PipelineTmaAsyncILi2EEEEESV_RNSA_13PipelineStateILj2EEEiRT_RKNS_16SeqlenInfoQKNewKILb1ELb1EEENS2_IJiiiiEEEENKUliRKT_E_clISX_EEDaiS18_)
$_ZN7cutlass13device_kernelIN5flash11enable_sm90INS1_16FlashAttnFwdSm90INS1_25CollectiveMainloopFwdSm90ILi2EN4cute5tupleIJNS5_1CILi1EEES8_S8_EEENS6_IJNS7_ILi128EEENS7_ILi160EEENS7_ILi192EEEEEELi192ENS_12float_e4m3_tEfNS_4arch4Sm90ELb0ELb1ELb0ELb1ELb0ELb1ELb0ELb1ELb1ELb0ELb0ELb0EEENS1_21CollectiveEpilogueFwdINS6_IJSA_SC_SB_EEES9_NS_10bfloat16_tESG_Li256ELb1ELb0ELb0ELb1EEENS1_36VarlenDynamicPersistentTileSchedulerILi128ELi160ELi256ELi128ELb0ELb0ELb1ELb1ELb0ELb1EEEEEEEEEvNT_6ParamsE$_ZZN5flash25CollectiveMainloopFwdSm90ILi2EN4cute5tupleIJNS1_1CILi1EEES4_S4_EEENS2_IJNS3_ILi128EEENS3_ILi160EEENS3_ILi192EEEEEELi192EN7cutlass12float_e4m3_tEfNSA_4arch4Sm90ELb0ELb1ELb0ELb1ELb0ELb1ELb0ELb1ELb1ELb0ELb0ELb0EE12store_kv_newINS_16FlashAttnFwdSm90ISE_NS_21CollectiveEpilogueFwdINS2_IJS6_S8_S7_EEES5_NSA_10bfloat16_tESD_Li256ELb1ELb0ELb0ELb1EEENS_36VarlenDynamicPersistentTileSchedulerILi128ELi160ELi256ELi128ELb0ELb0ELb1ELb1ELb0ELb1EEEE13SharedStorageEEEbRKNSE_6ParamsENSA_25PipelineTmaAsyncNoClusterILi2ENSA_16PipelineTmaAsyncILi2EEEEESV_RNSA_13PipelineStateILj2EEEiRT_RKNS_16SeqlenInfoQKNewKILb1ELb1EEENS2_IJiiiiEEEENKUliRKT_E_clISX_EEDaiS18_:
[----:B------:R-:W-:Y:S05]  /*2a6f0*/  YIELD ;  /* 0x0000000000007946 */ /* 0x000fea0003800000 */
[----:B------:R-:W-:Y:S02]  /*2a700*/  ULDC UR4, c[0x0][0x20] ;  /* 0x0000080000047ab9 */ /* 0x000fe40000000800 */
[----:B------:R-:W-:-:S05]  /*2a710*/  VIADD R3, R11, -UR4 ;  /* 0x800000040b037c36 */ /* 0x000fca0008000000 */
[----:B------:R-:W2:Y:S01]  /*2a720*/  LDL.64 R12, [R3+0x8] ;  /* 0x00000800030c7983 */ /* 0x000ea20000100a00 */
[----:B------:R-:W0:Y:S02]  /*2a730*/  LDC.64 R20, c[0x0][0x208] ;  /* 0x00008200ff147b82 */ /* 0x000e240000000a00 */
[----:B0-----:R-:W-:Y:S02]  /*2a740*/  R2UR UR6, R20 ;  /* 0x00000000140672ca */ /* 0x001fe400000e0000 */
[----:B------:R-:W-:-:S13]  /*2a750*/  R2UR UR7, R21 ;  /* 0x00000000150772ca */ /* 0x000fda00000e0000 */
[----:B--2---:R-:W2:Y:S01]  /*2a760*/  LD.E R0, desc[UR6][R12.64+0x154] ;  /* 0x000154060c007980 */ /* 0x004ea2000c101900 */
[----:B------:R-:W-:Y:S01]  /*2a770*/  BSSY B0, `(.L_x_4506) ;  /* 0x0001112000007945 */ /* 0x000fe20003800000 */
[----:B--2---:R-:W-:Y:S01]  /*2a780*/  ISETP.GE.AND P1, PT, R0, 0x1, PT ;  /* 0x000000010000780c */ /* 0x004fe20003f26270 */
[----:B------:R-:W-:-:S12]  /*2a790*/  VIADD R0, R7, -UR4 ;  /* 0x8000000407007c36 */ /* 0x000fd80008000000 */
[----:B------:R-:W-:Y:S05]  /*2a7a0*/  @!P1 BRA `(.L_x_4507) ;  /* 0x0000010400149947 */ /* 0x000fea0003800000 */
[----:B------:R-:W2:Y:S01]  /*2a7b0*/  LDL.64 R14, [R3+0x40] ;  /* 0x00004000030e7983 */ /* 0x000ea20000100a00 */
[C---:B------:R-:W-:Y:S02]  /*2a7c0*/  R2UR UR6, R20.reuse ;  /* 0x00000000140672ca */ /* 0x040fe400000e0000 */
[C---:B------:R-:W-:Y:S01]  /*2a7d0*/  R2UR UR7, R21.reuse ;  /* 0x00000000150772ca */ /* 0x040fe200000e0000 */
[----:B------:R0:W5:Y:S01]  /*2a7e0*/  LDL.64 R106, [R3+0x50] ;  /* 0x00005000036a7983 */ /* 0x0001620000100a00 */
[----:B------:R-:W-:Y:S02]  /*2a7f0*/  R2UR UR4, R20 ;  /* 0x00000000140472ca */ /* 0x000fe400000e0000 */
[----:B------:R-:W-:-:S09]  /*2a800*/  R2UR UR5, R21 ;  /* 0x00000000150572ca */ /* 0x000fd200000e0000 */
[----:B------:R-:W3:Y:S04]  /*2a810*/  LD.E.U8 R12, desc[UR6][R12.64+0x170] ;  /* 0x000170060c0c7980 */ /* 0x000ee8000c101100 */
[----:B--2---:R-:W2:Y:S01]  /*2a820*/  LD.E.64 R104, desc[UR4][R14.64+0x10] ;  /* 0x000010040e687980 */ /* 0x004ea2000c101b00 */
[----:B------:R-:W-:-:S03]  /*2a830*/  SHF.R.S32.HI R33, RZ, 0x1f, R53 ;  /* 0x0000001fff217819 */ /* 0x000fc60000011435 */
[----:B------:R0:W5:Y:S04]  /*2a840*/  LD.E.64 R94, desc[UR4][R14.64+0x8] ;  /* 0x000008040e5e7980 */ /* 0x000168000c101b00 */
[----:B------:R0:W5:Y:S01]  /*2a850*/  LD.E.64 R26, desc[UR6][R14.64+0x18] ;  /* 0x000018060e1a7980 */ /* 0x000162000c101b00 */
[----:B---3--:R-:W-:Y:S01]  /*2a860*/  ISETP.NE.AND P1, PT, R12, RZ, PT ;  /* 0x000000ff0c00720c */ /* 0x008fe20003f25270 */
[-C--:B--2---:R-:W-:Y:S02]  /*2a870*/  IMAD R7, R105, R53.reuse, RZ ;  /* 0x0000003569077224 */ /* 0x084fe400078e02ff */
[----:B------:R-:W-:-:S04]  /*2a880*/  IMAD.WIDE.U32 R86, R104, R53, RZ ;  /* 0x0000003568567225 */ /* 0x000fc800078e00ff */
[----:B------:R-:W-:-:S04]  /*2a890*/  IMAD R7, R104, R33, R7 ;  /* 0x0000002168077224 */ /* 0x000fc800078e0207 */
[----:B------:R-:W-:Y:S02]  /*2a8a0*/  IMAD.IADD R85, R87, 0x1, R7 ;  /* 0x0000000157557824 */ /* 0x000fe400078e0207 */
[----:B0-----:R-:W-:Y:S05]  /*2a8b0*/  @!P1 BRA `(.L_x_4508) ;  /* 0x0000007c00649947 */ /* 0x001fea0003800000 */
[C---:B------:R-:W-:Y:S01]  /*2a8c0*/  R2UR UR6, R20.reuse ;  /* 0x00000000140672ca */ /* 0x040fe200000e0000 */
[----:B------:R0:W5:Y:S01]  /*2a8d0*/  LDL.64 R64, [R3+0x10] ;  /* 0x0000100003407983 */ /* 0x0001620000100a00 */
[C---:B------:R-:W-:Y:S02]  /*2a8e0*/  R2UR UR7, R21.reuse ;  /* 0x00000000150772ca */ /* 0x040fe400000e0000 */
[----:B------:R-:W-:Y:S02]  /*2a8f0*/  R2UR UR4, R20 ;  /* 0x00000000140472ca */ /* 0x000fe400000e0000 */
[----:B------:R-:W-:-:S09]  /*2a900*/  R2UR UR5, R21 ;  /* 0x00000000150572ca */ /* 0x000fd200000e0000 */
[----:B-----5:R-:W2:Y:S04]  /*2a910*/  LD.E R12, desc[UR6][R106.64+0xc] ;  /* 0x00000c066a0c7980 */ /* 0x020ea8000c101900 */
[----:B------:R-:W3:Y:S04]  /*2a920*/  LD.E R7, desc[UR4][R106.64+0x10] ;  /* 0x000010046a077980 */ /* 0x000ee8000c101900 */
[----:B------:R-:W4:Y:S04]  /*2a930*/  LD.E.64 R14, desc[UR4][R106.64+0x60] ;  /* 0x000060046a0e7980 */ /* 0x000f28000c101b00 */
[----:B------:R-:W4:Y:S01]  /*2a940*/  LD.E.64 R30, desc[UR6][R106.64+0x80] ;  /* 0x000080066a1e7980 */ /* 0x000f22000c101b00 */
[----:B------:R-:W-:-:S02]  /*2a950*/  R2UR UR8, R20 ;  /* 0x00000000140872ca */ /* 0x000fc400000e0000 */
[C---:B------:R-:W-:Y:S02]  /*2a960*/  R2UR UR9, R21.reuse ;  /* 0x00000000150972ca */ /* 0x040fe400000e0000 */
[C---:B------:R-:W-:Y:S02]  /*2a970*/  R2UR UR10, R20.reuse ;  /* 0x00000000140a72ca */ /* 0x040fe400000e0000 */
[C---:B------:R-:W-:Y:S02]  /*2a980*/  R2UR UR11, R21.reuse ;  /* 0x00000000150b72ca */ /* 0x040fe400000e0000 */
[----:B------:R-:W-:Y:S02]  /*2a990*/  R2UR UR12, R20 ;  /* 0x00000000140c72ca */ /* 0x000fe400000e0000 */
[----:B------:R-:W-:Y:S01]  /*2a9a0*/  R2UR UR13, R21 ;  /* 0x00000000150d72ca */ /* 0x000fe200000e0000 */
[----:B------:R-:W-:Y:S01]  /*2a9b0*/  BSSY B2, `(.L_x_4509) ;  /* 0x0000059000027945 */ /* 0x000fe20003800000 */
[----:B------:R-:W-:-:S03]  /*2a9c0*/  CS2R R28, SRZ ;  /* 0x00000000001c7805 */ /* 0x000fc6000001ff00 */
[----:B------:R0:W5:Y:S01]  /*2a9d0*/  LD.E.64 R60, desc[UR8][R106.64+0x78] ;  /* 0x000078086a3c7980 */ /* 0x000162000c101b00 */
[----:B------:R-:W-:-:S03]  /*2a9e0*/  CS2R R74, SRZ ;  /* 0x00000000004a7805 */ /* 0x000fc6000001ff00 */
[----:B------:R0:W5:Y:S01]  /*2a9f0*/  LD.E.64 R62, desc[UR10][R106.64+0x88] ;  /* 0x0000880a6a3e7980 */ /* 0x000162000c101b00 */
[----:B------:R-:W-:-:S03]  /*2aa00*/  CS2R R76, SRZ ;  /* 0x00000000004c7805 */ /* 0x000fc6000001ff00 */
[----:B------:R0:W5:Y:S01]  /*2aa10*/  LD.E.U8 R97, desc[UR12][R106.64+0x18] ;  /* 0x0000180c6a617980 */ /* 0x000162000c101100 */
        /* <DEDUP_REMOVED lines=10> */
[----:B--2---:R-:W-:Y:S01]  /*2aac0*/  IMAD R12, R53, -0xa0, R12 ;  /* 0xffffff60350c7824 */ /* 0x004fe200078e020c */
[----:B---3--:R-:W-:-:S04]  /*2aad0*/  LEA.HI R7, R7, R7, RZ, 0x1 ;  /* 0x0000000707077211 */ /* 0x008fc800078f08ff */
[----:B------:R-:W-:Y:S02]  /*2aae0*/  VIMNMX R34, R12, 0xa0, PT ;  /* 0x000000a00c227848 */ /* 0x000fe40003fe0100 */
[----:B------:R-:W-:-:S04]  /*2aaf0*/  SHF.R.S32.HI R7, RZ, 0x1, R7 ;  /* 0x00000001ff077819 */ /* 0x000fc80000011407 */
[----:B------:R-:W-:Y:S01]  /*2ab00*/  ISETP.GE.AND P1, PT, R7, R34, PT ;  /* 0x000000220700720c */ /* 0x000fe20003f26270 */
[-C--:B----4-:R-:W-:Y:S02]  /*2ab10*/  IMAD R13, R15, R53.reuse, RZ ;  /* 0x000000350f0d7224 */ /* 0x090fe400078e02ff */
[----:B------:R-:W-:Y:S02]  /*2ab20*/  IMAD R15, R31, R53, RZ ;  /* 0x000000351f0f7224 */ /* 0x000fe400078e02ff */
[-C--:B------:R-:W-:Y:S02]  /*2ab30*/  IMAD R31, R14, R33.reuse, R13 ;  /* 0x000000210e1f7224 */ /* 0x080fe400078e020d */
[----:B------:R-:W-:Y:S01]  /*2ab40*/  IMAD R33, R30, R33, R15 ;  /* 0x000000211e217224 */ /* 0x000fe200078e020f */
[----:B------:R0:W5:Y:S01]  /*2ab50*/  LD.E.64 R12, desc[UR4][R106.64+0x58] ;  /* 0x000058046a0c7980 */ /* 0x000162000c101b00 */
[----:B------:R-:W-:-:S03]  /*2ab60*/  IMAD.WIDE.U32 R70, R14, R53, RZ ;  /* 0x000000350e467225 */ /* 0x000fc600078e00ff */
[----:B------:R0:W5:Y:S01]  /*2ab70*/  LD.E.64 R14, desc[UR6][R106.64+0x68] ;  /* 0x000068066a0e7980 */ /* 0x000162000c101b00 */
[----:B------:R-:W-:-:S04]  /*2ab80*/  IMAD.WIDE.U32 R108, R30, R53, RZ ;  /* 0x000000351e6c7225 */ /* 0x000fc800078e00ff */
[----:B------:R-:W-:Y:S02]  /*2ab90*/  IMAD.IADD R55, R71, 0x1, R31 ;  /* 0x0000000147377824 */ /* 0x000fe400078e021f */
[----:B------:R-:W-:Y:S02]  /*2aba0*/  VIADD R7, R7, 0x80 ;  /* 0x0000008007077836 */ /* 0x000fe40000000000 */
[----:B------:R-:W-:Y:S01]  /*2abb0*/  IMAD.IADD R93, R109, 0x1, R33 ;  /* 0x000000016d5d7824 */ /* 0x000fe200078e0221 */
[----:B0-----:R-:W-:Y:S06]  /*2abc0*/  @P1 BRA `(.L_x_4510) ;  /* 0x0000000000dc1947 */ /* 0x001fec0003800000 */
[----:B-----5:R-:W-:Y:S02]  /*2abd0*/  LOP3.LUT R30, R97, 0x1, RZ, 0xc0, !PT ;  /* 0x00000001611e7812 */ /* 0x020fe400078ec0ff */
[----:B------:R-:W-:Y:S02]  /*2abe0*/  CS2R R102, SRZ ;  /* 0x0000000000667805 */ /* 0x000fe4000001ff00 */
[----:B------:R-:W-:Y:S02]  /*2abf0*/  IADD3 R32, P3, R62, R108, RZ ;  /* 0x0000006c3e207210 */ /* 0x000fe40007f7e0ff */
[----:B------:R-:W-:Y:S02]  /*2ac00*/  CS2R R104, SRZ ;  /* 0x0000000000687805 */ /* 0x000fe4000001ff00 */
[----:B------:R-:W-:Y:S02]  /*2ac10*/  ISETP.NE.U32.AND P1, PT, R30, 0x1, PT ;  /* 0x000000011e00780c */ /* 0x000fe40003f25070 */
[----:B------:R-:W-:Y:S01]  /*2ac20*/  IADD3 R30, P2, R14, R70, RZ ;  /* 0x000000460e1e7210 */ /* 0x000fe20007f5e0ff */
[----:B------:R-:W-:-:S04]  /*2ac30*/  IMAD.X R33, R63, 0x1, R93, P3 ;  /* 0x000000013f217824 */ /* 0x000fc800018e065d */
[----:B------:R-:W-:-:S06]  /*2ac40*/  IMAD.X R31, R15, 0x1, R55, P2 ;  /* 0x000000010f1f7824 */ /* 0x000fcc00010e0637 */
[C---:B------:R-:W-:Y:S02]  /*2ac50*/  @!P1 R2UR UR4, R20.reuse ;  /* 0x00000000140492ca */ /* 0x040fe400000e0000 */
[C---:B------:R-:W-:Y:S02]  /*2ac60*/  @!P1 R2UR UR5, R21.reuse ;  /* 0x00000000150592ca */ /* 0x040fe400000e0000 */
[----:B------:R-:W-:Y:S02]  /*2ac70*/  @!P1 R2UR UR6, R20 ;  /* 0x00000000140692ca */ /* 0x000fe400000e0000 */
[----:B------:R-:W-:-:S09]  /*2ac80*/  @!P1 R2UR UR7, R21 ;  /* 0x00000000150792ca */ /* 0x000fd200000e0000 */
[----:B------:R0:W5:Y:S04]  /*2ac90*/  @!P1 LD.E.64 R102, desc[UR4][R30.64] ;  /* 0x000000041e669980 */ /* 0x000168000c101b00 */
[----:B------:R0:W5:Y:S01]  /*2aca0*/  @!P1 LD.E.64 R104, desc[UR6][R32.64] ;  /* 0x0000000620689980 */ /* 0x000162000c101b00 */
[----:B------:R-:W-:Y:S02]  /*2acb0*/  R2P PR, R97, 0x3e ;  /* 0x0000003e61007804 */ /* 0x000fe40000000000 */
[----:B------:R-:W-:Y:S02]  /*2acc0*/  CS2R R90, SRZ ;  /* 0x00000000005a7805 */ /* 0x000fe4000001ff00 */
[----:B------:R-:W-:Y:S02]  /*2acd0*/  CS2R R88, SRZ ;  /* 0x0000000000587805 */ /* 0x000fe4000001ff00 */
[----:B------:R-:W-:-:S02]  /*2ace0*/  CS2R R80, SRZ ;  /* 0x0000000000507805 */ /* 0x000fc4000001ff00 */
[----:B------:R-:W-:Y:S02]  /*2acf0*/  CS2R R76, SRZ ;  /* 0x00000000004c7805 */ /* 0x000fe4000001ff00 */
[----:B------:R-:W-:Y:S02]  /*2ad00*/  CS2R R74, SRZ ;  /* 0x00000000004a7805 */ /* 0x000fe4000001ff00 */
[----:B------:R-:W-:Y:S02]  /*2ad10*/  CS2R R100, SRZ ;  /* 0x0000000000647805 */ /* 0x000fe4000001ff00 */
[C---:B------:R-:W-:Y:S02]  /*2ad20*/  @P1 R2UR UR4, R20.reuse ;  /* 0x00000000140412ca */ /* 0x040fe400000e0000 */
[----:B------:R-:W-:Y:S02]  /*2ad30*/  @P1 R2UR UR5, R21 ;  /* 0x00000000150512ca */ /* 0x000fe400000e0000 */
[----:B------:R-:W-:-:S02]  /*2ad40*/  @P2 R2UR UR8, R20 ;  /* 0x00000000140822ca */ /* 0x000fc400000e0000 */
[C---:B------:R-:W-:Y:S02]  /*2ad50*/  @P2 R2UR UR9, R21.reuse ;  /* 0x00000000150922ca */ /* 0x040fe400000e0000 */
[C---:B------:R-:W-:Y:S02]  /*2ad60*/  @P3 R2UR UR12, R20.reuse ;  /* 0x00000000140c32ca */ /* 0x040fe400000e0000 */
[C---:B------:R-:W-:Y:S02]  /*2ad70*/  @P3 R2UR UR13, R21.reuse ;  /* 0x00000000150d32ca */ /* 0x040fe400000e0000 */
[----:B------:R-:W-:Y:S02]  /*2ad80*/  @P4 R2UR UR16, R20 ;  /* 0x00000000141042ca */ /* 0x000fe400000e0000 */
[----:B------:R-:W-:Y:S02]  /*2ad90*/  @P4 R2UR UR17, R21 ;  /* 0x00000000151142ca */ /* 0x000fe400000e0000 */
[----:B------:R-:W-:-:S02]  /*2ada0*/  CS2R R98, SRZ ;  /* 0x0000000000627805 */ /* 0x000fc4000001ff00 */
[C---:B------:R-:W-:Y:S02]  /*2adb0*/  @P5 R2UR UR20, R20.reuse ;  /* 0x00000000141452ca */ /* 0x040fe400000e0000 */
[----:B------:R-:W-:Y:S02]  /*2adc0*/  CS2R R82, SRZ ;  /* 0x0000000000527805 */ /* 0x000fe4000001ff00 */
[----:B------:R-:W-:Y:S02]  /*2add0*/  @P5 R2UR UR21, R21 ;  /* 0x00000000151552ca */ /* 0x000fe400000e0000 */
[----:B------:R-:W-:Y:S02]  /*2ade0*/  CS2R R78, SRZ ;  /* 0x00000000004e7805 */ /* 0x000fe4000001ff00 */
[----:B------:R-:W-:Y:S02]  /*2adf0*/  @P1 R2UR UR6, R20 ;  /* 0x00000000140612ca */ /* 0x000fe400000e0000 */
[----:B------:R-:W-:-:S02]  /*2ae00*/  CS2R R72, SRZ ;  /* 0x0000000000487805 */ /* 0x000fc4000001ff00 */
[C---:B------:R-:W-:Y:S01]  /*2ae10*/  @P1 R2UR UR7, R21.reuse ;  /* 0x00000000150712ca */ /* 0x040fe200000e0000 */
[----:B------:R0:W5:Y:S01]  /*2ae20*/  @P1 LD.E.64 R90, desc[UR4][R30.64+0x10] ;  /* 0x000010041e5a1980 */ /* 0x000162000c101b00 */
[C---:B------:R-:W-:Y:S02]  /*2ae30*/  @P2 R2UR UR10, R20.reuse ;  /* 0x00000000140a22ca */ /* 0x040fe400000e0000 */
[C---:B------:R-:W-:Y:S01]  /*2ae40*/  @P2 R2UR UR11, R21.reuse ;  /* 0x00000000150b22ca */ /* 0x040fe200000e0000 */
[----:B------:R0:W5:Y:S01]  /*2ae50*/  @P2 LD.E.64 R88, desc[UR8][R30.64+0x20] ;  /* 0x000020081e582980 */ /* 0x000162000c101b00 */
[C---:B------:R-:W-:Y:S02]  /*2ae60*/  @P3 R2UR UR14, R20.reuse ;  /* 0x00000000140e32ca */ /* 0x040fe400000e0000 */
[----:B------:R-:W-:Y:S01]  /*2ae70*/  @P3 R2UR UR15, R21 ;  /* 0x00000000150f32ca */ /* 0x000fe200000e0000 */
[----:B------:R0:W5:Y:S01]  /*2ae80*/  @P3 LD.E.64 R80, desc[UR12][R30.64+0x30] ;  /* 0x0000300c1e503980 */ /* 0x000162000c101b00 */
[----:B------:R-:W-:-:S02]  /*2ae90*/  @P4 R2UR UR18, R20 ;  /* 0x00000000141242ca */ /* 0x000fc400000e0000 */
[C---:B------:R-:W-:Y:S01]  /*2aea0*/  @P4 R2UR UR19, R21.reuse ;  /* 0x00000000151342ca */ /* 0x040fe200000e0000 */
[----:B------:R0:W5:Y:S01]  /*2aeb0*/  @P4 LD.E.64 R76, desc[UR16][R30.64+0x40] ;  /* 0x000040101e4c4980 */ /* 0x000162000c101b00 */
[----:B------:R-:W-:Y:S02]  /*2aec0*/  @P5 R2UR UR22, R20 ;  /* 0x00000000141652ca */ /* 0x000fe400000e0000 */
[----:B------:R-:W-:Y:S01]  /*2aed0*/  @P5 R2UR UR23, R21 ;  /* 0x00000000151752ca */ /* 0x000fe200000e0000 */
[----:B------:R0:W5:Y:S04]  /*2aee0*/  @P5 LD.E.64 R74, desc[UR20][R30.64+0x50] ;  /* 0x000050141e4a5980 */ /* 0x000168000c101b00 */
[----:B------:R0:W5:Y:S04]  /*2aef0*/  @P1 LD.E.64 R100, desc[UR6][R32.64+0x10] ;  /* 0x0000100620641980 */ /* 0x000168000c101b00 */
[----:B------:R0:W5:Y:S04]  /*2af00*/  @P2 LD.E.64 R98, desc[UR10][R32.64+0x20] ;  /* 0x0000200a20622980 */ /* 0x000168000c101b00 */
[----:B------:R0:W5:Y:S04]  /*2af10*/  @P3 LD.E.64 R82, desc[UR14][R32.64+0x30] ;  /* 0x0000300e20523980 */ /* 0x000168000c101b00 */
[----:B------:R0:W5:Y:S04]  /*2af20*/  @P4 LD.E.64 R78, desc[UR18][R32.64+0x40] ;  /* 0x00004012204e4980 */ /* 0x000168000c101b00 */
[----:B------:R0:W5:Y:S02]  /*2af30*/  @P5 LD.E.64 R72, desc[UR22][R32.64+0x50] ;  /* 0x0000501620485980 */ /* 0x000164000c101b00 */
.L_x_4510:
[----:B------:R-:W-:Y:S05]  /*2af40*/  BSYNC B2 ;  /* 0x0000000000027941 */ /* 0x000fea0003800000 */
.L_x_4509:
[----:B------:R-:W-:Y:S01]  /*2af50*/  ISETP.GE.AND P1, PT, R7, R34, PT ;  /* 0x000000220700720c */ /* 0x000fe20003f26270 */
[----:B------:R-:W-:Y:S01]  /*2af60*/  BSSY B2, `(.L_x_4511) ;  /* 0x0000044000027945 */ /* 0x000fe20003800000 */
[----:B0-----:R-:W-:Y:S02]  /*2af70*/  CS2R R32, SRZ ;  /* 0x0000000000207805 */ /* 0x001fe4000001ff00 */
        /* <DEDUP_REMOVED lines=10> */
[----:B------:R-:W-:Y:S06]  /*2b020*/  @P1 BRA `(.L_x_4512) ;  /* 0x0000000000dc1947 */ /* 0x000fec0003800000 */
[----:B-----5:R-:W-:Y:S02]  /*2b030*/  LOP3.LUT R7, R97, 0x1, RZ, 0xc0, !PT ;  /* 0x0000000161077812 */ /* 0x020fe400078ec0ff */
[----:B------:R-:W-:Y:S02]  /*2b040*/  CS2R R66, SRZ ;  /* 0x0000000000427805 */ /* 0x000fe4000001ff00 */
[----:B------:R-:W-:Y:S02]  /*2b050*/  IADD3 R70, P1, P2, R14, R12, R70 ;  /* 0x0000000c0e467210 */ /* 0x000fe40007a3e046 */
[----:B------:R-:W-:Y:S02]  /*2b060*/  CS2R R68, SRZ ;  /* 0x0000000000447805 */ /* 0x000fe4000001ff00 */
[----:B------:R-:W-:Y:S02]  /*2b070*/  ISETP.NE.U32.AND P5, PT, R7, 0x1, PT ;  /* 0x000000010700780c */ /* 0x000fe40003fa5070 */
[----:B------:R-:W-:-:S02]  /*2b080*/  IADD3 R108, P3, P4, R62, R60, R108 ;  /* 0x0000003c3e6c7210 */ /* 0x000fc40007c7e06c */
[----:B------:R-:W-:Y:S02]  /*2b090*/  IADD3.X R71, R15, R13, R55, P1, P2 ;  /* 0x0000000d0f477210 */ /* 0x000fe40000fe4437 */
[----:B------:R-:W-:-:S07]  /*2b0a0*/  IADD3.X R109, R63, R61, R93, P3, P4 ;  /* 0x0000003d3f6d7210 */ /* 0x000fce0001fe845d */
        /* <DEDUP_REMOVED lines=47> */
.L_x_4512:
[----:B------:R-:W-:Y:S05]  /*2b3a0*/  BSYNC B2 ;  /* 0x0000000000027941 */ /* 0x000fea0003800000 */
.L_x_4511:
[----:B------:R-:W-:Y:S01]  /*2b3b0*/  R2UR UR4, R20 ;  /* 0x00000000140472ca */ /* 0x000fe200000e0000 */
[----:B------:R1:W5:Y:S01]  /*2b3c0*/  LDL R7, [R0] ;  /* 0x0000000000077983 */ /* 0x0003620000100800 */
[----:B------:R-:W-:-:S03]  /*2b3d0*/  R2UR UR5, R21 ;  /* 0x00000000150572ca */ /* 0x000fc600000e0000 */
[----:B-----5:R1:W5:Y:S10]  /*2b3e0*/  LDL R12, [R0+0x4] ;  /* 0x00000400000c7983 */ /* 0x0203740000100800 */
[----:B------:R-:W2:Y:S01]  /*2b3f0*/  LD.E R13, desc[UR4][R64.64+0x1c] ;  /* 0x00001c04400d7980 */ /* 0x000ea2000c101900 */
[----:B------:R-:W-:Y:S01]  /*2b400*/  BSSY B2, `(.L_x_4513) ;  /* 0x0000005000027945 */ /* 0x000fe20003800000 */
[----:B--2---:R-:W-:-:S04]  /*2b410*/  LOP3.LUT R13, R13, 0x1, RZ, 0xfc, !PT ;  /* 0x000000010d0d7812 */ /* 0x004fc800078efcff */
[----:B------:R-:W-:-:S13]  /*2b420*/  ISETP.NE.AND P1, PT, R13, 0x3, PT ;  /* 0x000000030d00780c */ /* 0x000fda0003f25270 */
[----:B-1----:R-:W-:Y:S05]  /*2b430*/  @!P1 BRA `(.L_x_4514) ;  /* 0x0000000000049947 */ /* 0x002fea0003800000 */
[----:B------:R-:W-:Y:S01]  /*2b440*/  BPT.TRAP 0x1 ;  /* 0x000000040000795c */ /* 0x000fe20000300000 */
.L_x_4514:
[----:B------:R-:W-:Y:S05]  /*2b450*/  BSYNC B2 ;  /* 0x0000000000027941 */ /* 0x000fea0003800000 */
.L_x_4513:
[----:B------:R-:W-:Y:S02]  /*2b460*/  R2UR UR4, R20 ;  /* 0x00000000140472ca */ /* 0x000fe400000e0000 */
[----:B------:R-:W-:-:S13]  /*2b470*/  R2UR UR5, R21 ;  /* 0x00000000150572ca */ /* 0x000fda00000e0000 */
[----:B------:R-:W2:Y:S01]  /*2b480*/  LD.E.64 R64, desc[UR4][R64.64+0x8] ;  /* 0x0000080440407980 */ /* 0x000ea2000c101b00 */
[----:B-----5:R-:W-:Y:S01]  /*2b490*/  SHF.L.U32 R12, R12, 0x1f, RZ ;  /* 0x0000001f0c0c7819 */ /* 0x020fe200000006ff */
[----:B------:R-:W-:Y:S01]  /*2b4a0*/  BSSY B2, `(.L_x_4515) ;  /* 0x0000005000027945 */ /* 0x000fe20003800000 */
[----:B--2---:R-:W-:-:S05]  /*2b4b0*/  MOV R14, R64 ;  /* 0x00000040000e7202 */ /* 0x004fca0000000f00 */
[----:B------:R-:W-:-:S04]  /*2b4c0*/  IMAD R7, R7, 0x8, R14 ;  /* 0x0000000807077824 */ /* 0x000fc800078e020e */
[----:B------:R-:W1:Y:S02]  /*2b4d0*/  SYNCS.PHASECHK.TRANS64.TRYWAIT P1, [R7+URZ], R12 ;  /* 0x0000000c070075a7 */ /* 0x000e64000802017f */
[----:B-1----:R-:W-:Y:S05]  /*2b4e0*/  @!P1 BRA `(.L_x_4516) ;  /* 0x0000010400489947 */ /* 0x002fea0003800000 */
.L_x_4621:
[----:B------:R-:W-:Y:S05]  /*2b4f0*/  BSYNC B2 ;  /* 0x0000000000027941 */ /* 0x000fea0003800000 */
.L_x_4515:
[----:B------:R-:W2:Y:S04]  /*2b500*/  LDL.64 R60, [R3+0x50] ;  /* 0x00005000033c7983 */ /* 0x000ea80000100a00 */
[----:B------:R-:W3:Y:S01]  /*2b510*/  LDL.64 R62, [R3+0x58] ;  /* 0x00005800033e7983 */ /* 0x000ee20000100a00 */
[C---:B------:R-:W-:Y:S02]  /*2b520*/  R2UR UR4, R20.reuse ;  /* 0x00000000140472ca */ /* 0x040fe400000e0000 */
[C---:B------:R-:W-:Y:S01]  /*2b530*/  R2UR UR5, R21.reuse ;  /* 0x00000000150572ca */ /* 0x040fe200000e0000 */
[----:B-1----:R-:W4:Y:S01]  /*2b540*/  LDL R7, [R0] ;  /* 0x0000000000077983 */ /* 0x002f220000100800 */
[----:B------:R-:W-:Y:S02]  /*2b550*/  R2UR UR6, R20 ;  /* 0x00000000140672ca */ /* 0x000fe400000e0000 */
[----:B------:R-:W-:Y:S01]  /*2b560*/  R2UR UR7, R21 ;  /* 0x00000000150772ca */ /* 0x000fe200000e0000 */
[----:B------:R1:W5:Y:S08]  /*2b570*/  LDL.64 R64, [R3+0x38] ;  /* 0x0000380003407983 */ /* 0x0003700000100a00 */
[----:B--2---:R-:W2:Y:S04]  /*2b580*/  LD.E R12, desc[UR4][R60.64+0x8] ;  /* 0x000008043c0c7980 */ /* 0x004ea8000c101900 */
[----:B------:R-:W4:Y:S04]  /*2b590*/  LD.E R106, desc[UR4][R60.64+0xc] ;  /* 0x00000c043c6a7980 */ /* 0x000f28000c101900 */
[----:B---3--:R-:W3:Y:S01]  /*2b5a0*/  LD.E.64 R62, desc[UR6][R62.64] ;  /* 0x000000063e3e7980 */ /* 0x008ee2000c101b00 */
[----:B------:R-:W-:Y:S01]  /*2b5b0*/  IMAD.MOV.U32 R93, RZ, RZ, 0x20 ;  /* 0x00000020ff5d7424 */ /* 0x000fe200078e00ff */
[----:B------:R-:W-:Y:S01]  /*2b5c0*/  BSSY B2, `(.L_x_4517) ;  /* 0x0000392000027945 */ /* 0x000fe20003800000 */
[----:B--2---:R-:W-:-:S04]  /*2b5d0*/  SHF.R.S32.HI R15, RZ, 0x1f, R12 ;  /* 0x0000001fff0f7819 */ /* 0x004fc8000001140c */
[----:B------:R-:W-:-:S04]  /*2b5e0*/  LEA.HI R13, R15, R12, RZ, 0x2 ;  /* 0x0000000c0f0d7211 */ /* 0x000fc800078f10ff */
[--C-:B------:R-:W-:Y:S02]  /*2b5f0*/  SHF.R.S32.HI R55, RZ, 0x2, R13.reuse ;  /* 0x00000002ff377819 */ /* 0x100fe4000001140d */
[----:B------:R-:W-:-:S04]  /*2b600*/  SHF.R.S32.HI R14, RZ, 0x1f, R13 ;  /* 0x0000001fff0e7819 */ /* 0x000fc8000001140d */
[----:B------:R-:W-:Y:S02]  /*2b610*/  LEA.HI R13, R14, R55, RZ, 0x2 ;  /* 0x000000370e0d7211 */ /* 0x000fe400078f10ff */
[----:B------:R-:W-:Y:S02]  /*2b620*/  LEA.HI R14, R12, R12, RZ, 0x1 ;  /* 0x0000000c0c0e7211 */ /* 0x000fe400078f08ff */
[----:B0-----:R-:W-:Y:S02]  /*2b630*/  LOP3.LUT R70, R13, 0xfffffffc, RZ, 0xc0, !PT ;  /* 0xfffffffc0d467812 */ /* 0x001fe400078ec0ff */
[----:B------:R-:W-:-:S03]  /*2b640*/  LOP3.LUT R13, R14, 0xffffffe, RZ, 0xc0, !PT ;  /* 0x0ffffffe0e0d7812 */ /* 0x000fc600078ec0ff */
[----:B------:R-:W-:Y:S01]  /*2b650*/  IMAD.IADD R70, R55, 0x1, -R70 ;  /* 0x0000000137467824 */ /* 0x000fe200078e0a46 */
[----:B------:R-:W-:Y:S01]  /*2b660*/  SHF.R.S32.HI R97, RZ, 0x1, R14 ;  /* 0x00000001ff617819 */ /* 0x000fe2000001140e */
[----:B------:R-:W-:Y:S01]  /*2b670*/  IMAD.IADD R13, R12, 0x1, -R13 ;  /* 0x000000010c0d7824 */ /* 0x000fe200078e0a0d */
[----:B------:R-:W-:Y:S01]  /*2b680*/  LEA.HI R15, R15, R12, RZ, 0x4 ;  /* 0x0000000c0f0f7211 */ /* 0x000fe200078f20ff */
[----:B------:R-:W-:Y:S01]  /*2b690*/  IMAD.SHL.U32 R12, R70, 0x80, RZ ;  /* 0x00000080460c7824 */ /* 0x000fe200078e00ff */
[----:B------:R-:W-:Y:S01]  /*2b6a0*/  LEA.HI R14, R14, R97, RZ, 0x1 ;  /* 0x000000610e0e7211 */ /* 0x000fe200078f08ff */
[----:B------:R-:W-:Y:S02]  /*2b6b0*/  IMAD.SHL.U32 R109, R13, 0x10, RZ ;  /* 0x000000100d6d7824 */ /* 0x000fe400078e00ff */
[----:B------:R-:W-:Y:S01]  /*2b6c0*/  IMAD.SHL.U32 R15, R15, 0x20, RZ ;  /* 0x000000200f0f7824 */ /* 0x000fe200078e00ff */
[----:B------:R-:W-:Y:S02]  /*2b6d0*/  LOP3.LUT R12, R12, 0x180, RZ, 0xc0, !PT ;  /* 0x000001800c0c7812 */ /* 0x000fe400078ec0ff */
[----:B------:R-:W-:-:S02]  /*2b6e0*/  LOP3.LUT R14, R14, 0x3fffffe, RZ, 0xc0, !PT ;  /* 0x03fffffe0e0e7812 */ /* 0x000fc400078ec0ff */
[----:B------:R-:W-:Y:S02]  /*2b6f0*/  LOP3.LUT R13, R12, 0x10, R109, 0xf8, !PT ;  /* 0x000000100c0d7812 */ /* 0x000fe400078ef86d */
[----:B------:R-:W-:Y:S01]  /*2b700*/  LOP3.LUT R15, R15, 0xfffffe00, RZ, 0xc0, !PT ;  /* 0xfffffe000f0f7812 */ /* 0x000fe200078ec0ff */
[----:B------:R-:W-:Y:S01]  /*2b710*/  IMAD.IADD R14, R97, 0x1, -R14 ;  /* 0x00000001610e7824 */ /* 0x000fe200078e0a0e */
[----:B------:R-:W-:-:S03]  /*2b720*/  SHF.R.U32.HI R12, RZ, 0x3, R12 ;  /* 0x00000003ff0c7819 */ /* 0x000fc6000001160c */
[----:B------:R-:W-:Y:S01]  /*2b730*/  IMAD R14, R14, 0x40, R15 ;  /* 0x000000400e0e7824 */ /* 0x000fe200078e020f */
[----:B------:R-:W-:Y:S01]  /*2b740*/  LOP3.LUT R13, R13, R12, RZ, 0x3c, !PT ;  /* 0x0000000c0d0d7212 */ /* 0x000fe200078e3cff */
[----:B----4-:R-:W-:Y:S02]  /*2b750*/  IMAD R55, R7, 0x7800, RZ ;  /* 0x0000780007377824 */ /* 0x010fe400078e02ff */
[----:B------:R-:W-:Y:S02]  /*2b760*/  IMAD R106, R53, -0xa0, R106 ;  /* 0xffffff60356a7824 */ /* 0x000fe400078e026a */
[----:B------:R-:W-:-:S03]  /*2b770*/  IMAD.IADD R14, R14, 0x1, R13 ;  /* 0x000000010e0e7824 */ /* 0x000fc600078e020d */
[----:B------:R-:W-:Y:S02]  /*2b780*/  VIMNMX R106, R106, 0xa0, PT ;  /* 0x000000a06a6a7848 */ /* 0x000fe40003fe0100 */
[----:B------:R-:W-:-:S04]  /*2b790*/  IADD3 R7, P2, R55, R14, RZ ;  /* 0x0000000e37077210 */ /* 0x000fc80007f5e0ff */
[----:B------:R-:W-:Y:S02]  /*2b7a0*/  LEA.HI.X.SX32 R55, R55, RZ, 0x1, P2 ;  /* 0x000000ff37377211 */ /* 0x000fe400010f0eff */
[----:B------:R-:W-:Y:S02]  /*2b7b0*/  ISETP.GE.AND P2, PT, R97, R106, PT ;  /* 0x0000006a6100720c */ /* 0x000fe40003f46270 */
[----:B------:R-:W-:Y:S02]  /*2b7c0*/  LOP3.LUT P1, RZ, R70, 0x2, RZ, 0xc0, !PT ;  /* 0x0000000246ff7812 */ /* 0x000fe4000782c0ff */
[----:B---3--:R-:W-:Y:S02]  /*2b7d0*/  IADD3 R70, P3, R62, R7, RZ ;  /* 0x000000073e467210 */ /* 0x008fe40007f7e0ff */
[----:B------:R-:W-:Y:S02]  /*2b7e0*/  SHF.R.S32.HI R111, RZ, 0x1f, R97 ;  /* 0x0000001fff6f7819 */ /* 0x000fe40000011461 */
[----:B------:R-:W-:Y:S01]  /*2b7f0*/  SHF.R.S32.HI R113, RZ, 0x1f, R109 ;  /* 0x0000001fff717819 */ /* 0x000fe2000001146d */
[----:B------:R-:W-:Y:S01]  /*2b800*/  IMAD.X R71, R63, 0x1, R55, P3 ;  /* 0x000000013f477824 */ /* 0x000fe200018e0637 */
[----:B------:R-:W-:-:S03]  /*2b810*/  SEL R93, R93, 0xffffffe0, !P1 ;  /* 0xffffffe05d5d7807 */ /* 0x000fc60004800000 */
[----:B-1----:R-:W-:Y:S05]  /*2b820*/  @P2 BRA `(.L_x_4518) ;  /* 0x0000003400ac2947 */ /* 0x002fea0003800000 */
[----:B------:R-:W-:Y:S02]  /*2b830*/  R2UR UR4, R20 ;  /* 0x00000000140472ca */ /* 0x000fe400000e0000 */
[----:B------:R-:W-:-:S13]  /*2b840*/  R2UR UR5, R21 ;  /* 0x00000000150572ca */ /* 0x000fda00000e0000 */
[----:B-----5:R-:W2:Y:S01]  /*2b850*/  LD.E.U8 R108, desc[UR4][R64.64] ;  /* 0x00000004406c7980 */ /* 0x020ea2000c101100 */
[----:B------:R-:W-:Y:S01]  /*2b860*/  IADD3 R12, P1, R109, R86, RZ ;  /* 0x000000566d0c7210 */ /* 0x000fe20007f3e0ff */
[----:B------:R-:W-:Y:S01]  /*2b870*/  IMAD R15, R95, R97, RZ ;  /* 0x000000615f0f7224 */ /* 0x000fe200078e02ff */
[----:B------:R-:W-:Y:S03]  /*2b880*/  BSSY B3, `(.L_x_4519) ;  /* 0x0000094000037945 */ /* 0x000fe60003800000 */
[----:B------:R-:W-:Y:S02]  /*2b890*/  IMAD.X R13, R113, 0x1, R85, P1 ;  /* 0x00000001710d7824 */ /* 0x000fe400008e0655 */
[C---:B------:R-:W-:Y:S02]  /*2b8a0*/  IMAD R15, R94.reuse, R111, R15 ;  /* 0x0000006f5e0f7224 */ /* 0x040fe400078e020f */
[----:B------:R-:W-:-:S03]  /*2b8b0*/  IMAD.WIDE.U32 R12, R94, R97, R12 ;  /* 0x000000615e0c7225 */ /* 0x000fc600078e000c */
[----:B------:R-:W-:-:S04]  /*2b8c0*/  IADD3 R106, P2, R26, R12, RZ ;  /* 0x0000000c1a6a7210 */ /* 0x000fc80007f5e0ff */
[----:B------:R-:W-:Y:S02]  /*2b8d0*/  IADD3.X R107, R27, R13, R15, P2, !PT ;  /* 0x0000000d1b6b7210 */ /* 0x000fe400017fe40f */
[----:B--2---:R-:W-:-:S04]  /*2b8e0*/  LOP3.LUT R14, R108, 0x1, RZ, 0xc0, !PT ;  /* 0x000000016c0e7812 */ /* 0x004fc800078ec0ff */
[----:B------:R-:W-:-:S13]  /*2b8f0*/  ISETP.NE.U32.AND P1, PT, R14, 0x1, PT ;  /* 0x000000010e00780c */ /* 0x000fda0003f25070 */
[----:B------:R-:W-:Y:S05]  /*2b900*/  @P1 BRA `(.L_x_4520) ;  /* 0x00000008002c1947 */ /* 0x000fea0003800000 */
[----:B------:R-:W-:Y:S02]  /*2b910*/  R2UR UR4, R20 ;  /* 0x00000000140472ca */ /* 0x000fe400000e0000 */
[----:B------:R-:W-:-:S13]  /*2b920*/  R2UR UR5, R21 ;  /* 0x00000000150572ca */ /* 0x000fda00000e0000 */
[----:B------:R-:W2:Y:S01]  /*2b930*/  LD.E.U8 R12, desc[UR4][R60.64+0x18] ;  /* 0x000018043c0c7980 */ /* 0x000ea2000c101100 */
[----:B------:R-:W-:Y:S01]  /*2b940*/  BSSY B4, `(.L_x_4521) ;  /* 0x0000081000047945 */ /* 0x000fe20003800000 */
[----:B--2---:R-:W-:-:S04]  /*2b950*/  LOP3.LUT R12, R12, 0x1, RZ, 0xc0, !PT ;  /* 0x000000010c0c7812 */ /* 0x004fc800078ec0ff */
[----:B------:R-:W-:Y:S02]  /*2b960*/  ISETP.NE.U32.AND P1, PT, R12, 0x1, PT ;  /* 0x000000010c00780c */ /* 0x000fe40003f25070 */
[----:B------:R0:W5:Y:S11]  /*2b970*/  LD.E.128 R12, desc[UR4][R70.64] ;  /* 0x00000004460c7980 */ /* 0x000176000c101d00 */
[----:B0-----:R-:W-:Y:S05]  /*2b980*/  @P1 BRA `(.L_x_4522) ;  /* 0x0000000400f01947 */ /* 0x001fea0003800000 */
[----:B-----5:R-:W-:Y:S01]  /*2b990*/  IMAD.MOV.U32 R110, RZ, RZ, R15 ;  /* 0x000000ffff6e7224 */ /* 0x020fe200078e000f */
[----:B------:R-:W-:Y:S01]  /*2b9a0*/  SHF.R.U32.HI R15, RZ, 0x8, R103 ;  /* 0x00000008ff0f7819 */ /* 0x000fe20000011667 */
[----:B------:R-:W-:Y:S01]  /*2b9b0*/  IMAD.MOV.U32 R108, RZ, RZ, R14 ;  /* 0x000000ffff6c7224 */ /* 0x000fe200078e000e */
        /* <DEDUP_REMOVED lines=17> */
[----:B------:R-:W-:Y:S01]  /*2bad0*/  SHF.R.U32.HI R103, RZ, 0x18, R103 ;  /* 0x00000018ff677819 */ /* 0x000fe20000011667 */
[----:B------:R-:W-:Y:S01]  /*2bae0*/  IMAD.U32 R115, R118, 0x10000, RZ ;  /* 0x0001000076737824 */ /* 0x000fe200078e00ff */
[----:B------:R-:W-:Y:S01]  /*2baf0*/  LOP3.LUT R15, R15, 0xff0000, R102, 0xf8, !PT ;  /* 0x00ff00000f0f7812 */ /* 0x000fe200078ef866 */
[----:B------:R-:W-:Y:S01]  /*2bb00*/  IMAD.U32 R119, R119, 0x10000, RZ ;  /* 0x0001000077777824 */ /* 0x000fe200078e00ff */
[----:B------:R-:W-:Y:S02]  /*2bb10*/  LOP3.LUT R117, R117, 0xff0000, R104, 0xf8, !PT ;  /* 0x00ff000075757812 */ /* 0x000fe400078ef868 */
[----:B------:R-:W-:Y:S01]  /*2bb20*/  SHF.R.U32.HI R14, RZ, 0x18, R105 ;  /* 0x00000018ff0e7819 */ /* 0x000fe20000011669 */
[----:B------:R-:W-:Y:S01]  /*2bb30*/  IMAD.SHL.U32 R105, R103, 0x1000000, RZ ;  /* 0x0100000067697824 */ /* 0x000fe200078e00ff */
[----:B------:R-:W-:Y:S02]  /*2bb40*/  LOP3.LUT R103, R15, 0xff000000, R102, 0xf8, !PT ;  /* 0xff0000000f677812 */ /* 0x000fe400078ef866 */
[----:B------:R-:W-:Y:S01]  /*2bb50*/  LOP3.LUT R117, R117, 0xff000000, R104, 0xf8, !PT ;  /* 0xff00000075757812 */ /* 0x000fe200078ef868 */
[----:B------:R-:W-:Y:S01]  /*2bb60*/  IMAD.SHL.U32 R15, R14, 0x1000000, RZ ;  /* 0x010000000e0f7824 */ /* 0x000fe200078e00ff */
[----:B------:R-:W-:-:S02]  /*2bb70*/  LOP3.LUT R116, R116, 0xff0000, R119, 0xf8, !PT ;  /* 0x00ff000074747812 */ /* 0x000fc400078ef877 */
[----:B------:R-:W-:Y:S02]  /*2bb80*/  F2FP.F16.E4M3.UNPACK_B R14, R13 ;  /* 0x0000000dff0e723e */ /* 0x000fe400020006ff */
[----:B------:R-:W-:Y:S02]  /*2bb90*/  LOP3.LUT R112, R112, 0xff0000, R115, 0xf8, !PT ;  /* 0x00ff000070707812 */ /* 0x000fe400078ef873 */
[----:B------:R-:W-:Y:S02]  /*2bba0*/  F2FP.F16.E4M3.UNPACK_B R102, R117.H1 ;  /* 0x00000075ff66723e */ /* 0x000fe400030006ff */
[----:B------:R-:W-:Y:S02]  /*2bbb0*/  F2FP.F16.E4M3.UNPACK_B R104, R103.H1 ;  /* 0x00000067ff68723e */ /* 0x000fe400030006ff */
[----:B------:R-:W-:Y:S01]  /*2bbc0*/  F2FP.F16.E4M3.UNPACK_B R13, R13.H1 ;  /* 0x0000000dff0d723e */ /* 0x000fe200030006ff */
[----:B------:R-:W-:Y:S01]  /*2bbd0*/  HADD2.F32 R114, -RZ, R102.H0_H0 ;  /* 0x20000066ff727230 */ /* 0x000fe20000004100 */
[----:B------:R-:W-:Y:S01]  /*2bbe0*/  LOP3.LUT R116, R116, R15, RZ, 0xfc, !PT ;  /* 0x0000000f74747212 */ /* 0x000fe200078efcff */
[--C-:B------:R-:W-:Y:S01]  /*2bbf0*/  HADD2.F32 R15, -RZ, R14.reuse.H0_H0 ;  /* 0x2000000eff0f7230 */ /* 0x100fe20000004100 */
[----:B------:R-:W-:Y:S01]  /*2bc00*/  LOP3.LUT R112, R112, R105, RZ, 0xfc, !PT ;  /* 0x0000006970707212 */ /* 0x000fe200078efcff */
[----:B------:R-:W-:Y:S01]  /*2bc10*/  HADD2.F32 R14, -RZ, R14.H1_H1 ;  /* 0x3000000eff0e7230 */ /* 0x000fe20000004100 */
[----:B------:R-:W-:Y:S01]  /*2bc20*/  F2FP.F16.E4M3.UNPACK_B R117, R117 ;  /* 0x00000075ff75723e */ /* 0x000fe200020006ff */
[----:B------:R-:W-:Y:S01]  /*2bc30*/  HADD2.F32 R115, -RZ, R102.H1_H1 ;  /* 0x30000066ff737230 */ /* 0x000fe20000004100 */
[----:B------:R-:W-:Y:S01]  /*2bc40*/  F2FP.F16.E4M3.UNPACK_B R103, R103 ;  /* 0x00000067ff67723e */ /* 0x000fe200020006ff */
[----:B------:R-:W-:-:S02]  /*2bc50*/  HADD2.F32 R105, -RZ, R104.H0_H0 ;  /* 0x20000068ff697230 */ /* 0x000fc40000004100 */
[C---:B------:R-:W-:Y:S01]  /*2bc60*/  FMUL.FTZ R118, R14.reuse, R114 ;  /* 0x000000720e767220 */ /* 0x040fe20000410000 */
[--C-:B------:R-:W-:Y:S02]  /*2bc70*/  HADD2.F32 R102, -RZ, R13.reuse.H1_H1 ;  /* 0x3000000dff667230 */ /* 0x100fe40000004100 */
[----:B------:R-:W-:Y:S02]  /*2bc80*/  HADD2.F32 R104, -RZ, R104.H1_H1 ;  /* 0x30000068ff687230 */ /* 0x000fe40000004100 */
[----:B------:R-:W-:Y:S01]  /*2bc90*/  FMUL.FTZ R119, R14, R105 ;  /* 0x000000690e777220 */ /* 0x000fe20000410000 */
[----:B------:R-:W-:Y:S02]  /*2bca0*/  HADD2.F32 R13, -RZ, R13.H0_H0 ;  /* 0x2000000dff0d7230 */ /* 0x000fe40000004100 */
[C---:B------:R-:W-:Y:S01]  /*2bcb0*/  FMUL.FTZ R14, R102.reuse, R115 ;  /* 0x00000073660e7220 */ /* 0x040fe20000410000 */
[C---:B------:R-:W-:Y:S01]  /*2bcc0*/  FFMA.FTZ R118, R15.reuse, R105, -R118 ;  /* 0x000000690f767223 */ /* 0x040fe20000010876 */
[----:B------:R-:W-:Y:S01]  /*2bcd0*/  FMUL.FTZ R102, R102, R104 ;  /* 0x0000006866667220 */ /* 0x000fe20000410000 */
[----:B------:R-:W-:Y:S01]  /*2bce0*/  FFMA.FTZ R119, R15, R114, R119 ;  /* 0x000000720f777223 */ /* 0x000fe20000010077 */
[C---:B------:R-:W-:Y:S01]  /*2bcf0*/  FFMA.FTZ R120, R13.reuse, R104, -R14 ;  /* 0x000000680d787223 */ /* 0x040fe2000001080e */
[----:B------:R-:W-:Y:S01]  /*2bd00*/  F2FP.F16.E4M3.UNPACK_B R14, R110 ;  /* 0x0000006eff0e723e */ /* 0x000fe200020006ff */
[----:B------:R-:W-:Y:S01]  /*2bd10*/  FFMA.FTZ R121, R13, R115, R102 ;  /* 0x000000730d797223 */ /* 0x000fe20000010066 */
[----:B------:R-:W-:-:S02]  /*2bd20*/  F2FP.F16.E4M3.UNPACK_B R15, R116.H1 ;  /* 0x00000074ff0f723e */ /* 0x000fc400030006ff */
[----:B------:R-:W-:Y:S01]  /*2bd30*/  F2FP.F16.E4M3.UNPACK_B R102, R112.H1 ;  /* 0x00000070ff66723e */ /* 0x000fe200030006ff */
[--C-:B------:R-:W-:Y:S01]  /*2bd40*/  HADD2.F32 R13, -RZ, R14.reuse.H0_H0 ;  /* 0x2000000eff0d7230 */ /* 0x100fe20000004100 */
[----:B------:R-:W-:Y:S01]  /*2bd50*/  F2FP.F16.E4M3.UNPACK_B R110, R110.H1 ;  /* 0x0000006eff6e723e */ /* 0x000fe200030006ff */
[----:B------:R-:W-:Y:S01]  /*2bd60*/  HADD2.F32 R14, -RZ, R14.H1_H1 ;  /* 0x3000000eff0e7230 */ /* 0x000fe20000004100 */
[----:B------:R-:W-:Y:S01]  /*2bd70*/  F2FP.F16.E4M3.UNPACK_B R116, R116 ;  /* 0x00000074ff74723e */ /* 0x000fe200020006ff */
[--C-:B------:R-:W-:Y:S01]  /*2bd80*/  HADD2.F32 R105, -RZ, R15.reuse.H0_H0 ;  /* 0x2000000fff697230 */ /* 0x100fe20000004100 */
[----:B------:R-:W-:Y:S01]  /*2bd90*/  F2FP.F16.E4M3.UNPACK_B R112, R112 ;  /* 0x00000070ff70723e */ /* 0x000fe200020006ff */
[----:B------:R-:W-:Y:S01]  /*2bda0*/  HADD2.F32 R104, -RZ, R102.H0_H0 ;  /* 0x20000066ff687230 */ /* 0x000fe20000004100 */
[----:B------:R-:W-:Y:S01]  /*2bdb0*/  F2FP.SATFINITE.E4M3.F32.PACK_AB_MERGE_C R120, R121, R120, RZ ;  /* 0x000000787978723e */ /* 0x000fe200048070ff */
[----:B------:R-:W-:Y:S02]  /*2bdc0*/  HADD2.F32 R114, -RZ, R15.H1_H1 ;  /* 0x3000000fff727230 */ /* 0x000fe40000004100 */
[----:B------:R-:W-:Y:S01]  /*2bdd0*/  FMUL.FTZ R122, R14, R105 ;  /* 0x000000690e7a7220 */ /* 0x000fe20000410000 */
[----:B------:R-:W-:-:S02]  /*2bde0*/  HADD2.F32 R15, -RZ, R110.H1_H1 ;  /* 0x3000006eff0f7230 */ /* 0x000fc40000004100 */
[-C--:B------:R-:W-:Y:S01]  /*2bdf0*/  FMUL.FTZ R14, R14, R104.reuse ;  /* 0x000000680e0e7220 */ /* 0x080fe20000410000 */
[----:B------:R-:W-:Y:S02]  /*2be00*/  HADD2.F32 R102, -RZ, R102.H1_H1 ;  /* 0x30000066ff667230 */ /* 0x000fe40000004100 */
[C---:B------:R-:W-:Y:S01]  /*2be10*/  FFMA.FTZ R122, R13.reuse, R104, -R122 ;  /* 0x000000680d7a7223 */ /* 0x040fe2000001087a */
[----:B------:R-:W-:Y:S02]  /*2be20*/  HADD2.F32 R110, -RZ, R110.H0_H0 ;  /* 0x2000006eff6e7230 */ /* 0x000fe40000004100 */
[----:B------:R-:W-:Y:S01]  /*2be30*/  FFMA.FTZ R127, R13, R105, R14 ;  /* 0x000000690d7f7223 */ /* 0x000fe2000001000e */
[----:B------:R-:W-:Y:S01]  /*2be40*/  F2FP.F16.E4M3.UNPACK_B R13, R108 ;  /* 0x0000006cff0d723e */ /* 0x000fe200020006ff */
[C---:B------:R-:W-:Y:S01]  /*2be50*/  FMUL.FTZ R115, R15.reuse, R114 ;  /* 0x000000720f737220 */ /* 0x040fe20000410000 */
[----:B------:R-:W-:Y:S01]  /*2be60*/  FMUL.FTZ R15, R15, R102 ;  /* 0x000000660f0f7220 */ /* 0x000fe20000410000 */
[----:B------:R-:W-:Y:S01]  /*2be70*/  F2FP.F16.E4M3.UNPACK_B R108, R108.H1 ;  /* 0x0000006cff6c723e */ /* 0x000fe200030006ff */
[----:B------:R-:W-:-:S02]  /*2be80*/  HADD2.F32 R104, -RZ, R116.H0_H0 ;  /* 0x20000074ff687230 */ /* 0x000fc40000004100 */
[C---:B------:R-:W-:Y:S01]  /*2be90*/  FFMA.FTZ R124, R110.reuse, R102, -R115 ;  /* 0x000000666e7c7223 */ /* 0x040fe20000010873 */
[--C-:B------:R-:W-:Y:S02]  /*2bea0*/  HADD2.F32 R14, -RZ, R13.reuse.H0_H0 ;  /* 0x2000000dff0e7230 */ /* 0x100fe40000004100 */
[----:B------:R-:W-:Y:S01]  /*2beb0*/  FFMA.FTZ R129, R110, R114, R15 ;  /* 0x000000726e817223 */ /* 0x000fe2000001000f */
[----:B------:R-:W-:Y:S02]  /*2bec0*/  HADD2.F32 R13, -RZ, R13.H1_H1 ;  /* 0x3000000dff0d7230 */ /* 0x000fe40000004100 */
[----:B------:R-:W-:Y:S02]  /*2bed0*/  HADD2.F32 R102, -RZ, R112.H0_H0 ;  /* 0x20000070ff667230 */ /* 0x000fe40000004100 */
[----:B------:R-:W-:Y:S02]  /*2bee0*/  HADD2.F32 R116, -RZ, R116.H1_H1 ;  /* 0x30000074ff747230 */ /* 0x000fe40000004100 */
[----:B------:R-:W-:Y:S01]  /*2bef0*/  FMUL.FTZ R105, R13, R104 ;  /* 0x000000680d697220 */ /* 0x000fe20000410000 */
[----:B------:R-:W-:-:S02]  /*2bf00*/  HADD2.F32 R15, -RZ, R108.H1_H1 ;  /* 0x3000006cff0f7230 */ /* 0x000fc40000004100 */
[-C--:B------:R-:W-:Y:S01]  /*2bf10*/  FMUL.FTZ R13, R13, R102.reuse ;  /* 0x000000660d0d7220 */ /* 0x080fe20000410000 */
[----:B------:R-:W-:Y:S02]  /*2bf20*/  HADD2.F32 R112, -RZ, R112.H1_H1 ;  /* 0x30000070ff707230 */ /* 0x000fe40000004100 */
[C---:B------:R-:W-:Y:S01]  /*2bf30*/  FFMA.FTZ R110, R14.reuse, R102, -R105 ;  /* 0x000000660e6e7223 */ /* 0x040fe20000010869 */
[----:B------:R-:W-:Y:S02]  /*2bf40*/  HADD2.F32 R108, -RZ, R108.H0_H0 ;  /* 0x2000006cff6c7230 */ /* 0x000fe40000004100 */
[C---:B------:R-:W-:Y:S01]  /*2bf50*/  FMUL.FTZ R115, R15.reuse, R116 ;  /* 0x000000740f737220 */ /* 0x040fe20000410000 */
[----:B------:R-:W-:Y:S01]  /*2bf60*/  FFMA.FTZ R123, R14, R104, R13 ;  /* 0x000000680e7b7223 */ /* 0x000fe2000001000d */
[----:B------:R-:W-:Y:S01]  /*2bf70*/  FMUL.FTZ R15, R15, R112 ;  /* 0x000000700f0f7220 */ /* 0x000fe20000410000 */
[-C--:B------:R-:W-:Y:S01]  /*2bf80*/  F2FP.F16.E4M3.UNPACK_B R13, R12.reuse.H1 ;  /* 0x0000000cff0d723e */ /* 0x080fe200030006ff */
[----:B------:R-:W-:Y:S01]  /*2bf90*/  HADD2.F32 R104, -RZ, R117.H1_H1 ;  /* 0x30000075ff687230 */ /* 0x000fe20000004100 */
[----:B------:R-:W-:Y:S01]  /*2bfa0*/  F2FP.F16.E4M3.UNPACK_B R12, R12 ;  /* 0x0000000cff0c723e */ /* 0x000fe200020006ff */
[----:B------:R-:W-:Y:S01]  /*2bfb0*/  FFMA.FTZ R125, R108, R116, R15 ;  /* 0x000000746c7d7223 */ /* 0x000fe2000001000f */
[----:B------:R-:W-:-:S02]  /*2bfc0*/  HADD2.F32 R102, -RZ, R103.H1_H1 ;  /* 0x30000067ff667230 */ /* 0x000fc40000004100 */
[----:B------:R-:W-:Y:S01]  /*2bfd0*/  FFMA.FTZ R112, R108, R112, -R115 ;  /* 0x000000706c707223 */ /* 0x000fe20000010873 */
[--C-:B------:R-:W-:Y:S01]  /*2bfe0*/  HADD2.F32 R15, -RZ, R13.reuse.H1_H1 ;  /* 0x3000000dff0f7230 */ /* 0x100fe20000004100 */
[----:B------:R-:W-:Y:S01]  /*2bff0*/  F2FP.SATFINITE.E4M3.F32.PACK_AB_MERGE_C R124, R129, R124, RZ ;  /* 0x0000007c817c723e */ /* 0x000fe200048070ff */
[----:B------:R-:W-:Y:S02]  /*2c000*/  HADD2.F32 R14, -RZ, R13.H0_H0 ;  /* 0x2000000dff0e7230 */ /* 0x000fe40000004100 */
[----:B------:R-:W-:Y:S02]  /*2c010*/  HADD2.F32 R117, -RZ, R117.H0_H0 ;  /* 0x20000075ff757230 */ /* 0x000fe40000004100 */
[C---:B------:R-:W-:Y:S01]  /*2c020*/  FMUL.FTZ R105, R15.reuse, R104 ;  /* 0x000000680f697220 */ /* 0x040fe20000410000 */
[----:B------:R-:W-:Y:S02]  /*2c030*/  HADD2.F32 R13, -RZ, R12.H1_H1 ;  /* 0x3000000cff0d7230 */ /* 0x000fe40000004100 */
[----:B------:R-:W-:Y:S01]  /*2c040*/  FMUL.FTZ R115, R15, R102 ;  /* 0x000000660f737220 */ /* 0x000fe20000410000 */
[----:B------:R-:W-:-:S02]  /*2c050*/  HADD2.F32 R103, -RZ, R103.H0_H0 ;  /* 0x20000067ff677230 */ /* 0x000fc40000004100 */
[C---:B------:R-:W-:Y:S01]  /*2c060*/  FFMA.FTZ R105, R14.reuse, R102, -R105 ;  /* 0x000000660e697223 */ /* 0x040fe20000010869 */
[----:B------:R-:W-:Y:S02]  /*2c070*/  HADD2.F32 R12, -RZ, R12.H0_H0 ;  /* 0x2000000cff0c7230 */ /* 0x000fe40000004100 */
[C---:B------:R-:W-:Y:S01]  /*2c080*/  FMUL.FTZ R15, R13.reuse, R117 ;  /* 0x000000750d0f7220 */ /* 0x040fe20000410000 */
[----:B------:R-:W-:Y:S01]  /*2c090*/  FFMA.FTZ R14, R14, R104, R115 ;  /* 0x000000680e0e7223 */ /* 0x000fe20000010073 */
[-C--:B------:R-:W-:Y:S01]  /*2c0a0*/  FMUL.FTZ R108, R13, R103.reuse ;  /* 0x000000670d6c7220 */ /* 0x080fe20000410000 */
[----:B------:R-:W-:Y:S01]  /*2c0b0*/  F2FP.SATFINITE.E4M3.F32.PACK_AB_MERGE_C R112, R125, R112, RZ ;  /* 0x000000707d70723e */ /* 0x000fe200048070ff */
[C---:B------:R-:W-:Y:S01]  /*2c0c0*/  FFMA.FTZ R15, R12.reuse, R103, -R15 ;  /* 0x000000670c0f7223 */ /* 0x040fe2000001080f */
[----:B------:R-:W-:Y:S01]  /*2c0d0*/  F2FP.SATFINITE.E4M3.F32.PACK_AB_MERGE_C R127, R127, R122, R124 ;  /* 0x0000007a7f7f723e */ /* 0x000fe2000480707c */
[----:B------:R-:W-:Y:S01]  /*2c0e0*/  FFMA.FTZ R108, R12, R117, R108 ;  /* 0x000000750c6c7223 */ /* 0x000fe2000001006c */
[----:B------:R-:W-:-:S02]  /*2c0f0*/  F2FP.SATFINITE.E4M3.F32.PACK_AB_MERGE_C R14, R14, R105, RZ ;  /* 0x000000690e0e723e */ /* 0x000fc400048070ff */
[----:B------:R-:W-:Y:S02]  /*2c100*/  F2FP.SATFINITE.E4M3.F32.PACK_AB_MERGE_C R110, R123, R110, R112 ;  /* 0x0000006e7b6e723e */ /* 0x000fe40004807070 */
[----:B------:R-:W-:Y:S01]  /*2c110*/  F2FP.SATFINITE.E4M3.F32.PACK_AB_MERGE_C R12, R108, R15, R14 ;  /* 0x0000000f6c0c723e */ /* 0x000fe2000480700e */
[----:B------:R-:W-:Y:S01]  /*2c120*/  IMAD.MOV.U32 R15, RZ, RZ, R127 ;  /* 0x000000ffff0f7224 */ /* 0x000fe200078e007f */
[----:B------:R-:W-:Y:S01]  /*2c130*/  F2FP.SATFINITE.E4M3.F32.PACK_AB_MERGE_C R13, R119, R118, R120 ;  /* 0x00000076770d723e */ /* 0x000fe20004807078 */
[----:B------:R-:W-:-:S07]  /*2c140*/  IMAD.MOV.U32 R14, RZ, RZ, R110 ;  /* 0x000000ffff0e7224 */ /* 0x000fce00078e006e */
.L_x_4522:
[----:B------:R-:W-:Y:S05]  /*2c150*/  BSYNC B4 ;  /* 0x0000000000047941 */ /* 0x000fea0003800000 */
.L_x_4521:
[C---:B------:R-:W-:Y:S02]  /*2c160*/  R2UR UR4, R20.reuse ;  /* 0x00000000140472ca */ /* 0x040fe400000e0000 */
[C---:B------:R-:W-:Y:S02]  /*2c170*/  R2UR UR5, R21.reuse ;  /* 0x00000000150572ca */ /* 0x040fe400000e0000 */
[----:B------:R-:W-:Y:S02]  /*2c180*/  R2UR UR6, R20 ;  /* 0x00000000140672ca */ /* 0x000fe400000e0000 */
[----:B------:R-:W-:-:S09]  /*2c190*/  R2UR UR7, R21 ;  /* 0x00000000150772ca */ /* 0x000fd200000e0000 */
[----:B-----5:R0:W-:Y:S04]  /*2c1a0*/  ST.E.128 desc[UR4][R106.64], R12 ;  /* 0x0000000c6a007985 */ /* 0x0201e8000c101d04 */
[----:B------:R0:W5:Y:S02]  /*2c1b0*/  LD.E.U8 R108, desc[UR6][R64.64] ;  /* 0x00000006406c7980 */ /* 0x000164000c101100 */
.L_x_4520:
[----:B------:R-:W-:Y:S05]  /*2c1c0*/  BSYNC B3 ;  /* 0x0000000000037941 */ /* 0x000fea0003800000 */
.L_x_4519:
[----:B-----5:R-:W-:Y:S01]  /*2c1d0*/  LOP3.LUT P1, RZ, R108, 0x2, RZ, 0xc0, !PT ;  /* 0x000000026cff7812 */ /* 0x020fe2000782c0ff */
[----:B------:R-:W-:-:S12]  /*2c1e0*/  BSSY B3, `(.L_x_4523) ;  /* 0x0000091000037945 */ /* 0x000fd80003800000 */
[----:B------:R-:W-:Y:S05]  /*2c1f0*/  @!P1 BRA `(.L_x_4524) ;  /* 0x00000008003c9947 */ /* 0x000fea0003800000 */
[----:B------:R-:W-:Y:S02]  /*2c200*/  R2UR UR4, R20 ;  /* 0x00000000140472ca */ /* 0x000fe400000e0000 */
[----:B------:R-:W-:-:S13]  /*2c210*/  R2UR UR5, R21 ;  /* 0x00000000150572ca */ /* 0x000fda00000e0000 */
[----:B0-----:R-:W2:Y:S01]  /*2c220*/  LD.E.U8 R14, desc[UR4][R60.64+0x18] ;  /* 0x000018043c0e7980 */ /* 0x001ea2000c101100 */
[--C-:B------:R-:W-:Y:S02]  /*2c230*/  SHF.R.S32.HI R13, RZ, 0x1f, R93.reuse ;  /* 0x0000001fff0d7819 */ /* 0x100fe4000001145d */
[----:B------:R-:W-:-:S04]  /*2c240*/  IADD3 R12, P2, P3, R62, R7, R93 ;  /* 0x000000073e0c7210 */ /* 0x000fc80007b5e05d */
[----:B------:R-:W-:Y:S01]  /*2c250*/  IADD3.X R13, R63, R55, R13, P2, P3 ;  /* 0x000000373f0d7210 */ /* 0x000fe200017e640d */
[----:B------:R-:W-:Y:S01]  /*2c260*/  BSSY B4, `(.L_x_4525) ;  /* 0x0000082000047945 */ /* 0x000fe20003800000 */
[----:B--2---:R-:W-:-:S04]  /*2c270*/  LOP3.LUT P1, RZ, R14, 0x2, RZ, 0xc0, !PT ;  /* 0x000000020eff7812 */ /* 0x004fc8000782c0ff */
[----:B------:R-:W5:Y:S09]  /*2c280*/  LD.E.128 R12, desc[UR4][R12.64] ;  /* 0x000000040c0c7980 */ /* 0x000f72000c101d00 */
[----:B------:R-:W-:Y:S05]  /*2c290*/  @!P1 BRA `(.L_x_4526) ;  /* 0x0000000400f89947 */ /* 0x000fea0003800000 */
[----:B-----5:R-:W-:Y:S01]  /*2c2a0*/  IMAD.MOV.U32 R102, RZ, RZ, R14 ;  /* 0x000000ffff667224 */ /* 0x020fe200078e000e */
[----:B------:R-:W-:Y:S01]  /*2c2b0*/  SHF.R.U32.HI R108, RZ, 0x8, R100 ;  /* 0x00000008ff6c7819 */ /* 0x000fe20000011664 */
[----:B------:R-:W-:Y:S01]  /*2c2c0*/  IMAD.MOV.U32 R103, RZ, RZ, R15 ;  /* 0x000000ffff677224 */ /* 0x000fe200078e000f */
[----:B------:R-:W-:Y:S02]  /*2c2d0*/  SHF.R.U32.HI R14, RZ, 0x8, R90 ;  /* 0x00000008ff0e7819 */ /* 0x000fe4000001165a */
[----:B------:R-:W-:Y:S02]  /*2c2e0*/  SHF.R.U32.HI R104, RZ, 0x8, R91 ;  /* 0x00000008ff687819 */ /* 0x000fe4000001165b */
[----:B------:R-:W-:Y:S02]  /*2c2f0*/  LOP3.LUT R115, R100, 0xff, RZ, 0xc0, !PT ;  /* 0x000000ff64737812 */ /* 0x000fe400078ec0ff */
[----:B------:R-:W-:Y:S02]  /*2c300*/  LOP3.LUT R108, R108, 0xff, RZ, 0xc0, !PT ;  /* 0x000000ff6c6c7812 */ /* 0x000fe400078ec0ff */
[----:B------:R-:W-:-:S02]  /*2c310*/  LOP3.LUT R15, R90, 0xff, RZ, 0xc0, !PT ;  /* 0x000000ff5a0f7812 */ /* 0x000fc400078ec0ff */
[----:B------:R-:W-:Y:S02]  /*2c320*/  LOP3.LUT R14, R14, 0xff, RZ, 0xc0, !PT ;  /* 0x000000ff0e0e7812 */ /* 0x000fe400078ec0ff */
[----:B------:R-:W-:Y:S02]  /*2c330*/  LOP3.LUT R105, R91, 0xff, RZ, 0xc0, !PT ;  /* 0x000000ff5b697812 */ /* 0x000fe400078ec0ff */
[----:B------:R-:W-:Y:S02]  /*2c340*/  SHF.R.U32.HI R110, RZ, 0x8, R101 ;  /* 0x00000008ff6e7819 */ /* 0x000fe40000011665 */
[----:B------:R-:W-:Y:S02]  /*2c350*/  LOP3.LUT R104, R104, 0xff, RZ, 0xc0, !PT ;  /* 0x000000ff68687812 */ /* 0x000fe400078ec0ff */
[----:B------:R-:W-:Y:S02]  /*2c360*/  PRMT R115, R108, 0x7604, R115 ;  /* 0x000076046c737816 */ /* 0x000fe40000000073 */
[----:B------:R-:W-:-:S02]  /*2c370*/  PRMT R15, R14, 0x7604, R15 ;  /* 0x000076040e0f7816 */ /* 0x000fc4000000000f */
[----:B------:R-:W-:Y:S02]  /*2c380*/  SHF.R.U32.HI R108, RZ, 0x10, R100 ;  /* 0x00000010ff6c7819 */ /* 0x000fe40000011664 */
[----:B------:R-:W-:Y:S02]  /*2c390*/  SHF.R.U32.HI R14, RZ, 0x10, R90 ;  /* 0x00000010ff0e7819 */ /* 0x000fe4000001165a */
[----:B------:R-:W-:Y:S02]  /*2c3a0*/  LOP3.LUT R117, R101, 0xff, RZ, 0xc0, !PT ;  /* 0x000000ff65757812 */ /* 0x000fe400078ec0ff */
[----:B------:R-:W-:Y:S02]  /*2c3b0*/  LOP3.LUT R110, R110, 0xff, RZ, 0xc0, !PT ;  /* 0x000000ff6e6e7812 */ /* 0x000fe400078ec0ff */
[----:B------:R-:W-:Y:S02]  /*2c3c0*/  PRMT R105, R104, 0x7604, R105 ;  /* 0x0000760468697816 */ /* 0x000fe40000000069 */
[----:B------:R-:W-:-:S02]  /*2c3d0*/  SHF.R.U32.HI R104, RZ, 0x10, R91 ;  /* 0x00000010ff687819 */ /* 0x000fc4000001165b */
[----:B------:R-:W-:Y:S02]  /*2c3e0*/  LOP3.LUT R108, R108, 0xff, RZ, 0xc0, !PT ;  /* 0x000000ff6c6c7812 */ /* 0x000fe400078ec0ff */
[----:B------:R-:W-:Y:S02]  /*2c3f0*/  LOP3.LUT R14, R14, 0xff, RZ, 0xc0, !PT ;  /* 0x000000ff0e0e7812 */ /* 0x000fe400078ec0ff */
[----:B------:R-:W-:Y:S02]  /*2c400*/  PRMT R117, R110, 0x7604, R117 ;  /* 0x000076046e757816 */ /* 0x000fe40000000075 */
[----:B------:R-:W-:Y:S02]  /*2c410*/  SHF.R.U32.HI R110, RZ, 0x10, R101 ;  /* 0x00000010ff6e7819 */ /* 0x000fe40000011665 */
[----:B------:R-:W-:Y:S02]  /*2c420*/  LOP3.LUT R104, R104, 0xff, RZ, 0xc0, !PT ;  /* 0x000000ff68687812 */ /* 0x000fe400078ec0ff */
[----:B------:R-:W-:-:S02]  /*2c430*/  PRMT R115, R108, 0x7054, R115 ;  /* 0x000070546c737816 */ /* 0x000fc40000000073 */
[----:B------:R-:W-:Y:S02]  /*2c440*/  PRMT R15, R14, 0x7054, R15 ;  /* 0x000070540e0f7816 */ /* 0x000fe4000000000f */
[----:B------:R-:W-:Y:S02]  /*2c450*/  LOP3.LUT R110, R110, 0xff, RZ, 0xc0, !PT ;  /* 0x000000ff6e6e7812 */ /* 0x000fe400078ec0ff */
[----:B------:R-:W-:Y:S02]  /*2c460*/  PRMT R104, R104, 0x7054, R105 ;  /* 0x0000705468687816 */ /* 0x000fe40000000069 */
[----:B------:R-:W-:Y:S02]  /*2c470*/  SHF.R.U32.HI R105, RZ, 0x18, R91 ;  /* 0x00000018ff697819 */ /* 0x000fe4000001165b */
[----:B------:R-:W-:Y:S02]  /*2c480*/  LOP3.LUT R115, R115, 0xff000000, R100, 0xf8, !PT ;  /* 0xff00000073737812 */ /* 0x000fe400078ef864 */
[----:B------:R-:W-:-:S02]  /*2c490*/  LOP3.LUT R91, R15, 0xff000000, R90, 0xf8, !PT ;  /* 0xff0000000f5b7812 */ /* 0x000fc400078ef85a */
[----:B------:R-:W-:Y:S02]  /*2c4a0*/  PRMT R110, R110, 0x7054, R117 ;  /* 0x000070546e6e7816 */ /* 0x000fe40000000075 */
[----:B------:R-:W-:Y:S02]  /*2c4b0*/  SHF.R.U32.HI R15, RZ, 0x18, R101 ;  /* 0x00000018ff0f7819 */ /* 0x000fe40000011665 */
[----:B------:R-:W-:Y:S02]  /*2c4c0*/  F2FP.F16.E4M3.UNPACK_B R14, R13 ;  /* 0x0000000dff0e723e */ /* 0x000fe400020006ff */
[----:B------:R-:W-:Y:S02]  /*2c4d0*/  F2FP.F16.E4M3.UNPACK_B R90, R115.H1 ;  /* 0x00000073ff5a723e */ /* 0x000fe400030006ff */
[----:B------:R-:W-:Y:S02]  /*2c4e0*/  F2FP.F16.E4M3.UNPACK_B R100, R91.H1 ;  /* 0x0000005bff64723e */ /* 0x000fe400030006ff */
[----:B------:R-:W-:Y:S01]  /*2c4f0*/  PRMT R110, R15, 0x654, R110 ;  /* 0x000006540f6e7816 */ /* 0x000fe2000000006e */
[--C-:B------:R-:W-:Y:S01]  /*2c500*/  HADD2.F32 R15, -RZ, R14.reuse.H0_H0 ;  /* 0x2000000eff0f7230 */ /* 0x100fe20000004100 */
[----:B------:R-:W-:Y:S01]  /*2c510*/  PRMT R104, R105, 0x654, R104 ;  /* 0x0000065469687816 */ /* 0x000fe20000000068 */
[----:B------:R-:W-:Y:S01]  /*2c520*/  HADD2.F32 R14, -RZ, R14.H1_H1 ;  /* 0x3000000eff0e7230 */ /* 0x000fe20000004100 */
[----:B------:R-:W-:Y:S01]  /*2c530*/  F2FP.F16.E4M3.UNPACK_B R13, R13.H1 ;  /* 0x0000000dff0d723e */ /* 0x000fe200030006ff */
[----:B------:R-:W-:Y:S01]  /*2c540*/  HADD2.F32 R105, -RZ, R90.H0_H0 ;  /* 0x2000005aff697230 */ /* 0x000fe20000004100 */
[----:B------:R-:W-:Y:S01]  /*2c550*/  F2FP.F16.E4M3.UNPACK_B R115, R115 ;  /* 0x00000073ff73723e */ /* 0x000fe200020006ff */
[----:B------:R-:W-:Y:S01]  /*2c560*/  HADD2.F32 R101, -RZ, R100.H0_H0 ;  /* 0x20000064ff657230 */ /* 0x000fe20000004100 */
[----:B------:R-:W-:Y:S01]  /*2c570*/  F2FP.F16.E4M3.UNPACK_B R91, R91 ;  /* 0x0000005bff5b723e */ /* 0x000fe200020006ff */
[----:B------:R-:W-:-:S02]  /*2c580*/  HADD2.F32 R108, -RZ, R90.H1_H1 ;  /* 0x3000005aff6c7230 */ /* 0x000fc40000004100 */
[C---:B------:R-:W-:Y:S01]  /*2c590*/  FMUL.FTZ R112, R14.reuse, R105 ;  /* 0x000000690e707220 */ /* 0x040fe20000410000 */
[--C-:B------:R-:W-:Y:S02]  /*2c5a0*/  HADD2.F32 R90, -RZ, R13.reuse.H1_H1 ;  /* 0x3000000dff5a7230 */ /* 0x100fe40000004100 */
[-C--:B------:R-:W-:Y:S01]  /*2c5b0*/  FMUL.FTZ R14, R14, R101.reuse ;  /* 0x000000650e0e7220 */ /* 0x080fe20000410000 */
[----:B------:R-:W-:Y:S02]  /*2c5c0*/  HADD2.F32 R100, -RZ, R100.H1_H1 ;  /* 0x30000064ff647230 */ /* 0x000fe40000004100 */
[C---:B------:R-:W-:Y:S01]  /*2c5d0*/  FFMA.FTZ R112, R15.reuse, R101, -R112 ;  /* 0x000000650f707223 */ /* 0x040fe20000010870 */
[----:B------:R-:W-:Y:S02]  /*2c5e0*/  HADD2.F32 R13, -RZ, R13.H0_H0 ;  /* 0x2000000dff0d7230 */ /* 0x000fe40000004100 */
[----:B------:R-:W-:Y:S01]  /*2c5f0*/  FFMA.FTZ R105, R15, R105, R14 ;  /* 0x000000690f697223 */ /* 0x000fe2000001000e */
[C---:B------:R-:W-:Y:S01]  /*2c600*/  FMUL.FTZ R114, R90.reuse, R108 ;  /* 0x0000006c5a727220 */ /* 0x040fe20000410000 */
[----:B------:R-:W-:Y:S01]  /*2c610*/  FMUL.FTZ R101, R90, R100 ;  /* 0x000000645a657220 */ /* 0x000fe20000410000 */
[----:B------:R-:W-:-:S02]  /*2c620*/  F2FP.F16.E4M3.UNPACK_B R14, R103 ;  /* 0x00000067ff0e723e */ /* 0x000fc400020006ff */
[----:B------:R-:W-:Y:S01]  /*2c630*/  F2FP.F16.E4M3.UNPACK_B R15, R110.H1 ;  /* 0x0000006eff0f723e */ /* 0x000fe200030006ff */
[C---:B------:R-:W-:Y:S01]  /*2c640*/  FFMA.FTZ R114, R13.reuse, R100, -R114 ;  /* 0x000000640d727223 */ /* 0x040fe20000010872 */
[----:B------:R-:W-:Y:S01]  /*2c650*/  F2FP.F16.E4M3.UNPACK_B R90, R104.H1 ;  /* 0x00000068ff5a723e */ /* 0x000fe200030006ff */
[----:B------:R-:W-:Y:S01]  /*2c660*/  FFMA.FTZ R117, R13, R108, R101 ;  /* 0x0000006c0d757223 */ /* 0x000fe20000010065 */
        /* <DEDUP_REMOVED lines=8> */
[----:B------:R-:W-:-:S02]  /*2c6f0*/  HADD2.F32 R108, -RZ, R15.H1_H1 ;  /* 0x3000000fff6c7230 */ /* 0x000fc40000004100 */
[CC--:B------:R-:W-:Y:S01]  /*2c700*/  FMUL.FTZ R116, R14.reuse, R101.reuse ;  /* 0x000000650e747220 */ /* 0x0c0fe20000410000 */
[--C-:B------:R-:W-:Y:S02]  /*2c710*/  HADD2.F32 R15, -RZ, R103.reuse.H1_H1 ;  /* 0x30000067ff0f7230 */ /* 0x100fe40000004100 */
        /* <DEDUP_REMOVED lines=50> */
[----:B------:R-:W-:Y:S02]  /*2ca40*/  F2FP.SATFINITE.E4M3.F32.PACK_AB_MERGE_C R105, R123, R116, R118 ;  /* 0x000000747b69723e */ /* 0x000fe40004807076 */
[----:B------:R-:W-:Y:S01]  /*2ca50*/  F2FP.SATFINITE.E4M3.F32.PACK_AB_MERGE_C R12, R102, R15, R14 ;  /* 0x0000000f660c723e */ /* 0x000fe2000480700e */
[----:B------:R-:W-:Y:S02]  /*2ca60*/  IMAD.MOV.U32 R14, RZ, RZ, R104 ;  /* 0x000000ffff0e7224 */ /* 0x000fe400078e0068 */
[----:B------:R-:W-:-:S07]  /*2ca70*/  IMAD.MOV.U32 R15, RZ, RZ, R105 ;  /* 0x000000ffff0f7224 */ /* 0x000fce00078e0069 */
.L_x_4526:
[----:B------:R-:W-:Y:S05]  /*2ca80*/  BSYNC B4 ;  /* 0x0000000000047941 */ /* 0x000fea0003800000 */
.L_x_4525:
[C---:B------:R-:W-:Y:S02]  /*2ca90*/  R2UR UR4, R20.reuse ;  /* 0x00000000140472ca */ /* 0x040fe400000e0000 */
[C---:B------:R-:W-:Y:S02]  /*2caa0*/  R2UR UR5, R21.reuse ;  /* 0x00000000150572ca */ /* 0x040fe400000e0000 */
[----:B------:R-:W-:Y:S02]  /*2cab0*/  R2UR UR6, R20 ;  /* 0x00000000140672ca */ /* 0x000fe400000e0000 */
[----:B------:R-:W-:-:S09]  /*2cac0*/  R2UR UR7, R21 ;  /* 0x00000000150772ca */ /* 0x000fd200000e0000 */
[----:B-----5:R1:W-:Y:S04]  /*2cad0*/  ST.E.128 desc[UR4][R106.64+0x20], R12 ;  /* 0x0000200c6a007985 */ /* 0x0203e8000c101d04 */
[----:B------:R1:W5:Y:S02]  /*2cae0*/  LD.E.U8 R108, desc[UR6][R64.64] ;  /* 0x00000006406c7980 */ /* 0x000364000c101100 */
.L_x_4524:
[----:B------:R-:W-:Y:S05]  /*2caf0*/  BSYNC B3 ;  /* 0x0000000000037941 */ /* 0x000fea0003800000 */
.L_x_4523:
[----:B-----5:R-:W-:Y:S01]  /*2cb00*/  LOP3.LUT P1, RZ, R108, 0x4, RZ, 0xc0, !PT ;  /* 0x000000046cff7812 */ /* 0x020fe2000782c0ff */
[----:B------:R-:W-:-:S12]  /*2cb10*/  BSSY B3, `(.L_x_4527) ;  /* 0x000008c000037945 */ /* 0x000fd80003800000 */
[----:B------:R-:W-:Y:S05]  /*2cb20*/  @!P1 BRA `(.L_x_4528) ;  /* 0x0000000800289947 */ /* 0x000fea0003800000 */
[----:B------:R-:W-:Y:S02]  /*2cb30*/  R2UR UR4, R20 ;  /* 0x00000000140472ca */ /* 0x000fe400000e0000 */
[----:B------:R-:W-:-:S13]  /*2cb40*/  R2UR UR5, R21 ;  /* 0x00000000150572ca */ /* 0x000fda00000e0000 */
[----:B01----:R-:W2:Y:S01]  /*2cb50*/  LD.E.U8 R12, desc[UR4][R60.64+0x18] ;  /* 0x000018043c0c7980 */ /* 0x003ea2000c101100 */
[----:B------:R-:W-:Y:S01]  /*2cb60*/  BSSY B4, `(.L_x_4529) ;  /* 0x0000080000047945 */ /* 0x000fe20003800000 */
[----:B--2---:R-:W-:Y:S02]  /*2cb70*/  LOP3.LUT P1, RZ, R12, 0x4, RZ, 0xc0, !PT ;  /* 0x000000040cff7812 */ /* 0x004fe4000782c0ff */
[----:B------:R0:W5:Y:S11]  /*2cb80*/  LD.E.128 R12, desc[UR4][R70.64+0x2800] ;  /* 0x00280004460c7980 */ /* 0x000176000c101d00 */
[----:B0-----:R-:W-:Y:S05]  /*2cb90*/  @!P1 BRA `(.L_x_4530) ;  /* 0x0000000400f09947 */ /* 0x001fea0003800000 */
        /* <DEDUP_REMOVED lines=17> */
[----:B------:R-:W-:Y:S02]  /*2ccb0*/  SHF.R.U32.HI R105, RZ, 0x10, R99 ;  /* 0x00000010ff697819 */ /* 0x000fe40000011663 */
[----:B------:R-:W-:Y:S02]  /*2ccc0*/  PRMT R15, R15, 0x7604, R14 ;  /* 0x000076040f0f7816 */ /* 0x000fe4000000000e */
[--C-:B------:R-:W-:Y:S01]  /*2ccd0*/  SHF.R.U32.HI R108, RZ, 0x10, R89.reuse ;  /* 0x00000010ff6c7819 */ /* 0x100fe20000011659 */
[----:B------:R-:W-:Y:S01]  /*2cce0*/  IMAD.U32 R105, R105, 0x10000, RZ ;  /* 0x0001000069697824 */ /* 0x000fe200078e00ff */
[----:B------:R-:W-:-:S02]  /*2ccf0*/  SHF.R.U32.HI R89, RZ, 0x18, R89 ;  /* 0x00000018ff597819 */ /* 0x000fc40000011659 */
        /* <DEDUP_REMOVED lines=10> */
[----:B------:R-:W-:Y:S02]  /*2cda0*/  F2FP.F16.E4M3.UNPACK_B R88, R103.H1 ;  /* 0x00000067ff58723e */ /* 0x000fe400030006ff */
[----:B------:R-:W-:Y:S02]  /*2cdb0*/  LOP3.LUT R100, R100, 0xff0000, R101, 0xf8, !PT ;  /* 0x00ff000064647812 */ /* 0x000fe400078ef865 */
[----:B------:R-:W-:Y:S01]  /*2cdc0*/  F2FP.F16.E4M3.UNPACK_B R98, R89.H1 ;  /* 0x00000059ff62723e */ /* 0x000fe200030006ff */
[----:B------:R-:W-:Y:S01]  /*2cdd0*/  HADD2.F32 R101, -RZ, R88.H0_H0 ;  /* 0x20000058ff657230 */ /* 0x000fe20000004100 */
[----:B------:R-:W-:Y:S01]  /*2cde0*/  LOP3.LUT R104, R104, R15, RZ, 0xfc, !PT ;  /* 0x0000000f68687212 */ /* 0x000fe200078efcff */
[--C-:B------:R-:W-:Y:S01]  /*2cdf0*/  HADD2.F32 R15, -RZ, R14.reuse.H0_H0 ;  /* 0x2000000eff0f7230 */ /* 0x100fe20000004100 */
[----:B------:R-:W-:Y:S01]  /*2ce00*/  LOP3.LUT R100, R100, R99, RZ, 0xfc, !PT ;  /* 0x0000006364647212 */ /* 0x000fe200078efcff */
[----:B------:R-:W-:Y:S01]  /*2ce10*/  HADD2.F32 R14, -RZ, R14.H1_H1 ;  /* 0x3000000eff0e7230 */ /* 0x000fe20000004100 */
[----:B------:R-:W-:Y:S01]  /*2ce20*/  F2FP.F16.E4M3.UNPACK_B R13, R13.H1 ;  /* 0x0000000dff0d723e */ /* 0x000fe200030006ff */
        /* <DEDUP_REMOVED lines=24> */
[----:B------:R-:W-:Y:S01]  /*2cfb0*/  F2FP.F16.E4M3.UNPACK_B R89, R89 ;  /* 0x00000059ff59723e */ /* 0x000fe200020006ff */
        /* <DEDUP_REMOVED lines=8> */
[C---:B------:R-:W-:Y:S01]  /*2d040*/  FMUL.FTZ R114, R15.reuse, R102 ;  /* 0x000000660f727220 */ /* 0x040fe20000410000 */
[----:B------:R-:W-:Y:S01]  /*2d050*/  F2FP.F16.E4M3.UNPACK_B R13, R90 ;  /* 0x0000005aff0d723e */ /* 0x000fe200020006ff */
[----:B------:R-:W-:Y:S01]  /*2d060*/  FMUL.FTZ R15, R15, R88 ;  /* 0x000000580f0f7220 */ /* 0x000fe20000410000 */
[----:B------:R-:W-:Y:S01]  /*2d070*/  F2FP.F16.E4M3.UNPACK_B R90, R90.H1 ;  /* 0x0000005aff5a723e */ /* 0x000fe200030006ff */
[----:B------:R-:W-:Y:S01]  /*2d080*/  FFMA.FTZ R114, R91, R88, -R114 ;  /* 0x000000585b727223 */ /* 0x000fe20000010872 */
[----:B------:R-:W-:-:S02]  /*2d090*/  HADD2.F32 R88, -RZ, R100.H0_H0 ;  /* 0x20000064ff587230 */ /* 0x000fc40000004100 */
[----:B------:R-:W-:Y:S01]  /*2d0a0*/  FFMA.FTZ R121, R91, R102, R15 ;  /* 0x000000665b797223 */ /* 0x000fe2000001000f */
[--C-:B------:R-:W-:Y:S01]  /*2d0b0*/  HADD2.F32 R14, -RZ, R13.reuse.H0_H0 ;  /* 0x2000000dff0e7230 */ /* 0x100fe20000004100 */
[----:B------:R-:W-:Y:S01]  /*2d0c0*/  F2FP.SATFINITE.E4M3.F32.PACK_AB_MERGE_C R105, R105, R110, RZ ;  /* 0x0000006e6969723e */ /* 0x000fe200048070ff */
[----:B------:R-:W-:Y:S02]  /*2d0d0*/  HADD2.F32 R13, -RZ, R13.H1_H1 ;  /* 0x3000000dff0d7230 */ /* 0x000fe40000004100 */
[--C-:B------:R-:W-:Y:S01]  /*2d0e0*/  HADD2.F32 R91, -RZ, R104.reuse.H0_H0 ;  /* 0x20000068ff5b7230 */ /* 0x100fe20000004100 */
[----:B------:R-:W-:Y:S01]  /*2d0f0*/  F2FP.SATFINITE.E4M3.F32.PACK_AB_MERGE_C R114, R121, R114, RZ ;  /* 0x000000727972723e */ /* 0x000fe200048070ff */
[----:B------:R-:W-:Y:S02]  /*2d100*/  HADD2.F32 R104, -RZ, R104.H1_H1 ;  /* 0x30000068ff687230 */ /* 0x000fe40000004100 */
[----:B------:R-:W-:Y:S01]  /*2d110*/  FMUL.FTZ R98, R13, R88 ;  /* 0x000000580d627220 */ /* 0x000fe20000410000 */
[----:B------:R-:W-:-:S02]  /*2d120*/  HADD2.F32 R15, -RZ, R90.H1_H1 ;  /* 0x3000005aff0f7230 */ /* 0x000fc40000004100 */
[-C--:B------:R-:W-:Y:S01]  /*2d130*/  FMUL.FTZ R99, R13, R91.reuse ;  /* 0x0000005b0d637220 */ /* 0x080fe20000410000 */
[----:B------:R-:W-:Y:S02]  /*2d140*/  HADD2.F32 R100, -RZ, R100.H1_H1 ;  /* 0x30000064ff647230 */ /* 0x000fe40000004100 */
[C---:B------:R-:W-:Y:S01]  /*2d150*/  FFMA.FTZ R115, R14.reuse, R91, R98 ;  /* 0x0000005b0e737223 */ /* 0x040fe20000010062 */
[----:B------:R-:W-:Y:S02]  /*2d160*/  HADD2.F32 R90, -RZ, R90.H0_H0 ;  /* 0x2000005aff5a7230 */ /* 0x000fe40000004100 */
[C---:B------:R-:W-:Y:S01]  /*2d170*/  FMUL.FTZ R13, R15.reuse, R104 ;  /* 0x000000680f0d7220 */ /* 0x040fe20000410000 */
[----:B------:R-:W-:Y:S01]  /*2d180*/  FFMA.FTZ R102, R14, R88, -R99 ;  /* 0x000000580e667223 */ /* 0x000fe20000010863 */
[-C--:B------:R-:W-:Y:S01]  /*2d190*/  FMUL.FTZ R15, R15, R100.reuse ;  /* 0x000000640f0f7220 */ /* 0x080fe20000410000 */
[----:B------:R-:W-:Y:S02]  /*2d1a0*/  HADD2.F32 R88, -RZ, R89.H1_H1 ;  /* 0x30000059ff587230 */ /* 0x000fe40000004100 */
[C---:B------:R-:W-:Y:S01]  /*2d1b0*/  FFMA.FTZ R100, R90.reuse, R100, -R13 ;  /* 0x000000645a647223 */ /* 0x040fe2000001080d */
[----:B------:R-:W-:Y:S01]  /*2d1c0*/  F2FP.F16.E4M3.UNPACK_B R13, R12.H1 ;  /* 0x0000000cff0d723e */ /* 0x000fe200030006ff */
[----:B------:R-:W-:Y:S01]  /*2d1d0*/  FFMA.FTZ R117, R90, R104, R15 ;  /* 0x000000685a757223 */ /* 0x000fe2000001000f */
[----:B------:R-:W-:Y:S01]  /*2d1e0*/  F2FP.F16.E4M3.UNPACK_B R12, R12 ;  /* 0x0000000cff0c723e */ /* 0x000fe200020006ff */
[----:B------:R-:W-:-:S02]  /*2d1f0*/  HADD2.F32 R90, -RZ, R103.H1_H1 ;  /* 0x30000067ff5a7230 */ /* 0x000fc40000004100 */
        /* <DEDUP_REMOVED lines=13> */
[----:B------:R-:W-:Y:S01]  /*2d2d0*/  F2FP.SATFINITE.E4M3.F32.PACK_AB_MERGE_C R13, R101, R108, R105 ;  /* 0x0000006c650d723e */ /* 0x000fe20004807069 */
[C---:B------:R-:W-:Y:S01]  /*2d2e0*/  FFMA.FTZ R15, R12.reuse, R89, -R15 ;  /* 0x000000590c0f7223 */ /* 0x040fe2000001080f */
[----:B------:R-:W-:Y:S01]  /*2d2f0*/  F2FP.SATFINITE.E4M3.F32.PACK_AB_MERGE_C R100, R115, R102, R100 ;  /* 0x000000667364723e */ /* 0x000fe20004807064 */
[----:B------:R-:W-:Y:S01]  /*2d300*/  FFMA.FTZ R98, R12, R103, R98 ;  /* 0x000000670c627223 */ /* 0x000fe20000010062 */
[----:B------:R-:W-:-:S02]  /*2d310*/  F2FP.SATFINITE.E4M3.F32.PACK_AB_MERGE_C R14, R14, R91, RZ ;  /* 0x0000005b0e0e723e */ /* 0x000fc400048070ff */
[----:B------:R-:W-:Y:S02]  /*2d320*/  F2FP.SATFINITE.E4M3.F32.PACK_AB_MERGE_C R101, R119, R112, R114 ;  /* 0x000000707765723e */ /* 0x000fe40004807072 */
[----:B------:R-:W-:Y:S01]  /*2d330*/  F2FP.SATFINITE.E4M3.F32.PACK_AB_MERGE_C R12, R98, R15, R14 ;  /* 0x0000000f620c723e */ /* 0x000fe2000480700e */
[----:B------:R-:W-:Y:S02]  /*2d340*/  IMAD.MOV.U32 R14, RZ, RZ, R100 ;  /* 0x000000ffff0e7224 */ /* 0x000fe400078e0064 */
[----:B------:R-:W-:-:S07]  /*2d350*/  IMAD.MOV.U32 R15, RZ, RZ, R101 ;  /* 0x000000ffff0f7224 */ /* 0x000fce00078e0065 */
.L_x_4530:
[----:B------:R-:W-:Y:S05]  /*2d360*/  BSYNC B4 ;  /* 0x0000000000047941 */ /* 0x000fea0003800000 */
.L_x_4529:
[C---:B------:R-:W-:Y:S02]  /*2d370*/  R2UR UR4, R20.reuse ;  /* 0x00000000140472ca */ /* 0x040fe400000e0000 */
[C---:B------:R-:W-:Y:S02]  /*2d380*/  R2UR UR5, R21.reuse ;  /* 0x00000000150572ca */ /* 0x040fe400000e0000 */
[----:B------:R-:W-:Y:S02]  /*2d390*/  R2UR UR6, R20 ;  /* 0x00000000140672ca */ /* 0x000fe400000e0000 */
[----:B------:R-:W-:-:S09]  /*2d3a0*/  R2UR UR7, R21 ;  /* 0x00000000150772ca */ /* 0x000fd200000e0000 */
[----:B-----5:R2:W-:Y:S04]  /*2d3b0*/  ST.E.128 desc[UR4][R106.64+0x40], R12 ;  /* 0x0000400c6a007985 */ /* 0x0205e8000c101d04 */
[----:B------:R2:W5:Y:S02]  /*2d3c0*/  LD.E.U8 R108, desc[UR6][R64.64] ;  /* 0x00000006406c7980 */ /* 0x000564000c101100 */
.L_x_4528:
[----:B------:R-:W-:Y:S05]  /*2d3d0*/  BSYNC B3 ;  /* 0x0000000000037941 */ /* 0x000fea0003800000 */
.L_x_4527:
[----:B-----5:R-:W-:Y:S01]  /*2d3e0*/  LOP3.LUT P1, RZ, R108, 0x8, RZ, 0xc0, !PT ;  /* 0x000000086cff7812 */ /* 0x020fe2000782c0ff */
[----:B------:R-:W-:-:S12]  /*2d3f0*/  BSSY B3, `(.L_x_4531) ;  /* 0x0000092000037945 */ /* 0x000fd80003800000 */
[----:B------:R-:W-:Y:S05]  /*2d400*/  @!P1 BRA `(.L_x_4532) ;  /* 0x0000000800409947 */ /* 0x000fea0003800000 */
[----:B------:R-:W-:Y:S02]  /*2d410*/  R2UR UR4, R20 ;  /* 0x00000000140472ca */ /* 0x000fe400000e0000 */
[----:B------:R-:W-:-:S13]  /*2d420*/  R2UR UR5, R21 ;  /* 0x00000000150572ca */ /* 0x000fda00000e0000 */
[----:B012---:R-:W2:Y:S01]  /*2d430*/  LD.E.U8 R14, desc[UR4][R60.64+0x18] ;  /* 0x000018043c0e7980 */ /* 0x007ea2000c101100 */
[----:B------:R-:W-:-:S05]  /*2d440*/  VIADD R12, R93, 0x2800 ;  /* 0x000028005d0c7836 */ /* 0x000fca0000000000 */
        /* <DEDUP_REMOVED lines=133> */
.L_x_4534:
[----:B------:R-:W-:Y:S05]  /*2dca0*/  BSYNC B4 ;  /* 0x0000000000047941 */ /* 0x000fea0003800000 */
.L_x_4533:
[C---:B------:R-:W-:Y:S02]  /*2dcb0*/  R2UR UR4, R20.reuse ;  /* 0x00000000140472ca */ /* 0x040fe400000e0000 */
[C---:B------:R-:W-:Y:S02]  /*2dcc0*/  R2UR UR5, R21.reuse ;  /* 0x00000000150572ca */ /* 0x040fe400000e0000 */
[----:B------:R-:W-:Y:S02]  /*2dcd0*/  R2UR UR6, R20 ;  /* 0x00000000140672ca */ /* 0x000fe400000e0000 */
[----:B------:R-:W-:-:S09]  /*2dce0*/  R2UR UR7, R21 ;  /* 0x00000000150772ca */ /* 0x000fd200000e0000 */
[----:B-----5:R3:W-:Y:S04]  /*2dcf0*/  ST.E.128 desc[UR4][R106.64+0x60], R12 ;  /* 0x0000600c6a007985 */ /* 0x0207e8000c101d04 */
[----:B------:R3:W5:Y:S02]  /*2dd00*/  LD.E.U8 R108, desc[UR6][R64.64] ;  /* 0x00000006406c7980 */ /* 0x000764000c101100 */
.L_x_4532:
[----:B------:R-:W-:Y:S05]  /*2dd10*/  BSYNC B3 ;  /* 0x0000000000037941 */ /* 0x000fea0003800000 */
.L_x_4531:
[----:B-----5:R-:W-:Y:S01]  /*2dd20*/  LOP3.LUT P1, RZ, R108, 0x10, RZ, 0xc0, !PT ;  /* 0x000000106cff7812 */ /* 0x020fe2000782c0ff */
[----:B------:R-:W-:-:S12]  /*2dd30*/  BSSY B3, `(.L_x_4535) ;  /* 0x000008c000037945 */ /* 0x000fd80003800000 */
[----:B------:R-:W-:Y:S05]  /*2dd40*/  @!P1 BRA `(.L_x_4536) ;  /* 0x0000000800289947 */ /* 0x000fea0003800000 */
[----:B------:R-:W-:Y:S02]  /*2dd50*/  R2UR UR4, R20 ;  /* 0x00000000140472ca */ /* 0x000fe400000e0000 */
[----:B------:R-:W-:-:S13]  /*2dd60*/  R2UR UR5, R21 ;  /* 0x00000000150572ca */ /* 0x000fda00000e0000 */
[----:B0123--:R-:W2:Y:S01]  /*2dd70*/  LD.E.U8 R12, desc[UR4][R60.64+0x18] ;  /* 0x000018043c0c7980 */ /* 0x00fea2000c101100 */
        /* <DEDUP_REMOVED lines=86> */
[----:B------:R-:W-:Y:S01]  /*2e2e0*/  HADD2.F32 R13, -RZ, R13.H1_H1 ;  /* 0x3000000dff0d7230 */ /* 0x000fe20000004100 */
[----:B------:R-:W-:Y:S01]  /*2e2f0*/  F2FP.SATFINITE.E4M3.F32.PACK_AB_MERGE_C R91, R91, R100, RZ ;  /* 0x000000645b5b723e */ /* 0x000fe200048070ff */
        /* <DEDUP_REMOVED lines=40> */
.L_x_4538:
[----:B------:R-:W-:Y:S05]  /*2e580*/  BSYNC B4 ;  /* 0x0000000000047941 */ /* 0x000fea0003800000 */
.L_x_4537:
[C---:B------:R-:W-:Y:S02]  /*2e590*/  R2UR UR4, R20.reuse ;  /* 0x00000000140472ca */ /* 0x040fe400000e0000 */
[C---:B------:R-:W-:Y:S02]  /*2e5a0*/  R2UR UR5, R21.reuse ;  /* 0x00000000150572ca */ /* 0x040fe400000e0000 */
[----:B------:R-:W-:Y:S02]  /*2e5b0*/  R2UR UR6, R20 ;  /* 0x00000000140672ca */ /* 0x000fe400000e0000 */
[----:B------:R-:W-:-:S09]  /*2e5c0*/  R2UR UR7, R21 ;  /* 0x00000000150772ca */ /* 0x000fd200000e0000 */
[----:B-----5:R4:W-:Y:S04]  /*2e5d0*/  ST.E.128 desc[UR4][R106.64+0x80], R12 ;  /* 0x0000800c6a007985 */ /* 0x0209e8000c101d04 */
[----:B------:R4:W5:Y:S02]  /*2e5e0*/  LD.E.U8 R108, desc[UR6][R64.64] ;  /* 0x00000006406c7980 */ /* 0x000964000c101100 */
.L_x_4536:
[----:B------:R-:W-:Y:S05]  /*2e5f0*/  BSYNC B3 ;  /* 0x0000000000037941 */ /* 0x000fea0003800000 */
.L_x_4535:
[----:B-----5:R-:W-:-:S13]  /*2e600*/  LOP3.LUT P1, RZ, R108, 0x20, RZ, 0xc0, !PT ;  /* 0x000000206cff7812 */ /* 0x020fda000782c0ff */
[----:B------:R-:W-:Y:S05]  /*2e610*/  @!P1 BRA `(.L_x_4518) ;  /* 0x0000000800309947 */ /* 0x000fea0003800000 */
[----:B------:R-:W-:Y:S02]  /*2e620*/  R2UR UR4, R20 ;  /* 0x00000000140472ca */ /* 0x000fe400000e0000 */
[----:B------:R-:W-:-:S13]  /*2e630*/  R2UR UR5, R21 ;  /* 0x00000000150572ca */ /* 0x000fda00000e0000 */
[----:B------:R-:W2:Y:S02]  /*2e640*/  LD.E.U8 R76, desc[UR4][R60.64+0x18] ;  /* 0x000018043c4c7980 */ /* 0x000ea4000c101100 */
[----:B01234-:R-:W-:-:S05]  /*2e650*/  VIADD R12, R93, 0x5000 ;  /* 0x000050005d0c7836 */ /* 0x01ffca0000000000 */
[--C-:B------:R-:W-:Y:S02]  /*2e660*/  SHF.R.S32.HI R13, RZ, 0x1f, R12.reuse ;  /* 0x0000001fff0d7819 */ /* 0x100fe4000001140c */
[----:B------:R-:W-:-:S04]  /*2e670*/  IADD3 R12, P1, P2, R62, R7, R12 ;  /* 0x000000073e0c7210 */ /* 0x000fc80007a3e00c */
[----:B------:R-:W-:Y:S01]  /*2e680*/  IADD3.X R13, R63, R55, R13, P1, P2 ;  /* 0x000000373f0d7210 */ /* 0x000fe20000fe440d */
[----:B------:R-:W-:Y:S05]  /*2e690*/  BSSY B3, `(.L_x_4539) ;  /* 0x0000081000037945 */ /* 0x000fea0003800000 */
[----:B------:R-:W5:Y:S01]  /*2e6a0*/  LD.E.128 R12, desc[UR4][R12.64] ;  /* 0x000000040c0c7980 */ /* 0x000f62000c101d00 */
[----:B------:R-:W-:-:S13]  /*2e6b0*/  LOP3.LUT P1, RZ, R76, 0x20, RZ, 0xc0, !PT ;  /* 0x000000204cff7812 */ /* 0x000fda000782c0ff */
[----:B------:R-:W-:Y:S05]  /*2e6c0*/  @!P1 BRA `(.L_x_4540) ;  /* 0x0000000400f49947 */ /* 0x000fea0003800000 */
        /* <DEDUP_REMOVED lines=8> */
[----:B------:R-:W-:Y:S02]  /*2e750*/  SHF.R.U32.HI R82, RZ, 0x8, R73 ;  /* 0x00000008ff527819 */ /* 0x000fe40000011649 */
[----:B------:R-:W-:Y:S02]  /*2e760*/  PRMT R81, R80, 0x7604, R81 ;  /* 0x0000760450517816 */ /* 0x000fe40000000051 */
[----:B------:R-:W-:Y:S02]  /*2e770*/  SHF.R.U32.HI R78, RZ, 0x8, R75 ;  /* 0x00000008ff4e7819 */ /* 0x000fe4000001164b */
[----:B------:R-:W-:Y:S02]  /*2e780*/  PRMT R15, R14, 0x7604, R15 ;  /* 0x000076040e0f7816 */ /* 0x000fe4000000000f */
[----:B------:R-:W-:Y:S02]  /*2e790*/  SHF.R.U32.HI R80, RZ, 0x10, R72 ;  /* 0x00000010ff507819 */ /* 0x000fe40000011648 */
[----:B------:R-:W-:-:S02]  /*2e7a0*/  SHF.R.U32.HI R14, RZ, 0x10, R74 ;  /* 0x00000010ff0e7819 */ /* 0x000fc4000001164a */
[----:B------:R-:W-:Y:S02]  /*2e7b0*/  LOP3.LUT R83, R73, 0xff, RZ, 0xc0, !PT ;  /* 0x000000ff49537812 */ /* 0x000fe400078ec0ff */
[----:B------:R-:W-:Y:S02]  /*2e7c0*/  LOP3.LUT R82, R82, 0xff, RZ, 0xc0, !PT ;  /* 0x000000ff52527812 */ /* 0x000fe400078ec0ff */
[----:B------:R-:W-:Y:S02]  /*2e7d0*/  LOP3.LUT R79, R75, 0xff, RZ, 0xc0, !PT ;  /* 0x000000ff4b4f7812 */ /* 0x000fe400078ec0ff */
[----:B------:R-:W-:Y:S02]  /*2e7e0*/  LOP3.LUT R78, R78, 0xff, RZ, 0xc0, !PT ;  /* 0x000000ff4e4e7812 */ /* 0x000fe400078ec0ff */
[----:B------:R-:W-:Y:S02]  /*2e7f0*/  LOP3.LUT R80, R80, 0xff, RZ, 0xc0, !PT ;  /* 0x000000ff50507812 */ /* 0x000fe400078ec0ff */
[----:B------:R-:W-:-:S02]  /*2e800*/  LOP3.LUT R14, R14, 0xff, RZ, 0xc0, !PT ;  /* 0x000000ff0e0e7812 */ /* 0x000fc400078ec0ff */
[----:B------:R-:W-:Y:S02]  /*2e810*/  PRMT R83, R82, 0x7604, R83 ;  /* 0x0000760452537816 */ /* 0x000fe40000000053 */
[----:B------:R-:W-:Y:S02]  /*2e820*/  SHF.R.U32.HI R82, RZ, 0x10, R73 ;  /* 0x00000010ff527819 */ /* 0x000fe40000011649 */
[----:B------:R-:W-:Y:S02]  /*2e830*/  PRMT R79, R78, 0x7604, R79 ;  /* 0x000076044e4f7816 */ /* 0x000fe4000000004f */
[----:B------:R-:W-:Y:S02]  /*2e840*/  PRMT R81, R80, 0x7054, R81 ;  /* 0x0000705450517816 */ /* 0x000fe40000000051 */
[----:B------:R-:W-:Y:S02]  /*2e850*/  SHF.R.U32.HI R78, RZ, 0x10, R75 ;  /* 0x00000010ff4e7819 */ /* 0x000fe4000001164b */
[----:B------:R-:W-:-:S02]  /*2e860*/  PRMT R15, R14, 0x7054, R15 ;  /* 0x000070540e0f7816 */ /* 0x000fc4000000000f */
[----:B------:R-:W-:Y:S02]  /*2e870*/  LOP3.LUT R82, R82, 0xff, RZ, 0xc0, !PT ;  /* 0x000000ff52527812 */ /* 0x000fe400078ec0ff */
[----:B------:R-:W-:Y:S02]  /*2e880*/  LOP3.LUT R81, R81, 0xff000000, R72, 0xf8, !PT ;  /* 0xff00000051517812 */ /* 0x000fe400078ef848 */
[----:B------:R-:W-:Y:S02]  /*2e890*/  LOP3.LUT R78, R78, 0xff, RZ, 0xc0, !PT ;  /* 0x000000ff4e4e7812 */ /* 0x000fe400078ec0ff */
[----:B------:R-:W-:Y:S02]  /*2e8a0*/  LOP3.LUT R74, R15, 0xff000000, R74, 0xf8, !PT ;  /* 0xff0000000f4a7812 */ /* 0x000fe400078ef84a */
[----:B------:R-:W-:Y:S02]  /*2e8b0*/  PRMT R82, R82, 0x7054, R83 ;  /* 0x0000705452527816 */ /* 0x000fe40000000053 */
[----:B------:R-:W-:-:S02]  /*2e8c0*/  SHF.R.U32.HI R15, RZ, 0x18, R73 ;  /* 0x00000018ff0f7819 */ /* 0x000fc40000011649 */
[----:B------:R-:W-:Y:S02]  /*2e8d0*/  F2FP.F16.E4M3.UNPACK_B R14, R13 ;  /* 0x0000000dff0e723e */ /* 0x000fe400020006ff */
[----:B------:R-:W-:Y:S02]  /*2e8e0*/  F2FP.F16.E4M3.UNPACK_B R72, R81.H1 ;  /* 0x00000051ff48723e */ /* 0x000fe400030006ff */
[----:B------:R-:W-:Y:S02]  /*2e8f0*/  PRMT R78, R78, 0x7054, R79 ;  /* 0x000070544e4e7816 */ /* 0x000fe4000000004f */
[----:B------:R-:W-:Y:S01]  /*2e900*/  SHF.R.U32.HI R75, RZ, 0x18, R75 ;  /* 0x00000018ff4b7819 */ /* 0x000fe2000001164b */
[--C-:B------:R-:W-:Y:S01]  /*2e910*/  HADD2.F32 R79, -RZ, R72.reuse.H0_H0 ;  /* 0x20000048ff4f7230 */ /* 0x100fe20000004100 */
[----:B------:R-:W-:Y:S01]  /*2e920*/  F2FP.F16.E4M3.UNPACK_B R73, R74.H1 ;  /* 0x0000004aff49723e */ /* 0x000fe200030006ff */
[----:B------:R-:W-:Y:S01]  /*2e930*/  HADD2.F32 R80, -RZ, R72.H1_H1 ;  /* 0x30000048ff507230 */ /* 0x000fe20000004100 */
[----:B------:R-:W-:Y:S01]  /*2e940*/  PRMT R82, R15, 0x654, R82 ;  /* 0x000006540f527816 */ /* 0x000fe20000000052 */
[--C-:B------:R-:W-:Y:S01]  /*2e950*/  HADD2.F32 R15, -RZ, R14.reuse.H0_H0 ;  /* 0x2000000eff0f7230 */ /* 0x100fe20000004100 */
[----:B------:R-:W-:Y:S01]  /*2e960*/  PRMT R78, R75, 0x654, R78 ;  /* 0x000006544b4e7816 */ /* 0x000fe2000000004e */
[----:B------:R-:W-:Y:S01]  /*2e970*/  HADD2.F32 R14, -RZ, R14.H1_H1 ;  /* 0x3000000eff0e7230 */ /* 0x000fe20000004100 */
[----:B------:R-:W-:Y:S01]  /*2e980*/  F2FP.F16.E4M3.UNPACK_B R13, R13.H1 ;  /* 0x0000000dff0d723e */ /* 0x000fe200030006ff */
[--C-:B------:R-:W-:Y:S01]  /*2e990*/  HADD2.F32 R75, -RZ, R73.reuse.H0_H0 ;  /* 0x20000049ff4b7230 */ /* 0x100fe20000004100 */
[----:B------:R-:W-:Y:S01]  /*2e9a0*/  F2FP.F16.E4M3.UNPACK_B R81, R81 ;  /* 0x00000051ff51723e */ /* 0x000fe200020006ff */
[----:B------:R-:W-:-:S02]  /*2e9b0*/  HADD2.F32 R73, -RZ, R73.H1_H1 ;  /* 0x30000049ff497230 */ /* 0x000fc40000004100 */
[C---:B------:R-:W-:Y:S01]  /*2e9c0*/  FMUL.FTZ R88, R14.reuse, R79 ;  /* 0x0000004f0e587220 */ /* 0x040fe20000410000 */
[--C-:B------:R-:W-:Y:S02]  /*2e9d0*/  HADD2.F32 R72, -RZ, R13.reuse.H1_H1 ;  /* 0x3000000dff487230 */ /* 0x100fe40000004100 */
[-C--:B------:R-:W-:Y:S01]  /*2e9e0*/  FMUL.FTZ R14, R14, R75.reuse ;  /* 0x0000004b0e0e7220 */ /* 0x080fe20000410000 */
[----:B------:R-:W-:Y:S02]  /*2e9f0*/  HADD2.F32 R13, -RZ, R13.H0_H0 ;  /* 0x2000000dff0d7230 */ /* 0x000fe40000004100 */
[C---:B------:R-:W-:Y:S01]  /*2ea00*/  FFMA.FTZ R88, R15.reuse, R75, -R88 ;  /* 0x0000004b0f587223 */ /* 0x040fe20000010858 */
[----:B------:R-:W-:Y:S01]  /*2ea10*/  F2FP.F16.E4M3.UNPACK_B R74, R74 ;  /* 0x0000004aff4a723e */ /* 0x000fe200020006ff */
        /* <DEDUP_REMOVED lines=43> */
[-C--:B------:R-:W-:Y:S01]  /*2ecd0*/  FMUL.FTZ R15, R15, R78.reuse ;  /* 0x0000004e0f0f7220 */ /* 0x080fe20000410000 */
[----:B------:R-:W-:Y:S02]  /*2ece0*/  HADD2.F32 R73, -RZ, R81.H1_H1 ;  /* 0x30000051ff497230 */ /* 0x000fe40000004100 */
[C---:B------:R-:W-:Y:S01]  /*2ecf0*/  FFMA.FTZ R89, R76.reuse, R78, -R13 ;  /* 0x0000004e4c597223 */ /* 0x040fe2000001080d */
[----:B------:R-:W-:Y:S01]  /*2ed00*/  F2FP.F16.E4M3.UNPACK_B R13, R12.H1 ;  /* 0x0000000cff0d723e */ /* 0x000fe200030006ff */
[----:B------:R-:W-:Y:S01]  /*2ed10*/  FFMA.FTZ R82, R76, R82, R15 ;  /* 0x000000524c527223 */ /* 0x000fe2000001000f */
[----:B------:R-:W-:Y:S01]  /*2ed20*/  F2FP.F16.E4M3.UNPACK_B R12, R12 ;  /* 0x0000000cff0c723e */ /* 0x000fe200020006ff */
[----:B------:R-:W-:Y:S01]  /*2ed30*/  HADD2.F32 R72, -RZ, R74.H1_H1 ;  /* 0x3000004aff487230 */ /* 0x000fe20000004100 */
[----:B------:R-:W-:Y:S01]  /*2ed40*/  F2FP.SATFINITE.E4M3.F32.PACK_AB_MERGE_C R99, R99, R100, RZ ;  /* 0x000000646363723e */ /* 0x000fe200048070ff */
[--C-:B------:R-:W-:Y:S01]  /*2ed50*/  HADD2.F32 R15, -RZ, R13.reuse.H1_H1 ;  /* 0x3000000dff0f7230 */ /* 0x100fe20000004100 */
[----:B------:R-:W-:Y:S01]  /*2ed60*/  F2FP.SATFINITE.E4M3.F32.PACK_AB_MERGE_C R82, R82, R89, RZ ;  /* 0x000000595252723e */ /* 0x000fe200048070ff */
[----:B------:R-:W-:Y:S01]  /*2ed70*/  HADD2.F32 R14, -RZ, R13.H0_H0 ;  /* 0x2000000dff0e7230 */ /* 0x000fe20000004100 */
[----:B------:R-:W-:Y:S01]  /*2ed80*/  F2FP.SATFINITE.E4M3.F32.PACK_AB_MERGE_C R91, R91, R98, R99 ;  /* 0x000000625b5b723e */ /* 0x000fe20004807063 */
        /* <DEDUP_REMOVED lines=10> */
[----:B------:R-:W-:Y:S01]  /*2ee30*/  F2FP.SATFINITE.E4M3.F32.PACK_AB_MERGE_C R13, R79, R88, R83 ;  /* 0x000000584f0d723e */ /* 0x000fe20004807053 */
[----:B------:R-:W-:Y:S01]  /*2ee40*/  FFMA.FTZ R15, R12, R74, -R15 ;  /* 0x0000004a0c0f7223 */ /* 0x000fe2000001080f */
[----:B------:R-:W-:Y:S01]  /*2ee50*/  F2FP.SATFINITE.E4M3.F32.PACK_AB_MERGE_C R14, R80, R77, R82 ;  /* 0x0000004d500e723e */ /* 0x000fe20004807052 */
[----:B------:R-:W-:Y:S01]  /*2ee60*/  FFMA.FTZ R76, R12, R81, R76 ;  /* 0x000000510c4c7223 */ /* 0x000fe2000001004c */
[----:B------:R-:W-:-:S04]  /*2ee70*/  F2FP.SATFINITE.E4M3.F32.PACK_AB_MERGE_C R75, R78, R75, RZ ;  /* 0x0000004b4e4b723e */ /* 0x000fc800048070ff */
[----:B------:R-:W-:Y:S01]  /*2ee80*/  F2FP.SATFINITE.E4M3.F32.PACK_AB_MERGE_C R12, R76, R15, R75 ;  /* 0x0000000f4c0c723e */ /* 0x000fe2000480704b */
[----:B------:R-:W-:-:S07]  /*2ee90*/  IMAD.MOV.U32 R15, RZ, RZ, R91 ;  /* 0x000000ffff0f7224 */ /* 0x000fce00078e005b */
.L_x_4540:
[----:B------:R-:W-:Y:S05]  /*2eea0*/  BSYNC B3 ;  /* 0x0000000000037941 */ /* 0x000fea0003800000 */
.L_x_4539:
[----:B------:R-:W-:Y:S02]  /*2eeb0*/  R2UR UR4, R20 ;  /* 0x00000000140472ca */ /* 0x000fe400000e0000 */
[----:B------:R-:W-:-:S13]  /*2eec0*/  R2UR UR5, R21 ;  /* 0x00000000150572ca */ /* 0x000fda00000e0000 */
[----:B-----5:R0:W-:Y:S02]  /*2eed0*/  ST.E.128 desc[UR4][R106.64+0xa0], R12 ;  /* 0x0000a00c6a007985 */ /* 0x0201e4000c101d04 */
.L_x_4518:
[----:B------:R-:W-:Y:S05]  /*2eee0*/  BSYNC B2 ;  /* 0x0000000000027941 */ /* 0x000fea0003800000 */
.L_x_4517:
[----:B------:R-:W-:Y:S02]  /*2eef0*/  R2UR UR4, R20 ;  /* 0x00000000140472ca */ /* 0x000fe400000e0000 */
[----:B------:R-:W-:-:S13]  /*2ef00*/  R2UR UR5, R21 ;  /* 0x00000000150572ca */ /* 0x000fda00000e0000 */
[----:B01234-:R-:W2:Y:S02]  /*2ef10*/  LD.E R12, desc[UR4][R60.64+0xc] ;  /* 0x00000c043c0c7980 */ /* 0x01fea4000c101900 */
[----:B--2---:R-:W-:Y:S02]  /*2ef20*/  IMAD R13, R53, -0xa0, R12 ;  /* 0xffffff60350d7824 */ /* 0x004fe400078e020c */
[----:B------:R-:W-:-:S03]  /*2ef30*/  VIADD R12, R97, 0x80 ;  /* 0x00000080610c7836 */ /* 0x000fc60000000000 */
[----:B------:R-:W-:-:S04]  /*2ef40*/  VIMNMX R13, R13, 0xa0, PT ;  /* 0x000000a00d0d7848 */ /* 0x000fc80003fe0100 */
[----:B------:R-:W-:-:S13]  /*2ef50*/  ISETP.GE.AND P1, PT, R12, R13, PT ;  /* 0x0000000d0c00720c */ /* 0x000fda0003f26270 */
[----:B------:R-:W-:Y:S05]  /*2ef60*/  @P1 BRA `(.L_x_4541) ;  /* 0x000000c800481947 */ /* 0x000fea0003800000 */
[----:B------:R-:W-:Y:S02]  /*2ef70*/  R2UR UR4, R20 ;  /* 0x00000000140472ca */ /* 0x000fe400000e0000 */
[----:B------:R-:W-:-:S13]  /*2ef80*/  R2UR UR5, R21 ;  /* 0x00000000150572ca */ /* 0x000fda00000e0000 */
[----:B-----5:R-:W2:Y:S01]  /*2ef90*/  LD.E.U8 R72, desc[UR4][R64.64] ;  /* 0x0000000440487980 */ /* 0x020ea2000c101100 */
[----:B------:R-:W-:Y:S01]  /*2efa0*/  IADD3 R97, P1, R97, 0x80, RZ ;  /* 0x0000008061617810 */ /* 0x000fe20007f3e0ff */
[----:B------:R-:W-:Y:S01]  /*2efb0*/  BSSY B2, `(.L_x_4542) ;  /* 0x0000099000027945 */ /* 0x000fe20003800000 */
[----:B------:R-:W-:-:S03]  /*2efc0*/  IADD3 R12, P2, R109, R86, RZ ;  /* 0x000000566d0c7210 */ /* 0x000fc60007f5e0ff */
[----:B------:R-:W-:Y:S02]  /*2efd0*/  IMAD.X R111, RZ, RZ, R111, P1 ;  /* 0x000000ffff6f7224 */ /* 0x000fe400008e066f */
[----:B------:R-:W-:Y:S02]  /*2efe0*/  IMAD.X R13, R113, 0x1, R85, P2 ;  /* 0x00000001710d7824 */ /* 0x000fe400010e0655 */
[----:B------:R-:W-:Y:S02]  /*2eff0*/  IMAD R111, R111, R94, RZ ;  /* 0x0000005e6f6f7224 */ /* 0x000fe400078e02ff */
[----:B------:R-:W-:-:S04]  /*2f000*/  IMAD.WIDE.U32 R12, R94, R97, R12 ;  /* 0x000000615e0c7225 */ /* 0x000fc800078e000c */
[----:B------:R-:W-:Y:S01]  /*2f010*/  IMAD R111, R95, R97, R111 ;  /* 0x000000615f6f7224 */ /* 0x000fe200078e026f */
        /* <DEDUP_REMOVED lines=139> */
.L_x_4545:
[----:B------:R-:W-:Y:S05]  /*2f8d0*/  BSYNC B3 ;  /* 0x0000000000037941 */ /* 0x000fea0003800000 */
.L_x_4544:
[C---:B------:R-:W-:Y:S02]  /*2f8e0*/  R2UR UR4, R20.reuse ;  /* 0x00000000140472ca */ /* 0x040fe400000e0000 */
[C---:B------:R-:W-:Y:S02]  /*2f8f0*/  R2UR UR5, R21.reuse ;  /* 0x00000000150572ca */ /* 0x040fe400000e0000 */
[----:B------:R-:W-:Y:S02]  /*2f900*/  R2UR UR6, R20 ;  /* 0x00000000140672ca */ /* 0x000fe400000e0000 */
[----:B------:R-:W-:-:S09]  /*2f910*/  R2UR UR7, R21 ;  /* 0x00000000150772ca */ /* 0x000fd200000e0000 */
[----:B-----5:R0:W-:Y:S04]  /*2f920*/  ST.E.128 desc[UR4][R26.64], R12 ;  /* 0x0000000c1a007985 */ /* 0x0201e8000c101d04 */
[----:B------:R0:W5:Y:S02]  /*2f930*/  LD.E.U8 R72, desc[UR6][R64.64] ;  /* 0x0000000640487980 */ /* 0x000164000c101100 */
.L_x_4543:
[----:B------:R-:W-:Y:S05]  /*2f940*/  BSYNC B2 ;  /* 0x0000000000027941 */ /* 0x000fea0003800000 */
.L_x_4542:
[----:B-----5:R-:W-:Y:S01]  /*2f950*/  LOP3.LUT P1, RZ, R72, 0x2, RZ, 0xc0, !PT ;  /* 0x0000000248ff7812 */ /* 0x020fe2000782c0ff */
[----:B------:R-:W-:-:S12]  /*2f960*/  BSSY B2, `(.L_x_4546) ;  /* 0x0000090000027945 */ /* 0x000fd80003800000 */
[----:B------:R-:W-:Y:S05]  /*2f970*/  @!P1 BRA `(.L_x_4547) ;  /* 0x0000000800389947 */ /* 0x000fea0003800000 */
[----:B------:R-:W-:Y:S02]  /*2f980*/  R2UR UR4, R20 ;  /* 0x00000000140472ca */ /* 0x000fe400000e0000 */
[----:B------:R-:W-:-:S13]  /*2f990*/  R2UR UR5, R21 ;  /* 0x00000000150572ca */ /* 0x000fda00000e0000 */
[----:B0-----:R-:W2:Y:S01]  /*2f9a0*/  LD.E.U8 R14, desc[UR4][R60.64+0x18] ;  /* 0x000018043c0e7980 */ /* 0x001ea2000c101100 */
        /* <DEDUP_REMOVED lines=132> */
.L_x_4549:
[----:B------:R-:W-:Y:S05]  /*301f0*/  BSYNC B3 ;  /* 0x0000000000037941 */ /* 0x000fea0003800000 */
.L_x_4548:
[C---:B------:R-:W-:Y:S02]  /*30200*/  R2UR UR4, R20.reuse ;  /* 0x00000000140472ca */ /* 0x040fe400000e0000 */
[C---:B------:R-:W-:Y:S02]  /*30210*/  R2UR UR5, R21.reuse ;  /* 0x00000000150572ca */ /* 0x040fe400000e0000 */
[----:B------:R-:W-:Y:S02]  /*30220*/  R2UR UR6, R20 ;  /* 0x00000000140672ca */ /* 0x000fe400000e0000 */
[----:B------:R-:W-:-:S09]  /*30230*/  R2UR UR7, R21 ;  /* 0x00000000150772ca */ /* 0x000fd200000e0000 */
[----:B-----5:R1:W-:Y:S04]  /*30240*/  ST.E.128 desc[UR4][R26.64+0x20], R12 ;  /* 0x0000200c1a007985 */ /* 0x0203e8000c101d04 */
[----:B------:R1:W5:Y:S02]  /*30250*/  LD.E.U8 R72, desc[UR6][R64.64] ;  /* 0x0000000640487980 */ /* 0x000364000c101100 */
.L_x_4547:
[----:B------:R-:W-:Y:S05]  /*30260*/  BSYNC B2 ;  /* 0x0000000000027941 */ /* 0x000fea0003800000 */
.L_x_4546:
        /* <DEDUP_REMOVED lines=136> */
.L_x_4553:
[----:B------:R-:W-:Y:S05]  /*30af0*/  BSYNC B3 ;  /* 0x0000000000037941 */ /* 0x000fea0003800000 */
.L_x_4552:
[C---:B------:R-:W-:Y:S02]  /*30b00*/  R2UR UR4, R20.reuse ;  /* 0x00000000140472ca */ /* 0x040fe400000e0000 */
[C---:B------:R-:W-:Y:S02]  /*30b10*/  R2UR UR5, R21.reuse ;  /* 0x00000000150572ca */ /* 0x040fe400000e0000 */
[----:B------:R-:W-:Y:S02]  /*30b20*/  R2UR UR6, R20 ;  /* 0x00000000140672ca */ /* 0x000fe400000e0000 */
[----:B------:R-:W-:-:S09]  /*30b30*/  R2UR UR7, R21 ;  /* 0x00000000150772ca */ /* 0x000fd200000e0000 */
[----:B-----5:R2:W-:Y:S04]  /*30b40*/  ST.E.128 desc[UR4][R26.64+0x40], R12 ;  /* 0x0000400c1a007985 */ /* 0x0205e8000c101d04 */
[----:B------:R2:W5:Y:S02]  /*30b50*/  LD.E.U8 R72, desc[UR6][R64.64] ;  /* 0x0000000640487980 */ /* 0x000564000c101100 */
.L_x_4551:
[----:B------:R-:W-:Y:S05]  /*30b60*/  BSYNC B2 ;  /* 0x0000000000027941 */ /* 0x000fea0003800000 */
.L_x_4550:
        /* <DEDUP_REMOVED lines=138> */
.L_x_4557:
[----:B------:R-:W-:Y:S05]  /*31410*/  BSYNC B3 ;  /* 0x0000000000037941 */ /* 0x000fea0003800000 */
.L_x_4556:
[C---:B------:R-:W-:Y:S02]  /*31420*/  R2UR UR4, R20.reuse ;  /* 0x00000000140472ca */ /* 0x040fe400000e0000 */
[C---:B------:R-:W-:Y:S02]  /*31430*/  R2UR UR5, R21.reuse ;  /* 0x00000000150572ca */ /* 0x040fe400000e0000 */
[----:B------:R-:W-:Y:S02]  /*31440*/  R2UR UR6, R20 ;  /* 0x00000000140672ca */ /* 0x000fe400000e0000 */
[----:B------:R-:W-:-:S09]  /*31450*/  R2UR UR7, R21 ;  /* 0x00000000150772ca */ /* 0x000fd200000e0000 */
[----:B-----5:R3:W-:Y:S04]  /*31460*/  ST.E.128 desc[UR4][R26.64+0x60], R12 ;  /* 0x0000600c1a007985 */ /* 0x0207e8000c101d04 */
[----:B------:R3:W5:Y:S02]  /*31470*/  LD.E.U8 R72, desc[UR6][R64.64] ;  /* 0x0000000640487980 */ /* 0x000764000c101100 */
.L_x_4555:
[----:B------:R-:W-:Y:S05]  /*31480*/  BSYNC B2 ;  /* 0x0000000000027941 */ /* 0x000fea0003800000 */
.L_x_4554:
        /* <DEDUP_REMOVED lines=136> */
.L_x_4561:
[----:B------:R-:W-:Y:S05]  /*31d10*/  BSYNC B3 ;  /* 0x0000000000037941 */ /* 0x000fea0003800000 */
.L_x_4560:
[C---:B------:R-:W-:Y:S02]  /*31d20*/  R2UR UR4, R20.reuse ;  /* 0x00000000140472ca */ /* 0x040fe400000e0000 */
[C---:B------:R-:W-:Y:S02]  /*31d30*/  R2UR UR5, R21.reuse ;  /* 0x00000000150572ca */ /* 0x040fe400000e0000 */
[----:B------:R-:W-:Y:S02]  /*31d40*/  R2UR UR6, R20 ;  /* 0x00000000140672ca */ /* 0x000fe400000e0000 */
[----:B------:R-:W-:-:S09]  /*31d50*/  R2UR UR7, R21 ;  /* 0x00000000150772ca */ /* 0x000fd200000e0000 */
[----:B-----5:R4:W-:Y:S04]  /*31d60*/  ST.E.128 desc[UR4][R26.64+0x80], R12 ;  /* 0x0000800c1a007985 */ /* 0x0209e8000c101d04 */
[----:B------:R4:W5:Y:S02]  /*31d70*/  LD.E.U8 R72, desc[UR6][R64.64] ;  /* 0x0000000640487980 */ /* 0x000964000c101100 */
.L_x_4559:
[----:B------:R-:W-:Y:S05]  /*31d80*/  BSYNC B2 ;  /* 0x0000000000027941 */ /* 0x000fea0003800000 */
.L_x_4558:
[----:B-----5:R-:W-:-:S13]  /*31d90*/  LOP3.LUT P1, RZ, R72, 0x20, RZ, 0xc0, !PT ;  /* 0x0000002048ff7812 */ /* 0x020fda000782c0ff */
[----:B------:R-:W-:Y:S05]  /*31da0*/  @!P1 BRA `(.L_x_4541) ;  /* 0x0000009800b89947 */ /* 0x000fea0003800000 */
[----:B------:R-:W-:Y:S02]  /*31db0*/  R2UR UR4, R20 ;  /* 0x00000000140472ca */ /* 0x000fe400000e0000 */
[----:B------:R-:W-:-:S13]  /*31dc0*/  R2UR UR5, R21 ;  /* 0x00000000150572ca */ /* 0x000fda00000e0000 */
[----:B------:R-:W2:Y:S01]  /*31dd0*/  LD.E.U8 R60, desc[UR4][R60.64+0x18] ;  /* 0x000018043c3c7980 */ /* 0x000ea2000c101100 */
[----:B------:R-:W-:-:S05]  /*31de0*/  VIADD R93, R93, 0x7000 ;  /* 0x000070005d5d7836 */ /* 0x000fca0000000000 */
[--C-:B01234-:R-:W-:Y:S02]  /*31df0*/  IADD3 R12, P1, P2, R62, R7, R93.reuse ;  /* 0x000000073e0c7210 */ /* 0x11ffe40007a3e05d */
[----:B------:R-:W-:-:S04]  /*31e00*/  SHF.R.S32.HI R62, RZ, 0x1f, R93 ;  /* 0x0000001fff3e7819 */ /* 0x000fc8000001145d */
        /* <DEDUP_REMOVED lines=8> */
[----:B------:R-:W-:Y:S02]  /*31e90*/  LOP3.LUT R7, R28, 0xff, RZ, 0xc0, !PT ;  /* 0x000000ff1c077812 */ /* 0x000fe400078ec0ff */
[----:B------:R-:W-:Y:S02]  /*31ea0*/  LOP3.LUT R14, R14, 0xff, RZ, 0xc0, !PT ;  /* 0x000000ff0e0e7812 */ /* 0x000fe400078ec0ff */
[----:B------:R-:W-:Y:S02]  /*31eb0*/  SHF.R.U32.HI R34, RZ, 0x8, R29 ;  /* 0x00000008ff227819 */ /* 0x000fe4000001161d */
[----:B------:R-:W-:Y:S02]  /*31ec0*/  PRMT R7, R14, 0x7604, R7 ;  /* 0x000076040e077816 */ /* 0x000fe40000000007 */
[----:B------:R-:W-:-:S02]  /*31ed0*/  SHF.R.U32.HI R38, RZ, 0x10, R29 ;  /* 0x00000010ff267819 */ /* 0x000fc4000001161d */
[----:B------:R-:W-:Y:S02]  /*31ee0*/  SHF.R.U32.HI R14, RZ, 0x8, R30 ;  /* 0x00000008ff0e7819 */ /* 0x000fe4000001161e */
[----:B------:R-:W-:Y:S02]  /*31ef0*/  LOP3.LUT R15, R29, 0xff, RZ, 0xc0, !PT ;  /* 0x000000ff1d0f7812 */ /* 0x000fe400078ec0ff */
[----:B------:R-:W-:Y:S02]  /*31f00*/  LOP3.LUT R34, R34, 0xff, RZ, 0xc0, !PT ;  /* 0x000000ff22227812 */ /* 0x000fe400078ec0ff */
[----:B------:R-:W-:Y:S02]  /*31f10*/  SHF.R.U32.HI R37, RZ, 0x8, R31 ;  /* 0x00000008ff257819 */ /* 0x000fe4000001161f */
[----:B------:R-:W-:Y:S01]  /*31f20*/  LOP3.LUT R35, R14, 0xff, RZ, 0xc0, !PT ;  /* 0x000000ff0e237812 */ /* 0x000fe200078ec0ff */
[----:B------:R-:W-:Y:S01]  /*31f30*/  IMAD.U32 R14, R38, 0x10000, RZ ;  /* 0x00010000260e7824 */ /* 0x000fe200078e00ff */
[----:B------:R-:W-:-:S02]  /*31f40*/  PRMT R15, R34, 0x7604, R15 ;  /* 0x00007604220f7816 */ /* 0x000fc4000000000f */
[----:B------:R-:W-:Y:S02]  /*31f50*/  SHF.R.U32.HI R38, RZ, 0x10, R31 ;  /* 0x00000010ff267819 */ /* 0x000fe4000001161f */
[----:B------:R-:W-:Y:S02]  /*31f60*/  LOP3.LUT R34, R30, 0xff, RZ, 0xc0, !PT ;  /* 0x000000ff1e227812 */ /* 0x000fe400078ec0ff */
[----:B------:R-:W-:Y:S02]  /*31f70*/  LOP3.LUT R36, R31, 0xff, RZ, 0xc0, !PT ;  /* 0x000000ff1f247812 */ /* 0x000fe400078ec0ff */
[----:B------:R-:W-:Y:S02]  /*31f80*/  LOP3.LUT R37, R37, 0xff, RZ, 0xc0, !PT ;  /* 0x000000ff25257812 */ /* 0x000fe400078ec0ff */
[----:B------:R-:W-:Y:S01]  /*31f90*/  LOP3.LUT R14, R15, 0xff0000, R14, 0xf8, !PT ;  /* 0x00ff00000f0e7812 */ /* 0x000fe200078ef80e */
[----:B------:R-:W-:Y:S01]  /*31fa0*/  IMAD.U32 R15, R38, 0x10000, RZ ;  /* 0x00010000260f7824 */ /* 0x000fe200078e00ff */
[----:B------:R-:W-:-:S02]  /*31fb0*/  PRMT R35, R35, 0x7604, R34 ;  /* 0x0000760423237816 */ /* 0x000fc40000000022 */
[----:B------:R-:W-:Y:S02]  /*31fc0*/  PRMT R36, R37, 0x7604, R36 ;  /* 0x0000760425247816 */ /* 0x000fe40000000024 */
[----:B------:R-:W-:Y:S02]  /*31fd0*/  SHF.R.U32.HI R34, RZ, 0x18, R29 ;  /* 0x00000018ff227819 */ /* 0x000fe4000001161d */
[----:B------:R-:W-:Y:S02]  /*31fe0*/  LOP3.LUT R35, R35, 0xff0000, R30, 0xf8, !PT ;  /* 0x00ff000023237812 */ /* 0x000fe400078ef81e */
[----:B------:R-:W-:Y:S02]  /*31ff0*/  LOP3.LUT R7, R7, 0xff0000, R28, 0xf8, !PT ;  /* 0x00ff000007077812 */ /* 0x000fe400078ef81c */
[----:B------:R-:W-:Y:S01]  /*32000*/  LOP3.LUT R29, R36, 0xff0000, R15, 0xf8, !PT ;  /* 0x00ff0000241d7812 */ /* 0x000fe200078ef80f */
[----:B------:R-:W-:Y:S01]  /*32010*/  IMAD.SHL.U32 R15, R34, 0x1000000, RZ ;  /* 0x01000000220f7824 */ /* 0x000fe200078e00ff */
[----:B------:R-:W-:-:S02]  /*32020*/  LOP3.LUT R35, R35, 0xff000000, R30, 0xf8, !PT ;  /* 0xff00000023237812 */ /* 0x000fc400078ef81e */
[----:B------:R-:W-:Y:S02]  /*32030*/  LOP3.LUT R28, R7, 0xff000000, R28, 0xf8, !PT ;  /* 0xff000000071c7812 */ /* 0x000fe400078ef81c */
[----:B------:R-:W-:Y:S02]  /*32040*/  LOP3.LUT R37, R29, 0xff000000, R31, 0xf8, !PT ;  /* 0xff0000001d257812 */ /* 0x000fe400078ef81f */
[----:B------:R-:W-:Y:S02]  /*32050*/  F2FP.F16.E4M3.UNPACK_B R7, R13 ;  /* 0x0000000dff07723e */ /* 0x000fe400020006ff */
[----:B------:R-:W-:Y:S02]  /*32060*/  LOP3.LUT R31, R14, R15, RZ, 0xfc, !PT ;  /* 0x0000000f0e1f7212 */ /* 0x000fe400078efcff */
[----:B------:R-:W-:Y:S01]  /*32070*/  F2FP.F16.E4M3.UNPACK_B R15, R35.H1 ;  /* 0x00000023ff0f723e */ /* 0x000fe200030006ff */
[--C-:B------:R-:W-:Y:S01]  /*32080*/  HADD2.F32 R14, -RZ, R7.reuse.H0_H0 ;  /* 0x20000007ff0e7230 */ /* 0x100fe20000004100 */
[-C--:B------:R-:W-:Y:S01]  /*32090*/  F2FP.F16.E4M3.UNPACK_B R29, R28.reuse.H1 ;  /* 0x0000001cff1d723e */ /* 0x080fe200030006ff */
[----:B------:R-:W-:Y:S01]  /*320a0*/  HADD2.F32 R7, -RZ, R7.H1_H1 ;  /* 0x30000007ff077230 */ /* 0x000fe20000004100 */
[----:B------:R-:W-:Y:S01]  /*320b0*/  F2FP.F16.E4M3.UNPACK_B R13, R13.H1 ;  /* 0x0000000dff0d723e */ /* 0x000fe200030006ff */
[--C-:B------:R-:W-:Y:S01]  /*320c0*/  HADD2.F32 R36, -RZ, R15.reuse.H0_H0 ;  /* 0x2000000fff247230 */ /* 0x100fe20000004100 */
[----:B------:R-:W-:Y:S01]  /*320d0*/  F2FP.F16.E4M3.UNPACK_B R35, R35 ;  /* 0x00000023ff23723e */ /* 0x000fe200020006ff */
[----:B------:R-:W-:Y:S01]  /*320e0*/  HADD2.F32 R38, -RZ, R15.H1_H1 ;  /* 0x3000000fff267230 */ /* 0x000fe20000004100 */
[----:B------:R-:W-:Y:S01]  /*320f0*/  F2FP.F16.E4M3.UNPACK_B R28, R28 ;  /* 0x0000001cff1c723e */ /* 0x000fe200020006ff */
[----:B------:R-:W-:-:S02]  /*32100*/  HADD2.F32 R30, -RZ, R29.H0_H0 ;  /* 0x2000001dff1e7230 */ /* 0x000fc40000004100 */
[----:B------:R-:W-:Y:S02]  /*32110*/  HADD2.F32 R15, -RZ, R13.H1_H1 ;  /* 0x3000000dff0f7230 */ /* 0x000fe40000004100 */
[----:B------:R-:W-:Y:S02]  /*32120*/  HADD2.F32 R34, -RZ, R29.H1_H1 ;  /* 0x3000001dff227230 */ /* 0x000fe40000004100 */
[C---:B------:R-:W-:Y:S01]  /*32130*/  FMUL.FTZ R29, R7.reuse, R36 ;  /* 0x00000024071d7220 */ /* 0x040fe20000410000 */
[----:B------:R-:W-:Y:S01]  /*32140*/  FMUL.FTZ R7, R7, R30 ;  /* 0x0000001e07077220 */ /* 0x000fe20000410000 */
[----:B------:R-:W-:Y:S02]  /*32150*/  HADD2.F32 R13, -RZ, R13.H0_H0 ;  /* 0x2000000dff0d7230 */ /* 0x000fe40000004100 */
[C---:B------:R-:W-:Y:S01]  /*32160*/  FMUL.FTZ R40, R15.reuse, R38 ;  /* 0x000000260f287220 */ /* 0x040fe20000410000 */
[----:B------:R-:W-:Y:S01]  /*32170*/  FMUL.FTZ R15, R15, R34 ;  /* 0x000000220f0f7220 */ /* 0x000fe20000410000 */
[C---:B------:R-:W-:Y:S01]  /*32180*/  FFMA.FTZ R36, R14.reuse, R36, R7 ;  /* 0x000000240e247223 */ /* 0x040fe20000010007 */
[----:B------:R-:W-:Y:S01]  /*32190*/  FFMA.FTZ R39, R14, R30, -R29 ;  /* 0x0000001e0e277223 */ /* 0x000fe2000001081d */
[----:B------:R-:W-:Y:S01]  /*321a0*/  F2FP.F16.E4M3.UNPACK_B R7, R33 ;  /* 0x00000021ff07723e */ /* 0x000fe200020006ff */
[C---:B------:R-:W-:Y:S01]  /*321b0*/  FFMA.FTZ R41, R13.reuse, R38, R15 ;  /* 0x000000260d297223 */ /* 0x040fe2000001000f */
[----:B------:R-:W-:Y:S01]  /*321c0*/  F2FP.F16.E4M3.UNPACK_B R14, R37.H1 ;  /* 0x00000025ff0e723e */ /* 0x000fe200030006ff */
[----:B------:R-:W-:Y:S01]  /*321d0*/  FFMA.FTZ R40, R13, R34, -R40 ;  /* 0x000000220d287223 */ /* 0x000fe20000010828 */
        /* <DEDUP_REMOVED lines=11> */
[----:B------:R-:W-:Y:S02]  /*32290*/  HADD2.F32 R14, -RZ, R33.H1_H1 ;  /* 0x30000021ff0e7230 */ /* 0x000fe40000004100 */
[-C--:B------:R-:W-:Y:S01]  /*322a0*/  FMUL.FTZ R7, R7, R30.reuse ;  /* 0x0000001e07077220 */ /* 0x080fe20000410000 */
[----:B------:R-:W-:Y:S02]  /*322b0*/  HADD2.F32 R15, -RZ, R15.H1_H1 ;  /* 0x3000000fff0f7230 */ /* 0x000fe40000004100 */
[C---:B------:R-:W-:Y:S01]  /*322c0*/  FFMA.FTZ R42, R13.reuse, R30, -R38 ;  /* 0x0000001e0d2a7223 */ /* 0x040fe20000010826 */
[----:B------:R-:W-:Y:S02]  /*322d0*/  HADD2.F32 R33, -RZ, R33.H0_H0 ;  /* 0x20000021ff217230 */ /* 0x000fe40000004100 */
[----:B------:R-:W-:Y:S01]  /*322e0*/  FFMA.FTZ R43, R13, R34, R7 ;  /* 0x000000220d2b7223 */ /* 0x000fe20000010007 */
[-C--:B------:R-:W-:Y:S01]  /*322f0*/  F2FP.F16.E4M3.UNPACK_B R7, R32.reuse ;  /* 0x00000020ff07723e */ /* 0x080fe200020006ff */
        /* <DEDUP_REMOVED lines=8> */
[----:B------:R-:W-:Y:S01]  /*32380*/  F2FP.SATFINITE.E4M3.F32.PACK_AB_MERGE_C R39, R36, R39, R40 ;  /* 0x000000272427723e */ /* 0x000fe20004807028 */
        /* <DEDUP_REMOVED lines=11> */
[-C--:B------:R-:W-:Y:S01]  /*32440*/  F2FP.F16.E4M3.UNPACK_B R7, R12.reuse.H1 ;  /* 0x0000000cff07723e */ /* 0x080fe200030006ff */
[C---:B------:R-:W-:Y:S01]  /*32450*/  FFMA.FTZ R34, R32.reuse, R31, -R15 ;  /* 0x0000001f20227223 */ /* 0x040fe2000001080f */
[----:B------:R-:W-:Y:S01]  /*32460*/  F2FP.F16.E4M3.UNPACK_B R12, R12 ;  /* 0x0000000cff0c723e */ /* 0x000fe200020006ff */
[----:B------:R-:W-:Y:S01]  /*32470*/  FFMA.FTZ R37, R32, R37, R14 ;  /* 0x0000002520257223 */ /* 0x000fe2000001000e */
[----:B------:R-:W-:Y:S01]  /*32480*/  HADD2.F32 R29, -RZ, R35.H1_H1 ;  /* 0x30000023ff1d7230 */ /* 0x000fe20000004100 */
[----:B------:R-:W-:Y:S01]  /*32490*/  F2FP.SATFINITE.E4M3.F32.PACK_AB_MERGE_C R55, R55, R56, RZ ;  /* 0x000000383737723e */ /* 0x000fe200048070ff */
[----:B------:R-:W-:-:S02]  /*324a0*/  HADD2.F32 R14, -RZ, R7.H1_H1 ;  /* 0x30000007ff0e7230 */ /* 0x000fc40000004100 */
[----:B------:R-:W-:Y:S01]  /*324b0*/  HADD2.F32 R15, -RZ, R28.H1_H1 ;  /* 0x3000001cff0f7230 */ /* 0x000fe20000004100 */
[----:B------:R-:W-:Y:S01]  /*324c0*/  F2FP.SATFINITE.E4M3.F32.PACK_AB_MERGE_C R34, R37, R34, RZ ;  /* 0x000000222522723e */ /* 0x000fe200048070ff */
[----:B------:R-:W-:Y:S02]  /*324d0*/  HADD2.F32 R13, -RZ, R7.H0_H0 ;  /* 0x20000007ff0d7230 */ /* 0x000fe40000004100 */
[C---:B------:R-:W-:Y:S01]  /*324e0*/  FMUL.FTZ R30, R14.reuse, R29 ;  /* 0x0000001d0e1e7220 */ /* 0x040fe20000410000 */
[----:B------:R-:W-:Y:S02]  /*324f0*/  HADD2.F32 R35, -RZ, R35.H0_H0 ;  /* 0x20000023ff237230 */ /* 0x000fe40000004100 */
[-C--:B------:R-:W-:Y:S01]  /*32500*/  FMUL.FTZ R32, R14, R15.reuse ;  /* 0x0000000f0e207220 */ /* 0x080fe20000410000 */
[----:B------:R-:W-:Y:S02]  /*32510*/  HADD2.F32 R7, -RZ, R12.H1_H1 ;  /* 0x3000000cff077230 */ /* 0x000fe40000004100 */
[----:B------:R-:W-:Y:S01]  /*32520*/  FFMA.FTZ R30, R13, R15, -R30 ;  /* 0x0000000f0d1e7223 */ /* 0x000fe2000001081e */
[----:B------:R-:W-:-:S02]  /*32530*/  HADD2.F32 R28, -RZ, R28.H0_H0 ;  /* 0x2000001cff1c7230 */ /* 0x000fc40000004100 */
[----:B------:R-:W-:Y:S01]  /*32540*/  FFMA.FTZ R13, R13, R29, R32 ;  /* 0x0000001d0d0d7223 */ /* 0x000fe20000010020 */
[----:B------:R-:W-:Y:S02]  /*32550*/  HADD2.F32 R12, -RZ, R12.H0_H0 ;  /* 0x2000000cff0c7230 */ /* 0x000fe40000004100 */
[-C--:B------:R-:W-:Y:S01]  /*32560*/  FMUL.FTZ R31, R7, R35.reuse ;  /* 0x00000023071f7220 */ /* 0x080fe20000410000 */
[----:B------:R-:W-:Y:S01]  /*32570*/  F2FP.SATFINITE.E4M3.F32.PACK_AB_MERGE_C R33, R33, R38, R34 ;  /* 0x000000262121723e */ /* 0x000fe20004807022 */
[----:B------:R-:W-:Y:S01]  /*32580*/  FMUL.FTZ R14, R7, R28 ;  /* 0x0000001c070e7220 */ /* 0x000fe20000410000 */
[----:B------:R-:W-:Y:S01]  /*32590*/  F2FP.SATFINITE.E4M3.F32.PACK_AB_MERGE_C R13, R13, R30, RZ ;  /* 0x0000001e0d0d723e */ /* 0x000fe200048070ff */
[C---:B------:R-:W-:Y:S01]  /*325a0*/  FFMA.FTZ R31, R12.reuse, R28, -R31 ;  /* 0x0000001c0c1f7223 */ /* 0x040fe2000001081f */
[----:B------:R-:W-:Y:S01]  /*325b0*/  F2FP.SATFINITE.E4M3.F32.PACK_AB_MERGE_C R15, R43, R42, R55 ;  /* 0x0000002a2b0f723e */ /* 0x000fe20004807037 */
[----:B------:R-:W-:-:S05]  /*325c0*/  FFMA.FTZ R14, R12, R35, R14 ;  /* 0x000000230c0e7223 */ /* 0x000fca000001000e */
[----:B------:R-:W-:Y:S01]  /*325d0*/  F2FP.SATFINITE.E4M3.F32.PACK_AB_MERGE_C R12, R14, R31, R13 ;  /* 0x0000001f0e0c723e */ /* 0x000fe2000480700d */
[----:B------:R-:W-:Y:S02]  /*325e0*/  IMAD.MOV.U32 R14, RZ, RZ, R33 ;  /* 0x000000ffff0e7224 */ /* 0x000fe400078e0021 */
[----:B------:R-:W-:-:S07]  /*325f0*/  IMAD.MOV.U32 R13, RZ, RZ, R39 ;  /* 0x000000ffff0d7224 */ /* 0x000fce00078e0027 */
.L_x_4563:
[----:B------:R-:W-:Y:S05]  /*32600*/  BSYNC B2 ;  /* 0x0000000000027941 */ /* 0x000fea0003800000 */
.L_x_4562:
[----:B------:R-:W-:Y:S02]  /*32610*/  R2UR UR4, R20 ;  /* 0x00000000140472ca */ /* 0x000fe400000e0000 */
[----:B------:R-:W-:-:S13]  /*32620*/  R2UR UR5, R21 ;  /* 0x00000000150572ca */ /* 0x000fda00000e0000 */
[----:B-----5:R0:W-:Y:S01]  /*32630*/  ST.E.128 desc[UR4][R26.64+0xa0], R12 ;  /* 0x0000a00c1a007985 */ /* 0x0201e2000c101d04 */
[----:B------:R-:W-:Y:S05]  /*32640*/  BRA `(.L_x_4541) ;  /* 0x0000009000907947 */ /* 0x000fea0003800000 */
.L_x_4508:
[C---:B------:R-:W-:Y:S01]  /*32650*/  R2UR UR10, R20.reuse ;  /* 0x00000000140a72ca */ /* 0x040fe200000e0000 */
[----:B------:R0:W5:Y:S01]  /*32660*/  LDL.64 R102, [R3+0x10] ;  /* 0x0000100003667983 */ /* 0x0001620000100a00 */
[C---:B------:R-:W-:Y:S02]  /*32670*/  R2UR UR11, R21.reuse ;  /* 0x00000000150b72ca */ /* 0x040fe400000e0000 */
[C---:B------:R-:W-:Y:S02]  /*32680*/  R2UR UR8, R20.reuse ;  /* 0x00000000140872ca */ /* 0x040fe400000e0000 */
[C---:B------:R-:W-:Y:S02]  /*32690*/  R2UR UR9, R21.reuse ;  /* 0x00000000150972ca */ /* 0x040fe400000e0000 */
[----:B------:R-:W-:Y:S02]  /*326a0*/  R2UR UR4, R20 ;  /* 0x00000000140472ca */ /* 0x000fe400000e0000 */
[----:B------:R-:W-:-:S02]  /*326b0*/  R2UR UR5, R21 ;  /* 0x00000000150572ca */ /* 0x000fc400000e0000 */
[C---:B------:R-:W-:Y:S02]  /*326c0*/  R2UR UR6, R20.reuse ;  /* 0x00000000140672ca */ /* 0x040fe400000e0000 */
[----:B------:R-:W-:Y:S01]  /*326d0*/  R2UR UR7, R21 ;  /* 0x00000000150772ca */ /* 0x000fe200000e0000 */
[----:B-----5:R-:W2:Y:S04]  /*326e0*/  LD.E R12, desc[UR10][R106.64+0xc] ;  /* 0x00000c0a6a0c7980 */ /* 0x020ea8000c101900 */
[----:B------:R-:W3:Y:S04]  /*326f0*/  LD.E R7, desc[UR8][R106.64+0x14] ;  /* 0x000014086a077980 */ /* 0x000ee8000c101900 */
[----:B------:R-:W4:Y:S04]  /*32700*/  LD.E.64 R90, desc[UR4][R106.64+0xa0] ;  /* 0x0000a0046a5a7980 */ /* 0x000f28000c101b00 */
[----:B------:R-:W4:Y:S01]  /*32710*/  LD.E.64 R98, desc[UR6][R106.64+0xc0] ;  /* 0x0000c0066a627980 */ /* 0x000f22000c101b00 */
[----:B------:R-:W-:-:S02]  /*32720*/  R2UR UR12, R20 ;  /* 0x00000000140c72ca */ /* 0x000fc400000e0000 */
[----:B------:R-:W-:Y:S01]  /*32730*/  R2UR UR13, R21 ;  /* 0x00000000150d72ca */ /* 0x000fe200000e0000 */
[----:B------:R0:W5:Y:S01]  /*32740*/  LD.E.64 R88, desc[UR4][R106.64+0x98] ;  /* 0x000098046a587980 */ /* 0x000162000c101b00 */
[----:B------:R-:W-:Y:S03]  /*32750*/  BSSY B2, `(.L_x_4564) ;  /* 0x0000052000027945 */ /* 0x000fe60003800000 */
[----:B------:R0:W5:Y:S01]  /*32760*/  LD.E.64 R100, desc[UR10][R106.64+0xc8] ;  /* 0x0000c80a6a647980 */ /* 0x000162000c101b00 */
        /* <DEDUP_REMOVED lines=28> */
[----:B------:R-:W-:Y:S02]  /*32930*/  VIADD R12, R7, 0x80 ;  /* 0x00000080070c7836 */ /* 0x000fe40000000000 */
[-C--:B------:R-:W-:Y:S01]  /*32940*/  IMAD R55, R90, R33.reuse, R13 ;  /* 0x000000215a377224 */ /* 0x080fe200078e020d */
[----:B------:R0:W5:Y:S01]  /*32950*/  LD.E.U8 R7, desc[UR12][R106.64+0x19] ;  /* 0x0000190c6a077980 */ /* 0x000162000c101100 */
[----:B------:R-:W-:Y:S02]  /*32960*/  IMAD R93, R98, R33, R15 ;  /* 0x00000021625d7224 */ /* 0x000fe400078e020f */
[----:B------:R-:W-:-:S02]  /*32970*/  IMAD.WIDE.U32 R108, R90, R53, RZ ;  /* 0x000000355a6c7225 */ /* 0x000fc400078e00ff */
[----:B------:R0:W5:Y:S02]  /*32980*/  LD.E.64 R90, desc[UR6][R106.64+0xa8] ;  /* 0x0000a8066a5a7980 */ /* 0x000164000c101b00 */
[----:B------:R-:W-:Y:S02]  /*32990*/  IMAD.WIDE.U32 R110, R98, R53, RZ ;  /* 0x00000035626e7225 */ /* 0x000fe400078e00ff */
[----:B------:R0:W5:Y:S01]  /*329a0*/  LD.E.64 R98, desc[UR8][R106.64+0xb8] ;  /* 0x0000b8086a627980 */ /* 0x000162000c101b00 */
[----:B------:R-:W-:Y:S02]  /*329b0*/  ISETP.GE.AND P3, PT, R12, R14, PT ;  /* 0x0000000e0c00720c */ /* 0x000fe40003f66270 */
[----:B------:R-:W-:Y:S02]  /*329c0*/  CS2R R32, SRZ ;  /* 0x0000000000207805 */ /* 0x000fe4000001ff00 */
[----:B------:R-:W-:Y:S02]  /*329d0*/  CS2R R14, SRZ ;  /* 0x00000000000e7805 */ /* 0x000fe4000001ff00 */
[----:B------:R-:W-:Y:S01]  /*329e0*/  CS2R R12, SRZ ;  /* 0x00000000000c7805 */ /* 0x000fe2000001ff00 */
[----:B------:R-:W-:-:S02]  /*329f0*/  IMAD.IADD R55, R109, 0x1, R55 ;  /* 0x000000016d377824 */ /* 0x000fc400078e0237 */
[----:B------:R-:W-:Y:S01]  /*32a00*/  IMAD.IADD R93, R111, 0x1, R93 ;  /* 0x000000016f5d7824 */ /* 0x000fe200078e025d */
[----:B0-----:R-:W-:Y:S06]  /*32a10*/  @P1 BRA `(.L_x_4565) ;  /* 0x0000000000941947 */ /* 0x001fec0003800000 */
[----:B-----5:R-:W-:Y:S02]  /*32a20*/  LOP3.LUT R60, R7, 0x1, RZ, 0xc0, !PT ;  /* 0x00000001073c7812 */ /* 0x020fe400078ec0ff */
[----:B------:R-:W-:Y:S02]  /*32a30*/  CS2R R78, SRZ ;  /* 0x00000000004e7805 */ /* 0x000fe4000001ff00 */
[----:B------:R-:W-:Y:S02]  /*32a40*/  IADD3 R106, P5, R90, R108, RZ ;  /* 0x0000006c5a6a7210 */ /* 0x000fe40007fbe0ff */
[----:B------:R-:W-:Y:S02]  /*32a50*/  CS2R R76, SRZ ;  /* 0x00000000004c7805 */ /* 0x000fe4000001ff00 */
[----:B------:R-:W-:Y:S02]  /*32a60*/  ISETP.NE.U32.AND P4, PT, R60, 0x1, PT ;  /* 0x000000013c00780c */ /* 0x000fe40003f85070 */
[----:B------:R-:W-:-:S02]  /*32a70*/  CS2R R70, SRZ ;  /* 0x0000000000467805 */ /* 0x000fc4000001ff00 */
[----:B------:R-:W-:Y:S01]  /*32a80*/  CS2R R68, SRZ ;  /* 0x0000000000447805 */ /* 0x000fe2000001ff00 */
[----:B------:R-:W-:Y:S01]  /*32a90*/  IMAD.X R107, R91, 0x1, R55, P5 ;  /* 0x000000015b6b7824 */ /* 0x000fe200028e0637 */
[----:B------:R-:W-:Y:S02]  /*32aa0*/  R2P PR, R7, 0x6 ;  /* 0x0000000607007804 */ /* 0x000fe40000000000 */
[----:B------:R-:W-:Y:S02]  /*32ab0*/  CS2R R66, SRZ ;  /* 0x0000000000427805 */ /* 0x000fe4000001ff00 */
[----:B------:R-:W-:Y:S02]  /*32ac0*/  IADD3 R112, P5, R100, R110, RZ ;  /* 0x0000006e64707210 */ /* 0x000fe40007fbe0ff */
[----:B------:R-:W-:Y:S02]  /*32ad0*/  CS2R R64, SRZ ;  /* 0x0000000000407805 */ /* 0x000fe4000001ff00 */
[----:B------:R-:W-:-:S02]  /*32ae0*/  CS2R R82, SRZ ;  /* 0x0000000000527805 */ /* 0x000fc4000001ff00 */
[----:B------:R-:W-:Y:S02]  /*32af0*/  CS2R R80, SRZ ;  /* 0x0000000000507805 */ /* 0x000fe4000001ff00 */
[----:B------:R-:W-:Y:S02]  /*32b00*/  CS2R R74, SRZ ;  /* 0x00000000004a7805 */ /* 0x000fe4000001ff00 */
[----:B------:R-:W-:Y:S02]  /*32b10*/  CS2R R72, SRZ ;  /* 0x0000000000487805 */ /* 0x000fe4000001ff00 */
[----:B------:R-:W-:Y:S02]  /*32b20*/  CS2R R62, SRZ ;  /* 0x00000000003e7805 */ /* 0x000fe4000001ff00 */
[----:B------:R-:W-:Y:S02]  /*32b30*/  @!P4 R2UR UR4, R20 ;  /* 0x000000001404c2ca */ /* 0x000fe400000e0000 */
[----:B------:R-:W-:-:S02]  /*32b40*/  CS2R R60, SRZ ;  /* 0x00000000003c7805 */ /* 0x000fc4000001ff00 */
[----:B------:R-:W-:Y:S01]  /*32b50*/  @!P4 R2UR UR5, R21 ;  /* 0x000000001505c2ca */ /* 0x000fe200000e0000 */
[----:B------:R-:W-:Y:S01]  /*32b60*/  IMAD.X R113, R101, 0x1, R93, P5 ;  /* 0x0000000165717824 */ /* 0x000fe200028e065d */
[C---:B------:R-:W-:Y:S02]  /*32b70*/  @P1 R2UR UR8, R20.reuse ;  /* 0x00000000140812ca */ /* 0x040fe400000e0000 */
[C---:B------:R-:W-:Y:S02]  /*32b80*/  @P1 R2UR UR9, R21.reuse ;  /* 0x00000000150912ca */ /* 0x040fe400000e0000 */
[C---:B------:R-:W-:Y:S02]  /*32b90*/  @P2 R2UR UR12, R20.reuse ;  /* 0x00000000140c22ca */ /* 0x040fe400000e0000 */
[----:B------:R-:W-:Y:S02]  /*32ba0*/  @P2 R2UR UR13, R21 ;  /* 0x00000000150d22ca */ /* 0x000fe400000e0000 */
[----:B------:R-:W-:-:S02]  /*32bb0*/  @!P4 R2UR UR6, R20 ;  /* 0x000000001406c2ca */ /* 0x000fc400000e0000 */
[C---:B------:R-:W-:Y:S01]  /*32bc0*/  @!P4 R2UR UR7, R21.reuse ;  /* 0x000000001507c2ca */ /* 0x040fe200000e0000 */
[----:B------:R0:W5:Y:S01]  /*32bd0*/  @!P4 LD.E.128 R76, desc[UR4][R106.64] ;  /* 0x000000046a4cc980 */ /* 0x000162000c101d00 */
[C---:B------:R-:W-:Y:S02]  /*32be0*/  @P1 R2UR UR10, R20.reuse ;  /* 0x00000000140a12ca */ /* 0x040fe400000e0000 */
[C---:B------:R-:W-:Y:S01]  /*32bf0*/  @P1 R2UR UR11, R21.reuse ;  /* 0x00000000150b12ca */ /* 0x040fe200000e0000 */
[----:B------:R0:W5:Y:S01]  /*32c00*/  @P1 LD.E.128 R68, desc[UR8][R106.64+0x20] ;  /* 0x000020086a441980 */ /* 0x000162000c101d00 */
[----:B------:R-:W-:Y:S02]  /*32c10*/  @P2 R2UR UR14, R20 ;  /* 0x00000000140e22ca */ /* 0x000fe400000e0000 */
[----:B------:R-:W-:Y:S01]  /*32c20*/  @P2 R2UR UR15, R21 ;  /* 0x00000000150f22ca */ /* 0x000fe200000e0000 */
[----:B------:R0:W5:Y:S04]  /*32c30*/  @P2 LD.E.128 R64, desc[UR12][R106.64+0x40] ;  /* 0x0000400c6a402980 */ /* 0x000168000c101d00 */
[----:B------:R0:W5:Y:S04]  /*32c40*/  @!P4 LD.E.128 R80, desc[UR6][R112.64] ;  /* 0x000000067050c980 */ /* 0x000168000c101d00 */
[----:B------:R0:W5:Y:S04]  /*32c50*/  @P1 LD.E.128 R72, desc[UR10][R112.64+0x20] ;  /* 0x0000200a70481980 */ /* 0x000168000c101d00 */
[----:B------:R0:W5:Y:S02]  /*32c60*/  @P2 LD.E.128 R60, desc[UR14][R112.64+0x40] ;  /* 0x0000400e703c2980 */ /* 0x000164000c101d00 */
.L_x_4565:
[----:B------:R-:W-:Y:S05]  /*32c70*/  BSYNC B2 ;  /* 0x0000000000027941 */ /* 0x000fea0003800000 */
.L_x_4564:
[----:B------:R-:W-:Y:S04]  /*32c80*/  BSSY B2, `(.L_x_4566) ;  /* 0x0000027000027945 */ /* 0x000fe80003800000 */
[----:B------:R-:W-:Y:S05]  /*32c90*/  @P3 BRA `(.L_x_4567) ;  /* 0x0000000000943947 */ /* 0x000fea0003800000 */
[----:B-----5:R-:W-:Y:S02]  /*32ca0*/  IADD3 R108, P4, P5, R90, R88, R108 ;  /* 0x000000585a6c7210 */ /* 0x020fe40007d9e06c */
[----:B------:R-:W-:Y:S02]  /*32cb0*/  CS2R R38, SRZ ;  /* 0x0000000000267805 */ /* 0x000fe4000001ff00 */
[C---:B------:R-:W-:Y:S02]  /*32cc0*/  LOP3.LUT R12, R7.reuse, 0x1, RZ, 0xc0, !PT ;  /* 0x00000001070c7812 */ /* 0x040fe400078ec0ff */
[----:B------:R-:W-:Y:S02]  /*32cd0*/  CS2R R36, SRZ ;  /* 0x0000000000247805 */ /* 0x000fe4000001ff00 */
[----:B------:R-:W-:Y:S02]  /*32ce0*/  R2P PR, R7, 0x6 ;  /* 0x0000000607007804 */ /* 0x000fe40000000000 */
[----:B------:R-:W-:-:S02]  /*32cf0*/  CS2R R42, SRZ ;  /* 0x00000000002a7805 */ /* 0x000fc4000001ff00 */
[----:B------:R-:W-:Y:S02]  /*32d00*/  ISETP.NE.U32.AND P3, PT, R12, 0x1, PT ;  /* 0x000000010c00780c */ /* 0x000fe40003f65070 */
[----:B------:R-:W-:Y:S02]  /*32d10*/  CS2R R40, SRZ ;  /* 0x0000000000287805 */ /* 0x000fe4000001ff00 */
[----:B------:R-:W-:Y:S02]  /*32d20*/  IADD3.X R109, R91, R89, R55, P4, P5 ;  /* 0x000000595b6d7210 */ /* 0x000fe400027ea437 */
[----:B------:R-:W-:Y:S02]  /*32d30*/  CS2R R58, SRZ ;  /* 0x00000000003a7805 */ /* 0x000fe4000001ff00 */
[----:B------:R-:W-:Y:S02]  /*32d40*/  IADD3 R110, P4, P5, R100, R98, R110 ;  /* 0x00000062646e7210 */ /* 0x000fe40007d9e06e */
[----:B------:R-:W-:-:S02]  /*32d50*/  CS2R R56, SRZ ;  /* 0x0000000000387805 */ /* 0x000fc4000001ff00 */
[----:B------:R-:W-:Y:S02]  /*32d60*/  CS2R R14, SRZ ;  /* 0x00000000000e7805 */ /* 0x000fe4000001ff00 */
[----:B------:R-:W-:Y:S02]  /*32d70*/  CS2R R12, SRZ ;  /* 0x00000000000c7805 */ /* 0x000fe4000001ff00 */
[----:B------:R-:W-:Y:S02]  /*32d80*/  CS2R R30, SRZ ;  /* 0x00000000001e7805 */ /* 0x000fe4000001ff00 */
[----:B------:R-:W-:Y:S02]  /*32d90*/  CS2R R28, SRZ ;  /* 0x00000000001c7805 */ /* 0x000fe4000001ff00 */
[----:B------:R-:W-:Y:S02]  /*32da0*/  CS2R R34, SRZ ;  /* 0x0000000000227805 */ /* 0x000fe4000001ff00 */
[----:B------:R-:W-:-:S02]  /*32db0*/  @P1 R2UR UR8, R20 ;  /* 0x00000000140812ca */ /* 0x000fc400000e0000 */
[----:B------:R-:W-:Y:S02]  /*32dc0*/  CS2R R32, SRZ ;  /* 0x0000000000207805 */ /* 0x000fe4000001ff00 */
[C---:B------:R-:W-:Y:S02]  /*32dd0*/  @!P3 R2UR UR4, R20.reuse ;  /* 0x000000001404b2ca */ /* 0x040fe400000e0000 */
[C---:B------:R-:W-:Y:S02]  /*32de0*/  @!P3 R2UR UR5, R21.reuse ;  /* 0x000000001505b2ca */ /* 0x040fe400000e0000 */
[C---:B------:R-:W-:Y:S02]  /*32df0*/  @P1 R2UR UR9, R21.reuse ;  /* 0x00000000150912ca */ /* 0x040fe400000e0000 */
[----:B------:R-:W-:Y:S02]  /*32e00*/  @P2 R2UR UR12, R20 ;  /* 0x00000000140c22ca */ /* 0x000fe400000e0000 */
[----:B------:R-:W-:-:S02]  /*32e10*/  @P2 R2UR UR13, R21 ;  /* 0x00000000150d22ca */ /* 0x000fc400000e0000 */
[C---:B------:R-:W-:Y:S02]  /*32e20*/  @!P3 R2UR UR6, R20.reuse ;  /* 0x000000001406b2ca */ /* 0x040fe400000e0000 */
[C---:B------:R-:W-:Y:S02]  /*32e30*/  @!P3 R2UR UR7, R21.reuse ;  /* 0x000000001507b2ca */ /* 0x040fe400000e0000 */
[C---:B------:R-:W-:Y:S01]  /*32e40*/  @P1 R2UR UR10, R20.reuse ;  /* 0x00000000140a12ca */ /* 0x040fe200000e0000 */
[----:B------:R1:W5:Y:S01]  /*32e50*/  @!P3 LD.E.128 R36, desc[UR4][R108.64] ;  /* 0x000000046c24b980 */ /* 0x000362000c101d00 */
[C---:B------:R-:W-:Y:S02]  /*32e60*/  @P1 R2UR UR11, R21.reuse ;  /* 0x00000000150b12ca */ /* 0x040fe400000e0000 */
[----:B------:R-:W-:Y:S01]  /*32e70*/  @P2 R2UR UR14, R20 ;  /* 0x00000000140e22ca */ /* 0x000fe200000e0000 */
[----:B------:R1:W5:Y:S01]  /*32e80*/  @P1 LD.E.128 R40, desc[UR8][R108.64+0x20] ;  /* 0x000020086c281980 */ /* 0x000362000c101d00 */
[----:B------:R-:W-:-:S02]  /*32e90*/  @P2 R2UR UR15, R21 ;  /* 0x00000000150f22ca */ /* 0x000fc400000e0000 */
[----:B------:R-:W-:Y:S01]  /*32ea0*/  IADD3.X R111, R101, R99, R93, P4, P5 ;  /* 0x00000063656f7210 */ /* 0x000fe200027ea45d */
[----:B------:R1:W5:Y:S04]  /*32eb0*/  @P2 LD.E.128 R56, desc[UR12][R108.64+0x40] ;  /* 0x0000400c6c382980 */ /* 0x000368000c101d00 */
[----:B------:R1:W5:Y:S04]  /*32ec0*/  @!P3 LD.E.128 R12, desc[UR6][R110.64] ;  /* 0x000000066e0cb980 */ /* 0x000368000c101d00 */
[----:B------:R1:W5:Y:S04]  /*32ed0*/  @P1 LD.E.128 R28, desc[UR10][R110.64+0x20] ;  /* 0x0000200a6e1c1980 */ /* 0x000368000c101d00 */
[----:B------:R1:W5:Y:S02]  /*32ee0*/  @P2 LD.E.128 R32, desc[UR14][R110.64+0x40] ;  /* 0x0000400e6e202980 */ /* 0x000364000c101d00 */
.L_x_4567:
[----:B------:R-:W-:Y:S05]  /*32ef0*/  BSYNC B2 ;  /* 0x0000000000027941 */ /* 0x000fea0003800000 */
.L_x_4566:
[----:B------:R-:W-:Y:S01]  /*32f00*/  R2UR UR4, R20 ;  /* 0x00000000140472ca */ /* 0x000fe200000e0000 */
[----:B-----5:R2:W5:Y:S01]  /*32f10*/  LDL R7, [R0] ;  /* 0x0000000000077983 */ /* 0x0205620000100800 */
[----:B------:R-:W-:-:S03]  /*32f20*/  R2UR UR5, R21 ;  /* 0x00000000150572ca */ /* 0x000fc600000e0000 */
[----:B------:R2:W5:Y:S10]  /*32f30*/  LDL R55, [R0+0x4] ;  /* 0x0000040000377983 */ /* 0x0005740000100800 */
[----:B------:R-:W3:Y:S01]  /*32f40*/  LD.E R88, desc[UR4][R102.64+0x1c] ;  /* 0x00001c0466587980 */ /* 0x000ee2000c101900 */
[----:B------:R-:W-:Y:S01]  /*32f50*/  BSSY B2, `(.L_x_4568) ;  /* 0x0000005000027945 */ /* 0x000fe20003800000 */
[----:B---3--:R-:W-:-:S04]  /*32f60*/  LOP3.LUT R88, R88, 0x1, RZ, 0xfc, !PT ;  /* 0x0000000158587812 */ /* 0x008fc800078efcff */
[----:B------:R-:W-:-:S13]  /*32f70*/  ISETP.NE.AND P1, PT, R88, 0x3, PT ;  /* 0x000000035800780c */ /* 0x000fda0003f25270 */
[----:B--2---:R-:W-:Y:S05]  /*32f80*/  @!P1 BRA `(.L_x_4569) ;  /* 0x0000000000049947 */ /* 0x004fea0003800000 */
[----:B------:R-:W-:Y:S01]  /*32f90*/  BPT.TRAP 0x1 ;  /* 0x000000040000795c */ /* 0x000fe20000300000 */
.L_x_4569:
[----:B------:R-:W-:Y:S05]  /*32fa0*/  BSYNC B2 ;  /* 0x0000000000027941 */ /* 0x000fea0003800000 */
.L_x_4568:
[----:B------:R-:W-:Y:S02]  /*32fb0*/  R2UR UR4, R20 ;  /* 0x00000000140472ca */ /* 0x000fe400000e0000 */
[----:B------:R-:W-:-:S13]  /*32fc0*/  R2UR UR5, R21 ;  /* 0x00000000150572ca */ /* 0x000fda00000e0000 */
[----:B------:R-:W2:Y:S01]  /*32fd0*/  LD.E.64 R102, desc[UR4][R102.64+0x8] ;  /* 0x0000080466667980 */ /* 0x000ea2000c101b00 */
[----:B-----5:R-:W-:Y:S01]  /*32fe0*/  SHF.L.U32 R90, R55, 0x1f, RZ ;  /* 0x0000001f375a7819 */ /* 0x020fe200000006ff */
[----:B------:R-:W-:Y:S01]  /*32ff0*/  BSSY B2, `(.L_x_4570) ;  /* 0x0000005000027945 */ /* 0x000fe20003800000 */
[----:B--2---:R-:W-:-:S05]  /*33000*/  MOV R88, R102 ;  /* 0x0000006600587202 */ /* 0x004fca0000000f00 */
[----:B------:R-:W-:-:S04]  /*33010*/  IMAD R7, R7, 0x8, R88 ;  /* 0x0000000807077824 */ /* 0x000fc800078e0258 */
[----:B------:R-:W2:Y:S02]  /*33020*/  SYNCS.PHASECHK.TRANS64.TRYWAIT P1, [R7+URZ], R90 ;  /* 0x0000005a070075a7 */ /* 0x000ea4000802017f */
[----:B--2---:R-:W-:Y:S05]  /*33030*/  @!P1 BRA `(.L_x_4571) ;  /* 0x0000008800889947 */ /* 0x004fea0003800000 */
.L_x_4622:
[----:B------:R-:W-:Y:S05]  /*33040*/  BSYNC B2 ;  /* 0x0000000000027941 */ /* 0x000fea0003800000 */
.L_x_4570:
[----:B------:R-:W3:Y:S01]  /*33050*/  LDL.64 R98, [R3+0x50] ;  /* 0x0000500003627983 */ /* 0x000ee20000100a00 */
[C---:B------:R-:W-:Y:S02]  /*33060*/  R2UR UR6, R20.reuse ;  /* 0x00000000140672ca */ /* 0x040fe400000e0000 */
[C---:B------:R-:W-:Y:S01]  /*33070*/  R2UR UR7, R21.reuse ;  /* 0x00000000150772ca */ /* 0x040fe200000e0000 */
[----:B------:R-:W2:Y:S01]  /*33080*/  LDL.64 R88, [R3+0x8] ;  /* 0x0000080003587983 */ /* 0x000ea20000100a00 */
[C---:B------:R-:W-:Y:S02]  /*33090*/  R2UR UR4, R20.reuse ;  /* 0x00000000140472ca */ /* 0x040fe400000e0000 */
[----:B------:R-:W-:Y:S01]  /*330a0*/  R2UR UR5, R21 ;  /* 0x00000000150572ca */ /* 0x000fe200000e0000 */
[----:B------:R-:W4:Y:S04]  /*330b0*/  LDL R55, [R0] ;  /* 0x0000000000377983 */ /* 0x000f280000100800 */
[----:B------:R-:W2:Y:S04]  /*330c0*/  LDL.64 R102, [R3+0x58] ;  /* 0x0000580003667983 */ /* 0x000ea80000100a00 */
[----:B------:R-:W5:Y:S04]  /*330d0*/  LDL.64 R100, [R3+0x38] ;  /* 0x0000380003647983 */ /* 0x000f680000100a00 */
[----:B---3--:R-:W3:Y:S04]  /*330e0*/  LD.E R84, desc[UR6][R98.64+0xc] ;  /* 0x00000c0662547980 */ /* 0x008ee8000c101900 */
[----:B-1----:R-:W3:Y:S01]  /*330f0*/  LD.E R110, desc[UR4][R98.64+0x8] ;  /* 0x00000804626e7980 */ /* 0x002ee2000c101900 */
[----:B------:R-:W-:-:S02]  /*33100*/  R2UR UR8, R20 ;  /* 0x00000000140872ca */ /* 0x000fc400000e0000 */
[----:B------:R-:W-:Y:S01]  /*33110*/  R2UR UR9, R21 ;  /* 0x00000000150972ca */ /* 0x000fe200000e0000 */
[----:B----4-:R-:W-:Y:S01]  /*33120*/  IMAD R55, R55, 0x7800, RZ ;  /* 0x0000780037377824 */ /* 0x010fe200078e02ff */
[----:B------:R-:W5:Y:S01]  /*33130*/  LD.E R108, desc[UR6][R98.64+0x4] ;  /* 0x00000406626c7980 */ /* 0x000f62000c101900 */
[----:B------:R-:W-:Y:S03]  /*33140*/  BSSY B2, `(.L_x_4572) ;  /* 0x00003d2000027945 */ /* 0x000fe60003800000 */
[----:B--2---:R-:W5:Y:S07]  /*33150*/  LD.E.64 R102, desc[UR4][R102.64] ;  /* 0x0000000466667980 */ /* 0x004f6e000c101b00 */
[----:B------:R1:W5:Y:S01]  /*33160*/  LD.E R7, desc[UR8][R88.64+0x64] ;  /* 0x0000640858077980 */ /* 0x000362000c101900 */
[----:B------:R-:W-:Y:S01]  /*33170*/  SHF.R.S32.HI R93, RZ, 0x1f, R55 ;  /* 0x0000001fff5d7819 */ /* 0x000fe20000011437 */
[----:B---3--:R-:W-:Y:S01]  /*33180*/  IMAD R84, R53, -0xa0, R84 ;  /* 0xffffff6035547824 */ /* 0x008fe200078e0254 */
[----:B------:R-:W-:-:S04]  /*33190*/  LEA.HI R109, R110, R110, RZ, 0x1 ;  /* 0x0000006e6e6d7211 */ /* 0x000fc800078f08ff */
[----:B------:R-:W-:Y:S02]  /*331a0*/  VIMNMX R84, R84, 0xa0, PT ;  /* 0x000000a054547848 */ /* 0x000fe40003fe0100 */
[----:B0-----:R-:W-:-:S04]  /*331b0*/  SHF.R.S32.HI R113, RZ, 0x1, R109 ;  /* 0x00000001ff717819 */ /* 0x001fc8000001146d */
[----:B------:R-:W-:Y:S02]  /*331c0*/  ISETP.GE.AND P1, PT, R113, R84, PT ;  /* 0x000000547100720c */ /* 0x000fe40003f26270 */
[----:B------:R-:W-:Y:S01]  /*331d0*/  LOP3.LUT R87, R109, 0xffffffe, RZ, 0xc0, !PT ;  /* 0x0ffffffe6d577812 */ /* 0x000fe200078ec0ff */
[----:B------:R-:W-:Y:S01]  /*331e0*/  IMAD R84, R95, R113, RZ ;  /* 0x000000715f547224 */ /* 0x000fe200078e02ff */
[----:B-1----:R-:W-:-:S03]  /*331f0*/  SHF.R.S32.HI R89, RZ, 0x1f, R113 ;  /* 0x0000001fff597819 */ /* 0x002fc60000011471 */
[----:B------:R-:W-:Y:S02]  /*33200*/  IMAD.IADD R87, R110, 0x1, -R87 ;  /* 0x000000016e577824 */ /* 0x000fe400078e0a57 */
[----:B------:R-:W-:Y:S02]  /*33210*/  IMAD R89, R94, R89, R84 ;  /* 0x000000595e597224 */ /* 0x000fe400078e0254 */
[----:B------:R-:W-:Y:S02]  /*33220*/  IMAD.SHL.U32 R97, R87, 0x10, RZ ;  /* 0x0000001057617824 */ /* 0x000fe400078e00ff */
[----:B------:R-:W-:Y:S01]  /*33230*/  IMAD.MOV.U32 R84, RZ, RZ, R86 ;  /* 0x000000ffff547224 */ /* 0x000fe200078e0056 */
[----:B------:R-:W-:Y:S06]  /*33240*/  @P1 BRA `(.L_x_4573) ;  /* 0x0000003c00041947 */ /* 0x000fec0003800000 */
[----:B------:R-:W-:Y:S02]  /*33250*/  R2UR UR4, R20 ;  /* 0x00000000140472ca */ /* 0x000fe400000e0000 */
[----:B------:R-:W-:-:S13]  /*33260*/  R2UR UR5, R21 ;  /* 0x00000000150572ca */ /* 0x000fda00000e0000 */
[----:B-----5:R-:W2:Y:S01]  /*33270*/  LD.E.U8 R86, desc[UR4][R100.64] ;  /* 0x0000000464567980 */ /* 0x020ea2000c101100 */
[----:B------:R-:W-:Y:S01]  /*33280*/  IMAD.WIDE.U32 R106, R94, R113, R84 ;  /* 0x000000715e6a7225 */ /* 0x000fe200078e0054 */
[----:B------:R-:W-:Y:S03]  /*33290*/  BSSY B3, `(.L_x_4574) ;  /* 0x000013b000037945 */ /* 0x000fe60003800000 */
[----:B------:R-:W-:Y:S01]  /*332a0*/  IMAD.IADD R111, R107, 0x1, R89 ;  /* 0x000000016b6f7824 */ /* 0x000fe200078e0259 */
[----:B--2---:R-:W-:-:S04]  /*332b0*/  LOP3.LUT R86, R86, 0x1, RZ, 0xc0, !PT ;  /* 0x0000000156567812 */ /* 0x004fc800078ec0ff */
[----:B------:R-:W-:-:S13]  /*332c0*/  ISETP.NE.U32.AND P1, PT, R86, 0x1, PT ;  /* 0x000000015600780c */ /* 0x000fda0003f25070 */
[----:B------:R-:W-:Y:S05]  /*332d0*/  @P1 BRA `(.L_x_4575) ;  /* 0x0000001000d81947 */ /* 0x000fea0003800000 */
[----:B------:R-:W-:Y:S01]  /*332e0*/  LEA.HI R84, R108, R108, RZ, 0x1 ;  /* 0x0000006c6c547211 */ /* 0x000fe200078f08ff */
[----:B------:R-:W-:Y:S01]  /*332f0*/  IMAD.IADD R85, R7, 0x1, -R108 ;  /* 0x0000000107557824 */ /* 0x000fe200078e0a6c */
[----:B------:R-:W-:Y:S02]  /*33300*/  SHF.R.S32.HI R89, RZ, 0x1f, R110 ;  /* 0x0000001fff597819 */ /* 0x000fe4000001146e */
[----:B------:R-:W-:Y:S02]  /*33310*/  SHF.R.S32.HI R112, RZ, 0x1, R84 ;  /* 0x00000001ff707819 */ /* 0x000fe40000011454 */
[----:B------:R-:W-:Y:S02]  /*33320*/  LEA.HI R91, R89, R110, RZ, 0x4 ;  /* 0x0000006e595b7211 */ /* 0x000fe400078f20ff */
[----:B------:R-:W-:Y:S02]  /*33330*/  ISETP.GE.AND P1, PT, R97, R112, PT ;  /* 0x000000706100720c */ /* 0x000fe40003f26270 */
[----:B------:R-:W-:Y:S01]  /*33340*/  LEA.HI R89, R89, R110, RZ, 0x2 ;  /* 0x0000006e59597211 */ /* 0x000fe200078f10ff */
[----:B------:R-:W-:Y:S01]  /*33350*/  IMAD.SHL.U32 R91, R91, 0x20, RZ ;  /* 0x000000205b5b7824 */ /* 0x000fe200078e00ff */
[----:B------:R-:W-:-:S02]  /*33360*/  SEL R84, R112, RZ, P1 ;  /* 0x000000ff70547207 */ /* 0x000fc40000800000 */
[----:B------:R-:W-:Y:S01]  /*33370*/  SEL R86, R108, R85, !P1 ;  /* 0x000000556c567207 */ /* 0x000fe20004800000 */
[----:B------:R-:W-:Y:S01]  /*33380*/  IMAD.SHL.U32 R89, R89, 0x20, RZ ;  /* 0x0000002059597824 */ /* 0x000fe200078e00ff */
[----:B------:R-:W-:Y:S01]  /*33390*/  LOP3.LUT R91, R91, 0xfffffe00, RZ, 0xc0, !PT ;  /* 0xfffffe005b5b7812 */ /* 0x000fe200078ec0ff */
[----:B------:R-:W-:Y:S01]  /*333a0*/  IMAD.IADD R84, R97, 0x1, R84 ;  /* 0x0000000161547824 */ /* 0x000fe200078e0254 */
[----:B------:R-:W-:Y:S02]  /*333b0*/  SHF.R.S32.HI R87, RZ, 0x1f, R86 ;  /* 0x0000001fff577819 */ /* 0x000fe40000011456 */
[----:B------:R-:W-:Y:S02]  /*333c0*/  LOP3.LUT R89, R89, 0x180, RZ, 0xc0, !PT ;  /* 0x0000018059597812 */ /* 0x000fe400078ec0ff */
[----:B------:R-:W-:Y:S02]  /*333d0*/  SHF.R.S32.HI R85, RZ, 0x1f, R84 ;  /* 0x0000001fff557819 */ /* 0x000fe40000011454 */
[----:B------:R-:W-:-:S02]  /*333e0*/  LEA.HI R88, R87, R86, RZ, 0x5 ;  /* 0x0000005657587211 */ /* 0x000fc400078f28ff */
[-C--:B------:R-:W-:Y:S02]  /*333f0*/  LEA.HI R86, R85, R84.reuse, RZ, 0x4 ;  /* 0x0000005455567211 */ /* 0x080fe400078f20ff */
[----:B------:R-:W-:Y:S02]  /*33400*/  LEA.HI R87, R113, R113, RZ, 0x1 ;  /* 0x0000007171577211 */ /* 0x000fe400078f08ff */
[----:B------:R-:W-:Y:S02]  /*33410*/  SHF.R.S32.HI R117, RZ, 0x4, R86 ;  /* 0x00000004ff757819 */ /* 0x000fe40000011456 */
[----:B------:R-:W-:Y:S02]  /*33420*/  LOP3.LUT R90, R87, 0x3fffffe, RZ, 0xc0, !PT ;  /* 0x03fffffe575a7812 */ /* 0x000fe400078ec0ff */
[----:B------:R-:W-:Y:S02]  /*33430*/  LEA.HI.SX32 R88, R88, R117, 0x1b ;  /* 0x0000007558587211 */ /* 0x000fe400078fdaff */
[----:B------:R-:W-:Y:S01]  /*33440*/  LEA.HI R84, R85, R84, RZ, 0x6 ;  /* 0x0000005455547211 */ /* 0x000fe200078f30ff */
[----:B------:R-:W-:Y:S01]  /*33450*/  IMAD.IADD R90, R113, 0x1, -R90 ;  /* 0x00000001715a7824 */ /* 0x000fe200078e0a5a */
[----:B------:R-:W-:-:S02]  /*33460*/  SHF.R.S32.HI R115, RZ, 0x1f, R88 ;  /* 0x0000001fff737819 */ /* 0x000fc40000011458 */
[----:B------:R-:W-:Y:S01]  /*33470*/  SHF.R.U32.HI R87, RZ, 0x3, R89 ;  /* 0x00000003ff577819 */ /* 0x000fe20000011659 */
[----:B------:R-:W-:Y:S01]  /*33480*/  IMAD R90, R90, 0x40, R91 ;  /* 0x000000405a5a7824 */ /* 0x000fe200078e025b */
[----:B------:R-:W-:Y:S01]  /*33490*/  LEA.HI R91, R115, R88, RZ, 0x2 ;  /* 0x00000058735b7211 */ /* 0x000fe200078f10ff */
[----:B------:R-:W-:Y:S01]  /*334a0*/  IMAD.SHL.U32 R115, R88, 0x10, RZ ;  /* 0x0000001058737824 */ /* 0x000fe200078e00ff */
[----:B------:R-:W-:Y:S02]  /*334b0*/  SHF.R.S32.HI R85, RZ, 0x6, R84 ;  /* 0x00000006ff557819 */ /* 0x000fe40000011454 */
[----:B------:R-:W-:Y:S02]  /*334c0*/  LOP3.LUT R86, R89, 0x30, R86, 0xf8, !PT ;  /* 0x0000003059567812 */ /* 0x000fe400078ef856 */
[----:B------:R-:W-:Y:S01]  /*334d0*/  SHF.R.S32.HI R91, RZ, 0x2, R91 ;  /* 0x00000002ff5b7819 */ /* 0x000fe2000001145b */
[----:B------:R-:W-:Y:S01]  /*334e0*/  IMAD R85, R85, 0x2800, R90 ;  /* 0x0000280055557824 */ /* 0x000fe200078e025a */
[----:B------:R-:W-:-:S02]  /*334f0*/  LOP3.LUT R84, R89, 0x30, R115, 0xf8, !PT ;  /* 0x0000003059547812 */ /* 0x000fc400078ef873 */
[-C--:B------:R-:W-:Y:S01]  /*33500*/  LOP3.LUT R86, R86, R87.reuse, RZ, 0x3c, !PT ;  /* 0x0000005756567212 */ /* 0x080fe200078e3cff */
[----:B------:R-:W-:Y:S01]  /*33510*/  IMAD R91, R91, 0x2800, R90 ;  /* 0x000028005b5b7824 */ /* 0x000fe200078e025a */
[----:B------:R-:W-:Y:S02]  /*33520*/  LOP3.LUT R84, R84, R87, RZ, 0x3c, !PT ;  /* 0x0000005754547212 */ /* 0x000fe400078e3cff */
[C---:B------:R-:W-:Y:S01]  /*33530*/  R2UR UR4, R20.reuse ;  /* 0x00000000140472ca */ /* 0x040fe200000e0000 */
[----:B------:R-:W-:Y:S01]  /*33540*/  IMAD.IADD R85, R85, 0x1, R86 ;  /* 0x0000000155557824 */ /* 0x000fe200078e0256 */
[----:B------:R-:W-:Y:S01]  /*33550*/  R2UR UR5, R21 ;  /* 0x00000000150572ca */ /* 0x000fe200000e0000 */
[----:B------:R-:W-:Y:S01]  /*33560*/  IMAD.IADD R91, R91, 0x1, R84 ;  /* 0x000000015b5b7824 */ /* 0x000fe200078e0254 */
[----:B------:R-:W-:Y:S02]  /*33570*/  R2UR UR6, R20 ;  /* 0x00000000140672ca */ /* 0x000fe400000e0000 */
[----:B------:R-:W-:-:S02]  /*33580*/  IADD3 R84, P1, P2, R102, R85, R55 ;  /* 0x0000005566547210 */ /* 0x000fc40007a3e037 */
[----:B------:R-:W-:Y:S02]  /*33590*/  R2UR UR7, R21 ;  /* 0x00000000150772ca */ /* 0x000fe400000e0000 */
[----:B------:R-:W-:Y:S02]  /*335a0*/  IADD3.X R85, R103, RZ, R93, P1, P2 ;  /* 0x000000ff67557210 */ /* 0x000fe40000fe445d */
[----:B------:R-:W-:Y:S02]  /*335b0*/  ISETP.GE.AND P2, PT, R97, R112, PT ;  /* 0x000000706100720c */ /* 0x000fe40003f46270 */
[----:B------:R-:W-:Y:S01]  /*335c0*/  IADD3 R88, P3, P4, R102, R91, R55 ;  /* 0x0000005b66587210 */ /* 0x000fe20007c7e037 */
[----:B------:R-:W-:Y:S01]  /*335d0*/  IMAD.SHL.U32 R117, R117, 0x10, RZ ;  /* 0x0000001075757824 */ /* 0x000fe200078e00ff */
[----:B------:R-:W5:Y:S02]  /*335e0*/  LD.E.128 R84, desc[UR4][R84.64] ;  /* 0x0000000454547980 */ /* 0x000f64000c101d00 */
[----:B------:R-:W-:Y:S01]  /*335f0*/  IADD3.X R89, R103, RZ, R93, P3, P4 ;  /* 0x000000ff67597210 */ /* 0x000fe20001fe845d */
[----:B------:R-:W-:Y:S01]  /*33600*/  BSSY B4, `(.L_x_4576) ;  /* 0x00000f8000047945 */ /* 0x000fe20003800000 */
[----:B------:R-:W-:-:S04]  /*33610*/  ISETP.GE.AND P1, PT, R115, R7, PT ;  /* 0x000000077300720c */ /* 0x000fc80003f26270 */
[----:B------:R-:W5:Y:S01]  /*33620*/  LD.E.128 R88, desc[UR6][R88.64] ;  /* 0x0000000658587980 */ /* 0x000f62000c101d00 */
[----:B------:R-:W-:Y:S01]  /*33630*/  SHF.R.S32.HI R112, RZ, 0x1f, R117 ;  /* 0x0000001fff707819 */ /* 0x000fe20000011475 */
[----:B------:R-:W-:Y:S07]  /*33640*/  @P2 BRA `(.L_x_4577) ;  /* 0x0000000c00cc2947 */ /* 0x000fee0003800000 */
[----:B------:R-:W-:Y:S01]  /*33650*/  SHF.R.U32.HI R118, RZ, 0x8, R76 ;  /* 0x00000008ff767819 */ /* 0x000fe2000001164c */
[----:B-----5:R-:W-:Y:S01]  /*33660*/  IMAD.MOV.U32 R114, RZ, RZ, R85 ;  /* 0x000000ffff727224 */ /* 0x020fe200078e0055 */
[----:B------:R-:W-:Y:S01]  /*33670*/  SHF.R.U32.HI R122, RZ, 0x8, R79 ;  /* 0x00000008ff7a7819 */ /* 0x000fe2000001164f */
[----:B------:R-:W-:Y:S01]  /*33680*/  IMAD.MOV.U32 R116, RZ, RZ, R89 ;  /* 0x000000ffff747224 */ /* 0x000fe200078e0059 */
        /* <DEDUP_REMOVED lines=12> */
[----:B------:R-:W-:Y:S02]  /*33750*/  LOP3.LUT R118, R118, 0xff, RZ, 0xc0, !PT ;  /* 0x000000ff76767812 */ /* 0x000fe400078ec0ff */
[----:B------:R-:W-:Y:S02]  /*33760*/  PRMT R119, R120, 0x7604, R119 ;  /* 0x0000760478777816 */ /* 0x000fe40000000077 */
[----:B------:R-:W-:Y:S02]  /*33770*/  SHF.R.U32.HI R125, RZ, 0x8, R81 ;  /* 0x00000008ff7d7819 */ /* 0x000fe40000011651 */
[----:B------:R-:W-:-:S02]  /*33780*/  LOP3.LUT R120, R82, 0xff, RZ, 0xc0, !PT ;  /* 0x000000ff52787812 */ /* 0x000fc400078ec0ff */
[----:B------:R-:W-:Y:S02]  /*33790*/  LOP3.LUT R127, R122, 0xff, RZ, 0xc0, !PT ;  /* 0x000000ff7a7f7812 */ /* 0x000fe400078ec0ff */
[----:B------:R-:W-:Y:S02]  /*337a0*/  PRMT R89, R118, 0x7604, R89 ;  /* 0x0000760476597816 */ /* 0x000fe40000000059 */
        /* <DEDUP_REMOVED lines=12> */
[----:B------:R-:W-:Y:S02]  /*33870*/  SHF.R.U32.HI R122, RZ, 0x10, R81 ;  /* 0x00000010ff7a7819 */ /* 0x000fe40000011651 */
[----:B------:R-:W-:Y:S02]  /*33880*/  SHF.R.U32.HI R126, RZ, 0x10, R83 ;  /* 0x00000010ff7e7819 */ /* 0x000fe40000011653 */
[----:B------:R-:W-:Y:S01]  /*33890*/  LOP3.LUT R120, R121, 0xff0000, R120, 0xf8, !PT ;  /* 0x00ff000079787812 */ /* 0x000fe200078ef878 */
[----:B------:R-:W-:Y:S01]  /*338a0*/  IMAD.U32 R122, R122, 0x10000, RZ ;  /* 0x000100007a7a7824 */ /* 0x000fe200078e00ff */
[----:B------:R-:W-:Y:S02]  /*338b0*/  PRMT R123, R124, 0x7604, R123 ;  /* 0x000076047c7b7816 */ /* 0x000fe4000000007b */
[----:B------:R-:W-:Y:S02]  /*338c0*/  SHF.R.U32.HI R121, RZ, 0x18, R79 ;  /* 0x00000018ff797819 */ /* 0x000fe4000001164f */
[----:B------:R-:W-:-:S02]  /*338d0*/  LOP3.LUT R124, R83, 0xff, RZ, 0xc0, !PT ;  /* 0x000000ff537c7812 */ /* 0x000fc400078ec0ff */
[----:B------:R-:W-:Y:S01]  /*338e0*/  LOP3.LUT R129, R129, 0xff, RZ, 0xc0, !PT ;  /* 0x000000ff81817812 */ /* 0x000fe200078ec0ff */
[----:B------:R-:W-:Y:S01]  /*338f0*/  IMAD.SHL.U32 R121, R121, 0x1000000, RZ ;  /* 0x0100000079797824 */ /* 0x000fe200078e00ff */
[----:B------:R-:W-:Y:S02]  /*33900*/  SHF.R.U32.HI R79, RZ, 0x18, R81 ;  /* 0x00000018ff4f7819 */ /* 0x000fe40000011651 */
[----:B------:R-:W-:Y:S02]  /*33910*/  SHF.R.U32.HI R77, RZ, 0x18, R77 ;  /* 0x00000018ff4d7819 */ /* 0x000fe4000001164d */
[----:B------:R-:W-:Y:S01]  /*33920*/  LOP3.LUT R118, R89, 0xff0000, R118, 0xf8, !PT ;  /* 0x00ff000059767812 */ /* 0x000fe200078ef876 */
[----:B------:R-:W-:Y:S01]  /*33930*/  IMAD.U32 R89, R126, 0x10000, RZ ;  /* 0x000100007e597824 */ /* 0x000fe200078e00ff */
[----:B------:R-:W-:Y:S01]  /*33940*/  PRMT R124, R129, 0x7604, R124 ;  /* 0x00007604817c7816 */ /* 0x000fe2000000007c */
[----:B------:R-:W-:Y:S01]  /*33950*/  IMAD.SHL.U32 R79, R79, 0x1000000, RZ ;  /* 0x010000004f4f7824 */ /* 0x000fe200078e00ff */
[----:B------:R-:W-:Y:S01]  /*33960*/  LOP3.LUT R122, R125, 0xff0000, R122, 0xf8, !PT ;  /* 0x00ff00007d7a7812 */ /* 0x000fe200078ef87a */
[----:B------:R-:W-:Y:S01]  /*33970*/  IMAD.SHL.U32 R77, R77, 0x1000000, RZ ;  /* 0x010000004d4d7824 */ /* 0x000fe200078e00ff */
[----:B------:R-:W-:-:S02]  /*33980*/  LOP3.LUT R119, R119, 0xff0000, R78, 0xf8, !PT ;  /* 0x00ff000077777812 */ /* 0x000fc400078ef84e */
[----:B------:R-:W-:Y:S02]  /*33990*/  LOP3.LUT R125, R124, 0xff0000, R89, 0xf8, !PT ;  /* 0x00ff00007c7d7812 */ /* 0x000fe400078ef859 */
[----:B------:R-:W-:Y:S02]  /*339a0*/  LOP3.LUT R89, R123, 0xff0000, R80, 0xf8, !PT ;  /* 0x00ff00007b597812 */ /* 0x000fe400078ef850 */
[----:B------:R-:W-:Y:S02]  /*339b0*/  LOP3.LUT R78, R119, 0xff000000, R78, 0xf8, !PT ;  /* 0xff000000774e7812 */ /* 0x000fe400078ef84e */
[----:B------:R-:W-:Y:S02]  /*339c0*/  LOP3.LUT R123, R122, R79, RZ, 0xfc, !PT ;  /* 0x0000004f7a7b7212 */ /* 0x000fe400078efcff */
[----:B------:R-:W-:Y:S02]  /*339d0*/  LOP3.LUT R119, R118, R77, RZ, 0xfc, !PT ;  /* 0x0000004d76777212 */ /* 0x000fe400078efcff */
[----:B------:R-:W-:-:S02]  /*339e0*/  LOP3.LUT R85, R85, 0xff0000, R76, 0xf8, !PT ;  /* 0x00ff000055557812 */ /* 0x000fc400078ef84c */
[----:B------:R-:W-:Y:S02]  /*339f0*/  SHF.R.U32.HI R126, RZ, 0x18, R83 ;  /* 0x00000018ff7e7819 */ /* 0x000fe40000011653 */
[----:B------:R-:W-:Y:S02]  /*33a00*/  F2FP.F16.E4M3.UNPACK_B R81, R116 ;  /* 0x00000074ff51723e */ /* 0x000fe400020006ff */
[----:B------:R-:W-:Y:S01]  /*33a10*/  F2FP.F16.E4M3.UNPACK_B R124, R123 ;  /* 0x0000007bff7c723e */ /* 0x000fe200020006ff */
[----:B------:R-:W-:Y:S01]  /*33a20*/  IMAD.SHL.U32 R126, R126, 0x1000000, RZ ;  /* 0x010000007e7e7824 */ /* 0x000fe200078e00ff */
[----:B------:R-:W-:Y:S02]  /*33a30*/  F2FP.F16.E4M3.UNPACK_B R83, R119 ;  /* 0x00000077ff53723e */ /* 0x000fe400020006ff */
[----:B------:R-:W-:Y:S01]  /*33a40*/  LOP3.LUT R85, R85, 0xff000000, R76, 0xf8, !PT ;  /* 0xff00000055557812 */ /* 0x000fe200078ef84c */
[----:B------:R-:W-:Y:S01]  /*33a50*/  HADD2.F32 R76, -RZ, R81.H0_H0 ;  /* 0x20000051ff4c7230 */ /* 0x000fe20000004100 */
[----:B------:R-:W-:Y:S01]  /*33a60*/  F2FP.F16.E4M3.UNPACK_B R79, R114 ;  /* 0x00000072ff4f723e */ /* 0x000fe200020006ff */
[----:B------:R-:W-:Y:S01]  /*33a70*/  HADD2.F32 R118, -RZ, R124.H0_H0 ;  /* 0x2000007cff767230 */ /* 0x000fe20000004100 */
[----:B------:R-:W-:Y:S01]  /*33a80*/  LOP3.LUT R89, R89, 0xff000000, R80, 0xf8, !PT ;  /* 0xff00000059597812 */ /* 0x000fe200078ef850 */
[----:B------:R-:W-:Y:S01]  /*33a90*/  HADD2.F32 R80, -RZ, R83.H0_H0 ;  /* 0x20000053ff507230 */ /* 0x000fe20000004100 */
[----:B------:R-:W-:Y:S01]  /*33aa0*/  LOP3.LUT R127, R127, 0xff0000, R82, 0xf8, !PT ;  /* 0x00ff00007f7f7812 */ /* 0x000fe200078ef852 */
[----:B------:R-:W-:-:S02]  /*33ab0*/  HADD2.F32 R77, -RZ, R79.H0_H0 ;  /* 0x2000004fff4d7230 */ /* 0x000fc40000004100 */
[C---:B------:R-:W-:Y:S01]  /*33ac0*/  FMUL.FTZ R128, R76.reuse, R118 ;  /* 0x000000764c807220 */ /* 0x040fe20000410000 */
[----:B------:R-:W-:Y:S01]  /*33ad0*/  LOP3.LUT R129, R125, R126, RZ, 0xfc, !PT ;  /* 0x0000007e7d817212 */ /* 0x000fe200078efcff */
[----:B------:R-:W-:Y:S01]  /*33ae0*/  HADD2.F32 R81, -RZ, R81.H1_H1 ;  /* 0x30000051ff517230 */ /* 0x000fe20000004100 */
[----:B------:R-:W-:Y:S01]  /*33af0*/  LOP3.LUT R82, R127, 0xff000000, R82, 0xf8, !PT ;  /* 0xff0000007f527812 */ /* 0x000fe200078ef852 */
[-C--:B------:R-:W-:Y:S01]  /*33b00*/  FMUL.FTZ R127, R76, R80.reuse ;  /* 0x000000504c7f7220 */ /* 0x080fe20000410000 */
[C---:B------:R-:W-:Y:S01]  /*33b10*/  FFMA.FTZ R76, R77.reuse, R80, -R128 ;  /* 0x000000504d4c7223 */ /* 0x040fe20000010880 */
[----:B------:R-:W-:Y:S01]  /*33b20*/  F2FP.F16.E4M3.UNPACK_B R126, R123.H1 ;  /* 0x0000007bff7e723e */ /* 0x000fe200030006ff */
[----:B------:R-:W-:Y:S02]  /*33b30*/  HADD2.F32 R124, -RZ, R124.H1_H1 ;  /* 0x3000007cff7c7230 */ /* 0x000fe40000004100 */
[----:B------:R-:W-:Y:S01]  /*33b40*/  FFMA.FTZ R77, R77, R118, R127 ;  /* 0x000000764d4d7223 */ /* 0x000fe2000001007f */
[----:B------:R-:W-:Y:S01]  /*33b50*/  F2FP.F16.E4M3.UNPACK_B R118, R116.H1 ;  /* 0x00000074ff76723e */ /* 0x000fe200030006ff */
[----:B------:R-:W-:Y:S01]  /*33b60*/  HADD2.F32 R80, -RZ, R79.H1_H1 ;  /* 0x3000004fff507230 */ /* 0x000fe20000004100 */
[----:B------:R-:W-:Y:S01]  /*33b70*/  F2FP.F16.E4M3.UNPACK_B R119, R119.H1 ;  /* 0x00000077ff77723e */ /* 0x000fe200030006ff */
[----:B------:R-:W-:Y:S01]  /*33b80*/  HADD2.F32 R128, -RZ, R126.H0_H0 ;  /* 0x2000007eff807230 */ /* 0x000fe20000004100 */
[----:B------:R-:W-:Y:S01]  /*33b90*/  LOP3.LUT R122, R120, R121, RZ, 0xfc, !PT ;  /* 0x00000079787a7212 */ /* 0x000fe200078efcff */
[----:B------:R-:W-:Y:S01]  /*33ba0*/  HADD2.F32 R120, -RZ, R83.H1_H1 ;  /* 0x30000053ff787230 */ /* 0x000fe20000004100 */
[----:B------:R-:W-:Y:S01]  /*33bb0*/  F2FP.F16.E4M3.UNPACK_B R114, R114.H1 ;  /* 0x00000072ff72723e */ /* 0x000fe200030006ff */
[----:B------:R-:W-:-:S02]  /*33bc0*/  HADD2.F32 R79, -RZ, R118.H0_H0 ;  /* 0x20000076ff4f7230 */ /* 0x000fc40000004100 */
[C---:B------:R-:W-:Y:S01]  /*33bd0*/  FMUL.FTZ R121, R81.reuse, R124 ;  /* 0x0000007c51797220 */ /* 0x040fe20000410000 */
[--C-:B------:R-:W-:Y:S02]  /*33be0*/  HADD2.F32 R116, -RZ, R119.reuse.H0_H0 ;  /* 0x20000077ff747230 */ /* 0x100fe40000004100 */
[----:B------:R-:W-:Y:S01]  /*33bf0*/  FMUL.FTZ R81, R81, R120 ;  /* 0x0000007851517220 */ /* 0x000fe20000410000 */
[----:B------:R-:W-:Y:S02]  /*33c00*/  HADD2.F32 R83, -RZ, R114.H0_H0 ;  /* 0x20000072ff537230 */ /* 0x000fe40000004100 */
[C---:B------:R-:W-:Y:S01]  /*33c10*/  FMUL.FTZ R130, R79.reuse, R128 ;  /* 0x000000804f827220 */ /* 0x040fe20000410000 */
[----:B------:R-:W-:Y:S01]  /*33c20*/  F2FP.F16.E4M3.UNPACK_B R125, R122 ;  /* 0x0000007aff7d723e */ /* 0x000fe200020006ff */
[----:B------:R-:W-:Y:S01]  /*33c30*/  FMUL.FTZ R123, R79, R116 ;  /* 0x000000744f7b7220 */ /* 0x000fe20000410000 */
[C---:B------:R-:W-:Y:S01]  /*33c40*/  FFMA.FTZ R79, R80.reuse, R120, -R121 ;  /* 0x00000078504f7223 */ /* 0x040fe20000010879 */
[----:B------:R-:W-:Y:S01]  /*33c50*/  FFMA.FTZ R80, R80, R124, R81 ;  /* 0x0000007c50507223 */ /* 0x000fe20000010051 */
[C---:B------:R-:W-:Y:S01]  /*33c60*/  FFMA.FTZ R81, R83.reuse, R116, -R130 ;  /* 0x0000007453517223 */ /* 0x040fe20000010882 */
[----:B------:R-:W-:Y:S01]  /*33c70*/  FFMA.FTZ R83, R83, R128, R123 ;  /* 0x0000008053537223 */ /* 0x000fe2000001007b */
[----:B------:R-:W-:Y:S01]  /*33c80*/  F2FP.F16.E4M3.UNPACK_B R121, R91 ;  /* 0x0000005bff79723e */ /* 0x000fe200020006ff */
[----:B------:R-:W-:Y:S01]  /*33c90*/  HADD2.F32 R118, -RZ, R118.H1_H1 ;  /* 0x30000076ff767230 */ /* 0x000fe20000004100 */
[----:B------:R-:W-:Y:S01]  /*33ca0*/  F2FP.F16.E4M3.UNPACK_B R128, R129 ;  /* 0x00000081ff80723e */ /* 0x000fe200020006ff */
[----:B------:R-:W-:Y:S01]  /*33cb0*/  HADD2.F32 R127, -RZ, R126.H1_H1 ;  /* 0x3000007eff7f7230 */ /* 0x000fe20000004100 */
[----:B------:R-:W-:Y:S01]  /*33cc0*/  F2FP.F16.E4M3.UNPACK_B R120, R87 ;  /* 0x00000057ff78723e */ /* 0x000fe200020006ff */
[----:B------:R-:W-:Y:S01]  /*33cd0*/  HADD2.F32 R123, -RZ, R119.H1_H1 ;  /* 0x30000077ff7b7230 */ /* 0x000fe20000004100 */
[----:B------:R-:W-:Y:S01]  /*33ce0*/  F2FP.F16.E4M3.UNPACK_B R129, R129.H1 ;  /* 0x00000081ff81723e */ /* 0x000fe200030006ff */
[----:B------:R-:W-:-:S02]  /*33cf0*/  HADD2.F32 R116, -RZ, R114.H1_H1 ;  /* 0x30000072ff747230 */ /* 0x000fc40000004100 */
[C---:B------:R-:W-:Y:S01]  /*33d00*/  FMUL.FTZ R131, R118.reuse, R127 ;  /* 0x0000007f76837220 */ /* 0x040fe20000410000 */
[----:B------:R-:W-:Y:S02]  /*33d10*/  HADD2.F32 R114, -RZ, R121.H0_H0 ;  /* 0x20000079ff727230 */ /* 0x000fe40000004100 */
[----:B------:R-:W-:Y:S01]  /*33d20*/  FMUL.FTZ R118, R118, R123 ;  /* 0x0000007b76767220 */ /* 0x000fe20000410000 */
[----:B------:R-:W-:Y:S02]  /*33d30*/  HADD2.F32 R126, -RZ, R128.H0_H0 ;  /* 0x20000080ff7e7230 */ /* 0x000fe40000004100 */
[----:B------:R-:W-:Y:S02]  /*33d40*/  HADD2.F32 R124, -RZ, R125.H0_H0 ;  /* 0x2000007dff7c7230 */ /* 0x000fe40000004100 */
[--C-:B------:R-:W-:Y:S02]  /*33d50*/  HADD2.F32 R119, -RZ, R120.reuse.H0_H0 ;  /* 0x20000078ff777230 */ /* 0x100fe40000004100 */
[----:B------:R-:W-:Y:S01]  /*33d60*/  FMUL.FTZ R130, R114, R126 ;  /* 0x0000007e72827220 */ /* 0x000fe20000410000 */
[----:B------:R-:W-:-:S02]  /*33d70*/  HADD2.F32 R120, -RZ, R120.H1_H1 ;  /* 0x30000078ff787230 */ /* 0x000fc40000004100 */
[-C--:B------:R-:W-:Y:S01]  /*33d80*/  FMUL.FTZ R133, R114, R124.reuse ;  /* 0x0000007c72857220 */ /* 0x080fe20000410000 */
[C---:B------:R-:W-:Y:S01]  /*33d90*/  FFMA.FTZ R114, R116.reuse, R123, -R131 ;  /* 0x0000007b74727223 */ /* 0x040fe20000010883 */
[----:B------:R-:W-:Y:S01]  /*33da0*/  FFMA.FTZ R116, R116, R127, R118 ;  /* 0x0000007f74747223 */ /* 0x000fe20000010076 */
[----:B------:R-:W-:Y:S01]  /*33db0*/  HADD2.F32 R127, -RZ, R125.H1_H1 ;  /* 0x3000007dff7f7230 */ /* 0x000fe20000004100 */
[----:B------:R-:W-:Y:S01]  /*33dc0*/  F2FP.F16.E4M3.UNPACK_B R123, R91.H1 ;  /* 0x0000005bff7b723e */ /* 0x000fe200030006ff */
[C---:B------:R-:W-:Y:S01]  /*33dd0*/  FFMA.FTZ R118, R119.reuse, R124, -R130 ;  /* 0x0000007c77767223 */ /* 0x040fe20000010882 */
[----:B------:R-:W-:Y:S01]  /*33de0*/  F2FP.F16.E4M3.UNPACK_B R125, R122.H1 ;  /* 0x0000007aff7d723e */ /* 0x000fe200030006ff */
[----:B------:R-:W-:Y:S01]  /*33df0*/  HADD2.F32 R124, -RZ, R121.H1_H1 ;  /* 0x30000079ff7c7230 */ /* 0x000fe20000004100 */
[----:B------:R-:W-:Y:S01]  /*33e00*/  F2FP.F16.E4M3.UNPACK_B R122, R87.H1 ;  /* 0x00000057ff7a723e */ /* 0x000fe200030006ff */
[----:B------:R-:W-:Y:S02]  /*33e10*/  HADD2.F32 R91, -RZ, R128.H1_H1 ;  /* 0x30000080ff5b7230 */ /* 0x000fe40000004100 */
[----:B------:R-:W-:Y:S01]  /*33e20*/  FFMA.FTZ R119, R119, R126, R133 ;  /* 0x0000007e77777223 */ /* 0x000fe20000010085 */
[----:B------:R-:W-:Y:S01]  /*33e30*/  HADD2.F32 R87, -RZ, R123.H0_H0 ;  /* 0x2000007bff577230 */ /* 0x000fe20000004100 */
[----:B------:R-:W-:Y:S01]  /*33e40*/  F2FP.SATFINITE.E4M3.F32.PACK_AB_MERGE_C R81, R114, R81, RZ ;  /* 0x000000517251723e */ /* 0x000fe200048070ff */
[----:B------:R-:W-:-:S02]  /*33e50*/  HADD2.F32 R128, -RZ, R129.H0_H0 ;  /* 0x20000081ff807230 */ /* 0x000fc40000004100 */
[C---:B------:R-:W-:Y:S01]  /*33e60*/  FMUL.FTZ R131, R124.reuse, R91 ;  /* 0x0000005b7c837220 */ /* 0x040fe20000410000 */
[--C-:B------:R-:W-:Y:S02]  /*33e70*/  HADD2.F32 R126, -RZ, R125.reuse.H0_H0 ;  /* 0x2000007dff7e7230 */ /* 0x100fe40000004100 */
[----:B------:R-:W-:Y:S01]  /*33e80*/  FMUL.FTZ R124, R124, R127 ;  /* 0x0000007f7c7c7220 */ /* 0x000fe20000410000 */
[--C-:B------:R-:W-:Y:S02]  /*33e90*/  HADD2.F32 R121, -RZ, R122.reuse.H0_H0 ;  /* 0x2000007aff797230 */ /* 0x100fe40000004100 */
[C---:B------:R-:W-:Y:S01]  /*33ea0*/  FMUL.FTZ R130, R87.reuse, R128 ;  /* 0x0000008057827220 */ /* 0x040fe20000410000 */
[----:B------:R-:W-:Y:S01]  /*33eb0*/  F2FP.SATFINITE.E4M3.F32.PACK_AB_MERGE_C R83, R116, R83, RZ ;  /* 0x000000537453723e */ /* 0x000fe200048070ff */
[-C--:B------:R-:W-:Y:S01]  /*33ec0*/  FMUL.FTZ R133, R87, R126.reuse ;  /* 0x0000007e57857220 */ /* 0x080fe20000410000 */
[C---:B------:R-:W-:Y:S01]  /*33ed0*/  FFMA.FTZ R87, R120.reuse, R127, -R131 ;  /* 0x0000007f78577223 */ /* 0x040fe20000010883 */
[----:B------:R-:W-:Y:S01]  /*33ee0*/  FFMA.FTZ R120, R120, R91, R124 ;  /* 0x0000005b78787223 */ /* 0x000fe2000001007c */
[C---:B------:R-:W-:Y:S01]  /*33ef0*/  FFMA.FTZ R91, R121.reuse, R126, -R130 ;  /* 0x0000007e795b7223 */ /* 0x040fe20000010882 */
[----:B------:R-:W-:Y:S01]  /*33f00*/  FFMA.FTZ R121, R121, R128, R133 ;  /* 0x0000008079797223 */ /* 0x000fe20000010085 */
[----:B------:R-:W-:Y:S01]  /*33f10*/  HADD2.F32 R130, -RZ, R125.H1_H1 ;  /* 0x3000007dff827230 */ /* 0x000fe20000004100 */
[----:B------:R-:W-:Y:S01]  /*33f20*/  F2FP.F16.E4M3.UNPACK_B R125, R88.H1 ;  /* 0x00000058ff7d723e */ /* 0x000fe200030006ff */
[----:B------:R-:W-:Y:S01]  /*33f30*/  HADD2.F32 R124, -RZ, R122.H1_H1 ;  /* 0x3000007aff7c7230 */ /* 0x000fe20000004100 */
[----:B------:R-:W-:Y:S01]  /*33f40*/  F2FP.F16.E4M3.UNPACK_B R131, R89.H1 ;  /* 0x00000059ff83723e */ /* 0x000fe200030006ff */
[----:B------:R-:W-:Y:S01]  /*33f50*/  HADD2.F32 R127, -RZ, R123.H1_H1 ;  /* 0x3000007bff7f7230 */ /* 0x000fe20000004100 */
[----:B------:R-:W-:Y:S01]  /*33f60*/  F2FP.F16.E4M3.UNPACK_B R128, R85.H1 ;  /* 0x00000055ff80723e */ /* 0x000fe200030006ff */
[----:B------:R-:W-:Y:S01]  /*33f70*/  HADD2.F32 R133, -RZ, R129.H1_H1 ;  /* 0x30000081ff857230 */ /* 0x000fe20000004100 */
[----:B------:R-:W-:Y:S01]  /*33f80*/  F2FP.F16.E4M3.UNPACK_B R122, R84.H1 ;  /* 0x00000054ff7a723e */ /* 0x000fe200030006ff */
[----:B------:R-:W-:-:S02]  /*33f90*/  HADD2.F32 R126, -RZ, R125.H0_H0 ;  /* 0x2000007dff7e7230 */ /* 0x000fc40000004100 */
[C---:B------:R-:W-:Y:S01]  /*33fa0*/  FMUL.FTZ R136, R127.reuse, R130 ;  /* 0x000000827f887220 */ /* 0x040fe20000410000 */
[----:B------:R-:W-:Y:S02]  /*33fb0*/  HADD2.F32 R132, -RZ, R131.H0_H0 ;  /* 0x20000083ff847230 */ /* 0x000fe40000004100 */
[----:B------:R-:W-:Y:S01]  /*33fc0*/  FMUL.FTZ R135, R127, R133 ;  /* 0x000000857f877220 */ /* 0x000fe20000410000 */
[----:B------:R-:W-:Y:S01]  /*33fd0*/  HADD2.F32 R129, -RZ, R128.H0_H0 ;  /* 0x20000080ff817230 */ /* 0x000fe20000004100 */
[----:B------:R-:W-:Y:S01]  /*33fe0*/  F2FP.F16.E4M3.UNPACK_B R88, R88 ;  /* 0x00000058ff58723e */ /* 0x000fe200020006ff */
        /* <DEDUP_REMOVED lines=8> */
[----:B------:R-:W-:Y:S01]  /*34070*/  F2FP.F16.E4M3.UNPACK_B R126, R89 ;  /* 0x00000059ff7e723e */ /* 0x000fe200020006ff */
[C---:B------:R-:W-:Y:S01]  /*34080*/  FFMA.FTZ R138, R124.reuse, R130, -R135 ;  /* 0x000000827c8a7223 */ /* 0x040fe20000010887 */
[----:B------:R-:W-:Y:S01]  /*34090*/  F2FP.F16.E4M3.UNPACK_B R123, R85 ;  /* 0x00000055ff7b723e */ /* 0x000fe200020006ff */
[----:B------:R-:W-:Y:S01]  /*340a0*/  FFMA.FTZ R140, R124, R133, R136 ;  /* 0x000000857c8c7223 */ /* 0x000fe20000010088 */
[----:B------:R-:W-:Y:S01]  /*340b0*/  HADD2.F32 R122, -RZ, R122.H1_H1 ;  /* 0x3000007aff7a7230 */ /* 0x000fe20000004100 */
[----:B------:R-:W-:Y:S01]  /*340c0*/  F2FP.F16.E4M3.UNPACK_B R84, R84 ;  /* 0x00000054ff54723e */ /* 0x000fe200020006ff */
[----:B------:R-:W-:-:S02]  /*340d0*/  HADD2.F32 R89, -RZ, R88.H0_H0 ;  /* 0x20000058ff597230 */ /* 0x000fc40000004100 */
[C---:B------:R-:W-:Y:S01]  /*340e0*/  FMUL.FTZ R85, R125.reuse, R131 ;  /* 0x000000837d557220 */ /* 0x040fe20000410000 */
[-C--:B------:R-:W-:Y:S01]  /*340f0*/  FMUL.FTZ R136, R125, R128.reuse ;  /* 0x000000807d887220 */ /* 0x080fe20000410000 */
[----:B------:R-:W-:Y:S01]  /*34100*/  HADD2.F32 R130, -RZ, R126.H0_H0 ;  /* 0x2000007eff827230 */ /* 0x000fe20000004100 */
[----:B------:R-:W-:Y:S01]  /*34110*/  F2FP.SATFINITE.E4M3.F32.PACK_AB_MERGE_C R91, R138, R91, RZ ;  /* 0x0000005b8a5b723e */ /* 0x000fe200048070ff */
[----:B------:R-:W-:Y:S02]  /*34120*/  HADD2.F32 R124, -RZ, R123.H0_H0 ;  /* 0x2000007bff7c7230 */ /* 0x000fe40000004100 */
[C---:B------:R-:W-:Y:S01]  /*34130*/  FFMA.FTZ R133, R122.reuse, R128, -R85 ;  /* 0x000000807a857223 */ /* 0x040fe20000010855 */
[----:B------:R-:W-:Y:S01]  /*34140*/  FFMA.FTZ R135, R122, R131, R136 ;  /* 0x000000837a877223 */ /* 0x000fe20000010088 */
[----:B------:R-:W-:Y:S02]  /*34150*/  HADD2.F32 R85, -RZ, R84.H0_H0 ;  /* 0x20000054ff557230 */ /* 0x000fe40000004100 */
[C---:B------:R-:W-:Y:S01]  /*34160*/  FMUL.FTZ R122, R89.reuse, R130 ;  /* 0x00000082597a7220 */ /* 0x040fe20000410000 */
[----:B------:R-:W-:Y:S01]  /*34170*/  FMUL.FTZ R89, R89, R124 ;  /* 0x0000007c59597220 */ /* 0x000fe20000410000 */
[----:B------:R-:W-:Y:S01]  /*34180*/  HADD2.F32 R88, -RZ, R88.H1_H1 ;  /* 0x30000058ff587230 */ /* 0x000fe20000004100 */
[----:B------:R-:W-:Y:S01]  /*34190*/  F2FP.SATFINITE.E4M3.F32.PACK_AB_MERGE_C R132, R135, R132, RZ ;  /* 0x000000848784723e */ /* 0x000fe200048070ff */
[----:B------:R-:W-:-:S02]  /*341a0*/  HADD2.F32 R125, -RZ, R126.H1_H1 ;  /* 0x3000007eff7d7230 */ /* 0x000fc40000004100 */
[C---:B------:R-:W-:Y:S01]  /*341b0*/  FFMA.FTZ R126, R85.reuse, R124, -R122 ;  /* 0x0000007c557e7223 */ /* 0x040fe2000001087a */
[----:B------:R-:W-:Y:S01]  /*341c0*/  FFMA.FTZ R130, R85, R130, R89 ;  /* 0x0000008255827223 */ /* 0x000fe20000010059 */
[----:B------:R-:W-:Y:S01]  /*341d0*/  HADD2.F32 R123, -RZ, R123.H1_H1 ;  /* 0x3000007bff7b7230 */ /* 0x000fe20000004100 */
[----:B------:R-:W-:Y:S01]  /*341e0*/  F2FP.F16.E4M3.UNPACK_B R89, R90.H1 ;  /* 0x0000005aff59723e */ /* 0x000fe200030006ff */
[----:B------:R-:W-:Y:S02]  /*341f0*/  HADD2.F32 R84, -RZ, R84.H1_H1 ;  /* 0x30000054ff547230 */ /* 0x000fe40000004100 */
[C---:B------:R-:W-:Y:S01]  /*34200*/  FMUL.FTZ R85, R88.reuse, R125 ;  /* 0x0000007d58557220 */ /* 0x040fe20000410000 */
[----:B------:R-:W-:Y:S01]  /*34210*/  F2FP.F16.E4M3.UNPACK_B R124, R82.H1 ;  /* 0x00000052ff7c723e */ /* 0x000fe200030006ff */
[-C--:B------:R-:W-:Y:S01]  /*34220*/  FMUL.FTZ R131, R88, R123.reuse ;  /* 0x0000007b58837220 */ /* 0x080fe20000410000 */
[----:B------:R-:W-:Y:S01]  /*34230*/  F2FP.F16.E4M3.UNPACK_B R122, R78.H1 ;  /* 0x0000004eff7a723e */ /* 0x000fe200030006ff */
[----:B------:R-:W-:Y:S01]  /*34240*/  FFMA.FTZ R129, R84, R123, -R85 ;  /* 0x0000007b54817223 */ /* 0x000fe20000010855 */
[----:B------:R-:W-:Y:S01]  /*34250*/  F2FP.F16.E4M3.UNPACK_B R85, R86.H1 ;  /* 0x00000056ff55723e */ /* 0x000fe200030006ff */
        /* <DEDUP_REMOVED lines=15> */
[C---:B------:R-:W-:Y:S01]  /*34350*/  FMUL.FTZ R136, R89.reuse, R124 ;  /* 0x0000007c59887220 */ /* 0x040fe20000410000 */
[----:B------:R-:W-:Y:S01]  /*34360*/  F2FP.F16.E4M3.UNPACK_B R84, R82 ;  /* 0x00000052ff54723e */ /* 0x000fe200020006ff */
[-C--:B------:R-:W-:Y:S01]  /*34370*/  FMUL.FTZ R89, R89, R122.reuse ;  /* 0x0000007a59597220 */ /* 0x080fe20000410000 */
[----:B------:R-:W-:Y:S02]  /*34380*/  HADD2.F32 R82, -RZ, R90.H0_H0 ;  /* 0x2000005aff527230 */ /* 0x000fe40000004100 */
[C---:B------:R-:W-:Y:S01]  /*34390*/  FFMA.FTZ R139, R85.reuse, R122, -R136 ;  /* 0x0000007a558b7223 */ /* 0x040fe20000010888 */
[----:B------:R-:W-:Y:S01]  /*343a0*/  F2FP.F16.E4M3.UNPACK_B R86, R86 ;  /* 0x00000056ff56723e */ /* 0x000fe200020006ff */
[----:B------:R-:W-:Y:S01]  /*343b0*/  FFMA.FTZ R141, R85, R124, R89 ;  /* 0x0000007c558d7223 */ /* 0x000fe20000010059 */
[----:B------:R-:W-:Y:S01]  /*343c0*/  HADD2.F32 R123, -RZ, R84.H0_H0 ;  /* 0x20000054ff7b7230 */ /* 0x000fe20000004100 */
[----:B------:R-:W-:Y:S01]  /*343d0*/  F2FP.SATFINITE.E4M3.F32.PACK_AB_MERGE_C R130, R131, R130, R132 ;  /* 0x000000828382723e */ /* 0x000fe20004807084 */
[----:B------:R-:W-:Y:S01]  /*343e0*/  HADD2.F32 R85, -RZ, R78.H0_H0 ;  /* 0x2000004eff557230 */ /* 0x000fe20000004100 */
[----:B------:R-:W-:Y:S01]  /*343f0*/  F2FP.SATFINITE.E4M3.F32.PACK_AB_MERGE_C R88, R139, R88, RZ ;  /* 0x000000588b58723e */ /* 0x000fe200048070ff */
[----:B------:R-:W-:-:S02]  /*34400*/  HADD2.F32 R90, -RZ, R90.H1_H1 ;  /* 0x3000005aff5a7230 */ /* 0x000fc40000004100 */
[C---:B------:R-:W-:Y:S01]  /*34410*/  FMUL.FTZ R127, R82.reuse, R123 ;  /* 0x0000007b527f7220 */ /* 0x040fe20000410000 */
[----:B------:R-:W-:Y:S02]  /*34420*/  HADD2.F32 R125, -RZ, R84.H1_H1 ;  /* 0x30000054ff7d7230 */ /* 0x000fe40000004100 */
        /* <DEDUP_REMOVED lines=14> */
[----:B------:R-:W-:Y:S01]  /*34510*/  F2FP.SATFINITE.E4M3.F32.PACK_AB_MERGE_C R86, R78, R127, R88 ;  /* 0x0000007f4e56723e */ /* 0x000fe20004807058 */
[----:B------:R-:W-:Y:S01]  /*34520*/  IMAD.MOV.U32 R88, RZ, RZ, R130 ;  /* 0x000000ffff587224 */ /* 0x000fe200078e0082 */
[----:B------:R-:W-:Y:S02]  /*34530*/  F2FP.SATFINITE.E4M3.F32.PACK_AB_MERGE_C R85, R79, R76, R81 ;  /* 0x0000004c4f55723e */ /* 0x000fe40004807051 */
[----:B------:R-:W-:Y:S02]  /*34540*/  F2FP.SATFINITE.E4M3.F32.PACK_AB_MERGE_C R89, R80, R77, R83 ;  /* 0x0000004d5059723e */ /* 0x000fe40004807053 */
[----:B------:R-:W-:Y:S02]  /*34550*/  F2FP.SATFINITE.E4M3.F32.PACK_AB_MERGE_C R91, R120, R119, R121 ;  /* 0x00000077785b723e */ /* 0x000fe40004807079 */
[----:B------:R-:W-:-:S02]  /*34560*/  F2FP.SATFINITE.E4M3.F32.PACK_AB_MERGE_C R84, R129, R126, R133 ;  /* 0x0000007e8154723e */ /* 0x000fc40004807085 */
[----:B------:R-:W-:-:S07]  /*34570*/  F2FP.SATFINITE.E4M3.F32.PACK_AB_MERGE_C R90, R125, R82, R128 ;  /* 0x000000527d5a723e */ /* 0x000fce0004807080 */
.L_x_4577:
[----:B------:R-:W-:Y:S05]  /*34580*/  BSYNC B4 ;  /* 0x0000000000047941 */ /* 0x000fea0003800000 */
.L_x_4576:
[C---:B------:R-:W-:Y:S02]  /*34590*/  R2UR UR4, R20.reuse ;  /* 0x00000000140472ca */ /* 0x040fe400000e0000 */
[C---:B------:R-:W-:Y:S02]  /*345a0*/  R2UR UR5, R21.reuse ;  /* 0x00000000150572ca */ /* 0x040fe400000e0000 */
[----:B------:R-:W-:Y:S02]  /*345b0*/  @!P1 R2UR UR6, R20 ;  /* 0x00000000140692ca */ /* 0x000fe400000e0000 */
[----:B------:R-:W-:Y:S02]  /*345c0*/  @!P1 R2UR UR7, R21 ;  /* 0x00000000150792ca */ /* 0x000fe400000e0000 */
[----:B------:R-:W-:Y:S02]  /*345d0*/  IADD3 R76, P2, P3, R26, R106, R117 ;  /* 0x0000006a1a4c7210 */ /* 0x000fe40007b5e075 */
[----:B------:R-:W-:-:S02]  /*345e0*/  @!P1 SHF.R.S32.HI R79, RZ, 0x1f, R115 ;  /* 0x0000001fff4f9819 */ /* 0x000fc40000011473 */
[----:B------:R-:W-:Y:S02]  /*345f0*/  @!P1 IADD3 R78, P4, P5, R26, R106, R115 ;  /* 0x0000006a1a4e9210 */ /* 0x000fe40007d9e073 */
[CC--:B------:R-:W-:Y:S02]  /*34600*/  IADD3.X R77, R27.reuse, R111.reuse, R112, P2, P3 ;  /* 0x0000006f1b4d7210 */ /* 0x0c0fe400017e6470 */
[----:B------:R-:W-:-:S03]  /*34610*/  @!P1 IADD3.X R79, R27, R111, R79, P4, P5 ;  /* 0x0000006f1b4f9210 */ /* 0x000fc600027ea44f */
[----:B-----5:R0:W-:Y:S04]  /*34620*/  ST.E.128 desc[UR4][R76.64], R84 ;  /* 0x000000544c007985 */ /* 0x0201e8000c101d04 */
[----:B------:R0:W-:Y:S02]  /*34630*/  @!P1 ST.E.128 desc[UR6][R78.64], R88 ;  /* 0x000000584e009985 */ /* 0x0001e4000c101d06 */
.L_x_4575:
[----:B------:R-:W-:Y:S05]  /*34640*/  BSYNC B3 ;  /* 0x0000000000037941 */ /* 0x000fea0003800000 */
.L_x_4574:
[----:B------:R-:W-:Y:S02]  /*34650*/  R2UR UR4, R20 ;  /* 0x00000000140472ca */ /* 0x000fe400000e0000 */
[----:B------:R-:W-:-:S13]  /*34660*/  R2UR UR5, R21 ;  /* 0x00000000150572ca */ /* 0x000fda00000e0000 */
[----:B0-----:R-:W2:Y:S01]  /*34670*/  LD.E.U8 R76, desc[UR4][R100.64] ;  /* 0x00000004644c7980 */ /* 0x001ea2000c101100 */
[----:B------:R-:W-:Y:S01]  /*34680*/  BSSY B3, `(.L_x_4578) ;  /* 0x000013f000037945 */ /* 0x000fe20003800000 */
[----:B--2---:R-:W-:-:S13]  /*34690*/  LOP3.LUT P1, RZ, R76, 0x2, RZ, 0xc0, !PT ;  /* 0x000000024cff7812 */ /* 0x004fda000782c0ff */
[----:B------:R-:W-:Y:S05]  /*346a0*/  @!P1 BRA `(.L_x_4579) ;  /* 0x0000001000f09947 */ /* 0x000fea0003800000 */
[----:B------:R-:W-:Y:S02]  /*346b0*/  R2UR UR4, R20 ;  /* 0x00000000140472ca */ /* 0x000fe400000e0000 */
[----:B------:R-:W-:-:S13]  /*346c0*/  R2UR UR5, R21 ;  /* 0x00000000150572ca */ /* 0x000fda00000e0000 */
[----:B------:R-:W2:Y:S01]  /*346d0*/  LD.E R76, desc[UR4][R98.64+0x4] ;  /* 0x00000404624c7980 */ /* 0x000ea2000c101900 */
[----:B------:R-:W-:Y:S01]  /*346e0*/  VIADD R84, R97, 0x20 ;  /* 0x0000002061547836 */ /* 0x000fe20000000000 */
[----:B------:R-:W-:Y:S01]  /*346f0*/  SHF.R.S32.HI R81, RZ, 0x1f, R110 ;  /* 0x0000001fff517819 */ /* 0x000fe2000001146e */
[----:B------:R-:W-:Y:S01]  /*34700*/  IMAD.IADD R79, R7, 0x1, -R108 ;  /* 0x00000001074f7824 */ /* 0x000fe200078e0a6c */
[----:B------:R-:W-:Y:S02]  /*34710*/  LEA.HI R80, R113, R113, RZ, 0x1 ;  /* 0x0000007171507211 */ /* 0x000fe400078f08ff */
[CC--:B------:R-:W-:Y:S02]  /*34720*/  LEA.HI R82, R81.reuse, R110.reuse, RZ, 0x4 ;  /* 0x0000006e51527211 */ /* 0x0c0fe400078f20ff */
[----:B------:R-:W-:Y:S02]  /*34730*/  LEA.HI R81, R81, R110, RZ, 0x2 ;  /* 0x0000006e51517211 */ /* 0x000fe400078f10ff */
[----:B------:R-:W-:Y:S01]  /*34740*/  LOP3.LUT R80, R80, 0x3fffffe, RZ, 0xc0, !PT ;  /* 0x03fffffe50507812 */ /* 0x000fe200078ec0ff */
[----:B------:R-:W-:Y:S01]  /*34750*/  IMAD.SHL.U32 R83, R82, 0x20, RZ ;  /* 0x0000002052537824 */ /* 0x000fe200078e00ff */
[----:B------:R-:W-:Y:S01]  /*34760*/  R2UR UR6, R20 ;  /* 0x00000000140672ca */ /* 0x000fe200000e0000 */
[----:B------:R-:W-:Y:S01]  /*34770*/  IMAD.SHL.U32 R81, R81, 0x20, RZ ;  /* 0x0000002051517824 */ /* 0x000fe200078e00ff */
[----:B------:R-:W-:Y:S01]  /*34780*/  R2UR UR7, R21 ;  /* 0x00000000150772ca */ /* 0x000fe200000e0000 */
[----:B------:R-:W-:Y:S01]  /*34790*/  IMAD.IADD R82, R113, 0x1, -R80 ;  /* 0x0000000171527824 */ /* 0x000fe200078e0a50 */
[----:B------:R-:W-:-:S02]  /*347a0*/  LOP3.LUT R83, R83, 0xfffffe00, RZ, 0xc0, !PT ;  /* 0xfffffe0053537812 */ /* 0x000fc400078ec0ff */
[----:B------:R-:W-:-:S03]  /*347b0*/  LOP3.LUT R81, R81, 0x180, RZ, 0xc0, !PT ;  /* 0x0000018051517812 */ /* 0x000fc600078ec0ff */
[----:B------:R-:W-:Y:S01]  /*347c0*/  IMAD R83, R82, 0x40, R83 ;  /* 0x0000004052537824 */ /* 0x000fe200078e0253 */
[----:B------:R-:W-:Y:S01]  /*347d0*/  SHF.R.U32.HI R82, RZ, 0x3, R81 ;  /* 0x00000003ff527819 */ /* 0x000fe20000011651 */
[----:B------:R-:W-:Y:S01]  /*347e0*/  BSSY B4, `(.L_x_4580) ;  /* 0x000011d000047945 */ /* 0x000fe20003800000 */
[----:B--2---:R-:W-:-:S04]  /*347f0*/  LEA.HI R76, R76, R76, RZ, 0x1 ;  /* 0x0000004c4c4c7211 */ /* 0x004fc800078f08ff */
[----:B------:R-:W-:-:S04]  /*34800*/  SHF.R.S32.HI R87, RZ, 0x1, R76 ;  /* 0x00000001ff577819 */ /* 0x000fc8000001144c */
[----:B------:R-:W-:-:S04]  /*34810*/  ISETP.GE.AND P1, PT, R84, R87, PT ;  /* 0x000000575400720c */ /* 0x000fc80003f26270 */
[----:B------:R-:W-:Y:S02]  /*34820*/  SEL R77, R87, RZ, P1 ;  /* 0x000000ff574d7207 */ /* 0x000fe40000800000 */
[----:B------:R-:W-:-:S03]  /*34830*/  SEL R78, R108, R79, !P1 ;  /* 0x0000004f6c4e7207 */ /* 0x000fc60004800000 */
[----:B------:R-:W-:Y:S01]  /*34840*/  IMAD.IADD R77, R84, 0x1, R77 ;  /* 0x00000001544d7824 */ /* 0x000fe200078e024d */
[----:B------:R-:W-:-:S04]  /*34850*/  SHF.R.S32.HI R79, RZ, 0x1f, R78 ;  /* 0x0000001fff4f7819 */ /* 0x000fc8000001144e */
[----:B------:R-:W-:Y:S02]  /*34860*/  SHF.R.S32.HI R76, RZ, 0x1f, R77 ;  /* 0x0000001fff4c7819 */ /* 0x000fe4000001144d */
[----:B------:R-:W-:Y:S02]  /*34870*/  LEA.HI R79, R79, R78, RZ, 0x5 ;  /* 0x0000004e4f4f7211 */ /* 0x000fe400078f28ff */
[CC--:B------:R-:W-:Y:S02]  /*34880*/  LEA.HI R78, R76.reuse, R77.reuse, RZ, 0x4 ;  /* 0x0000004d4c4e7211 */ /* 0x0c0fe400078f20ff */
[----:B------:R-:W-:Y:S02]  /*34890*/  LEA.HI R76, R76, R77, RZ, 0x6 ;  /* 0x0000004d4c4c7211 */ /* 0x000fe400078f30ff */
[----:B------:R-:W-:Y:S02]  /*348a0*/  SHF.R.S32.HI R86, RZ, 0x4, R78 ;  /* 0x00000004ff567819 */ /* 0x000fe4000001144e */
[----:B------:R-:W-:-:S02]  /*348b0*/  SHF.R.S32.HI R76, RZ, 0x6, R76 ;  /* 0x00000006ff4c7819 */ /* 0x000fc4000001144c */
[----:B------:R-:W-:Y:S02]  /*348c0*/  LEA.HI.SX32 R79, R79, R86, 0x1b ;  /* 0x000000564f4f7211 */ /* 0x000fe400078fdaff */
[----:B------:R-:W-:Y:S01]  /*348d0*/  LOP3.LUT R78, R81, 0x30, R78, 0xf8, !PT ;  /* 0x00000030514e7812 */ /* 0x000fe200078ef84e */
[----:B------:R-:W-:Y:S01]  /*348e0*/  IMAD R76, R76, 0x2800, R83 ;  /* 0x000028004c4c7824 */ /* 0x000fe200078e0253 */
[----:B------:R-:W-:Y:S01]  /*348f0*/  SHF.R.S32.HI R80, RZ, 0x1f, R79 ;  /* 0x0000001fff507819 */ /* 0x000fe2000001144f */
[----:B------:R-:W-:Y:S01]  /*34900*/  IMAD.SHL.U32 R85, R79, 0x10, RZ ;  /* 0x000000104f557824 */ /* 0x000fe200078e00ff */
[----:B------:R-:W-:Y:S02]  /*34910*/  LOP3.LUT R77, R78, R82, RZ, 0x3c, !PT ;  /* 0x000000524e4d7212 */ /* 0x000fe400078e3cff */
[----:B------:R-:W-:Y:S02]  /*34920*/  LEA.HI R80, R80, R79, RZ, 0x2 ;  /* 0x0000004f50507211 */ /* 0x000fe400078f10ff */
[----:B------:R-:W-:Y:S01]  /*34930*/  LOP3.LUT R79, R81, 0x30, R85, 0xf8, !PT ;  /* 0x00000030514f7812 */ /* 0x000fe200078ef855 */
[----:B------:R-:W-:Y:S01]  /*34940*/  IMAD.IADD R76, R76, 0x1, R77 ;  /* 0x000000014c4c7824 */ /* 0x000fe200078e024d */
[----:B------:R-:W-:-:S02]  /*34950*/  SHF.R.S32.HI R80, RZ, 0x2, R80 ;  /* 0x00000002ff507819 */ /* 0x000fc40000011450 */
[----:B------:R-:W-:Y:S02]  /*34960*/  LOP3.LUT R79, R79, R82, RZ, 0x3c, !PT ;  /* 0x000000524f4f7212 */ /* 0x000fe400078e3cff */
[----:B------:R-:W-:Y:S01]  /*34970*/  IADD3 R76, P1, P2, R102, R76, R55 ;  /* 0x0000004c664c7210 */ /* 0x000fe20007a3e037 */
[----:B------:R-:W-:-:S03]  /*34980*/  IMAD R80, R80, 0x2800, R83 ;  /* 0x0000280050507824 */ /* 0x000fc600078e0253 */
[----:B------:R-:W-:Y:S01]  /*34990*/  IADD3.X R77, R103, RZ, R93, P1, P2 ;  /* 0x000000ff674d7210 */ /* 0x000fe20000fe445d */
[----:B------:R-:W-:Y:S01]  /*349a0*/  IMAD.IADD R80, R80, 0x1, R79 ;  /* 0x0000000150507824 */ /* 0x000fe200078e024f */
[----:B------:R-:W-:-:S04]  /*349b0*/  ISETP.GE.AND P2, PT, R84, R87, PT ;  /* 0x000000575400720c */ /* 0x000fc80003f46270 */
[----:B------:R-:W-:Y:S01]  /*349c0*/  IADD3 R80, P3, P4, R102, R80, R55 ;  /* 0x0000005066507210 */ /* 0x000fe20007c7e037 */
[----:B------:R-:W5:Y:S03]  /*349d0*/  LD.E.128 R76, desc[UR4][R76.64] ;  /* 0x000000044c4c7980 */ /* 0x000f66000c101d00 */
[----:B------:R-:W-:Y:S01]  /*349e0*/  IADD3.X R81, R103, RZ, R93, P3, P4 ;  /* 0x000000ff67517210 */ /* 0x000fe20001fe845d */
[----:B------:R-:W-:Y:S01]  /*349f0*/  IMAD.SHL.U32 R87, R86, 0x10, RZ ;  /* 0x0000001056577824 */ /* 0x000fe200078e00ff */
[----:B------:R-:W-:-:S04]  /*34a00*/  ISETP.GE.AND P1, PT, R85, R7, PT ;  /* 0x000000075500720c */ /* 0x000fc80003f26270 */
[----:B------:R-:W5:Y:S01]  /*34a10*/  LD.E.128 R80, desc[UR6][R80.64] ;  /* 0x0000000650507980 */ /* 0x000f62000c101d00 */
[----:B------:R-:W-:Y:S01]  /*34a20*/  SHF.R.S32.HI R84, RZ, 0x1f, R87 ;  /* 0x0000001fff547819 */ /* 0x000fe20000011457 */
[----:B------:R-:W-:Y:S07]  /*34a30*/  @P2 BRA `(.L_x_4581) ;  /* 0x0000000c00dc2947 */ /* 0x000fee0003800000 */
[----:B------:R-:W-:Y:S02]  /*34a40*/  SHF.R.U32.HI R86, RZ, 0x8, R68 ;  /* 0x00000008ff567819 */ /* 0x000fe40000011644 */
[----:B------:R-:W-:Y:S02]  /*34a50*/  SHF.R.U32.HI R88, RZ, 0x8, R69 ;  /* 0x00000008ff587819 */ /* 0x000fe40000011645 */
[----:B------:R-:W-:Y:S02]  /*34a60*/  LOP3.LUT R89, R68, 0xff, RZ, 0xc0, !PT ;  /* 0x000000ff44597812 */ /* 0x000fe400078ec0ff */
[----:B------:R-:W-:Y:S02]  /*34a70*/  LOP3.LUT R86, R86, 0xff, RZ, 0xc0, !PT ;  /* 0x000000ff56567812 */ /* 0x000fe400078ec0ff */
[----:B------:R-:W-:Y:S02]  /*34a80*/  LOP3.LUT R91, R69, 0xff, RZ, 0xc0, !PT ;  /* 0x000000ff455b7812 */ /* 0x000fe400078ec0ff */
[----:B------:R-:W-:-:S02]  /*34a90*/  LOP3.LUT R88, R88, 0xff, RZ, 0xc0, !PT ;  /* 0x000000ff58587812 */ /* 0x000fc400078ec0ff */
[----:B------:R-:W-:Y:S02]  /*34aa0*/  PRMT R89, R86, 0x7604, R89 ;  /* 0x0000760456597816 */ /* 0x000fe40000000059 */
[----:B------:R-:W-:Y:S02]  /*34ab0*/  SHF.R.U32.HI R86, RZ, 0x8, R70 ;  /* 0x00000008ff567819 */ /* 0x000fe40000011646 */
[----:B------:R-:W-:Y:S02]  /*34ac0*/  PRMT R91, R88, 0x7604, R91 ;  /* 0x00007604585b7816 */ /* 0x000fe4000000005b */
[----:B------:R-:W-:Y:S02]  /*34ad0*/  SHF.R.U32.HI R88, RZ, 0x8, R71 ;  /* 0x00000008ff587819 */ /* 0x000fe40000011647 */
        /* <DEDUP_REMOVED lines=8> */
[----:B------:R-:W-:Y:S02]  /*34b60*/  SHF.R.U32.HI R86, RZ, 0x8, R73 ;  /* 0x00000008ff567819 */ /* 0x000fe40000011649 */
[----:B------:R-:W-:Y:S02]  /*34b70*/  PRMT R117, R88, 0x7604, R117 ;  /* 0x0000760458757816 */ /* 0x000fe40000000075 */
        /* <DEDUP_REMOVED lines=16> */
[----:B------:R-:W-:Y:S02]  /*34c80*/  SHF.R.U32.HI R114, RZ, 0x10, R71 ;  /* 0x00000010ff727819 */ /* 0x000fe40000011647 */
[----:B------:R-:W-:Y:S02]  /*34c90*/  LOP3.LUT R88, R88, 0xff, RZ, 0xc0, !PT ;  /* 0x000000ff58587812 */ /* 0x000fe400078ec0ff */
[----:B------:R-:W-:Y:S02]  /*34ca0*/  LOP3.LUT R90, R90, 0xff, RZ, 0xc0, !PT ;  /* 0x000000ff5a5a7812 */ /* 0x000fe400078ec0ff */
[----:B------:R-:W-:Y:S02]  /*34cb0*/  PRMT R89, R86, 0x7054, R89 ;  /* 0x0000705456597816 */ /* 0x000fe40000000059 */
[----:B------:R-:W-:Y:S02]  /*34cc0*/  LOP3.LUT R86, R114, 0xff, RZ, 0xc0, !PT ;  /* 0x000000ff72567812 */ /* 0x000fe400078ec0ff */
[----:B------:R-:W-:-:S02]  /*34cd0*/  PRMT R88, R88, 0x7054, R91 ;  /* 0x0000705458587816 */ /* 0x000fc4000000005b */
[----:B------:R-:W-:Y:S02]  /*34ce0*/  PRMT R115, R90, 0x7054, R115 ;  /* 0x000070545a737816 */ /* 0x000fe40000000073 */
[----:B------:R-:W-:Y:S02]  /*34cf0*/  SHF.R.U32.HI R114, RZ, 0x10, R73 ;  /* 0x00000010ff727819 */ /* 0x000fe40000011649 */
[----:B------:R-:W-:Y:S02]  /*34d00*/  SHF.R.U32.HI R90, RZ, 0x10, R72 ;  /* 0x00000010ff5a7819 */ /* 0x000fe40000011648 */
[----:B------:R-:W-:Y:S02]  /*34d10*/  SHF.R.U32.HI R91, RZ, 0x10, R74 ;  /* 0x00000010ff5b7819 */ /* 0x000fe4000001164a */
[----:B------:R-:W-:Y:S02]  /*34d20*/  PRMT R117, R86, 0x7054, R117 ;  /* 0x0000705456757816 */ /* 0x000fe40000000075 */
[----:B------:R-:W-:-:S02]  /*34d30*/  LOP3.LUT R86, R114, 0xff, RZ, 0xc0, !PT ;  /* 0x000000ff72567812 */ /* 0x000fc400078ec0ff */
[----:B------:R-:W-:Y:S02]  /*34d40*/  LOP3.LUT R90, R90, 0xff, RZ, 0xc0, !PT ;  /* 0x000000ff5a5a7812 */ /* 0x000fe400078ec0ff */
[----:B------:R-:W-:Y:S02]  /*34d50*/  LOP3.LUT R91, R91, 0xff, RZ, 0xc0, !PT ;  /* 0x000000ff5b5b7812 */ /* 0x000fe400078ec0ff */
[----:B------:R-:W-:Y:S02]  /*34d60*/  SHF.R.U32.HI R114, RZ, 0x10, R75 ;  /* 0x00000010ff727819 */ /* 0x000fe4000001164b */
[----:B------:R-:W-:Y:S02]  /*34d70*/  PRMT R86, R86, 0x7054, R121 ;  /* 0x0000705456567816 */ /* 0x000fe40000000079 */
[----:B------:R-:W-:Y:S02]  /*34d80*/  PRMT R119, R90, 0x7054, R119 ;  /* 0x000070545a777816 */ /* 0x000fe40000000077 */
[----:B------:R-:W-:-:S02]  /*34d90*/  PRMT R121, R91, 0x7054, R112 ;  /* 0x000070545b797816 */ /* 0x000fc40000000070 */
[----:B------:R-:W-:Y:S02]  /*34da0*/  LOP3.LUT R90, R114, 0xff, RZ, 0xc0, !PT ;  /* 0x000000ff725a7812 */ /* 0x000fe400078ec0ff */
[----:B------:R-:W-:Y:S02]  /*34db0*/  SHF.R.U32.HI R91, RZ, 0x18, R69 ;  /* 0x00000018ff5b7819 */ /* 0x000fe40000011645 */
[----:B------:R-:W-:Y:S02]  /*34dc0*/  SHF.R.U32.HI R69, RZ, 0x18, R73 ;  /* 0x00000018ff457819 */ /* 0x000fe40000011649 */
[----:B------:R-:W-:Y:S02]  /*34dd0*/  PRMT R125, R90, 0x7054, R125 ;  /* 0x000070545a7d7816 */ /* 0x000fe4000000007d */
[----:B------:R-:W-:Y:S02]  /*34de0*/  PRMT R90, R69, 0x654, R86 ;  /* 0x00000654455a7816 */ /* 0x000fe40000000056 */
[----:B------:R-:W-:-:S02]  /*34df0*/  PRMT R88, R91, 0x654, R88 ;  /* 0x000006545b587816 */ /* 0x000fc40000000058 */
[----:B-----5:R-:W-:Y:S02]  /*34e00*/  F2FP.F16.E4M3.UNPACK_B R73, R81 ;  /* 0x00000051ff49723e */ /* 0x020fe400020006ff */
[----:B------:R-:W-:Y:S02]  /*34e10*/  F2FP.F16.E4M3.UNPACK_B R91, R90 ;  /* 0x0000005aff5b723e */ /* 0x000fe400020006ff */
[----:B------:R-:W-:Y:S02]  /*34e20*/  F2FP.F16.E4M3.UNPACK_B R86, R88 ;  /* 0x00000058ff56723e */ /* 0x000fe400020006ff */
[----:B------:R-:W-:Y:S01]  /*34e30*/  SHF.R.U32.HI R118, RZ, 0x18, R71 ;  /* 0x00000018ff767819 */ /* 0x000fe20000011647 */
[----:B------:R-:W-:Y:S01]  /*34e40*/  HADD2.F32 R112, -RZ, R91.H0_H0 ;  /* 0x2000005bff707230 */ /* 0x000fe20000004100 */
[----:B------:R-:W-:Y:S01]  /*34e50*/  LOP3.LUT R89, R89, 0xff000000, R68, 0xf8, !PT ;  /* 0xff00000059597812 */ /* 0x000fe200078ef844 */
[--C-:B------:R-:W-:Y:S01]  /*34e60*/  HADD2.F32 R68, -RZ, R73.reuse.H0_H0 ;  /* 0x20000049ff447230 */ /* 0x100fe20000004100 */
[----:B------:R-:W-:Y:S01]  /*34e70*/  F2FP.F16.E4M3.UNPACK_B R71, R77 ;  /* 0x0000004dff47723e */ /* 0x000fe200020006ff */
[----:B------:R-:W-:Y:S01]  /*34e80*/  HADD2.F32 R73, -RZ, R73.H1_H1 ;  /* 0x30000049ff497230 */ /* 0x000fe20000004100 */
[----:B------:R-:W-:Y:S01]  /*34e90*/  LOP3.LUT R120, R119, 0xff000000, R72, 0xf8, !PT ;  /* 0xff00000077787812 */ /* 0x000fe200078ef848 */
[--C-:B------:R-:W-:Y:S01]  /*34ea0*/  HADD2.F32 R72, -RZ, R86.reuse.H0_H0 ;  /* 0x20000056ff487230 */ /* 0x100fe20000004100 */
[----:B------:R-:W-:Y:S01]  /*34eb0*/  LOP3.LUT R70, R115, 0xff000000, R70, 0xf8, !PT ;  /* 0xff00000073467812 */ /* 0x000fe200078ef846 */
[----:B------:R-:W-:Y:S01]  /*34ec0*/  HADD2.F32 R69, -RZ, R71.H0_H0 ;  /* 0x20000047ff457230 */ /* 0x000fe20000004100 */
[----:B------:R-:W-:Y:S01]  /*34ed0*/  SHF.R.U32.HI R116, RZ, 0x18, R75 ;  /* 0x00000018ff747819 */ /* 0x000fe2000001164b */
[C---:B------:R-:W-:Y:S01]  /*34ee0*/  FMUL.FTZ R114, R68.reuse, R112 ;  /* 0x0000007044727220 */ /* 0x040fe20000410000 */
[----:B------:R-:W-:Y:S01]  /*34ef0*/  FMUL.FTZ R75, R68, R72 ;  /* 0x00000048444b7220 */ /* 0x000fe20000410000 */
[----:B------:R-:W-:Y:S01]  /*34f00*/  F2FP.F16.E4M3.UNPACK_B R81, R81.H1 ;  /* 0x00000051ff51723e */ /* 0x000fe200030006ff */
[----:B------:R-:W-:Y:S01]  /*34f10*/  HADD2.F32 R91, -RZ, R91.H1_H1 ;  /* 0x3000005bff5b7230 */ /* 0x000fe20000004100 */
[----:B------:R-:W-:Y:S01]  /*34f20*/  F2FP.F16.E4M3.UNPACK_B R115, R90.H1 ;  /* 0x0000005aff73723e */ /* 0x000fe200030006ff */
[----:B------:R-:W-:Y:S01]  /*34f30*/  FFMA.FTZ R68, R69, R72, -R114 ;  /* 0x0000004845447223 */ /* 0x000fe20000010872 */
[----:B------:R-:W-:Y:S01]  /*34f40*/  F2FP.F16.E4M3.UNPACK_B R88, R88.H1 ;  /* 0x00000058ff58723e */ /* 0x000fe200030006ff */
[----:B------:R-:W-:-:S02]  /*34f50*/  HADD2.F32 R86, -RZ, R86.H1_H1 ;  /* 0x30000056ff567230 */ /* 0x000fc40000004100 */
[----:B------:R-:W-:Y:S01]  /*34f60*/  FFMA.FTZ R69, R69, R112, R75 ;  /* 0x0000007045457223 */ /* 0x000fe2000001004b */
[----:B------:R-:W-:Y:S01]  /*34f70*/  HADD2.F32 R72, -RZ, R71.H1_H1 ;  /* 0x30000047ff487230 */ /* 0x000fe20000004100 */
[----:B------:R-:W-:Y:S01]  /*34f80*/  F2FP.F16.E4M3.UNPACK_B R77, R77.H1 ;  /* 0x0000004dff4d723e */ /* 0x000fe200030006ff */
[----:B------:R-:W-:Y:S02]  /*34f90*/  HADD2.F32 R71, -RZ, R81.H0_H0 ;  /* 0x20000051ff477230 */ /* 0x000fe40000004100 */
[CC--:B------:R-:W-:Y:S01]  /*34fa0*/  FMUL.FTZ R119, R73.reuse, R91.reuse ;  /* 0x0000005b49777220 */ /* 0x0c0fe20000410000 */
[----:B------:R-:W-:Y:S02]  /*34fb0*/  HADD2.F32 R112, -RZ, R115.H0_H0 ;  /* 0x20000073ff707230 */ /* 0x000fe40000004100 */
[----:B------:R-:W-:Y:S01]  /*34fc0*/  FMUL.FTZ R114, R73, R86 ;  /* 0x0000005649727220 */ /* 0x000fe20000410000 */
[--C-:B------:R-:W-:Y:S01]  /*34fd0*/  HADD2.F32 R90, -RZ, R88.reuse.H0_H0 ;  /* 0x20000058ff5a7230 */ /* 0x100fe20000004100 */
[----:B------:R-:W-:Y:S01]  /*34fe0*/  LOP3.LUT R74, R121, 0xff000000, R74, 0xf8, !PT ;  /* 0xff000000794a7812 */ /* 0x000fe200078ef84a */
[----:B------:R-:W-:Y:S01]  /*34ff0*/  HADD2.F32 R75, -RZ, R77.H0_H0 ;  /* 0x2000004dff4b7230 */ /* 0x000fe20000004100 */
[----:B------:R-:W-:Y:S01]  /*35000*/  PRMT R125, R116, 0x654, R125 ;  /* 0x00000654747d7816 */ /* 0x000fe2000000007d */
[C---:B------:R-:W-:Y:S01]  /*35010*/  FMUL.FTZ R116, R71.reuse, R112 ;  /* 0x0000007047747220 */ /* 0x040fe20000410000 */
[----:B------:R-:W-:Y:S01]  /*35020*/  FMUL.FTZ R121, R71, R90 ;  /* 0x0000005a47797220 */ /* 0x000fe20000410000 */
[----:B------:R-:W-:Y:S01]  /*35030*/  PRMT R117, R118, 0x654, R117 ;  /* 0x0000065476757816 */ /* 0x000fe20000000075 */
[C---:B------:R-:W-:Y:S01]  /*35040*/  FFMA.FTZ R71, R72.reuse, R86, -R119 ;  /* 0x0000005648477223 */ /* 0x040fe20000010877 */
[----:B------:R-:W-:Y:S01]  /*35050*/  FFMA.FTZ R72, R72, R91, R114 ;  /* 0x0000005b48487223 */ /* 0x000fe20000010072 */
[----:B------:R-:W-:Y:S01]  /*35060*/  F2FP.F16.E4M3.UNPACK_B R91, R83 ;  /* 0x00000053ff5b723e */ /* 0x000fe200020006ff */
[C---:B------:R-:W-:Y:S01]  /*35070*/  FFMA.FTZ R73, R75.reuse, R90, -R116 ;  /* 0x0000005a4b497223 */ /* 0x040fe20000010874 */
[----:B------:R-:W-:Y:S01]  /*35080*/  F2FP.F16.E4M3.UNPACK_B R118, R125 ;  /* 0x0000007dff76723e */ /* 0x000fe200020006ff */
[----:B------:R-:W-:Y:S01]  /*35090*/  FFMA.FTZ R75, R75, R112, R121 ;  /* 0x000000704b4b7223 */ /* 0x000fe20000010079 */
[----:B------:R-:W-:Y:S01]  /*350a0*/  F2FP.F16.E4M3.UNPACK_B R114, R117 ;  /* 0x00000075ff72723e */ /* 0x000fe200020006ff */
[----:B------:R-:W-:Y:S01]  /*350b0*/  HADD2.F32 R86, -RZ, R81.H1_H1 ;  /* 0x30000051ff567230 */ /* 0x000fe20000004100 */
[----:B------:R-:W-:Y:S01]  /*350c0*/  F2FP.F16.E4M3.UNPACK_B R90, R79 ;  /* 0x0000004fff5a723e */ /* 0x000fe200020006ff */
        /* <DEDUP_REMOVED lines=9> */
[----:B------:R-:W-:Y:S01]  /*35160*/  F2FP.F16.E4M3.UNPACK_B R79, R79.H1 ;  /* 0x0000004fff4f723e */ /* 0x000fe200030006ff */
[----:B------:R-:W-:Y:S02]  /*35170*/  HADD2.F32 R77, -RZ, R77.H1_H1 ;  /* 0x3000004dff4d7230 */ /* 0x000fe40000004100 */
[C---:B------:R-:W-:Y:S01]  /*35180*/  FMUL.FTZ R124, R88.reuse, R119 ;  /* 0x00000077587c7220 */ /* 0x040fe20000410000 */
[----:B------:R-:W-:Y:S02]  /*35190*/  HADD2.F32 R81, -RZ, R90.H0_H0 ;  /* 0x2000005aff517230 */ /* 0x000fe40000004100 */
[----:B------:R-:W-:Y:S01]  /*351a0*/  FMUL.FTZ R126, R88, R115 ;  /* 0x00000073587e7220 */ /* 0x000fe20000410000 */
[----:B------:R-:W-:-:S02]  /*351b0*/  HADD2.F32 R91, -RZ, R91.H1_H1 ;  /* 0x3000005bff5b7230 */ /* 0x000fc40000004100 */
[C---:B------:R-:W-:Y:S01]  /*351c0*/  FFMA.FTZ R86, R77.reuse, R112, -R122 ;  /* 0x000000704d567223 */ /* 0x040fe2000001087a */
[----:B------:R-:W-:Y:S01]  /*351d0*/  FFMA.FTZ R88, R77, R116, R121 ;  /* 0x000000744d587223 */ /* 0x000fe20000010079 */
[C---:B------:R-:W-:Y:S01]  /*351e0*/  FFMA.FTZ R77, R81.reuse, R115, -R124 ;  /* 0x00000073514d7223 */ /* 0x040fe2000001087c */
[----:B------:R-:W-:Y:S01]  /*351f0*/  HADD2.F32 R115, -RZ, R114.H1_H1 ;  /* 0x30000072ff737230 */ /* 0x000fe20000004100 */
[----:B------:R-:W-:Y:S01]  /*35200*/  F2FP.F16.E4M3.UNPACK_B R114, R83.H1 ;  /* 0x00000053ff72723e */ /* 0x000fe200030006ff */
[----:B------:R-:W-:Y:S01]  /*35210*/  FFMA.FTZ R81, R81, R119, R126 ;  /* 0x0000007751517223 */ /* 0x000fe2000001007e */
[----:B------:R-:W-:Y:S01]  /*35220*/  HADD2.F32 R112, -RZ, R90.H1_H1 ;  /* 0x3000005aff707230 */ /* 0x000fe20000004100 */
[----:B------:R-:W-:Y:S01]  /*35230*/  F2FP.SATFINITE.E4M3.F32.PACK_AB_MERGE_C R73, R86, R73, RZ ;  /* 0x000000495649723e */ /* 0x000fe200048070ff */
[----:B------:R-:W-:Y:S01]  /*35240*/  HADD2.F32 R119, -RZ, R125.H0_H0 ;  /* 0x2000007dff777230 */ /* 0x000fe20000004100 */
[----:B------:R-:W-:Y:S01]  /*35250*/  F2FP.SATFINITE.E4M3.F32.PACK_AB_MERGE_C R75, R88, R75, RZ ;  /* 0x0000004b584b723e */ /* 0x000fe200048070ff */
[----:B------:R-:W-:Y:S01]  /*35260*/  HADD2.F32 R90, -RZ, R114.H0_H0 ;  /* 0x20000072ff5a7230 */ /* 0x000fe20000004100 */
[----:B------:R-:W-:Y:S01]  /*35270*/  F2FP.SATFINITE.E4M3.F32.PACK_AB_MERGE_C R71, R71, R68, R73 ;  /* 0x000000444747723e */ /* 0x000fe20004807049 */
[----:B------:R-:W-:Y:S01]  /*35280*/  HADD2.F32 R118, -RZ, R118.H1_H1 ;  /* 0x30000076ff767230 */ /* 0x000fe20000004100 */
[----:B------:R-:W-:Y:S01]  /*35290*/  F2FP.SATFINITE.E4M3.F32.PACK_AB_MERGE_C R72, R72, R69, R75 ;  /* 0x000000454848723e */ /* 0x000fe2000480704b */
[----:B------:R-:W-:-:S02]  /*352a0*/  HADD2.F32 R116, -RZ, R117.H0_H0 ;  /* 0x20000075ff747230 */ /* 0x000fc40000004100 */
[C---:B------:R-:W-:Y:S01]  /*352b0*/  FMUL.FTZ R122, R90.reuse, R119 ;  /* 0x000000775a7a7220 */ /* 0x040fe20000410000 */
[----:B------:R-:W-:Y:S02]  /*352c0*/  HADD2.F32 R83, -RZ, R79.H0_H0 ;  /* 0x2000004fff537230 */ /* 0x000fe40000004100 */
[C---:B------:R-:W-:Y:S01]  /*352d0*/  FMUL.FTZ R121, R91.reuse, R118 ;  /* 0x000000765b797220 */ /* 0x040fe20000410000 */
[-C--:B------:R-:W-:Y:S01]  /*352e0*/  FMUL.FTZ R91, R91, R115.reuse ;  /* 0x000000735b5b7220 */ /* 0x080fe20000410000 */
[-C--:B------:R-:W-:Y:S01]  /*352f0*/  FMUL.FTZ R124, R90, R116.reuse ;  /* 0x000000745a7c7220 */ /* 0x080fe20000410000 */
[----:B------:R-:W-:Y:S02]  /*35300*/  HADD2.F32 R125, -RZ, R125.H1_H1 ;  /* 0x3000007dff7d7230 */ /* 0x000fe40000004100 */
[C---:B------:R-:W-:Y:S01]  /*35310*/  FFMA.FTZ R130, R83.reuse, R116, -R122 ;  /* 0x0000007453827223 */ /* 0x040fe2000001087a */
[C---:B------:R-:W-:Y:S01]  /*35320*/  FFMA.FTZ R90, R112.reuse, R115, -R121 ;  /* 0x00000073705a7223 */ /* 0x040fe20000010879 */
[----:B------:R-:W-:Y:S01]  /*35330*/  FFMA.FTZ R131, R83, R119, R124 ;  /* 0x0000007753837223 */ /* 0x000fe2000001007c */
[----:B------:R-:W-:Y:S01]  /*35340*/  HADD2.F32 R116, -RZ, R114.H1_H1 ;  /* 0x30000072ff747230 */ /* 0x000fe20000004100 */
[----:B------:R-:W-:Y:S01]  /*35350*/  F2FP.F16.E4M3.UNPACK_B R114, R80.H1 ;  /* 0x00000050ff72723e */ /* 0x000fe200030006ff */
[----:B------:R-:W-:Y:S01]  /*35360*/  HADD2.F32 R119, -RZ, R117.H1_H1 ;  /* 0x30000075ff777230 */ /* 0x000fe20000004100 */
[----:B------:R-:W-:Y:S01]  /*35370*/  F2FP.F16.E4M3.UNPACK_B R121, R120.H1 ;  /* 0x00000078ff79723e */ /* 0x000fe200030006ff */
[----:B------:R-:W-:Y:S01]  /*35380*/  FFMA.FTZ R112, R112, R118, R91 ;  /* 0x0000007670707223 */ /* 0x000fe2000001005b */
        /* <DEDUP_REMOVED lines=13> */
[----:B------:R-:W-:Y:S01]  /*35460*/  HADD2.F32 R117, -RZ, R117.H1_H1 ;  /* 0x30000075ff757230 */ /* 0x000fe20000004100 */
[----:B------:R-:W-:Y:S01]  /*35470*/  F2FP.F16.E4M3.UNPACK_B R120, R120 ;  /* 0x00000078ff78723e */ /* 0x000fe200020006ff */
[----:B------:R-:W-:Y:S01]  /*35480*/  HADD2.F32 R121, -RZ, R121.H1_H1 ;  /* 0x30000079ff797230 */ /* 0x000fe20000004100 */
[----:B------:R-:W-:Y:S01]  /*35490*/  F2FP.F16.E4M3.UNPACK_B R89, R89 ;  /* 0x00000059ff59723e */ /* 0x000fe200020006ff */
[----:B------:R-:W-:Y:S01]  /*354a0*/  FFMA.FTZ R132, R91, R125, R126 ;  /* 0x0000007d5b847223 */ /* 0x000fe2000001007e */
[C---:B------:R-:W-:Y:S01]  /*354b0*/  FFMA.FTZ R123, R83.reuse, R118, -R116 ;  /* 0x00000076537b7223 */ /* 0x040fe20000010874 */
[----:B------:R-:W-:Y:S01]  /*354c0*/  FFMA.FTZ R122, R83, R122, R115 ;  /* 0x0000007a537a7223 */ /* 0x000fe20000010073 */
[----:B------:R-:W-:Y:S01]  /*354d0*/  HADD2.F32 R79, -RZ, R79.H1_H1 ;  /* 0x3000004fff4f7230 */ /* 0x000fe20000004100 */
[----:B------:R-:W-:Y:S01]  /*354e0*/  F2FP.F16.E4M3.UNPACK_B R76, R76 ;  /* 0x0000004cff4c723e */ /* 0x000fe200020006ff */
[----:B------:R-:W-:-:S02]  /*354f0*/  HADD2.F32 R83, -RZ, R80.H0_H0 ;  /* 0x20000050ff537230 */ /* 0x000fc40000004100 */
[C---:B------:R-:W-:Y:S01]  /*35500*/  FMUL.FTZ R118, R114.reuse, R121 ;  /* 0x0000007972767220 */ /* 0x040fe20000410000 */
[----:B------:R-:W-:Y:S01]  /*35510*/  FMUL.FTZ R126, R114, R117 ;  /* 0x00000075727e7220 */ /* 0x000fe20000410000 */
[----:B------:R-:W-:Y:S02]  /*35520*/  HADD2.F32 R116, -RZ, R120.H0_H0 ;  /* 0x20000078ff747230 */ /* 0x000fe40000004100 */
[----:B------:R-:W-:Y:S01]  /*35530*/  FFMA.FTZ R133, R91, R119, -R124 ;  /* 0x000000775b857223 */ /* 0x000fe2000001087c */
        /* <DEDUP_REMOVED lines=17> */
[----:B------:R-:W-:Y:S02]  /*35650*/  HADD2.F32 R80, -RZ, R83.H0_H0 ;  /* 0x20000053ff507230 */ /* 0x000fe40000004100 */
[C---:B------:R-:W-:Y:S01]  /*35660*/  FFMA.FTZ R119, R76.reuse, R89, -R79 ;  /* 0x000000594c777223 */ /* 0x040fe2000001084f */
[----:B------:R-:W-:Y:S01]  /*35670*/  F2FP.F16.E4M3.UNPACK_B R89, R70.H1 ;  /* 0x00000046ff59723e */ /* 0x000fe200030006ff */
[----:B------:R-:W-:Y:S01]  /*35680*/  FFMA.FTZ R120, R76, R91, R121 ;  /* 0x0000005b4c787223 */ /* 0x000fe20000010079 */
[----:B------:R-:W-:Y:S01]  /*35690*/  F2FP.F16.E4M3.UNPACK_B R79, R78.H1 ;  /* 0x0000004eff4f723e */ /* 0x000fe200030006ff */
[--C-:B------:R-:W-:Y:S01]  /*356a0*/  HADD2.F32 R115, -RZ, R114.reuse.H0_H0 ;  /* 0x20000072ff737230 */ /* 0x100fe20000004100 */
[----:B------:R-:W-:Y:S01]  /*356b0*/  F2FP.F16.E4M3.UNPACK_B R82, R82 ;  /* 0x00000052ff52723e */ /* 0x000fe200020006ff */
[----:B------:R-:W-:Y:S01]  /*356c0*/  HADD2.F32 R91, -RZ, R89.H0_H0 ;  /* 0x20000059ff5b7230 */ /* 0x000fe20000004100 */
[----:B------:R-:W-:Y:S01]  /*356d0*/  F2FP.F16.E4M3.UNPACK_B R70, R70 ;  /* 0x00000046ff46723e */ /* 0x000fe200020006ff */
[----:B------:R-:W-:-:S02]  /*356e0*/  HADD2.F32 R116, -RZ, R114.H1_H1 ;  /* 0x30000072ff747230 */ /* 0x000fc40000004100 */
[C---:B------:R-:W-:Y:S01]  /*356f0*/  FMUL.FTZ R121, R80.reuse, R115 ;  /* 0x0000007350797220 */ /* 0x040fe20000410000 */
[----:B------:R-:W-:Y:S01]  /*35700*/  HADD2.F32 R76, -RZ, R79.H0_H0 ;  /* 0x2000004fff4c7230 */ /* 0x000fe20000004100 */
[----:B------:R-:W-:Y:S01]  /*35710*/  F2FP.F16.E4M3.UNPACK_B R78, R78 ;  /* 0x0000004eff4e723e */ /* 0x000fe200020006ff */
[----:B------:R-:W-:Y:S02]  /*35720*/  HADD2.F32 R114, -RZ, R89.H1_H1 ;  /* 0x30000059ff727230 */ /* 0x000fe40000004100 */
[-C--:B------:R-:W-:Y:S01]  /*35730*/  FMUL.FTZ R89, R80, R91.reuse ;  /* 0x0000005b50597220 */ /* 0x080fe20000410000 */
[----:B------:R-:W-:Y:S02]  /*35740*/  HADD2.F32 R83, -RZ, R83.H1_H1 ;  /* 0x30000053ff537230 */ /* 0x000fe40000004100 */
[C---:B------:R-:W-:Y:S01]  /*35750*/  FFMA.FTZ R80, R76.reuse, R91, -R121 ;  /* 0x0000005b4c507223 */ /* 0x040fe20000010879 */
[----:B------:R-:W-:Y:S02]  /*35760*/  HADD2.F32 R79, -RZ, R79.H1_H1 ;  /* 0x3000004fff4f7230 */ /* 0x000fe40000004100 */
[----:B------:R-:W-:Y:S01]  /*35770*/  FFMA.FTZ R126, R76, R115, R89 ;  /* 0x000000734c7e7223 */ /* 0x000fe20000010059 */
[----:B------:R-:W-:Y:S01]  /*35780*/  F2FP.F16.E4M3.UNPACK_B R76, R74 ;  /* 0x0000004aff4c723e */ /* 0x000fe200020006ff */
[C---:B------:R-:W-:Y:S01]  /*35790*/  FMUL.FTZ R128, R83.reuse, R116 ;  /* 0x0000007453807220 */ /* 0x040fe20000410000 */
[----:B------:R-:W-:Y:S01]  /*357a0*/  FMUL.FTZ R83, R83, R114 ;  /* 0x0000007253537220 */ /* 0x000fe20000410000 */
[----:B------:R-:W-:Y:S01]  /*357b0*/  HADD2.F32 R74, -RZ, R82.H0_H0 ;  /* 0x20000052ff4a7230 */ /* 0x000fe20000004100 */
[----:B------:R-:W-:Y:S01]  /*357c0*/  F2FP.SATFINITE.E4M3.F32.PACK_AB_MERGE_C R130, R133, R130, RZ ;  /* 0x000000828582723e */ /* 0x000fe200048070ff */
[C---:B------:R-:W-:Y:S01]  /*357d0*/  FFMA.FTZ R127, R79.reuse, R114, -R128 ;  /* 0x000000724f7f7223 */ /* 0x040fe20000010880 */
[----:B------:R-:W-:Y:S01]  /*357e0*/  FFMA.FTZ R129, R79, R116, R83 ;  /* 0x000000744f817223 */ /* 0x000fe20000010053 */
[----:B------:R-:W-:Y:S01]  /*357f0*/  HADD2.F32 R89, -RZ, R76.H0_H0 ;  /* 0x2000004cff597230 */ /* 0x000fe20000004100 */
[----:B------:R-:W-:Y:S01]  /*35800*/  F2FP.SATFINITE.E4M3.F32.PACK_AB_MERGE_C R131, R132, R131, RZ ;  /* 0x000000838483723e */ /* 0x000fe200048070ff */
[----:B------:R-:W-:Y:S01]  /*35810*/  HADD2.F32 R79, -RZ, R70.H0_H0 ;  /* 0x20000046ff4f7230 */ /* 0x000fe20000004100 */
[----:B------:R-:W-:Y:S01]  /*35820*/  F2FP.SATFINITE.E4M3.F32.PACK_AB_MERGE_C R80, R127, R80, RZ ;  /* 0x000000507f50723e */ /* 0x000fe200048070ff */
[----:B------:R-:W-:-:S02]  /*35830*/  HADD2.F32 R82, -RZ, R82.H1_H1 ;  /* 0x30000052ff527230 */ /* 0x000fc40000004100 */
[C---:B------:R-:W-:Y:S01]  /*35840*/  FMUL.FTZ R115, R74.reuse, R89 ;  /* 0x000000594a737220 */ /* 0x040fe20000410000 */
[----:B------:R-:W-:Y:S02]  /*35850*/  HADD2.F32 R91, -RZ, R76.H1_H1 ;  /* 0x3000004cff5b7230 */ /* 0x000fe40000004100 */
[----:B------:R-:W-:Y:S01]  /*35860*/  FMUL.FTZ R74, R74, R79 ;  /* 0x0000004f4a4a7220 */ /* 0x000fe20000410000 */
[----:B------:R-:W-:Y:S01]  /*35870*/  HADD2.F32 R83, -RZ, R70.H1_H1 ;  /* 0x30000046ff537230 */ /* 0x000fe20000004100 */
[----:B------:R-:W-:Y:S01]  /*35880*/  F2FP.SATFINITE.E4M3.F32.PACK_AB_MERGE_C R117, R120, R117, R122 ;  /* 0x000000757875723e */ /* 0x000fe2000480707a */
        /* <DEDUP_REMOVED lines=10> */
[----:B------:R-:W-:Y:S01]  /*35930*/  F2FP.SATFINITE.E4M3.F32.PACK_AB_MERGE_C R79, R90, R77, R130 ;  /* 0x0000004d5a4f723e */ /* 0x000fe20004807082 */
[----:B------:R-:W-:Y:S01]  /*35940*/  IMAD.MOV.U32 R77, RZ, RZ, R71 ;  /* 0x000000ffff4d7224 */ /* 0x000fe200078e0047 */
[----:B------:R-:W-:Y:S01]  /*35950*/  F2FP.SATFINITE.E4M3.F32.PACK_AB_MERGE_C R83, R112, R81, R131 ;  /* 0x000000517053723e */ /* 0x000fe20004807083 */
[----:B------:R-:W-:Y:S01]  /*35960*/  IMAD.MOV.U32 R81, RZ, RZ, R72 ;  /* 0x000000ffff517224 */ /* 0x000fe200078e0048 */
[----:B------:R-:W-:Y:S01]  /*35970*/  F2FP.SATFINITE.E4M3.F32.PACK_AB_MERGE_C R78, R70, R115, R80 ;  /* 0x00000073464e723e */ /* 0x000fe20004807050 */
[----:B------:R-:W-:Y:S01]  /*35980*/  IMAD.MOV.U32 R80, RZ, RZ, R117 ;  /* 0x000000ffff507224 */ /* 0x000fe200078e0075 */
[----:B------:R-:W-:Y:S02]  /*35990*/  F2FP.SATFINITE.E4M3.F32.PACK_AB_MERGE_C R76, R119, R118, R123 ;  /* 0x00000076774c723e */ /* 0x000fe4000480707b */
[----:B------:R-:W-:-:S07]  /*359a0*/  F2FP.SATFINITE.E4M3.F32.PACK_AB_MERGE_C R82, R91, R74, R126 ;  /* 0x0000004a5b52723e */ /* 0x000fce000480707e */
.L_x_4581:
[----:B------:R-:W-:Y:S05]  /*359b0*/  BSYNC B4 ;  /* 0x0000000000047941 */ /* 0x000fea0003800000 */
.L_x_4580:
        /* <DEDUP_REMOVED lines=11> */
.L_x_4579:
[----:B------:R-:W-:Y:S05]  /*35a70*/  BSYNC B3 ;  /* 0x0000000000037941 */ /* 0x000fea0003800000 */
.L_x_4578:
[----:B------:R-:W-:Y:S02]  /*35a80*/  R2UR UR4, R20 ;  /* 0x00000000140472ca */ /* 0x000fe400000e0000 */
[----:B------:R-:W-:-:S13]  /*35a90*/  R2UR UR5, R21 ;  /* 0x00000000150572ca */ /* 0x000fda00000e0000 */
[----:B0-----:R-:W2:Y:S02]  /*35aa0*/  LD.E.U8 R68, desc[UR4][R100.64] ;  /* 0x0000000464447980 */ /* 0x001ea4000c101100 */
        /* <DEDUP_REMOVED lines=18> */
[----:B------:R-:W-:Y:S02]  /*35bd0*/  LOP3.LUT R73, R73, 0xfffffe00, RZ, 0xc0, !PT ;  /* 0xfffffe0049497812 */ /* 0x000fe400078ec0ff */
[----:B------:R-:W-:-:S03]  /*35be0*/  SHF.R.U32.HI R75, RZ, 0x3, R74 ;  /* 0x00000003ff4b7819 */ /* 0x000fc6000001164a */
[----:B------:R-:W-:Y:S01]  /*35bf0*/  IMAD R73, R78, 0x40, R73 ;  /* 0x000000404e497824 */ /* 0x000fe200078e0249 */
        /* <DEDUP_REMOVED lines=20> */
[----:B------:R-:W-:-:S03]  /*35d40*/  LEA.HI R71, R71, R72, RZ, 0x2 ;  /* 0x0000004847477211 */ /* 0x000fc600078f10ff */
[----:B------:R-:W-:Y:S01]  /*35d50*/  IMAD.IADD R68, R68, 0x1, R69 ;  /* 0x0000000144447824 */ /* 0x000fe200078e0245 */
[----:B------:R-:W-:Y:S02]  /*35d60*/  SHF.R.S32.HI R72, RZ, 0x2, R71 ;  /* 0x00000002ff487819 */ /* 0x000fe40000011447 */
[----:B------:R-:W-:Y:S02]  /*35d70*/  LOP3.LUT R71, R74, 0x30, R77, 0xf8, !PT ;  /* 0x000000304a477812 */ /* 0x000fe400078ef84d */
[----:B------:R-:W-:Y:S01]  /*35d80*/  IADD3 R68, P1, P2, R102, R68, R55 ;  /* 0x0000004466447210 */ /* 0x000fe20007a3e037 */
[----:B------:R-:W-:Y:S01]  /*35d90*/  IMAD R72, R72, 0x2800, R73 ;  /* 0x0000280048487824 */ /* 0x000fe200078e0249 */
[----:B------:R-:W-:Y:S02]  /*35da0*/  LOP3.LUT R71, R71, R75, RZ, 0x3c, !PT ;  /* 0x0000004b47477212 */ /* 0x000fe400078e3cff */
[----:B------:R-:W-:Y:S02]  /*35db0*/  ISETP.GE.AND P6, PT, R76, R81, PT ;  /* 0x000000514c00720c */ /* 0x000fe40003fc6270 */
[----:B------:R-:W-:Y:S01]  /*35dc0*/  IADD3.X R69, R103, RZ, R93, P1, P2 ;  /* 0x000000ff67457210 */ /* 0x000fe20000fe445d */
[----:B------:R-:W-:Y:S01]  /*35dd0*/  IMAD.IADD R72, R72, 0x1, R71 ;  /* 0x0000000148487824 */ /* 0x000fe200078e0247 */
[----:B------:R-:W-:-:S04]  /*35de0*/  ISETP.GE.AND P1, PT, R77, R7, PT ;  /* 0x000000074d00720c */ /* 0x000fc80003f26270 */
[----:B------:R-:W-:Y:S01]  /*35df0*/  IADD3 R72, P3, P4, R102, R72, R55 ;  /* 0x0000004866487210 */ /* 0x000fe20007c7e037 */
[----:B------:R-:W-:Y:S01]  /*35e00*/  IMAD.SHL.U32 R79, R79, 0x10, RZ ;  /* 0x000000104f4f7824 */ /* 0x000fe200078e00ff */
[----:B------:R-:W5:Y:S02]  /*35e10*/  LD.E.128 R68, desc[UR4][R68.64] ;  /* 0x0000000444447980 */ /* 0x000f64000c101d00 */
[----:B------:R-:W-:Y:S02]  /*35e20*/  IADD3.X R73, R103, RZ, R93, P3, P4 ;  /* 0x000000ff67497210 */ /* 0x000fe40001fe845d */
[----:B------:R-:W-:-:S04]  /*35e30*/  IADD3 R76, P2, P3, R26, R106, R79 ;  /* 0x0000006a1a4c7210 */ /* 0x000fc80007b5e04f */
[----:B------:R-:W5:Y:S01]  /*35e40*/  LD.E.128 R72, desc[UR6][R72.64] ;  /* 0x0000000648487980 */ /* 0x000f62000c101d00 */
[----:B------:R-:W-:Y:S01]  /*35e50*/  @!P1 IADD3 R106, P4, P5, R26, R106, R77 ;  /* 0x0000006a1a6a9210 */ /* 0x000fe20007d9e04d */
[----:B------:R-:W-:-:S12]  /*35e60*/  @P6 BRA `(.L_x_4583) ;  /* 0x0000000c00d06947 */ /* 0x000fd80003800000 */
[----:B------:R-:W-:Y:S01]  /*35e70*/  SHF.R.U32.HI R80, RZ, 0x8, R64 ;  /* 0x00000008ff507819 */ /* 0x000fe20000011640 */
[----:B-----5:R-:W-:Y:S01]  /*35e80*/  IMAD.MOV.U32 R81, RZ, RZ, R71 ;  /* 0x000000ffff517224 */ /* 0x020fe200078e0047 */
[----:B------:R-:W-:Y:S02]  /*35e90*/  LOP3.LUT R78, R64, 0xff, RZ, 0xc0, !PT ;  /* 0x000000ff404e7812 */ /* 0x000fe400078ec0ff */
[----:B------:R-:W-:Y:S02]  /*35ea0*/  LOP3.LUT R71, R80, 0xff, RZ, 0xc0, !PT ;  /* 0x000000ff50477812 */ /* 0x000fe400078ec0ff */
[----:B------:R-:W-:Y:S02]  /*35eb0*/  SHF.R.U32.HI R83, RZ, 0x8, R65 ;  /* 0x00000008ff537819 */ /* 0x000fe40000011641 */
[----:B------:R-:W-:Y:S02]  /*35ec0*/  PRMT R71, R71, 0x7604, R78 ;  /* 0x0000760447477816 */ /* 0x000fe4000000004e */
[----:B------:R-:W-:-:S02]  /*35ed0*/  LOP3.LUT R78, R65, 0xff, RZ, 0xc0, !PT ;  /* 0x000000ff414e7812 */ /* 0x000fc400078ec0ff */
[----:B------:R-:W-:Y:S02]  /*35ee0*/  SHF.R.U32.HI R82, RZ, 0x8, R66 ;  /* 0x00000008ff527819 */ /* 0x000fe40000011642 */
[----:B------:R-:W-:Y:S02]  /*35ef0*/  LOP3.LUT R83, R83, 0xff, RZ, 0xc0, !PT ;  /* 0x000000ff53537812 */ /* 0x000fe400078ec0ff */
[----:B------:R-:W-:Y:S02]  /*35f00*/  SHF.R.U32.HI R88, RZ, 0x8, R60 ;  /* 0x00000008ff587819 */ /* 0x000fe4000001163c */
[----:B------:R-:W-:Y:S02]  /*35f10*/  LOP3.LUT R80, R66, 0xff, RZ, 0xc0, !PT ;  /* 0x000000ff42507812 */ /* 0x000fe400078ec0ff */
[----:B------:R-:W-:Y:S02]  /*35f20*/  LOP3.LUT R85, R82, 0xff, RZ, 0xc0, !PT ;  /* 0x000000ff52557812 */ /* 0x000fe400078ec0ff */
[----:B------:R-:W-:-:S02]  /*35f30*/  PRMT R78, R83, 0x7604, R78 ;  /* 0x00007604534e7816 */ /* 0x000fc4000000004e */
[----:B------:R-:W-:Y:S02]  /*35f40*/  SHF.R.U32.HI R83, RZ, 0x8, R61 ;  /* 0x00000008ff537819 */ /* 0x000fe4000001163d */
[----:B------:R-:W-:Y:S02]  /*35f50*/  SHF.R.U32.HI R87, RZ, 0x8, R67 ;  /* 0x00000008ff577819 */ /* 0x000fe40000011643 */
[----:B------:R-:W-:Y:S02]  /*35f60*/  LOP3.LUT R86, R60, 0xff, RZ, 0xc0, !PT ;  /* 0x000000ff3c567812 */ /* 0x000fe400078ec0ff */
[----:B------:R-:W-:Y:S02]  /*35f70*/  LOP3.LUT R89, R88, 0xff, RZ, 0xc0, !PT ;  /* 0x000000ff58597812 */ /* 0x000fe400078ec0ff */
[----:B------:R-:W-:Y:S02]  /*35f80*/  PRMT R85, R85, 0x7604, R80 ;  /* 0x0000760455557816 */ /* 0x000fe40000000050 */
[----:B------:R-:W-:-:S02]  /*35f90*/  LOP3.LUT R80, R61, 0xff, RZ, 0xc0, !PT ;  /* 0x000000ff3d507812 */ /* 0x000fc400078ec0ff */
[----:B------:R-:W-:Y:S02]  /*35fa0*/  LOP3.LUT R83, R83, 0xff, RZ, 0xc0, !PT ;  /* 0x000000ff53537812 */ /* 0x000fe400078ec0ff */
[----:B------:R-:W-:Y:S02]  /*35fb0*/  LOP3.LUT R84, R67, 0xff, RZ, 0xc0, !PT ;  /* 0x000000ff43547812 */ /* 0x000fe400078ec0ff */
[----:B------:R-:W-:Y:S02]  /*35fc0*/  LOP3.LUT R87, R87, 0xff, RZ, 0xc0, !PT ;  /* 0x000000ff57577812 */ /* 0x000fe400078ec0ff */
[----:B------:R-:W-:Y:S02]  /*35fd0*/  PRMT R89, R89, 0x7604, R86 ;  /* 0x0000760459597816 */ /* 0x000fe40000000056 */
[----:B------:R-:W-:Y:S02]  /*35fe0*/  SHF.R.U32.HI R86, RZ, 0x8, R62 ;  /* 0x00000008ff567819 */ /* 0x000fe4000001163e */
[----:B------:R-:W-:-:S02]  /*35ff0*/  PRMT R80, R83, 0x7604, R80 ;  /* 0x0000760453507816 */ /* 0x000fc40000000050 */
[----:B------:R-:W-:Y:S02]  /*36000*/  PRMT R84, R87, 0x7604, R84 ;  /* 0x0000760457547816 */ /* 0x000fe40000000054 */
[----:B------:R-:W-:Y:S02]  /*36010*/  SHF.R.U32.HI R83, RZ, 0x10, R65 ;  /* 0x00000010ff537819 */ /* 0x000fe40000011641 */
[----:B------:R-:W-:Y:S02]  /*36020*/  LOP3.LUT R82, R62, 0xff, RZ, 0xc0, !PT ;  /* 0x000000ff3e527812 */ /* 0x000fe400078ec0ff */
[----:B------:R-:W-:Y:S01]  /*36030*/  LOP3.LUT R87, R86, 0xff, RZ, 0xc0, !PT ;  /* 0x000000ff56577812 */ /* 0x000fe200078ec0ff */
[----:B------:R-:W-:Y:S01]  /*36040*/  IMAD.U32 R83, R83, 0x10000, RZ ;  /* 0x0001000053537824 */ /* 0x000fe200078e00ff */
[----:B------:R-:W-:Y:S02]  /*36050*/  SHF.R.U32.HI R113, RZ, 0x8, R63 ;  /* 0x00000008ff717819 */ /* 0x000fe4000001163f */
[----:B------:R-:W-:-:S02]  /*36060*/  PRMT R91, R87, 0x7604, R82 ;  /* 0x00007604575b7816 */ /* 0x000fc40000000052 */
[----:B------:R-:W-:Y:S02]  /*36070*/  SHF.R.U32.HI R82, RZ, 0x10, R61 ;  /* 0x00000010ff527819 */ /* 0x000fe4000001163d */
[----:B------:R-:W-:Y:S02]  /*36080*/  LOP3.LUT R78, R78, 0xff0000, R83, 0xf8, !PT ;  /* 0x00ff00004e4e7812 */ /* 0x000fe400078ef853 */
[----:B------:R-:W-:Y:S01]  /*36090*/  SHF.R.U32.HI R87, RZ, 0x10, R67 ;  /* 0x00000010ff577819 */ /* 0x000fe20000011643 */
[----:B------:R-:W-:Y:S01]  /*360a0*/  IMAD.U32 R83, R82, 0x10000, RZ ;  /* 0x0001000052537824 */ /* 0x000fe200078e00ff */
[----:B------:R-:W-:Y:S02]  /*360b0*/  SHF.R.U32.HI R82, RZ, 0x18, R65 ;  /* 0x00000018ff527819 */ /* 0x000fe40000011641 */
[----:B------:R-:W-:Y:S01]  /*360c0*/  SHF.R.U32.HI R65, RZ, 0x18, R61 ;  /* 0x00000018ff417819 */ /* 0x000fe2000001163d */
[----:B------:R-:W-:Y:S01]  /*360d0*/  IMAD.U32 R87, R87, 0x10000, RZ ;  /* 0x0001000057577824 */ /* 0x000fe200078e00ff */
[----:B------:R-:W-:Y:S01]  /*360e0*/  LOP3.LUT R88, R63, 0xff, RZ, 0xc0, !PT ;  /* 0x000000ff3f587812 */ /* 0x000fe200078ec0ff */
[----:B------:R-:W-:Y:S01]  /*360f0*/  IMAD.SHL.U32 R61, R82, 0x1000000, RZ ;  /* 0x01000000523d7824 */ /* 0x000fe200078e00ff */
[----:B------:R-:W-:Y:S01]  /*36100*/  LOP3.LUT R113, R113, 0xff, RZ, 0xc0, !PT ;  /* 0x000000ff71717812 */ /* 0x000fe200078ec0ff */
[----:B------:R-:W-:Y:S01]  /*36110*/  IMAD.SHL.U32 R65, R65, 0x1000000, RZ ;  /* 0x0100000041417824 */ /* 0x000fe200078e00ff */
[----:B------:R-:W-:-:S02]  /*36120*/  LOP3.LUT R80, R80, 0xff0000, R83, 0xf8, !PT ;  /* 0x00ff000050507812 */ /* 0x000fc400078ef853 */
[----:B------:R-:W-:Y:S02]  /*36130*/  PRMT R88, R113, 0x7604, R88 ;  /* 0x0000760471587816 */ /* 0x000fe40000000058 */
[----:B------:R-:W-:Y:S02]  /*36140*/  LOP3.LUT R80, R80, R65, RZ, 0xfc, !PT ;  /* 0x0000004150507212 */ /* 0x000fe400078efcff */
[----:B------:R-:W-:Y:S02]  /*36150*/  SHF.R.U32.HI R113, RZ, 0x10, R63 ;  /* 0x00000010ff717819 */ /* 0x000fe4000001163f */
[----:B------:R-:W-:Y:S02]  /*36160*/  LOP3.LUT R78, R78, R61, RZ, 0xfc, !PT ;  /* 0x0000003d4e4e7212 */ /* 0x000fe400078efcff */
[----:B------:R-:W-:Y:S01]  /*36170*/  LOP3.LUT R84, R84, 0xff0000, R87, 0xf8, !PT ;  /* 0x00ff000054547812 */ /* 0x000fe200078ef857 */
[----:B------:R-:W-:Y:S01]  /*36180*/  IMAD.U32 R113, R113, 0x10000, RZ ;  /* 0x0001000071717824 */ /* 0x000fe200078e00ff */
[----:B------:R-:W-:-:S02]  /*36190*/  SHF.R.U32.HI R83, RZ, 0x18, R67 ;  /* 0x00000018ff537819 */ /* 0x000fc40000011643 */
[----:B------:R-:W-:Y:S02]  /*361a0*/  LOP3.LUT R89, R89, 0xff0000, R60, 0xf8, !PT ;  /* 0x00ff000059597812 */ /* 0x000fe400078ef83c */
[----:B------:R-:W-:Y:S01]  /*361b0*/  F2FP.F16.E4M3.UNPACK_B R65, R73 ;  /* 0x00000049ff41723e */ /* 0x000fe200020006ff */
[----:B------:R-:W-:Y:S01]  /*361c0*/  IMAD.SHL.U32 R83, R83, 0x1000000, RZ ;  /* 0x0100000053537824 */ /* 0x000fe200078e00ff */
[----:B------:R-:W-:Y:S02]  /*361d0*/  F2FP.F16.E4M3.UNPACK_B R86, R80 ;  /* 0x00000050ff56723e */ /* 0x000fe400020006ff */
[----:B------:R-:W-:Y:S02]  /*361e0*/  LOP3.LUT R71, R71, 0xff0000, R64, 0xf8, !PT ;  /* 0x00ff000047477812 */ /* 0x000fe400078ef840 */
[----:B------:R-:W-:Y:S01]  /*361f0*/  SHF.R.U32.HI R87, RZ, 0x18, R63 ;  /* 0x00000018ff577819 */ /* 0x000fe2000001163f */
[--C-:B------:R-:W-:Y:S01]  /*36200*/  HADD2.F32 R82, -RZ, R86.reuse.H0_H0 ;  /* 0x20000056ff527230 */ /* 0x100fe20000004100 */
[----:B------:R-:W-:Y:S01]  /*36210*/  F2FP.F16.E4M3.UNPACK_B R67, R78 ;  /* 0x0000004eff43723e */ /* 0x000fe200020006ff */
[----:B------:R-:W-:Y:S01]  /*36220*/  HADD2.F32 R86, -RZ, R86.H1_H1 ;  /* 0x30000056ff567230 */ /* 0x000fe20000004100 */
[----:B------:R-:W-:Y:S01]  /*36230*/  LOP3.LUT R89, R89, 0xff000000, R60, 0xf8, !PT ;  /* 0xff00000059597812 */ /* 0x000fe200078ef83c */
[----:B------:R-:W-:Y:S01]  /*36240*/  HADD2.F32 R60, -RZ, R65.H0_H0 ;  /* 0x20000041ff3c7230 */ /* 0x000fe20000004100 */
[----:B------:R-:W-:Y:S01]  /*36250*/  F2FP.F16.E4M3.UNPACK_B R63, R69 ;  /* 0x00000045ff3f723e */ /* 0x000fe200020006ff */
[----:B------:R-:W-:Y:S01]  /*36260*/  IMAD.SHL.U32 R87, R87, 0x1000000, RZ ;  /* 0x0100000057577824 */ /* 0x000fe200078e00ff */
[----:B------:R-:W-:Y:S01]  /*36270*/  LOP3.LUT R71, R71, 0xff000000, R64, 0xf8, !PT ;  /* 0xff00000047477812 */ /* 0x000fe200078ef840 */
[----:B------:R-:W-:Y:S01]  /*36280*/  HADD2.F32 R64, -RZ, R67.H0_H0 ;  /* 0x20000043ff407230 */ /* 0x000fe20000004100 */
[--C-:B------:R-:W-:Y:S01]  /*36290*/  LOP3.LUT R91, R91, 0xff0000, R62.reuse, 0xf8, !PT ;  /* 0x00ff00005b5b7812 */ /* 0x100fe200078ef83e */
[----:B------:R-:W-:Y:S01]  /*362a0*/  HADD2.F32 R61, -RZ, R63.H0_H0 ;  /* 0x2000003fff3d7230 */ /* 0x000fe20000004100 */
[----:B------:R-:W-:Y:S01]  /*362b0*/  LOP3.LUT R88, R88, 0xff0000, R113, 0xf8, !PT ;  /* 0x00ff000058587812 */ /* 0x000fe200078ef871 */
[C---:B------:R-:W-:Y:S01]  /*362c0*/  FMUL.FTZ R110, R60.reuse, R82 ;  /* 0x000000523c6e7220 */ /* 0x040fe20000410000 */
[----:B------:R-:W-:Y:S01]  /*362d0*/  LOP3.LUT R62, R91, 0xff000000, R62, 0xf8, !PT ;  /* 0xff0000005b3e7812 */ /* 0x000fe200078ef83e */
[-C--:B------:R-:W-:Y:S01]  /*362e0*/  FMUL.FTZ R91, R60, R64.reuse ;  /* 0x000000403c5b7220 */ /* 0x080fe20000410000 */
[----:B------:R-:W-:Y:S01]  /*362f0*/  LOP3.LUT R85, R85, 0xff0000, R66, 0xf8, !PT ;  /* 0x00ff000055557812 */ /* 0x000fe200078ef842 */
[C---:B------:R-:W-:Y:S01]  /*36300*/  FFMA.FTZ R60, R61.reuse, R64, -R110 ;  /* 0x000000403d3c7223 */ /* 0x040fe2000001086e */
[----:B------:R-:W-:Y:S01]  /*36310*/  LOP3.LUT R90, R88, R87, RZ, 0xfc, !PT ;  /* 0x00000057585a7212 */ /* 0x000fe200078efcff */
[----:B------:R-:W-:Y:S01]  /*36320*/  FFMA.FTZ R61, R61, R82, R91 ;  /* 0x000000523d3d7223 */ /* 0x000fe2000001005b */
[----:B------:R-:W-:Y:S01]  /*36330*/  F2FP.F16.E4M3.UNPACK_B R73, R73.H1 ;  /* 0x00000049ff49723e */ /* 0x000fe200030006ff */
[----:B------:R-:W-:Y:S01]  /*36340*/  HADD2.F32 R65, -RZ, R65.H1_H1 ;  /* 0x30000041ff417230 */ /* 0x000fe20000004100 */
[----:B------:R-:W-:Y:S01]  /*36350*/  F2FP.F16.E4M3.UNPACK_B R87, R80.H1 ;  /* 0x00000050ff57723e */ /* 0x000fe200030006ff */
[----:B------:R-:W-:Y:S01]  /*36360*/  HADD2.F32 R64, -RZ, R63.H1_H1 ;  /* 0x3000003fff407230 */ /* 0x000fe20000004100 */
[----:B------:R-:W-:Y:S01]  /*36370*/  F2FP.F16.E4M3.UNPACK_B R80, R78.H1 ;  /* 0x0000004eff50723e */ /* 0x000fe200030006ff */
[----:B------:R-:W-:Y:S01]  /*36380*/  HADD2.F32 R82, -RZ, R67.H1_H1 ;  /* 0x30000043ff527230 */ /* 0x000fe20000004100 */
[----:B------:R-:W-:Y:S01]  /*36390*/  LOP3.LUT R66, R85, 0xff000000, R66, 0xf8, !PT ;  /* 0xff00000055427812 */ /* 0x000fe200078ef842 */
[----:B------:R-:W-:Y:S01]  /*363a0*/  HADD2.F32 R63, -RZ, R73.H0_H0 ;  /* 0x20000049ff3f7230 */ /* 0x000fe20000004100 */
[----:B------:R-:W-:Y:S01]  /*363b0*/  LOP3.LUT R85, R84, R83, RZ, 0xfc, !PT ;  /* 0x0000005354557212 */ /* 0x000fe200078efcff */
[----:B------:R-:W-:Y:S01]  /*363c0*/  HADD2.F32 R84, -RZ, R87.H0_H0 ;  /* 0x20000057ff547230 */ /* 0x000fe20000004100 */
[----:B------:R-:W-:Y:S01]  /*363d0*/  F2FP.F16.E4M3.UNPACK_B R69, R69.H1 ;  /* 0x00000045ff45723e */ /* 0x000fe200030006ff */
[----:B------:R-:W-:-:S02]  /*363e0*/  HADD2.F32 R78, -RZ, R80.H0_H0 ;  /* 0x20000050ff4e7230 */ /* 0x000fc40000004100 */
[C---:B------:R-:W-:Y:S01]  /*363f0*/  FMUL.FTZ R83, R65.reuse, R86 ;  /* 0x0000005641537220 */ /* 0x040fe20000410000 */
[----:B------:R-:W-:Y:S01]  /*36400*/  FMUL.FTZ R65, R65, R82 ;  /* 0x0000005241417220 */ /* 0x000fe20000410000 */
[C---:B------:R-:W-:Y:S01]  /*36410*/  FMUL.FTZ R88, R63.reuse, R84 ;  /* 0x000000543f587220 */ /* 0x040fe20000410000 */
[----:B------:R-:W-:Y:S02]  /*36420*/  HADD2.F32 R67, -RZ, R69.H0_H0 ;  /* 0x20000045ff437230 */ /* 0x000fe40000004100 */
[----:B------:R-:W-:Y:S01]  /*36430*/  FMUL.FTZ R91, R63, R78 ;  /* 0x0000004e3f5b7220 */ /* 0x000fe20000410000 */
[C---:B------:R-:W-:Y:S01]  /*36440*/  FFMA.FTZ R63, R64.reuse, R82, -R83 ;  /* 0x00000052403f7223 */ /* 0x040fe20000010853 */
[----:B------:R-:W-:Y:S01]  /*36450*/  FFMA.FTZ R64, R64, R86, R65 ;  /* 0x0000005640407223 */ /* 0x000fe20000010041 */
[----:B------:R-:W-:Y:S01]  /*36460*/  F2FP.F16.E4M3.UNPACK_B R83, R75 ;  /* 0x0000004bff53723e */ /* 0x000fe200020006ff */
[C---:B------:R-:W-:Y:S01]  /*36470*/  FFMA.FTZ R65, R67.reuse, R78, -R88 ;  /* 0x0000004e43417223 */ /* 0x040fe20000010858 */
[----:B------:R-:W-:Y:S01]  /*36480*/  FFMA.FTZ R67, R67, R84, R91 ;  /* 0x0000005443437223 */ /* 0x000fe2000001005b */
        /* <DEDUP_REMOVED lines=8> */
[C---:B------:R-:W-:Y:S01]  /*36510*/  FMUL.FTZ R113, R78.reuse, R84 ;  /* 0x000000544e717220 */ /* 0x040fe20000410000 */
[----:B------:R-:W-:Y:S02]  /*36520*/  HADD2.F32 R110, -RZ, R91.H0_H0 ;  /* 0x2000005bff6e7230 */ /* 0x000fe40000004100 */
[----:B------:R-:W-:Y:S01]  /*36530*/  FMUL.FTZ R112, R78, R88 ;  /* 0x000000584e707220 */ /* 0x000fe20000410000 */
[----:B------:R-:W-:Y:S02]  /*36540*/  HADD2.F32 R87, -RZ, R86.H0_H0 ;  /* 0x20000056ff577230 */ /* 0x000fe40000004100 */
        /* <DEDUP_REMOVED lines=19> */
[----:B------:R-:W-:Y:S01]  /*36680*/  HADD2.F32 R88, -RZ, R86.H0_H0 ;  /* 0x20000056ff587230 */ /* 0x000fe20000004100 */
[----:B------:R-:W-:Y:S01]  /*36690*/  F2FP.SATFINITE.E4M3.F32.PACK_AB_MERGE_C R65, R78, R65, RZ ;  /* 0x000000414e41723e */ /* 0x000fe200048070ff */
[----:B------:R-:W-:Y:S02]  /*366a0*/  HADD2.F32 R82, -RZ, R82.H1_H1 ;  /* 0x30000052ff527230 */ /* 0x000fe40000004100 */
[C---:B------:R-:W-:Y:S01]  /*366b0*/  FMUL.FTZ R112, R85.reuse, R90 ;  /* 0x0000005a55707220 */ /* 0x040fe20000410000 */
[----:B------:R-:W-:Y:S02]  /*366c0*/  HADD2.F32 R110, -RZ, R110.H1_H1 ;  /* 0x3000006eff6e7230 */ /* 0x000fe40000004100 */
[-C--:B------:R-:W-:Y:S01]  /*366d0*/  FMUL.FTZ R85, R85, R88.reuse ;  /* 0x0000005855557220 */ /* 0x080fe20000410000 */
[----:B------:R-:W-:Y:S01]  /*366e0*/  F2FP.SATFINITE.E4M3.F32.PACK_AB_MERGE_C R67, R80, R67, RZ ;  /* 0x000000435043723e */ /* 0x000fe200048070ff */
[----:B------:R-:W-:Y:S01]  /*366f0*/  FFMA.FTZ R120, R75, R88, -R112 ;  /* 0x000000584b787223 */ /* 0x000fe20000010870 */
[----:B------:R-:W-:-:S02]  /*36700*/  HADD2.F32 R88, -RZ, R86.H1_H1 ;  /* 0x30000056ff587230 */ /* 0x000fc40000004100 */
[----:B------:R-:W-:Y:S01]  /*36710*/  FFMA.FTZ R121, R75, R90, R85 ;  /* 0x0000005a4b797223 */ /* 0x000fe20000010055 */
[----:B------:R-:W-:Y:S01]  /*36720*/  HADD2.F32 R85, -RZ, R83.H1_H1 ;  /* 0x30000053ff557230 */ /* 0x000fe20000004100 */
[----:B------:R-:W-:Y:S01]  /*36730*/  F2FP.F16.E4M3.UNPACK_B R83, R72.H1 ;  /* 0x00000048ff53723e */ /* 0x000fe200030006ff */
[C---:B------:R-:W-:Y:S01]  /*36740*/  FFMA.FTZ R118, R82.reuse, R91, R84 ;  /* 0x0000005b52767223 */ /* 0x040fe20000010054 */
[----:B------:R-:W-:Y:S01]  /*36750*/  F2FP.F16.E4M3.UNPACK_B R90, R89.H1 ;  /* 0x00000059ff5a723e */ /* 0x000fe200030006ff */
[----:B------:R-:W-:Y:S01]  /*36760*/  FFMA.FTZ R116, R82, R87, -R113 ;  /* 0x0000005752747223 */ /* 0x000fe20000010871 */
[----:B------:R-:W-:Y:S01]  /*36770*/  F2FP.F16.E4M3.UNPACK_B R86, R71.H1 ;  /* 0x00000047ff56723e */ /* 0x000fe200030006ff */
[----:B------:R-:W-:Y:S01]  /*36780*/  HADD2.F32 R84, -RZ, R83.H0_H0 ;  /* 0x20000053ff547230 */ /* 0x000fe20000004100 */
[----:B------:R-:W-:Y:S01]  /*36790*/  F2FP.F16.E4M3.UNPACK_B R75, R68.H1 ;  /* 0x00000044ff4b723e */ /* 0x000fe200030006ff */
[----:B------:R-:W-:Y:S02]  /*367a0*/  HADD2.F32 R91, -RZ, R90.H0_H0 ;  /* 0x2000005aff5b7230 */ /* 0x000fe40000004100 */
[----:B------:R-:W-:Y:S01]  /*367b0*/  FMUL.FTZ R113, R85, R110 ;  /* 0x0000006e55717220 */ /* 0x000fe20000410000 */
[----:B------:R-:W-:-:S02]  /*367c0*/  HADD2.F32 R82, -RZ, R81.H1_H1 ;  /* 0x30000051ff527230 */ /* 0x000fc40000004100 */
[-C--:B------:R-:W-:Y:S01]  /*367d0*/  FMUL.FTZ R85, R85, R88.reuse ;  /* 0x0000005855557220 */ /* 0x080fe20000410000 */
[----:B------:R-:W-:Y:S02]  /*367e0*/  HADD2.F32 R87, -RZ, R86.H0_H0 ;  /* 0x20000056ff577230 */ /* 0x000fe40000004100 */
[----:B------:R-:W-:Y:S01]  /*367f0*/  FMUL.FTZ R112, R84, R91 ;  /* 0x0000005b54707220 */ /* 0x000fe20000410000 */
[----:B------:R-:W-:Y:S02]  /*36800*/  HADD2.F32 R81, -RZ, R75.H0_H0 ;  /* 0x2000004bff517230 */ /* 0x000fe40000004100 */
[C---:B------:R-:W-:Y:S01]  /*36810*/  FFMA.FTZ R123, R82.reuse, R88, -R113 ;  /* 0x00000058527b7223 */ /* 0x040fe20000010871 */
[----:B------:R-:W-:Y:S01]  /*36820*/  FFMA.FTZ R122, R82, R110, R85 ;  /* 0x0000006e527a7223 */ /* 0x000fe20000010055 */
[----:B------:R-:W-:Y:S01]  /*36830*/  FMUL.FTZ R84, R84, R87 ;  /* 0x0000005754547220 */ /* 0x000fe20000410000 */
[----:B------:R-:W-:Y:S01]  /*36840*/  HADD2.F32 R83, -RZ, R83.H1_H1 ;  /* 0x30000053ff537230 */ /* 0x000fe20000004100 */
[----:B------:R-:W-:Y:S01]  /*36850*/  F2FP.F16.E4M3.UNPACK_B R72, R72 ;  /* 0x00000048ff48723e */ /* 0x000fe200020006ff */
[----:B------:R-:W-:Y:S01]  /*36860*/  HADD2.F32 R90, -RZ, R90.H1_H1 ;  /* 0x3000005aff5a7230 */ /* 0x000fe20000004100 */
[----:B------:R-:W-:Y:S01]  /*36870*/  F2FP.F16.E4M3.UNPACK_B R89, R89 ;  /* 0x00000059ff59723e */ /* 0x000fe200020006ff */
[C---:B------:R-:W-:Y:S01]  /*36880*/  FFMA.FTZ R112, R81.reuse, R87, -R112 ;  /* 0x0000005751707223 */ /* 0x040fe20000010870 */
[----:B------:R-:W-:Y:S01]  /*36890*/  F2FP.F16.E4M3.UNPACK_B R82, R71 ;  /* 0x00000047ff52723e */ /* 0x000fe200020006ff */
[----:B------:R-:W-:Y:S01]  /*368a0*/  FFMA.FTZ R91, R81, R91, R84 ;  /* 0x0000005b515b7223 */ /* 0x000fe20000010054 */
[----:B------:R-:W-:Y:S01]  /*368b0*/  HADD2.F32 R75, -RZ, R75.H1_H1 ;  /* 0x3000004bff4b7230 */ /* 0x000fe20000004100 */
[----:B------:R-:W-:Y:S01]  /*368c0*/  F2FP.F16.E4M3.UNPACK_B R68, R68 ;  /* 0x00000044ff44723e */ /* 0x000fe200020006ff */
[----:B------:R-:W-:-:S02]  /*368d0*/  HADD2.F32 R86, -RZ, R86.H1_H1 ;  /* 0x30000056ff567230 */ /* 0x000fc40000004100 */
[----:B------:R-:W-:Y:S01]  /*368e0*/  FMUL.FTZ R110, R83, R90 ;  /* 0x0000005a536e7220 */ /* 0x000fe20000410000 */
[----:B------:R-:W-:Y:S01]  /*368f0*/  HADD2.F32 R81, -RZ, R72.H0_H0 ;  /* 0x20000048ff517230 */ /* 0x000fe20000004100 */
[----:B------:R-:W-:Y:S01]  /*36900*/  F2FP.SATFINITE.E4M3.F32.PACK_AB_MERGE_C R120, R123, R120, RZ ;  /* 0x000000787b78723e */ /* 0x000fe200048070ff */
[----:B------:R-:W-:Y:S02]  /*36910*/  HADD2.F32 R88, -RZ, R89.H0_H0 ;  /* 0x20000059ff587230 */ /* 0x000fe40000004100 */
[-C--:B------:R-:W-:Y:S01]  /*36920*/  FMUL.FTZ R83, R83, R86.reuse ;  /* 0x0000005653537220 */ /* 0x080fe20000410000 */
[----:B------:R-:W-:Y:S02]  /*36930*/  HADD2.F32 R84, -RZ, R82.H0_H0 ;  /* 0x20000052ff547230 */ /* 0x000fe40000004100 */
[----:B------:R-:W-:Y:S01]  /*36940*/  FFMA.FTZ R113, R75, R86, -R110 ;  /* 0x000000564b717223 */ /* 0x000fe2000001086e */
[----:B------:R-:W-:Y:S02]  /*36950*/  HADD2.F32 R71, -RZ, R68.H0_H0 ;  /* 0x20000044ff477230 */ /* 0x000fe40000004100 */
[----:B------:R-:W-:Y:S01]  /*36960*/  FMUL.FTZ R86, R81, R88 ;  /* 0x0000005851567220 */ /* 0x000fe20000410000 */
[----:B------:R-:W-:-:S02]  /*36970*/  HADD2.F32 R72, -RZ, R72.H1_H1 ;  /* 0x30000048ff487230 */ /* 0x000fc40000004100 */
[-C--:B------:R-:W-:Y:S01]  /*36980*/  FMUL.FTZ R81, R81, R84.reuse ;  /* 0x0000005451517220 */ /* 0x080fe20000410000 */
[----:B------:R-:W-:Y:S02]  /*36990*/  HADD2.F32 R89, -RZ, R89.H1_H1 ;  /* 0x30000059ff597230 */ /* 0x000fe40000004100 */
[C---:B------:R-:W-:Y:S01]  /*369a0*/  FFMA.FTZ R86, R71.reuse, R84, -R86 ;  /* 0x0000005447567223 */ /* 0x040fe20000010856 */
[----:B------:R-:W-:Y:S02]  /*369b0*/  HADD2.F32 R68, -RZ, R68.H1_H1 ;  /* 0x30000044ff447230 */ /* 0x000fe40000004100 */
[----:B------:R-:W-:Y:S01]  /*369c0*/  FFMA.FTZ R88, R71, R88, R81 ;  /* 0x0000005847587223 */ /* 0x000fe20000010051 */
[----:B------:R-:W-:Y:S02]  /*369d0*/  HADD2.F32 R71, -RZ, R82.H1_H1 ;  /* 0x30000052ff477230 */ /* 0x000fe40000004100 */
[----:B------:R-:W-:Y:S01]  /*369e0*/  FMUL.FTZ R81, R72, R89 ;  /* 0x0000005948517220 */ /* 0x000fe20000410000 */
[----:B------:R-:W-:Y:S01]  /*369f0*/  FFMA.FTZ R90, R75, R90, R83 ;  /* 0x0000005a4b5a7223 */ /* 0x000fe20000010053 */
[----:B------:R-:W-:-:S02]  /*36a00*/  F2FP.F16.E4M3.UNPACK_B R75, R74.H1 ;  /* 0x0000004aff4b723e */ /* 0x000fc400030006ff */
[-C--:B------:R-:W-:Y:S01]  /*36a10*/  FFMA.FTZ R87, R68, R71.reuse, -R81 ;  /* 0x0000004744577223 */ /* 0x080fe20000010851 */
[----:B------:R-:W-:Y:S01]  /*36a20*/  F2FP.F16.E4M3.UNPACK_B R82, R62.H1 ;  /* 0x0000003eff52723e */ /* 0x000fe200030006ff */
[----:B------:R-:W-:Y:S01]  /*36a30*/  FMUL.FTZ R83, R72, R71 ;  /* 0x0000004748537220 */ /* 0x000fe20000410000 */
[----:B------:R-:W-:Y:S01]  /*36a40*/  F2FP.F16.E4M3.UNPACK_B R81, R66.H1 ;  /* 0x00000042ff51723e */ /* 0x000fe200030006ff */
[----:B------:R-:W-:Y:S01]  /*36a50*/  HADD2.F32 R72, -RZ, R75.H0_H0 ;  /* 0x2000004bff487230 */ /* 0x000fe20000004100 */
[----:B------:R-:W-:Y:S01]  /*36a60*/  F2FP.F16.E4M3.UNPACK_B R71, R70.H1 ;  /* 0x00000046ff47723e */ /* 0x000fe200030006ff */
[----:B------:R-:W-:Y:S01]  /*36a70*/  FFMA.FTZ R89, R68, R89, R83 ;  /* 0x0000005944597223 */ /* 0x000fe20000010053 */
[--C-:B------:R-:W-:Y:S01]  /*36a80*/  HADD2.F32 R85, -RZ, R82.reuse.H0_H0 ;  /* 0x20000052ff557230 */ /* 0x100fe20000004100 */
[----:B------:R-:W-:Y:S01]  /*36a90*/  F2FP.F16.E4M3.UNPACK_B R74, R74 ;  /* 0x0000004aff4a723e */ /* 0x000fe200020006ff */
[----:B------:R-:W-:Y:S01]  /*36aa0*/  HADD2.F32 R83, -RZ, R81.H0_H0 ;  /* 0x20000051ff537230 */ /* 0x000fe20000004100 */
[----:B------:R-:W-:Y:S01]  /*36ab0*/  F2FP.F16.E4M3.UNPACK_B R62, R62 ;  /* 0x0000003eff3e723e */ /* 0x000fe200020006ff */
[----:B------:R-:W-:-:S02]  /*36ac0*/  HADD2.F32 R84, -RZ, R82.H1_H1 ;  /* 0x30000052ff547230 */ /* 0x000fc40000004100 */
[----:B------:R-:W-:Y:S01]  /*36ad0*/  FMUL.FTZ R115, R72, R85 ;  /* 0x0000005548737220 */ /* 0x000fe20000410000 */
[----:B------:R-:W-:Y:S01]  /*36ae0*/  HADD2.F32 R75, -RZ, R75.H1_H1 ;  /* 0x3000004bff4b7230 */ /* 0x000fe20000004100 */
[----:B------:R-:W-:Y:S01]  /*36af0*/  F2FP.F16.E4M3.UNPACK_B R70, R70 ;  /* 0x00000046ff46723e */ /* 0x000fe200020006ff */
[----:B------:R-:W-:Y:S01]  /*36b00*/  HADD2.F32 R68, -RZ, R71.H0_H0 ;  /* 0x20000047ff447230 */ /* 0x000fe20000004100 */
[----:B------:R-:W-:Y:S01]  /*36b10*/  F2FP.SATFINITE.E4M3.F32.PACK_AB_MERGE_C R90, R90, R91, RZ ;  /* 0x0000005b5a5a723e */ /* 0x000fe200048070ff */
[----:B------:R-:W-:Y:S02]  /*36b20*/  HADD2.F32 R82, -RZ, R81.H1_H1 ;  /* 0x30000051ff527230 */ /* 0x000fe40000004100 */
[-C--:B------:R-:W-:Y:S01]  /*36b30*/  FMUL.FTZ R81, R72, R83.reuse ;  /* 0x0000005348517220 */ /* 0x080fe20000410000 */
[----:B------:R-:W-:Y:S02]  /*36b40*/  HADD2.F32 R71, -RZ, R71.H1_H1 ;  /* 0x30000047ff477230 */ /* 0x000fe40000004100 */
[C---:B------:R-:W-:Y:S01]  /*36b50*/  FFMA.FTZ R72, R68.reuse, R83, -R115 ;  /* 0x0000005344487223 */ /* 0x040fe20000010873 */
[C---:B------:R-:W-:Y:S01]  /*36b60*/  FMUL.FTZ R114, R75.reuse, R84 ;  /* 0x000000544b727220 */ /* 0x040fe20000410000 */
[----:B------:R-:W-:Y:S01]  /*36b70*/  FFMA.FTZ R110, R68, R85, R81 ;  /* 0x00000055446e7223 */ /* 0x000fe20000010051 */
[----:B------:R-:W-:Y:S01]  /*36b80*/  FMUL.FTZ R75, R75, R82 ;  /* 0x000000524b4b7220 */ /* 0x000fe20000410000 */
[----:B------:R-:W-:Y:S01]  /*36b90*/  F2FP.F16.E4M3.UNPACK_B R68, R66 ;  /* 0x00000042ff44723e */ /* 0x000fe200020006ff */
[----:B------:R-:W-:Y:S01]  /*36ba0*/  FFMA.FTZ R117, R71, R82, -R114 ;  /* 0x0000005247757223 */ /* 0x000fe20000010872 */
[----:B------:R-:W-:-:S02]  /*36bb0*/  HADD2.F32 R66, -RZ, R74.H0_H0 ;  /* 0x2000004aff427230 */ /* 0x000fc40000004100 */
[----:B------:R-:W-:Y:S01]  /*36bc0*/  FFMA.FTZ R119, R71, R84, R75 ;  /* 0x0000005447777223 */ /* 0x000fe2000001004b */
[----:B------:R-:W-:Y:S01]  /*36bd0*/  HADD2.F32 R81, -RZ, R62.H0_H0 ;  /* 0x2000003eff517230 */ /* 0x000fe20000004100 */
[----:B------:R-:W-:Y:S01]  /*36be0*/  F2FP.SATFINITE.E4M3.F32.PACK_AB_MERGE_C R121, R122, R121, RZ ;  /* 0x000000797a79723e */ /* 0x000fe200048070ff */
[----:B------:R-:W-:Y:S01]  /*36bf0*/  HADD2.F32 R71, -RZ, R68.H0_H0 ;  /* 0x20000044ff477230 */ /* 0x000fe20000004100 */
[----:B------:R-:W-:Y:S01]  /*36c00*/  F2FP.SATFINITE.E4M3.F32.PACK_AB_MERGE_C R72, R117, R72, RZ ;  /* 0x000000487548723e */ /* 0x000fe200048070ff */
[----:B------:R-:W-:Y:S02]  /*36c10*/  HADD2.F32 R74, -RZ, R74.H1_H1 ;  /* 0x3000004aff4a7230 */ /* 0x000fe40000004100 */
[C---:B------:R-:W-:Y:S01]  /*36c20*/  FMUL.FTZ R85, R66.reuse, R81 ;  /* 0x0000005142557220 */ /* 0x040fe20000410000 */
[----:B------:R-:W-:Y:S02]  /*36c30*/  HADD2.F32 R83, -RZ, R62.H1_H1 ;  /* 0x3000003eff537230 */ /* 0x000fe40000004100 */
[----:B------:R-:W-:Y:S01]  /*36c40*/  FMUL.FTZ R66, R66, R71 ;  /* 0x0000004742427220 */ /* 0x000fe20000410000 */
[----:B------:R-:W-:Y:S01]  /*36c50*/  HADD2.F32 R75, -RZ, R68.H1_H1 ;  /* 0x30000044ff4b7230 */ /* 0x000fe20000004100 */
[----:B------:R-:W-:Y:S01]  /*36c60*/  F2FP.SATFINITE.E4M3.F32.PACK_AB_MERGE_C R63, R63, R60, R65 ;  /* 0x0000003c3f3f723e */ /* 0x000fe20004807041 */
[----:B------:R-:W-:-:S02]  /*36c70*/  HADD2.F32 R62, -RZ, R70.H0_H0 ;  /* 0x20000046ff3e7230 */ /* 0x000fc40000004100 */
[C---:B------:R-:W-:Y:S01]  /*36c80*/  FMUL.FTZ R115, R74.reuse, R83 ;  /* 0x000000534a737220 */ /* 0x040fe20000410000 */
[----:B------:R-:W-:Y:S02]  /*36c90*/  HADD2.F32 R70, -RZ, R70.H1_H1 ;  /* 0x30000046ff467230 */ /* 0x000fe40000004100 */
[----:B------:R-:W-:Y:S01]  /*36ca0*/  FMUL.FTZ R74, R74, R75 ;  /* 0x0000004b4a4a7220 */ /* 0x000fe20000410000 */
[----:B------:R-:W-:Y:S01]  /*36cb0*/  F2FP.SATFINITE.E4M3.F32.PACK_AB_MERGE_C R61, R64, R61, R67 ;  /* 0x0000003d403d723e */ /* 0x000fe20004807043 */
[C---:B------:R-:W-:Y:S01]  /*36cc0*/  FFMA.FTZ R85, R62.reuse, R71, -R85 ;  /* 0x000000473e557223 */ /* 0x040fe20000010855 */
[----:B------:R-:W-:Y:S01]  /*36cd0*/  FFMA.FTZ R66, R62, R81, R66 ;  /* 0x000000513e427223 */ /* 0x000fe20000010042 */
[C---:B------:R-:W-:Y:S01]  /*36ce0*/  FFMA.FTZ R62, R70.reuse, R75, -R115 ;  /* 0x0000004b463e7223 */ /* 0x040fe20000010873 */
[----:B------:R-:W-:Y:S01]  /*36cf0*/  FFMA.FTZ R83, R70, R83, R74 ;  /* 0x0000005346537223 */ /* 0x000fe2000001004a */
[----:B------:R-:W-:Y:S02]  /*36d00*/  F2FP.SATFINITE.E4M3.F32.PACK_AB_MERGE_C R88, R89, R88, R90 ;  /* 0x000000585958723e */ /* 0x000fe4000480705a */
[----:B------:R-:W-:-:S02]  /*36d10*/  F2FP.SATFINITE.E4M3.F32.PACK_AB_MERGE_C R112, R113, R112, RZ ;  /* 0x000000707170723e */ /* 0x000fc400048070ff */
[----:B------:R-:W-:Y:S02]  /*36d20*/  F2FP.SATFINITE.E4M3.F32.PACK_AB_MERGE_C R110, R119, R110, RZ ;  /* 0x0000006e776e723e */ /* 0x000fe400048070ff */
        /* <DEDUP_REMOVED lines=8> */
.L_x_4583:
[----:B------:R-:W-:Y:S05]  /*36db0*/  BSYNC B3 ;  /* 0x0000000000037941 */ /* 0x000fea0003800000 */
.L_x_4582:
[C---:B------:R-:W-:Y:S02]  /*36dc0*/  R2UR UR4, R20.reuse ;  /* 0x00000000140472ca */ /* 0x040fe400000e0000 */
[C---:B------:R-:W-:Y:S02]  /*36dd0*/  R2UR UR5, R21.reuse ;  /* 0x00000000150572ca */ /* 0x040fe400000e0000 */
[----:B------:R-:W-:Y:S02]  /*36de0*/  @!P1 R2UR UR6, R20 ;  /* 0x00000000140692ca */ /* 0x000fe400000e0000 */
[----:B------:R-:W-:Y:S02]  /*36df0*/  @!P1 R2UR UR7, R21 ;  /* 0x00000000150792ca */ /* 0x000fe400000e0000 */
[----:B------:R-:W-:Y:S02]  /*36e00*/  SHF.R.S32.HI R79, RZ, 0x1f, R79 ;  /* 0x0000001fff4f7819 */ /* 0x000fe4000001144f */
[----:B------:R-:W-:-:S02]  /*36e10*/  @!P1 SHF.R.S32.HI R60, RZ, 0x1f, R77 ;  /* 0x0000001fff3c9819 */ /* 0x000fc4000001144d */
[CC--:B------:R-:W-:Y:S02]  /*36e20*/  IADD3.X R77, R27.reuse, R111.reuse, R79, P2, P3 ;  /* 0x0000006f1b4d7210 */ /* 0x0c0fe400017e644f */
[----:B------:R-:W-:-:S03]  /*36e30*/  @!P1 IADD3.X R107, R27, R111, R60, P4, P5 ;  /* 0x0000006f1b6b9210 */ /* 0x000fc600027ea43c */
[----:B-----5:R0:W-:Y:S04]  /*36e40*/  ST.E.128 desc[UR4][R76.64], R68 ;  /* 0x000000444c007985 */ /* 0x0201e8000c101d04 */
[----:B------:R0:W-:Y:S02]  /*36e50*/  @!P1 ST.E.128 desc[UR6][R106.64], R72 ;  /* 0x000000486a009985 */ /* 0x0001e4000c101d06 */
.L_x_4573:
[----:B------:R-:W-:Y:S05]  /*36e60*/  BSYNC B2 ;  /* 0x0000000000027941 */ /* 0x000fea0003800000 */
.L_x_4572:
[----:B------:R-:W-:Y:S02]  /*36e70*/  R2UR UR4, R20 ;  /* 0x00000000140472ca */ /* 0x000fe400000e0000 */
[----:B------:R-:W-:-:S13]  /*36e80*/  R2UR UR5, R21 ;  /* 0x00000000150572ca */ /* 0x000fda00000e0000 */
[----:B------:R-:W2:Y:S01]  /*36e90*/  LD.E R60, desc[UR4][R98.64+0xc] ;  /* 0x00000c04623c7980 */ /* 0x000ea2000c101900 */
[----:B------:R-:W-:Y:S01]  /*36ea0*/  LEA.HI.SX32 R109, R109, 0x80, 0x1f ;  /* 0x000000806d6d7811 */ /* 0x000fe200078ffaff */
[----:B------:R-:W-:Y:S01]  /*36eb0*/  IMAD R64, R105, R53, RZ ;  /* 0x0000003569407224 */ /* 0x000fe200078e02ff */
[----:B------:R-:W-:-:S05]  /*36ec0*/  SHF.R.S32.HI R63, RZ, 0x1f, R53 ;  /* 0x0000001fff3f7819 */ /* 0x000fca0000011435 */
[----:B------:R-:W-:Y:S01]  /*36ed0*/  IMAD R105, R104, R63, R64 ;  /* 0x0000003f68697224 */ /* 0x000fe200078e0240 */
[----:B------:R-:W-:Y:S01]  /*36ee0*/  SHF.R.S32.HI R63, RZ, 0x1f, R109 ;  /* 0x0000001fff3f7819 */ /* 0x000fe2000001146d */
[----:B--2---:R-:W-:-:S05]  /*36ef0*/  IMAD R60, R53, -0xa0, R60 ;  /* 0xffffff60353c7824 */ /* 0x004fca00078e023c */
[----:B------:R-:W-:Y:S01]  /*36f00*/  VIMNMX R62, R60, 0xa0, PT ;  /* 0x000000a03c3e7848 */ /* 0x000fe20003fe0100 */
[----:B------:R-:W-:-:S03]  /*36f10*/  IMAD.WIDE.U32 R60, R104, R53, RZ ;  /* 0x00000035683c7225 */ /* 0x000fc600078e00ff */
[----:B------:R-:W-:Y:S01]  /*36f20*/  ISETP.GE.AND P1, PT, R109, R62, PT ;  /* 0x0000003e6d00720c */ /* 0x000fe20003f26270 */
[----:B------:R-:W-:Y:S02]  /*36f30*/  IMAD R62, R95, R109, RZ ;  /* 0x0000006d5f3e7224 */ /* 0x000fe400078e02ff */
[----:B------:R-:W-:Y:S02]  /*36f40*/  IMAD.IADD R61, R61, 0x1, R105 ;  /* 0x000000013d3d7824 */ /* 0x000fe400078e0269 */
[C---:B------:R-:W-:Y:S02]  /*36f50*/  IMAD R63, R94.reuse, R63, R62 ;  /* 0x0000003f5e3f7224 */ /* 0x040fe400078e023e */
[----:B------:R-:W-:-:S06]  /*36f60*/  IMAD.WIDE.U32 R94, R94, R109, R60 ;  /* 0x0000006d5e5e7225 */ /* 0x000fcc00078e003c */
[----:B------:R-:W-:Y:S05]  /*36f70*/  @P1 BRA `(.L_x_4541) ;  /* 0x0000004800441947 */ /* 0x000fea0003800000 */
[----:B------:R-:W-:Y:S02]  /*36f80*/  R2UR UR4, R20 ;  /* 0x00000000140472ca */ /* 0x000fe400000e0000 */
[----:B------:R-:W-:-:S13]  /*36f90*/  R2UR UR5, R21 ;  /* 0x00000000150572ca */ /* 0x000fda00000e0000 */
[----:B-----5:R-:W2:Y:S01]  /*36fa0*/  LD.E.U8 R60, desc[UR4][R100.64] ;  /* 0x00000004643c7980 */ /* 0x020ea2000c101100 */
[----:B------:R-:W-:Y:S01]  /*36fb0*/  BSSY B2, `(.L_x_4584) ;  /* 0x000013f000027945 */ /* 0x000fe20003800000 */
[----:B0-----:R-:W-:Y:S01]  /*36fc0*/  IMAD.IADD R69, R95, 0x1, R63 ;  /* 0x000000015f457824 */ /* 0x001fe200078e023f */
[----:B--2---:R-:W-:-:S04]  /*36fd0*/  LOP3.LUT R60, R60, 0x1, RZ, 0xc0, !PT ;  /* 0x000000013c3c7812 */ /* 0x004fc800078ec0ff */
[----:B------:R-:W-:-:S13]  /*36fe0*/  ISETP.NE.U32.AND P1, PT, R60, 0x1, PT ;  /* 0x000000013c00780c */ /* 0x000fda0003f25070 */
[----:B------:R-:W-:Y:S05]  /*36ff0*/  @P1 BRA `(.L_x_4585) ;  /* 0x0000001000e81947 */ /* 0x000fea0003800000 */
[----:B------:R-:W-:Y:S02]  /*37000*/  R2UR UR4, R20 ;  /* 0x00000000140472ca */ /* 0x000fe400000e0000 */
[----:B------:R-:W-:-:S13]  /*37010*/  R2UR UR5, R21 ;  /* 0x00000000150572ca */ /* 0x000fda00000e0000 */
[----:B------:R-:W2:Y:S01]  /*37020*/  LD.E R60, desc[UR4][R98.64+0x4] ;  /* 0x00000404623c7980 */ /* 0x000ea2000c101900 */
[----:B------:R-:W-:Y:S01]  /*37030*/  IMAD.IADD R63, R7, 0x1, -R108 ;  /* 0x00000001073f7824 */ /* 0x000fe200078e0a6c */
[----:B------:R-:W-:Y:S02]  /*37040*/  SHF.R.S32.HI R66, RZ, 0x1f, R109 ;  /* 0x0000001fff427819 */ /* 0x000fe4000001146d */
[-C--:B------:R-:W-:Y:S02]  /*37050*/  LEA.HI R65, R109, R109.reuse, RZ, 0x1 ;  /* 0x0000006d6d417211 */ /* 0x080fe400078f08ff */
[----:B------:R-:W-:Y:S02]  /*37060*/  LEA.HI R67, R66, R109, RZ, 0x3 ;  /* 0x0000006d42437211 */ /* 0x000fe400078f18ff */
[C---:B------:R-:W-:Y:S01]  /*37070*/  LOP3.LUT R66, R65.reuse, 0x3fffffe, RZ, 0xc0, !PT ;  /* 0x03fffffe41427812 */ /* 0x040fe200078ec0ff */
[----:B------:R-:W-:Y:S01]  /*37080*/  IMAD.SHL.U32 R65, R65, 0x40, RZ ;  /* 0x0000004041417824 */ /* 0x000fe200078e00ff */
[----:B------:R-:W-:Y:S01]  /*37090*/  R2UR UR6, R20 ;  /* 0x00000000140672ca */ /* 0x000fe200000e0000 */
[----:B------:R-:W-:Y:S01]  /*370a0*/  IMAD.SHL.U32 R67, R67, 0x40, RZ ;  /* 0x0000004043437824 */ /* 0x000fe200078e00ff */
[----:B------:R-:W-:Y:S01]  /*370b0*/  R2UR UR7, R21 ;  /* 0x00000000150772ca */ /* 0x000fe200000e0000 */
[----:B------:R-:W-:Y:S01]  /*370c0*/  IMAD.IADD R66, R109, 0x1, -R66 ;  /* 0x000000016d427824 */ /* 0x000fe200078e0a42 */
[----:B------:R-:W-:-:S02]  /*370d0*/  LOP3.LUT R65, R65, 0x180, RZ, 0xc0, !PT ;  /* 0x0000018041417812 */ /* 0x000fc400078ec0ff */
[----:B------:R-:W-:-:S05]  /*370e0*/  LOP3.LUT R67, R67, 0xfffffe00, RZ, 0xc0, !PT ;  /* 0xfffffe0043437812 */ /* 0x000fca00078ec0ff */
        /* <DEDUP_REMOVED lines=14> */
[----:B------:R-:W-:-:S02]  /*371d0*/  SHF.R.U32.HI R63, RZ, 0x3, R65 ;  /* 0x00000003ff3f7819 */ /* 0x000fc40000011641 */
[----:B------:R-:W-:Y:S02]  /*371e0*/  LEA.HI.SX32 R64, R64, R73, 0x1b ;  /* 0x0000004940407211 */ /* 0x000fe400078fdaff */
[----:B------:R-:W-:Y:S02]  /*371f0*/  SHF.R.S32.HI R61, RZ, 0x6, R60 ;  /* 0x00000006ff3d7819 */ /* 0x000fe4000001143c */
[----:B------:R-:W-:Y:S02]  /*37200*/  SHF.R.S32.HI R71, RZ, 0x1f, R64 ;  /* 0x0000001fff477819 */ /* 0x000fe40000011440 */
[----:B------:R-:W-:Y:S01]  /*37210*/  LOP3.LUT R62, R65, 0x30, R62, 0xf8, !PT ;  /* 0x00000030413e7812 */ /* 0x000fe200078ef83e */
[----:B------:R-:W-:Y:S01]  /*37220*/  IMAD R61, R61, 0x2800, R66 ;  /* 0x000028003d3d7824 */ /* 0x000fe200078e0242 */
[----:B------:R-:W-:Y:S01]  /*37230*/  LEA.HI R67, R71, R64, RZ, 0x2 ;  /* 0x0000004047437211 */ /* 0x000fe200078f10ff */
[----:B------:R-:W-:Y:S01]  /*37240*/  IMAD.SHL.U32 R71, R64, 0x10, RZ ;  /* 0x0000001040477824 */ /* 0x000fe200078e00ff */
[----:B------:R-:W-:-:S02]  /*37250*/  LOP3.LUT R62, R62, R63, RZ, 0x3c, !PT ;  /* 0x0000003f3e3e7212 */ /* 0x000fc400078e3cff */
[----:B------:R-:W-:Y:S02]  /*37260*/  SHF.R.S32.HI R67, RZ, 0x2, R67 ;  /* 0x00000002ff437819 */ /* 0x000fe40000011443 */
[----:B------:R-:W-:Y:S01]  /*37270*/  LOP3.LUT R60, R65, 0x30, R71, 0xf8, !PT ;  /* 0x00000030413c7812 */ /* 0x000fe200078ef847 */
[----:B------:R-:W-:Y:S02]  /*37280*/  IMAD.IADD R61, R61, 0x1, R62 ;  /* 0x000000013d3d7824 */ /* 0x000fe400078e023e */
[----:B------:R-:W-:Y:S01]  /*37290*/  IMAD R67, R67, 0x2800, R66 ;  /* 0x0000280043437824 */ /* 0x000fe200078e0242 */
[----:B------:R-:W-:-:S05]  /*372a0*/  LOP3.LUT R60, R60, R63, RZ, 0x3c, !PT ;  /* 0x0000003f3c3c7212 */ /* 0x000fca00078e3cff */
[----:B------:R-:W-:Y:S01]  /*372b0*/  IMAD.IADD R67, R67, 0x1, R60 ;  /* 0x0000000143437824 */ /* 0x000fe200078e023c */
[----:B------:R-:W-:-:S04]  /*372c0*/  IADD3 R60, P1, P2, R102, R61, R55 ;  /* 0x0000003d663c7210 */ /* 0x000fc80007a3e037 */
[----:B------:R-:W-:Y:S02]  /*372d0*/  IADD3.X R61, R103, RZ, R93, P1, P2 ;  /* 0x000000ff673d7210 */ /* 0x000fe40000fe445d */
[----:B------:R-:W-:Y:S02]  /*372e0*/  ISETP.GE.AND P2, PT, R97, R68, PT ;  /* 0x000000446100720c */ /* 0x000fe40003f46270 */
[----:B------:R-:W-:Y:S01]  /*372f0*/  IADD3 R64, P3, P4, R102, R67, R55 ;  /* 0x0000004366407210 */ /* 0x000fe20007c7e037 */
[----:B------:R-:W-:Y:S01]  /*37300*/  IMAD.SHL.U32 R73, R73, 0x10, RZ ;  /* 0x0000001049497824 */ /* 0x000fe200078e00ff */
[----:B------:R-:W5:Y:S02]  /*37310*/  LD.E.128 R60, desc[UR4][R60.64] ;  /* 0x000000043c3c7980 */ /* 0x000f64000c101d00 */
[----:B------:R-:W-:Y:S02]  /*37320*/  IADD3.X R65, R103, RZ, R93, P3, P4 ;  /* 0x000000ff67417210 */ /* 0x000fe40001fe845d */
[----:B------:R-:W-:-:S04]  /*37330*/  ISETP.GE.AND P1, PT, R71, R7, PT ;  /* 0x000000074700720c */ /* 0x000fc80003f26270 */
[----:B------:R-:W5:Y:S01]  /*37340*/  LD.E.128 R64, desc[UR6][R64.64] ;  /* 0x0000000640407980 */ /* 0x000f62000c101d00 */
[----:B------:R-:W-:Y:S01]  /*37350*/  SHF.R.S32.HI R68, RZ, 0x1f, R73 ;  /* 0x0000001fff447819 */ /* 0x000fe20000011449 */
[----:B------:R-:W-:Y:S07]  /*37360*/  @P2 BRA `(.L_x_4587) ;  /* 0x0000000c00dc2947 */ /* 0x000fee0003800000 */
[----:B------:R-:W-:Y:S01]  /*37370*/  SHF.R.U32.HI R74, RZ, 0x8, R37 ;  /* 0x00000008ff4a7819 */ /* 0x000fe20000011625 */
[----:B-----5:R-:W-:Y:S01]  /*37380*/  IMAD.MOV.U32 R72, RZ, RZ, R67 ;  /* 0x000000ffff487224 */ /* 0x020fe200078e0043 */
        /* <DEDUP_REMOVED lines=13> */
[----:B------:R-:W-:Y:S02]  /*37460*/  PRMT R76, R67, 0x7604, R74 ;  /* 0x00007604434c7816 */ /* 0x000fe4000000004a */
[----:B------:R-:W-:Y:S02]  /*37470*/  SHF.R.U32.HI R67, RZ, 0x8, R13 ;  /* 0x00000008ff437819 */ /* 0x000fe4000001160d */
[----:B------:R-:W-:Y:S02]  /*37480*/  LOP3.LUT R78, R39, 0xff, RZ, 0xc0, !PT ;  /* 0x000000ff274e7812 */ /* 0x000fe400078ec0ff */
[----:B------:R-:W-:-:S02]  /*37490*/  LOP3.LUT R75, R75, 0xff, RZ, 0xc0, !PT ;  /* 0x000000ff4b4b7812 */ /* 0x000fc400078ec0ff */
[----:B------:R-:W-:Y:S02]  /*374a0*/  LOP3.LUT R74, R13, 0xff, RZ, 0xc0, !PT ;  /* 0x000000ff0d4a7812 */ /* 0x000fe400078ec0ff */
[----:B------:R-:W-:Y:S02]  /*374b0*/  LOP3.LUT R67, R67, 0xff, RZ, 0xc0, !PT ;  /* 0x000000ff43437812 */ /* 0x000fe400078ec0ff */
[----:B------:R-:W-:Y:S02]  /*374c0*/  SHF.R.U32.HI R82, RZ, 0x8, R15 ;  /* 0x00000008ff527819 */ /* 0x000fe4000001160f */
[----:B------:R-:W-:Y:S02]  /*374d0*/  LOP3.LUT R81, R12, 0xff, RZ, 0xc0, !PT ;  /* 0x000000ff0c517812 */ /* 0x000fe400078ec0ff */
[----:B------:R-:W-:Y:S02]  /*374e0*/  PRMT R79, R75, 0x7604, R78 ;  /* 0x000076044b4f7816 */ /* 0x000fe4000000004e */
[----:B------:R-:W-:-:S02]  /*374f0*/  SHF.R.U32.HI R75, RZ, 0x8, R14 ;  /* 0x00000008ff4b7819 */ /* 0x000fc4000001160e */
[----:B------:R-:W-:Y:S02]  /*37500*/  PRMT R78, R67, 0x7604, R74 ;  /* 0x00007604434e7816 */ /* 0x000fe4000000004a */
        /* <DEDUP_REMOVED lines=8> */
[----:B------:R-:W-:Y:S02]  /*37590*/  PRMT R80, R75, 0x7604, R80 ;  /* 0x000076044b507816 */ /* 0x000fe40000000050 */
[----:B------:R-:W-:Y:S02]  /*375a0*/  SHF.R.U32.HI R75, RZ, 0x10, R38 ;  /* 0x00000010ff4b7819 */ /* 0x000fe40000011626 */
[----:B------:R-:W-:-:S02]  /*375b0*/  SHF.R.U32.HI R67, RZ, 0x10, R36 ;  /* 0x00000010ff437819 */ /* 0x000fc40000011624 */
[----:B------:R-:W-:Y:S02]  /*375c0*/  PRMT R74, R74, 0x7054, R77 ;  /* 0x000070544a4a7816 */ /* 0x000fe4000000004d */
[----:B------:R-:W-:Y:S02]  /*375d0*/  SHF.R.U32.HI R77, RZ, 0x10, R13 ;  /* 0x00000010ff4d7819 */ /* 0x000fe4000001160d */
[----:B------:R-:W-:Y:S02]  /*375e0*/  LOP3.LUT R75, R75, 0xff, RZ, 0xc0, !PT ;  /* 0x000000ff4b4b7812 */ /* 0x000fe400078ec0ff */
[----:B------:R-:W-:Y:S02]  /*375f0*/  LOP3.LUT R67, R67, 0xff, RZ, 0xc0, !PT ;  /* 0x000000ff43437812 */ /* 0x000fe400078ec0ff */
[----:B------:R-:W-:Y:S02]  /*37600*/  SHF.R.U32.HI R82, RZ, 0x10, R39 ;  /* 0x00000010ff527819 */ /* 0x000fe40000011627 */
[----:B------:R-:W-:-:S02]  /*37610*/  LOP3.LUT R77, R77, 0xff, RZ, 0xc0, !PT ;  /* 0x000000ff4d4d7812 */ /* 0x000fc400078ec0ff */
[----:B------:R-:W-:Y:S02]  /*37620*/  PRMT R75, R75, 0x7054, R76 ;  /* 0x000070544b4b7816 */ /* 0x000fe4000000004c */
[----:B------:R-:W-:Y:S02]  /*37630*/  SHF.R.U32.HI R76, RZ, 0x10, R12 ;  /* 0x00000010ff4c7819 */ /* 0x000fe4000001160c */
[----:B------:R-:W-:Y:S02]  /*37640*/  PRMT R67, R67, 0x7054, R70 ;  /* 0x0000705443437816 */ /* 0x000fe40000000046 */
[----:B------:R-:W-:Y:S02]  /*37650*/  LOP3.LUT R70, R82, 0xff, RZ, 0xc0, !PT ;  /* 0x000000ff52467812 */ /* 0x000fe400078ec0ff */
[----:B------:R-:W-:Y:S02]  /*37660*/  PRMT R77, R77, 0x7054, R78 ;  /* 0x000070544d4d7816 */ /* 0x000fe4000000004e */
[----:B------:R-:W-:-:S02]  /*37670*/  SHF.R.U32.HI R78, RZ, 0x18, R13 ;  /* 0x00000018ff4e7819 */ /* 0x000fc4000001160d */
[----:B------:R-:W-:Y:S02]  /*37680*/  LOP3.LUT R76, R76, 0xff, RZ, 0xc0, !PT ;  /* 0x000000ff4c4c7812 */ /* 0x000fe400078ec0ff */
[----:B------:R-:W-:Y:S02]  /*37690*/  SHF.R.U32.HI R82, RZ, 0x10, R15 ;  /* 0x00000010ff527819 */ /* 0x000fe4000001160f */
[----:B------:R-:W-:Y:S02]  /*376a0*/  PRMT R70, R70, 0x7054, R79 ;  /* 0x0000705446467816 */ /* 0x000fe4000000004f */
[----:B------:R-:W-:Y:S02]  /*376b0*/  SHF.R.U32.HI R37, RZ, 0x18, R37 ;  /* 0x00000018ff257819 */ /* 0x000fe40000011625 */
[----:B------:R-:W-:Y:S02]  /*376c0*/  SHF.R.U32.HI R79, RZ, 0x10, R14 ;  /* 0x00000010ff4f7819 */ /* 0x000fe4000001160e */
[----:B------:R-:W-:-:S02]  /*376d0*/  PRMT R77, R78, 0x654, R77 ;  /* 0x000006544e4d7816 */ /* 0x000fc4000000004d */
[----:B------:R-:W-:Y:S02]  /*376e0*/  PRMT R81, R76, 0x7054, R81 ;  /* 0x000070544c517816 */ /* 0x000fe40000000051 */
[----:B------:R-:W-:Y:S02]  /*376f0*/  LOP3.LUT R76, R82, 0xff, RZ, 0xc0, !PT ;  /* 0x000000ff524c7812 */ /* 0x000fe400078ec0ff */
[----:B------:R-:W-:Y:S02]  /*37700*/  PRMT R74, R37, 0x654, R74 ;  /* 0x00000654254a7816 */ /* 0x000fe4000000004a */
[----:B------:R-:W-:Y:S02]  /*37710*/  LOP3.LUT R38, R75, 0xff000000, R38, 0xf8, !PT ;  /* 0xff0000004b267812 */ /* 0x000fe400078ef826 */
[----:B------:R-:W-:Y:S02]  /*37720*/  LOP3.LUT R79, R79, 0xff, RZ, 0xc0, !PT ;  /* 0x000000ff4f4f7812 */ /* 0x000fe400078ec0ff */
[----:B------:R-:W-:-:S02]  /*37730*/  F2FP.F16.E4M3.UNPACK_B R37, R65 ;  /* 0x00000041ff25723e */ /* 0x000fc400020006ff */
[----:B------:R-:W-:Y:S02]  /*37740*/  F2FP.F16.E4M3.UNPACK_B R75, R77 ;  /* 0x0000004dff4b723e */ /* 0x000fe400020006ff */
[----:B------:R-:W-:Y:S02]  /*37750*/  PRMT R85, R76, 0x7054, R85 ;  /* 0x000070544c557816 */ /* 0x000fe40000000055 */
[----:B------:R-:W-:Y:S02]  /*37760*/  SHF.R.U32.HI R87, RZ, 0x18, R39 ;  /* 0x00000018ff577819 */ /* 0x000fe40000011627 */
[----:B------:R-:W-:Y:S02]  /*37770*/  LOP3.LUT R76, R67, 0xff000000, R36, 0xf8, !PT ;  /* 0xff000000434c7812 */ /* 0x000fe400078ef824 */
[----:B------:R-:W-:Y:S02]  /*37780*/  F2FP.F16.E4M3.UNPACK_B R39, R74 ;  /* 0x0000004aff27723e */ /* 0x000fe400020006ff */
[----:B------:R-:W-:Y:S01]  /*37790*/  PRMT R83, R79, 0x7054, R80 ;  /* 0x000070544f537816 */ /* 0x000fe20000000050 */
[----:B------:R-:W-:Y:S01]  /*377a0*/  HADD2.F32 R79, -RZ, R75.H0_H0 ;  /* 0x2000004bff4f7230 */ /* 0x000fe20000004100 */
[----:B------:R-:W-:Y:S01]  /*377b0*/  LOP3.LUT R81, R81, 0xff000000, R12, 0xf8, !PT ;  /* 0xff00000051517812 */ /* 0x000fe200078ef80c */
[----:B------:R-:W-:Y:S01]  /*377c0*/  HADD2.F32 R12, -RZ, R37.H0_H0 ;  /* 0x20000025ff0c7230 */ /* 0x000fe20000004100 */
[----:B------:R-:W-:Y:S01]  /*377d0*/  F2FP.F16.E4M3.UNPACK_B R36, R61 ;  /* 0x0000003dff24723e */ /* 0x000fe200020006ff */
[----:B------:R-:W-:Y:S01]  /*377e0*/  HADD2.F32 R67, -RZ, R39.H0_H0 ;  /* 0x20000027ff437230 */ /* 0x000fe20000004100 */
[----:B------:R-:W-:Y:S01]  /*377f0*/  F2FP.F16.E4M3.UNPACK_B R65, R65.H1 ;  /* 0x00000041ff41723e */ /* 0x000fe200030006ff */
[----:B------:R-:W-:-:S02]  /*37800*/  HADD2.F32 R37, -RZ, R37.H1_H1 ;  /* 0x30000025ff257230 */ /* 0x000fc40000004100 */
[C---:B------:R-:W-:Y:S01]  /*37810*/  FMUL.FTZ R80, R12.reuse, R79 ;  /* 0x0000004f0c507220 */ /* 0x040fe20000410000 */
[----:B------:R-:W-:Y:S02]  /*37820*/  HADD2.F32 R13, -RZ, R36.H0_H0 ;  /* 0x20000024ff0d7230 */ /* 0x000fe40000004100 */
[-C--:B------:R-:W-:Y:S01]  /*37830*/  FMUL.FTZ R82, R12, R67.reuse ;  /* 0x000000430c527220 */ /* 0x080fe20000410000 */
[----:B------:R-:W-:Y:S01]  /*37840*/  F2FP.F16.E4M3.UNPACK_B R74, R74.H1 ;  /* 0x0000004aff4a723e */ /* 0x000fe200030006ff */
[----:B------:R-:W-:Y:S01]  /*37850*/  HADD2.F32 R75, -RZ, R75.H1_H1 ;  /* 0x3000004bff4b7230 */ /* 0x000fe20000004100 */
[----:B------:R-:W-:Y:S01]  /*37860*/  SHF.R.U32.HI R84, RZ, 0x18, R15 ;  /* 0x00000018ff547819 */ /* 0x000fe2000001160f */
[C---:B------:R-:W-:Y:S01]  /*37870*/  FFMA.FTZ R12, R13.reuse, R67, -R80 ;  /* 0x000000430d0c7223 */ /* 0x040fe20000010850 */
[----:B------:R-:W-:Y:S01]  /*37880*/  F2FP.F16.E4M3.UNPACK_B R80, R77.H1 ;  /* 0x0000004dff50723e */ /* 0x000fe200030006ff */
[----:B------:R-:W-:Y:S01]  /*37890*/  FFMA.FTZ R13, R13, R79, R82 ;  /* 0x0000004f0d0d7223 */ /* 0x000fe20000010052 */
[----:B------:R-:W-:Y:S01]  /*378a0*/  F2FP.F16.E4M3.UNPACK_B R61, R61.H1 ;  /* 0x0000003dff3d723e */ /* 0x000fe200030006ff */
[----:B------:R-:W-:Y:S01]  /*378b0*/  HADD2.F32 R15, -RZ, R65.H0_H0 ;  /* 0x20000041ff0f7230 */ /* 0x000fe20000004100 */
[----:B------:R-:W-:Y:S01]  /*378c0*/  PRMT R78, R87, 0x654, R70 ;  /* 0x00000654574e7816 */ /* 0x000fe20000000046 */
[----:B------:R-:W-:-:S02]  /*378d0*/  HADD2.F32 R82, -RZ, R80.H0_H0 ;  /* 0x20000050ff527230 */ /* 0x000fc40000004100 */
[----:B------:R-:W-:Y:S01]  /*378e0*/  FMUL.FTZ R77, R37, R75 ;  /* 0x0000004b254d7220 */ /* 0x000fe20000410000 */
[----:B------:R-:W-:Y:S01]  /*378f0*/  HADD2.F32 R70, -RZ, R74.H0_H0 ;  /* 0x2000004aff467230 */ /* 0x000fe20000004100 */
[----:B------:R-:W-:Y:S01]  /*37900*/  PRMT R85, R84, 0x654, R85 ;  /* 0x0000065454557816 */ /* 0x000fe20000000055 */
[----:B------:R-:W-:Y:S02]  /*37910*/  HADD2.F32 R36, -RZ, R36.H1_H1 ;  /* 0x30000024ff247230 */ /* 0x000fe40000004100 */
[C---:B------:R-:W-:Y:S01]  /*37920*/  FMUL.FTZ R86, R15.reuse, R82 ;  /* 0x000000520f567220 */ /* 0x040fe20000410000 */
[----:B------:R-:W-:Y:S02]  /*37930*/  HADD2.F32 R67, -RZ, R39.H1_H1 ;  /* 0x30000027ff437230 */ /* 0x000fe40000004100 */
[----:B------:R-:W-:Y:S01]  /*37940*/  FMUL.FTZ R79, R15, R70 ;  /* 0x000000460f4f7220 */ /* 0x000fe20000410000 */
[--C-:B------:R-:W-:Y:S01]  /*37950*/  HADD2.F32 R39, -RZ, R61.reuse.H0_H0 ;  /* 0x2000003dff277230 */ /* 0x100fe20000004100 */
[----:B------:R-:W-:Y:S01]  /*37960*/  LOP3.LUT R14, R83, 0xff000000, R14, 0xf8, !PT ;  /* 0xff000000530e7812 */ /* 0x000fe200078ef80e */
[----:B------:R-:W-:-:S02]  /*37970*/  HADD2.F32 R61, -RZ, R61.H1_H1 ;  /* 0x3000003dff3d7230 */ /* 0x000fc40000004100 */
[-C--:B------:R-:W-:Y:S01]  /*37980*/  FMUL.FTZ R84, R37, R67.reuse ;  /* 0x0000004325547220 */ /* 0x080fe20000410000 */
[C---:B------:R-:W-:Y:S01]  /*37990*/  FFMA.FTZ R15, R36.reuse, R67, -R77 ;  /* 0x00000043240f7223 */ /* 0x040fe2000001084d */
[C---:B------:R-:W-:Y:S01]  /*379a0*/  FFMA.FTZ R37, R39.reuse, R70, -R86 ;  /* 0x0000004627257223 */ /* 0x040fe20000010856 */
[----:B------:R-:W-:Y:S02]  /*379b0*/  HADD2.F32 R77, -RZ, R74.H1_H1 ;  /* 0x3000004aff4d7230 */ /* 0x000fe40000004100 */
[----:B------:R-:W-:Y:S01]  /*379c0*/  FFMA.FTZ R39, R39, R82, R79 ;  /* 0x0000005227277223 */ /* 0x000fe2000001004f */
[----:B------:R-:W-:Y:S01]  /*379d0*/  F2FP.F16.E4M3.UNPACK_B R74, R72 ;  /* 0x00000048ff4a723e */ /* 0x000fe200020006ff */
[----:B------:R-:W-:Y:S01]  /*379e0*/  FFMA.FTZ R36, R36, R75, R84 ;  /* 0x0000004b24247223 */ /* 0x000fe20000010054 */
[----:B------:R-:W-:Y:S01]  /*379f0*/  F2FP.F16.E4M3.UNPACK_B R83, R85 ;  /* 0x00000055ff53723e */ /* 0x000fe200020006ff */
        /* <DEDUP_REMOVED lines=8> */
[----:B------:R-:W-:Y:S01]  /*37a80*/  HADD2.F32 R80, -RZ, R79.H0_H0 ;  /* 0x2000004fff507230 */ /* 0x000fe20000004100 */
[----:B------:R-:W-:Y:S01]  /*37a90*/  F2FP.F16.E4M3.UNPACK_B R72, R72.H1 ;  /* 0x00000048ff48723e */ /* 0x000fe200030006ff */
[----:B------:R-:W-:Y:S02]  /*37aa0*/  HADD2.F32 R67, -RZ, R65.H0_H0 ;  /* 0x20000041ff437230 */ /* 0x000fe40000004100 */
[C---:B------:R-:W-:Y:S01]  /*37ab0*/  FMUL.FTZ R70, R75.reuse, R84 ;  /* 0x000000544b467220 */ /* 0x040fe20000410000 */
[----:B------:R-:W-:Y:S01]  /*37ac0*/  F2FP.F16.E4M3.UNPACK_B R85, R85.H1 ;  /* 0x00000055ff55723e */ /* 0x000fe200030006ff */
[----:B------:R-:W-:Y:S01]  /*37ad0*/  FMUL.FTZ R75, R75, R80 ;  /* 0x000000504b4b7220 */ /* 0x000fe20000410000 */
[----:B------:R-:W-:Y:S01]  /*37ae0*/  F2FP.F16.E4M3.UNPACK_B R78, R78.H1 ;  /* 0x0000004eff4e723e */ /* 0x000fe200030006ff */
[C---:B------:R-:W-:Y:S01]  /*37af0*/  FFMA.FTZ R90, R67.reuse, R80, -R70 ;  /* 0x00000050435a7223 */ /* 0x040fe20000010846 */
[----:B------:R-:W-:Y:S01]  /*37b00*/  F2FP.F16.E4M3.UNPACK_B R63, R63.H1 ;  /* 0x0000003fff3f723e */ /* 0x000fe200030006ff */
[----:B------:R-:W-:Y:S01]  /*37b10*/  FFMA.FTZ R91, R67, R84, R75 ;  /* 0x00000054435b7223 */ /* 0x000fe2000001004b */
[----:B------:R-:W-:-:S02]  /*37b20*/  HADD2.F32 R67, -RZ, R72.H0_H0 ;  /* 0x20000048ff437230 */ /* 0x000fc40000004100 */
[C---:B------:R-:W-:Y:S01]  /*37b30*/  FFMA.FTZ R86, R61.reuse, R77, -R86 ;  /* 0x0000004d3d567223 */ /* 0x040fe20000010856 */
[----:B------:R-:W-:Y:S02]  /*37b40*/  HADD2.F32 R80, -RZ, R85.H0_H0 ;  /* 0x20000055ff507230 */ /* 0x000fe40000004100 */
[----:B------:R-:W-:Y:S01]  /*37b50*/  FFMA.FTZ R88, R61, R82, R87 ;  /* 0x000000523d587223 */ /* 0x000fe20000010057 */
[----:B------:R-:W-:Y:S01]  /*37b60*/  HADD2.F32 R74, -RZ, R74.H1_H1 ;  /* 0x3000004aff4a7230 */ /* 0x000fe20000004100 */
[-C--:B------:R-:W-:Y:S01]  /*37b70*/  F2FP.F16.E4M3.UNPACK_B R77, R81.reuse.H1 ;  /* 0x00000051ff4d723e */ /* 0x080fe200030006ff */
[----:B------:R-:W-:Y:S02]  /*37b80*/  HADD2.F32 R83, -RZ, R83.H1_H1 ;  /* 0x30000053ff537230 */ /* 0x000fe40000004100 */
        /* <DEDUP_REMOVED lines=8> */
[----:B------:R-:W-:Y:S01]  /*37c10*/  FMUL.FTZ R74, R74, R79 ;  /* 0x0000004f4a4a7220 */ /* 0x000fe20000410000 */
[----:B------:R-:W-:Y:S02]  /*37c20*/  HADD2.F32 R72, -RZ, R72.H1_H1 ;  /* 0x30000048ff487230 */ /* 0x000fe40000004100 */
[----:B------:R-:W-:Y:S01]  /*37c30*/  FFMA.FTZ R107, R61, R80, R67 ;  /* 0x000000503d6b7223 */ /* 0x000fe20000010043 */
[----:B------:R-:W-:Y:S01]  /*37c40*/  F2FP.F16.E4M3.UNPACK_B R67, R64.H1 ;  /* 0x00000040ff43723e */ /* 0x000fe200030006ff */
[C---:B------:R-:W-:Y:S01]  /*37c50*/  FFMA.FTZ R104, R65.reuse, R83, R74 ;  /* 0x0000005341687223 */ /* 0x040fe2000001004a */
[----:B------:R-:W-:Y:S01]  /*37c60*/  HADD2.F32 R85, -RZ, R85.H1_H1 ;  /* 0x30000055ff557230 */ /* 0x000fe20000004100 */
[----:B------:R-:W-:Y:S01]  /*37c70*/  F2FP.F16.E4M3.UNPACK_B R74, R76.H1 ;  /* 0x0000004cff4a723e */ /* 0x000fe200030006ff */
[----:B------:R-:W-:Y:S01]  /*37c80*/  FFMA.FTZ R105, R65, R79, -R82 ;  /* 0x0000004f41697223 */ /* 0x000fe20000010852 */
[----:B------:R-:W-:Y:S01]  /*37c90*/  FFMA.FTZ R106, R61, R70, -R84 ;  /* 0x000000463d6a7223 */ /* 0x000fe20000010854 */
[----:B------:R-:W-:Y:S01]  /*37ca0*/  HADD2.F32 R65, -RZ, R63.H1_H1 ;  /* 0x3000003fff417230 */ /* 0x000fe20000004100 */
[----:B------:R-:W-:Y:S01]  /*37cb0*/  F2FP.F16.E4M3.UNPACK_B R61, R60.H1 ;  /* 0x0000003cff3d723e */ /* 0x000fe200030006ff */
[----:B------:R-:W-:-:S02]  /*37cc0*/  HADD2.F32 R78, -RZ, R78.H1_H1 ;  /* 0x3000004eff4e7230 */ /* 0x000fc40000004100 */
[C---:B------:R-:W-:Y:S01]  /*37cd0*/  FMUL.FTZ R80, R72.reuse, R85 ;  /* 0x0000005548507220 */ /* 0x040fe20000410000 */
[----:B------:R-:W-:Y:S01]  /*37ce0*/  HADD2.F32 R70, -RZ, R67.H0_H0 ;  /* 0x20000043ff467230 */ /* 0x000fe20000004100 */
[----:B------:R-:W-:Y:S01]  /*37cf0*/  F2FP.F16.E4M3.UNPACK_B R64, R64 ;  /* 0x00000040ff40723e */ /* 0x000fe200020006ff */
[----:B------:R-:W-:Y:S02]  /*37d00*/  HADD2.F32 R79, -RZ, R77.H0_H0 ;  /* 0x2000004dff4f7230 */ /* 0x000fe40000004100 */
[-C--:B------:R-:W-:Y:S01]  /*37d10*/  FMUL.FTZ R82, R72, R78.reuse ;  /* 0x0000004e48527220 */ /* 0x080fe20000410000 */
[----:B------:R-:W-:Y:S02]  /*37d20*/  HADD2.F32 R75, -RZ, R74.H0_H0 ;  /* 0x2000004aff4b7230 */ /* 0x000fe40000004100 */
[----:B------:R-:W-:Y:S01]  /*37d30*/  FFMA.FTZ R111, R65, R78, -R80 ;  /* 0x0000004e416f7223 */ /* 0x000fe20000010850 */
[----:B------:R-:W-:Y:S02]  /*37d40*/  HADD2.F32 R63, -RZ, R61.H0_H0 ;  /* 0x2000003dff3f7230 */ /* 0x000fe40000004100 */
[----:B------:R-:W-:Y:S01]  /*37d50*/  FMUL.FTZ R72, R70, R79 ;  /* 0x0000004f46487220 */ /* 0x000fe20000410000 */
[----:B------:R-:W-:-:S02]  /*37d60*/  HADD2.F32 R67, -RZ, R67.H1_H1 ;  /* 0x30000043ff437230 */ /* 0x000fc40000004100 */
[----:B------:R-:W-:Y:S01]  /*37d70*/  FMUL.FTZ R70, R70, R75 ;  /* 0x0000004b46467220 */ /* 0x000fe20000410000 */
[----:B------:R-:W-:Y:S01]  /*37d80*/  HADD2.F32 R78, -RZ, R77.H1_H1 ;  /* 0x3000004dff4e7230 */ /* 0x000fe20000004100 */
[----:B------:R-:W-:Y:S01]  /*37d90*/  F2FP.F16.E4M3.UNPACK_B R76, R76 ;  /* 0x0000004cff4c723e */ /* 0x000fe200020006ff */
[----:B------:R-:W-:Y:S02]  /*37da0*/  HADD2.F32 R74, -RZ, R74.H1_H1 ;  /* 0x3000004aff4a7230 */ /* 0x000fe40000004100 */
[----:B------:R-:W-:Y:S01]  /*37db0*/  FFMA.FTZ R110, R65, R85, R82 ;  /* 0x00000055416e7223 */ /* 0x000fe20000010052 */
[C---:B------:R-:W-:Y:S01]  /*37dc0*/  FFMA.FTZ R80, R63.reuse, R75, -R72 ;  /* 0x0000004b3f507223 */ /* 0x040fe20000010848 */
[----:B------:R-:W-:Y:S01]  /*37dd0*/  FFMA.FTZ R82, R63, R79, R70 ;  /* 0x0000004f3f527223 */ /* 0x000fe20000010046 */
[----:B------:R-:W-:Y:S02]  /*37de0*/  HADD2.F32 R61, -RZ, R61.H1_H1 ;  /* 0x3000003dff3d7230 */ /* 0x000fe40000004100 */
[----:B------:R-:W-:Y:S01]  /*37df0*/  FMUL.FTZ R84, R67, R78 ;  /* 0x0000004e43547220 */ /* 0x000fe20000410000 */
[----:B------:R-:W-:Y:S01]  /*37e00*/  F2FP.F16.E4M3.UNPACK_B R60, R60 ;  /* 0x0000003cff3c723e */ /* 0x000fe200020006ff */
[----:B------:R-:W-:-:S02]  /*37e10*/  HADD2.F32 R63, -RZ, R64.H0_H0 ;  /* 0x20000040ff3f7230 */ /* 0x000fc40000004100 */
[-C--:B------:R-:W-:Y:S01]  /*37e20*/  FMUL.FTZ R67, R67, R74.reuse ;  /* 0x0000004a43437220 */ /* 0x080fe20000410000 */
[----:B------:R-:W-:Y:S02]  /*37e30*/  HADD2.F32 R72, -RZ, R81.H0_H0 ;  /* 0x20000051ff487230 */ /* 0x000fe40000004100 */
[C---:B------:R-:W-:Y:S01]  /*37e40*/  FFMA.FTZ R83, R61.reuse, R74, -R84 ;  /* 0x0000004a3d537223 */ /* 0x040fe20000010854 */
[----:B------:R-:W-:Y:S02]  /*37e50*/  HADD2.F32 R70, -RZ, R76.H0_H0 ;  /* 0x2000004cff467230 */ /* 0x000fe40000004100 */
[----:B------:R-:W-:Y:S01]  /*37e60*/  FFMA.FTZ R85, R61, R78, R67 ;  /* 0x0000004e3d557223 */ /* 0x000fe20000010043 */
        /* <DEDUP_REMOVED lines=10> */
[----:B------:R-:W-:-:S02]  /*37f10*/  F2FP.F16.E4M3.UNPACK_B R63, R66.H1 ;  /* 0x00000042ff3f723e */ /* 0x000fc400030006ff */
[----:B------:R-:W-:Y:S01]  /*37f20*/  F2FP.F16.E4M3.UNPACK_B R70, R14.H1 ;  /* 0x0000000eff46723e */ /* 0x000fe200030006ff */
[-C--:B------:R-:W-:Y:S01]  /*37f30*/  FFMA.FTZ R79, R60, R61.reuse, -R65 ;  /* 0x0000003d3c4f7223 */ /* 0x080fe20000010841 */
        /* <DEDUP_REMOVED lines=28> */
[----:B------:R-:W-:Y:S01]  /*38100*/  HADD2.F32 R66, -RZ, R66.H1_H1 ;  /* 0x30000042ff427230 */ /* 0x000fe20000004100 */
[----:B------:R-:W-:Y:S01]  /*38110*/  F2FP.SATFINITE.E4M3.F32.PACK_AB_MERGE_C R64, R87, R64, RZ ;  /* 0x000000405740723e */ /* 0x000fe200048070ff */
[----:B------:R-:W-:Y:S02]  /*38120*/  HADD2.F32 R61, -RZ, R60.H0_H0 ;  /* 0x2000003cff3d7230 */ /* 0x000fe40000004100 */
[----:B------:R-:W-:Y:S01]  /*38130*/  FMUL.FTZ R75, R38, R65 ;  /* 0x00000041264b7220 */ /* 0x000fe20000410000 */
[----:B------:R-:W-:Y:S01]  /*38140*/  HADD2.F32 R67, -RZ, R14.H1_H1 ;  /* 0x3000000eff437230 */ /* 0x000fe20000004100 */
[----:B------:R-:W-:Y:S01]  /*38150*/  F2FP.SATFINITE.E4M3.F32.PACK_AB_MERGE_C R78, R89, R78, RZ ;  /* 0x0000004e594e723e */ /* 0x000fe200048070ff */
[----:B------:R-:W-:-:S02]  /*38160*/  HADD2.F32 R63, -RZ, R60.H1_H1 ;  /* 0x3000003cff3f7230 */ /* 0x000fc40000004100 */
[----:B------:R-:W-:Y:S01]  /*38170*/  FMUL.FTZ R38, R38, R61 ;  /* 0x0000003d26267220 */ /* 0x000fe20000410000 */
[--C-:B------:R-:W-:Y:S02]  /*38180*/  HADD2.F32 R14, -RZ, R62.reuse.H0_H0 ;  /* 0x2000003eff0e7230 */ /* 0x100fe40000004100 */
        /* <DEDUP_REMOVED lines=8> */
[----:B------:R-:W-:-:S02]  /*38210*/  F2FP.SATFINITE.E4M3.F32.PACK_AB_MERGE_C R76, R76, R77, R82 ;  /* 0x0000004d4c4c723e */ /* 0x000fc40004807052 */
[----:B------:R-:W-:Y:S02]  /*38220*/  F2FP.SATFINITE.E4M3.F32.PACK_AB_MERGE_C R37, R86, R37, RZ ;  /* 0x000000255625723e */ /* 0x000fe400048070ff */
[----:B------:R-:W-:Y:S02]  /*38230*/  F2FP.SATFINITE.E4M3.F32.PACK_AB_MERGE_C R106, R111, R106, RZ ;  /* 0x0000006a6f6a723e */ /* 0x000fe400048070ff */
[----:B------:R-:W-:Y:S02]  /*38240*/  F2FP.SATFINITE.E4M3.F32.PACK_AB_MERGE_C R39, R88, R39, RZ ;  /* 0x000000275827723e */ /* 0x000fe400048070ff */
[----:B------:R-:W-:Y:S02]  /*38250*/  F2FP.SATFINITE.E4M3.F32.PACK_AB_MERGE_C R80, R83, R80, RZ ;  /* 0x000000505350723e */ /* 0x000fe400048070ff */
[----:B------:R-:W-:Y:S01]  /*38260*/  F2FP.SATFINITE.E4M3.F32.PACK_AB_MERGE_C R62, R14, R75, R64 ;  /* 0x0000004b0e3e723e */ /* 0x000fe20004807040 */
[----:B------:R-:W-:Y:S01]  /*38270*/  IMAD.MOV.U32 R64, RZ, RZ, R76 ;  /* 0x000000ffff407224 */ /* 0x000fe200078e004c */
[----:B------:R-:W-:Y:S01]  /*38280*/  F2FP.SATFINITE.E4M3.F32.PACK_AB_MERGE_C R66, R67, R38, R78 ;  /* 0x000000264342723e */ /* 0x000fe2000480704e */
[----:B------:R-:W-:Y:S01]  /*38290*/  IMAD.MOV.U32 R67, RZ, RZ, R91 ;  /* 0x000000ffff437224 */ /* 0x000fe200078e005b */
[----:B------:R-:W-:-:S02]  /*382a0*/  F2FP.SATFINITE.E4M3.F32.PACK_AB_MERGE_C R61, R15, R12, R37 ;  /* 0x0000000c0f3d723e */ /* 0x000fc40004807025 */
[----:B------:R-:W-:Y:S02]  /*382b0*/  F2FP.SATFINITE.E4M3.F32.PACK_AB_MERGE_C R63, R105, R90, R106 ;  /* 0x0000005a693f723e */ /* 0x000fe4000480706a */
[----:B------:R-:W-:Y:S02]  /*382c0*/  F2FP.SATFINITE.E4M3.F32.PACK_AB_MERGE_C R65, R36, R13, R39 ;  /* 0x0000000d2441723e */ /* 0x000fe40004807027 */
[----:B------:R-:W-:-:S07]  /*382d0*/  F2FP.SATFINITE.E4M3.F32.PACK_AB_MERGE_C R60, R79, R74, R80 ;  /* 0x0000004a4f3c723e */ /* 0x000fce0004807050 */
.L_x_4587:
[----:B------:R-:W-:Y:S05]  /*382e0*/  BSYNC B3 ;  /* 0x0000000000037941 */ /* 0x000fea0003800000 */
.L_x_4586:
        /* <DEDUP_REMOVED lines=11> */
.L_x_4585:
[----:B------:R-:W-:Y:S05]  /*383a0*/  BSYNC B2 ;  /* 0x0000000000027941 */ /* 0x000fea0003800000 */
.L_x_4584:
        /* <DEDUP_REMOVED lines=51> */
[----:B------:R-:W-:-:S03]  /*386e0*/  IADD3.X R13, R103, RZ, R93, P1, P2 ;  /* 0x000000ff670d7210 */ /* 0x000fc60000fe445d */
[----:B------:R-:W-:Y:S01]  /*386f0*/  IMAD.IADD R36, R36, 0x1, R15 ;  /* 0x0000000124247824 */ /* 0x000fe200078e020f */
[----:B------:R-:W-:Y:S01]  /*38700*/  ISETP.GE.AND P2, PT, R65, R60, PT ;  /* 0x0000003c4100720c */ /* 0x000fe20003f46270 */
[----:B------:R-:W-:Y:S01]  /*38710*/  IMAD.SHL.U32 R63, R63, 0x10, RZ ;  /* 0x000000103f3f7824 */ /* 0x000fe200078e00ff */
[----:B------:R-:W5:Y:S02]  /*38720*/  LD.E.128 R12, desc[UR4][R12.64] ;  /* 0x000000040c0c7980 */ /* 0x000f64000c101d00 */
[----:B------:R-:W-:-:S04]  /*38730*/  IADD3 R36, P3, P4, R102, R36, R55 ;  /* 0x0000002466247210 */ /* 0x000fc80007c7e037 */
[----:B------:R-:W-:Y:S02]  /*38740*/  IADD3.X R37, R103, RZ, R93, P3, P4 ;  /* 0x000000ff67257210 */ /* 0x000fe40001fe845d */
[----:B------:R-:W-:-:S04]  /*38750*/  ISETP.GE.AND P1, PT, R61, R7, PT ;  /* 0x000000073d00720c */ /* 0x000fc80003f26270 */
[----:B------:R-:W5:Y:S01]  /*38760*/  LD.E.128 R36, desc[UR6][R36.64] ;  /* 0x0000000624247980 */ /* 0x000f62000c101d00 */
[----:B------:R-:W-:Y:S01]  /*38770*/  SHF.R.S32.HI R60, RZ, 0x1f, R63 ;  /* 0x0000001fff3c7819 */ /* 0x000fe2000001143f */
[----:B------:R-:W-:Y:S07]  /*38780*/  @P2 BRA `(.L_x_4591) ;  /* 0x0000000c00d82947 */ /* 0x000fee0003800000 */
[----:B------:R-:W-:Y:S01]  /*38790*/  SHF.R.U32.HI R65, RZ, 0x8, R40 ;  /* 0x00000008ff417819 */ /* 0x000fe20000011628 */
[----:B-----5:R-:W-:Y:S01]  /*387a0*/  IMAD.MOV.U32 R62, RZ, RZ, R13 ;  /* 0x000000ffff3e7224 */ /* 0x020fe200078e000d */
[----:B------:R-:W-:Y:S01]  /*387b0*/  LOP3.LUT R13, R40, 0xff, RZ, 0xc0, !PT ;  /* 0x000000ff280d7812 */ /* 0x000fe200078ec0ff */
[----:B------:R-:W-:Y:S01]  /*387c0*/  IMAD.MOV.U32 R64, RZ, RZ, R37 ;  /* 0x000000ffff407224 */ /* 0x000fe200078e0025 */
[----:B------:R-:W-:Y:S01]  /*387d0*/  LOP3.LUT R66, R65, 0xff, RZ, 0xc0, !PT ;  /* 0x000000ff41427812 */ /* 0x000fe200078ec0ff */
[----:B------:R-:W-:Y:S01]  /*387e0*/  IMAD.MOV.U32 R37, RZ, RZ, R15 ;  /* 0x000000ffff257224 */ /* 0x000fe200078e000f */
[----:B------:R-:W-:Y:S02]  /*387f0*/  SHF.R.U32.HI R67, RZ, 0x8, R42 ;  /* 0x00000008ff437819 */ /* 0x000fe4000001162a */
[----:B------:R-:W-:Y:S02]  /*38800*/  PRMT R13, R66, 0x7604, R13 ;  /* 0x00007604420d7816 */ /* 0x000fe4000000000d */
[----:B------:R-:W-:-:S02]  /*38810*/  SHF.R.U32.HI R66, RZ, 0x8, R41 ;  /* 0x00000008ff427819 */ /* 0x000fc40000011629 */
[----:B------:R-:W-:Y:S02]  /*38820*/  LOP3.LUT R15, R41, 0xff, RZ, 0xc0, !PT ;  /* 0x000000ff290f7812 */ /* 0x000fe400078ec0ff */
[----:B------:R-:W-:Y:S02]  /*38830*/  LOP3.LUT R66, R66, 0xff, RZ, 0xc0, !PT ;  /* 0x000000ff42427812 */ /* 0x000fe400078ec0ff */
[----:B------:R-:W-:Y:S02]  /*38840*/  LOP3.LUT R65, R42, 0xff, RZ, 0xc0, !PT ;  /* 0x000000ff2a417812 */ /* 0x000fe400078ec0ff */
[----:B------:R-:W-:Y:S02]  /*38850*/  SHF.R.U32.HI R73, RZ, 0x8, R28 ;  /* 0x00000008ff497819 */ /* 0x000fe4000001161c */
[----:B------:R-:W-:Y:S02]  /*38860*/  LOP3.LUT R68, R67, 0xff, RZ, 0xc0, !PT ;  /* 0x000000ff43447812 */ /* 0x000fe400078ec0ff */
[----:B------:R-:W-:-:S02]  /*38870*/  PRMT R15, R66, 0x7604, R15 ;  /* 0x00007604420f7816 */ /* 0x000fc4000000000f */
[----:B------:R-:W-:Y:S02]  /*38880*/  SHF.R.U32.HI R66, RZ, 0x8, R29 ;  /* 0x00000008ff427819 */ /* 0x000fe4000001161d */
[----:B------:R-:W-:Y:S02]  /*38890*/  LOP3.LUT R72, R28, 0xff, RZ, 0xc0, !PT ;  /* 0x000000ff1c487812 */ /* 0x000fe400078ec0ff */
[----:B------:R-:W-:Y:S02]  /*388a0*/  LOP3.LUT R73, R73, 0xff, RZ, 0xc0, !PT ;  /* 0x000000ff49497812 */ /* 0x000fe400078ec0ff */
[----:B------:R-:W-:Y:S02]  /*388b0*/  PRMT R67, R68, 0x7604, R65 ;  /* 0x0000760444437816 */ /* 0x000fe40000000041 */
[----:B------:R-:W-:Y:S02]  /*388c0*/  SHF.R.U32.HI R71, RZ, 0x8, R43 ;  /* 0x00000008ff477819 */ /* 0x000fe4000001162b */
[----:B------:R-:W-:-:S02]  /*388d0*/  SHF.R.U32.HI R68, RZ, 0x8, R30 ;  /* 0x00000008ff447819 */ /* 0x000fc4000001161e */
[----:B------:R-:W-:Y:S02]  /*388e0*/  LOP3.LUT R65, R29, 0xff, RZ, 0xc0, !PT ;  /* 0x000000ff1d417812 */ /* 0x000fe400078ec0ff */
[----:B------:R-:W-:Y:S02]  /*388f0*/  LOP3.LUT R66, R66, 0xff, RZ, 0xc0, !PT ;  /* 0x000000ff42427812 */ /* 0x000fe400078ec0ff */
[----:B------:R-:W-:Y:S02]  /*38900*/  PRMT R73, R73, 0x7604, R72 ;  /* 0x0000760449497816 */ /* 0x000fe40000000048 */
[----:B------:R-:W-:Y:S02]  /*38910*/  LOP3.LUT R70, R43, 0xff, RZ, 0xc0, !PT ;  /* 0x000000ff2b467812 */ /* 0x000fe400078ec0ff */
[----:B------:R-:W-:Y:S02]  /*38920*/  LOP3.LUT R71, R71, 0xff, RZ, 0xc0, !PT ;  /* 0x000000ff47477812 */ /* 0x000fe400078ec0ff */
[----:B------:R-:W-:-:S02]  /*38930*/  LOP3.LUT R72, R68, 0xff, RZ, 0xc0, !PT ;  /* 0x000000ff44487812 */ /* 0x000fc400078ec0ff */
[----:B------:R-:W-:Y:S02]  /*38940*/  PRMT R68, R66, 0x7604, R65 ;  /* 0x0000760442447816 */ /* 0x000fe40000000041 */
[----:B------:R-:W-:Y:S02]  /*38950*/  SHF.R.U32.HI R65, RZ, 0x10, R43 ;  /* 0x00000010ff417819 */ /* 0x000fe4000001162b */
[----:B------:R-:W-:Y:S02]  /*38960*/  PRMT R70, R71, 0x7604, R70 ;  /* 0x0000760447467816 */ /* 0x000fe40000000046 */
[----:B------:R-:W-:Y:S01]  /*38970*/  LOP3.LUT R71, R30, 0xff, RZ, 0xc0, !PT ;  /* 0x000000ff1e477812 */ /* 0x000fe200078ec0ff */
[----:B------:R-:W-:Y:S01]  /*38980*/  IMAD.U32 R65, R65, 0x10000, RZ ;  /* 0x0001000041417824 */ /* 0x000fe200078e00ff */
[----:B------:R-:W-:Y:S02]  /*38990*/  LOP3.LUT R13, R13, 0xff0000, R40, 0xf8, !PT ;  /* 0x00ff00000d0d7812 */ /* 0x000fe400078ef828 */
[----:B------:R-:W-:-:S02]  /*389a0*/  PRMT R75, R72, 0x7604, R71 ;  /* 0x00007604484b7816 */ /* 0x000fc40000000047 */
[----:B------:R-:W-:Y:S02]  /*389b0*/  SHF.R.U32.HI R71, RZ, 0x10, R29 ;  /* 0x00000010ff477819 */ /* 0x000fe4000001161d */
[----:B------:R-:W-:Y:S02]  /*389c0*/  SHF.R.U32.HI R66, RZ, 0x10, R41 ;  /* 0x00000010ff427819 */ /* 0x000fe40000011629 */
[----:B------:R-:W-:Y:S01]  /*389d0*/  LOP3.LUT R70, R70, 0xff0000, R65, 0xf8, !PT ;  /* 0x00ff000046467812 */ /* 0x000fe200078ef841 */
[----:B------:R-:W-:Y:S01]  /*389e0*/  IMAD.U32 R71, R71, 0x10000, RZ ;  /* 0x0001000047477824 */ /* 0x000fe200078e00ff */
[----:B------:R-:W-:Y:S01]  /*389f0*/  LOP3.LUT R65, R13, 0xff000000, R40, 0xf8, !PT ;  /* 0xff0000000d417812 */ /* 0x000fe200078ef828 */
[----:B------:R-:W-:Y:S01]  /*38a00*/  IMAD.U32 R66, R66, 0x10000, RZ ;  /* 0x0001000042427824 */ /* 0x000fe200078e00ff */
[----:B------:R-:W-:Y:S02]  /*38a10*/  SHF.R.U32.HI R13, RZ, 0x18, R29 ;  /* 0x00000018ff0d7819 */ /* 0x000fe4000001161d */
[----:B------:R-:W-:-:S02]  /*38a20*/  SHF.R.U32.HI R41, RZ, 0x18, R41 ;  /* 0x00000018ff297819 */ /* 0x000fc40000011629 */
[----:B------:R-:W-:Y:S01]  /*38a30*/  SHF.R.U32.HI R77, RZ, 0x8, R31 ;  /* 0x00000008ff4d7819 */ /* 0x000fe2000001161f */
[----:B------:R-:W-:Y:S01]  /*38a40*/  IMAD.SHL.U32 R13, R13, 0x1000000, RZ ;  /* 0x010000000d0d7824 */ /* 0x000fe200078e00ff */
[----:B------:R-:W-:Y:S01]  /*38a50*/  LOP3.LUT R68, R68, 0xff0000, R71, 0xf8, !PT ;  /* 0x00ff000044447812 */ /* 0x000fe200078ef847 */
[----:B------:R-:W-:Y:S01]  /*38a60*/  IMAD.SHL.U32 R40, R41, 0x1000000, RZ ;  /* 0x0100000029287824 */ /* 0x000fe200078e00ff */
[----:B------:R-:W-:Y:S02]  /*38a70*/  LOP3.LUT R15, R15, 0xff0000, R66, 0xf8, !PT ;  /* 0x00ff00000f0f7812 */ /* 0x000fe400078ef842 */
[----:B------:R-:W-:Y:S02]  /*38a80*/  LOP3.LUT R74, R31, 0xff, RZ, 0xc0, !PT ;  /* 0x000000ff1f4a7812 */ /* 0x000fe400078ec0ff */
[----:B------:R-:W-:Y:S02]  /*38a90*/  LOP3.LUT R77, R77, 0xff, RZ, 0xc0, !PT ;  /* 0x000000ff4d4d7812 */ /* 0x000fe400078ec0ff */
[----:B------:R-:W-:-:S02]  /*38aa0*/  LOP3.LUT R67, R67, 0xff0000, R42, 0xf8, !PT ;  /* 0x00ff000043437812 */ /* 0x000fc400078ef82a */
[----:B------:R-:W-:Y:S02]  /*38ab0*/  LOP3.LUT R68, R68, R13, RZ, 0xfc, !PT ;  /* 0x0000000d44447212 */ /* 0x000fe400078efcff */
[----:B------:R-:W-:Y:S02]  /*38ac0*/  LOP3.LUT R41, R15, R40, RZ, 0xfc, !PT ;  /* 0x000000280f297212 */ /* 0x000fe400078efcff */
[----:B------:R-:W-:Y:S02]  /*38ad0*/  LOP3.LUT R73, R73, 0xff0000, R28, 0xf8, !PT ;  /* 0x00ff000049497812 */ /* 0x000fe400078ef81c */
[----:B------:R-:W-:Y:S02]  /*38ae0*/  PRMT R74, R77, 0x7604, R74 ;  /* 0x000076044d4a7816 */ /* 0x000fe4000000004a */
[----:B------:R-:W-:Y:S02]  /*38af0*/  LOP3.LUT R42, R67, 0xff000000, R42, 0xf8, !PT ;  /* 0xff000000432a7812 */ /* 0x000fe400078ef82a */
[----:B------:R-:W-:-:S02]  /*38b00*/  F2FP.F16.E4M3.UNPACK_B R29, R64 ;  /* 0x00000040ff1d723e */ /* 0x000fc400020006ff */
[----:B------:R-:W-:Y:S02]  /*38b10*/  F2FP.F16.E4M3.UNPACK_B R66, R68 ;  /* 0x00000044ff42723e */ /* 0x000fe400020006ff */
[--C-:B------:R-:W-:Y:S01]  /*38b20*/  SHF.R.U32.HI R77, RZ, 0x10, R31.reuse ;  /* 0x00000010ff4d7819 */ /* 0x100fe2000001161f */
[----:B------:R-:W-:Y:S01]  /*38b30*/  HADD2.F32 R13, -RZ, R29.H0_H0 ;  /* 0x2000001dff0d7230 */ /* 0x000fe20000004100 */
[----:B------:R-:W-:Y:S01]  /*38b40*/  SHF.R.U32.HI R67, RZ, 0x18, R31 ;  /* 0x00000018ff437819 */ /* 0x000fe2000001161f */
[----:B------:R-:W-:Y:S01]  /*38b50*/  HADD2.F32 R72, -RZ, R66.H0_H0 ;  /* 0x20000042ff487230 */ /* 0x000fe20000004100 */
[----:B------:R-:W-:Y:S01]  /*38b60*/  F2FP.F16.E4M3.UNPACK_B R31, R41 ;  /* 0x00000029ff1f723e */ /* 0x000fe200020006ff */
[----:B------:R-:W-:Y:S01]  /*38b70*/  IMAD.U32 R77, R77, 0x10000, RZ ;  /* 0x000100004d4d7824 */ /* 0x000fe200078e00ff */
[----:B------:R-:W-:Y:S01]  /*38b80*/  LOP3.LUT R73, R73, 0xff000000, R28, 0xf8, !PT ;  /* 0xff00000049497812 */ /* 0x000fe200078ef81c */
[----:B------:R-:W-:Y:S01]  /*38b90*/  IMAD.SHL.U32 R67, R67, 0x1000000, RZ ;  /* 0x0100000043437824 */ /* 0x000fe200078e00ff */
[----:B------:R-:W-:Y:S01]  /*38ba0*/  F2FP.F16.E4M3.UNPACK_B R28, R62 ;  /* 0x0000003eff1c723e */ /* 0x000fe200020006ff */
[----:B------:R-:W-:Y:S01]  /*38bb0*/  HADD2.F32 R40, -RZ, R31.H0_H0 ;  /* 0x2000001fff287230 */ /* 0x000fe20000004100 */
[----:B------:R-:W-:Y:S01]  /*38bc0*/  SHF.R.U32.HI R43, RZ, 0x18, R43 ;  /* 0x00000018ff2b7819 */ /* 0x000fe2000001162b */
[----:B------:R-:W-:Y:S01]  /*38bd0*/  FMUL.FTZ R76, R13, R72 ;  /* 0x000000480d4c7220 */ /* 0x000fe20000410000 */
[----:B------:R-:W-:Y:S01]  /*38be0*/  LOP3.LUT R74, R74, 0xff0000, R77, 0xf8, !PT ;  /* 0x00ff00004a4a7812 */ /* 0x000fe200078ef84d */
[----:B------:R-:W-:-:S02]  /*38bf0*/  HADD2.F32 R15, -RZ, R28.H0_H0 ;  /* 0x2000001cff0f7230 */ /* 0x000fc40000004100 */
[----:B------:R-:W-:Y:S01]  /*38c00*/  FMUL.FTZ R71, R13, R40 ;  /* 0x000000280d477220 */ /* 0x000fe20000410000 */
[----:B------:R-:W-:Y:S01]  /*38c10*/  IMAD.SHL.U32 R43, R43, 0x1000000, RZ ;  /* 0x010000002b2b7824 */ /* 0x000fe200078e00ff */
[----:B------:R-:W-:Y:S02]  /*38c20*/  F2FP.F16.E4M3.UNPACK_B R64, R64.H1 ;  /* 0x00000040ff40723e */ /* 0x000fe400030006ff */
[----:B------:R-:W-:Y:S01]  /*38c30*/  F2FP.F16.E4M3.UNPACK_B R68, R68.H1 ;  /* 0x00000044ff44723e */ /* 0x000fe200030006ff */
[C---:B------:R-:W-:Y:S01]  /*38c40*/  FFMA.FTZ R13, R15.reuse, R40, -R76 ;  /* 0x000000280f0d7223 */ /* 0x040fe2000001084c */
[----:B------:R-:W-:Y:S01]  /*38c50*/  F2FP.F16.E4M3.UNPACK_B R41, R41.H1 ;  /* 0x00000029ff29723e */ /* 0x000fe200030006ff */
[----:B------:R-:W-:Y:S01]  /*38c60*/  HADD2.F32 R40, -RZ, R28.H1_H1 ;  /* 0x3000001cff287230 */ /* 0x000fe20000004100 */
[----:B------:R-:W-:Y:S01]  /*38c70*/  LOP3.LUT R70, R70, R43, RZ, 0xfc, !PT ;  /* 0x0000002b46467212 */ /* 0x000fe200078efcff */
[----:B------:R-:W-:Y:S01]  /*38c80*/  FFMA.FTZ R15, R15, R72, R71 ;  /* 0x000000480f0f7223 */ /* 0x000fe20000010047 */
[----:B------:R-:W-:Y:S01]  /*38c90*/  LOP3.LUT R74, R74, R67, RZ, 0xfc, !PT ;  /* 0x000000434a4a7212 */ /* 0x000fe200078efcff */
[----:B------:R-:W-:Y:S01]  /*38ca0*/  HADD2.F32 R28, -RZ, R29.H1_H1 ;  /* 0x3000001dff1c7230 */ /* 0x000fe20000004100 */
[----:B------:R-:W-:Y:S01]  /*38cb0*/  F2FP.F16.E4M3.UNPACK_B R62, R62.H1 ;  /* 0x0000003eff3e723e */ /* 0x000fe200030006ff */
[----:B------:R-:W-:Y:S01]  /*38cc0*/  HADD2.F32 R43, -RZ, R31.H1_H1 ;  /* 0x3000001fff2b7230 */ /* 0x000fe20000004100 */
[----:B------:R-:W-:Y:S01]  /*38cd0*/  LOP3.LUT R75, R75, 0xff0000, R30, 0xf8, !PT ;  /* 0x00ff00004b4b7812 */ /* 0x000fe200078ef81e */
[----:B------:R-:W-:-:S02]  /*38ce0*/  HADD2.F32 R67, -RZ, R66.H1_H1 ;  /* 0x30000042ff437230 */ /* 0x000fc40000004100 */
[----:B------:R-:W-:Y:S02]  /*38cf0*/  HADD2.F32 R31, -RZ, R64.H0_H0 ;  /* 0x20000040ff1f7230 */ /* 0x000fe40000004100 */
[C---:B------:R-:W-:Y:S01]  /*38d00*/  FMUL.FTZ R76, R28.reuse, R43 ;  /* 0x0000002b1c4c7220 */ /* 0x040fe20000410000 */
[----:B------:R-:W-:Y:S02]  /*38d10*/  HADD2.F32 R72, -RZ, R68.H0_H0 ;  /* 0x20000044ff487230 */ /* 0x000fe40000004100 */
[----:B------:R-:W-:Y:S01]  /*38d20*/  FMUL.FTZ R71, R28, R67 ;  /* 0x000000431c477220 */ /* 0x000fe20000410000 */
[--C-:B------:R-:W-:Y:S01]  /*38d30*/  HADD2.F32 R66, -RZ, R41.reuse.H0_H0 ;  /* 0x20000029ff427230 */ /* 0x100fe20000004100 */
[----:B------:R-:W-:Y:S01]  /*38d40*/  LOP3.LUT R30, R75, 0xff000000, R30, 0xf8, !PT ;  /* 0xff0000004b1e7812 */ /* 0x000fe200078ef81e */
[----:B------:R-:W-:Y:S02]  /*38d50*/  HADD2.F32 R29, -RZ, R62.H0_H0 ;  /* 0x2000003eff1d7230 */ /* 0x000fe40000004100 */
[C---:B------:R-:W-:Y:S01]  /*38d60*/  FMUL.FTZ R78, R31.reuse, R72 ;  /* 0x000000481f4e7220 */ /* 0x040fe20000410000 */
[C---:B------:R-:W-:Y:S01]  /*38d70*/  FFMA.FTZ R28, R40.reuse, R43, -R71 ;  /* 0x0000002b281c7223 */ /* 0x040fe20000010847 */
[----:B------:R-:W-:Y:S01]  /*38d80*/  FMUL.FTZ R31, R31, R66 ;  /* 0x000000421f1f7220 */ /* 0x000fe20000410000 */
[----:B------:R-:W-:Y:S01]  /*38d90*/  FFMA.FTZ R40, R40, R67, R76 ;  /* 0x0000004328287223 */ /* 0x000fe2000001004c */
[----:B------:R-:W-:-:S02]  /*38da0*/  HADD2.F32 R67, -RZ, R41.H1_H1 ;  /* 0x30000029ff437230 */ /* 0x000fc40000004100 */
[C---:B------:R-:W-:Y:S01]  /*38db0*/  FFMA.FTZ R78, R29.reuse, R66, -R78 ;  /* 0x000000421d4e7223 */ /* 0x040fe2000001084e */
[----:B------:R-:W-:Y:S01]  /*38dc0*/  FFMA.FTZ R77, R29, R72, R31 ;  /* 0x000000481d4d7223 */ /* 0x000fe2000001001f */
[----:B------:R-:W-:Y:S01]  /*38dd0*/  F2FP.F16.E4M3.UNPACK_B R41, R39 ;  /* 0x00000027ff29723e */ /* 0x000fe200020006ff */
[----:B------:R-:W-:Y:S01]  /*38de0*/  HADD2.F32 R64, -RZ, R64.H1_H1 ;  /* 0x30000040ff407230 */ /* 0x000fe20000004100 */
[----:B------:R-:W-:Y:S01]  /*38df0*/  F2FP.F16.E4M3.UNPACK_B R72, R74 ;  /* 0x0000004aff48723e */ /* 0x000fe200020006ff */
[----:B------:R-:W-:Y:S01]  /*38e00*/  HADD2.F32 R71, -RZ, R68.H1_H1 ;  /* 0x30000044ff477230 */ /* 0x000fe20000004100 */
[----:B------:R-:W-:Y:S01]  /*38e10*/  F2FP.F16.E4M3.UNPACK_B R66, R70 ;  /* 0x00000046ff42723e */ /* 0x000fe200020006ff */
[----:B------:R-:W-:Y:S01]  /*38e20*/  HADD2.F32 R43, -RZ, R41.H0_H0 ;  /* 0x20000029ff2b7230 */ /* 0x000fe20000004100 */
[----:B------:R-:W-:Y:S01]  /*38e30*/  F2FP.F16.E4M3.UNPACK_B R29, R37 ;  /* 0x00000025ff1d723e */ /* 0x000fe200020006ff */
[----:B------:R-:W-:Y:S02]  /*38e40*/  HADD2.F32 R76, -RZ, R72.H0_H0 ;  /* 0x20000048ff4c7230 */ /* 0x000fe40000004100 */
[----:B------:R-:W-:Y:S01]  /*38e50*/  FMUL.FTZ R75, R64, R71 ;  /* 0x00000047404b7220 */ /* 0x000fe20000410000 */
[----:B------:R-:W-:-:S02]  /*38e60*/  HADD2.F32 R68, -RZ, R66.H0_H0 ;  /* 0x20000042ff447230 */ /* 0x000fc40000004100 */
[----:B------:R-:W-:Y:S01]  /*38e70*/  FMUL.FTZ R64, R64, R67 ;  /* 0x0000004340407220 */ /* 0x000fe20000410000 */
[----:B------:R-:W-:Y:S02]  /*38e80*/  HADD2.F32 R62, -RZ, R62.H1_H1 ;  /* 0x3000003eff3e7230 */ /* 0x000fe40000004100 */
[C---:B------:R-:W-:Y:S01]  /*38e90*/  FMUL.FTZ R82, R43.reuse, R76 ;  /* 0x0000004c2b527220 */ /* 0x040fe20000410000 */
[----:B------:R-:W-:Y:S02]  /*38ea0*/  HADD2.F32 R31, -RZ, R29.H0_H0 ;  /* 0x2000001dff1f7230 */ /* 0x000fe40000004100 */
[----:B------:R-:W-:Y:S01]  /*38eb0*/  FMUL.FTZ R43, R43, R68 ;  /* 0x000000442b2b7220 */ /* 0x000fe20000410000 */
[----:B------:R-:W-:Y:S01]  /*38ec0*/  F2FP.F16.E4M3.UNPACK_B R39, R39.H1 ;  /* 0x00000027ff27723e */ /* 0x000fe200030006ff */
[C---:B------:R-:W-:Y:S01]  /*38ed0*/  FFMA.FTZ R80, R62.reuse, R71, R64 ;  /* 0x000000473e507223 */ /* 0x040fe20000010040 */
[----:B------:R-:W-:Y:S01]  /*38ee0*/  F2FP.F16.E4M3.UNPACK_B R74, R74.H1 ;  /* 0x0000004aff4a723e */ /* 0x000fe200030006ff */
[----:B------:R-:W-:Y:S01]  /*38ef0*/  FFMA.FTZ R76, R31, R76, R43 ;  /* 0x0000004c1f4c7223 */ /* 0x000fe2000001002b */
[----:B------:R-:W-:Y:S01]  /*38f00*/  F2FP.F16.E4M3.UNPACK_B R70, R70.H1 ;  /* 0x00000046ff46723e */ /* 0x000fe200030006ff */
[----:B------:R-:W-:Y:S01]  /*38f10*/  FFMA.FTZ R79, R62, R67, -R75 ;  /* 0x000000433e4f7223 */ /* 0x000fe2000001084b */
[----:B------:R-:W-:Y:S01]  /*38f20*/  F2FP.F16.E4M3.UNPACK_B R37, R37.H1 ;  /* 0x00000025ff25723e */ /* 0x000fe200030006ff */
[----:B------:R-:W-:-:S02]  /*38f30*/  HADD2.F32 R43, -RZ, R39.H0_H0 ;  /* 0x20000027ff2b7230 */ /* 0x000fc40000004100 */
[----:B------:R-:W-:Y:S01]  /*38f40*/  FFMA.FTZ R82, R31, R68, -R82 ;  /* 0x000000441f527223 */ /* 0x000fe20000010852 */
        /* <DEDUP_REMOVED lines=8> */
[----:B------:R-:W-:Y:S01]  /*38fd0*/  HADD2.F32 R31, -RZ, R37.H0_H0 ;  /* 0x20000025ff1f7230 */ /* 0x000fe20000004100 */
[----:B------:R-:W-:Y:S01]  /*38fe0*/  F2FP.SATFINITE.E4M3.F32.PACK_AB_MERGE_C R13, R28, R13, R78 ;  /* 0x0000000d1c0d723e */ /* 0x000fe2000480704e */
[----:B------:R-:W-:-:S02]  /*38ff0*/  HADD2.F32 R29, -RZ, R29.H1_H1 ;  /* 0x3000001dff1d7230 */ /* 0x000fc40000004100 */
[----:B------:R-:W-:Y:S01]  /*39000*/  FMUL.FTZ R68, R41, R72 ;  /* 0x0000004829447220 */ /* 0x000fe20000410000 */
[----:B------:R-:W-:Y:S02]  /*39010*/  HADD2.F32 R66, -RZ, R66.H1_H1 ;  /* 0x30000042ff427230 */ /* 0x000fe40000004100 */
[C---:B------:R-:W-:Y:S01]  /*39020*/  FFMA.FTZ R85, R31.reuse, R64, R43 ;  /* 0x000000401f557223 */ /* 0x040fe2000001002b */
[----:B------:R-:W-:Y:S02]  /*39030*/  HADD2.F32 R43, -RZ, R39.H1_H1 ;  /* 0x30000027ff2b7230 */ /* 0x000fe40000004100 */
[----:B------:R-:W-:Y:S01]  /*39040*/  FFMA.FTZ R84, R31, R62, -R84 ;  /* 0x0000003e1f547223 */ /* 0x000fe20000010854 */
[----:B------:R-:W-:Y:S01]  /*39050*/  F2FP.F16.E4M3.UNPACK_B R39, R36.H1 ;  /* 0x00000024ff27723e */ /* 0x000fe200030006ff */
[-C--:B------:R-:W-:Y:S01]  /*39060*/  FMUL.FTZ R41, R41, R66.reuse ;  /* 0x0000004229297220 */ /* 0x080fe20000410000 */
[C---:B------:R-:W-:Y:S01]  /*39070*/  FFMA.FTZ R81, R29.reuse, R66, -R68 ;  /* 0x000000421d517223 */ /* 0x040fe20000010844 */
[----:B------:R-:W-:Y:S01]  /*39080*/  F2FP.F16.E4M3.UNPACK_B R66, R73.H1 ;  /* 0x00000049ff42723e */ /* 0x000fe200030006ff */
[----:B------:R-:W-:Y:S01]  /*39090*/  HADD2.F32 R74, -RZ, R74.H1_H1 ;  /* 0x3000004aff4a7230 */ /* 0x000fe20000004100 */
[----:B------:R-:W-:Y:S01]  /*390a0*/  F2FP.F16.E4M3.UNPACK_B R62, R65.H1 ;  /* 0x00000041ff3e723e */ /* 0x000fe200030006ff */
[----:B------:R-:W-:Y:S01]  /*390b0*/  FFMA.FTZ R83, R29, R72, R41 ;  /* 0x000000481d537223 */ /* 0x000fe20000010029 */
[----:B------:R-:W-:Y:S01]  /*390c0*/  F2FP.F16.E4M3.UNPACK_B R29, R12.H1 ;  /* 0x0000000cff1d723e */ /* 0x000fe200030006ff */
[----:B------:R-:W-:-:S02]  /*390d0*/  HADD2.F32 R41, -RZ, R39.H0_H0 ;  /* 0x20000027ff297230 */ /* 0x000fc40000004100 */
[----:B------:R-:W-:Y:S01]  /*390e0*/  FMUL.FTZ R86, R43, R74 ;  /* 0x0000004a2b567220 */ /* 0x000fe20000410000 */
        /* <DEDUP_REMOVED lines=9> */
[----:B------:R-:W-:Y:S01]  /*39180*/  F2FP.F16.E4M3.UNPACK_B R65, R65 ;  /* 0x00000041ff41723e */ /* 0x000fe200020006ff */
[----:B------:R-:W-:-:S02]  /*39190*/  HADD2.F32 R39, -RZ, R39.H1_H1 ;  /* 0x30000027ff277230 */ /* 0x000fc40000004100 */
[-C--:B------:R-:W-:Y:S01]  /*391a0*/  FMUL.FTZ R43, R43, R70.reuse ;  /* 0x000000462b2b7220 */ /* 0x080fe20000410000 */
[----:B------:R-:W-:Y:S01]  /*391b0*/  FFMA.FTZ R87, R37, R70, -R86 ;  /* 0x0000004625577223 */ /* 0x000fe20000010856 */
[C---:B------:R-:W-:Y:S01]  /*391c0*/  FFMA.FTZ R70, R31.reuse, R68, R41 ;  /* 0x000000441f467223 */ /* 0x040fe20000010029 */
[----:B------:R-:W-:Y:S01]  /*391d0*/  FFMA.FTZ R72, R31, R64, -R72 ;  /* 0x000000401f487223 */ /* 0x000fe20000010848 */
[----:B------:R-:W-:Y:S02]  /*391e0*/  HADD2.F32 R68, -RZ, R66.H1_H1 ;  /* 0x30000042ff447230 */ /* 0x000fe40000004100 */
[----:B------:R-:W-:Y:S01]  /*391f0*/  FFMA.FTZ R86, R37, R74, R43 ;  /* 0x0000004a25567223 */ /* 0x000fe2000001002b */
[----:B------:R-:W-:Y:S01]  /*39200*/  HADD2.F32 R64, -RZ, R62.H1_H1 ;  /* 0x3000003eff407230 */ /* 0x000fe20000004100 */
[----:B------:R-:W-:Y:S01]  /*39210*/  F2FP.F16.E4M3.UNPACK_B R12, R12 ;  /* 0x0000000cff0c723e */ /* 0x000fe200020006ff */
[----:B------:R-:W-:Y:S02]  /*39220*/  HADD2.F32 R29, -RZ, R29.H1_H1 ;  /* 0x3000001dff1d7230 */ /* 0x000fe40000004100 */
[----:B------:R-:W-:Y:S01]  /*39230*/  FMUL.FTZ R74, R39, R68 ;  /* 0x00000044274a7220 */ /* 0x000fe20000410000 */
        /* <DEDUP_REMOVED lines=15> */
[C---:B------:R-:W-:Y:S01]  /*39330*/  FMUL.FTZ R29, R36.reuse, R73 ;  /* 0x00000049241d7220 */ /* 0x040fe20000410000 */
[----:B------:R-:W-:Y:S01]  /*39340*/  F2FP.F16.E4M3.UNPACK_B R31, R38.H1 ;  /* 0x00000026ff1f723e */ /* 0x000fe200030006ff */
[-C--:B------:R-:W-:Y:S01]  /*39350*/  FMUL.FTZ R39, R36, R65.reuse ;  /* 0x0000004124277220 */ /* 0x080fe20000410000 */
[----:B------:R-:W-:Y:S01]  /*39360*/  F2FP.F16.E4M3.UNPACK_B R41, R30.H1 ;  /* 0x0000001eff29723e */ /* 0x000fe200030006ff */
[C---:B------:R-:W-:Y:S01]  /*39370*/  FFMA.FTZ R68, R12.reuse, R65, -R29 ;  /* 0x000000410c447223 */ /* 0x040fe2000001081d */
[----:B------:R-:W-:Y:S01]  /*39380*/  F2FP.F16.E4M3.UNPACK_B R37, R42.H1 ;  /* 0x0000002aff25723e */ /* 0x000fe200030006ff */
[----:B------:R-:W-:Y:S01]  /*39390*/  FFMA.FTZ R73, R12, R73, R39 ;  /* 0x000000490c497223 */ /* 0x000fe20000010027 */
[----:B------:R-:W-:Y:S01]  /*393a0*/  F2FP.F16.E4M3.UNPACK_B R29, R14.H1 ;  /* 0x0000000eff1d723e */ /* 0x000fe200030006ff */
[----:B------:R-:W-:Y:S01]  /*393b0*/  HADD2.F32 R36, -RZ, R31.H0_H0 ;  /* 0x2000001fff247230 */ /* 0x000fe20000004100 */
[----:B------:R-:W-:Y:S01]  /*393c0*/  F2FP.F16.E4M3.UNPACK_B R38, R38 ;  /* 0x00000026ff26723e */ /* 0x000fe200020006ff */
[----:B------:R-:W-:Y:S01]  /*393d0*/  HADD2.F32 R43, -RZ, R41.H0_H0 ;  /* 0x20000029ff2b7230 */ /* 0x000fe20000004100 */
[----:B------:R-:W-:Y:S01]  /*393e0*/  F2FP.F16.E4M3.UNPACK_B R42, R42 ;  /* 0x0000002aff2a723e */ /* 0x000fe200020006ff */
[----:B------:R-:W-:Y:S01]  /*393f0*/  HADD2.F32 R39, -RZ, R37.H0_H0 ;  /* 0x20000025ff277230 */ /* 0x000fe20000004100 */
[----:B------:R-:W-:Y:S01]  /*39400*/  F2FP.F16.E4M3.UNPACK_B R14, R14 ;  /* 0x0000000eff0e723e */ /* 0x000fe200020006ff */
[----:B------:R-:W-:-:S02]  /*39410*/  HADD2.F32 R31, -RZ, R31.H1_H1 ;  /* 0x3000001fff1f7230 */ /* 0x000fc40000004100 */
[----:B------:R-:W-:Y:S01]  /*39420*/  FMUL.FTZ R65, R36, R43 ;  /* 0x0000002b24417220 */ /* 0x000fe20000410000 */
[----:B------:R-:W-:Y:S01]  /*39430*/  HADD2.F32 R12, -RZ, R29.H0_H0 ;  /* 0x2000001dff0c7230 */ /* 0x000fe20000004100 */
[----:B------:R-:W-:Y:S01]  /*39440*/  F2FP.SATFINITE.E4M3.F32.PACK_AB_MERGE_C R84, R87, R84, RZ ;  /* 0x000000545754723e */ /* 0x000fe200048070ff */
[----:B------:R-:W-:Y:S01]  /*39450*/  HADD2.F32 R64, -RZ, R41.H1_H1 ;  /* 0x30000029ff407230 */ /* 0x000fe20000004100 */
[----:B------:R-:W-:Y:S01]  /*39460*/  F2FP.SATFINITE.E4M3.F32.PACK_AB_MERGE_C R85, R86, R85, RZ ;  /* 0x000000555655723e */ /* 0x000fe200048070ff */
[----:B------:R-:W-:Y:S02]  /*39470*/  HADD2.F32 R62, -RZ, R37.H1_H1 ;  /* 0x30000025ff3e7230 */ /* 0x000fe40000004100 */
[-C--:B------:R-:W-:Y:S01]  /*39480*/  FMUL.FTZ R37, R36, R39.reuse ;  /* 0x0000002724257220 */ /* 0x080fe20000410000 */
[C---:B------:R-:W-:Y:S01]  /*39490*/  FFMA.FTZ R65, R12.reuse, R39, -R65 ;  /* 0x000000270c417223 */ /* 0x040fe20000010841 */
[----:B------:R-:W-:Y:S02]  /*394a0*/  HADD2.F32 R29, -RZ, R29.H1_H1 ;  /* 0x3000001dff1d7230 */ /* 0x000fe40000004100 */
        /* <DEDUP_REMOVED lines=11> */
[----:B------:R-:W-:Y:S01]  /*39560*/  HADD2.F32 R38, -RZ, R38.H1_H1 ;  /* 0x30000026ff267230 */ /* 0x000fe20000004100 */
[----:B------:R-:W-:Y:S01]  /*39570*/  F2FP.SATFINITE.E4M3.F32.PACK_AB_MERGE_C R81, R81, R82, R84 ;  /* 0x000000525151723e */ /* 0x000fe20004807054 */
[----:B------:R-:W-:Y:S02]  /*39580*/  HADD2.F32 R37, -RZ, R12.H1_H1 ;  /* 0x3000000cff257230 */ /* 0x000fe40000004100 */
[----:B------:R-:W-:Y:S01]  /*39590*/  FMUL.FTZ R39, R29, R36 ;  /* 0x000000241d277220 */ /* 0x000fe20000410000 */
[----:B------:R-:W-:-:S02]  /*395a0*/  HADD2.F32 R31, -RZ, R42.H1_H1 ;  /* 0x3000002aff1f7230 */ /* 0x000fc40000004100 */
[----:B------:R-:W-:Y:S01]  /*395b0*/  FMUL.FTZ R29, R29, R30 ;  /* 0x0000001e1d1d7220 */ /* 0x000fe20000410000 */
[--C-:B------:R-:W-:Y:S02]  /*395c0*/  HADD2.F32 R12, -RZ, R14.reuse.H0_H0 ;  /* 0x2000000eff0c7230 */ /* 0x100fe40000004100 */
[C---:B------:R-:W-:Y:S01]  /*395d0*/  FMUL.FTZ R41, R38.reuse, R37 ;  /* 0x0000002526297220 */ /* 0x040fe20000410000 */
[----:B------:R-:W-:Y:S02]  /*395e0*/  HADD2.F32 R14, -RZ, R14.H1_H1 ;  /* 0x3000000eff0e7230 */ /* 0x000fe40000004100 */
[-C--:B------:R-:W-:Y:S01]  /*395f0*/  FMUL.FTZ R38, R38, R31.reuse ;  /* 0x0000001f26267220 */ /* 0x080fe20000410000 */
        /* <DEDUP_REMOVED lines=8> */
[----:B------:R-:W-:Y:S01]  /*39680*/  F2FP.SATFINITE.E4M3.F32.PACK_AB_MERGE_C R37, R40, R15, R77 ;  /* 0x0000000f2825723e */ /* 0x000fe2000480704d */
[----:B------:R-:W-:Y:S01]  /*39690*/  IMAD.MOV.U32 R15, RZ, RZ, R81 ;  /* 0x000000ffff0f7224 */ /* 0x000fe200078e0051 */
[----:B------:R-:W-:Y:S01]  /*396a0*/  F2FP.SATFINITE.E4M3.F32.PACK_AB_MERGE_C R14, R12, R39, R62 ;  /* 0x000000270c0e723e */ /* 0x000fe2000480703e */
[----:B------:R-:W-:Y:S01]  /*396b0*/  IMAD.MOV.U32 R12, RZ, RZ, R67 ;  /* 0x000000ffff0c7224 */ /* 0x000fe200078e0043 */
[----:B------:R-:W-:Y:S01]  /*396c0*/  F2FP.SATFINITE.E4M3.F32.PACK_AB_MERGE_C R36, R73, R66, R70 ;  /* 0x000000424924723e */ /* 0x000fe20004807046 */
[----:B------:R-:W-:Y:S01]  /*396d0*/  IMAD.MOV.U32 R39, RZ, RZ, R83 ;  /* 0x000000ffff277224 */ /* 0x000fe200078e0053 */
[----:B------:R-:W-:-:S07]  /*396e0*/  F2FP.SATFINITE.E4M3.F32.PACK_AB_MERGE_C R38, R38, R29, R43 ;  /* 0x0000001d2626723e */ /* 0x000fce000480702b */
.L_x_4591:
[----:B------:R-:W-:Y:S05]  /*396f0*/  BSYNC B3 ;  /* 0x0000000000037941 */ /* 0x000fea0003800000 */
.L_x_4590:
        /* <DEDUP_REMOVED lines=11> */
.L_x_4589:
[----:B------:R-:W-:Y:S05]  /*397b0*/  BSYNC B2 ;  /* 0x0000000000027941 */ /* 0x000fea0003800000 */
.L_x_4588:
[----:B------:R-:W-:Y:S02]  /*397c0*/  R2UR UR4, R20 ;  /* 0x00000000140472ca */ /* 0x000fe400000e0000 */
[----:B------:R-:W-:-:S13]  /*397d0*/  R2UR UR5, R21 ;  /* 0x00000000150572ca */ /* 0x000fda00000e0000 */
[----:B------:R-:W2:Y:S02]  /*397e0*/  LD.E.U8 R100, desc[UR4][R100.64] ;  /* 0x0000000464647980 */ /* 0x000ea4000c101100 */
[----:B--2---:R-:W-:-:S13]  /*397f0*/  LOP3.LUT P1, RZ, R100, 0x4, RZ, 0xc0, !PT ;  /* 0x0000000464ff7812 */ /* 0x004fda000782c0ff */
[----:B------:R-:W-:Y:S05]  /*39800*/  @!P1 BRA `(.L_x_4541) ;  /* 0x0000002000209947 */ /* 0x000fea0003800000 */
[----:B------:R-:W-:Y:S02]  /*39810*/  R2UR UR4, R20 ;  /* 0x00000000140472ca */ /* 0x000fe400000e0000 */
[----:B------:R-:W-:-:S13]  /*39820*/  R2UR UR5, R21 ;  /* 0x00000000150572ca */ /* 0x000fda00000e0000 */
[----:B------:R-:W2:Y:S01]  /*39830*/  LD.E R98, desc[UR4][R98.64+0x4] ;  /* 0x0000040462627980 */ /* 0x000ea2000c101900 */
[----:B------:R-:W-:Y:S01]  /*39840*/  VIADD R97, R97, 0x40 ;  /* 0x0000004061617836 */ /* 0x000fe20000000000 */
[----:B0-----:R-:W-:Y:S02]  /*39850*/  SHF.R.S32.HI R30, RZ, 0x1f, R109 ;  /* 0x0000001fff1e7819 */ /* 0x001fe4000001146d */
[-C--:B------:R-:W-:Y:S02]  /*39860*/  LEA.HI R28, R109, R109.reuse, RZ, 0x1 ;  /* 0x0000006d6d1c7211 */ /* 0x080fe400078f08ff */
[----:B------:R-:W-:Y:S02]  /*39870*/  LEA.HI R29, R30, R109, RZ, 0x3 ;  /* 0x0000006d1e1d7211 */ /* 0x000fe400078f18ff */
[C---:B------:R-:W-:Y:S01]  /*39880*/  LOP3.LUT R30, R28.reuse, 0x3fffffe, RZ, 0xc0, !PT ;  /* 0x03fffffe1c1e7812 */ /* 0x040fe200078ec0ff */
[----:B------:R-:W-:Y:S01]  /*39890*/  IMAD.SHL.U32 R28, R28, 0x40, RZ ;  /* 0x000000401c1c7824 */ /* 0x000fe200078e00ff */
[----:B------:R-:W-:Y:S01]  /*398a0*/  R2UR UR6, R20 ;  /* 0x00000000140672ca */ /* 0x000fe200000e0000 */
[----:B------:R-:W-:Y:S01]  /*398b0*/  IMAD.SHL.U32 R29, R29, 0x40, RZ ;  /* 0x000000401d1d7824 */ /* 0x000fe200078e00ff */
[----:B------:R-:W-:Y:S01]  /*398c0*/  R2UR UR7, R21 ;  /* 0x00000000150772ca */ /* 0x000fe200000e0000 */
[----:B------:R-:W-:-:S03]  /*398d0*/  IMAD.IADD R30, R109, 0x1, -R30 ;  /* 0x000000016d1e7824 */ /* 0x000fc600078e0a1e */
[----:B------:R-:W-:Y:S02]  /*398e0*/  LOP3.LUT R31, R29, 0xfffffe00, RZ, 0xc0, !PT ;  /* 0xfffffe001d1f7812 */ /* 0x000fe400078ec0ff */
[----:B------:R-:W-:-:S03]  /*398f0*/  LOP3.LUT R29, R28, 0x180, RZ, 0xc0, !PT ;  /* 0x000001801c1d7812 */ /* 0x000fc600078ec0ff */
[----:B------:R-:W-:Y:S01]  /*39900*/  IMAD R31, R30, 0x40, R31 ;  /* 0x000000401e1f7824 */ /* 0x000fe200078e021f */
[----:B------:R-:W-:Y:S01]  /*39910*/  SHF.R.U32.HI R30, RZ, 0x3, R29 ;  /* 0x00000003ff1e7819 */ /* 0x000fe2000001161d */
[----:B------:R-:W-:Y:S01]  /*39920*/  BSSY B2, `(.L_x_4592) ;  /* 0x000011e000027945 */ /* 0x000fe20003800000 */
[----:B--2---:R-:W-:-:S04]  /*39930*/  LEA.HI R12, R98, R98, RZ, 0x1 ;  /* 0x00000062620c7211 */ /* 0x004fc800078f08ff */
[----:B------:R-:W-:-:S04]  /*39940*/  SHF.R.S32.HI R36, RZ, 0x1, R12 ;  /* 0x00000001ff247819 */ /* 0x000fc8000001140c */
[----:B------:R-:W-:-:S04]  /*39950*/  ISETP.GE.AND P1, PT, R97, R36, PT ;  /* 0x000000246100720c */ /* 0x000fc80003f26270 */
[----:B------:R-:W-:-:S05]  /*39960*/  SEL R12, R36, RZ, P1 ;  /* 0x000000ff240c7207 */ /* 0x000fca0000800000 */
[----:B------:R-:W-:-:S04]  /*39970*/  IMAD.IADD R12, R97, 0x1, R12 ;  /* 0x00000001610c7824 */ /* 0x000fc800078e020c */
[----:B------:R-:W-:Y:S01]  /*39980*/  @P1 IMAD.IADD R108, R7, 0x1, -R108 ;  /* 0x00000001076c1824 */ /* 0x000fe200078e0a6c */
[----:B------:R-:W-:-:S04]  /*39990*/  SHF.R.S32.HI R13, RZ, 0x1f, R12 ;  /* 0x0000001fff0d7819 */ /* 0x000fc8000001140c */
[----:B------:R-:W-:Y:S02]  /*399a0*/  SHF.R.S32.HI R15, RZ, 0x1f, R108 ;  /* 0x0000001fff0f7819 */ /* 0x000fe4000001146c */
[----:B------:R-:W-:Y:S02]  /*399b0*/  LEA.HI R14, R13, R12, RZ, 0x4 ;  /* 0x0000000c0d0e7211 */ /* 0x000fe400078f20ff */
[----:B------:R-:W-:Y:S02]  /*399c0*/  LEA.HI R108, R15, R108, RZ, 0x5 ;  /* 0x0000006c0f6c7211 */ /* 0x000fe400078f28ff */
[----:B------:R-:W-:Y:S02]  /*399d0*/  SHF.R.S32.HI R39, RZ, 0x4, R14 ;  /* 0x00000004ff277819 */ /* 0x000fe4000001140e */
[----:B------:R-:W-:Y:S02]  /*399e0*/  LEA.HI R12, R13, R12, RZ, 0x6 ;  /* 0x0000000c0d0c7211 */ /* 0x000fe400078f30ff */
[----:B------:R-:W-:-:S02]  /*399f0*/  LEA.HI.SX32 R108, R108, R39, 0x1b ;  /* 0x000000276c6c7211 */ /* 0x000fc400078fdaff */
[----:B------:R-:W-:Y:S02]  /*39a00*/  SHF.R.S32.HI R12, RZ, 0x6, R12 ;  /* 0x00000006ff0c7819 */ /* 0x000fe4000001140c */
[----:B------:R-:W-:Y:S01]  /*39a10*/  SHF.R.S32.HI R15, RZ, 0x1f, R108 ;  /* 0x0000001fff0f7819 */ /* 0x000fe2000001146c */
[----:B------:R-:W-:Y:S01]  /*39a20*/  IMAD.SHL.U32 R37, R108, 0x10, RZ ;  /* 0x000000106c257824 */ /* 0x000fe200078e00ff */
[----:B------:R-:W-:Y:S01]  /*39a30*/  LOP3.LUT R14, R29, 0x30, R14, 0xf8, !PT ;  /* 0x000000301d0e7812 */ /* 0x000fe200078ef80e */
[----:B------:R-:W-:Y:S01]  /*39a40*/  IMAD R12, R12, 0x2800, R31 ;  /* 0x000028000c0c7824 */ /* 0x000fe200078e021f */
[----:B------:R-:W-:Y:S02]  /*39a50*/  LEA.HI R15, R15, R108, RZ, 0x2 ;  /* 0x0000006c0f0f7211 */ /* 0x000fe400078f10ff */
[----:B------:R-:W-:Y:S02]  /*39a60*/  LOP3.LUT R13, R14, R30, RZ, 0x3c, !PT ;  /* 0x0000001e0e0d7212 */ /* 0x000fe400078e3cff */
[----:B------:R-:W-:-:S02]  /*39a70*/  SHF.R.S32.HI R28, RZ, 0x2, R15 ;  /* 0x00000002ff1c7819 */ /* 0x000fc4000001140f */
[----:B------:R-:W-:Y:S01]  /*39a80*/  LOP3.LUT R15, R29, 0x30, R37, 0xf8, !PT ;  /* 0x000000301d0f7812 */ /* 0x000fe200078ef825 */
[----:B------:R-:W-:Y:S02]  /*39a90*/  IMAD.IADD R12, R12, 0x1, R13 ;  /* 0x000000010c0c7824 */ /* 0x000fe400078e020d */
[----:B------:R-:W-:Y:S01]  /*39aa0*/  IMAD R28, R28, 0x2800, R31 ;  /* 0x000028001c1c7824 */ /* 0x000fe200078e021f */
[----:B------:R-:W-:Y:S02]  /*39ab0*/  LOP3.LUT R15, R15, R30, RZ, 0x3c, !PT ;  /* 0x0000001e0f0f7212 */ /* 0x000fe400078e3cff */
[----:B------:R-:W-:-:S03]  /*39ac0*/  IADD3 R12, P1, P2, R102, R12, R55 ;  /* 0x0000000c660c7210 */ /* 0x000fc60007a3e037 */
[----:B------:R-:W-:Y:S01]  /*39ad0*/  IMAD.IADD R28, R28, 0x1, R15 ;  /* 0x000000011c1c7824 */ /* 0x000fe200078e020f */
[----:B------:R-:W-:Y:S02]  /*39ae0*/  IADD3.X R13, R103, RZ, R93, P1, P2 ;  /* 0x000000ff670d7210 */ /* 0x000fe40000fe445d */
[----:B------:R-:W-:Y:S02]  /*39af0*/  ISETP.GE.AND P1, PT, R97, R36, PT ;  /* 0x000000246100720c */ /* 0x000fe40003f26270 */
[----:B------:R-:W-:Y:S02]  /*39b00*/  IADD3 R28, P3, P4, R102, R28, R55 ;  /* 0x0000001c661c7210 */ /* 0x000fe40007c7e037 */
[----:B------:R-:W5:Y:S02]  /*39b10*/  LD.E.128 R12, desc[UR4][R12.64] ;  /* 0x000000040c0c7980 */ /* 0x000f64000c101d00 */
[----:B------:R-:W-:Y:S01]  /*39b20*/  IADD3.X R29, R103, RZ, R93, P3, P4 ;  /* 0x000000ff671d7210 */ /* 0x000fe20001fe845d */
[----:B------:R-:W-:-:S05]  /*39b30*/  IMAD.SHL.U32 R39, R39, 0x10, RZ ;  /* 0x0000001027277824 */ /* 0x000fca00078e00ff */
[----:B------:R-:W5:Y:S01]  /*39b40*/  LD.E.128 R28, desc[UR6][R28.64] ;  /* 0x000000061c1c7980 */ /* 0x000f62000c101d00 */
[----:B------:R-:W-:Y:S05]  /*39b50*/  @P1 BRA `(.L_x_4593) ;  /* 0x0000000c00e81947 */ /* 0x000fea0003800000 */
[----:B-----5:R-:W-:Y:S01]  /*39b60*/  IMAD.MOV.U32 R36, RZ, RZ, R13 ;  /* 0x000000ffff247224 */ /* 0x020fe200078e000d */
[----:B------:R-:W-:Y:S01]  /*39b70*/  SHF.R.U32.HI R13, RZ, 0x8, R56 ;  /* 0x00000008ff0d7819 */ /* 0x000fe20000011638 */
[----:B------:R-:W-:Y:S01]  /*39b80*/  IMAD.MOV.U32 R38, RZ, RZ, R15 ;  /* 0x000000ffff267224 */ /* 0x000fe200078e000f */
[----:B------:R-:W-:Y:S01]  /*39b90*/  SHF.R.U32.HI R15, RZ, 0x8, R57 ;  /* 0x00000008ff0f7819 */ /* 0x000fe20000011639 */
[----:B------:R-:W-:Y:S01]  /*39ba0*/  IMAD.MOV.U32 R40, RZ, RZ, R29 ;  /* 0x000000ffff287224 */ /* 0x000fe200078e001d */
[----:B------:R-:W-:Y:S01]  /*39bb0*/  LOP3.LUT R42, R56, 0xff, RZ, 0xc0, !PT ;  /* 0x000000ff382a7812 */ /* 0x000fe200078ec0ff */
[----:B------:R-:W-:Y:S01]  /*39bc0*/  IMAD.MOV.U32 R41, RZ, RZ, R31 ;  /* 0x000000ffff297224 */ /* 0x000fe200078e001f */
        /* <DEDUP_REMOVED lines=9> */
[----:B------:R-:W-:Y:S02]  /*39c60*/  SHF.R.U32.HI R29, RZ, 0x8, R32 ;  /* 0x00000008ff1d7819 */ /* 0x000fe40000011620 */
        /* <DEDUP_REMOVED lines=17> */
[----:B------:R-:W-:Y:S02]  /*39d80*/  SHF.R.U32.HI R29, RZ, 0x8, R35 ;  /* 0x00000008ff1d7819 */ /* 0x000fe40000011623 */
[----:B------:R-:W-:Y:S02]  /*39d90*/  LOP3.LUT R13, R13, 0xff, RZ, 0xc0, !PT ;  /* 0x000000ff0d0d7812 */ /* 0x000fe400078ec0ff */
[----:B------:R-:W-:Y:S02]  /*39da0*/  LOP3.LUT R15, R15, 0xff, RZ, 0xc0, !PT ;  /* 0x000000ff0f0f7812 */ /* 0x000fe400078ec0ff */
[----:B------:R-:W-:Y:S02]  /*39db0*/  SHF.R.U32.HI R31, RZ, 0x10, R59 ;  /* 0x00000010ff1f7819 */ /* 0x000fe4000001163b */
[----:B------:R-:W-:Y:S02]  /*39dc0*/  LOP3.LUT R70, R35, 0xff, RZ, 0xc0, !PT ;  /* 0x000000ff23467812 */ /* 0x000fe400078ec0ff */
[----:B------:R-:W-:-:S02]  /*39dd0*/  LOP3.LUT R29, R29, 0xff, RZ, 0xc0, !PT ;  /* 0x000000ff1d1d7812 */ /* 0x000fc400078ec0ff */
[----:B------:R-:W-:Y:S02]  /*39de0*/  PRMT R13, R13, 0x7054, R42 ;  /* 0x000070540d0d7816 */ /* 0x000fe4000000002a */
[----:B------:R-:W-:Y:S02]  /*39df0*/  PRMT R15, R15, 0x7054, R60 ;  /* 0x000070540f0f7816 */ /* 0x000fe4000000003c */
[----:B------:R-:W-:Y:S02]  /*39e00*/  LOP3.LUT R31, R31, 0xff, RZ, 0xc0, !PT ;  /* 0x000000ff1f1f7812 */ /* 0x000fe400078ec0ff */
[----:B------:R-:W-:Y:S02]  /*39e10*/  SHF.R.U32.HI R42, RZ, 0x10, R32 ;  /* 0x00000010ff2a7819 */ /* 0x000fe40000011620 */
[----:B------:R-:W-:Y:S02]  /*39e20*/  SHF.R.U32.HI R60, RZ, 0x10, R33 ;  /* 0x00000010ff3c7819 */ /* 0x000fe40000011621 */
[----:B------:R-:W-:-:S02]  /*39e30*/  PRMT R63, R29, 0x7604, R70 ;  /* 0x000076041d3f7816 */ /* 0x000fc40000000046 */
[----:B------:R-:W-:Y:S02]  /*39e40*/  PRMT R64, R31, 0x7054, R64 ;  /* 0x000070541f407816 */ /* 0x000fe40000000040 */
[----:B------:R-:W-:Y:S02]  /*39e50*/  SHF.R.U32.HI R29, RZ, 0x10, R58 ;  /* 0x00000010ff1d7819 */ /* 0x000fe4000001163a */
[----:B------:R-:W-:Y:S02]  /*39e60*/  LOP3.LUT R42, R42, 0xff, RZ, 0xc0, !PT ;  /* 0x000000ff2a2a7812 */ /* 0x000fe400078ec0ff */
[----:B------:R-:W-:Y:S02]  /*39e70*/  LOP3.LUT R31, R60, 0xff, RZ, 0xc0, !PT ;  /* 0x000000ff3c1f7812 */ /* 0x000fe400078ec0ff */
[----:B------:R-:W-:Y:S02]  /*39e80*/  SHF.R.U32.HI R55, RZ, 0x10, R34 ;  /* 0x00000010ff377819 */ /* 0x000fe40000011622 */
[----:B------:R-:W-:-:S02]  /*39e90*/  SHF.R.U32.HI R60, RZ, 0x10, R35 ;  /* 0x00000010ff3c7819 */ /* 0x000fc40000011623 */
[----:B------:R-:W-:Y:S02]  /*39ea0*/  LOP3.LUT R29, R29, 0xff, RZ, 0xc0, !PT ;  /* 0x000000ff1d1d7812 */ /* 0x000fe400078ec0ff */
[----:B------:R-:W-:Y:S02]  /*39eb0*/  PRMT R43, R42, 0x7054, R43 ;  /* 0x000070542a2b7816 */ /* 0x000fe4000000002b */
[----:B------:R-:W-:Y:S02]  /*39ec0*/  LOP3.LUT R55, R55, 0xff, RZ, 0xc0, !PT ;  /* 0x000000ff37377812 */ /* 0x000fe400078ec0ff */
[----:B------:R-:W-:Y:S02]  /*39ed0*/  LOP3.LUT R42, R60, 0xff, RZ, 0xc0, !PT ;  /* 0x000000ff3c2a7812 */ /* 0x000fe400078ec0ff */
[----:B------:R-:W-:Y:S02]  /*39ee0*/  PRMT R31, R31, 0x7054, R66 ;  /* 0x000070541f1f7816 */ /* 0x000fe40000000042 */
[----:B------:R-:W-:-:S02]  /*39ef0*/  SHF.R.U32.HI R60, RZ, 0x18, R33 ;  /* 0x00000018ff3c7819 */ /* 0x000fc40000011621 */
[----:B------:R-:W-:Y:S02]  /*39f00*/  PRMT R29, R29, 0x7054, R62 ;  /* 0x000070541d1d7816 */ /* 0x000fe4000000003e */
[----:B------:R-:W-:Y:S02]  /*39f10*/  PRMT R61, R55, 0x7054, R68 ;  /* 0x00007054373d7816 */ /* 0x000fe40000000044 */
[----:B------:R-:W-:Y:S02]  /*39f20*/  SHF.R.U32.HI R62, RZ, 0x18, R57 ;  /* 0x00000018ff3e7819 */ /* 0x000fe40000011639 */
[----:B------:R-:W-:Y:S02]  /*39f30*/  PRMT R55, R60, 0x654, R31 ;  /* 0x000006543c377816 */ /* 0x000fe4000000001f */
[----:B------:R-:W-:Y:S02]  /*39f40*/  PRMT R33, R62, 0x654, R15 ;  /* 0x000006543e217816 */ /* 0x000fe4000000000f */
[----:B------:R-:W-:-:S02]  /*39f50*/  F2FP.F16.E4M3.UNPACK_B R31, R40 ;  /* 0x00000028ff1f723e */ /* 0x000fc400020006ff */
[----:B------:R-:W-:Y:S02]  /*39f60*/  F2FP.F16.E4M3.UNPACK_B R57, R55 ;  /* 0x00000037ff39723e */ /* 0x000fe400020006ff */
[----:B------:R-:W-:Y:S02]  /*39f70*/  PRMT R63, R42, 0x7054, R63 ;  /* 0x000070542a3f7816 */ /* 0x000fe4000000003f */
[----:B------:R-:W-:Y:S01]  /*39f80*/  SHF.R.U32.HI R67, RZ, 0x18, R59 ;  /* 0x00000018ff437819 */ /* 0x000fe2000001163b */
[--C-:B------:R-:W-:Y:S01]  /*39f90*/  HADD2.F32 R60, -RZ, R57.reuse.H0_H0 ;  /* 0x20000039ff3c7230 */ /* 0x100fe20000004100 */
[----:B------:R-:W-:Y:S01]  /*39fa0*/  F2FP.F16.E4M3.UNPACK_B R42, R33 ;  /* 0x00000021ff2a723e */ /* 0x000fe200020006ff */
[----:B------:R-:W-:Y:S01]  /*39fb0*/  HADD2.F32 R57, -RZ, R57.H1_H1 ;  /* 0x30000039ff397230 */ /* 0x000fe20000004100 */
[----:B------:R-:W-:Y:S02]  /*39fc0*/  LOP3.LUT R59, R29, 0xff000000, R58, 0xf8, !PT ;  /* 0xff0000001d3b7812 */ /* 0x000fe400078ef83a */
[----:B------:R-:W-:Y:S01]  /*39fd0*/  LOP3.LUT R56, R13, 0xff000000, R56, 0xf8, !PT ;  /* 0xff0000000d387812 */ /* 0x000fe200078ef838 */
[----:B------:R-:W-:Y:S01]  /*39fe0*/  HADD2.F32 R13, -RZ, R31.H0_H0 ;  /* 0x2000001fff0d7230 */ /* 0x000fe20000004100 */
[----:B------:R-:W-:Y:S01]  /*39ff0*/  F2FP.F16.E4M3.UNPACK_B R29, R36 ;  /* 0x00000024ff1d723e */ /* 0x000fe200020006ff */
[--C-:B------:R-:W-:Y:S01]  /*3a000*/  HADD2.F32 R58, -RZ, R42.reuse.H0_H0 ;  /* 0x2000002aff3a7230 */ /* 0x100fe20000004100 */
[----:B------:R-:W-:Y:S01]  /*3a010*/  LOP3.LUT R43, R43, 0xff000000, R32, 0xf8, !PT ;  /* 0xff0000002b2b7812 */ /* 0x000fe200078ef820 */
[----:B------:R-:W-:-:S02]  /*3a020*/  HADD2.F32 R42, -RZ, R42.H1_H1 ;  /* 0x3000002aff2a7230 */ /* 0x000fc40000004100 */
[C---:B------:R-:W-:Y:S01]  /*3a030*/  FMUL.FTZ R32, R13.reuse, R60 ;  /* 0x0000003c0d207220 */ /* 0x040fe20000410000 */
[--C-:B------:R-:W-:Y:S02]  /*3a040*/  HADD2.F32 R15, -RZ, R29.reuse.H0_H0 ;  /* 0x2000001dff0f7230 */ /* 0x100fe40000004100 */
[----:B------:R-:W-:Y:S01]  /*3a050*/  FMUL.FTZ R65, R13, R58 ;  /* 0x0000003a0d417220 */ /* 0x000fe20000410000 */
[----:B------:R-:W-:Y:S01]  /*3a060*/  LOP3.LUT R61, R61, 0xff000000, R34, 0xf8, !PT ;  /* 0xff0000003d3d7812 */ /* 0x000fe200078ef822 */
[----:B------:R-:W-:Y:S01]  /*3a070*/  HADD2.F32 R29, -RZ, R29.H1_H1 ;  /* 0x3000001dff1d7230 */ /* 0x000fe20000004100 */
[----:B------:R-:W-:Y:S01]  /*3a080*/  F2FP.F16.E4M3.UNPACK_B R40, R40.H1 ;  /* 0x00000028ff28723e */ /* 0x000fe200030006ff */
[C---:B------:R-:W-:Y:S01]  /*3a090*/  FFMA.FTZ R13, R15.reuse, R58, -R32 ;  /* 0x0000003a0f0d7223 */ /* 0x040fe20000010820 */
[----:B------:R-:W-:Y:S01]  /*3a0a0*/  HADD2.F32 R32, -RZ, R31.H1_H1 ;  /* 0x3000001fff207230 */ /* 0x000fe20000004100 */
[----:B------:R-:W-:Y:S01]  /*3a0b0*/  F2FP.F16.E4M3.UNPACK_B R55, R55.H1 ;  /* 0x00000037ff37723e */ /* 0x000fe200030006ff */
[----:B------:R-:W-:Y:S01]  /*3a0c0*/  FFMA.FTZ R15, R15, R60, R65 ;  /* 0x0000003c0f0f7223 */ /* 0x000fe20000010041 */
[----:B------:R-:W-:Y:S01]  /*3a0d0*/  F2FP.F16.E4M3.UNPACK_B R34, R33.H1 ;  /* 0x00000021ff22723e */ /* 0x000fe200030006ff */
[----:B------:R-:W-:Y:S01]  /*3a0e0*/  HADD2.F32 R33, -RZ, R40.H0_H0 ;  /* 0x20000028ff217230 */ /* 0x000fe20000004100 */
[----:B------:R-:W-:Y:S01]  /*3a0f0*/  F2FP.F16.E4M3.UNPACK_B R36, R36.H1 ;  /* 0x00000024ff24723e */ /* 0x000fe200030006ff */
[----:B------:R-:W-:-:S02]  /*3a100*/  HADD2.F32 R60, -RZ, R55.H0_H0 ;  /* 0x20000037ff3c7230 */ /* 0x000fc40000004100 */
[CC--:B------:R-:W-:Y:S01]  /*3a110*/  FMUL.FTZ R62, R32.reuse, R57.reuse ;  /* 0x00000039203e7220 */ /* 0x0c0fe20000410000 */
[----:B------:R-:W-:Y:S02]  /*3a120*/  HADD2.F32 R58, -RZ, R34.H0_H0 ;  /* 0x20000022ff3a7230 */ /* 0x000fe40000004100 */
[----:B------:R-:W-:Y:S01]  /*3a130*/  FMUL.FTZ R32, R32, R42 ;  /* 0x0000002a20207220 */ /* 0x000fe20000410000 */
[----:B------:R-:W-:Y:S01]  /*3a140*/  LOP3.LUT R63, R63, 0xff000000, R35, 0xf8, !PT ;  /* 0xff0000003f3f7812 */ /* 0x000fe200078ef823 */
[----:B------:R-:W-:Y:S01]  /*3a150*/  HADD2.F32 R31, -RZ, R36.H0_H0 ;  /* 0x20000024ff1f7230 */ /* 0x000fe20000004100 */
[----:B------:R-:W-:Y:S01]  /*3a160*/  PRMT R64, R67, 0x654, R64 ;  /* 0x0000065443407816 */ /* 0x000fe20000000040 */
[----:B------:R-:W-:Y:S01]  /*3a170*/  FMUL.FTZ R68, R33, R60 ;  /* 0x0000003c21447220 */ /* 0x000fe20000410000 */
[----:B------:R-:W-:Y:S01]  /*3a180*/  FFMA.FTZ R66, R29, R57, R32 ;  /* 0x000000391d427223 */ /* 0x000fe20000010020 */
[----:B------:R-:W-:Y:S01]  /*3a190*/  FMUL.FTZ R33, R33, R58 ;  /* 0x0000003a21217220 */ /* 0x000fe20000410000 */
[----:B------:R-:W-:Y:S01]  /*3a1a0*/  HADD2.F32 R35, -RZ, R34.H1_H1 ;  /* 0x30000022ff237230 */ /* 0x000fe20000004100 */
[----:B------:R-:W-:Y:S01]  /*3a1b0*/  F2FP.F16.E4M3.UNPACK_B R32, R41 ;  /* 0x00000029ff20723e */ /* 0x000fe200020006ff */
[----:B------:R-:W-:Y:S01]  /*3a1c0*/  FFMA.FTZ R62, R29, R42, -R62 ;  /* 0x0000002a1d3e7223 */ /* 0x000fe2000001083e */
[----:B------:R-:W-:Y:S01]  /*3a1d0*/  F2FP.F16.E4M3.UNPACK_B R57, R63 ;  /* 0x0000003fff39723e */ /* 0x000fe200020006ff */
[C---:B------:R-:W-:Y:S01]  /*3a1e0*/  FFMA.FTZ R68, R31.reuse, R58, -R68 ;  /* 0x0000003a1f447223 */ /* 0x040fe20000010844 */
[----:B------:R-:W-:Y:S01]  /*3a1f0*/  F2FP.F16.E4M3.UNPACK_B R34, R64 ;  /* 0x00000040ff22723e */ /* 0x000fe200020006ff */
[----:B------:R-:W-:Y:S01]  /*3a200*/  FFMA.FTZ R60, R31, R60, R33 ;  /* 0x0000003c1f3c7223 */ /* 0x000fe20000010021 */
[----:B------:R-:W-:Y:S01]  /*3a210*/  HADD2.F32 R40, -RZ, R40.H1_H1 ;  /* 0x30000028ff287230 */ /* 0x000fe20000004100 */
[----:B------:R-:W-:Y:S01]  /*3a220*/  F2FP.F16.E4M3.UNPACK_B R29, R38 ;  /* 0x00000026ff1d723e */ /* 0x000fe200020006ff */
        /* <DEDUP_REMOVED lines=12> */
[----:B------:R-:W-:Y:S01]  /*3a2f0*/  HADD2.F32 R32, -RZ, R32.H1_H1 ;  /* 0x30000020ff207230 */ /* 0x000fe20000004100 */
[----:B------:R-:W-:Y:S01]  /*3a300*/  F2FP.F16.E4M3.UNPACK_B R64, R64.H1 ;  /* 0x00000040ff40723e */ /* 0x000fe200030006ff */
[----:B------:R-:W-:-:S02]  /*3a310*/  HADD2.F32 R57, -RZ, R57.H1_H1 ;  /* 0x30000039ff397230 */ /* 0x000fc40000004100 */
[C---:B------:R-:W-:Y:S01]  /*3a320*/  FFMA.FTZ R67, R36.reuse, R55, R40 ;  /* 0x0000003724437223 */ /* 0x040fe20000010028 */
[----:B------:R-:W-:Y:S02]  /*3a330*/  HADD2.F32 R34, -RZ, R34.H1_H1 ;  /* 0x30000022ff227230 */ /* 0x000fe40000004100 */
[C---:B------:R-:W-:Y:S01]  /*3a340*/  FFMA.FTZ R70, R31.reuse, R42, -R70 ;  /* 0x0000002a1f467223 */ /* 0x040fe20000010846 */
[----:B------:R-:W-:Y:S01]  /*3a350*/  FFMA.FTZ R58, R31, R58, R33 ;  /* 0x0000003a1f3a7223 */ /* 0x000fe20000010021 */
[----:B------:R-:W-:Y:S01]  /*3a360*/  FFMA.FTZ R65, R36, R35, -R65 ;  /* 0x0000002324417223 */ /* 0x000fe20000010841 */
[----:B------:R-:W-:Y:S01]  /*3a370*/  HADD2.F32 R29, -RZ, R29.H1_H1 ;  /* 0x3000001dff1d7230 */ /* 0x000fe20000004100 */
[----:B------:R-:W-:Y:S01]  /*3a380*/  F2FP.F16.E4M3.UNPACK_B R38, R38.H1 ;  /* 0x00000026ff26723e */ /* 0x000fe200030006ff */
[----:B------:R-:W-:Y:S02]  /*3a390*/  HADD2.F32 R33, -RZ, R41.H0_H0 ;  /* 0x20000029ff217230 */ /* 0x000fe40000004100 */
[----:B------:R-:W-:Y:S01]  /*3a3a0*/  FMUL.FTZ R42, R32, R57 ;  /* 0x00000039202a7220 */ /* 0x000fe20000410000 */
[----:B------:R-:W-:-:S02]  /*3a3b0*/  HADD2.F32 R40, -RZ, R63.H0_H0 ;  /* 0x2000003fff287230 */ /* 0x000fc40000004100 */
[-C--:B------:R-:W-:Y:S01]  /*3a3c0*/  FMUL.FTZ R32, R32, R34.reuse ;  /* 0x0000002220207220 */ /* 0x080fe20000410000 */
[----:B------:R-:W-:Y:S02]  /*3a3d0*/  HADD2.F32 R36, -RZ, R64.H0_H0 ;  /* 0x20000040ff247230 */ /* 0x000fe40000004100 */
[----:B------:R-:W-:Y:S01]  /*3a3e0*/  FFMA.FTZ R73, R29, R34, -R42 ;  /* 0x000000221d497223 */ /* 0x000fe2000001082a */
[----:B------:R-:W-:Y:S02]  /*3a3f0*/  HADD2.F32 R31, -RZ, R38.H0_H0 ;  /* 0x20000026ff1f7230 */ /* 0x000fe40000004100 */
[----:B------:R-:W-:Y:S01]  /*3a400*/  FMUL.FTZ R72, R33, R40 ;  /* 0x0000002821487220 */ /* 0x000fe20000410000 */
[----:B------:R-:W-:Y:S01]  /*3a410*/  FFMA.FTZ R75, R29, R57, R32 ;  /* 0x000000391d4b7223 */ /* 0x000fe20000010020 */
[----:B------:R-:W-:Y:S01]  /*3a420*/  FMUL.FTZ R33, R33, R36 ;  /* 0x0000002421217220 */ /* 0x000fe20000410000 */
[----:B------:R-:W-:Y:S01]  /*3a430*/  F2FP.F16.E4M3.UNPACK_B R32, R28.H1 ;  /* 0x0000001cff20723e */ /* 0x000fe200030006ff */
[C---:B------:R-:W-:Y:S01]  /*3a440*/  FFMA.FTZ R72, R31.reuse, R36, -R72 ;  /* 0x000000241f487223 */ /* 0x040fe20000010848 */
[-C--:B------:R-:W-:Y:S01]  /*3a450*/  F2FP.F16.E4M3.UNPACK_B R35, R43.reuse.H1 ;  /* 0x0000002bff23723e */ /* 0x080fe200030006ff */
[----:B------:R-:W-:Y:S01]  /*3a460*/  FFMA.FTZ R74, R31, R40, R33 ;  /* 0x000000281f4a7223 */ /* 0x000fe20000010021 */
[----:B------:R-:W-:Y:S01]  /*3a470*/  F2FP.F16.E4M3.UNPACK_B R34, R56.H1 ;  /* 0x00000038ff22723e */ /* 0x000fe200030006ff */
[----:B------:R-:W-:Y:S01]  /*3a480*/  HADD2.F32 R33, -RZ, R32.H0_H0 ;  /* 0x20000020ff217230 */ /* 0x000fe20000004100 */
[-C--:B------:R-:W-:Y:S01]  /*3a490*/  F2FP.F16.E4M3.UNPACK_B R29, R12.reuse.H1 ;  /* 0x0000000cff1d723e */ /* 0x080fe200030006ff */
[----:B------:R-:W-:Y:S01]  /*3a4a0*/  HADD2.F32 R40, -RZ, R35.H0_H0 ;  /* 0x20000023ff287230 */ /* 0x000fe20000004100 */
[----:B------:R-:W-:Y:S01]  /*3a4b0*/  F2FP.F16.E4M3.UNPACK_B R43, R43 ;  /* 0x0000002bff2b723e */ /* 0x000fe200020006ff */
[----:B------:R-:W-:Y:S01]  /*3a4c0*/  HADD2.F32 R36, -RZ, R34.H0_H0 ;  /* 0x20000022ff247230 */ /* 0x000fe20000004100 */
[----:B------:R-:W-:Y:S01]  /*3a4d0*/  F2FP.F16.E4M3.UNPACK_B R12, R12 ;  /* 0x0000000cff0c723e */ /* 0x000fe200020006ff */
        /* <DEDUP_REMOVED lines=8> */
[----:B------:R-:W-:Y:S01]  /*3a560*/  HADD2.F32 R33, -RZ, R32.H1_H1 ;  /* 0x30000020ff217230 */ /* 0x000fe20000004100 */
[----:B------:R-:W-:Y:S01]  /*3a570*/  F2FP.F16.E4M3.UNPACK_B R31, R28 ;  /* 0x0000001cff1f723e */ /* 0x000fe200020006ff */
[----:B------:R-:W-:-:S02]  /*3a580*/  HADD2.F32 R34, -RZ, R34.H1_H1 ;  /* 0x30000022ff227230 */ /* 0x000fc40000004100 */
[C---:B------:R-:W-:Y:S01]  /*3a590*/  FMUL.FTZ R55, R41.reuse, R63 ;  /* 0x0000003f29377220 */ /* 0x040fe20000410000 */
[----:B------:R-:W-:Y:S02]  /*3a5a0*/  HADD2.F32 R28, -RZ, R35.H1_H1 ;  /* 0x30000023ff1c7230 */ /* 0x000fe40000004100 */
[----:B------:R-:W-:Y:S01]  /*3a5b0*/  FMUL.FTZ R76, R41, R64 ;  /* 0x00000040294c7220 */ /* 0x000fe20000410000 */
[----:B------:R-:W-:Y:S01]  /*3a5c0*/  HADD2.F32 R38, -RZ, R38.H1_H1 ;  /* 0x30000026ff267230 */ /* 0x000fe20000004100 */
[----:B------:R-:W-:Y:S01]  /*3a5d0*/  F2FP.F16.E4M3.UNPACK_B R56, R56 ;  /* 0x00000038ff38723e */ /* 0x000fe200020006ff */
[----:B------:R-:W-:Y:S02]  /*3a5e0*/  HADD2.F32 R29, -RZ, R29.H1_H1 ;  /* 0x3000001dff1d7230 */ /* 0x000fe40000004100 */
[C---:B------:R-:W-:Y:S01]  /*3a5f0*/  FMUL.FTZ R41, R33.reuse, R34 ;  /* 0x0000002221297220 */ /* 0x040fe20000410000 */
[----:B------:R-:W-:Y:S02]  /*3a600*/  HADD2.F32 R32, -RZ, R31.H0_H0 ;  /* 0x2000001fff207230 */ /* 0x000fe40000004100 */
[----:B------:R-:W-:Y:S01]  /*3a610*/  FMUL.FTZ R36, R33, R28 ;  /* 0x0000001c21247220 */ /* 0x000fe20000410000 */
[----:B------:R-:W-:-:S02]  /*3a620*/  HADD2.F32 R35, -RZ, R43.H0_H0 ;  /* 0x2000002bff237230 */ /* 0x000fc40000004100 */
[----:B------:R-:W-:Y:S01]  /*3a630*/  FFMA.FTZ R79, R38, R63, R76 ;  /* 0x0000003f264f7223 */ /* 0x000fe2000001004c */
[C---:B------:R-:W-:Y:S01]  /*3a640*/  FFMA.FTZ R63, R29.reuse, R28, R41 ;  /* 0x0000001c1d3f7223 */ /* 0x040fe20000010029 */
[----:B------:R-:W-:Y:S02]  /*3a650*/  HADD2.F32 R33, -RZ, R56.H0_H0 ;  /* 0x20000038ff217230 */ /* 0x000fe40000004100 */
[----:B------:R-:W-:Y:S01]  /*3a660*/  FFMA.FTZ R57, R29, R34, -R36 ;  /* 0x000000221d397223 */ /* 0x000fe20000010824 */
[----:B------:R-:W-:Y:S02]  /*3a670*/  HADD2.F32 R28, -RZ, R12.H0_H0 ;  /* 0x2000000cff1c7230 */ /* 0x000fe40000004100 */
[C---:B------:R-:W-:Y:S01]  /*3a680*/  FMUL.FTZ R29, R32.reuse, R35 ;  /* 0x00000023201d7220 */ /* 0x040fe20000410000 */
[----:B------:R-:W-:Y:S02]  /*3a690*/  HADD2.F32 R31, -RZ, R31.H1_H1 ;  /* 0x3000001fff1f7230 */ /* 0x000fe40000004100 */
[----:B------:R-:W-:Y:S01]  /*3a6a0*/  FMUL.FTZ R32, R32, R33 ;  /* 0x0000002120207220 */ /* 0x000fe20000410000 */
[----:B------:R-:W-:-:S02]  /*3a6b0*/  HADD2.F32 R43, -RZ, R43.H1_H1 ;  /* 0x3000002bff2b7230 */ /* 0x000fc40000004100 */
[----:B------:R-:W-:Y:S01]  /*3a6c0*/  FFMA.FTZ R36, R28, R33, -R29 ;  /* 0x000000211c247223 */ /* 0x000fe2000001081d */
[----:B------:R-:W-:Y:S01]  /*3a6d0*/  HADD2.F32 R56, -RZ, R56.H1_H1 ;  /* 0x30000038ff387230 */ /* 0x000fe20000004100 */
[----:B------:R-:W-:Y:S01]  /*3a6e0*/  F2FP.F16.E4M3.UNPACK_B R29, R30.H1 ;  /* 0x0000001eff1d723e */ /* 0x000fe200030006ff */
[----:B------:R-:W-:Y:S01]  /*3a6f0*/  FFMA.FTZ R77, R38, R64, -R55 ;  /* 0x00000040264d7223 */ /* 0x000fe20000010837 */
[----:B------:R-:W-:Y:S01]  /*3a700*/  F2FP.F16.E4M3.UNPACK_B R34, R61.H1 ;  /* 0x0000003dff22723e */ /* 0x000fe200030006ff */
[----:B------:R-:W-:Y:S01]  /*3a710*/  FFMA.FTZ R38, R28, R35, R32 ;  /* 0x000000231c267223 */ /* 0x000fe20000010020 */
[----:B------:R-:W-:Y:S02]  /*3a720*/  HADD2.F32 R12, -RZ, R12.H1_H1 ;  /* 0x3000000cff0c7230 */ /* 0x000fe40000004100 */
[C---:B------:R-:W-:Y:S01]  /*3a730*/  FMUL.FTZ R33, R31.reuse, R43 ;  /* 0x0000002b1f217220 */ /* 0x040fe20000410000 */
[----:B------:R-:W-:Y:S01]  /*3a740*/  FMUL.FTZ R55, R31, R56 ;  /* 0x000000381f377220 */ /* 0x000fe20000410000 */
[----:B------:R-:W-:Y:S01]  /*3a750*/  F2FP.F16.E4M3.UNPACK_B R28, R14.H1 ;  /* 0x0000000eff1c723e */ /* 0x000fe200030006ff */
[----:B------:R-:W-:Y:S01]  /*3a760*/  HADD2.F32 R31, -RZ, R29.H0_H0 ;  /* 0x2000001dff1f7230 */ /* 0x000fe20000004100 */
[----:B------:R-:W-:Y:S01]  /*3a770*/  F2FP.F16.E4M3.UNPACK_B R32, R59.H1 ;  /* 0x0000003bff20723e */ /* 0x000fe200030006ff */
[----:B------:R-:W-:-:S02]  /*3a780*/  HADD2.F32 R35, -RZ, R34.H0_H0 ;  /* 0x20000022ff237230 */ /* 0x000fc40000004100 */
[C---:B------:R-:W-:Y:S01]  /*3a790*/  FFMA.FTZ R41, R12.reuse, R56, -R33 ;  /* 0x000000380c297223 */ /* 0x040fe20000010821 */
[----:B------:R-:W-:Y:S01]  /*3a7a0*/  FFMA.FTZ R55, R12, R43, R55 ;  /* 0x0000002b0c377223 */ /* 0x000fe20000010037 */
[----:B------:R-:W-:Y:S01]  /*3a7b0*/  HADD2.F32 R12, -RZ, R28.H0_H0 ;  /* 0x2000001cff0c7230 */ /* 0x000fe20000004100 */
[----:B------:R-:W-:Y:S01]  /*3a7c0*/  F2FP.F16.E4M3.UNPACK_B R30, R30 ;  /* 0x0000001eff1e723e */ /* 0x000fe200020006ff */
[----:B------:R-:W-:Y:S02]  /*3a7d0*/  HADD2.F32 R33, -RZ, R32.H0_H0 ;  /* 0x20000020ff217230 */ /* 0x000fe40000004100 */
[C---:B------:R-:W-:Y:S01]  /*3a7e0*/  FMUL.FTZ R43, R31.reuse, R35 ;  /* 0x000000231f2b7220 */ /* 0x040fe20000410000 */
[----:B------:R-:W-:Y:S01]  /*3a7f0*/  HADD2.F32 R29, -RZ, R29.H1_H1 ;  /* 0x3000001dff1d7230 */ /* 0x000fe20000004100 */
[----:B------:R-:W-:Y:S01]  /*3a800*/  F2FP.F16.E4M3.UNPACK_B R61, R61 ;  /* 0x0000003dff3d723e */ /* 0x000fe200020006ff */
[----:B------:R-:W-:Y:S02]  /*3a810*/  HADD2.F32 R34, -RZ, R34.H1_H1 ;  /* 0x30000022ff227230 */ /* 0x000fe40000004100 */
[----:B------:R-:W-:Y:S01]  /*3a820*/  FMUL.FTZ R31, R31, R33 ;  /* 0x000000211f1f7220 */ /* 0x000fe20000410000 */
[----:B------:R-:W-:-:S02]  /*3a830*/  HADD2.F32 R32, -RZ, R32.H1_H1 ;  /* 0x30000020ff207230 */ /* 0x000fc40000004100 */
[C---:B------:R-:W-:Y:S01]  /*3a840*/  FFMA.FTZ R43, R12.reuse, R33, -R43 ;  /* 0x000000210c2b7223 */ /* 0x040fe2000001082b */
[----:B------:R-:W-:Y:S02]  /*3a850*/  HADD2.F32 R28, -RZ, R28.H1_H1 ;  /* 0x3000001cff1c7230 */ /* 0x000fe40000004100 */
[C---:B------:R-:W-:Y:S01]  /*3a860*/  FMUL.FTZ R33, R29.reuse, R34 ;  /* 0x000000221d217220 */ /* 0x040fe20000410000 */
[----:B------:R-:W-:Y:S01]  /*3a870*/  F2FP.F16.E4M3.UNPACK_B R59, R59 ;  /* 0x0000003bff3b723e */ /* 0x000fe200020006ff */
[-C--:B------:R-:W-:Y:S01]  /*3a880*/  FMUL.FTZ R29, R29, R32.reuse ;  /* 0x000000201d1d7220 */ /* 0x080fe20000410000 */
[----:B------:R-:W-:Y:S01]  /*3a890*/  FFMA.FTZ R56, R12, R35, R31 ;  /* 0x000000230c387223 */ /* 0x000fe2000001001f */
[C---:B------:R-:W-:Y:S01]  /*3a8a0*/  FFMA.FTZ R32, R28.reuse, R32, -R33 ;  /* 0x000000201c207223 */ /* 0x040fe20000010821 */
[----:B------:R-:W-:Y:S01]  /*3a8b0*/  F2FP.F16.E4M3.UNPACK_B R14, R14 ;  /* 0x0000000eff0e723e */ /* 0x000fe200020006ff */
[----:B------:R-:W-:Y:S01]  /*3a8c0*/  FFMA.FTZ R71, R28, R34, R29 ;  /* 0x000000221c477223 */ /* 0x000fe2000001001d */
[--C-:B------:R-:W-:Y:S01]  /*3a8d0*/  HADD2.F32 R28, -RZ, R30.reuse.H0_H0 ;  /* 0x2000001eff1c7230 */ /* 0x100fe20000004100 */
[----:B------:R-:W-:Y:S01]  /*3a8e0*/  F2FP.SATFINITE.E4M3.F32.PACK_AB_MERGE_C R72, R77, R72, RZ ;  /* 0x000000484d48723e */ /* 0x000fe200048070ff */
[----:B------:R-:W-:Y:S01]  /*3a8f0*/  HADD2.F32 R31, -RZ, R61.H0_H0 ;  /* 0x2000003dff1f7230 */ /* 0x000fe20000004100 */
[----:B------:R-:W-:Y:S01]  /*3a900*/  F2FP.SATFINITE.E4M3.F32.PACK_AB_MERGE_C R42, R57, R42, RZ ;  /* 0x0000002a392a723e */ /* 0x000fe200048070ff */
[----:B------:R-:W-:Y:S01]  /*3a910*/  HADD2.F32 R30, -RZ, R30.H1_H1 ;  /* 0x3000001eff1e7230 */ /* 0x000fe20000004100 */
[----:B------:R-:W-:Y:S01]  /*3a920*/  F2FP.SATFINITE.E4M3.F32.PACK_AB_MERGE_C R40, R63, R40, RZ ;  /* 0x000000283f28723e */ /* 0x000fe200048070ff */
[----:B------:R-:W-:-:S02]  /*3a930*/  HADD2.F32 R29, -RZ, R59.H0_H0 ;  /* 0x2000003bff1d7230 */ /* 0x000fc40000004100 */
[C---:B------:R-:W-:Y:S01]  /*3a940*/  FMUL.FTZ R33, R28.reuse, R31 ;  /* 0x0000001f1c217220 */ /* 0x040fe20000410000 */
[----:B------:R-:W-:Y:S01]  /*3a950*/  HADD2.F32 R61, -RZ, R61.H1_H1 ;  /* 0x3000003dff3d7230 */ /* 0x000fe20000004100 */
[----:B------:R-:W-:Y:S01]  /*3a960*/  F2FP.SATFINITE.E4M3.F32.PACK_AB_MERGE_C R60, R67, R60, RZ ;  /* 0x0000003c433c723e */ /* 0x000fe200048070ff */
        /* <DEDUP_REMOVED lines=23> */
[----:B------:R-:W-:-:S02]  /*3aae0*/  F2FP.SATFINITE.E4M3.F32.PACK_AB_MERGE_C R13, R62, R13, R65 ;  /* 0x0000000d3e0d723e */ /* 0x000fc40004807041 */
[----:B------:R-:W-:-:S07]  /*3aaf0*/  F2FP.SATFINITE.E4M3.F32.PACK_AB_MERGE_C R31, R75, R58, R74 ;  /* 0x0000003a4b1f723e */ /* 0x000fce000480704a */
.L_x_4593:
[----:B------:R-:W-:Y:S05]  /*3ab00*/  BSYNC B2 ;  /* 0x0000000000027941 */ /* 0x000fea0003800000 */
.L_x_4592:
[--C-:B------:R-:W-:Y:S02]  /*3ab10*/  SHF.R.S32.HI R33, RZ, 0x1f, R39.reuse ;  /* 0x0000001fff217819 */ /* 0x100fe40000011427 */
[----:B------:R-:W-:Y:S02]  /*3ab20*/  IADD3 R32, P1, P2, R26, R94, R39 ;  /* 0x0000005e1a207210 */ /* 0x000fe40007a3e027 */
[----:B------:R-:W-:Y:S02]  /*3ab30*/  R2UR UR4, R20 ;  /* 0x00000000140472ca */ /* 0x000fe400000e0000 */
[----:B------:R-:W-:Y:S02]  /*3ab40*/  R2UR UR5, R21 ;  /* 0x00000000150572ca */ /* 0x000fe400000e0000 */
[----:B------:R-:W-:Y:S02]  /*3ab50*/  IADD3.X R33, R27, R69, R33, P1, P2 ;  /* 0x000000451b217210 */ /* 0x000fe40000fe4421 */
[----:B------:R-:W-:-:S09]  /*3ab60*/  ISETP.GE.AND P1, PT, R37, R7, PT ;  /* 0x000000072500720c */ /* 0x000fd20003f26270 */
[----:B-----5:R0:W-:Y:S04]  /*3ab70*/  ST.E.128 desc[UR4][R32.64], R12 ;  /* 0x0000000c20007985 */ /* 0x0201e8000c101d04 */
[----:B------:R-:W-:Y:S05]  /*3ab80*/  @P1 BRA `(.L_x_4541) ;  /* 0x0000000c00401947 */ /* 0x000fea0003800000 */
[----:B------:R-:W-:Y:S02]  /*3ab90*/  R2UR UR4, R20 ;  /* 0x00000000140472ca */ /* 0x000fe400000e0000 */
[----:B------:R-:W-:Y:S02]  /*3aba0*/  R2UR UR5, R21 ;  /* 0x00000000150572ca */ /* 0x000fe400000e0000 */
[--C-:B------:R-:W-:Y:S02]  /*3abb0*/  IADD3 R94, P1, P2, R26, R94, R37.reuse ;  /* 0x0000005e1a5e7210 */ /* 0x100fe40007a3e025 */
[----:B------:R-:W-:-:S04]  /*3abc0*/  SHF.R.S32.HI R26, RZ, 0x1f, R37 ;  /* 0x0000001fff1a7819 */ /* 0x000fc80000011425 */
[----:B------:R-:W-:-:S05]  /*3abd0*/  IADD3.X R95, R27, R69, R26, P1, P2 ;  /* 0x000000451b5f7210 */ /* 0x000fca0000fe441a */
[----:B------:R1:W-:Y:S01]  /*3abe0*/  ST.E.128 desc[UR4][R94.64], R28 ;  /* 0x0000001c5e007985 */ /* 0x0003e2000c101d04 */
[----:B------:R-:W-:Y:S05]  /*3abf0*/  BRA `(.L_x_4541) ;  /* 0x0000000c00247947 */ /* 0x000fea0003800000 */
.L_x_4507:
[----:B------:R-:W2:Y:S01]  /*3ac00*/  LDL.64 R12, [R3+0x10] ;  /* 0x00001000030c7983 */ /* 0x000ea20000100a00 */
[----:B------:R-:W-:Y:S02]  /*3ac10*/  R2UR UR4, R20 ;  /* 0x00000000140472ca */ /* 0x000fe400000e0000 */
[----:B------:R-:W-:Y:S01]  /*3ac20*/  R2UR UR5, R21 ;  /* 0x00000000150572ca */ /* 0x000fe200000e0000 */
[----:B------:R0:W5:Y:S04]  /*3ac30*/  LDL R7, [R0] ;  /* 0x0000000000077983 */ /* 0x0001680000100800 */
[----:B------:R0:W5:Y:S08]  /*3ac40*/  LDL R14, [R0+0x4] ;  /* 0x00000400000e7983 */ /* 0x0001700000100800 */
[----:B--2---:R-:W2:Y:S01]  /*3ac50*/  LD.E R15, desc[UR4][R12.64+0x1c] ;  /* 0x00001c040c0f7980 */ /* 0x004ea2000c101900 */
[----:B------:R-:W-:Y:S01]  /*3ac60*/  BSSY B2, `(.L_x_4594) ;  /* 0x0000005000027945 */ /* 0x000fe20003800000 */
[----:B--2---:R-:W-:-:S04]  /*3ac70*/  LOP3.LUT R15, R15, 0x1, RZ, 0xfc, !PT ;  /* 0x000000010f0f7812 */ /* 0x004fc800078efcff */
[----:B------:R-:W-:-:S13]  /*3ac80*/  ISETP.NE.AND P1, PT, R15, 0x3, PT ;  /* 0x000000030f00780c */ /* 0x000fda0003f25270 */
[----:B0-----:R-:W-:Y:S05]  /*3ac90*/  @!P1 BRA `(.L_x_4595) ;  /* 0x0000000000049947 */ /* 0x001fea0003800000 */
[----:B------:R-:W-:Y:S01]  /*3aca0*/  BPT.TRAP 0x1 ;  /* 0x000000040000795c */ /* 0x000fe20000300000 */
.L_x_4595:
[----:B------:R-:W-:Y:S05]  /*3acb0*/  BSYNC B2 ;  /* 0x0000000000027941 */ /* 0x000fea0003800000 */
.L_x_4594:
[----:B------:R-:W-:Y:S02]  /*3acc0*/  R2UR UR4, R20 ;  /* 0x00000000140472ca */ /* 0x000fe400000e0000 */
[----:B------:R-:W-:-:S13]  /*3acd0*/  R2UR UR5, R21 ;  /* 0x00000000150572ca */ /* 0x000fda00000e0000 */
[----:B------:R-:W2:Y:S01]  /*3ace0*/  LD.E.64 R12, desc[UR4][R12.64+0x8] ;  /* 0x000008040c0c7980 */ /* 0x000ea2000c101b00 */
[----:B-----5:R-:W-:Y:S01]  /*3acf0*/  SHF.L.U32 R14, R14, 0x1f, RZ ;  /* 0x0000001f0e0e7819 */ /* 0x020fe200000006ff */
[----:B------:R-:W-:Y:S01]  /*3ad00*/  BSSY B2, `(.L_x_4596) ;  /* 0x0000005000027945 */ /* 0x000fe20003800000 */
[----:B--2---:R-:W-:-:S05]  /*3ad10*/  MOV R26, R12 ;  /* 0x0000000c001a7202 */ /* 0x004fca0000000f00 */
[----:B------:R-:W-:-:S04]  /*3ad20*/  IMAD R7, R7, 0x8, R26 ;  /* 0x0000000807077824 */ /* 0x000fc800078e021a */
[----:B------:R-:W0:Y:S02]  /*3ad30*/  SYNCS.PHASECHK.TRANS64.TRYWAIT P1, [R7+URZ], R14 ;  /* 0x0000000e070075a7 */ /* 0x000e24000802017f */
[----:B0-----:R-:W-:Y:S05]  /*3ad40*/  @!P1 BRA `(.L_x_4597) ;  /* 0x0000000c00589947 */ /* 0x001fea0003800000 */
.L_x_4623:
[----:B------:R-:W-:Y:S05]  /*3ad50*/  BSYNC B2 ;  /* 0x0000000000027941 */ /* 0x000fea0003800000 */
.L_x_4596:
[----:B------:R-:W2:Y:S04]  /*3ad60*/  LDL.64 R26, [R3] ;  /* 0x00000000031a7983 */ /* 0x000ea80000100a00 */
[----:B------:R-:W3:Y:S04]  /*3ad70*/  LDL.64 R32, [R3+0x30] ;  /* 0x0000300003207983 */ /* 0x000ee80000100a00 */
[----:B0-----:R-:W4:Y:S04]  /*3ad80*/  LDL.64 R14, [R3+0x20] ;  /* 0x00002000030e7983 */ /* 0x001f280000100a00 */
[----:B------:R-:W4:Y:S01]  /*3ad90*/  LDL.64 R12, [R3+0x18] ;  /* 0x00001800030c7983 */ /* 0x000f220000100a00 */
[----:B------:R-:W-:-:S02]  /*3ada0*/  R2UR UR4, R20 ;  /* 0x00000000140472ca */ /* 0x000fc400000e0000 */
[C---:B------:R-:W-:Y:S01]  /*3adb0*/  R2UR UR5, R21.reuse ;  /* 0x00000000150572ca */ /* 0x040fe200000e0000 */
[----:B------:R-:W4:Y:S01]  /*3adc0*/  LDL R38, [R0] ;  /* 0x0000000000267983 */ /* 0x000f220000100800 */
[C---:B------:R-:W-:Y:S02]  /*3add0*/  R2UR UR8, R20.reuse ;  /* 0x00000000140872ca */ /* 0x040fe400000e0000 */
[C---:B------:R-:W-:Y:S01]  /*3ade0*/  R2UR UR9, R21.reuse ;  /* 0x00000000150972ca */ /* 0x040fe200000e0000 */
[----:B------:R-:W5:Y:S01]  /*3adf0*/  LDL.64 R34, [R3+0x38] ;  /* 0x0000380003227983 */ /* 0x000f620000100a00 */
[C---:B------:R-:W-:Y:S02]  /*3ae00*/  R2UR UR6, R20.reuse ;  /* 0x00000000140672ca */ /* 0x040fe400000e0000 */
[----:B------:R-:W-:Y:S02]  /*3ae10*/  R2UR UR7, R21 ;  /* 0x00000000150772ca */ /* 0x000fe400000e0000 */
[----:B------:R-:W-:-:S02]  /*3ae20*/  R2UR UR10, R20 ;  /* 0x00000000140a72ca */ /* 0x000fc400000e0000 */
[----:B------:R-:W-:Y:S01]  /*3ae30*/  R2UR UR11, R21 ;  /* 0x00000000150b72ca */ /* 0x000fe200000e0000 */
[----:B--2---:R-:W2:Y:S04]  /*3ae40*/  LD.E R40, desc[UR4][R26.64] ;  /* 0x000000041a287980 */ /* 0x004ea8000c101900 */
[----:B---3--:R-:W3:Y:S04]  /*3ae50*/  LD.E R41, desc[UR8][R32.64] ;  /* 0x0000000820297980 */ /* 0x008ee8000c101900 */
[----:B----4-:R-:W4:Y:S04]  /*3ae60*/  LD.E.64 R28, desc[UR6][R14.64+0x10] ;  /* 0x000010060e1c7980 */ /* 0x010f28000c101b00 */
[----:B------:R-:W4:Y:S04]  /*3ae70*/  LD.E.64 R36, desc[UR10][R12.64+0x8] ;  /* 0x0000080a0c247980 */ /* 0x000f28000c101b00 */
[----:B------:R0:W4:Y:S01]  /*3ae80*/  LD.E R7, desc[UR4][R12.64] ;  /* 0x000000040c077980 */ /* 0x000122000c101900 */
[----:B------:R-:W-:Y:S01]  /*3ae90*/  IMAD R39, R38, 0x7800, RZ ;  /* 0x0000780026277824 */ /* 0x000fe200078e02ff */
[----:B------:R-:W-:Y:S01]  /*3aea0*/  SHF.R.S32.HI R42, RZ, 0x1f, R53 ;  /* 0x0000001fff2a7819 */ /* 0x000fe20000011435 */
[----:B------:R-:W-:Y:S01]  /*3aeb0*/  BSSY B2, `(.L_x_4598) ;  /* 0x0000054000027945 */ /* 0x000fe20003800000 */
[----:B------:R1:W5:Y:S04]  /*3aec0*/  LD.E.64 R26, desc[UR4][R14.64+0x8] ;  /* 0x000008040e1a7980 */ /* 0x000368000c101b00 */
[----:B------:R1:W5:Y:S01]  /*3aed0*/  LD.E.64 R30, desc[UR6][R14.64+0x18] ;  /* 0x000018060e1e7980 */ /* 0x000362000c101b00 */
[----:B0-----:R-:W-:Y:S01]  /*3aee0*/  SHF.R.S32.HI R13, RZ, 0x1f, R39 ;  /* 0x0000001fff0d7819 */ /* 0x001fe20000011427 */
[----:B--2---:R-:W-:-:S05]  /*3aef0*/  IMAD R40, R53, -0xa0, R40 ;  /* 0xffffff6035287824 */ /* 0x004fca00078e0228 */
[----:B------:R-:W-:-:S04]  /*3af00*/  VIMNMX R56, R40, 0xa0, PT ;  /* 0x000000a028387848 */ /* 0x000fc80003fe0100 */
[----:B---3--:R-:W-:Y:S01]  /*3af10*/  ISETP.GE.AND P1, PT, R41, R56, PT ;  /* 0x000000382900720c */ /* 0x008fe20003f26270 */
[-C--:B----4-:R-:W-:Y:S01]  /*3af20*/  IMAD R29, R29, R53.reuse, RZ ;  /* 0x000000351d1d7224 */ /* 0x090fe200078e02ff */
[----:B------:R-:W-:Y:S01]  /*3af30*/  IADD3 R38, P2, R39, R36, RZ ;  /* 0x0000002427267210 */ /* 0x000fe20007f5e0ff */
[----:B------:R-:W-:Y:S01]  /*3af40*/  IMAD.WIDE.U32 R40, R28, R53, RZ ;  /* 0x000000351c287225 */ /* 0x000fe200078e00ff */
[----:B------:R-:W-:-:S03]  /*3af50*/  IADD3 R36, P3, P4, R36, R7, R39 ;  /* 0x0000000724247210 */ /* 0x000fc60007c7e027 */
[----:B------:R-:W-:Y:S01]  /*3af60*/  IMAD R29, R28, R42, R29 ;  /* 0x0000002a1c1d7224 */ /* 0x000fe200078e021d */
[----:B------:R-:W-:Y:S01]  /*3af70*/  SHF.R.S32.HI R7, RZ, 0x1f, R7 ;  /* 0x0000001fff077819 */ /* 0x000fe20000011407 */
[----:B------:R-:W-:Y:S02]  /*3af80*/  IMAD.X R39, R37, 0x1, R13, P2 ;  /* 0x0000000125277824 */ /* 0x000fe400010e060d */
[----:B------:R-:W-:Y:S01]  /*3af90*/  IMAD.IADD R43, R41, 0x1, R29 ;  /* 0x00000001292b7824 */ /* 0x000fe200078e021d */
[----:B------:R-:W-:Y:S01]  /*3afa0*/  IADD3.X R37, R37, R7, R13, P3, P4 ;  /* 0x0000000725257210 */ /* 0x000fe20001fe840d */
[----:B-1----:R-:W-:Y:S06]  /*3afb0*/  @P1 BRA `(.L_x_4599) ;  /* 0x00000004000c1947 */ /* 0x002fec0003800000 */
[----:B------:R-:W-:Y:S02]  /*3afc0*/  R2UR UR4, R20 ;  /* 0x00000000140472ca */ /* 0x000fe400000e0000 */
[----:B------:R-:W-:-:S13]  /*3afd0*/  R2UR UR5, R21 ;  /* 0x00000000150572ca */ /* 0x000fda00000e0000 */
[----:B-----5:R-:W2:Y:S01]  /*3afe0*/  LD.E.U8 R42, desc[UR4][R34.64] ;  /* 0x00000004222a7980 */ /* 0x020ea2000c101100 */
[----:B------:R-:W-:Y:S01]  /*3aff0*/  IADD3 R28, P2, R30, R40, RZ ;  /* 0x000000281e1c7210 */ /* 0x000fe20007f5e0ff */
[----:B------:R-:W-:Y:S04]  /*3b000*/  BSSY B3, `(.L_x_4600) ;  /* 0x000000c000037945 */ /* 0x000fe80003800000 */
[----:B------:R-:W-:Y:S01]  /*3b010*/  IMAD.X R29, R31, 0x1, R43, P2 ;  /* 0x000000011f1d7824 */ /* 0x000fe200010e062b */
[----:B--2---:R-:W-:-:S04]  /*3b020*/  LOP3.LUT R7, R42, 0x1, RZ, 0xc0, !PT ;  /* 0x000000012a077812 */ /* 0x004fc800078ec0ff */
[----:B------:R-:W-:-:S13]  /*3b030*/  ISETP.NE.U32.AND P1, PT, R7, 0x1, PT ;  /* 0x000000010700780c */ /* 0x000fda0003f25070 */
[----:B------:R-:W-:Y:S05]  /*3b040*/  @P1 BRA `(.L_x_4601) ;  /* 0x00000000001c1947 */ /* 0x000fea0003800000 */
[----:B------:R-:W-:Y:S02]  /*3b050*/  R2UR UR4, R20 ;  /* 0x00000000140472ca */ /* 0x000fe400000e0000 */
[----:B------:R-:W-:-:S13]  /*3b060*/  R2UR UR5, R21 ;  /* 0x00000000150572ca */ /* 0x000fda00000e0000 */
[----:B------:R-:W2:Y:S01]  /*3b070*/  LD.E.128 R12, desc[UR4][R38.64] ;  /* 0x00000004260c7980 */ /* 0x000ea2000c101d00 */
[----:B------:R-:W-:Y:S02]  /*3b080*/  R2UR UR6, R20 ;  /* 0x00000000140672ca */ /* 0x000fe400000e0000 */
[----:B------:R-:W-:Y:S01]  /*3b090*/  R2UR UR7, R21 ;  /* 0x00000000150772ca */ /* 0x000fe200000e0000 */
[----:B--2---:R0:W-:-:S12]  /*3b0a0*/  ST.E.128 desc[UR4][R28.64], R12 ;  /* 0x0000000c1c007985 */ /* 0x0041d8000c101d04 */
[----:B------:R0:W5:Y:S02]  /*3b0b0*/  LD.E.U8 R42, desc[UR6][R34.64] ;  /* 0x00000006222a7980 */ /* 0x000164000c101100 */
.L_x_4601:
[----:B------:R-:W-:Y:S05]  /*3b0c0*/  BSYNC B3 ;  /* 0x0000000000037941 */ /* 0x000fea0003800000 */
.L_x_4600:
[----:B-----5:R-:W-:Y:S01]  /*3b0d0*/  LOP3.LUT P1, RZ, R42, 0x2, RZ, 0xc0, !PT ;  /* 0x000000022aff7812 */ /* 0x020fe2000782c0ff */
[----:B------:R-:W-:-:S12]  /*3b0e0*/  BSSY B3, `(.L_x_4602) ;  /* 0x0000009000037945 */ /* 0x000fd80003800000 */
[----:B------:R-:W-:Y:S05]  /*3b0f0*/  @!P1 BRA `(.L_x_4603) ;  /* 0x00000000001c9947 */ /* 0x000fea0003800000 */
[----:B------:R-:W-:Y:S02]  /*3b100*/  R2UR UR4, R20 ;  /* 0x00000000140472ca */ /* 0x000fe400000e0000 */
[----:B------:R-:W-:-:S13]  /*3b110*/  R2UR UR5, R21 ;  /* 0x00000000150572ca */ /* 0x000fda00000e0000 */
[----:B0-----:R-:W2:Y:S01]  /*3b120*/  LD.E.128 R12, desc[UR4][R36.64] ;  /* 0x00000004240c7980 */ /* 0x001ea2000c101d00 */
[----:B------:R-:W-:Y:S02]  /*3b130*/  R2UR UR6, R20 ;  /* 0x00000000140672ca */ /* 0x000fe400000e0000 */
[----:B------:R-:W-:Y:S01]  /*3b140*/  R2UR UR7, R21 ;  /* 0x00000000150772ca */ /* 0x000fe200000e0000 */
[----:B--2---:R1:W-:-:S12]  /*3b150*/  ST.E.128 desc[UR4][R28.64+0x20], R12 ;  /* 0x0000200c1c007985 */ /* 0x0043d8000c101d04 */
[----:B------:R1:W5:Y:S02]  /*3b160*/  LD.E.U8 R42, desc[UR6][R34.64] ;  /* 0x00000006222a7980 */ /* 0x000364000c101100 */
.L_x_4603:
[----:B------:R-:W-:Y:S05]  /*3b170*/  BSYNC B3 ;  /* 0x0000000000037941 */ /* 0x000fea0003800000 */
.L_x_4602:
[----:B-----5:R-:W-:Y:S01]  /*3b180*/  LOP3.LUT P1, RZ, R42, 0x4, RZ, 0xc0, !PT ;  /* 0x000000042aff7812 */ /* 0x020fe2000782c0ff */
[----:B------:R-:W-:-:S12]  /*3b190*/  BSSY B3, `(.L_x_4604) ;  /* 0x0000009000037945 */ /* 0x000fd80003800000 */
[----:B------:R-:W-:Y:S05]  /*3b1a0*/  @!P1 BRA `(.L_x_4605) ;  /* 0x00000000001c9947 */ /* 0x000fea0003800000 */
[----:B------:R-:W-:Y:S02]  /*3b1b0*/  R2UR UR4, R20 ;  /* 0x00000000140472ca */ /* 0x000fe400000e0000 */
[----:B------:R-:W-:-:S13]  /*3b1c0*/  R2UR UR5, R21 ;  /* 0x00000000150572ca */ /* 0x000fda00000e0000 */
[----:B01----:R-:W2:Y:S01]  /*3b1d0*/  LD.E.128 R12, desc[UR4][R38.64+0x2800] ;  /* 0x00280004260c7980 */ /* 0x003ea2000c101d00 */
[----:B------:R-:W-:Y:S02]  /*3b1e0*/  R2UR UR6, R20 ;  /* 0x00000000140672ca */ /* 0x000fe400000e0000 */
[----:B------:R-:W-:Y:S01]  /*3b1f0*/  R2UR UR7, R21 ;  /* 0x00000000150772ca */ /* 0x000fe200000e0000 */
[----:B--2---:R2:W-:-:S12]  /*3b200*/  ST.E.128 desc[UR4][R28.64+0x40], R12 ;  /* 0x0000400c1c007985 */ /* 0x0045d8000c101d04 */
[----:B------:R2:W5:Y:S02]  /*3b210*/  LD.E.U8 R42, desc[UR6][R34.64] ;  /* 0x00000006222a7980 */ /* 0x000564000c101100 */
.L_x_4605:
[----:B------:R-:W-:Y:S05]  /*3b220*/  BSYNC B3 ;  /* 0x0000000000037941 */ /* 0x000fea0003800000 */
.L_x_4604:
[----:B-----5:R-:W-:Y:S01]  /*3b230*/  LOP3.LUT P1, RZ, R42, 0x8, RZ, 0xc0, !PT ;  /* 0x000000082aff7812 */ /* 0x020fe2000782c0ff */
[----:B------:R-:W-:-:S12]  /*3b240*/  BSSY B3, `(.L_x_4606) ;  /* 0x0000009000037945 */ /* 0x000fd80003800000 */
[----:B------:R-:W-:Y:S05]  /*3b250*/  @!P1 BRA `(.L_x_4607) ;  /* 0x00000000001c9947 */ /* 0x000fea0003800000 */
[----:B------:R-:W-:Y:S02]  /*3b260*/  R2UR UR4, R20 ;  /* 0x00000000140472ca */ /* 0x000fe400000e0000 */
[----:B------:R-:W-:-:S13]  /*3b270*/  R2UR UR5, R21 ;  /* 0x00000000150572ca */ /* 0x000fda00000e0000 */
[----:B012---:R-:W2:Y:S01]  /*3b280*/  LD.E.128 R12, desc[UR4][R36.64+0x2800] ;  /* 0x00280004240c7980 */ /* 0x007ea2000c101d00 */
[----:B------:R-:W-:Y:S02]  /*3b290*/  R2UR UR6, R20 ;  /* 0x00000000140672ca */ /* 0x000fe400000e0000 */
[----:B------:R-:W-:Y:S01]  /*3b2a0*/  R2UR UR7, R21 ;  /* 0x00000000150772ca */ /* 0x000fe200000e0000 */
[----:B--2---:R3:W-:-:S12]  /*3b2b0*/  ST.E.128 desc[UR4][R28.64+0x60], R12 ;  /* 0x0000600c1c007985 */ /* 0x0047d8000c101d04 */
[----:B------:R3:W5:Y:S02]  /*3b2c0*/  LD.E.U8 R42, desc[UR6][R34.64] ;  /* 0x00000006222a7980 */ /* 0x000764000c101100 */
.L_x_4607:
[----:B------:R-:W-:Y:S05]  /*3b2d0*/  BSYNC B3 ;  /* 0x0000000000037941 */ /* 0x000fea0003800000 */
.L_x_4606:
[----:B-----5:R-:W-:Y:S01]  /*3b2e0*/  LOP3.LUT P1, RZ, R42, 0x10, RZ, 0xc0, !PT ;  /* 0x000000102aff7812 */ /* 0x020fe2000782c0ff */
[----:B------:R-:W-:-:S12]  /*3b2f0*/  BSSY B3, `(.L_x_4608) ;  /* 0x0000009000037945 */ /* 0x000fd80003800000 */
[----:B------:R-:W-:Y:S05]  /*3b300*/  @!P1 BRA `(.L_x_4609) ;  /* 0x00000000001c9947 */ /* 0x000fea0003800000 */
[----:B------:R-:W-:Y:S02]  /*3b310*/  R2UR UR4, R20 ;  /* 0x00000000140472ca */ /* 0x000fe400000e0000 */
[----:B------:R-:W-:-:S13]  /*3b320*/  R2UR UR5, R21 ;  /* 0x00000000150572ca */ /* 0x000fda00000e0000 */
[----:B0123--:R-:W2:Y:S01]  /*3b330*/  LD.E.128 R12, desc[UR4][R38.64+0x5000] ;  /* 0x00500004260c7980 */ /* 0x00fea2000c101d00 */
[----:B------:R-:W-:Y:S02]  /*3b340*/  R2UR UR6, R20 ;  /* 0x00000000140672ca */ /* 0x000fe400000e0000 */
[----:B------:R-:W-:Y:S01]  /*3b350*/  R2UR UR7, R21 ;  /* 0x00000000150772ca */ /* 0x000fe200000e0000 */
[----:B--2---:R4:W-:-:S12]  /*3b360*/  ST.E.128 desc[UR4][R28.64+0x80], R12 ;  /* 0x0000800c1c007985 */ /* 0x0049d8000c101d04 */
[----:B------:R4:W5:Y:S02]  /*3b370*/  LD.E.U8 R42, desc[UR6][R34.64] ;  /* 0x00000006222a7980 */ /* 0x000964000c101100 */
.L_x_4609:
[----:B------:R-:W-:Y:S05]  /*3b380*/  BSYNC B3 ;  /* 0x0000000000037941 */ /* 0x000fea0003800000 */
.L_x_4608:
[----:B-----5:R-:W-:-:S13]  /*3b390*/  LOP3.LUT P1, RZ, R42, 0x20, RZ, 0xc0, !PT ;  /* 0x000000202aff7812 */ /* 0x020fda000782c0ff */
[----:B------:R-:W-:Y:S05]  /*3b3a0*/  @!P1 BRA `(.L_x_4599) ;  /* 0x0000000000109947 */ /* 0x000fea0003800000 */
[----:B------:R-:W-:Y:S02]  /*3b3b0*/  R2UR UR4, R20 ;  /* 0x00000000140472ca */ /* 0x000fe400000e0000 */
[----:B------:R-:W-:-:S13]  /*3b3c0*/  R2UR UR5, R21 ;  /* 0x00000000150572ca */ /* 0x000fda00000e0000 */
[----:B01234-:R-:W2:Y:S04]  /*3b3d0*/  LD.E.128 R12, desc[UR4][R36.64+0x5000] ;  /* 0x00500004240c7980 */ /* 0x01fea8000c101d00 */
[----:B--2---:R0:W-:Y:S02]  /*3b3e0*/  ST.E.128 desc[UR4][R28.64+0xa0], R12 ;  /* 0x0000a00c1c007985 */ /* 0x0041e4000c101d04 */
.L_x_4599:
[----:B------:R-:W-:Y:S05]  /*3b3f0*/  BSYNC B2 ;  /* 0x0000000000027941 */ /* 0x000fea0003800000 */
.L_x_4598:
[----:B------:R-:W-:Y:S02]  /*3b400*/  R2UR UR4, R20 ;  /* 0x00000000140472ca */ /* 0x000fe400000e0000 */
[----:B------:R-:W-:-:S13]  /*3b410*/  R2UR UR5, R21 ;  /* 0x00000000150572ca */ /* 0x000fda00000e0000 */
[----:B------:R-:W2:Y:S02]  /*3b420*/  LD.E R32, desc[UR4][R32.64] ;  /* 0x0000000420207980 */ /* 0x000ea4000c101900 */
[----:B--2---:R-:W-:-:S05]  /*3b430*/  VIADD R7, R32, 0x80 ;  /* 0x0000008020077836 */ /* 0x004fca0000000000 */
[----:B------:R-:W-:-:S13]  /*3b440*/  ISETP.GE.AND P1, PT, R7, R56, PT ;  /* 0x000000380700720c */ /* 0x000fda0003f26270 */
[----:B------:R-:W-:Y:S05]  /*3b450*/  @P1 BRA `(.L_x_4541) ;  /* 0x00000004000c1947 */ /* 0x000fea0003800000 */
[----:B------:R-:W-:Y:S02]  /*3b460*/  R2UR UR4, R20 ;  /* 0x00000000140472ca */ /* 0x000fe400000e0000 */
[----:B------:R-:W-:-:S13]  /*3b470*/  R2UR UR5, R21 ;  /* 0x00000000150572ca */ /* 0x000fda00000e0000 */
[----:B01-345:R-:W2:Y:S01]  /*3b480*/  LD.E.U8 R28, desc[UR4][R34.64] ;  /* 0x00000004221c7980 */ /* 0x03bea2000c101100 */
[----:B------:R-:W-:Y:S01]  /*3b490*/  IADD3 R40, P2, P3, R30, R26, R40 ;  /* 0x0000001a1e287210 */ /* 0x000fe20007b5e028 */
[----:B------:R-:W-:Y:S03]  /*3b4a0*/  BSSY B2, `(.L_x_4610) ;  /* 0x000000c000027945 */ /* 0x000fe60003800000 */
[----:B------:R-:W-:Y:S02]  /*3b4b0*/  IADD3.X R41, R31, R27, R43, P2, P3 ;  /* 0x0000001b1f297210 */ /* 0x000fe400017e642b */
        /* <DEDUP_REMOVED lines=10> */
.L_x_4611:
[----:B------:R-:W-:Y:S05]  /*3b560*/  BSYNC B2 ;  /* 0x0000000000027941 */ /* 0x000fea0003800000 */
.L_x_4610:
        /* <DEDUP_REMOVED lines=10> */
.L_x_4613:
[----:B------:R-:W-:Y:S05]  /*3b610*/  BSYNC B2 ;  /* 0x0000000000027941 */ /* 0x000fea0003800000 */
.L_x_4612:
        /* <DEDUP_REMOVED lines=10> */
.L_x_4615:
[----:B------:R-:W-:Y:S05]  /*3b6c0*/  BSYNC B2 ;  /* 0x0000000000027941 */ /* 0x000fea0003800000 */
.L_x_4614:
        /* <DEDUP_REMOVED lines=10> */
.L_x_4617:
[----:B------:R-:W-:Y:S05]  /*3b770*/  BSYNC B2 ;  /* 0x0000000000027941 */ /* 0x000fea0003800000 */
.L_x_4616:
        /* <DEDUP_REMOVED lines=10> */
.L_x_4619:
[----:B------:R-:W-:Y:S05]  /*3b820*/  BSYNC B2 ;  /* 0x0000000000027941 */ /* 0x000fea0003800000 */
.L_x_4618:
[----:B-----5:R-:W-:-:S13]  /*3b830*/  LOP3.LUT P1, RZ, R28, 0x20, RZ, 0xc0, !PT ;  /* 0x000000201cff7812 */ /* 0x020fda000782c0ff */
[----:B------:R-:W-:Y:S05]  /*3b840*/  @!P1 BRA `(.L_x_4541) ;  /* 0x0000000000109947 */ /* 0x000fea0003800000 */
[----:B------:R-:W-:Y:S02]  /*3b850*/  R2UR UR4, R20 ;  /* 0x00000000140472ca */ /* 0x000fe400000e0000 */
[----:B------:R-:W-:-:S13]  /*3b860*/  R2UR UR5, R21 ;  /* 0x00000000150572ca */ /* 0x000fda00000e0000 */
[----:B------:R-:W5:Y:S04]  /*3b870*/  LD.E.128 R36, desc[UR4][R36.64+0x7000] ;  /* 0x0070000424247980 */ /* 0x000f68000c101d00 */
[----:B-----5:R0:W-:Y:S02]  /*3b880*/  ST.E.128 desc[UR4][R40.64+0xa0], R36 ;  /* 0x0000a02428007985 */ /* 0x0201e4000c101d04 */
.L_x_4541:
[----:B------:R-:W-:Y:S05]  /*3b890*/  BSYNC B0 ;  /* 0x0000000000007941 */ /* 0x000fea0003800000 */
.L_x_4506:
        /* <DEDUP_REMOVED lines=8> */
[----:B0-----:R-:W-:-:S02]  /*3b920*/  LOP3.LUT P1, RZ, R12, 0x7f, RZ, 0xc0, !PT ;  /* 0x0000007f0cff7812 */ /* 0x001fc4000782c0ff */
[----:B-----5:R-:W-:-:S05]  /*3b930*/  LEA.HI R7, R12, 0x8, RZ, 0x19 ;  /* 0x000000080c077811 */ /* 0x020fca00078fc8ff */
[----:B-1----:R0:W-:Y:S06]  /*3b940*/  BAR.SYNC.DEFER_BLOCKING R7, 0x80 ;  /* 0x000200070000751d */ /* 0x0021ec0000010000 */
[----:B------:R-:W-:Y:S05]  /*3b950*/  @P1 BRA `(.L_x_4620) ;  /* 0x0000000000241947 */ /* 0x000fea0003800000 */
[----:B------:R-:W2:Y:S01]  /*3b960*/  LDL.64 R12, [R3+0x10] ;  /* 0x00001000030c7983 */ /* 0x000ea20000100a00 */
[----:B------:R-:W-:Y:S02]  /*3b970*/  R2UR UR4, R20 ;  /* 0x00000000140472ca */ /* 0x000fe400000e0000 */
[----:B------:R-:W-:Y:S01]  /*3b980*/  R2UR UR5, R21 ;  /* 0x00000000150572ca */ /* 0x000fe200000e0000 */
[----:B------:R-:W3:-:S12]  /*3b990*/  LDL R0, [R0] ;  /* 0x0000000000007983 */ /* 0x000ed80000100800 */
[----:B--2---:R-:W0:Y:S02]  /*3b9a0*/  LD.E.64 R12, desc[UR4][R12.64+0x30] ;  /* 0x000030040c0c7980 */ /* 0x004e24000c101b00 */
[----:B0-----:R-:W-:-:S05]  /*3b9b0*/  MOV R7, R12 ;  /* 0x0000000c00077202 */ /* 0x001fca0000000f00 */
[----:B---3--:R-:W-:-:S05]  /*3b9c0*/  IMAD R7, R0, 0x8, R7 ;  /* 0x0000000800077824 */ /* 0x008fca00078e0207 */
[----:B------:R-:W-:-:S04]  /*3b9d0*/  PRMT R7, RZ, 0x654, R7 ;  /* 0x00000654ff077816 */ /* 0x000fc80000000007 */
[----:B------:R1:W-:Y:S03]  /*3b9e0*/  SYNCS.ARRIVE.TRANS64.RED.A1T0 RZ, [R7+URZ], RZ ;  /* 0x000000ff07ff79a7 */ /* 0x0003e6000810043f */
.L_x_4620:
[----:B------:R-:W-:-:S04]  /*3b9f0*/  IMAD.MOV.U32 R97, RZ, RZ, 0x0 ;  /* 0x00000000ff617424 */ /* 0x000fc800078e00ff */
[----:B01----:R-:W-:Y:S05]  /*3ba00*/  RET.REL.NODEC R96 `(_ZN7cutlass13device_kernelIN5flash11enable_sm90INS1_16FlashAttnFwdSm90INS1_25CollectiveMainloopFwdSm90ILi2EN4cute5tupleIJNS5_1CILi1EEES8_S8_EEENS6_IJNS7_ILi128EEENS7_ILi160EEENS7_ILi192EEEEEELi192ENS_12float_e4m3_tEfNS_4arch4Sm90ELb0ELb1ELb0ELb1ELb0ELb1ELb0ELb1ELb1ELb0ELb0ELb0EEENS1_21CollectiveEpilogueFwdINS6_IJSA_SC_SB_EEES9_NS_10bfloat16_tESG_Li256ELb1ELb0ELb0ELb1EEENS1_36VarlenDynamicPersistentTileSchedulerILi128ELi160ELi256ELi128ELb0ELb0ELb1ELb1ELb0ELb1EEEEEEEEEvNT_6ParamsE) ;  /* 0xfffffc44607c7950 */ /* 0x003fea0003c3ffff */
.L_x_4516:
[----:B-1----:R1:W2:Y:S02]  /*3ba10*/  SYNCS.PHASECHK.TRANS64.TRYWAIT P1, [R7+URZ], R12 ;  /* 0x0000000c070075a7 */ /* 0x0022a4000802017f */
[----:B--2---:R-:W-:Y:S05]  /*3ba20*/  @!P1 NANOSLEEP.SYNCS 0x989680 ;  /* 0x009896800000995d */ /* 0x004fea0003900000 */
[----:B------:R-:W2:Y:S02]  /*3ba30*/  @!P1 SYNCS.PHASECHK.TRANS64 P1, [R7+URZ], R12 ;  /* 0x0000000c070095a7 */ /* 0x000ea4000802007f */
[----:B--2---:R-:W-:Y:S05]  /*3ba40*/  @!P1 BRA `(.L_x_4516) ;  /* 0xfffffffc00f09947 */ /* 0x004fea000383ffff */
[----:B------:R-:W-:Y:S05]  /*3ba50*/  BRA `(.L_x_4621) ;  /* 0xfffffef800a47947 */ /* 0x000fea000383ffff */
.L_x_4571:
[----:B--2---:R2:W3:Y:S02]  /*3ba60*/  SYNCS.PHASECHK.TRANS64.TRYWAIT P1, [R7+URZ], R90 ;  /* 0x0000005a070075a7 */ /* 0x0044e4000802017f */
[----:B---3--:R-:W-:Y:S05]  /*3ba70*/  @!P1 NANOSLEEP.SYNCS 0x989680 ;  /* 0x009896800000995d */ /* 0x008fea0003900000 */
[----:B------:R-:W3:Y:S02]  /*3ba80*/  @!P1 SYNCS.PHASECHK.TRANS64 P1, [R7+URZ], R90 ;  /* 0x0000005a070095a7 */ /* 0x000ee4000802007f */
[----:B---3--:R-:W-:Y:S05]  /*3ba90*/  @!P1 BRA `(.L_x_4571) ;  /* 0xfffffffc00f09947 */ /* 0x008fea000383ffff */
[----:B------:R-:W-:Y:S05]  /*3baa0*/  BRA `(.L_x_4622) ;  /* 0xffffff7400647947 */ /* 0x000fea000383ffff */
.L_x_4597:
[----:B0-----:R0:W1:Y:S02]  /*3bab0*/  SYNCS.PHASECHK.TRANS64.TRYWAIT P1, [R7+URZ], R14 ;  /* 0x0000000e070075a7 */ /* 0x001064000802017f */
[----:B-1----:R-:W-:Y:S05]  /*3bac0*/  @!P1 NANOSLEEP.SYNCS 0x989680 ;  /* 0x009896800000995d */ /* 0x002fea0003900000 */
[----:B------:R-:W1:Y:S02]  /*3bad0*/  @!P1 SYNCS.PHASECHK.TRANS64 P1, [R7+URZ], R14 ;  /* 0x0000000e070095a7 */ /* 0x000e64000802007f */
[----:B-1----:R-:W-:Y:S05]  /*3bae0*/  @!P1 BRA `(.L_x_4597) ;  /* 0xfffffffc00f09947 */ /* 0x002fea000383ffff */
[----:B------:R-:W-:Y:S05]  /*3baf0*/  BRA `(.L_x_4623) ;  /* 0xfffffff000947947 */ /* 0x000fea000383ffff */
.L_x_4624:
        /* <DEDUP_REMOVED lines=16> */
.L_x_12365:


//--------------------- .text._ZN7cutlass13device_kernelIN5flash11enable_sm90INS1_16FlashAttnFwdSm90INS1_25CollectiveMainloopFwdSm90ILi2EN4cute5tupleIJNS5_1CILi1EEES8_S8_EEENS6_IJNS7_ILi128EEENS7_ILi160EEENS7_ILi192EEEEEELi192ENS_12float_e4m3_tEfNS_4arch4Sm90ELb1ELb0ELb0ELb0ELb0ELb0ELb0ELb1ELb1ELb0ELb0ELb0EEENS1_21CollectiveEpilogueFwdINS6_IJSA_SC_SB_EEES9_NS_10bfloat16_tESG_Li256ELb0ELb0ELb0ELb1EEENS1_30DynamicPersistentTileSchedulerILi256ELi128ELb0ELb0ELb1EEEEEEEEEvNT_6ParamsE --------------------------
	.section	.text._ZN7cutlass13device_kernelIN5flash11enable_sm90INS1_16FlashAttnFwdSm90INS1_25CollectiveMainloopFwdSm90ILi2EN4cute5tupleIJNS5_1CILi1EEES8_S8_EEENS6_IJNS7_ILi128EEENS7_ILi160EEENS7_ILi192EEEEEELi192ENS_12float_e4m3_tEfNS_4arch4Sm90ELb1ELb0ELb0ELb0ELb0ELb0ELb0ELb1ELb1ELb0ELb0ELb0EEENS1_21CollectiveEpilogueFwdINS6_IJSA_SC_SB_EEES9_NS_10bfloat16_tESG_Li256ELb0ELb0ELb0ELb1EEENS1_30DynamicPersistentTileSchedulerILi256ELi128ELb0ELb0ELb1EEEEEEEEEvNT_6ParamsE,"ax",@progbits
	.align	128
.text._ZN7cutlass13device_kernelIN5flash11enable_sm90INS1_16FlashAttnFwdSm90INS1_25CollectiveMainloopFwdSm90ILi2EN4cute5tupleIJNS5_1CILi1EEES8_S8_EEENS6_IJNS7_ILi128EEENS7_ILi160EEENS7_ILi192EEEEEELi192ENS_12float_e4m3_tEfNS_4arch4Sm90ELb1ELb0ELb0ELb0ELb0ELb0ELb0ELb1ELb1ELb0ELb0ELb0EEENS1_21CollectiveEpilogueFwdINS6_IJSA_SC_SB_EEES9_NS_10bfloat16_tESG_Li256ELb0ELb0ELb0ELb1EEENS1_30DynamicPersistentTileSchedulerILi256ELi128ELb0ELb0ELb1EEEEEEEEEvNT_6ParamsE:
        .type           _ZN7cutlass13device_kernelIN5flash11enable_sm90INS1_16FlashAttnFwdSm90INS1_25CollectiveMainloopFwdSm90ILi2EN4cute5tupleIJNS5_1CILi1EEES8_S8_EEENS6_IJNS7_ILi128EEENS7_ILi160EEENS7_ILi192EEEEEELi192ENS_12float_e4m3_tEfNS_4arch4Sm90ELb1ELb0ELb0ELb0ELb0ELb0ELb0ELb1ELb1ELb0ELb0ELb0EEENS1_21CollectiveEpilogueFwdINS6_IJSA_SC_SB_EEES9_NS_10bfloat16_tESG_Li256ELb0ELb0ELb0ELb1EEENS1_30DynamicPersistentTileSchedulerILi256ELi128ELb0ELb0ELb1EEEEEEEEEvNT_6ParamsE,@function
        .size           _ZN7cutlass13device_kernelIN5flash11enable_sm90INS1_16FlashAttnFwdSm90INS1_25CollectiveMainloopFwdSm90ILi2EN4cute5tupleIJNS5_1CILi1EEES8_S8_EEENS6_IJNS7_ILi128EEENS7_ILi160EEENS7_ILi192EEEEEELi192ENS_12float_e4m3_tEfNS_4arch4Sm90ELb1ELb0ELb0ELb0ELb0ELb0ELb0ELb1ELb1ELb0ELb0ELb0EEENS1_21CollectiveEpilogueFwdINS6_IJSA_SC_SB_EEES9_NS_10bfloat16_tESG_Li256ELb0ELb0ELb0ELb1EEENS1_30DynamicPersistentTileSchedulerILi256ELi128ELb0ELb0ELb1EEEEEEEEEvNT_6ParamsE,(.L_x_12367 - _ZN7cutlass13device_kernelIN5flash11enable_sm90INS1_16FlashAttnFwdSm90INS1_25CollectiveMainloopFwdSm90ILi2EN4cute5tupleIJNS5_1CILi1EEES8_S8_EEENS6_IJNS7_ILi128EEENS7_ILi160EEENS7_ILi192EEEEEELi192ENS_12float_e4m3_tEfNS_4arch4Sm90ELb1ELb0ELb0ELb0ELb0ELb0ELb0ELb1ELb1ELb0ELb0ELb0EEENS1_21CollectiveEpilogueFwdINS6_IJSA_SC_SB_EEES9_NS_10bfloat16_tESG_Li256ELb0ELb0ELb0ELb1EEENS1_30DynamicPersistentTileSchedulerILi256ELi128ELb0ELb0ELb1EEEEEEEEEvNT_6ParamsE)
        .other          _ZN7cutlass13device_kernelIN5flash11enable_sm90INS1_16FlashAttnFwdSm90INS1_25CollectiveMainloopFwdSm90ILi2EN4cute5tupleIJNS5_1CILi1EEES8_S8_EEENS6_IJNS7_ILi128EEENS7_ILi160EEENS7_ILi192EEEEEELi192ENS_12float_e4m3_tEfNS_4arch4Sm90ELb1ELb0ELb0ELb0ELb0ELb0ELb0ELb1ELb1ELb0ELb0ELb0EEENS1_21CollectiveEpilogueFwdINS6_IJSA_SC_SB_EEES9_NS_10bfloat16_tESG_Li256ELb0ELb0ELb0ELb1EEENS1_30DynamicPersistentTileSchedulerILi256ELi128ELb0ELb0ELb1EEEEEEEEEvNT_6ParamsE,@"STO_CUDA_ENTRY STV_DEFAULT"
_ZN7cutlass13device_kernelIN5flash11enable_sm90INS1_16FlashAttnFwdSm90INS1_25CollectiveMainloopFwdSm90ILi2EN4cute5tupleIJNS5_1CILi1EEES8_S8_EEENS6_IJNS7_ILi128EEENS7_ILi160EEENS7_ILi192EEEEEELi192ENS_12float_e4m3_tEfNS_4arch4Sm90ELb1ELb0ELb0ELb0ELb0ELb0ELb0ELb1ELb1ELb0ELb0ELb0EEENS1_21CollectiveEpilogueFwdINS6_IJSA_SC_SB_EEES9_NS_10bfloat16_tESG_Li256ELb0ELb0ELb0ELb1EEENS1_30DynamicPersistentTileSchedulerILi256ELi128ELb0ELb0ELb1EEEEEEEEEvNT_6ParamsE:
[----:B------:R-:W1:Y:S02]  /*0000*/  LDC R1, c[0x0][0x28] ;  /* 0x00000a00ff017b82 */ /* 0x000e640000000800 */
[----:B-1----:R-:W-:Y:S01]  /*0010*/  VIADD R1, R1, 0xffffffd8 ;  /* 0xffffffd801017836 */ /* 0x002fe20000000000 */
[----:B------:R-:W1:Y:S01]  /*0020*/  S2R R3, SR_TID.X ;  /* 0x0000000000037919 */ /* 0x000e620000002100 */
[----:B------:R-:W-:Y:S01]  /*0030*/  ELECT P0, URZ, PT ;  /* 0x00000000003f782f */ /* 0x000fe20003800000 */
[----:B------:R-:W-:Y:S01]  /*0040*/  BSSY B0, `(.L_x_4625) ;  /* 0x0000013000007945 */ /* 0x000fe20003800000 */
[----:B-1----:R-:W-:-:S05]  /*0050*/  SHF.R.U32.HI R0, RZ, 0x5, R3 ;  /* 0x00000005ff007819 */ /* 0x002fca0000011603 */
        /* <DEDUP_REMOVED lines=17> */
.L_x_4626:
[----:B------:R-:W-:Y:S05]  /*0170*/  BSYNC B0 ;  /* 0x0000000000007941 */ /* 0x000fea0003800000 */
.L_x_4625:
[----:B------:R-:W-:Y:S01]  /*0180*/  VOTEU.ANY UP0, P0 ;  /* 0x00000000003f7886 */ /* 0x000fe20000000100 */
[----:B------:R-:W1:Y:S01]  /*0190*/  SHFL.IDX PT, R2, R0, RZ, 0x1f ;  /* 0x00001fff00027589 */ /* 0x000e6200000e0000 */
[----:B------:R-:W-:Y:S01]  /*01a0*/  UMOV UR4, 0x1 ;  /* 0x0000000100047882 */ /* 0x000fe20000000000 */
[----:B------:R-:W-:Y:S01]  /*01b0*/  SHF.R.U32.HI R3, RZ, 0x7, R3 ;  /* 0x00000007ff037819 */ /* 0x000fe20000011603 */
[----:B------:R-:W-:Y:S01]  /*01c0*/  VOTEU.ANY UP1, P0 ;  /* 0x00000000003f7886 */ /* 0x000fe20000020100 */
[----:B------:R-:W2:Y:S01]  /*01d0*/  @UP0 S2UR UR7, SR_CgaCtaId ;  /* 0x00000000000709c3 */ /* 0x000ea20000008800 */
[----:B------:R-:W-:Y:S01]  /*01e0*/  @UP0 UMOV UR6, 0x400 ;  /* 0x0000040000060882 */ /* 0x000fe20000000000 */
[----:B------:R-:W-:-:S04]  /*01f0*/  @UP0 UIADD3 UR4, -UR4, 0x100000, URZ ;  /* 0x0010000004040890 */ /* 0x000fc8000fffe13f */
[----:B------:R-:W-:Y:S02]  /*0200*/  @UP0 USHF.L.U32 UR5, UR4, 0xb, URZ ;  /* 0x0000000b04050899 */ /* 0x000fe4000800063f */
[----:B------:R-:W-:Y:S01]  /*0210*/  @UP0 USHF.L.U32 UR4, UR4, 0x1, URZ ;  /* 0x0000000104040899 */ /* 0x000fe2000800063f */
[----:B-1----:R-:W-:Y:S02]  /*0220*/  ISETP.NE.AND P1, PT, R2, RZ, PT ;  /* 0x000000ff0200720c */ /* 0x002fe40003f25270 */
[----:B------:R1:W3:Y:S01]  /*0230*/  SHFL.IDX PT, R2, R3, RZ, 0x1f ;  /* 0x00001fff03027589 */ /* 0x0002e200000e0000 */
[----:B--2---:R-:W-:Y:S01]  /*0240*/  @UP0 ULEA UR6, UR7, UR6, 0x18 ;  /* 0x0000000607060291 */ /* 0x004fe2000f8ec03f */
[----:B------:R-:W-:Y:S02]  /*0250*/  VOTEU.ANY UP0, P0 ;  /* 0x00000000003f7886 */ /* 0x000fe40000000100 */
[----:B------:R-:W2:Y:S09]  /*0260*/  FENCE.VIEW.ASYNC.S ;  /* 0x00000000000073c6 */ /* 0x000eb20000000000 */
[----:B--2---:R1:W2:Y:S01]  /*0270*/  @UP0 SYNCS.EXCH.64 URZ, [UR6+0x33400], UR4 ;  /* 0x03340004063f05b2 */ /* 0x0042a20008000100 */
[----:B------:R1:W4:Y:S02]  /*0280*/  @UP1 SYNCS.EXCH.64 URZ, [UR6+0x33420], UR4 ;  /* 0x03342004063f15b2 */ /* 0x0003240008000100 */
[----:B-1----:R-:W-:Y:S05]  /*0290*/  @P1 BRA `(.L_x_4627) ;  /* 0x0000000000481947 */ /* 0x002fea0003800000 */
[----:B------:R-:W1:Y:S01]  /*02a0*/  S2UR UR5, SR_CgaCtaId ;  /* 0x00000000000579c3 */ /* 0x000e620000008800 */
        /* <DEDUP_REMOVED lines=17> */
.L_x_4627:
[----:B------:R-:W5:Y:S01]  /*03c0*/  SHFL.IDX PT, R3, R0, RZ, 0x1f ;  /* 0x00001fff00037589 */ /* 0x000f6200000e0000 */
[----:B------:R-:W-:Y:S01]  /*03d0*/  NOP ;  /* 0x0000000000007918 */ /* 0x000fe20000000000 */
[----:B-----5:R-:W-:-:S13]  /*03e0*/  ISETP.NE.AND P0, PT, R3, RZ, PT ;  /* 0x000000ff0300720c */ /* 0x020fda0003f05270 */
        /* <DEDUP_REMOVED lines=19> */
.L_x_4628:
[----:B------:R-:W5:Y:S01]  /*0520*/  SHFL.IDX PT, R3, R0, RZ, 0x1f ;  /* 0x00001fff00037589 */ /* 0x000f6200000e0000 */
[----:B------:R-:W-:Y:S01]  /*0530*/  NOP ;  /* 0x0000000000007918 */ /* 0x000fe20000000000 */
[----:B-----5:R-:W-:-:S13]  /*0540*/  ISETP.NE.AND P0, PT, R3, RZ, PT ;  /* 0x000000ff0300720c */ /* 0x020fda0003f05270 */
        /* <DEDUP_REMOVED lines=13> */
[----:B------:R1:W1:Y:S01]  /*0620*/  SYNCS.EXCH.64 URZ, [UR6+0x33488], UR4 ;  /* 0x03348804063f75b2 */ /* 0x0002620008000100 */
[----:B------:R-:W-:Y:S01]  /*0630*/  NOP ;  /* 0x0000000000007918 */ /* 0x000fe20000000000 */
.L_x_4629:
        /* <DEDUP_REMOVED lines=22> */
.L_x_4630:
        /* <DEDUP_REMOVED lines=22> */
.L_x_4631:
[----:B---3--:R-:W-:Y:S01]  /*0900*/  ISETP.NE.AND P0, PT, R2, RZ, PT ;  /* 0x000000ff0200720c */ /* 0x008fe20003f05270 */
[----:B------:R-:W-:Y:S01]  /*0910*/  IMAD.MOV.U32 R2, RZ, RZ, 0x1 ;  /* 0x00000001ff027424 */ /* 0x000fe200078e00ff */
[----:B------:R-:W-:Y:S01]  /*0920*/  NOP ;  /* 0x0000000000007918 */ /* 0x000fe20000000000 */
[----:B------:R-:W-:-:S03]  /*0930*/  ULDC.64 UR46, c[0x0][0x208] ;  /* 0x00008200002e7ab9 */ /* 0x000fc60000000a00 */
[----:B------:R-:W-:-:S05]  /*0940*/  SEL R2, R2, 0x2, !P0 ;  /* 0x0000000202027807 */ /* 0x000fca0004000000 */
[----:B------:R3:W-:Y:S01]  /*0950*/  STL [R1+0x14], R2 ;  /* 0x0000140201007387 */ /* 0x0007e20000100800 */
[----:B-12-4-:R-:W-:Y:S06]  /*0960*/  BAR.SYNC.DEFER_BLOCKING 0x0 ;  /* 0x0000000000007b1d */ /* 0x016fec0000010000 */
[----:B------:R-:W-:Y:S05]  /*0970*/  @!P0 BRA `(.L_x_4632) ;  /* 0x000000dc00b08947 */ /* 0x000fea0003800000 */
.L_x_4633:
[----:B------:R-:W-:-:S08]  /*0980*/  NOP ;  /* 0x0000000000007918 */ /* 0x000fd00000000000 */
[----:B------:R-:W1:Y:S02]  /*0990*/  USETMAXREG.TRY_ALLOC.CTAPOOL UP0, 0xf0 ;  /* 0x000000f0000079c8 */ /* 0x000e640008000600 */
[----:B-1----:R-:W-:-:S13]  /*09a0*/  PLOP3.LUT P0, PT, PT, PT, UP0, 0x80, 0x0 ;  /* 0x000000000000781c */ /* 0x002fda0003f0f008 */
[----:B------:R-:W-:Y:S05]  /*09b0*/  @!P0 BRA `(.L_x_4633) ;  /* 0xfffffffc00f08947 */ /* 0x000fea000383ffff */
[----:B---3--:R-:W1:Y:S01]  /*09c0*/  S2R R2, SR_TID.X ;  /* 0x0000000000027919 */ /* 0x008e620000002100 */
        /* <DEDUP_REMOVED lines=9> */
[----:B------:R-:W2:Y:S01]  /*0a60*/  LDL.LU R11, [R1+0x14] ;  /* 0x00001400010b7983 */ /* 0x000ea20000300800 */
[----:B------:R-:W-:Y:S01]  /*0a70*/  VIADD R229, R2, 0xffffff80 ;  /* 0xffffff8002e57836 */ /* 0x000fe20000000000 */
[----:B------:R-:W1:Y:S04]  /*0a80*/  S2UR UR36, SR_CgaCtaId ;  /* 0x00000000002479c3 */ /* 0x000e680000008800 */
[----:B------:R-:W-:-:S04]  /*0a90*/  SHF.R.S32.HI R0, RZ, 0x1f, R229 ;  /* 0x0000001fff007819 */ /* 0x000fc800000114e5 */
[-C--:B------:R-:W-:Y:S01]  /*0aa0*/  LEA.HI R2, R0, R229.reuse, RZ, 0x7 ;  /* 0x000000e500027211 */ /* 0x080fe200078f38ff */
[----:B------:R-:W3:Y:S03]  /*0ab0*/  S2UR UR6, SR_SWINHI ;  /* 0x00000000000679c3 */ /* 0x000ee60000002f00 */
[----:B------:R-:W-:Y:S02]  /*0ac0*/  LOP3.LUT R226, R2, 0xffffff80, RZ, 0xc0, !PT ;  /* 0xffffff8002e27812 */ /* 0x000fe400078ec0ff */
[----:B------:R-:W-:-:S03]  /*0ad0*/  LEA.HI R3, R0, R229, RZ, 0x4 ;  /* 0x000000e500037211 */ /* 0x000fc600078f20ff */
[----:B------:R-:W-:Y:S01]  /*0ae0*/  IMAD.IADD R226, R229, 0x1, -R226 ;  /* 0x00000001e5e27824 */ /* 0x000fe200078e0ae2 */
[----:B------:R-:W-:Y:S02]  /*0af0*/  SHF.R.S32.HI R6, RZ, 0x4, R3 ;  /* 0x00000004ff067819 */ /* 0x000fe40000011403 */
[----:B------:R-:W-:Y:S02]  /*0b00*/  LEA.HI R228, R0, R229, RZ, 0x5 ;  /* 0x000000e500e47211 */ /* 0x000fe400078f28ff */
[----:B------:R-:W-:Y:S02]  /*0b10*/  SHF.R.S32.HI R7, RZ, 0x1f, R226 ;  /* 0x0000001fff077819 */ /* 0x000fe400000114e2 */
[C---:B------:R-:W-:Y:S02]  /*0b20*/  LEA.HI R5, R3.reuse, R6, RZ, 0x1 ;  /* 0x0000000603057211 */ /* 0x040fe400078f08ff */
[----:B------:R-:W-:Y:S02]  /*0b30*/  LOP3.LUT R4, R3, 0x3fffff0, RZ, 0xc0, !PT ;  /* 0x03fffff003047812 */ /* 0x000fe400078ec0ff */
[----:B------:R-:W-:-:S02]  /*0b40*/  LEA.HI R8, R7, R226, RZ, 0x2 ;  /* 0x000000e207087211 */ /* 0x000fc400078f10ff */
[----:B------:R-:W-:Y:S01]  /*0b50*/  LOP3.LUT R5, R5, 0x1ffffffe, RZ, 0xc0, !PT ;  /* 0x1ffffffe05057812 */ /* 0x000fe200078ec0ff */
[----:B------:R-:W-:Y:S01]  /*0b60*/  IMAD.IADD R3, R229, 0x1, -R4 ;  /* 0x00000001e5037824 */ /* 0x000fe200078e0a04 */
[----:B------:R-:W-:Y:S02]  /*0b70*/  SHF.R.S32.HI R228, RZ, 0x5, R228 ;  /* 0x00000005ffe47819 */ /* 0x000fe400000114e4 */
[----:B------:R-:W-:Y:S01]  /*0b80*/  SHF.R.S32.HI R227, RZ, 0x7, R2 ;  /* 0x00000007ffe37819 */ /* 0x000fe20000011402 */
[----:B------:R-:W-:Y:S01]  /*0b90*/  UMOV UR37, 0x400 ;  /* 0x0000040000257882 */ /* 0x000fe20000000000 */
[--C-:B------:R-:W-:Y:S02]  /*0ba0*/  SHF.R.S32.HI R9, RZ, 0x2, R8.reuse ;  /* 0x00000002ff097819 */ /* 0x100fe40000011408 */
[----:B------:R-:W-:Y:S01]  /*0bb0*/  SHF.R.S32.HI R10, RZ, 0x1f, R8 ;  /* 0x0000001fff0a7819 */ /* 0x000fe20000011408 */
[----:B-1----:R-:W-:Y:S01]  /*0bc0*/  ULEA UR37, UR36, UR37, 0x18 ;  /* 0x0000002524257291 */ /* 0x002fe2000f8ec03f */
[----:B------:R-:W-:Y:S01]  /*0bd0*/  LEA.HI R2, R2, R227, RZ, 0x1 ;  /* 0x000000e302027211 */ /* 0x000fe200078f08ff */
[----:B------:R-:W-:Y:S01]  /*0be0*/  IMAD.IADD R5, R6, 0x1, -R5 ;  /* 0x0000000106057824 */ /* 0x000fe200078e0a05 */
[----:B------:R-:W-:Y:S01]  /*0bf0*/  LEA.HI R10, R10, R9, RZ, 0x3 ;  /* 0x000000090a0a7211 */ /* 0x000fe200078f18ff */
[----:B------:R-:W-:Y:S01]  /*0c00*/  IMAD R4, R228, 0x10, R3 ;  /* 0x00000010e4047824 */ /* 0x000fe200078e0203 */
[----:B------:R-:W-:-:S02]  /*0c10*/  LOP3.LUT R2, R2, 0x3fffffe, RZ, 0xc0, !PT ;  /* 0x03fffffe02027812 */ /* 0x000fc400078ec0ff */
[----:B------:R-:W-:Y:S01]  /*0c20*/  LOP3.LUT R10, R10, 0xfffffff8, RZ, 0xc0, !PT ;  /* 0xfffffff80a0a7812 */ /* 0x000fe200078ec0ff */
[----:B------:R-:W-:Y:S01]  /*0c30*/  IMAD R3, R4, 0x8, R5 ;  /* 0x0000000804037824 */ /* 0x000fe200078e0205 */
[----:B------:R-:W-:Y:S01]  /*0c40*/  LEA.HI R7, R7, R226, RZ, 0x5 ;  /* 0x000000e207077211 */ /* 0x000fe200078f28ff */
[----:B------:R-:W-:Y:S01]  /*0c50*/  UMOV UR4, UR37 ;  /* 0x0000002500047c82 */ /* 0x000fe20008000000 */
[----:B---3--:R-:W-:Y:S01]  /*0c60*/  UMOV UR5, UR6 ;  /* 0x0000000600057c82 */ /* 0x008fe20008000000 */
[----:B------:R-:W-:Y:S01]  /*0c70*/  LEA.HI R0, R0, R229, RZ, 0x3 ;  /* 0x000000e500007211 */ /* 0x000fe200078f18ff */
[----:B------:R-:W-:Y:S01]  /*0c80*/  IMAD.U32 R18, RZ, RZ, UR4 ;  /* 0x00000004ff127e24 */ /* 0x000fe2000f8e00ff */
[----:B------:R-:W-:Y:S01]  /*0c90*/  SHF.R.S32.HI R7, RZ, 0x5, R7 ;  /* 0x00000005ff077819 */ /* 0x000fe20000011407 */
[----:B------:R-:W-:Y:S02]  /*0ca0*/  IMAD.U32 R19, RZ, RZ, UR5 ;  /* 0x00000005ff137e24 */ /* 0x000fe4000f8e00ff */
[----:B------:R-:W-:-:S02]  /*0cb0*/  IMAD.SHL.U32 R3, R3, 0x8, RZ ;  /* 0x0000000803037824 */ /* 0x000fc400078e00ff */
[----:B------:R-:W-:Y:S01]  /*0cc0*/  IMAD.IADD R221, R227, 0x1, -R2 ;  /* 0x00000001e3dd7824 */ /* 0x000fe200078e0a02 */
[----:B------:R-:W-:Y:S01]  /*0cd0*/  LOP3.LUT R2, R0, 0x1ffffff8, RZ, 0xc0, !PT ;  /* 0x1ffffff800027812 */ /* 0x000fe200078ec0ff */
[----:B------:R-:W-:Y:S02]  /*0ce0*/  IMAD.IADD R10, R9, 0x1, -R10 ;  /* 0x00000001090a7824 */ /* 0x000fe400078e0a0a */
[----:B------:R-:W-:Y:S01]  /*0cf0*/  IMAD.WIDE R18, R3, 0x2, R18 ;  /* 0x0000000203127825 */ /* 0x000fe200078e0212 */
[----:B------:R-:W-:-:S03]  /*0d00*/  LOP3.LUT R3, R8, 0x7ffffffc, RZ, 0xc0, !PT ;  /* 0x7ffffffc08037812 */ /* 0x000fc600078ec0ff */
[----:B------:R-:W-:Y:S02]  /*0d10*/  IMAD R10, R7, 0x10, R10 ;  /* 0x00000010070a7824 */ /* 0x000fe400078e020a */
[----:B------:R-:W-:Y:S01]  /*0d20*/  IMAD.IADD R2, R229, 0x1, -R2 ;  /* 0x00000001e5027824 */ /* 0x000fe200078e0a02 */
[----:B------:R-:W-:Y:S01]  /*0d30*/  SHF.R.S32.HI R222, RZ, 0x3, R0 ;  /* 0x00000003ffde7819 */ /* 0x000fe20000011400 */
[----:B------:R-:W-:Y:S02]  /*0d40*/  IMAD R221, R221, 0x40, R10 ;  /* 0x00000040dddd7824 */ /* 0x000fe400078e020a */
[----:B------:R-:W-:Y:S02]  /*0d50*/  IMAD.MOV.U32 R225, RZ, RZ, RZ ;  /* 0x000000ffffe17224 */ /* 0x000fe400078e00ff */
[----:B------:R-:W-:Y:S02]  /*0d60*/  IMAD.MOV.U32 R16, RZ, RZ, RZ ;  /* 0x000000ffff107224 */ /* 0x000fe400078e00ff */
[----:B------:R-:W-:-:S02]  /*0d70*/  IMAD.SHL.U32 R22, R2, 0x8, RZ ;  /* 0x0000000802167824 */ /* 0x000fc400078e00ff */
[----:B------:R-:W-:Y:S01]  /*0d80*/  IMAD.IADD R220, R226, 0x1, -R3 ;  /* 0x00000001e2dc7824 */ /* 0x000fe200078e0a03 */
[----:B------:R-:W-:Y:S01]  /*0d90*/  UMOV UR4, UR7 ;  /* 0x0000000700047c82 */ /* 0x000fe20008000000 */
[----:B------:R-:W-:Y:S01]  /*0da0*/  ULDC.64 UR52, c[0x0][0x198] ;  /* 0x0000660000347ab9 */ /* 0x000fe20000000a00 */
[----:B------:R-:W-:Y:S01]  /*0db0*/  UMOV UR48, URZ ;  /* 0x0000003f00307c82 */ /* 0x000fe20008000000 */
[----:B--2---:R-:W-:-:S07]  /*0dc0*/  LOP3.LUT R17, R11, 0x1, RZ, 0xfc, !PT ;  /* 0x000000010b117812 */ /* 0x004fce00078efcff */
.L_x_4683:
        /* <DEDUP_REMOVED lines=20> */
.L_x_4634:
[----:B------:R-:W-:Y:S01]  /*0f10*/  ULDC UR6, c[0x0][0xdc4] ;  /* 0x0003710000067ab9 */ /* 0x000fe20000000800 */
[----:B------:R-:W-:Y:S01]  /*0f20*/  UMOV UR39, UR7 ;  /* 0x0000000700277c82 */ /* 0x000fe20008000000 */
[----:B------:R-:W-:-:S11]  /*0f30*/  UISETP.NE.AND UP0, UPT, UR6, 0x1, UPT ;  /* 0x000000010600788c */ /* 0x000fd6000bf05270 */
[----:B------:R-:W-:Y:S02]  /*0f40*/  @UP0 ULDC.64 UR10, c[0x0][0xdc8] ;  /* 0x00037200000a0ab9 */ /* 0x000fe40000000a00 */
[----:B------:R-:W-:-:S04]  /*0f50*/  UIMAD.WIDE.U32 UR4, UR7, UR10, URZ ;  /* 0x0000000a070472a5 */ /* 0x000fc8000f8e003f */
[----:B------:R-:W-:-:S04]  /*0f60*/  @UP0 USHF.R.U32.HI UR39, URZ, UR11, UR5 ;  /* 0x0000000b3f270299 */ /* 0x000fc80008011605 */
[----:B------:R-:W-:-:S12]  /*0f70*/  UIMAD UR4, UR39, UR6, URZ ;  /* 0x00000006270472a4 */ /* 0x000fd8000f8e023f */
.L_x_4635:
[----:B------:R-:W1:Y:S01]  /*0f80*/  LDC.64 R14, c[0x0][0x990] ;  /* 0x00026400ff0e7b82 */ /* 0x000e620000000a00 */
[----:B------:R-:W-:Y:S01]  /*0f90*/  ULDC UR43, c[0x0][0xdb8] ;  /* 0x00036e00002b7ab9 */ /* 0x000fe20000000800 */
[----:B------:R-:W-:Y:S02]  /*0fa0*/  UIADD3 UR4, UR7, -UR4, URZ ;  /* 0x8000000407047290 */ /* 0x000fe4000fffe03f */
[----:B------:R-:W-:Y:S01]  /*0fb0*/  UISETP.NE.AND UP0, UPT, UR43, 0x1, UPT ;  /* 0x000000012b00788c */ /* 0x000fe2000bf05270 */
[----:B------:R-:W-:-:S03]  /*0fc0*/  ULDC UR5, c[0x0][0xdc4] ;  /* 0x0003710000057ab9 */ /* 0x000fc60000000800 */
[----:B------:R-:W2:Y:S01]  /*0fd0*/  LDC R0, c[0x0][0x428] ;  /* 0x00010a00ff007b82 */ /* 0x000ea20000000800 */
[----:B------:R-:W-:-:S06]  /*0fe0*/  UIMAD UR8, UR8, UR5, UR4 ;  /* 0x00000005080872a4 */ /* 0x000fcc000f8e0204 */
[----:B------:R-:W-:Y:S01]  /*0ff0*/  @UP0 ULDC UR4, c[0x0][0xdbc] ;  /* 0x00036f0000040ab9 */ /* 0x000fe20000000800 */
[----:B------:R-:W3:Y:S01]  /*1000*/  LDC.64 R24, c[0x0][0x998] ;  /* 0x00026600ff187b82 */ /* 0x000ee20000000a00 */
[----:B------:R-:W-:Y:S01]  /*1010*/  UIMAD.WIDE.U32 UR4, UR8, UR4, URZ ;  /* 0x00000004080472a5 */ /* 0x000fe2000f8e003f */
[----:B------:R-:W-:Y:S01]  /*1020*/  @UP0 ULDC UR6, c[0x0][0xdc0] ;  /* 0x0003700000060ab9 */ /* 0x000fe20000000800 */
[----:B------:R-:W-:Y:S02]  /*1030*/  UMOV UR44, UR8 ;  /* 0x00000008002c7c82 */ /* 0x000fe40008000000 */
[----:B------:R-:W-:Y:S01]  /*1040*/  @UP0 USHF.R.U32.HI UR44, URZ, UR6, UR5 ;  /* 0x000000063f2c0299 */ /* 0x000fe20008011605 */
[----:B-1----:R-:W-:-:S03]  /*1050*/  ISETP.NE.U32.AND P0, PT, R14, RZ, PT ;  /* 0x000000ff0e00720c */ /* 0x002fc60003f05070 */
[----:B------:R-:W-:Y:S01]  /*1060*/  UIADD3 UR4, -UR44, URZ, URZ ;  /* 0x0000003f2c047290 */ /* 0x000fe2000fffe13f */
[----:B------:R-:W1:Y:S01]  /*1070*/  LDC R104, c[0x0][0x2e0] ;  /* 0x0000b800ff687b82 */ /* 0x000e620000000800 */
[----:B------:R-:W-:Y:S01]  /*1080*/  IMAD.U32 R7, RZ, RZ, UR44 ;  /* 0x0000002cff077e24 */ /* 0x000fe2000f8e00ff */
[----:B------:R-:W-:Y:S01]  /*1090*/  ISETP.NE.AND.EX P0, PT, R15, RZ, PT, P0 ;  /* 0x000000ff0f00720c */ /* 0x000fe20003f05300 */
[----:B------:R-:W-:Y:S01]  /*10a0*/  UIMAD UR43, UR43, UR4, UR8 ;  /* 0x000000042b2b72a4 */ /* 0x000fe2000f8e0208 */
[----:B------:R-:W-:Y:S01]  /*10b0*/  ULDC UR6, c[0x0][0xdac] ;  /* 0x00036b0000067ab9 */ /* 0x000fe20000000800 */
[----:B--2---:R-:W-:Y:S01]  /*10c0*/  ISETP.NE.AND P2, PT, R0, 0x1, PT ;  /* 0x000000010000780c */ /* 0x004fe20003f45270 */
[----:B------:R-:W-:-:S03]  /*10d0*/  ULDC.64 UR4, c[0x0][0x3f8] ;  /* 0x0000fe0000047ab9 */ /* 0x000fc60000000a00 */
[----:B------:R-:W-:Y:S01]  /*10e0*/  IMAD.U32 R9, RZ, RZ, UR43 ;  /* 0x0000002bff097e24 */ /* 0x000fe2000f8e00ff */
[----:B---3--:R-:W-:-:S05]  /*10f0*/  ISETP.NE.U32.AND P1, PT, R24, RZ, PT ;  /* 0x000000ff1800720c */ /* 0x008fca0003f25070 */
[----:B------:R-:W2:Y:S01]  /*1100*/  @P0 LDC.64 R10, c[0x0][0x9a8] ;  /* 0x00026a00ff0a0b82 */ /* 0x000ea20000000a00 */
[----:B------:R-:W-:Y:S02]  /*1110*/  @P0 SHF.R.S32.HI R3, RZ, 0x1f, R7 ;  /* 0x0000001fff030819 */ /* 0x000fe40000011407 */
[----:B------:R-:W-:-:S05]  /*1120*/  ISETP.NE.AND.EX P1, PT, R25, RZ, PT, P1 ;  /* 0x000000ff1900720c */ /* 0x000fca0003f25310 */
[----:B------:R-:W3:Y:S08]  /*1130*/  @P2 LDC R0, c[0x0][0x42c] ;  /* 0x00010b00ff002b82 */ /* 0x000ef00000000800 */
[----:B------:R-:W4:Y:S01]  /*1140*/  @P2 LDC R5, c[0x0][0x430] ;  /* 0x00010c00ff052b82 */ /* 0x000f220000000800 */
[----:B------:R-:W-:-:S07]  /*1150*/  @P1 SHF.R.S32.HI R7, RZ, 0x1f, R7 ;  /* 0x0000001fff071819 */ /* 0x000fce0000011407 */
[----:B------:R-:W5:Y:S01]  /*1160*/  @P1 LDC.64 R12, c[0x0][0x9b8] ;  /* 0x00026e00ff0c1b82 */ /* 0x000f620000000a00 */
[----:B--2---:R-:W-:-:S04]  /*1170*/  @P0 IMAD R2, R3, R10, RZ ;  /* 0x0000000a03020224 */ /* 0x004fc800078e02ff */
[----:B------:R-:W-:Y:S02]  /*1180*/  @P0 IMAD R11, R11, UR44, R2 ;  /* 0x0000002c0b0b0c24 */ /* 0x000fe4000f8e0202 */
[----:B------:R-:W-:Y:S01]  /*1190*/  @P0 IMAD.WIDE.U32 R2, R10, UR44, RZ ;  /* 0x0000002c0a020c25 */ /* 0x000fe2000f8e00ff */
[----:B------:R-:W2:Y:S03]  /*11a0*/  @P0 LDC.64 R20, c[0x0][0x9b0] ;  /* 0x00026c00ff140b82 */ /* 0x000ea60000000a00 */
[----:B---3--:R-:W-:-:S04]  /*11b0*/  @P2 IMAD.HI.U32 R0, R0, UR43, RZ ;  /* 0x0000002b00002c27 */ /* 0x008fc8000f8e00ff */
[----:B------:R-:W-:Y:S01]  /*11c0*/  @P0 IMAD.IADD R3, R3, 0x1, R11 ;  /* 0x0000000103030824 */ /* 0x000fe200078e020b */
[----:B------:R-:W3:Y:S01]  /*11d0*/  @P1 LDC.64 R26, c[0x0][0x9c0] ;  /* 0x00027000ff1a1b82 */ /* 0x000ee20000000a00 */
[----:B----4-:R-:W-:-:S04]  /*11e0*/  @P2 SHF.R.U32.HI R9, RZ, R5, R0 ;  /* 0x00000005ff092219 */ /* 0x010fc80000011600 */
[--C-:B------:R-:W-:Y:S01]  /*11f0*/  @P1 SHF.R.S32.HI R11, RZ, 0x1f, R9.reuse ;  /* 0x0000001fff0b1819 */ /* 0x100fe20000011409 */
[----:B-----5:R-:W-:Y:S01]  /*1200*/  @P1 IMAD R4, R7, R12, RZ ;  /* 0x0000000c07041224 */ /* 0x020fe200078e02ff */
[----:B------:R-:W-:-:S03]  /*1210*/  @P0 SHF.R.S32.HI R7, RZ, 0x1f, R9 ;  /* 0x0000001fff070819 */ /* 0x000fc60000011409 */
[----:B------:R-:W-:Y:S02]  /*1220*/  @P1 IMAD R13, R13, UR44, R4 ;  /* 0x0000002c0d0d1c24 */ /* 0x000fe4000f8e0204 */
[----:B------:R-:W-:-:S04]  /*1230*/  @P1 IMAD.WIDE.U32 R4, R12, UR44, RZ ;  /* 0x0000002c0c041c25 */ /* 0x000fc8000f8e00ff */
[----:B------:R-:W-:Y:S02]  /*1240*/  @P1 IMAD.IADD R5, R5, 0x1, R13 ;  /* 0x0000000105051824 */ /* 0x000fe400078e020d */
[-C--:B--2---:R-:W-:Y:S02]  /*1250*/  @P0 IMAD R0, R7, R20.reuse, RZ ;  /* 0x0000001407000224 */ /* 0x084fe400078e02ff */
[----:B------:R-:W-:-:S04]  /*1260*/  @P0 IMAD.WIDE.U32 R2, R9, R20, R2 ;  /* 0x0000001409020225 */ /* 0x000fc800078e0002 */
[-C--:B---3--:R-:W-:Y:S02]  /*1270*/  @P1 IMAD R8, R11, R26.reuse, RZ ;  /* 0x0000001a0b081224 */ /* 0x088fe400078e02ff */
[C---:B------:R-:W-:Y:S02]  /*1280*/  @P0 IMAD R11, R9.reuse, R21, R0 ;  /* 0x00000015090b0224 */ /* 0x040fe400078e0200 */
[----:B------:R-:W-:Y:S01]  /*1290*/  @P1 IMAD.WIDE.U32 R6, R9, R26, R4 ;  /* 0x0000001a09061225 */ /* 0x000fe200078e0004 */
[----:B------:R-:W-:-:S03]  /*12a0*/  @P0 LEA R4, P3, R2, R14, 0x2 ;  /* 0x0000000e02040211 */ /* 0x000fc600078610ff */
[----:B------:R-:W-:Y:S01]  /*12b0*/  @P1 IMAD R9, R9, R27, R8 ;  /* 0x0000001b09091224 */ /* 0x000fe200078e0208 */
[----:B------:R-:W-:Y:S01]  /*12c0*/  @P1 LEA R8, P4, R6, R24, 0x2 ;  /* 0x0000001806081211 */ /* 0x000fe200078810ff */
[----:B------:R-:W-:Y:S02]  /*12d0*/  @P0 IMAD.IADD R3, R3, 0x1, R11 ;  /* 0x0000000103030824 */ /* 0x000fe400078e020b */
[----:B------:R-:W-:Y:S02]  /*12e0*/  @P1 IMAD.IADD R0, R7, 0x1, R9 ;  /* 0x0000000107001824 */ /* 0x000fe400078e0209 */
[----:B------:R-:W2:Y:S01]  /*12f0*/  LDC R7, c[0x0][0x288] ;  /* 0x0000a200ff077b82 */ /* 0x000ea20000000800 */
[----:B------:R-:W-:Y:S01]  /*1300*/  @P0 LEA.HI.X R5, R2, R15, R3, 0x2, P3 ;  /* 0x0000000f02050211 */ /* 0x000fe200018f1403 */
[----:B------:R-:W-:Y:S01]  /*1310*/  IMAD.MOV.U32 R3, RZ, RZ, 0x3f800000 ;  /* 0x3f800000ff037424 */ /* 0x000fe200078e00ff */
[----:B------:R-:W-:Y:S01]  /*1320*/  @P1 LEA.HI.X R9, R6, R25, R0, 0x2, P4 ;  /* 0x0000001906091211 */ /* 0x000fe200020f1400 */
[----:B------:R-:W-:-:S04]  /*1330*/  IMAD.MOV.U32 R0, RZ, RZ, 0x3f800000 ;  /* 0x3f800000ff007424 */ /* 0x000fc800078e00ff */
[----:B------:R-:W3:Y:S01]  /*1340*/  @P0 LDG.E R3, desc[UR46][R4.64] ;  /* 0x0000002e04030981 */ /* 0x000ee2000c1e1900 */
[----:B------:R-:W-:Y:S01]  /*1350*/  UISETP.NE.U32.AND UP0, UPT, UR4, URZ, UPT ;  /* 0x0000003f0400728c */ /* 0x000fe2000bf05070 */
[----:B------:R-:W4:Y:S02]  /*1360*/  @P2 LDC R6, c[0x0][0x42c] ;  /* 0x00010b00ff062b82 */ /* 0x000f240000000800 */
[----:B------:R5:W3:Y:S01]  /*1370*/  @P1 LDG.E R0, desc[UR46][R8.64] ;  /* 0x0000002e08001981 */ /* 0x000ae2000c1e1900 */
[----:B------:R-:W-:Y:S01]  /*1380*/  UISETP.NE.AND.EX UP0, UPT, UR5, URZ, UPT, UP0 ;  /* 0x0000003f0500728c */ /* 0x000fe2000bf05300 */
[----:B------:R-:W-:Y:S01]  /*1390*/  IMAD.U32 R224, RZ, RZ, UR43 ;  /* 0x0000002bffe07e24 */ /* 0x000fe2000f8e00ff */
[----:B------:R-:W-:Y:S01]  /*13a0*/  ULOP3.LUT UR4, URZ, UR39, URZ, 0x33, !UPT ;  /* 0x000000273f047292 */ /* 0x000fe2000f8e333f */
[----:B------:R-:W-:Y:S01]  /*13b0*/  PLOP3.LUT P0, PT, PT, PT, PT, 0x80, 0x0 ;  /* 0x000000000000781c */ /* 0x000fe20003f0f070 */
[----:B------:R-:W-:Y:S01]  /*13c0*/  ULDC UR5, c[0x0][0x404] ;  /* 0x0001010000057ab9 */ /* 0x000fe20000000800 */
[----:B------:R-:W-:Y:S01]  /*13d0*/  IMAD.MOV.U32 R119, RZ, RZ, RZ ;  /* 0x000000ffff777224 */ /* 0x000fe200078e00ff */
[----:B------:R-:W-:Y:S01]  /*13e0*/  USEL UR5, UR5, 0x1, UP0 ;  /* 0x0000000105057887 */ /* 0x000fe20008000000 */
[----:B------:R-:W-:Y:S01]  /*13f0*/  CS2R R10, SRZ ;  /* 0x00000000000a7805 */ /* 0x000fe2000001ff00 */
[----:B------:R-:W-:Y:S01]  /*1400*/  UIADD3 UR4, UR4, UR6, URZ ;  /* 0x0000000604047290 */ /* 0x000fe2000fffe03f */
[----:B-----5:R-:W5:Y:S01]  /*1410*/  @P2 LDC R9, c[0x0][0x430] ;  /* 0x00010c00ff092b82 */ /* 0x020f620000000800 */
[----:B------:R-:W-:-:S02]  /*1420*/  CS2R R12, SRZ ;  /* 0x00000000000c7805 */ /* 0x000fc4000001ff00 */
[----:B------:R-:W-:Y:S01]  /*1430*/  CS2R R14, SRZ ;  /* 0x00000000000e7805 */ /* 0x000fe2000001ff00 */
[----:B-1----:R-:W-:Y:S01]  /*1440*/  IMAD R104, R104, UR5, RZ ;  /* 0x0000000568687c24 */ /* 0x002fe2000f8e02ff */
[----:B------:R-:W-:Y:S01]  /*1450*/  USHF.L.U32 UR42, UR4, 0x7, URZ ;  /* 0x00000007042a7899 */ /* 0x000fe2000800063f */
[----:B------:R-:W-:Y:S02]  /*1460*/  CS2R R20, SRZ ;  /* 0x0000000000147805 */ /* 0x000fe4000001ff00 */
[----:B------:R-:W-:Y:S01]  /*1470*/  CS2R R24, SRZ ;  /* 0x0000000000187805 */ /* 0x000fe2000001ff00 */
[C---:B------:R-:W-:Y:S01]  /*1480*/  VIADD R2, R104.reuse, 0x9f ;  /* 0x0000009f68027836 */ /* 0x040fe20000000000 */
[----:B--2---:R-:W-:Y:S01]  /*1490*/  IADD3 R4, R104, 0x11f, -R7 ;  /* 0x0000011f68047810 */ /* 0x004fe20007ffe807 */
[----:B------:R-:W-:Y:S01]  /*14a0*/  ULDC UR4, c[0x0][0x988] ;  /* 0x0002620000047ab9 */ /* 0x000fe20000000800 */
[----:B------:R-:W-:Y:S01]  /*14b0*/  CS2R R26, SRZ ;  /* 0x00000000001a7805 */ /* 0x000fe2000001ff00 */
[----:B------:R-:W-:Y:S01]  /*14c0*/  IMAD.HI R2, R2, 0x66666667, RZ ;  /* 0x6666666702027827 */ /* 0x000fe200078e02ff */
[----:B------:R-:W-:-:S02]  /*14d0*/  CS2R R28, SRZ ;  /* 0x00000000001c7805 */ /* 0x000fc4000001ff00 */
[----:B------:R-:W-:Y:S02]  /*14e0*/  CS2R R30, SRZ ;  /* 0x00000000001e7805 */ /* 0x000fe4000001ff00 */
[----:B------:R-:W-:Y:S01]  /*14f0*/  CS2R R32, SRZ ;  /* 0x0000000000207805 */ /* 0x000fe2000001ff00 */
[----:B------:R-:W-:Y:S01]  /*1500*/  VIADD R4, R4, UR42 ;  /* 0x0000002a04047c36 */ /* 0x000fe20008000000 */
[----:B------:R-:W-:Y:S01]  /*1510*/  SHF.R.U32.HI R5, RZ, 0x1f, R2 ;  /* 0x0000001fff057819 */ /* 0x000fe20000011602 */
[----:B----4-:R-:W-:Y:S01]  /*1520*/  @P2 IMAD.HI.U32 R6, R6, UR43, RZ ;  /* 0x0000002b06062c27 */ /* 0x010fe2000f8e00ff */
[----:B------:R-:W-:Y:S02]  /*1530*/  CS2R R34, SRZ ;  /* 0x0000000000227805 */ /* 0x000fe4000001ff00 */
[----:B------:R-:W-:Y:S02]  /*1540*/  CS2R R36, SRZ ;  /* 0x0000000000247805 */ /* 0x000fe4000001ff00 */
[----:B------:R-:W-:Y:S01]  /*1550*/  LEA.HI.SX32 R5, R2, R5, 0x1a ;  /* 0x0000000502057211 */ /* 0x000fe200078fd2ff */
[----:B------:R-:W-:Y:S01]  /*1560*/  IMAD.HI R4, R4, 0x66666667, RZ ;  /* 0x6666666704047827 */ /* 0x000fe200078e02ff */
[----:B------:R-:W-:-:S02]  /*1570*/  CS2R R38, SRZ ;  /* 0x0000000000267805 */ /* 0x000fc4000001ff00 */
[----:B------:R-:W-:Y:S02]  /*1580*/  CS2R R40, SRZ ;  /* 0x0000000000287805 */ /* 0x000fe4000001ff00 */
[----:B-----5:R-:W-:Y:S02]  /*1590*/  @P2 SHF.R.U32.HI R224, RZ, R9, R6 ;  /* 0x00000009ffe02219 */ /* 0x020fe40000011606 */
[----:B------:R-:W-:Y:S02]  /*15a0*/  CS2R R8, SRZ ;  /* 0x0000000000087805 */ /* 0x000fe4000001ff00 */
[----:B------:R-:W-:Y:S02]  /*15b0*/  SHF.R.U32.HI R7, RZ, 0x1f, R4 ;  /* 0x0000001fff077819 */ /* 0x000fe40000011604 */
[----:B------:R-:W-:Y:S02]  /*15c0*/  CS2R R42, SRZ ;  /* 0x00000000002a7805 */ /* 0x000fe4000001ff00 */
[----:B------:R-:W-:-:S02]  /*15d0*/  CS2R R44, SRZ ;  /* 0x00000000002c7805 */ /* 0x000fc4000001ff00 */
[----:B------:R-:W-:Y:S02]  /*15e0*/  CS2R R46, SRZ ;  /* 0x00000000002e7805 */ /* 0x000fe4000001ff00 */
[----:B------:R-:W-:Y:S02]  /*15f0*/  LEA.HI.SX32 R4, R4, R7, 0x1a ;  /* 0x0000000704047211 */ /* 0x000fe400078fd2ff */
[----:B------:R-:W-:Y:S02]  /*1600*/  CS2R R48, SRZ ;  /* 0x0000000000307805 */ /* 0x000fe4000001ff00 */
[----:B------:R-:W-:Y:S02]  /*1610*/  CS2R R50, SRZ ;  /* 0x0000000000327805 */ /* 0x000fe4000001ff00 */
[----:B------:R-:W-:Y:S02]  /*1620*/  CS2R R52, SRZ ;  /* 0x0000000000347805 */ /* 0x000fe4000001ff00 */
[----:B------:R-:W-:-:S02]  /*1630*/  VIMNMX R105, R5, R4, PT ;  /* 0x0000000405697248 */ /* 0x000fc40003fe0100 */
[----:B------:R-:W-:Y:S02]  /*1640*/  CS2R R4, SRZ ;  /* 0x0000000000047805 */ /* 0x000fe4000001ff00 */
[----:B------:R-:W-:Y:S02]  /*1650*/  CS2R R54, SRZ ;  /* 0x0000000000367805 */ /* 0x000fe4000001ff00 */
[----:B------:R-:W-:Y:S02]  /*1660*/  CS2R R56, SRZ ;  /* 0x0000000000387805 */ /* 0x000fe4000001ff00 */
[----:B------:R-:W-:Y:S02]  /*1670*/  ISETP.GE.AND P1, PT, R105, 0x1, PT ;  /* 0x000000016900780c */ /* 0x000fe40003f26270 */
[----:B------:R-:W-:Y:S02]  /*1680*/  CS2R R58, SRZ ;  /* 0x00000000003a7805 */ /* 0x000fe4000001ff00 */
[----:B------:R-:W-:-:S02]  /*1690*/  CS2R R60, SRZ ;  /* 0x00000000003c7805 */ /* 0x000fc4000001ff00 */
[----:B------:R-:W-:Y:S02]  /*16a0*/  CS2R R62, SRZ ;  /* 0x00000000003e7805 */ /* 0x000fe4000001ff00 */
[----:B------:R-:W-:Y:S01]  /*16b0*/  CS2R R64, SRZ ;  /* 0x0000000000407805 */ /* 0x000fe2000001ff00 */
[----:B------:R-:W-:Y:S01]  /*16c0*/  IMAD.MOV.U32 R66, RZ, RZ, RZ ;  /* 0x000000ffff427224 */ /* 0x000fe200078e00ff */
        /* <DEDUP_REMOVED lines=20> */
[----:B------:R-:W-:Y:S02]  /*1810*/  IMAD.MOV.U32 R140, RZ, RZ, RZ ;  /* 0x000000ffff8c7224 */ /* 0x000fe400078e00ff */
[----:B---3--:R-:W-:Y:S01]  /*1820*/  FMUL.FTZ R0, R3, R0 ;  /* 0x0000000003007220 */ /* 0x008fe20000410000 */
[----:B------:R-:W-:-:S03]  /*1830*/  IMAD.MOV.U32 R3, RZ, RZ, RZ ;  /* 0x000000ffff037224 */ /* 0x000fc600078e00ff */
[----:B------:R-:W-:Y:S01]  /*1840*/  FMUL.FTZ R2, R0, UR4 ;  /* 0x0000000400027c20 */ /* 0x000fe20008410000 */
        /* <DEDUP_REMOVED lines=29> */
.L_x_4637:
[----:B------:R-:W-:Y:S02]  /*1a20*/  LEA.HI R0, R225, R225, RZ, 0x1 ;  /* 0x000000e1e1007211 */ /* 0x000fe400078f08ff */
[----:B------:R-:W-:Y:S02]  /*1a30*/  ISETP.NE.AND P1, PT, R17, 0x3, PT ;  /* 0x000000031100780c */ /* 0x000fe40003f25270 */
[----:B------:R-:W-:-:S05]  /*1a40*/  LOP3.LUT R0, R0, 0xfffffffe, RZ, 0xc0, !PT ;  /* 0xfffffffe00007812 */ /* 0x000fca00078ec0ff */
[----:B------:R-:W-:-:S05]  /*1a50*/  IMAD.IADD R0, R225, 0x1, -R0 ;  /* 0x00000001e1007824 */ /* 0x000fca00078e0a00 */
[----:B------:R-:W-:-:S04]  /*1a60*/  SHF.L.U32 R0, R0, 0x1f, RZ ;  /* 0x0000001f00007819 */ /* 0x000fc800000006ff */
[----:B------:R-:W1:Y:S02]  /*1a70*/  SYNCS.PHASECHK.TRANS64.TRYWAIT P0, [UR37+0x33400], R0 ;  /* 0x03340000ff0075a7 */ /* 0x000e640008000165 */
[----:B-1----:R-:W-:Y:S05]  /*1a80*/  @!P0 BRA `(.L_x_4638) ;  /* 0x00000110009c8947 */ /* 0x002fea0003800000 */
.L_x_4757:
[----:B------:R-:W-:Y:S05]  /*1a90*/  @!P1 BRA `(.L_x_4639) ;  /* 0x0000000000049947 */ /* 0x000fea0003800000 */
[----:B------:R-:W-:Y:S01]  /*1aa0*/  BPT.TRAP 0x1 ;  /* 0x000000040000795c */ /* 0x000fe20000300000 */
.L_x_4639:
[----:B------:R-:W-:Y:S01]  /*1ab0*/  IMAD.U32 R4, RZ, RZ, UR48 ;  /* 0x00000030ff047e24 */ /* 0x000fe2000f8e00ff */
[----:B-1----:R-:W-:-:S04]  /*1ac0*/  SHF.L.U32 R3, R16, 0x1f, RZ ;  /* 0x0000001f10037819 */ /* 0x002fc800000006ff */
[----:B------:R-:W-:-:S04]  /*1ad0*/  LEA R4, R4, UR37, 0x3 ;  /* 0x0000002504047c11 */ /* 0x000fc8000f8e18ff */
[----:B------:R1:W2:Y:S01]  /*1ae0*/  SYNCS.PHASECHK.TRANS64.TRYWAIT P2, [R4+URZ+0x33430], R3 ;  /* 0x03343003040075a7 */ /* 0x0002a2000804017f */
[----:B------:R-:W-:Y:S05]  /*1af0*/  @!P1 BRA `(.L_x_4640) ;  /* 0x0000000000049947 */ /* 0x000fea0003800000 */
[----:B------:R-:W-:Y:S01]  /*1b00*/  BPT.TRAP 0x1 ;  /* 0x000000040000795c */ /* 0x000fe20000300000 */
.L_x_4640:
[----:B------:R-:W3:Y:S01]  /*1b10*/  S2R R0, SR_TID.X ;  /* 0x0000000000007919 */ /* 0x000ee20000002100 */
[----:B------:R-:W-:Y:S01]  /*1b20*/  IMAD.MOV.U32 R119, RZ, RZ, RZ ;  /* 0x000000ffff777224 */ /* 0x000fe200078e00ff */
[----:B---3--:R-:W-:Y:S01]  /*1b30*/  LOP3.LUT P0, RZ, R0, 0x7f, RZ, 0xc0, !PT ;  /* 0x0000007f00ff7812 */ /* 0x008fe2000780c0ff */
[----:B--2---:R-:W-:-:S12]  /*1b40*/  @P2 BRA `(.L_x_4641) ;  /* 0x0000000000082947 */ /* 0x004fd80003800000 */
[----:B------:R-:W2:Y:S02]  /*1b50*/  SYNCS.PHASECHK.TRANS64.TRYWAIT P2, [R4+URZ+0x33430], R3 ;  /* 0x03343003040075a7 */ /* 0x000ea4000804017f */
[----:B--2---:R-:W-:Y:S05]  /*1b60*/  @!P2 BRA `(.L_x_4642) ;  /* 0x00000110007ca947 */ /* 0x004fea0003800000 */
.L_x_4641:
[----:B------:R-:W-:Y:S05]  /*1b70*/  WARPSYNC.ALL ;  /* 0x0000000000007948 */ /* 0x000fea0003800000 */
[----:B------:R-:W-:Y:S01]  /*1b80*/  UIADD3 UR4, UR37, 0x24200, URZ ;  /* 0x0002420025047890 */ /* 0x000fe2000fffe03f */
[----:B------:R-:W-:Y:S01]  /*1b90*/  WARPGROUP.ARRIVE ;  /* 0x00000000000079c5 */ /* 0x000fe20000000000 */
[----:B------:R-:W-:Y:S01]  /*1ba0*/  ULOP3.LUT UR24, UR41, 0x10000, URZ, 0xfc, !UPT ;  /* 0x0001000029187892 */ /* 0x000fe2000f8efc3f */
[----:B-12---:R-:W1:Y:S01]  /*1bb0*/  LDC R3, c[0x0][0x288] ;  /* 0x0000a200ff037b82 */ /* 0x006e620000000800 */
[----:B------:R-:W-:Y:S01]  /*1bc0*/  USHF.R.U32.HI UR4, URZ, 0x4, UR4 ;  /* 0x000000043f047899 */ /* 0x000fe20008011604 */
[----:B------:R-:W-:Y:S01]  /*1bd0*/  IMAD R0, R105, -0xa0, R104 ;  /* 0xffffff6069007824 */ /* 0x000fe200078e0268 */
[----:B------:R-:W-:Y:S01]  /*1be0*/  UMOV UR25, 0x80000020 ;  /* 0x8000002000197882 */ /* 0x000fe20000000000 */
[----:B------:R-:W-:Y:S01]  /*1bf0*/  UMOV UR27, 0x80000020 ;  /* 0x80000020001b7882 */ /* 0x000fe20000000000 */
[----:B------:R-:W-:Y:S01]  /*1c00*/  ULOP3.LUT UR4, UR4, 0x3fff, URZ, 0xc0, !UPT ;  /* 0x00003fff04047892 */ /* 0x000fe2000f8ec03f */
[----:B------:R-:W-:Y:S01]  /*1c10*/  VIADD R5, R0, 0xa0 ;  /* 0x000000a000057836 */ /* 0x000fe20000000000 */
[----:B------:R-:W-:Y:S01]  /*1c20*/  UMOV UR5, UR25 ;  /* 0x0000001900057c82 */ /* 0x000fe20008000000 */
[----:B------:R-:W-:Y:S01]  /*1c30*/  UMOV UR7, 0x80000020 ;  /* 0x8000002000077882 */ /* 0x000fe20000000000 */
[----:B------:R-:W-:Y:S01]  /*1c40*/  ULOP3.LUT UR40, UR4, 0x10000, URZ, 0xfc, !UPT ;  /* 0x0001000004287892 */ /* 0x000fe2000f8efc3f */
[----:B------:R-:W-:Y:S01]  /*1c50*/  IMAD R12, R220, -0x2, R5 ;  /* 0xfffffffedc0c7824 */ /* 0x000fe200078e0205 */
[----:B------:R-:W-:Y:S01]  /*1c60*/  UMOV UR8, UR24 ;  /* 0x0000001800087c82 */ /* 0x000fe20008000000 */
[----:B------:R-:W-:Y:S01]  /*1c70*/  UMOV UR4, UR24 ;  /* 0x0000001800047c82 */ /* 0x000fe20008000000 */
[----:B------:R-:W-:Y:S01]  /*1c80*/  UIMAD UR26, UR48, 0x780, UR40 ;  /* 0x00000780301a78a4 */ /* 0x000fe2000f8e0228 */
[----:B------:R-:W-:Y:S01]  /*1c90*/  VIADD R20, R221, UR42 ;  /* 0x0000002add147c36 */ /* 0x000fe20008000000 */
[----:B------:R-:W-:Y:S01]  /*1ca0*/  UMOV UR9, UR25 ;  /* 0x0000001900097c82 */ /* 0x000fe20008000000 */
[----:B------:R-:W-:Y:S01]  /*1cb0*/  UMOV UR11, 0x80000020 ;  /* 0x80000020000b7882 */ /* 0x000fe20000000000 */
[----:B------:R-:W-:Y:S01]  /*1cc0*/  UIADD3 UR6, UR26, 0x80, URZ ;  /* 0x000000801a067890 */ /* 0x000fe2000fffe03f */
[----:B------:R-:W-:Y:S01]  /*1cd0*/  IMAD.MOV.U32 R118, RZ, RZ, R119 ;  /* 0x000000ffff767224 */ /* 0x000fe200078e0077 */
[----:B------:R-:W-:-:S02]  /*1ce0*/  UIADD3 UR10, UR26, 0x180, URZ ;  /* 0x000001801a0a7890 */ /* 0x000fc4000fffe03f */
[----:B------:R-:W-:Y:S02]  /*1cf0*/  UIADD3 UR12, UR26, 0x200, URZ ;  /* 0x000002001a0c7890 */ /* 0x000fe4000fffe03f */
[----:B------:R-:W-:Y:S01]  /*1d00*/  QGMMA.64x32x32.F32.E4M3.E4M3 R88, gdesc[UR24], RZ, !UPT, gsb0 ;  /* 0x00600000185879f3 */ /* 0x000fe2000c0008ff */
[----:B------:R-:W-:Y:S01]  /*1d10*/  UIADD3 UR13, UR24, 0x2, URZ ;  /* 0x00000002180d7890 */ /* 0x000fe2000fffe03f */
[C---:B-1----:R-:W-:Y:S01]  /*1d20*/  IADD3 R7, -R3.reuse, 0xa1, R0 ;  /* 0x000000a103077810 */ /* 0x042fe20007ffe100 */
[----:B------:R-:W-:Y:S01]  /*1d30*/  UIADD3 UR14, UR26, 0x2, URZ ;  /* 0x000000021a0e7890 */ /* 0x000fe2000fffe03f */
[----:B------:R-:W-:Y:S01]  /*1d40*/  IADD3 R104, -R3, UR42, R104 ;  /* 0x0000002a03687c10 */ /* 0x000fe2000fffe168 */
[----:B------:R-:W-:Y:S01]  /*1d50*/  UMOV UR15, 0x80000020 ;  /* 0x80000020000f7882 */ /* 0x000fe20000000000 */
[----:B------:R-:W-:Y:S01]  /*1d60*/  UIADD3 UR16, UR26, 0x282, URZ ;  /* 0x000002821a107890 */ /* 0x000fe2000fffe03f */
[----:B------:R-:W-:Y:S01]  /*1d70*/  IMAD R107, R220, -0x2, R7 ;  /* 0xfffffffedc6b7824 */ /* 0x000fe200078e0207 */
[----:B------:R-:W-:Y:S01]  /*1d80*/  UIADD3 UR18, UR26, 0x402, URZ ;  /* 0x000004021a127890 */ /* 0x000fe2000fffe03f */
[----:B------:R-:W-:Y:S01]  /*1d90*/  @!P0 VIADD R3, R4, 0x33440 ;  /* 0x0003344004038836 */ /* 0x000fe20000000000 */
[----:B------:R-:W-:Y:S01]  /*1da0*/  UMOV UR19, 0x80000020 ;  /* 0x8000002000137882 */ /* 0x000fe20000000000 */
[----:B------:R-:W-:Y:S01]  /*1db0*/  UIADD3 UR22, UR26, 0x680, URZ ;  /* 0x000006801a167890 */ /* 0x000fe2000fffe03f */
[----:B------:R-:W-:Y:S01]  /*1dc0*/  VIADDMNMX R6, R20, R107, R12, PT ;  /* 0x0000006b14067246 */ /* 0x000fe2000380010c */
[----:B------:R-:W-:Y:S01]  /*1dd0*/  UMOV UR23, 0x80000020 ;  /* 0x8000002000177882 */ /* 0x000fe20000000000 */
[----:B------:R-:W-:Y:S01]  /*1de0*/  IADD3 R107, R107, 0x8, R20 ;  /* 0x000000086b6b7810 */ /* 0x000fe20007ffe014 */
[----:B------:R-:W-:Y:S01]  /*1df0*/  IMAD.HI R104, R104, 0x66666667, RZ ;  /* 0x6666666768687827 */ /* 0x000fe200078e02ff */
[----:B------:R-:W-:-:S02]  /*1e00*/  ISETP.GT.AND P2, PT, R6, RZ, PT ;  /* 0x000000ff0600720c */ /* 0x000fc40003f44270 */
[C---:B------:R-:W-:Y:S02]  /*1e10*/  ISETP.GT.AND P3, PT, R6.reuse, 0x1, PT ;  /* 0x000000010600780c */ /* 0x040fe40003f64270 */
[----:B------:R-:W-:Y:S02]  /*1e20*/  ISETP.GT.AND P4, PT, R6, 0x8, PT ;  /* 0x000000080600780c */ /* 0x000fe40003f84270 */
[----:B------:R-:W-:Y:S01]  /*1e30*/  @!P0 PRMT R3, RZ, 0x654, R3 ;  /* 0x00000654ff038816 */ /* 0x000fe20000000003 */
        /* <DEDUP_REMOVED lines=11> */
[----:B------:R-:W-:Y:S01]  /*1ef0*/  UMOV UR5, UR25 ;  /* 0x0000001900057c82 */ /* 0x000fe20008000000 */
[----:B------:R-:W-:Y:S01]  /*1f00*/  UMOV UR6, UR12 ;  /* 0x0000000c00067c82 */ /* 0x000fe20008000000 */
[----:B------:R-:W-:Y:S01]  /*1f10*/  UMOV UR7, 0x80000020 ;  /* 0x8000002000077882 */ /* 0x000fe20000000000 */
        /* <DEDUP_REMOVED lines=13> */
[----:B------:R-:W-:Y:S01]  /*1ff0*/  UMOV UR8, UR4 ;  /* 0x0000000400087c82 */ /* 0x000fe20008000000 */
[----:B------:R-:W-:Y:S01]  /*2000*/  UMOV UR9, UR5 ;  /* 0x0000000500097c82 */ /* 0x000fe20008000000 */
[----:B------:R-:W-:Y:S02]  /*2010*/  UIADD3 UR13, UR24, 0x200, URZ ;  /* 0x00000200180d7890 */ /* 0x000fe4000fffe03f */
[----:B------:R-:W-:Y:S01]  /*2020*/  UIADD3 UR14, UR26, 0x280, URZ ;  /* 0x000002801a0e7890 */ /* 0x000fe2000fffe03f */
[----:B------:R-:W-:-:S02]  /*2030*/  WARPGROUP.DEPBAR.LE gsb0, 0x0 ;  /* 0x00008000000079c5 */ /* 0x000fc40000010000 */
        /* <DEDUP_REMOVED lines=123> */
[----:B------:R-:W-:Y:S01]  /*27f0*/  ISETP.GT.AND P2, PT, R6, 0x9, PT ;  /* 0x000000090600780c */ /* 0x000fe20003f44270 */
[----:B------:R-:W-:Y:S01]  /*2800*/  QGMMA.64x32x32.F32.E4M3.E4M3 R72, gdesc[UR20], R72, gsb0 ;  /* 0x00600000144879f3 */ /* 0x000fe20008000848 */
[----:B------:R-:W-:Y:S01]  /*2810*/  UIADD3 UR22, UR26, 0x602, URZ ;  /* 0x000006021a167890 */ /* 0x000fe2000fffe03f */
[----:B------:R-:W-:Y:S01]  /*2820*/  FSEL R92, R92, -INF , P4 ;  /* 0xff8000005c5c7808 */ /* 0x000fe20002000000 */
[----:B------:R-:W-:Y:S01]  /*2830*/  UMOV UR23, 0x80000020 ;  /* 0x8000002000177882 */ /* 0x000fe20000000000 */
        /* <DEDUP_REMOVED lines=16> */
[C---:B------:R-:W-:Y:S02]  /*2940*/  ISETP.GT.AND P2, PT, R6.reuse, 0x21, PT ;  /* 0x000000210600780c */ /* 0x040fe40003f44270 */
[----:B------:R-:W-:Y:S02]  /*2950*/  FMNMX.FTZ R5, R101, R0, !PT ;  /* 0x0000000065057209 */ /* 0x000fe40007810000 */
[----:B------:R-:W-:Y:S01]  /*2960*/  ISETP.GT.AND P4, PT, R6, 0x28, PT ;  /* 0x000000280600780c */ /* 0x000fe20003f84270 */
[----:B------:R-:W-:-:S02]  /*2970*/  WARPGROUP.DEPBAR.LE gsb0, 0x0 ;  /* 0x00008000000079c5 */ /* 0x000fc40000010000 */
[----:B------:R-:W-:Y:S01]  /*2980*/  WARPGROUP.ARRIVE ;  /* 0x00000000000079c5 */ /* 0x000fe20000000000 */
[----:B------:R-:W-:Y:S02]  /*2990*/  FSEL R72, R72, -INF , P3 ;  /* 0xff80000048487808 */ /* 0x000fe40001800000 */
[----:B------:R-:W-:Y:S02]  /*29a0*/  FSEL R108, R73, -INF , P2 ;  /* 0xff800000496c7808 */ /* 0x000fe40001000000 */
[----:B------:R-:W-:Y:S01]  /*29b0*/  FMNMX.FTZ R5, R72, R5, !PT ;  /* 0x0000000548057209 */ /* 0x000fe20007810000 */
[----:B------:R-:W-:Y:S01]  /*29c0*/  QGMMA.64x32x32.F32.E4M3.E4M3 R56, gdesc[UR20], R56, gsb0 ;  /* 0x00600000143879f3 */ /* 0x000fe20008000838 */
[----:B------:R-:W-:Y:S01]  /*29d0*/  UIADD3 UR22, UR26, 0x682, URZ ;  /* 0x000006821a167890 */ /* 0x000fe2000fffe03f */
[----:B------:R-:W-:Y:S01]  /*29e0*/  ISETP.GT.AND P2, PT, R6, 0x29, PT ;  /* 0x000000290600780c */ /* 0x000fe20003f44270 */
[----:B------:R-:W-:Y:S01]  /*29f0*/  UMOV UR23, 0x80000020 ;  /* 0x8000002000177882 */ /* 0x000fe20000000000 */
        /* <DEDUP_REMOVED lines=18> */
[----:B------:R-:W-:-:S02]  /*2b20*/  FMNMX.FTZ R5, R114, R5, !PT ;  /* 0x0000000572057209 */ /* 0x000fc40007810000 */
        /* <DEDUP_REMOVED lines=24> */
[C---:B------:R-:W-:Y:S02]  /*2cb0*/  ISETP.GT.AND P3, PT, R6.reuse, 0x60, PT ;  /* 0x000000600600780c */ /* 0x040fe40003f64270 */
[----:B------:R-:W-:Y:S02]  /*2cc0*/  FSEL R69, R69, -INF , P2 ;  /* 0xff80000045457808 */ /* 0x000fe40001000000 */
[----:B------:R-:W-:Y:S02]  /*2cd0*/  FMNMX.FTZ R0, R77, R0, !PT ;  /* 0x000000004d007209 */ /* 0x000fe40007810000 */
[----:B------:R-:W-:Y:S02]  /*2ce0*/  ISETP.GT.AND P2, PT, R6, 0x61, PT ;  /* 0x000000610600780c */ /* 0x000fe40003f44270 */
[----:B------:R-:W-:Y:S01]  /*2cf0*/  FMNMX.FTZ R0, R69, R0, !PT ;  /* 0x0000000045007209 */ /* 0x000fe20007810000 */
[----:B------:R-:W-:-:S02]  /*2d00*/  WARPGROUP.DEPBAR.LE gsb0, 0x0 ;  /* 0x00008000000079c5 */ /* 0x000fc40000010000 */
[----:B------:R-:W-:Y:S01]  /*2d10*/  WARPGROUP.ARRIVE ;  /* 0x00000000000079c5 */ /* 0x000fe20000000000 */
[----:B------:R-:W-:Y:S02]  /*2d20*/  FSEL R13, R40, -INF , P3 ;  /* 0xff800000280d7808 */ /* 0x000fe40001800000 */
[C---:B------:R-:W-:Y:S02]  /*2d30*/  ISETP.GT.AND P3, PT, R6.reuse, 0x68, PT ;  /* 0x000000680600780c */ /* 0x040fe40003f64270 */
[----:B------:R-:W-:Y:S01]  /*2d40*/  FSEL R41, R41, -INF , P2 ;  /* 0xff80000029297808 */ /* 0x000fe20001000000 */
[----:B------:R-:W-:Y:S01]  /*2d50*/  QGMMA.64x32x32.F32.E4M3.E4M3 R24, gdesc[UR20], R24, gsb0 ;  /* 0x00600000141879f3 */ /* 0x000fe20008000818 */
        /* <DEDUP_REMOVED lines=20> */
[----:B------:R-:W-:-:S02]  /*2ea0*/  FMNMX.FTZ R0, R53, R0, !PT ;  /* 0x0000000035007209 */ /* 0x000fc40007810000 */
[----:B------:R-:W-:-:S04]  /*2eb0*/  VIMNMX R44, R12, R107, PT ;  /* 0x0000006b0c2c7248 */ /* 0x000fc80003fe0100 */
[----:B------:R-:W-:-:S04]  /*2ec0*/  ISETP.GT.AND P4, PT, R44, 0x8, PT ;  /* 0x000000082c00780c */ /* 0x000fc80003f84270 */
[----:B------:R-:W-:Y:S01]  /*2ed0*/  FSEL R97, R94, -INF , P4 ;  /* 0xff8000005e617808 */ /* 0x000fe20002000000 */
[----:B------:R-:W-:Y:S01]  /*2ee0*/  IMAD.MOV.U32 R94, RZ, RZ, R119 ;  /* 0x000000ffff5e7224 */ /* 0x000fe200078e0077 */
[----:B------:R-:W-:Y:S02]  /*2ef0*/  WARPGROUP.DEPBAR.LE gsb0, 0x0 ;  /* 0x00008000000079c5 */ /* 0x000fe40000010000 */
[----:B------:R-:W-:Y:S01]  /*2f00*/  FSEL R21, R24, -INF , P3 ;  /* 0xff80000018157808 */ /* 0x000fe20001800000 */
[----:B------:R1:W-:Y:S01]  /*2f10*/  @!P0 SYNCS.ARRIVE.TRANS64.RED.A1T0 RZ, [R3+URZ], RZ ;  /* 0x000000ff03ff89a7 */ /* 0x0003e2000810043f */
        /* <DEDUP_REMOVED lines=18> */
[----:B------:R-:W-:Y:S02]  /*3040*/  FSEL R37, R37, -INF , P2 ;  /* 0xff80000025257808 */ /* 0x000fe40001000000 */
[----:B------:R-:W-:Y:S02]  /*3050*/  FMNMX.FTZ R0, R33, R0, !PT ;  /* 0x0000000021007209 */ /* 0x000fe40007810000 */
[----:B------:R-:W-:-:S02]  /*3060*/  ISETP.GT.AND P3, PT, R44, 0x1, PT ;  /* 0x000000012c00780c */ /* 0x000fc40003f64270 */
[----:B------:R-:W-:-:S05]  /*3070*/  FMNMX.FTZ R11, R37, R0, !PT ;  /* 0x00000000250b7209 */ /* 0x000fca0007810000 */
[----:B------:R-:W2:Y:S02]  /*3080*/  SHFL.BFLY PT, R0, R11, 0x2, 0x1f ;  /* 0x0c401f000b007f89 */ /* 0x000ea400000e0000 */
[----:B--2---:R-:W-:-:S05]  /*3090*/  FMNMX.FTZ R24, R11, R0, !PT ;  /* 0x000000000b187209 */ /* 0x004fca0007810000 */
[----:B------:R-:W2:Y:S02]  /*30a0*/  SHFL.BFLY PT, R7, R24, 0x1, 0x1f ;  /* 0x0c201f0018077f89 */ /* 0x000ea400000e0000 */
[----:B--2---:R-:W-:Y:S02]  /*30b0*/  FMNMX.FTZ R0, R24, R7, !PT ;  /* 0x0000000718007209 */ /* 0x004fe40007810000 */
[----:B------:R-:W-:Y:S02]  /*30c0*/  FSEL R24, R91, -INF , P3 ;  /* 0xff8000005b187808 */ /* 0x000fe40001800000 */
[----:B------:R-:W-:Y:S01]  /*30d0*/  FSETP.NEU.FTZ.AND P2, PT, R0, -INF , PT ;  /* 0xff8000000000780b */ /* 0x000fe20003f5d000 */
[----:B------:R-:W-:-:S01]  /*30e0*/  FFMA.FTZ R85, R2, R0, -8 ;  /* 0xc100000002557423 */ /* 0x000fc20000010000 */
[----:B------:R-:W-:-:S04]  /*30f0*/  ISETP.GT.AND P3, PT, R44, 0x10, PT ;  /* 0x000000102c00780c */ /* 0x000fc80003f64270 */
[----:B------:R-:W-:Y:S02]  /*3100*/  FSEL R85, R85, RZ, P2 ;  /* 0x000000ff55557208 */ /* 0x000fe40001000000 */
[----:B------:R-:W-:-:S03]  /*3110*/  ISETP.GT.AND P2, PT, R44, RZ, PT ;  /* 0x000000ff2c00720c */ /* 0x000fc60003f44270 */
[--C-:B------:R-:W-:Y:S01]  /*3120*/  FFMA.FTZ R89, R2, R101, -R85.reuse ;  /* 0x0000006502597223 */ /* 0x100fe20000010855 */
[----:B------:R-:W-:Y:S01]  /*3130*/  FSEL R93, R90, -INF , P2 ;  /* 0xff8000005a5d7808 */ /* 0x000fe20001000000 */
[--C-:B------:R-:W-:Y:S01]  /*3140*/  FFMA.FTZ R6, R2, R88, -R85.reuse ;  /* 0x0000005802067223 */ /* 0x100fe20000010855 */
[----:B------:R-:W-:Y:S01]  /*3150*/  ISETP.GT.AND P2, PT, R44, 0x9, PT ;  /* 0x000000092c00780c */ /* 0x000fe20003f44270 */
[C-C-:B------:R-:W-:Y:S01]  /*3160*/  FFMA.FTZ R7, R2.reuse, R8, -R85.reuse ;  /* 0x0000000802077223 */ /* 0x140fe20000010855 */
[----:B------:R-:W-:Y:S01]  /*3170*/  FMNMX.FTZ R20, R93, R24, !PT ;  /* 0x000000185d147209 */ /* 0x000fe20007810000 */
[C-C-:B------:R-:W-:Y:S01]  /*3180*/  FFMA.FTZ R8, R2.reuse, R92, -R85.reuse ;  /* 0x0000005c02087223 */ /* 0x140fe20000010855 */
[----:B------:R-:W-:Y:S01]  /*3190*/  FSEL R95, R95, -INF , P2 ;  /* 0xff8000005f5f7808 */ /* 0x000fe20001000000 */
[----:B------:R-:W-:Y:S01]  /*31a0*/  MUFU.EX2 R6, R6 ;  /* 0x0000000600067308 */ /* 0x000fe20000000800 */
[----:B------:R-:W-:Y:S01]  /*31b0*/  FMNMX.FTZ R20, R97, R20, !PT ;  /* 0x0000001461147209 */ /* 0x000fe20007810000 */
[--C-:B------:R-:W-:Y:S01]  /*31c0*/  FFMA.FTZ R11, R2, R10, -R85.reuse ;  /* 0x0000000a020b7223 */ /* 0x100fe20000010855 */
[----:B------:R-:W-:Y:S01]  /*31d0*/  ISETP.GT.AND P2, PT, R44, 0x11, PT ;  /* 0x000000112c00780c */ /* 0x000fe20003f44270 */
[--C-:B------:R-:W-:Y:S01]  /*31e0*/  FFMA.FTZ R10, R2, R96, -R85.reuse ;  /* 0x00000060020a7223 */ /* 0x100fe20000010855 */
[----:B------:R-:W-:Y:S01]  /*31f0*/  FSEL R101, R98, -INF , P3 ;  /* 0xff80000062657808 */ /* 0x000fe20001800000 */
[--C-:B------:R-:W-:Y:S01]  /*3200*/  FFMA.FTZ R29, R2, R106, -R85.reuse ;  /* 0x0000006a021d7223 */ /* 0x100fe20000010855 */
[----:B------:R-:W-:Y:S01]  /*3210*/  FMNMX.FTZ R28, R95, R20, !PT ;  /* 0x000000145f1c7209 */ /* 0x000fe20007810000 */
[----:B------:R-:W1:Y:S01]  /*3220*/  MUFU.EX2 R7, R7 ;  /* 0x0000000700077308 */ /* 0x000e620000000800 */
[----:B------:R-:W-:Y:S01]  /*3230*/  ISETP.GT.AND P3, PT, R44, 0x18, PT ;  /* 0x000000182c00780c */ /* 0x000fe20003f64270 */
[C-C-:B------:R-:W-:Y:S01]  /*3240*/  FFMA.FTZ R76, R2.reuse, R76, -R85.reuse ;  /* 0x0000004c024c7223 */ /* 0x140fe20000010855 */
[----:B------:R-:W-:Y:S01]  /*3250*/  FSEL R99, R99, -INF , P2 ;  /* 0xff80000063637808 */ /* 0x000fe20001000000 */
[C-C-:B------:R-:W-:Y:S01]  /*3260*/  FFMA.FTZ R12, R2.reuse, R100, -R85.reuse ;  /* 0x00000064020c7223 */ /* 0x140fe20000010855 */
[----:B------:R-:W-:Y:S01]  /*3270*/  FMNMX.FTZ R28, R101, R28, !PT ;  /* 0x0000001c651c7209 */ /* 0x000fe20007810000 */
[--C-:B------:R-:W-:Y:S01]  /*3280*/  FFMA.FTZ R72, R2, R72, -R85.reuse ;  /* 0x0000004802487223 */ /* 0x100fe20000010855 */
[----:B------:R-:W-:Y:S01]  /*3290*/  ISETP.GT.AND P2, PT, R44, 0x19, PT ;  /* 0x000000192c00780c */ /* 0x000fe20003f44270 */
[----:B------:R-:W2:Y:S01]  /*32a0*/  MUFU.EX2 R8, R8 ;  /* 0x0000000800087308 */ /* 0x000ea20000000800 */
[----:B------:R-:W-:Y:S01]  /*32b0*/  FSEL R107, R102, -INF , P3 ;  /* 0xff800000666b7808 */ /* 0x000fe20001800000 */
[C-C-:B------:R-:W-:Y:S01]  /*32c0*/  FFMA.FTZ R91, R2.reuse, R108, -R85.reuse ;  /* 0x0000006c025b7223 */ /* 0x140fe20000010855 */
[----:B------:R-:W-:Y:S01]  /*32d0*/  FMNMX.FTZ R28, R99, R28, !PT ;  /* 0x0000001c631c7209 */ /* 0x000fe20007810000 */
[C-C-:B------:R-:W-:Y:S01]  /*32e0*/  FFMA.FTZ R80, R2.reuse, R80, -R85.reuse ;  /* 0x0000005002507223 */ /* 0x140fe20000010855 */
[----:B------:R-:W-:Y:S01]  /*32f0*/  FSEL R103, R103, -INF , P2 ;  /* 0xff80000067677808 */ /* 0x000fe20001000000 */
[----:B------:R-:W-:Y:S01]  /*3300*/  FFMA.FTZ R52, R2, R37, -R85 ;  /* 0x0000002502347223 */ /* 0x000fe20000010855 */
[----:B------:R-:W-:Y:S01]  /*3310*/  ISETP.GT.AND P2, PT, R44, 0x20, PT ;  /* 0x000000202c00780c */ /* 0x000fe20003f44270 */
[----:B------:R-:W3:Y:S01]  /*3320*/  MUFU.EX2 R11, R11 ;  /* 0x0000000b000b7308 */ /* 0x000ee20000000800 */
[----:B------:R-:W-:Y:S01]  /*3330*/  FMNMX.FTZ R28, R107, R28, !PT ;  /* 0x0000001c6b1c7209 */ /* 0x000fe20007810000 */
[----:B-1----:R-:W-:Y:S01]  /*3340*/  FADD.FTZ R3, R6, R7 ;  /* 0x0000000706037221 */ /* 0x002fe20000010000 */
[----:B------:R-:W-:Y:S01]  /*3350*/  ISETP.GT.AND P3, PT, R44, 0x21, PT ;  /* 0x000000212c00780c */ /* 0x000fe20003f64270 */
[--C-:B------:R-:W-:Y:S01]  /*3360*/  FFMA.FTZ R84, R2, R84, -R85.reuse ;  /* 0x0000005402547223 */ /* 0x100fe20000010855 */
[----:B------:R-:W-:Y:S01]  /*3370*/  FSEL R109, R74, -INF , P2 ;  /* 0xff8000004a6d7808 */ /* 0x000fe20001000000 */
[--C-:B------:R-:W-:Y:S01]  /*3380*/  FFMA.FTZ R114, R2, R114, -R85.reuse ;  /* 0x0000007202727223 */ /* 0x100fe20000010855 */
[----:B------:R-:W-:Y:S01]  /*3390*/  FMNMX.FTZ R32, R103, R28, !PT ;  /* 0x0000001c67207209 */ /* 0x000fe20007810000 */
[----:B------:R-:W-:Y:S01]  /*33a0*/  MUFU.EX2 R10, R10 ;  /* 0x0000000a000a7308 */ /* 0x000fe20000000800 */
[----:B------:R-:W-:Y:S01]  /*33b0*/  ISETP.GT.AND P2, PT, R44, 0x28, PT ;  /* 0x000000282c00780c */ /* 0x000fe20003f44270 */
[C-C-:B------:R-:W-:Y:S01]  /*33c0*/  FFMA.FTZ R116, R2.reuse, R116, -R85.reuse ;  /* 0x0000007402747223 */ /* 0x140fe20000010855 */
[----:B------:R-:W-:Y:S01]  /*33d0*/  FSEL R111, R75, -INF , P3 ;  /* 0xff8000004b6f7808 */ /* 0x000fe20001800000 */
[C-C-:B------:R-:W-:Y:S01]  /*33e0*/  FFMA.FTZ R75, R2.reuse, R110, -R85.reuse ;  /* 0x0000006e024b7223 */ /* 0x140fe20000010855 */
[----:B------:R-:W-:Y:S01]  /*33f0*/  FMNMX.FTZ R32, R109, R32, !PT ;  /* 0x000000206d207209 */ /* 0x000fe20007810000 */
[----:B------:R-:W-:Y:S01]  /*3400*/  FFMA.FTZ R13, R2, R13, -R85 ;  /* 0x0000000d020d7223 */ /* 0x000fe20000010855 */
[----:B------:R-:W-:Y:S01]  /*3410*/  ISETP.GT.AND P3, PT, R44, 0x29, PT ;  /* 0x000000292c00780c */ /* 0x000fe20003f64270 */
[----:B------:R-:W-:Y:S01]  /*3420*/  MUFU.EX2 R29, R29 ;  /* 0x0000001d001d7308 */ /* 0x000fe20000000800 */
[----:B------:R-:W-:Y:S01]  /*3430*/  FSEL R113, R78, -INF , P2 ;  /* 0xff8000004e717808 */ /* 0x000fe20001000000 */
[----:B--2---:R-:W-:Y:S01]  /*3440*/  FADD.FTZ R78, R8, R3 ;  /* 0x00000003084e7221 */ /* 0x004fe20000010000 */
[----:B------:R-:W-:Y:S01]  /*3450*/  FMNMX.FTZ R32, R111, R32, !PT ;  /* 0x000000206f207209 */ /* 0x000fe20007810000 */
[--C-:B------:R-:W-:Y:S01]  /*3460*/  FFMA.FTZ R15, R2, R15, -R85.reuse ;  /* 0x0000000f020f7223 */ /* 0x100fe20000010855 */
[----:B------:R-:W-:Y:S01]  /*3470*/  ISETP.GT.AND P2, PT, R44, 0x30, PT ;  /* 0x000000302c00780c */ /* 0x000fe20003f44270 */
        /* <DEDUP_REMOVED lines=8> */
[----:B------:R-:W-:Y:S01]  /*3500*/  FFMA.FTZ R33, R2, R33, -R85 ;  /* 0x0000002102217223 */ /* 0x000fe20000010855 */
[----:B------:R-:W-:Y:S01]  /*3510*/  FMNMX.FTZ R36, R115, R32, !PT ;  /* 0x0000002073247209 */ /* 0x000fe20007810000 */
[----:B------:R-:W-:Y:S01]  /*3520*/  MUFU.EX2 R12, R12 ;  /* 0x0000000c000c7308 */ /* 0x000fe20000000800 */
[C---:B------:R-:W-:Y:S01]  /*3530*/  ISETP.GT.AND P2, PT, R44.reuse, 0x38, PT ;  /* 0x000000382c00780c */ /* 0x040fe20003f44270 */
[--C-:B------:R-:W-:Y:S01]  /*3540*/  IMAD.MOV.U32 R112, RZ, RZ, R119.reuse ;  /* 0x000000ffff707224 */ /* 0x100fe200078e0077 */
[----:B------:R-:W-:Y:S01]  /*3550*/  FSEL R83, R83, -INF , P3 ;  /* 0xff80000053537808 */ /* 0x000fe20001800000 */
[--C-:B------:R-:W-:Y:S01]  /*3560*/  IMAD.MOV.U32 R110, RZ, RZ, R119.reuse ;  /* 0x000000ffff6e7224 */ /* 0x100fe200078e0077 */
[----:B------:R-:W-:Y:S01]  /*3570*/  FMNMX.FTZ R36, R117, R36, !PT ;  /* 0x0000002475247209 */ /* 0x000fe20007810000 */
[--C-:B------:R-:W-:Y:S01]  /*3580*/  IMAD.MOV.U32 R108, RZ, RZ, R119.reuse ;  /* 0x000000ffff6c7224 */ /* 0x100fe200078e0077 */
[----:B------:R-:W-:Y:S01]  /*3590*/  ISETP.GT.AND P3, PT, R44, 0x39, PT ;  /* 0x000000392c00780c */ /* 0x000fe20003f64270 */
[----:B------:R-:W1:Y:S01]  /*35a0*/  MUFU.EX2 R89, R89 ;  /* 0x0000005900597308 */ /* 0x000e620000000800 */
[----:B------:R-:W-:Y:S01]  /*35b0*/  FSEL R121, R86, -INF , P2 ;  /* 0xff80000056797808 */ /* 0x000fe20001000000 */
[--C-:B------:R-:W-:Y:S01]  /*35c0*/  IMAD.MOV.U32 R106, RZ, RZ, R119.reuse ;  /* 0x000000ffff6a7224 */ /* 0x100fe200078e0077 */
[----:B------:R-:W-:Y:S01]  /*35d0*/  FMNMX.FTZ R36, R83, R36, !PT ;  /* 0x0000002453247209 */ /* 0x000fe20007810000 */
[--C-:B------:R-:W-:Y:S01]  /*35e0*/  IMAD.MOV.U32 R102, RZ, RZ, R119.reuse ;  /* 0x000000ffff667224 */ /* 0x100fe200078e0077 */
[----:B------:R-:W-:Y:S01]  /*35f0*/  FSEL R87, R87, -INF , P3 ;  /* 0xff80000057577808 */ /* 0x000fe20001800000 */
[--C-:B------:R-:W-:Y:S01]  /*3600*/  IMAD.MOV.U32 R100, RZ, RZ, R119.reuse ;  /* 0x000000ffff647224 */ /* 0x100fe200078e0077 */
[C---:B------:R-:W-:Y:S01]  /*3610*/  ISETP.GT.AND P2, PT, R44.reuse, 0x40, PT ;  /* 0x000000402c00780c */ /* 0x040fe20003f44270 */
[----:B------:R-:W-:Y:S01]  /*3620*/  MUFU.EX2 R20, R72 ;  /* 0x0000004800147308 */ /* 0x000fe20000000800 */
[----:B------:R-:W-:Y:S01]  /*3630*/  FMNMX.FTZ R36, R121, R36, !PT ;  /* 0x0000002479247209 */ /* 0x000fe20007810000 */
[--C-:B------:R-:W-:Y:S01]  /*3640*/  IMAD.MOV.U32 R98, RZ, RZ, R119.reuse ;  /* 0x000000ffff627224 */ /* 0x100fe200078e0077 */
[----:B------:R-:W-:Y:S01]  /*3650*/  ISETP.GT.AND P3, PT, R44, 0x41, PT ;  /* 0x000000412c00780c */ /* 0x000fe20003f64270 */
[--C-:B------:R-:W-:Y:S01]  /*3660*/  IMAD.MOV.U32 R96, RZ, RZ, R119.reuse ;  /* 0x000000ffff607224 */ /* 0x100fe200078e0077 */
[----:B------:R-:W-:Y:S01]  /*3670*/  FSEL R123, R58, -INF , P2 ;  /* 0xff8000003a7b7808 */ /* 0x000fe20001000000 */
[--C-:B------:R-:W-:Y:S01]  /*3680*/  IMAD.MOV.U32 R92, RZ, RZ, R119.reuse ;  /* 0x000000ffff5c7224 */ /* 0x100fe200078e0077 */
[----:B------:R-:W-:Y:S01]  /*3690*/  FMNMX.FTZ R40, R87, R36, !PT ;  /* 0x0000002457287209 */ /* 0x000fe20007810000 */
[----:B------:R2:W-:Y:S01]  /*36a0*/  MUFU.EX2 R32, R80 ;  /* 0x0000005000207308 */ /* 0x0005e20000000800 */
[C---:B------:R-:W-:Y:S01]  /*36b0*/  ISETP.GT.AND P2, PT, R44.reuse, 0x48, PT ;  /* 0x000000482c00780c */ /* 0x040fe20003f44270 */
[--C-:B------:R-:W-:Y:S01]  /*36c0*/  IMAD.MOV.U32 R90, RZ, RZ, R119.reuse ;  /* 0x000000ffff5a7224 */ /* 0x100fe200078e0077 */
[----:B------:R-:W-:Y:S01]  /*36d0*/  FSEL R59, R59, -INF , P3 ;  /* 0xff8000003b3b7808 */ /* 0x000fe20001800000 */
[--C-:B------:R-:W-:Y:S01]  /*36e0*/  IMAD.MOV.U32 R88, RZ, RZ, R119.reuse ;  /* 0x000000ffff587224 */ /* 0x100fe200078e0077 */
[----:B------:R-:W-:Y:S01]  /*36f0*/  FMNMX.FTZ R40, R123, R40, !PT ;  /* 0x000000287b287209 */ /* 0x000fe20007810000 */
[--C-:B------:R-:W-:Y:S01]  /*3700*/  IMAD.MOV.U32 R86, RZ, RZ, R119.reuse ;  /* 0x000000ffff567224 */ /* 0x100fe200078e0077 */
[----:B------:R-:W-:Y:S01]  /*3710*/  ISETP.GT.AND P3, PT, R44, 0x49, PT ;  /* 0x000000492c00780c */ /* 0x000fe20003f64270 */
[----:B------:R-:W-:Y:S01]  /*3720*/  MUFU.EX2 R91, R91 ;  /* 0x0000005b005b7308 */ /* 0x000fe20000000800 */
[----:B------:R-:W-:Y:S01]  /*3730*/  FSEL R125, R62, -INF , P2 ;  /* 0xff8000003e7d7808 */ /* 0x000fe20001000000 */
[----:B--2---:R-:W-:Y:S01]  /*3740*/  VIADD R80, R105, 0xfffffffe ;  /* 0xfffffffe69507836 */ /* 0x004fe20000000000 */
[----:B------:R-:W-:Y:S01]  /*3750*/  FMNMX.FTZ R40, R59, R40, !PT ;  /* 0x000000283b287209 */ /* 0x000fe20007810000 */
[----:B------:R-:W-:Y:S01]  /*3760*/  IMAD.MOV.U32 R105, RZ, RZ, R119 ;  /* 0x000000ffff697224 */ /* 0x000fe200078e0077 */
[----:B------:R-:W-:-:S02]  /*3770*/  ISETP.GT.AND P2, PT, R44, 0x50, PT ;  /* 0x000000502c00780c */ /* 0x000fc40003f44270 */
[----:B------:R-:W-:Y:S01]  /*3780*/  FSEL R127, R63, -INF , P3 ;  /* 0xff8000003f7f7808 */ /* 0x000fe20001800000 */
[----:B------:R-:W2:Y:S01]  /*3790*/  MUFU.EX2 R75, R75 ;  /* 0x0000004b004b7308 */ /* 0x000ea20000000800 */
[----:B------:R-:W-:Y:S02]  /*37a0*/  FMNMX.FTZ R40, R125, R40, !PT ;  /* 0x000000287d287209 */ /* 0x000fe40007810000 */
[----:B------:R-:W-:Y:S02]  /*37b0*/  ISETP.GT.AND P3, PT, R44, 0x51, PT ;  /* 0x000000512c00780c */ /* 0x000fe40003f64270 */
[----:B------:R-:W-:Y:S02]  /*37c0*/  FSEL R129, R66, -INF , P2 ;  /* 0xff80000042817808 */ /* 0x000fe40001000000 */
[----:B------:R-:W-:Y:S01]  /*37d0*/  FMNMX.FTZ R48, R127, R40, !PT ;  /* 0x000000287f307209 */ /* 0x000fe20007810000 */
[----:B------:R-:W-:Y:S01]  /*37e0*/  MUFU.EX2 R79, R79 ;  /* 0x0000004f004f7308 */ /* 0x000fe20000000800 */
[----:B------:R-:W-:-:S02]  /*37f0*/  ISETP.GT.AND P2, PT, R44, 0x58, PT ;  /* 0x000000582c00780c */ /* 0x000fc40003f44270 */
[----:B------:R-:W-:Y:S01]  /*3800*/  FSEL R131, R67, -INF , P3 ;  /* 0xff80000043837808 */ /* 0x000fe20001800000 */
[----:B------:R-:W-:-:S01]  /*3810*/  FFMA.FTZ R67, R2, R56, -R85 ;  /* 0x0000003802437223 */ /* 0x000fc20000010855 */
[----:B------:R-:W-:Y:S02]  /*3820*/  FMNMX.FTZ R48, R129, R48, !PT ;  /* 0x0000003081307209 */ /* 0x000fe40007810000 */
[----:B------:R-:W-:Y:S01]  /*3830*/  ISETP.GT.AND P3, PT, R44, 0x59, PT ;  /* 0x000000592c00780c */ /* 0x000fe20003f64270 */
[----:B------:R-:W-:Y:S01]  /*3840*/  MUFU.EX2 R36, R84 ;  /* 0x0000005400247308 */ /* 0x000fe20000000800 */
[----:B------:R-:W-:Y:S02]  /*3850*/  FSEL R133, R70, -INF , P2 ;  /* 0xff80000046857808 */ /* 0x000fe40001000000 */
[----:B------:R-:W-:Y:S02]  /*3860*/  FMNMX.FTZ R48, R131, R48, !PT ;  /* 0x0000003083307209 */ /* 0x000fe40007810000 */
[----:B------:R-:W-:-:S02]  /*3870*/  FSEL R71, R71, -INF , P3 ;  /* 0xff80000047477808 */ /* 0x000fc40001800000 */
[C---:B------:R-:W-:Y:S01]  /*3880*/  ISETP.GT.AND P2, PT, R44.reuse, 0x60, PT ;  /* 0x000000602c00780c */ /* 0x040fe20003f44270 */
[----:B------:R4:W-:Y:S01]  /*3890*/  MUFU.EX2 R63, R114 ;  /* 0x00000072003f7308 */ /* 0x0009e20000000800 */
[----:B------:R-:W-:Y:S02]  /*38a0*/  FMNMX.FTZ R48, R133, R48, !PT ;  /* 0x0000003085307209 */ /* 0x000fe40007810000 */
[----:B------:R-:W-:Y:S02]  /*38b0*/  ISETP.GT.AND P3, PT, R44, 0x61, PT ;  /* 0x000000612c00780c */ /* 0x000fe40003f64270 */
[----:B------:R-:W-:Y:S01]  /*38c0*/  FSEL R135, R42, -INF , P2 ;  /* 0xff8000002a877808 */ /* 0x000fe20001000000 */
[----:B------:R-:W-:Y:S01]  /*38d0*/  FFMA.FTZ R42, R2, R60, -R85 ;  /* 0x0000003c022a7223 */ /* 0x000fe20000010855 */
[----:B------:R-:W-:Y:S01]  /*38e0*/  FMNMX.FTZ R48, R71, R48, !PT ;  /* 0x0000003047307209 */ /* 0x000fe20007810000 */
[----:B------:R5:W-:Y:S01]  /*38f0*/  MUFU.EX2 R40, R116 ;  /* 0x0000007400287308 */ /* 0x000be20000000800 */
[----:B------:R-:W-:Y:S01]  /*3900*/  ISETP.GT.AND P2, PT, R44, 0x68, PT ;  /* 0x000000682c00780c */ /* 0x000fe20003f44270 */
[----:B----4-:R-:W-:Y:S01]  /*3910*/  IMAD.MOV.U32 R114, RZ, RZ, R119 ;  /* 0x000000ffff727224 */ /* 0x010fe200078e0077 */
[----:B------:R-:W-:-:S02]  /*3920*/  FSEL R43, R43, -INF , P3 ;  /* 0xff8000002b2b7808 */ /* 0x000fc40001800000 */
[----:B------:R-:W-:Y:S02]  /*3930*/  FMNMX.FTZ R48, R135, R48, !PT ;  /* 0x0000003087307209 */ /* 0x000fe40007810000 */
[----:B------:R-:W-:Y:S01]  /*3940*/  ISETP.GT.AND P3, PT, R44, 0x69, PT ;  /* 0x000000692c00780c */ /* 0x000fe20003f64270 */
[----:B------:R-:W-:Y:S01]  /*3950*/  MUFU.EX2 R67, R67 ;  /* 0x0000004300437308 */ /* 0x000fe20000000800 */
[----:B------:R-:W-:Y:S01]  /*3960*/  FSEL R137, R46, -INF , P2 ;  /* 0xff8000002e897808 */ /* 0x000fe20001000000 */
[C-C-:B------:R-:W-:Y:S01]  /*3970*/  FFMA.FTZ R46, R2.reuse, R14, -R85.reuse ;  /* 0x0000000e022e7223 */ /* 0x140fe20000010855 */
[----:B------:R-:W-:Y:S01]  /*3980*/  FMNMX.FTZ R48, R43, R48, !PT ;  /* 0x000000302b307209 */ /* 0x000fe20007810000 */
[----:B------:R-:W-:Y:S01]  /*3990*/  FFMA.FTZ R14, R2, R64, -R85 ;  /* 0x00000040020e7223 */ /* 0x000fe20000010855 */
[----:B------:R-:W-:Y:S01]  /*39a0*/  ISETP.GT.AND P2, PT, R44, 0x70, PT ;  /* 0x000000702c00780c */ /* 0x000fe20003f44270 */
[----:B-----5:R-:W-:Y:S01]  /*39b0*/  IMAD.MOV.U32 R116, RZ, RZ, R119 ;  /* 0x000000ffff747224 */ /* 0x020fe200078e0077 */
[----:B------:R-:W-:Y:S01]  /*39c0*/  FSEL R139, R47, -INF , P3 ;  /* 0xff8000002f8b7808 */ /* 0x000fe20001800000 */
[----:B------:R-:W-:Y:S01]  /*39d0*/  MUFU.EX2 R42, R42 ;  /* 0x0000002a002a7308 */ /* 0x000fe20000000800 */
[----:B------:R-:W-:-:S02]  /*39e0*/  FMNMX.FTZ R48, R137, R48, !PT ;  /* 0x0000003089307209 */ /* 0x000fc40007810000 */
[----:B------:R-:W-:Y:S02]  /*39f0*/  ISETP.GT.AND P3, PT, R44, 0x71, PT ;  /* 0x000000712c00780c */ /* 0x000fe40003f64270 */
[----:B------:R-:W-:Y:S02]  /*3a00*/  FSEL R141, R50, -INF , P2 ;  /* 0xff800000328d7808 */ /* 0x000fe40001000000 */
[----:B------:R-:W-:Y:S01]  /*3a10*/  FMNMX.FTZ R48, R139, R48, !PT ;  /* 0x000000308b307209 */ /* 0x000fe20007810000 */
[----:B------:R4:W-:Y:S01]  /*3a20*/  MUFU.EX2 R47, R46 ;  /* 0x0000002e002f7308 */ /* 0x0009e20000000800 */
[----:B------:R-:W-:Y:S02]  /*3a30*/  ISETP.GT.AND P2, PT, R44, 0x78, PT ;  /* 0x000000782c00780c */ /* 0x000fe40003f44270 */
[----:B------:R-:W-:Y:S01]  /*3a40*/  FSEL R143, R51, -INF , P3 ;  /* 0xff800000338f7808 */ /* 0x000fe20001800000 */
[----:B------:R-:W-:-:S01]  /*3a50*/  FFMA.FTZ R51, R2, R81, -R85 ;  /* 0x0000005102337223 */ /* 0x000fc20000010855 */
[----:B------:R-:W-:-:S02]  /*3a60*/  FMNMX.FTZ R48, R141, R48, !PT ;  /* 0x000000308d307209 */ /* 0x000fc40007810000 */
[----:B------:R-:W-:Y:S01]  /*3a70*/  ISETP.GT.AND P3, PT, R44, 0x79, PT ;  /* 0x000000792c00780c */ /* 0x000fe20003f64270 */
[----:B------:R-:W-:Y:S01]  /*3a80*/  MUFU.EX2 R14, R14 ;  /* 0x0000000e000e7308 */ /* 0x000fe20000000800 */
[----:B------:R-:W-:Y:S01]  /*3a90*/  FSEL R145, R54, -INF , P2 ;  /* 0xff80000036917808 */ /* 0x000fe20001000000 */
[C-C-:B----4-:R-:W-:Y:S01]  /*3aa0*/  FFMA.FTZ R46, R2.reuse, R25, -R85.reuse ;  /* 0x00000019022e7223 */ /* 0x150fe20000010855 */
[----:B------:R-:W-:Y:S01]  /*3ab0*/  FMNMX.FTZ R48, R143, R48, !PT ;  /* 0x000000308f307209 */ /* 0x000fe20007810000 */
[----:B------:R-:W-:Y:S01]  /*3ac0*/  FFMA.FTZ R25, R2, R57, -R85 ;  /* 0x0000003902197223 */ /* 0x000fe20000010855 */
[----:B------:R-:W-:Y:S01]  /*3ad0*/  FSEL R55, R55, -INF , P3 ;  /* 0xff80000037377808 */ /* 0x000fe20001800000 */
[----:B---3--:R-:W-:Y:S01]  /*3ae0*/  FADD.FTZ R57, R11, R78 ;  /* 0x0000004e0b397221 */ /* 0x008fe20000010000 */
[----:B------:R-:W-:Y:S01]  /*3af0*/  ISETP.GT.AND P2, PT, R44, 0x80, PT ;  /* 0x000000802c00780c */ /* 0x000fe20003f44270 */
[----:B------:R-:W-:Y:S01]  /*3b00*/  MUFU.EX2 R51, R51 ;  /* 0x0000003300337308 */ /* 0x000fe20000000800 */
[----:B------:R-:W-:-:S02]  /*3b10*/  FMNMX.FTZ R48, R145, R48, !PT ;  /* 0x0000003091307209 */ /* 0x000fc40007810000 */
[----:B------:R-:W-:Y:S02]  /*3b20*/  ISETP.GT.AND P3, PT, R44, 0x81, PT ;  /* 0x000000812c00780c */ /* 0x000fe40003f64270 */
[----:B------:R-:W-:Y:S01]  /*3b30*/  FSEL R81, R26, -INF , P2 ;  /* 0xff8000001a517808 */ /* 0x000fe20001000000 */
[--C-:B------:R-:W-:Y:S01]  /*3b40*/  FFMA.FTZ R26, R2, R77, -R85.reuse ;  /* 0x0000004d021a7223 */ /* 0x100fe20000010855 */
[----:B------:R-:W-:Y:S01]  /*3b50*/  FMNMX.FTZ R48, R55, R48, !PT ;  /* 0x0000003037307209 */ /* 0x000fe20007810000 */
[----:B------:R-:W-:Y:S01]  /*3b60*/  MUFU.EX2 R13, R13 ;  /* 0x0000000d000d7308 */ /* 0x000fe20000000800 */
[----:B------:R-:W-:Y:S02]  /*3b70*/  ISETP.GT.AND P2, PT, R44, 0x88, PT ;  /* 0x000000882c00780c */ /* 0x000fe40003f44270 */
[----:B------:R-:W-:Y:S01]  /*3b80*/  FSEL R77, R27, -INF , P3 ;  /* 0xff8000001b4d7808 */ /* 0x000fe20001800000 */
[----:B------:R-:W-:-:S01]  /*3b90*/  FFMA.FTZ R27, R2, R69, -R85 ;  /* 0x00000045021b7223 */ /* 0x000fc20000010855 */
[----:B------:R-:W-:-:S02]  /*3ba0*/  FMNMX.FTZ R48, R81, R48, !PT ;  /* 0x0000003051307209 */ /* 0x000fc40007810000 */
[----:B------:R-:W-:Y:S01]  /*3bb0*/  ISETP.GT.AND P3, PT, R44, 0x89, PT ;  /* 0x000000892c00780c */ /* 0x000fe20003f64270 */
[----:B------:R-:W-:Y:S01]  /*3bc0*/  MUFU.EX2 R26, R26 ;  /* 0x0000001a001a7308 */ /* 0x000fe20000000800 */
[----:B------:R-:W-:Y:S01]  /*3bd0*/  FSEL R147, R30, -INF , P2 ;  /* 0xff8000001e937808 */ /* 0x000fe20001000000 */
[C-C-:B------:R-:W-:Y:S01]  /*3be0*/  FFMA.FTZ R30, R2.reuse, R41, -R85.reuse ;  /* 0x00000029021e7223 */ /* 0x140fe20000010855 */
[----:B------:R-:W-:Y:S01]  /*3bf0*/  FMNMX.FTZ R48, R77, R48, !PT ;  /* 0x000000304d307209 */ /* 0x000fe20007810000 */
[----:B------:R-:W-:Y:S01]  /*3c00*/  FFMA.FTZ R41, R2, R65, -R85 ;  /* 0x0000004102297223 */ /* 0x000fe20000010855 */
[----:B------:R-:W-:Y:S01]  /*3c10*/  ISETP.GT.AND P2, PT, R44, 0x90, PT ;  /* 0x000000902c00780c */ /* 0x000fe20003f44270 */
[----:B------:R-:W-:Y:S01]  /*3c20*/  IMAD.MOV.U32 R65, RZ, RZ, R119 ;  /* 0x000000ffff417224 */ /* 0x000fe200078e0077 */
[----:B------:R-:W-:Y:S01]  /*3c30*/  FSEL R69, R31, -INF , P3 ;  /* 0xff8000001f457808 */ /* 0x000fe20001800000 */
[----:B------:R-:W-:Y:S01]  /*3c40*/  FFMA.FTZ R31, R2, R5, -R85 ;  /* 0x00000005021f7223 */ /* 0x000fe20000010855 */
        /* <DEDUP_REMOVED lines=8> */
[----:B------:R-:W-:Y:S01]  /*3cd0*/  FSEL R151, R35, -INF , P3 ;  /* 0xff80000023977808 */ /* 0x000fe20001800000 */
[--C-:B------:R-:W-:Y:S01]  /*3ce0*/  FFMA.FTZ R35, R2, R49, -R85.reuse ;  /* 0x0000003102237223 */ /* 0x100fe20000010855 */
[----:B------:R-:W-:Y:S02]  /*3cf0*/  FMNMX.FTZ R48, R149, R48, !PT ;  /* 0x0000003095307209 */ /* 0x000fe40007810000 */
[----:B------:R-:W-:Y:S01]  /*3d00*/  ISETP.GT.AND P3, PT, R44, 0x99, PT ;  /* 0x000000992c00780c */ /* 0x000fe20003f64270 */
[----:B------:R-:W-:-:S01]  /*3d10*/  FFMA.FTZ R44, R2, R53, -R85 ;  /* 0x00000035022c7223 */ /* 0x000fc20000010855 */
[----:B------:R-:W-:Y:S01]  /*3d20*/  FSEL R153, R38, -INF , P2 ;  /* 0xff80000026997808 */ /* 0x000fe20001000000 */
[----:B------:R-:W-:-:S01]  /*3d30*/  FFMA.FTZ R38, R2, R45, -R85 ;  /* 0x0000002d02267223 */ /* 0x000fc20000010855 */
[----:B------:R-:W-:Y:S01]  /*3d40*/  FMNMX.FTZ R48, R151, R48, !PT ;  /* 0x0000003097307209 */ /* 0x000fe20007810000 */
[----:B------:R-:W-:Y:S01]  /*3d50*/  MUFU.EX2 R31, R31 ;  /* 0x0000001f001f7308 */ /* 0x000fe20000000800 */
[----:B------:R-:W-:-:S02]  /*3d60*/  FSEL R39, R39, -INF , P3 ;  /* 0xff80000027277808 */ /* 0x000fc40001800000 */
[----:B------:R-:W-:Y:S02]  /*3d70*/  FMNMX.FTZ R48, R153, R48, !PT ;  /* 0x0000003099307209 */ /* 0x000fe40007810000 */
[----:B------:R-:W-:Y:S02]  /*3d80*/  R2UR UR45, R80 ;  /* 0x00000000502d72ca */ /* 0x000fe400000e0000 */
[----:B------:R-:W-:Y:S01]  /*3d90*/  FMNMX.FTZ R48, R39, R48, !PT ;  /* 0x0000003027307209 */ /* 0x000fe20007810000 */
[----:B------:R-:W-:Y:S01]  /*3da0*/  MUFU.EX2 R38, R38 ;  /* 0x0000002600267308 */ /* 0x000fe20000000800 */
[----:B------:R-:W-:Y:S02]  /*3db0*/  F2FP.SATFINITE.E4M3.F32.PACK_AB_MERGE_C R216, R11, R8, RZ ;  /* 0x000000080bd8723e */ /* 0x000fe400048070ff */
[----:B-1----:R-:W-:Y:S01]  /*3dc0*/  F2FP.SATFINITE.E4M3.F32.PACK_AB_MERGE_C R218, R89, R12, RZ ;  /* 0x0000000c59da723e */ /* 0x002fe200048070ff */
[----:B------:R-:W1:Y:S01]  /*3dd0*/  SHFL.BFLY PT, R5, R48, 0x2, 0x1f ;  /* 0x0c401f0030057f89 */ /* 0x000e6200000e0000 */
[----:B--2---:R-:W-:-:S02]  /*3de0*/  F2FP.SATFINITE.E4M3.F32.PACK_AB_MERGE_C R212, R75, R28, RZ ;  /* 0x0000001c4bd4723e */ /* 0x004fc400048070ff */
[----:B------:R-:W-:Y:S01]  /*3df0*/  F2FP.SATFINITE.E4M3.F32.PACK_AB_MERGE_C R216, R7, R6, R216 ;  /* 0x0000000607d8723e */ /* 0x000fe200048070d8 */
[----:B------:R-:W-:Y:S01]  /*3e00*/  MUFU.EX2 R34, R34 ;  /* 0x0000002200227308 */ /* 0x000fe20000000800 */
[----:B------:R-:W-:Y:S02]  /*3e10*/  F2FP.SATFINITE.E4M3.F32.PACK_AB_MERGE_C R212, R91, R20, R212 ;  /* 0x000000145bd4723e */ /* 0x000fe400048070d4 */
[----:B------:R-:W-:-:S05]  /*3e20*/  F2FP.SATFINITE.E4M3.F32.PACK_AB_MERGE_C R218, R29, R10, R218 ;  /* 0x0000000a1dda723e */ /* 0x000fca00048070da */
[----:B------:R-:W-:Y:S08]  /*3e30*/  MUFU.EX2 R35, R35 ;  /* 0x0000002300237308 */ /* 0x000ff00000000800 */
[----:B------:R-:W-:Y:S01]  /*3e40*/  MUFU.EX2 R15, R15 ;  /* 0x0000000f000f7308 */ /* 0x000fe20000000800 */
[----:B-1----:R-:W-:Y:S01]  /*3e50*/  FMNMX.FTZ R5, R48, R5, !PT ;  /* 0x0000000530057209 */ /* 0x002fe20007810000 */
[----:B------:R-:W-:Y:S01]  /*3e60*/  FFMA.FTZ R48, R2, R61, -R85 ;  /* 0x0000003d02307223 */ /* 0x000fe20000010855 */
[----:B------:R-:W-:-:S05]  /*3e70*/  IMAD.MOV.U32 R85, RZ, RZ, R119 ;  /* 0x000000ffff557224 */ /* 0x000fca00078e0077 */
[----:B------:R-:W-:Y:S01]  /*3e80*/  MUFU.EX2 R44, R44 ;  /* 0x0000002c002c7308 */ /* 0x000fe20000000800 */
[----:B------:R-:W1:Y:S01]  /*3e90*/  SHFL.BFLY PT, R50, R5, 0x1, 0x1f ;  /* 0x0c201f0005327f89 */ /* 0x000e6200000e0000 */
[----:B------:R-:W-:-:S06]  /*3ea0*/  IMAD.MOV.U32 R61, RZ, RZ, R119 ;  /* 0x000000ffff3d7224 */ /* 0x000fcc00078e0077 */
[----:B------:R-:W-:Y:S08]  /*3eb0*/  MUFU.EX2 R21, R21 ;  /* 0x0000001500157308 */ /* 0x000ff00000000800 */
[----:B------:R-:W-:Y:S08]  /*3ec0*/  MUFU.EX2 R46, R46 ;  /* 0x0000002e002e7308 */ /* 0x000ff00000000800 */
[----:B------:R-:W-:Y:S01]  /*3ed0*/  MUFU.EX2 R25, R25 ;  /* 0x0000001900197308 */ /* 0x000fe20000000800 */
[----:B-1----:R-:W-:-:S04]  /*3ee0*/  FMNMX.FTZ R9, R5, R50, !PT ;  /* 0x0000003205097209 */ /* 0x002fc80007810000 */
[----:B------:R-:W-:Y:S01]  /*3ef0*/  FSETP.NEU.FTZ.AND P2, PT, R9, -INF , PT ;  /* 0xff8000000900780b */ /* 0x000fe20003f5d000 */
[----:B------:R-:W-:-:S02]  /*3f00*/  FFMA.FTZ R5, R2, R9, -8 ;  /* 0xc100000002057423 */ /* 0x000fc40000010009 */
[----:B------:R-:W-:Y:S03]  /*3f10*/  MUFU.EX2 R48, R48 ;  /* 0x0000003000307308 */ /* 0x000fe60000000800 */
[----:B------:R-:W-:Y:S02]  /*3f20*/  FSEL R62, R5, RZ, P2 ;  /* 0x000000ff053e7208 */ /* 0x000fe40001000000 */
[----:B------:R-:W-:-:S03]  /*3f30*/  SHF.R.U32.HI R5, RZ, 0x1f, R104 ;  /* 0x0000001fff057819 */ /* 0x000fc60000011668 */
        /* <DEDUP_REMOVED lines=10> */
[--C-:B------:R-:W-:Y:S01]  /*3fe0*/  FFMA.FTZ R58, R2, R111, -R62.reuse ;  /* 0x0000006f023a7223 */ /* 0x100fe2000001083e */
[----:B------:R-:W-:Y:S01]  /*3ff0*/  LEA.HI.SX32 R5, R104, R5, 0x1a ;  /* 0x0000000568057211 */ /* 0x000fe200078fd2ff */
[C-C-:B------:R-:W-:Y:S01]  /*4000*/  FFMA.FTZ R113, R2.reuse, R113, -R62.reuse ;  /* 0x0000007102717223 */ /* 0x140fe2000001083e */
[----:B------:R-:W-:-:S01]  /*4010*/  FFMA.FTZ R115, R2, R115, -R62 ;  /* 0x0000007302737223 */ /* 0x000fc2000001083e */
[----:B------:R-:W1:Y:S01]  /*4020*/  MUFU.EX2 R60, R60 ;  /* 0x0000003c003c7308 */ /* 0x000e620000000800 */
[----:B------:R-:W-:Y:S01]  /*4030*/  VIMNMX R5, RZ, R5, !PT ;  /* 0x00000005ff057248 */ /* 0x000fe20007fe0100 */
[C-C-:B------:R-:W-:Y:S01]  /*4040*/  FFMA.FTZ R37, R2.reuse, R117, -R62.reuse ;  /* 0x0000007502257223 */ /* 0x140fe2000001083e */
[----:B------:R-:W-:-:S01]  /*4050*/  FFMA.FTZ R54, R2, R83, -R62 ;  /* 0x0000005302367223 */ /* 0x000fc2000001083e */
[--C-:B------:R-:W-:Y:S01]  /*4060*/  FFMA.FTZ R43, R2, R43, -R62.reuse ;  /* 0x0000002b022b7223 */ /* 0x100fe2000001083e */
[----:B------:R-:W-:Y:S01]  /*4070*/  ISETP.GE.AND P2, PT, R80, R5, PT ;  /* 0x000000055000720c */ /* 0x000fe20003f46270 */
        /* <DEDUP_REMOVED lines=10> */
[----:B------:R-:W3:Y:S01]  /*4120*/  MUFU.EX2 R64, R95 ;  /* 0x0000005f00407308 */ /* 0x000ee20000000800 */
[----:B-1----:R-:W-:-:S01]  /*4130*/  FADD.FTZ R76, R217, R60 ;  /* 0x0000003cd94c7221 */ /* 0x002fc20000010000 */
        /* <DEDUP_REMOVED lines=8> */
[----:B------:R-:W-:Y:S01]  /*41c0*/  FADD.FTZ R76, R10, R57 ;  /* 0x000000390a4c7221 */ /* 0x000fe20000010000 */
[----:B------:R-:W-:-:S01]  /*41d0*/  FFMA.FTZ R145, R2, R145, -R62 ;  /* 0x0000009102917223 */ /* 0x000fc2000001083e */
[C-C-:B------:R-:W-:Y:S01]  /*41e0*/  FFMA.FTZ R55, R2.reuse, R55, -R62.reuse ;  /* 0x0000003702377223 */ /* 0x140fe2000001083e */
[----:B------:R-:W-:-:S01]  /*41f0*/  FFMA.FTZ R81, R2, R81, -R62 ;  /* 0x0000005102517223 */ /* 0x000fc2000001083e */
[C-C-:B------:R-:W-:Y:S01]  /*4200*/  FFMA.FTZ R77, R2.reuse, R77, -R62.reuse ;  /* 0x0000004d024d7223 */ /* 0x140fe2000001083e */
[----:B------:R-:W-:-:S01]  /*4210*/  FFMA.FTZ R147, R2, R147, -R62 ;  /* 0x0000009302937223 */ /* 0x000fc2000001083e */
[----:B------:R-:W2:Y:S01]  /*4220*/  MUFU.EX2 R219, R219 ;  /* 0x000000db00db7308 */ /* 0x000ea20000000800 */
[----:B---3--:R-:W-:-:S01]  /*4230*/  FADD.FTZ R3, R64, R3 ;  /* 0x0000000340037221 */ /* 0x008fc20000010000 */
[C-C-:B------:R-:W-:Y:S01]  /*4240*/  FFMA.FTZ R69, R2.reuse, R69, -R62.reuse ;  /* 0x0000004502457223 */ /* 0x140fe2000001083e */
[----:B------:R-:W-:-:S01]  /*4250*/  FFMA.FTZ R149, R2, R149, -R62 ;  /* 0x0000009502957223 */ /* 0x000fc2000001083e */
[C-C-:B------:R-:W-:Y:S01]  /*4260*/  FFMA.FTZ R151, R2.reuse, R151, -R62.reuse ;  /* 0x0000009702977223 */ /* 0x140fe2000001083e */
[----:B------:R-:W-:-:S01]  /*4270*/  FFMA.FTZ R153, R2, R153, -R62 ;  /* 0x0000009902997223 */ /* 0x000fc2000001083e */
[----:B------:R-:W-:Y:S01]  /*4280*/  FFMA.FTZ R39, R2, R39, -R62 ;  /* 0x0000002702277223 */ /* 0x000fe2000001083e */
[----:B------:R-:W-:Y:S01]  /*4290*/  F2FP.SATFINITE.E4M3.F32.PACK_AB_MERGE_C R64, R64, R97, RZ ;  /* 0x000000614040723e */ /* 0x000fe200048070ff */
[----:B------:R-:W3:Y:S01]  /*42a0*/  MUFU.EX2 R107, R107 ;  /* 0x0000006b006b7308 */ /* 0x000ee20000000800 */
[----:B-1----:R-:W-:-:S01]  /*42b0*/  FADD.FTZ R78, R24, R3 ;  /* 0x00000003184e7221 */ /* 0x002fc20000010000 */
[----:B------:R-:W-:Y:S01]  /*42c0*/  FADD.FTZ R3, R29, R76 ;  /* 0x0000004c1d037221 */ /* 0x000fe20000010000 */
[----:B------:R-:W-:Y:S01]  /*42d0*/  F2FP.SATFINITE.E4M3.F32.PACK_AB_MERGE_C R217, R60, R217, R64 ;  /* 0x000000d93cd9723e */ /* 0x000fe20004807040 */
[----:B------:R-:W-:-:S02]  /*42e0*/  IMAD.MOV.U32 R117, RZ, RZ, R119 ;  /* 0x000000ffff757224 */ /* 0x000fc400078e0077 */
[----:B------:R-:W-:-:S01]  /*42f0*/  FADD.FTZ R80, R12, R3 ;  /* 0x000000030c507221 */ /* 0x000fc20000010000 */
[----:B------:R-:W-:Y:S01]  /*4300*/  IMAD.MOV.U32 R111, RZ, RZ, R119 ;  /* 0x000000ffff6f7224 */ /* 0x000fe200078e0077 */
[----:B------:R1:W4:Y:S01]  /*4310*/  MUFU.EX2 R66, R103 ;  /* 0x0000006700427308 */ /* 0x0003220000000800 */
[----:B--2---:R-:W-:-:S01]  /*4320*/  FADD.FTZ R78, R219, R78 ;  /* 0x0000004edb4e7221 */ /* 0x004fc20000010000 */
[----:B------:R-:W-:Y:S01]  /*4330*/  FADD.FTZ R57, R89, R80 ;  /* 0x0000005059397221 */ /* 0x000fe20000010000 */
[--C-:B------:R-:W-:Y:S02]  /*4340*/  IMAD.MOV.U32 R109, RZ, RZ, R119.reuse ;  /* 0x000000ffff6d7224 */ /* 0x100fe400078e0077 */
[----:B------:R-:W-:Y:S02]  /*4350*/  IMAD.MOV.U32 R104, RZ, RZ, R119 ;  /* 0x000000ffff687224 */ /* 0x000fe400078e0077 */
[----:B------:R-:W-:-:S01]  /*4360*/  FADD.FTZ R80, R20, R57 ;  /* 0x0000003914507221 */ /* 0x000fc20000010000 */
[----:B------:R-:W-:Y:S01]  /*4370*/  IMAD.MOV.U32 R101, RZ, RZ, R119 ;  /* 0x000000ffff657224 */ /* 0x000fe200078e0077 */
[----:B------:R-:W2:Y:S01]  /*4380*/  MUFU.EX2 R53, R53 ;  /* 0x0000003500357308 */ /* 0x000ea20000000800 */
[----:B---3--:R-:W-:-:S01]  /*4390*/  FADD.FTZ R3, R107, R78 ;  /* 0x0000004e6b037221 */ /* 0x008fc20000010000 */
[----:B-1----:R-:W-:-:S02]  /*43a0*/  IMAD.MOV.U32 R103, RZ, RZ, R119 ;  /* 0x000000ffff677224 */ /* 0x002fc400078e0077 */
[--C-:B------:R-:W-:Y:S02]  /*43b0*/  IMAD.MOV.U32 R99, RZ, RZ, R119.reuse ;  /* 0x000000ffff637224 */ /* 0x100fe400078e0077 */
[----:B------:R-:W-:Y:S02]  /*43c0*/  IMAD.MOV.U32 R97, RZ, RZ, R119 ;  /* 0x000000ffff617224 */ /* 0x000fe400078e0077 */
[----:B------:R-:W1:Y:S01]  /*43d0*/  MUFU.EX2 R58, R58 ;  /* 0x0000003a003a7308 */ /* 0x000e620000000800 */
[----:B----4-:R-:W-:-:S01]  /*43e0*/  FADD.FTZ R78, R66, R3 ;  /* 0x00000003424e7221 */ /* 0x010fc20000010000 */
[----:B------:R-:W-:Y:S01]  /*43f0*/  F2FP.SATFINITE.E4M3.F32.PACK_AB_MERGE_C R66, R66, R107, RZ ;  /* 0x0000006b4242723e */ /* 0x000fe200048070ff */
[--C-:B------:R-:W-:Y:S02]  /*4400*/  IMAD.MOV.U32 R107, RZ, RZ, R119.reuse ;  /* 0x000000ffff6b7224 */ /* 0x100fe400078e0077 */
[--C-:B------:R-:W-:Y:S01]  /*4410*/  IMAD.MOV.U32 R95, RZ, RZ, R119.reuse ;  /* 0x000000ffff5f7224 */ /* 0x100fe200078e0077 */
[----:B------:R-:W-:Y:S01]  /*4420*/  F2FP.SATFINITE.E4M3.F32.PACK_AB_MERGE_C R219, R219, R24, R66 ;  /* 0x00000018dbdb723e */ /* 0x000fe20004807042 */
[----:B------:R-:W-:Y:S01]  /*4430*/  IMAD.MOV.U32 R93, RZ, RZ, R119 ;  /* 0x000000ffff5d7224 */ /* 0x000fe200078e0077 */
[----:B------:R-:W3:Y:S01]  /*4440*/  MUFU.EX2 R113, R113 ;  /* 0x0000007100717308 */ /* 0x000ee20000000800 */
[----:B--2---:R-:W-:-:S01]  /*4450*/  FADD.FTZ R3, R53, R78 ;  /* 0x0000004e35037221 */ /* 0x004fc20000010000 */
[----:B------:R-:W-:-:S02]  /*4460*/  IMAD.MOV.U32 R89, RZ, RZ, R119 ;  /* 0x000000ffff597224 */ /* 0x000fc400078e0077 */
[--C-:B------:R-:W-:Y:S02]  /*4470*/  IMAD.MOV.U32 R83, RZ, RZ, R119.reuse ;  /* 0x000000ffff537224 */ /* 0x100fe400078e0077 */
[--C-:B------:R-:W-:Y:S02]  /*4480*/  IMAD.MOV.U32 R66, RZ, RZ, R119.reuse ;  /* 0x000000ffff427224 */ /* 0x100fe400078e0077 */
[----:B------:R2:W4:Y:S01]  /*4490*/  MUFU.EX2 R68, R115 ;  /* 0x0000007300447308 */ /* 0x0005220000000800 */
[--C-:B------:R-:W-:Y:S02]  /*44a0*/  IMAD.MOV.U32 R64, RZ, RZ, R119.reuse ;  /* 0x000000ffff407224 */ /* 0x100fe400078e0077 */
[--C-:B------:R-:W-:Y:S02]  /*44b0*/  IMAD.MOV.U32 R60, RZ, RZ, R119.reuse ;  /* 0x000000ffff3c7224 */ /* 0x100fe400078e0077 */
[--C-:B------:R-:W-:Y:S02]  /*44c0*/  IMAD.MOV.U32 R59, RZ, RZ, R119.reuse ;  /* 0x000000ffff3b7224 */ /* 0x100fe400078e0077 */
[--C-:B------:R-:W-:Y:S01]  /*44d0*/  IMAD.MOV.U32 R57, RZ, RZ, R119.reuse ;  /* 0x000000ffff397224 */ /* 0x100fe200078e0077 */
[----:B------:R-:W5:Y:S01]  /*44e0*/  MUFU.EX2 R37, R37 ;  /* 0x0000002500257308 */ /* 0x000f620000000800 */
[----:B--2---:R-:W-:-:S02]  /*44f0*/  IMAD.MOV.U32 R115, RZ, RZ, R119 ;  /* 0x000000ffff737224 */ /* 0x004fc400078e0077 */
[----:B------:R-:W-:-:S05]  /*4500*/  IMAD.MOV.U32 R29, RZ, RZ, R119 ;  /* 0x000000ffff1d7224 */ /* 0x000fca00078e0077 */
[----:B------:R2:W-:Y:S08]  /*4510*/  MUFU.EX2 R76, R43 ;  /* 0x0000002b004c7308 */ /* 0x0005f00000000800 */
[----:B------:R-:W5:Y:S01]  /*4520*/  MUFU.EX2 R54, R54 ;  /* 0x0000003600367308 */ /* 0x000f620000000800 */
[----:B--2---:R-:W-:-:S01]  /*4530*/  FADD.FTZ R43, R91, R80 ;  /* 0x000000505b2b7221 */ /* 0x004fc20000010000 */
[----:B-1----:R-:W-:Y:S01]  /*4540*/  FADD.FTZ R80, R58, R3 ;  /* 0x000000033a507221 */ /* 0x002fe20000010000 */
[----:B------:R-:W-:-:S02]  /*4550*/  IMAD.MOV.U32 R91, RZ, RZ, R119 ;  /* 0x000000ffff5b7224 */ /* 0x000fc400078e0077 */
[----:B------:R-:W-:Y:S01]  /*4560*/  FADD.FTZ R82, R28, R43 ;  /* 0x0000002b1c527221 */ /* 0x000fe20000010000 */
[----:B---3--:R-:W-:-:S02]  /*4570*/  FADD.FTZ R3, R113, R80 ;  /* 0x0000005071037221 */ /* 0x008fc40000010000 */
[----:B------:R-:W1:Y:S01]  /*4580*/  MUFU.EX2 R121, R121 ;  /* 0x0000007900797308 */ /* 0x000e620000000800 */
[----:B------:R-:W-:-:S01]  /*4590*/  FADD.FTZ R43, R75, R82 ;  /* 0x000000524b2b7221 */ /* 0x000fc20000010000 */
[C---:B----4-:R-:W-:Y:S01]  /*45a0*/  FADD.FTZ R80, R68.reuse, R3 ;  /* 0x0000000344507221 */ /* 0x050fe20000010000 */
[----:B------:R-:W-:Y:S01]  /*45b0*/  F2FP.SATFINITE.E4M3.F32.PACK_AB_MERGE_C R68, R68, R113, RZ ;  /* 0x000000714444723e */ /* 0x000fe200048070ff */
[----:B------:R-:W-:Y:S02]  /*45c0*/  IMAD.MOV.U32 R113, RZ, RZ, R119 ;  /* 0x000000ffff717224 */ /* 0x000fe400078e0077 */
[----:B------:R-:W-:-:S01]  /*45d0*/  FADD.FTZ R82, R32, R43 ;  /* 0x0000002b20527221 */ /* 0x000fc20000010000 */
[----:B-----5:R-:W-:Y:S01]  /*45e0*/  FADD.FTZ R3, R37, R80 ;  /* 0x0000005025037221 */ /* 0x020fe20000010000 */
[----:B------:R-:W-:Y:S01]  /*45f0*/  F2FP.SATFINITE.E4M3.F32.PACK_AB_MERGE_C R213, R58, R53, R68 ;  /* 0x000000353ad5723e */ /* 0x000fe20004807044 */
[----:B------:R2:W3:Y:S01]  /*4600*/  MUFU.EX2 R70, R87 ;  /* 0x0000005700467308 */ /* 0x0004e20000000800 */
[----:B------:R-:W-:-:S01]  /*4610*/  FADD.FTZ R43, R79, R82 ;  /* 0x000000524f2b7221 */ /* 0x000fc20000010000 */
[----:B------:R-:W-:Y:S01]  /*4620*/  FADD.FTZ R82, R54, R3 ;  /* 0x0000000336527221 */ /* 0x000fe20000010000 */
[----:B------:R-:W-:-:S02]  /*4630*/  IMAD.MOV.U32 R75, RZ, RZ, R119 ;  /* 0x000000ffff4b7224 */ /* 0x000fc400078e0077 */
[----:B------:R-:W-:Y:S01]  /*4640*/  FADD.FTZ R84, R36, R43 ;  /* 0x0000002b24547221 */ /* 0x000fe20000010000 */
[----:B------:R-:W-:Y:S01]  /*4650*/  F2FP.SATFINITE.E4M3.F32.PACK_AB_MERGE_C R36, R63, R36, RZ ;  /* 0x000000243f24723e */ /* 0x000fe200048070ff */
[----:B------:R-:W-:Y:S01]  /*4660*/  IMAD.MOV.U32 R68, RZ, RZ, R119 ;  /* 0x000000ffff447224 */ /* 0x000fe200078e0077 */
[----:B------:R-:W4:Y:S01]  /*4670*/  MUFU.EX2 R49, R49 ;  /* 0x0000003100317308 */ /* 0x000f220000000800 */
[----:B-1----:R-:W-:-:S01]  /*4680*/  FADD.FTZ R3, R121, R82 ;  /* 0x0000005279037221 */ /* 0x002fc20000010000 */
[----:B------:R-:W-:Y:S01]  /*4690*/  FADD.FTZ R11, R63, R84 ;  /* 0x000000543f0b7221 */ /* 0x000fe20000010000 */
[----:B------:R-:W-:Y:S01]  /*46a0*/  F2FP.SATFINITE.E4M3.F32.PACK_AB_MERGE_C R214, R79, R32, R36 ;  /* 0x000000204fd6723e */ /* 0x000fe20004807024 */
[----:B--2---:R-:W-:Y:S02]  /*46b0*/  IMAD.MOV.U32 R87, RZ, RZ, R119 ;  /* 0x000000ffff577224 */ /* 0x004fe400078e0077 */
[----:B------:R-:W-:-:S01]  /*46c0*/  FADD.FTZ R62, R40, R11 ;  /* 0x0000000b283e7221 */ /* 0x000fc20000010000 */
[----:B------:R-:W-:Y:S01]  /*46d0*/  IMAD.MOV.U32 R84, RZ, RZ, R119 ;  /* 0x000000ffff547224 */ /* 0x000fe200078e0077 */
[----:B------:R-:W1:Y:S01]  /*46e0*/  MUFU.EX2 R56, R56 ;  /* 0x0000003800387308 */ /* 0x000e620000000800 */
[----:B---3--:R-:W-:-:S01]  /*46f0*/  FADD.FTZ R8, R70, R3 ;  /* 0x0000000346087221 */ /* 0x008fc20000010000 */
[----:B------:R-:W-:Y:S01]  /*4700*/  FADD.FTZ R11, R67, R62 ;  /* 0x0000003e430b7221 */ /* 0x000fe20000010000 */
[----:B------:R-:W-:Y:S01]  /*4710*/  F2FP.SATFINITE.E4M3.F32.PACK_AB_MERGE_C R70, R70, R121, RZ ;  /* 0x000000794646723e */ /* 0x000fe200048070ff */
[----:B------:R-:W-:-:S02]  /*4720*/  IMAD.MOV.U32 R82, RZ, RZ, R119 ;  /* 0x000000ffff527224 */ /* 0x000fc400078e0077 */
[----:B------:R-:W-:-:S01]  /*4730*/  FADD.FTZ R28, R42, R11 ;  /* 0x0000000b2a1c7221 */ /* 0x000fc20000010000 */
[----:B------:R-:W-:Y:S01]  /*4740*/  F2FP.SATFINITE.E4M3.F32.PACK_AB_MERGE_C R42, R47, R42, RZ ;  /* 0x0000002a2f2a723e */ /* 0x000fe200048070ff */
[----:B------:R-:W2:Y:S01]  /*4750*/  MUFU.EX2 R125, R125 ;  /* 0x0000007d007d7308 */ /* 0x000ea20000000800 */
[----:B----4-:R-:W-:-:S01]  /*4760*/  FADD.FTZ R3, R49, R8 ;  /* 0x0000000831037221 */ /* 0x010fc20000010000 */
[----:B------:R-:W-:Y:S01]  /*4770*/  FADD.FTZ R11, R47, R28 ;  /* 0x0000001c2f0b7221 */ /* 0x000fe20000010000 */
[----:B------:R-:W-:Y:S01]  /*4780*/  F2FP.SATFINITE.E4M3.F32.PACK_AB_MERGE_C R215, R54, R37, R70 ;  /* 0x0000002536d7723e */ /* 0x000fe20004807046 */
[----:B------:R-:W-:Y:S01]  /*4790*/  IMAD.MOV.U32 R79, RZ, RZ, R119 ;  /* 0x000000ffff4f7224 */ /* 0x000fe200078e0077 */
[----:B------:R-:W-:Y:S01]  /*47a0*/  F2FP.SATFINITE.E4M3.F32.PACK_AB_MERGE_C R208, R67, R40, R42 ;  /* 0x0000002843d0723e */ /* 0x000fe2000480702a */
[----:B------:R-:W-:Y:S01]  /*47b0*/  FADD.FTZ R28, R14, R11 ;  /* 0x0000000b0e1c7221 */ /* 0x000fe20000010000 */
[----:B------:R-:W-:Y:S01]  /*47c0*/  IMAD.MOV.U32 R70, RZ, RZ, R119 ;  /* 0x000000ffff467224 */ /* 0x000fe200078e0077 */
[----:B------:R-:W3:Y:S01]  /*47d0*/  MUFU.EX2 R72, R127 ;  /* 0x0000007f00487308 */ /* 0x000ee20000000800 */
[----:B-1----:R-:W-:-:S01]  /*47e0*/  FADD.FTZ R12, R56, R3 ;  /* 0x00000003380c7221 */ /* 0x002fc20000010000 */
[----:B------:R-:W-:Y:S01]  /*47f0*/  FADD.FTZ R11, R51, R28 ;  /* 0x0000001c330b7221 */ /* 0x000fe20000010000 */
[----:B------:R-:W-:-:S02]  /*4800*/  IMAD.MOV.U32 R67, RZ, RZ, R119 ;  /* 0x000000ffff437224 */ /* 0x000fc400078e0077 */
[----:B------:R-:W-:Y:S02]  /*4810*/  IMAD.MOV.U32 R63, RZ, RZ, R119 ;  /* 0x000000ffff3f7224 */ /* 0x000fe400078e0077 */
[----:B------:R-:W-:-:S01]  /*4820*/  FADD.FTZ R28, R26, R11 ;  /* 0x0000000b1a1c7221 */ /* 0x000fc20000010000 */
[----:B------:R-:W-:Y:S01]  /*4830*/  F2FP.SATFINITE.E4M3.F32.PACK_AB_MERGE_C R26, R27, R26, RZ ;  /* 0x0000001a1b1a723e */ /* 0x000fe200048070ff */
[----:B------:R-:W1:Y:S01]  /*4840*/  MUFU.EX2 R45, R45 ;  /* 0x0000002d002d7308 */ /* 0x000e620000000800 */
[----:B--2---:R-:W-:-:S01]  /*4850*/  FADD.FTZ R3, R125, R12 ;  /* 0x0000000c7d037221 */ /* 0x004fc20000010000 */
[----:B------:R-:W-:Y:S01]  /*4860*/  FADD.FTZ R28, R27, R28 ;  /* 0x0000001c1b1c7221 */ /* 0x000fe20000010000 */
[----:B------:R-:W-:Y:S01]  /*4870*/  F2FP.SATFINITE.E4M3.F32.PACK_AB_MERGE_C R210, R51, R14, R26 ;  /* 0x0000000e33d2723e */ /* 0x000fe2000480701a */
[--C-:B------:R-:W-:Y:S02]  /*4880*/  IMAD.MOV.U32 R62, RZ, RZ, R119.reuse ;  /* 0x000000ffff3e7224 */ /* 0x100fe400078e0077 */
[----:B------:R-:W-:-:S02]  /*4890*/  IMAD.MOV.U32 R58, RZ, RZ, R119 ;  /* 0x000000ffff3a7224 */ /* 0x000fc400078e0077 */
[----:B------:R-:W2:Y:S01]  /*48a0*/  MUFU.EX2 R4, R131 ;  /* 0x0000008300047308 */ /* 0x000ea20000000800 */
[----:B---3--:R-:W-:-:S01]  /*48b0*/  FADD.FTZ R12, R72, R3 ;  /* 0x00000003480c7221 */ /* 0x008fc20000010000 */
[----:B------:R-:W-:Y:S01]  /*48c0*/  F2FP.SATFINITE.E4M3.F32.PACK_AB_MERGE_C R72, R72, R125, RZ ;  /* 0x0000007d4848723e */ /* 0x000fe200048070ff */
[--C-:B------:R-:W-:Y:S02]  /*48d0*/  IMAD.MOV.U32 R54, RZ, RZ, R119.reuse ;  /* 0x000000ffff367224 */ /* 0x100fe400078e0077 */
[--C-:B------:R-:W-:Y:S01]  /*48e0*/  IMAD.MOV.U32 R53, RZ, RZ, R119.reuse ;  /* 0x000000ffff357224 */ /* 0x100fe200078e0077 */
[----:B------:R-:W-:Y:S01]  /*48f0*/  F2FP.SATFINITE.E4M3.F32.PACK_AB_MERGE_C R209, R56, R49, R72 ;  /* 0x0000003138d1723e */ /* 0x000fe20004807048 */
[----:B------:R-:W-:Y:S01]  /*4900*/  IMAD.MOV.U32 R72, RZ, RZ, R119 ;  /* 0x000000ffff487224 */ /* 0x000fe200078e0077 */
[----:B------:R-:W3:Y:S01]  /*4910*/  MUFU.EX2 R133, R133 ;  /* 0x0000008500857308 */ /* 0x000ee20000000800 */
[----:B-1----:R-:W-:-:S01]  /*4920*/  FADD.FTZ R3, R45, R12 ;  /* 0x0000000c2d037221 */ /* 0x002fc20000010000 */
[----:B------:R-:W-:-:S02]  /*4930*/  IMAD.MOV.U32 R56, RZ, RZ, R119 ;  /* 0x000000ffff387224 */ /* 0x000fc400078e0077 */
[--C-:B------:R-:W-:Y:S02]  /*4940*/  IMAD.MOV.U32 R51, RZ, RZ, R119.reuse ;  /* 0x000000ffff337224 */ /* 0x100fe400078e0077 */
[----:B------:R-:W-:Y:S02]  /*4950*/  IMAD.MOV.U32 R49, RZ, RZ, R119 ;  /* 0x000000ffff317224 */ /* 0x000fe400078e0077 */
[----:B------:R1:W4:Y:S01]  /*4960*/  MUFU.EX2 R74, R71 ;  /* 0x00000047004a7308 */ /* 0x0003220000000800 */
[----:B--2---:R-:W-:-:S01]  /*4970*/  FADD.FTZ R12, R4, R3 ;  /* 0x00000003040c7221 */ /* 0x004fc20000010000 */
[--C-:B------:R-:W-:Y:S02]  /*4980*/  IMAD.MOV.U32 R47, RZ, RZ, R119.reuse ;  /* 0x000000ffff2f7224 */ /* 0x100fe400078e0077 */
[--C-:B------:R-:W-:Y:S02]  /*4990*/  IMAD.MOV.U32 R43, RZ, RZ, R119.reuse ;  /* 0x000000ffff2b7224 */ /* 0x100fe400078e0077 */
[----:B------:R-:W-:-:S02]  /*49a0*/  IMAD.MOV.U32 R42, RZ, RZ, R119 ;  /* 0x000000ffff2a7224 */ /* 0x000fc400078e0077 */
[----:B------:R-:W2:Y:S01]  /*49b0*/  MUFU.EX2 R135, R135 ;  /* 0x0000008700877308 */ /* 0x000ea20000000800 */
[----:B---3--:R-:W-:-:S01]  /*49c0*/  FADD.FTZ R3, R133, R12 ;  /* 0x0000000c85037221 */ /* 0x008fc20000010000 */
[--C-:B-1----:R-:W-:Y:S02]  /*49d0*/  IMAD.MOV.U32 R71, RZ, RZ, R119.reuse ;  /* 0x000000ffff477224 */ /* 0x102fe400078e0077 */
[--C-:B------:R-:W-:Y:S02]  /*49e0*/  IMAD.MOV.U32 R40, RZ, RZ, R119.reuse ;  /* 0x000000ffff287224 */ /* 0x100fe400078e0077 */
[----:B------:R-:W-:Y:S02]  /*49f0*/  IMAD.MOV.U32 R37, RZ, RZ, R119 ;  /* 0x000000ffff257224 */ /* 0x000fe400078e0077 */
[----:B------:R-:W1:Y:S01]  /*4a00*/  MUFU.EX2 R137, R137 ;  /* 0x0000008900897308 */ /* 0x000e620000000800 */
[C---:B----4-:R-:W-:Y:S01]  /*4a10*/  F2FP.SATFINITE.E4M3.F32.PACK_AB_MERGE_C R133, R74.reuse, R133, RZ ;  /* 0x000000854a85723e */ /* 0x050fe200048070ff */
[----:B------:R-:W-:Y:S01]  /*4a20*/  FADD.FTZ R74, R74, R3 ;  /* 0x000000034a4a7221 */ /* 0x000fe20000010000 */
[----:B------:R-:W-:-:S01]  /*4a30*/  FADD.FTZ R3, R13, R28 ;  /* 0x0000001c0d037221 */ /* 0x000fc20000010000 */
[----:B------:R-:W-:Y:S01]  /*4a40*/  IMAD.MOV.U32 R36, RZ, RZ, R119 ;  /* 0x000000ffff247224 */ /* 0x000fe200078e0077 */
[----:B------:R-:W-:Y:S01]  /*4a50*/  F2FP.SATFINITE.E4M3.F32.PACK_AB_MERGE_C R211, R4, R45, R133 ;  /* 0x0000002d04d3723e */ /* 0x000fe20004807085 */
[----:B------:R-:W-:-:S02]  /*4a60*/  IMAD.MOV.U32 R45, RZ, RZ, R119 ;  /* 0x000000ffff2d7224 */ /* 0x000fc400078e0077 */
[----:B------:R-:W-:-:S01]  /*4a70*/  FADD.FTZ R12, R30, R3 ;  /* 0x000000031e0c7221 */ /* 0x000fc20000010000 */
[----:B------:R-:W3:Y:S01]  /*4a80*/  MUFU.EX2 R78, R139 ;  /* 0x0000008b004e7308 */ /* 0x000ee20000000800 */
[----:B--2---:R-:W-:-:S01]  /*4a90*/  FADD.FTZ R7, R135, R74 ;  /* 0x0000004a87077221 */ /* 0x004fc20000010000 */
[----:B------:R-:W-:Y:S02]  /*4aa0*/  IMAD.MOV.U32 R74, RZ, RZ, R119 ;  /* 0x000000ffff4a7224 */ /* 0x000fe400078e0077 */
[----:B------:R-:W-:-:S01]  /*4ab0*/  FADD.FTZ R3, R31, R12 ;  /* 0x0000000c1f037221 */ /* 0x000fc20000010000 */
[----:B------:R-:W-:Y:S01]  /*4ac0*/  F2FP.SATFINITE.E4M3.F32.PACK_AB_MERGE_C R31, R38, R31, RZ ;  /* 0x0000001f261f723e */ /* 0x000fe200048070ff */
[----:B------:R-:W-:-:S01]  /*4ad0*/  FADD.FTZ R20, R76, R7 ;  /* 0x000000074c147221 */ /* 0x000fc20000010000 */
[----:B------:R-:W-:Y:S02]  /*4ae0*/  IMAD.MOV.U32 R32, RZ, RZ, R119 ;  /* 0x000000ffff207224 */ /* 0x000fe400078e0077 */
[----:B------:R-:W-:-:S01]  /*4af0*/  FADD.FTZ R3, R38, R3 ;  /* 0x0000000326037221 */ /* 0x000fc20000010000 */
[----:B------:R-:W2:Y:S01]  /*4b00*/  MUFU.EX2 R141, R141 ;  /* 0x0000008d008d7308 */ /* 0x000ea20000000800 */
[----:B-1----:R-:W-:-:S01]  /*4b10*/  FADD.FTZ R7, R137, R20 ;  /* 0x0000001489077221 */ /* 0x002fc20000010000 */
[----:B------:R-:W-:Y:S01]  /*4b20*/  F2FP.SATFINITE.E4M3.F32.PACK_AB_MERGE_C R204, R30, R13, R31 ;  /* 0x0000000d1ecc723e */ /* 0x000fe2000480701f */
[----:B------:R-:W-:-:S01]  /*4b30*/  FADD.FTZ R12, R34, R3 ;  /* 0x00000003220c7221 */ /* 0x000fc20000010000 */
[----:B------:R-:W-:-:S02]  /*4b40*/  IMAD.MOV.U32 R38, RZ, RZ, R119 ;  /* 0x000000ffff267224 */ /* 0x000fc400078e0077 */
[----:B------:R-:W-:Y:S02]  /*4b50*/  IMAD.MOV.U32 R31, RZ, RZ, R119 ;  /* 0x000000ffff1f7224 */ /* 0x000fe400078e0077 */
[----:B------:R-:W-:Y:S01]  /*4b60*/  FADD.FTZ R20, R35, R12 ;  /* 0x0000000c23147221 */ /* 0x000fe20000010000 */
[----:B------:R-:W1:Y:S01]  /*4b70*/  MUFU.EX2 R80, R143 ;  /* 0x0000008f00507308 */ /* 0x000e620000000800 */
[C---:B---3--:R-:W-:Y:S01]  /*4b80*/  F2FP.SATFINITE.E4M3.F32.PACK_AB_MERGE_C R137, R78.reuse, R137, RZ ;  /* 0x000000894e89723e */ /* 0x048fe200048070ff */
[----:B------:R-:W-:Y:S01]  /*4b90*/  FADD.FTZ R78, R78, R7 ;  /* 0x000000074e4e7221 */ /* 0x000fe20000010000 */
[----:B------:R-:W-:Y:S02]  /*4ba0*/  IMAD.MOV.U32 R30, RZ, RZ, R119 ;  /* 0x000000ffff1e7224 */ /* 0x000fe400078e0077 */
[----:B------:R-:W-:Y:S01]  /*4bb0*/  F2FP.SATFINITE.E4M3.F32.PACK_AB_MERGE_C R205, R76, R135, R137 ;  /* 0x000000874ccd723e */ /* 0x000fe20004807089 */
[----:B------:R-:W-:Y:S02]  /*4bc0*/  IMAD.MOV.U32 R76, RZ, RZ, R119 ;  /* 0x000000ffff4c7224 */ /* 0x000fe400078e0077 */
[----:B------:R-:W3:Y:S01]  /*4bd0*/  MUFU.EX2 R145, R145 ;  /* 0x0000009100917308 */ /* 0x000ee20000000800 */
[----:B--2---:R-:W-:-:S01]  /*4be0*/  FADD.FTZ R3, R141, R78 ;  /* 0x0000004e8d037221 */ /* 0x004fc20000010000 */
[----:B------:R-:W-:-:S02]  /*4bf0*/  IMAD.MOV.U32 R78, RZ, RZ, R119 ;  /* 0x000000ffff4e7224 */ /* 0x000fc400078e0077 */
[--C-:B------:R-:W-:Y:S02]  /*4c00*/  IMAD.MOV.U32 R28, RZ, RZ, R119.reuse ;  /* 0x000000ffff1c7224 */ /* 0x100fe400078e0077 */
[----:B------:R-:W-:Y:S02]  /*4c10*/  IMAD.MOV.U32 R27, RZ, RZ, R119 ;  /* 0x000000ffff1b7224 */ /* 0x000fe400078e0077 */
[----:B------:R2:W4:Y:S01]  /*4c20*/  MUFU.EX2 R8, R55 ;  /* 0x0000003700087308 */ /* 0x0005220000000800 */
[----:B-1----:R-:W-:-:S01]  /*4c30*/  FADD.FTZ R24, R80, R3 ;  /* 0x0000000350187221 */ /* 0x002fc20000010000 */
[----:B------:R-:W-:Y:S01]  /*4c40*/  FADD.FTZ R3, R15, R20 ;  /* 0x000000140f037221 */ /* 0x000fe20000010000 */
[C---:B------:R-:W-:Y:S01]  /*4c50*/  F2FP.SATFINITE.E4M3.F32.PACK_AB_MERGE_C R15, R44.reuse, R15, RZ ;  /* 0x0000000f2c0f723e */ /* 0x040fe200048070ff */
[----:B------:R-:W-:Y:S02]  /*4c60*/  IMAD.MOV.U32 R26, RZ, RZ, R119 ;  /* 0x000000ffff1a7224 */ /* 0x000fe400078e0077 */
[----:B------:R-:W-:-:S01]  /*4c70*/  FADD.FTZ R44, R44, R3 ;  /* 0x000000032c2c7221 */ /* 0x000fc20000010000 */
[----:B------:R-:W-:Y:S01]  /*4c80*/  F2FP.SATFINITE.E4M3.F32.PACK_AB_MERGE_C R206, R35, R34, R15 ;  /* 0x0000002223ce723e */ /* 0x000fe2000480700f */
[----:B------:R-:W1:Y:S01]  /*4c90*/  MUFU.EX2 R81, R81 ;  /* 0x0000005100517308 */ /* 0x000e620000000800 */
[----:B---3--:R-:W-:-:S01]  /*4ca0*/  FADD.FTZ R7, R145, R24 ;  /* 0x0000001891077221 */ /* 0x008fc20000010000 */
[----:B------:R-:W-:Y:S01]  /*4cb0*/  FADD.FTZ R3, R21, R44 ;  /* 0x0000002c15037221 */ /* 0x000fe20000010000 */
[----:B--2---:R-:W-:-:S02]  /*4cc0*/  IMAD.MOV.U32 R55, RZ, RZ, R119 ;  /* 0x000000ffff377224 */ /* 0x004fc400078e0077 */
[----:B------:R-:W-:Y:S02]  /*4cd0*/  IMAD.MOV.U32 R44, RZ, RZ, R119 ;  /* 0x000000ffff2c7224 */ /* 0x000fe400078e0077 */
[----:B------:R-:W-:-:S01]  /*4ce0*/  FADD.FTZ R4, R46, R3 ;  /* 0x000000032e047221 */ /* 0x000fc20000010000 */
[----:B------:R-:W-:Y:S01]  /*4cf0*/  IMAD.MOV.U32 R35, RZ, RZ, R119 ;  /* 0x000000ffff237224 */ /* 0x000fe200078e0077 */
[----:B------:R2:W3:Y:S01]  /*4d00*/  MUFU.EX2 R6, R77 ;  /* 0x0000004d00067308 */ /* 0x0004e20000000800 */
[C---:B----4-:R-:W-:Y:S01]  /*4d10*/  F2FP.SATFINITE.E4M3.F32.PACK_AB_MERGE_C R145, R8.reuse, R145, RZ ;  /* 0x000000910891723e */ /* 0x050fe200048070ff */
[----:B------:R-:W-:Y:S01]  /*4d20*/  FADD.FTZ R8, R8, R7 ;  /* 0x0000000708087221 */ /* 0x000fe20000010000 */
[----:B------:R-:W-:-:S01]  /*4d30*/  FADD.FTZ R3, R25, R4 ;  /* 0x0000000419037221 */ /* 0x000fc20000010000 */
[----:B------:R-:W-:Y:S01]  /*4d40*/  F2FP.SATFINITE.E4M3.F32.PACK_AB_MERGE_C R25, R48, R25, RZ ;  /* 0x000000193019723e */ /* 0x000fe200048070ff */
[----:B------:R-:W-:Y:S01]  /*4d50*/  IMAD.MOV.U32 R34, RZ, RZ, R119 ;  /* 0x000000ffff227224 */ /* 0x000fe200078e0077 */
[----:B------:R-:W-:Y:S01]  /*4d60*/  F2FP.SATFINITE.E4M3.F32.PACK_AB_MERGE_C R207, R80, R141, R145 ;  /* 0x0000008d50cf723e */ /* 0x000fe20004807091 */
[----:B------:R-:W-:-:S01]  /*4d70*/  FADD.FTZ R48, R48, R3 ;  /* 0x0000000330307221 */ /* 0x000fc20000010000 */
[----:B------:R-:W4:Y:S01]  /*4d80*/  MUFU.EX2 R147, R147 ;  /* 0x0000009300937308 */ /* 0x000f220000000800 */
[----:B-1----:R-:W-:-:S01]  /*4d90*/  FADD.FTZ R7, R81, R8 ;  /* 0x0000000851077221 */ /* 0x002fc20000010000 */
[----:B------:R-:W-:Y:S01]  /*4da0*/  F2FP.SATFINITE.E4M3.F32.PACK_AB_MERGE_C R200, R46, R21, R25 ;  /* 0x000000152ec8723e */ /* 0x000fe20004807019 */
[----:B------:R-:W-:-:S02]  /*4db0*/  IMAD.MOV.U32 R80, RZ, RZ, R119 ;  /* 0x000000ffff507224 */ /* 0x000fc400078e0077 */
[--C-:B--2---:R-:W-:Y:S02]  /*4dc0*/  IMAD.MOV.U32 R77, RZ, RZ, R119.reuse ;  /* 0x000000ffff4d7224 */ /* 0x104fe400078e0077 */
[----:B------:R-:W-:Y:S01]  /*4dd0*/  IMAD.MOV.U32 R46, RZ, RZ, R119 ;  /* 0x000000ffff2e7224 */ /* 0x000fe200078e0077 */
[----:B------:R1:W2:Y:S01]  /*4de0*/  MUFU.EX2 R10, R69 ;  /* 0x00000045000a7308 */ /* 0x0002a20000000800 */
[----:B---3--:R-:W-:-:S01]  /*4df0*/  FADD.FTZ R14, R6, R7 ;  /* 0x00000007060e7221 */ /* 0x008fc20000010000 */
[--C-:B------:R-:W-:Y:S02]  /*4e00*/  IMAD.MOV.U32 R25, RZ, RZ, R119.reuse ;  /* 0x000000ffff197224 */ /* 0x100fe400078e0077 */
[----:B------:R-:W-:-:S04]  /*4e10*/  IMAD.MOV.U32 R24, RZ, RZ, R119 ;  /* 0x000000ffff187224 */ /* 0x000fc800078e0077 */
[----:B------:R-:W3:Y:S01]  /*4e20*/  MUFU.EX2 R41, R41 ;  /* 0x0000002900297308 */ /* 0x000ee20000000800 */
[----:B----4-:R-:W-:-:S01]  /*4e30*/  FADD.FTZ R7, R147, R14 ;  /* 0x0000000e93077221 */ /* 0x010fc20000010000 */
[----:B-1----:R-:W-:-:S06]  /*4e40*/  IMAD.MOV.U32 R69, RZ, RZ, R119 ;  /* 0x000000ffff457224 */ /* 0x002fcc00078e0077 */
[----:B------:R-:W1:Y:S01]  /*4e50*/  MUFU.EX2 R149, R149 ;  /* 0x0000009500957308 */ /* 0x000e620000000800 */
[C---:B--2---:R-:W-:Y:S01]  /*4e60*/  F2FP.SATFINITE.E4M3.F32.PACK_AB_MERGE_C R147, R10.reuse, R147, RZ ;  /* 0x000000930a93723e */ /* 0x044fe200048070ff */
[----:B------:R-:W-:-:S03]  /*4e70*/  FADD.FTZ R10, R10, R7 ;  /* 0x000000070a0a7221 */ /* 0x000fc60000010000 */
[----:B------:R-:W-:Y:S01]  /*4e80*/  F2FP.SATFINITE.E4M3.F32.PACK_AB_MERGE_C R201, R6, R81, R147 ;  /* 0x0000005106c9723e */ /* 0x000fe20004807093 */
[----:B------:R-:W-:Y:S02]  /*4e90*/  IMAD.MOV.U32 R81, RZ, RZ, R119 ;  /* 0x000000ffff517224 */ /* 0x000fe400078e0077 */
[----:B------:R2:W4:Y:S01]  /*4ea0*/  MUFU.EX2 R50, R73 ;  /* 0x0000004900327308 */ /* 0x0005220000000800 */
[----:B---3--:R-:W-:-:S01]  /*4eb0*/  FADD.FTZ R3, R41, R48 ;  /* 0x0000003029037221 */ /* 0x008fc20000010000 */
[----:B------:R-:W-:-:S06]  /*4ec0*/  IMAD.MOV.U32 R48, RZ, RZ, R119 ;  /* 0x000000ffff307224 */ /* 0x000fcc00078e0077 */
[----:B------:R-:W3:Y:S01]  /*4ed0*/  MUFU.EX2 R12, R151 ;  /* 0x00000097000c7308 */ /* 0x000ee20000000800 */
[----:B-1----:R-:W-:-:S01]  /*4ee0*/  FADD.FTZ R7, R149, R10 ;  /* 0x0000000a95077221 */ /* 0x002fc20000010000 */
[----:B--2---:R-:W-:-:S06]  /*4ef0*/  IMAD.MOV.U32 R73, RZ, RZ, R119 ;  /* 0x000000ffff497224 */ /* 0x004fcc00078e0077 */
[----:B------:R-:W-:Y:S01]  /*4f00*/  MUFU.EX2 R33, R33 ;  /* 0x0000002100217308 */ /* 0x000fe20000000800 */
[----:B----4-:R-:W-:-:S07]  /*4f10*/  FADD.FTZ R4, R50, R3 ;  /* 0x0000000332047221 */ /* 0x010fce0000010000 */
[----:B------:R-:W1:Y:S01]  /*4f20*/  MUFU.EX2 R52, R52 ;  /* 0x0000003400347308 */ /* 0x000e620000000800 */
[----:B---3--:R-:W-:-:S07]  /*4f30*/  FADD.FTZ R6, R12, R7 ;  /* 0x000000070c067221 */ /* 0x008fce0000010000 */
[----:B------:R-:W2:Y:S08]  /*4f40*/  MUFU.EX2 R153, R153 ;  /* 0x0000009900997308 */ /* 0x000eb00000000800 */
[----:B------:R3:W4:Y:S01]  /*4f50*/  MUFU.EX2 R8, R39 ;  /* 0x0000002700087308 */ /* 0x0007220000000800 */
[----:B-1----:R-:W-:Y:S01]  /*4f60*/  F2FP.SATFINITE.E4M3.F32.PACK_AB_MERGE_C R7, R52, R33, RZ ;  /* 0x000000213407723e */ /* 0x002fe200048070ff */
[----:B------:R-:W-:-:S03]  /*4f70*/  FADD.FTZ R33, R33, R4 ;  /* 0x0000000421217221 */ /* 0x000fc60000010000 */
[----:B------:R-:W-:Y:S01]  /*4f80*/  F2FP.SATFINITE.E4M3.F32.PACK_AB_MERGE_C R202, R50, R41, R7 ;  /* 0x0000002932ca723e */ /* 0x000fe20004807007 */
[----:B------:R-:W-:-:S01]  /*4f90*/  FADD.FTZ R4, R52, R33 ;  /* 0x0000002134047221 */ /* 0x000fc20000010000 */
[----:B------:R-:W-:Y:S02]  /*4fa0*/  IMAD.MOV.U32 R52, RZ, RZ, R119 ;  /* 0x000000ffff347224 */ /* 0x000fe400078e0077 */
[----:B--2---:R-:W-:-:S01]  /*4fb0*/  FADD.FTZ R3, R153, R6 ;  /* 0x0000000699037221 */ /* 0x004fc20000010000 */
[--C-:B------:R-:W-:Y:S02]  /*4fc0*/  IMAD.MOV.U32 R50, RZ, RZ, R119.reuse ;  /* 0x000000ffff327224 */ /* 0x100fe400078e0077 */
[--C-:B------:R-:W-:Y:S02]  /*4fd0*/  IMAD.MOV.U32 R41, RZ, RZ, R119.reuse ;  /* 0x000000ffff297224 */ /* 0x100fe400078e0077 */
[--C-:B---3--:R-:W-:Y:S02]  /*4fe0*/  IMAD.MOV.U32 R39, RZ, RZ, R119.reuse ;  /* 0x000000ffff277224 */ /* 0x108fe400078e0077 */
[----:B------:R-:W-:Y:S01]  /*4ff0*/  IMAD.MOV.U32 R33, RZ, RZ, R119 ;  /* 0x000000ffff217224 */ /* 0x000fe200078e0077 */
[C---:B----4-:R-:W-:Y:S01]  /*5000*/  F2FP.SATFINITE.E4M3.F32.PACK_AB_MERGE_C R10, R8.reuse, R153, RZ ;  /* 0x00000099080a723e */ /* 0x050fe200048070ff */
[----:B------:R-:W-:-:S03]  /*5010*/  FADD.FTZ R3, R8, R3 ;  /* 0x0000000308037221 */ /* 0x000fc60000010000 */
[----:B------:R-:W-:Y:S01]  /*5020*/  F2FP.SATFINITE.E4M3.F32.PACK_AB_MERGE_C R203, R12, R149, R10 ;  /* 0x000000950ccb723e */ /* 0x000fe2000480700a */
[----:B------:R-:W-:Y:S06]  /*5030*/  @!P2 BRA `(.L_x_4643) ;  /* 0x0000003c005ca947 */ /* 0x000fec0003800000 */
[----:B------:R-:W-:Y:S01]  /*5040*/  IMAD.MOV.U32 R8, RZ, RZ, R9 ;  /* 0x000000ffff087224 */ /* 0x000fe200078e0009 */
[----:B------:R-:W-:Y:S01]  /*5050*/  CS2R R118, SRZ ;  /* 0x0000000000767805 */ /* 0x000fe2000001ff00 */
        /* <DEDUP_REMOVED lines=53> */
[----:B------:R-:W-:-:S05]  /*53b0*/  ULDC.64 UR6, c[0x0][0x3f8] ;  /* 0x0000fe0000067ab9 */ /* 0x000fca0000000a00 */
.L_x_4653:
[----:B------:R-:W-:Y:S01]  /*53c0*/  ISETP.NE.AND P3, PT, RZ, UR38, PT ;  /* 0x00000026ff007c0c */ /* 0x000fe2000bf65270 */
[----:B------:R-:W-:-:S04]  /*53d0*/  UISETP.NE.AND UP0, UPT, UR56, 0x1, UPT ;  /* 0x000000013800788c */ /* 0x000fc8000bf05270 */
[----:B------:R-:W-:-:S06]  /*53e0*/  USEL UR10, URZ, 0x1, UP0 ;  /* 0x000000013f0a7887 */ /* 0x000fcc0008000000 */
[----:B------:R-:W-:Y:S02]  /*53f0*/  LOP3.LUT R16, R6, UR10, RZ, 0x3c, !PT ;  /* 0x0000000a06107c12 */ /* 0x000fe4000f8e3cff */
[----:B------:R-:W-:Y:S05]  /*5400*/  @P3 BRA `(.L_x_4644) ;  /* 0x0000000000343947 */ /* 0x000fea0003800000 */
[----:B------:R-:W-:Y:S05]  /*5410*/  @!P1 BRA `(.L_x_4645) ;  /* 0x0000000000049947 */ /* 0x000fea0003800000 */
[----:B------:R-:W-:Y:S01]  /*5420*/  BPT.TRAP 0x1 ;  /* 0x000000040000795c */ /* 0x000fe20000300000 */
.L_x_4645:
[----:B------:R-:W-:Y:S01]  /*5430*/  UIADD3 UR10, UR56, 0x1, URZ ;  /* 0x00000001380a7890 */ /* 0x000fe2000fffe03f */
[----:B------:R-:W-:-:S03]  /*5440*/  SHF.L.U32 R0, R16, 0x1f, RZ ;  /* 0x0000001f10007819 */ /* 0x000fc600000006ff */
[----:B------:R-:W-:-:S04]  /*5450*/  UISETP.NE.AND UP0, UPT, UR10, 0x2, UPT ;  /* 0x000000020a00788c */ /* 0x000fc8000bf05270 */
[----:B------:R-:W-:-:S04]  /*5460*/  USEL UR10, UR10, URZ, UP0 ;  /* 0x0000003f0a0a7287 */ /* 0x000fc80008000000 */
[----:B------:R-:W-:-:S09]  /*5470*/  ULEA UR10, UR10, UR37, 0x3 ;  /* 0x000000250a0a7291 */ /* 0x000fd2000f8e183f */
[----:B------:R1:W2:Y:S01]  /*5480*/  SYNCS.PHASECHK.TRANS64.TRYWAIT P2, [UR10+0x33430], R0 ;  /* 0x03343000ff0075a7 */ /* 0x0002a2000804014a */
[----:B------:R-:W-:Y:S05]  /*5490*/  @!P1 BRA `(.L_x_4646) ;  /* 0x0000000000049947 */ /* 0x000fea0003800000 */
[----:B------:R-:W-:Y:S01]  /*54a0*/  BPT.TRAP 0x1 ;  /* 0x000000040000795c */ /* 0x000fe20000300000 */
.L_x_4646:
[----:B--2---:R-:W-:Y:S05]  /*54b0*/  @P2 BRA `(.L_x_4644) ;  /* 0x0000000000082947 */ /* 0x004fea0003800000 */
[----:B------:R-:W2:Y:S02]  /*54c0*/  SYNCS.PHASECHK.TRANS64.TRYWAIT P2, [UR10+0x33430], R0 ;  /* 0x03343000ff0075a7 */ /* 0x000ea4000804014a */
[----:B--2---:R-:W-:Y:S05]  /*54d0*/  @!P2 BRA `(.L_x_4647) ;  /* 0x000000d80034a947 */ /* 0x004fea0003800000 */
.L_x_4644:
        /* <DEDUP_REMOVED lines=12> */
[----:B------:R-:W-:Y:S02]  /*55a0*/  UMOV UR48, UR4 ;  /* 0x0000000400307c82 */ /* 0x000fe40008000000 */
[----:B------:R-:W-:Y:S02]  /*55b0*/  UIADD3 UR30, UR57, 0x80, URZ ;  /* 0x00000080391e7890 */ /* 0x000fe4000fffe03f */
[----:B------:R-:W-:Y:S02]  /*55c0*/  UIADD3 UR34, UR57, 0x100, URZ ;  /* 0x0000010039227890 */ /* 0x000fe4000fffe03f */
[----:B------:R-:W-:Y:S01]  /*55d0*/  UMOV UR26, UR57 ;  /* 0x00000039001a7c82 */ /* 0x000fe20008000000 */
[----:B------:R-:W-:Y:S02]  /*55e0*/  UIADD3 UR10, UR57, 0x200, URZ ;  /* 0x00000200390a7890 */ /* 0x000fe4000fffe03f */
[----:B------:R-:W-:Y:S01]  /*55f0*/  UIADD3 UR50, UR57, 0x102, URZ ;  /* 0x0000010239327890 */ /* 0x000fe2000fffe03f */
[----:B------:R-:W-:Y:S01]  /*5600*/  UMOV UR49, UR5 ;  /* 0x0000000500317c82 */ /* 0x000fe20008000000 */
[----:B------:R-:W-:Y:S01]  /*5610*/  UMOV UR51, 0x80000020 ;  /* 0x8000002000337882 */ /* 0x000fe20000000000 */
[----:B------:R-:W-:Y:S01]  /*5620*/  UMOV UR11, 0x80000020 ;  /* 0x80000020000b7882 */ /* 0x000fe20000000000 */
[----:B------:R-:W-:Y:S01]  /*5630*/  UIADD3 UR14, UR57, 0x480, URZ ;  /* 0x00000480390e7890 */ /* 0x000fe2000fffe03f */
[----:B------:R-:W-:Y:S01]  /*5640*/  UMOV UR15, 0x80000020 ;  /* 0x80000020000f7882 */ /* 0x000fe20000000000 */
[----:B--2---:R-:W-:Y:S01]  /*5650*/  SHF.R.U32.HI R9, RZ, 0x7, R9 ;  /* 0x00000007ff097819 */ /* 0x004fe20000011609 */
[----:B------:R-:W-:Y:S01]  /*5660*/  UIADD3 UR18, UR57, 0x500, URZ ;  /* 0x0000050039127890 */ /* 0x000fe2000fffe03f */
[----:B------:R-:W-:Y:S01]  /*5670*/  UMOV UR19, 0x80000020 ;  /* 0x8000002000137882 */ /* 0x000fe20000000000 */
[----:B------:R-:W-:-:S02]  /*5680*/  UIADD3 UR22, UR57, 0x502, URZ ;  /* 0x0000050239167890 */ /* 0x000fc4000fffe03f */
[----:B-1----:R-:W-:Y:S01]  /*5690*/  VIADD R0, R9, 0x8 ;  /* 0x0000000809007836 */ /* 0x002fe20000000000 */
[----:B------:R-:W-:-:S04]  /*56a0*/  UMOV UR23, 0x80000020 ;  /* 0x8000002000177882 */ /* 0x000fc80000000000 */
        /* <DEDUP_REMOVED lines=49> */
[----:B------:R-:W-:Y:S01]  /*59c0*/  UMOV UR29, UR5 ;  /* 0x00000005001d7c82 */ /* 0x000fe20008000000 */
[----:B------:R-:W-:Y:S01]  /*59d0*/  UMOV UR30, UR10 ;  /* 0x0000000a001e7c82 */ /* 0x000fe20008000000 */
[----:B------:R-:W-:Y:S01]  /*59e0*/  UMOV UR31, 0x80000020 ;  /* 0x80000020001f7882 */ /* 0x000fe20000000000 */
[----:B------:R-:W-:Y:S01]  /*59f0*/  UIADD3 UR10, UR57, 0x280, URZ ;  /* 0x00000280390a7890 */ /* 0x000fe2000fffe03f */
        /* <DEDUP_REMOVED lines=115> */
.L_x_4649:
[----:B------:R-:W-:Y:S01]  /*6130*/  ULEA UR10, UR56, UR37, 0x3 ;  /* 0x00000025380a7291 */ /* 0x000fe2000f8e183f */
[----:B------:R-:W-:-:S08]  /*6140*/  SHF.L.U32 R0, R6, 0x1f, RZ ;  /* 0x0000001f06007819 */ /* 0x000fd000000006ff */
[----:B------:R1:W2:Y:S01]  /*6150*/  SYNCS.PHASECHK.TRANS64.TRYWAIT P2, [UR10+0x33450], R0 ;  /* 0x03345000ff0075a7 */ /* 0x0002a2000804014a */
[----:B------:R-:W-:Y:S05]  /*6160*/  @!P1 BRA `(.L_x_4650) ;  /* 0x0000000000049947 */ /* 0x000fea0003800000 */
[----:B------:R-:W-:Y:S01]  /*6170*/  BPT.TRAP 0x1 ;  /* 0x000000040000795c */ /* 0x000fe20000300000 */
.L_x_4650:
[----:B--2---:R-:W-:Y:S05]  /*6180*/  @P2 BRA `(.L_x_4648) ;  /* 0x0000000000082947 */ /* 0x004fea0003800000 */
[----:B------:R-:W2:Y:S02]  /*6190*/  SYNCS.PHASECHK.TRANS64.TRYWAIT P2, [UR10+0x33450], R0 ;  /* 0x03345000ff0075a7 */ /* 0x000ea4000804014a */
[----:B--2---:R-:W-:Y:S05]  /*61a0*/  @!P2 BRA `(.L_x_4651) ;  /* 0x000000cc0018a947 */ /* 0x004fea0003800000 */
.L_x_4648:
[----:B------:R-:W-:Y:S01]  /*61b0*/  UIMAD UR10, UR41, -0xa0, UR42 ;  /* 0xffffff60290a78a4 */ /* 0x000fe2000f8e022a */
[----:B--2---:R-:W2:Y:S01]  /*61c0*/  LDC R9, c[0x0][0x288] ;  /* 0x0000a200ff097b82 */ /* 0x004ea20000000800 */
[----:B------:R-:W-:Y:S01]  /*61d0*/  UISETP.NE.U32.AND UP0, UPT, UR6, URZ, UPT ;  /* 0x0000003f0600728c */ /* 0x000fe2000bf05070 */
[----:B------:R-:W-:Y:S01]  /*61e0*/  WARPGROUP.ARRIVE ;  /* 0x00000000000079c5 */ /* 0x000fe20000000000 */
[----:B------:R-:W-:-:S05]  /*61f0*/  UIADD3 UR11, UR10, 0x1, URZ ;  /* 0x000000010a0b7890 */ /* 0x000fca000fffe03f */
[----:B------:R-:W3:Y:S01]  /*6200*/  S2R R230, SR_TID.X ;  /* 0x0000000000e67919 */ /* 0x000ee20000002100 */
[----:B------:R-:W-:Y:S02]  /*6210*/  UIADD3 UR10, UR37, 0x200, URZ ;  /* 0x00000200250a7890 */ /* 0x000fe4000fffe03f */
[----:B------:R-:W-:Y:S02]  /*6220*/  UISETP.NE.AND.EX UP0, UPT, UR7, URZ, UPT, UP0 ;  /* 0x0000003f0700728c */ /* 0x000fe4000bf05300 */
[----:B------:R-:W-:Y:S02]  /*6230*/  USHF.R.U32.HI UR10, URZ, 0x4, UR10 ;  /* 0x000000043f0a7899 */ /* 0x000fe4000801160a */
[----:B------:R-:W-:Y:S02]  /*6240*/  USEL UR14, UR54, 0x1, UP0 ;  /* 0x00000001360e7887 */ /* 0x000fe40008000000 */
[----:B------:R-:W-:Y:S02]  /*6250*/  ULOP3.LUT UR10, UR10, 0x3fff, URZ, 0xc0, !UPT ;  /* 0x00003fff0a0a7892 */ /* 0x000fe4000f8ec03f */
[----:B------:R-:W-:-:S02]  /*6260*/  UIMAD UR11, UR14, UR45, UR11 ;  /* 0x0000002d0e0b72a4 */ /* 0x000fc4000f8e020b */
[----:B------:R-:W-:-:S04]  /*6270*/  ULOP3.LUT UR10, UR10, 0x10000, URZ, 0xfc, !UPT ;  /* 0x000100000a0a7892 */ /* 0x000fc8000f8efc3f */
[----:B------:R-:W-:Y:S01]  /*6280*/  UIMAD UR14, UR56, 0x780, UR10 ;  /* 0x00000780380e78a4 */ /* 0x000fe2000f8e020a */
[----:B--2---:R-:W-:Y:S01]  /*6290*/  IADD3 R9, -R9, UR11, RZ ;  /* 0x0000000b09097c10 */ /* 0x004fe2000fffe1ff */
[----:B------:R-:W-:-:S05]  /*62a0*/  UMOV UR11, 0xc0000010 ;  /* 0xc0000010000b7882 */ /* 0x000fca0000000000 */
[----:B------:R-:W-:Y:S01]  /*62b0*/  UMOV UR10, UR14 ;  /* 0x0000000e000a7c82 */ /* 0x000fe20008000000 */
[----:B------:R-:W-:Y:S01]  /*62c0*/  IMAD R6, R220, -0x2, R9 ;  /* 0xfffffffedc067824 */ /* 0x000fe200078e0209 */
[----:B------:R-:W-:Y:S01]  /*62d0*/  QGMMA.64x192x32.F32.E4M3.E4M3 R24, R216, gdesc[UR8], R24, gsb0 ;  /* 0x02e00008d8187df3 */ /* 0x000fe20008000818 */
[----:B------:R-:W-:Y:S01]  /*62e0*/  UIADD3 UR10, UR14, 0x180, URZ ;  /* 0x000001800e0a7890 */ /* 0x000fe2000fffe03f */
[----:B------:R-:W-:Y:S01]  /*62f0*/  UMOV UR11, 0xc0000010 ;  /* 0xc0000010000b7882 */ /* 0x000fe20000000000 */
[----:B------:R-:W-:Y:S01]  /*6300*/  IMAD.IADD R6, R221, 0x1, R6 ;  /* 0x00000001dd067824 */ /* 0x000fe200078e0206 */
[----:B---3--:R-:W-:-:S04]  /*6310*/  SHF.R.U32.HI R230, RZ, 0x7, R230 ;  /* 0x00000007ffe67819 */ /* 0x008fc800000116e6 */
[C---:B------:R-:W-:Y:S02]  /*6320*/  ISETP.GT.AND P2, PT, R6.reuse, RZ, PT ;  /* 0x000000ff0600720c */ /* 0x040fe40003f44270 */
[----:B------:R-:W-:Y:S02]  /*6330*/  ISETP.GT.AND P3, PT, R6, 0x1, PT ;  /* 0x000000010600780c */ /* 0x000fe40003f64270 */
[----:B------:R-:W-:Y:S02]  /*6340*/  FSEL R184, R184, -INF , P2 ;  /* 0xff800000b8b87808 */ /* 0x000fe40001000000 */
[----:B------:R-:W-:Y:S02]  /*6350*/  ISETP.GT.AND P2, PT, R6, 0x8, PT ;  /* 0x000000080600780c */ /* 0x000fe40003f44270 */
[----:B------:R-:W-:Y:S02]  /*6360*/  FSEL R185, R185, -INF , P3 ;  /* 0xff800000b9b97808 */ /* 0x000fe40001800000 */
[----:B-1----:R-:W-:-:S02]  /*6370*/  FMNMX.FTZ R0, R184, R7, !PT ;  /* 0x00000007b8007209 */ /* 0x002fc40007810000 */
[----:B------:R-:W-:Y:S02]  /*6380*/  ISETP.GT.AND P3, PT, R6, 0x9, PT ;  /* 0x000000090600780c */ /* 0x000fe40003f64270 */
[----:B------:R-:W-:Y:S02]  /*6390*/  FSEL R9, R188, -INF , P2 ;  /* 0xff800000bc097808 */ /* 0x000fe40001000000 */
[----:B------:R-:W-:Y:S02]  /*63a0*/  FMNMX.FTZ R0, R185, R0, !PT ;  /* 0x00000000b9007209 */ /* 0x000fe40007810000 */
[----:B------:R-:W-:Y:S02]  /*63b0*/  ISETP.GT.AND P2, PT, R6, 0x10, PT ;  /* 0x000000100600780c */ /* 0x000fe40003f44270 */
[----:B------:R-:W-:Y:S02]  /*63c0*/  FSEL R189, R189, -INF , P3 ;  /* 0xff800000bdbd7808 */ /* 0x000fe40001800000 */
[----:B------:R-:W-:-:S02]  /*63d0*/  FMNMX.FTZ R0, R9, R0, !PT ;  /* 0x0000000009007209 */ /* 0x000fc40007810000 */
[----:B------:R-:W-:Y:S02]  /*63e0*/  ISETP.GT.AND P3, PT, R6, 0x11, PT ;  /* 0x000000110600780c */ /* 0x000fe40003f64270 */
[----:B------:R-:W-:Y:S01]  /*63f0*/  FSEL R11, R192, -INF , P2 ;  /* 0xff800000c00b7808 */ /* 0x000fe20001000000 */
[----:B------:R-:W-:Y:S01]  /*6400*/  IMAD.U32 R192, RZ, RZ, UR55 ;  /* 0x00000037ffc07e24 */ /* 0x000fe2000f8e00ff */
        /* <DEDUP_REMOVED lines=22> */
[C---:B------:R-:W-:Y:S02]  /*6570*/  ISETP.GT.AND P3, PT, R6.reuse, 0x31, PT ;  /* 0x000000310600780c */ /* 0x040fe40003f64270 */
[----:B------:R-:W-:Y:S02]  /*6580*/  FMNMX.FTZ R0, R173, R0, !PT ;  /* 0x00000000ad007209 */ /* 0x000fe40007810000 */
[----:B------:R-:W-:Y:S02]  /*6590*/  FSEL R177, R177, -INF , P3 ;  /* 0xff800000b1b17808 */ /* 0x000fe40001800000 */
[----:B------:R-:W-:Y:S02]  /*65a0*/  ISETP.GT.AND P3, PT, R6, 0x39, PT ;  /* 0x000000390600780c */ /* 0x000fe40003f64270 */
[----:B------:R-:W-:Y:S02]  /*65b0*/  @!P0 LEA R192, R192, UR37, 0x3 ;  /* 0x00000025c0c08c11 */ /* 0x000fe4000f8e18ff */
[----:B------:R-:W-:-:S02]  /*65c0*/  FSEL R181, R181, -INF , P3 ;  /* 0xff800000b5b57808 */ /* 0x000fc40001800000 */
[----:B------:R-:W-:-:S04]  /*65d0*/  ISETP.GT.AND P3, PT, R6, 0x41, PT ;  /* 0x000000410600780c */ /* 0x000fc80003f64270 */
[----:B------:R-:W-:Y:S02]  /*65e0*/  FSEL R153, R153, -INF , P3 ;  /* 0xff80000099997808 */ /* 0x000fe40001800000 */
        /* <DEDUP_REMOVED lines=21> */
[----:B------:R-:W-:Y:S01]  /*6740*/  FSEL R133, R133, -INF , P3 ;  /* 0xff80000085857808 */ /* 0x000fe20001800000 */
[----:B------:R-:W-:Y:S02]  /*6750*/  WARPGROUP.DEPBAR.LE gsb0, 0x0 ;  /* 0x00008000000079c5 */ /* 0x000fe40000010000 */
[----:B------:R-:W-:Y:S01]  /*6760*/  WARPGROUP.ARRIVE ;  /* 0x00000000000079c5 */ /* 0x000fe20000000000 */
[----:B------:R-:W-:Y:S02]  /*6770*/  FSEL R217, R176, -INF , P2 ;  /* 0xff800000b0d97808 */ /* 0x000fe40001000000 */
[----:B------:R-:W-:Y:S02]  /*6780*/  ISETP.GT.AND P2, PT, R6, 0x38, PT ;  /* 0x000000380600780c */ /* 0x000fe40003f44270 */
[----:B------:R-:W-:Y:S01]  /*6790*/  FMNMX.FTZ R0, R217, R0, !PT ;  /* 0x00000000d9007209 */ /* 0x000fe20007810000 */
[----:B------:R-:W-:Y:S01]  /*67a0*/  QGMMA.64x192x32.F32.E4M3.E4M3 R24, R212, gdesc[UR8], R24, gsb0 ;  /* 0x02e00008d4187df3 */ /* 0x000fe20008000818 */
[----:B------:R-:W-:Y:S01]  /*67b0*/  FSEL R219, R180, -INF , P2 ;  /* 0xff800000b4db7808 */ /* 0x000fe20001000000 */
[----:B------:R-:W-:Y:S01]  /*67c0*/  UIADD3 UR10, UR14, 0x300, URZ ;  /* 0x000003000e0a7890 */ /* 0x000fe2000fffe03f */
[----:B------:R-:W-:Y:S01]  /*67d0*/  FMNMX.FTZ R0, R177, R0, !PT ;  /* 0x00000000b1007209 */ /* 0x000fe20007810000 */
[----:B------:R-:W-:Y:S01]  /*67e0*/  UMOV UR11, 0xc0000010 ;  /* 0xc0000010000b7882 */ /* 0x000fe20000000000 */
[----:B------:R-:W-:-:S02]  /*67f0*/  ISETP.GT.AND P2, PT, R6, 0x40, PT ;  /* 0x000000400600780c */ /* 0x000fc40003f44270 */
[----:B------:R-:W-:Y:S02]  /*6800*/  FMNMX.FTZ R0, R219, R0, !PT ;  /* 0x00000000db007209 */ /* 0x000fe40007810000 */
[----:B------:R-:W-:Y:S02]  /*6810*/  FSEL R231, R152, -INF , P2 ;  /* 0xff80000098e77808 */ /* 0x000fe40001000000 */
[----:B------:R-:W-:Y:S02]  /*6820*/  FMNMX.FTZ R0, R181, R0, !PT ;  /* 0x00000000b5007209 */ /* 0x000fe40007810000 */
[----:B------:R-:W-:Y:S02]  /*6830*/  ISETP.GT.AND P2, PT, R6, 0x48, PT ;  /* 0x000000480600780c */ /* 0x000fe40003f44270 */
[----:B------:R-:W-:Y:S02]  /*6840*/  FMNMX.FTZ R0, R231, R0, !PT ;  /* 0x00000000e7007209 */ /* 0x000fe40007810000 */
[----:B------:R-:W-:-:S02]  /*6850*/  FSEL R233, R156, -INF , P2 ;  /* 0xff8000009ce97808 */ /* 0x000fc40001000000 */
[----:B------:R-:W-:Y:S02]  /*6860*/  FMNMX.FTZ R0, R153, R0, !PT ;  /* 0x0000000099007209 */ /* 0x000fe40007810000 */
[----:B------:R-:W-:Y:S02]  /*6870*/  ISETP.GT.AND P2, PT, R6, 0x50, PT ;  /* 0x000000500600780c */ /* 0x000fe40003f44270 */
[----:B------:R-:W-:Y:S02]  /*6880*/  FMNMX.FTZ R0, R233, R0, !PT ;  /* 0x00000000e9007209 */ /* 0x000fe40007810000 */
[----:B------:R-:W-:Y:S02]  /*6890*/  FSEL R235, R160, -INF , P2 ;  /* 0xff800000a0eb7808 */ /* 0x000fe40001000000 */
[----:B------:R-:W-:Y:S02]  /*68a0*/  FMNMX.FTZ R0, R157, R0, !PT ;  /* 0x000000009d007209 */ /* 0x000fe40007810000 */
        /* <DEDUP_REMOVED lines=29> */
[----:B------:R-:W-:-:S04]  /*6a80*/  FMNMX.FTZ R0, R124, R0, !PT ;  /* 0x000000007c007209 */ /* 0x000fc80007810000 */
[----:B------:R-:W-:Y:S01]  /*6a90*/  FMNMX.FTZ R0, R125, R0, !PT ;  /* 0x000000007d007209 */ /* 0x000fe20007810000 */
        /* <DEDUP_REMOVED lines=9> */
[----:B------:R-:W-:-:S03]  /*6b30*/  UMOV UR11, 0xc0000010 ;  /* 0xc0000010000b7882 */ /* 0x000fc60000000000 */
[----:B------:R-:W-:-:S04]  /*6b40*/  FMNMX.FTZ R0, R215, R0, !PT ;  /* 0x00000000d7007209 */ /* 0x000fc80007810000 */
[----:B------:R-:W-:-:S05]  /*6b50*/  FMNMX.FTZ R14, R133, R0, !PT ;  /* 0x00000000850e7209 */ /* 0x000fca0007810000 */
[----:B------:R-:W1:Y:S02]  /*6b60*/  SHFL.BFLY PT, R0, R14, 0x2, 0x1f ;  /* 0x0c401f000e007f89 */ /* 0x000e6400000e0000 */
[----:B-1----:R-:W-:-:S05]  /*6b70*/  FMNMX.FTZ R20, R14, R0, !PT ;  /* 0x000000000e147209 */ /* 0x002fca0007810000 */
[----:B------:R-:W1:Y:S02]  /*6b80*/  SHFL.BFLY PT, R0, R20, 0x1, 0x1f ;  /* 0x0c201f0014007f89 */ /* 0x000e6400000e0000 */
[----:B-1----:R-:W-:-:S04]  /*6b90*/  FMNMX.FTZ R0, R20, R0, !PT ;  /* 0x0000000014007209 */ /* 0x002fc80007810000 */
[----:B------:R-:W-:Y:S01]  /*6ba0*/  FSETP.NEU.FTZ.AND P2, PT, R0, -INF , PT ;  /* 0xff8000000000780b */ /* 0x000fe20003f5d000 */
[----:B------:R-:W-:-:S05]  /*6bb0*/  FFMA.FTZ R10, R2, R0, -8 ;  /* 0xc1000000020a7423 */ /* 0x000fca0000010000 */
[----:B------:R-:W-:-:S05]  /*6bc0*/  FSEL R10, R10, RZ, P2 ;  /* 0x000000ff0a0a7208 */ /* 0x000fca0001000000 */
[--C-:B------:R-:W-:Y:S01]  /*6bd0*/  FFMA.FTZ R14, R2, R9, -R10.reuse ;  /* 0x00000009020e7223 */ /* 0x100fe2000001080a */
[----:B------:R-:W-:Y:S02]  /*6be0*/  VIADD R9, R6, 0x8 ;  /* 0x0000000806097836 */ /* 0x000fe40000000000 */
[C-C-:B------:R-:W-:Y:S01]  /*6bf0*/  FFMA.FTZ R132, R2.reuse, R13, -R10.reuse ;  /* 0x0000000d02847223 */ /* 0x140fe2000001080a */
[----:B------:R-:W-:-:S01]  /*6c00*/  FFMA.FTZ R20, R2, R193, -R10 ;  /* 0x000000c102147223 */ /* 0x000fc2000001080a */
[C-C-:B------:R-:W-:Y:S01]  /*6c10*/  FFMA.FTZ R152, R2.reuse, R197, -R10.reuse ;  /* 0x000000c502987223 */ /* 0x140fe2000001080a */
[----:B------:R-:W-:-:S01]  /*6c20*/  FFMA.FTZ R160, R2, R173, -R10 ;  /* 0x000000ad02a07223 */ /* 0x000fc2000001080a */
[C---:B------:R-:W-:Y:S01]  /*6c30*/  ISETP.GT.AND P3, PT, R9.reuse, RZ, PT ;  /* 0x000000ff0900720c */ /* 0x040fe20003f64270 */
[----:B------:R-:W-:Y:S01]  /*6c40*/  MUFU.EX2 R6, R132 ;  /* 0x0000008400067308 */ /* 0x000fe20000000800 */
[C---:B------:R-:W-:Y:S01]  /*6c50*/  ISETP.GT.AND P4, PT, R9.reuse, 0x1, PT ;  /* 0x000000010900780c */ /* 0x040fe20003f84270 */
[--C-:B------:R-:W-:Y:S01]  /*6c60*/  FFMA.FTZ R164, R2, R217, -R10.reuse ;  /* 0x000000d902a47223 */ /* 0x100fe2000001080a */
[----:B------:R-:W-:Y:S01]  /*6c70*/  FSEL R13, R186, -INF , P3 ;  /* 0xff800000ba0d7808 */ /* 0x000fe20001800000 */
[C-C-:B------:R-:W-:Y:S01]  /*6c80*/  FFMA.FTZ R168, R2.reuse, R181, -R10.reuse ;  /* 0x000000b502a87223 */ /* 0x140fe2000001080a */
[----:B------:R-:W-:Y:S01]  /*6c90*/  ISETP.GT.AND P3, PT, R9, 0x8, PT ;  /* 0x000000080900780c */ /* 0x000fe20003f64270 */
[C-C-:B------:R-:W-:Y:S01]  /*6ca0*/  FFMA.FTZ R12, R2.reuse, R184, -R10.reuse ;  /* 0x000000b8020c7223 */ /* 0x140fe2000001080a */
[----:B------:R-:W-:Y:S01]  /*6cb0*/  FSEL R193, R187, -INF , P4 ;  /* 0xff800000bbc17808 */ /* 0x000fe20002000000 */
[C-C-:B------:R-:W-:Y:S01]  /*6cc0*/  FFMA.FTZ R185, R2.reuse, R185, -R10.reuse ;  /* 0x000000b902b97223 */ /* 0x140fe2000001080a */
[----:B------:R-:W-:Y:S01]  /*6cd0*/  FMNMX.FTZ R128, R13, R8, !PT ;  /* 0x000000080d807209 */ /* 0x000fe20007810000 */
[----:B------:R1:W-:Y:S01]  /*6ce0*/  MUFU.EX2 R187, R152 ;  /* 0x0000009800bb7308 */ /* 0x0003e20000000800 */
[----:B------:R-:W-:Y:S01]  /*6cf0*/  ISETP.GT.AND P4, PT, R9, 0x9, PT ;  /* 0x000000090900780c */ /* 0x000fe20003f84270 */
[--C-:B------:R-:W-:Y:S01]  /*6d00*/  FFMA.FTZ R189, R2, R189, -R10.reuse ;  /* 0x000000bd02bd7223 */ /* 0x100fe2000001080a */
[----:B------:R-:W-:Y:S01]  /*6d10*/  FSEL R197, R190, -INF , P3 ;  /* 0xff800000bec57808 */ /* 0x000fe20001800000 */
[C-C-:B------:R-:W-:Y:S01]  /*6d20*/  FFMA.FTZ R11, R2.reuse, R11, -R10.reuse ;  /* 0x0000000b020b7223 */ /* 0x140fe2000001080a */
[----:B------:R-:W-:Y:S01]  /*6d30*/  FMNMX.FTZ R128, R193, R128, !PT ;  /* 0x00000080c1807209 */ /* 0x000fe20007810000 */
[C-C-:B------:R-:W-:Y:S01]  /*6d40*/  FFMA.FTZ R15, R2.reuse, R15, -R10.reuse ;  /* 0x0000000f020f7223 */ /* 0x140fe2000001080a */
[----:B------:R-:W-:Y:S01]  /*6d50*/  ISETP.GT.AND P3, PT, R9, 0x10, PT ;  /* 0x000000100900780c */ /* 0x000fe20003f64270 */
[C-C-:B------:R-:W-:Y:S01]  /*6d60*/  FFMA.FTZ R21, R2.reuse, R21, -R10.reuse ;  /* 0x0000001502157223 */ /* 0x140fe2000001080a */
[----:B------:R-:W-:Y:S01]  /*6d70*/  FSEL R191, R191, -INF , P4 ;  /* 0xff800000bfbf7808 */ /* 0x000fe20002000000 */
[C-C-:B-1----:R-:W-:Y:S01]  /*6d80*/  FFMA.FTZ R152, R2.reuse, R169, -R10.reuse ;  /* 0x000000a902987223 */ /* 0x142fe2000001080a */
[----:B------:R-:W-:Y:S01]  /*6d90*/  FMNMX.FTZ R128, R197, R128, !PT ;  /* 0x00000080c5807209 */ /* 0x000fe20007810000 */
[C-C-:B------:R-:W-:Y:S01]  /*6da0*/  FFMA.FTZ R177, R2.reuse, R177, -R10.reuse ;  /* 0x000000b102b17223 */ /* 0x140fe2000001080a */
[----:B------:R-:W-:Y:S01]  /*6db0*/  ISETP.GT.AND P4, PT, R9, 0x11, PT ;  /* 0x000000110900780c */ /* 0x000fe20003f84270 */
[C-C-:B------:R-:W-:Y:S01]  /*6dc0*/  FFMA.FTZ R153, R2.reuse, R153, -R10.reuse ;  /* 0x0000009902997223 */ /* 0x140fe2000001080a */
[----:B------:R-:W-:Y:S01]  /*6dd0*/  FMNMX.FTZ R132, R191, R128, !PT ;  /* 0x00000080bf847209 */ /* 0x000fe20007810000 */
[C-C-:B------:R-:W-:Y:S01]  /*6de0*/  FFMA.FTZ R120, R2.reuse, R120, -R10.reuse ;  /* 0x0000007802787223 */ /* 0x140fe2000001080a */
[----:B------:R-:W-:Y:S01]  /*6df0*/  FSEL R195, R195, -INF , P4 ;  /* 0xff800000c3c37808 */ /* 0x000fe20002000000 */
[----:B------:R-:W-:Y:S01]  /*6e00*/  MUFU.EX2 R128, R152 ;  /* 0x0000009800807308 */ /* 0x000fe20000000800 */
[----:B------:R-:W-:Y:S01]  /*6e10*/  ISETP.GT.AND P4, PT, R9, 0x19, PT ;  /* 0x000000190900780c */ /* 0x000fe20003f84270 */
[C-C-:B------:R-:W-:Y:S01]  /*6e20*/  FFMA.FTZ R121, R2.reuse, R121, -R10.reuse ;  /* 0x0000007902797223 */ /* 0x140fe2000001080a */
[----:B------:R-:W-:-:S01]  /*6e30*/  FFMA.FTZ R124, R2, R124, -R10 ;  /* 0x0000007c027c7223 */ /* 0x000fc2000001080a */
[----:B------:R-:W-:Y:S01]  /*6e40*/  FFMA.FTZ R125, R2, R125, -R10 ;  /* 0x0000007d027d7223 */ /* 0x000fe2000001080a */
[----:B------:R-:W-:-:S02]  /*6e50*/  FSEL R199, R199, -INF , P4 ;  /* 0xff800000c7c77808 */ /* 0x000fc40002000000 */
[----:B------:R-:W-:Y:S01]  /*6e60*/  ISETP.GT.AND P4, PT, R9, 0x21, PT ;  /* 0x000000210900780c */ /* 0x000fe20003f84270 */
[----:B------:R-:W-:Y:S03]  /*6e70*/  MUFU.EX2 R12, R12 ;  /* 0x0000000c000c7308 */ /* 0x000fe60000000800 */
[----:B------:R-:W-:Y:S02]  /*6e80*/  FSEL R171, R171, -INF , P4 ;  /* 0xff800000abab7808 */ /* 0x000fe40002000000 */
[----:B------:R-:W-:-:S03]  /*6e90*/  ISETP.GT.AND P4, PT, R9, 0x29, PT ;  /* 0x000000290900780c */ /* 0x000fc60003f84270 */
[----:B------:R-:W-:Y:S01]  /*6ea0*/  MUFU.EX2 R185, R185 ;  /* 0x000000b900b97308 */ /* 0x000fe20000000800 */
[----:B------:R-:W-:Y:S02]  /*6eb0*/  FSEL R175, R175, -INF , P4 ;  /* 0xff800000afaf7808 */ /* 0x000fe40002000000 */
[----:B------:R-:W-:-:S04]  /*6ec0*/  ISETP.GT.AND P4, PT, R9, 0x31, PT ;  /* 0x000000310900780c */ /* 0x000fc80003f84270 */
[----:B------:R-:W-:Y:S01]  /*6ed0*/  FSEL R179, R179, -INF , P4 ;  /* 0xff800000b3b37808 */ /* 0x000fe20002000000 */
[----:B------:R-:W-:Y:S01]  /*6ee0*/  MUFU.EX2 R14, R14 ;  /* 0x0000000e000e7308 */ /* 0x000fe20000000800 */
[----:B------:R-:W-:-:S04]  /*6ef0*/  ISETP.GT.AND P4, PT, R9, 0x39, PT ;  /* 0x000000390900780c */ /* 0x000fc80003f84270 */
[----:B------:R-:W-:Y:S02]  /*6f00*/  FSEL R183, R183, -INF , P4 ;  /* 0xff800000b7b77808 */ /* 0x000fe40002000000 */
[----:B------:R-:W-:Y:S01]  /*6f10*/  ISETP.GT.AND P4, PT, R9, 0x41, PT ;  /* 0x000000410900780c */ /* 0x000fe20003f84270 */
[----:B------:R-:W-:Y:S03]  /*6f20*/  MUFU.EX2 R189, R189 ;  /* 0x000000bd00bd7308 */ /* 0x000fe60000000800 */
[----:B------:R-:W-:Y:S02]  /*6f30*/  FSEL R181, R155, -INF , P4 ;  /* 0xff8000009bb57808 */ /* 0x000fe40002000000 */
[----:B------:R-:W-:-:S03]  /*6f40*/  ISETP.GT.AND P4, PT, R9, 0x49, PT ;  /* 0x000000490900780c */ /* 0x000fc60003f84270 */
[----:B------:R1:W-:Y:S01]  /*6f50*/  MUFU.EX2 R155, R168 ;  /* 0x000000a8009b7308 */ /* 0x0003e20000000800 */
[----:B------:R-:W-:Y:S02]  /*6f60*/  FSEL R159, R159, -INF , P4 ;  /* 0xff8000009f9f7808 */ /* 0x000fe40002000000 */
[----:B------:R-:W-:-:S04]  /*6f70*/  ISETP.GT.AND P4, PT, R9, 0x51, PT ;  /* 0x000000510900780c */ /* 0x000fc80003f84270 */
[----:B------:R-:W-:Y:S01]  /*6f80*/  FSEL R163, R163, -INF , P4 ;  /* 0xff800000a3a37808 */ /* 0x000fe20002000000 */
[----:B------:R-:W-:Y:S01]  /*6f90*/  MUFU.EX2 R11, R11 ;  /* 0x0000000b000b7308 */ /* 0x000fe20000000800 */
[----:B------:R-:W-:Y:S01]  /*6fa0*/  ISETP.GT.AND P4, PT, R9, 0x59, PT ;  /* 0x000000590900780c */ /* 0x000fe20003f84270 */
[----:B-1----:R-:W-:-:S03]  /*6fb0*/  FFMA.FTZ R168, R2, R157, -R10 ;  /* 0x0000009d02a87223 */ /* 0x002fc6000001080a */
[----:B------:R-:W-:Y:S02]  /*6fc0*/  FSEL R167, R167, -INF , P4 ;  /* 0xff800000a7a77808 */ /* 0x000fe40002000000 */
[----:B------:R-:W-:Y:S01]  /*6fd0*/  ISETP.GT.AND P4, PT, R9, 0x61, PT ;  /* 0x000000610900780c */ /* 0x000fe20003f84270 */
[----:B------:R-:W-:Y:S03]  /*6fe0*/  MUFU.EX2 R20, R20 ;  /* 0x0000001400147308 */ /* 0x000fe60000000800 */
[----:B------:R-:W-:Y:S02]  /*6ff0*/  FSEL R157, R139, -INF , P4 ;  /* 0xff8000008b9d7808 */ /* 0x000fe40002000000 */
[----:B------:R-:W-:-:S03]  /*7000*/  ISETP.GT.AND P4, PT, R9, 0x69, PT ;  /* 0x000000690900780c */ /* 0x000fc60003f84270 */
[----:B------:R1:W-:Y:S01]  /*7010*/  MUFU.EX2 R139, R168 ;  /* 0x000000a8008b7308 */ /* 0x0003e20000000800 */
[----:B------:R-:W-:Y:S02]  /*7020*/  FSEL R143, R143, -INF , P4 ;  /* 0xff8000008f8f7808 */ /* 0x000fe40002000000 */
[----:B------:R-:W-:-:S05]  /*7030*/  ISETP.GT.AND P4, PT, R9, 0x71, PT ;  /* 0x000000710900780c */ /* 0x000fca0003f84270 */
[----:B------:R-:W-:Y:S01]  /*7040*/  MUFU.EX2 R15, R15 ;  /* 0x0000000f000f7308 */ /* 0x000fe20000000800 */
[----:B-1----:R-:W-:-:S01]  /*7050*/  FFMA.FTZ R168, R2, R140, -R10 ;  /* 0x0000008c02a87223 */ /* 0x002fc2000001080a */
[C-C-:B------:R-:W-:Y:S01]  /*7060*/  FFMA.FTZ R140, R2.reuse, R141, -R10.reuse ;  /* 0x0000008d028c7223 */ /* 0x140fe2000001080a */
[----:B------:R-:W-:-:S01]  /*7070*/  FFMA.FTZ R141, R2, R144, -R10 ;  /* 0x00000090028d7223 */ /* 0x000fc2000001080a */
[C-C-:B------:R-:W-:Y:S01]  /*7080*/  FFMA.FTZ R144, R2.reuse, R145, -R10.reuse ;  /* 0x0000009102907223 */ /* 0x140fe2000001080a */
[----:B------:R-:W-:-:S01]  /*7090*/  FFMA.FTZ R145, R2, R148, -R10 ;  /* 0x0000009402917223 */ /* 0x000fc2000001080a */
[C-C-:B------:R-:W-:Y:S01]  /*70a0*/  FFMA.FTZ R148, R2.reuse, R149, -R10.reuse ;  /* 0x0000009502947223 */ /* 0x140fe2000001080a */
[----:B------:R-:W-:-:S01]  /*70b0*/  FFMA.FTZ R149, R2, R213, -R10 ;  /* 0x000000d502957223 */ /* 0x000fc2000001080a */
[----:B------:R-:W-:Y:S01]  /*70c0*/  MUFU.EX2 R21, R21 ;  /* 0x0000001500157308 */ /* 0x000fe20000000800 */
[----:B------:R-:W-:Y:S02]  /*70d0*/  WARPGROUP.DEPBAR.LE gsb0, 0x0 ;  /* 0x00008000000079c5 */ /* 0x000fe40000010000 */
[----:B------:R-:W-:Y:S01]  /*70e0*/  FSEL R209, R194, -INF , P3 ;  /* 0xff800000c2d17808 */ /* 0x000fe20001800000 */
[----:B------:R-:W-:Y:S01]  /*70f0*/  WARPGROUP.ARRIVE ;  /* 0x00000000000079c5 */ /* 0x000fe20000000000 */
[----:B------:R-:W-:-:S03]  /*7100*/  ISETP.GT.AND P3, PT, R9, 0x18, PT ;  /* 0x000000180900780c */ /* 0x000fc60003f64270 */
[----:B------:R-:W-:Y:S01]  /*7110*/  MUFU.EX2 R177, R177 ;  /* 0x000000b100b17308 */ /* 0x000fe20000000800 */
[----:B------:R-:W-:Y:S02]  /*7120*/  FMNMX.FTZ R132, R209, R132, !PT ;  /* 0x00000084d1847209 */ /* 0x000fe40007810000 */
[----:B------:R-:W-:Y:S01]  /*7130*/  FSEL R169, R198, -INF , P3 ;  /* 0xff800000c6a97808 */ /* 0x000fe20001800000 */
[----:B------:R-:W-:Y:S01]  /*7140*/  QGMMA.64x192x32.F32.E4M3.E4M3 R24, R204, gdesc[UR8], R24, gsb0 ;  /* 0x02e00008cc187df3 */ /* 0x000fe20008000818 */
[----:B------:R-:W-:Y:S01]  /*7150*/  FMNMX.FTZ R132, R195, R132, !PT ;  /* 0x00000084c3847209 */ /* 0x000fe20007810000 */
[----:B------:R-:W-:Y:S01]  /*7160*/  UIADD3 UR10, UR14, 0x600, URZ ;  /* 0x000006000e0a7890 */ /* 0x000fe2000fffe03f */
[----:B------:R-:W-:Y:S01]  /*7170*/  ISETP.GT.AND P3, PT, R9, 0x20, PT ;  /* 0x000000200900780c */ /* 0x000fe20003f64270 */
[----:B------:R-:W-:Y:S01]  /*7180*/  UMOV UR11, 0xc0000010 ;  /* 0xc0000010000b7882 */ /* 0x000fe20000000000 */
[----:B------:R-:W-:Y:S01]  /*7190*/  FMNMX.FTZ R132, R169, R132, !PT ;  /* 0x00000084a9847209 */ /* 0x000fe20007810000 */
[----:B------:R-:W-:Y:S01]  /*71a0*/  MUFU.EX2 R153, R153 ;  /* 0x0000009900997308 */ /* 0x000fe20000000800 */
[----:B------:R-:W-:-:S02]  /*71b0*/  FSEL R211, R170, -INF , P3 ;  /* 0xff800000aad37808 */ /* 0x000fc40001800000 */
[----:B------:R-:W-:Y:S02]  /*71c0*/  FMNMX.FTZ R152, R199, R132, !PT ;  /* 0x00000084c7987209 */ /* 0x000fe40007810000 */
[----:B------:R-:W-:Y:S02]  /*71d0*/  ISETP.GT.AND P3, PT, R9, 0x28, PT ;  /* 0x000000280900780c */ /* 0x000fe40003f64270 */
[----:B------:R-:W-:Y:S01]  /*71e0*/  FMNMX.FTZ R152, R211, R152, !PT ;  /* 0x00000098d3987209 */ /* 0x000fe20007810000 */
[----:B------:R-:W-:Y:S01]  /*71f0*/  MUFU.EX2 R132, R160 ;  /* 0x000000a000847308 */ /* 0x000fe20000000800 */
[----:B------:R-:W-:Y:S02]  /*7200*/  FSEL R173, R174, -INF , P3 ;  /* 0xff800000aead7808 */ /* 0x000fe40001800000 */
[----:B------:R-:W-:Y:S02]  /*7210*/  FMNMX.FTZ R156, R171, R152, !PT ;  /* 0x00000098ab9c7209 */ /* 0x000fe40007810000 */
[----:B------:R-:W-:-:S02]  /*7220*/  ISETP.GT.AND P3, PT, R9, 0x30, PT ;  /* 0x000000300900780c */ /* 0x000fc40003f64270 */
[----:B------:R-:W-:Y:S01]  /*7230*/  FMNMX.FTZ R156, R173, R156, !PT ;  /* 0x0000009cad9c7209 */ /* 0x000fe20007810000 */
[----:B------:R1:W-:Y:S01]  /*7240*/  MUFU.EX2 R152, R164 ;  /* 0x000000a400987308 */ /* 0x0003e20000000800 */
[----:B------:R-:W-:Y:S02]  /*7250*/  FSEL R217, R178, -INF , P3 ;  /* 0xff800000b2d97808 */ /* 0x000fe40001800000 */
[----:B------:R-:W-:Y:S02]  /*7260*/  FMNMX.FTZ R156, R175, R156, !PT ;  /* 0x0000009caf9c7209 */ /* 0x000fe40007810000 */
[----:B------:R-:W-:Y:S02]  /*7270*/  ISETP.GT.AND P3, PT, R9, 0x38, PT ;  /* 0x000000380900780c */ /* 0x000fe40003f64270 */
[----:B------:R-:W-:Y:S01]  /*7280*/  FMNMX.FTZ R156, R217, R156, !PT ;  /* 0x0000009cd99c7209 */ /* 0x000fe20007810000 */
[----:B------:R-:W-:Y:S01]  /*7290*/  MUFU.EX2 R140, R140 ;  /* 0x0000008c008c7308 */ /* 0x000fe20000000800 */
[----:B-1----:R-:W-:-:S01]  /*72a0*/  FFMA.FTZ R164, R2, R219, -R10 ;  /* 0x000000db02a47223 */ /* 0x002fc2000001080a */
[----:B------:R-:W-:-:S02]  /*72b0*/  FSEL R182, R182, -INF , P3 ;  /* 0xff800000b6b67808 */ /* 0x000fc40001800000 */
[----:B------:R-:W-:Y:S02]  /*72c0*/  FMNMX.FTZ R219, R179, R156, !PT ;  /* 0x0000009cb3db7209 */ /* 0x000fe40007810000 */
[----:B------:R-:W-:Y:S02]  /*72d0*/  ISETP.GT.AND P3, PT, R9, 0x40, PT ;  /* 0x000000400900780c */ /* 0x000fe40003f64270 */
[----:B------:R-:W-:Y:S01]  /*72e0*/  FMNMX.FTZ R160, R182, R219, !PT ;  /* 0x000000dbb6a07209 */ /* 0x000fe20007810000 */
[----:B------:R1:W-:Y:S01]  /*72f0*/  MUFU.EX2 R156, R164 ;  /* 0x000000a4009c7308 */ /* 0x0003e20000000800 */
[----:B------:R-:W-:Y:S01]  /*7300*/  FSEL R219, R154, -INF , P3 ;  /* 0xff8000009adb7808 */ /* 0x000fe20001800000 */
[----:B------:R-:W-:Y:S01]  /*7310*/  FFMA.FTZ R154, R2, R231, -R10 ;  /* 0x000000e7029a7223 */ /* 0x000fe2000001080a */
[----:B------:R-:W-:Y:S02]  /*7320*/  FMNMX.FTZ R160, R183, R160, !PT ;  /* 0x000000a0b7a07209 */ /* 0x000fe40007810000 */
[----:B------:R-:W-:-:S02]  /*7330*/  ISETP.GT.AND P3, PT, R9, 0x48, PT ;  /* 0x000000480900780c */ /* 0x000fc40003f64270 */
[----:B------:R-:W-:Y:S01]  /*7340*/  FMNMX.FTZ R160, R219, R160, !PT ;  /* 0x000000a0dba07209 */ /* 0x000fe20007810000 */
[----:B------:R-:W-:Y:S01]  /*7350*/  MUFU.EX2 R154, R154 ;  /* 0x0000009a009a7308 */ /* 0x000fe20000000800 */
[----:B------:R-:W-:Y:S01]  /*7360*/  FSEL R158, R158, -INF , P3 ;  /* 0xff8000009e9e7808 */ /* 0x000fe20001800000 */
[----:B-1----:R-:W-:Y:S01]  /*7370*/  FFMA.FTZ R164, R2, R233, -R10 ;  /* 0x000000e902a47223 */ /* 0x002fe2000001080a */
[----:B------:R-:W-:Y:S02]  /*7380*/  FMNMX.FTZ R231, R181, R160, !PT ;  /* 0x000000a0b5e77209 */ /* 0x000fe40007810000 */
[----:B------:R-:W-:Y:S02]  /*7390*/  ISETP.GT.AND P3, PT, R9, 0x50, PT ;  /* 0x000000500900780c */ /* 0x000fe40003f64270 */
        /* <DEDUP_REMOVED lines=12> */
[----:B------:R-:W-:Y:S01]  /*7460*/  FSEL R233, R138, -INF , P3 ;  /* 0xff8000008ae97808 */ /* 0x000fe20001800000 */
[--C-:B------:R-:W-:Y:S01]  /*7470*/  FFMA.FTZ R138, R2, R235, -R10.reuse ;  /* 0x000000eb028a7223 */ /* 0x100fe2000001080a */
[----:B------:R-:W-:Y:S02]  /*7480*/  FMNMX.FTZ R162, R167, R162, !PT ;  /* 0x000000a2a7a27209 */ /* 0x000fe40007810000 */
[----:B------:R-:W-:Y:S02]  /*7490*/  ISETP.GT.AND P3, PT, R9, 0x68, PT ;  /* 0x000000680900780c */ /* 0x000fe40003f64270 */
[----:B------:R-:W-:Y:S01]  /*74a0*/  FMNMX.FTZ R162, R233, R162, !PT ;  /* 0x000000a2e9a27209 */ /* 0x000fe20007810000 */
[----:B------:R-:W-:Y:S01]  /*74b0*/  MUFU.EX2 R138, R138 ;  /* 0x0000008a008a7308 */ /* 0x000fe20000000800 */
[----:B------:R-:W-:Y:S01]  /*74c0*/  FSEL R142, R142, -INF , P3 ;  /* 0xff8000008e8e7808 */ /* 0x000fe20001800000 */
[----:B-1----:R-:W-:Y:S01]  /*74d0*/  FFMA.FTZ R164, R2, R161, -R10 ;  /* 0x000000a102a47223 */ /* 0x002fe2000001080a */
[----:B------:R-:W-:-:S02]  /*74e0*/  FMNMX.FTZ R235, R157, R162, !PT ;  /* 0x000000a29deb7209 */ /* 0x000fc40007810000 */
[----:B------:R-:W-:Y:S02]  /*74f0*/  ISETP.GT.AND P3, PT, R9, 0x70, PT ;  /* 0x000000700900780c */ /* 0x000fe40003f64270 */
[----:B------:R-:W-:Y:S01]  /*7500*/  FMNMX.FTZ R162, R142, R235, !PT ;  /* 0x000000eb8ea27209 */ /* 0x000fe20007810000 */
[----:B------:R-:W-:Y:S01]  /*7510*/  MUFU.EX2 R145, R145 ;  /* 0x0000009100917308 */ /* 0x000fe20000000800 */
[----:B------:R-:W-:Y:S01]  /*7520*/  FSEL R235, R146, -INF , P3 ;  /* 0xff80000092eb7808 */ /* 0x000fe20001800000 */
[----:B------:R-:W-:Y:S01]  /*7530*/  FFMA.FTZ R146, R2, R237, -R10 ;  /* 0x000000ed02927223 */ /* 0x000fe2000001080a */
[----:B------:R-:W-:Y:S02]  /*7540*/  FMNMX.FTZ R162, R143, R162, !PT ;  /* 0x000000a28fa27209 */ /* 0x000fe40007810000 */
[----:B------:R-:W-:Y:S02]  /*7550*/  ISETP.GT.AND P3, PT, R9, 0x78, PT ;  /* 0x000000780900780c */ /* 0x000fe40003f64270 */
[----:B------:R-:W-:Y:S01]  /*7560*/  FSEL R161, R147, -INF , P4 ;  /* 0xff80000093a17808 */ /* 0x000fe20002000000 */
[----:B------:R-:W-:Y:S01]  /*7570*/  MUFU.EX2 R146, R146 ;  /* 0x0000009200927308 */ /* 0x000fe20000000800 */
[----:B------:R-:W-:-:S02]  /*7580*/  FMNMX.FTZ R162, R235, R162, !PT ;  /* 0x000000a2eba27209 */ /* 0x000fc40007810000 */
[----:B------:R-:W-:Y:S02]  /*7590*/  ISETP.GT.AND P4, PT, R9, 0x79, PT ;  /* 0x000000790900780c */ /* 0x000fe40003f84270 */
[----:B------:R-:W-:Y:S02]  /*75a0*/  FSEL R150, R150, -INF , P3 ;  /* 0xff80000096967808 */ /* 0x000fe40001800000 */
[----:B------:R-:W-:Y:S01]  /*75b0*/  FMNMX.FTZ R237, R161, R162, !PT ;  /* 0x000000a2a1ed7209 */ /* 0x000fe20007810000 */
[----:B------:R1:W-:Y:S01]  /*75c0*/  MUFU.EX2 R147, R164 ;  /* 0x000000a400937308 */ /* 0x0003e20000000800 */
[----:B------:R-:W-:Y:S02]  /*75d0*/  FSEL R151, R151, -INF , P4 ;  /* 0xff80000097977808 */ /* 0x000fe40002000000 */
[----:B------:R-:W-:Y:S02]  /*75e0*/  ISETP.GT.AND P3, PT, R9, 0x80, PT ;  /* 0x000000800900780c */ /* 0x000fe40003f64270 */
[----:B------:R-:W-:-:S02]  /*75f0*/  FMNMX.FTZ R162, R150, R237, !PT ;  /* 0x000000ed96a27209 */ /* 0x000fc40007810000 */
[----:B------:R-:W-:Y:S01]  /*7600*/  ISETP.GT.AND P4, PT, R9, 0x81, PT ;  /* 0x000000810900780c */ /* 0x000fe20003f84270 */
[----:B------:R-:W-:Y:S01]  /*7610*/  MUFU.EX2 R148, R148 ;  /* 0x0000009400947308 */ /* 0x000fe20000000800 */
[----:B------:R-:W-:Y:S01]  /*7620*/  FSEL R237, R122, -INF , P3 ;  /* 0xff8000007aed7808 */ /* 0x000fe20001800000 */
[C-C-:B-1----:R-:W-:Y:S01]  /*7630*/  FFMA.FTZ R164, R2.reuse, R165, -R10.reuse ;  /* 0x000000a502a47223 */ /* 0x142fe2000001080a */
[----:B------:R-:W-:Y:S01]  /*7640*/  FMNMX.FTZ R162, R151, R162, !PT ;  /* 0x000000a297a27209 */ /* 0x000fe20007810000 */
[----:B------:R-:W-:Y:S01]  /*7650*/  FFMA.FTZ R122, R2, R136, -R10 ;  /* 0x00000088027a7223 */ /* 0x000fe2000001080a */
        /* <DEDUP_REMOVED lines=9> */
[----:B------:R-:W-:Y:S02]  /*76f0*/  FSEL R127, R127, -INF , P4 ;  /* 0xff8000007f7f7808 */ /* 0x000fe40002000000 */
[----:B------:R-:W-:-:S02]  /*7700*/  FMNMX.FTZ R162, R126, R162, !PT ;  /* 0x000000a27ea27209 */ /* 0x000fc40007810000 */
[----:B------:R-:W-:Y:S01]  /*7710*/  ISETP.GT.AND P4, PT, R9, 0x91, PT ;  /* 0x000000910900780c */ /* 0x000fe20003f84270 */
[----:B------:R-:W-:Y:S01]  /*7720*/  MUFU.EX2 R122, R122 ;  /* 0x0000007a007a7308 */ /* 0x000fe20000000800 */
[----:B------:R-:W-:Y:S01]  /*7730*/  FSEL R130, R130, -INF , P3 ;  /* 0xff80000082827808 */ /* 0x000fe20001800000 */
[----:B-1----:R-:W-:Y:S01]  /*7740*/  FFMA.FTZ R164, R2, R137, -R10 ;  /* 0x0000008902a47223 */ /* 0x002fe2000001080a */
        /* <DEDUP_REMOVED lines=10> */
[----:B------:R-:W-:-:S04]  /*77f0*/  FMNMX.FTZ R9, R134, R9, !PT ;  /* 0x0000000986097209 */ /* 0x000fc80007810000 */
[----:B------:R-:W-:Y:S01]  /*7800*/  FMNMX.FTZ R9, R136, R9, !PT ;  /* 0x0000000988097209 */ /* 0x000fe20007810000 */
[----:B------:R2:W-:Y:S04]  /*7810*/  MUFU.EX2 R135, R168 ;  /* 0x000000a800877308 */ /* 0x0005e80000000800 */
[----:B------:R-:W1:Y:S04]  /*7820*/  SHFL.BFLY PT, R162, R9, 0x2, 0x1f ;  /* 0x0c401f0009a27f89 */ /* 0x000e6800000e0000 */
[----:B------:R-:W-:Y:S08]  /*7830*/  MUFU.EX2 R124, R124 ;  /* 0x0000007c007c7308 */ /* 0x000ff00000000800 */
[----:B------:R-:W-:Y:S08]  /*7840*/  MUFU.EX2 R125, R125 ;  /* 0x0000007d007d7308 */ /* 0x000ff00000000800 */
[----:B------:R-:W-:Y:S01]  /*7850*/  MUFU.EX2 R149, R149 ;  /* 0x0000009500957308 */ /* 0x000fe20000000800 */
[----:B-1----:R-:W-:Y:S01]  /*7860*/  FMNMX.FTZ R164, R9, R162, !PT ;  /* 0x000000a209a47209 */ /* 0x002fe20007810000 */
[C-C-:B------:R-:W-:Y:S01]  /*7870*/  FFMA.FTZ R162, R2.reuse, R129, -R10.reuse ;  /* 0x0000008102a27223 */ /* 0x140fe2000001080a */
[----:B------:R-:W-:-:S01]  /*7880*/  FFMA.FTZ R129, R2, R215, -R10 ;  /* 0x000000d702817223 */ /* 0x000fc2000001080a */
[----:B------:R-:W-:-:S02]  /*7890*/  FFMA.FTZ R10, R2, R133, -R10 ;  /* 0x00000085020a7223 */ /* 0x000fc4000001080a */
[----:B------:R-:W1:Y:S02]  /*78a0*/  SHFL.BFLY PT, R9, R164, 0x1, 0x1f ;  /* 0x0c201f00a4097f89 */ /* 0x000e6400000e0000 */
[----:B------:R-:W-:Y:S08]  /*78b0*/  MUFU.EX2 R162, R162 ;  /* 0x000000a200a27308 */ /* 0x000ff00000000800 */
[----:B------:R-:W-:Y:S01]  /*78c0*/  MUFU.EX2 R129, R129 ;  /* 0x0000008100817308 */ /* 0x000fe20000000800 */
[----:B------:R-:W-:-:S02]  /*78d0*/  WARPGROUP.DEPBAR.LE gsb0, 0x0 ;  /* 0x00008000000079c5 */ /* 0x000fc40000010000 */
[----:B------:R-:W-:-:S05]  /*78e0*/  WARPGROUP.ARRIVE ;  /* 0x00000000000079c5 */ /* 0x000fca0000000000 */
[----:B------:R-:W-:Y:S01]  /*78f0*/  MUFU.EX2 R10, R10 ;  /* 0x0000000a000a7308 */ /* 0x000fe20000000800 */
[----:B------:R-:W-:Y:S01]  /*7900*/  QGMMA.64x192x32.F32.E4M3.E4M3 R24, R200, gdesc[UR8], R24, gsb0 ;  /* 0x02e00008c8187df3 */ /* 0x000fe20008000818 */
[----:B-1----:R-:W-:Y:S02]  /*7910*/  FMNMX.FTZ R9, R164, R9, !PT ;  /* 0x00000009a4097209 */ /* 0x002fe40007810000 */
[----:B------:R-:W-:Y:S02]  /*7920*/  FSEL R164, R0, RZ, P2 ;  /* 0x000000ff00a47208 */ /* 0x000fe40001000000 */
[----:B------:R-:W-:Y:S01]  /*7930*/  FSETP.NEU.FTZ.AND P2, PT, R9, -INF , PT ;  /* 0xff8000000900780b */ /* 0x000fe20003f5d000 */
[----:B------:R-:W-:Y:S02]  /*7940*/  FFMA.FTZ R133, R2, R9, -8 ;  /* 0xc100000002857423 */ /* 0x000fe40000010009 */
[----:B------:R-:W-:-:S03]  /*7950*/  FADD.FTZ R7, -R164, R7 ;  /* 0x00000007a4077221 */ /* 0x000fc60000010100 */
[----:B------:R-:W-:Y:S01]  /*7960*/  FSEL R133, R133, RZ, P2 ;  /* 0x000000ff85857208 */ /* 0x000fe20001000000 */
[----:B------:R-:W-:-:S04]  /*7970*/  FMUL.FTZ R7, R2, R7 ;  /* 0x0000000702077220 */ /* 0x000fc80000410000 */
[C-C-:B------:R-:W-:Y:S01]  /*7980*/  FFMA.FTZ R180, R2.reuse, R183, -R133.reuse ;  /* 0x000000b702b47223 */ /* 0x140fe20000010885 */
[----:B------:R-:W-:Y:S01]  /*7990*/  FSEL R183, R9, RZ, P2 ;  /* 0x000000ff09b77208 */ /* 0x000fe20001000000 */
[C-C-:B------:R-:W-:Y:S01]  /*79a0*/  FFMA.FTZ R164, R2.reuse, R13, -R133.reuse ;  /* 0x0000000d02a47223 */ /* 0x140fe20000010885 */
[----:B------:R-:W-:-:S01]  /*79b0*/  FFMA.FTZ R13, R2, R193, -R133 ;  /* 0x000000c1020d7223 */ /* 0x000fc20000010885 */
[----:B------:R-:W1:Y:S01]  /*79c0*/  MUFU.EX2 R7, R7 ;  /* 0x0000000700077308 */ /* 0x000e620000000800 */
[----:B--2---:R-:W-:-:S01]  /*79d0*/  FFMA.FTZ R168, R2, R197, -R133 ;  /* 0x000000c502a87223 */ /* 0x004fc20000010885 */
[----:B------:R-:W-:Y:S01]  /*79e0*/  FADD.FTZ R183, -R183, R8 ;  /* 0x00000008b7b77221 */ /* 0x000fe20000010100 */
[----:B------:R-:W-:-:S01]  /*79f0*/  FFMA.FTZ R191, R2, R191, -R133 ;  /* 0x000000bf02bf7223 */ /* 0x000fc20000010885 */
[C-C-:B------:R-:W-:Y:S01]  /*7a00*/  FFMA.FTZ R170, R2.reuse, R209, -R133.reuse ;  /* 0x000000d102aa7223 */ /* 0x140fe20000010885 */
[----:B------:R-:W-:-:S01]  /*7a10*/  FFMA.FTZ R184, R2, R158, -R133 ;  /* 0x0000009e02b87223 */ /* 0x000fc20000010885 */
[C---:B------:R-:W-:Y:S01]  /*7a20*/  FMUL.FTZ R183, R2.reuse, R183 ;  /* 0x000000b702b77220 */ /* 0x040fe20000410000 */
        /* <DEDUP_REMOVED lines=26> */
[----:B------:R-:W-:-:S01]  /*7bd0*/  FFMA.FTZ R150, R2, R150, -R133 ;  /* 0x0000009602967223 */ /* 0x000fc20000010885 */
[C-C-:B------:R-:W-:Y:S01]  /*7be0*/  FFMA.FTZ R151, R2.reuse, R151, -R133.reuse ;  /* 0x0000009702977223 */ /* 0x140fe20000010885 */
[----:B------:R-:W-:-:S01]  /*7bf0*/  FFMA.FTZ R165, R2, R165, -R133 ;  /* 0x000000a502a57223 */ /* 0x000fc20000010885 */
[C-C-:B------:R-:W-:Y:S01]  /*7c00*/  FFMA.FTZ R126, R2.reuse, R126, -R133.reuse ;  /* 0x0000007e027e7223 */ /* 0x140fe20000010885 */
[----:B------:R-:W-:-:S01]  /*7c10*/  FFMA.FTZ R127, R2, R127, -R133 ;  /* 0x0000007f027f7223 */ /* 0x000fc20000010885 */
[C-C-:B------:R-:W-:Y:S01]  /*7c20*/  FFMA.FTZ R130, R2.reuse, R130, -R133.reuse ;  /* 0x0000008202827223 */ /* 0x140fe20000010885 */
[----:B------:R-:W-:-:S01]  /*7c30*/  FFMA.FTZ R137, R2, R137, -R133 ;  /* 0x0000008902897223 */ /* 0x000fc20000010885 */
[----:B------:R-:W4:Y:S01]  /*7c40*/  MUFU.EX2 R191, R191 ;  /* 0x000000bf00bf7308 */ /* 0x000f220000000800 */
[----:B------:R-:W-:-:S07]  /*7c50*/  FFMA.FTZ R134, R2, R134, -R133 ;  /* 0x0000008602867223 */ /* 0x000fce0000010885 */
[----:B------:R-:W5:Y:S08]  /*7c60*/  MUFU.EX2 R170, R170 ;  /* 0x000000aa00aa7308 */ /* 0x000f700000000800 */
[----:B------:R2:W-:Y:S08]  /*7c70*/  MUFU.EX2 R8, R184 ;  /* 0x000000b800087308 */ /* 0x0005f00000000800 */
[----:B------:R-:W5:Y:S01]  /*7c80*/  MUFU.EX2 R193, R193 ;  /* 0x000000c100c17308 */ /* 0x000f620000000800 */
[----:B--2---:R-:W-:-:S01]  /*7c90*/  FFMA.FTZ R184, R183, R3, R164 ;  /* 0x00000003b7b87223 */ /* 0x004fc200000100a4 */
[----:B------:R-:W-:-:S03]  /*7ca0*/  FADD.FTZ R3, R185, R4 ;  /* 0x00000004b9037221 */ /* 0x000fc60000010000 */
[----:B-1----:R-:W-:Y:S01]  /*7cb0*/  FADD.FTZ R195, R13, R184 ;  /* 0x000000b80dc37221 */ /* 0x002fe20000010000 */
[----:B------:R-:W-:-:S02]  /*7cc0*/  FADD.FTZ R4, R14, R3 ;  /* 0x000000030e047221 */ /* 0x000fc40000010000 */
[----:B------:R-:W1:Y:S01]  /*7cd0*/  MUFU.EX2 R169, R169 ;  /* 0x000000a900a97308 */ /* 0x000e620000000800 */
[----:B---3--:R-:W-:-:S01]  /*7ce0*/  FADD.FTZ R184, R168, R195 ;  /* 0x000000c3a8b87221 */ /* 0x008fc20000010000 */
[----:B------:R-:W-:-:S03]  /*7cf0*/  FADD.FTZ R4, R189, R4 ;  /* 0x00000004bd047221 */ /* 0x000fc60000010000 */
[----:B----4-:R-:W-:Y:S01]  /*7d00*/  FADD.FTZ R3, R191, R184 ;  /* 0x000000b8bf037221 */ /* 0x010fe20000010000 */
[----:B------:R-:W-:-:S01]  /*7d10*/  FADD.FTZ R195, R11, R4 ;  /* 0x000000040bc37221 */ /* 0x000fc20000010000 */
[----:B------:R-:W-:Y:S01]  /*7d20*/  FFMA.FTZ R184, R2, R233, -R133 ;  /* 0x000000e902b87223 */ /* 0x000fe20000010885 */
[----:B------:R-:W2:Y:S01]  /*7d30*/  MUFU.EX2 R172, R172 ;  /* 0x000000ac00ac7308 */ /* 0x000ea20000000800 */
[----:B-----5:R-:W-:-:S01]  /*7d40*/  FADD.FTZ R4, R170, R3 ;  /* 0x00000003aa047221 */ /* 0x020fc20000010000 */
[----:B------:R-:W-:-:S03]  /*7d50*/  FADD.FTZ R195, R20, R195 ;  /* 0x000000c314c37221 */ /* 0x000fc60000010000 */
[----:B------:R-:W-:Y:S01]  /*7d60*/  FADD.FTZ R4, R193, R4 ;  /* 0x00000004c1047221 */ /* 0x000fe20000010000 */
[----:B------:R-:W-:-:S02]  /*7d70*/  FADD.FTZ R186, R6, R195 ;  /* 0x000000c306ba7221 */ /* 0x000fc40000010000 */
[----:B------:R-:W3:Y:S01]  /*7d80*/  MUFU.EX2 R174, R174 ;  /* 0x000000ae00ae7308 */ /* 0x000ee20000000800 */
[----:B-1----:R-:W-:-:S01]  /*7d90*/  FADD.FTZ R3, R169, R4 ;  /* 0x00000004a9037221 */ /* 0x002fc20000010000 */
[----:B------:R-:W-:-:S04]  /*7da0*/  FADD.FTZ R186, R187, R186 ;  /* 0x000000babbba7221 */ /* 0x000fc80000010000 */
[----:B------:R-:W-:Y:S02]  /*7db0*/  FADD.FTZ R195, R15, R186 ;  /* 0x000000ba0fc37221 */ /* 0x000fe40000010000 */
[----:B------:R-:W1:Y:S01]  /*7dc0*/  MUFU.EX2 R171, R171 ;  /* 0x000000ab00ab7308 */ /* 0x000e620000000800 */
[----:B--2---:R-:W-:-:S01]  /*7dd0*/  FADD.FTZ R3, R172, R3 ;  /* 0x00000003ac037221 */ /* 0x004fc20000010000 */
[----:B------:R-:W-:-:S06]  /*7de0*/  FADD.FTZ R186, R128, R195 ;  /* 0x000000c380ba7221 */ /* 0x000fcc0000010000 */
[----:B------:R-:W2:Y:S01]  /*7df0*/  MUFU.EX2 R173, R173 ;  /* 0x000000ad00ad7308 */ /* 0x000ea20000000800 */
[----:B---3--:R-:W-:-:S01]  /*7e00*/  FADD.FTZ R4, R174, R3 ;  /* 0x00000003ae047221 */ /* 0x008fc20000010000 */
[----:B------:R-:W-:Y:S01]  /*7e10*/  FADD.FTZ R3, R21, R186 ;  /* 0x000000ba15037221 */ /* 0x000fe20000010000 */
[----:B------:R-:W-:-:S03]  /*7e20*/  FFMA.FTZ R186, R2, R235, -R133 ;  /* 0x000000eb02ba7223 */ /* 0x000fc60000010885 */
[----:B------:R-:W-:Y:S02]  /*7e30*/  FADD.FTZ R3, R132, R3 ;  /* 0x0000000384037221 */ /* 0x000fe40000010000 */
[----:B------:R-:W3:Y:S01]  /*7e40*/  MUFU.EX2 R176, R176 ;  /* 0x000000b000b07308 */ /* 0x000ee20000000800 */
[----:B-1----:R-:W-:-:S01]  /*7e50*/  FADD.FTZ R4, R171, R4 ;  /* 0x00000004ab047221 */ /* 0x002fc20000010000 */
[----:B------:R-:W-:-:S06]  /*7e60*/  FADD.FTZ R188, R152, R3 ;  /* 0x0000000398bc7221 */ /* 0x000fcc0000010000 */
[----:B------:R-:W1:Y:S01]  /*7e70*/  MUFU.EX2 R175, R175 ;  /* 0x000000af00af7308 */ /* 0x000e620000000800 */
[----:B--2---:R-:W-:-:S07]  /*7e80*/  FADD.FTZ R195, R173, R4 ;  /* 0x00000004adc37221 */ /* 0x004fce0000010000 */
        /* <DEDUP_REMOVED lines=11> */
[----:B------:R-:W-:-:S06]  /*7f40*/  FADD.FTZ R4, R154, R195 ;  /* 0x000000c39a047221 */ /* 0x000fcc0000010000 */
[----:B------:R-:W3:Y:S01]  /*7f50*/  MUFU.EX2 R181, R181 ;  /* 0x000000b500b57308 */ /* 0x000ee20000000800 */
[----:B-1----:R-:W-:-:S07]  /*7f60*/  FADD.FTZ R3, R180, R3 ;  /* 0x00000003b4037221 */ /* 0x002fce0000010000 */
[----:B------:R-:W1:Y:S01]  /*7f70*/  MUFU.EX2 R159, R159 ;  /* 0x0000009f009f7308 */ /* 0x000e620000000800 */
[----:B--2---:R-:W-:-:S01]  /*7f80*/  FADD.FTZ R188, R182, R3 ;  /* 0x00000003b6bc7221 */ /* 0x004fc20000010000 */
[----:B------:R-:W-:-:S04]  /*7f90*/  FADD.FTZ R3, R153, R4 ;  /* 0x0000000499037221 */ /* 0x000fc80000010000 */
[----:B------:R-:W-:Y:S02]  /*7fa0*/  FADD.FTZ R4, R160, R3 ;  /* 0x00000003a0047221 */ /* 0x000fe40000010000 */
[----:B------:R-:W2:Y:S01]  /*7fb0*/  MUFU.EX2 R158, R158 ;  /* 0x0000009e009e7308 */ /* 0x000ea20000000800 */
[----:B---3--:R-:W-:-:S01]  /*7fc0*/  FADD.FTZ R195, R181, R188 ;  /* 0x000000bcb5c37221 */ /* 0x008fc20000010000 */
[----:B------:R-:W-:-:S03]  /*7fd0*/  FADD.FTZ R3, R139, R4 ;  /* 0x000000048b037221 */ /* 0x000fc60000010000 */
[----:B------:R-:W-:Y:S01]  /*7fe0*/  FADD.FTZ R188, R8, R195 ;  /* 0x000000c308bc7221 */ /* 0x000fe20000010000 */
[----:B------:R-:W-:-:S02]  /*7ff0*/  FADD.FTZ R4, R138, R3 ;  /* 0x000000038a047221 */ /* 0x000fc40000010000 */
[----:B------:R-:W3:Y:S01]  /*8000*/  MUFU.EX2 R163, R163 ;  /* 0x000000a300a37308 */ /* 0x000ee20000000800 */
[----:B-1----:R-:W-:-:S01]  /*8010*/  FADD.FTZ R195, R159, R188 ;  /* 0x000000bc9fc37221 */ /* 0x002fc20000010000 */
[----:B------:R-:W-:Y:S01]  /*8020*/  FADD.FTZ R3, R147, R4 ;  /* 0x0000000493037221 */ /* 0x000fe20000010000 */
[----:B------:R-:W-:-:S01]  /*8030*/  FFMA.FTZ R188, R2, R237, -R133 ;  /* 0x000000ed02bc7223 */ /* 0x000fc20000010885 */
[----:B------:R-:W-:Y:S02]  /*8040*/  WARPGROUP.DEPBAR.LE gsb0, 0x0 ;  /* 0x00008000000079c5 */ /* 0x000fe40000010000 */
[----:B------:R-:W-:-:S01]  /*8050*/  FADD.FTZ R4, R146, R3 ;  /* 0x0000000392047221 */ /* 0x000fc20000010000 */
[----:B------:R-:W-:Y:S01]  /*8060*/  FFMA.FTZ R133, R2, R136, -R133 ;  /* 0x0000008802857223 */ /* 0x000fe20000010885 */
[----:B------:R-:W1:Y:S01]  /*8070*/  MUFU.EX2 R166, R166 ;  /* 0x000000a600a67308 */ /* 0x000e620000000800 */
[----:B--2---:R-:W-:-:S01]  /*8080*/  FADD.FTZ R190, R158, R195 ;  /* 0x000000c39ebe7221 */ /* 0x004fc20000010000 */
[----:B------:R-:W-:-:S04]  /*8090*/  FADD.FTZ R3, R123, R4 ;  /* 0x000000047b037221 */ /* 0x000fc80000010000 */
[----:B------:R-:W-:Y:S02]  /*80a0*/  FADD.FTZ R4, R122, R3 ;  /* 0x000000037a047221 */ /* 0x000fe40000010000 */
[----:B------:R-:W2:Y:S01]  /*80b0*/  MUFU.EX2 R167, R167 ;  /* 0x000000a700a77308 */ /* 0x000ea20000000800 */
[----:B---3--:R-:W-:-:S01]  /*80c0*/  FADD.FTZ R195, R163, R190 ;  /* 0x000000bea3c37221 */ /* 0x008fc20000010000 */
[----:B------:R-:W-:-:S06]  /*80d0*/  FADD.FTZ R4, R131, R4 ;  /* 0x0000000483047221 */ /* 0x000fcc0000010000 */
[----:B------:R-:W3:Y:S01]  /*80e0*/  MUFU.EX2 R184, R184 ;  /* 0x000000b800b87308 */ /* 0x000ee20000000800 */
[----:B-1----:R-:W-:-:S07]  /*80f0*/  FADD.FTZ R190, R166, R195 ;  /* 0x000000c3a6be7221 */ /* 0x002fce0000010000 */
[----:B------:R-:W1:Y:S01]  /*8100*/  MUFU.EX2 R157, R157 ;  /* 0x0000009d009d7308 */ /* 0x000e620000000800 */
[----:B--2---:R-:W-:-:S07]  /*8110*/  FADD.FTZ R195, R167, R190 ;  /* 0x000000bea7c37221 */ /* 0x004fce0000010000 */
[----:B------:R-:W2:Y:S01]  /*8120*/  MUFU.EX2 R142, R142 ;  /* 0x0000008e008e7308 */ /* 0x000ea20000000800 */
[----:B---3--:R-:W-:-:S01]  /*8130*/  FADD.FTZ R190, R184, R195 ;  /* 0x000000c3b8be7221 */ /* 0x008fc20000010000 */
[----:B------:R-:W-:-:S06]  /*8140*/  FADD.FTZ R195, R135, R4 ;  /* 0x0000000487c37221 */ /* 0x000fcc0000010000 */
        /* <DEDUP_REMOVED lines=12> */
[----:B-1----:R-:W-:-:S01]  /*8210*/  FADD.FTZ R4, R186, R3 ;  /* 0x00000003ba047221 */ /* 0x002fc20000010000 */
[----:B------:R-:W-:-:S05]  /*8220*/  IADD3 R3, -R230, 0xb, RZ ;  /* 0x0000000be6037810 */ /* 0x000fca0007ffe1ff */
[----:B------:R1:W-:Y:S06]  /*8230*/  BAR.ARV R3, 0x100 ;  /* 0x000400030000751d */ /* 0x0003ec0000002000 */
[----:B------:R-:W4:Y:S01]  /*8240*/  MUFU.EX2 R151, R151 ;  /* 0x0000009700977308 */ /* 0x000f220000000800 */
[----:B--2---:R-:W-:-:S01]  /*8250*/  FADD.FTZ R195, R161, R4 ;  /* 0x00000004a1c37221 */ /* 0x004fc20000010000 */
[----:B-1----:R-:W-:-:S03]  /*8260*/  @!P0 VIADD R3, R192, 0x33440 ;  /* 0x00033440c0038836 */ /* 0x002fc60000000000 */
[----:B---3--:R-:W-:Y:S02]  /*8270*/  FADD.FTZ R4, R150, R195 ;  /* 0x000000c396047221 */ /* 0x008fe40000010000 */
[----:B------:R-:W-:Y:S01]  /*8280*/  @!P0 PRMT R3, RZ, 0x654, R3 ;  /* 0x00000654ff038816 */ /* 0x000fe20000000003 */
[----:B------:R-:W1:Y:S03]  /*8290*/  MUFU.EX2 R188, R188 ;  /* 0x000000bc00bc7308 */ /* 0x000e660000000800 */
[----:B------:R2:W-:Y:S05]  /*82a0*/  @!P0 SYNCS.ARRIVE.TRANS64.RED.A1T0 RZ, [R3+URZ], RZ ;  /* 0x000000ff03ff89a7 */ /* 0x0005ea000810043f */
[----:B------:R-:W3:Y:S01]  /*82b0*/  MUFU.EX2 R165, R165 ;  /* 0x000000a500a57308 */ /* 0x000ee20000000800 */
[----:B----4-:R-:W-:-:S01]  /*82c0*/  FADD.FTZ R195, R151, R4 ;  /* 0x0000000497c37221 */ /* 0x010fc20000010000 */
[----:B------:R-:W-:-:S06]  /*82d0*/  FADD.FTZ R4, R120, R197 ;  /* 0x000000c578047221 */ /* 0x000fcc0000010000 */
[----:B------:R-:W4:Y:S01]  /*82e0*/  MUFU.EX2 R126, R126 ;  /* 0x0000007e007e7308 */ /* 0x000f220000000800 */
[----:B-1----:R-:W-:-:S01]  /*82f0*/  FADD.FTZ R190, R188, R195 ;  /* 0x000000c3bcbe7221 */ /* 0x002fc20000010000 */
[----:B------:R-:W-:-:S04]  /*8300*/  FADD.FTZ R195, R121, R4 ;  /* 0x0000000479c37221 */ /* 0x000fc80000010000 */
[----:B------:R-:W-:Y:S02]  /*8310*/  FADD.FTZ R4, R124, R195 ;  /* 0x000000c37c047221 */ /* 0x000fe40000010000 */
[----:B------:R-:W2:Y:S01]  /*8320*/  MUFU.EX2 R127, R127 ;  /* 0x0000007f007f7308 */ /* 0x000ea20000000800 */
[----:B---3--:R-:W-:-:S01]  /*8330*/  FADD.FTZ R197, R165, R190 ;  /* 0x000000bea5c57221 */ /* 0x008fc20000010000 */
[----:B------:R-:W-:-:S04]  /*8340*/  FADD.FTZ R4, R125, R4 ;  /* 0x000000047d047221 */ /* 0x000fc80000010000 */
[----:B------:R-:W-:Y:S02]  /*8350*/  FADD.FTZ R195, R149, R4 ;  /* 0x0000000495c37221 */ /* 0x000fe40000010000 */
[----:B------:R-:W1:Y:S01]  /*8360*/  MUFU.EX2 R130, R130 ;  /* 0x0000008200827308 */ /* 0x000e620000000800 */
[----:B----4-:R-:W-:-:S07]  /*8370*/  FADD.FTZ R136, R126, R197 ;  /* 0x000000c57e887221 */ /* 0x010fce0000010000 */
[----:B------:R-:W3:Y:S01]  /*8380*/  MUFU.EX2 R137, R137 ;  /* 0x0000008900897308 */ /* 0x000ee20000000800 */
[----:B--2---:R-:W-:-:S01]  /*8390*/  FADD.FTZ R3, R127, R136 ;  /* 0x000000887f037221 */ /* 0x004fc20000010000 */
[----:B------:R-:W-:-:S04]  /*83a0*/  FADD.FTZ R136, R162, R195 ;  /* 0x000000c3a2887221 */ /* 0x000fc80000010000 */
[----:B------:R-:W-:Y:S02]  /*83b0*/  FADD.FTZ R195, R129, R136 ;  /* 0x0000008881c37221 */ /* 0x000fe40000010000 */
[----:B------:R-:W2:Y:S01]  /*83c0*/  MUFU.EX2 R134, R134 ;  /* 0x0000008600867308 */ /* 0x000ea20000000800 */
[----:B-1----:R-:W-:-:S07]  /*83d0*/  FADD.FTZ R4, R130, R3 ;  /* 0x0000000382047221 */ /* 0x002fce0000010000 */
[----:B------:R-:W1:Y:S01]  /*83e0*/  MUFU.EX2 R133, R133 ;  /* 0x0000008500857308 */ /* 0x000e620000000800 */
[----:B---3--:R-:W-:-:S01]  /*83f0*/  FADD.FTZ R3, R137, R4 ;  /* 0x0000000489037221 */ /* 0x008fc20000010000 */
[----:B------:R-:W-:-:S03]  /*8400*/  FADD.FTZ R4, R10, R195 ;  /* 0x000000c30a047221 */ /* 0x000fc60000010000 */
[----:B--2---:R-:W-:-:S04]  /*8410*/  FADD.FTZ R3, R134, R3 ;  /* 0x0000000386037221 */ /* 0x004fc80000010000 */
[----:B-1----:R-:W-:Y:S01]  /*8420*/  FADD.FTZ R3, R133, R3 ;  /* 0x0000000385037221 */ /* 0x002fe20000010000 */
[----:B------:R-:W-:Y:S06]  /*8430*/  @!P1 BRA `(.L_x_4652) ;  /* 0x0000000000049947 */ /* 0x000fec0003800000 */
[----:B------:R-:W-:Y:S01]  /*8440*/  BPT.TRAP 0x1 ;  /* 0x000000040000795c */ /* 0x000fe20000300000 */
.L_x_4652:
[----:B------:R-:W-:Y:S01]  /*8450*/  ULEA UR10, UR56, UR37, 0x3 ;  /* 0x00000025380a7291 */ /* 0x000fe2000f8e183f */
[----:B------:R-:W-:Y:S01]  /*8460*/  ISETP.LT.AND P2, PT, R5, UR41, PT ;  /* 0x0000002905007c0c */ /* 0x000fe2000bf41270 */
        /* <DEDUP_REMOVED lines=143> */
[----:B------:R-:W-:Y:S02]  /*8d60*/  IMAD.MOV.U32 R7, RZ, RZ, R0 ;  /* 0x000000ffff077224 */ /* 0x000fe400078e0000 */
[----:B------:R-:W-:Y:S01]  /*8d70*/  IMAD.MOV.U32 R6, RZ, RZ, R16 ;  /* 0x000000ffff067224 */ /* 0x000fe200078e0010 */
[----:B------:R-:W-:Y:S06]  /*8d80*/  @P2 BRA `(.L_x_4653) ;  /* 0xffffffc4008c2947 */ /* 0x000fec000383ffff */
[----:B------:R-:W-:Y:S01]  /*8d90*/  UMOV UR48, UR55 ;  /* 0x0000003700307c82 */ /* 0x000fe20008000000 */
[----:B------:R-:W-:-:S05]  /*8da0*/  UMOV UR45, UR11 ;  /* 0x0000000b002d7c82 */ /* 0x000fca0008000000 */
.L_x_4643:
[----:B------:R-:W-:-:S13]  /*8db0*/  ISETP.LE.AND P2, PT, RZ, UR45, PT ;  /* 0x0000002dff007c0c */ /* 0x000fda000bf43270 */
[----:B------:R-:W-:Y:S05]  /*8dc0*/  @!P2 BRA `(.L_x_4654) ;  /* 0x0000002c0094a947 */ /* 0x000fea0003800000 */
[----:B------:R-:W-:Y:S01]  /*8dd0*/  IMAD.MOV.U32 R6, RZ, RZ, R9 ;  /* 0x000000ffff067224 */ /* 0x000fe200078e0009 */
[----:B------:R-:W-:Y:S01]  /*8de0*/  UMOV UR41, UR48 ;  /* 0x0000003000297c82 */ /* 0x000fe20008000000 */
[----:B------:R-:W-:Y:S02]  /*8df0*/  IMAD.MOV.U32 R5, RZ, RZ, R0 ;  /* 0x000000ffff057224 */ /* 0x000fe400078e0000 */
[----:B------:R-:W-:-:S07]  /*8e00*/  IMAD.MOV.U32 R7, RZ, RZ, R16 ;  /* 0x000000ffff077224 */ /* 0x000fce00078e0010 */
.L_x_4664:
[----:B------:R-:W-:Y:S01]  /*8e10*/  UIADD3 UR48, UR41, 0x1, URZ ;  /* 0x0000000129307890 */ /* 0x000fe2000fffe03f */
[----:B------:R-:W-:-:S03]  /*8e20*/  ISETP.NE.AND P3, PT, RZ, UR38, PT ;  /* 0x00000026ff007c0c */ /* 0x000fc6000bf65270 */
[----:B------:R-:W-:-:S04]  /*8e30*/  UISETP.NE.AND UP0, UPT, UR48, 0x2, UPT ;  /* 0x000000023000788c */ /* 0x000fc8000bf05270 */
[----:B------:R-:W-:Y:S02]  /*8e40*/  USEL UR6, URZ, 0x1, UP0 ;  /* 0x000000013f067887 */ /* 0x000fe40008000000 */
[----:B------:R-:W-:-:S04]  /*8e50*/  USEL UR48, UR48, URZ, UP0 ;  /* 0x0000003f30307287 */ /* 0x000fc80008000000 */
[----:B------:R-:W-:Y:S01]  /*8e60*/  LOP3.LUT R16, R7, UR6, RZ, 0x3c, !PT ;  /* 0x0000000607107c12 */ /* 0x000fe2000f8e3cff */
[----:B------:R-:W-:Y:S07]  /*8e70*/  @P3 BRA `(.L_x_4655) ;  /* 0x0000000000283947 */ /* 0x000fee0003800000 */
[----:B------:R-:W-:Y:S05]  /*8e80*/  @!P1 BRA `(.L_x_4656) ;  /* 0x0000000000049947 */ /* 0x000fea0003800000 */
[----:B------:R-:W-:Y:S01]  /*8e90*/  BPT.TRAP 0x1 ;  /* 0x000000040000795c */ /* 0x000fe20000300000 */
.L_x_4656:
[----:B------:R-:W-:Y:S01]  /*8ea0*/  ULEA UR6, UR48, UR37, 0x3 ;  /* 0x0000002530067291 */ /* 0x000fe2000f8e183f */
[----:B------:R-:W-:-:S08]  /*8eb0*/  SHF.L.U32 R0, R16, 0x1f, RZ ;  /* 0x0000001f10007819 */ /* 0x000fd000000006ff */
[----:B------:R1:W2:Y:S01]  /*8ec0*/  SYNCS.PHASECHK.TRANS64.TRYWAIT P2, [UR6+0x33430], R0 ;  /* 0x03343000ff0075a7 */ /* 0x0002a20008040146 */
[----:B------:R-:W-:Y:S05]  /*8ed0*/  @!P1 BRA `(.L_x_4657) ;  /* 0x0000000000049947 */ /* 0x000fea0003800000 */
[----:B------:R-:W-:Y:S01]  /*8ee0*/  BPT.TRAP 0x1 ;  /* 0x000000040000795c */ /* 0x000fe20000300000 */
.L_x_4657:
[----:B--2---:R-:W-:Y:S05]  /*8ef0*/  @P2 BRA `(.L_x_4655) ;  /* 0x0000000000082947 */ /* 0x004fea0003800000 */
[----:B------:R-:W2:Y:S02]  /*8f00*/  SYNCS.PHASECHK.TRANS64.TRYWAIT P2, [UR6+0x33430], R0 ;  /* 0x03343000ff0075a7 */ /* 0x000ea40008040146 */
[----:B--2---:R-:W-:Y:S05]  /*8f10*/  @!P2 BRA `(.L_x_4658) ;  /* 0x0000009c00d4a947 */ /* 0x004fea0003800000 */
.L_x_4655:
[----:B------:R-:W3:Y:S01]  /*8f20*/  S2R R8, SR_TID.X ;  /* 0x0000000000087919 */ /* 0x000ee20000002100 */
        /* <DEDUP_REMOVED lines=187> */
.L_x_4660:
[----:B------:R-:W-:Y:S01]  /*9ae0*/  ULEA UR6, UR41, UR37, 0x3 ;  /* 0x0000002529067291 */ /* 0x000fe2000f8e183f */
[----:B------:R-:W-:-:S08]  /*9af0*/  SHF.L.U32 R0, R7, 0x1f, RZ ;  /* 0x0000001f07007819 */ /* 0x000fd000000006ff */
[----:B------:R1:W2:Y:S01]  /*9b00*/  SYNCS.PHASECHK.TRANS64.TRYWAIT P2, [UR6+0x33450], R0 ;  /* 0x03345000ff0075a7 */ /* 0x0002a20008040146 */
[----:B------:R-:W-:Y:S05]  /*9b10*/  @!P1 BRA `(.L_x_4661) ;  /* 0x0000000000049947 */ /* 0x000fea0003800000 */
[----:B------:R-:W-:Y:S01]  /*9b20*/  BPT.TRAP 0x1 ;  /* 0x000000040000795c */ /* 0x000fe20000300000 */
.L_x_4661:
[----:B--2---:R-:W-:Y:S05]  /*9b30*/  @P2 BRA `(.L_x_4659) ;  /* 0x0000000000082947 */ /* 0x004fea0003800000 */
[----:B------:R-:W2:Y:S02]  /*9b40*/  SYNCS.PHASECHK.TRANS64.TRYWAIT P2, [UR6+0x33450], R0 ;  /* 0x03345000ff0075a7 */ /* 0x000ea40008040146 */
[----:B--2---:R-:W-:Y:S05]  /*9b50*/  @!P2 BRA `(.L_x_4662) ;  /* 0x0000009000dca947 */ /* 0x004fea0003800000 */
.L_x_4659:
[----:B------:R-:W-:Y:S01]  /*9b60*/  UIADD3 UR6, UR37, 0x200, URZ ;  /* 0x0000020025067890 */ /* 0x000fe2000fffe03f */
[----:B------:R-:W-:Y:S01]  /*9b70*/  WARPGROUP.ARRIVE ;  /* 0x00000000000079c5 */ /* 0x000fe20000000000 */
[----:B------:R-:W-:Y:S01]  /*9b80*/  UMOV UR7, 0xc0000010 ;  /* 0xc000001000077882 */ /* 0x000fe20000000000 */
[----:B------:R-:W-:Y:S01]  /*9b90*/  UMOV UR11, 0xc0000010 ;  /* 0xc0000010000b7882 */ /* 0x000fe20000000000 */
[----:B------:R-:W-:Y:S01]  /*9ba0*/  USHF.R.U32.HI UR6, URZ, 0x4, UR6 ;  /* 0x000000043f067899 */ /* 0x000fe20008011606 */
[----:B-12---:R-:W-:Y:S02]  /*9bb0*/  FMNMX.FTZ R0, R184, R5, !PT ;  /* 0x00000005b8007209 */ /* 0x006fe40007810000 */
        /* <DEDUP_REMOVED lines=10> */
[----:B------:R-:W-:Y:S01]  /*9c60*/  FMNMX.FTZ R9, R191, R8, !PT ;  /* 0x00000008bf097209 */ /* 0x000fe20007810000 */
[----:B------:R-:W-:Y:S01]  /*9c70*/  UIADD3 UR10, UR6, 0x180, URZ ;  /* 0x00000180060a7890 */ /* 0x000fe2000fffe03f */
[----:B------:R-:W-:-:S02]  /*9c80*/  FMNMX.FTZ R0, R192, R7, !PT ;  /* 0x00000007c0007209 */ /* 0x000fc40007810000 */
[----:B------:R-:W-:Y:S02]  /*9c90*/  FMNMX.FTZ R8, R194, R9, !PT ;  /* 0x00000009c2087209 */ /* 0x000fe40007810000 */
[----:B------:R-:W-:Y:S01]  /*9ca0*/  QGMMA.64x192x32.F32.E4M3.E4M3 R24, R216, gdesc[UR4], R24, gsb0 ;  /* 0x02e00004d8187df3 */ /* 0x000fe20008000818 */
[----:B------:R-:W-:Y:S01]  /*9cb0*/  FMNMX.FTZ R7, R193, R0, !PT ;  /* 0x00000000c1077209 */ /* 0x000fe20007810000 */
[----:B------:R-:W-:Y:S01]  /*9cc0*/  UMOV UR7, 0xc0000010 ;  /* 0xc000001000077882 */ /* 0x000fe20000000000 */
        /* <DEDUP_REMOVED lines=79> */
[----:B------:R-:W-:-:S01]  /*a1c0*/  FADD.FTZ R7, -R9, R6 ;  /* 0x0000000609077221 */ /* 0x000fc20000010100 */
[----:B------:R-:W-:Y:S02]  /*a1d0*/  WARPGROUP.DEPBAR.LE gsb0, 0x0 ;  /* 0x00008000000079c5 */ /* 0x000fe40000010000 */
[----:B------:R-:W-:Y:S01]  /*a1e0*/  WARPGROUP.ARRIVE ;  /* 0x00000000000079c5 */ /* 0x000fe20000000000 */
[C---:B------:R-:W-:Y:S01]  /*a1f0*/  FMUL.FTZ R6, R2.reuse, R7 ;  /* 0x0000000702067220 */ /* 0x040fe20000410000 */
[----:B------:R-:W-:-:S01]  /*a200*/  FFMA.FTZ R7, R2, R0, -8 ;  /* 0xc100000002077423 */ /* 0x000fc20000010000 */
[----:B------:R-:W-:-:S03]  /*a210*/  FMUL.FTZ R5, R2, R5 ;  /* 0x0000000502057220 */ /* 0x000fc60000410000 */
[----:B------:R-:W-:Y:S01]  /*a220*/  QGMMA.64x192x32.F32.E4M3.E4M3 R24, R212, gdesc[UR8], R24, gsb0 ;  /* 0x02e00008d4187df3 */ /* 0x000fe20008000818 */
[----:B------:R-:W-:Y:S01]  /*a230*/  UIADD3 UR10, UR6, 0x300, URZ ;  /* 0x00000300060a7890 */ /* 0x000fe2000fffe03f */
[C-C-:B------:R-:W-:Y:S01]  /*a240*/  FFMA.FTZ R20, R2.reuse, R168, -R7.reuse ;  /* 0x000000a802147223 */ /* 0x140fe20000010807 */
[----:B------:R-:W-:Y:S01]  /*a250*/  UMOV UR11, 0xc0000010 ;  /* 0xc0000010000b7882 */ /* 0x000fe20000000000 */
        /* <DEDUP_REMOVED lines=38> */
[C---:B------:R-:W-:Y:S01]  /*a4c0*/  FFMA.FTZ R7, R2.reuse, R133, -R7 ;  /* 0x0000008502077223 */ /* 0x040fe20000010807 */
[----:B------:R-:W-:-:S01]  /*a4d0*/  FFMA.FTZ R133, R2, R9, -8 ;  /* 0xc100000002857423 */ /* 0x000fc20000010009 */
[----:B------:R-:W-:Y:S01]  /*a4e0*/  MUFU.EX2 R5, R5 ;  /* 0x0000000500057308 */ /* 0x000fe20000000800 */
[----:B------:R-:W-:-:S02]  /*a4f0*/  IADD3 R192, -R230, 0xb, RZ ;  /* 0x0000000be6c07810 */ /* 0x000fc40007ffe1ff */
[C-C-:B------:R-:W-:Y:S01]  /*a500*/  FFMA.FTZ R185, R2.reuse, R186, -R133.reuse ;  /* 0x000000ba02b97223 */ /* 0x140fe20000010885 */
[----:B------:R-:W-:-:S01]  /*a510*/  FFMA.FTZ R180, R2, R187, -R133 ;  /* 0x000000bb02b47223 */ /* 0x000fc20000010885 */
[C-C-:B------:R-:W-:Y:S01]  /*a520*/  FFMA.FTZ R184, R2.reuse, R190, -R133.reuse ;  /* 0x000000be02b87223 */ /* 0x140fe20000010885 */
[----:B------:R-:W-:-:S01]  /*a530*/  FFMA.FTZ R187, R2, R191, -R133 ;  /* 0x000000bf02bb7223 */ /* 0x000fc20000010885 */
[C-C-:B------:R-:W-:Y:S01]  /*a540*/  FFMA.FTZ R186, R2.reuse, R194, -R133.reuse ;  /* 0x000000c202ba7223 */ /* 0x140fe20000010885 */
        /* <DEDUP_REMOVED lines=33> */
[----:B--2---:R-:W-:-:S01]  /*a760*/  FFMA.FTZ R3, R6, R3, R185 ;  /* 0x0000000306037223 */ /* 0x004fc200000100b9 */
[C-C-:B------:R-:W-:Y:S01]  /*a770*/  FFMA.FTZ R122, R2.reuse, R122, -R133.reuse ;  /* 0x0000007a027a7223 */ /* 0x140fe20000010885 */
[----:B------:R-:W-:-:S01]  /*a780*/  FFMA.FTZ R123, R2, R123, -R133 ;  /* 0x0000007b027b7223 */ /* 0x000fc20000010885 */
[C-C-:B------:R-:W-:Y:S01]  /*a790*/  FFMA.FTZ R126, R2.reuse, R126, -R133.reuse ;  /* 0x0000007e027e7223 */ /* 0x140fe20000010885 */
[----:B------:R-:W-:-:S01]  /*a7a0*/  FFMA.FTZ R127, R2, R127, -R133 ;  /* 0x0000007f027f7223 */ /* 0x000fc20000010885 */
[C-C-:B------:R-:W-:Y:S01]  /*a7b0*/  FFMA.FTZ R130, R2.reuse, R130, -R133.reuse ;  /* 0x0000008202827223 */ /* 0x140fe20000010885 */
[----:B------:R-:W-:-:S01]  /*a7c0*/  FFMA.FTZ R131, R2, R131, -R133 ;  /* 0x0000008302837223 */ /* 0x000fc20000010885 */
[----:B------:R-:W2:Y:S01]  /*a7d0*/  MUFU.EX2 R10, R10 ;  /* 0x0000000a000a7308 */ /* 0x000ea20000000800 */
[----:B-1----:R-:W-:-:S01]  /*a7e0*/  FADD.FTZ R193, R11, R4 ;  /* 0x000000040bc17221 */ /* 0x002fc20000010000 */
[C-C-:B------:R-:W-:Y:S01]  /*a7f0*/  FFMA.FTZ R134, R2.reuse, R134, -R133.reuse ;  /* 0x0000008602867223 */ /* 0x140fe20000010885 */
[----:B------:R-:W-:-:S05]  /*a800*/  FFMA.FTZ R133, R2, R135, -R133 ;  /* 0x0000008702857223 */ /* 0x000fca0000010885 */
        /* <DEDUP_REMOVED lines=34> */
[----:B------:R-:W-:Y:S01]  /*aa30*/  UMOV UR11, 0xc0000010 ;  /* 0xc0000010000b7882 */ /* 0x000fe20000000000 */
[----:B------:R-:W-:-:S03]  /*aa40*/  UIADD3 UR6, UR6, 0x600, URZ ;  /* 0x0000060006067890 */ /* 0x000fc6000fffe03f */
        /* <DEDUP_REMOVED lines=54> */
[----:B------:R-:W-:Y:S01]  /*adb0*/  QGMMA.64x192x32.F32.E4M3.E4M3 R24, R204, gdesc[UR8], R24, gsb0 ;  /* 0x02e00008cc187df3 */ /* 0x000fe20008000818 */
[----:B-1----:R-:W-:-:S05]  /*adc0*/  FADD.FTZ R4, R164, R3 ;  /* 0x00000003a4047221 */ /* 0x002fca0000010000 */
[----:B------:R-:W1:Y:S08]  /*add0*/  MUFU.EX2 R165, R165 ;  /* 0x000000a500a57308 */ /* 0x000e700000000800 */
        /* <DEDUP_REMOVED lines=32> */
[----:B------:R-:W-:-:S05]  /*afe0*/  IMAD.U32 R3, RZ, RZ, UR48 ;  /* 0x00000030ff037e24 */ /* 0x000fca000f8e00ff */
[----:B------:R-:W-:Y:S01]  /*aff0*/  @!P0 LEA R3, R3, UR37, 0x3 ;  /* 0x0000002503038c11 */ /* 0x000fe2000f8e18ff */
[----:B------:R-:W3:Y:S01]  /*b000*/  MUFU.EX2 R151, R151 ;  /* 0x0000009700977308 */ /* 0x000ee20000000800 */
[----:B-1----:R-:W-:-:S03]  /*b010*/  FADD.FTZ R190, R150, R193 ;  /* 0x000000c196be7221 */ /* 0x002fc60000010000 */
[----:B------:R-:W-:-:S04]  /*b020*/  @!P0 VIADD R3, R3, 0x33440 ;  /* 0x0003344003038836 */ /* 0x000fc80000000000 */
[----:B------:R-:W1:Y:S01]  /*b030*/  MUFU.EX2 R120, R120 ;  /* 0x0000007800787308 */ /* 0x000e620000000800 */
[----:B--2---:R-:W-:-:S01]  /*b040*/  FADD.FTZ R193, R149, R4 ;  /* 0x0000000495c17221 */ /* 0x004fc20000010000 */
[----:B------:R-:W-:-:S06]  /*b050*/  @!P0 PRMT R3, RZ, 0x654, R3 ;  /* 0x00000654ff038816 */ /* 0x000fcc0000000003 */
        /* <DEDUP_REMOVED lines=10> */
[----:B------:R-:W-:Y:S01]  /*b100*/  MUFU.EX2 R125, R125 ;  /* 0x0000007d007d7308 */ /* 0x000fe20000000800 */
[----:B--2---:R-:W-:-:S07]  /*b110*/  FADD.FTZ R4, R124, R193 ;  /* 0x000000c17c047221 */ /* 0x004fce0000010000 */
[----:B------:R-:W1:Y:S01]  /*b120*/  MUFU.EX2 R127, R127 ;  /* 0x0000007f007f7308 */ /* 0x000e620000000800 */
[----:B---3--:R-:W-:-:S01]  /*b130*/  FADD.FTZ R190, R126, R195 ;  /* 0x000000c37ebe7221 */ /* 0x008fc20000010000 */
[----:B------:R-:W-:Y:S02]  /*b140*/  WARPGROUP.DEPBAR.LE gsb0, 0x0 ;  /* 0x00008000000079c5 */ /* 0x000fe40000010000 */
[----:B------:R-:W-:-:S04]  /*b150*/  WARPGROUP.ARRIVE ;  /* 0x00000000000079c5 */ /* 0x000fc80000000000 */
[----:B------:R-:W-:Y:S02]  /*b160*/  MUFU.EX2 R128, R128 ;  /* 0x0000008000807308 */ /* 0x000fe40000000800 */
[----:B------:R-:W-:Y:S06]  /*b170*/  QGMMA.64x192x32.F32.E4M3.E4M3 R24, R200, gdesc[UR4], R24, gsb0 ;  /* 0x02e00004c8187df3 */ /* 0x000fec0008000818 */
        /* <DEDUP_REMOVED lines=10> */
[----:B--2---:R-:W-:-:S01]  /*b220*/  FADD.FTZ R135, R134, R135 ;  /* 0x0000008786877221 */ /* 0x004fc20000010000 */
[----:B------:R-:W-:-:S02]  /*b230*/  WARPGROUP.DEPBAR.LE gsb0, 0x0 ;  /* 0x00008000000079c5 */ /* 0x000fc40000010000 */
[----:B------:R2:W-:Y:S06]  /*b240*/  BAR.ARV R192, 0x100 ;  /* 0x000400c00000751d */ /* 0x0005ec0000002000 */
[----:B------:R3:W-:Y:S02]  /*b250*/  @!P0 SYNCS.ARRIVE.TRANS64.RED.A1T0 RZ, [R3+URZ], RZ ;  /* 0x000000ff03ff89a7 */ /* 0x0007e4000810043f */
[----:B---3--:R-:W-:-:S04]  /*b260*/  FADD.FTZ R3, R125, R4 ;  /* 0x000000047d037221 */ /* 0x008fc80000010000 */
[----:B------:R-:W-:-:S04]  /*b270*/  FADD.FTZ R4, R128, R3 ;  /* 0x0000000380047221 */ /* 0x000fc80000010000 */
[----:B------:R-:W-:-:S04]  /*b280*/  FADD.FTZ R3, R129, R4 ;  /* 0x0000000481037221 */ /* 0x000fc80000010000 */
[----:B------:R-:W-:Y:S01]  /*b290*/  FADD.FTZ R4, R132, R3 ;  /* 0x0000000384047221 */ /* 0x000fe20000010000 */
[----:B-1----:R-:W-:-:S03]  /*b2a0*/  FADD.FTZ R3, R133, R135 ;  /* 0x0000008785037221 */ /* 0x002fc60000010000 */
[----:B------:R-:W-:Y:S01]  /*b2b0*/  FADD.FTZ R4, R7, R4 ;  /* 0x0000000407047221 */ /* 0x000fe20000010000 */
[----:B--2---:R-:W-:Y:S06]  /*b2c0*/  @!P1 BRA `(.L_x_4663) ;  /* 0x0000000000049947 */ /* 0x004fec0003800000 */
[----:B------:R-:W-:Y:S01]  /*b2d0*/  BPT.TRAP 0x1 ;  /* 0x000000040000795c */ /* 0x000fe20000300000 */
.L_x_4663:
        /* <DEDUP_REMOVED lines=146> */
[----:B------:R-:W-:Y:S01]  /*bc00*/  F2FP.SATFINITE.E4M3.F32.PACK_AB_MERGE_C R203, R131, R130, R134 ;  /* 0x0000008283cb723e */ /* 0x000fe20004807086 */
[----:B------:R-:W-:Y:S06]  /*bc10*/  @P2 BRA `(.L_x_4664) ;  /* 0xffffffd0007c2947 */ /* 0x000fec000383ffff */
.L_x_4654:
[----:B------:R-:W-:Y:S06]  /*bc20*/  BAR.ARV 0x8, 0x120 ;  /* 0x0204800000007b1d */ /* 0x000fec0000002000 */
[----:B------:R-:W-:Y:S05]  /*bc30*/  @!P1 BRA `(.L_x_4665) ;  /* 0x0000000000049947 */ /* 0x000fea0003800000 */
[----:B------:R-:W-:Y:S01]  /*bc40*/  BPT.TRAP 0x1 ;  /* 0x000000040000795c */ /* 0x000fe20000300000 */
.L_x_4665:
[----:B------:R-:W-:Y:S01]  /*bc50*/  ULEA UR5, UR48, UR37, 0x3 ;  /* 0x0000002530057291 */ /* 0x000fe2000f8e183f */
[----:B------:R-:W-:-:S08]  /*bc60*/  SHF.L.U32 R5, R16, 0x1f, RZ ;  /* 0x0000001f10057819 */ /* 0x000fd000000006ff */
[----:B------:R1:W2:Y:S01]  /*bc70*/  SYNCS.PHASECHK.TRANS64.TRYWAIT P0, [UR5+0x33450], R5 ;  /* 0x03345005ff0075a7 */ /* 0x0002a20008000145 */
[----:B------:R-:W-:Y:S05]  /*bc80*/  @!P1 BRA `(.L_x_4666) ;  /* 0x0000000000049947 */ /* 0x000fea0003800000 */
[----:B------:R-:W-:Y:S01]  /*bc90*/  BPT.TRAP 0x1 ;  /* 0x000000040000795c */ /* 0x000fe20000300000 */
.L_x_4666:
[----:B--2---:R-:W-:Y:S05]  /*bca0*/  @P0 BRA `(.L_x_4667) ;  /* 0x0000000000080947 */ /* 0x004fea0003800000 */
[----:B------:R-:W2:Y:S02]  /*bcb0*/  SYNCS.PHASECHK.TRANS64.TRYWAIT P0, [UR5+0x33450], R5 ;  /* 0x03345005ff0075a7 */ /* 0x000ea40008000145 */
[----:B--2---:R-:W-:Y:S05]  /*bcc0*/  @!P0 BRA `(.L_x_4668) ;  /* 0x0000007000988947 */ /* 0x004fea0003800000 */
.L_x_4667:
[----:B------:R-:W-:Y:S01]  /*bcd0*/  UIADD3 UR37, UR37, 0x200, URZ ;  /* 0x0000020025257890 */ /* 0x000fe2000fffe03f */
[----:B------:R-:W-:Y:S01]  /*bce0*/  WARPGROUP.ARRIVE ;  /* 0x00000000000079c5 */ /* 0x000fe20000000000 */
[----:B------:R-:W-:Y:S01]  /*bcf0*/  UMOV UR7, 0xc0000010 ;  /* 0xc000001000077882 */ /* 0x000fe20000000000 */
[----:B------:R-:W3:Y:S01]  /*bd00*/  LDC.64 R12, c[0x0][0x9a0] ;  /* 0x00026800ff0c7b82 */ /* 0x000ee20000000a00 */
[----:B------:R-:W-:Y:S01]  /*bd10*/  USHF.R.U32.HI UR37, URZ, 0x4, UR37 ;  /* 0x000000043f257899 */ /* 0x000fe20008011625 */
[----:B-12---:R-:W-:-:S03]  /*bd20*/  IMAD.U32 R5, RZ, RZ, UR44 ;  /* 0x0000002cff057e24 */ /* 0x006fc6000f8e00ff */
[----:B------:R-:W-:-:S04]  /*bd30*/  ULOP3.LUT UR37, UR37, 0x3fff, URZ, 0xc0, !UPT ;  /* 0x00003fff25257892 */ /* 0x000fc8000f8ec03f */
[----:B------:R-:W-:-:S04]  /*bd40*/  ULOP3.LUT UR4, UR37, 0x10000, URZ, 0xfc, !UPT ;  /* 0x0001000025047892 */ /* 0x000fc8000f8efc3f */
[----:B------:R-:W-:-:S07]  /*bd50*/  UIMAD UR4, UR48, 0x780, UR4 ;  /* 0x00000780300478a4 */ /* 0x000fce000f8e0204 */
[----:B------:R-:W-:Y:S02]  /*bd60*/  UMOV UR6, UR4 ;  /* 0x0000000400067c82 */ /* 0x000fe40008000000 */
[----:B------:R-:W-:Y:S01]  /*bd70*/  QGMMA.64x192x32.F32.E4M3.E4M3 R24, R216, gdesc[UR4], R24, gsb0 ;  /* 0x02e00004d8187df3 */ /* 0x000fe20008000818 */
[----:B------:R-:W-:Y:S01]  /*bd80*/  UIADD3 UR6, UR4, 0x180, URZ ;  /* 0x0000018004067890 */ /* 0x000fe2000fffe03f */
[----:B---3--:R-:W-:Y:S01]  /*bd90*/  ISETP.NE.U32.AND P0, PT, R12, RZ, PT ;  /* 0x000000ff0c00720c */ /* 0x008fe20003f05070 */
[----:B------:R-:W-:-:S03]  /*bda0*/  UMOV UR7, 0xc0000010 ;  /* 0xc000001000077882 */ /* 0x000fc60000000000 */
[----:B------:R-:W-:-:S13]  /*bdb0*/  ISETP.NE.AND.EX P0, PT, R13, RZ, PT, P0 ;  /* 0x000000ff0d00720c */ /* 0x000fda0003f05300 */
[----:B------:R-:W1:Y:S01]  /*bdc0*/  @P0 LDC.64 R10, c[0x0][0x9c8] ;  /* 0x00027200ff0a0b82 */ /* 0x000e620000000a00 */
[----:B------:R-:W-:-:S07]  /*bdd0*/  @P0 SHF.R.S32.HI R5, RZ, 0x1f, R5 ;  /* 0x0000001fff050819 */ /* 0x000fce0000011405 */
[----:B------:R-:W2:Y:S01]  /*bde0*/  @P0 LDC.64 R14, c[0x0][0x9d0] ;  /* 0x00027400ff0e0b82 */ /* 0x000ea20000000a00 */
[----:B-1----:R-:W-:Y:S01]  /*bdf0*/  @P0 IMAD R6, R5, R10, RZ ;  /* 0x0000000a05060224 */ /* 0x002fe200078e02ff */
[----:B------:R-:W-:-:S03]  /*be00*/  @P0 SHF.R.S32.HI R5, RZ, 0x1f, R224 ;  /* 0x0000001fff050819 */ /* 0x000fc600000114e0 */
[----:B------:R-:W-:Y:S02]  /*be10*/  @P0 IMAD R11, R11, UR44, R6 ;  /* 0x0000002c0b0b0c24 */ /* 0x000fe4000f8e0206 */
[----:B------:R-:W-:-:S04]  /*be20*/  @P0 IMAD.WIDE.U32 R6, R10, UR44, RZ ;  /* 0x0000002c0a060c25 */ /* 0x000fc8000f8e00ff */
[-C--:B--2---:R-:W-:Y:S02]  /*be30*/  @P0 IMAD R5, R5, R14.reuse, RZ ;  /* 0x0000000e05050224 */ /* 0x084fe400078e02ff */
[----:B------:R-:W-:Y:S02]  /*be40*/  @P0 IMAD.IADD R7, R7, 0x1, R11 ;  /* 0x0000000107070824 */ /* 0x000fe400078e020b */
[C---:B------:R-:W-:Y:S02]  /*be50*/  @P0 IMAD R5, R224.reuse, R15, R5 ;  /* 0x0000000fe0050224 */ /* 0x040fe400078e0205 */
[----:B------:R-:W-:-:S04]  /*be60*/  @P0 IMAD.WIDE.U32 R6, R224, R14, R6 ;  /* 0x0000000ee0060225 */ /* 0x000fc800078e0006 */
[----:B------:R-:W-:Y:S01]  /*be70*/  @P0 IMAD.IADD R5, R7, 0x1, R5 ;  /* 0x0000000107050824 */ /* 0x000fe200078e0205 */
[----:B------:R-:W-:-:S04]  /*be80*/  @P0 LEA R10, P2, R6, R12, 0x2 ;  /* 0x0000000c060a0211 */ /* 0x000fc800078410ff */
[----:B------:R-:W-:Y:S01]  /*be90*/  @P0 LEA.HI.X R11, R6, R13, R5, 0x2, P2 ;  /* 0x0000000d060b0211 */ /* 0x000fe200010f1405 */
[----:B------:R-:W-:-:S06]  /*bea0*/  IMAD.MOV.U32 R5, RZ, RZ, 0x3f800000 ;  /* 0x3f800000ff057424 */ /* 0x000fcc00078e00ff */
[----:B------:R1:W2:Y:S01]  /*beb0*/  @P0 LDG.E R5, desc[UR46][R10.64] ;  /* 0x0000002e0a050981 */ /* 0x0002a2000c1e1900 */
        /* <DEDUP_REMOVED lines=10> */
[----:B------:R-:W-:Y:S01]  /*bf60*/  UIADD3 UR4, UR4, 0x600, URZ ;  /* 0x0000060004047890 */ /* 0x000fe2000fffe03f */
[----:B------:R-:W3:Y:S04]  /*bf70*/  SHFL.BFLY PT, R7, R4, 0x2, 0x1f ;  /* 0x0c401f0004077f89 */ /* 0x000ee800000e0000 */
[----:B------:R-:W4:Y:S01]  /*bf80*/  SHFL.BFLY PT, R8, R3, 0x2, 0x1f ;  /* 0x0c401f0003087f89 */ /* 0x000f2200000e0000 */
[----:B------:R-:W-:Y:S02]  /*bf90*/  WARPGROUP.DEPBAR.LE gsb0, 0x0 ;  /* 0x00008000000079c5 */ /* 0x000fe40000010000 */
[----:B------:R-:W-:-:S09]  /*bfa0*/  WARPGROUP.ARRIVE ;  /* 0x00000000000079c5 */ /* 0x000fd20000000000 */
[----:B------:R-:W-:Y:S01]  /*bfb0*/  QGMMA.64x192x32.F32.E4M3.E4M3 R24, R204, gdesc[UR4], R24, gsb0 ;  /* 0x02e00004cc187df3 */ /* 0x000fe20008000818 */
[----:B------:R-:W-:Y:S01]  /*bfc0*/  UMOV UR6, UR4 ;  /* 0x0000000400067c82 */ /* 0x000fe20008000000 */
[----:B------:R-:W-:Y:S01]  /*bfd0*/  UMOV UR7, 0xc0000010 ;  /* 0xc000001000077882 */ /* 0x000fe20000000000 */
        /* <DEDUP_REMOVED lines=18> */
[----:B------:R-:W-:-:S02]  /*c100*/  WARPGROUP.DEPBAR.LE gsb0, 0x0 ;  /* 0x00008000000079c5 */ /* 0x000fc40000010000 */
[----:B------:R-:W-:-:S06]  /*c110*/  WARPGROUP.ARRIVE ;  /* 0x00000000000079c5 */ /* 0x000fcc0000000000 */
[----:B------:R-:W-:Y:S01]  /*c120*/  QGMMA.64x192x32.F32.E4M3.E4M3 R24, R200, gdesc[UR4], R24, gsb0 ;  /* 0x02e00004c8187df3 */ /* 0x000fe20008000818 */
[C---:B------:R-:W-:Y:S01]  /*c130*/  @P2 FMUL.FTZ R7, R2.reuse, 0.69314718246459960938 ;  /* 0x3f31721802072820 */ /* 0x040fe20000410000 */
[----:B------:R-:W-:Y:S01]  /*c140*/  @P3 FMUL.FTZ R15, R2, 0.69314718246459960938 ;  /* 0x3f317218020f3820 */ /* 0x000fe20000410000 */
[----:B-1----:R-:W-:Y:S01]  /*c150*/  @P2 FMUL.FTZ R10, R10, 0.69314718246459960938 ;  /* 0x3f3172180a0a2820 */ /* 0x002fe20000410000 */
[----:B---3--:R-:W-:Y:S01]  /*c160*/  @P3 FMUL.FTZ R2, R11, 0.69314718246459960938 ;  /* 0x3f3172180b023820 */ /* 0x008fe20000410000 */
[----:B------:R-:W-:Y:S02]  /*c170*/  IMAD.MOV.U32 R3, RZ, RZ, -0x800000 ;  /* 0xff800000ff037424 */ /* 0x000fe400078e00ff */
[----:B--2---:R-:W-:Y:S01]  /*c180*/  FMUL.FTZ R6, R6, R5 ;  /* 0x0000000506067220 */ /* 0x004fe20000410000 */
[----:B------:R-:W-:Y:S02]  /*c190*/  IMAD.MOV.U32 R4, RZ, RZ, -0x800000 ;  /* 0xff800000ff047424 */ /* 0x000fe400078e00ff */
[----:B------:R-:W-:Y:S01]  /*c1a0*/  @P2 FFMA.FTZ R3, R7, R0, R10 ;  /* 0x0000000007032223 */ /* 0x000fe2000001000a */
[----:B------:R-:W-:-:S01]  /*c1b0*/  @P3 FFMA.FTZ R4, R15, R9, R2 ;  /* 0x000000090f043223 */ /* 0x000fc20000010002 */
[----:B----4-:R-:W-:Y:S01]  /*c1c0*/  FMUL.FTZ R0, R8, R5 ;  /* 0x0000000508007220 */ /* 0x010fe20000410000 */
[----:B------:R-:W-:-:S02]  /*c1d0*/  WARPGROUP.DEPBAR.LE gsb0, 0x0 ;  /* 0x00008000000079c5 */ /* 0x000fc40000010000 */
[----:B------:R-:W-:Y:S05]  /*c1e0*/  @!P1 BRA `(.L_x_4669) ;  /* 0x0000000000049947 */ /* 0x000fea0003800000 */
[----:B------:R-:W-:Y:S01]  /*c1f0*/  BPT.TRAP 0x1 ;  /* 0x000000040000795c */ /* 0x000fe20000300000 */
.L_x_4669:
        /* <DEDUP_REMOVED lines=13> */
[----:B------:R-:W-:Y:S01]  /*c2d0*/  SYNCS.ARRIVE.TRANS64.RED.A1T0 RZ, [UR4], RZ ;  /* 0x000000ffffff79a7 */ /* 0x000fe20008100404 */
        /* <DEDUP_REMOVED lines=89> */
[----:B------:R-:W-:Y:S01]  /*c870*/  VIADD R225, R225, 0x1 ;  /* 0x00000001e1e17836 */ /* 0x000fe20000000000 */
[----:B------:R-:W-:Y:S01]  /*c880*/  LOP3.LUT R16, R16, UR4, RZ, 0x3c, !PT ;  /* 0x0000000410107c12 */ /* 0x000fe2000f8e3cff */
[----:B------:R-:W-:-:S12]  /*c890*/  USEL UR48, UR48, URZ, UP0 ;  /* 0x0000003f30307287 */ /* 0x000fd80008000000 */
.L_x_4636:
        /* <DEDUP_REMOVED lines=22> */
[----:B------:R-:W-:Y:S01]  /*ca00*/  IADD3 R27, P6, R18, 0x4000, RZ ;  /* 0x00004000121b7810 */ /* 0x000fe20007fde0ff */
[----:B------:R-:W-:Y:S01]  /*ca10*/  ULDC.64 UR6, c[0x0][0xb70] ;  /* 0x0002dc0000067ab9 */ /* 0x000fe20000000a00 */
[----:B------:R-:W-:Y:S01]  /*ca20*/  ISETP.EQ.OR P0, PT, R2, 0x3, !P0 ;  /* 0x000000030200780c */ /* 0x000fe20004702670 */
[----:B------:R-:W-:Y:S01]  /*ca30*/  UIMAD UR5, UR5, UR6, URZ ;  /* 0x00000006050572a4 */ /* 0x000fe2000f8e023f */
[----:B------:R-:W-:Y:S01]  /*ca40*/  LOP3.LUT R26, R27, 0x380, RZ, 0xc0, !PT ;  /* 0x000003801b1a7812 */ /* 0x000fe200078ec0ff */
[----:B------:R-:W-:Y:S01]  /*ca50*/  UIMAD.WIDE.U32 UR8, UR43, UR6, URZ ;  /* 0x000000062b0872a5 */ /* 0x000fe2000f8e003f */
[----:B------:R-:W-:Y:S01]  /*ca60*/  SEL R109, R31, R30, P0 ;  /* 0x0000001e1f6d7207 */ /* 0x000fe20000000000 */
[----:B------:R-:W-:Y:S01]  /*ca70*/  UIMAD UR5, UR43, UR7, UR5 ;  /* 0x000000072b0572a4 */ /* 0x000fe2000f8e0205 */
[----:B------:R-:W-:-:S02]  /*ca80*/  SEL R111, R30, R31, P0 ;  /* 0x0000001f1e6f7207 */ /* 0x000fc40000000000 */
[----:B------:R-:W-:Y:S01]  /*ca90*/  IADD3 R31, P4, R18, 0x40, RZ ;  /* 0x00000040121f7810 */ /* 0x000fe20007f9e0ff */
[----:B------:R-:W-:Y:S01]  /*caa0*/  UIADD3 UR5, UR9, UR5, URZ ;  /* 0x0000000509057290 */ /* 0x000fe2000fffe03f */
[----:B------:R-:W-:Y:S01]  /*cab0*/  F2FP.BF16.F32.PACK_AB R20, R13, R20 ;  /* 0x000000140d14723e */ /* 0x000fe200000010ff */
[----:B------:R-:W-:Y:S01]  /*cac0*/  ULDC.64 UR6, c[0x0][0xb40] ;  /* 0x0002d00000067ab9 */ /* 0x000fe20000000a00 */
[----:B------:R-:W-:Y:S02]  /*cad0*/  LOP3.LUT R30, R31, 0x380, RZ, 0xc0, !PT ;  /* 0x000003801f1e7812 */ /* 0x000fe400078ec0ff */
[----:B------:R-:W-:Y:S02]  /*cae0*/  SHF.R.U64 R26, R26, 0x3, RZ ;  /* 0x000000031a1a7819 */ /* 0x000fe400000012ff */
[----:B------:R-:W-:Y:S02]  /*caf0*/  SHF.R.U64 R30, R30, 0x3, RZ ;  /* 0x000000031e1e7819 */ /* 0x000fe400000012ff */
[----:B------:R-:W-:-:S02]  /*cb00*/  F2FP.BF16.F32.PACK_AB R32, R29, R32 ;  /* 0x000000201d20723e */ /* 0x000fc400000010ff */
[----:B------:R-:W-:Y:S01]  /*cb10*/  LOP3.LUT R30, R30, R31, RZ, 0x3c, !PT ;  /* 0x0000001f1e1e7212 */ /* 0x000fe200078e3cff */
[--C-:B------:R-:W-:Y:S01]  /*cb20*/  IMAD.X R31, RZ, RZ, R19.reuse, P4 ;  /* 0x000000ffff1f7224 */ /* 0x100fe200020e0613 */
[----:B------:R-:W-:Y:S02]  /*cb30*/  SEL R113, R21, R20, P0 ;  /* 0x0000001415717207 */ /* 0x000fe40000000000 */
[----:B------:R-:W-:Y:S02]  /*cb40*/  SEL R115, R20, R21, P0 ;  /* 0x0000001514737207 */ /* 0x000fe40000000000 */
[C---:B------:R-:W-:Y:S02]  /*cb50*/  IADD3 R29, P5, R18.reuse, 0x60, RZ ;  /* 0x00000060121d7810 */ /* 0x040fe40007fbe0ff */
[----:B------:R-:W-:Y:S02]  /*cb60*/  IADD3 R21, P4, R18, 0x4040, RZ ;  /* 0x0000404012157810 */ /* 0x000fe40007f9e0ff */
[----:B------:R-:W-:Y:S01]  /*cb70*/  LOP3.LUT R26, R26, R27, RZ, 0x3c, !PT ;  /* 0x0000001b1a1a7212 */ /* 0x000fe200078e3cff */
[----:B------:R-:W-:Y:S01]  /*cb80*/  IMAD.X R27, RZ, RZ, R19, P6 ;  /* 0x000000ffff1b7224 */ /* 0x000fe200030e0613 */
[----:B------:R-:W-:-:S02]  /*cb90*/  F2FP.BF16.F32.PACK_AB R25, R25, R28 ;  /* 0x0000001c1919723e */ /* 0x000fc400000010ff */
[----:B------:R-:W-:Y:S02]  /*cba0*/  LOP3.LUT R28, R29, 0x380, RZ, 0xc0, !PT ;  /* 0x000003801d1c7812 */ /* 0x000fe400078ec0ff */
[----:B------:R-:W-:Y:S02]  /*cbb0*/  LOP3.LUT R20, R21, 0x380, RZ, 0xc0, !PT ;  /* 0x0000038015147812 */ /* 0x000fe400078ec0ff */
[----:B------:R-:W-:Y:S02]  /*cbc0*/  IADD3 R13, P6, R18, 0x8000, RZ ;  /* 0x00008000120d7810 */ /* 0x000fe40007fde0ff */
[----:B------:R-:W-:Y:S01]  /*cbd0*/  F2FP.BF16.F32.PACK_AB R122, R121, R122 ;  /* 0x0000007a797a723e */ /* 0x000fe200000010ff */
[----:B------:R-:W-:Y:S01]  /*cbe0*/  VIADD R121, R221, UR42 ;  /* 0x0000002add797c36 */ /* 0x000fe20008000000 */
[----:B------:R-:W-:Y:S02]  /*cbf0*/  F2FP.BF16.F32.PACK_AB R9, R9, R12 ;  /* 0x0000000c0909723e */ /* 0x000fe400000010ff */
[----:B------:R-:W-:Y:S01]  /*cc00*/  SHF.R.U64 R28, R28, 0x3, RZ ;  /* 0x000000031c1c7819 */ /* 0x000fe200000012ff */
[----:B------:R-:W-:Y:S01]  /*cc10*/  VIADD R2, R121, 0x8 ;  /* 0x0000000879027836 */ /* 0x000fe20000000000 */
[----:B------:R-:W-:-:S02]  /*cc20*/  SHF.R.U64 R20, R20, 0x3, RZ ;  /* 0x0000000314147819 */ /* 0x000fc400000012ff */
[----:B------:R-:W-:Y:S02]  /*cc30*/  LOP3.LUT R12, R13, 0x380, RZ, 0xc0, !PT ;  /* 0x000003800d0c7812 */ /* 0x000fe400078ec0ff */
[----:B------:R-:W-:Y:S02]  /*cc40*/  F2FP.BF16.F32.PACK_AB R11, R11, R14 ;  /* 0x0000000e0b0b723e */ /* 0x000fe400000010ff */
[----:B------:R-:W-:Y:S02]  /*cc50*/  F2FP.BF16.F32.PACK_AB R10, R5, R10 ;  /* 0x0000000a050a723e */ /* 0x000fe400000010ff */
[----:B------:R-:W-:Y:S02]  /*cc60*/  F2FP.BF16.F32.PACK_AB R96, R96, R97 ;  /* 0x000000616060723e */ /* 0x000fe400000010ff */
[----:B------:R-:W-:Y:S02]  /*cc70*/  F2FP.BF16.F32.PACK_AB R93, R92, R93 ;  /* 0x0000005d5c5d723e */ /* 0x000fe400000010ff */
[----:B------:R-:W-:-:S02]  /*cc80*/  LOP3.LUT P1, RZ, R226, 0x3, RZ, 0xc0, !PT ;  /* 0x00000003e2ff7812 */ /* 0x000fc4000782c0ff */
[----:B------:R-:W-:Y:S02]  /*cc90*/  F2FP.BF16.F32.PACK_AB R80, R80, R81 ;  /* 0x000000515050723e */ /* 0x000fe400000010ff */
[----:B------:R-:W-:Y:S02]  /*cca0*/  F2FP.BF16.F32.PACK_AB R33, R33, R36 ;  /* 0x000000242121723e */ /* 0x000fe400000010ff */
[----:B------:R-:W-:Y:S01]  /*ccb0*/  LOP3.LUT R28, R28, R29, RZ, 0x3c, !PT ;  /* 0x0000001d1c1c7212 */ /* 0x000fe200078e3cff */
[--C-:B------:R-:W-:Y:S01]  /*ccc0*/  IMAD.X R29, RZ, RZ, R19.reuse, P5 ;  /* 0x000000ffff1d7224 */ /* 0x100fe200028e0613 */
[----:B------:R-:W-:Y:S01]  /*ccd0*/  LOP3.LUT R20, R20, R21, RZ, 0x3c, !PT ;  /* 0x0000001514147212 */ /* 0x000fe200078e3cff */
[----:B------:R-:W-:Y:S01]  /*cce0*/  IMAD.X R21, RZ, RZ, R19, P4 ;  /* 0x000000ffff157224 */ /* 0x000fe200020e0613 */
[----:B------:R-:W-:Y:S02]  /*ccf0*/  SHF.R.U64 R12, R12, 0x3, RZ ;  /* 0x000000030c0c7819 */ /* 0x000fe400000012ff */
[----:B------:R-:W-:-:S02]  /*cd00*/  F2FP.BF16.F32.PACK_AB R101, R100, R101 ;  /* 0x000000656465723e */ /* 0x000fc400000010ff */
[----:B------:R-:W-:Y:S02]  /*cd10*/  F2FP.BF16.F32.PACK_AB R24, R15, R24 ;  /* 0x000000180f18723e */ /* 0x000fe400000010ff */
[----:B------:R-:W-:Y:S02]  /*cd20*/  SEL R81, R11, R10, P0 ;  /* 0x0000000a0b517207 */ /* 0x000fe40000000000 */
[----:B------:R-:W-:Y:S02]  /*cd30*/  SEL R83, R10, R11, P0 ;  /* 0x0000000b0a537207 */ /* 0x000fe40000000000 */
[----:B------:R-:W-:Y:S02]  /*cd40*/  F2FP.BF16.F32.PACK_AB R88, R88, R89 ;  /* 0x000000595858723e */ /* 0x000fe400000010ff */
[C---:B------:R-:W-:Y:S02]  /*cd50*/  IADD3 R15, P5, R18.reuse, 0x4060, RZ ;  /* 0x00004060120f7810 */ /* 0x040fe40007fbe0ff */
[----:B------:R-:W-:-:S02]  /*cd60*/  IADD3 R11, P4, R18, 0x8040, RZ ;  /* 0x00008040120b7810 */ /* 0x000fc40007f9e0ff */
[----:B------:R-:W-:Y:S02]  /*cd70*/  F2FP.BF16.F32.PACK_AB R72, R72, R73 ;  /* 0x000000494848723e */ /* 0x000fe400000010ff */
[----:B------:R-:W-:Y:S02]  /*cd80*/  SEL R89, R96, R93, P0 ;  /* 0x0000005d60597207 */ /* 0x000fe40000000000 */
[----:B------:R-:W-:Y:S02]  /*cd90*/  ISETP.GE.OR P2, PT, R2, UR10, P1 ;  /* 0x0000000a02007c0c */ /* 0x000fe40008f46670 */
[----:B------:R-:W-:Y:S02]  /*cda0*/  SEL R71, R33, R32, P0 ;  /* 0x0000002021477207 */ /* 0x000fe40000000000 */
[----:B------:R-:W-:Y:S02]  /*cdb0*/  SEL R73, R32, R33, P0 ;  /* 0x0000002120497207 */ /* 0x000fe40000000000 */
[----:B------:R-:W-:-:S02]  /*cdc0*/  SEL R93, R93, R96, P0 ;  /* 0x000000605d5d7207 */ /* 0x000fc40000000000 */
[----:B------:R-:W-:Y:S01]  /*cdd0*/  LOP3.LUT R12, R12, R13, RZ, 0x3c, !PT ;  /* 0x0000000d0c0c7212 */ /* 0x000fe200078e3cff */
[----:B------:R-:W-:Y:S01]  /*cde0*/  IMAD.X R13, RZ, RZ, R19, P6 ;  /* 0x000000ffff0d7224 */ /* 0x000fe200030e0613 */
[----:B------:R-:W-:Y:S02]  /*cdf0*/  SEL R87, R108, R101, P0 ;  /* 0x000000656c577207 */ /* 0x000fe40000000000 */
[----:B------:R-:W-:Y:S02]  /*ce00*/  IADD3 R33, P3, R18, 0x20, RZ ;  /* 0x0000002012217810 */ /* 0x000fe40007f7e0ff */
[----:B------:R-:W-:Y:S02]  /*ce10*/  SEL R101, R101, R108, P0 ;  /* 0x0000006c65657207 */ /* 0x000fe40000000000 */
[----:B------:R-:W-:Y:S02]  /*ce20*/  LOP3.LUT R14, R15, 0x380, RZ, 0xc0, !PT ;  /* 0x000003800f0e7812 */ /* 0x000fe400078ec0ff */
[----:B------:R-:W-:-:S02]  /*ce30*/  LOP3.LUT R10, R11, 0x380, RZ, 0xc0, !PT ;  /* 0x000003800b0a7812 */ /* 0x000fc400078ec0ff */
[----:B------:R-:W-:Y:S02]  /*ce40*/  MOV R70, R20 ;  /* 0x0000001400467202 */ /* 0x000fe40000000f00 */
[----:B------:R-:W-:Y:S02]  /*ce50*/  F2FP.BF16.F32.PACK_AB R63, R63, R66 ;  /* 0x000000423f3f723e */ /* 0x000fe400000010ff */
[----:B------:R-:W-:Y:S02]  /*ce60*/  LOP3.LUT R32, R33, 0x380, RZ, 0xc0, !PT ;  /* 0x0000038021207812 */ /* 0x000fe400078ec0ff */
[----:B------:R-:W-:Y:S02]  /*ce70*/  SHF.R.U64 R14, R14, 0x3, RZ ;  /* 0x000000030e0e7819 */ /* 0x000fe400000012ff */
[----:B------:R-:W-:Y:S02]  /*ce80*/  SHF.R.U64 R10, R10, 0x3, RZ ;  /* 0x000000030a0a7819 */ /* 0x000fe400000012ff */
[----:B------:R-:W-:-:S02]  /*ce90*/  MOV R66, R12 ;  /* 0x0000000c00427202 */ /* 0x000fc40000000f00 */
[----:B------:R-:W-:Y:S02]  /*cea0*/  F2FP.BF16.F32.PACK_AB R139, R139, R140 ;  /* 0x0000008c8b8b723e */ /* 0x000fe400000010ff */
[----:B------:R-:W-:Y:S02]  /*ceb0*/  F2FP.BF16.F32.PACK_AB R138, R137, R138 ;  /* 0x0000008a898a723e */ /* 0x000fe400000010ff */
[----:B------:R-:W-:Y:S02]  /*cec0*/  F2FP.BF16.F32.PACK_AB R8, R119, R8 ;  /* 0x000000087708723e */ /* 0x000fe400000010ff */
[----:B------:R-:W-:Y:S02]  /*ced0*/  F2FP.BF16.F32.PACK_AB R135, R135, R136 ;  /* 0x000000888787723e */ /* 0x000fe400000010ff */
[----:B------:R-:W-:Y:S02]  /*cee0*/  F2FP.BF16.F32.PACK_AB R134, R133, R134 ;  /* 0x000000868586723e */ /* 0x000fe400000010ff */
[----:B------:R-:W-:-:S02]  /*cef0*/  F2FP.BF16.F32.PACK_AB R38, R35, R38 ;  /* 0x000000262326723e */ /* 0x000fc400000010ff */
[----:B------:R-:W-:Y:S02]  /*cf00*/  SHF.R.U64 R32, R32, 0x3, RZ ;  /* 0x0000000320207819 */ /* 0x000fe400000012ff */
[----:B------:R-:W-:Y:S02]  /*cf10*/  LOP3.LUT R35, R18, 0x380, RZ, 0xc0, !PT ;  /* 0x0000038012237812 */ /* 0x000fe400078ec0ff */
[----:B------:R-:W-:Y:S02]  /*cf20*/  F2FP.BF16.F32.PACK_AB R62, R59, R62 ;  /* 0x0000003e3b3e723e */ /* 0x000fe400000010ff */
[----:B------:R-:W-:Y:S01]  /*cf30*/  LOP3.LUT R14, R14, R15, RZ, 0x3c, !PT ;  /* 0x0000000f0e0e7212 */ /* 0x000fe200078e3cff */
[--C-:B------:R-:W-:Y:S01]  /*cf40*/  IMAD.X R15, RZ, RZ, R19.reuse, P5 ;  /* 0x000000ffff0f7224 */ /* 0x100fe200028e0613 */
[----:B------:R-:W-:Y:S01]  /*cf50*/  LOP3.LUT R10, R10, R11, RZ, 0x3c, !PT ;  /* 0x0000000b0a0a7212 */ /* 0x000fe200078e3cff */
[----:B------:R-:W-:Y:S01]  /*cf60*/  IMAD.X R11, RZ, RZ, R19, P4 ;  /* 0x000000ffff0b7224 */ /* 0x000fe200020e0613 */
[----:B------:R-:W-:-:S02]  /*cf70*/  F2FP.BF16.F32.PACK_AB R40, R37, R40 ;  /* 0x000000282528723e */ /* 0x000fc400000010ff */
[----:B------:R-:W-:Y:S02]  /*cf80*/  SEL R5, R139, R138, P0 ;  /* 0x0000008a8b057207 */ /* 0x000fe40000000000 */
[----:B------:R-:W-:Y:S02]  /*cf90*/  SEL R117, R9, R8, P0 ;  /* 0x0000000809757207 */ /* 0x000fe40000000000 */
[----:B------:R-:W-:Y:S02]  /*cfa0*/  SEL R119, R8, R9, P0 ;  /* 0x0000000908777207 */ /* 0x000fe40000000000 */
[----:B------:R-:W-:Y:S02]  /*cfb0*/  F2FP.BF16.F32.PACK_AB R131, R131, R132 ;  /* 0x000000848383723e */ /* 0x000fe400000010ff */
[----:B------:R-:W-:Y:S02]  /*cfc0*/  F2FP.BF16.F32.PACK_AB R130, R129, R130 ;  /* 0x000000828182723e */ /* 0x000fe400000010ff */
[----:B------:R-:W-:-:S02]  /*cfd0*/  F2FP.BF16.F32.PACK_AB R85, R84, R85 ;  /* 0x000000555455723e */ /* 0x000fc400000010ff */
[----:B------:R-:W-:Y:S02]  /*cfe0*/  SEL R139, R138, R139, P0 ;  /* 0x0000008b8a8b7207 */ /* 0x000fe40000000000 */
[----:B------:R-:W-:Y:S02]  /*cff0*/  SEL R37, R135, R134, P0 ;  /* 0x0000008687257207 */ /* 0x000fe40000000000 */
[----:B------:R-:W-:Y:S02]  /*d000*/  IADD3 R9, P5, R18, 0x8060, RZ ;  /* 0x0000806012097810 */ /* 0x000fe40007fbe0ff */
[----:B------:R-:W-:Y:S02]  /*d010*/  F2FP.BF16.F32.PACK_AB R127, R127, R128 ;  /* 0x000000807f7f723e */ /* 0x000fe400000010ff */
[----:B------:R-:W-:Y:S02]  /*d020*/  F2FP.BF16.F32.PACK_AB R126, R125, R126 ;  /* 0x0000007e7d7e723e */ /* 0x000fe400000010ff */
[----:B------:R-:W-:-:S02]  /*d030*/  F2FP.BF16.F32.PACK_AB R77, R76, R77 ;  /* 0x0000004d4c4d723e */ /* 0x000fc400000010ff */
[----:B------:R-:W-:Y:S02]  /*d040*/  SEL R135, R134, R135, P0 ;  /* 0x0000008786877207 */ /* 0x000fe40000000000 */
[----:B------:R-:W-:Y:S01]  /*d050*/  LOP3.LUT R32, R32, R33, RZ, 0x3c, !PT ;  /* 0x0000002120207212 */ /* 0x000fe200078e3cff */
[----:B------:R-:W-:Y:S01]  /*d060*/  IMAD.X R33, RZ, RZ, R19, P3 ;  /* 0x000000ffff217224 */ /* 0x000fe200018e0613 */
[----:B------:R-:W-:Y:S02]  /*d070*/  SHF.R.U64 R35, R35, 0x3, RZ ;  /* 0x0000000323237819 */ /* 0x000fe400000012ff */
[----:B------:R-:W-:Y:S02]  /*d080*/  F2FP.BF16.F32.PACK_AB R123, R123, R124 ;  /* 0x0000007c7b7b723e */ /* 0x000fe400000010ff */
[----:B------:R-:W-:Y:S02]  /*d090*/  SEL R75, R25, R24, P0 ;  /* 0x00000018194b7207 */ /* 0x000fe40000000000 */
[----:B------:R-:W-:-:S02]  /*d0a0*/  SEL R79, R24, R25, P0 ;  /* 0x00000019184f7207 */ /* 0x000fc40000000000 */
[----:B------:R-:W-:Y:S02]  /*d0b0*/  SEL R99, R63, R62, P0 ;  /* 0x0000003e3f637207 */ /* 0x000fe40000000000 */
        /* <DEDUP_REMOVED lines=14> */
[----:B------:R-:W-:Y:S02]  /*d1a0*/  IADD3 R25, P3, R18, 0x4020, RZ ;  /* 0x0000402012197810 */ /* 0x000fe40007f7e0ff */
[----:B------:R-:W-:Y:S02]  /*d1b0*/  SEL R43, R131, R130, P0 ;  /* 0x00000082832b7207 */ /* 0x000fe40000000000 */
[----:B------:R-:W-:-:S02]  /*d1c0*/  SEL R91, R88, R85, P0 ;  /* 0x00000055585b7207 */ /* 0x000fc40000000000 */
[----:B------:R-:W-:Y:S02]  /*d1d0*/  LOP3.LUT R8, R9, 0x380, RZ, 0xc0, !PT ;  /* 0x0000038009087812 */ /* 0x000fe400078ec0ff */
[----:B------:R-:W-:Y:S02]  /*d1e0*/  MOV R62, R10 ;  /* 0x0000000a003e7202 */ /* 0x000fe40000000f00 */
[----:B------:R-:W-:Y:S02]  /*d1f0*/  SEL R131, R130, R131, P0 ;  /* 0x0000008382837207 */ /* 0x000fe40000000000 */
[----:B------:R-:W-:Y:S02]  /*d200*/  SEL R45, R127, R126, P0 ;  /* 0x0000007e7f2d7207 */ /* 0x000fe40000000000 */
[----:B------:R-:W-:Y:S02]  /*d210*/  SEL R85, R85, R88, P0 ;  /* 0x0000005855557207 */ /* 0x000fe40000000000 */
[----:B------:R-:W-:-:S02]  /*d220*/  SEL R95, R80, R77, P0 ;  /* 0x0000004d505f7207 */ /* 0x000fc40000000000 */
[----:B------:R-:W-:Y:S01]  /*d230*/  LOP3.LUT R34, R35, R18, RZ, 0x3c, !PT ;  /* 0x0000001223227212 */ /* 0x000fe200078e3cff */
[----:B------:R-:W-:Y:S01]  /*d240*/  IMAD.MOV.U32 R35, RZ, RZ, R19 ;  /* 0x000000ffff237224 */ /* 0x000fe200078e0013 */
[----:B------:R-:W-:Y:S02]  /*d250*/  MOV R68, R14 ;  /* 0x0000000e00447202 */ /* 0x000fe40000000f00 */
        /* <DEDUP_REMOVED lines=12> */
[----:B------:R-:W-:Y:S02]  /*d320*/  LOP3.LUT R24, R25, 0x380, RZ, 0xc0, !PT ;  /* 0x0000038019187812 */ /* 0x000fe400078ec0ff */
[----:B------:R-:W-:Y:S02]  /*d330*/  SEL R69, R69, R72, P0 ;  /* 0x0000004845457207 */ /* 0x000fe40000000000 */
[----:B------:R-:W-:Y:S02]  /*d340*/  SHF.R.U64 R8, R8, 0x3, RZ ;  /* 0x0000000308087819 */ /* 0x000fe400000012ff */
[----:B------:R-:W-:-:S02]  /*d350*/  SEL R65, R64, R65, P0 ;  /* 0x0000004140417207 */ /* 0x000fc40000000000 */
[----:B------:R-:W-:Y:S02]  /*d360*/  MOV R76, R28 ;  /* 0x0000001c004c7202 */ /* 0x000fe40000000f00 */
[----:B------:R-:W-:Y:S02]  /*d370*/  MOV R74, R26 ;  /* 0x0000001a004a7202 */ /* 0x000fe40000000f00 */
[----:B------:R-:W-:Y:S02]  /*d380*/  MOV R33, R32 ;  /* 0x0000002000217202 */ /* 0x000fe40000000f00 */
[----:B------:R-:W-:Y:S02]  /*d390*/  MOV R78, R30 ;  /* 0x0000001e004e7202 */ /* 0x000fe40000000f00 */
[----:B------:R-:W-:Y:S02]  /*d3a0*/  SHF.R.U64 R24, R24, 0x3, RZ ;  /* 0x0000000318187819 */ /* 0x000fe400000012ff */
[----:B------:R-:W-:-:S02]  /*d3b0*/  MOV R35, R34 ;  /* 0x0000002200237202 */ /* 0x000fc40000000f00 */
[----:B------:R-:W-:Y:S02]  /*d3c0*/  SEL R47, R46, R47, P0 ;  /* 0x0000002f2e2f7207 */ /* 0x000fe40000000000 */
[----:B------:R-:W-:Y:S01]  /*d3d0*/  LOP3.LUT R8, R8, R9, RZ, 0x3c, !PT ;  /* 0x0000000908087212 */ /* 0x000fe200078e3cff */
[----:B------:R-:W-:Y:S01]  /*d3e0*/  IMAD.X R9, RZ, RZ, R19, P5 ;  /* 0x000000ffff097224 */ /* 0x000fe200028e0613 */
[----:B------:R-:W-:Y:S02]  /*d3f0*/  SEL R57, R56, R57, P0 ;  /* 0x0000003938397207 */ /* 0x000fe40000000000 */
[----:B------:R-:W-:Y:S02]  /*d400*/  SEL R49, R48, R49, P0 ;  /* 0x0000003130317207 */ /* 0x000fe40000000000 */
[----:B------:R-:W-:Y:S02]  /*d410*/  SEL R55, R54, R55, P0 ;  /* 0x0000003736377207 */ /* 0x000fe40000000000 */
[----:B------:R-:W-:-:S02]  /*d420*/  SEL R41, R40, R41, P0 ;  /* 0x0000002928297207 */ /* 0x000fc40000000000 */
[----:B------:R-:W-:Y:S02]  /*d430*/  SEL R39, R38, R39, P0 ;  /* 0x0000002726277207 */ /* 0x000fe40000000000 */
[----:B------:R-:W-:Y:S01]  /*d440*/  LOP3.LUT R24, R24, R25, RZ, 0x3c, !PT ;  /* 0x0000001918187212 */ /* 0x000fe200078e3cff */
[----:B------:R-:W-:Y:S01]  /*d450*/  IMAD.X R25, RZ, RZ, R19, P3 ;  /* 0x000000ffff197224 */ /* 0x000fe200018e0613 */
[----:B-1----:R-:W-:Y:S02]  /*d460*/  IADD3 R7, P3, R18, 0x8020, RZ ;  /* 0x0000802012077810 */ /* 0x002fe40007f7e0ff */
[----:B------:R-:W-:Y:S01]  /*d470*/  MOV R21, R8 ;  /* 0x0000000800157202 */ /* 0x000fe20000000f00 */
[----:B--2---:R-:W-:Y:S01]  /*d480*/  SHFL.IDX PT, R89, R89, R0, 0x1c1f ;  /* 0x001c1f0059597589 */ /* 0x004fe200000e0000 */
[----:B------:R-:W-:Y:S02]  /*d490*/  LOP3.LUT R2, R0, 0x2, RZ, 0x3c, !PT ;  /* 0x0000000200027812 */ /* 0x000fe400078e3cff */
[----:B------:R-:W-:Y:S01]  /*d4a0*/  LOP3.LUT R6, R7, 0x380, RZ, 0xc0, !PT ;  /* 0x0000038007067812 */ /* 0x000fe200078ec0ff */
[----:B------:R-:W-:Y:S01]  /*d4b0*/  SHFL.IDX PT, R87, R87, R0, 0x1c1f ;  /* 0x001c1f0057577589 */ /* 0x000fe200000e0000 */
[----:B------:R-:W-:-:S02]  /*d4c0*/  MOV R72, R24 ;  /* 0x0000001800487202 */ /* 0x000fc40000000f00 */
[----:B------:R-:W-:Y:S01]  /*d4d0*/  SHF.R.U64 R6, R6, 0x3, RZ ;  /* 0x0000000306067819 */ /* 0x000fe200000012ff */
[----:B------:R-:W1:Y:S01]  /*d4e0*/  SHFL.IDX PT, R20, R93, R2, 0x1c1f ;  /* 0x001c1f025d147589 */ /* 0x000e6200000e0000 */
[----:B------:R-:W-:Y:S02]  /*d4f0*/  ISETP.GE.OR P1, PT, R121, UR10, P1 ;  /* 0x0000000a79007c0c */ /* 0x000fe40008f26670 */
[----:B------:R-:W-:Y:S01]  /*d500*/  LOP3.LUT R6, R6, R7, RZ, 0x3c, !PT ;  /* 0x0000000706067212 */ /* 0x000fe200078e3cff */
[----:B------:R-:W2:Y:S01]  /*d510*/  SHFL.IDX PT, R12, R101, R2, 0x1c1f ;  /* 0x001c1f02650c7589 */ /* 0x000ea200000e0000 */
[----:B------:R-:W-:-:S03]  /*d520*/  IMAD.X R7, RZ, RZ, R19, P3 ;  /* 0x000000ffff077224 */ /* 0x000fc600018e0613 */
[----:B------:R-:W-:Y:S02]  /*d530*/  SHFL.IDX PT, R5, R5, R0, 0x1c1f ;  /* 0x001c1f0005057589 */ /* 0x000fe400000e0000 */
[----:B------:R-:W-:Y:S01]  /*d540*/  MOV R64, R6 ;  /* 0x0000000600407202 */ /* 0x000fe20000000f00 */
[----:B------:R-:W-:Y:S01]  /*d550*/  IMAD.U32 R7, RZ, RZ, UR9 ;  /* 0x00000009ff077e24 */ /* 0x000fe2000f8e00ff */
[----:B------:R-:W3:Y:S01]  /*d560*/  SHFL.IDX PT, R10, R139, R2, 0x1c1f ;  /* 0x001c1f028b0a7589 */ /* 0x000ee200000e0000 */
[----:B------:R-:W-:Y:S01]  /*d570*/  IMAD.U32 R7, RZ, RZ, UR5 ;  /* 0x00000005ff077e24 */ /* 0x000fe2000f8e00ff */
[----:B------:R-:W-:Y:S01]  /*d580*/  USHF.R.S32.HI UR5, URZ, 0x1f, UR44 ;  /* 0x0000001f3f057899 */ /* 0x000fe2000801142c */
[----:B------:R-:W-:Y:S01]  /*d590*/  IMAD.U32 R6, RZ, RZ, UR8 ;  /* 0x00000008ff067e24 */ /* 0x000fe2000f8e00ff */
[----:B------:R-:W-:Y:S04]  /*d5a0*/  SHFL.IDX PT, R37, R37, R0, 0x1c1f ;  /* 0x001c1f0025257589 */ /* 0x000fe800000e0000 */
[----:B------:R-:W4:Y:S04]  /*d5b0*/  SHFL.IDX PT, R14, R135, R2, 0x1c1f ;  /* 0x001c1f02870e7589 */ /* 0x000f2800000e0000 */
[----:B------:R-:W-:Y:S01]  /*d5c0*/  SHFL.IDX PT, R43, R43, R0, 0x1c1f ;  /* 0x001c1f002b2b7589 */ /* 0x000fe200000e0000 */
[----:B-1----:R-:W-:-:S02]  /*d5d0*/  SEL R13, R89, R20, P0 ;  /* 0x00000014590d7207 */ /* 0x002fc40000000000 */
[----:B------:R-:W-:Y:S01]  /*d5e0*/  SEL R15, R20, R89, P0 ;  /* 0x00000059140f7207 */ /* 0x000fe20000000000 */
[----:B------:R-:W-:Y:S01]  /*d5f0*/  SHFL.IDX PT, R91, R91, R0, 0x1c1f ;  /* 0x001c1f005b5b7589 */ /* 0x000fe200000e0000 */
[----:B--2---:R-:W-:Y:S02]  /*d600*/  SEL R9, R87, R12, P0 ;  /* 0x0000000c57097207 */ /* 0x004fe40000000000 */
[----:B------:R-:W-:Y:S01]  /*d610*/  SEL R11, R12, R87, P0 ;  /* 0x000000570c0b7207 */ /* 0x000fe20000000000 */
[----:B------:R-:W1:Y:S01]  /*d620*/  SHFL.IDX PT, R26, R131, R2, 0x1c1f ;  /* 0x001c1f02831a7589 */ /* 0x000e6200000e0000 */
[----:B------:R-:W2:Y:S03]  /*d630*/  LDC.64 R86, c[0x0][0xb78] ;  /* 0x0002de00ff567b82 */ /* 0x000ea60000000a00 */
[----:B------:R-:W5:Y:S01]  /*d640*/  SHFL.IDX PT, R28, R85, R2, 0x1c1f ;  /* 0x001c1f02551c7589 */ /* 0x000f6200000e0000 */
[----:B---3--:R-:W-:-:S02]  /*d650*/  SEL R8, R5, R10, P0 ;  /* 0x0000000a05087207 */ /* 0x008fc40000000000 */
[----:B------:R-:W-:Y:S01]  /*d660*/  SEL R10, R10, R5, P0 ;  /* 0x000000050a0a7207 */ /* 0x000fe20000000000 */
[----:B------:R-:W-:Y:S01]  /*d670*/  SHFL.IDX PT, R45, R45, R0, 0x1c1f ;  /* 0x001c1f002d2d7589 */ /* 0x000fe200000e0000 */
[----:B------:R-:W-:-:S03]  /*d680*/  SHF.R.S32.HI R5, RZ, 0x1f, R121 ;  /* 0x0000001fff057819 */ /* 0x000fc60000011479 */
[----:B------:R-:W-:Y:S01]  /*d690*/  SHFL.IDX PT, R95, R95, R0, 0x1c1f ;  /* 0x001c1f005f5f7589 */ /* 0x000fe200000e0000 */
[----:B----4-:R-:W-:Y:S02]  /*d6a0*/  SEL R12, R37, R14, P0 ;  /* 0x0000000e250c7207 */ /* 0x010fe40000000000 */
[----:B------:R-:W-:Y:S01]  /*d6b0*/  SEL R14, R14, R37, P0 ;  /* 0x000000250e0e7207 */ /* 0x000fe20000000000 */
[----:B------:R-:W3:Y:S04]  /*d6c0*/  SHFL.IDX PT, R30, R127, R2, 0x1c1f ;  /* 0x001c1f027f1e7589 */ /* 0x000ee800000e0000 */
[----:B------:R-:W4:Y:S01]  /*d6d0*/  SHFL.IDX PT, R32, R77, R2, 0x1c1f ;  /* 0x001c1f024d207589 */ /* 0x000f2200000e0000 */
[----:B------:R-:W-:Y:S01]  /*d6e0*/  BAR.SYNC.DEFER_BLOCKING 0x1, 0x100 ;  /* 0x0044000000007b1d */ /* 0x000fe20000010000 */
[----:B-1----:R-:W-:Y:S01]  /*d6f0*/  SEL R24, R43, R26, P0 ;  /* 0x0000001a2b187207 */ /* 0x002fe20000000000 */
[----:B--2---:R-:W-:Y:S01]  /*d700*/  IMAD.WIDE.U32 R6, R86, UR44, R6 ;  /* 0x0000002c56067c25 */ /* 0x004fe2000f8e0006 */
[----:B------:R-:W-:-:S02]  /*d710*/  SEL R26, R26, R43, P0 ;  /* 0x0000002b1a1a7207 */ /* 0x000fc40000000000 */
[----:B-----5:R-:W-:Y:S02]  /*d720*/  SEL R25, R91, R28, P0 ;  /* 0x0000001c5b197207 */ /* 0x020fe40000000000 */
[----:B------:R-:W-:Y:S01]  /*d730*/  SEL R27, R28, R91, P0 ;  /* 0x0000005b1c1b7207 */ /* 0x000fe20000000000 */
[----:B------:R-:W-:Y:S04]  /*d740*/  SHFL.IDX PT, R51, R51, R0, 0x1c1f ;  /* 0x001c1f0033337589 */ /* 0x000fe800000e0000 */
[----:B------:R-:W1:Y:S04]  /*d750*/  SHFL.IDX PT, R34, R123, R2, 0x1c1f ;  /* 0x001c1f027b227589 */ /* 0x000e6800000e0000 */
[----:B------:R-:W-:Y:S01]  /*d760*/  SHFL.IDX PT, R53, R53, R0, 0x1c1f ;  /* 0x001c1f0035357589 */ /* 0x000fe200000e0000 */
[----:B---3--:R-:W-:-:S02]  /*d770*/  SEL R28, R45, R30, P0 ;  /* 0x0000001e2d1c7207 */ /* 0x008fc40000000000 */
[----:B------:R-:W-:Y:S01]  /*d780*/  SEL R30, R30, R45, P0 ;  /* 0x0000002d1e1e7207 */ /* 0x000fe20000000000 */
[----:B------:R-:W-:Y:S01]  /*d790*/  SHFL.IDX PT, R59, R59, R0, 0x1c1f ;  /* 0x001c1f003b3b7589 */ /* 0x000fe200000e0000 */
[----:B----4-:R-:W-:Y:S02]  /*d7a0*/  SEL R29, R95, R32, P0 ;  /* 0x000000205f1d7207 */ /* 0x010fe40000000000 */
[----:B------:R-:W-:Y:S01]  /*d7b0*/  SEL R31, R32, R95, P0 ;  /* 0x0000005f201f7207 */ /* 0x000fe20000000000 */
[----:B------:R-:W-:Y:S04]  /*d7c0*/  SHFL.IDX PT, R61, R61, R0, 0x1c1f ;  /* 0x001c1f003d3d7589 */ /* 0x000fe800000e0000 */
[----:B------:R-:W-:Y:S04]  /*d7d0*/  SHFL.IDX PT, R67, R67, R0, 0x1c1f ;  /* 0x001c1f0043437589 */ /* 0x000fe800000e0000 */
[----:B------:R-:W-:Y:S04]  /*d7e0*/  SHFL.IDX PT, R71, R71, R0, 0x1c1f ;  /* 0x001c1f0047477589 */ /* 0x000fe800000e0000 */
[----:B------:R-:W-:Y:S01]  /*d7f0*/  SHFL.IDX PT, R75, R75, R0, 0x1c1f ;  /* 0x001c1f004b4b7589 */ /* 0x000fe200000e0000 */
[----:B-1----:R-:W-:-:S02]  /*d800*/  SEL R32, R51, R34, P0 ;  /* 0x0000002233207207 */ /* 0x002fc40000000000 */
[----:B------:R-:W-:Y:S01]  /*d810*/  SEL R34, R34, R51, P0 ;  /* 0x0000003322227207 */ /* 0x000fe20000000000 */
        /* <DEDUP_REMOVED lines=18> */
[----:B------:R-:W1:Y:S04]  /*d940*/  SHFL.IDX PT, R54, R39, R2, 0x1c1f ;  /* 0x001c1f0227367589 */ /* 0x000e6800000e0000 */
[----:B------:R-:W-:Y:S04]  /*d950*/  SHFL.IDX PT, R42, R79, R2, 0x1c1f ;  /* 0x001c1f024f2a7589 */ /* 0x000fe800000e0000 */
[----:B------:R-:W-:Y:S04]  /*d960*/  SHFL.IDX PT, R56, R111, R2, 0x1c1f ;  /* 0x001c1f026f387589 */ /* 0x000fe800000e0000 */
[----:B------:R-:W2:Y:S04]  /*d970*/  SHFL.IDX PT, R58, R115, R2, 0x1c1f ;  /* 0x001c1f02733a7589 */ /* 0x000ea800000e0000 */
[----:B------:R-:W-:Y:S04]  /*d980*/  SHFL.IDX PT, R44, R83, R2, 0x1c1f ;  /* 0x001c1f02532c7589 */ /* 0x000fe800000e0000 */
[----:B------:R-:W3:Y:S04]  /*d990*/  SHFL.IDX PT, R60, R119, R2, 0x1c1f ;  /* 0x001c1f02773c7589 */ /* 0x000ee800000e0000 */
[----:B------:R4:W-:Y:S01]  /*d9a0*/  STSM.16.M88.4 [R35], R8 ;  /* 0x0000000823007844 */ /* 0x0009e20000000200 */
[----:B-1----:R-:W-:-:S02]  /*d9b0*/  SEL R37, R107, R54, P0 ;  /* 0x000000366b257207 */ /* 0x002fc40000000000 */
[----:B------:R-:W-:Y:S01]  /*d9c0*/  SEL R39, R54, R107, P0 ;  /* 0x0000006b36277207 */ /* 0x000fe20000000000 */
[----:B------:R1:W-:Y:S04]  /*d9d0*/  STSM.16.M88.4 [R33], R12 ;  /* 0x0000000c21007844 */ /* 0x0003e80000000200 */
[----:B------:R5:W-:Y:S04]  /*d9e0*/  STSM.16.M88.4 [R78], R24 ;  /* 0x000000184e007844 */ /* 0x000be80000000200 */
[----:B------:R-:W-:Y:S01]  /*d9f0*/  STSM.16.M88.4 [R76], R28 ;  /* 0x0000001c4c007844 */ /* 0x000fe20000000200 */
[----:B--2---:R-:W-:-:S02]  /*da00*/  SEL R41, R113, R58, P0 ;  /* 0x0000003a71297207 */ /* 0x004fc40000000000 */
[----:B------:R-:W-:Y:S02]  /*da10*/  SEL R43, R58, R113, P0 ;  /* 0x000000713a2b7207 */ /* 0x000fe40000000000 */
[----:B----4-:R-:W-:Y:S02]  /*da20*/  SEL R35, R46, R97, P0 ;  /* 0x000000612e237207 */ /* 0x010fe40000000000 */
[----:B------:R-:W-:Y:S02]  /*da30*/  SEL R8, R53, R0, P0 ;  /* 0x0000000035087207 */ /* 0x000fe40000000000 */
[----:B-1----:R-:W-:Y:S02]  /*da40*/  SEL R33, R97, R46, P0 ;  /* 0x0000002e61217207 */ /* 0x002fe40000000000 */
[----:B------:R-:W-:Y:S01]  /*da50*/  SEL R10, R0, R53, P0 ;  /* 0x00000035000a7207 */ /* 0x000fe20000000000 */
[----:B------:R-:W-:Y:S01]  /*da60*/  IMAD R0, R86, UR5, RZ ;  /* 0x0000000556007c24 */ /* 0x000fe2000f8e02ff */
[----:B------:R-:W-:Y:S01]  /*da70*/  SEL R9, R99, R48, P0 ;  /* 0x0000003063097207 */ /* 0x000fe20000000000 */
[----:B------:R-:W-:Y:S01]  /*da80*/  STSM.16.M88.4 [R74], R32 ;  /* 0x000000204a007844 */ /* 0x000fe20000000200 */
[----:B------:R-:W-:Y:S01]  /*da90*/  SEL R11, R48, R99, P0 ;  /* 0x00000063300b7207 */ /* 0x000fe20000000000 */
[----:B------:R-:W-:Y:S01]  /*daa0*/  IMAD R2, R87, UR44, R0 ;  /* 0x0000002c57027c24 */ /* 0x000fe2000f8e0200 */
[----:B------:R-:W-:-:S02]  /*dab0*/  SEL R12, R59, R20, P0 ;  /* 0x000000143b0c7207 */ /* 0x000fc40000000000 */
[----:B------:R-:W-:Y:S01]  /*dac0*/  SEL R14, R20, R59, P0 ;  /* 0x0000003b140e7207 */ /* 0x000fe20000000000 */
[----:B------:R1:W-:Y:S01]  /*dad0*/  STSM.16.M88.4 [R72], R8 ;  /* 0x0000000848007844 */ /* 0x0003e20000000200 */
[----:B------:R-:W-:Y:S02]  /*dae0*/  SEL R13, R103, R50, P0 ;  /* 0x00000032670d7207 */ /* 0x000fe40000000000 */
[----:B------:R-:W-:Y:S02]  /*daf0*/  SEL R15, R50, R103, P0 ;  /* 0x00000067320f7207 */ /* 0x000fe40000000000 */
[----:B-----5:R-:W-:Y:S02]  /*db00*/  SEL R24, R61, R36, P0 ;  /* 0x000000243d187207 */ /* 0x020fe40000000000 */
        /* <DEDUP_REMOVED lines=20> */
[----:B------:R-:W-:-:S03]  /*dc50*/  IADD3 R0, P3, R121, R6, RZ ;  /* 0x0000000679007210 */ /* 0x000fc60007f7e0ff */
[----:B------:R-:W-:Y:S01]  /*dc60*/  STSM.16.M88.4 [R21], R28 ;  /* 0x0000001c15007844 */ /* 0x000fe20000000200 */
[----:B------:R-:W-:Y:S02]  /*dc70*/  IADD3.X R5, R5, R7, R2, P3, !PT ;  /* 0x0000000705057210 */ /* 0x000fe40001ffe402 */
        /* <DEDUP_REMOVED lines=35> */
.L_x_4673:
[----:B------:R-:W-:Y:S05]  /*deb0*/  BSYNC B0 ;  /* 0x0000000000007941 */ /* 0x000fea0003800000 */
.L_x_4672:
[----:B------:R-:W-:Y:S05]  /*dec0*/  BRA `(.L_x_4671) ;  /* 0x00000008004c7947 */ /* 0x000fea0003800000 */
.L_x_4670:
[----:B------:R-:W1:Y:S01]  /*ded0*/  LDC R12, c[0x0][0xdac] ;  /* 0x00036b00ff0c7b82 */ /* 0x000e620000000800 */
[----:B------:R-:W-:Y:S01]  /*dee0*/  ISETP.GT.AND P0, PT, R229, 0x7f, PT ;  /* 0x0000007fe500780c */ /* 0x000fe20003f04270 */
[----:B------:R-:W-:Y:S01]  /*def0*/  USHF.R.S32.HI UR6, URZ, 0x1f, UR43 ;  /* 0x0000001f3f067899 */ /* 0x000fe2000801142b */
[----:B------:R-:W-:Y:S01]  /*df00*/  BSSY B0, `(.L_x_4674) ;  /* 0x000001c000007945 */ /* 0x000fe20003800000 */
[----:B------:R-:W-:Y:S01]  /*df10*/  USHF.R.S32.HI UR7, URZ, 0x1f, UR44 ;  /* 0x0000001f3f077899 */ /* 0x000fe2000801142c */
[----:B------:R-:W-:-:S03]  /*df20*/  SHF.R.S32.HI R23, RZ, 0x1f, R22 ;  /* 0x0000001fff177819 */ /* 0x000fc60000011416 */
[----:B------:R-:W2:Y:S08]  /*df30*/  LDC.64 R6, c[0x0][0xae0] ;  /* 0x0002b800ff067b82 */ /* 0x000eb00000000a00 */
[----:B------:R-:W3:Y:S01]  /*df40*/  LDC.64 R8, c[0x0][0xae8] ;  /* 0x0002ba00ff087b82 */ /* 0x000ee20000000a00 */
[----:B------:R-:W-:Y:S05]  /*df50*/  @P0 BRA `(.L_x_4675) ;  /* 0x0000000000580947 */ /* 0x000fea0003800000 */
[----:B------:R-:W4:Y:S01]  /*df60*/  S2R R0, SR_TID.X ;  /* 0x0000000000007919 */ /* 0x000f220000002100 */
[----:B------:R-:W-:Y:S01]  /*df70*/  IMAD.U32 R2, RZ, RZ, UR42 ;  /* 0x0000002aff027e24 */ /* 0x000fe2000f8e00ff */
[----:B------:R-:W-:-:S04]  /*df80*/  ULDC UR5, c[0x0][0xa88] ;  /* 0x0002a20000057ab9 */ /* 0x000fc80000000800 */
[----:B----4-:R-:W-:-:S04]  /*df90*/  IADD3 R2, R2, -0x80, R0 ;  /* 0xffffff8002027810 */ /* 0x010fc80007ffe000 */
[----:B------:R-:W-:-:S13]  /*dfa0*/  ISETP.GE.AND P0, PT, R2, UR5, PT ;  /* 0x0000000502007c0c */ /* 0x000fda000bf06270 */
[----:B------:R-:W-:Y:S05]  /*dfb0*/  @P0 BRA `(.L_x_4675) ;  /* 0x0000000000400947 */ /* 0x000fea0003800000 */
[----:B------:R-:W4:Y:S01]  /*dfc0*/  LDC.64 R4, c[0x0][0xb70] ;  /* 0x0002dc00ff047b82 */ /* 0x000f220000000a00 */
[----:B------:R-:W-:Y:S01]  /*dfd0*/  SHF.R.S32.HI R3, RZ, 0x1f, R2 ;  /* 0x0000001fff037819 */ /* 0x000fe20000011402 */
[----:B------:R-:W-:-:S06]  /*dfe0*/  ULDC.64 UR8, c[0x0][0xb40] ;  /* 0x0002d00000087ab9 */ /* 0x000fcc0000000a00 */
[----:B------:R-:W5:Y:S01]  /*dff0*/  LDC.64 R10, c[0x0][0xb78] ;  /* 0x0002de00ff0a7b82 */ /* 0x000f620000000a00 */
[C---:B----4-:R-:W-:Y:S02]  /*e000*/  IMAD R0, R4.reuse, UR6, RZ ;  /* 0x0000000604007c24 */ /* 0x050fe4000f8e02ff */
[----:B------:R-:W-:-:S04]  /*e010*/  IMAD.WIDE.U32 R2, R4, UR43, R2 ;  /* 0x0000002b04027c25 */ /* 0x000fc8000f8e0002 */
[----:B------:R-:W-:Y:S02]  /*e020*/  IMAD R5, R5, UR43, R0 ;  /* 0x0000002b05057c24 */ /* 0x000fe4000f8e0200 */
[C---:B-----5:R-:W-:Y:S02]  /*e030*/  IMAD R0, R10.reuse, UR7, RZ ;  /* 0x000000070a007c24 */ /* 0x060fe4000f8e02ff */
        /* <DEDUP_REMOVED lines=8> */
.L_x_4675:
[----:B------:R-:W-:Y:S05]  /*e0c0*/  BSYNC B0 ;  /* 0x0000000000007941 */ /* 0x000fea0003800000 */
.L_x_4674:
[----:B------:R-:W-:Y:S01]  /*e0d0*/  ULDC UR5, c[0x0][0xa88] ;  /* 0x0002a20000057ab9 */ /* 0x000fe20000000800 */
[C---:B--2---:R-:W-:Y:S01]  /*e0e0*/  IMAD R0, R6.reuse, UR6, RZ ;  /* 0x0000000606007c24 */ /* 0x044fe2000f8e02ff */
[----:B------:R-:W-:Y:S01]  /*e0f0*/  UIADD3 UR42, -UR42, UR5, URZ ;  /* 0x000000052a2a7290 */ /* 0x000fe2000fffe13f */
[----:B----4-:R-:W-:Y:S01]  /*e100*/  IMAD.WIDE.U32 R2, R6, UR43, R22 ;  /* 0x0000002b06027c25 */ /* 0x010fe2000f8e0016 */
[----:B------:R-:W-:Y:S01]  /*e110*/  ULOP3.LUT UR39, URZ, UR39, URZ, 0x33, !UPT ;  /* 0x000000273f277292 */ /* 0x000fe2000f8e333f */
[----:B------:R-:W-:Y:S01]  /*e120*/  SHF.R.S32.HI R223, RZ, 0x1f, R222 ;  /* 0x0000001fffdf7819 */ /* 0x000fe200000114de */
[----:B------:R-:W-:Y:S01]  /*e130*/  BSSY B0, `(.L_x_4676) ;  /* 0x0000024000007945 */ /* 0x000fe20003800000 */
[----:B------:R-:W-:Y:S01]  /*e140*/  IMAD R5, R7, UR43, R0 ;  /* 0x0000002b07057c24 */ /* 0x000fe2000f8e0200 */
[C---:B------:R-:W-:Y:S01]  /*e150*/  ISETP.GE.AND P3, PT, R222.reuse, UR42, PT ;  /* 0x0000002ade007c0c */ /* 0x040fe2000bf66270 */
[C---:B------:R-:W-:Y:S02]  /*e160*/  VIADD R0, R222.reuse, 0x40 ;  /* 0x00000040de007836 */ /* 0x040fe40000000000 */
[----:B------:R-:W-:-:S02]  /*e170*/  VIADD R4, R222, 0x20 ;  /* 0x00000020de047836 */ /* 0x000fc40000000000 */
[----:B------:R-:W-:Y:S01]  /*e180*/  IMAD.IADD R3, R3, 0x1, R5 ;  /* 0x0000000103037824 */ /* 0x000fe200078e0205 */
[----:B------:R-:W-:Y:S01]  /*e190*/  ISETP.GE.AND P1, PT, R0, UR42, PT ;  /* 0x0000002a00007c0c */ /* 0x000fe2000bf26270 */
[----:B---3--:R-:W-:Y:S01]  /*e1a0*/  IMAD R0, R8, UR7, RZ ;  /* 0x0000000708007c24 */ /* 0x008fe2000f8e02ff */
[----:B------:R-:W-:Y:S01]  /*e1b0*/  ISETP.GE.AND P0, PT, R4, UR42, PT ;  /* 0x0000002a04007c0c */ /* 0x000fe2000bf06270 */
[----:B------:R-:W-:Y:S02]  /*e1c0*/  VIADD R4, R222, 0x60 ;  /* 0x00000060de047836 */ /* 0x000fe40000000000 */
[----:B------:R-:W-:Y:S02]  /*e1d0*/  IMAD R9, R9, UR44, R0 ;  /* 0x0000002c09097c24 */ /* 0x000fe4000f8e0200 */
[----:B-1----:R-:W-:Y:S01]  /*e1e0*/  VIADD R5, R12, UR39 ;  /* 0x000000270c057c36 */ /* 0x002fe20008000000 */
[----:B------:R-:W-:Y:S01]  /*e1f0*/  ISETP.GE.AND P2, PT, R4, UR42, PT ;  /* 0x0000002a04007c0c */ /* 0x000fe2000bf46270 */
        /* <DEDUP_REMOVED lines=23> */
.L_x_4677:
[----:B------:R-:W-:Y:S05]  /*e370*/  BSYNC B0 ;  /* 0x0000000000007941 */ /* 0x000fea0003800000 */
.L_x_4676:
[----:B------:R-:W-:Y:S04]  /*e380*/  BSSY B0, `(.L_x_4678) ;  /* 0x0000017000007945 */ /* 0x000fe80003800000 */
[----:B------:R-:W-:Y:S05]  /*e390*/  @P0 BRA `(.L_x_4679) ;  /* 0x0000000000540947 */ /* 0x000fea0003800000 */
[----:B-1----:R-:W-:Y:S01]  /*e3a0*/  IADD3 R9, P0, R4, 0x20, RZ ;  /* 0x0000002004097810 */ /* 0x002fe20007f1e0ff */
        /* <DEDUP_REMOVED lines=20> */
.L_x_4679:
[----:B------:R-:W-:Y:S05]  /*e4f0*/  BSYNC B0 ;  /* 0x0000000000007941 */ /* 0x000fea0003800000 */
.L_x_4678:
[----:B------:R-:W-:Y:S04]  /*e500*/  BSSY B0, `(.L_x_4680) ;  /* 0x0000017000007945 */ /* 0x000fe80003800000 */
[----:B------:R-:W-:Y:S05]  /*e510*/  @P1 BRA `(.L_x_4681) ;  /* 0x0000000000541947 */ /* 0x000fea0003800000 */
[----:B-12---:R-:W-:Y:S01]  /*e520*/  IADD3 R9, P0, R4, 0x40, RZ ;  /* 0x0000004004097810 */ /* 0x006fe20007f1e0ff */
        /* <DEDUP_REMOVED lines=20> */
.L_x_4681:
[----:B------:R-:W-:Y:S05]  /*e670*/  BSYNC B0 ;  /* 0x0000000000007941 */ /* 0x000fea0003800000 */
.L_x_4680:
        /* <DEDUP_REMOVED lines=23> */
.L_x_4682:
[----:B------:R-:W-:Y:S05]  /*e7f0*/  BSYNC B0 ;  /* 0x0000000000007941 */ /* 0x000fea0003800000 */
.L_x_4671:
[----:B------:R-:W5:Y:S02]  /*e800*/  LDC R0, c[0x0][0xda8] ;  /* 0x00036a00ff007b82 */ /* 0x000f640000000800 */
[----:B-----5:R-:W-:-:S13]  /*e810*/  ISETP.LE.AND P0, PT, R0, UR4, PT ;  /* 0x0000000400007c0c */ /* 0x020fda000bf03270 */
[----:B------:R-:W-:Y:S05]  /*e820*/  @!P0 BRA `(.L_x_4683) ;  /* 0xffffff2400688947 */ /* 0x000fea000383ffff */
[----:B------:R-:W-:Y:S05]  /*e830*/  EXIT ;  /* 0x000000000000794d */ /* 0x000fea0003800000 */
.L_x_4632:
[----:B------:R-:W-:-:S08]  /*e840*/  NOP ;  /* 0x0000000000007918 */ /* 0x000fd00000000000 */
[----:B---3--:R-:W1:-:S00]  /*e850*/  USETMAXREG.DEALLOC.CTAPOOL 0x18 ;  /* 0x00000018000079c8 */ /* 0x008e4000080e0500 */
[----:B-1----:R-:W-:-:S06]  /*e860*/  LOP3.LUT R0, R0, 0x3, RZ, 0xc0, !PT ;  /* 0x0000000300007812 */ /* 0x002fcc00078ec0ff */
[----:B------:R-:W1:Y:S01]  /*e870*/  S2UR UR4, SR_CTAID.X ;  /* 0x00000000000479c3 */ /* 0x000e620000002500 */
[----:B------:R-:W-:Y:S01]  /*e880*/  IMAD.MOV.U32 R19, RZ, RZ, RZ ;  /* 0x000000ffff137224 */ /* 0x000fe200078e00ff */
[----:B------:R-:W2:Y:S02]  /*e890*/  SHFL.IDX PT, R0, R0, RZ, 0x1f ;  /* 0x00001fff00007589 */ /* 0x000ea400000e0000 */
[----:B--2---:R-:W-:-:S04]  /*e8a0*/  ISETP.NE.AND P0, PT, R0, RZ, PT ;  /* 0x000000ff0000720c */ /* 0x004fc80003f05270 */
[----:B------:R-:W1:Y:S01]  /*e8b0*/  LDC R0, c[0x0][0xda8] ;  /* 0x00036a00ff007b82 */ /* 0x000e620000000800 */
[----:B------:R-:W-:-:S05]  /*e8c0*/  P2R R2, PR, RZ, 0x1 ;  /* 0x00000001ff027803 */ /* 0x000fca0000000000 */
[----:B------:R2:W-:Y:S03]  /*e8d0*/  STL [R1+0x20], R2 ;  /* 0x0000200201007387 */ /* 0x0005e60000100800 */
[----:B------:R-:W-:Y:S06]  /*e8e0*/  @P0 BAR.ARV 0x4, 0x180 ;  /* 0x0106000000000b1d */ /* 0x000fec0000002000 */
[----:B------:R2:W-:Y:S01]  /*e8f0*/  STL [R1+0x18], RZ ;  /* 0x000018ff01007387 */ /* 0x0005e20000100800 */
[----:B-1----:R-:W-:Y:S01]  /*e900*/  ISETP.LE.AND P0, PT, R0, UR4, PT ;  /* 0x0000000400007c0c */ /* 0x002fe2000bf03270 */
[----:B------:R-:W-:-:S05]  /*e910*/  IMAD.MOV.U32 R0, RZ, RZ, 0x1 ;  /* 0x00000001ff007424 */ /* 0x000fca00078e00ff */
[----:B------:R2:W-:Y:S07]  /*e920*/  STL [R1], R0 ;  /* 0x0000000001007387 */ /* 0x0005ee0000100800 */
[----:B------:R-:W-:Y:S05]  /*e930*/  @P0 BRA `(.L_x_4684) ;  /* 0x0000003c00e80947 */ /* 0x000fea0003800000 */
[----:B------:R-:W3:Y:S01]  /*e940*/  LDL R4, [R1+0x14] ;  /* 0x0000140001047983 */ /* 0x000ee20000100800 */
[----:B--2---:R-:W1:Y:S01]  /*e950*/  S2R R2, SR_TID.X ;  /* 0x0000000000027919 */ /* 0x004e620000002100 */
[----:B------:R-:W2:Y:S01]  /*e960*/  S2R R6, SR_TID.X ;  /* 0x0000000000067919 */ /* 0x000ea20000002100 */
[----:B-1----:R-:W-:-:S05]  /*e970*/  LOP3.LUT R2, R2, 0x7f, RZ, 0xc0, !PT ;  /* 0x0000007f02027812 */ /* 0x002fca00078ec0ff */
[----:B------:R-:W-:-:S05]  /*e980*/  IMAD.SHL.U32 R0, R2, 0x10, RZ ;  /* 0x0000001002007824 */ /* 0x000fca00078e00ff */
[----:B------:R-:W-:Y:S01]  /*e990*/  LOP3.LUT R3, R0, 0x600, RZ, 0xc0, !PT ;  /* 0x0000060000037812 */ /* 0x000fe200078ec0ff */
[C---:B--2---:R-:W-:Y:S02]  /*e9a0*/  IMAD.SHL.U32 R0, R6.reuse, 0x20, RZ ;  /* 0x0000002006007824 */ /* 0x044fe400078e00ff */
[----:B------:R-:W-:-:S03]  /*e9b0*/  IMAD.SHL.U32 R17, R6, 0x40, RZ ;  /* 0x0000004006117824 */ /* 0x000fc600078e00ff */
        /* <DEDUP_REMOVED lines=9> */
[----:B------:R-:W-:-:S05]  /*ea50*/  IMAD.SHL.U32 R3, R6, 0x8, RZ ;  /* 0x0000000806037824 */ /* 0x000fca00078e00ff */
[----:B------:R-:W-:-:S04]  /*ea60*/  LOP3.LUT R0, R0, 0x30, R3, 0x78, !PT ;  /* 0x0000003000007812 */ /* 0x000fc800078e7803 */
[----:B------:R-:W-:Y:S01]  /*ea70*/  LOP3.LUT R17, R0, 0x640, R17, 0xf8, !PT ;  /* 0x0000064000117812 */ /* 0x000fe200078ef811 */
[----:B------:R-:W-:Y:S01]  /*ea80*/  IMAD.U32 R0, RZ, RZ, UR4 ;  /* 0x00000004ff007e24 */ /* 0x000fe2000f8e00ff */
[----:B------:R-:W-:-:S04]  /*ea90*/  LOP3.LUT R16, R5, R2, RZ, 0xfc, !PT ;  /* 0x0000000205107212 */ /* 0x000fc800078efcff */
[----:B------:R1:W-:Y:S02]  /*eaa0*/  STL [R1+0xc], R0 ;  /* 0x00000c0001007387 */ /* 0x0003e40000100800 */
[----:B-1----:R-:W-:Y:S02]  /*eab0*/  IMAD.MOV.U32 R0, RZ, RZ, 0x1 ;  /* 0x00000001ff007424 */ /* 0x002fe400078e00ff */
[----:B------:R-:W-:Y:S01]  /*eac0*/  IMAD.MOV.U32 R19, RZ, RZ, RZ ;  /* 0x000000ffff137224 */ /* 0x000fe200078e00ff */
[----:B------:R-:W-:Y:S01]  /*ead0*/  ULDC UR42, c[0x0][0xc] ;  /* 0x00000300002a7ab9 */ /* 0x000fe20000000800 */
[----:B------:R-:W-:Y:S01]  /*eae0*/  ULDC.64 UR44, c[0x0][0x198] ;  /* 0x00006600002c7ab9 */ /* 0x000fe20000000a00 */
[C---:B---3--:R-:W-:Y:S02]  /*eaf0*/  LOP3.LUT R3, R4.reuse, 0x1, RZ, 0xfc, !PT ;  /* 0x0000000104037812 */ /* 0x048fe400078efcff */
[----:B------:R-:W-:-:S03]  /*eb00*/  LOP3.LUT R2, R4, 0x2, RZ, 0xfc, !PT ;  /* 0x0000000204027812 */ /* 0x000fc600078efcff */
[----:B------:R1:W-:Y:S04]  /*eb10*/  STL [R1+0x1c], R3 ;  /* 0x00001c0301007387 */ /* 0x0003e80000100800 */
[----:B------:R1:W-:Y:S04]  /*eb20*/  STL [R1+0x10], R2 ;  /* 0x0000100201007387 */ /* 0x0003e80000100800 */
[----:B------:R1:W-:Y:S04]  /*eb30*/  STL [R1], R0 ;  /* 0x0000000001007387 */ /* 0x0003e80000100800 */
[----:B------:R1:W-:Y:S02]  /*eb40*/  STL [R1+0x18], RZ ;  /* 0x000018ff01007387 */ /* 0x0003e40000100800 */
.L_x_4740:
        /* <DEDUP_REMOVED lines=22> */
.L_x_4685:
[----:B------:R-:W-:Y:S01]  /*ecb0*/  ULDC UR9, c[0x0][0xdc4] ;  /* 0x0003710000097ab9 */ /* 0x000fe20000000800 */
[----:B------:R-:W-:Y:S01]  /*ecc0*/  UMOV UR6, UR7 ;  /* 0x0000000700067c82 */ /* 0x000fe20008000000 */
[----:B------:R-:W-:-:S11]  /*ecd0*/  UISETP.NE.AND UP0, UPT, UR9, 0x1, UPT ;  /* 0x000000010900788c */ /* 0x000fd6000bf05270 */
[----:B------:R-:W-:Y:S02]  /*ece0*/  @UP0 ULDC.64 UR10, c[0x0][0xdc8] ;  /* 0x00037200000a0ab9 */ /* 0x000fe40000000a00 */
[----:B------:R-:W-:-:S04]  /*ecf0*/  UIMAD.WIDE.U32 UR4, UR7, UR10, URZ ;  /* 0x0000000a070472a5 */ /* 0x000fc8000f8e003f */
[----:B------:R-:W-:-:S04]  /*ed00*/  @UP0 USHF.R.U32.HI UR6, URZ, UR11, UR5 ;  /* 0x0000000b3f060299 */ /* 0x000fc80008011605 */
[----:B------:R-:W-:-:S12]  /*ed10*/  UIMAD UR4, UR6, UR9, URZ ;  /* 0x00000009060472a4 */ /* 0x000fd8000f8e023f */
.L_x_4686:
[----:B------:R-:W-:Y:S01]  /*ed20*/  ULDC.64 UR10, c[0x0][0x3f8] ;  /* 0x0000fe00000a7ab9 */ /* 0x000fe20000000a00 */
[----:B------:R-:W-:Y:S01]  /*ed30*/  ULOP3.LUT UR6, URZ, UR6, URZ, 0x33, !UPT ;  /* 0x000000063f067292 */ /* 0x000fe2000f8e333f */
[----:B------:R-:W-:Y:S01]  /*ed40*/  BSSY B6, `(.L_x_4687) ;  /* 0x000039e000067945 */ /* 0x000fe20003800000 */
[----:B------:R-:W-:Y:S02]  /*ed50*/  UISETP.NE.U32.AND UP0, UPT, UR10, URZ, UPT ;  /* 0x0000003f0a00728c */ /* 0x000fe4000bf05070 */
[----:B------:R-:W-:Y:S02]  /*ed60*/  UIADD3 UR9, UR7, -UR4, URZ ;  /* 0x8000000407097290 */ /* 0x000fe4000fffe03f */
[----:B------:R-:W-:Y:S01]  /*ed70*/  UISETP.NE.AND.EX UP0, UPT, UR11, URZ, UPT, UP0 ;  /* 0x0000003f0b00728c */ /* 0x000fe2000bf05300 */
[----:B------:R-:W-:Y:S01]  /*ed80*/  ULDC UR4, c[0x0][0xdac] ;  /* 0x00036b0000047ab9 */ /* 0x000fe20000000800 */
[----:B------:R-:W-:Y:S01]  /*ed90*/  ULDC UR5, c[0x0][0x404] ;  /* 0x0001010000057ab9 */ /* 0x000fe20000000800 */
[----:B------:R-:W-:Y:S01]  /*eda0*/  UIADD3 UR6, UR6, UR4, URZ ;  /* 0x0000000406067290 */ /* 0x000fe2000fffe03f */
[----:B------:R-:W-:-:S02]  /*edb0*/  ULDC UR7, c[0x0][0x2e0] ;  /* 0x0000b80000077ab9 */ /* 0x000fc40000000800 */
[----:B------:R-:W-:Y:S01]  /*edc0*/  ULDC UR4, c[0x0][0x288] ;  /* 0x0000a20000047ab9 */ /* 0x000fe20000000800 */
[----:B------:R-:W-:Y:S02]  /*edd0*/  USHF.L.U32 UR37, UR6, 0x7, URZ ;  /* 0x0000000706257899 */ /* 0x000fe4000800063f */
[----:B------:R-:W-:Y:S02]  /*ede0*/  USEL UR6, UR5, 0x1, UP0 ;  /* 0x0000000105067887 */ /* 0x000fe40008000000 */
[----:B------:R-:W-:Y:S02]  /*edf0*/  UIADD3 UR5, UR37, 0x11f, -UR4 ;  /* 0x0000011f25057890 */ /* 0x000fe4000fffe804 */
[----:B------:R-:W-:Y:S02]  /*ee00*/  UIMAD UR4, UR6, UR7, 0x9f ;  /* 0x0000009f060474a4 */ /* 0x000fe4000f8e0207 */
[----:B------:R-:W-:Y:S02]  /*ee10*/  UIMAD UR6, UR6, UR7, UR5 ;  /* 0x00000007060672a4 */ /* 0x000fe4000f8e0205 */
[----:B------:R-:W-:Y:S01]  /*ee20*/  UIMAD.WIDE UR4, UR4, 0x66666667, URZ ;  /* 0x66666667040478a5 */ /* 0x000fe2000f8e023f */
[----:B------:R-:W-:Y:S01]  /*ee30*/  ULDC UR10, c[0x0][0xdc4] ;  /* 0x00037100000a7ab9 */ /* 0x000fe20000000800 */
[----:B------:R-:W-:-:S02]  /*ee40*/  UIMAD.WIDE UR6, UR6, 0x66666667, URZ ;  /* 0x66666667060678a5 */ /* 0x000fc4000f8e023f */
[----:B------:R-:W-:Y:S02]  /*ee50*/  UIMAD UR10, UR8, UR10, UR9 ;  /* 0x0000000a080a72a4 */ /* 0x000fe4000f8e0209 */
[----:B------:R-:W-:Y:S01]  /*ee60*/  USHF.R.U32.HI UR6, URZ, 0x1f, UR7 ;  /* 0x0000001f3f067899 */ /* 0x000fe20008011607 */
[----:B------:R-:W-:Y:S01]  /*ee70*/  UMOV UR8, UR5 ;  /* 0x0000000500087c82 */ /* 0x000fe20008000000 */
[----:B------:R-:W-:Y:S01]  /*ee80*/  ULDC UR11, c[0x0][0xdb8] ;  /* 0x00036e00000b7ab9 */ /* 0x000fe20000000800 */
[----:B------:R-:W-:Y:S02]  /*ee90*/  USHF.R.U32.HI UR9, URZ, 0x1f, UR8 ;  /* 0x0000001f3f097899 */ /* 0x000fe40008011608 */
[----:B------:R-:W-:Y:S02]  /*eea0*/  ULEA.HI.SX32 UR6, UR7, UR6, 0x1a ;  /* 0x0000000607067291 */ /* 0x000fe4000f8fd23f */
[----:B------:R-:W-:Y:S02]  /*eeb0*/  ULEA.HI.SX32 UR9, UR8, UR9, 0x1a ;  /* 0x0000000908097291 */ /* 0x000fe4000f8fd23f */
[----:B------:R-:W-:-:S02]  /*eec0*/  UISETP.NE.AND UP1, UPT, UR11, 0x1, UPT ;  /* 0x000000010b00788c */ /* 0x000fc4000bf25270 */
[----:B------:R-:W-:Y:S01]  /*eed0*/  UISETP.LT.AND UP0, UPT, UR9, UR6, UPT ;  /* 0x000000060900728c */ /* 0x000fe2000bf01270 */
[----:B------:R-:W-:-:S03]  /*eee0*/  UMOV UR39, UR10 ;  /* 0x0000000a00277c82 */ /* 0x000fc60008000000 */
[----:B------:R-:W-:-:S05]  /*eef0*/  USEL UR41, UR9, UR6, UP0 ;  /* 0x0000000609297287 */ /* 0x000fca0008000000 */
[----:B------:R-:W-:Y:S01]  /*ef00*/  @UP1 ULDC UR12, c[0x0][0xdbc] ;  /* 0x00036f00000c1ab9 */ /* 0x000fe20000000800 */
[----:B------:R-:W-:Y:S01]  /*ef10*/  ISETP.LT.AND P0, PT, RZ, UR41, PT ;  /* 0x00000029ff007c0c */ /* 0x000fe2000bf01270 */
[----:B------:R-:W-:Y:S01]  /*ef20*/  UIMAD.WIDE.U32 UR4, UR10, UR12, URZ ;  /* 0x0000000c0a0472a5 */ /* 0x000fe2000f8e003f */
[----:B------:R-:W-:-:S03]  /*ef30*/  @UP1 ULDC UR7, c[0x0][0xdc0] ;  /* 0x0003700000071ab9 */ /* 0x000fc60000000800 */
        /* <DEDUP_REMOVED lines=22> */
.L_x_4688:
        /* <DEDUP_REMOVED lines=23> */
.L_x_4690:
        /* <DEDUP_REMOVED lines=20> */
.L_x_4691:
        /* <DEDUP_REMOVED lines=20> */
.L_x_4692:
        /* <DEDUP_REMOVED lines=18> */
.L_x_4693:
        /* <DEDUP_REMOVED lines=13> */
[----:B--2---:R-:W-:Y:S02]  /*f680*/  @P1 SHF.R.U32.HI R18, RZ, R3, R0 ;  /* 0x00000003ff121219 */ /* 0x004fe40000011600 */
[----:B------:R-:W1:Y:S02]  /*f690*/  @P0 LDC.64 R2, c[0x0][0x9f8] ;  /* 0x00027e00ff020b82 */ /* 0x000e640000000a00 */
        /* <DEDUP_REMOVED lines=9> */
[----:B------:R-:W-:Y:S01]  /*f730*/  UMOV UR13, UR37 ;  /* 0x00000025000d7c82 */ /* 0x000fe20008000000 */
[----:B------:R-:W-:Y:S01]  /*f740*/  UMOV UR14, UR38 ;  /* 0x00000026000e7c82 */ /* 0x000fe20008000000 */
[----:B-1----:R-:W1:Y:S01]  /*f750*/  LDC.64 R2, c[0x0][0x3f8] ;  /* 0x0000fe00ff027b82 */ /* 0x002e620000000a00 */
[----:B------:R-:W-:Y:S01]  /*f760*/  UMOV UR15, UR39 ;  /* 0x00000027000f7c82 */ /* 0x000fe20008000000 */
[----:B------:R-:W-:Y:S01]  /*f770*/  UMOV UR6, 0xffffffff ;  /* 0xffffffff00067882 */ /* 0x000fe20000000000 */
[----:B------:R-:W-:Y:S01]  /*f780*/  SHF.R.U32.HI R4, RZ, 0x5, R4 ;  /* 0x00000005ff047819 */ /* 0x000fe20000011604 */
[----:B------:R-:W-:-:S03]  /*f790*/  VOTEU.ALL UP1, P2 ;  /* 0x00000000003f7886 */ /* 0x000fc60001020000 */
[----:B------:R-:W-:Y:S02]  /*f7a0*/  LOP3.LUT R4, R4, 0x3, RZ, 0xc0, !PT ;  /* 0x0000000304047812 */ /* 0x000fe400078ec0ff */
[----:B------:R-:W-:-:S04]  /*f7b0*/  @!UP1 UIADD3 UR4, UP0, UR44, 0x270, URZ ;  /* 0x000002702c049890 */ /* 0x000fc8000ff1e03f */
[----:B------:R-:W-:-:S09]  /*f7c0*/  @!UP1 UIADD3.X UR5, URZ, UR45, URZ, UP0, !UPT ;  /* 0x0000002d3f059290 */ /* 0x000fd200087fe43f */
[----:B------:R3:W-:Y:S01]  /*f7d0*/  @!UP1 UTMAPF.L2.4D [UR36], [UR4] ;  /* 0x00000024040095b8 */ /* 0x0007e20008018000 */
[----:B-1----:R-:W-:-:S04]  /*f7e0*/  ISETP.NE.U32.AND P1, PT, R2, RZ, PT ;  /* 0x000000ff0200720c */ /* 0x002fc80003f25070 */
[----:B------:R-:W-:Y:S01]  /*f7f0*/  ISETP.NE.AND.EX P1, PT, R3, RZ, PT, P1 ;  /* 0x000000ff0300720c */ /* 0x000fe20003f25310 */
[----:B------:R3:W-:Y:S01]  /*f800*/  @!UP1 UTMAPF.L2.4D [UR8], [UR4] ;  /* 0x00000008040095b8 */ /* 0x0007e20008018000 */
[----:B------:R3:W-:Y:S01]  /*f810*/  @!UP1 UTMAPF.L2.4D [UR12], [UR4] ;  /* 0x0000000c040095b8 */ /* 0x0007e20008018000 */
[----:B--2---:R-:W-:Y:S01]  /*f820*/  SHF.R.S32.HI R10, RZ, 0x1f, R9 ;  /* 0x0000001fff0a7819 */ /* 0x004fe20000011409 */
[----:B------:R3:W-:Y:S01]  /*f830*/  STL [R1+0x4], R9 ;  /* 0x0000040901007387 */ /* 0x0007e20000100800 */
[----:B------:R-:W-:-:S03]  /*f840*/  SEL R0, R9, RZ, !P1 ;  /* 0x000000ff09007207 */ /* 0x000fc60004800000 */
[----:B------:R3:W-:Y:S01]  /*f850*/  STL [R1+0x8], R10 ;  /* 0x0000080a01007387 */ /* 0x0007e20000100800 */
[----:B------:R-:W-:Y:S05]  /*f860*/  BRA.DIV UR6, `(.L_x_4694) ;  /* 0x0000003606c87947 */ /* 0x000fea000b800000 */
[----:B------:R1:W2:Y:S02]  /*f870*/  SHFL.IDX PT, R14, R4, RZ, 0x1f ;  /* 0x00001fff040e7589 */ /* 0x0002a400000e0000 */
.L_x_4759:
        /* <DEDUP_REMOVED lines=8> */
.L_x_4762:
[----:B------:R-:W-:Y:S05]  /*f900*/  @!P6 BRA `(.L_x_4697) ;  /* 0x000000040074e947 */ /* 0x000fea0003800000 */
[----:B------:R-:W-:Y:S01]  /*f910*/  IMAD.MOV.U32 R0, RZ, RZ, R9 ;  /* 0x000000ffff007224 */ /* 0x000fe200078e0009 */
[----:B------:R-:W-:Y:S06]  /*f920*/  @!P1 BRA `(.L_x_4698) ;  /* 0x0000000000449947 */ /* 0x000fec0003800000 */
[----:B------:R-:W2:Y:S01]  /*f930*/  LDC R7, c[0x0][0x41c] ;  /* 0x00010700ff077b82 */ /* 0x000ea20000000800 */
[----:B------:R-:W-:Y:S01]  /*f940*/  ULDC.64 UR4, c[0x0][0x408] ;  /* 0x0001020000047ab9 */ /* 0x000fe20000000a00 */
[----:B--2---:R-:W-:-:S13]  /*f950*/  ISETP.NE.AND P0, PT, R7, 0x1, PT ;  /* 0x000000010700780c */ /* 0x004fda0003f05270 */
[----:B-1----:R-:W1:Y:S02]  /*f960*/  @P0 LDC.64 R4, c[0x0][0x420] ;  /* 0x00010800ff040b82 */ /* 0x002e640000000a00 */
        /* <DEDUP_REMOVED lines=13> */
.L_x_4698:
[----:B--2---:R-:W2:Y:S01]  /*fa40*/  LDL R2, [R1] ;  /* 0x0000000001027983 */ /* 0x004ea20000100800 */
[----:B-1----:R-:W-:Y:S02]  /*fa50*/  LEA R4, R19, UR40, 0x3 ;  /* 0x0000002813047c11 */ /* 0x002fe4000f8e18ff */
[----:B------:R-:W-:Y:S02]  /*fa60*/  ISETP.NE.AND P0, PT, R8, RZ, PT ;  /* 0x000000ff0800720c */ /* 0x000fe40003f05270 */
[----:B--2---:R-:W-:-:S04]  /*fa70*/  SHF.L.U32 R3, R2, 0x1f, RZ ;  /* 0x0000001f02037819 */ /* 0x004fc800000006ff */
[----:B------:R-:W1:Y:S02]  /*fa80*/  SYNCS.PHASECHK.TRANS64.TRYWAIT P3, [R4+URZ+0x33480], R3 ;  /* 0x03348003040075a7 */ /* 0x000e64000806017f */
[----:B-1----:R-:W-:Y:S05]  /*fa90*/  @!P3 BRA `(.L_x_4699) ;  /* 0x00000034007cb947 */ /* 0x002fea0003800000 */
.L_x_4763:
        /* <DEDUP_REMOVED lines=8> */
.L_x_4700:
        /* <DEDUP_REMOVED lines=28> */
.L_x_4764:
        /* <DEDUP_REMOVED lines=8> */
.L_x_4702:
        /* <DEDUP_REMOVED lines=24> */
.L_x_4697:
        /* <DEDUP_REMOVED lines=9> */
[----:B------:R-:W-:Y:S01]  /*ff70*/  @P0 IMAD.MOV.U32 R2, RZ, RZ, 0x6000 ;  /* 0x00006000ff020424 */ /* 0x000fe200078e00ff */
        /* <DEDUP_REMOVED lines=20> */
[----:B----4-:R-:W-:Y:S01]  /*100c0*/  NOP ;  /* 0x0000000000007918 */ /* 0x010fe20000000000 */
.L_x_4695:
[----:B-12---:R-:W2:Y:S01]  /*100d0*/  LDL.LU R3, [R1+0x18] ;  /* 0x0000180001037983 */ /* 0x006ea20000300800 */
[----:B------:R-:W-:Y:S01]  /*100e0*/  BSSY B0, `(.L_x_4703) ;  /* 0x0000009000007945 */ /* 0x000fe20003800000 */
[----:B--2---:R-:W-:-:S05]  /*100f0*/  VIADD R3, R3, 0x1 ;  /* 0x0000000103037836 */ /* 0x004fca0000000000 */
[----:B------:R-:W-:Y:S01]  /*10100*/  LEA.HI R2, R3, R3, RZ, 0x1 ;  /* 0x0000000303027211 */ /* 0x000fe200078f08ff */
[----:B------:R1:W-:Y:S03]  /*10110*/  STL [R1+0x18], R3 ;  /* 0x0000180301007387 */ /* 0x0003e60000100800 */
[----:B------:R-:W-:-:S05]  /*10120*/  LOP3.LUT R2, R2, 0xfffffffe, RZ, 0xc0, !PT ;  /* 0xfffffffe02027812 */ /* 0x000fca00078ec0ff */
[----:B------:R-:W-:-:S05]  /*10130*/  IMAD.IADD R2, R3, 0x1, -R2 ;  /* 0x0000000103027824 */ /* 0x000fca00078e0a02 */
[----:B------:R-:W-:-:S04]  /*10140*/  SHF.L.U32 R2, R2, 0x1f, RZ ;  /* 0x0000001f02027819 */ /* 0x000fc800000006ff */
[----:B------:R-:W2:Y:S02]  /*10150*/  SYNCS.PHASECHK.TRANS64.TRYWAIT P0, [UR40+0x33420], R2 ;  /* 0x03342002ff0075a7 */ /* 0x000ea40008000168 */
[----:B-12---:R-:W-:Y:S05]  /*10160*/  @!P0 BRA `(.L_x_4704) ;  /* 0x0000002c00f08947 */ /* 0x006fea0003800000 */
.L_x_4765:
[----:B---3--:R-:W-:Y:S05]  /*10170*/  BSYNC B0 ;  /* 0x0000000000007941 */ /* 0x008fea0003800000 */
.L_x_4703:
[----:B------:R-:W-:-:S06]  /*10180*/  UISETP.GE.AND UP0, UPT, UR41, 0x2, UPT ;  /* 0x000000022900788c */ /* 0x000fcc000bf06270 */
[----:B------:R-:W-:-:S13]  /*10190*/  PLOP3.LUT P0, PT, PT, PT, UP0, 0x80, 0x0 ;  /* 0x000000000000781c */ /* 0x000fda0003f0f008 */
[----:B------:R-:W-:Y:S05]  /*101a0*/  @!P0 BRA `(.L_x_4705) ;  /* 0x0000001800008947 */ /* 0x000fea0003800000 */
[----:B-1----:R1:W5:Y:S01]  /*101b0*/  LDL.LU R2, [R1] ;  /* 0x0000000001027983 */ /* 0x0023620000300800 */
[----:B------:R-:W-:Y:S01]  /*101c0*/  UIADD3 UR4, UR41, -0x2, URZ ;  /* 0xfffffffe29047890 */ /* 0x000fe2000fffe03f */
[----:B------:R-:W-:-:S05]  /*101d0*/  IMAD.MOV.U32 R8, RZ, RZ, R19 ;  /* 0x000000ffff087224 */ /* 0x000fca00078e0013 */
[----:B------:R-:W-:-:S07]  /*101e0*/  IMAD.U32 R3, RZ, RZ, UR4 ;  /* 0x00000004ff037e24 */ /* 0x000fce000f8e00ff */
.L_x_4729:
[----:B------:R-:W-:Y:S01]  /*101f0*/  VIADD R19, R8, 0x1 ;  /* 0x0000000108137836 */ /* 0x000fe20000000000 */
[----:B------:R-:W-:Y:S05]  /*10200*/  YIELD ;  /* 0x0000000000007946 */ /* 0x000fea0003800000 */
[----:B------:R-:W-:Y:S01]  /*10210*/  ISETP.NE.AND P0, PT, R19, 0x2, PT ;  /* 0x000000021300780c */ /* 0x000fe20003f05270 */
[----:B------:R-:W-:Y:S03]  /*10220*/  BSSY B0, `(.L_x_4706) ;  /* 0x00000a5000007945 */ /* 0x000fe60003800000 */
[----:B------:R-:W-:-:S02]  /*10230*/  SEL R4, RZ, 0x1, P0 ;  /* 0x00000001ff047807 */ /* 0x000fc40000000000 */
[----:B------:R-:W-:Y:S02]  /*10240*/  SEL R19, R19, RZ, P0 ;  /* 0x000000ff13137207 */ /* 0x000fe40000000000 */
[----:B-----5:R-:W-:-:S05]  /*10250*/  LOP3.LUT R10, R2, R4, RZ, 0x3c, !PT ;  /* 0x00000004020a7212 */ /* 0x020fca00078e3cff */
[----:B--2---:R2:W-:Y:S01]  /*10260*/  STL [R1], R10 ;  /* 0x0000000a01007387 */ /* 0x0045e20000100800 */
        /* <DEDUP_REMOVED lines=23> */
.L_x_4708:
        /* <DEDUP_REMOVED lines=8> */
.L_x_4766:
[----:B------:R-:W-:Y:S05]  /*10460*/  BSYNC B1 ;  /* 0x0000000000017941 */ /* 0x000fea0003800000 */
.L_x_4709:
        /* <DEDUP_REMOVED lines=9> */
.L_x_4712:
[----:B------:R-:W-:Y:S05]  /*10500*/  BSYNC B1 ;  /* 0x0000000000017941 */ /* 0x000fea0003800000 */
.L_x_4711:
        /* <DEDUP_REMOVED lines=11> */
[----:B--2---:R-:W-:Y:S01]  /*105c0*/  VIADD R10, R4, 0xf200 ;  /* 0x0000f200040a7836 */ /* 0x004fe20000000000 */
[----:B------:R-:W-:-:S09]  /*105d0*/  UMOV UR7, 0x14f00000 ;  /* 0x14f0000000077882 */ /* 0x000fd20000000000 */
.L_x_4713:
        /* <DEDUP_REMOVED lines=16> */
.L_x_4714:
        /* <DEDUP_REMOVED lines=16> */
.L_x_4715:
        /* <DEDUP_REMOVED lines=12> */
.L_x_4767:
[----:B------:R-:W-:Y:S05]  /*108a0*/  BSYNC B1 ;  /* 0x0000000000017941 */ /* 0x000fea0003800000 */
.L_x_4716:
        /* <DEDUP_REMOVED lines=11> */
.L_x_4719:
[----:B------:R-:W-:Y:S05]  /*10960*/  BSYNC B1 ;  /* 0x0000000000017941 */ /* 0x000fea0003800000 */
.L_x_4718:
        /* <DEDUP_REMOVED lines=9> */
.L_x_4720:
        /* <DEDUP_REMOVED lines=15> */
.L_x_4721:
        /* <DEDUP_REMOVED lines=15> */
.L_x_4722:
        /* <DEDUP_REMOVED lines=9> */
.L_x_4707:
[----:B------:R-:W-:Y:S05]  /*10c70*/  BSYNC B0 ;  /* 0x0000000000007941 */ /* 0x000fea0003800000 */
.L_x_4706:
[----:B------:R-:W3:Y:S02]  /*10c80*/  LDL R5, [R1+0x1c] ;  /* 0x00001c0001057983 */ /* 0x000ee40000100800 */
[----:B---3--:R-:W-:-:S13]  /*10c90*/  ISETP.NE.AND P0, PT, R5, 0x3, PT ;  /* 0x000000030500780c */ /* 0x008fda0003f05270 */
[----:B------:R-:W-:Y:S05]  /*10ca0*/  @!P0 BRA `(.L_x_4723) ;  /* 0x0000000000048947 */ /* 0x000fea0003800000 */
[----:B------:R-:W-:Y:S01]  /*10cb0*/  BPT.TRAP 0x1 ;  /* 0x000000040000795c */ /* 0x000fe20000300000 */
.L_x_4723:
[----:B------:R-:W3:Y:S01]  /*10cc0*/  LDL R5, [R1+0x10] ;  /* 0x0000100001057983 */ /* 0x000ee20000100800 */
[----:B------:R-:W-:Y:S01]  /*10cd0*/  LOP3.LUT R4, R2, 0x1, RZ, 0x3c, !PT ;  /* 0x0000000102047812 */ /* 0x000fe200078e3cff */
[----:B------:R-:W-:Y:S01]  /*10ce0*/  BSSY B0, `(.L_x_4724) ;  /* 0x0000006000007945 */ /* 0x000fe20003800000 */
[----:B------:R-:W-:Y:S02]  /*10cf0*/  LEA R12, R8, UR40, 0x3 ;  /* 0x00000028080c7c11 */ /* 0x000fe4000f8e18ff */
[----:B------:R-:W-:-:S04]  /*10d00*/  SHF.L.U32 R4, R4, 0x1f, RZ ;  /* 0x0000001f04047819 */ /* 0x000fc800000006ff */
[----:B------:R-:W4:Y:S01]  /*10d10*/  SYNCS.PHASECHK.TRANS64.TRYWAIT P3, [R12+URZ+0x33470], R4 ;  /* 0x033470040c0075a7 */ /* 0x000f22000806017f */
[----:B---3--:R-:W-:Y:S01]  /*10d20*/  ISETP.NE.AND P0, PT, R5, 0x3, PT ;  /* 0x000000030500780c */ /* 0x008fe20003f05270 */
[----:B----4-:R-:W-:-:S12]  /*10d30*/  @!P3 BRA `(.L_x_4725) ;  /* 0x00000024003cb947 */ /* 0x010fd80003800000 */
.L_x_4768:
[----:B------:R-:W-:Y:S05]  /*10d40*/  BSYNC B0 ;  /* 0x0000000000007941 */ /* 0x000fea0003800000 */
.L_x_4724:
[----:B------:R-:W-:Y:S05]  /*10d50*/  @!P0 BRA `(.L_x_4726) ;  /* 0x0000000000048947 */ /* 0x000fea0003800000 */
[----:B------:R-:W-:Y:S01]  /*10d60*/  BPT.TRAP 0x1 ;  /* 0x000000040000795c */ /* 0x000fe20000300000 */
.L_x_4726:
[----:B---3--:R-:W-:Y:S01]  /*10d70*/  SHF.L.U32 R4, R2, 0x1f, RZ ;  /* 0x0000001f02047819 */ /* 0x008fe200000006ff */
[----:B------:R-:W-:-:S03]  /*10d80*/  IMAD R2, R8, 0x7800, RZ ;  /* 0x0000780008027824 */ /* 0x000fc600078e02ff */
[----:B------:R-:W3:Y:S02]  /*10d90*/  SYNCS.PHASECHK.TRANS64.TRYWAIT P3, [R12+URZ+0x33460], R4 ;  /* 0x033460040c0075a7 */ /* 0x000ee4000806017f */
[----:B---3--:R-:W-:Y:S05]  /*10da0*/  @!P3 BRA `(.L_x_4727) ;  /* 0x000000240034b947 */ /* 0x008fea0003800000 */
.L_x_4769:
[C---:B---3--:R-:W-:Y:S01]  /*10db0*/  LOP3.LUT R4, R2.reuse, R17, RZ, 0xfc, !PT ;  /* 0x0000001102047212 */ /* 0x048fe200078efcff */
[----:B------:R-:W-:Y:S05]  /*10dc0*/  WARPSYNC.ALL ;  /* 0x0000000000007948 */ /* 0x000fea0003800000 */
[----:B------:R-:W3:Y:S01]  /*10dd0*/  LDSM.16.MT88.4 R4, [R4+UR40+0xf200] ;  /* 0x00f200280404783b */ /* 0x000ee20008004200 */
[----:B------:R-:W-:Y:S02]  /*10de0*/  IMAD.U32 R14, RZ, RZ, UR40 ;  /* 0x00000028ff0e7e24 */ /* 0x000fe4000f8e00ff */
[----:B------:R-:W-:Y:S02]  /*10df0*/  VIADD R15, R2, 0x2800 ;  /* 0x00002800020f7836 */ /* 0x000fe40000000000 */
[----:B------:R-:W-:-:S02]  /*10e00*/  VIADD R14, R14, 0x200 ;  /* 0x000002000e0e7836 */ /* 0x000fc40000000000 */
[C---:B------:R-:W-:Y:S02]  /*10e10*/  VIADD R13, R2.reuse, 0x800 ;  /* 0x00000800020d7836 */ /* 0x040fe40000000000 */
[C---:B------:R-:W-:Y:S02]  /*10e20*/  VIADD R20, R2.reuse, 0x1800 ;  /* 0x0000180002147836 */ /* 0x040fe40000000000 */
[----:B------:R-:W-:Y:S01]  /*10e30*/  VIADD R21, R2, 0x5800 ;  /* 0x0000580002157836 */ /* 0x000fe20000000000 */
[C-C-:B---3--:R-:W-:Y:S02]  /*10e40*/  PRMT R8, R4.reuse, 0x6420, R5.reuse ;  /* 0x0000642004087816 */ /* 0x148fe40000000005 */
[----:B------:R-:W-:Y:S02]  /*10e50*/  PRMT R9, R4, 0x7531, R5 ;  /* 0x0000753104097816 */ /* 0x000fe40000000005 */
[----:B------:R-:W-:Y:S02]  /*10e60*/  LOP3.LUT R4, R2, R16, RZ, 0xfc, !PT ;  /* 0x0000001002047212 */ /* 0x000fe400078efcff */
[----:B--2---:R-:W-:-:S02]  /*10e70*/  PRMT R10, R6, 0x6420, R7 ;  /* 0x00006420060a7816 */ /* 0x004fc40000000007 */
[----:B------:R-:W-:Y:S01]  /*10e80*/  PRMT R11, R6, 0x7531, R7 ;  /* 0x00007531060b7816 */ /* 0x000fe20000000007 */
[----:B------:R-:W-:-:S05]  /*10e90*/  IMAD.IADD R4, R14, 0x1, R4 ;  /* 0x000000010e047824 */ /* 0x000fca00078e0204 */
[----:B------:R2:W-:Y:S02]  /*10ea0*/  STSM.16.M88.4 [R4], R8 ;  /* 0x0000000804007844 */ /* 0x0005e40000000200 */
[C---:B--2---:R-:W-:Y:S02]  /*10eb0*/  LOP3.LUT R4, R15.reuse, R17, RZ, 0xfc, !PT ;  /* 0x000000110f047212 */ /* 0x044fe400078efcff */
[----:B------:R-:W-:-:S04]  /*10ec0*/  LOP3.LUT R15, R15, R16, RZ, 0xfc, !PT ;  /* 0x000000100f0f7212 */ /* 0x000fc800078efcff */
[----:B------:R-:W2:Y:S02]  /*10ed0*/  LDSM.16.MT88.4 R4, [R4+UR40+0xf200] ;  /* 0x00f200280404783b */ /* 0x000ea40008004200 */
[C-C-:B--2---:R-:W-:Y:S02]  /*10ee0*/  PRMT R8, R4.reuse, 0x6420, R5.reuse ;  /* 0x0000642004087816 */ /* 0x144fe40000000005 */
        /* <DEDUP_REMOVED lines=132> */
[----:B------:R-:W-:Y:S01]  /*11730*/  VIADD R5, R5, 0x200 ;  /* 0x0000020005057836 */ /* 0x000fe20000000000 */
[----:B------:R-:W-:-:S03]  /*11740*/  LOP3.LUT R4, R14, R17, RZ, 0xfc, !PT ;  /* 0x000000110e047212 */ /* 0x000fc600078efcff */
        /* <DEDUP_REMOVED lines=28> */
.L_x_4728:
[----:B--2---:R2:W5:Y:S01]  /*11910*/  LDL R2, [R1] ;  /* 0x0000000001027983 */ /* 0x0045620000100800 */
[----:B---3--:R3:W-:Y:S01]  /*11920*/  SYNCS.ARRIVE.TRANS64.A1T0 RZ, [R12+URZ+0x33450], RZ ;  /* 0x033450ff0cff79a7 */ /* 0x0087e2000810003f */
[----:B------:R-:W-:Y:S01]  /*11930*/  BAR.SYNC.DEFER_BLOCKING 0x2, 0x80 ;  /* 0x0082000000007b1d */ /* 0x000fe20000010000 */
[C---:B------:R-:W-:Y:S01]  /*11940*/  ISETP.GT.AND P0, PT, R3.reuse, RZ, PT ;  /* 0x000000ff0300720c */ /* 0x040fe20003f04270 */
[----:B------:R-:W-:Y:S02]  /*11950*/  VIADD R3, R3, 0xffffffff ;  /* 0xffffffff03037836 */ /* 0x000fe40000000000 */
[----:B---3--:R-:W-:-:S05]  /*11960*/  @!P2 VIADD R12, R12, 0x33480 ;  /* 0x000334800c0ca836 */ /* 0x008fca0000000000 */
[----:B------:R-:W-:Y:S01]  /*11970*/  @!P2 PRMT R12, RZ, 0x654, R12 ;  /* 0x00000654ff0ca816 */ /* 0x000fe2000000000c */
[----:B------:R-:W-:-:S03]  /*11980*/  IMAD.MOV.U32 R8, RZ, RZ, R19 ;  /* 0x000000ffff087224 */ /* 0x000fc600078e0013 */
[----:B------:R2:W-:Y:S01]  /*11990*/  @!P2 SYNCS.ARRIVE.TRANS64.RED.A1T0 RZ, [R12+URZ], RZ ;  /* 0x000000ff0cffa9a7 */ /* 0x0005e2000810043f */
[----:B------:R-:W-:Y:S05]  /*119a0*/  @P0 BRA `(.L_x_4729) ;  /* 0xffffffe800100947 */ /* 0x000fea000383ffff */
.L_x_4705:
[----:B------:R-:W3:Y:S01]  /*119b0*/  LDL R4, [R1+0x1c] ;  /* 0x00001c0001047983 */ /* 0x000ee20000100800 */
[----:B------:R-:W-:Y:S01]  /*119c0*/  BSSY B0, `(.L_x_4730) ;  /* 0x0000010000007945 */ /* 0x000fe20003800000 */
[----:B---3--:R-:W-:-:S03]  /*119d0*/  ISETP.NE.AND P1, PT, R4, 0x3, PT ;  /* 0x000000030400780c */ /* 0x008fc60003f25270 */
[----:B------:R-:W-:Y:S10]  /*119e0*/  @P2 BRA `(.L_x_4731) ;  /* 0x0000000000342947 */ /* 0x000ff40003800000 */
[----:B------:R-:W3:Y:S01]  /*119f0*/  S2R R5, SR_LANEID ;  /* 0x0000000000057919 */ /* 0x000ee20000000000 */
[----:B------:R-:W-:Y:S01]  /*11a00*/  VOTEU.ANY UR4, UPT, PT ;  /* 0x0000000000047886 */ /* 0x000fe200038e0100 */
[----:B-1---5:R-:W1:Y:S01]  /*11a10*/  LDC.64 R2, c[0x0][0xdf0] ;  /* 0x00037c00ff027b82 */ /* 0x022e620000000a00 */
[----:B------:R-:W3:Y:S02]  /*11a20*/  FLO.U32 R0, UR4 ;  /* 0x0000000400007d00 */ /* 0x000ee400080e0000 */
[----:B---3--:R-:W-:-:S06]  /*11a30*/  ISETP.EQ.U32.AND P0, PT, R0, R5, PT ;  /* 0x000000050000720c */ /* 0x008fcc0003f02070 */
[----:B------:R-:W1:Y:S07]  /*11a40*/  POPC R5, UR4 ;  /* 0x0000000400057d09 */ /* 0x000e6e0008000000 */
[----:B-1----:R-:W3:Y:S01]  /*11a50*/  @P0 ATOMG.E.ADD.STRONG.GPU PT, R3, desc[UR46][R2.64], R5 ;  /* 0x00000005020309a8 */ /* 0x002ee200081ee1ee */
[----:B------:R-:W1:Y:S02]  /*11a60*/  S2R R4, SR_LTMASK ;  /* 0x0000000000047919 */ /* 0x000e640000003900 */
[----:B-1----:R-:W-:-:S04]  /*11a70*/  LOP3.LUT R4, R4, UR4, RZ, 0xc0, !PT ;  /* 0x0000000404047c12 */ /* 0x002fc8000f8ec0ff */
[----:B------:R-:W1:Y:S01]  /*11a80*/  POPC R7, R4 ;  /* 0x0000000400077309 */ /* 0x000e620000000000 */
[----:B---3--:R-:W1:Y:S02]  /*11a90*/  SHFL.IDX PT, R0, R3, R0, 0x1f ;  /* 0x00001f0003007589 */ /* 0x008e6400000e0000 */
[----:B-1----:R-:W-:-:S05]  /*11aa0*/  IADD3 R0, R0, UR42, R7 ;  /* 0x0000002a00007c10 */ /* 0x002fca000fffe007 */
[----:B------:R3:W-:Y:S02]  /*11ab0*/  STL [R1+0xc], R0 ;  /* 0x00000c0001007387 */ /* 0x0007e40000100800 */
.L_x_4731:
[----:B------:R-:W-:Y:S05]  /*11ac0*/  BSYNC B0 ;  /* 0x0000000000007941 */ /* 0x000fea0003800000 */
.L_x_4730:
[----:B------:R-:W-:Y:S05]  /*11ad0*/  @!P1 BRA `(.L_x_4732) ;  /* 0x0000000000049947 */ /* 0x000fea0003800000 */
[----:B------:R-:W-:Y:S01]  /*11ae0*/  BPT.TRAP 0x1 ;  /* 0x000000040000795c */ /* 0x000fe20000300000 */
.L_x_4732:
[----:B---3--:R-:W3:Y:S04]  /*11af0*/  LDL R0, [R1] ;  /* 0x0000000001007983 */ /* 0x008ee80000100800 */
[----:B-1---5:R-:W4:Y:S01]  /*11b00*/  LDL R2, [R1+0x10] ;  /* 0x0000100001027983 */ /* 0x022f220000100800 */
[----:B------:R-:W-:Y:S01]  /*11b10*/  BSSY B0, `(.L_x_4733) ;  /* 0x0000007000007945 */ /* 0x000fe20003800000 */
[----:B---3--:R-:W-:Y:S02]  /*11b20*/  LOP3.LUT R3, R0, 0x1, RZ, 0x3c, !PT ;  /* 0x0000000100037812 */ /* 0x008fe400078e3cff */
[----:B------:R-:W-:Y:S02]  /*11b30*/  LEA R0, R19, UR40, 0x3 ;  /* 0x0000002813007c11 */ /* 0x000fe4000f8e18ff */
[----:B------:R-:W-:-:S02]  /*11b40*/  SHF.L.U32 R3, R3, 0x1f, RZ ;  /* 0x0000001f03037819 */ /* 0x000fc400000006ff */
[----:B----4-:R-:W-:Y:S02]  /*11b50*/  ISETP.NE.AND P1, PT, R2, 0x3, PT ;  /* 0x000000030200780c */ /* 0x010fe40003f25270 */
[----:B------:R-:W1:Y:S02]  /*11b60*/  SYNCS.PHASECHK.TRANS64.TRYWAIT P0, [R0+URZ+0x33470], R3 ;  /* 0x03347003000075a7 */ /* 0x000e64000800017f */
[----:B-1----:R-:W-:Y:S09]  /*11b70*/  @!P0 BRA `(.L_x_4734) ;  /* 0x0000001400d48947 */ /* 0x002ff20003800000 */
.L_x_4770:
[----:B------:R-:W-:Y:S05]  /*11b80*/  BSYNC B0 ;  /* 0x0000000000007941 */ /* 0x000fea0003800000 */
.L_x_4733:
[----:B------:R-:W-:Y:S05]  /*11b90*/  @!P1 BRA `(.L_x_4735) ;  /* 0x0000000000049947 */ /* 0x000fea0003800000 */
[----:B------:R-:W-:Y:S01]  /*11ba0*/  BPT.TRAP 0x1 ;  /* 0x000000040000795c */ /* 0x000fe20000300000 */
.L_x_4735:
[----:B------:R-:W1:Y:S02]  /*11bb0*/  LDL R2, [R1] ;  /* 0x0000000001027983 */ /* 0x000e640000100800 */
[----:B-1----:R-:W-:-:S04]  /*11bc0*/  SHF.L.U32 R3, R2, 0x1f, RZ ;  /* 0x0000001f02037819 */ /* 0x002fc800000006ff */
[----:B------:R-:W1:Y:S02]  /*11bd0*/  SYNCS.PHASECHK.TRANS64.TRYWAIT P0, [R0+URZ+0x33460], R3 ;  /* 0x03346003000075a7 */ /* 0x000e64000800017f */
[----:B-1----:R-:W-:Y:S05]  /*11be0*/  @!P0 BRA `(.L_x_4736) ;  /* 0x0000001400cc8947 */ /* 0x002fea0003800000 */
.L_x_4771:
[----:B------:R-:W-:Y:S01]  /*11bf0*/  IMAD R2, R19, 0x7800, RZ ;  /* 0x0000780013027824 */ /* 0x000fe200078e02ff */
[----:B------:R-:W-:Y:S05]  /*11c00*/  WARPSYNC.ALL ;  /* 0x0000000000007948 */ /* 0x000fea0003800000 */
[C---:B-1----:R-:W-:Y:S01]  /*11c10*/  LOP3.LUT R3, R2.reuse, R17, RZ, 0xfc, !PT ;  /* 0x0000001102037212 */ /* 0x042fe200078efcff */
[----:B------:R-:W-:Y:S02]  /*11c20*/  IMAD.U32 R15, RZ, RZ, UR40 ;  /* 0x00000028ff0f7e24 */ /* 0x000fe4000f8e00ff */
[----:B------:R-:W-:Y:S02]  /*11c30*/  VIADD R13, R2, 0x2800 ;  /* 0x00002800020d7836 */ /* 0x000fe40000000000 */
[----:B------:R1:W3:Y:S01]  /*11c40*/  LDSM.16.MT88.4 R4, [R3+UR40+0xf200] ;  /* 0x00f200280304783b */ /* 0x0002e20008004200 */
[----:B------:R-:W-:-:S02]  /*11c50*/  VIADD R15, R15, 0x200 ;  /* 0x000002000f0f7836 */ /* 0x000fc40000000000 */
[C---:B------:R-:W-:Y:S02]  /*11c60*/  VIADD R20, R2.reuse, 0x5000 ;  /* 0x0000500002147836 */ /* 0x040fe40000000000 */
[C---:B------:R-:W-:Y:S02]  /*11c70*/  VIADD R18, R2.reuse, 0x2000 ;  /* 0x0000200002127836 */ /* 0x040fe40000000000 */
[----:B-1----:R-:W-:Y:S01]  /*11c80*/  VIADD R3, R2, 0x800 ;  /* 0x0000080002037836 */ /* 0x002fe20000000000 */
[----:B------:R-:W-:Y:S02]  /*11c90*/  LOP3.LUT R14, R20, R17, RZ, 0xfc, !PT ;  /* 0x00000011140e7212 */ /* 0x000fe400078efcff */
[C-C-:B---3--:R-:W-:Y:S02]  /*11ca0*/  PRMT R8, R4.reuse, 0x6420, R5.reuse ;  /* 0x0000642004087816 */ /* 0x148fe40000000005 */
[----:B------:R-:W-:Y:S02]  /*11cb0*/  PRMT R9, R4, 0x7531, R5 ;  /* 0x0000753104097816 */ /* 0x000fe40000000005 */
[----:B------:R-:W-:-:S02]  /*11cc0*/  LOP3.LUT R4, R2, R16, RZ, 0xfc, !PT ;  /* 0x0000001002047212 */ /* 0x000fc400078efcff */
[C-C-:B------:R-:W-:Y:S02]  /*11cd0*/  PRMT R10, R6.reuse, 0x6420, R7.reuse ;  /* 0x00006420060a7816 */ /* 0x140fe40000000007 */
[----:B------:R-:W-:Y:S01]  /*11ce0*/  PRMT R11, R6, 0x7531, R7 ;  /* 0x00007531060b7816 */ /* 0x000fe20000000007 */
[----:B--2---:R-:W-:Y:S01]  /*11cf0*/  IMAD.IADD R12, R15, 0x1, R4 ;  /* 0x000000010f0c7824 */ /* 0x004fe200078e0204 */
        /* <DEDUP_REMOVED lines=13> */
[----:B-1----:R-:W-:Y:S01]  /*11dd0*/  VIADD R14, R2, 0x1800 ;  /* 0x00001800020e7836 */ /* 0x002fe20000000000 */
[C-C-:B--2---:R-:W-:Y:S02]  /*11de0*/  PRMT R8, R4.reuse, 0x6420, R5.reuse ;  /* 0x0000642004087816 */ /* 0x144fe40000000005 */
[----:B------:R-:W-:Y:S02]  /*11df0*/  PRMT R9, R4, 0x7531, R5 ;  /* 0x0000753104097816 */ /* 0x000fe40000000005 */
[----:B------:R-:W-:-:S02]  /*11e00*/  LOP3.LUT R4, R12, R16, RZ, 0xfc, !PT ;  /* 0x000000100c047212 */ /* 0x000fc400078efcff */
[C-C-:B------:R-:W-:Y:S02]  /*11e10*/  PRMT R10, R6.reuse, 0x6420, R7.reuse ;  /* 0x00006420060a7816 */ /* 0x140fe40000000007 */
[----:B------:R-:W-:Y:S01]  /*11e20*/  PRMT R11, R6, 0x7531, R7 ;  /* 0x00007531060b7816 */ /* 0x000fe20000000007 */
[----:B------:R-:W-:Y:S01]  /*11e30*/  IMAD.IADD R4, R15, 0x1, R4 ;  /* 0x000000010f047824 */ /* 0x000fe200078e0204 */
[----:B------:R-:W-:Y:S02]  /*11e40*/  LOP3.LUT R5, R3, R17, RZ, 0xfc, !PT ;  /* 0x0000001103057212 */ /* 0x000fe400078efcff */
[----:B------:R-:W-:Y:S02]  /*11e50*/  LOP3.LUT R3, R14, R16, RZ, 0xfc, !PT ;  /* 0x000000100e037212 */ /* 0x000fe400078efcff */
[----:B------:R-:W-:Y:S03]  /*11e60*/  STSM.16.M88.4 [R4], R8 ;  /* 0x0000000804007844 */ /* 0x000fe60000000200 */
[----:B------:R-:W-:Y:S01]  /*11e70*/  IMAD.IADD R3, R15, 0x1, R3 ;  /* 0x000000010f037824 */ /* 0x000fe200078e0203 */
[----:B------:R-:W1:Y:S02]  /*11e80*/  LDSM.16.MT88.4 R4, [R5+UR40+0xf200] ;  /* 0x00f200280504783b */ /* 0x000e640008004200 */
[----:B-1----:R-:W-:-:S02]  /*11e90*/  PRMT R8, R4, 0x6420, R5 ;  /* 0x0000642004087816 */ /* 0x002fc40000000005 */
[----:B------:R-:W-:Y:S02]  /*11ea0*/  PRMT R9, R4, 0x7531, R5 ;  /* 0x0000753104097816 */ /* 0x000fe40000000005 */
        /* <DEDUP_REMOVED lines=30> */
[----:B------:R-:W2:Y:S01]  /*12090*/  LDSM.16.MT88.4 R4, [R4+UR40+0xf200] ;  /* 0x00f200280404783b */ /* 0x000ea20008004200 */
[----:B-1----:R-:W-:Y:S01]  /*120a0*/  VIADD R13, R2, 0x6000 ;  /* 0x00006000020d7836 */ /* 0x002fe20000000000 */
[C-C-:B--2---:R-:W-:Y:S02]  /*120b0*/  PRMT R8, R4.reuse, 0x6420, R5.reuse ;  /* 0x0000642004087816 */ /* 0x144fe40000000005 */
[----:B------:R-:W-:Y:S02]  /*120c0*/  PRMT R9, R4, 0x7531, R5 ;  /* 0x0000753104097816 */ /* 0x000fe40000000005 */
[C-C-:B------:R-:W-:Y:S02]  /*120d0*/  PRMT R10, R6.reuse, 0x6420, R7.reuse ;  /* 0x00006420060a7816 */ /* 0x140fe40000000007 */
[----:B------:R-:W-:-:S05]  /*120e0*/  PRMT R11, R6, 0x7531, R7 ;  /* 0x00007531060b7816 */ /* 0x000fca0000000007 */
[----:B------:R1:W-:Y:S02]  /*120f0*/  STSM.16.M88.4 [R3], R8 ;  /* 0x0000000803007844 */ /* 0x0003e40000000200 */
[----:B-1----:R-:W-:-:S05]  /*12100*/  VIADD R3, R2, 0x3800 ;  /* 0x0000380002037836 */ /* 0x002fca0000000000 */
[C---:B------:R-:W-:Y:S02]  /*12110*/  LOP3.LUT R4, R3.reuse, R17, RZ, 0xfc, !PT ;  /* 0x0000001103047212 */ /* 0x040fe400078efcff */
[----:B------:R-:W-:-:S04]  /*12120*/  LOP3.LUT R3, R3, R16, RZ, 0xfc, !PT ;  /* 0x0000001003037212 */ /* 0x000fc800078efcff */
[----:B------:R-:W1:Y:S01]  /*12130*/  LDSM.16.MT88.4 R4, [R4+UR40+0xf200] ;  /* 0x00f200280404783b */ /* 0x000e620008004200 */
[----:B------:R-:W-:Y:S01]  /*12140*/  IMAD.IADD R3, R12, 0x1, R3 ;  /* 0x000000010c037824 */ /* 0x000fe200078e0203 */
[C-C-:B-1----:R-:W-:Y:S02]  /*12150*/  PRMT R8, R4.reuse, 0x6420, R5.reuse ;  /* 0x0000642004087816 */ /* 0x142fe40000000005 */
[----:B------:R-:W-:Y:S02]  /*12160*/  PRMT R9, R4, 0x7531, R5 ;  /* 0x0000753104097816 */ /* 0x000fe40000000005 */
[C-C-:B------:R-:W-:Y:S02]  /*12170*/  PRMT R10, R6.reuse, 0x6420, R7.reuse ;  /* 0x00006420060a7816 */ /* 0x140fe40000000007 */
[----:B------:R-:W-:Y:S02]  /*12180*/  PRMT R11, R6, 0x7531, R7 ;  /* 0x00007531060b7816 */ /* 0x000fe40000000007 */
[----:B------:R-:W-:-:S02]  /*12190*/  LOP3.LUT R4, R13, R17, RZ, 0xfc, !PT ;  /* 0x000000110d047212 */ /* 0x000fc400078efcff */
[-C--:B------:R-:W-:Y:S01]  /*121a0*/  LOP3.LUT R13, R13, R16.reuse, RZ, 0xfc, !PT ;  /* 0x000000100d0d7212 */ /* 0x080fe200078efcff */
        /* <DEDUP_REMOVED lines=8> */
[----:B------:R-:W-:Y:S02]  /*12230*/  IMAD.IADD R4, R12, 0x1, R4 ;  /* 0x000000010c047824 */ /* 0x000fe400078e0204 */
[----:B------:R-:W-:-:S03]  /*12240*/  VIADD R12, R2, 0x4800 ;  /* 0x00004800020c7836 */ /* 0x000fc60000000000 */
[----:B------:R1:W-:Y:S02]  /*12250*/  STSM.16.M88.4 [R4], R8 ;  /* 0x0000000804007844 */ /* 0x0003e40000000200 */
[----:B-1----:R-:W-:Y:S01]  /*12260*/  LOP3.LUT R4, R14, R17, RZ, 0xfc, !PT ;  /* 0x000000110e047212 */ /* 0x002fe200078efcff */
[----:B------:R-:W-:-:S04]  /*12270*/  IMAD.U32 R14, RZ, RZ, UR40 ;  /* 0x00000028ff0e7e24 */ /* 0x000fc8000f8e00ff */
[----:B------:R-:W-:Y:S01]  /*12280*/  VIADD R14, R14, 0x200 ;  /* 0x000002000e0e7836 */ /* 0x000fe20000000000 */
[----:B------:R-:W1:Y:S03]  /*12290*/  LDSM.16.MT88.4 R4, [R4+UR40+0xf200] ;  /* 0x00f200280404783b */ /* 0x000e660008004200 */
[----:B------:R-:W-:Y:S01]  /*122a0*/  IMAD.IADD R13, R14, 0x1, R13 ;  /* 0x000000010e0d7824 */ /* 0x000fe200078e020d */
[C-C-:B-1----:R-:W-:Y:S02]  /*122b0*/  PRMT R8, R4.reuse, 0x6420, R5.reuse ;  /* 0x0000642004087816 */ /* 0x142fe40000000005 */
[----:B------:R-:W-:Y:S02]  /*122c0*/  PRMT R9, R4, 0x7531, R5 ;  /* 0x0000753104097816 */ /* 0x000fe40000000005 */
[----:B------:R-:W-:Y:S02]  /*122d0*/  LOP3.LUT R4, R12, R16, RZ, 0xfc, !PT ;  /* 0x000000100c047212 */ /* 0x000fe400078efcff */
[----:B------:R-:W-:-:S02]  /*122e0*/  PRMT R10, R6, 0x6420, R7 ;  /* 0x00006420060a7816 */ /* 0x000fc40000000007 */
[----:B------:R-:W-:Y:S01]  /*122f0*/  PRMT R11, R6, 0x7531, R7 ;  /* 0x00007531060b7816 */ /* 0x000fe20000000007 */
[----:B------:R-:W-:Y:S01]  /*12300*/  IMAD.IADD R4, R14, 0x1, R4 ;  /* 0x000000010e047824 */ /* 0x000fe200078e0204 */
[----:B------:R-:W-:-:S04]  /*12310*/  LOP3.LUT R12, R12, R17, RZ, 0xfc, !PT ;  /* 0x000000110c0c7212 */ /* 0x000fc800078efcff */
[----:B------:R1:W-:Y:S02]  /*12320*/  STSM.16.M88.4 [R4], R8 ;  /* 0x0000000804007844 */ /* 0x0003e40000000200 */
[----:B-1----:R-:W-:Y:S02]  /*12330*/  LOP3.LUT R4, R3, R17, RZ, 0xfc, !PT ;  /* 0x0000001103047212 */ /* 0x002fe400078efcff */
[----:B------:R-:W-:-:S04]  /*12340*/  LOP3.LUT R3, R20, R16, RZ, 0xfc, !PT ;  /* 0x0000001014037212 */ /* 0x000fc800078efcff */
[----:B------:R-:W1:Y:S01]  /*12350*/  LDSM.16.MT88.4 R4, [R4+UR40+0xf200] ;  /* 0x00f200280404783b */ /* 0x000e620008004200 */
[----:B------:R-:W-:Y:S01]  /*12360*/  IMAD.IADD R3, R14, 0x1, R3 ;  /* 0x000000010e037824 */ /* 0x000fe200078e0203 */
[C-C-:B-1----:R-:W-:Y:S02]  /*12370*/  PRMT R8, R4.reuse, 0x6420, R5.reuse ;  /* 0x0000642004087816 */ /* 0x142fe40000000005 */
[----:B------:R-:W-:Y:S02]  /*12380*/  PRMT R9, R4, 0x7531, R5 ;  /* 0x0000753104097816 */ /* 0x000fe40000000005 */
[C-C-:B------:R-:W-:Y:S02]  /*12390*/  PRMT R10, R6.reuse, 0x6420, R7.reuse ;  /* 0x00006420060a7816 */ /* 0x140fe40000000007 */
[----:B------:R-:W-:-:S05]  /*123a0*/  PRMT R11, R6, 0x7531, R7 ;  /* 0x00007531060b7816 */ /* 0x000fca0000000007 */
[----:B------:R1:W-:Y:S02]  /*123b0*/  STSM.16.M88.4 [R3], R8 ;  /* 0x0000000803007844 */ /* 0x0003e40000000200 */
[C---:B-1----:R-:W-:Y:S02]  /*123c0*/  VIADD R3, R2.reuse, 0x6800 ;  /* 0x0000680002037836 */ /* 0x042fe40000000000 */
[----:B------:R-:W-:-:S03]  /*123d0*/  VIADD R2, R2, 0x7000 ;  /* 0x0000700002027836 */ /* 0x000fc60000000000 */
[C---:B------:R-:W-:Y:S02]  /*123e0*/  LOP3.LUT R4, R3.reuse, R17, RZ, 0xfc, !PT ;  /* 0x0000001103047212 */ /* 0x040fe400078efcff */
        /* <DEDUP_REMOVED lines=39> */
.L_x_4737:
[----:B------:R-:W3:Y:S01]  /*12660*/  LDL.LU R3, [R1] ;  /* 0x0000000001037983 */ /* 0x000ee20000300800 */
        /* <DEDUP_REMOVED lines=10> */
[----:B------:R1:W-:Y:S02]  /*12710*/  STL [R1], R3 ;  /* 0x0000000301007387 */ /* 0x0003e40000100800 */
.L_x_4689:
[----:B------:R-:W-:Y:S05]  /*12720*/  BSYNC B6 ;  /* 0x0000000000067941 */ /* 0x000fea0003800000 */
.L_x_4687:
[----:B--2---:R-:W2:Y:S04]  /*12730*/  LDL R0, [R1+0x20] ;  /* 0x0000200001007983 */ /* 0x004ea80000100800 */
[----:B-1----:R1:W5:Y:S01]  /*12740*/  LDL R2, [R1+0xc] ;  /* 0x00000c0001027983 */ /* 0x0023620000100800 */
        /* <DEDUP_REMOVED lines=10> */
.L_x_4738:
        /* <DEDUP_REMOVED lines=11> */
.L_x_4739:
[----:B--2---:R-:W2:Y:S01]  /*128a0*/  LDL R0, [R1+0xc] ;  /* 0x00000c0001007983 */ /* 0x004ea20000100800 */
[----:B------:R-:W-:Y:S02]  /*128b0*/  ULDC UR4, c[0x0][0xda8] ;  /* 0x00036a0000047ab9 */ /* 0x000fe40000000800 */
[----:B--2---:R-:W-:-:S13]  /*128c0*/  ISETP.GE.AND P0, PT, R0, UR4, PT ;  /* 0x0000000400007c0c */ /* 0x004fda000bf06270 */
[----:B------:R-:W-:Y:S05]  /*128d0*/  @!P0 BRA `(.L_x_4740) ;  /* 0xffffffc0009c8947 */ /* 0x000fea000383ffff */
.L_x_4684:
        /* <DEDUP_REMOVED lines=12> */
.L_x_4772:
[----:B------:R-:W-:Y:S05]  /*129a0*/  BSYNC B0 ;  /* 0x0000000000007941 */ /* 0x000fea0003800000 */
.L_x_4741:
[----:B------:R-:W-:-:S03]  /*129b0*/  UMOV UR4, 0xffffffff ;  /* 0xffffffff00047882 */ /* 0x000fc60000000000 */
[----:B------:R-:W-:Y:S05]  /*129c0*/  BRA.DIV UR4, `(.L_x_4743) ;  /* 0x0000000a047c7947 */ /* 0x000fea000b800000 */
[----:B------:R-:W2:Y:S02]  /*129d0*/  S2R R2, SR_TID.X ;  /* 0x0000000000027919 */ /* 0x000ea40000002100 */
[----:B--2---:R-:W-:-:S04]  /*129e0*/  SHF.R.U32.HI R2, RZ, 0x5, R2 ;  /* 0x00000005ff027819 */ /* 0x004fc80000011602 */
[----:B------:R-:W-:-:S05]  /*129f0*/  LOP3.LUT R2, R2, 0x3, RZ, 0xc0, !PT ;  /* 0x0000000302027812 */ /* 0x000fca00078ec0ff */
[----:B------:R2:W3:Y:S02]  /*12a00*/  SHFL.IDX PT, R14, R2, RZ, 0x1f ;  /* 0x00001fff020e7589 */ /* 0x0004e400000e0000 */
.L_x_4775:
[----:B---3--:R-:W-:Y:S01]  /*12a10*/  ISETP.NE.AND P0, PT, R14, RZ, PT ;  /* 0x000000ff0e00720c */ /* 0x008fe20003f05270 */
[----:B------:R-:W-:-:S12]  /*12a20*/  BSSY B0, `(.L_x_4744) ;  /* 0x000002c000007945 */ /* 0x000fd80003800000 */
[----:B------:R-:W-:Y:S05]  /*12a30*/  @P0 BRA `(.L_x_4745) ;  /* 0x0000000000a80947 */ /* 0x000fea0003800000 */
[----:B------:R-:W-:-:S03]  /*12a40*/  UMOV UR4, 0xffffffff ;  /* 0xffffffff00047882 */ /* 0x000fc60000000000 */
[----:B------:R-:W-:Y:S05]  /*12a50*/  BRA.DIV UR4, `(.L_x_4746) ;  /* 0x0000000a048c7947 */ /* 0x000fea000b800000 */
[----:B------:R-:W-:-:S13]  /*12a60*/  ELECT P6, URZ, PT ;  /* 0x00000000003f782f */ /* 0x000fda00038c0000 */
.L_x_4778:
[----:B------:R-:W-:Y:S05]  /*12a70*/  @!P6 BRA `(.L_x_4745) ;  /* 0x000000000098e947 */ /* 0x000fea0003800000 */
[----:B--2---:R-:W2:Y:S02]  /*12a80*/  LDL.LU R2, [R1+0x14] ;  /* 0x0000140001027983 */ /* 0x004ea40000300800 */
[----:B--2---:R-:W-:-:S04]  /*12a90*/  LOP3.LUT R2, R2, 0x2, RZ, 0xfc, !PT ;  /* 0x0000000202027812 */ /* 0x004fc800078efcff */
[----:B------:R-:W-:-:S13]  /*12aa0*/  ISETP.NE.AND P0, PT, R2, 0x3, PT ;  /* 0x000000030200780c */ /* 0x000fda0003f05270 */
[----:B------:R-:W-:Y:S05]  /*12ab0*/  @!P0 BRA `(.L_x_4747) ;  /* 0x0000000000048947 */ /* 0x000fea0003800000 */
[----:B------:R-:W-:Y:S01]  /*12ac0*/  BPT.TRAP 0x1 ;  /* 0x000000040000795c */ /* 0x000fe20000300000 */
.L_x_4747:
[----:B------:R-:W2:Y:S01]  /*12ad0*/  LDL.LU R7, [R1] ;  /* 0x0000000001077983 */ /* 0x000ea20000300800 */
[----:B------:R-:W-:Y:S02]  /*12ae0*/  VIADD R2, R0, 0x33440 ;  /* 0x0003344000027836 */ /* 0x000fe40000000000 */
[C---:B-1----:R-:W-:Y:S02]  /*12af0*/  VIADD R3, R19.reuse, 0x1 ;  /* 0x0000000113037836 */ /* 0x042fe40000000000 */
[----:B------:R-:W-:-:S03]  /*12b00*/  IMAD R6, R19, 0x8, R2 ;  /* 0x0000000813067824 */ /* 0x000fc600078e0202 */
[----:B------:R-:W-:-:S04]  /*12b10*/  ISETP.NE.AND P2, PT, R3, 0x2, PT ;  /* 0x000000020300780c */ /* 0x000fc80003f45270 */
[----:B------:R-:W-:Y:S02]  /*12b20*/  SEL R4, RZ, 0x1, P2 ;  /* 0x00000001ff047807 */ /* 0x000fe40001000000 */
[----:B------:R-:W-:Y:S02]  /*12b30*/  SEL R3, R3, RZ, P2 ;  /* 0x000000ff03037207 */ /* 0x000fe40001000000 */
[C---:B--2---:R-:W-:Y:S02]  /*12b40*/  SHF.L.U32 R5, R7.reuse, 0x1f, RZ ;  /* 0x0000001f07057819 */ /* 0x044fe400000006ff */
[----:B------:R-:W-:Y:S01]  /*12b50*/  LOP3.LUT R4, R7, R4, RZ, 0x3c, !PT ;  /* 0x0000000407047212 */ /* 0x000fe200078e3cff */
[----:B------:R-:W-:Y:S01]  /*12b60*/  IMAD R7, R3, 0x8, R2 ;  /* 0x0000000803077824 */ /* 0x000fe200078e0202 */
[----:B------:R-:W1:Y:S02]  /*12b70*/  SYNCS.PHASECHK.TRANS64.TRYWAIT P1, [R6+URZ], R5 ;  /* 0x00000005060075a7 */ /* 0x000e64000802017f */
[----:B------:R-:W-:Y:S01]  /*12b80*/  SHF.L.U32 R2, R4, 0x1f, RZ ;  /* 0x0000001f04027819 */ /* 0x000fe200000006ff */
[----:B-1----:R-:W-:Y:S06]  /*12b90*/  @!P1 BRA `(.L_x_4748) ;  /* 0x00000008005c9947 */ /* 0x002fec0003800000 */
.L_x_4779:
[----:B------:R-:W2:Y:S02]  /*12ba0*/  SYNCS.PHASECHK.TRANS64.TRYWAIT P1, [R7+URZ], R2 ;  /* 0x00000002070075a7 */ /* 0x000ea4000802017f */
[----:B--2---:R-:W-:Y:S05]  /*12bb0*/  @!P1 BRA `(.L_x_4749) ;  /* 0x0000000800689947 */ /* 0x004fea0003800000 */
.L_x_4780:
[----:B------:R-:W-:Y:S05]  /*12bc0*/  @!P0 BRA `(.L_x_4750) ;  /* 0x0000000000048947 */ /* 0x000fea0003800000 */
[----:B------:R-:W-:Y:S01]  /*12bd0*/  BPT.TRAP 0x1 ;  /* 0x000000040000795c */ /* 0x000fe20000300000 */
.L_x_4750:
[----:B------:R-:W-:-:S04]  /*12be0*/  IMAD R4, R19, 0x8, R0 ;  /* 0x0000000813047824 */ /* 0x000fc800078e0200 */
[----:B------:R-:W3:Y:S02]  /*12bf0*/  SYNCS.PHASECHK.TRANS64.TRYWAIT P1, [R4+URZ+0x33460], R5 ;  /* 0x03346005040075a7 */ /* 0x000ee4000802017f */
[----:B---3--:R-:W-:Y:S05]  /*12c00*/  @!P1 BRA `(.L_x_4751) ;  /* 0x0000000800689947 */ /* 0x008fea0003800000 */
.L_x_4781:
[----:B------:R-:W-:Y:S05]  /*12c10*/  @!P0 BRA `(.L_x_4752) ;  /* 0x0000000000048947 */ /* 0x000fea0003800000 */
[----:B------:R-:W-:Y:S01]  /*12c20*/  BPT.TRAP 0x1 ;  /* 0x000000040000795c */ /* 0x000fe20000300000 */
.L_x_4752:
[----:B------:R-:W-:-:S04]  /*12c30*/  IMAD R3, R3, 0x8, R0 ;  /* 0x0000000803037824 */ /* 0x000fc800078e0200 */
[----:B------:R-:W4:Y:S02]  /*12c40*/  SYNCS.PHASECHK.TRANS64.TRYWAIT P1, [R3+URZ+0x33460], R2 ;  /* 0x03346002030075a7 */ /* 0x000f24000802017f */
[----:B----4-:R-:W-:Y:S05]  /*12c50*/  @!P1 BRA `(.L_x_4753) ;  /* 0x0000000800689947 */ /* 0x010fea0003800000 */
.L_x_4782:
[----:B------:R-:W-:Y:S05]  /*12c60*/  @!P0 BRA `(.L_x_4754) ;  /* 0x0000000000048947 */ /* 0x000fea0003800000 */
[----:B------:R-:W-:Y:S01]  /*12c70*/  BPT.TRAP 0x1 ;  /* 0x000000040000795c */ /* 0x000fe20000300000 */
.L_x_4754:
[----:B------:R-:W5:Y:S02]  /*12c80*/  SYNCS.PHASECHK.TRANS64.TRYWAIT P0, [R4+URZ+0x33480], R5 ;  /* 0x03348005040075a7 */ /* 0x000f64000800017f */
[----:B-----5:R-:W-:Y:S05]  /*12c90*/  @!P0 BRA `(.L_x_4755) ;  /* 0x00000008006c8947 */ /* 0x020fea0003800000 */
.L_x_4756:
[----:B------:R1:W1:Y:S02]  /*12ca0*/  SYNCS.PHASECHK.TRANS64.TRYWAIT P0, [R3+URZ+0x33480], R2 ;  /* 0x03348002030075a7 */ /* 0x000264000800017f */
[----:B-1----:R-:W-:Y:S05]  /*12cb0*/  @!P0 NANOSLEEP.SYNCS 0x989680 ;  /* 0x009896800000895d */ /* 0x002fea0003900000 */
[----:B------:R-:W1:Y:S02]  /*12cc0*/  @!P0 SYNCS.PHASECHK.TRANS64 P0, [R3+URZ+0x33480], R2 ;  /* 0x03348002030085a7 */ /* 0x000e64000800007f */
[----:B-1----:R-:W-:Y:S05]  /*12cd0*/  @!P0 BRA `(.L_x_4756) ;  /* 0xfffffffc00f08947 */ /* 0x002fea000383ffff */
.L_x_4745:
[----:B------:R-:W-:Y:S05]  /*12ce0*/  BSYNC B0 ;  /* 0x0000000000007941 */ /* 0x000fea0003800000 */
.L_x_4744:
[----:B------:R-:W-:Y:S05]  /*12cf0*/  EXIT ;  /* 0x000000000000794d */ /* 0x000fea0003800000 */
.L_x_4638:
[----:B-1----:R-:W-:-:S04]  /*12d00*/  IMAD.U32 R3, RZ, RZ, UR37 ;  /* 0x00000025ff037e24 */ /* 0x002fc8000f8e00ff */
[----:B------:R1:W2:Y:S03]  /*12d10*/  SYNCS.PHASECHK.TRANS64.TRYWAIT P0, [R3+URZ+0x33400], R0 ;  /* 0x03340000030075a7 */ /* 0x0002a6000800017f */
[----:B--2---:R-:W-:Y:S05]  /*12d20*/  @!P0 NANOSLEEP.SYNCS 0x989680 ;  /* 0x009896800000895d */ /* 0x004fea0003900000 */
[----:B------:R-:W2:Y:S02]  /*12d30*/  @!P0 SYNCS.PHASECHK.TRANS64 P0, [R3+URZ+0x33400], R0 ;  /* 0x03340000030085a7 */ /* 0x000ea4000800007f */
[----:B--2---:R-:W-:Y:S05]  /*12d40*/  @!P0 BRA `(.L_x_4638) ;  /* 0xfffffffc00ec8947 */ /* 0x004fea000383ffff */
[----:B------:R-:W-:Y:S05]  /*12d50*/  BRA `(.L_x_4757) ;  /* 0xfffffeec004c7947 */ /* 0x000fea000383ffff */
.L_x_4642:
[----:B--2---:R2:W3:Y:S02]  /*12d60*/  SYNCS.PHASECHK.TRANS64.TRYWAIT P2, [R4+URZ+0x33430], R3 ;  /* 0x03343003040075a7 */ /* 0x0044e4000804017f */
[----:B---3--:R-:W-:Y:S05]  /*12d70*/  @!P2 NANOSLEEP.SYNCS 0x989680 ;  /* 0x009896800000a95d */ /* 0x008fea0003900000 */
[----:B------:R-:W3:Y:S02]  /*12d80*/  @!P2 SYNCS.PHASECHK.TRANS64 P2, [R4+URZ+0x33430], R3 ;  /* 0x033430030400a5a7 */ /* 0x000ee4000804007f */
[----:B---3--:R-:W-:Y:S05]  /*12d90*/  @!P2 BRA `(.L_x_4642) ;  /* 0xfffffffc00f0a947 */ /* 0x008fea000383ffff */
[----:B------:R-:W-:Y:S05]  /*12da0*/  BRA `(.L_x_4641) ;  /* 0xfffffeec00707947 */ /* 0x000fea000383ffff */
.L_x_4647:
[----:B--2---:R-:W-:-:S04]  /*12db0*/  IMAD.U32 R9, RZ, RZ, UR10 ;  /* 0x0000000aff097e24 */ /* 0x004fc8000f8e00ff */
[----:B------:R2:W3:Y:S03]  /*12dc0*/  SYNCS.PHASECHK.TRANS64.TRYWAIT P2, [R9+URZ+0x33430], R0 ;  /* 0x03343000090075a7 */ /* 0x0004e6000804017f */
[----:B---3--:R-:W-:Y:S05]  /*12dd0*/  @!P2 NANOSLEEP.SYNCS 0x989680 ;  /* 0x009896800000a95d */ /* 0x008fea0003900000 */
[----:B------:R-:W3:Y:S02]  /*12de0*/  @!P2 SYNCS.PHASECHK.TRANS64 P2, [R9+URZ+0x33430], R0 ;  /* 0x033430000900a5a7 */ /* 0x000ee4000804007f */
[----:B---3--:R-:W-:Y:S05]  /*12df0*/  @!P2 BRA `(.L_x_4647) ;  /* 0xfffffffc00eca947 */ /* 0x008fea000383ffff */
[----:B------:R-:W-:Y:S05]  /*12e00*/  BRA `(.L_x_4644) ;  /* 0xffffff2400b47947 */ /* 0x000fea000383ffff */
.L_x_4651:
[----:B--2---:R-:W-:-:S04]  /*12e10*/  IMAD.U32 R9, RZ, RZ, UR10 ;  /* 0x0000000aff097e24 */ /* 0x004fc8000f8e00ff */
[----:B------:R2:W3:Y:S03]  /*12e20*/  SYNCS.PHASECHK.TRANS64.TRYWAIT P2, [R9+URZ+0x33450], R0 ;  /* 0x03345000090075a7 */ /* 0x0004e6000804017f */
[----:B---3--:R-:W-:Y:S05]  /*12e30*/  @!P2 NANOSLEEP.SYNCS 0x989680 ;  /* 0x009896800000a95d */ /* 0x008fea0003900000 */
[----:B------:R-:W3:Y:S02]  /*12e40*/  @!P2 SYNCS.PHASECHK.TRANS64 P2, [R9+URZ+0x33450], R0 ;  /* 0x033450000900a5a7 */ /* 0x000ee4000804007f */
[----:B---3--:R-:W-:Y:S05]  /*12e50*/  @!P2 BRA `(.L_x_4651) ;  /* 0xfffffffc00eca947 */ /* 0x008fea000383ffff */
[----:B------:R-:W-:Y:S05]  /*12e60*/  BRA `(.L_x_4648) ;  /* 0xffffff3000d07947 */ /* 0x000fea000383ffff */
.L_x_4658:
[----:B--2---:R-:W-:-:S04]  /*12e70*/  IMAD.U32 R9, RZ, RZ, UR6 ;  /* 0x00000006ff097e24 */ /* 0x004fc8000f8e00ff */
[----:B------:R2:W3:Y:S03]  /*12e80*/  SYNCS.PHASECHK.TRANS64.TRYWAIT P2, [R9+URZ+0x33430], R0 ;  /* 0x03343000090075a7 */ /* 0x0004e6000804017f */
[----:B---3--:R-:W-:Y:S05]  /*12e90*/  @!P2 NANOSLEEP.SYNCS 0x989680 ;  /* 0x009896800000a95d */ /* 0x008fea0003900000 */
[----:B------:R-:W3:Y:S02]  /*12ea0*/  @!P2 SYNCS.PHASECHK.TRANS64 P2, [R9+URZ+0x33430], R0 ;  /* 0x033430000900a5a7 */ /* 0x000ee4000804007f */
[----:B---3--:R-:W-:Y:S05]  /*12eb0*/  @!P2 BRA `(.L_x_4658) ;  /* 0xfffffffc00eca947 */ /* 0x008fea000383ffff */
[----:B------:R-:W-:Y:S05]  /*12ec0*/  BRA `(.L_x_4655) ;  /* 0xffffff6000147947 */ /* 0x000fea000383ffff */
.L_x_4662:
[----:B--2---:R-:W-:-:S04]  /*12ed0*/  IMAD.U32 R7, RZ, RZ, UR6 ;  /* 0x00000006ff077e24 */ /* 0x004fc8000f8e00ff */
[----:B------:R2:W3:Y:S03]  /*12ee0*/  SYNCS.PHASECHK.TRANS64.TRYWAIT P2, [R7+URZ+0x33450], R0 ;  /* 0x03345000070075a7 */ /* 0x0004e6000804017f */
[----:B---3--:R-:W-:Y:S05]  /*12ef0*/  @!P2 NANOSLEEP.SYNCS 0x989680 ;  /* 0x009896800000a95d */ /* 0x008fea0003900000 */
[----:B------:R-:W3:Y:S02]  /*12f00*/  @!P2 SYNCS.PHASECHK.TRANS64 P2, [R7+URZ+0x33450], R0 ;  /* 0x033450000700a5a7 */ /* 0x000ee4000804007f */
[----:B---3--:R-:W-:Y:S05]  /*12f10*/  @!P2 BRA `(.L_x_4662) ;  /* 0xfffffffc00eca947 */ /* 0x008fea000383ffff */
[----:B------:R-:W-:Y:S05]  /*12f20*/  BRA `(.L_x_4659) ;  /* 0xffffff6c000c7947 */ /* 0x000fea000383ffff */
.L_x_4668:
[----:B--2---:R-:W-:-:S04]  /*12f30*/  IMAD.U32 R6, RZ, RZ, UR5 ;  /* 0x00000005ff067e24 */ /* 0x004fc8000f8e00ff */
[----:B------:R2:W3:Y:S03]  /*12f40*/  SYNCS.PHASECHK.TRANS64.TRYWAIT P0, [R6+URZ+0x33450], R5 ;  /* 0x03345005060075a7 */ /* 0x0004e6000800017f */
[----:B---3--:R-:W-:Y:S05]  /*12f50*/  @!P0 NANOSLEEP.SYNCS 0x989680 ;  /* 0x009896800000895d */ /* 0x008fea0003900000 */
[----:B------:R-:W3:Y:S02]  /*12f60*/  @!P0 SYNCS.PHASECHK.TRANS64 P0, [R6+URZ+0x33450], R5 ;  /* 0x03345005060085a7 */ /* 0x000ee4000800007f */
[----:B---3--:R-:W-:Y:S05]  /*12f70*/  @!P0 BRA `(.L_x_4668) ;  /* 0xfffffffc00ec8947 */ /* 0x008fea000383ffff */
[----:B------:R-:W-:Y:S05]  /*12f80*/  BRA `(.L_x_4667) ;  /* 0xffffff8c00507947 */ /* 0x000fea000383ffff */
.L_x_4694:
[----:B------:R-:W-:Y:S02]  /*12f90*/  IMAD.MOV.U32 R13, RZ, RZ, R4 ;  /* 0x000000ffff0d7224 */ /* 0x000fe400078e0004 */
[----:B------:R-:W-:Y:S02]  /*12fa0*/  IMAD.MOV.U32 R12, RZ, RZ, RZ ;  /* 0x000000ffff0c7224 */ /* 0x000fe400078e00ff */
[----:B------:R-:W-:Y:S02]  /*12fb0*/  IMAD.MOV.U32 R11, RZ, RZ, 0x1f ;  /* 0x0000001fff0b7424 */ /* 0x000fe400078e00ff */
[----:B------:R-:W-:-:S07]  /*12fc0*/  IMAD.MOV.U32 R15, RZ, RZ, -0x1 ;  /* 0xffffffffff0f7424 */ /* 0x000fce00078e00ff */
[----:B---3--:R-:W-:Y:S05]  /*12fd0*/  WARPSYNC.COLLECTIVE R15, `(.L_x_4758) ;  /* 0x000000000f087348 */ /* 0x008fea0003c00000 */
[----:B------:R1:W2:Y:S02]  /*12fe0*/  SHFL.IDX P6, R14, R13, R12, R11 ;  /* 0x0000000c0d0e7389 */ /* 0x0002a400000c000b */
[----:B-123--:R-:W-:Y:S01]  /*12ff0*/  ENDCOLLECTIVE ;  /* 0x000000000000791b */ /* 0x00efe20003800000 */
.L_x_4758:
[----:B------:R-:W-:Y:S05]  /*13000*/  BRA `(.L_x_4759) ;  /* 0xffffffc8001c7947 */ /* 0x000fea000383ffff */
.L_x_4696:
[----:B------:R-:W-:Y:S01]  /*13010*/  BSSY B0, `(.L_x_4760) ;  /* 0x0000006000007945 */ /* 0x000fe20003800000 */
[----:B------:R-:W-:-:S07]  /*13020*/  IMAD.MOV.U32 R15, RZ, RZ, -0x1 ;  /* 0xffffffffff0f7424 */ /* 0x000fce00078e00ff */
[----:B-1----:R-:W-:Y:S05]  /*13030*/  WARPSYNC.COLLECTIVE R15, `(.L_x_4761) ;  /* 0x000000000f0c7348 */ /* 0x002fea0003c00000 */
[----:B------:R-:W-:Y:S02]  /*13040*/  ELECT P6, UR62, PT ;  /* 0x00000000003e782f */ /* 0x000fe400038c0000 */
[----:B------:R-:W-:Y:S01]  /*13050*/  MOV R14, UR62 ;  /* 0x0000003e000e7c02 */ /* 0x000fe20008000f00 */
[----:B-1----:R-:W-:Y:S10]  /*13060*/  ENDCOLLECTIVE ;  /* 0x000000000000791b */ /* 0x002ff40003800000 */
.L_x_4761:
[----:B------:R-:W-:Y:S05]  /*13070*/  BSYNC B0 ;  /* 0x0000000000007941 */ /* 0x000fea0003800000 */
.L_x_4760:
[----:B------:R-:W-:Y:S05]  /*13080*/  BRA `(.L_x_4762) ;  /* 0xffffffc8001c7947 */ /* 0x000fea000383ffff */
.L_x_4699:
[----:B-1----:R1:W2:Y:S02]  /*13090*/  SYNCS.PHASECHK.TRANS64.TRYWAIT P3, [R4+URZ+0x33480], R3 ;  /* 0x03348003040075a7 */ /* 0x0022a4000806017f */
[----:B--2---:R-:W-:Y:S05]  /*130a0*/  @!P3 NANOSLEEP.SYNCS 0x989680 ;  /* 0x009896800000b95d */ /* 0x004fea0003900000 */
[----:B------:R-:W2:Y:S02]  /*130b0*/  @!P3 SYNCS.PHASECHK.TRANS64 P3, [R4+URZ+0x33480], R3 ;  /* 0x033480030400b5a7 */ /* 0x000ea4000806007f */
[----:B--2---:R-:W-:Y:S05]  /*130c0*/  @!P3 BRA `(.L_x_4699) ;  /* 0xfffffffc00f0b947 */ /* 0x004fea000383ffff */
[----:B------:R-:W-:Y:S05]  /*130d0*/  BRA `(.L_x_4763) ;  /* 0xffffffc800707947 */ /* 0x000fea000383ffff */
.L_x_4701:
[----:B--2---:R2:W3:Y:S02]  /*130e0*/  SYNCS.PHASECHK.TRANS64.TRYWAIT P3, [R4+URZ+0x33440], R3 ;  /* 0x03344003040075a7 */ /* 0x0044e4000806017f */
[----:B---3--:R-:W-:Y:S05]  /*130f0*/  @!P3 NANOSLEEP.SYNCS 0x989680 ;  /* 0x009896800000b95d */ /* 0x008fea0003900000 */
[----:B------:R-:W3:Y:S02]  /*13100*/  @!P3 SYNCS.PHASECHK.TRANS64 P3, [R4+URZ+0x33440], R3 ;  /* 0x033440030400b5a7 */ /* 0x000ee4000806007f */
[----:B---3--:R-:W-:Y:S05]  /*13110*/  @!P3 BRA `(.L_x_4701) ;  /* 0xfffffffc00f0b947 */ /* 0x008fea000383ffff */
[----:B------:R-:W-:Y:S05]  /*13120*/  BRA `(.L_x_4764) ;  /* 0xffffffc800ec7947 */ /* 0x000fea000383ffff */
.L_x_4704:
[----:B-1----:R-:W-:-:S04]  /*13130*/  IMAD.U32 R3, RZ, RZ, UR40 ;  /* 0x00000028ff037e24 */ /* 0x002fc8000f8e00ff */
[----:B------:R1:W2:Y:S03]  /*13140*/  SYNCS.PHASECHK.TRANS64.TRYWAIT P0, [R3+URZ+0x33420], R2 ;  /* 0x03342002030075a7 */ /* 0x0002a6000800017f */
[----:B--2---:R-:W-:Y:S05]  /*13150*/  @!P0 NANOSLEEP.SYNCS 0x989680 ;  /* 0x009896800000895d */ /* 0x004fea0003900000 */
[----:B------:R-:W2:Y:S02]  /*13160*/  @!P0 SYNCS.PHASECHK.TRANS64 P0, [R3+URZ+0x33420], R2 ;  /* 0x03342002030085a7 */ /* 0x000ea4000800007f */
[----:B--2---:R-:W-:Y:S05]  /*13170*/  @!P0 BRA `(.L_x_4704) ;  /* 0xfffffffc00ec8947 */ /* 0x004fea000383ffff */
[----:B------:R-:W-:Y:S05]  /*13180*/  BRA `(.L_x_4765) ;  /* 0xffffffcc00f87947 */ /* 0x000fea000383ffff */
.L_x_4710:
[----:B---3--:R3:W4:Y:S02]  /*13190*/  SYNCS.PHASECHK.TRANS64.TRYWAIT P0, [R6+URZ+0x33480], R5 ;  /* 0x03348005060075a7 */ /* 0x008724000800017f */
[----:B----4-:R-:W-:Y:S05]  /*131a0*/  @!P0 NANOSLEEP.SYNCS 0x989680 ;  /* 0x009896800000895d */ /* 0x010fea0003900000 */
[----:B------:R-:W4:Y:S02]  /*131b0*/  @!P0 SYNCS.PHASECHK.TRANS64 P0, [R6+URZ+0x33480], R5 ;  /* 0x03348005060085a7 */ /* 0x000f24000800007f */
[----:B----4-:R-:W-:Y:S05]  /*131c0*/  @!P0 BRA `(.L_x_4710) ;  /* 0xfffffffc00f08947 */ /* 0x010fea000383ffff */
[----:B------:R-:W-:Y:S05]  /*131d0*/  BRA `(.L_x_4766) ;  /* 0xffffffd000a07947 */ /* 0x000fea000383ffff */
.L_x_4717:
[----:B--2---:R2:W4:Y:S02]  /*131e0*/  SYNCS.PHASECHK.TRANS64.TRYWAIT P0, [R6+URZ+0x33440], R5 ;  /* 0x03344005060075a7 */ /* 0x004524000800017f */
[----:B----4-:R-:W-:Y:S05]  /*131f0*/  @!P0 NANOSLEEP.SYNCS 0x989680 ;  /* 0x009896800000895d */ /* 0x010fea0003900000 */
[----:B------:R-:W4:Y:S02]  /*13200*/  @!P0 SYNCS.PHASECHK.TRANS64 P0, [R6+URZ+0x33440], R5 ;  /* 0x03344005060085a7 */ /* 0x000f24000800007f */
[----:B----4-:R-:W-:Y:S05]  /*13210*/  @!P0 BRA `(.L_x_4717) ;  /* 0xfffffffc00f08947 */ /* 0x010fea000383ffff */
[----:B------:R-:W-:Y:S05]  /*13220*/  BRA `(.L_x_4767) ;  /* 0xffffffd4009c7947 */ /* 0x000fea000383ffff */
.L_x_4725:
[----:B---3--:R3:W4:Y:S02]  /*13230*/  SYNCS.PHASECHK.TRANS64.TRYWAIT P3, [R12+URZ+0x33470], R4 ;  /* 0x033470040c0075a7 */ /* 0x008724000806017f */
[----:B----4-:R-:W-:Y:S05]  /*13240*/  @!P3 NANOSLEEP.SYNCS 0x989680 ;  /* 0x009896800000b95d */ /* 0x010fea0003900000 */
[----:B------:R-:W4:Y:S02]  /*13250*/  @!P3 SYNCS.PHASECHK.TRANS64 P3, [R12+URZ+0x33470], R4 ;  /* 0x033470040c00b5a7 */ /* 0x000f24000806007f */
[----:B----4-:R-:W-:Y:S05]  /*13260*/  @!P3 BRA `(.L_x_4725) ;  /* 0xfffffffc00f0b947 */ /* 0x010fea000383ffff */
[----:B------:R-:W-:Y:S05]  /*13270*/  BRA `(.L_x_4768) ;  /* 0xffffffd800b07947 */ /* 0x000fea000383ffff */
.L_x_4727:
[----:B---3--:R3:W4:Y:S02]  /*13280*/  SYNCS.PHASECHK.TRANS64.TRYWAIT P3, [R12+URZ+0x33460], R4 ;  /* 0x033460040c0075a7 */ /* 0x008724000806017f */
[----:B----4-:R-:W-:Y:S05]  /*13290*/  @!P3 NANOSLEEP.SYNCS 0x989680 ;  /* 0x009896800000b95d */ /* 0x010fea0003900000 */
[----:B------:R-:W4:Y:S02]  /*132a0*/  @!P3 SYNCS.PHASECHK.TRANS64 P3, [R12+URZ+0x33460], R4 ;  /* 0x033460040c00b5a7 */ /* 0x000f24000806007f */
[----:B----4-:R-:W-:Y:S05]  /*132b0*/  @!P3 BRA `(.L_x_4727) ;  /* 0xfffffffc00f0b947 */ /* 0x010fea000383ffff */
[----:B------:R-:W-:Y:S05]  /*132c0*/  BRA `(.L_x_4769) ;  /* 0xffffffd800b87947 */ /* 0x000fea000383ffff */
.L_x_4734:
[----:B-1----:R1:W3:Y:S02]  /*132d0*/  SYNCS.PHASECHK.TRANS64.TRYWAIT P0, [R0+URZ+0x33470], R3 ;  /* 0x03347003000075a7 */ /* 0x0022e4000800017f */
[----:B---3--:R-:W-:Y:S05]  /*132e0*/  @!P0 NANOSLEEP.SYNCS 0x989680 ;  /* 0x009896800000895d */ /* 0x008fea0003900000 */
[----:B------:R-:W3:Y:S02]  /*132f0*/  @!P0 SYNCS.PHASECHK.TRANS64 P0, [R0+URZ+0x33470], R3 ;  /* 0x03347003000085a7 */ /* 0x000ee4000800007f */
[----:B---3--:R-:W-:Y:S05]  /*13300*/  @!P0 BRA `(.L_x_4734) ;  /* 0xfffffffc00f08947 */ /* 0x008fea000383ffff */
[----:B------:R-:W-:Y:S05]  /*13310*/  BRA `(.L_x_4770) ;  /* 0xffffffe800187947 */ /* 0x000fea000383ffff */
.L_x_4736:
[----:B-1----:R1:W3:Y:S02]  /*13320*/  SYNCS.PHASECHK.TRANS64.TRYWAIT P0, [R0+URZ+0x33460], R3 ;  /* 0x03346003000075a7 */ /* 0x0022e4000800017f */
[----:B---3--:R-:W-:Y:S05]  /*13330*/  @!P0 NANOSLEEP.SYNCS 0x989680 ;  /* 0x009896800000895d */ /* 0x008fea0003900000 */
[----:B------:R-:W3:Y:S02]  /*13340*/  @!P0 SYNCS.PHASECHK.TRANS64 P0, [R0+URZ+0x33460], R3 ;  /* 0x03346003000085a7 */ /* 0x000ee4000800007f */
[----:B---3--:R-:W-:Y:S05]  /*13350*/  @!P0 BRA `(.L_x_4736) ;  /* 0xfffffffc00f08947 */ /* 0x008fea000383ffff */
[----:B------:R-:W-:Y:S05]  /*13360*/  BRA `(.L_x_4771) ;  /* 0xffffffe800207947 */ /* 0x000fea000383ffff */
.L_x_4742:
[----:B-1----:R1:W2:Y:S02]  /*13370*/  SYNCS.PHASECHK.TRANS64.TRYWAIT P0, [R0+URZ+0x33420], R3 ;  /* 0x03342003000075a7 */ /* 0x0022a4000800017f */
[----:B--2---:R-:W-:Y:S05]  /*13380*/  @!P0 NANOSLEEP.SYNCS 0x989680 ;  /* 0x009896800000895d */ /* 0x004fea0003900000 */
[----:B------:R-:W2:Y:S02]  /*13390*/  @!P0 SYNCS.PHASECHK.TRANS64 P0, [R0+URZ+0x33420], R3 ;  /* 0x03342003000085a7 */ /* 0x000ea4000800007f */
[----:B--2---:R-:W-:Y:S05]  /*133a0*/  @!P0 BRA `(.L_x_4742) ;  /* 0xfffffffc00f08947 */ /* 0x004fea000383ffff */
[----:B------:R-:W-:Y:S05]  /*133b0*/  BRA `(.L_x_4772) ;  /* 0xfffffff400787947 */ /* 0x000fea000383ffff */
.L_x_4743:
        /* <DEDUP_REMOVED lines=11> */
.L_x_4774:
[----:B------:R-:W-:Y:S05]  /*13470*/  BSYNC B0 ;  /* 0x0000000000007941 */ /* 0x000fea0003800000 */
.L_x_4773:
[----:B------:R-:W-:Y:S05]  /*13480*/  BRA `(.L_x_4775) ;  /* 0xfffffff400607947 */ /* 0x000fea000383ffff */
.L_x_4746:
[----:B------:R-:W-:Y:S01]  /*13490*/  BSSY B1, `(.L_x_4776) ;  /* 0x0000006000017945 */ /* 0x000fe20003800000 */
[----:B------:R-:W-:-:S07]  /*134a0*/  IMAD.MOV.U32 R15, RZ, RZ, -0x1 ;  /* 0xffffffffff0f7424 */ /* 0x000fce00078e00ff */
[----:B-12---:R-:W-:Y:S05]  /*134b0*/  WARPSYNC.COLLECTIVE R15, `(.L_x_4777) ;  /* 0x000000000f0c7348 */ /* 0x006fea0003c00000 */
[----:B------:R-:W-:Y:S02]  /*134c0*/  ELECT P6, UR62, PT ;  /* 0x00000000003e782f */ /* 0x000fe400038c0000 */
[----:B------:R-:W-:Y:S01]  /*134d0*/  MOV R14, UR62 ;  /* 0x0000003e000e7c02 */ /* 0x000fe20008000f00 */
[----:B-12---:R-:W-:Y:S10]  /*134e0*/  ENDCOLLECTIVE ;  /* 0x000000000000791b */ /* 0x006ff40003800000 */
.L_x_4777:
[----:B------:R-:W-:Y:S05]  /*134f0*/  BSYNC B1 ;  /* 0x0000000000017941 */ /* 0x000fea0003800000 */
.L_x_4776:
[----:B------:R-:W-:Y:S05]  /*13500*/  BRA `(.L_x_4778) ;  /* 0xfffffff400587947 */ /* 0x000fea000383ffff */
.L_x_4748:
[----:B-1----:R1:W2:Y:S02]  /*13510*/  SYNCS.PHASECHK.TRANS64.TRYWAIT P1, [R6+URZ], R5 ;  /* 0x00000005060075a7 */ /* 0x0022a4000802017f */
[----:B--2---:R-:W-:Y:S05]  /*13520*/  @!P1 NANOSLEEP.SYNCS 0x989680 ;  /* 0x009896800000995d */ /* 0x004fea0003900000 */
[----:B------:R-:W2:Y:S02]  /*13530*/  @!P1 SYNCS.PHASECHK.TRANS64 P1, [R6+URZ], R5 ;  /* 0x00000005060095a7 */ /* 0x000ea4000802007f */
[----:B--2---:R-:W-:Y:S05]  /*13540*/  @!P1 BRA `(.L_x_4748) ;  /* 0xfffffffc00f09947 */ /* 0x004fea000383ffff */
[----:B------:R-:W-:Y:S05]  /*13550*/  BRA `(.L_x_4779) ;  /* 0xfffffff400907947 */ /* 0x000fea000383ffff */
.L_x_4749:
[----:B--2---:R2:W3:Y:S02]  /*13560*/  SYNCS.PHASECHK.TRANS64.TRYWAIT P1, [R7+URZ], R2 ;  /* 0x00000002070075a7 */ /* 0x0044e4000802017f */
[----:B---3--:R-:W-:Y:S05]  /*13570*/  @!P1 NANOSLEEP.SYNCS 0x989680 ;  /* 0x009896800000995d */ /* 0x008fea0003900000 */
[----:B------:R-:W3:Y:S02]  /*13580*/  @!P1 SYNCS.PHASECHK.TRANS64 P1, [R7+URZ], R2 ;  /* 0x00000002070095a7 */ /* 0x000ee4000802007f */
[----:B---3--:R-:W-:Y:S05]  /*13590*/  @!P1 BRA `(.L_x_4749) ;  /* 0xfffffffc00f09947 */ /* 0x008fea000383ffff */
[----:B------:R-:W-:Y:S05]  /*135a0*/  BRA `(.L_x_4780) ;  /* 0xfffffff400847947 */ /* 0x000fea000383ffff */
.L_x_4751:
[----:B---3--:R3:W4:Y:S02]  /*135b0*/  SYNCS.PHASECHK.TRANS64.TRYWAIT P1, [R4+URZ+0x33460], R5 ;  /* 0x03346005040075a7 */ /* 0x008724000802017f */
[----:B----4-:R-:W-:Y:S05]  /*135c0*/  @!P1 NANOSLEEP.SYNCS 0x989680 ;  /* 0x009896800000995d */ /* 0x010fea0003900000 */
[----:B------:R-:W4:Y:S02]  /*135d0*/  @!P1 SYNCS.PHASECHK.TRANS64 P1, [R4+URZ+0x33460], R5 ;  /* 0x03346005040095a7 */ /* 0x000f24000802007f */
[----:B----4-:R-:W-:Y:S05]  /*135e0*/  @!P1 BRA `(.L_x_4751) ;  /* 0xfffffffc00f09947 */ /* 0x010fea000383ffff */
[----:B------:R-:W-:Y:S05]  /*135f0*/  BRA `(.L_x_4781) ;  /* 0xfffffff400847947 */ /* 0x000fea000383ffff */
.L_x_4753:
[----:B----4-:R4:W1:Y:S02]  /*13600*/  SYNCS.PHASECHK.TRANS64.TRYWAIT P1, [R3+URZ+0x33460], R2 ;  /* 0x03346002030075a7 */ /* 0x010864000802017f */
[----:B-1----:R-:W-:Y:S05]  /*13610*/  @!P1 NANOSLEEP.SYNCS 0x989680 ;  /* 0x009896800000995d */ /* 0x002fea0003900000 */
[----:B------:R-:W1:Y:S02]  /*13620*/  @!P1 SYNCS.PHASECHK.TRANS64 P1, [R3+URZ+0x33460], R2 ;  /* 0x03346002030095a7 */ /* 0x000e64000802007f */
[----:B-1----:R-:W-:Y:S05]  /*13630*/  @!P1 BRA `(.L_x_4753) ;  /* 0xfffffffc00f09947 */ /* 0x002fea000383ffff */
[----:B------:R-:W-:Y:S05]  /*13640*/  BRA `(.L_x_4782) ;  /* 0xfffffff400847947 */ /* 0x000fea000383ffff */
.L_x_4755:
[----:B------:R1:W1:Y:S02]  /*13650*/  SYNCS.PHASECHK.TRANS64.TRYWAIT P0, [R4+URZ+0x33480], R5 ;  /* 0x03348005040075a7 */ /* 0x000264000800017f */
[----:B-1----:R-:W-:Y:S05]  /*13660*/  @!P0 NANOSLEEP.SYNCS 0x989680 ;  /* 0x009896800000895d */ /* 0x002fea0003900000 */
[----:B------:R-:W1:Y:S02]  /*13670*/  @!P0 SYNCS.PHASECHK.TRANS64 P0, [R4+URZ+0x33480], R5 ;  /* 0x03348005040085a7 */ /* 0x000e64000800007f */
[----:B-1----:R-:W-:Y:S05]  /*13680*/  @!P0 BRA `(.L_x_4755) ;  /* 0xfffffffc00f08947 */ /* 0x002fea000383ffff */
[----:B------:R-:W-:Y:S05]  /*13690*/  BRA `(.L_x_4756) ;  /* 0xfffffff400807947 */ /* 0x000fea000383ffff */
.L_x_4783:
        /* <DEDUP_REMOVED lines=14> */
.L_x_12367:


//--------------------- .text._ZN7cutlass13device_kernelIN5flash11enable_sm90INS1_16FlashAttnFwdSm90INS1_25CollectiveMainloopFwdSm90ILi2EN4cute5tupleIJNS5_1CILi1EEES8_S8_EEENS6_IJNS7_ILi128EEENS7_ILi160EEENS7_ILi192EEEEEELi192ENS_12float_e4m3_tEfNS_4arch4Sm90ELb1ELb0ELb0ELb1ELb0ELb0ELb0ELb1ELb1ELb0ELb0ELb0EEENS1_21CollectiveEpilogueFwdINS6_IJSA_SC_SB_EEES9_NS_10bfloat16_tESG_Li256ELb1ELb0ELb0ELb1EEENS1_36VarlenDynamicPersistentTileSchedulerILi128ELi160ELi256ELi128ELb0ELb0ELb1ELb1ELb1ELb1EEEEEEEEEvNT_6ParamsE --------------------------
	.section	.text._ZN7cutlass13device_kernelIN5flash11enable_sm90INS1_16FlashAttnFwdSm90INS1_25CollectiveMainloopFwdSm90ILi2EN4cute5tupleIJNS5_1CILi1EEES8_S8_EEENS6_IJNS7_ILi128EEENS7_ILi160EEENS7_ILi192EEEEEELi192ENS_12float_e4m3_tEfNS_4arch4Sm90ELb1ELb0ELb0ELb1ELb0ELb0ELb0ELb1ELb1ELb0ELb0ELb0EEENS1_21CollectiveEpilogueFwdINS6_IJSA_SC_SB_EEES9_NS_10bfloat16_tESG_Li256ELb1ELb0ELb0ELb1EEENS1_36VarlenDynamicPersistentTileSchedulerILi128ELi160ELi256ELi128ELb0ELb0ELb1ELb1ELb1ELb1EEEEEEEEEvNT_6ParamsE,"ax",@progbits
	.align	128
.text._ZN7cutlass13device_kernelIN5flash11enable_sm90INS1_16FlashAttnFwdSm90INS1_25CollectiveMainloopFwdSm90ILi2EN4cute5tupleIJNS5_1CILi1EEES8_S8_EEENS6_IJNS7_ILi128EEENS7_ILi160EEENS7_ILi192EEEEEELi192ENS_12float_e4m3_tEfNS_4arch4Sm90ELb1ELb0ELb0ELb1ELb0ELb0ELb0ELb1ELb1ELb0ELb0ELb0EEENS1_21CollectiveEpilogueFwdINS6_IJSA_SC_SB_EEES9_NS_10bfloat16_tESG_Li256ELb1ELb0ELb0ELb1EEENS1_36VarlenDynamicPersistentTileSchedulerILi128ELi160ELi256ELi128ELb0ELb0ELb1ELb1ELb1ELb1EEEEEEEEEvNT_6ParamsE:
        .type           _ZN7cutlass13device_kernelIN5flash11enable_sm90INS1_16FlashAttnFwdSm90INS1_25CollectiveMainloopFwdSm90ILi2EN4cute5tupleIJNS5_1CILi1EEES8_S8_EEENS6_IJNS7_ILi128EEENS7_ILi160EEENS7_ILi192EEEEEELi192ENS_12float_e4m3_tEfNS_4arch4Sm90ELb1ELb0ELb0ELb1ELb0ELb0ELb0ELb1ELb1ELb0ELb0ELb0EEENS1_21CollectiveEpilogueFwdINS6_IJSA_SC_SB_EEES9_NS_10bfloat16_tESG_Li256ELb1ELb0ELb0ELb1EEENS1_36VarlenDynamicPersistentTileSchedulerILi128ELi160ELi256ELi128ELb0ELb0ELb1ELb1ELb1ELb1EEEEEEEEEvNT_6ParamsE,@function
        .size           _ZN7cutlass13device_kernelIN5flash11enable_sm90INS1_16FlashAttnFwdSm90INS1_25CollectiveMainloopFwdSm90ILi2EN4cute5tupleIJNS5_1CILi1EEES8_S8_EEENS6_IJNS7_ILi128EEENS7_ILi160EEENS7_ILi192EEEEEELi192ENS_12float_e4m3_tEfNS_4arch4Sm90ELb1ELb0ELb0ELb1ELb0ELb0ELb0ELb1ELb1ELb0ELb0ELb0EEENS1_21CollectiveEpilogueFwdINS6_IJSA_SC_SB_EEES9_NS_10bfloat16_tESG_Li256ELb1ELb0ELb0ELb1EEENS1_36VarlenDynamicPersistentTileSchedulerILi128ELi160ELi256ELi128ELb0ELb0ELb1ELb1ELb1ELb1EEEEEEEEEvNT_6ParamsE,(.L_x_12368 - _ZN7cutlass13device_kernelIN5flash11enable_sm90INS1_16FlashAttnFwdSm90INS1_25CollectiveMainloopFwdSm90ILi2EN4cute5tupleIJNS5_1CILi1EEES8_S8_EEENS6_IJNS7_ILi128EEENS7_ILi160EEENS7_ILi192EEEEEELi192ENS_12float_e4m3_tEfNS_4arch4Sm90ELb1ELb0ELb0ELb1ELb0ELb0ELb0ELb1ELb1ELb0ELb0ELb0EEENS1_21CollectiveEpilogueFwdINS6_IJSA_SC_SB_EEES9_NS_10bfloat16_tESG_Li256ELb1ELb0ELb0ELb1EEENS1_36VarlenDynamicPersistentTileSchedulerILi128ELi160ELi256ELi128ELb0ELb0ELb1ELb1ELb1ELb1EEEEEEEEEvNT_6ParamsE)
        .other          _ZN7cutlass13device_kernelIN5flash11enable_sm90INS1_16FlashAttnFwdSm90INS1_25CollectiveMainloopFwdSm90ILi2EN4cute5tupleIJNS5_1CILi1EEES8_S8_EEENS6_IJNS7_ILi128EEENS7_ILi160EEENS7_ILi192EEEEEELi192ENS_12float_e4m3_tEfNS_4arch4Sm90ELb1ELb0ELb0ELb1ELb0ELb0ELb0ELb1ELb1ELb0ELb0ELb0EEENS1_21CollectiveEpilogueFwdINS6_IJSA_SC_SB_EEES9_NS_10bfloat16_tESG_Li256ELb1ELb0ELb0ELb1EEENS1_36VarlenDynamicPersistentTileSchedulerILi128ELi160ELi256ELi128ELb0ELb0ELb1ELb1ELb1ELb1EEEEEEEEEvNT_6ParamsE,@"STO_CUDA_ENTRY STV_DEFAULT"
_ZN7cutlass13device_kernelIN5flash11enable_sm90INS1_16FlashAttnFwdSm90INS1_25CollectiveMainloopFwdSm90ILi2EN4cute5tupleIJNS5_1CILi1EEES8_S8_EEENS6_IJNS7_ILi128EEENS7_ILi160EEENS7_ILi192EEEEEELi192ENS_12float_e4m3_tEfNS_4arch4Sm90ELb1ELb0ELb0ELb1ELb0ELb0ELb0ELb1ELb1ELb0ELb0ELb0EEENS1_21CollectiveEpilogueFwdINS6_IJSA_SC_SB_EEES9_NS_10bfloat16_tESG_Li256ELb1ELb0ELb0ELb1EEENS1_36VarlenDynamicPersistentTileSchedulerILi128ELi160ELi256ELi128ELb0ELb0ELb1ELb1ELb1ELb1EEEEEEEEEvNT_6ParamsE:
        /* <DEDUP_REMOVED lines=21> */
.L_x_4785:
[----:B------:R-:W-:Y:S05]  /*0150*/  BSYNC B0 ;  /* 0x0000000000007941 */ /* 0x000fea0003800000 */
.L_x_4784:
        /* <DEDUP_REMOVED lines=41> */
.L_x_4786:
        /* <DEDUP_REMOVED lines=22> */
.L_x_4787:
        /* <DEDUP_REMOVED lines=18> */
.L_x_4788:
        /* <DEDUP_REMOVED lines=22> */
.L_x_4789:
        /* <DEDUP_REMOVED lines=22> */
.L_x_4790:
[----:B------:R-:W-:Y:S01]  /*0930*/  PLOP3.LUT P0, PT, PT, PT, UP0, 0x80, 0x0 ;  /* 0x000000000000781c */ /* 0x000fe20003f0f008 */
[----:B------:R-:W-:Y:S01]  /*0940*/  UMOV UR40, 0x1 ;  /* 0x0000000100287882 */ /* 0x000fe20000000000 */
[----:B------:R-:W-:Y:S01]  /*0950*/  NOP ;  /* 0x0000000000007918 */ /* 0x000fe20000000000 */
[----:B------:R-:W-:Y:S01]  /*0960*/  USEL UR40, UR40, 0x2, !UP0 ;  /* 0x0000000228287887 */ /* 0x000fe2000c000000 */
[----:B------:R-:W-:Y:S01]  /*0970*/  ULDC.64 UR54, c[0x0][0x208] ;  /* 0x0000820000367ab9 */ /* 0x000fe20000000a00 */
[----:B012-4-:R-:W-:Y:S08]  /*0980*/  BAR.SYNC.DEFER_BLOCKING 0x0 ;  /* 0x0000000000007b1d */ /* 0x017ff00000010000 */
[----:B------:R-:W-:Y:S05]  /*0990*/  @!P0 BRA `(.L_x_4791) ;  /* 0x000000ec00f48947 */ /* 0x000fea0003800000 */
.L_x_4792:
        /* <DEDUP_REMOVED lines=63> */
.L_x_4849:
        /* <DEDUP_REMOVED lines=51> */
.L_x_4793:
        /* <DEDUP_REMOVED lines=10> */
.L_x_4794:
        /* <DEDUP_REMOVED lines=13> */
.L_x_4795:
        /* <DEDUP_REMOVED lines=49> */
[----:B------:R0:W2:Y:S04]  /*1540*/  @P0 LDG.E R3, desc[UR54][R4.64] ;  /* 0x0000003604030981 */ /* 0x0000a8000c1e1900 */
[----:B------:R-:W2:Y:S01]  /*1550*/  @P1 LDG.E R0, desc[UR54][R6.64] ;  /* 0x0000003606001981 */ /* 0x000ea2000c1e1900 */
[----:B------:R-:W-:Y:S01]  /*1560*/  UIADD3 UR5, UR50, 0x11f, -UR51 ;  /* 0x0000011f32057890 */ /* 0x000fe2000fffe833 */
[----:B------:R-:W-:Y:S01]  /*1570*/  PLOP3.LUT P0, PT, PT, PT, PT, 0x80, 0x0 ;  /* 0x000000000000781c */ /* 0x000fe20003f0f070 */
[----:B------:R-:W-:Y:S01]  /*1580*/  IMAD.MOV.U32 R119, RZ, RZ, RZ ;  /* 0x000000ffff777224 */ /* 0x000fe200078e00ff */
[----:B------:R-:W-:Y:S01]  /*1590*/  CS2R R8, SRZ ;  /* 0x0000000000087805 */ /* 0x000fe2000001ff00 */
[----:B------:R-:W-:Y:S01]  /*15a0*/  ULEA UR6, UR52, UR5, 0x7 ;  /* 0x0000000534067291 */ /* 0x000fe2000f8e383f */
[----:B0-----:R-:W-:-:S02]  /*15b0*/  CS2R R4, SRZ ;  /* 0x0000000000047805 */ /* 0x001fc4000001ff00 */
[----:B------:R-:W-:Y:S02]  /*15c0*/  CS2R R10, SRZ ;  /* 0x00000000000a7805 */ /* 0x000fe4000001ff00 */
[----:B------:R-:W-:Y:S01]  /*15d0*/  CS2R R12, SRZ ;  /* 0x00000000000c7805 */ /* 0x000fe2000001ff00 */
[----:B------:R-:W-:Y:S01]  /*15e0*/  UIMAD.WIDE UR6, UR6, 0x66666667, URZ ;  /* 0x66666667060678a5 */ /* 0x000fe2000f8e023f */
[----:B------:R-:W-:Y:S02]  /*15f0*/  CS2R R14, SRZ ;  /* 0x00000000000e7805 */ /* 0x000fe4000001ff00 */
[----:B------:R-:W-:Y:S02]  /*1600*/  CS2R R20, SRZ ;  /* 0x0000000000147805 */ /* 0x000fe4000001ff00 */
[----:B------:R-:W-:Y:S01]  /*1610*/  CS2R R24, SRZ ;  /* 0x0000000000187805 */ /* 0x000fe2000001ff00 */
[----:B------:R-:W-:Y:S01]  /*1620*/  USHF.R.U32.HI UR6, URZ, 0x1f, UR7 ;  /* 0x0000001f3f067899 */ /* 0x000fe20008011607 */
[----:B------:R-:W-:-:S02]  /*1630*/  CS2R R28, SRZ ;  /* 0x00000000001c7805 */ /* 0x000fc4000001ff00 */
[----:B------:R-:W-:Y:S02]  /*1640*/  CS2R R26, SRZ ;  /* 0x00000000001a7805 */ /* 0x000fe4000001ff00 */
[----:B------:R-:W-:Y:S01]  /*1650*/  CS2R R32, SRZ ;  /* 0x0000000000207805 */ /* 0x000fe2000001ff00 */
[----:B------:R-:W-:Y:S01]  /*1660*/  ULEA.HI.SX32 UR6, UR7, UR6, 0x1a ;  /* 0x0000000607067291 */ /* 0x000fe2000f8fd23f */
        /* <DEDUP_REMOVED lines=38> */
[----:B--2---:R-:W-:Y:S01]  /*18d0*/  FMUL.FTZ R0, R3, R0 ;  /* 0x0000000003007220 */ /* 0x004fe20000410000 */
[----:B------:R-:W-:-:S03]  /*18e0*/  CS2R R2, SRZ ;  /* 0x0000000000027805 */ /* 0x000fc6000001ff00 */
[----:B------:R-:W-:Y:S01]  /*18f0*/  FMUL.FTZ R0, R0, UR4 ;  /* 0x0000000400007c20 */ /* 0x000fe20008410000 */
[----:B------:R-:W-:-:S04]  /*1900*/  UIADD3 UR4, UR50, 0x9f, URZ ;  /* 0x0000009f32047890 */ /* 0x000fc8000fffe03f */
[----:B------:R-:W-:Y:S01]  /*1910*/  UIMAD.WIDE UR4, UR4, 0x66666667, URZ ;  /* 0x66666667040478a5 */ /* 0x000fe2000f8e023f */
[----:B------:R-:W-:-:S03]  /*1920*/  R2UR UR38, R0 ;  /* 0x00000000002672ca */ /* 0x000fc600000e0000 */
[----:B------:R-:W-:-:S04]  /*1930*/  USHF.R.U32.HI UR4, URZ, 0x1f, UR5 ;  /* 0x0000001f3f047899 */ /* 0x000fc80008011605 */
[----:B------:R-:W-:-:S03]  /*1940*/  ULEA.HI.SX32 UR4, UR5, UR4, 0x1a ;  /* 0x0000000405047291 */ /* 0x000fc6000f8fd23f */
[----:B------:R-:W-:Y:S01]  /*1950*/  @UP2 ULDC UR5, c[0x0][0x42c] ;  /* 0x00010b0000052ab9 */ /* 0x000fe20000000800 */
[----:B------:R-:W-:-:S04]  /*1960*/  UISETP.LT.AND UP0, UPT, UR4, UR6, UPT ;  /* 0x000000060400728c */ /* 0x000fc8000bf01270 */
[----:B------:R-:W-:Y:S02]  /*1970*/  USEL UR53, UR4, UR6, UP0 ;  /* 0x0000000604357287 */ /* 0x000fe40008000000 */
[----:B------:R-:W-:Y:S02]  /*1980*/  UIMAD.WIDE.U32 UR4, UR45, UR5, URZ ;  /* 0x000000052d0472a5 */ /* 0x000fe4000f8e003f */
[----:B------:R-:W-:Y:S01]  /*1990*/  UISETP.GE.AND UP0, UPT, UR53, 0x1, UPT ;  /* 0x000000013500788c */ /* 0x000fe2000bf06270 */
[----:B------:R-:W-:Y:S02]  /*19a0*/  @UP2 ULDC UR6, c[0x0][0x430] ;  /* 0x00010c0000062ab9 */ /* 0x000fe40000000800 */
[----:B------:R-:W-:-:S03]  /*19b0*/  @UP2 USHF.R.U32.HI UR45, URZ, UR6, UR5 ;  /* 0x000000063f2d2299 */ /* 0x000fc60008011605 */
        /* <DEDUP_REMOVED lines=33> */
.L_x_4797:
        /* <DEDUP_REMOVED lines=9> */
.L_x_4940:
[----:B------:R-:W-:Y:S05]  /*1c60*/  @!P0 BRA `(.L_x_4799) ;  /* 0x0000000000048947 */ /* 0x000fea0003800000 */
[----:B------:R-:W-:Y:S01]  /*1c70*/  BPT.TRAP 0x1 ;  /* 0x000000040000795c */ /* 0x000fe20000300000 */
.L_x_4799:
[----:B------:R-:W-:Y:S02]  /*1c80*/  IMAD.U32 R2, RZ, RZ, UR56 ;  /* 0x00000038ff027e24 */ /* 0x000fe4000f8e00ff */
[----:B0-----:R-:W-:-:S03]  /*1c90*/  IMAD.U32 R3, RZ, RZ, UR46 ;  /* 0x0000002eff037e24 */ /* 0x001fc6000f8e00ff */
[----:B------:R-:W-:Y:S02]  /*1ca0*/  LEA R2, R2, UR41, 0x3 ;  /* 0x0000002902027c11 */ /* 0x000fe4000f8e18ff */
[----:B------:R-:W-:-:S04]  /*1cb0*/  SHF.L.U32 R3, R3, 0x1f, RZ ;  /* 0x0000001f03037819 */ /* 0x000fc800000006ff */
[----:B------:R0:W1:Y:S01]  /*1cc0*/  SYNCS.PHASECHK.TRANS64.TRYWAIT P2, [R2+URZ+0x33430], R3 ;  /* 0x03343003020075a7 */ /* 0x000062000804017f */
[----:B------:R-:W-:Y:S05]  /*1cd0*/  @!P0 BRA `(.L_x_4800) ;  /* 0x0000000000048947 */ /* 0x000fea0003800000 */
[----:B------:R-:W-:Y:S01]  /*1ce0*/  BPT.TRAP 0x1 ;  /* 0x000000040000795c */ /* 0x000fe20000300000 */
.L_x_4800:
[----:B------:R-:W2:Y:S01]  /*1cf0*/  S2R R0, SR_TID.X ;  /* 0x0000000000007919 */ /* 0x000ea20000002100 */
[----:B------:R-:W-:Y:S01]  /*1d00*/  IMAD.MOV.U32 R119, RZ, RZ, RZ ;  /* 0x000000ffff777224 */ /* 0x000fe200078e00ff */
[----:B--2---:R-:W-:Y:S01]  /*1d10*/  LOP3.LUT P1, RZ, R0, 0x7f, RZ, 0xc0, !PT ;  /* 0x0000007f00ff7812 */ /* 0x004fe2000782c0ff */
[----:B-1----:R-:W-:-:S12]  /*1d20*/  @P2 BRA `(.L_x_4801) ;  /* 0x0000000000082947 */ /* 0x002fd80003800000 */
[----:B------:R-:W1:Y:S02]  /*1d30*/  SYNCS.PHASECHK.TRANS64.TRYWAIT P2, [R2+URZ+0x33430], R3 ;  /* 0x03343003020075a7 */ /* 0x000e64000804017f */
[----:B-1----:R-:W-:Y:S05]  /*1d40*/  @!P2 BRA `(.L_x_4802) ;  /* 0x0000013800b0a947 */ /* 0x002fea0003800000 */
.L_x_4801:
[----:B------:R-:W-:Y:S05]  /*1d50*/  WARPSYNC.ALL ;  /* 0x0000000000007948 */ /* 0x000fea0003800000 */
[----:B------:R-:W-:Y:S01]  /*1d60*/  UIADD3 UR4, UR41, 0x24200, URZ ;  /* 0x0002420029047890 */ /* 0x000fe2000fffe03f */
[----:B------:R-:W-:Y:S01]  /*1d70*/  WARPGROUP.ARRIVE ;  /* 0x00000000000079c5 */ /* 0x000fe20000000000 */
[----:B------:R-:W-:Y:S01]  /*1d80*/  ULOP3.LUT UR20, UR57, 0x10000, URZ, 0xfc, !UPT ;  /* 0x0001000039147892 */ /* 0x000fe2000f8efc3f */
[----:B01----:R-:W-:Y:S01]  /*1d90*/  IMAD.U32 R3, RZ, RZ, UR52 ;  /* 0x00000034ff037e24 */ /* 0x003fe2000f8e00ff */
[----:B------:R-:W-:Y:S01]  /*1da0*/  USHF.R.U32.HI UR4, URZ, 0x4, UR4 ;  /* 0x000000043f047899 */ /* 0x000fe20008011604 */
[----:B------:R-:W-:Y:S01]  /*1db0*/  IMAD.U32 R115, RZ, RZ, UR38 ;  /* 0x00000026ff737e24 */ /* 0x000fe2000f8e00ff */
[----:B------:R-:W-:Y:S01]  /*1dc0*/  UMOV UR25, 0x80000020 ;  /* 0x8000002000197882 */ /* 0x000fe20000000000 */
[----:B------:R-:W-:Y:S01]  /*1dd0*/  UMOV UR27, 0x80000020 ;  /* 0x80000020001b7882 */ /* 0x000fe20000000000 */
[----:B------:R-:W-:Y:S01]  /*1de0*/  ULOP3.LUT UR4, UR4, 0x3fff, URZ, 0xc0, !UPT ;  /* 0x00003fff04047892 */ /* 0x000fe2000f8ec03f */
[----:B------:R-:W-:Y:S01]  /*1df0*/  IMAD R12, R3, 0x80, R22 ;  /* 0x00000080030c7824 */ /* 0x000fe200078e0216 */
[----:B------:R-:W-:Y:S01]  /*1e00*/  UMOV UR24, UR20 ;  /* 0x0000001400187c82 */ /* 0x000fe20008000000 */
[----:B------:R-:W-:Y:S01]  /*1e10*/  UMOV UR5, UR25 ;  /* 0x0000001900057c82 */ /* 0x000fe20008000000 */
[----:B------:R-:W-:Y:S01]  /*1e20*/  ULOP3.LUT UR49, UR4, 0x10000, URZ, 0xfc, !UPT ;  /* 0x0001000004317892 */ /* 0x000fe2000f8efc3f */
[----:B------:R-:W-:Y:S01]  /*1e30*/  @!P1 VIADD R2, R2, 0x33440 ;  /* 0x0003344002029836 */ /* 0x000fe20000000000 */
[----:B------:R-:W-:Y:S01]  /*1e40*/  UMOV UR7, 0x80000020 ;  /* 0x8000002000077882 */ /* 0x000fe20000000000 */
[----:B------:R-:W-:Y:S01]  /*1e50*/  UMOV UR4, UR24 ;  /* 0x0000001800047c82 */ /* 0x000fe20008000000 */
[----:B------:R-:W-:Y:S01]  /*1e60*/  UIMAD UR28, UR56, 0x780, UR49 ;  /* 0x00000780381c78a4 */ /* 0x000fe2000f8e0231 */
[--C-:B------:R-:W-:Y:S01]  /*1e70*/  IMAD.MOV.U32 R118, RZ, RZ, R119.reuse ;  /* 0x000000ffff767224 */ /* 0x100fe200078e0077 */
[----:B------:R-:W-:Y:S01]  /*1e80*/  UIADD3 UR9, UR20, 0x2, URZ ;  /* 0x0000000214097890 */ /* 0x000fe2000fffe03f */
[----:B------:R-:W-:Y:S01]  /*1e90*/  @!P1 PRMT R2, RZ, 0x654, R2 ;  /* 0x00000654ff029816 */ /* 0x000fe20000000002 */
[----:B------:R-:W-:Y:S01]  /*1ea0*/  UIADD3 UR6, UR28, 0x180, URZ ;  /* 0x000001801c067890 */ /* 0x000fe2000fffe03f */
[--C-:B------:R-:W-:Y:S01]  /*1eb0*/  IMAD.MOV.U32 R117, RZ, RZ, R119.reuse ;  /* 0x000000ffff757224 */ /* 0x100fe200078e0077 */
[----:B------:R-:W-:Y:S01]  /*1ec0*/  UIADD3 UR8, UR28, 0x200, URZ ;  /* 0x000002001c087890 */ /* 0x000fe2000fffe03f */
[--C-:B------:R-:W-:Y:S01]  /*1ed0*/  IMAD.MOV.U32 R116, RZ, RZ, R119.reuse ;  /* 0x000000ffff747224 */ /* 0x100fe200078e0077 */
[----:B------:R-:W-:Y:S01]  /*1ee0*/  UMOV UR26, UR28 ;  /* 0x0000001c001a7c82 */ /* 0x000fe20008000000 */
[----:B------:R-:W-:Y:S01]  /*1ef0*/  UIADD3 UR10, UR28, 0x2, URZ ;  /* 0x000000021c0a7890 */ /* 0x000fe2000fffe03f */
[----:B------:R-:W-:Y:S01]  /*1f00*/  QGMMA.64x32x32.F32.E4M3.E4M3 R88, gdesc[UR24], RZ, !UPT, gsb0 ;  /* 0x00600000185879f3 */ /* 0x000fe2000c0008ff */
        /* <DEDUP_REMOVED lines=8> */
[----:B------:R-:W-:Y:S01]  /*1f90*/  UIADD3 UR14, UR28, 0x280, URZ ;  /* 0x000002801c0e7890 */ /* 0x000fe2000fffe03f */
[--C-:B------:R-:W-:Y:S01]  /*1fa0*/  IMAD.MOV.U32 R108, RZ, RZ, R119.reuse ;  /* 0x000000ffff6c7224 */ /* 0x100fe200078e0077 */
[----:B------:R-:W-:Y:S01]  /*1fb0*/  UMOV UR15, 0x80000020 ;  /* 0x80000020000f7882 */ /* 0x000fe20000000000 */
[----:B------:R-:W-:Y:S01]  /*1fc0*/  UIADD3 UR16, UR28, 0x282, URZ ;  /* 0x000002821c107890 */ /* 0x000fe2000fffe03f */
[--C-:B------:R-:W-:Y:S01]  /*1fd0*/  IMAD.MOV.U32 R106, RZ, RZ, R119.reuse ;  /* 0x000000ffff6a7224 */ /* 0x100fe200078e0077 */
[----:B------:R-:W-:Y:S01]  /*1fe0*/  UIADD3 UR18, UR28, 0x402, URZ ;  /* 0x000004021c127890 */ /* 0x000fe2000fffe03f */
[----:B------:R-:W-:Y:S01]  /*1ff0*/  IMAD.MOV.U32 R104, RZ, RZ, R119 ;  /* 0x000000ffff687224 */ /* 0x000fe200078e0077 */
[----:B------:R-:W-:Y:S01]  /*2000*/  UMOV UR19, 0x80000020 ;  /* 0x8000002000137882 */ /* 0x000fe20000000000 */
[----:B------:R-:W-:Y:S01]  /*2010*/  UIADD3 UR22, UR28, 0x680, URZ ;  /* 0x000006801c167890 */ /* 0x000fe2000fffe03f */
[----:B------:R-:W-:Y:S01]  /*2020*/  UMOV UR23, 0x80000020 ;  /* 0x8000002000177882 */ /* 0x000fe20000000000 */
[----:B------:R-:W-:Y:S01]  /*2030*/  UIADD3 UR57, UR53, -0x2, URZ ;  /* 0xfffffffe35397890 */ /* 0x000fe2000fffe03f */
[----:B------:R-:W-:-:S02]  /*2040*/  WARPGROUP.DEPBAR.LE gsb0, 0x0 ;  /* 0x00008000000079c5 */ /* 0x000fc40000010000 */
        /* <DEDUP_REMOVED lines=127> */
[----:B------:R-:W-:Y:S01]  /*2840*/  UIMAD UR6, UR53, -0xa0, UR50 ;  /* 0xffffff60350678a4 */ /* 0x000fe2000f8e0232 */
[----:B------:R-:W-:Y:S02]  /*2850*/  WARPGROUP.DEPBAR.LE gsb0, 0x0 ;  /* 0x00008000000079c5 */ /* 0x000fe40000010000 */
[----:B------:R-:W-:-:S06]  /*2860*/  WARPGROUP.ARRIVE ;  /* 0x00000000000079c5 */ /* 0x000fcc0000000000 */
[----:B------:R-:W-:Y:S01]  /*2870*/  QGMMA.64x32x32.F32.E4M3.E4M3 R40, gdesc[UR20], R40, gsb0 ;  /* 0x00600000142879f3 */ /* 0x000fe20008000828 */
[----:B------:R-:W-:Y:S01]  /*2880*/  UMOV UR20, UR7 ;  /* 0x0000000700147c82 */ /* 0x000fe20008000000 */
[----:B------:R-:W-:Y:S01]  /*2890*/  UMOV UR21, 0x80000020 ;  /* 0x8000002000157882 */ /* 0x000fe20000000000 */
[----:B------:R-:W-:Y:S01]  /*28a0*/  UMOV UR22, UR10 ;  /* 0x0000000a00167c82 */ /* 0x000fe20008000000 */
[----:B------:R-:W-:Y:S01]  /*28b0*/  UMOV UR23, 0x80000020 ;  /* 0x8000002000177882 */ /* 0x000fe20000000000 */
[----:B------:R-:W-:Y:S02]  /*28c0*/  UIADD3 UR7, UR6, 0xa0, URZ ;  /* 0x000000a006077890 */ /* 0x000fe4000fffe03f */
[----:B------:R-:W-:-:S04]  /*28d0*/  UIADD3 UR6, -UR51, 0xa1, UR6 ;  /* 0x000000a133067890 */ /* 0x000fc8000fffe106 */
[----:B------:R-:W-:Y:S02]  /*28e0*/  IMAD.U32 R4, RZ, RZ, UR7 ;  /* 0x00000007ff047e24 */ /* 0x000fe4000f8e00ff */
[----:B------:R-:W-:Y:S01]  /*28f0*/  IMAD.U32 R0, RZ, RZ, UR6 ;  /* 0x00000006ff007e24 */ /* 0x000fe2000f8e00ff */
[----:B------:R-:W-:Y:S01]  /*2900*/  UIADD3 UR6, UR50, -UR51, URZ ;  /* 0x8000003332067290 */ /* 0x000fe2000fffe03f */
[C---:B------:R-:W-:Y:S02]  /*2910*/  IMAD R4, R17.reuse, -0x2, R4 ;  /* 0xfffffffe11047824 */ /* 0x040fe400078e0204 */
[----:B------:R-:W-:Y:S01]  /*2920*/  IMAD R9, R17, -0x2, R0 ;  /* 0xfffffffe11097824 */ /* 0x000fe200078e0200 */
[----:B------:R-:W-:-:S04]  /*2930*/  ULEA UR6, UR52, UR6, 0x7 ;  /* 0x0000000634067291 */ /* 0x000fc8000f8e383f */
[----:B------:R-:W-:Y:S01]  /*2940*/  VIADDMNMX R6, R12, R9, R4, PT ;  /* 0x000000090c067246 */ /* 0x000fe20003800104 */
[----:B------:R-:W-:-:S03]  /*2950*/  UIMAD.WIDE UR6, UR6, 0x66666667, URZ ;  /* 0x66666667060678a5 */ /* 0x000fc6000f8e023f */
[C---:B------:R-:W-:Y:S01]  /*2960*/  ISETP.GT.AND P2, PT, R6.reuse, RZ, PT ;  /* 0x000000ff0600720c */ /* 0x040fe20003f44270 */
[----:B------:R-:W-:Y:S01]  /*2970*/  USHF.R.U32.HI UR6, URZ, 0x1f, UR7 ;  /* 0x0000001f3f067899 */ /* 0x000fe20008011607 */
[C---:B------:R-:W-:Y:S02]  /*2980*/  ISETP.GT.AND P3, PT, R6.reuse, 0x1, PT ;  /* 0x000000010600780c */ /* 0x040fe40003f64270 */
[----:B------:R-:W-:Y:S01]  /*2990*/  ISETP.GT.AND P4, PT, R6, 0x8, PT ;  /* 0x000000080600780c */ /* 0x000fe20003f84270 */
[----:B------:R-:W-:-:S04]  /*29a0*/  ULEA.HI.SX32 UR6, UR7, UR6, 0x1a ;  /* 0x0000000607067291 */ /* 0x000fc8000f8fd23f */
[----:B------:R-:W-:-:S04]  /*29b0*/  UISETP.LT.AND UP0, UPT, URZ, UR6, UPT ;  /* 0x000000063f00728c */ /* 0x000fc8000bf01270 */
[----:B------:R-:W-:-:S04]  /*29c0*/  USEL UR53, URZ, UR6, !UP0 ;  /* 0x000000063f357287 */ /* 0x000fc8000c000000 */
[----:B------:R-:W-:Y:S01]  /*29d0*/  UISETP.GE.AND UP0, UPT, UR57, UR53, UPT ;  /* 0x000000353900728c */ /* 0x000fe2000bf06270 */
        /* <DEDUP_REMOVED lines=10> */
[----:B------:R-:W-:Y:S01]  /*2a80*/  FSEL R3, R88, -INF , P2 ;  /* 0xff80000058037808 */ /* 0x000fe20001000000 */
[--C-:B------:R-:W-:Y:S01]  /*2a90*/  IMAD.MOV.U32 R88, RZ, RZ, R119.reuse ;  /* 0x000000ffff587224 */ /* 0x100fe200078e0077 */
[----:B------:R-:W-:Y:S02]  /*2aa0*/  FSEL R89, R89, -INF , P3 ;  /* 0xff80000059597808 */ /* 0x000fe40001800000 */
[----:B------:R-:W-:Y:S01]  /*2ab0*/  ISETP.GT.AND P2, PT, R6, 0x9, PT ;  /* 0x000000090600780c */ /* 0x000fe20003f44270 */
[----:B------:R-:W-:Y:S01]  /*2ac0*/  QGMMA.64x32x32.F32.E4M3.E4M3 R72, gdesc[UR20], R72, gsb0 ;  /* 0x00600000144879f3 */ /* 0x000fe20008000848 */
[----:B------:R-:W-:Y:S01]  /*2ad0*/  UIADD3 UR22, UR28, 0x602, URZ ;  /* 0x000006021c167890 */ /* 0x000fe2000fffe03f */
[----:B------:R-:W-:Y:S01]  /*2ae0*/  FSEL R7, R92, -INF , P4 ;  /* 0xff8000005c077808 */ /* 0x000fe20002000000 */
[----:B------:R-:W-:Y:S01]  /*2af0*/  UMOV UR23, 0x80000020 ;  /* 0x8000002000177882 */ /* 0x000fe20000000000 */
[----:B------:R-:W-:Y:S01]  /*2b00*/  FMNMX.FTZ R0, R3, R89, !PT ;  /* 0x0000005903007209 */ /* 0x000fe20007810000 */
[----:B------:R-:W-:Y:S01]  /*2b10*/  IMAD.MOV.U32 R92, RZ, RZ, R119 ;  /* 0x000000ffff5c7224 */ /* 0x000fe200078e0077 */
[----:B------:R-:W-:-:S02]  /*2b20*/  ISETP.GT.AND P3, PT, R6, 0x10, PT ;  /* 0x000000100600780c */ /* 0x000fc40003f64270 */
[----:B------:R-:W-:Y:S02]  /*2b30*/  FSEL R93, R93, -INF , P2 ;  /* 0xff8000005d5d7808 */ /* 0x000fe40001000000 */
[----:B------:R-:W-:Y:S02]  /*2b40*/  FMNMX.FTZ R0, R7, R0, !PT ;  /* 0x0000000007007209 */ /* 0x000fe40007810000 */
[----:B------:R-:W-:Y:S02]  /*2b50*/  ISETP.GT.AND P2, PT, R6, 0x11, PT ;  /* 0x000000110600780c */ /* 0x000fe40003f44270 */
[----:B------:R-:W-:Y:S01]  /*2b60*/  FSEL R11, R96, -INF , P3 ;  /* 0xff800000600b7808 */ /* 0x000fe20001800000 */
[----:B------:R-:W-:Y:S01]  /*2b70*/  IMAD.MOV.U32 R96, RZ, RZ, R119 ;  /* 0x000000ffff607224 */ /* 0x000fe200078e0077 */
[----:B------:R-:W-:Y:S02]  /*2b80*/  FMNMX.FTZ R0, R93, R0, !PT ;  /* 0x000000005d007209 */ /* 0x000fe40007810000 */
        /* <DEDUP_REMOVED lines=10> */
[C---:B------:R-:W-:Y:S02]  /*2c30*/  ISETP.GT.AND P2, PT, R6.reuse, 0x21, PT ;  /* 0x000000210600780c */ /* 0x040fe40003f44270 */
[----:B------:R-:W-:Y:S02]  /*2c40*/  FMNMX.FTZ R0, R101, R0, !PT ;  /* 0x0000000065007209 */ /* 0x000fe40007810000 */
[----:B------:R-:W-:Y:S01]  /*2c50*/  ISETP.GT.AND P4, PT, R6, 0x28, PT ;  /* 0x000000280600780c */ /* 0x000fe20003f84270 */
[----:B------:R-:W-:Y:S02]  /*2c60*/  WARPGROUP.DEPBAR.LE gsb0, 0x0 ;  /* 0x00008000000079c5 */ /* 0x000fe40000010000 */
[----:B------:R-:W-:Y:S01]  /*2c70*/  WARPGROUP.ARRIVE ;  /* 0x00000000000079c5 */ /* 0x000fe20000000000 */
[----:B------:R-:W-:-:S02]  /*2c80*/  FSEL R15, R72, -INF , P3 ;  /* 0xff800000480f7808 */ /* 0x000fc40001800000 */
[----:B------:R-:W-:Y:S02]  /*2c90*/  FSEL R73, R73, -INF , P2 ;  /* 0xff80000049497808 */ /* 0x000fe40001000000 */
[----:B------:R-:W-:Y:S01]  /*2ca0*/  FMNMX.FTZ R0, R15, R0, !PT ;  /* 0x000000000f007209 */ /* 0x000fe20007810000 */
[----:B------:R-:W-:Y:S01]  /*2cb0*/  QGMMA.64x32x32.F32.E4M3.E4M3 R56, gdesc[UR20], R56, gsb0 ;  /* 0x00600000143879f3 */ /* 0x000fe20008000838 */
[----:B------:R-:W-:Y:S01]  /*2cc0*/  UIADD3 UR22, UR28, 0x682, URZ ;  /* 0x000006821c167890 */ /* 0x000fe2000fffe03f */
[----:B------:R-:W-:Y:S01]  /*2cd0*/  ISETP.GT.AND P2, PT, R6, 0x29, PT ;  /* 0x000000290600780c */ /* 0x000fe20003f44270 */
[----:B------:R-:W-:Y:S01]  /*2ce0*/  UMOV UR23, 0x80000020 ;  /* 0x8000002000177882 */ /* 0x000fe20000000000 */
        /* <DEDUP_REMOVED lines=47> */
[----:B------:R-:W-:Y:S01]  /*2fe0*/  FMNMX.FTZ R57, R69, R0, !PT ;  /* 0x0000000045397209 */ /* 0x000fe20007810000 */
[----:B------:R-:W-:Y:S02]  /*2ff0*/  WARPGROUP.DEPBAR.LE gsb0, 0x0 ;  /* 0x00008000000079c5 */ /* 0x000fe40000010000 */
[----:B------:R-:W-:Y:S01]  /*3000*/  WARPGROUP.ARRIVE ;  /* 0x00000000000079c5 */ /* 0x000fe20000000000 */
[----:B------:R-:W-:-:S02]  /*3010*/  FSEL R40, R40, -INF , P3 ;  /* 0xff80000028287808 */ /* 0x000fc40001800000 */
[----:B------:R-:W-:Y:S02]  /*3020*/  ISETP.GT.AND P3, PT, R6, 0x68, PT ;  /* 0x000000680600780c */ /* 0x000fe40003f64270 */
[----:B------:R-:W-:Y:S01]  /*3030*/  FSEL R41, R41, -INF , P2 ;  /* 0xff80000029297808 */ /* 0x000fe20001000000 */
[----:B------:R-:W-:Y:S01]  /*3040*/  QGMMA.64x32x32.F32.E4M3.E4M3 R24, gdesc[UR20], R24, gsb0 ;  /* 0x00600000141879f3 */ /* 0x000fe20008000818 */
        /* <DEDUP_REMOVED lines=20> */
[----:B------:R-:W-:Y:S01]  /*3190*/  FMNMX.FTZ R57, R53, R0, !PT ;  /* 0x0000000035397209 */ /* 0x000fe20007810000 */
[----:B------:R-:W-:Y:S02]  /*31a0*/  WARPGROUP.DEPBAR.LE gsb0, 0x0 ;  /* 0x00008000000079c5 */ /* 0x000fe40000010000 */
[----:B------:R-:W-:Y:S01]  /*31b0*/  FSEL R24, R24, -INF , P3 ;  /* 0xff80000018187808 */ /* 0x000fe20001800000 */
[----:B------:R0:W-:Y:S01]  /*31c0*/  @!P1 SYNCS.ARRIVE.TRANS64.RED.A1T0 RZ, [R2+URZ], RZ ;  /* 0x000000ff02ff99a7 */ /* 0x0001e2000810043f */
        /* <DEDUP_REMOVED lines=19> */
[----:B------:R-:W-:-:S04]  /*3300*/  FMNMX.FTZ R0, R36, R57, !PT ;  /* 0x0000003924007209 */ /* 0x000fc80007810000 */
[----:B------:R-:W-:-:S05]  /*3310*/  FMNMX.FTZ R8, R37, R0, !PT ;  /* 0x0000000025087209 */ /* 0x000fca0007810000 */
[----:B------:R-:W1:Y:S02]  /*3320*/  SHFL.BFLY PT, R57, R8, 0x2, 0x1f ;  /* 0x0c401f0008397f89 */ /* 0x000e6400000e0000 */
[----:B-1----:R-:W-:-:S05]  /*3330*/  FMNMX.FTZ R57, R8, R57, !PT ;  /* 0x0000003908397209 */ /* 0x002fca0007810000 */
[----:B------:R-:W1:Y:S02]  /*3340*/  SHFL.BFLY PT, R0, R57, 0x1, 0x1f ;  /* 0x0c201f0039007f89 */ /* 0x000e6400000e0000 */
[----:B-1----:R-:W-:-:S04]  /*3350*/  FMNMX.FTZ R0, R57, R0, !PT ;  /* 0x0000000039007209 */ /* 0x002fc80007810000 */
[C---:B------:R-:W-:Y:S01]  /*3360*/  FSETP.NEU.FTZ.AND P2, PT, R0.reuse, -INF , PT ;  /* 0xff8000000000780b */ /* 0x040fe20003f5d000 */
[----:B------:R-:W-:-:S01]  /*3370*/  FFMA.FTZ R6, R0, R115, -8 ;  /* 0xc100000000067423 */ /* 0x000fc20000010073 */
[----:B------:R-:W-:-:S04]  /*3380*/  IMAD.MOV.U32 R115, RZ, RZ, R119 ;  /* 0x000000ffff737224 */ /* 0x000fc800078e0077 */
[----:B------:R-:W-:-:S05]  /*3390*/  FSEL R6, R6, RZ, P2 ;  /* 0x000000ff06067208 */ /* 0x000fca0001000000 */
[----:B------:R-:W-:Y:S01]  /*33a0*/  FFMA.FTZ R14, R11, UR38, -R6 ;  /* 0x000000260b0e7c23 */ /* 0x000fe20008010806 */
[----:B------:R-:W-:Y:S01]  /*33b0*/  IADD3 R11, R9, 0x8, R12 ;  /* 0x00000008090b7810 */ /* 0x000fe20007ffe00c */
[--C-:B------:R-:W-:Y:S01]  /*33c0*/  FFMA.FTZ R57, R15, UR38, -R6.reuse ;  /* 0x000000260f397c23 */ /* 0x100fe20008010806 */
[----:B------:R-:W-:-:S01]  /*33d0*/  FFMA.FTZ R81, R81, UR38, -R6 ;  /* 0x0000002651517c23 */ /* 0x000fc20008010806 */
[--C-:B------:R-:W-:Y:S01]  /*33e0*/  FFMA.FTZ R84, R65, UR38, -R6.reuse ;  /* 0x0000002641547c23 */ /* 0x100fe20008010806 */
[----:B------:R-:W-:Y:S01]  /*33f0*/  VIMNMX R4, R4, R11, PT ;  /* 0x0000000b04047248 */ /* 0x000fe20003fe0100 */
[--C-:B------:R-:W-:Y:S01]  /*3400*/  FFMA.FTZ R11, R13, UR38, -R6.reuse ;  /* 0x000000260d0b7c23 */ /* 0x100fe20008010806 */
[----:B------:R-:W-:-:S01]  /*3410*/  FFMA.FTZ R85, R85, UR38, -R6 ;  /* 0x0000002655557c23 */ /* 0x000fc20008010806 */
[--C-:B------:R-:W-:Y:S01]  /*3420*/  FFMA.FTZ R89, R89, UR38, -R6.reuse ;  /* 0x0000002659597c23 */ /* 0x100fe20008010806 */
[C---:B------:R-:W-:Y:S01]  /*3430*/  ISETP.GT.AND P2, PT, R4.reuse, RZ, PT ;  /* 0x000000ff0400720c */ /* 0x040fe20003f44270 */
[----:B------:R1:W-:Y:S01]  /*3440*/  MUFU.EX2 R9, R14 ;  /* 0x0000000e00097308 */ /* 0x0003e20000000800 */
[C---:B------:R-:W-:Y:S01]  /*3450*/  ISETP.GT.AND P3, PT, R4.reuse, 0x1, PT ;  /* 0x000000010400780c */ /* 0x040fe20003f64270 */
[--C-:B------:R-:W-:Y:S01]  /*3460*/  FFMA.FTZ R3, R3, UR38, -R6.reuse ;  /* 0x0000002603037c23 */ /* 0x100fe20008010806 */
[----:B------:R-:W-:Y:S01]  /*3470*/  ISETP.GT.AND P4, PT, R4, 0x8, PT ;  /* 0x000000080400780c */ /* 0x000fe20003f84270 */
[--C-:B------:R-:W-:Y:S01]  /*3480*/  FFMA.FTZ R7, R7, UR38, -R6.reuse ;  /* 0x0000002607077c23 */ /* 0x100fe20008010806 */
[----:B------:R-:W-:Y:S01]  /*3490*/  FSEL R90, R90, -INF , P2 ;  /* 0xff8000005a5a7808 */ /* 0x000fe20001000000 */
[--C-:B------:R-:W-:Y:S01]  /*34a0*/  FFMA.FTZ R10, R93, UR38, -R6.reuse ;  /* 0x000000265d0a7c23 */ /* 0x100fe20008010806 */
[----:B------:R-:W-:Y:S01]  /*34b0*/  FSEL R91, R91, -INF , P3 ;  /* 0xff8000005b5b7808 */ /* 0x000fe20001800000 */
[----:B------:R-:W-:Y:S01]  /*34c0*/  MUFU.EX2 R8, R89 ;  /* 0x0000005900087308 */ /* 0x000fe20000000800 */
[----:B------:R-:W-:Y:S01]  /*34d0*/  ISETP.GT.AND P2, PT, R4, 0x9, PT ;  /* 0x000000090400780c */ /* 0x000fe20003f44270 */
[--C-:B------:R-:W-:Y:S01]  /*34e0*/  FFMA.FTZ R12, R97, UR38, -R6.reuse ;  /* 0x00000026610c7c23 */ /* 0x100fe20008010806 */
[----:B------:R-:W-:Y:S01]  /*34f0*/  FSEL R94, R94, -INF , P4 ;  /* 0xff8000005e5e7808 */ /* 0x000fe20002000000 */
[--C-:B-1----:R-:W-:Y:S01]  /*3500*/  FFMA.FTZ R14, R101, UR38, -R6.reuse ;  /* 0x00000026650e7c23 */ /* 0x102fe20008010806 */
[----:B------:R-:W-:Y:S01]  /*3510*/  FMNMX.FTZ R13, R90, R91, !PT ;  /* 0x0000005b5a0d7209 */ /* 0x000fe20007810000 */
[--C-:B------:R-:W-:Y:S01]  /*3520*/  FFMA.FTZ R105, R105, UR38, -R6.reuse ;  /* 0x0000002669697c23 */ /* 0x100fe20008010806 */
[----:B------:R-:W-:Y:S01]  /*3530*/  ISETP.GT.AND P3, PT, R4, 0x10, PT ;  /* 0x000000100400780c */ /* 0x000fe20003f64270 */
[--C-:B------:R-:W-:Y:S01]  /*3540*/  FFMA.FTZ R107, R107, UR38, -R6.reuse ;  /* 0x000000266b6b7c23 */ /* 0x100fe20008010806 */
[----:B------:R-:W-:Y:S01]  /*3550*/  FSEL R95, R95, -INF , P2 ;  /* 0xff8000005f5f7808 */ /* 0x000fe20001000000 */
[--C-:B------:R-:W-:Y:S01]  /*3560*/  FFMA.FTZ R109, R109, UR38, -R6.reuse ;  /* 0x000000266d6d7c23 */ /* 0x100fe20008010806 */
        /* <DEDUP_REMOVED lines=15> */
[----:B------:R1:W-:Y:S01]  /*3660*/  MUFU.EX2 R13, R57 ;  /* 0x00000039000d7308 */ /* 0x0003e20000000800 */
[----:B------:R-:W-:Y:S01]  /*3670*/  FSEL R102, R102, -INF , P3 ;  /* 0xff80000066667808 */ /* 0x000fe20001800000 */
[--C-:B------:R-:W-:Y:S01]  /*3680*/  FFMA.FTZ R33, R33, UR38, -R6.reuse ;  /* 0x0000002621217c23 */ /* 0x100fe20008010806 */
[----:B------:R-:W-:Y:S01]  /*3690*/  FMNMX.FTZ R15, R99, R20, !PT ;  /* 0x00000014630f7209 */ /* 0x000fe20007810000 */
[--C-:B------:R-:W-:Y:S01]  /*36a0*/  FFMA.FTZ R20, R73, UR38, -R6.reuse ;  /* 0x0000002649147c23 */ /* 0x100fe20008010806 */
[----:B------:R-:W-:Y:S01]  /*36b0*/  FSEL R103, R103, -INF , P2 ;  /* 0xff80000067677808 */ /* 0x000fe20001000000 */
[--C-:B------:R-:W-:Y:S01]  /*36c0*/  FFMA.FTZ R36, R36, UR38, -R6.reuse ;  /* 0x0000002624247c23 */ /* 0x100fe20008010806 */
[----:B------:R-:W-:Y:S01]  /*36d0*/  ISETP.GT.AND P2, PT, R4, 0x20, PT ;  /* 0x000000200400780c */ /* 0x000fe20003f44270 */
[--C-:B------:R-:W-:Y:S01]  /*36e0*/  FFMA.FTZ R37, R37, UR38, -R6.reuse ;  /* 0x0000002625257c23 */ /* 0x100fe20008010806 */
[----:B------:R-:W-:Y:S01]  /*36f0*/  FMNMX.FTZ R56, R102, R15, !PT ;  /* 0x0000000f66387209 */ /* 0x000fe20007810000 */
[----:B-1----:R-:W-:Y:S01]  /*3700*/  FFMA.FTZ R57, R21, UR38, -R6 ;  /* 0x0000002615397c23 */ /* 0x002fe20008010806 */
[----:B------:R-:W-:Y:S01]  /*3710*/  ISETP.GT.AND P3, PT, R4, 0x21, PT ;  /* 0x000000210400780c */ /* 0x000fe20003f64270 */
[----:B------:R-:W1:Y:S01]  /*3720*/  MUFU.EX2 R3, R3 ;  /* 0x0000000300037308 */ /* 0x000e620000000800 */
[----:B------:R-:W-:Y:S01]  /*3730*/  FSEL R74, R74, -INF , P2 ;  /* 0xff8000004a4a7808 */ /* 0x000fe20001000000 */
[--C-:B------:R-:W-:Y:S01]  /*3740*/  IMAD.MOV.U32 R101, RZ, RZ, R119.reuse ;  /* 0x000000ffff657224 */ /* 0x100fe200078e0077 */
[----:B------:R-:W-:Y:S01]  /*3750*/  FMNMX.FTZ R15, R103, R56, !PT ;  /* 0x00000038670f7209 */ /* 0x000fe20007810000 */
[--C-:B------:R-:W-:Y:S01]  /*3760*/  IMAD.MOV.U32 R97, RZ, RZ, R119.reuse ;  /* 0x000000ffff617224 */ /* 0x100fe200078e0077 */
[----:B------:R-:W-:Y:S01]  /*3770*/  ISETP.GT.AND P2, PT, R4, 0x28, PT ;  /* 0x000000280400780c */ /* 0x000fe20003f44270 */
[----:B------:R-:W-:Y:S01]  /*3780*/  IMAD.MOV.U32 R93, RZ, RZ, R119 ;  /* 0x000000ffff5d7224 */ /* 0x000fe200078e0077 */
[----:B------:R-:W-:Y:S01]  /*3790*/  FSEL R75, R75, -INF , P3 ;  /* 0xff8000004b4b7808 */ /* 0x000fe20001800000 */
[----:B------:R-:W-:Y:S01]  /*37a0*/  MUFU.EX2 R7, R7 ;  /* 0x0000000700077308 */ /* 0x000fe20000000800 */
[----:B------:R-:W-:-:S02]  /*37b0*/  FMNMX.FTZ R56, R74, R15, !PT ;  /* 0x0000000f4a387209 */ /* 0x000fc40007810000 */
[----:B------:R-:W-:Y:S02]  /*37c0*/  ISETP.GT.AND P3, PT, R4, 0x29, PT ;  /* 0x000000290400780c */ /* 0x000fe40003f64270 */
[----:B------:R-:W-:Y:S02]  /*37d0*/  FSEL R78, R78, -INF , P2 ;  /* 0xff8000004e4e7808 */ /* 0x000fe40001000000 */
[----:B------:R-:W-:Y:S01]  /*37e0*/  FMNMX.FTZ R21, R75, R56, !PT ;  /* 0x000000384b157209 */ /* 0x000fe20007810000 */
[----:B------:R2:W-:Y:S01]  /*37f0*/  MUFU.EX2 R15, R57 ;  /* 0x00000039000f7308 */ /* 0x0005e20000000800 */
[----:B------:R-:W-:Y:S01]  /*3800*/  ISETP.GT.AND P2, PT, R4, 0x30, PT ;  /* 0x000000300400780c */ /* 0x000fe20003f44270 */
[----:B------:R-:W-:Y:S01]  /*3810*/  FFMA.FTZ R56, R77, UR38, -R6 ;  /* 0x000000264d387c23 */ /* 0x000fe20008010806 */
[----:B------:R-:W-:Y:S02]  /*3820*/  FSEL R79, R79, -INF , P3 ;  /* 0xff8000004f4f7808 */ /* 0x000fe40001800000 */
[----:B------:R-:W-:-:S02]  /*3830*/  FMNMX.FTZ R60, R78, R21, !PT ;  /* 0x000000154e3c7209 */ /* 0x000fc40007810000 */
[----:B------:R-:W-:Y:S01]  /*3840*/  ISETP.GT.AND P3, PT, R4, 0x31, PT ;  /* 0x000000310400780c */ /* 0x000fe20003f64270 */
[----:B------:R-:W3:Y:S01]  /*3850*/  MUFU.EX2 R10, R10 ;  /* 0x0000000a000a7308 */ /* 0x000ee20000000800 */
[----:B------:R-:W-:Y:S02]  /*3860*/  FSEL R82, R82, -INF , P2 ;  /* 0xff80000052527808 */ /* 0x000fe40001000000 */
[----:B------:R-:W-:Y:S02]  /*3870*/  FMNMX.FTZ R21, R79, R60, !PT ;  /* 0x0000003c4f157209 */ /* 0x000fe40007810000 */
[----:B------:R-:W-:Y:S02]  /*3880*/  ISETP.GT.AND P2, PT, R4, 0x38, PT ;  /* 0x000000380400780c */ /* 0x000fe40003f44270 */
[----:B------:R-:W-:Y:S01]  /*3890*/  FSEL R83, R83, -INF , P3 ;  /* 0xff80000053537808 */ /* 0x000fe20001800000 */
[----:B------:R-:W-:Y:S01]  /*38a0*/  MUFU.EX2 R12, R12 ;  /* 0x0000000c000c7308 */ /* 0x000fe20000000800 */
[----:B------:R-:W-:-:S02]  /*38b0*/  FMNMX.FTZ R60, R82, R21, !PT ;  /* 0x00000015523c7209 */ /* 0x000fc40007810000 */
[----:B------:R-:W-:Y:S02]  /*38c0*/  ISETP.GT.AND P3, PT, R4, 0x39, PT ;  /* 0x000000390400780c */ /* 0x000fe40003f64270 */
[----:B------:R-:W-:Y:S02]  /*38d0*/  FSEL R86, R86, -INF , P2 ;  /* 0xff80000056567808 */ /* 0x000fe40001000000 */
[----:B--2---:R-:W-:Y:S01]  /*38e0*/  FMNMX.FTZ R57, R83, R60, !PT ;  /* 0x0000003c53397209 */ /* 0x004fe20007810000 */
[----:B------:R-:W-:Y:S01]  /*38f0*/  MUFU.EX2 R11, R11 ;  /* 0x0000000b000b7308 */ /* 0x000fe20000000800 */
[----:B------:R-:W-:Y:S02]  /*3900*/  FSEL R87, R87, -INF , P3 ;  /* 0xff80000057577808 */ /* 0x000fe40001800000 */
[----:B------:R-:W-:Y:S02]  /*3910*/  ISETP.GT.AND P2, PT, R4, 0x40, PT ;  /* 0x000000400400780c */ /* 0x000fe40003f44270 */
[----:B------:R-:W-:-:S02]  /*3920*/  FMNMX.FTZ R60, R86, R57, !PT ;  /* 0x00000039563c7209 */ /* 0x000fc40007810000 */
[----:B------:R-:W-:Y:S01]  /*3930*/  ISETP.GT.AND P3, PT, R4, 0x41, PT ;  /* 0x000000410400780c */ /* 0x000fe20003f64270 */
[----:B------:R-:W-:Y:S01]  /*3940*/  MUFU.EX2 R14, R14 ;  /* 0x0000000e000e7308 */ /* 0x000fe20000000800 */
[----:B------:R-:W-:Y:S02]  /*3950*/  FSEL R64, R58, -INF , P2 ;  /* 0xff8000003a407808 */ /* 0x000fe40001000000 */
[----:B------:R-:W-:Y:S02]  /*3960*/  FMNMX.FTZ R57, R87, R60, !PT ;  /* 0x0000003c57397209 */ /* 0x000fe40007810000 */
[----:B------:R-:W-:Y:S02]  /*3970*/  FSEL R72, R59, -INF , P3 ;  /* 0xff8000003b487808 */ /* 0x000fe40001800000 */
[----:B------:R-:W-:Y:S01]  /*3980*/  ISETP.GT.AND P2, PT, R4, 0x48, PT ;  /* 0x000000480400780c */ /* 0x000fe20003f44270 */
[----:B------:R-:W-:Y:S01]  /*3990*/  MUFU.EX2 R58, R81 ;  /* 0x00000051003a7308 */ /* 0x000fe20000000800 */
[----:B------:R-:W-:-:S02]  /*39a0*/  FMNMX.FTZ R59, R64, R57, !PT ;  /* 0x00000039403b7209 */ /* 0x000fc40007810000 */
[----:B------:R-:W-:Y:S02]  /*39b0*/  ISETP.GT.AND P3, PT, R4, 0x49, PT ;  /* 0x000000490400780c */ /* 0x000fe40003f64270 */
[----:B------:R-:W-:Y:S02]  /*39c0*/  FSEL R73, R62, -INF , P2 ;  /* 0xff8000003e497808 */ /* 0x000fe40001000000 */
[----:B------:R-:W-:Y:S01]  /*39d0*/  FMNMX.FTZ R60, R72, R59, !PT ;  /* 0x0000003b483c7209 */ /* 0x000fe20007810000 */
[----:B------:R-:W-:Y:S01]  /*39e0*/  MUFU.EX2 R20, R20 ;  /* 0x0000001400147308 */ /* 0x000fe20000000800 */
[----:B------:R-:W-:Y:S02]  /*39f0*/  ISETP.GT.AND P2, PT, R4, 0x50, PT ;  /* 0x000000500400780c */ /* 0x000fe40003f44270 */
[----:B------:R-:W-:Y:S02]  /*3a00*/  FSEL R63, R63, -INF , P3 ;  /* 0xff8000003f3f7808 */ /* 0x000fe40001800000 */
[----:B------:R-:W-:-:S02]  /*3a10*/  FMNMX.FTZ R62, R73, R60, !PT ;  /* 0x0000003c493e7209 */ /* 0x000fc40007810000 */
[----:B------:R-:W-:Y:S01]  /*3a20*/  ISETP.GT.AND P3, PT, R4, 0x51, PT ;  /* 0x000000510400780c */ /* 0x000fe20003f64270 */
[----:B------:R-:W-:Y:S01]  /*3a30*/  MUFU.EX2 R60, R85 ;  /* 0x00000055003c7308 */ /* 0x000fe20000000800 */
        /* <DEDUP_REMOVED lines=14> */
[----:B------:R4:W-:Y:S01]  /*3b20*/  MUFU.EX2 R57, R107 ;  /* 0x0000006b00397308 */ /* 0x0009e20000000800 */
[----:B------:R-:W-:Y:S01]  /*3b30*/  FSEL R76, R42, -INF , P2 ;  /* 0xff8000002a4c7808 */ /* 0x000fe20001000000 */
[--C-:B--2---:R-:W-:Y:S01]  /*3b40*/  IMAD.MOV.U32 R105, RZ, RZ, R119.reuse ;  /* 0x000000ffff697224 */ /* 0x104fe200078e0077 */
[----:B------:R-:W-:Y:S02]  /*3b50*/  FMNMX.FTZ R81, R71, R62, !PT ;  /* 0x0000003e47517209 */ /* 0x000fe40007810000 */
[----:B------:R-:W-:Y:S02]  /*3b60*/  ISETP.GT.AND P2, PT, R4, 0x68, PT ;  /* 0x000000680400780c */ /* 0x000fe40003f44270 */
[----:B------:R-:W-:Y:S01]  /*3b70*/  FSEL R77, R43, -INF , P3 ;  /* 0xff8000002b4d7808 */ /* 0x000fe20001800000 */
[--C-:B------:R-:W-:Y:S01]  /*3b80*/  FFMA.FTZ R43, R113, UR38, -R6.reuse ;  /* 0x00000026712b7c23 */ /* 0x100fe20008010806 */
[----:B------:R-:W-:Y:S01]  /*3b90*/  FMNMX.FTZ R80, R76, R81, !PT ;  /* 0x000000514c507209 */ /* 0x000fe20007810000 */
[----:B------:R2:W-:Y:S01]  /*3ba0*/  MUFU.EX2 R59, R109 ;  /* 0x0000006d003b7308 */ /* 0x0005e20000000800 */
[----:B------:R-:W-:Y:S01]  /*3bb0*/  ISETP.GT.AND P3, PT, R4, 0x69, PT ;  /* 0x000000690400780c */ /* 0x000fe20003f64270 */
[--C-:B------:R-:W-:Y:S01]  /*3bc0*/  IMAD.MOV.U32 R113, RZ, RZ, R119.reuse ;  /* 0x000000ffff717224 */ /* 0x100fe200078e0077 */
[----:B------:R-:W-:Y:S01]  /*3bd0*/  FSEL R62, R46, -INF , P2 ;  /* 0xff8000002e3e7808 */ /* 0x000fe20001000000 */
[----:B------:R-:W-:Y:S01]  /*3be0*/  FFMA.FTZ R46, R61, UR38, -R6 ;  /* 0x000000263d2e7c23 */ /* 0x000fe20008010806 */
[----:B------:R-:W-:Y:S01]  /*3bf0*/  FMNMX.FTZ R81, R77, R80, !PT ;  /* 0x000000504d517209 */ /* 0x000fe20007810000 */
[--C-:B----4-:R-:W-:Y:S01]  /*3c00*/  IMAD.MOV.U32 R107, RZ, RZ, R119.reuse ;  /* 0x000000ffff6b7224 */ /* 0x110fe200078e0077 */
[----:B------:R-:W-:Y:S01]  /*3c10*/  ISETP.GT.AND P2, PT, R4, 0x70, PT ;  /* 0x000000700400780c */ /* 0x000fe20003f44270 */
[----:B------:R4:W-:Y:S01]  /*3c20*/  MUFU.EX2 R42, R111 ;  /* 0x0000006f002a7308 */ /* 0x0009e20000000800 */
[----:B------:R-:W-:Y:S01]  /*3c30*/  FSEL R47, R47, -INF , P3 ;  /* 0xff8000002f2f7808 */ /* 0x000fe20001800000 */
[----:B--2---:R-:W-:Y:S01]  /*3c40*/  IMAD.MOV.U32 R109, RZ, RZ, R119 ;  /* 0x000000ffff6d7224 */ /* 0x004fe200078e0077 */
[----:B------:R-:W-:-:S02]  /*3c50*/  FMNMX.FTZ R80, R62, R81, !PT ;  /* 0x000000513e507209 */ /* 0x000fc40007810000 */
[----:B------:R-:W-:Y:S02]  /*3c60*/  ISETP.GT.AND P3, PT, R4, 0x71, PT ;  /* 0x000000710400780c */ /* 0x000fe40003f64270 */
[----:B------:R-:W-:Y:S01]  /*3c70*/  FSEL R50, R50, -INF , P2 ;  /* 0xff80000032327808 */ /* 0x000fe20001000000 */
[----:B------:R-:W-:Y:S01]  /*3c80*/  MUFU.EX2 R43, R43 ;  /* 0x0000002b002b7308 */ /* 0x000fe20000000800 */
[----:B------:R-:W-:Y:S01]  /*3c90*/  FMNMX.FTZ R61, R47, R80, !PT ;  /* 0x000000502f3d7209 */ /* 0x000fe20007810000 */
[----:B----4-:R-:W-:Y:S01]  /*3ca0*/  IMAD.MOV.U32 R111, RZ, RZ, R119 ;  /* 0x000000ffff6f7224 */ /* 0x010fe200078e0077 */
[----:B------:R-:W-:Y:S02]  /*3cb0*/  ISETP.GT.AND P2, PT, R4, 0x78, PT ;  /* 0x000000780400780c */ /* 0x000fe40003f44270 */
[----:B------:R-:W-:Y:S02]  /*3cc0*/  FSEL R51, R51, -INF , P3 ;  /* 0xff80000033337808 */ /* 0x000fe40001800000 */
[----:B------:R-:W-:Y:S01]  /*3cd0*/  FMNMX.FTZ R80, R50, R61, !PT ;  /* 0x0000003d32507209 */ /* 0x000fe20007810000 */
[----:B------:R-:W-:Y:S01]  /*3ce0*/  MUFU.EX2 R46, R46 ;  /* 0x0000002e002e7308 */ /* 0x000fe20000000800 */
[----:B------:R-:W-:-:S02]  /*3cf0*/  ISETP.GT.AND P3, PT, R4, 0x79, PT ;  /* 0x000000790400780c */ /* 0x000fc40003f64270 */
[----:B------:R-:W-:Y:S02]  /*3d00*/  FSEL R54, R54, -INF , P2 ;  /* 0xff80000036367808 */ /* 0x000fe40001000000 */
[----:B------:R-:W-:Y:S02]  /*3d10*/  FMNMX.FTZ R61, R51, R80, !PT ;  /* 0x00000050333d7209 */ /* 0x000fe40007810000 */
[----:B------:R-:W-:Y:S01]  /*3d20*/  FSEL R55, R55, -INF , P3 ;  /* 0xff80000037377808 */ /* 0x000fe20001800000 */
[----:B------:R-:W-:Y:S01]  /*3d30*/  MUFU.EX2 R5, R5 ;  /* 0x0000000500057308 */ /* 0x000fe20000000800 */
[----:B------:R-:W-:Y:S02]  /*3d40*/  ISETP.GT.AND P2, PT, R4, 0x80, PT ;  /* 0x000000800400780c */ /* 0x000fe40003f44270 */
[----:B------:R-:W-:Y:S02]  /*3d50*/  FMNMX.FTZ R80, R54, R61, !PT ;  /* 0x0000003d36507209 */ /* 0x000fe40007810000 */
[----:B------:R-:W-:-:S02]  /*3d60*/  ISETP.GT.AND P3, PT, R4, 0x81, PT ;  /* 0x000000810400780c */ /* 0x000fc40003f64270 */
[----:B------:R-:W-:Y:S01]  /*3d70*/  FSEL R61, R26, -INF , P2 ;  /* 0xff8000001a3d7808 */ /* 0x000fe20001000000 */
[----:B------:R-:W-:Y:S01]  /*3d80*/  MUFU.EX2 R24, R24 ;  /* 0x0000001800187308 */ /* 0x000fe20000000800 */
[----:B------:R-:W-:Y:S02]  /*3d90*/  FMNMX.FTZ R80, R55, R80, !PT ;  /* 0x0000005037507209 */ /* 0x000fe40007810000 */
[----:B------:R-:W-:Y:S02]  /*3da0*/  ISETP.GT.AND P2, PT, R4, 0x88, PT ;  /* 0x000000880400780c */ /* 0x000fe40003f44270 */
[----:B------:R-:W-:Y:S01]  /*3db0*/  FSEL R65, R27, -INF , P3 ;  /* 0xff8000001b417808 */ /* 0x000fe20001800000 */
[----:B------:R-:W-:Y:S01]  /*3dc0*/  FFMA.FTZ R27, R68, UR38, -R6 ;  /* 0x00000026441b7c23 */ /* 0x000fe20008010806 */
[----:B------:R-:W-:Y:S01]  /*3dd0*/  FMNMX.FTZ R80, R61, R80, !PT ;  /* 0x000000503d507209 */ /* 0x000fe20007810000 */
[----:B------:R2:W-:Y:S01]  /*3de0*/  MUFU.EX2 R26, R84 ;  /* 0x00000054001a7308 */ /* 0x0005e20000000800 */
[----:B------:R-:W-:-:S02]  /*3df0*/  ISETP.GT.AND P3, PT, R4, 0x89, PT ;  /* 0x000000890400780c */ /* 0x000fc40003f64270 */
[----:B------:R-:W-:Y:S01]  /*3e00*/  FSEL R68, R30, -INF , P2 ;  /* 0xff8000001e447808 */ /* 0x000fe20001000000 */
[----:B------:R-:W-:-:S01]  /*3e10*/  FFMA.FTZ R30, R69, UR38, -R6 ;  /* 0x00000026451e7c23 */ /* 0x000fc20008010806 */
[----:B------:R-:W-:Y:S02]  /*3e20*/  FMNMX.FTZ R81, R65, R80, !PT ;  /* 0x0000005041517209 */ /* 0x000fe40007810000 */
[----:B------:R-:W-:Y:S01]  /*3e30*/  ISETP.GT.AND P2, PT, R4, 0x90, PT ;  /* 0x000000900400780c */ /* 0x000fe20003f44270 */
[----:B------:R-:W-:Y:S01]  /*3e40*/  MUFU.EX2 R27, R27 ;  /* 0x0000001b001b7308 */ /* 0x000fe20000000800 */
[----:B------:R-:W-:Y:S01]  /*3e50*/  FSEL R80, R31, -INF , P3 ;  /* 0xff8000001f507808 */ /* 0x000fe20001800000 */
[--C-:B------:R-:W-:Y:S01]  /*3e60*/  FFMA.FTZ R31, R40, UR38, -R6.reuse ;  /* 0x00000026281f7c23 */ /* 0x100fe20008010806 */
[----:B------:R-:W-:Y:S01]  /*3e70*/  FMNMX.FTZ R81, R68, R81, !PT ;  /* 0x0000005144517209 */ /* 0x000fe20007810000 */
[----:B------:R-:W-:Y:S01]  /*3e80*/  FFMA.FTZ R40, R45, UR38, -R6 ;  /* 0x000000262d287c23 */ /* 0x000fe20008010806 */
[----:B------:R-:W-:Y:S01]  /*3e90*/  FSEL R69, R34, -INF , P2 ;  /* 0xff80000022457808 */ /* 0x000fe20001000000 */
[----:B------:R-:W-:Y:S01]  /*3ea0*/  IMAD.U32 R45, RZ, RZ, UR38 ;  /* 0x00000026ff2d7e24 */ /* 0x000fe2000f8e00ff */
[----:B------:R-:W-:Y:S01]  /*3eb0*/  ISETP.GT.AND P3, PT, R4, 0x91, PT ;  /* 0x000000910400780c */ /* 0x000fe20003f64270 */
[----:B------:R-:W-:Y:S01]  /*3ec0*/  MUFU.EX2 R30, R30 ;  /* 0x0000001e001e7308 */ /* 0x000fe20000000800 */
[----:B------:R-:W-:-:S02]  /*3ed0*/  FMNMX.FTZ R34, R80, R81, !PT ;  /* 0x0000005150227209 */ /* 0x000fc40007810000 */
[C---:B------:R-:W-:Y:S02]  /*3ee0*/  ISETP.GT.AND P2, PT, R4.reuse, 0x98, PT ;  /* 0x000000980400780c */ /* 0x040fe40003f44270 */
[----:B------:R-:W-:Y:S02]  /*3ef0*/  FSEL R81, R35, -INF , P3 ;  /* 0xff80000023517808 */ /* 0x000fe40001800000 */
[----:B------:R-:W-:Y:S01]  /*3f00*/  FMNMX.FTZ R34, R69, R34, !PT ;  /* 0x0000002245227209 */ /* 0x000fe20007810000 */
[----:B------:R-:W-:Y:S01]  /*3f10*/  MUFU.EX2 R31, R31 ;  /* 0x0000001f001f7308 */ /* 0x000fe20000000800 */
[----:B------:R-:W-:Y:S02]  /*3f20*/  ISETP.GT.AND P3, PT, R4, 0x99, PT ;  /* 0x000000990400780c */ /* 0x000fe40003f64270 */
[----:B--2---:R-:W-:Y:S01]  /*3f30*/  FSEL R84, R38, -INF , P2 ;  /* 0xff80000026547808 */ /* 0x004fe20001000000 */
        /* <DEDUP_REMOVED lines=10> */
[----:B-1----:R-:W-:-:S01]  /*3fe0*/  FADD.FTZ R52, R3, R8 ;  /* 0x0000000803347221 */ /* 0x002fc20000010000 */
[----:B---3--:R-:W-:Y:S01]  /*3ff0*/  F2FP.SATFINITE.E4M3.F32.PACK_AB_MERGE_C R216, R10, R7, RZ ;  /* 0x000000070ad8723e */ /* 0x008fe200048070ff */
[----:B------:R-:W-:Y:S02]  /*4000*/  MUFU.EX2 R34, R34 ;  /* 0x0000002200227308 */ /* 0x000fe40000000800 */
[----:B------:R-:W1:Y:S01]  /*4010*/  SHFL.BFLY PT, R89, R4, 0x2, 0x1f ;  /* 0x0c401f0004597f89 */ /* 0x000e6200000e0000 */
[----:B------:R-:W-:-:S01]  /*4020*/  FADD.FTZ R53, R7, R52 ;  /* 0x0000003407357221 */ /* 0x000fc20000010000 */
[----:B------:R-:W-:-:S04]  /*4030*/  F2FP.SATFINITE.E4M3.F32.PACK_AB_MERGE_C R216, R8, R3, R216 ;  /* 0x0000000308d8723e */ /* 0x000fc800048070d8 */
[----:B------:R-:W-:Y:S08]  /*4040*/  MUFU.EX2 R35, R35 ;  /* 0x0000002300237308 */ /* 0x000ff00000000800 */
[----:B------:R-:W-:Y:S08]  /*4050*/  MUFU.EX2 R40, R40 ;  /* 0x0000002800287308 */ /* 0x000ff00000000800 */
[----:B------:R-:W-:Y:S01]  /*4060*/  MUFU.EX2 R38, R38 ;  /* 0x0000002600267308 */ /* 0x000fe20000000800 */
[----:B-1----:R-:W-:-:S05]  /*4070*/  FMNMX.FTZ R89, R4, R89, !PT ;  /* 0x0000005904597209 */ /* 0x002fca0007810000 */
[----:B------:R-:W1:Y:S02]  /*4080*/  SHFL.BFLY PT, R4, R89, 0x1, 0x1f ;  /* 0x0c201f0059047f89 */ /* 0x000e6400000e0000 */
[----:B------:R-:W-:Y:S08]  /*4090*/  MUFU.EX2 R39, R39 ;  /* 0x0000002700277308 */ /* 0x000ff00000000800 */
[----:B------:R-:W-:Y:S08]  /*40a0*/  MUFU.EX2 R41, R41 ;  /* 0x0000002900297308 */ /* 0x000ff00000000800 */
[----:B------:R-:W-:Y:S01]  /*40b0*/  MUFU.EX2 R44, R44 ;  /* 0x0000002c002c7308 */ /* 0x000fe20000000800 */
[----:B-1----:R-:W-:-:S07]  /*40c0*/  FMNMX.FTZ R4, R89, R4, !PT ;  /* 0x0000000459047209 */ /* 0x002fce0007810000 */
[----:B------:R-:W-:Y:S01]  /*40d0*/  MUFU.EX2 R25, R25 ;  /* 0x0000001900197308 */ /* 0x000fe20000000800 */
[----:B------:R-:W-:Y:S01]  /*40e0*/  IMAD.MOV.U32 R89, RZ, RZ, R119 ;  /* 0x000000ffff597224 */ /* 0x000fe200078e0077 */
[C---:B------:R-:W-:Y:S01]  /*40f0*/  FSETP.NEU.FTZ.AND P2, PT, R4.reuse, -INF , PT ;  /* 0xff8000000400780b */ /* 0x040fe20003f5d000 */
[----:B------:R-:W-:-:S05]  /*4100*/  FFMA.FTZ R45, R4, R45, -8 ;  /* 0xc1000000042d7423 */ /* 0x000fca000001002d */
        /* <DEDUP_REMOVED lines=51> */
[----:B------:R-:W-:Y:S01]  /*4440*/  FFMA.FTZ R85, R85, UR38, -R6 ;  /* 0x0000002655557c23 */ /* 0x000fe20008010806 */
[----:B------:R-:W-:Y:S01]  /*4450*/  F2FP.SATFINITE.E4M3.F32.PACK_AB_MERGE_C R217, R95, R94, RZ ;  /* 0x0000005e5fd9723e */ /* 0x000fe200048070ff */
[----:B------:R-:W-:-:S02]  /*4460*/  IMAD.MOV.U32 R95, RZ, RZ, R119 ;  /* 0x000000ffff5f7224 */ /* 0x000fc400078e0077 */
[----:B------:R-:W-:Y:S01]  /*4470*/  IMAD.MOV.U32 R94, RZ, RZ, R119 ;  /* 0x000000ffff5e7224 */ /* 0x000fe200078e0077 */
[----:B------:R-:W-:Y:S01]  /*4480*/  F2FP.SATFINITE.E4M3.F32.PACK_AB_MERGE_C R217, R91, R90, R217 ;  /* 0x0000005a5bd9723e */ /* 0x000fe200048070d9 */
[----:B------:R-:W2:Y:S01]  /*4490*/  MUFU.EX2 R102, R102 ;  /* 0x0000006600667308 */ /* 0x000ea20000000800 */
[----:B0-----:R-:W-:-:S01]  /*44a0*/  FADD.FTZ R2, R98, R49 ;  /* 0x0000003162027221 */ /* 0x001fc20000010000 */
[--C-:B------:R-:W-:Y:S02]  /*44b0*/  IMAD.MOV.U32 R91, RZ, RZ, R119.reuse ;  /* 0x000000ffff5b7224 */ /* 0x100fe400078e0077 */
[----:B------:R-:W-:-:S04]  /*44c0*/  IMAD.MOV.U32 R90, RZ, RZ, R119 ;  /* 0x000000ffff5a7224 */ /* 0x000fc800078e0077 */
[----:B------:R-:W0:Y:S01]  /*44d0*/  MUFU.EX2 R103, R103 ;  /* 0x0000006700677308 */ /* 0x000e220000000800 */
[----:B-1----:R-:W-:-:S07]  /*44e0*/  FADD.FTZ R49, R99, R2 ;  /* 0x0000000263317221 */ /* 0x002fce0000010000 */
[----:B------:R1:W-:Y:S01]  /*44f0*/  MUFU.EX2 R45, R72 ;  /* 0x00000048002d7308 */ /* 0x0003e20000000800 */
[----:B--2---:R-:W-:-:S07]  /*4500*/  FADD.FTZ R2, R102, R49 ;  /* 0x0000003166027221 */ /* 0x004fce0000010000 */
[----:B------:R-:W2:Y:S01]  /*4510*/  MUFU.EX2 R74, R74 ;  /* 0x0000004a004a7308 */ /* 0x000ea20000000800 */
[----:B-1----:R-:W-:-:S01]  /*4520*/  FADD.FTZ R72, R10, R53 ;  /* 0x000000350a487221 */ /* 0x002fc20000010000 */
[C---:B0-----:R-:W-:Y:S01]  /*4530*/  FADD.FTZ R49, R103.reuse, R2 ;  /* 0x0000000267317221 */ /* 0x041fe20000010000 */
[----:B------:R-:W-:Y:S01]  /*4540*/  F2FP.SATFINITE.E4M3.F32.PACK_AB_MERGE_C R102, R103, R102, RZ ;  /* 0x000000666766723e */ /* 0x000fe200048070ff */
[----:B------:R-:W-:Y:S02]  /*4550*/  IMAD.MOV.U32 R103, RZ, RZ, R119 ;  /* 0x000000ffff677224 */ /* 0x000fe400078e0077 */
[----:B------:R-:W-:-:S01]  /*4560*/  FADD.FTZ R53, R9, R72 ;  /* 0x0000004809357221 */ /* 0x000fc20000010000 */
[----:B------:R-:W-:Y:S01]  /*4570*/  IMAD.MOV.U32 R72, RZ, RZ, R119 ;  /* 0x000000ffff487224 */ /* 0x000fe200078e0077 */
[----:B------:R-:W-:Y:S01]  /*4580*/  F2FP.SATFINITE.E4M3.F32.PACK_AB_MERGE_C R219, R99, R98, R102 ;  /* 0x0000006263db723e */ /* 0x000fe20004807066 */
[----:B------:R-:W0:Y:S01]  /*4590*/  MUFU.EX2 R75, R75 ;  /* 0x0000004b004b7308 */ /* 0x000e220000000800 */
[----:B------:R-:W-:-:S01]  /*45a0*/  FADD.FTZ R52, R12, R53 ;  /* 0x000000350c347221 */ /* 0x000fc20000010000 */
[----:B------:R-:W-:-:S02]  /*45b0*/  IMAD.MOV.U32 R102, RZ, RZ, R119 ;  /* 0x000000ffff667224 */ /* 0x000fc400078e0077 */
[--C-:B------:R-:W-:Y:S02]  /*45c0*/  IMAD.MOV.U32 R99, RZ, RZ, R119.reuse ;  /* 0x000000ffff637224 */ /* 0x100fe400078e0077 */
[----:B------:R-:W-:Y:S01]  /*45d0*/  FADD.FTZ R53, R11, R52 ;  /* 0x000000340b357221 */ /* 0x000fe20000010000 */
[----:B------:R-:W-:Y:S01]  /*45e0*/  IMAD.MOV.U32 R98, RZ, RZ, R119 ;  /* 0x000000ffff627224 */ /* 0x000fe200078e0077 */
[----:B------:R-:W1:Y:S02]  /*45f0*/  MUFU.EX2 R78, R78 ;  /* 0x0000004e004e7308 */ /* 0x000e640000000800 */
[----:B------:R-:W-:-:S01]  /*4600*/  FADD.FTZ R52, R14, R53 ;  /* 0x000000350e347221 */ /* 0x000fc20000010000 */
[----:B--2---:R-:W-:Y:S01]  /*4610*/  FADD.FTZ R2, R74, R49 ;  /* 0x000000314a027221 */ /* 0x004fe20000010000 */
[----:B------:R-:W-:Y:S02]  /*4620*/  F2FP.SATFINITE.E4M3.F32.PACK_AB_MERGE_C R14, R14, R11, RZ ;  /* 0x0000000b0e0e723e */ /* 0x000fe400048070ff */
[----:B------:R-:W-:-:S02]  /*4630*/  FADD.FTZ R53, R13, R52 ;  /* 0x000000340d357221 */ /* 0x000fc40000010000 */
[----:B------:R-:W-:Y:S01]  /*4640*/  F2FP.SATFINITE.E4M3.F32.PACK_AB_MERGE_C R218, R12, R9, R14 ;  /* 0x000000090cda723e */ /* 0x000fe2000480700e */
[----:B------:R-:W2:Y:S01]  /*4650*/  MUFU.EX2 R79, R79 ;  /* 0x0000004f004f7308 */ /* 0x000ea20000000800 */
[----:B------:R-:W-:-:S01]  /*4660*/  FADD.FTZ R52, R20, R53 ;  /* 0x0000003514347221 */ /* 0x000fc20000010000 */
[----:B0-----:R-:W-:-:S03]  /*4670*/  FADD.FTZ R49, R75, R2 ;  /* 0x000000024b317221 */ /* 0x001fc60000010000 */
[----:B------:R-:W-:Y:S01]  /*4680*/  FADD.FTZ R53, R15, R52 ;  /* 0x000000340f357221 */ /* 0x000fe20000010000 */
[----:B------:R-:W-:Y:S02]  /*4690*/  F2FP.SATFINITE.E4M3.F32.PACK_AB_MERGE_C R15, R56, R15, RZ ;  /* 0x0000000f380f723e */ /* 0x000fe400048070ff */
[----:B------:R-:W0:Y:S01]  /*46a0*/  MUFU.EX2 R82, R82 ;  /* 0x0000005200527308 */ /* 0x000e220000000800 */
[----:B-1----:R-:W-:-:S01]  /*46b0*/  FADD.FTZ R2, R78, R49 ;  /* 0x000000314e027221 */ /* 0x002fc20000010000 */
[----:B------:R-:W-:Y:S01]  /*46c0*/  FADD.FTZ R52, R56, R53 ;  /* 0x0000003538347221 */ /* 0x000fe20000010000 */
[----:B------:R-:W-:Y:S01]  /*46d0*/  F2FP.SATFINITE.E4M3.F32.PACK_AB_MERGE_C R212, R20, R13, R15 ;  /* 0x0000000d14d4723e */ /* 0x000fe2000480700f */
[----:B------:R-:W-:Y:S02]  /*46e0*/  IMAD.MOV.U32 R56, RZ, RZ, R119 ;  /* 0x000000ffff387224 */ /* 0x000fe400078e0077 */
[----:B------:R-:W-:-:S02]  /*46f0*/  FADD.FTZ R53, R21, R52 ;  /* 0x0000003415357221 */ /* 0x000fc40000010000 */
[----:B------:R-:W1:Y:S01]  /*4700*/  MUFU.EX2 R83, R83 ;  /* 0x0000005300537308 */ /* 0x000e620000000800 */
[----:B--2---:R-:W-:-:S01]  /*4710*/  FADD.FTZ R49, R79, R2 ;  /* 0x000000024f317221 */ /* 0x004fc20000010000 */
[----:B------:R-:W-:Y:S01]  /*4720*/  FADD.FTZ R52, R58, R53 ;  /* 0x000000353a347221 */ /* 0x000fe20000010000 */
[----:B------:R-:W-:Y:S01]  /*4730*/  F2FP.SATFINITE.E4M3.F32.PACK_AB_MERGE_C R78, R79, R78, RZ ;  /* 0x0000004e4f4e723e */ /* 0x000fe200048070ff */
[----:B------:R-:W-:-:S02]  /*4740*/  IMAD.MOV.U32 R79, RZ, RZ, R119 ;  /* 0x000000ffff4f7224 */ /* 0x000fc400078e0077 */
[----:B------:R-:W-:-:S01]  /*4750*/  FADD.FTZ R53, R57, R52 ;  /* 0x0000003439357221 */ /* 0x000fc20000010000 */
[----:B------:R-:W-:Y:S01]  /*4760*/  F2FP.SATFINITE.E4M3.F32.PACK_AB_MERGE_C R57, R60, R57, RZ ;  /* 0x000000393c39723e */ /* 0x000fe200048070ff */
[----:B------:R-:W2:Y:S01]  /*4770*/  MUFU.EX2 R86, R86 ;  /* 0x0000005600567308 */ /* 0x000ea20000000800 */
[----:B0-----:R-:W-:-:S01]  /*4780*/  FADD.FTZ R2, R82, R49 ;  /* 0x0000003152027221 */ /* 0x001fc20000010000 */
[----:B------:R-:W-:Y:S01]  /*4790*/  FADD.FTZ R6, R60, R53 ;  /* 0x000000353c067221 */ /* 0x000fe20000010000 */
[----:B------:R-:W-:Y:S01]  /*47a0*/  F2FP.SATFINITE.E4M3.F32.PACK_AB_MERGE_C R213, R75, R74, R78 ;  /* 0x0000004a4bd5723e */ /* 0x000fe2000480704e */
[----:B------:R-:W-:Y:S01]  /*47b0*/  IMAD.MOV.U32 R78, RZ, RZ, R119 ;  /* 0x000000ffff4e7224 */ /* 0x000fe200078e0077 */
[----:B------:R-:W-:Y:S01]  /*47c0*/  F2FP.SATFINITE.E4M3.F32.PACK_AB_MERGE_C R214, R58, R21, R57 ;  /* 0x000000153ad6723e */ /* 0x000fe20004807039 */
[----:B------:R-:W-:Y:S02]  /*47d0*/  IMAD.MOV.U32 R75, RZ, RZ, R119 ;  /* 0x000000ffff4b7224 */ /* 0x000fe400078e0077 */
[----:B------:R-:W0:Y:S01]  /*47e0*/  MUFU.EX2 R87, R87 ;  /* 0x0000005700577308 */ /* 0x000e220000000800 */
[----:B-1----:R-:W-:-:S01]  /*47f0*/  FADD.FTZ R49, R83, R2 ;  /* 0x0000000253317221 */ /* 0x002fc20000010000 */
[----:B------:R-:W-:-:S02]  /*4800*/  IMAD.MOV.U32 R74, RZ, RZ, R119 ;  /* 0x000000ffff4a7224 */ /* 0x000fc400078e0077 */
[--C-:B------:R-:W-:Y:S02]  /*4810*/  IMAD.MOV.U32 R60, RZ, RZ, R119.reuse ;  /* 0x000000ffff3c7224 */ /* 0x100fe400078e0077 */
[----:B------:R-:W-:Y:S02]  /*4820*/  IMAD.MOV.U32 R58, RZ, RZ, R119 ;  /* 0x000000ffff3a7224 */ /* 0x000fe400078e0077 */
        /* <DEDUP_REMOVED lines=9> */
[----:B------:R-:W-:Y:S01]  /*48c0*/  F2FP.SATFINITE.E4M3.F32.PACK_AB_MERGE_C R86, R87, R86, RZ ;  /* 0x000000565756723e */ /* 0x000fe200048070ff */
[----:B------:R-:W-:-:S02]  /*48d0*/  IMAD.MOV.U32 R87, RZ, RZ, R119 ;  /* 0x000000ffff577224 */ /* 0x000fc400078e0077 */
[--C-:B------:R-:W-:Y:S01]  /*48e0*/  IMAD.MOV.U32 R49, RZ, RZ, R119.reuse ;  /* 0x000000ffff317224 */ /* 0x100fe200078e0077 */
[----:B------:R-:W-:Y:S01]  /*48f0*/  F2FP.SATFINITE.E4M3.F32.PACK_AB_MERGE_C R215, R83, R82, R86 ;  /* 0x0000005253d7723e */ /* 0x000fe20004807056 */
[----:B------:R-:W-:Y:S01]  /*4900*/  IMAD.MOV.U32 R86, RZ, RZ, R119 ;  /* 0x000000ffff567224 */ /* 0x000fe200078e0077 */
[----:B------:R0:W3:Y:S01]  /*4910*/  MUFU.EX2 R48, R63 ;  /* 0x0000003f00307308 */ /* 0x0000e20000000800 */
[----:B-1----:R-:W-:-:S01]  /*4920*/  FADD.FTZ R2, R64, R7 ;  /* 0x0000000740027221 */ /* 0x002fc20000010000 */
[----:B------:R-:W-:Y:S01]  /*4930*/  FADD.FTZ R7, R43, R6 ;  /* 0x000000062b077221 */ /* 0x000fe20000010000 */
[----:B------:R-:W-:Y:S01]  /*4940*/  F2FP.SATFINITE.E4M3.F32.PACK_AB_MERGE_C R43, R46, R43, RZ ;  /* 0x0000002b2e2b723e */ /* 0x000fe200048070ff */
[----:B------:R-:W-:Y:S02]  /*4950*/  IMAD.MOV.U32 R83, RZ, RZ, R119 ;  /* 0x000000ffff537224 */ /* 0x000fe400078e0077 */
[----:B------:R-:W-:-:S01]  /*4960*/  FADD.FTZ R2, R45, R2 ;  /* 0x000000022d027221 */ /* 0x000fc20000010000 */
[----:B------:R-:W-:Y:S01]  /*4970*/  IMAD.MOV.U32 R82, RZ, RZ, R119 ;  /* 0x000000ffff527224 */ /* 0x000fe200078e0077 */
[----:B------:R-:W-:Y:S01]  /*4980*/  F2FP.SATFINITE.E4M3.F32.PACK_AB_MERGE_C R208, R42, R59, R43 ;  /* 0x0000003b2ad0723e */ /* 0x000fe2000480702b */
[----:B------:R-:W1:Y:S01]  /*4990*/  MUFU.EX2 R66, R66 ;  /* 0x0000004200427308 */ /* 0x000e620000000800 */
[----:B--2---:R-:W-:-:S01]  /*49a0*/  FADD.FTZ R11, R73, R2 ;  /* 0x00000002490b7221 */ /* 0x004fc20000010000 */
[----:B------:R-:W-:Y:S01]  /*49b0*/  FADD.FTZ R2, R46, R7 ;  /* 0x000000072e027221 */ /* 0x000fe20000010000 */
[----:B0-----:R-:W-:-:S02]  /*49c0*/  IMAD.MOV.U32 R63, RZ, RZ, R119 ;  /* 0x000000ffff3f7224 */ /* 0x001fc400078e0077 */
[----:B------:R-:W-:Y:S02]  /*49d0*/  IMAD.MOV.U32 R59, RZ, RZ, R119 ;  /* 0x000000ffff3b7224 */ /* 0x000fe400078e0077 */
[----:B------:R-:W-:-:S01]  /*49e0*/  FADD.FTZ R7, R5, R2 ;  /* 0x0000000205077221 */ /* 0x000fc20000010000 */
[----:B------:R-:W-:Y:S01]  /*49f0*/  IMAD.MOV.U32 R46, RZ, RZ, R119 ;  /* 0x000000ffff2e7224 */ /* 0x000fe200078e0077 */
[----:B------:R-:W0:Y:S01]  /*4a00*/  MUFU.EX2 R67, R67 ;  /* 0x0000004300437308 */ /* 0x000e220000000800 */
[----:B---3--:R-:W-:-:S01]  /*4a10*/  FADD.FTZ R11, R48, R11 ;  /* 0x0000000b300b7221 */ /* 0x008fc20000010000 */
        /* <DEDUP_REMOVED lines=9> */
[--C-:B------:R-:W-:Y:S01]  /*4ab0*/  IMAD.MOV.U32 R43, RZ, RZ, R119.reuse ;  /* 0x000000ffff2b7224 */ /* 0x100fe200078e0077 */
[----:B------:R-:W-:Y:S01]  /*4ac0*/  F2FP.SATFINITE.E4M3.F32.PACK_AB_MERGE_C R209, R45, R64, R48 ;  /* 0x000000402dd1723e */ /* 0x000fe20004807030 */
[----:B------:R-:W-:-:S02]  /*4ad0*/  IMAD.MOV.U32 R64, RZ, RZ, R119 ;  /* 0x000000ffff407224 */ /* 0x000fc400078e0077 */
[----:B------:R-:W1:Y:S01]  /*4ae0*/  MUFU.EX2 R71, R71 ;  /* 0x0000004700477308 */ /* 0x000e620000000800 */
[----:B0-----:R-:W-:-:S01]  /*4af0*/  FADD.FTZ R3, R67, R6 ;  /* 0x0000000643037221 */ /* 0x001fc20000010000 */
[--C-:B------:R-:W-:Y:S02]  /*4b00*/  IMAD.MOV.U32 R48, RZ, RZ, R119.reuse ;  /* 0x000000ffff307224 */ /* 0x100fe400078e0077 */
[--C-:B------:R-:W-:Y:S02]  /*4b10*/  IMAD.MOV.U32 R45, RZ, RZ, R119.reuse ;  /* 0x000000ffff2d7224 */ /* 0x100fe400078e0077 */
[----:B------:R-:W-:Y:S02]  /*4b20*/  IMAD.MOV.U32 R42, RZ, RZ, R119 ;  /* 0x000000ffff2a7224 */ /* 0x000fe400078e0077 */
[----:B------:R-:W0:Y:S01]  /*4b30*/  MUFU.EX2 R76, R76 ;  /* 0x0000004c004c7308 */ /* 0x000e220000000800 */
[----:B--2---:R-:W-:-:S01]  /*4b40*/  FADD.FTZ R6, R70, R3 ;  /* 0x0000000346067221 */ /* 0x004fc20000010000 */
[----:B------:R-:W-:Y:S01]  /*4b50*/  FADD.FTZ R3, R31, R30 ;  /* 0x0000001e1f037221 */ /* 0x000fe20000010000 */
[----:B------:R-:W-:-:S02]  /*4b60*/  IMAD.MOV.U32 R30, RZ, RZ, R119 ;  /* 0x000000ffff1e7224 */ /* 0x000fc400078e0077 */
[----:B------:R-:W-:Y:S02]  /*4b70*/  IMAD.MOV.U32 R27, RZ, RZ, R119 ;  /* 0x000000ffff1b7224 */ /* 0x000fe400078e0077 */
[----:B------:R-:W-:-:S01]  /*4b80*/  FADD.FTZ R8, R34, R3 ;  /* 0x0000000322087221 */ /* 0x000fc20000010000 */
[----:B------:R-:W-:Y:S01]  /*4b90*/  IMAD.MOV.U32 R26, RZ, RZ, R119 ;  /* 0x000000ffff1a7224 */ /* 0x000fe200078e0077 */
[----:B------:R-:W2:Y:S01]  /*4ba0*/  MUFU.EX2 R77, R77 ;  /* 0x0000004d004d7308 */ /* 0x000ea20000000800 */
[C---:B-1----:R-:W-:Y:S01]  /*4bb0*/  F2FP.SATFINITE.E4M3.F32.PACK_AB_MERGE_C R70, R71.reuse, R70, RZ ;  /* 0x000000464746723e */ /* 0x042fe200048070ff */
[----:B------:R-:W-:Y:S01]  /*4bc0*/  FADD.FTZ R71, R71, R6 ;  /* 0x0000000647477221 */ /* 0x000fe20000010000 */
[----:B------:R-:W-:-:S01]  /*4bd0*/  FADD.FTZ R9, R35, R8 ;  /* 0x0000000823097221 */ /* 0x000fc20000010000 */
[C---:B------:R-:W-:Y:S02]  /*4be0*/  F2FP.SATFINITE.E4M3.F32.PACK_AB_MERGE_C R35, R40.reuse, R35, RZ ;  /* 0x000000232823723e */ /* 0x040fe400048070ff */
[----:B------:R-:W-:Y:S01]  /*4bf0*/  F2FP.SATFINITE.E4M3.F32.PACK_AB_MERGE_C R211, R67, R66, R70 ;  /* 0x0000004243d3723e */ /* 0x000fe20004807046 */
[----:B------:R-:W-:Y:S01]  /*4c00*/  FADD.FTZ R9, R40, R9 ;  /* 0x0000000928097221 */ /* 0x000fe20000010000 */
[----:B------:R-:W1:Y:S01]  /*4c10*/  MUFU.EX2 R62, R62 ;  /* 0x0000003e003e7308 */ /* 0x000e620000000800 */
[----:B0-----:R-:W-:-:S01]  /*4c20*/  FADD.FTZ R6, R76, R71 ;  /* 0x000000474c067221 */ /* 0x001fc20000010000 */
[----:B------:R-:W-:Y:S01]  /*4c30*/  F2FP.SATFINITE.E4M3.F32.PACK_AB_MERGE_C R204, R34, R31, R35 ;  /* 0x0000001f22cc723e */ /* 0x000fe20004807023 */
[----:B------:R-:W-:-:S02]  /*4c40*/  IMAD.MOV.U32 R71, RZ, RZ, R119 ;  /* 0x000000ffff477224 */ /* 0x000fc400078e0077 */
[--C-:B------:R-:W-:Y:S02]  /*4c50*/  IMAD.MOV.U32 R70, RZ, RZ, R119.reuse ;  /* 0x000000ffff467224 */ /* 0x100fe400078e0077 */
[----:B------:R-:W-:Y:S01]  /*4c60*/  IMAD.MOV.U32 R67, RZ, RZ, R119 ;  /* 0x000000ffff437224 */ /* 0x000fe200078e0077 */
[----:B------:R-:W0:Y:S01]  /*4c70*/  MUFU.EX2 R47, R47 ;  /* 0x0000002f002f7308 */ /* 0x000e220000000800 */
[----:B--2---:R-:W-:-:S01]  /*4c80*/  FADD.FTZ R7, R77, R6 ;  /* 0x000000064d077221 */ /* 0x004fc20000010000 */
[--C-:B------:R-:W-:Y:S02]  /*4c90*/  IMAD.MOV.U32 R66, RZ, RZ, R119.reuse ;  /* 0x000000ffff427224 */ /* 0x100fe400078e0077 */
[--C-:B------:R-:W-:Y:S02]  /*4ca0*/  IMAD.MOV.U32 R40, RZ, RZ, R119.reuse ;  /* 0x000000ffff287224 */ /* 0x100fe400078e0077 */
[----:B------:R-:W-:Y:S02]  /*4cb0*/  IMAD.MOV.U32 R35, RZ, RZ, R119 ;  /* 0x000000ffff237224 */ /* 0x000fe400078e0077 */
[----:B------:R-:W2:Y:S01]  /*4cc0*/  MUFU.EX2 R50, R50 ;  /* 0x0000003200327308 */ /* 0x000ea20000000800 */
[----:B-1----:R-:W-:-:S01]  /*4cd0*/  FADD.FTZ R6, R62, R7 ;  /* 0x000000073e067221 */ /* 0x002fc20000010000 */
[----:B------:R-:W-:-:S02]  /*4ce0*/  IMAD.MOV.U32 R34, RZ, RZ, R119 ;  /* 0x000000ffff227224 */ /* 0x000fc400078e0077 */
[----:B------:R-:W-:-:S04]  /*4cf0*/  IMAD.MOV.U32 R31, RZ, RZ, R119 ;  /* 0x000000ffff1f7224 */ /* 0x000fc800078e0077 */
[----:B------:R-:W1:Y:S01]  /*4d00*/  MUFU.EX2 R51, R51 ;  /* 0x0000003300337308 */ /* 0x000e620000000800 */
[C---:B0-----:R-:W-:Y:S01]  /*4d10*/  F2FP.SATFINITE.E4M3.F32.PACK_AB_MERGE_C R62, R47.reuse, R62, RZ ;  /* 0x0000003e2f3e723e */ /* 0x041fe200048070ff */
[----:B------:R-:W-:Y:S01]  /*4d20*/  FADD.FTZ R47, R47, R6 ;  /* 0x000000062f2f7221 */ /* 0x000fe20000010000 */
[----:B------:R-:W-:-:S02]  /*4d30*/  FADD.FTZ R6, R38, R9 ;  /* 0x0000000926067221 */ /* 0x000fc40000010000 */
[----:B------:R-:W-:Y:S01]  /*4d40*/  F2FP.SATFINITE.E4M3.F32.PACK_AB_MERGE_C R205, R77, R76, R62 ;  /* 0x0000004c4dcd723e */ /* 0x000fe2000480703e */
[----:B------:R-:W-:Y:S02]  /*4d50*/  IMAD.MOV.U32 R77, RZ, RZ, R119 ;  /* 0x000000ffff4d7224 */ /* 0x000fe400078e0077 */
[----:B------:R-:W-:Y:S01]  /*4d60*/  FADD.FTZ R10, R39, R6 ;  /* 0x00000006270a7221 */ /* 0x000fe20000010000 */
[----:B------:R-:W0:Y:S01]  /*4d70*/  MUFU.EX2 R54, R54 ;  /* 0x0000003600367308 */ /* 0x000e220000000800 */
[----:B--2---:R-:W-:-:S01]  /*4d80*/  FADD.FTZ R8, R50, R47 ;  /* 0x0000002f32087221 */ /* 0x004fc20000010000 */
[----:B------:R-:W-:-:S02]  /*4d90*/  IMAD.MOV.U32 R76, RZ, RZ, R119 ;  /* 0x000000ffff4c7224 */ /* 0x000fc400078e0077 */
[----:B------:R-:W-:-:S01]  /*4da0*/  FADD.FTZ R9, R41, R10 ;  /* 0x0000000a29097221 */ /* 0x000fc20000010000 */
[C---:B------:R-:W-:Y:S01]  /*4db0*/  F2FP.SATFINITE.E4M3.F32.PACK_AB_MERGE_C R41, R44.reuse, R41, RZ ;  /* 0x000000292c29723e */ /* 0x040fe200048070ff */
[----:B------:R-:W-:Y:S02]  /*4dc0*/  IMAD.MOV.U32 R62, RZ, RZ, R119 ;  /* 0x000000ffff3e7224 */ /* 0x000fe400078e0077 */
[----:B------:R-:W-:Y:S01]  /*4dd0*/  FADD.FTZ R9, R44, R9 ;  /* 0x000000092c097221 */ /* 0x000fe20000010000 */
[----:B------:R-:W2:Y:S01]  /*4de0*/  MUFU.EX2 R55, R55 ;  /* 0x0000003700377308 */ /* 0x000ea20000000800 */
[----:B-1----:R-:W-:-:S01]  /*4df0*/  FADD.FTZ R7, R51, R8 ;  /* 0x0000000833077221 */ /* 0x002fc20000010000 */
[----:B------:R-:W-:Y:S01]  /*4e00*/  F2FP.SATFINITE.E4M3.F32.PACK_AB_MERGE_C R206, R39, R38, R41 ;  /* 0x0000002627ce723e */ /* 0x000fe20004807029 */
[----:B------:R-:W-:-:S01]  /*4e10*/  FADD.FTZ R10, R24, R9 ;  /* 0x00000009180a7221 */ /* 0x000fc20000010000 */
[--C-:B------:R-:W-:Y:S02]  /*4e20*/  IMAD.MOV.U32 R47, RZ, RZ, R119.reuse ;  /* 0x000000ffff2f7224 */ /* 0x100fe400078e0077 */
[----:B------:R-:W-:-:S02]  /*4e30*/  IMAD.MOV.U32 R44, RZ, RZ, R119 ;  /* 0x000000ffff2c7224 */ /* 0x000fc400078e0077 */
[----:B------:R-:W1:Y:S01]  /*4e40*/  MUFU.EX2 R61, R61 ;  /* 0x0000003d003d7308 */ /* 0x000e620000000800 */
[----:B0-----:R-:W-:-:S01]  /*4e50*/  FADD.FTZ R8, R54, R7 ;  /* 0x0000000736087221 */ /* 0x001fc20000010000 */
[----:B------:R-:W-:Y:S01]  /*4e60*/  FADD.FTZ R7, R25, R10 ;  /* 0x0000000a19077221 */ /* 0x000fe20000010000 */
[--C-:B------:R-:W-:Y:S02]  /*4e70*/  IMAD.MOV.U32 R41, RZ, RZ, R119.reuse ;  /* 0x000000ffff297224 */ /* 0x100fe400078e0077 */
[--C-:B------:R-:W-:Y:S02]  /*4e80*/  IMAD.MOV.U32 R39, RZ, RZ, R119.reuse ;  /* 0x000000ffff277224 */ /* 0x100fe400078e0077 */
[----:B------:R-:W-:Y:S01]  /*4e90*/  IMAD.MOV.U32 R38, RZ, RZ, R119 ;  /* 0x000000ffff267224 */ /* 0x000fe200078e0077 */
[----:B------:R0:W3:Y:S01]  /*4ea0*/  MUFU.EX2 R2, R65 ;  /* 0x0000004100027308 */ /* 0x0000e20000000800 */
[----:B--2---:R-:W-:-:S01]  /*4eb0*/  FADD.FTZ R8, R55, R8 ;  /* 0x0000000837087221 */ /* 0x004fc20000010000 */
[----:B------:R-:W-:Y:S01]  /*4ec0*/  F2FP.SATFINITE.E4M3.F32.PACK_AB_MERGE_C R54, R55, R54, RZ ;  /* 0x000000363736723e */ /* 0x000fe200048070ff */
[----:B------:R-:W-:-:S03]  /*4ed0*/  IMAD.MOV.U32 R55, RZ, RZ, R119 ;  /* 0x000000ffff377224 */ /* 0x000fc600078e0077 */
[----:B------:R-:W-:Y:S01]  /*4ee0*/  F2FP.SATFINITE.E4M3.F32.PACK_AB_MERGE_C R207, R51, R50, R54 ;  /* 0x0000003233cf723e */ /* 0x000fe20004807036 */
[----:B------:R-:W-:Y:S01]  /*4ef0*/  IMAD.MOV.U32 R54, RZ, RZ, R119 ;  /* 0x000000ffff367224 */ /* 0x000fe200078e0077 */
[----:B------:R-:W2:Y:S01]  /*4f00*/  MUFU.EX2 R68, R68 ;  /* 0x0000004400447308 */ /* 0x000ea20000000800 */
[----:B-1----:R-:W-:-:S01]  /*4f10*/  FADD.FTZ R5, R61, R8 ;  /* 0x000000083d057221 */ /* 0x002fc20000010000 */
[----:B------:R-:W-:Y:S01]  /*4f20*/  FADD.FTZ R8, R28, R7 ;  /* 0x000000071c087221 */ /* 0x000fe20000010000 */
[--C-:B0-----:R-:W-:Y:S02]  /*4f30*/  IMAD.MOV.U32 R65, RZ, RZ, R119.reuse ;  /* 0x000000ffff417224 */ /* 0x101fe400078e0077 */
[--C-:B------:R-:W-:Y:S02]  /*4f40*/  IMAD.MOV.U32 R51, RZ, RZ, R119.reuse ;  /* 0x000000ffff337224 */ /* 0x100fe400078e0077 */
[----:B------:R-:W-:Y:S01]  /*4f50*/  IMAD.MOV.U32 R50, RZ, RZ, R119 ;  /* 0x000000ffff327224 */ /* 0x000fe200078e0077 */
[----:B------:R-:W0:Y:S01]  /*4f60*/  MUFU.EX2 R29, R29 ;  /* 0x0000001d001d7308 */ /* 0x000e220000000800 */
[----:B---3--:R-:W-:-:S07]  /*4f70*/  FADD.FTZ R5, R2, R5 ;  /* 0x0000000502057221 */ /* 0x008fce0000010000 */
[----:B------:R1:W3:Y:S01]  /*4f80*/  MUFU.EX2 R3, R80 ;  /* 0x0000005000037308 */ /* 0x0002e20000000800 */
[----:B--2---:R-:W-:-:S07]  /*4f90*/  FADD.FTZ R10, R68, R5 ;  /* 0x00000005440a7221 */ /* 0x004fce0000010000 */
[----:B------:R-:W2:Y:S01]  /*4fa0*/  MUFU.EX2 R32, R32 ;  /* 0x0000002000207308 */ /* 0x000ea20000000800 */
[C---:B0-----:R-:W-:Y:S01]  /*4fb0*/  F2FP.SATFINITE.E4M3.F32.PACK_AB_MERGE_C R28, R29.reuse, R28, RZ ;  /* 0x0000001c1d1c723e */ /* 0x041fe200048070ff */
[----:B------:R-:W-:Y:S01]  /*4fc0*/  FADD.FTZ R29, R29, R8 ;  /* 0x000000081d1d7221 */ /* 0x000fe20000010000 */
[--C-:B-1----:R-:W-:Y:S02]  /*4fd0*/  IMAD.MOV.U32 R80, RZ, RZ, R119.reuse ;  /* 0x000000ffff507224 */ /* 0x102fe400078e0077 */
[----:B------:R-:W-:Y:S01]  /*4fe0*/  F2FP.SATFINITE.E4M3.F32.PACK_AB_MERGE_C R200, R25, R24, R28 ;  /* 0x0000001819c8723e */ /* 0x000fe2000480701c */
[----:B------:R-:W-:Y:S02]  /*4ff0*/  IMAD.MOV.U32 R28, RZ, RZ, R119 ;  /* 0x000000ffff1c7224 */ /* 0x000fe400078e0077 */
[----:B------:R-:W0:Y:S01]  /*5000*/  MUFU.EX2 R69, R69 ;  /* 0x0000004500457308 */ /* 0x000e220000000800 */
[----:B---3--:R-:W-:-:S01]  /*5010*/  FADD.FTZ R10, R3, R10 ;  /* 0x0000000a030a7221 */ /* 0x008fc20000010000 */
[----:B------:R-:W-:Y:S01]  /*5020*/  F2FP.SATFINITE.E4M3.F32.PACK_AB_MERGE_C R68, R3, R68, RZ ;  /* 0x000000440344723e */ /* 0x000fe200048070ff */
[----:B------:R-:W-:-:S02]  /*5030*/  IMAD.MOV.U32 R25, RZ, RZ, R119 ;  /* 0x000000ffff197224 */ /* 0x000fc400078e0077 */
[--C-:B------:R-:W-:Y:S01]  /*5040*/  IMAD.MOV.U32 R24, RZ, RZ, R119.reuse ;  /* 0x000000ffff187224 */ /* 0x100fe200078e0077 */
[----:B------:R-:W-:Y:S01]  /*5050*/  F2FP.SATFINITE.E4M3.F32.PACK_AB_MERGE_C R201, R2, R61, R68 ;  /* 0x0000003d02c9723e */ /* 0x000fe20004807044 */
[----:B------:R-:W-:Y:S01]  /*5060*/  IMAD.MOV.U32 R68, RZ, RZ, R119 ;  /* 0x000000ffff447224 */ /* 0x000fe200078e0077 */
[----:B------:R-:W-:Y:S01]  /*5070*/  MUFU.EX2 R36, R36 ;  /* 0x0000002400247308 */ /* 0x000fe20000000800 */
[----:B--2---:R-:W-:-:S01]  /*5080*/  FADD.FTZ R8, R32, R29 ;  /* 0x0000001d20087221 */ /* 0x004fc20000010000 */
[--C-:B------:R-:W-:Y:S02]  /*5090*/  IMAD.MOV.U32 R61, RZ, RZ, R119.reuse ;  /* 0x000000ffff3d7224 */ /* 0x100fe400078e0077 */
[----:B------:R-:W-:-:S04]  /*50a0*/  IMAD.MOV.U32 R29, RZ, RZ, R119 ;  /* 0x000000ffff1d7224 */ /* 0x000fc800078e0077 */
[----:B------:R-:W1:Y:S01]  /*50b0*/  MUFU.EX2 R37, R37 ;  /* 0x0000002500257308 */ /* 0x000e620000000800 */
[----:B0-----:R-:W-:-:S07]  /*50c0*/  FADD.FTZ R3, R69, R10 ;  /* 0x0000000a45037221 */ /* 0x001fce0000010000 */
[----:B------:R-:W0:Y:S08]  /*50d0*/  MUFU.EX2 R33, R33 ;  /* 0x0000002100217308 */ /* 0x000e300000000800 */
[----:B------:R2:W3:Y:S01]  /*50e0*/  MUFU.EX2 R6, R81 ;  /* 0x0000005100067308 */ /* 0x0004e20000000800 */
[----:B-1----:R-:W-:-:S07]  /*50f0*/  F2FP.SATFINITE.E4M3.F32.PACK_AB_MERGE_C R2, R37, R36, RZ ;  /* 0x000000242502723e */ /* 0x002fce00048070ff */
[----:B------:R-:W1:Y:S01]  /*5100*/  MUFU.EX2 R84, R84 ;  /* 0x0000005400547308 */ /* 0x000e620000000800 */
[----:B0-----:R-:W-:-:S01]  /*5110*/  FADD.FTZ R5, R33, R8 ;  /* 0x0000000821057221 */ /* 0x001fc20000010000 */
[----:B------:R-:W-:Y:S01]  /*5120*/  F2FP.SATFINITE.E4M3.F32.PACK_AB_MERGE_C R202, R33, R32, R2 ;  /* 0x0000002021ca723e */ /* 0x000fe20004807002 */
[----:B--2---:R-:W-:Y:S02]  /*5130*/  IMAD.MOV.U32 R81, RZ, RZ, R119 ;  /* 0x000000ffff517224 */ /* 0x004fe400078e0077 */
[----:B------:R-:W-:Y:S01]  /*5140*/  FADD.FTZ R36, R36, R5 ;  /* 0x0000000524247221 */ /* 0x000fe20000010000 */
[----:B------:R-:W-:Y:S02]  /*5150*/  IMAD.MOV.U32 R33, RZ, RZ, R119 ;  /* 0x000000ffff217224 */ /* 0x000fe400078e0077 */
[----:B------:R-:W0:Y:S01]  /*5160*/  MUFU.EX2 R85, R85 ;  /* 0x0000005500557308 */ /* 0x000e220000000800 */
[----:B---3--:R-:W-:-:S01]  /*5170*/  FADD.FTZ R3, R6, R3 ;  /* 0x0000000306037221 */ /* 0x008fc20000010000 */
[----:B------:R-:W-:-:S03]  /*5180*/  IMAD.MOV.U32 R32, RZ, RZ, R119 ;  /* 0x000000ffff207224 */ /* 0x000fc600078e0077 */
[----:B-1----:R-:W-:Y:S01]  /*5190*/  FADD.FTZ R2, R84, R3 ;  /* 0x0000000354027221 */ /* 0x002fe20000010000 */
[----:B------:R-:W-:-:S01]  /*51a0*/  FADD.FTZ R3, R37, R36 ;  /* 0x0000002425037221 */ /* 0x000fc20000010000 */
[--C-:B------:R-:W-:Y:S02]  /*51b0*/  IMAD.MOV.U32 R37, RZ, RZ, R119.reuse ;  /* 0x000000ffff257224 */ /* 0x100fe400078e0077 */
[----:B------:R-:W-:Y:S01]  /*51c0*/  IMAD.MOV.U32 R36, RZ, RZ, R119 ;  /* 0x000000ffff247224 */ /* 0x000fe200078e0077 */
[C---:B0-----:R-:W-:Y:S01]  /*51d0*/  F2FP.SATFINITE.E4M3.F32.PACK_AB_MERGE_C R7, R85.reuse, R84, RZ ;  /* 0x000000545507723e */ /* 0x041fe200048070ff */
[----:B------:R-:W-:-:S01]  /*51e0*/  FADD.FTZ R2, R85, R2 ;  /* 0x0000000255027221 */ /* 0x000fc20000010000 */
[----:B------:R-:W-:Y:S02]  /*51f0*/  IMAD.MOV.U32 R85, RZ, RZ, R119 ;  /* 0x000000ffff557224 */ /* 0x000fe400078e0077 */
[----:B------:R-:W-:Y:S01]  /*5200*/  F2FP.SATFINITE.E4M3.F32.PACK_AB_MERGE_C R203, R6, R69, R7 ;  /* 0x0000004506cb723e */ /* 0x000fe20004807007 */
[----:B------:R-:W-:-:S02]  /*5210*/  IMAD.MOV.U32 R84, RZ, RZ, R119 ;  /* 0x000000ffff547224 */ /* 0x000fc400078e0077 */
        /* <DEDUP_REMOVED lines=53> */
[----:B------:R-:W-:-:S05]  /*5570*/  UMOV UR58, UR56 ;  /* 0x00000038003a7c82 */ /* 0x000fca0008000000 */
.L_x_4813:
[----:B------:R-:W-:Y:S01]  /*5580*/  ISETP.NE.AND P3, PT, RZ, UR44, PT ;  /* 0x0000002cff007c0c */ /* 0x000fe2000bf65270 */
[----:B------:R-:W-:-:S04]  /*5590*/  UISETP.NE.AND UP0, UPT, UR58, 0x1, UPT ;  /* 0x000000013a00788c */ /* 0x000fc8000bf05270 */
[----:B------:R-:W-:-:S04]  /*55a0*/  USEL UR46, URZ, 0x1, UP0 ;  /* 0x000000013f2e7887 */ /* 0x000fc80008000000 */
[----:B------:R-:W-:-:S04]  /*55b0*/  ULOP3.LUT UR46, UR59, UR46, URZ, 0x3c, !UPT ;  /* 0x0000002e3b2e7292 */ /* 0x000fc8000f8e3c3f */
[----:B------:R-:W-:Y:S08]  /*55c0*/  @P3 BRA `(.L_x_4804) ;  /* 0x0000000000383947 */ /* 0x000ff00003800000 */
[----:B------:R-:W-:Y:S05]  /*55d0*/  @!P0 BRA `(.L_x_4805) ;  /* 0x0000000000048947 */ /* 0x000fea0003800000 */
[----:B------:R-:W-:Y:S01]  /*55e0*/  BPT.TRAP 0x1 ;  /* 0x000000040000795c */ /* 0x000fe20000300000 */
.L_x_4805:
        /* <DEDUP_REMOVED lines=9> */
.L_x_4806:
[----:B-1----:R-:W-:Y:S05]  /*5680*/  @P2 BRA `(.L_x_4804) ;  /* 0x0000000000082947 */ /* 0x002fea0003800000 */
[----:B------:R-:W1:Y:S02]  /*5690*/  SYNCS.PHASECHK.TRANS64.TRYWAIT P2, [UR6+0x33430], R0 ;  /* 0x03343000ff0075a7 */ /* 0x000e640008040146 */
[----:B-1----:R-:W-:Y:S05]  /*56a0*/  @!P2 BRA `(.L_x_4807) ;  /* 0x00000100006ca947 */ /* 0x002fea0003800000 */
.L_x_4804:
        /* <DEDUP_REMOVED lines=189> */
.L_x_4809:
[----:B------:R-:W-:Y:S01]  /*6280*/  ULEA UR6, UR58, UR41, 0x3 ;  /* 0x000000293a067291 */ /* 0x000fe2000f8e183f */
[----:B------:R-:W-:-:S05]  /*6290*/  IMAD.U32 R0, RZ, RZ, UR59 ;  /* 0x0000003bff007e24 */ /* 0x000fca000f8e00ff */
[----:B------:R-:W-:-:S04]  /*62a0*/  SHF.L.U32 R0, R0, 0x1f, RZ ;  /* 0x0000001f00007819 */ /* 0x000fc800000006ff */
[----:B------:R0:W1:Y:S01]  /*62b0*/  SYNCS.PHASECHK.TRANS64.TRYWAIT P2, [UR6+0x33450], R0 ;  /* 0x03345000ff0075a7 */ /* 0x0000620008040146 */
[----:B------:R-:W-:Y:S05]  /*62c0*/  @!P0 BRA `(.L_x_4810) ;  /* 0x0000000000048947 */ /* 0x000fea0003800000 */
[----:B------:R-:W-:Y:S01]  /*62d0*/  BPT.TRAP 0x1 ;  /* 0x000000040000795c */ /* 0x000fe20000300000 */
.L_x_4810:
[----:B-1----:R-:W-:Y:S05]  /*62e0*/  @P2 BRA `(.L_x_4808) ;  /* 0x0000000000082947 */ /* 0x002fea0003800000 */
[----:B------:R-:W1:Y:S02]  /*62f0*/  SYNCS.PHASECHK.TRANS64.TRYWAIT P2, [UR6+0x33450], R0 ;  /* 0x03345000ff0075a7 */ /* 0x000e640008040146 */
[----:B-1----:R-:W-:Y:S05]  /*6300*/  @!P2 BRA `(.L_x_4811) ;  /* 0x000000f4006ca947 */ /* 0x002fea0003800000 */
.L_x_4808:
[----:B------:R-:W-:Y:S01]  /*6310*/  USHF.L.U32 UR6, UR52, 0x7, URZ ;  /* 0x0000000734067899 */ /* 0x000fe2000800063f */
[----:B01----:R-:W-:Y:S01]  /*6320*/  IMAD.MOV.U32 R0, RZ, RZ, -0x2 ;  /* 0xfffffffeff007424 */ /* 0x003fe200078e00ff */
[----:B------:R-:W-:Y:S01]  /*6330*/  WARPGROUP.ARRIVE ;  /* 0x00000000000079c5 */ /* 0x000fe20000000000 */
[----:B------:R-:W-:Y:S01]  /*6340*/  IMAD.U32 R11, RZ, RZ, UR38 ;  /* 0x00000026ff0b7e24 */ /* 0x000fe2000f8e00ff */
[----:B------:R-:W-:-:S04]  /*6350*/  UIMAD UR6, UR57, -0xa0, UR6 ;  /* 0xffffff60390678a4 */ /* 0x000fc8000f8e0206 */
[----:B------:R-:W-:Y:S02]  /*6360*/  UIADD3 UR7, UR6, 0x1, UR50 ;  /* 0x0000000106077890 */ /* 0x000fe4000fffe032 */
[----:B------:R-:W-:Y:S02]  /*6370*/  UIADD3 UR6, UR41, 0x200, URZ ;  /* 0x0000020029067890 */ /* 0x000fe4000fffe03f */
[----:B------:R-:W-:Y:S02]  /*6380*/  UIADD3 UR7, UR7, -UR51, URZ ;  /* 0x8000003307077290 */ /* 0x000fe4000fffe03f */
[----:B------:R-:W-:-:S04]  /*6390*/  USHF.R.U32.HI UR6, URZ, 0x4, UR6 ;  /* 0x000000043f067899 */ /* 0x000fc80008011606 */
[----:B------:R-:W-:Y:S01]  /*63a0*/  ULOP3.LUT UR6, UR6, 0x3fff, URZ, 0xc0, !UPT ;  /* 0x00003fff06067892 */ /* 0x000fe2000f8ec03f */
[----:B------:R-:W-:Y:S01]  /*63b0*/  IMAD R7, R17, R0, UR7 ;  /* 0x0000000711077e24 */ /* 0x000fe2000f8e0200 */
[----:B------:R-:W-:Y:S02]  /*63c0*/  UMOV UR7, 0xc0000010 ;  /* 0xc000001000077882 */ /* 0x000fe40000000000 */
[----:B------:R-:W-:Y:S01]  /*63d0*/  ULOP3.LUT UR6, UR6, 0x10000, URZ, 0xfc, !UPT ;  /* 0x0001000006067892 */ /* 0x000fe2000f8efc3f */
[----:B------:R-:W-:-:S03]  /*63e0*/  IMAD.IADD R4, R22, 0x1, R7 ;  /* 0x0000000116047824 */ /* 0x000fc600078e0207 */
[----:B------:R-:W-:Y:S02]  /*63f0*/  UIMAD UR10, UR58, 0x780, UR6 ;  /* 0x000007803a0a78a4 */ /* 0x000fe4000f8e0206 */
[C---:B------:R-:W-:Y:S02]  /*6400*/  ISETP.GT.AND P2, PT, R4.reuse, RZ, PT ;  /* 0x000000ff0400720c */ /* 0x040fe40003f44270 */
[----:B------:R-:W-:Y:S02]  /*6410*/  ISETP.GT.AND P3, PT, R4, 0x1, PT ;  /* 0x000000010400780c */ /* 0x000fe40003f64270 */
[----:B------:R-:W-:Y:S01]  /*6420*/  FSEL R184, R184, -INF , P2 ;  /* 0xff800000b8b87808 */ /* 0x000fe20001000000 */
[----:B------:R-:W-:Y:S01]  /*6430*/  UMOV UR6, UR10 ;  /* 0x0000000a00067c82 */ /* 0x000fe20008000000 */
[----:B------:R-:W-:Y:S01]  /*6440*/  ISETP.GT.AND P2, PT, R4, 0x8, PT ;  /* 0x000000080400780c */ /* 0x000fe20003f44270 */
[----:B------:R-:W-:Y:S01]  /*6450*/  QGMMA.64x192x32.F32.E4M3.E4M3 R24, R216, gdesc[UR4], R24, gsb0 ;  /* 0x02e00004d8187df3 */ /* 0x000fe20008000818 */
[----:B------:R-:W-:Y:S01]  /*6460*/  FSEL R185, R185, -INF , P3 ;  /* 0xff800000b9b97808 */ /* 0x000fe20001800000 */
[----:B------:R-:W-:Y:S01]  /*6470*/  UIADD3 UR6, UR10, 0x180, URZ ;  /* 0x000001800a067890 */ /* 0x000fe2000fffe03f */
[----:B------:R-:W-:Y:S01]  /*6480*/  FMNMX.FTZ R0, R184, R5, !PT ;  /* 0x00000005b8007209 */ /* 0x000fe20007810000 */
[----:B------:R-:W-:Y:S01]  /*6490*/  UMOV UR7, 0xc0000010 ;  /* 0xc000001000077882 */ /* 0x000fe20000000000 */
        /* <DEDUP_REMOVED lines=100> */
[----:B------:R-:W-:Y:S01]  /*6ae0*/  FSEL R125, R125, -INF , P3 ;  /* 0xff8000007d7d7808 */ /* 0x000fe20001800000 */
[----:B------:R-:W-:Y:S02]  /*6af0*/  WARPGROUP.DEPBAR.LE gsb0, 0x0 ;  /* 0x00008000000079c5 */ /* 0x000fe40000010000 */
[----:B------:R-:W-:Y:S01]  /*6b00*/  WARPGROUP.ARRIVE ;  /* 0x00000000000079c5 */ /* 0x000fe20000000000 */
[----:B------:R-:W-:-:S02]  /*6b10*/  FMNMX.FTZ R0, R124, R7, !PT ;  /* 0x000000077c007209 */ /* 0x000fc40007810000 */
[----:B------:R-:W-:Y:S02]  /*6b20*/  ISETP.GT.AND P3, PT, R4, 0x91, PT ;  /* 0x000000910400780c */ /* 0x000fe40003f64270 */
[----:B------:R-:W-:Y:S01]  /*6b30*/  FSEL R128, R128, -INF , P2 ;  /* 0xff80000080807808 */ /* 0x000fe20001000000 */
[----:B------:R-:W-:Y:S01]  /*6b40*/  QGMMA.64x192x32.F32.E4M3.E4M3 R24, R212, gdesc[UR4], R24, gsb0 ;  /* 0x02e00004d4187df3 */ /* 0x000fe20008000818 */
[----:B------:R-:W-:Y:S01]  /*6b50*/  FMNMX.FTZ R7, R125, R0, !PT ;  /* 0x000000007d077209 */ /* 0x000fe20007810000 */
[----:B------:R-:W-:Y:S01]  /*6b60*/  UIADD3 UR6, UR10, 0x300, URZ ;  /* 0x000003000a067890 */ /* 0x000fe2000fffe03f */
[----:B------:R-:W-:Y:S01]  /*6b70*/  ISETP.GT.AND P2, PT, R4, 0x98, PT ;  /* 0x000000980400780c */ /* 0x000fe20003f44270 */
[----:B------:R-:W-:Y:S01]  /*6b80*/  UMOV UR7, 0xc0000010 ;  /* 0xc000001000077882 */ /* 0x000fe20000000000 */
        /* <DEDUP_REMOVED lines=22> */
[C---:B------:R-:W-:Y:S02]  /*6cf0*/  ISETP.GT.AND P3, PT, R4.reuse, 0x18, PT ;  /* 0x000000180400780c */ /* 0x040fe40003f64270 */
[----:B------:R-:W-:Y:S02]  /*6d00*/  FSEL R195, R195, -INF , P4 ;  /* 0xff800000c3c37808 */ /* 0x000fe40002000000 */
[----:B------:R-:W-:Y:S02]  /*6d10*/  ISETP.GT.AND P4, PT, R4, 0x19, PT ;  /* 0x000000190400780c */ /* 0x000fe40003f84270 */
[----:B0-----:R-:W-:Y:S02]  /*6d20*/  FMNMX.FTZ R10, R9, R0, !PT ;  /* 0x00000000090a7209 */ /* 0x001fe40007810000 */
[----:B------:R-:W-:Y:S02]  /*6d30*/  FSEL R198, R198, -INF , P3 ;  /* 0xff800000c6c67808 */ /* 0x000fe40001800000 */
[----:B------:R-:W-:Y:S01]  /*6d40*/  FSEL R199, R199, -INF , P4 ;  /* 0xff800000c7c77808 */ /* 0x000fe20002000000 */
[----:B------:R-:W0:Y:S01]  /*6d50*/  SHFL.BFLY PT, R7, R10, 0x1, 0x1f ;  /* 0x0c201f000a077f89 */ /* 0x000e2200000e0000 */
[----:B------:R-:W-:-:S02]  /*6d60*/  ISETP.GT.AND P3, PT, R4, 0x20, PT ;  /* 0x000000200400780c */ /* 0x000fc40003f64270 */
[----:B------:R-:W-:Y:S02]  /*6d70*/  ISETP.GT.AND P4, PT, R4, 0x21, PT ;  /* 0x000000210400780c */ /* 0x000fe40003f84270 */
[----:B------:R-:W-:Y:S02]  /*6d80*/  FSEL R170, R170, -INF , P3 ;  /* 0xff800000aaaa7808 */ /* 0x000fe40001800000 */
[----:B------:R-:W-:-:S04]  /*6d90*/  ISETP.GT.AND P3, PT, R4, 0x28, PT ;  /* 0x000000280400780c */ /* 0x000fc80003f64270 */
[----:B------:R-:W-:Y:S02]  /*6da0*/  FSEL R174, R174, -INF , P3 ;  /* 0xff800000aeae7808 */ /* 0x000fe40001800000 */
[----:B------:R-:W-:-:S04]  /*6db0*/  ISETP.GT.AND P3, PT, R4, 0x30, PT ;  /* 0x000000300400780c */ /* 0x000fc80003f64270 */
[----:B------:R-:W-:Y:S02]  /*6dc0*/  FSEL R178, R178, -INF , P3 ;  /* 0xff800000b2b27808 */ /* 0x000fe40001800000 */
[----:B------:R-:W-:-:S04]  /*6dd0*/  ISETP.GT.AND P3, PT, R4, 0x38, PT ;  /* 0x000000380400780c */ /* 0x000fc80003f64270 */
[----:B------:R-:W-:Y:S02]  /*6de0*/  FSEL R182, R182, -INF , P3 ;  /* 0xff800000b6b67808 */ /* 0x000fe40001800000 */
[----:B0-----:R-:W-:Y:S02]  /*6df0*/  FMNMX.FTZ R0, R10, R7, !PT ;  /* 0x000000070a007209 */ /* 0x001fe40007810000 */
[----:B------:R-:W-:Y:S02]  /*6e00*/  ISETP.GT.AND P3, PT, R4, 0x40, PT ;  /* 0x000000400400780c */ /* 0x000fe40003f64270 */
[C---:B------:R-:W-:Y:S01]  /*6e10*/  FSETP.NEU.FTZ.AND P2, PT, R0.reuse, -INF , PT ;  /* 0xff8000000000780b */ /* 0x040fe20003f5d000 */
[----:B------:R-:W-:-:S01]  /*6e20*/  FFMA.FTZ R7, R0, R11, -8 ;  /* 0xc100000000077423 */ /* 0x000fc2000001000b */
[----:B------:R-:W-:Y:S02]  /*6e30*/  FSEL R154, R154, -INF , P3 ;  /* 0xff8000009a9a7808 */ /* 0x000fe40001800000 */
[----:B------:R-:W-:-:S02]  /*6e40*/  ISETP.GT.AND P3, PT, R4, 0x48, PT ;  /* 0x000000480400780c */ /* 0x000fc40003f64270 */
[----:B------:R-:W-:Y:S02]  /*6e50*/  FSEL R7, R7, RZ, P2 ;  /* 0x000000ff07077208 */ /* 0x000fe40001000000 */
[----:B------:R-:W-:Y:S02]  /*6e60*/  FSEL R158, R158, -INF , P3 ;  /* 0xff8000009e9e7808 */ /* 0x000fe40001800000 */
[----:B------:R-:W-:Y:S01]  /*6e70*/  ISETP.GT.AND P3, PT, R4, 0x50, PT ;  /* 0x000000500400780c */ /* 0x000fe20003f64270 */
[----:B------:R-:W-:-:S01]  /*6e80*/  FFMA.FTZ R185, R185, UR38, -R7 ;  /* 0x00000026b9b97c23 */ /* 0x000fc20008010807 */
[--C-:B------:R-:W-:Y:S01]  /*6e90*/  FFMA.FTZ R8, R184, UR38, -R7.reuse ;  /* 0x00000026b8087c23 */ /* 0x100fe20008010807 */
[----:B------:R-:W-:-:S01]  /*6ea0*/  FFMA.FTZ R184, R168, UR38, -R7 ;  /* 0x00000026a8b87c23 */ /* 0x000fc20008010807 */
[--C-:B------:R-:W-:Y:S01]  /*6eb0*/  FFMA.FTZ R186, R173, UR38, -R7.reuse ;  /* 0x00000026adba7c23 */ /* 0x100fe20008010807 */
[----:B------:R0:W-:Y:S01]  /*6ec0*/  MUFU.EX2 R9, R185 ;  /* 0x000000b900097308 */ /* 0x0001e20000000800 */
[----:B------:R-:W-:-:S01]  /*6ed0*/  FFMA.FTZ R188, R188, UR38, -R7 ;  /* 0x00000026bcbc7c23 */ /* 0x000fc20008010807 */
[----:B------:R-:W-:Y:S01]  /*6ee0*/  FSEL R162, R162, -INF , P3 ;  /* 0xff800000a2a27808 */ /* 0x000fe20001800000 */
[----:B------:R-:W-:-:S01]  /*6ef0*/  FFMA.FTZ R11, R189, UR38, -R7 ;  /* 0x00000026bd0b7c23 */ /* 0x000fc20008010807 */
[----:B------:R-:W-:Y:S01]  /*6f00*/  ISETP.GT.AND P3, PT, R4, 0x58, PT ;  /* 0x000000580400780c */ /* 0x000fe20003f64270 */
[----:B------:R-:W-:-:S01]  /*6f10*/  FFMA.FTZ R12, R192, UR38, -R7 ;  /* 0x00000026c00c7c23 */ /* 0x000fc20008010807 */
[--C-:B------:R-:W-:Y:S01]  /*6f20*/  FFMA.FTZ R13, R193, UR38, -R7.reuse ;  /* 0x00000026c10d7c23 */ /* 0x100fe20008010807 */
[----:B------:R-:W-:-:S01]  /*6f30*/  FFMA.FTZ R14, R196, UR38, -R7 ;  /* 0x00000026c40e7c23 */ /* 0x000fc20008010807 */
[----:B------:R1:W-:Y:S01]  /*6f40*/  MUFU.EX2 R10, R188 ;  /* 0x000000bc000a7308 */ /* 0x0003e20000000800 */
[----:B0-----:R-:W-:Y:S01]  /*6f50*/  FMNMX.FTZ R185, R187, R20, !PT ;  /* 0x00000014bbb97209 */ /* 0x001fe20007810000 */
        /* <DEDUP_REMOVED lines=8> */
[--C-:B-1----:R-:W-:Y:S01]  /*6fe0*/  FFMA.FTZ R188, R176, UR38, -R7.reuse ;  /* 0x00000026b0bc7c23 */ /* 0x102fe20008010807 */
[----:B------:R-:W-:Y:S01]  /*6ff0*/  FSEL R138, R138, -INF , P3 ;  /* 0xff8000008a8a7808 */ /* 0x000fe20001800000 */
[--C-:B------:R-:W-:Y:S01]  /*7000*/  FFMA.FTZ R153, R153, UR38, -R7.reuse ;  /* 0x0000002699997c23 */ /* 0x100fe20008010807 */
[----:B------:R-:W-:Y:S01]  /*7010*/  FMNMX.FTZ R168, R194, R185, !PT ;  /* 0x000000b9c2a87209 */ /* 0x000fe20007810000 */
[--C-:B------:R-:W-:Y:S01]  /*7020*/  FFMA.FTZ R156, R156, UR38, -R7.reuse ;  /* 0x000000269c9c7c23 */ /* 0x100fe20008010807 */
[----:B------:R-:W-:Y:S01]  /*7030*/  ISETP.GT.AND P3, PT, R4, 0x68, PT ;  /* 0x000000680400780c */ /* 0x000fe20003f64270 */
[--C-:B------:R-:W-:Y:S01]  /*7040*/  FFMA.FTZ R120, R120, UR38, -R7.reuse ;  /* 0x0000002678787c23 */ /* 0x100fe20008010807 */
[----:B------:R-:W-:Y:S01]  /*7050*/  FMNMX.FTZ R185, R195, R168, !PT ;  /* 0x000000a8c3b97209 */ /* 0x000fe20007810000 */
[--C-:B0-----:R-:W-:Y:S01]  /*7060*/  FFMA.FTZ R184, R172, UR38, -R7.reuse ;  /* 0x00000026acb87c23 */ /* 0x101fe20008010807 */
        /* <DEDUP_REMOVED lines=15> */
[----:B------:R-:W-:Y:S01]  /*7160*/  FFMA.FTZ R132, R132, UR38, -R7 ;  /* 0x0000002684847c23 */ /* 0x000fe20008010807 */
[----:B------:R-:W-:-:S02]  /*7170*/  FSEL R175, R175, -INF , P4 ;  /* 0xff800000afaf7808 */ /* 0x000fc40002000000 */
[----:B------:R-:W-:Y:S01]  /*7180*/  FMNMX.FTZ R176, R174, R185, !PT ;  /* 0x000000b9aeb07209 */ /* 0x000fe20007810000 */
[----:B------:R1:W-:Y:S01]  /*7190*/  MUFU.EX2 R173, R188 ;  /* 0x000000bc00ad7308 */ /* 0x0003e20000000800 */
[----:B0-----:R-:W-:-:S01]  /*71a0*/  FFMA.FTZ R186, R177, UR38, -R7 ;  /* 0x00000026b1ba7c23 */ /* 0x001fc20008010807 */
[----:B------:R-:W-:Y:S02]  /*71b0*/  ISETP.GT.AND P4, PT, R4, 0x31, PT ;  /* 0x000000310400780c */ /* 0x000fe40003f84270 */
[----:B------:R-:W-:Y:S02]  /*71c0*/  FMNMX.FTZ R177, R175, R176, !PT ;  /* 0x000000b0afb17209 */ /* 0x000fe40007810000 */
[----:B------:R-:W-:Y:S02]  /*71d0*/  FSEL R179, R179, -INF , P4 ;  /* 0xff800000b3b37808 */ /* 0x000fe40002000000 */
[----:B------:R-:W-:Y:S01]  /*71e0*/  FMNMX.FTZ R184, R178, R177, !PT ;  /* 0x000000b1b2b87209 */ /* 0x000fe20007810000 */
[--C-:B------:R-:W-:Y:S01]  /*71f0*/  FFMA.FTZ R177, R180, UR38, -R7.reuse ;  /* 0x00000026b4b17c23 */ /* 0x100fe20008010807 */
[----:B------:R-:W-:Y:S01]  /*7200*/  ISETP.GT.AND P4, PT, R4, 0x39, PT ;  /* 0x000000390400780c */ /* 0x000fe20003f84270 */
[----:B-1----:R-:W-:Y:S01]  /*7210*/  FFMA.FTZ R188, R160, UR38, -R7 ;  /* 0x00000026a0bc7c23 */ /* 0x002fe20008010807 */
[----:B------:R-:W-:Y:S01]  /*7220*/  FMNMX.FTZ R185, R179, R184, !PT ;  /* 0x000000b8b3b97209 */ /* 0x000fe20007810000 */
[----:B------:R-:W-:Y:S01]  /*7230*/  MUFU.EX2 R176, R186 ;  /* 0x000000ba00b07308 */ /* 0x000fe20000000800 */
[----:B------:R-:W-:-:S02]  /*7240*/  FSEL R183, R183, -INF , P4 ;  /* 0xff800000b7b77808 */ /* 0x000fc40002000000 */
[----:B------:R-:W-:Y:S01]  /*7250*/  FMNMX.FTZ R180, R182, R185, !PT ;  /* 0x000000b9b6b47209 */ /* 0x000fe20007810000 */
[----:B------:R-:W-:-:S01]  /*7260*/  FFMA.FTZ R185, R181, UR38, -R7 ;  /* 0x00000026b5b97c23 */ /* 0x000fc20008010807 */
        /* <DEDUP_REMOVED lines=13> */
[----:B------:R-:W-:Y:S01]  /*7340*/  FSEL R163, R163, -INF , P4 ;  /* 0xff800000a3a37808 */ /* 0x000fe20002000000 */
[----:B0-----:R-:W-:Y:S01]  /*7350*/  FFMA.FTZ R185, R157, UR38, -R7 ;  /* 0x000000269db97c23 */ /* 0x001fe20008010807 */
[----:B------:R-:W-:-:S02]  /*7360*/  FMNMX.FTZ R184, R162, R181, !PT ;  /* 0x000000b5a2b87209 */ /* 0x000fc40007810000 */
[----:B------:R-:W-:Y:S02]  /*7370*/  ISETP.GT.AND P4, PT, R4, 0x59, PT ;  /* 0x000000590400780c */ /* 0x000fe40003f84270 */
[----:B------:R-:W-:Y:S01]  /*7380*/  FMNMX.FTZ R181, R163, R184, !PT ;  /* 0x000000b8a3b57209 */ /* 0x000fe20007810000 */
[----:B------:R-:W-:Y:S01]  /*7390*/  MUFU.EX2 R12, R12 ;  /* 0x0000000c000c7308 */ /* 0x000fe20000000800 */
[----:B------:R-:W-:Y:S02]  /*73a0*/  FSEL R167, R167, -INF , P4 ;  /* 0xff800000a7a77808 */ /* 0x000fe40002000000 */
[----:B------:R-:W-:Y:S02]  /*73b0*/  FMNMX.FTZ R184, R166, R181, !PT ;  /* 0x000000b5a6b87209 */ /* 0x000fe40007810000 */
[----:B------:R-:W-:Y:S02]  /*73c0*/  ISETP.GT.AND P4, PT, R4, 0x61, PT ;  /* 0x000000610400780c */ /* 0x000fe40003f84270 */
[----:B------:R-:W-:Y:S01]  /*73d0*/  FMNMX.FTZ R181, R167, R184, !PT ;  /* 0x000000b8a7b57209 */ /* 0x000fe20007810000 */
[----:B------:R-:W-:Y:S01]  /*73e0*/  MUFU.EX2 R13, R13 ;  /* 0x0000000d000d7308 */ /* 0x000fe20000000800 */
[----:B------:R-:W-:-:S02]  /*73f0*/  FSEL R157, R139, -INF , P4 ;  /* 0xff8000008b9d7808 */ /* 0x000fc40002000000 */
[----:B------:R-:W-:Y:S02]  /*7400*/  FMNMX.FTZ R184, R138, R181, !PT ;  /* 0x000000b58ab87209 */ /* 0x000fe40007810000 */
[----:B------:R-:W-:Y:S01]  /*7410*/  ISETP.GT.AND P4, PT, R4, 0x69, PT ;  /* 0x000000690400780c */ /* 0x000fe20003f84270 */
[----:B------:R-:W-:Y:S02]  /*7420*/  WARPGROUP.DEPBAR.LE gsb0, 0x0 ;  /* 0x00008000000079c5 */ /* 0x000fe40000010000 */
[----:B------:R-:W-:Y:S01]  /*7430*/  WARPGROUP.ARRIVE ;  /* 0x00000000000079c5 */ /* 0x000fe20000000000 */
[----:B------:R-:W-:Y:S01]  /*7440*/  FMNMX.FTZ R181, R157, R184, !PT ;  /* 0x000000b89db57209 */ /* 0x000fe20007810000 */
[----:B------:R0:W-:Y:S01]  /*7450*/  MUFU.EX2 R139, R185 ;  /* 0x000000b9008b7308 */ /* 0x0001e20000000800 */
[----:B------:R-:W-:Y:S01]  /*7460*/  FSEL R160, R143, -INF , P4 ;  /* 0xff8000008fa07808 */ /* 0x000fe20002000000 */
[--C-:B------:R-:W-:Y:S01]  /*7470*/  FFMA.FTZ R184, R161, UR38, -R7.reuse ;  /* 0x00000026a1b87c23 */ /* 0x100fe20008010807 */
[----:B------:R-:W-:Y:S01]  /*7480*/  FMNMX.FTZ R181, R142, R181, !PT ;  /* 0x000000b58eb57209 */ /* 0x000fe20007810000 */
[----:B------:R-:W-:Y:S01]  /*7490*/  QGMMA.64x192x32.F32.E4M3.E4M3 R24, R208, gdesc[UR4], R24, gsb0 ;  /* 0x02e00004d0187df3 */ /* 0x000fe20008000818 */
[----:B------:R-:W-:Y:S01]  /*74a0*/  ISETP.GT.AND P4, PT, R4, 0x71, PT ;  /* 0x000000710400780c */ /* 0x000fe20003f84270 */
[----:B------:R-:W-:Y:S01]  /*74b0*/  UIADD3 UR6, UR10, 0x480, URZ ;  /* 0x000004800a067890 */ /* 0x000fe2000fffe03f */
[----:B------:R-:W-:Y:S01]  /*74c0*/  FSEL R146, R146, -INF , P3 ;  /* 0xff80000092927808 */ /* 0x000fe20001800000 */
[----:B------:R-:W-:Y:S01]  /*74d0*/  UMOV UR7, 0xc0000010 ;  /* 0xc000001000077882 */ /* 0x000fe20000000000 */
[----:B------:R-:W-:Y:S01]  /*74e0*/  FMNMX.FTZ R181, R160, R181, !PT ;  /* 0x000000b5a0b57209 */ /* 0x000fe20007810000 */
[----:B0-----:R-:W-:Y:S01]  /*74f0*/  FFMA.FTZ R185, R164, UR38, -R7 ;  /* 0x00000026a4b97c23 */ /* 0x001fe20008010807 */
[----:B------:R-:W-:Y:S01]  /*7500*/  ISETP.GT.AND P3, PT, R4, 0x78, PT ;  /* 0x000000780400780c */ /* 0x000fe20003f64270 */
[----:B------:R-:W-:Y:S01]  /*7510*/  MUFU.EX2 R143, R188 ;  /* 0x000000bc008f7308 */ /* 0x000fe20000000800 */
[----:B------:R-:W-:-:S02]  /*7520*/  FSEL R147, R147, -INF , P4 ;  /* 0xff80000093937808 */ /* 0x000fc40002000000 */
[----:B------:R-:W-:Y:S02]  /*7530*/  FMNMX.FTZ R186, R146, R181, !PT ;  /* 0x000000b592ba7209 */ /* 0x000fe40007810000 */
[----:B------:R-:W-:Y:S02]  /*7540*/  ISETP.GT.AND P4, PT, R4, 0x79, PT ;  /* 0x000000790400780c */ /* 0x000fe40003f84270 */
[----:B------:R-:W-:Y:S01]  /*7550*/  FSEL R150, R150, -INF , P3 ;  /* 0xff80000096967808 */ /* 0x000fe20001800000 */
[----:B------:R-:W-:Y:S01]  /*7560*/  MUFU.EX2 R14, R14 ;  /* 0x0000000e000e7308 */ /* 0x000fe20000000800 */
[----:B------:R-:W-:Y:S02]  /*7570*/  FMNMX.FTZ R181, R147, R186, !PT ;  /* 0x000000ba93b57209 */ /* 0x000fe40007810000 */
[----:B------:R-:W-:Y:S02]  /*7580*/  FSEL R161, R151, -INF , P4 ;  /* 0xff80000097a17808 */ /* 0x000fe40002000000 */
[----:B------:R-:W-:-:S02]  /*7590*/  ISETP.GT.AND P3, PT, R4, 0x80, PT ;  /* 0x000000800400780c */ /* 0x000fc40003f64270 */
[----:B------:R-:W-:Y:S01]  /*75a0*/  FMNMX.FTZ R164, R150, R181, !PT ;  /* 0x000000b596a47209 */ /* 0x000fe20007810000 */
[----:B------:R-:W-:-:S01]  /*75b0*/  FFMA.FTZ R181, R165, UR38, -R7 ;  /* 0x00000026a5b57c23 */ /* 0x000fc20008010807 */
[----:B------:R-:W-:Y:S01]  /*75c0*/  ISETP.GT.AND P4, PT, R4, 0x81, PT ;  /* 0x000000810400780c */ /* 0x000fe20003f84270 */
[----:B------:R0:W-:Y:S01]  /*75d0*/  MUFU.EX2 R151, R185 ;  /* 0x000000b900977308 */ /* 0x0001e20000000800 */
[----:B------:R-:W-:Y:S02]  /*75e0*/  FSEL R122, R122, -INF , P3 ;  /* 0xff8000007a7a7808 */ /* 0x000fe40001800000 */
[----:B------:R-:W-:Y:S02]  /*75f0*/  FMNMX.FTZ R165, R161, R164, !PT ;  /* 0x000000a4a1a57209 */ /* 0x000fe40007810000 */
[----:B------:R-:W-:Y:S02]  /*7600*/  ISETP.GT.AND P3, PT, R4, 0x88, PT ;  /* 0x000000880400780c */ /* 0x000fe40003f64270 */
[----:B------:R-:W-:Y:S01]  /*7610*/  FSEL R123, R123, -INF , P4 ;  /* 0xff8000007b7b7808 */ /* 0x000fe20002000000 */
[----:B------:R1:W-:Y:S01]  /*7620*/  MUFU.EX2 R164, R181 ;  /* 0x000000b500a47308 */ /* 0x0003e20000000800 */
[----:B------:R-:W-:Y:S01]  /*7630*/  FMNMX.FTZ R186, R122, R165, !PT ;  /* 0x000000a57aba7209 */ /* 0x000fe20007810000 */
[----:B0-----:R-:W-:Y:S01]  /*7640*/  FFMA.FTZ R185, R136, UR38, -R7 ;  /* 0x0000002688b97c23 */ /* 0x001fe20008010807 */
[----:B------:R-:W-:-:S02]  /*7650*/  ISETP.GT.AND P4, PT, R4, 0x89, PT ;  /* 0x000000890400780c */ /* 0x000fc40003f84270 */
[----:B------:R-:W-:Y:S02]  /*7660*/  FSEL R126, R126, -INF , P3 ;  /* 0xff8000007e7e7808 */ /* 0x000fe40001800000 */
[----:B------:R-:W-:Y:S01]  /*7670*/  FMNMX.FTZ R165, R123, R186, !PT ;  /* 0x000000ba7ba57209 */ /* 0x000fe20007810000 */
[--C-:B------:R-:W-:Y:S01]  /*7680*/  FFMA.FTZ R186, R137, UR38, -R7.reuse ;  /* 0x0000002689ba7c23 */ /* 0x100fe20008010807 */
[----:B------:R-:W-:Y:S01]  /*7690*/  ISETP.GT.AND P3, PT, R4, 0x90, PT ;  /* 0x000000900400780c */ /* 0x000fe20003f64270 */
[--C-:B-1----:R-:W-:Y:S01]  /*76a0*/  FFMA.FTZ R181, R140, UR38, -R7.reuse ;  /* 0x000000268cb57c23 */ /* 0x102fe20008010807 */
        /* <DEDUP_REMOVED lines=11> */
[----:B------:R-:W-:Y:S01]  /*7760*/  IMAD.U32 R149, RZ, RZ, UR38 ;  /* 0x00000026ff957e24 */ /* 0x000fe2000f8e00ff */
[----:B------:R-:W-:Y:S01]  /*7770*/  FSEL R131, R131, -INF , P4 ;  /* 0xff80000083837808 */ /* 0x000fe20002000000 */
[----:B------:R-:W-:Y:S01]  /*7780*/  FFMA.FTZ R7, R133, UR38, -R7 ;  /* 0x0000002685077c23 */ /* 0x000fe20008010807 */
[----:B------:R-:W-:Y:S01]  /*7790*/  FMNMX.FTZ R188, R130, R165, !PT ;  /* 0x000000a582bc7209 */ /* 0x000fe20007810000 */
[----:B------:R-:W-:Y:S01]  /*77a0*/  MUFU.EX2 R127, R185 ;  /* 0x000000b9007f7308 */ /* 0x000fe20000000800 */
[----:B------:R-:W-:-:S02]  /*77b0*/  ISETP.GT.AND P4, PT, R4, 0x99, PT ;  /* 0x000000990400780c */ /* 0x000fc40003f84270 */
[----:B------:R-:W-:Y:S02]  /*77c0*/  FSEL R134, R134, -INF , P3 ;  /* 0xff80000086867808 */ /* 0x000fe40001800000 */
[----:B------:R-:W-:Y:S02]  /*77d0*/  FMNMX.FTZ R165, R131, R188, !PT ;  /* 0x000000bc83a57209 */ /* 0x000fe40007810000 */
[----:B------:R-:W-:Y:S01]  /*77e0*/  FSEL R137, R135, -INF , P4 ;  /* 0xff80000087897808 */ /* 0x000fe20002000000 */
[----:B------:R-:W-:Y:S01]  /*77f0*/  MUFU.EX2 R21, R21 ;  /* 0x0000001500157308 */ /* 0x000fe20000000800 */
[----:B------:R-:W-:Y:S02]  /*7800*/  FMNMX.FTZ R4, R134, R165, !PT ;  /* 0x000000a586047209 */ /* 0x000fe40007810000 */
[----:B------:R-:W-:Y:S02]  /*7810*/  FSEL R188, R0, RZ, P2 ;  /* 0x000000ff00bc7208 */ /* 0x000fe40001000000 */
[----:B------:R-:W-:-:S03]  /*7820*/  FMNMX.FTZ R4, R137, R4, !PT ;  /* 0x0000000489047209 */ /* 0x000fc60007810000 */
[----:B------:R-:W-:Y:S01]  /*7830*/  FADD.FTZ R188, -R188, R5 ;  /* 0x00000005bcbc7221 */ /* 0x000fe20000010100 */
[----:B------:R-:W-:Y:S01]  /*7840*/  MUFU.EX2 R135, R181 ;  /* 0x000000b500877308 */ /* 0x000fe20000000800 */
[----:B------:R-:W0:Y:S02]  /*7850*/  SHFL.BFLY PT, R165, R4, 0x2, 0x1f ;  /* 0x0c401f0004a57f89 */ /* 0x000e2400000e0000 */
[----:B------:R-:W-:-:S05]  /*7860*/  FMUL.FTZ R5, R188, UR38 ;  /* 0x00000026bc057c20 */ /* 0x000fca0008410000 */
[----:B------:R-:W-:Y:S08]  /*7870*/  MUFU.EX2 R169, R169 ;  /* 0x000000a900a97308 */ /* 0x000ff00000000800 */
[----:B------:R-:W1:Y:S08]  /*7880*/  MUFU.EX2 R5, R5 ;  /* 0x0000000500057308 */ /* 0x000e700000000800 */
[----:B------:R-:W-:Y:S01]  /*7890*/  MUFU.EX2 R177, R177 ;  /* 0x000000b100b17308 */ /* 0x000fe20000000800 */
[----:B0-----:R-:W-:-:S05]  /*78a0*/  FMNMX.FTZ R165, R4, R165, !PT ;  /* 0x000000a504a57209 */ /* 0x001fca0007810000 */
[----:B------:R-:W0:Y:S02]  /*78b0*/  SHFL.BFLY PT, R4, R165, 0x1, 0x1f ;  /* 0x0c201f00a5047f89 */ /* 0x000e2400000e0000 */
[----:B------:R-:W-:Y:S01]  /*78c0*/  MUFU.EX2 R152, R152 ;  /* 0x0000009800987308 */ /* 0x000fe20000000800 */
[----:B-1----:R-:W-:-:S07]  /*78d0*/  FFMA.FTZ R196, R5, R3, R8 ;  /* 0x0000000305c47223 */ /* 0x002fce0000010008 */
[----:B------:R-:W-:Y:S08]  /*78e0*/  MUFU.EX2 R153, R153 ;  /* 0x0000009900997308 */ /* 0x000ff00000000800 */
[----:B------:R-:W-:Y:S01]  /*78f0*/  MUFU.EX2 R156, R156 ;  /* 0x0000009c009c7308 */ /* 0x000fe20000000800 */
[----:B0-----:R-:W-:-:S07]  /*7900*/  FMNMX.FTZ R4, R165, R4, !PT ;  /* 0x00000004a5047209 */ /* 0x001fce0007810000 */
[----:B------:R-:W-:Y:S01]  /*7910*/  MUFU.EX2 R184, R184 ;  /* 0x000000b800b87308 */ /* 0x000fe20000000800 */
[C---:B------:R-:W-:Y:S01]  /*7920*/  FSETP.NEU.FTZ.AND P2, PT, R4.reuse, -INF , PT ;  /* 0xff8000000400780b */ /* 0x040fe20003f5d000 */
[----:B------:R-:W-:-:S05]  /*7930*/  FFMA.FTZ R133, R4, R149, -8 ;  /* 0xc100000004857423 */ /* 0x000fca0000010095 */
[----:B------:R-:W-:Y:S01]  /*7940*/  FSEL R133, R133, RZ, P2 ;  /* 0x000000ff85857208 */ /* 0x000fe20001000000 */
[----:B------:R-:W-:Y:S04]  /*7950*/  MUFU.EX2 R186, R186 ;  /* 0x000000ba00ba7308 */ /* 0x000fe80000000800 */
[----:B------:R-:W-:-:S01]  /*7960*/  FFMA.FTZ R188, R187, UR38, -R133 ;  /* 0x00000026bbbc7c23 */ /* 0x000fc20008010885 */
[----:B------:R-:W-:Y:S01]  /*7970*/  FSEL R187, R4, RZ, P2 ;  /* 0x000000ff04bb7208 */ /* 0x000fe20001000000 */
[----:B------:R-:W-:-:S01]  /*7980*/  FFMA.FTZ R185, R172, UR38, -R133 ;  /* 0x00000026acb97c23 */ /* 0x000fc20008010885 */
[--C-:B------:R-:W-:Y:S01]  /*7990*/  FFMA.FTZ R172, R174, UR38, -R133.reuse ;  /* 0x00000026aeac7c23 */ /* 0x100fe20008010885 */
        /* <DEDUP_REMOVED lines=42> */
[----:B------:R-:W-:-:S02]  /*7c40*/  FFMA.FTZ R134, R134, UR38, -R133 ;  /* 0x0000002686867c23 */ /* 0x000fc40008010885 */
[----:B------:R-:W-:-:S03]  /*7c50*/  FADD.FTZ R2, R188, R3 ;  /* 0x00000003bc027221 */ /* 0x000fc60000010000 */
[----:B------:R-:W0:Y:S01]  /*7c60*/  MUFU.EX2 R165, R165 ;  /* 0x000000a500a57308 */ /* 0x000e220000000800 */
[----:B-1----:R-:W-:-:S07]  /*7c70*/  FADD.FTZ R3, R149, R2 ;  /* 0x0000000295037221 */ /* 0x002fce0000010000 */
[----:B------:R-:W1:Y:S01]  /*7c80*/  MUFU.EX2 R192, R192 ;  /* 0x000000c000c07308 */ /* 0x000e620000000800 */
[----:B------:R-:W-:Y:S02]  /*7c90*/  WARPGROUP.DEPBAR.LE gsb0, 0x0 ;  /* 0x00008000000079c5 */ /* 0x000fe40000010000 */
[----:B------:R-:W-:Y:S01]  /*7ca0*/  WARPGROUP.ARRIVE ;  /* 0x00000000000079c5 */ /* 0x000fe20000000000 */
[----:B--2---:R-:W-:-:S04]  /*7cb0*/  FADD.FTZ R2, R190, R3 ;  /* 0x00000003be027221 */ /* 0x004fc80000010000 */
[----:B------:R2:W-:Y:S01]  /*7cc0*/  MUFU.EX2 R6, R182 ;  /* 0x000000b600067308 */ /* 0x0005e20000000800 */
[----:B------:R-:W-:Y:S01]  /*7cd0*/  QGMMA.64x192x32.F32.E4M3.E4M3 R24, R204, gdesc[UR4], R24, gsb0 ;  /* 0x02e00004cc187df3 */ /* 0x000fe20008000818 */
[----:B------:R-:W-:Y:S01]  /*7ce0*/  UIADD3 UR6, UR10, 0x600, URZ ;  /* 0x000006000a067890 */ /* 0x000fe2000fffe03f */
[----:B0-----:R-:W-:Y:S01]  /*7cf0*/  FADD.FTZ R3, R165, R2 ;  /* 0x00000002a5037221 */ /* 0x001fe20000010000 */
[----:B------:R-:W-:-:S04]  /*7d00*/  UMOV UR7, 0xc0000010 ;  /* 0xc000001000077882 */ /* 0x000fc80000000000 */
        /* <DEDUP_REMOVED lines=13> */
[----:B------:R-:W-:Y:S01]  /*7de0*/  FADD.FTZ R2, R20, R187 ;  /* 0x000000bb14027221 */ /* 0x000fe20000010000 */
[----:B------:R-:W-:-:S05]  /*7df0*/  FFMA.FTZ R187, R160, UR38, -R133 ;  /* 0x00000026a0bb7c23 */ /* 0x000fca0008010885 */
[----:B------:R-:W1:Y:S01]  /*7e00*/  MUFU.EX2 R172, R172 ;  /* 0x000000ac00ac7308 */ /* 0x000e620000000800 */
[----:B--2---:R-:W-:-:S01]  /*7e10*/  FADD.FTZ R182, R170, R3 ;  /* 0x00000003aab67221 */ /* 0x004fc20000010000 */
[----:B------:R-:W-:-:S04]  /*7e20*/  FADD.FTZ R3, R169, R2 ;  /* 0x00000002a9037221 */ /* 0x000fc80000010000 */
[----:B------:R-:W-:Y:S02]  /*7e30*/  FADD.FTZ R2, R168, R3 ;  /* 0x00000003a8027221 */ /* 0x000fe40000010000 */
[----:B------:R-:W2:Y:S01]  /*7e40*/  MUFU.EX2 R175, R175 ;  /* 0x000000af00af7308 */ /* 0x000ea20000000800 */
[----:B0-----:R-:W-:-:S01]  /*7e50*/  FADD.FTZ R189, R185, R182 ;  /* 0x000000b6b9bd7221 */ /* 0x001fc20000010000 */
[----:B------:R-:W-:Y:S01]  /*7e60*/  FADD.FTZ R2, R171, R2 ;  /* 0x00000002ab027221 */ /* 0x000fe20000010000 */
[----:B------:R-:W-:-:S05]  /*7e70*/  IMAD.U32 R182, RZ, RZ, UR56 ;  /* 0x00000038ffb67e24 */ /* 0x000fca000f8e00ff */
[----:B------:R-:W0:Y:S01]  /*7e80*/  MUFU.EX2 R174, R174 ;  /* 0x000000ae00ae7308 */ /* 0x000e220000000800 */
[----:B-1----:R-:W-:-:S01]  /*7e90*/  FADD.FTZ R160, R172, R189 ;  /* 0x000000bdaca07221 */ /* 0x002fc20000010000 */
[----:B------:R-:W-:Y:S01]  /*7ea0*/  FADD.FTZ R189, R173, R2 ;  /* 0x00000002adbd7221 */ /* 0x000fe20000010000 */
[----:B------:R-:W-:-:S05]  /*7eb0*/  @!P1 LEA R182, R182, UR41, 0x3 ;  /* 0x00000029b6b69c11 */ /* 0x000fca000f8e18ff */
[----:B------:R-:W1:Y:S01]  /*7ec0*/  MUFU.EX2 R179, R179 ;  /* 0x000000b300b37308 */ /* 0x000e620000000800 */
[----:B--2---:R-:W-:-:S01]  /*7ed0*/  FADD.FTZ R3, R175, R160 ;  /* 0x000000a0af037221 */ /* 0x004fc20000010000 */
[----:B------:R-:W-:-:S04]  /*7ee0*/  FADD.FTZ R160, R176, R189 ;  /* 0x000000bdb0a07221 */ /* 0x000fc80000010000 */
[----:B------:R-:W-:Y:S02]  /*7ef0*/  FADD.FTZ R189, R177, R160 ;  /* 0x000000a0b1bd7221 */ /* 0x000fe40000010000 */
[----:B------:R-:W2:Y:S01]  /*7f00*/  MUFU.EX2 R178, R178 ;  /* 0x000000b200b27308 */ /* 0x000ea20000000800 */
[----:B0-----:R-:W-:-:S01]  /*7f10*/  FADD.FTZ R2, R174, R3 ;  /* 0x00000003ae027221 */ /* 0x001fc20000010000 */
[----:B------:R-:W-:-:S06]  /*7f20*/  FADD.FTZ R189, R180, R189 ;  /* 0x000000bdb4bd7221 */ /* 0x000fcc0000010000 */
[----:B------:R-:W0:Y:S01]  /*7f30*/  MUFU.EX2 R183, R183 ;  /* 0x000000b700b77308 */ /* 0x000e220000000800 */
[----:B-1----:R-:W-:-:S07]  /*7f40*/  FADD.FTZ R3, R179, R2 ;  /* 0x00000002b3037221 */ /* 0x002fce0000010000 */
[----:B------:R-:W1:Y:S01]  /*7f50*/  MUFU.EX2 R154, R154 ;  /* 0x0000009a009a7308 */ /* 0x000e620000000800 */
[----:B--2---:R-:W-:-:S07]  /*7f60*/  FADD.FTZ R2, R178, R3 ;  /* 0x00000003b2027221 */ /* 0x004fce0000010000 */
[----:B------:R-:W2:Y:S01]  /*7f70*/  MUFU.EX2 R155, R155 ;  /* 0x0000009b009b7308 */ /* 0x000ea20000000800 */
[----:B0-----:R-:W-:-:S01]  /*7f80*/  FADD.FTZ R3, R183, R2 ;  /* 0x00000002b7037221 */ /* 0x001fc20000010000 */
[----:B------:R-:W-:-:S06]  /*7f90*/  FADD.FTZ R2, R152, R189 ;  /* 0x000000bd98027221 */ /* 0x000fcc0000010000 */
[----:B------:R-:W0:Y:S01]  /*7fa0*/  MUFU.EX2 R159, R159 ;  /* 0x0000009f009f7308 */ /* 0x000e220000000800 */
[----:B-1----:R-:W-:-:S01]  /*7fb0*/  FADD.FTZ R160, R154, R3 ;  /* 0x000000039aa07221 */ /* 0x002fc20000010000 */
[----:B------:R-:W-:-:S04]  /*7fc0*/  FADD.FTZ R3, R153, R2 ;  /* 0x0000000299037221 */ /* 0x000fc80000010000 */
[----:B------:R-:W-:Y:S02]  /*7fd0*/  FADD.FTZ R2, R156, R3 ;  /* 0x000000039c027221 */ /* 0x000fe40000010000 */
        /* <DEDUP_REMOVED lines=15> */
[----:B------:R-:W-:Y:S01]  /*80d0*/  FADD.FTZ R160, R186, R189 ;  /* 0x000000bdbaa07221 */ /* 0x000fe20000010000 */
[----:B------:R-:W-:-:S01]  /*80e0*/  FFMA.FTZ R189, R136, UR38, -R133 ;  /* 0x0000002688bd7c23 */ /* 0x000fc20008010885 */
[----:B------:R-:W-:Y:S02]  /*80f0*/  FFMA.FTZ R133, R137, UR38, -R133 ;  /* 0x0000002689857c23 */ /* 0x000fe40008010885 */
[----:B------:R-:W-:-:S02]  /*8100*/  FADD.FTZ R191, R135, R160 ;  /* 0x000000a087bf7221 */ /* 0x000fc40000010000 */
        /* <DEDUP_REMOVED lines=14> */
[----:B------:R-:W-:-:S06]  /*81f0*/  IADD3 R2, -R23, 0xb, RZ ;  /* 0x0000000b17027810 */ /* 0x000fcc0007ffe1ff */
        /* <DEDUP_REMOVED lines=36> */
[----:B------:R-:W1:Y:S08]  /*8440*/  MUFU.EX2 R131, R131 ;  /* 0x0000008300837308 */ /* 0x000e700000000800 */
[----:B------:R-:W-:Y:S08]  /*8450*/  MUFU.EX2 R132, R132 ;  /* 0x0000008400847308 */ /* 0x000ff00000000800 */
[----:B------:R0:W2:Y:S08]  /*8460*/  MUFU.EX2 R193, R134 ;  /* 0x0000008600c17308 */ /* 0x0000b00000000800 */
[----:B------:R-:W3:Y:S01]  /*8470*/  MUFU.EX2 R7, R7 ;  /* 0x0000000700077308 */ /* 0x000ee20000000800 */
[----:B0-----:R-:W-:-:S04]  /*8480*/  FADD.FTZ R134, R130, R137 ;  /* 0x0000008982867221 */ /* 0x001fc80000010000 */
[----:B-1----:R-:W-:-:S03]  /*8490*/  FADD.FTZ R134, R131, R134 ;  /* 0x0000008683867221 */ /* 0x002fc60000010000 */
[----:B------:R-:W0:Y:S01]  /*84a0*/  MUFU.EX2 R133, R133 ;  /* 0x0000008500857308 */ /* 0x000e220000000800 */
[----:B--2---:R-:W-:-:S01]  /*84b0*/  FADD.FTZ R134, R193, R134 ;  /* 0x00000086c1867221 */ /* 0x004fc20000010000 */
        /* <DEDUP_REMOVED lines=8> */
[----:B---3--:R-:W-:Y:S01]  /*8540*/  FADD.FTZ R3, R7, R2 ;  /* 0x0000000207037221 */ /* 0x008fe20000010000 */
[----:B0-----:R-:W-:-:S01]  /*8550*/  FADD.FTZ R2, R133, R134 ;  /* 0x0000008685027221 */ /* 0x001fc20000010000 */
[----:B------:R-:W-:Y:S06]  /*8560*/  @!P0 BRA `(.L_x_4812) ;  /* 0x0000000000048947 */ /* 0x000fec0003800000 */
[----:B------:R-:W-:Y:S01]  /*8570*/  BPT.TRAP 0x1 ;  /* 0x000000040000795c */ /* 0x000fe20000300000 */
.L_x_4812:
        /* <DEDUP_REMOVED lines=148> */
.L_x_4803:
[----:B------:R-:W-:-:S13]  /*8ec0*/  ISETP.LE.AND P2, PT, RZ, UR57, PT ;  /* 0x00000039ff007c0c */ /* 0x000fda000bf43270 */
[----:B------:R-:W-:Y:S05]  /*8ed0*/  @!P2 BRA `(.L_x_4814) ;  /* 0x0000002c00a8a947 */ /* 0x000fea0003800000 */
[----:B------:R-:W-:Y:S01]  /*8ee0*/  IMAD.MOV.U32 R7, RZ, RZ, R4 ;  /* 0x000000ffff077224 */ /* 0x000fe200078e0004 */
[----:B------:R-:W-:Y:S01]  /*8ef0*/  UMOV UR51, UR46 ;  /* 0x0000002e00337c82 */ /* 0x000fe20008000000 */
[----:B------:R-:W-:Y:S01]  /*8f00*/  IMAD.MOV.U32 R5, RZ, RZ, R0 ;  /* 0x000000ffff057224 */ /* 0x000fe200078e0000 */
[----:B------:R-:W-:-:S06]  /*8f10*/  UMOV UR50, UR56 ;  /* 0x0000003800327c82 */ /* 0x000fcc0008000000 */
.L_x_4824:
[----:B------:R-:W-:Y:S01]  /*8f20*/  ISETP.NE.AND P3, PT, RZ, UR44, PT ;  /* 0x0000002cff007c0c */ /* 0x000fe2000bf65270 */
[----:B------:R-:W-:-:S04]  /*8f30*/  UISETP.NE.AND UP0, UPT, UR50, 0x1, UPT ;  /* 0x000000013200788c */ /* 0x000fc8000bf05270 */
[----:B------:R-:W-:-:S04]  /*8f40*/  USEL UR46, URZ, 0x1, UP0 ;  /* 0x000000013f2e7887 */ /* 0x000fc80008000000 */
[----:B------:R-:W-:-:S04]  /*8f50*/  ULOP3.LUT UR46, UR51, UR46, URZ, 0x3c, !UPT ;  /* 0x0000002e332e7292 */ /* 0x000fc8000f8e3c3f */
[----:B------:R-:W-:Y:S08]  /*8f60*/  @P3 BRA `(.L_x_4815) ;  /* 0x0000000000383947 */ /* 0x000ff00003800000 */
[----:B------:R-:W-:Y:S05]  /*8f70*/  @!P0 BRA `(.L_x_4816) ;  /* 0x0000000000048947 */ /* 0x000fea0003800000 */
[----:B------:R-:W-:Y:S01]  /*8f80*/  BPT.TRAP 0x1 ;  /* 0x000000040000795c */ /* 0x000fe20000300000 */
.L_x_4816:
        /* <DEDUP_REMOVED lines=9> */
.L_x_4817:
[----:B-1----:R-:W-:Y:S05]  /*9020*/  @P2 BRA `(.L_x_4815) ;  /* 0x0000000000082947 */ /* 0x002fea0003800000 */
[----:B------:R-:W1:Y:S02]  /*9030*/  SYNCS.PHASECHK.TRANS64.TRYWAIT P2, [UR6+0x33430], R0 ;  /* 0x03343000ff0075a7 */ /* 0x000e640008040146 */
[----:B-1----:R-:W-:Y:S05]  /*9040*/  @!P2 BRA `(.L_x_4818) ;  /* 0x000000c80034a947 */ /* 0x002fea0003800000 */
.L_x_4815:
        /* <DEDUP_REMOVED lines=189> */
.L_x_4820:
[----:B------:R-:W-:Y:S01]  /*9c20*/  ULEA UR6, UR50, UR41, 0x3 ;  /* 0x0000002932067291 */ /* 0x000fe2000f8e183f */
[----:B------:R-:W-:-:S05]  /*9c30*/  IMAD.U32 R0, RZ, RZ, UR51 ;  /* 0x00000033ff007e24 */ /* 0x000fca000f8e00ff */
[----:B------:R-:W-:-:S04]  /*9c40*/  SHF.L.U32 R0, R0, 0x1f, RZ ;  /* 0x0000001f00007819 */ /* 0x000fc800000006ff */
[----:B------:R0:W1:Y:S01]  /*9c50*/  SYNCS.PHASECHK.TRANS64.TRYWAIT P2, [UR6+0x33450], R0 ;  /* 0x03345000ff0075a7 */ /* 0x0000620008040146 */
[----:B------:R-:W-:Y:S05]  /*9c60*/  @!P0 BRA `(.L_x_4821) ;  /* 0x0000000000048947 */ /* 0x000fea0003800000 */
[----:B------:R-:W-:Y:S01]  /*9c70*/  BPT.TRAP 0x1 ;  /* 0x000000040000795c */ /* 0x000fe20000300000 */
.L_x_4821:
[----:B-1----:R-:W-:Y:S05]  /*9c80*/  @P2 BRA `(.L_x_4819) ;  /* 0x0000000000082947 */ /* 0x002fea0003800000 */
[----:B------:R-:W1:Y:S02]  /*9c90*/  SYNCS.PHASECHK.TRANS64.TRYWAIT P2, [UR6+0x33450], R0 ;  /* 0x03345000ff0075a7 */ /* 0x000e640008040146 */
[----:B-1----:R-:W-:Y:S05]  /*9ca0*/  @!P2 BRA `(.L_x_4822) ;  /* 0x000000bc0034a947 */ /* 0x002fea0003800000 */
.L_x_4819:
[----:B------:R-:W-:Y:S01]  /*9cb0*/  UIADD3 UR6, UR41, 0x200, URZ ;  /* 0x0000020029067890 */ /* 0x000fe2000fffe03f */
[----:B------:R-:W-:Y:S01]  /*9cc0*/  WARPGROUP.ARRIVE ;  /* 0x00000000000079c5 */ /* 0x000fe20000000000 */
[----:B------:R-:W-:Y:S01]  /*9cd0*/  UMOV UR7, 0xc0000010 ;  /* 0xc000001000077882 */ /* 0x000fe20000000000 */
[----:B01----:R-:W-:Y:S01]  /*9ce0*/  FMNMX.FTZ R0, R184, R5, !PT ;  /* 0x00000005b8007209 */ /* 0x003fe20007810000 */
[----:B------:R-:W-:Y:S01]  /*9cf0*/  USHF.R.U32.HI UR6, URZ, 0x4, UR6 ;  /* 0x000000043f067899 */ /* 0x000fe20008011606 */
[----:B------:R-:W-:Y:S01]  /*9d00*/  FMNMX.FTZ R4, R186, R7, !PT ;  /* 0x00000007ba047209 */ /* 0x000fe20007810000 */
        /* <DEDUP_REMOVED lines=8> */
[----:B------:R-:W-:Y:S01]  /*9d90*/  UIMAD UR10, UR50, 0x780, UR6 ;  /* 0x00000780320a78a4 */ /* 0x000fe2000f8e0206 */
[----:B------:R-:W-:Y:S02]  /*9da0*/  FMNMX.FTZ R11, R191, R4, !PT ;  /* 0x00000004bf0b7209 */ /* 0x000fe40007810000 */
[----:B------:R-:W-:Y:S02]  /*9db0*/  FMNMX.FTZ R0, R192, R9, !PT ;  /* 0x00000009c0007209 */ /* 0x000fe40007810000 */
[----:B------:R-:W-:Y:S02]  /*9dc0*/  FMNMX.FTZ R4, R194, R11, !PT ;  /* 0x0000000bc2047209 */ /* 0x000fe40007810000 */
[----:B------:R-:W-:Y:S01]  /*9dd0*/  UMOV UR6, UR10 ;  /* 0x0000000a00067c82 */ /* 0x000fe20008000000 */
[----:B------:R-:W-:Y:S01]  /*9de0*/  FMNMX.FTZ R9, R193, R0, !PT ;  /* 0x00000000c1097209 */ /* 0x000fe20007810000 */
[----:B------:R-:W-:Y:S01]  /*9df0*/  QGMMA.64x192x32.F32.E4M3.E4M3 R24, R216, gdesc[UR4], R24, gsb0 ;  /* 0x02e00004d8187df3 */ /* 0x000fe20008000818 */
        /* <DEDUP_REMOVED lines=86> */
[--C-:B------:R-:W-:Y:S01]  /*a360*/  FFMA.FTZ R169, R173, UR38, -R7.reuse ;  /* 0x00000026ada97c23 */ /* 0x100fe20008010807 */
[----:B------:R-:W-:-:S01]  /*a370*/  FFMA.FTZ R173, R177, UR38, -R7 ;  /* 0x00000026b1ad7c23 */ /* 0x000fc20008010807 */
[--C-:B------:R-:W-:Y:S01]  /*a380*/  FFMA.FTZ R20, R168, UR38, -R7.reuse ;  /* 0x00000026a8147c23 */ /* 0x100fe20008010807 */
[----:B------:R-:W-:-:S01]  /*a390*/  FFMA.FTZ R177, R181, UR38, -R7 ;  /* 0x00000026b5b17c23 */ /* 0x000fc20008010807 */
        /* <DEDUP_REMOVED lines=42> */
[----:B------:R-:W-:Y:S01]  /*a640*/  IADD3 R192, -R23, 0xb, RZ ;  /* 0x0000000b17c07810 */ /* 0x000fe20007ffe1ff */
        /* <DEDUP_REMOVED lines=42> */
[----:B------:R-:W-:-:S04]  /*a8f0*/  FFMA.FTZ R134, R134, UR38, -R133 ;  /* 0x0000002686867c23 */ /* 0x000fc80008010885 */
        /* <DEDUP_REMOVED lines=133> */
[----:B-1----:R-:W-:-:S01]  /*b150*/  FADD.FTZ R190, R150, R193 ;  /* 0x000000c196be7221 */ /* 0x002fc20000010000 */
[----:B------:R-:W-:-:S06]  /*b160*/  IMAD.U32 R193, RZ, RZ, UR56 ;  /* 0x00000038ffc17e24 */ /* 0x000fcc000f8e00ff */
        /* <DEDUP_REMOVED lines=45> */
.L_x_4823:
        /* <DEDUP_REMOVED lines=148> */
.L_x_4814:
[----:B------:R-:W-:Y:S06]  /*bd80*/  BAR.ARV 0x8, 0x120 ;  /* 0x0204800000007b1d */ /* 0x000fec0000002000 */
[----:B------:R-:W-:Y:S05]  /*bd90*/  @!P0 BRA `(.L_x_4825) ;  /* 0x0000000000048947 */ /* 0x000fea0003800000 */
[----:B------:R-:W-:Y:S01]  /*bda0*/  BPT.TRAP 0x1 ;  /* 0x000000040000795c */ /* 0x000fe20000300000 */
.L_x_4825:
[----:B------:R-:W-:Y:S01]  /*bdb0*/  ULEA UR9, UR56, UR41, 0x3 ;  /* 0x0000002938097291 */ /* 0x000fe2000f8e183f */
[----:B------:R-:W-:-:S05]  /*bdc0*/  IMAD.U32 R5, RZ, RZ, UR46 ;  /* 0x0000002eff057e24 */ /* 0x000fca000f8e00ff */
[----:B------:R-:W-:-:S04]  /*bdd0*/  SHF.L.U32 R5, R5, 0x1f, RZ ;  /* 0x0000001f05057819 */ /* 0x000fc800000006ff */
[----:B------:R0:W1:Y:S01]  /*bde0*/  SYNCS.PHASECHK.TRANS64.TRYWAIT P1, [UR9+0x33450], R5 ;  /* 0x03345005ff0075a7 */ /* 0x0000620008020149 */
[----:B------:R-:W-:Y:S05]  /*bdf0*/  @!P0 BRA `(.L_x_4826) ;  /* 0x0000000000048947 */ /* 0x000fea0003800000 */
[----:B------:R-:W-:Y:S01]  /*be00*/  BPT.TRAP 0x1 ;  /* 0x000000040000795c */ /* 0x000fe20000300000 */
.L_x_4826:
[----:B-1----:R-:W-:Y:S05]  /*be10*/  @P1 BRA `(.L_x_4827) ;  /* 0x0000000000081947 */ /* 0x002fea0003800000 */
[----:B------:R-:W1:Y:S02]  /*be20*/  SYNCS.PHASECHK.TRANS64.TRYWAIT P1, [UR9+0x33450], R5 ;  /* 0x03345005ff0075a7 */ /* 0x000e640008020149 */
[----:B-1----:R-:W-:Y:S05]  /*be30*/  @!P1 BRA `(.L_x_4828) ;  /* 0x0000009800e89947 */ /* 0x002fea0003800000 */
.L_x_4827:
        /* <DEDUP_REMOVED lines=10> */
[----:B------:R-:W-:Y:S01]  /*bee0*/  UIMAD UR8, UR56, 0x780, UR8 ;  /* 0x00000780380878a4 */ /* 0x000fe2000f8e0208 */
[----:B------:R-:W-:-:S04]  /*bef0*/  PLOP3.LUT P1, PT, PT, PT, UP0, 0x80, 0x0 ;  /* 0x000000000000781c */ /* 0x000fc80003f2f008 */
[----:B------:R-:W-:Y:S02]  /*bf00*/  @UP0 ULDC.64 UR12, c[0x0][0x9c8] ;  /* 0x00027200000c0ab9 */ /* 0x000fe40000000a00 */
[----:B------:R-:W-:Y:S01]  /*bf10*/  UMOV UR6, UR8 ;  /* 0x0000000800067c82 */ /* 0x000fe20008000000 */
[----:B------:R-:W-:-:S09]  /*bf20*/  @UP0 UIMAD.WIDE.U32 UR4, UR36, UR12, URZ ;  /* 0x0000000c240402a5 */ /* 0x000fd2000f8e003f */
        /* <DEDUP_REMOVED lines=72> */
.L_x_4829:
        /* <DEDUP_REMOVED lines=106> */
.L_x_4796:
        /* <DEDUP_REMOVED lines=23> */
[----:B------:R-:W-:Y:S01]  /*cbc0*/  UISETP.NE.U32.AND UP1, UPT, UR6, URZ, UPT ;  /* 0x0000003f0600728c */ /* 0x000fe2000bf25070 */
[----:B------:R-:W-:Y:S01]  /*cbd0*/  F2FP.BF16.F32.PACK_AB R25, R25, R28 ;  /* 0x0000001c1919723e */ /* 0x000fe200000010ff */
[----:B------:R-:W-:Y:S01]  /*cbe0*/  ULDC.64 UR4, c[0x0][0xbd8] ;  /* 0x0002f60000047ab9 */ /* 0x000fe20000000a00 */
[----:B------:R-:W-:Y:S01]  /*cbf0*/  F2FP.BF16.F32.PACK_AB R20, R15, R20 ;  /* 0x000000140f14723e */ /* 0x000fe200000010ff */
[----:B------:R-:W-:Y:S01]  /*cc00*/  UISETP.NE.AND.EX UP1, UPT, UR7, URZ, UPT, UP1 ;  /* 0x0000003f0700728c */ /* 0x000fe2000bf25310 */
[----:B------:R-:W-:Y:S01]  /*cc10*/  F2FP.BF16.F32.PACK_AB R76, R76, R77 ;  /* 0x0000004d4c4c723e */ /* 0x000fe200000010ff */
[----:B------:R-:W-:Y:S01]  /*cc20*/  UISETP.NE.U32.AND UP0, UPT, UR4, URZ, UPT ;  /* 0x0000003f0400728c */ /* 0x000fe2000bf05070 */
[----:B------:R-:W-:Y:S01]  /*cc30*/  F2FP.BF16.F32.PACK_AB R73, R72, R73 ;  /* 0x000000494849723e */ /* 0x000fe200000010ff */
[----:B------:R-:W-:Y:S01]  /*cc40*/  ULEA UR4, UP2, UR36, UR4, 0x2 ;  /* 0x0000000424047291 */ /* 0x000fe2000f84103f */
[----:B0-----:R-:W-:Y:S01]  /*cc50*/  LOP3.LUT P0, R7, R67, 0x3, RZ, 0xc0, !PT ;  /* 0x0000000343077812 */ /* 0x001fe2000780c0ff */
[----:B------:R-:W-:Y:S01]  /*cc60*/  UISETP.NE.AND.EX UP0, UPT, UR5, URZ, UPT, UP0 ;  /* 0x0000003f0500728c */ /* 0x000fe2000bf05300 */
[----:B------:R-:W-:Y:S01]  /*cc70*/  F2FP.BF16.F32.PACK_AB R68, R68, R121 ;  /* 0x000000794444723e */ /* 0x000fe200000010ff */
[----:B------:R-:W-:Y:S01]  /*cc80*/  ULEA.HI.X UR6, UR36, UR5, UR37, 0x2, UP2 ;  /* 0x0000000524067291 */ /* 0x000fe200090f1425 */
[----:B------:R-:W-:-:S02]  /*cc90*/  ISETP.EQ.OR P0, PT, R7, 0x3, !P0 ;  /* 0x000000030700780c */ /* 0x000fc40004702670 */
[----:B------:R-:W0:Y:S01]  /*cca0*/  S2R R7, SR_SWINHI ;  /* 0x0000000000077919 */ /* 0x000e220000002f00 */
[----:B------:R-:W-:Y:S02]  /*ccb0*/  F2FP.BF16.F32.PACK_AB R65, R65, R120 ;  /* 0x000000784141723e */ /* 0x000fe400000010ff */
[----:B------:R-:W-:Y:S02]  /*ccc0*/  F2FP.BF16.F32.PACK_AB R41, R41, R44 ;  /* 0x0000002c2929723e */ /* 0x000fe400000010ff */
[----:B------:R-:W-:Y:S02]  /*ccd0*/  F2FP.BF16.F32.PACK_AB R66, R66, R69 ;  /* 0x000000454242723e */ /* 0x000fe400000010ff */
[----:B------:R-:W-:Y:S02]  /*cce0*/  F2FP.BF16.F32.PACK_AB R59, R58, R59 ;  /* 0x0000003b3a3b723e */ /* 0x000fe400000010ff */
[----:B------:R-:W-:Y:S02]  /*ccf0*/  F2FP.BF16.F32.PACK_AB R24, R21, R24 ;  /* 0x000000181518723e */ /* 0x000fe400000010ff */
[----:B------:R-:W-:-:S02]  /*cd00*/  SEL R67, R25, R20, P0 ;  /* 0x0000001419437207 */ /* 0x000fc40000000000 */
[----:B------:R-:W-:Y:S02]  /*cd10*/  SEL R44, R20, R25, P0 ;  /* 0x00000019142c7207 */ /* 0x000fe40000000000 */
[----:B------:R-:W-:Y:S02]  /*cd20*/  SEL R79, R84, R81, P0 ;  /* 0x00000051544f7207 */ /* 0x000fe40000000000 */
[----:B------:R-:W-:Y:S02]  /*cd30*/  F2FP.BF16.F32.PACK_AB R92, R92, R93 ;  /* 0x0000005d5c5c723e */ /* 0x000fe400000010ff */
[----:B------:R-:W-:Y:S02]  /*cd40*/  F2FP.BF16.F32.PACK_AB R89, R88, R89 ;  /* 0x000000595859723e */ /* 0x000fe400000010ff */
[----:B------:R-:W-:Y:S02]  /*cd50*/  F2FP.BF16.F32.PACK_AB R57, R57, R64 ;  /* 0x000000403939723e */ /* 0x000fe400000010ff */
[----:B------:R-:W-:-:S02]  /*cd60*/  F2FP.BF16.F32.PACK_AB R56, R53, R56 ;  /* 0x000000383538723e */ /* 0x000fc400000010ff */
[----:B------:R-:W-:Y:S02]  /*cd70*/  SEL R84, R81, R84, P0 ;  /* 0x0000005451547207 */ /* 0x000fe40000000000 */
[----:B------:R-:W-:Y:S02]  /*cd80*/  F2FP.BF16.F32.PACK_AB R54, R54, R55 ;  /* 0x000000373636723e */ /* 0x000fe400000010ff */
[----:B------:R-:W-:Y:S02]  /*cd90*/  F2FP.BF16.F32.PACK_AB R51, R50, R51 ;  /* 0x000000333233723e */ /* 0x000fe400000010ff */
[----:B------:R-:W-:Y:S02]  /*cda0*/  F2FP.BF16.F32.PACK_AB R13, R13, R14 ;  /* 0x0000000e0d0d723e */ /* 0x000fe400000010ff */
[----:B------:R-:W-:Y:S02]  /*cdb0*/  MOV R4, R0 ;  /* 0x0000000000047202 */ /* 0x000fe40000000f00 */
[----:B0-----:R-:W-:-:S02]  /*cdc0*/  MOV R5, R7 ;  /* 0x0000000700057202 */ /* 0x001fc40000000f00 */
[----:B------:R-:W-:Y:S02]  /*cdd0*/  SEL R81, R76, R73, P0 ;  /* 0x000000494c517207 */ /* 0x000fe40000000000 */
[----:B------:R-:W-:Y:S01]  /*cde0*/  F2FP.BF16.F32.PACK_AB R49, R49, R52 ;  /* 0x000000343131723e */ /* 0x000fe200000010ff */
[----:B------:R-:W-:Y:S01]  /*cdf0*/  IMAD.WIDE R20, R222, 0x2, R4 ;  /* 0x00000002de147825 */ /* 0x000fe200078e0204 */
[----:B------:R-:W-:Y:S02]  /*ce00*/  F2FP.BF16.F32.PACK_AB R48, R45, R48 ;  /* 0x000000302d30723e */ /* 0x000fe400000010ff */
[----:B------:R-:W-:Y:S02]  /*ce10*/  SEL R61, R68, R65, P0 ;  /* 0x00000041443d7207 */ /* 0x000fe40000000000 */
[----:B------:R-:W-:Y:S02]  /*ce20*/  SEL R76, R73, R76, P0 ;  /* 0x0000004c494c7207 */ /* 0x000fe40000000000 */
[----:B------:R-:W-:-:S02]  /*ce30*/  F2FP.BF16.F32.PACK_AB R46, R46, R47 ;  /* 0x0000002f2e2e723e */ /* 0x000fc400000010ff */
[----:B------:R-:W-:Y:S02]  /*ce40*/  F2FP.BF16.F32.PACK_AB R43, R42, R43 ;  /* 0x0000002b2a2b723e */ /* 0x000fe400000010ff */
[----:B------:R-:W-:Y:S02]  /*ce50*/  SEL R68, R65, R68, P0 ;  /* 0x0000004441447207 */ /* 0x000fe40000000000 */
[----:B------:R-:W-:Y:S02]  /*ce60*/  SEL R73, R66, R59, P0 ;  /* 0x0000003b42497207 */ /* 0x000fe40000000000 */
[----:B------:R-:W-:Y:S02]  /*ce70*/  F2FP.BF16.F32.PACK_AB R40, R37, R40 ;  /* 0x000000282528723e */ /* 0x000fe400000010ff */
[----:B------:R-:W-:Y:S02]  /*ce80*/  SEL R65, R57, R56, P0 ;  /* 0x0000003839417207 */ /* 0x000fe40000000000 */
[----:B------:R-:W-:-:S02]  /*ce90*/  SEL R77, R92, R89, P0 ;  /* 0x000000595c4d7207 */ /* 0x000fc40000000000 */
[----:B------:R-:W-:Y:S02]  /*cea0*/  SEL R66, R59, R66, P0 ;  /* 0x000000423b427207 */ /* 0x000fe40000000000 */
[----:B------:R-:W-:Y:S02]  /*ceb0*/  F2FP.BF16.F32.PACK_AB R38, R38, R39 ;  /* 0x000000272626723e */ /* 0x000fe400000010ff */
[----:B------:R-:W-:Y:S02]  /*cec0*/  F2FP.BF16.F32.PACK_AB R35, R34, R35 ;  /* 0x000000232223723e */ /* 0x000fe400000010ff */
[----:B------:R-:W-:Y:S02]  /*ced0*/  F2FP.BF16.F32.PACK_AB R11, R11, R12 ;  /* 0x0000000c0b0b723e */ /* 0x000fe400000010ff */
[----:B------:R-:W-:Y:S02]  /*cee0*/  SEL R56, R56, R57, P0 ;  /* 0x0000003938387207 */ /* 0x000fe40000000000 */
[----:B------:R-:W-:-:S02]  /*cef0*/  SEL R92, R89, R92, P0 ;  /* 0x0000005c595c7207 */ /* 0x000fc40000000000 */
[----:B------:R-:W-:Y:S02]  /*cf00*/  SEL R59, R54, R51, P0 ;  /* 0x00000033363b7207 */ /* 0x000fe40000000000 */
[----:B------:R-:W-:Y:S02]  /*cf10*/  SEL R85, R24, R13, P0 ;  /* 0x0000000d18557207 */ /* 0x000fe40000000000 */
[----:B------:R-:W-:Y:S02]  /*cf20*/  SEL R60, R13, R24, P0 ;  /* 0x000000180d3c7207 */ /* 0x000fe40000000000 */
[----:B------:R-:W-:Y:S02]  /*cf30*/  SEL R87, R9, R10, P0 ;  /* 0x0000000a09577207 */ /* 0x000fe40000000000 */
[----:B------:R-:W-:Y:S02]  /*cf40*/  SEL R62, R10, R9, P0 ;  /* 0x000000090a3e7207 */ /* 0x000fe40000000000 */
[----:B------:R-:W-:-:S02]  /*cf50*/  LOP3.LUT R7, R20, 0x380, RZ, 0xc0, !PT ;  /* 0x0000038014077812 */ /* 0x000fc400078ec0ff */
[----:B------:R-:W-:Y:S02]  /*cf60*/  F2FP.BF16.F32.PACK_AB R100, R100, R101 ;  /* 0x000000656464723e */ /* 0x000fe400000010ff */
[----:B------:R-:W-:Y:S02]  /*cf70*/  F2FP.BF16.F32.PACK_AB R97, R96, R97 ;  /* 0x000000616061723e */ /* 0x000fe400000010ff */
[----:B------:R-:W-:Y:S02]  /*cf80*/  F2FP.BF16.F32.PACK_AB R33, R33, R36 ;  /* 0x000000242121723e */ /* 0x000fe400000010ff */
[----:B------:R-:W-:Y:S02]  /*cf90*/  F2FP.BF16.F32.PACK_AB R32, R29, R32 ;  /* 0x000000201d20723e */ /* 0x000fe400000010ff */
[----:B------:R-:W-:Y:S02]  /*cfa0*/  SEL R57, R49, R48, P0 ;  /* 0x0000003031397207 */ /* 0x000fe40000000000 */
[----:B------:R-:W-:-:S02]  /*cfb0*/  SEL R54, R51, R54, P0 ;  /* 0x0000003633367207 */ /* 0x000fc40000000000 */
[C---:B------:R-:W-:Y:S02]  /*cfc0*/  IADD3 R10, P4, R20.reuse, 0x20, RZ ;  /* 0x00000020140a7810 */ /* 0x040fe40007f9e0ff */
[C---:B------:R-:W-:Y:S02]  /*cfd0*/  IADD3 R89, P5, R20.reuse, 0x40, RZ ;  /* 0x0000004014597810 */ /* 0x040fe40007fbe0ff */
[C---:B------:R-:W-:Y:S01]  /*cfe0*/  IADD3 R91, P6, R20.reuse, 0x60, RZ ;  /* 0x00000060145b7810 */ /* 0x040fe20007fde0ff */
[----:B------:R-:W-:Y:S01]  /*cff0*/  IMAD.X R37, RZ, RZ, R21, P4 ;  /* 0x000000ffff257224 */ /* 0x000fe200020e0615 */
[C---:B------:R-:W-:Y:S02]  /*d000*/  IADD3 R24, P1, R20.reuse, 0x4000, RZ ;  /* 0x0000400014187810 */ /* 0x040fe40007f3e0ff */
[----:B------:R-:W-:Y:S02]  /*d010*/  IADD3 R93, P2, R20, 0x4020, RZ ;  /* 0x00004020145d7810 */ /* 0x000fe40007f5e0ff */
[----:B------:R-:W-:-:S02]  /*d020*/  SEL R48, R48, R49, P0 ;  /* 0x0000003130307207 */ /* 0x000fc40000000000 */
[----:B------:R-:W-:Y:S01]  /*d030*/  SEL R51, R46, R43, P0 ;  /* 0x0000002b2e337207 */ /* 0x000fe20000000000 */
[----:B------:R-:W-:Y:S01]  /*d040*/  IMAD.X R29, RZ, RZ, R21, P2 ;  /* 0x000000ffff1d7224 */ /* 0x000fe200010e0615 */
[----:B------:R-:W-:Y:S02]  /*d050*/  SEL R49, R41, R40, P0 ;  /* 0x0000002829317207 */ /* 0x000fe40000000000 */
[----:B------:R-:W-:Y:S02]  /*d060*/  SEL R46, R43, R46, P0 ;  /* 0x0000002e2b2e7207 */ /* 0x000fe40000000000 */
[----:B------:R-:W-:Y:S02]  /*d070*/  SEL R40, R40, R41, P0 ;  /* 0x0000002928287207 */ /* 0x000fe40000000000 */
[----:B------:R-:W-:Y:S02]  /*d080*/  SEL R69, R11, R8, P0 ;  /* 0x000000080b457207 */ /* 0x000fe40000000000 */
[----:B------:R-:W-:-:S02]  /*d090*/  SEL R50, R8, R11, P0 ;  /* 0x0000000b08327207 */ /* 0x000fc40000000000 */
[----:B------:R-:W-:Y:S02]  /*d0a0*/  SEL R43, R38, R35, P0 ;  /* 0x00000023262b7207 */ /* 0x000fe40000000000 */
[----:B------:R-:W-:Y:S02]  /*d0b0*/  SHF.R.U64 R7, R7, 0x3, RZ ;  /* 0x0000000307077819 */ /* 0x000fe400000012ff */
[----:B------:R-:W-:Y:S01]  /*d0c0*/  F2FP.BF16.F32.PACK_AB R30, R30, R31 ;  /* 0x0000001f1e1e723e */ /* 0x000fe200000010ff */
[--C-:B------:R-:W-:Y:S01]  /*d0d0*/  IMAD.X R31, RZ, RZ, R21.reuse, P1 ;  /* 0x000000ffff1f7224 */ /* 0x100fe200008e0615 */
[----:B------:R-:W-:Y:S02]  /*d0e0*/  SEL R41, R33, R32, P0 ;  /* 0x0000002021297207 */ /* 0x000fe40000000000 */
[----:B------:R-:W-:Y:S01]  /*d0f0*/  SEL R42, R32, R33, P0 ;  /* 0x00000021202a7207 */ /* 0x000fe20000000000 */
[----:B------:R-:W-:Y:S01]  /*d100*/  IMAD.X R33, RZ, RZ, R21, P6 ;  /* 0x000000ffff217224 */ /* 0x000fe200030e0615 */
[----:B------:R-:W-:-:S02]  /*d110*/  SEL R75, R100, R97, P0 ;  /* 0x00000061644b7207 */ /* 0x000fc40000000000 */
[----:B------:R-:W-:Y:S01]  /*d120*/  SEL R38, R35, R38, P0 ;  /* 0x0000002623267207 */ /* 0x000fe20000000000 */
[----:B------:R-:W-:Y:S01]  /*d130*/  IMAD.X R35, RZ, RZ, R21, P5 ;  /* 0x000000ffff237224 */ /* 0x000fe200028e0615 */
[----:B------:R-:W-:Y:S02]  /*d140*/  LOP3.LUT R8, R10, 0x380, RZ, 0xc0, !PT ;  /* 0x000003800a087812 */ /* 0x000fe400078ec0ff */
[----:B------:R-:W-:Y:S02]  /*d150*/  SEL R100, R97, R100, P0 ;  /* 0x0000006461647207 */ /* 0x000fe40000000000 */
[C---:B------:R-:W-:Y:S02]  /*d160*/  IADD3 R95, P3, R20.reuse, 0x4040, RZ ;  /* 0x00004040145f7810 */ /* 0x040fe40007f7e0ff */
[C---:B------:R-:W-:Y:S02]  /*d170*/  IADD3 R97, P4, R20.reuse, 0x4060, RZ ;  /* 0x0000406014617810 */ /* 0x040fe40007f9e0ff */
[----:B------:R-:W-:-:S02]  /*d180*/  IADD3 R52, P5, R20, 0x8000, RZ ;  /* 0x0000800014347810 */ /* 0x000fc40007fbe0ff */
        /* <DEDUP_REMOVED lines=10> */
[----:B------:R-:W-:-:S02]  /*d230*/  F2FP.BF16.F32.PACK_AB R27, R26, R27 ;  /* 0x0000001b1a1b723e */ /* 0x000fc400000010ff */
[----:B------:R-:W-:Y:S02]  /*d240*/  LOP3.LUT R36, R7, R10, RZ, 0x3c, !PT ;  /* 0x0000000a07247212 */ /* 0x000fe400078e3cff */
[----:B------:R-:W-:Y:S02]  /*d250*/  LOP3.LUT R7, R24, 0x380, RZ, 0xc0, !PT ;  /* 0x0000038018077812 */ /* 0x000fe400078ec0ff */
[----:B------:R-:W-:Y:S02]  /*d260*/  SEL R83, R30, R27, P0 ;  /* 0x0000001b1e537207 */ /* 0x000fe40000000000 */
[----:B------:R-:W-:Y:S02]  /*d270*/  SHF.R.U64 R7, R7, 0x3, RZ ;  /* 0x0000000307077819 */ /* 0x000fe400000012ff */
[----:B------:R-:W-:Y:S01]  /*d280*/  SEL R58, R27, R30, P0 ;  /* 0x0000001e1b3a7207 */ /* 0x000fe20000000000 */
[----:B------:R-:W-:Y:S01]  /*d290*/  IMAD.X R27, RZ, RZ, R21, P3 ;  /* 0x000000ffff1b7224 */ /* 0x000fe200018e0615 */
[----:B------:R-:W-:-:S02]  /*d2a0*/  LOP3.LUT R30, R7, R24, RZ, 0x3c, !PT ;  /* 0x00000018071e7212 */ /* 0x000fc400078e3cff */
[----:B------:R-:W-:Y:S02]  /*d2b0*/  LOP3.LUT R7, R52, 0x380, RZ, 0xc0, !PT ;  /* 0x0000038034077812 */ /* 0x000fe400078ec0ff */
[----:B------:R-:W-:Y:S02]  /*d2c0*/  LOP3.LUT R12, R89, 0x380, RZ, 0xc0, !PT ;  /* 0x00000380590c7812 */ /* 0x000fe400078ec0ff */
[----:B------:R-:W-:Y:S02]  /*d2d0*/  F2FP.BF16.F32.PACK_AB R108, R108, R109 ;  /* 0x0000006d6c6c723e */ /* 0x000fe400000010ff */
[----:B------:R-:W-:Y:S02]  /*d2e0*/  F2FP.BF16.F32.PACK_AB R105, R104, R105 ;  /* 0x000000696869723e */ /* 0x000fe400000010ff */
[----:B------:R-:W-:Y:S02]  /*d2f0*/  LOP3.LUT R14, R91, 0x380, RZ, 0xc0, !PT ;  /* 0x000003805b0e7812 */ /* 0x000fe400078ec0ff */
[----:B------:R-:W-:-:S02]  /*d300*/  SHF.R.U64 R7, R7, 0x3, RZ ;  /* 0x0000000307077819 */ /* 0x000fc400000012ff */
[----:B------:R-:W-:Y:S02]  /*d310*/  SHF.R.U64 R8, R12, 0x3, RZ ;  /* 0x000000030c087819 */ /* 0x000fe400000012ff */
[----:B------:R-:W-:Y:S02]  /*d320*/  SEL R71, R108, R105, P0 ;  /* 0x000000696c477207 */ /* 0x000fe40000000000 */
[----:B------:R-:W-:Y:S02]  /*d330*/  SHF.R.U64 R12, R14, 0x3, RZ ;  /* 0x000000030e0c7819 */ /* 0x000fe400000012ff */
[----:B------:R-:W-:Y:S02]  /*d340*/  SEL R108, R105, R108, P0 ;  /* 0x0000006c696c7207 */ /* 0x000fe40000000000 */
[----:B------:R-:W-:Y:S02]  /*d350*/  LOP3.LUT R14, R7, R52, RZ, 0x3c, !PT ;  /* 0x00000034070e7212 */ /* 0x000fe400078e3cff */
[----:B------:R-:W-:-:S02]  /*d360*/  LOP3.LUT R34, R8, R89, RZ, 0x3c, !PT ;  /* 0x0000005908227212 */ /* 0x000fc400078e3cff */
[----:B------:R-:W-:Y:S02]  /*d370*/  LOP3.LUT R8, R93, 0x380, RZ, 0xc0, !PT ;  /* 0x000003805d087812 */ /* 0x000fe400078ec0ff */
[----:B------:R-:W-:Y:S02]  /*d380*/  F2FP.BF16.F32.PACK_AB R140, R140, R141 ;  /* 0x0000008d8c8c723e */ /* 0x000fe400000010ff */
[----:B------:R-:W-:Y:S02]  /*d390*/  F2FP.BF16.F32.PACK_AB R139, R138, R139 ;  /* 0x0000008b8a8b723e */ /* 0x000fe400000010ff */
[----:B------:R-:W-:Y:S02]  /*d3a0*/  LOP3.LUT R10, R95, 0x380, RZ, 0xc0, !PT ;  /* 0x000003805f0a7812 */ /* 0x000fe400078ec0ff */
[----:B------:R-:W-:Y:S02]  /*d3b0*/  F2FP.BF16.F32.PACK_AB R136, R136, R137 ;  /* 0x000000898888723e */ /* 0x000fe400000010ff */
[----:B------:R-:W-:-:S02]  /*d3c0*/  F2FP.BF16.F32.PACK_AB R135, R134, R135 ;  /* 0x000000878687723e */ /* 0x000fc400000010ff */
[----:B------:R-:W-:Y:S02]  /*d3d0*/  SHF.R.U64 R8, R8, 0x3, RZ ;  /* 0x0000000308087819 */ /* 0x000fe400000012ff */
[----:B------:R-:W-:Y:S02]  /*d3e0*/  F2FP.BF16.F32.PACK_AB R132, R132, R133 ;  /* 0x000000858484723e */ /* 0x000fe400000010ff */
[----:B------:R-:W-:Y:S02]  /*d3f0*/  F2FP.BF16.F32.PACK_AB R131, R130, R131 ;  /* 0x000000838283723e */ /* 0x000fe400000010ff */
[----:B------:R-:W-:Y:S02]  /*d400*/  SEL R39, R140, R139, P0 ;  /* 0x0000008b8c277207 */ /* 0x000fe40000000000 */
[----:B------:R-:W-:Y:S02]  /*d410*/  SHF.R.U64 R10, R10, 0x3, RZ ;  /* 0x000000030a0a7819 */ /* 0x000fe400000012ff */
[----:B------:R-:W-:-:S02]  /*d420*/  F2FP.BF16.F32.PACK_AB R128, R128, R129 ;  /* 0x000000818080723e */ /* 0x000fc400000010ff */
[----:B------:R-:W-:Y:S02]  /*d430*/  F2FP.BF16.F32.PACK_AB R127, R126, R127 ;  /* 0x0000007f7e7f723e */ /* 0x000fe400000010ff */
[----:B------:R-:W-:Y:S02]  /*d440*/  SEL R140, R139, R140, P0 ;  /* 0x0000008c8b8c7207 */ /* 0x000fe40000000000 */
[----:B------:R-:W-:Y:S02]  /*d450*/  F2FP.BF16.F32.PACK_AB R124, R124, R125 ;  /* 0x0000007d7c7c723e */ /* 0x000fe400000010ff */
[----:B------:R-:W-:Y:S02]  /*d460*/  F2FP.BF16.F32.PACK_AB R123, R122, R123 ;  /* 0x0000007b7a7b723e */ /* 0x000fe400000010ff */
[----:B------:R-:W-:Y:S02]  /*d470*/  LOP3.LUT R32, R12, R91, RZ, 0x3c, !PT ;  /* 0x0000005b0c207212 */ /* 0x000fe400078e3cff */
[----:B------:R-:W-:-:S02]  /*d480*/  SEL R45, R136, R135, P0 ;  /* 0x00000087882d7207 */ /* 0x000fc40000000000 */
[----:B------:R-:W-:Y:S02]  /*d490*/  LOP3.LUT R12, R97, 0x380, RZ, 0xc0, !PT ;  /* 0x00000380610c7812 */ /* 0x000fe400078ec0ff */
[----:B------:R-:W-:Y:S02]  /*d4a0*/  LOP3.LUT R28, R8, R93, RZ, 0x3c, !PT ;  /* 0x0000005d081c7212 */ /* 0x000fe400078e3cff */
[----:B------:R-:W-:Y:S02]  /*d4b0*/  SEL R136, R135, R136, P0 ;  /* 0x0000008887887207 */ /* 0x000fe40000000000 */
[----:B------:R-:W-:Y:S02]  /*d4c0*/  SEL R47, R132, R131, P0 ;  /* 0x00000083842f7207 */ /* 0x000fe40000000000 */
[----:B------:R-:W-:Y:S02]  /*d4d0*/  LOP3.LUT R26, R10, R95, RZ, 0x3c, !PT ;  /* 0x0000005f0a1a7212 */ /* 0x000fe400078e3cff */
[----:B------:R-:W-:-:S02]  /*d4e0*/  LOP3.LUT R8, R99, 0x380, RZ, 0xc0, !PT ;  /* 0x0000038063087812 */ /* 0x000fc400078ec0ff */
[----:B------:R-:W-:Y:S02]  /*d4f0*/  SEL R132, R131, R132, P0 ;  /* 0x0000008483847207 */ /* 0x000fe40000000000 */
[----:B------:R-:W-:Y:S02]  /*d500*/  SEL R53, R128, R127, P0 ;  /* 0x0000007f80357207 */ /* 0x000fe40000000000 */
[----:B------:R-:W-:Y:S02]  /*d510*/  LOP3.LUT R10, R101, 0x380, RZ, 0xc0, !PT ;  /* 0x00000380650a7812 */ /* 0x000fe400078ec0ff */
[----:B------:R-:W-:Y:S02]  /*d520*/  LOP3.LUT R64, R103, 0x380, RZ, 0xc0, !PT ;  /* 0x0000038067407812 */ /* 0x000fe400078ec0ff */
[----:B------:R-:W-:Y:S02]  /*d530*/  SEL R128, R127, R128, P0 ;  /* 0x000000807f807207 */ /* 0x000fe40000000000 */
[----:B------:R-:W-:-:S02]  /*d540*/  SEL R55, R124, R123, P0 ;  /* 0x0000007b7c377207 */ /* 0x000fc40000000000 */
[----:B------:R-:W-:Y:S02]  /*d550*/  SEL R124, R123, R124, P0 ;  /* 0x0000007c7b7c7207 */ /* 0x000fe40000000000 */
[----:B------:R-:W-:Y:S02]  /*d560*/  SHF.R.U64 R12, R12, 0x3, RZ ;  /* 0x000000030c0c7819 */ /* 0x000fe400000012ff */
[----:B------:R-:W-:Y:S02]  /*d570*/  SHF.R.U64 R8, R8, 0x3, RZ ;  /* 0x0000000308087819 */ /* 0x000fe400000012ff */
[----:B------:R-:W-:Y:S02]  /*d580*/  SHF.R.U64 R10, R10, 0x3, RZ ;  /* 0x000000030a0a7819 */ /* 0x000fe400000012ff */
[----:B------:R-:W-:Y:S02]  /*d590*/  SHF.R.U64 R64, R64, 0x3, RZ ;  /* 0x0000000340407819 */ /* 0x000fe400000012ff */
[----:B------:R-:W-:-:S02]  /*d5a0*/  LOP3.LUT R24, R12, R97, RZ, 0x3c, !PT ;  /* 0x000000610c187212 */ /* 0x000fc400078e3cff */
[----:B------:R-:W-:Y:S02]  /*d5b0*/  LOP3.LUT R12, R8, R99, RZ, 0x3c, !PT ;  /* 0x00000063080c7212 */ /* 0x000fe400078e3cff */
[----:B------:R-:W-:Y:S02]  /*d5c0*/  LOP3.LUT R10, R10, R101, RZ, 0x3c, !PT ;  /* 0x000000650a0a7212 */ /* 0x000fe400078e3cff */
[----:B------:R-:W-:Y:S02]  /*d5d0*/  LOP3.LUT R8, R64, R103, RZ, 0x3c, !PT ;  /* 0x0000006740087212 */ /* 0x000fe400078e3cff */
[----:B------:R-:W-:Y:S02]  /*d5e0*/  MOV R91, R20 ;  /* 0x00000014005b7202 */ /* 0x000fe40000000f00 */
[----:B------:R-:W-:Y:S02]  /*d5f0*/  MOV R70, R10 ;  /* 0x0000000a00467202 */ /* 0x000fe40000000f00 */
[----:B------:R-:W-:-:S02]  /*d600*/  MOV R64, R8 ;  /* 0x0000000800407202 */ /* 0x000fc40000000f00 */
[----:B------:R-:W-:Y:S02]  /*d610*/  MOV R74, R14 ;  /* 0x0000000e004a7202 */ /* 0x000fe40000000f00 */
[----:B------:R-:W-:Y:S02]  /*d620*/  MOV R72, R12 ;  /* 0x0000000c00487202 */ /* 0x000fe40000000f00 */
[----:B------:R-:W-:Y:S02]  /*d630*/  MOV R90, R36 ;  /* 0x00000024005a7202 */ /* 0x000fe40000000f00 */
[----:B------:R-:W-:Y:S02]  /*d640*/  MOV R80, R26 ;  /* 0x0000001a00507202 */ /* 0x000fe40000000f00 */
[----:B--2---:R-:W-:Y:S01]  /*d650*/  LOP3.LUT R7, R6, 0x2, RZ, 0x3c, !PT ;  /* 0x0000000206077812 */ /* 0x004fe200078e3cff */
        /* <DEDUP_REMOVED lines=8> */
[----:B------:R-:W-:Y:S01]  /*d6e0*/  PLOP3.LUT P1, PT, PT, PT, UP0, 0x80, 0x0 ;  /* 0x000000000000781c */ /* 0x000fe20003f2f008 */
[----:B------:R-:W1:Y:S04]  /*d6f0*/  SHFL.IDX PT, R140, R140, R7, 0x1c1f ;  /* 0x001c1f078c8c7589 */ /* 0x000e6800000e0000 */
[----:B------:R-:W-:Y:S04]  /*d700*/  SHFL.IDX PT, R45, R45, R6, 0x1c1f ;  /* 0x001c1f062d2d7589 */ /* 0x000fe800000e0000 */
[----:B------:R-:W-:Y:S04]  /*d710*/  SHFL.IDX PT, R75, R75, R6, 0x1c1f ;  /* 0x001c1f064b4b7589 */ /* 0x000fe800000e0000 */
[----:B------:R-:W2:Y:S04]  /*d720*/  SHFL.IDX PT, R136, R136, R7, 0x1c1f ;  /* 0x001c1f0788887589 */ /* 0x000ea800000e0000 */
[----:B------:R-:W3:Y:S01]  /*d730*/  SHFL.IDX PT, R100, R100, R7, 0x1c1f ;  /* 0x001c1f0764647589 */ /* 0x000ee200000e0000 */
[----:B0-----:R-:W-:-:S02]  /*d740*/  SEL R9, R71, R108, P0 ;  /* 0x0000006c47097207 */ /* 0x001fc40000000000 */
[----:B------:R-:W-:Y:S01]  /*d750*/  SEL R11, R108, R71, P0 ;  /* 0x000000476c0b7207 */ /* 0x000fe20000000000 */
[----:B------:R-:W-:Y:S04]  /*d760*/  SHFL.IDX PT, R47, R47, R6, 0x1c1f ;  /* 0x001c1f062f2f7589 */ /* 0x000fe800000e0000 */
        /* <DEDUP_REMOVED lines=12> */
[----:B------:R-:W3:Y:S01]  /*d830*/  SHFL.IDX PT, R84, R84, R7, 0x1c1f ;  /* 0x001c1f0754547589 */ /* 0x000ee200000e0000 */
[----:B------:R-:W-:Y:S01]  /*d840*/  BAR.SYNC.DEFER_BLOCKING 0x1, 0x100 ;  /* 0x0044000000007b1d */ /* 0x000fe20000010000 */
[----:B0-----:R-:W-:-:S02]  /*d850*/  SEL R24, R47, R132, P0 ;  /* 0x000000842f187207 */ /* 0x001fc40000000000 */
[----:B------:R-:W-:Y:S02]  /*d860*/  SEL R26, R132, R47, P0 ;  /* 0x0000002f841a7207 */ /* 0x000fe40000000000 */
[----:B-1----:R-:W-:Y:S02]  /*d870*/  SEL R25, R77, R92, P0 ;  /* 0x0000005c4d197207 */ /* 0x002fe40000000000 */
[----:B------:R-:W-:Y:S01]  /*d880*/  SEL R27, R92, R77, P0 ;  /* 0x0000004d5c1b7207 */ /* 0x000fe20000000000 */
[----:B------:R-:W-:Y:S04]  /*d890*/  SHFL.IDX PT, R55, R55, R6, 0x1c1f ;  /* 0x001c1f0637377589 */ /* 0x000fe800000e0000 */
[----:B------:R-:W-:Y:S04]  /*d8a0*/  SHFL.IDX PT, R81, R81, R6, 0x1c1f ;  /* 0x001c1f0651517589 */ /* 0x000fe800000e0000 */
[----:B------:R-:W-:Y:S01]  /*d8b0*/  SHFL.IDX PT, R124, R124, R7, 0x1c1f ;  /* 0x001c1f077c7c7589 */ /* 0x000fe200000e0000 */
[----:B--2---:R-:W-:-:S02]  /*d8c0*/  SEL R28, R53, R128, P0 ;  /* 0x00000080351c7207 */ /* 0x004fc40000000000 */
[----:B------:R-:W-:Y:S01]  /*d8d0*/  SEL R30, R128, R53, P0 ;  /* 0x00000035801e7207 */ /* 0x000fe20000000000 */
[----:B------:R-:W-:Y:S01]  /*d8e0*/  SHFL.IDX PT, R76, R76, R7, 0x1c1f ;  /* 0x001c1f074c4c7589 */ /* 0x000fe200000e0000 */
[----:B---3--:R-:W-:Y:S02]  /*d8f0*/  SEL R29, R79, R84, P0 ;  /* 0x000000544f1d7207 */ /* 0x008fe40000000000 */
[----:B------:R-:W-:Y:S01]  /*d900*/  SEL R31, R84, R79, P0 ;  /* 0x0000004f541f7207 */ /* 0x000fe20000000000 */
[----:B------:R-:W-:Y:S04]  /*d910*/  SHFL.IDX PT, R61, R61, R6, 0x1c1f ;  /* 0x001c1f063d3d7589 */ /* 0x000fe800000e0000 */
[----:B------:R-:W-:Y:S04]  /*d920*/  SHFL.IDX PT, R73, R73, R6, 0x1c1f ;  /* 0x001c1f0649497589 */ /* 0x000fe800000e0000 */
[----:B------:R-:W0:Y:S04]  /*d930*/  SHFL.IDX PT, R68, R68, R7, 0x1c1f ;  /* 0x001c1f0744447589 */ /* 0x000e2800000e0000 */
[----:B------:R-:W1:Y:S04]  /*d940*/  SHFL.IDX PT, R66, R66, R7, 0x1c1f ;  /* 0x001c1f0742427589 */ /* 0x000e6800000e0000 */
[----:B------:R-:W-:Y:S04]  /*d950*/  SHFL.IDX PT, R65, R65, R6, 0x1c1f ;  /* 0x001c1f0641417589 */ /* 0x000fe800000e0000 */
        /* <DEDUP_REMOVED lines=10> */
[----:B------:R-:W-:Y:S04]  /*da00*/  SHFL.IDX PT, R67, R67, R6, 0x1c1f ;  /* 0x001c1f0643437589 */ /* 0x000fe800000e0000 */
[----:B------:R-:W-:Y:S01]  /*da10*/  SHFL.IDX PT, R69, R69, R6, 0x1c1f ;  /* 0x001c1f0645457589 */ /* 0x000fe200000e0000 */
[----:B--2---:R-:W-:-:S03]  /*da20*/  SEL R36, R65, R56, P0 ;  /* 0x0000003841247207 */ /* 0x004fc60000000000 */
[----:B------:R-:W-:Y:S01]  /*da30*/  SHFL.IDX PT, R51, R51, R6, 0x1c1f ;  /* 0x001c1f0633337589 */ /* 0x000fe200000e0000 */
[----:B---3--:R-:W-:Y:S02]  /*da40*/  SEL R37, R59, R54, P0 ;  /* 0x000000363b257207 */ /* 0x008fe40000000000 */
[----:B------:R-:W-:Y:S01]  /*da50*/  SEL R39, R54, R59, P0 ;  /* 0x0000003b36277207 */ /* 0x000fe20000000000 */
[----:B------:R-:W-:Y:S04]  /*da60*/  SHFL.IDX PT, R52, R43, R6, 0x1c1f ;  /* 0x001c1f062b347589 */ /* 0x000fe800000e0000 */
[----:B------:R-:W-:Y:S04]  /*da70*/  SHFL.IDX PT, R83, R83, R6, 0x1c1f ;  /* 0x001c1f0653537589 */ /* 0x000fe800000e0000 */
[----:B------:R-:W-:Y:S04]  /*da80*/  SHFL.IDX PT, R85, R85, R6, 0x1c1f ;  /* 0x001c1f0655557589 */ /* 0x000fe800000e0000 */
[----:B------:R-:W-:Y:S04]  /*da90*/  SHFL.IDX PT, R87, R87, R6, 0x1c1f ;  /* 0x001c1f0657577589 */ /* 0x000fe800000e0000 */
[----:B------:R-:W0:Y:S04]  /*daa0*/  SHFL.IDX PT, R48, R48, R7, 0x1c1f ;  /* 0x001c1f0730307589 */ /* 0x000e2800000e0000 */
[----:B------:R-:W1:Y:S04]  /*dab0*/  SHFL.IDX PT, R46, R46, R7, 0x1c1f ;  /* 0x001c1f072e2e7589 */ /* 0x000e6800000e0000 */
[----:B------:R-:W-:Y:S04]  /*dac0*/  SHFL.IDX PT, R6, R40, R7, 0x1c1f ;  /* 0x001c1f0728067589 */ /* 0x000fe800000e0000 */
[----:B------:R2:W-:Y:S04]  /*dad0*/  SHFL.IDX PT, R71, R38, R7, 0x1c1f ;  /* 0x001c1f0726477589 */ /* 0x0005e800000e0000 */
[----:B------:R3:W-:Y:S04]  /*dae0*/  SHFL.IDX PT, R21, R42, R7, 0x1c1f ;  /* 0x001c1f072a157589 */ /* 0x0007e800000e0000 */
[----:B------:R-:W-:Y:S01]  /*daf0*/  SHFL.IDX PT, R58, R58, R7, 0x1c1f ;  /* 0x001c1f073a3a7589 */ /* 0x000fe200000e0000 */
[----:B--2---:R-:W-:-:S03]  /*db00*/  SEL R38, R56, R65, P0 ;  /* 0x0000004138267207 */ /* 0x004fc60000000000 */
[----:B------:R-:W-:Y:S01]  /*db10*/  SHFL.IDX PT, R44, R44, R7, 0x1c1f ;  /* 0x001c1f072c2c7589 */ /* 0x000fe200000e0000 */
[----:B0-----:R-:W-:Y:S02]  /*db20*/  SEL R40, R57, R48, P0 ;  /* 0x0000003039287207 */ /* 0x001fe40000000000 */
[----:B---3--:R-:W-:Y:S01]  /*db30*/  SEL R42, R48, R57, P0 ;  /* 0x00000039302a7207 */ /* 0x008fe20000000000 */
[----:B------:R-:W0:Y:S01]  /*db40*/  SHFL.IDX PT, R50, R50, R7, 0x1c1f ;  /* 0x001c1f0732327589 */ /* 0x000e2200000e0000 */
[----:B-1----:R-:W-:Y:S02]  /*db50*/  SEL R41, R51, R46, P0 ;  /* 0x0000002e33297207 */ /* 0x002fe40000000000 */
[----:B------:R-:W-:Y:S01]  /*db60*/  SEL R43, R46, R51, P0 ;  /* 0x000000332e2b7207 */ /* 0x000fe20000000000 */
[----:B------:R-:W1:Y:S04]  /*db70*/  SHFL.IDX PT, R60, R60, R7, 0x1c1f ;  /* 0x001c1f073c3c7589 */ /* 0x000e6800000e0000 */
[----:B------:R2:W3:Y:S04]  /*db80*/  SHFL.IDX PT, R62, R62, R7, 0x1c1f ;  /* 0x001c1f073e3e7589 */ /* 0x0004e800000e0000 */
[----:B------:R4:W-:Y:S04]  /*db90*/  STSM.16.M88.4 [R91], R8 ;  /* 0x000000085b007844 */ /* 0x0009e80000000200 */
[----:B------:R5:W-:Y:S01]  /*dba0*/  STSM.16.M88.4 [R90], R12 ;  /* 0x0000000c5a007844 */ /* 0x000be20000000200 */
[----:B--2---:R-:W-:-:S03]  /*dbb0*/  IMAD.U32 R7, RZ, RZ, UR6 ;  /* 0x00000006ff077e24 */ /* 0x004fc6000f8e00ff */
[----:B------:R2:W-:Y:S04]  /*dbc0*/  STSM.16.M88.4 [R89], R24 ;  /* 0x0000001859007844 */ /* 0x0005e80000000200 */
[----:B------:R-:W-:Y:S01]  /*dbd0*/  STSM.16.M88.4 [R88], R28 ;  /* 0x0000001c58007844 */ /* 0x000fe20000000200 */
[----:B0-----:R-:W-:Y:S02]  /*dbe0*/  SEL R48, R69, R50, P0 ;  /* 0x0000003245307207 */ /* 0x001fe40000000000 */
[----:B------:R-:W-:Y:S02]  /*dbf0*/  SEL R50, R50, R69, P0 ;  /* 0x0000004532327207 */ /* 0x000fe40000000000 */
[----:B----4-:R-:W-:Y:S02]  /*dc00*/  SEL R8, R55, R124, P0 ;  /* 0x0000007c37087207 */ /* 0x010fe40000000000 */
[----:B------:R-:W-:-:S02]  /*dc10*/  SEL R10, R124, R55, P0 ;  /* 0x000000377c0a7207 */ /* 0x000fc40000000000 */
[----:B------:R-:W-:Y:S02]  /*dc20*/  SEL R9, R81, R76, P0 ;  /* 0x0000004c51097207 */ /* 0x000fe40000000000 */
[----:B------:R-:W-:Y:S02]  /*dc30*/  SEL R11, R76, R81, P0 ;  /* 0x000000514c0b7207 */ /* 0x000fe40000000000 */
[----:B-----5:R-:W-:Y:S02]  /*dc40*/  SEL R12, R20, R21, P0 ;  /* 0x00000015140c7207 */ /* 0x020fe40000000000 */
[----:B------:R-:W-:Y:S01]  /*dc50*/  SEL R14, R21, R20, P0 ;  /* 0x00000014150e7207 */ /* 0x000fe20000000000 */
[----:B------:R0:W-:Y:S01]  /*dc60*/  STSM.16.M88.4 [R86], R8 ;  /* 0x0000000856007844 */ /* 0x0001e20000000200 */
[----:B------:R-:W-:Y:S02]  /*dc70*/  SEL R13, R83, R58, P0 ;  /* 0x0000003a530d7207 */ /* 0x000fe40000000000 */
[----:B------:R-:W-:Y:S01]  /*dc80*/  SEL R15, R58, R83, P0 ;  /* 0x000000533a0f7207 */ /* 0x000fe20000000000 */
[----:B------:R-:W-:Y:S01]  /*dc90*/  STSM.16.M88.4 [R82], R32 ;  /* 0x0000002052007844 */ /* 0x000fe20000000200 */
[----:B--2---:R-:W-:-:S02]  /*dca0*/  SEL R24, R67, R44, P0 ;  /* 0x0000002c43187207 */ /* 0x004fc40000000000 */
[----:B------:R-:W-:Y:S01]  /*dcb0*/  SEL R26, R44, R67, P0 ;  /* 0x000000432c1a7207 */ /* 0x000fe20000000000 */
[----:B------:R-:W-:Y:S01]  /*dcc0*/  STSM.16.M88.4 [R80], R36 ;  /* 0x0000002450007844 */ /* 0x000fe20000000200 */
[----:B-1----:R-:W-:Y:S02]  /*dcd0*/  SEL R25, R85, R60, P0 ;  /* 0x0000003c55197207 */ /* 0x002fe40000000000 */
[----:B------:R-:W-:Y:S01]  /*dce0*/  SEL R27, R60, R85, P0 ;  /* 0x000000553c1b7207 */ /* 0x000fe20000000000 */
[----:B------:R-:W-:Y:S01]  /*dcf0*/  STSM.16.M88.4 [R78], R40 ;  /* 0x000000284e007844 */ /* 0x000fe20000000200 */
[----:B---3--:R-:W-:Y:S02]  /*dd00*/  SEL R51, R62, R87, P0 ;  /* 0x000000573e337207 */ /* 0x008fe40000000000 */
[----:B0-----:R-:W-:Y:S02]  /*dd10*/  SEL R8, R49, R6, P0 ;  /* 0x0000000631087207 */ /* 0x001fe40000000000 */
[----:B------:R-:W-:Y:S01]  /*dd20*/  SEL R10, R6, R49, P0 ;  /* 0x00000031060a7207 */ /* 0x000fe20000000000 */
[----:B------:R-:W-:Y:S01]  /*dd30*/  IMAD.U32 R6, RZ, RZ, UR4 ;  /* 0x00000004ff067e24 */ /* 0x000fe2000f8e00ff */
[----:B------:R-:W-:Y:S01]  /*dd40*/  SEL R9, R52, R71, P0 ;  /* 0x0000004734097207 */ /* 0x000fe20000000000 */
[----:B------:R-:W-:Y:S01]  /*dd50*/  @UP1 ULDC.64 UR4, c[0x0][0xbe0] ;  /* 0x0002f80000041ab9 */ /* 0x000fe20000000a00 */
[----:B------:R-:W-:Y:S01]  /*dd60*/  SEL R11, R71, R52, P0 ;  /* 0x00000034470b7207 */ /* 0x000fe20000000000 */
[----:B------:R-:W-:Y:S01]  /*dd70*/  @UP1 UIMAD.WIDE UR4, UR36, 0x4, UR4 ;  /* 0x00000004240418a5 */ /* 0x000fe2000f8e0204 */
[----:B------:R-:W-:-:S02]  /*dd80*/  SEL R49, R87, R62, P0 ;  /* 0x0000003e57317207 */ /* 0x000fc40000000000 */
[----:B------:R-:W-:Y:S01]  /*dd90*/  PLOP3.LUT P0, PT, PT, PT, UP1, 0x80, 0x0 ;  /* 0x000000000000781c */ /* 0x000fe20003f0f018 */
[----:B------:R0:W-:Y:S04]  /*dda0*/  STSM.16.M88.4 [R74], R8 ;  /* 0x000000084a007844 */ /* 0x0001e80000000200 */
[----:B------:R1:W-:Y:S04]  /*ddb0*/  STSM.16.M88.4 [R72], R12 ;  /* 0x0000000c48007844 */ /* 0x0003e80000000200 */
[----:B------:R1:W-:Y:S04]  /*ddc0*/  STSM.16.M88.4 [R70], R24 ;  /* 0x0000001846007844 */ /* 0x0003e80000000200 */
[----:B------:R1:W-:Y:S01]  /*ddd0*/  STSM.16.M88.4 [R64], R48 ;  /* 0x0000003040007844 */ /* 0x0003e20000000200 */
[----:B------:R-:W-:Y:S01]  /*dde0*/  BAR.SYNC.DEFER_BLOCKING 0x1, 0x100 ;  /* 0x0044000000007b1d */ /* 0x000fe20000010000 */
[----:B0-----:R-:W-:-:S02]  /*ddf0*/  IMAD.U32 R8, RZ, RZ, UR4 ;  /* 0x00000004ff087e24 */ /* 0x001fc4000f8e00ff */
[----:B------:R-:W-:-:S03]  /*de00*/  IMAD.U32 R9, RZ, RZ, UR5 ;  /* 0x00000005ff097e24 */ /* 0x000fc6000f8e00ff */
[----:B------:R-:W2:Y:S04]  /*de10*/  @P1 LDG.E R10, desc[UR54][R6.64] ;  /* 0x00000036060a1981 */ /* 0x000ea8000c1e1900 */
[----:B------:R-:W3:Y:S01]  /*de20*/  @P0 LDG.E R8, desc[UR54][R8.64] ;  /* 0x0000003608080981 */ /* 0x000ee2000c1e1900 */
[----:B------:R-:W-:Y:S01]  /*de30*/  IMAD R11, R18, 0x40, R16 ;  /* 0x00000040120b7824 */ /* 0x000fe200078e0210 */
[----:B------:R-:W-:Y:S01]  /*de40*/  UMOV UR4, URZ ;  /* 0x0000003f00047c82 */ /* 0x000fe20008000000 */
[----:B------:R-:W-:Y:S02]  /*de50*/  ULDC UR8, c[0x0][0xa88] ;  /* 0x0002a20000087ab9 */ /* 0x000fe40000000800 */
[----:B------:R-:W-:-:S03]  /*de60*/  IMAD.WIDE R4, R11, 0x2, R4 ;  /* 0x000000020b047825 */ /* 0x000fc600078e0204 */
[----:B------:R-:W-:Y:S02]  /*de70*/  IADD3 R33, P5, R4, 0x1000, RZ ;  /* 0x0000100004217810 */ /* 0x000fe40007fbe0ff */
[----:B--2---:R-:W-:Y:S02]  /*de80*/  @P1 R2UR UR4, R10 ;  /* 0x000000000a0412ca */ /* 0x004fe400000e0000 */
[----:B---3--:R-:W-:Y:S01]  /*de90*/  @P0 R2UR UR8, R8 ;  /* 0x00000000080802ca */ /* 0x008fe200000e0000 */
[----:B-1----:R-:W-:-:S14]  /*dea0*/  @P0 BRA `(.L_x_4832) ;  /* 0x0000000000180947 */ /* 0x002fdc0003800000 */
[----:B------:R-:W-:Y:S05]  /*deb0*/  @!P1 BRA `(.L_x_4832) ;  /* 0x0000000000149947 */ /* 0x000fea0003800000 */
[----:B------:R-:W2:Y:S04]  /*dec0*/  LDG.E R9, desc[UR54][R6.64] ;  /* 0x0000003606097981 */ /* 0x000ea8000c1e1900 */
[----:B------:R-:W3:Y:S01]  /*ded0*/  LDG.E R8, desc[UR54][R6.64+0x4] ;  /* 0x0000043606087981 */ /* 0x000ee2000c1e1900 */
[----:B--2---:R-:W-:Y:S02]  /*dee0*/  R2UR UR5, R9 ;  /* 0x00000000090572ca */ /* 0x004fe400000e0000 */
[----:B---3--:R-:W-:-:S13]  /*def0*/  R2UR UR8, R8 ;  /* 0x00000000080872ca */ /* 0x008fda00000e0000 */
[----:B------:R-:W-:-:S12]  /*df00*/  UIADD3 UR8, -UR5, UR8, URZ ;  /* 0x0000000805087290 */ /* 0x000fd8000fffe13f */
.L_x_4832:
        /* <DEDUP_REMOVED lines=12> */
[----:B------:R-:W-:Y:S01]  /*dfd0*/  IADD3 R53, P0, R4, 0x4000, RZ ;  /* 0x0000400004357810 */ /* 0x000fe20007f1e0ff */
[----:B------:R-:W-:Y:S01]  /*dfe0*/  ULDC.64 UR10, c[0x0][0xb78] ;  /* 0x0002de00000a7ab9 */ /* 0x000fe20000000a00 */
[----:B------:R-:W-:Y:S01]  /*dff0*/  UIADD3 UR7, UR7, UR9, URZ ;  /* 0x0000000907077290 */ /* 0x000fe2000fffe03f */
[----:B------:R-:W-:Y:S01]  /*e000*/  LOP3.LUT R6, R6, R7, RZ, 0x3c, !PT ;  /* 0x0000000706067212 */ /* 0x000fe200078e3cff */
[----:B------:R-:W-:Y:S01]  /*e010*/  USEL UR36, UR36, URZ, !UP0 ;  /* 0x0000003f24247287 */ /* 0x000fe2000c000000 */
[----:B------:R-:W-:Y:S01]  /*e020*/  SHF.R.S32.HI R7, RZ, 0x1f, R10 ;  /* 0x0000001fff077819 */ /* 0x000fe2000001140a */
[----:B------:R-:W-:Y:S01]  /*e030*/  UIMAD UR9, UR37, UR10, URZ ;  /* 0x0000000a250972a4 */ /* 0x000fe2000f8e023f */
[C---:B------:R-:W-:Y:S01]  /*e040*/  IADD3 R41, P1, R4.reuse, 0x5000, RZ ;  /* 0x0000500004297810 */ /* 0x040fe20007f3e0ff */
[----:B------:R-:W-:Y:S01]  /*e050*/  UIMAD.WIDE.U32 UR6, UR36, UR10, UR6 ;  /* 0x0000000a240672a5 */ /* 0x000fe2000f8e0006 */
[----:B------:R-:W-:Y:S01]  /*e060*/  LOP3.LUT R52, R53, 0x380, RZ, 0xc0, !PT ;  /* 0x0000038035347812 */ /* 0x000fe200078ec0ff */
[----:B------:R-:W-:Y:S01]  /*e070*/  UIMAD UR9, UR36, UR11, UR9 ;  /* 0x0000000b240972a4 */ /* 0x000fe2000f8e0209 */
[----:B------:R-:W-:-:S02]  /*e080*/  IADD3 R13, P4, R4, 0x2000, RZ ;  /* 0x00002000040d7810 */ /* 0x000fc40007f9e0ff */
[----:B------:R-:W-:Y:S02]  /*e090*/  IADD3 R29, P2, R4, 0x6000, RZ ;  /* 0x00006000041d7810 */ /* 0x000fe40007f5e0ff */
[----:B------:R-:W-:Y:S01]  /*e0a0*/  IADD3 R8, P6, R10, UR6, RZ ;  /* 0x000000060a087c10 */ /* 0x000fe2000ffde0ff */
[----:B------:R-:W-:Y:S01]  /*e0b0*/  IMAD.U32 R14, RZ, RZ, UR9 ;  /* 0x00000009ff0e7e24 */ /* 0x000fe2000f8e00ff */
[----:B------:R-:W-:Y:S02]  /*e0c0*/  LOP3.LUT R40, R41, 0x380, RZ, 0xc0, !PT ;  /* 0x0000038029287812 */ /* 0x000fe400078ec0ff */
[----:B------:R-:W-:Y:S02]  /*e0d0*/  SHF.R.U64 R52, R52, 0x3, RZ ;  /* 0x0000000334347819 */ /* 0x000fe400000012ff */
[----:B------:R-:W-:Y:S01]  /*e0e0*/  IADD3.X R7, R7, UR7, R14, P6, !PT ;  /* 0x0000000707077c10 */ /* 0x000fe2000b7fe40e */
[----:B------:R-:W-:Y:S01]  /*e0f0*/  ULDC.64 UR6, c[0x0][0xb40] ;  /* 0x0002d00000067ab9 */ /* 0x000fe20000000a00 */
[----:B------:R-:W-:-:S02]  /*e100*/  LOP3.LUT R32, R33, 0x380, RZ, 0xc0, !PT ;  /* 0x0000038021207812 */ /* 0x000fc400078ec0ff */
[C---:B------:R-:W-:Y:S02]  /*e110*/  LEA R20, P6, R8.reuse, UR6, 0x2 ;  /* 0x0000000608147c11 */ /* 0x040fe4000f8c10ff */
[----:B------:R-:W-:Y:S02]  /*e120*/  LOP3.LUT R12, R13, 0x380, RZ, 0xc0, !PT ;  /* 0x000003800d0c7812 */ /* 0x000fe400078ec0ff */
[----:B------:R-:W-:Y:S01]  /*e130*/  LEA.HI.X R21, R8, UR7, R7, 0x2, P6 ;  /* 0x0000000708157c11 */ /* 0x000fe2000b0f1407 */
[----:B------:R-:W-:Y:S01]  /*e140*/  IMAD.X R7, RZ, RZ, R5, P3 ;  /* 0x000000ffff077224 */ /* 0x000fe200018e0605 */
[----:B------:R-:W-:Y:S01]  /*e150*/  IADD3 R9, P6, R4, 0x7000, RZ ;  /* 0x0000700004097810 */ /* 0x000fe20007fde0ff */
[----:B------:R-:W-:Y:S01]  /*e160*/  ULDC.64 UR6, c[0x0][0xaa0] ;  /* 0x0002a80000067ab9 */ /* 0x000fe20000000a00 */
[----:B------:R-:W-:Y:S02]  /*e170*/  LOP3.LUT R28, R29, 0x380, RZ, 0xc0, !PT ;  /* 0x000003801d1c7812 */ /* 0x000fe400078ec0ff */
[----:B------:R-:W-:-:S02]  /*e180*/  LOP3.LUT R8, R9, 0x380, RZ, 0xc0, !PT ;  /* 0x0000038009087812 */ /* 0x000fc400078ec0ff */
[----:B------:R-:W-:Y:S02]  /*e190*/  SHF.R.U64 R40, R40, 0x3, RZ ;  /* 0x0000000328287819 */ /* 0x000fe400000012ff */
[----:B------:R-:W-:Y:S02]  /*e1a0*/  SHF.R.U64 R8, R8, 0x3, RZ ;  /* 0x0000000308087819 */ /* 0x000fe400000012ff */
[----:B------:R-:W-:Y:S01]  /*e1b0*/  LOP3.LUT R52, R52, R53, RZ, 0x3c, !PT ;  /* 0x0000003534347212 */ /* 0x000fe200078e3cff */
[----:B------:R-:W-:Y:S01]  /*e1c0*/  IMAD.X R53, RZ, RZ, R5, P0 ;  /* 0x000000ffff357224 */ /* 0x000fe200000e0605 */
[----:B------:R-:W-:Y:S01]  /*e1d0*/  LOP3.LUT R8, R8, R9, RZ, 0x3c, !PT ;  /* 0x0000000908087212 */ /* 0x000fe200078e3cff */
[----:B------:R-:W-:Y:S01]  /*e1e0*/  VIADD R9, R10, 0x8 ;  /* 0x000000080a097836 */ /* 0x000fe20000000000 */
[----:B------:R-:W-:Y:S02]  /*e1f0*/  SHF.R.U64 R32, R32, 0x3, RZ ;  /* 0x0000000320207819 */ /* 0x000fe400000012ff */
[----:B------:R-:W-:-:S02]  /*e200*/  SHF.R.U64 R12, R12, 0x3, RZ ;  /* 0x000000030c0c7819 */ /* 0x000fc400000012ff */
[----:B------:R-:W-:Y:S02]  /*e210*/  LOP3.LUT P0, RZ, R220, 0x3, RZ, 0xc0, !PT ;  /* 0x00000003dcff7812 */ /* 0x000fe4000780c0ff */
[----:B------:R-:W-:Y:S02]  /*e220*/  SHF.R.U64 R28, R28, 0x3, RZ ;  /* 0x000000031c1c7819 */ /* 0x000fe400000012ff */
        /* <DEDUP_REMOVED lines=9> */
[----:B------:R-:W-:Y:S02]  /*e2c0*/  ISETP.GE.OR P0, PT, R9, UR8, P0 ;  /* 0x0000000809007c0c */ /* 0x000fe40008706670 */
[C---:B------:R-:W-:Y:S02]  /*e2d0*/  IADD3 R37, P3, R4.reuse, 0xa000, RZ ;  /* 0x0000a00004257810 */ /* 0x040fe40007f7e0ff */
[C---:B------:R-:W-:Y:S01]  /*e2e0*/  LOP3.LUT R45, R4.reuse, 0x380, RZ, 0xc0, !PT ;  /* 0x00000380042d7812 */ /* 0x040fe200078ec0ff */
[----:B------:R-:W-:Y:S01]  /*e2f0*/  UIMAD UR5, UR5, UR6, URZ ;  /* 0x00000006050572a4 */ /* 0x000fe2000f8e023f */
[C---:B------:R-:W-:Y:S01]  /*e300*/  IADD3 R57, P5, R4.reuse, 0x8000, RZ ;  /* 0x0000800004397810 */ /* 0x040fe20007fbe0ff */
[----:B------:R-:W-:Y:S01]  /*e310*/  IMAD.X R9, RZ, RZ, R5, P6 ;  /* 0x000000ffff097224 */ /* 0x000fe200030e0605 */
[C---:B------:R-:W-:Y:S01]  /*e320*/  IADD3 R49, P4, R4.reuse, 0x9000, RZ ;  /* 0x0000900004317810 */ /* 0x040fe20007f9e0ff */
[----:B------:R0:W-:Y:S01]  /*e330*/  @!P1 STG.E desc[UR54][R20.64], R2 ;  /* 0x0000000214009986 */ /* 0x0001e2000c101936 */
[----:B------:R-:W-:-:S02]  /*e340*/  IADD3 R11, P2, R4, 0xb000, RZ ;  /* 0x0000b000040b7810 */ /* 0x000fc40007f5e0ff */
[----:B------:R-:W-:Y:S01]  /*e350*/  LOP3.LUT R56, R57, 0x380, RZ, 0xc0, !PT ;  /* 0x0000038039387812 */ /* 0x000fe200078ec0ff */
[----:B------:R1:W-:Y:S01]  /*e360*/  @!P0 STG.E desc[UR54][R20.64+0x20], R3 ;  /* 0x0000200314008986 */ /* 0x0003e2000c101936 */
[----:B------:R-:W-:Y:S01]  /*e370*/  LOP3.LUT R48, R49, 0x380, RZ, 0xc0, !PT ;  /* 0x0000038031307812 */ /* 0x000fe200078ec0ff */
[--C-:B------:R-:W-:Y:S01]  /*e380*/  IMAD.X R25, RZ, RZ, R5.reuse, P2 ;  /* 0x000000ffff197224 */ /* 0x100fe200010e0605 */
[----:B------:R-:W-:Y:S02]  /*e390*/  LOP3.LUT R36, R37, 0x380, RZ, 0xc0, !PT ;  /* 0x0000038025247812 */ /* 0x000fe400078ec0ff */
[----:B------:R-:W-:Y:S01]  /*e3a0*/  SHF.R.U64 R45, R45, 0x3, RZ ;  /* 0x000000032d2d7819 */ /* 0x000fe200000012ff */
[----:B------:R-:W-:Y:S01]  /*e3b0*/  IMAD.U32 R19, RZ, RZ, UR6 ;  /* 0x00000006ff137e24 */ /* 0x000fe2000f8e00ff */
[----:B------:R-:W-:Y:S01]  /*e3c0*/  LOP3.LUT R10, R11, 0x380, RZ, 0xc0, !PT ;  /* 0x000003800b0a7812 */ /* 0x000fe200078ec0ff */
[--C-:B0-----:R-:W-:Y:S01]  /*e3d0*/  IMAD.MOV.U32 R2, RZ, RZ, R16.reuse ;  /* 0x000000ffff027224 */ /* 0x101fe200078e0010 */
[----:B------:R-:W-:Y:S01]  /*e3e0*/  SHF.R.U64 R56, R56, 0x3, RZ ;  /* 0x0000000338387819 */ /* 0x000fe200000012ff */
[----:B------:R-:W-:Y:S01]  /*e3f0*/  UIMAD UR5, UR4, UR7, UR5 ;  /* 0x00000007040572a4 */ /* 0x000fe2000f8e0205 */
[----:B------:R-:W-:Y:S01]  /*e400*/  SHF.R.U64 R48, R48, 0x3, RZ ;  /* 0x0000000330307819 */ /* 0x000fe200000012ff */
[----:B------:R-:W5:Y:S01]  /*e410*/  LD.E.128 R32, desc[UR54][R32.64] ;  /* 0x0000003620207980 */ /* 0x000f62000c101d00 */
[----:B------:R-:W-:Y:S01]  /*e420*/  SHF.R.U64 R36, R36, 0x3, RZ ;  /* 0x0000000324247819 */ /* 0x000fe200000012ff */
[----:B------:R-:W-:Y:S01]  /*e430*/  ULDC.64 UR6, c[0x0][0xae0] ;  /* 0x0002b80000067ab9 */ /* 0x000fe20000000a00 */
[----:B------:R-:W-:Y:S01]  /*e440*/  LOP3.LUT R44, R45, R4, RZ, 0x3c, !PT ;  /* 0x000000042d2c7212 */ /* 0x000fe200078e3cff */
[--C-:B------:R-:W-:Y:S01]  /*e450*/  IMAD.MOV.U32 R45, RZ, RZ, R5.reuse ;  /* 0x000000ffff2d7224 */ /* 0x100fe200078e0005 */
[----:B------:R-:W-:Y:S01]  /*e460*/  SHF.R.U64 R4, R10, 0x3, RZ ;  /* 0x000000030a047819 */ /* 0x000fe200000012ff */
[----:B------:R-:W5:Y:S01]  /*e470*/  LD.E.128 R12, desc[UR54][R12.64] ;  /* 0x000000360c0c7980 */ /* 0x000f62000c101d00 */
        /* <DEDUP_REMOVED lines=8> */
[----:B-1----:R-:W-:-:S03]  /*e500*/  SHF.R.S32.HI R3, RZ, 0x1f, R16 ;  /* 0x0000001fff037819 */ /* 0x002fc60000011410 */
[----:B------:R-:W5:Y:S01]  /*e510*/  LD.E.128 R4, desc[UR54][R6.64] ;  /* 0x0000003606047980 */ /* 0x000f62000c101d00 */
[----:B------:R-:W-:Y:S01]  /*e520*/  IMAD.WIDE.U32 R2, R19, UR4, R2 ;  /* 0x0000000413027c25 */ /* 0x000fe2000f8e0002 */
[----:B------:R-:W-:Y:S02]  /*e530*/  UIMAD UR4, UR12, UR6, URZ ;  /* 0x000000060c0472a4 */ /* 0x000fe4000f8e023f */
[----:B------:R-:W5:Y:S04]  /*e540*/  LD.E.128 R52, desc[UR54][R52.64] ;  /* 0x0000003634347980 */ /* 0x000f68000c101d00 */
[----:B------:R-:W5:Y:S01]  /*e550*/  LD.E.128 R40, desc[UR54][R40.64] ;  /* 0x0000003628287980 */ /* 0x000f62000c101d00 */
[----:B------:R-:W-:-:S03]  /*e560*/  VIADD R3, R3, UR5 ;  /* 0x0000000503037c36 */ /* 0x000fc60008000000 */
[----:B------:R-:W5:Y:S01]  /*e570*/  LD.E.128 R28, desc[UR54][R28.64] ;  /* 0x000000361c1c7980 */ /* 0x000f62000c101d00 */
[----:B------:R-:W-:-:S03]  /*e580*/  IMAD.U32 R19, RZ, RZ, UR6 ;  /* 0x00000006ff137e24 */ /* 0x000fc6000f8e00ff */
[----:B------:R-:W5:Y:S04]  /*e590*/  LD.E.128 R8, desc[UR54][R8.64] ;  /* 0x0000003608087980 */ /* 0x000f68000c101d00 */
        /* <DEDUP_REMOVED lines=9> */
[----:B0-----:R-:W0:Y:S01]  /*e630*/  FENCE.VIEW.ASYNC.S ;  /* 0x00000000000073c6 */ /* 0x001e220000000000 */
        /* <DEDUP_REMOVED lines=11> */
[----:B------:R-:W-:Y:S01]  /*e6f0*/  VIADD R21, R18, 0x60 ;  /* 0x0000006012157836 */ /* 0x000fe20000000000 */
[----:B------:R-:W-:Y:S01]  /*e700*/  PRMT R0, RZ, 0x654, R0 ;  /* 0x00000654ff007816 */ /* 0x000fe20000000000 */
[----:B------:R-:W-:Y:S01]  /*e710*/  IMAD.WIDE.U32 R60, R61, UR36, R2 ;  /* 0x000000243d3c7c25 */ /* 0x000fe2000f8e0002 */
[----:B------:R-:W-:-:S02]  /*e720*/  ISETP.GE.AND P0, PT, R19, UR8, PT ;  /* 0x0000000813007c0c */ /* 0x000fc4000bf06270 */
[----:B------:R-:W-:Y:S01]  /*e730*/  ISETP.GE.AND P2, PT, R21, UR8, PT ;  /* 0x0000000815007c0c */ /* 0x000fe2000bf46270 */
[----:B------:R-:W-:Y:S01]  /*e740*/  VIADD R20, R18, 0x40 ;  /* 0x0000004012147836 */ /* 0x000fe20000000000 */
[--C-:B------:R-:W-:Y:S01]  /*e750*/  SHF.R.S32.HI R19, RZ, 0x1f, R18.reuse ;  /* 0x0000001fff137819 */ /* 0x100fe20000011412 */
[----:B------:R-:W-:Y:S01]  /*e760*/  IMAD.U32 R21, RZ, RZ, UR43 ;  /* 0x0000002bff157e24 */ /* 0x000fe2000f8e00ff */
[----:B0-----:R0:W-:Y:S01]  /*e770*/  SYNCS.ARRIVE.TRANS64.RED.A1T0 RZ, [R0+URZ], RZ ;  /* 0x000000ff00ff79a7 */ /* 0x0011e2000810043f */
[----:B------:R-:W-:Y:S01]  /*e780*/  VIADD R67, R61, UR4 ;  /* 0x000000043d437c36 */ /* 0x000fe20008000000 */
[----:B------:R-:W-:Y:S01]  /*e790*/  BSSY B1, `(.L_x_4833) ;  /* 0x0000017000017945 */ /* 0x000fe20003800000 */
[----:B------:R-:W-:Y:S01]  /*e7a0*/  ISETP.GE.AND P1, PT, R20, UR8, PT ;  /* 0x0000000814007c0c */ /* 0x000fe2000bf26270 */
[----:B------:R-:W-:Y:S02]  /*e7b0*/  IMAD.WIDE R20, R21, 0x80, R18 ;  /* 0x0000008015147825 */ /* 0x000fe400078e0212 */
[----:B------:R-:W-:Y:S10]  /*e7c0*/  @P3 BRA `(.L_x_4834) ;  /* 0x00000000004c3947 */ /* 0x000ff40003800000 */
[----:B------:R-:W-:Y:S01]  /*e7d0*/  ULDC.64 UR6, c[0x0][0xad8] ;  /* 0x0002b60000067ab9 */ /* 0x000fe20000000a00 */
[C---:B0-----:R-:W-:Y:S01]  /*e7e0*/  VIADD R0, R16.reuse, 0x40 ;  /* 0x0000004010007836 */ /* 0x041fe20000000000 */
        /* <DEDUP_REMOVED lines=17> */
.L_x_4834:
[----:B------:R-:W-:Y:S05]  /*e900*/  BSYNC B1 ;  /* 0x0000000000017941 */ /* 0x000fea0003800000 */
.L_x_4833:
[----:B------:R-:W-:Y:S04]  /*e910*/  BSSY B1, `(.L_x_4835) ;  /* 0x0000017000017945 */ /* 0x000fe80003800000 */
[----:B------:R-:W-:Y:S05]  /*e920*/  @P0 BRA `(.L_x_4836) ;  /* 0x0000000000540947 */ /* 0x000fea0003800000 */
[----:B-1---5:R-:W-:Y:S01]  /*e930*/  IADD3 R45, P0, R20, 0x20, RZ ;  /* 0x00000020142d7810 */ /* 0x022fe20007f1e0ff */
[C---:B------:R-:W-:Y:S01]  /*e940*/  VIADD R2, R16.reuse, 0x40 ;  /* 0x0000004010027836 */ /* 0x040fe20000000000 */
[----:B------:R-:W-:Y:S01]  /*e950*/  ULDC UR4, c[0x0][0xa8c] ;  /* 0x0002a30000047ab9 */ /* 0x000fe20000000800 */
[----:B------:R-:W-:Y:S01]  /*e960*/  ULDC.64 UR6, c[0x0][0xad8] ;  /* 0x0002b60000067ab9 */ /* 0x000fe20000000a00 */
[----:B------:R-:W-:Y:S01]  /*e970*/  IMAD.MOV.U32 R3, RZ, RZ, R67 ;  /* 0x000000ffff037224 */ /* 0x000fe200078e0043 */
[----:B------:R-:W-:Y:S01]  /*e980*/  ISETP.GE.AND P3, PT, R16, UR4, PT ;  /* 0x0000000410007c0c */ /* 0x000fe2000bf66270 */
[----:B0-----:R-:W-:Y:S01]  /*e990*/  IMAD.X R0, RZ, RZ, R21, P0 ;  /* 0x000000ffff007224 */ /* 0x001fe200000e0615 */
        /* <DEDUP_REMOVED lines=14> */
.L_x_4836:
[----:B------:R-:W-:Y:S05]  /*ea80*/  BSYNC B1 ;  /* 0x0000000000017941 */ /* 0x000fea0003800000 */
.L_x_4835:
[----:B------:R-:W-:Y:S04]  /*ea90*/  BSSY B1, `(.L_x_4837) ;  /* 0x0000017000017945 */ /* 0x000fe80003800000 */
[----:B------:R-:W-:Y:S05]  /*eaa0*/  @P1 BRA `(.L_x_4838) ;  /* 0x0000000000541947 */ /* 0x000fea0003800000 */
[----:B--2--5:R-:W-:Y:S01]  /*eab0*/  IADD3 R33, P0, R20, 0x40, RZ ;  /* 0x0000004014217810 */ /* 0x024fe20007f1e0ff */
        /* <DEDUP_REMOVED lines=20> */
.L_x_4838:
[----:B------:R-:W-:Y:S05]  /*ec00*/  BSYNC B1 ;  /* 0x0000000000017941 */ /* 0x000fea0003800000 */
.L_x_4837:
[----:B------:R-:W-:Y:S05]  /*ec10*/  @P2 BRA `(.L_x_4839) ;  /* 0x0000000c00402947 */ /* 0x000fea0003800000 */
[----:B---3-5:R-:W-:Y:S01]  /*ec20*/  IADD3 R13, P0, R20, 0x60, RZ ;  /* 0x00000060140d7810 */ /* 0x028fe20007f1e0ff */
[----:B------:R-:W-:Y:S01]  /*ec30*/  ULDC.64 UR4, c[0x0][0xad8] ;  /* 0x0002b60000047ab9 */ /* 0x000fe20000000a00 */
[----:B------:R-:W-:Y:S01]  /*ec40*/  IMAD.MOV.U32 R2, RZ, RZ, R60 ;  /* 0x000000ffff027224 */ /* 0x000fe200078e003c */
[----:B------:R-:W-:Y:S01]  /*ec50*/  ULDC.64 UR6, c[0x0][0xa80] ;  /* 0x0002a00000067ab9 */ /* 0x000fe20000000a00 */
[----:B------:R-:W-:Y:S02]  /*ec60*/  IMAD.MOV.U32 R3, RZ, RZ, R67 ;  /* 0x000000ffff037224 */ /* 0x000fe400078e0043 */
[----:B------:R-:W-:Y:S02]  /*ec70*/  IMAD.X R20, RZ, RZ, R21, P0 ;  /* 0x000000ffff147224 */ /* 0x000fe400000e0615 */
[----:B0-----:R-:W-:Y:S02]  /*ec80*/  VIADD R0, R16, 0x40 ;  /* 0x0000004010007836 */ /* 0x001fe40000000000 */
        /* <DEDUP_REMOVED lines=16> */
.L_x_4831:
[----:B------:R-:W-:Y:S01]  /*ed90*/  ULDC.64 UR4, c[0x0][0xbe0] ;  /* 0x0002f80000047ab9 */ /* 0x000fe20000000a00 */
[----:B------:R-:W-:Y:S01]  /*eda0*/  ULDC.64 UR6, c[0x0][0xbd8] ;  /* 0x0002f60000067ab9 */ /* 0x000fe20000000a00 */
[----:B------:R-:W-:-:S04]  /*edb0*/  UISETP.NE.U32.AND UP0, UPT, UR4, URZ, UPT ;  /* 0x0000003f0400728c */ /* 0x000fc8000bf05070 */
[----:B------:R-:W-:Y:S02]  /*edc0*/  UISETP.NE.AND.EX UP1, UPT, UR5, URZ, UPT, UP0 ;  /* 0x0000003f0500728c */ /* 0x000fe4000bf25300 */
[----:B------:R-:W-:-:S04]  /*edd0*/  UISETP.NE.U32.AND UP0, UPT, UR6, URZ, UPT ;  /* 0x0000003f0600728c */ /* 0x000fc8000bf05070 */
[----:B------:R-:W-:Y:S01]  /*ede0*/  PLOP3.LUT P2, PT, PT, PT, UP1, 0x80, 0x0 ;  /* 0x000000000000781c */ /* 0x000fe20003f4f018 */
[----:B------:R-:W-:-:S04]  /*edf0*/  UISETP.NE.AND.EX UP0, UPT, UR7, URZ, UPT, UP0 ;  /* 0x0000003f0700728c */ /* 0x000fc8000bf05300 */
[----:B------:R-:W-:Y:S02]  /*ee00*/  @UP1 ULDC.64 UR4, c[0x0][0xbe0] ;  /* 0x0002f80000041ab9 */ /* 0x000fe40000000a00 */
[----:B------:R-:W-:Y:S01]  /*ee10*/  @UP1 UIMAD.WIDE UR4, UR36, 0x4, UR4 ;  /* 0x00000004240418a5 */ /* 0x000fe2000f8e0204 */
[----:B------:R-:W-:Y:S01]  /*ee20*/  PLOP3.LUT P1, PT, PT, PT, UP0, 0x80, 0x0 ;  /* 0x000000000000781c */ /* 0x000fe20003f2f008 */
[----:B------:R-:W-:-:S04]  /*ee30*/  ULEA UR6, UP1, UR36, UR6, 0x2 ;  /* 0x0000000624067291 */ /* 0x000fc8000f82103f */
[----:B------:R-:W-:Y:S01]  /*ee40*/  IMAD.U32 R4, RZ, RZ, UR4 ;  /* 0x00000004ff047e24 */ /* 0x000fe2000f8e00ff */
[----:B------:R-:W-:Y:S01]  /*ee50*/  ULEA.HI.X UR7, UR36, UR7, UR37, 0x2, UP1 ;  /* 0x0000000724077291 */ /* 0x000fe200088f1425 */
        /* <DEDUP_REMOVED lines=16> */
.L_x_4840:
        /* <DEDUP_REMOVED lines=32> */
.L_x_4842:
[----:B------:R-:W-:Y:S05]  /*f160*/  BSYNC B1 ;  /* 0x0000000000017941 */ /* 0x000fea0003800000 */
.L_x_4841:
        /* <DEDUP_REMOVED lines=10> */
[C---:B------:R-:W-:Y:S01]  /*f210*/  VIADD R4, R18.reuse, 0x60 ;  /* 0x0000006012047836 */ /* 0x040fe20000000000 */
[----:B------:R-:W-:Y:S01]  /*f220*/  UIMAD UR5, UR7, UR8, URZ ;  /* 0x00000008070572a4 */ /* 0x000fe2000f8e023f */
[----:B------:R-:W-:Y:S01]  /*f230*/  IMAD.IADD R3, R3, 0x1, R7 ;  /* 0x0000000103037824 */ /* 0x000fe200078e0207 */
[----:B------:R-:W-:Y:S01]  /*f240*/  SHF.R.S32.HI R7, RZ, 0x1f, R18 ;  /* 0x0000001fff077819 */ /* 0x000fe20000011412 */
[----:B------:R-:W-:Y:S01]  /*f250*/  IMAD.U32 R5, RZ, RZ, UR8 ;  /* 0x00000008ff057e24 */ /* 0x000fe2000f8e00ff */
[----:B------:R-:W-:Y:S01]  /*f260*/  UIMAD UR5, UR42, UR9, UR5 ;  /* 0x000000092a0572a4 */ /* 0x000fe2000f8e0205 */
[----:B------:R-:W-:Y:S01]  /*f270*/  VIADD R0, R18, 0x20 ;  /* 0x0000002012007836 */ /* 0x000fe20000000000 */
[----:B------:R-:W-:Y:S01]  /*f280*/  ISETP.GE.AND P0, PT, R4, UR6, PT ;  /* 0x0000000604007c0c */ /* 0x000fe2000bf06270 */
[----:B------:R-:W-:Y:S01]  /*f290*/  IMAD.WIDE.U32 R2, R5, UR42, R2 ;  /* 0x0000002a05027c25 */ /* 0x000fe2000f8e0002 */
[----:B------:R-:W-:-:S02]  /*f2a0*/  ULDC.64 UR8, c[0x0][0xae8] ;  /* 0x0002ba0000087ab9 */ /* 0x000fc40000000a00 */
[----:B------:R-:W-:Y:S01]  /*f2b0*/  UIMAD UR4, UR37, UR8, URZ ;  /* 0x00000008250472a4 */ /* 0x000fe2000f8e023f */
[----:B------:R-:W-:Y:S01]  /*f2c0*/  VIADD R3, R3, UR5 ;  /* 0x0000000503037c36 */ /* 0x000fe20008000000 */
[----:B------:R-:W-:Y:S01]  /*f2d0*/  ISETP.GE.AND P2, PT, R0, UR6, PT ;  /* 0x0000000600007c0c */ /* 0x000fe2000bf46270 */
[----:B------:R-:W-:Y:S01]  /*f2e0*/  IMAD.U32 R5, RZ, RZ, UR8 ;  /* 0x00000008ff057e24 */ /* 0x000fe2000f8e00ff */
[----:B------:R-:W-:Y:S01]  /*f2f0*/  UIMAD UR4, UR36, UR9, UR4 ;  /* 0x00000009240472a4 */ /* 0x000fe2000f8e0204 */
[----:B------:R-:W-:Y:S02]  /*f300*/  VIADD R0, R18, 0x40 ;  /* 0x0000004012007836 */ /* 0x000fe40000000000 */
[----:B------:R-:W-:-:S03]  /*f310*/  IMAD.WIDE.U32 R4, R5, UR36, R2 ;  /* 0x0000002405047c25 */ /* 0x000fc6000f8e0002 */
[----:B------:R-:W-:Y:S01]  /*f320*/  ISETP.GE.AND P1, PT, R0, UR6, PT ;  /* 0x0000000600007c0c */ /* 0x000fe2000bf26270 */
[----:B------:R-:W-:Y:S02]  /*f330*/  IMAD.U32 R9, RZ, RZ, UR43 ;  /* 0x0000002bff097e24 */ /* 0x000fe4000f8e00ff */
[----:B------:R-:W-:Y:S02]  /*f340*/  IMAD.MOV.U32 R6, RZ, RZ, R18 ;  /* 0x000000ffff067224 */ /* 0x000fe400078e0012 */
        /* <DEDUP_REMOVED lines=22> */
.L_x_4844:
[----:B------:R-:W-:Y:S05]  /*f4b0*/  BSYNC B1 ;  /* 0x0000000000017941 */ /* 0x000fea0003800000 */
.L_x_4843:
        /* <DEDUP_REMOVED lines=23> */
.L_x_4846:
[----:B------:R-:W-:Y:S05]  /*f630*/  BSYNC B1 ;  /* 0x0000000000017941 */ /* 0x000fea0003800000 */
.L_x_4845:
        /* <DEDUP_REMOVED lines=23> */
.L_x_4848:
[----:B------:R-:W-:Y:S05]  /*f7b0*/  BSYNC B1 ;  /* 0x0000000000017941 */ /* 0x000fea0003800000 */
.L_x_4847:
        /* <DEDUP_REMOVED lines=22> */
.L_x_4839:
[----:B------:R-:W-:Y:S05]  /*f920*/  BSYNC B0 ;  /* 0x0000000000007941 */ /* 0x000fea0003800000 */
.L_x_4830:
[----:B------:R-:W-:Y:S02]  /*f930*/  ULDC UR4, c[0x0][0xc14] ;  /* 0x0003050000047ab9 */ /* 0x000fe40000000800 */
[----:B------:R-:W-:-:S13]  /*f940*/  ISETP.GE.AND P0, PT, R63, UR4, PT ;  /* 0x000000043f007c0c */ /* 0x000fda000bf06270 */
[----:B------:R-:W-:Y:S05]  /*f950*/  @!P0 BRA `(.L_x_4849) ;  /* 0xffffff14000c8947 */ /* 0x000fea000383ffff */
[----:B------:R-:W-:Y:S05]  /*f960*/  EXIT ;  /* 0x000000000000794d */ /* 0x000fea0003800000 */
.L_x_4791:
        /* <DEDUP_REMOVED lines=20> */
.L_x_4850:
        /* <DEDUP_REMOVED lines=41> */
.L_x_4856:
        /* <DEDUP_REMOVED lines=14> */
.L_x_4855:
[----:B------:R-:W-:Y:S05]  /*fe20*/  BSYNC B0 ;  /* 0x0000000000007941 */ /* 0x000fea0003800000 */
.L_x_4854:
        /* <DEDUP_REMOVED lines=22> */
.L_x_4852:
        /* <DEDUP_REMOVED lines=25> */
.L_x_4857:
        /* <DEDUP_REMOVED lines=58> */
.L_x_4853:
[----:B------:R0:W-:Y:S01]  /*104c0*/  STL [R1+0x18], R0 ;  /* 0x0000180001007387 */ /* 0x0001e20000100800 */
[----:B------:R-:W-:-:S03]  /*104d0*/  UMOV UR38, URZ ;  /* 0x0000003f00267c82 */ /* 0x000fc60008000000 */
[----:B------:R0:W-:Y:S02]  /*104e0*/  STL [R1+0x1c], RZ ;  /* 0x00001cff01007387 */ /* 0x0001e40000100800 */
.L_x_4858:
        /* <DEDUP_REMOVED lines=11> */
.L_x_4851:
[----:B0-----:R-:W-:Y:S01]  /*105a0*/  IMAD.MOV.U32 R0, RZ, RZ, 0x1 ;  /* 0x00000001ff007424 */ /* 0x001fe200078e00ff */
[----:B------:R-:W-:Y:S01]  /*105b0*/  ULDC UR4, c[0x0][0xc14] ;  /* 0x0003050000047ab9 */ /* 0x000fe20000000800 */
[----:B------:R0:W-:Y:S01]  /*105c0*/  STL [R1+0x20], RZ ;  /* 0x000020ff01007387 */ /* 0x0001e20000100800 */
[----:B------:R-:W-:Y:S01]  /*105d0*/  UISETP.GE.AND UP0, UPT, UR48, UR4, UPT ;  /* 0x000000043000728c */ /* 0x000fe2000bf06270 */
[----:B------:R-:W-:Y:S02]  /*105e0*/  IMAD.MOV.U32 R19, RZ, RZ, RZ ;  /* 0x000000ffff137224 */ /* 0x000fe400078e00ff */
[----:B------:R0:W-:Y:S03]  /*105f0*/  STL [R1+0x8], R0 ;  /* 0x0000080001007387 */ /* 0x0001e60000100800 */
[----:B------:R-:W-:-:S13]  /*10600*/  PLOP3.LUT P0, PT, PT, PT, UP0, 0x80, 0x0 ;  /* 0x000000000000781c */ /* 0x000fda0003f0f008 */
[----:B0-----:R-:W-:Y:S05]  /*10610*/  @P0 BRA `(.L_x_4859) ;  /* 0x0000004c005c0947 */ /* 0x001fea0003800000 */
[----:B------:R-:W0:Y:S01]  /*10620*/  S2R R0, SR_TID.X ;  /* 0x0000000000007919 */ /* 0x000e220000002100 */
[----:B------:R-:W-:Y:S01]  /*10630*/  IMAD.MOV.U32 R19, RZ, RZ, RZ ;  /* 0x000000ffff137224 */ /* 0x000fe200078e00ff */
[----:B------:R-:W-:Y:S01]  /*10640*/  ULOP3.LUT UR42, UR40, 0x1, URZ, 0xfc, !UPT ;  /* 0x00000001282a7892 */ /* 0x000fe2000f8efc3f */
[----:B-1----:R-:W1:Y:S01]  /*10650*/  S2R R4, SR_TID.X ;  /* 0x0000000000047919 */ /* 0x002e620000002100 */
[----:B------:R-:W-:Y:S01]  /*10660*/  ULOP3.LUT UR47, UR40, 0x2, URZ, 0xfc, !UPT ;  /* 0x00000002282f7892 */ /* 0x000fe2000f8efc3f */
[----:B------:R-:W-:Y:S01]  /*10670*/  ULDC UR46, c[0x0][0xc] ;  /* 0x00000300002e7ab9 */ /* 0x000fe20000000800 */
        /* <DEDUP_REMOVED lines=22> */
.L_x_4923:
[----:B------:R-:W-:Y:S01]  /*107e0*/  ULDC.64 UR4, c[0x0][0xc60] ;  /* 0x0003180000047ab9 */ /* 0x000fe20000000a00 */
[----:B0-----:R-:W-:Y:S01]  /*107f0*/  IMAD.MOV.U32 R0, RZ, RZ, RZ ;  /* 0x000000ffff007224 */ /* 0x001fe200078e00ff */
[----:B------:R-:W-:Y:S01]  /*10800*/  UIMAD.WIDE UR4, UR48, 0x4, UR4 ;  /* 0x00000004300478a5 */ /* 0x000fe2000f8e0204 */
[----:B------:R-:W-:Y:S01]  /*10810*/  ULDC.64 UR10, c[0x0][0xa00] ;  /* 0x00028000000a7ab9 */ /* 0x000fe20000000a00 */
[----:B------:R-:W-:Y:S01]  /*10820*/  ULDC.64 UR6, c[0x0][0xa18] ;  /* 0x0002860000067ab9 */ /* 0x000fe20000000a00 */
[----:B------:R-:W-:-:S03]  /*10830*/  ULDC.64 UR12, c[0x0][0xa08] ;  /* 0x00028200000c7ab9 */ /* 0x000fc60000000a00 */
[----:B------:R-:W-:Y:S02]  /*10840*/  IMAD.U32 R2, RZ, RZ, UR4 ;  /* 0x00000004ff027e24 */ /* 0x000fe4000f8e00ff */
[----:B------:R-:W-:Y:S01]  /*10850*/  IMAD.U32 R3, RZ, RZ, UR5 ;  /* 0x00000005ff037e24 */ /* 0x000fe2000f8e00ff */
[----:B------:R-:W-:-:S04]  /*10860*/  ULDC.64 UR4, c[0x0][0xa28] ;  /* 0x00028a0000047ab9 */ /* 0x000fc80000000a00 */
[----:B------:R-:W2:Y:S01]  /*10870*/  LDG.E R2, desc[UR54][R2.64] ;  /* 0x0000003602027981 */ /* 0x000ea2000c1e1900 */
[----:B------:R-:W-:-:S04]  /*10880*/  UISETP.NE.U32.AND UP0, UPT, UR4, URZ, UPT ;  /* 0x0000003f0400728c */ /* 0x000fc8000bf05070 */
[----:B------:R-:W-:-:S06]  /*10890*/  UISETP.NE.AND.EX UP0, UPT, UR5, URZ, UPT, UP0 ;  /* 0x0000003f0500728c */ /* 0x000fcc000bf05300 */
[----:B------:R-:W-:Y:S01]  /*108a0*/  PLOP3.LUT P0, PT, PT, PT, UP0, 0x80, 0x0 ;  /* 0x000000000000781c */ /* 0x000fe20003f0f008 */
[----:B------:R-:W-:Y:S01]  /*108b0*/  IMAD.MOV.U32 R6, RZ, RZ, RZ ;  /* 0x000000ffff067224 */ /* 0x000fe200078e00ff */
[----:B--2---:R-:W-:-:S13]  /*108c0*/  R2UR UR45, R2 ;  /* 0x00000000022d72ca */ /* 0x004fda00000e0000 */
[----:B------:R-:W-:Y:S02]  /*108d0*/  USHF.R.S32.HI UR44, URZ, 0x1f, UR45 ;  /* 0x0000001f3f2c7899 */ /* 0x000fe4000801142d */
[----:B------:R-:W-:-:S04]  /*108e0*/  @UP0 ULEA UR4, UP1, UR45, UR4, 0x2 ;  /* 0x000000042d040291 */ /* 0x000fc8000f82103f */
[----:B------:R-:W-:Y:S02]  /*108f0*/  @UP0 ULEA.HI.X UR5, UR45, UR5, UR44, 0x2, UP1 ;  /* 0x000000052d050291 */ /* 0x000fe400088f142c */
[----:B------:R-:W-:-:S04]  /*10900*/  IMAD.U32 R2, RZ, RZ, UR4 ;  /* 0x00000004ff027e24 */ /* 0x000fc8000f8e00ff */
[----:B------:R-:W-:Y:S01]  /*10910*/  IMAD.U32 R3, RZ, RZ, UR5 ;  /* 0x00000005ff037e24 */ /* 0x000fe2000f8e00ff */
[----:B------:R-:W-:-:S04]  /*10920*/  USHF.L.U32 UR43, UR45, 0x2, URZ ;  /* 0x000000022d2b7899 */ /* 0x000fc8000800063f */
[----:B------:R0:W5:Y:S01]  /*10930*/  @P0 LDG.E R0, desc[UR54][R2.64] ;  /* 0x0000003602000981 */ /* 0x000162000c1e1900 */
[----:B------:R-:W-:Y:S01]  /*10940*/  ISETP.NE.U32.AND P0, PT, RZ, UR10, PT ;  /* 0x0000000aff007c0c */ /* 0x000fe2000bf05070 */
[----:B------:R-:W-:Y:S01]  /*10950*/  USHF.L.U64.HI UR44, UR45, 0x2, UR44 ;  /* 0x000000022d2c7899 */ /* 0x000fe2000801022c */
[----:B------:R-:W-:Y:S01]  /*10960*/  ISETP.NE.U32.AND P1, PT, RZ, UR12, PT ;  /* 0x0000000cff007c0c */ /* 0x000fe2000bf25070 */
[----:B------:R-:W-:Y:S01]  /*10970*/  UIADD3 UR5, UP0, UR43, UR10, URZ ;  /* 0x0000000a2b057290 */ /* 0x000fe2000ff1e03f */
[----:B------:R-:W-:Y:S01]  /*10980*/  ISETP.NE.AND.EX P0, PT, RZ, UR11, PT, P0 ;  /* 0x0000000bff007c0c */ /* 0x000fe2000bf05300 */
[----:B------:R-:W-:Y:S01]  /*10990*/  UIADD3 UR9, UP1, UR43, UR12, URZ ;  /* 0x0000000c2b097290 */ /* 0x000fe2000ff3e03f */
[----:B------:R-:W-:Y:S01]  /*109a0*/  ISETP.NE.AND.EX P1, PT, RZ, UR13, PT, P1 ;  /* 0x0000000dff007c0c */ /* 0x000fe2000bf25310 */
[----:B------:R-:W-:Y:S01]  /*109b0*/  UIADD3.X UR8, UR44, UR11, URZ, UP0, !UPT ;  /* 0x0000000b2c087290 */ /* 0x000fe200087fe43f */
[----:B------:R-:W-:Y:S01]  /*109c0*/  IMAD.MOV.U32 R9, RZ, RZ, RZ ;  /* 0x000000ffff097224 */ /* 0x000fe200078e00ff */
[----:B------:R-:W-:Y:S01]  /*109d0*/  UISETP.NE.U32.AND UP0, UPT, UR6, URZ, UPT ;  /* 0x0000003f0600728c */ /* 0x000fe2000bf05070 */
[----:B0-----:R-:W-:Y:S01]  /*109e0*/  IMAD.U32 R2, RZ, RZ, UR5 ;  /* 0x00000005ff027e24 */ /* 0x001fe2000f8e00ff */
[----:B------:R-:W-:Y:S01]  /*109f0*/  UIADD3.X UR4, UR44, UR13, URZ, UP1, !UPT ;  /* 0x0000000d2c047290 */ /* 0x000fe20008ffe43f */
[----:B-1----:R-:W-:Y:S01]  /*10a00*/  IMAD.U32 R4, RZ, RZ, UR9 ;  /* 0x00000009ff047e24 */ /* 0x002fe2000f8e00ff */
[----:B------:R-:W-:Y:S01]  /*10a10*/  UISETP.NE.AND.EX UP0, UPT, UR7, URZ, UPT, UP0 ;  /* 0x0000003f0700728c */ /* 0x000fe2000bf05300 */
[----:B------:R-:W-:-:S03]  /*10a20*/  IMAD.U32 R3, RZ, RZ, UR8 ;  /* 0x00000008ff037e24 */ /* 0x000fc6000f8e00ff */
[----:B------:R-:W-:Y:S02]  /*10a30*/  IMAD.U32 R5, RZ, RZ, UR4 ;  /* 0x00000004ff057e24 */ /* 0x000fe4000f8e00ff */
[----:B------:R-:W2:Y:S01]  /*10a40*/  @P0 LDG.E R6, desc[UR54][R2.64] ;  /* 0x0000003602060981 */ /* 0x000ea2000c1e1900 */
[----:B------:R-:W-:-:S03]  /*10a50*/  PLOP3.LUT P2, PT, PT, PT, UP0, 0x80, 0x0 ;  /* 0x000000000000781c */ /* 0x000fc60003f4f008 */
[----:B------:R0:W5:Y:S01]  /*10a60*/  @P1 LDG.E R9, desc[UR54][R4.64] ;  /* 0x0000003604091981 */ /* 0x000162000c1e1900 */
[----:B------:R-:W-:-:S03]  /*10a70*/  @UP0 UIADD3 UR4, UP1, UR43, UR6, URZ ;  /* 0x000000062b040290 */ /* 0x000fc6000ff3e03f */
[----:B------:R-:W-:Y:S01]  /*10a80*/  ULDC UR6, c[0x0][0x288] ;  /* 0x0000a20000067ab9 */ /* 0x000fe20000000800 */
[----:B------:R-:W-:Y:S01]  /*10a90*/  @UP0 UIADD3.X UR5, UR44, UR7, URZ, UP1, !UPT ;  /* 0x000000072c050290 */ /* 0x000fe20008ffe43f */
[----:B------:R-:W-:-:S05]  /*10aa0*/  IMAD.U32 R8, RZ, RZ, UR6 ;  /* 0x00000006ff087e24 */ /* 0x000fca000f8e00ff */
[----:B------:R-:W-:Y:S01]  /*10ab0*/  IMAD.U32 R7, RZ, RZ, UR5 ;  /* 0x00000005ff077e24 */ /* 0x000fe2000f8e00ff */
[----:B--2---:R1:W-:Y:S02]  /*10ac0*/  STL [R1+0x4], R6 ;  /* 0x0000040601007387 */ /* 0x0043e40000100800 */
[----:B-1----:R-:W-:-:S05]  /*10ad0*/  IMAD.U32 R6, RZ, RZ, UR4 ;  /* 0x00000004ff067e24 */ /* 0x002fca000f8e00ff */
[----:B------:R0:W5:Y:S01]  /*10ae0*/  @P2 LDG.E R8, desc[UR54][R6.64] ;  /* 0x0000003606082981 */ /* 0x000162000c1e1900 */
[----:B------:R-:W-:Y:S05]  /*10af0*/  @P2 BRA `(.L_x_4860) ;  /* 0x0000000000102947 */ /* 0x000fea0003800000 */
[----:B------:R-:W-:Y:S05]  /*10b00*/  @!P0 BRA `(.L_x_4860) ;  /* 0x00000000000c8947 */ /* 0x000fea0003800000 */
[----:B0-----:R-:W2:Y:S04]  /*10b10*/  LDG.E R7, desc[UR54][R2.64] ;  /* 0x0000003602077981 */ /* 0x001ea8000c1e1900 */
[----:B-----5:R-:W2:Y:S02]  /*10b20*/  LDG.E R8, desc[UR54][R2.64+0x4] ;  /* 0x0000043602087981 */ /* 0x020ea4000c1e1900 */
[----:B--2---:R-:W-:-:S07]  /*10b30*/  IMAD.IADD R8, R8, 0x1, -R7 ;  /* 0x0000000108087824 */ /* 0x004fce00078e0a07 */
.L_x_4860:
[----:B-----5:R-:W-:Y:S01]  /*10b40*/  IMAD.IADD R2, R9, 0x1, R0 ;  /* 0x0000000109027824 */ /* 0x020fe200078e0200 */
        /* <DEDUP_REMOVED lines=12> */
[----:B-1----:R-:W-:Y:S06]  /*10c10*/  @!P0 BRA `(.L_x_4861) ;  /* 0x0000000000188947 */ /* 0x002fec0003800000 */
[----:B------:R-:W-:-:S04]  /*10c20*/  UIADD3 UR4, UP0, UR43, UR6, URZ ;  /* 0x000000062b047290 */ /* 0x000fc8000ff1e03f */
[----:B------:R-:W-:Y:S02]  /*10c30*/  UIADD3.X UR5, UR44, UR7, URZ, UP0, !UPT ;  /* 0x000000072c057290 */ /* 0x000fe400087fe43f */
[----:B------:R-:W-:-:S04]  /*10c40*/  IMAD.U32 R2, RZ, RZ, UR4 ;  /* 0x00000004ff027e24 */ /* 0x000fc8000f8e00ff */
[----:B------:R-:W-:-:S06]  /*10c50*/  IMAD.U32 R3, RZ, RZ, UR5 ;  /* 0x00000005ff037e24 */ /* 0x000fcc000f8e00ff */
[----:B------:R1:W5:Y:S01]  /*10c60*/  LDG.E R3, desc[UR54][R2.64] ;  /* 0x0000003602037981 */ /* 0x000362000c1e1900 */
[----:B------:R-:W-:Y:S05]  /*10c70*/  BRA `(.L_x_4862) ;  /* 0x0000000000107947 */ /* 0x000fea0003800000 */
.L_x_4861:
[----:B------:R-:W-:Y:S05]  /*10c80*/  @!P1 BRA `(.L_x_4862) ;  /* 0x00000000000c9947 */ /* 0x000fea0003800000 */
[----:B------:R-:W2:Y:S04]  /*10c90*/  LDG.E R2, desc[UR54][R4.64] ;  /* 0x0000003604027981 */ /* 0x000ea8000c1e1900 */
[----:B------:R-:W2:Y:S02]  /*10ca0*/  LDG.E R3, desc[UR54][R4.64+0x4] ;  /* 0x0000043604037981 */ /* 0x000ea4000c1e1900 */
[----:B--2---:R-:W-:-:S07]  /*10cb0*/  IMAD.IADD R3, R3, 0x1, -R2 ;  /* 0x0000000103037824 */ /* 0x004fce00078e0a02 */
.L_x_4862:
[----:B-1----:R-:W2:Y:S01]  /*10cc0*/  LDL R2, [R1+0x1c] ;  /* 0x00001c0001027983 */ /* 0x002ea20000100800 */
[----:B-----5:R-:W-:Y:S01]  /*10cd0*/  IMAD.IADD R3, R3, 0x1, -R0 ;  /* 0x0000000103037824 */ /* 0x020fe200078e0a00 */
[----:B------:R-:W-:Y:S01]  /*10ce0*/  BSSY B6, `(.L_x_4863) ;  /* 0x00003a2000067945 */ /* 0x000fe20003800000 */
[----:B--2---:R-:W-:-:S04]  /*10cf0*/  LEA R0, R2, 0x11f, 0x7 ;  /* 0x0000011f02007811 */ /* 0x004fc800078e38ff */
[C---:B------:R-:W-:Y:S01]  /*10d00*/  IADD3 R0, R3.reuse, R0, -R8 ;  /* 0x0000000003007210 */ /* 0x040fe20007ffe808 */
[----:B------:R-:W-:-:S04]  /*10d10*/  VIADD R3, R3, 0x9f ;  /* 0x0000009f03037836 */ /* 0x000fc80000000000 */
[----:B------:R-:W-:-:S04]  /*10d20*/  IMAD.HI R3, R3, 0x66666667, RZ ;  /* 0x6666666703037827 */ /* 0x000fc800078e02ff */
[----:B------:R-:W-:Y:S01]  /*10d30*/  IMAD.HI R2, R0, 0x66666667, RZ ;  /* 0x6666666700027827 */ /* 0x000fe200078e02ff */
[----:B------:R-:W-:-:S04]  /*10d40*/  SHF.R.U32.HI R0, RZ, 0x1f, R3 ;  /* 0x0000001fff007819 */ /* 0x000fc80000011603 */
[----:B------:R-:W-:Y:S02]  /*10d50*/  LEA.HI.SX32 R0, R3, R0, 0x1a ;  /* 0x0000000003007211 */ /* 0x000fe400078fd2ff */
[----:B------:R-:W-:-:S04]  /*10d60*/  SHF.R.U32.HI R3, RZ, 0x1f, R2 ;  /* 0x0000001fff037819 */ /* 0x000fc80000011602 */
[----:B------:R-:W-:-:S04]  /*10d70*/  LEA.HI.SX32 R3, R2, R3, 0x1a ;  /* 0x0000000302037211 */ /* 0x000fc800078fd2ff */
[----:B0-----:R-:W-:-:S04]  /*10d80*/  VIMNMX R4, R0, R3, PT ;  /* 0x0000000300047248 */ /* 0x001fc80003fe0100 */
[----:B------:R-:W-:Y:S01]  /*10d90*/  ISETP.GT.AND P0, PT, R4, RZ, PT ;  /* 0x000000ff0400720c */ /* 0x000fe20003f04270 */
[----:B------:R0:W-:-:S12]  /*10da0*/  STL [R1], R4 ;  /* 0x0000000401007387 */ /* 0x0001d80000100800 */
        /* <DEDUP_REMOVED lines=19> */
.L_x_4864:
        /* <DEDUP_REMOVED lines=23> */
.L_x_4866:
        /* <DEDUP_REMOVED lines=20> */
.L_x_4867:
        /* <DEDUP_REMOVED lines=20> */
.L_x_4868:
        /* <DEDUP_REMOVED lines=18> */
.L_x_4869:
[----:B------:R-:W0:Y:S01]  /*113f0*/  LDC R0, c[0x0][0x428] ;  /* 0x00010a00ff007b82 */ /* 0x000e220000000800 */
[----:B------:R-:W-:Y:S01]  /*11400*/  ULDC.64 UR4, c[0x0][0x9f8] ;  /* 0x00027e0000047ab9 */ /* 0x000fe20000000a00 */
[----:B------:R-:W2:Y:S01]  /*11410*/  LDL.LU R7, [R1+0x4] ;  /* 0x0000040001077983 */ /* 0x000ea20000300800 */
[----:B------:R-:W-:Y:S01]  /*11420*/  UISETP.NE.U32.AND UP0, UPT, UR4, URZ, UPT ;  /* 0x0000003f0400728c */ /* 0x000fe2000bf05070 */
[----:B------:R-:W-:Y:S01]  /*11430*/  IMAD.U32 R18, RZ, RZ, UR38 ;  /* 0x00000026ff127e24 */ /* 0x000fe2000f8e00ff */
[----:B------:R-:W-:Y:S01]  /*11440*/  ULDC.64 UR14, c[0x0][0xa08] ;  /* 0x00028200000e7ab9 */ /* 0x000fe20000000a00 */
[----:B------:R-:W2:Y:S01]  /*11450*/  LDL.LU R6, [R1+0x1c] ;  /* 0x00001c0001067983 */ /* 0x000ea20000300800 */
[----:B------:R-:W-:Y:S01]  /*11460*/  UISETP.NE.AND.EX UP0, UPT, UR5, URZ, UPT, UP0 ;  /* 0x0000003f0500728c */ /* 0x000fe2000bf05300 */
[----:B------:R-:W-:Y:S01]  /*11470*/  IMAD.U32 R5, RZ, RZ, UR45 ;  /* 0x0000002dff057e24 */ /* 0x000fe2000f8e00ff */
[----:B------:R-:W1:Y:S04]  /*11480*/  S2R R4, SR_TID.X ;  /* 0x0000000000047919 */ /* 0x000e680000002100 */
[----:B------:R-:W-:-:S05]  /*11490*/  PLOP3.LUT P1, PT, PT, PT, UP0, 0x80, 0x0 ;  /* 0x000000000000781c */ /* 0x000fca0003f2f008 */
[----:B------:R-:W-:-:S04]  /*114a0*/  @UP0 UIADD3 UR4, UP1, UR43, UR4, URZ ;  /* 0x000000042b040290 */ /* 0x000fc8000ff3e03f */
[----:B------:R-:W-:Y:S01]  /*114b0*/  @UP0 UIADD3.X UR5, UR44, UR5, URZ, UP1, !UPT ;  /* 0x000000052c050290 */ /* 0x000fe20008ffe43f */
[----:B0-----:R-:W-:Y:S01]  /*114c0*/  ISETP.NE.AND P0, PT, R0, 0x1, PT ;  /* 0x000000010000780c */ /* 0x001fe20003f05270 */
[----:B------:R-:W-:-:S12]  /*114d0*/  IMAD.U32 R2, RZ, RZ, UR4 ;  /* 0x00000004ff027e24 */ /* 0x000fd8000f8e00ff */
[----:B------:R-:W0:Y:S01]  /*114e0*/  @P0 LDC R0, c[0x0][0x42c] ;  /* 0x00010b00ff000b82 */ /* 0x000e220000000800 */
[----:B-1----:R-:W-:-:S07]  /*114f0*/  LOP3.LUT R10, R4, 0x7f, RZ, 0xc0, !PT ;  /* 0x0000007f040a7812 */ /* 0x002fce00078ec0ff */
[----:B------:R-:W1:Y:S01]  /*11500*/  @P0 LDC R3, c[0x0][0x430] ;  /* 0x00010c00ff030b82 */ /* 0x000e620000000800 */
[----:B0-----:R-:W-:-:S05]  /*11510*/  @P0 IMAD.HI.U32 R0, R0, UR38, RZ ;  /* 0x0000002600000c27 */ /* 0x001fca000f8e00ff */
[----:B-1----:R-:W-:Y:S01]  /*11520*/  @P0 SHF.R.U32.HI R18, RZ, R3, R0 ;  /* 0x00000003ff120219 */ /* 0x002fe20000011600 */
        /* <DEDUP_REMOVED lines=12> */
[----:B0-----:R-:W0:Y:S03]  /*115f0*/  LDC.64 R2, c[0x0][0x3f8] ;  /* 0x0000fe00ff027b82 */ /* 0x001e260000000a00 */
[----:B------:R-:W-:Y:S01]  /*11600*/  LOP3.LUT R4, R4, 0x3, RZ, 0xc0, !PT ;  /* 0x0000000304047812 */ /* 0x000fe200078ec0ff */
[----:B------:R-:W-:-:S05]  /*11610*/  VOTEU.ALL UP1, P1 ;  /* 0x00000000003f7886 */ /* 0x000fca0000820000 */
[----:B------:R-:W-:-:S04]  /*11620*/  @!UP1 UIADD3 UR12, UP0, UR50, 0x270, URZ ;  /* 0x00000270320c9890 */ /* 0x000fc8000ff1e03f */
[----:B------:R-:W-:Y:S01]  /*11630*/  @!UP1 UIADD3.X UR13, URZ, UR51, URZ, UP0, !UPT ;  /* 0x000000333f0d9290 */ /* 0x000fe200087fe43f */
[----:B--2---:R-:W-:Y:S01]  /*11640*/  IMAD R6, R6, 0x80, R7 ;  /* 0x0000008006067824 */ /* 0x004fe200078e0207 */
[----:B------:R-:W-:Y:S02]  /*11650*/  SEL R7, RZ, UR45, P0 ;  /* 0x0000002dff077c07 */ /* 0x000fe40008000000 */
[----:B0-----:R-:W-:Y:S01]  /*11660*/  LOP3.LUT P0, RZ, R2, UR14, RZ, 0xfc, !PT ;  /* 0x0000000e02ff7c12 */ /* 0x001fe2000f80fcff */
[----:B------:R-:W-:Y:S01]  /*11670*/  UMOV UR14, 0xffffffff ;  /* 0xffffffff000e7882 */ /* 0x000fe20000000000 */
[----:B------:R-:W-:Y:S02]  /*11680*/  R2UR UR37, R6 ;  /* 0x00000000062572ca */ /* 0x000fe400000e0000 */
[----:B------:R-:W-:Y:S02]  /*11690*/  R2UR UR39, R7 ;  /* 0x00000000072772ca */ /* 0x000fe400000e0000 */
[----:B------:R-:W-:-:S09]  /*116a0*/  LOP3.LUT P0, RZ, R3, UR15, RZ, 0xfc, P0 ;  /* 0x0000000f03ff7c12 */ /* 0x000fd2000800fcff */
[----:B------:R-:W-:Y:S01]  /*116b0*/  UMOV UR5, UR37 ;  /* 0x0000002500057c82 */ /* 0x000fe20008000000 */
[----:B------:R-:W-:Y:S01]  /*116c0*/  UMOV UR9, UR37 ;  /* 0x0000002500097c82 */ /* 0x000fe20008000000 */
        /* <DEDUP_REMOVED lines=11> */
.L_x_4942:
[----:B-1----:R-:W-:Y:S02]  /*11780*/  ISETP.NE.AND P0, PT, R14, RZ, PT ;  /* 0x000000ff0e00720c */ /* 0x002fe40003f05270 */
[----:B------:R-:W-:-:S11]  /*11790*/  PLOP3.LUT P6, PT, PT, PT, PT, 0x8, 0x0 ;  /* 0x000000000000781c */ /* 0x000fd60003fce170 */
[----:B------:R-:W-:Y:S05]  /*117a0*/  @P0 BRA `(.L_x_4871) ;  /* 0x00000008001c0947 */ /* 0x000fea0003800000 */
[----:B0-----:R-:W2:Y:S01]  /*117b0*/  LDL R4, [R1] ;  /* 0x0000000001047983 */ /* 0x001ea20000100800 */
[----:B------:R-:W-:Y:S01]  /*117c0*/  UMOV UR4, 0xffffffff ;  /* 0xffffffff00047882 */ /* 0x000fe20000000000 */
[----:B--2---:R-:W-:Y:S02]  /*117d0*/  VIADD R8, R4, 0xffffffff ;  /* 0xffffffff04087836 */ /* 0x004fe40000000000 */
[----:B------:R-:W-:Y:S05]  /*117e0*/  BRA.DIV UR4, `(.L_x_4872) ;  /* 0x0000004204b47947 */ /* 0x000fea000b800000 */
[----:B------:R-:W-:-:S13]  /*117f0*/  ELECT P6, URZ, PT ;  /* 0x00000000003f782f */ /* 0x000fda00038c0000 */
.L_x_4945:
        /* <DEDUP_REMOVED lines=24> */
.L_x_4874:
[----:B0-----:R-:W2:Y:S01]  /*11980*/  LDL R2, [R1+0x8] ;  /* 0x0000080001027983 */ /* 0x001ea20000100800 */
[----:B------:R-:W-:Y:S02]  /*11990*/  LEA R4, R19, UR41, 0x3 ;  /* 0x0000002913047c11 */ /* 0x000fe4000f8e18ff */
[----:B------:R-:W-:Y:S02]  /*119a0*/  ISETP.NE.AND P0, PT, R10, RZ, PT ;  /* 0x000000ff0a00720c */ /* 0x000fe40003f05270 */
[----:B--2---:R-:W-:-:S04]  /*119b0*/  SHF.L.U32 R3, R2, 0x1f, RZ ;  /* 0x0000001f02037819 */ /* 0x004fc800000006ff */
[----:B------:R-:W0:Y:S02]  /*119c0*/  SYNCS.PHASECHK.TRANS64.TRYWAIT P2, [R4+URZ+0x33480], R3 ;  /* 0x03348003040075a7 */ /* 0x000e24000804017f */
[----:B0-----:R-:W-:Y:S05]  /*119d0*/  @!P2 BRA `(.L_x_4875) ;  /* 0x000000400058a947 */ /* 0x001fea0003800000 */
.L_x_4946:
        /* <DEDUP_REMOVED lines=8> */
.L_x_4876:
[----:B------:R-:W2:Y:S01]  /*11a60*/  LDL R5, [R1+0x14] ;  /* 0x0000140001057983 */ /* 0x000ea20000100800 */
        /* <DEDUP_REMOVED lines=28> */
.L_x_4947:
        /* <DEDUP_REMOVED lines=8> */
.L_x_4878:
        /* <DEDUP_REMOVED lines=24> */
.L_x_4873:
        /* <DEDUP_REMOVED lines=31> */
.L_x_4871:
[----:B01----:R-:W2:Y:S04]  /*12020*/  LDL.LU R4, [R1+0x20] ;  /* 0x0000200001047983 */ /* 0x003ea80000300800 */
[----:B------:R-:W3:Y:S01]  /*12030*/  LDL R3, [R1] ;  /* 0x0000000001037983 */ /* 0x000ee20000100800 */
[----:B------:R-:W-:Y:S01]  /*12040*/  BSSY B0, `(.L_x_4879) ;  /* 0x000000a000007945 */ /* 0x000fe20003800000 */
[----:B--2---:R-:W-:Y:S01]  /*12050*/  VIADD R4, R4, 0x1 ;  /* 0x0000000104047836 */ /* 0x004fe20000000000 */
[----:B---3--:R-:W-:-:S04]  /*12060*/  ISETP.GE.AND P2, PT, R3, 0x2, PT ;  /* 0x000000020300780c */ /* 0x008fc80003f46270 */
[----:B------:R0:W-:Y:S01]  /*12070*/  STL [R1+0x20], R4 ;  /* 0x0000200401007387 */ /* 0x0001e20000100800 */
[----:B------:R-:W-:-:S04]  /*12080*/  LEA.HI R2, R4, R4, RZ, 0x1 ;  /* 0x0000000404027211 */ /* 0x000fc800078f08ff */
[----:B------:R-:W-:-:S05]  /*12090*/  LOP3.LUT R2, R2, 0xfffffffe, RZ, 0xc0, !PT ;  /* 0xfffffffe02027812 */ /* 0x000fca00078ec0ff */
[----:B------:R-:W-:-:S05]  /*120a0*/  IMAD.IADD R2, R4, 0x1, -R2 ;  /* 0x0000000104027824 */ /* 0x000fca00078e0a02 */
[----:B------:R-:W-:-:S04]  /*120b0*/  SHF.L.U32 R2, R2, 0x1f, RZ ;  /* 0x0000001f02027819 */ /* 0x000fc800000006ff */
[----:B------:R-:W1:Y:S02]  /*120c0*/  SYNCS.PHASECHK.TRANS64.TRYWAIT P0, [UR41+0x33420], R2 ;  /* 0x03342002ff0075a7 */ /* 0x000e640008000169 */
[----:B01----:R-:W-:Y:S05]  /*120d0*/  @!P0 BRA `(.L_x_4880) ;  /* 0x0000003800c08947 */ /* 0x003fea0003800000 */
.L_x_4948:
[----:B------:R-:W-:Y:S05]  /*120e0*/  BSYNC B0 ;  /* 0x0000000000007941 */ /* 0x000fea0003800000 */
.L_x_4879:
[----:B------:R-:W-:Y:S05]  /*120f0*/  @!P2 BRA `(.L_x_4881) ;  /* 0x00000018000ca947 */ /* 0x000fea0003800000 */
[----:B0-----:R-:W2:Y:S04]  /*12100*/  LDL.LU R3, [R1] ;  /* 0x0000000001037983 */ /* 0x001ea80000300800 */
[----:B------:R0:W5:Y:S01]  /*12110*/  LDL.LU R2, [R1+0x8] ;  /* 0x0000080001027983 */ /* 0x0001620000300800 */
[----:B------:R-:W-:Y:S02]  /*12120*/  IMAD.MOV.U32 R8, RZ, RZ, R19 ;  /* 0x000000ffff087224 */ /* 0x000fe400078e0013 */
[----:B0-2---:R-:W-:-:S07]  /*12130*/  VIADD R3, R3, 0xfffffffe ;  /* 0xfffffffe03037836 */ /* 0x005fce0000000000 */
.L_x_4905:
        /* <DEDUP_REMOVED lines=28> */
[----:B------:R-:W-:-:S04]  /*12300*/  IMAD.WIDE.U32 R4, R6, UR6, R4 ;  /* 0x0000000606047c25 */ /* 0x000fc8000f8e0004 */
[----:B------:R-:W-:Y:S01]  /*12310*/  IMAD.IADD R0, R0, 0x1, R5 ;  /* 0x0000000100007824 */ /* 0x000fe200078e0205 */
[----:B------:R-:W-:-:S04]  /*12320*/  LEA R6, P0, R4, UR4, 0x2 ;  /* 0x0000000404067c11 */ /* 0x000fc8000f8010ff */
[----:B------:R-:W-:-:S05]  /*12330*/  LEA.HI.X R7, R4, UR5, R0, 0x2, P0 ;  /* 0x0000000504077c11 */ /* 0x000fca00080f1400 */
[----:B------:R1:W5:Y:S04]  /*12340*/  LDG.E R0, desc[UR54][R6.64] ;  /* 0x0000003606007981 */ /* 0x000368000c1e1900 */
.L_x_4884:
[----:B-1----:R-:W-:Y:S01]  /*12350*/  LEA R6, R19, UR41, 0x3 ;  /* 0x0000002913067c11 */ /* 0x002fe2000f8e18ff */
[----:B------:R-:W1:Y:S01]  /*12360*/  S2R R4, SR_TID.X ;  /* 0x0000000000047919 */ /* 0x000e620000002100 */
[----:B------:R-:W-:Y:S01]  /*12370*/  SHF.L.U32 R5, R10, 0x1f, RZ ;  /* 0x0000001f0a057819 */ /* 0x000fe200000006ff */
[----:B------:R-:W-:Y:S03]  /*12380*/  BSSY B1, `(.L_x_4885) ;  /* 0x0000005000017945 */ /* 0x000fe60003800000 */
[----:B------:R-:W2:Y:S01]  /*12390*/  SYNCS.PHASECHK.TRANS64.TRYWAIT P0, [R6+URZ+0x33480], R5 ;  /* 0x03348005060075a7 */ /* 0x000ea2000800017f */
[----:B-1----:R-:W-:-:S04]  /*123a0*/  LOP3.LUT R4, R4, 0x7f, RZ, 0xc0, !PT ;  /* 0x0000007f04047812 */ /* 0x002fc800078ec0ff */
[----:B------:R-:W-:Y:S01]  /*123b0*/  ISETP.NE.AND P2, PT, R4, RZ, PT ;  /* 0x000000ff0400720c */ /* 0x000fe20003f45270 */
[----:B--2---:R-:W-:-:S12]  /*123c0*/  @!P0 BRA `(.L_x_4886) ;  /* 0x00000038001c8947 */ /* 0x004fd80003800000 */
.L_x_4949:
[----:B------:R-:W-:Y:S05]  /*123d0*/  BSYNC B1 ;  /* 0x0000000000017941 */ /* 0x000fea0003800000 */
.L_x_4885:
[----:B------:R-:W-:Y:S04]  /*123e0*/  BSSY B1, `(.L_x_4887) ;  /* 0x0000009000017945 */ /* 0x000fe80003800000 */
        /* <DEDUP_REMOVED lines=8> */
.L_x_4888:
[----:B------:R-:W-:Y:S05]  /*12470*/  BSYNC B1 ;  /* 0x0000000000017941 */ /* 0x000fea0003800000 */
.L_x_4887:
[----:B------:R-:W2:Y:S01]  /*12480*/  LDL R7, [R1+0x14] ;  /* 0x0000140001077983 */ /* 0x000ea20000100800 */
        /* <DEDUP_REMOVED lines=10> */
[----:B0-----:R-:W-:Y:S02]  /*12530*/  VIADD R10, R4, 0xf200 ;  /* 0x0000f200040a7836 */ /* 0x001fe40000000000 */
[----:B--2---:R-:W-:Y:S02]  /*12540*/  IMAD R9, R9, 0xa0, R7 ;  /* 0x000000a009097824 */ /* 0x004fe400078e0207 */
[----:B------:R-:W-:-:S07]  /*12550*/  VIADD R7, R6, 0x33470 ;  /* 0x0003347006077836 */ /* 0x000fce0000000000 */
.L_x_4889:
        /* <DEDUP_REMOVED lines=8> */
[----:B0-----:R-:W-:Y:S05]  /*125e0*/  @P0 BRA.U.ANY `(.L_x_4889) ;  /* 0xfffffffd00dc0947 */ /* 0x001fea000393ffff */
[----:B------:R-:W-:Y:S01]  /*125f0*/  IMAD.MOV.U32 R13, RZ, RZ, 0x40 ;  /* 0x00000040ff0d7424 */ /* 0x000fe200078e00ff */
[----:B------:R-:W-:Y:S01]  /*12600*/  R2UR UR12, R18 ;  /* 0x00000000120c72ca */ /* 0x000fe200000e0000 */
[----:B------:R-:W-:Y:S01]  /*12610*/  VIADD R10, R4, 0x11a00 ;  /* 0x00011a00040a7836 */ /* 0x000fe20000000000 */
[----:B------:R-:W-:Y:S01]  /*12620*/  PLOP3.LUT P0, PT, PT, PT, PT, 0x80, 0x0 ;  /* 0x000000000000781c */ /* 0x000fe20003f0f070 */
[----:B------:R-:W-:Y:S01]  /*12630*/  UMOV UR6, 0x0 ;  /* 0x0000000000067882 */ /* 0x000fe20000000000 */
[----:B------:R-:W-:Y:S01]  /*12640*/  R2UR UR10, R13 ;  /* 0x000000000d0a72ca */ /* 0x000fe200000e0000 */
[----:B------:R-:W-:-:S14]  /*12650*/  UMOV UR7, 0x14f00000 ;  /* 0x14f0000000077882 */ /* 0x000fdc0000000000 */
.L_x_4890:
        /* <DEDUP_REMOVED lines=16> */
.L_x_4891:
        /* <DEDUP_REMOVED lines=9> */
[----:B------:R-:W0:Y:S01]  /*127f0*/  SYNCS.PHASECHK.TRANS64.TRYWAIT P0, [R6+URZ+0x33440], R5 ;  /* 0x03344005060075a7 */ /* 0x000e22000800017f */
[----:B------:R-:W-:Y:S04]  /*12800*/  BSSY B1, `(.L_x_4892) ;  /* 0x0000002000017945 */ /* 0x000fe80003800000 */
[----:B0-----:R-:W-:Y:S05]  /*12810*/  @!P0 BRA `(.L_x_4893) ;  /* 0x00000034001c8947 */ /* 0x001fea0003800000 */
.L_x_4950:
[----:B------:R-:W-:Y:S05]  /*12820*/  BSYNC B1 ;  /* 0x0000000000017941 */ /* 0x000fea0003800000 */
.L_x_4892:
[----:B------:R-:W-:Y:S01]  /*12830*/  BSSY B1, `(.L_x_4894) ;  /* 0x000000b000017945 */ /* 0x000fe20003800000 */
[----:B------:R-:W-:Y:S02]  /*12840*/  IMAD.MOV.U32 R10, RZ, RZ, 0x0 ;  /* 0x00000000ff0a7424 */ /* 0x000fe400078e00ff */
[----:B------:R-:W-:Y:S01]  /*12850*/  IMAD.MOV.U32 R11, RZ, RZ, 0x14f00000 ;  /* 0x14f00000ff0b7424 */ /* 0x000fe200078e00ff */
[----:B------:R-:W-:Y:S06]  /*12860*/  @P2 BRA `(.L_x_4895) ;  /* 0x00000000001c2947 */ /* 0x000fec0003800000 */
[----:B------:R-:W2:Y:S01]  /*12870*/  S2R R7, SR_TID.X ;  /* 0x0000000000077919 */ /* 0x000ea20000002100 */
[----:B01----:R-:W-:-:S04]  /*12880*/  IMAD.MOV.U32 R5, RZ, RZ, 0x7800 ;  /* 0x00007800ff057424 */ /* 0x003fc800078e00ff */
[----:B------:R3:W-:Y:S01]  /*12890*/  SYNCS.ARRIVE.TRANS64 RZ, [R6+URZ+0x33430], R5 ;  /* 0x0334300506ff79a7 */ /* 0x0007e2000800003f */
[----:B--2---:R-:W-:-:S04]  /*128a0*/  LOP3.LUT R7, R7, 0x1f, RZ, 0xc0, !PT ;  /* 0x0000001f07077812 */ /* 0x004fc800078ec0ff */
[----:B------:R-:W-:-:S13]  /*128b0*/  ISETP.NE.AND P0, PT, R7, RZ, PT ;  /* 0x000000ff0700720c */ /* 0x000fda0003f05270 */
[----:B---3--:R-:W-:Y:S05]  /*128c0*/  @!P0 BRA `(.L_x_4895) ;  /* 0x0000000000048947 */ /* 0x008fea0003800000 */
[----:B------:R-:W-:Y:S01]  /*128d0*/  BPT.TRAP 0x1 ;  /* 0x000000040000795c */ /* 0x000fe20000300000 */
.L_x_4895:
[----:B------:R-:W-:Y:S05]  /*128e0*/  BSYNC B1 ;  /* 0x0000000000017941 */ /* 0x000fea0003800000 */
.L_x_4894:
[----:B------:R-:W-:Y:S01]  /*128f0*/  R2UR UR10, R14 ;  /* 0x000000000e0a72ca */ /* 0x000fe200000e0000 */
[----:B------:R-:W-:Y:S01]  /*12900*/  UIADD3 UR4, UP0, UR50, 0x370, URZ ;  /* 0x0000037032047890 */ /* 0x000fe2000ff1e03f */
[----:B------:R-:W-:Y:S01]  /*12910*/  R2UR UR6, R10 ;  /* 0x000000000a0672ca */ /* 0x000fe200000e0000 */
[----:B01----:R-:W-:Y:S01]  /*12920*/  VIADD R6, R6, 0x33430 ;  /* 0x0003343006067836 */ /* 0x003fe20000000000 */
[----:B------:R-:W-:Y:S01]  /*12930*/  R2UR UR7, R11 ;  /* 0x000000000b0772ca */ /* 0x000fe200000e0000 */
[----:B------:R-:W-:Y:S01]  /*12940*/  VIADD R5, R4, 0x24200 ;  /* 0x0002420004057836 */ /* 0x000fe20000000000 */
[----:B------:R-:W-:Y:S01]  /*12950*/  R2UR UR12, R18 ;  /* 0x00000000120c72ca */ /* 0x000fe200000e0000 */
[----:B------:R-:W-:Y:S01]  /*12960*/  UIADD3.X UR5, URZ, UR51, URZ, UP0, !UPT ;  /* 0x000000333f057290 */ /* 0x000fe200087fe43f */
[----:B------:R-:W-:-:S13]  /*12970*/  PLOP3.LUT P0, PT, PT, PT, PT, 0x80, 0x0 ;  /* 0x000000000000781c */ /* 0x000fda0003f0f070 */
.L_x_4896:
        /* <DEDUP_REMOVED lines=9> */
[----:B------:R-:W-:Y:S01]  /*12a10*/  R2UR UR10, R13 ;  /* 0x000000000d0a72ca */ /* 0x000fe200000e0000 */
[----:B------:R-:W-:Y:S01]  /*12a20*/  VIADD R5, R4, 0x26a00 ;  /* 0x00026a0004057836 */ /* 0x000fe20000000000 */
[----:B------:R-:W-:Y:S02]  /*12a30*/  R2UR UR6, R10 ;  /* 0x000000000a0672ca */ /* 0x000fe400000e0000 */
[----:B------:R-:W-:Y:S02]  /*12a40*/  R2UR UR7, R11 ;  /* 0x000000000b0772ca */ /* 0x000fe400000e0000 */
[----:B------:R-:W-:Y:S02]  /*12a50*/  R2UR UR12, R18 ;  /* 0x00000000120c72ca */ /* 0x000fe400000e0000 */
[----:B------:R-:W-:-:S13]  /*12a60*/  PLOP3.LUT P0, PT, PT, PT, PT, 0x80, 0x0 ;  /* 0x000000000000781c */ /* 0x000fda0003f0f070 */
.L_x_4897:
        /* <DEDUP_REMOVED lines=15> */
.L_x_4898:
        /* <DEDUP_REMOVED lines=9> */
.L_x_4883:
[----:B------:R-:W-:Y:S05]  /*12bf0*/  BSYNC B0 ;  /* 0x0000000000007941 */ /* 0x000fea0003800000 */
.L_x_4882:
[----:B------:R-:W-:-:S06]  /*12c00*/  UISETP.NE.AND UP0, UPT, UR42, 0x3, UPT ;  /* 0x000000032a00788c */ /* 0x000fcc000bf05270 */
[----:B------:R-:W-:-:S13]  /*12c10*/  PLOP3.LUT P0, PT, PT, PT, UP0, 0x80, 0x0 ;  /* 0x000000000000781c */ /* 0x000fda0003f0f008 */
[----:B------:R-:W-:Y:S05]  /*12c20*/  @!P0 BRA `(.L_x_4899) ;  /* 0x0000000000048947 */ /* 0x000fea0003800000 */
[----:B------:R-:W-:Y:S01]  /*12c30*/  BPT.TRAP 0x1 ;  /* 0x000000040000795c */ /* 0x000fe20000300000 */
.L_x_4899:
[----:B------:R-:W-:Y:S01]  /*12c40*/  IMAD.U32 R4, RZ, RZ, UR47 ;  /* 0x0000002fff047e24 */ /* 0x000fe2000f8e00ff */
[----:B------:R-:W-:Y:S01]  /*12c50*/  LEA R12, R8, UR41, 0x3 ;  /* 0x00000029080c7c11 */ /* 0x000fe2000f8e18ff */
[----:B------:R-:W-:Y:S03]  /*12c60*/  BSSY B0, `(.L_x_4900) ;  /* 0x0000006000007945 */ /* 0x000fe60003800000 */
[----:B------:R-:W-:Y:S02]  /*12c70*/  ISETP.NE.AND P0, PT, R4, 0x3, PT ;  /* 0x000000030400780c */ /* 0x000fe40003f05270 */
[----:B------:R-:W-:-:S04]  /*12c80*/  LOP3.LUT R4, R2, 0x1, RZ, 0x3c, !PT ;  /* 0x0000000102047812 */ /* 0x000fc800078e3cff */
[----:B------:R-:W-:-:S04]  /*12c90*/  SHF.L.U32 R4, R4, 0x1f, RZ ;  /* 0x0000001f04047819 */ /* 0x000fc800000006ff */
[----:B------:R-:W1:Y:S02]  /*12ca0*/  SYNCS.PHASECHK.TRANS64.TRYWAIT P2, [R12+URZ+0x33470], R4 ;  /* 0x033470040c0075a7 */ /* 0x000e64000804017f */
[----:B-1----:R-:W-:Y:S05]  /*12cb0*/  @!P2 BRA `(.L_x_4901) ;  /* 0x000000300008a947 */ /* 0x002fea0003800000 */
.L_x_4951:
[----:B------:R-:W-:Y:S05]  /*12cc0*/  BSYNC B0 ;  /* 0x0000000000007941 */ /* 0x000fea0003800000 */
.L_x_4900:
[----:B------:R-:W-:Y:S05]  /*12cd0*/  @!P0 BRA `(.L_x_4902) ;  /* 0x0000000000048947 */ /* 0x000fea0003800000 */
[----:B------:R-:W-:Y:S01]  /*12ce0*/  BPT.TRAP 0x1 ;  /* 0x000000040000795c */ /* 0x000fe20000300000 */
.L_x_4902:
[----:B-1----:R-:W-:Y:S01]  /*12cf0*/  SHF.L.U32 R4, R2, 0x1f, RZ ;  /* 0x0000001f02047819 */ /* 0x002fe200000006ff */
[----:B------:R-:W-:-:S03]  /*12d00*/  IMAD R2, R8, 0x7800, RZ ;  /* 0x0000780008027824 */ /* 0x000fc600078e02ff */
[----:B------:R-:W1:Y:S02]  /*12d10*/  SYNCS.PHASECHK.TRANS64.TRYWAIT P2, [R12+URZ+0x33460], R4 ;  /* 0x033460040c0075a7 */ /* 0x000e64000804017f */
[----:B-1----:R-:W-:Y:S05]  /*12d20*/  @!P2 BRA `(.L_x_4903) ;  /* 0x000000300000a947 */ /* 0x002fea0003800000 */
.L_x_4952:
[C---:B------:R-:W-:Y:S01]  /*12d30*/  LOP3.LUT R13, R2.reuse, R17, RZ, 0xfc, !PT ;  /* 0x00000011020d7212 */ /* 0x040fe200078efcff */
[----:B------:R-:W-:Y:S05]  /*12d40*/  WARPSYNC.ALL ;  /* 0x0000000000007948 */ /* 0x000fea0003800000 */
[----:B-1----:R1:W2:Y:S01]  /*12d50*/  LDSM.16.MT88.4 R4, [R13+UR41+0xf200] ;  /* 0x00f200290d04783b */ /* 0x0022a20008004200 */
[----:B------:R-:W-:Y:S02]  /*12d60*/  IMAD.U32 R14, RZ, RZ, UR41 ;  /* 0x00000029ff0e7e24 */ /* 0x000fe4000f8e00ff */
[----:B------:R-:W-:Y:S02]  /*12d70*/  VIADD R15, R2, 0x2800 ;  /* 0x00002800020f7836 */ /* 0x000fe40000000000 */
[----:B------:R-:W-:-:S02]  /*12d80*/  VIADD R14, R14, 0x200 ;  /* 0x000002000e0e7836 */ /* 0x000fc40000000000 */
[C---:B------:R-:W-:Y:S02]  /*12d90*/  VIADD R20, R2.reuse, 0x1800 ;  /* 0x0000180002147836 */ /* 0x040fe40000000000 */
[C---:B-1----:R-:W-:Y:S02]  /*12da0*/  VIADD R13, R2.reuse, 0x800 ;  /* 0x00000800020d7836 */ /* 0x042fe40000000000 */
[----:B------:R-:W-:Y:S01]  /*12db0*/  VIADD R21, R2, 0x5800 ;  /* 0x0000580002157836 */ /* 0x000fe20000000000 */
[C-C-:B--2---:R-:W-:Y:S02]  /*12dc0*/  PRMT R8, R4.reuse, 0x6420, R5.reuse ;  /* 0x0000642004087816 */ /* 0x144fe40000000005 */
[----:B------:R-:W-:Y:S02]  /*12dd0*/  PRMT R9, R4, 0x7531, R5 ;  /* 0x0000753104097816 */ /* 0x000fe40000000005 */
[----:B------:R-:W-:Y:S02]  /*12de0*/  LOP3.LUT R4, R2, R16, RZ, 0xfc, !PT ;  /* 0x0000001002047212 */ /* 0x000fe400078efcff */
[----:B0-----:R-:W-:-:S02]  /*12df0*/  PRMT R10, R6, 0x6420, R7 ;  /* 0x00006420060a7816 */ /* 0x001fc40000000007 */
[----:B------:R-:W-:Y:S01]  /*12e00*/  PRMT R11, R6, 0x7531, R7 ;  /* 0x00007531060b7816 */ /* 0x000fe20000000007 */
[----:B------:R-:W-:-:S05]  /*12e10*/  IMAD.IADD R4, R14, 0x1, R4 ;  /* 0x000000010e047824 */ /* 0x000fca00078e0204 */
[----:B------:R0:W-:Y:S02]  /*12e20*/  STSM.16.M88.4 [R4], R8 ;  /* 0x0000000804007844 */ /* 0x0001e40000000200 */
[----:B0-----:R-:W-:-:S06]  /*12e30*/  LOP3.LUT R4, R15, R17, RZ, 0xfc, !PT ;  /* 0x000000110f047212 */ /* 0x001fcc00078efcff */
[----:B------:R-:W0:Y:S02]  /*12e40*/  LDSM.16.MT88.4 R4, [R4+UR41+0xf200] ;  /* 0x00f200290404783b */ /* 0x000e240008004200 */
[C-C-:B0-----:R-:W-:Y:S02]  /*12e50*/  PRMT R8, R4.reuse, 0x6420, R5.reuse ;  /* 0x0000642004087816 */ /* 0x141fe40000000005 */
        /* <DEDUP_REMOVED lines=8> */
[----:B0-----:R-:W-:-:S06]  /*12ee0*/  LOP3.LUT R4, R5, R17, RZ, 0xfc, !PT ;  /* 0x0000001105047212 */ /* 0x001fcc00078efcff */
[----:B------:R-:W0:Y:S02]  /*12ef0*/  LDSM.16.MT88.4 R4, [R4+UR41+0xf200] ;  /* 0x00f200290404783b */ /* 0x000e240008004200 */
[C-C-:B0-----:R-:W-:Y:S02]  /*12f00*/  PRMT R8, R4.reuse, 0x6420, R5.reuse ;  /* 0x0000642004087816 */ /* 0x141fe40000000005 */
        /* <DEDUP_REMOVED lines=8> */
[----:B0-----:R-:W-:Y:S01]  /*12f90*/  LOP3.LUT R4, R13, R17, RZ, 0xfc, !PT ;  /* 0x000000110d047212 */ /* 0x001fe200078efcff */
[----:B------:R-:W-:-:S04]  /*12fa0*/  IMAD.U32 R13, RZ, RZ, UR41 ;  /* 0x00000029ff0d7e24 */ /* 0x000fc8000f8e00ff */
[----:B------:R-:W-:Y:S01]  /*12fb0*/  VIADD R13, R13, 0x200 ;  /* 0x000002000d0d7836 */ /* 0x000fe20000000000 */
[----:B------:R-:W0:Y:S02]  /*12fc0*/  LDSM.16.MT88.4 R4, [R4+UR41+0xf200] ;  /* 0x00f200290404783b */ /* 0x000e240008004200 */
[C-C-:B0-----:R-:W-:Y:S02]  /*12fd0*/  PRMT R8, R4.reuse, 0x6420, R5.reuse ;  /* 0x0000642004087816 */ /* 0x141fe40000000005 */
[----:B------:R-:W-:Y:S02]  /*12fe0*/  PRMT R9, R4, 0x7531, R5 ;  /* 0x0000753104097816 */ /* 0x000fe40000000005 */
        /* <DEDUP_REMOVED lines=18> */
[----:B0-----:R-:W-:-:S06]  /*13110*/  LOP3.LUT R4, R21, R17, RZ, 0xfc, !PT ;  /* 0x0000001115047212 */ /* 0x001fcc00078efcff */
[----:B------:R-:W0:Y:S02]  /*13120*/  LDSM.16.MT88.4 R4, [R4+UR41+0xf200] ;  /* 0x00f200290404783b */ /* 0x000e240008004200 */
[C-C-:B0-----:R-:W-:Y:S02]  /*13130*/  PRMT R8, R4.reuse, 0x6420, R5.reuse ;  /* 0x0000642004087816 */ /* 0x141fe40000000005 */
        /* <DEDUP_REMOVED lines=15> */
[----:B------:R-:W-:Y:S01]  /*13230*/  LOP3.LUT R4, R13, R16, RZ, 0xfc, !PT ;  /* 0x000000100d047212 */ /* 0x000fe200078efcff */
[----:B------:R-:W-:Y:S01]  /*13240*/  VIADD R13, R2, 0x4000 ;  /* 0x00004000020d7836 */ /* 0x000fe20000000000 */
[C-C-:B------:R-:W-:Y:S02]  /*13250*/  PRMT R10, R6.reuse, 0x6420, R7.reuse ;  /* 0x00006420060a7816 */ /* 0x140fe40000000007 */
[----:B------:R-:W-:Y:S01]  /*13260*/  PRMT R11, R6, 0x7531, R7 ;  /* 0x00007531060b7816 */ /* 0x000fe20000000007 */
[----:B------:R-:W-:-:S05]  /*13270*/  IMAD.IADD R4, R14, 0x1, R4 ;  /* 0x000000010e047824 */ /* 0x000fca00078e0204 */
[----:B------:R0:W-:Y:S02]  /*13280*/  STSM.16.M88.4 [R4], R8 ;  /* 0x0000000804007844 */ /* 0x0001e40000000200 */
[----:B0-----:R-:W-:-:S05]  /*13290*/  VIADD R10, R2, 0x3800 ;  /* 0x00003800020a7836 */ /* 0x001fca0000000000 */
[----:B------:R-:W-:-:S06]  /*132a0*/  LOP3.LUT R4, R10, R17, RZ, 0xfc, !PT ;  /* 0x000000110a047212 */ /* 0x000fcc00078efcff */
[----:B------:R-:W0:Y:S02]  /*132b0*/  LDSM.16.MT88.4 R4, [R4+UR41+0xf200] ;  /* 0x00f200290404783b */ /* 0x000e240008004200 */
[C-C-:B0-----:R-:W-:Y:S02]  /*132c0*/  PRMT R8, R4.reuse, 0x6420, R5.reuse ;  /* 0x0000642004087816 */ /* 0x141fe40000000005 */
[----:B------:R-:W-:Y:S02]  /*132d0*/  PRMT R9, R4, 0x7531, R5 ;  /* 0x0000753104097816 */ /* 0x000fe40000000005 */
[----:B------:R-:W-:Y:S02]  /*132e0*/  LOP3.LUT R4, R10, R16, RZ, 0xfc, !PT ;  /* 0x000000100a047212 */ /* 0x000fe400078efcff */
[C-C-:B------:R-:W-:Y:S02]  /*132f0*/  PRMT R10, R6.reuse, 0x6420, R7.reuse ;  /* 0x00006420060a7816 */ /* 0x140fe40000000007 */
[----:B------:R-:W-:Y:S01]  /*13300*/  PRMT R11, R6, 0x7531, R7 ;  /* 0x00007531060b7816 */ /* 0x000fe20000000007 */
[----:B------:R-:W-:-:S05]  /*13310*/  IMAD.IADD R4, R14, 0x1, R4 ;  /* 0x000000010e047824 */ /* 0x000fca00078e0204 */
[----:B------:R0:W-:Y:S02]  /*13320*/  STSM.16.M88.4 [R4], R8 ;  /* 0x0000000804007844 */ /* 0x0001e40000000200 */
[C---:B0-----:R-:W-:Y:S02]  /*13330*/  LOP3.LUT R4, R15.reuse, R17, RZ, 0xfc, !PT ;  /* 0x000000110f047212 */ /* 0x041fe400078efcff */
[----:B------:R-:W-:-:S04]  /*13340*/  LOP3.LUT R15, R15, R16, RZ, 0xfc, !PT ;  /* 0x000000100f0f7212 */ /* 0x000fc800078efcff */
        /* <DEDUP_REMOVED lines=21> */
[----:B------:R-:W-:Y:S02]  /*134a0*/  VIADD R11, R2, 0x5000 ;  /* 0x00005000020b7836 */ /* 0x000fe40000000000 */
[----:B------:R-:W-:-:S03]  /*134b0*/  IMAD.U32 R13, RZ, RZ, UR41 ;  /* 0x00000029ff0d7e24 */ /* 0x000fc6000f8e00ff */
[----:B------:R-:W0:Y:S01]  /*134c0*/  LDSM.16.MT88.4 R4, [R4+UR41+0xf200] ;  /* 0x00f200290404783b */ /* 0x000e220008004200 */
[----:B------:R-:W-:Y:S01]  /*134d0*/  VIADD R13, R13, 0x200 ;  /* 0x000002000d0d7836 */ /* 0x000fe20000000000 */
        /* <DEDUP_REMOVED lines=8> */
[C---:B0-----:R-:W-:Y:S02]  /*13560*/  LOP3.LUT R4, R13.reuse, R17, RZ, 0xfc, !PT ;  /* 0x000000110d047212 */ /* 0x041fe400078efcff */
[----:B------:R-:W-:-:S04]  /*13570*/  LOP3.LUT R13, R13, R16, RZ, 0xfc, !PT ;  /* 0x000000100d0d7212 */ /* 0x000fc800078efcff */
[----:B------:R-:W0:Y:S02]  /*13580*/  LDSM.16.MT88.4 R4, [R4+UR41+0xf200] ;  /* 0x00f200290404783b */ /* 0x000e240008004200 */
[C-C-:B0-----:R-:W-:Y:S02]  /*13590*/  PRMT R10, R6.reuse, 0x6420, R7.reuse ;  /* 0x00006420060a7816 */ /* 0x141fe40000000007 */
        /* <DEDUP_REMOVED lines=10> */
[----:B0-----:R-:W-:-:S06]  /*13640*/  LOP3.LUT R4, R5, R17, RZ, 0xfc, !PT ;  /* 0x0000001105047212 */ /* 0x001fcc00078efcff */
[----:B------:R-:W0:Y:S02]  /*13650*/  LDSM.16.MT88.4 R4, [R4+UR41+0xf200] ;  /* 0x00f200290404783b */ /* 0x000e240008004200 */
[C-C-:B0-----:R-:W-:Y:S02]  /*13660*/  PRMT R8, R4.reuse, 0x6420, R5.reuse ;  /* 0x0000642004087816 */ /* 0x141fe40000000005 */
        /* <DEDUP_REMOVED lines=8> */
[----:B------:R-:W1:Y:S01]  /*136f0*/  LDSM.16.MT88.4 R4, [R4+UR41+0xf200] ;  /* 0x00f200290404783b */ /* 0x000e620008004200 */
[----:B0-----:R-:W-:-:S04]  /*13700*/  IMAD.U32 R15, RZ, RZ, UR41 ;  /* 0x00000029ff0f7e24 */ /* 0x001fc8000f8e00ff */
[----:B------:R-:W-:-:S04]  /*13710*/  VIADD R15, R15, 0x200 ;  /* 0x000002000f0f7836 */ /* 0x000fc80000000000 */
[C---:B------:R-:W-:Y:S01]  /*13720*/  IMAD.IADD R13, R15.reuse, 0x1, R13 ;  /* 0x000000010f0d7824 */ /* 0x040fe200078e020d */
[C-C-:B-1----:R-:W-:Y:S02]  /*13730*/  PRMT R8, R4.reuse, 0x6420, R5.reuse ;  /* 0x0000642004087816 */ /* 0x142fe40000000005 */
[----:B------:R-:W-:Y:S02]  /*13740*/  PRMT R9, R4, 0x7531, R5 ;  /* 0x0000753104097816 */ /* 0x000fe40000000005 */
[C-C-:B------:R-:W-:Y:S02]  /*13750*/  PRMT R10, R6.reuse, 0x6420, R7.reuse ;  /* 0x00006420060a7816 */ /* 0x140fe40000000007 */
        /* <DEDUP_REMOVED lines=19> */
.L_x_4904:
[----:B0-----:R2:W5:Y:S01]  /*13890*/  LDL R2, [R1+0x8] ;  /* 0x0000080001027983 */ /* 0x0015620000100800 */
[----:B-1----:R0:W-:Y:S01]  /*138a0*/  SYNCS.ARRIVE.TRANS64.A1T0 RZ, [R12+URZ+0x33450], RZ ;  /* 0x033450ff0cff79a7 */ /* 0x0021e2000810003f */
[----:B------:R-:W-:Y:S01]  /*138b0*/  BAR.SYNC.DEFER_BLOCKING 0x2, 0x80 ;  /* 0x0082000000007b1d */ /* 0x000fe20000010000 */
[C---:B------:R-:W-:Y:S01]  /*138c0*/  ISETP.GT.AND P0, PT, R3.reuse, RZ, PT ;  /* 0x000000ff0300720c */ /* 0x040fe20003f04270 */
[----:B------:R-:W-:Y:S02]  /*138d0*/  VIADD R3, R3, 0xffffffff ;  /* 0xffffffff03037836 */ /* 0x000fe40000000000 */
[----:B0-----:R-:W-:-:S05]  /*138e0*/  @!P1 VIADD R12, R12, 0x33480 ;  /* 0x000334800c0c9836 */ /* 0x001fca0000000000 */
[----:B------:R-:W-:Y:S01]  /*138f0*/  @!P1 PRMT R12, RZ, 0x654, R12 ;  /* 0x00000654ff0c9816 */ /* 0x000fe2000000000c */
[----:B------:R-:W-:-:S03]  /*13900*/  IMAD.MOV.U32 R8, RZ, RZ, R19 ;  /* 0x000000ffff087224 */ /* 0x000fc600078e0013 */
[----:B------:R2:W-:Y:S01]  /*13910*/  @!P1 SYNCS.ARRIVE.TRANS64.RED.A1T0 RZ, [R12+URZ], RZ ;  /* 0x000000ff0cff99a7 */ /* 0x0005e2000810043f */
[----:B------:R-:W-:Y:S05]  /*13920*/  @P0 BRA `(.L_x_4905) ;  /* 0xffffffe800040947 */ /* 0x000fea000383ffff */
.L_x_4881:
[----:B------:R-:W-:Y:S04]  /*13930*/  BSSY B0, `(.L_x_4906) ;  /* 0x000000f000007945 */ /* 0x000fe80003800000 */
[----:B------:R-:W-:Y:S05]  /*13940*/  @P1 BRA `(.L_x_4907) ;  /* 0x0000000000341947 */ /* 0x000fea0003800000 */
[----:B------:R-:W1:Y:S01]  /*13950*/  S2R R5, SR_LANEID ;  /* 0x0000000000057919 */ /* 0x000e620000000000 */
[----:B------:R-:W-:Y:S01]  /*13960*/  VOTEU.ANY UR4, UPT, PT ;  /* 0x0000000000047886 */ /* 0x000fe200038e0100 */
[----:B0----5:R-:W0:Y:S01]  /*13970*/  LDC.64 R2, c[0x0][0xc38] ;  /* 0x00030e00ff027b82 */ /* 0x021e220000000a00 */
[----:B------:R-:W1:Y:S02]  /*13980*/  FLO.U32 R0, UR4 ;  /* 0x0000000400007d00 */ /* 0x000e6400080e0000 */
[----:B-1----:R-:W-:-:S06]  /*13990*/  ISETP.EQ.U32.AND P0, PT, R0, R5, PT ;  /* 0x000000050000720c */ /* 0x002fcc0003f02070 */
[----:B------:R-:W0:Y:S07]  /*139a0*/  POPC R5, UR4 ;  /* 0x0000000400057d09 */ /* 0x000e2e0008000000 */
[----:B0-----:R-:W3:Y:S01]  /*139b0*/  @P0 ATOMG.E.ADD.STRONG.GPU PT, R3, desc[UR54][R2.64], R5 ;  /* 0x00000005020309a8 */ /* 0x001ee200081ee1f6 */
[----:B------:R-:W0:Y:S02]  /*139c0*/  S2R R4, SR_LTMASK ;  /* 0x0000000000047919 */ /* 0x000e240000003900 */
[----:B0-----:R-:W-:-:S04]  /*139d0*/  LOP3.LUT R4, R4, UR4, RZ, 0xc0, !PT ;  /* 0x0000000404047c12 */ /* 0x001fc8000f8ec0ff */
[----:B------:R-:W0:Y:S01]  /*139e0*/  POPC R7, R4 ;  /* 0x0000000400077309 */ /* 0x000e220000000000 */
[----:B---3--:R-:W0:Y:S02]  /*139f0*/  SHFL.IDX PT, R0, R3, R0, 0x1f ;  /* 0x00001f0003007589 */ /* 0x008e2400000e0000 */
[----:B0-----:R-:W-:-:S05]  /*13a00*/  IADD3 R0, R0, UR46, R7 ;  /* 0x0000002e00007c10 */ /* 0x001fca000fffe007 */
[----:B------:R1:W-:Y:S02]  /*13a10*/  STL [R1+0x18], R0 ;  /* 0x0000180001007387 */ /* 0x0003e40000100800 */
.L_x_4907:
[----:B------:R-:W-:Y:S05]  /*13a20*/  BSYNC B0 ;  /* 0x0000000000007941 */ /* 0x000fea0003800000 */
.L_x_4906:
[----:B------:R-:W-:-:S06]  /*13a30*/  UISETP.NE.AND UP0, UPT, UR42, 0x3, UPT ;  /* 0x000000032a00788c */ /* 0x000fcc000bf05270 */
[----:B------:R-:W-:-:S13]  /*13a40*/  PLOP3.LUT P0, PT, PT, PT, UP0, 0x80, 0x0 ;  /* 0x000000000000781c */ /* 0x000fda0003f0f008 */
[----:B------:R-:W-:Y:S05]  /*13a50*/  @!P0 BRA `(.L_x_4908) ;  /* 0x0000000000048947 */ /* 0x000fea0003800000 */
[----:B------:R-:W-:Y:S01]  /*13a60*/  BPT.TRAP 0x1 ;  /* 0x000000040000795c */ /* 0x000fe20000300000 */
.L_x_4908:
[----:B-1----:R-:W3:Y:S01]  /*13a70*/  LDL R0, [R1+0x8] ;  /* 0x0000080001007983 */ /* 0x002ee20000100800 */
[----:B0----5:R-:W-:Y:S01]  /*13a80*/  IMAD.U32 R2, RZ, RZ, UR47 ;  /* 0x0000002fff027e24 */ /* 0x021fe2000f8e00ff */
[----:B------:R-:W-:Y:S04]  /*13a90*/  BSSY B0, `(.L_x_4909) ;  /* 0x0000007000007945 */ /* 0x000fe80003800000 */
[----:B------:R-:W-:Y:S02]  /*13aa0*/  ISETP.NE.AND P2, PT, R2, 0x3, PT ;  /* 0x000000030200780c */ /* 0x000fe40003f45270 */
[----:B---3--:R-:W-:Y:S02]  /*13ab0*/  LOP3.LUT R3, R0, 0x1, RZ, 0x3c, !PT ;  /* 0x0000000100037812 */ /* 0x008fe400078e3cff */
[----:B------:R-:W-:-:S02]  /*13ac0*/  LEA R0, R19, UR41, 0x3 ;  /* 0x0000002913007c11 */ /* 0x000fc4000f8e18ff */
[----:B------:R-:W-:-:S04]  /*13ad0*/  SHF.L.U32 R3, R3, 0x1f, RZ ;  /* 0x0000001f03037819 */ /* 0x000fc800000006ff */
[----:B------:R-:W0:Y:S02]  /*13ae0*/  SYNCS.PHASECHK.TRANS64.TRYWAIT P0, [R0+URZ+0x33470], R3 ;  /* 0x03347003000075a7 */ /* 0x000e24000800017f */
[----:B0-----:R-:W-:Y:S05]  /*13af0*/  @!P0 BRA `(.L_x_4910) ;  /* 0x0000002000a08947 */ /* 0x001fea0003800000 */
.L_x_4953:
[----:B------:R-:W-:Y:S05]  /*13b00*/  BSYNC B0 ;  /* 0x0000000000007941 */ /* 0x000fea0003800000 */
.L_x_4909:
[----:B------:R-:W-:Y:S05]  /*13b10*/  @!P2 BRA `(.L_x_4911) ;  /* 0x000000000004a947 */ /* 0x000fea0003800000 */
[----:B------:R-:W-:Y:S01]  /*13b20*/  BPT.TRAP 0x1 ;  /* 0x000000040000795c */ /* 0x000fe20000300000 */
.L_x_4911:
[----:B------:R-:W0:Y:S02]  /*13b30*/  LDL R2, [R1+0x8] ;  /* 0x0000080001027983 */ /* 0x000e240000100800 */
[----:B0-----:R-:W-:-:S04]  /*13b40*/  SHF.L.U32 R3, R2, 0x1f, RZ ;  /* 0x0000001f02037819 */ /* 0x001fc800000006ff */
[----:B------:R-:W0:Y:S02]  /*13b50*/  SYNCS.PHASECHK.TRANS64.TRYWAIT P0, [R0+URZ+0x33460], R3 ;  /* 0x03346003000075a7 */ /* 0x000e24000800017f */
[----:B0-----:R-:W-:Y:S05]  /*13b60*/  @!P0 BRA `(.L_x_4912) ;  /* 0x0000002000988947 */ /* 0x001fea0003800000 */
.L_x_4954:
[----:B------:R-:W-:Y:S01]  /*13b70*/  IMAD R2, R19, 0x7800, RZ ;  /* 0x0000780013027824 */ /* 0x000fe200078e02ff */
[----:B------:R-:W-:Y:S05]  /*13b80*/  WARPSYNC.ALL ;  /* 0x0000000000007948 */ /* 0x000fea0003800000 */
[C---:B0-----:R-:W-:Y:S01]  /*13b90*/  LOP3.LUT R3, R2.reuse, R17, RZ, 0xfc, !PT ;  /* 0x0000001102037212 */ /* 0x041fe200078efcff */
[----:B------:R-:W-:Y:S02]  /*13ba0*/  IMAD.U32 R14, RZ, RZ, UR41 ;  /* 0x00000029ff0e7e24 */ /* 0x000fe4000f8e00ff */
[----:B------:R-:W-:Y:S02]  /*13bb0*/  VIADD R13, R2, 0x2800 ;  /* 0x00002800020d7836 */ /* 0x000fe40000000000 */
[----:B------:R0:W1:Y:S01]  /*13bc0*/  LDSM.16.MT88.4 R4, [R3+UR41+0xf200] ;  /* 0x00f200290304783b */ /* 0x0000620008004200 */
[----:B------:R-:W-:-:S02]  /*13bd0*/  VIADD R14, R14, 0x200 ;  /* 0x000002000e0e7836 */ /* 0x000fc40000000000 */
[C---:B------:R-:W-:Y:S02]  /*13be0*/  VIADD R20, R2.reuse, 0x5000 ;  /* 0x0000500002147836 */ /* 0x040fe40000000000 */
[C---:B------:R-:W-:Y:S02]  /*13bf0*/  VIADD R18, R2.reuse, 0x2000 ;  /* 0x0000200002127836 */ /* 0x040fe40000000000 */
[----:B0-----:R-:W-:Y:S01]  /*13c00*/  VIADD R3, R2, 0x800 ;  /* 0x0000080002037836 */ /* 0x001fe20000000000 */
[C---:B------:R-:W-:Y:S02]  /*13c10*/  LOP3.LUT R15, R20.reuse, R17, RZ, 0xfc, !PT ;  /* 0x00000011140f7212 */ /* 0x040fe400078efcff */
[----:B------:R-:W-:Y:S02]  /*13c20*/  LOP3.LUT R20, R20, R16, RZ, 0xfc, !PT ;  /* 0x0000001014147212 */ /* 0x000fe400078efcff */
[C-C-:B-1----:R-:W-:Y:S02]  /*13c30*/  PRMT R8, R4.reuse, 0x6420, R5.reuse ;  /* 0x0000642004087816 */ /* 0x142fe40000000005 */
[----:B------:R-:W-:-:S02]  /*13c40*/  PRMT R9, R4, 0x7531, R5 ;  /* 0x0000753104097816 */ /* 0x000fc40000000005 */
[-C--:B------:R-:W-:Y:S02]  /*13c50*/  LOP3.LUT R4, R2, R16.reuse, RZ, 0xfc, !PT ;  /* 0x0000001002047212 */ /* 0x080fe400078efcff */
[C-C-:B------:R-:W-:Y:S02]  /*13c60*/  PRMT R10, R6.reuse, 0x6420, R7.reuse ;  /* 0x00006420060a7816 */ /* 0x140fe40000000007 */
[----:B------:R-:W-:Y:S01]  /*13c70*/  PRMT R11, R6, 0x7531, R7 ;  /* 0x00007531060b7816 */ /* 0x000fe20000000007 */
[----:B--2---:R-:W-:Y:S01]  /*13c80*/  IMAD.IADD R12, R14, 0x1, R4 ;  /* 0x000000010e0c7824 */ /* 0x004fe200078e0204 */
        /* <DEDUP_REMOVED lines=109> */
[----:B------:R-:W0:Y:S02]  /*14360*/  LDSM.16.MT88.4 R4, [R21+UR41+0xf200] ;  /* 0x00f200291504783b */ /* 0x000e240008004200 */
[C-C-:B0-----:R-:W-:Y:S02]  /*14370*/  PRMT R8, R4.reuse, 0x6420, R5.reuse ;  /* 0x0000642004087816 */ /* 0x141fe40000000005 */
[----:B------:R-:W-:Y:S02]  /*14380*/  PRMT R9, R4, 0x7531, R5 ;  /* 0x0000753104097816 */ /* 0x000fe40000000005 */
[C-C-:B------:R-:W-:Y:S02]  /*14390*/  PRMT R10, R6.reuse, 0x6420, R7.reuse ;  /* 0x00006420060a7816 */ /* 0x140fe40000000007 */
[----:B------:R-:W-:-:S05]  /*143a0*/  PRMT R11, R6, 0x7531, R7 ;  /* 0x00007531060b7816 */ /* 0x000fca0000000007 */
[----:B------:R-:W-:Y:S04]  /*143b0*/  STSM.16.M88.4 [R20], R8 ;  /* 0x0000000814007844 */ /* 0x000fe80000000200 */
        /* <DEDUP_REMOVED lines=40> */
.L_x_4913:
        /* <DEDUP_REMOVED lines=12> */
.L_x_4865:
[----:B------:R-:W-:Y:S05]  /*14700*/  BSYNC B6 ;  /* 0x0000000000067941 */ /* 0x000fea0003800000 */
.L_x_4863:
[----:B-1----:R-:W2:Y:S02]  /*14710*/  LDL R0, [R1+0x24] ;  /* 0x0000240001007983 */ /* 0x002ea40000100800 */
        /* <DEDUP_REMOVED lines=14> */
.L_x_4914:
        /* <DEDUP_REMOVED lines=41> */
.L_x_4920:
        /* <DEDUP_REMOVED lines=14> */
.L_x_4919:
[----:B------:R-:W-:Y:S05]  /*14b70*/  BSYNC B0 ;  /* 0x0000000000007941 */ /* 0x000fea0003800000 */
.L_x_4918:
        /* <DEDUP_REMOVED lines=22> */
.L_x_4916:
        /* <DEDUP_REMOVED lines=25> */
.L_x_4921:
        /* <DEDUP_REMOVED lines=59> */
.L_x_4917:
[----:B------:R0:W-:Y:S01]  /*15220*/  STL [R1+0x18], R0 ;  /* 0x0000180001007387 */ /* 0x0001e20000100800 */
[----:B------:R-:W-:Y:S01]  /*15230*/  ULDC UR48, c[0x0][0xc14] ;  /* 0x0003050000307ab9 */ /* 0x000fe20000000800 */
[----:B------:R-:W-:Y:S02]  /*15240*/  UMOV UR38, URZ ;  /* 0x0000003f00267c82 */ /* 0x000fe40008000000 */
[----:B------:R0:W-:Y:S03]  /*15250*/  STL [R1+0x1c], RZ ;  /* 0x00001cff01007387 */ /* 0x0001e60000100800 */
.L_x_4922:
        /* <DEDUP_REMOVED lines=15> */
.L_x_4915:
[----:B------:R-:W-:Y:S02]  /*15350*/  ULDC UR4, c[0x0][0xc14] ;  /* 0x0003050000047ab9 */ /* 0x000fe40000000800 */
[----:B------:R-:W-:-:S06]  /*15360*/  UISETP.GE.AND UP0, UPT, UR48, UR4, UPT ;  /* 0x000000043000728c */ /* 0x000fcc000bf06270 */
[----:B------:R-:W-:-:S13]  /*15370*/  PLOP3.LUT P0, PT, PT, PT, UP0, 0x80, 0x0 ;  /* 0x000000000000781c */ /* 0x000fda0003f0f008 */
[----:B------:R-:W-:Y:S05]  /*15380*/  @!P0 BRA `(.L_x_4923) ;  /* 0xffffffb400148947 */ /* 0x000fea000383ffff */
.L_x_4859:
        /* <DEDUP_REMOVED lines=12> */
.L_x_4955:
[----:B------:R-:W-:Y:S05]  /*15450*/  BSYNC B0 ;  /* 0x0000000000007941 */ /* 0x000fea0003800000 */
.L_x_4924:
[----:B------:R-:W-:-:S03]  /*15460*/  UMOV UR4, 0xffffffff ;  /* 0xffffffff00047882 */ /* 0x000fc60000000000 */
[----:B------:R-:W-:Y:S05]  /*15470*/  BRA.DIV UR4, `(.L_x_4926) ;  /* 0x0000000a047c7947 */ /* 0x000fea000b800000 */
[----:B------:R-:W1:Y:S02]  /*15480*/  S2R R2, SR_TID.X ;  /* 0x0000000000027919 */ /* 0x000e640000002100 */
[----:B-1----:R-:W-:-:S04]  /*15490*/  SHF.R.U32.HI R2, RZ, 0x5, R2 ;  /* 0x00000005ff027819 */ /* 0x002fc80000011602 */
[----:B------:R-:W-:-:S05]  /*154a0*/  LOP3.LUT R2, R2, 0x3, RZ, 0xc0, !PT ;  /* 0x0000000302027812 */ /* 0x000fca00078ec0ff */
[----:B------:R1:W2:Y:S02]  /*154b0*/  SHFL.IDX PT, R14, R2, RZ, 0x1f ;  /* 0x00001fff020e7589 */ /* 0x0002a400000e0000 */
.L_x_4958:
[----:B--2---:R-:W-:Y:S01]  /*154c0*/  ISETP.NE.AND P0, PT, R14, RZ, PT ;  /* 0x000000ff0e00720c */ /* 0x004fe20003f05270 */
[----:B------:R-:W-:-:S12]  /*154d0*/  BSSY B0, `(.L_x_4927) ;  /* 0x000002c000007945 */ /* 0x000fd80003800000 */
[----:B------:R-:W-:Y:S05]  /*154e0*/  @P0 BRA `(.L_x_4928) ;  /* 0x0000000000a80947 */ /* 0x000fea0003800000 */
[----:B------:R-:W-:-:S03]  /*154f0*/  UMOV UR4, 0xffffffff ;  /* 0xffffffff00047882 */ /* 0x000fc60000000000 */
[----:B------:R-:W-:Y:S05]  /*15500*/  BRA.DIV UR4, `(.L_x_4929) ;  /* 0x0000000a048c7947 */ /* 0x000fea000b800000 */
[----:B------:R-:W-:-:S13]  /*15510*/  ELECT P6, URZ, PT ;  /* 0x00000000003f782f */ /* 0x000fda00038c0000 */
.L_x_4961:
[----:B------:R-:W-:Y:S05]  /*15520*/  @!P6 BRA `(.L_x_4928) ;  /* 0x000000000098e947 */ /* 0x000fea0003800000 */
[----:B------:R-:W-:-:S06]  /*15530*/  ULOP3.LUT UR4, UR40, 0x2, URZ, 0xfc, !UPT ;  /* 0x0000000228047892 */ /* 0x000fcc000f8efc3f */
[----:B-1----:R-:W-:-:S05]  /*15540*/  IMAD.U32 R2, RZ, RZ, UR4 ;  /* 0x00000004ff027e24 */ /* 0x002fca000f8e00ff */
[----:B------:R-:W-:-:S13]  /*15550*/  ISETP.NE.AND P0, PT, R2, 0x3, PT ;  /* 0x000000030200780c */ /* 0x000fda0003f05270 */
[----:B------:R-:W-:Y:S05]  /*15560*/  @!P0 BRA `(.L_x_4930) ;  /* 0x0000000000048947 */ /* 0x000fea0003800000 */
[----:B------:R-:W-:Y:S01]  /*15570*/  BPT.TRAP 0x1 ;  /* 0x000000040000795c */ /* 0x000fe20000300000 */
.L_x_4930:
        /* <DEDUP_REMOVED lines=13> */
.L_x_4962:
[----:B------:R-:W1:Y:S02]  /*15650*/  SYNCS.PHASECHK.TRANS64.TRYWAIT P1, [R7+URZ], R2 ;  /* 0x00000002070075a7 */ /* 0x000e64000802017f */
[----:B-1----:R-:W-:Y:S05]  /*15660*/  @!P1 BRA `(.L_x_4932) ;  /* 0x0000000800689947 */ /* 0x002fea0003800000 */
.L_x_4963:
[----:B------:R-:W-:Y:S05]  /*15670*/  @!P0 BRA `(.L_x_4933) ;  /* 0x0000000000048947 */ /* 0x000fea0003800000 */
[----:B------:R-:W-:Y:S01]  /*15680*/  BPT.TRAP 0x1 ;  /* 0x000000040000795c */ /* 0x000fe20000300000 */
.L_x_4933:
[----:B------:R-:W-:-:S04]  /*15690*/  IMAD R4, R19, 0x8, R0 ;  /* 0x0000000813047824 */ /* 0x000fc800078e0200 */
[----:B------:R-:W2:Y:S02]  /*156a0*/  SYNCS.PHASECHK.TRANS64.TRYWAIT P1, [R4+URZ+0x33460], R5 ;  /* 0x03346005040075a7 */ /* 0x000ea4000802017f */
[----:B--2---:R-:W-:Y:S05]  /*156b0*/  @!P1 BRA `(.L_x_4934) ;  /* 0x0000000800689947 */ /* 0x004fea0003800000 */
.L_x_4964:
[----:B------:R-:W-:Y:S05]  /*156c0*/  @!P0 BRA `(.L_x_4935) ;  /* 0x0000000000048947 */ /* 0x000fea0003800000 */
[----:B------:R-:W-:Y:S01]  /*156d0*/  BPT.TRAP 0x1 ;  /* 0x000000040000795c */ /* 0x000fe20000300000 */
.L_x_4935:
[----:B------:R-:W-:-:S04]  /*156e0*/  IMAD R3, R3, 0x8, R0 ;  /* 0x0000000803037824 */ /* 0x000fc800078e0200 */
[----:B------:R-:W3:Y:S02]  /*156f0*/  SYNCS.PHASECHK.TRANS64.TRYWAIT P1, [R3+URZ+0x33460], R2 ;  /* 0x03346002030075a7 */ /* 0x000ee4000802017f */
[----:B---3--:R-:W-:Y:S05]  /*15700*/  @!P1 BRA `(.L_x_4936) ;  /* 0x0000000800689947 */ /* 0x008fea0003800000 */
.L_x_4965:
[----:B------:R-:W-:Y:S05]  /*15710*/  @!P0 BRA `(.L_x_4937) ;  /* 0x0000000000048947 */ /* 0x000fea0003800000 */
[----:B------:R-:W-:Y:S01]  /*15720*/  BPT.TRAP 0x1 ;  /* 0x000000040000795c */ /* 0x000fe20000300000 */
.L_x_4937:
[----:B------:R-:W4:Y:S02]  /*15730*/  SYNCS.PHASECHK.TRANS64.TRYWAIT P0, [R4+URZ+0x33480], R5 ;  /* 0x03348005040075a7 */ /* 0x000f24000800017f */
[----:B----4-:R-:W-:Y:S05]  /*15740*/  @!P0 BRA `(.L_x_4938) ;  /* 0x00000008006c8947 */ /* 0x010fea0003800000 */
.L_x_4939:
[----:B------:R0:W0:Y:S02]  /*15750*/  SYNCS.PHASECHK.TRANS64.TRYWAIT P0, [R3+URZ+0x33480], R2 ;  /* 0x03348002030075a7 */ /* 0x000024000800017f */
[----:B0-----:R-:W-:Y:S05]  /*15760*/  @!P0 NANOSLEEP.SYNCS 0x989680 ;  /* 0x009896800000895d */ /* 0x001fea0003900000 */
[----:B------:R-:W0:Y:S02]  /*15770*/  @!P0 SYNCS.PHASECHK.TRANS64 P0, [R3+URZ+0x33480], R2 ;  /* 0x03348002030085a7 */ /* 0x000e24000800007f */
[----:B0-----:R-:W-:Y:S05]  /*15780*/  @!P0 BRA `(.L_x_4939) ;  /* 0xfffffffc00f08947 */ /* 0x001fea000383ffff */
.L_x_4928:
[----:B------:R-:W-:Y:S05]  /*15790*/  BSYNC B0 ;  /* 0x0000000000007941 */ /* 0x000fea0003800000 */
.L_x_4927:
[----:B------:R-:W-:Y:S05]  /*157a0*/  EXIT ;  /* 0x000000000000794d */ /* 0x000fea0003800000 */
.L_x_4798:
[----:B0-----:R-:W-:-:S04]  /*157b0*/  IMAD.U32 R3, RZ, RZ, UR41 ;  /* 0x00000029ff037e24 */ /* 0x001fc8000f8e00ff */
[----:B------:R0:W1:Y:S03]  /*157c0*/  SYNCS.PHASECHK.TRANS64.TRYWAIT P1, [R3+URZ+0x33400], R0 ;  /* 0x03340000030075a7 */ /* 0x000066000802017f */
[----:B-1----:R-:W-:Y:S05]  /*157d0*/  @!P1 NANOSLEEP.SYNCS 0x989680 ;  /* 0x009896800000995d */ /* 0x002fea0003900000 */
[----:B------:R-:W1:Y:S02]  /*157e0*/  @!P1 SYNCS.PHASECHK.TRANS64 P1, [R3+URZ+0x33400], R0 ;  /* 0x03340000030095a7 */ /* 0x000e64000802007f */
[----:B-1----:R-:W-:Y:S05]  /*157f0*/  @!P1 BRA `(.L_x_4798) ;  /* 0xfffffffc00ec9947 */ /* 0x002fea000383ffff */
[----:B------:R-:W-:Y:S05]  /*15800*/  BRA `(.L_x_4940) ;  /* 0xfffffec400147947 */ /* 0x000fea000383ffff */
.L_x_4802:
[----:B-1----:R1:W2:Y:S02]  /*15810*/  SYNCS.PHASECHK.TRANS64.TRYWAIT P2, [R2+URZ+0x33430], R3 ;  /* 0x03343003020075a7 */ /* 0x0022a4000804017f */
[----:B--2---:R-:W-:Y:S05]  /*15820*/  @!P2 NANOSLEEP.SYNCS 0x989680 ;  /* 0x009896800000a95d */ /* 0x004fea0003900000 */
[----:B------:R-:W2:Y:S02]  /*15830*/  @!P2 SYNCS.PHASECHK.TRANS64 P2, [R2+URZ+0x33430], R3 ;  /* 0x033430030200a5a7 */ /* 0x000ea4000804007f */
[----:B--2---:R-:W-:Y:S05]  /*15840*/  @!P2 BRA `(.L_x_4802) ;  /* 0xfffffffc00f0a947 */ /* 0x004fea000383ffff */
[----:B------:R-:W-:Y:S05]  /*15850*/  BRA `(.L_x_4801) ;  /* 0xfffffec4003c7947 */ /* 0x000fea000383ffff */
.L_x_4807:
[----:B-1----:R-:W-:-:S04]  /*15860*/  IMAD.U32 R7, RZ, RZ, UR6 ;  /* 0x00000006ff077e24 */ /* 0x002fc8000f8e00ff */
[----:B------:R1:W2:Y:S03]  /*15870*/  SYNCS.PHASECHK.TRANS64.TRYWAIT P2, [R7+URZ+0x33430], R0 ;  /* 0x03343000070075a7 */ /* 0x0002a6000804017f */
[----:B--2---:R-:W-:Y:S05]  /*15880*/  @!P2 NANOSLEEP.SYNCS 0x989680 ;  /* 0x009896800000a95d */ /* 0x004fea0003900000 */
[----:B------:R-:W2:Y:S02]  /*15890*/  @!P2 SYNCS.PHASECHK.TRANS64 P2, [R7+URZ+0x33430], R0 ;  /* 0x033430000700a5a7 */ /* 0x000ea4000804007f */
[----:B--2---:R-:W-:Y:S05]  /*158a0*/  @!P2 BRA `(.L_x_4807) ;  /* 0xfffffffc00eca947 */ /* 0x004fea000383ffff */
[----:B------:R-:W-:Y:S05]  /*158b0*/  BRA `(.L_x_4804) ;  /* 0xfffffefc007c7947 */ /* 0x000fea000383ffff */
.L_x_4811:
[----:B-1----:R-:W-:-:S04]  /*158c0*/  IMAD.U32 R7, RZ, RZ, UR6 ;  /* 0x00000006ff077e24 */ /* 0x002fc8000f8e00ff */
[----:B------:R1:W2:Y:S03]  /*158d0*/  SYNCS.PHASECHK.TRANS64.TRYWAIT P2, [R7+URZ+0x33450], R0 ;  /* 0x03345000070075a7 */ /* 0x0002a6000804017f */
[----:B--2---:R-:W-:Y:S05]  /*158e0*/  @!P2 NANOSLEEP.SYNCS 0x989680 ;  /* 0x009896800000a95d */ /* 0x004fea0003900000 */
[----:B------:R-:W2:Y:S02]  /*158f0*/  @!P2 SYNCS.PHASECHK.TRANS64 P2, [R7+URZ+0x33450], R0 ;  /* 0x033450000700a5a7 */ /* 0x000ea4000804007f */
[----:B--2---:R-:W-:Y:S05]  /*15900*/  @!P2 BRA `(.L_x_4811) ;  /* 0xfffffffc00eca947 */ /* 0x004fea000383ffff */
[----:B------:R-:W-:Y:S05]  /*15910*/  BRA `(.L_x_4808) ;  /* 0xffffff08007c7947 */ /* 0x000fea000383ffff */
.L_x_4818:
[----:B-1----:R-:W-:-:S04]  /*15920*/  IMAD.U32 R9, RZ, RZ, UR6 ;  /* 0x00000006ff097e24 */ /* 0x002fc8000f8e00ff */
[----:B------:R1:W2:Y:S03]  /*15930*/  SYNCS.PHASECHK.TRANS64.TRYWAIT P2, [R9+URZ+0x33430], R0 ;  /* 0x03343000090075a7 */ /* 0x0002a6000804017f */
[----:B--2---:R-:W-:Y:S05]  /*15940*/  @!P2 NANOSLEEP.SYNCS 0x989680 ;  /* 0x009896800000a95d */ /* 0x004fea0003900000 */
[----:B------:R-:W2:Y:S02]  /*15950*/  @!P2 SYNCS.PHASECHK.TRANS64 P2, [R9+URZ+0x33430], R0 ;  /* 0x033430000900a5a7 */ /* 0x000ea4000804007f */
[----:B--2---:R-:W-:Y:S05]  /*15960*/  @!P2 BRA `(.L_x_4818) ;  /* 0xfffffffc00eca947 */ /* 0x004fea000383ffff */
[----:B------:R-:W-:Y:S05]  /*15970*/  BRA `(.L_x_4815) ;  /* 0xffffff3400b47947 */ /* 0x000fea000383ffff */
.L_x_4822:
[----:B-1----:R-:W-:-:S04]  /*15980*/  IMAD.U32 R9, RZ, RZ, UR6 ;  /* 0x00000006ff097e24 */ /* 0x002fc8000f8e00ff */
[----:B------:R1:W2:Y:S03]  /*15990*/  SYNCS.PHASECHK.TRANS64.TRYWAIT P2, [R9+URZ+0x33450], R0 ;  /* 0x03345000090075a7 */ /* 0x0002a6000804017f */
[----:B--2---:R-:W-:Y:S05]  /*159a0*/  @!P2 NANOSLEEP.SYNCS 0x989680 ;  /* 0x009896800000a95d */ /* 0x004fea0003900000 */
[----:B------:R-:W2:Y:S02]  /*159b0*/  @!P2 SYNCS.PHASECHK.TRANS64 P2, [R9+URZ+0x33450], R0 ;  /* 0x033450000900a5a7 */ /* 0x000ea4000804007f */
[----:B--2---:R-:W-:Y:S05]  /*159c0*/  @!P2 BRA `(.L_x_4822) ;  /* 0xfffffffc00eca947 */ /* 0x004fea000383ffff */
[----:B------:R-:W-:Y:S05]  /*159d0*/  BRA `(.L_x_4819) ;  /* 0xffffff4000b47947 */ /* 0x000fea000383ffff */
.L_x_4828:
[----:B-1----:R-:W-:-:S04]  /*159e0*/  IMAD.U32 R6, RZ, RZ, UR9 ;  /* 0x00000009ff067e24 */ /* 0x002fc8000f8e00ff */
[----:B------:R1:W2:Y:S03]  /*159f0*/  SYNCS.PHASECHK.TRANS64.TRYWAIT P1, [R6+URZ+0x33450], R5 ;  /* 0x03345005060075a7 */ /* 0x0002a6000802017f */
[----:B--2---:R-:W-:Y:S05]  /*15a00*/  @!P1 NANOSLEEP.SYNCS 0x989680 ;  /* 0x009896800000995d */ /* 0x004fea0003900000 */
[----:B------:R-:W2:Y:S02]  /*15a10*/  @!P1 SYNCS.PHASECHK.TRANS64 P1, [R6+URZ+0x33450], R5 ;  /* 0x03345005060095a7 */ /* 0x000ea4000802007f */
[----:B--2---:R-:W-:Y:S05]  /*15a20*/  @!P1 BRA `(.L_x_4828) ;  /* 0xfffffffc00ec9947 */ /* 0x004fea000383ffff */
[----:B------:R-:W-:Y:S05]  /*15a30*/  BRA `(.L_x_4827) ;  /* 0xffffff6400007947 */ /* 0x000fea000383ffff */
.L_x_4870:
[----:B------:R-:W-:Y:S02]  /*15a40*/  IMAD.MOV.U32 R13, RZ, RZ, R4 ;  /* 0x000000ffff0d7224 */ /* 0x000fe400078e0004 */
[----:B------:R-:W-:Y:S02]  /*15a50*/  IMAD.MOV.U32 R12, RZ, RZ, RZ ;  /* 0x000000ffff0c7224 */ /* 0x000fe400078e00ff */
[----:B------:R-:W-:Y:S02]  /*15a60*/  IMAD.MOV.U32 R11, RZ, RZ, 0x1f ;  /* 0x0000001fff0b7424 */ /* 0x000fe400078e00ff */
[----:B------:R-:W-:-:S07]  /*15a70*/  IMAD.MOV.U32 R15, RZ, RZ, -0x1 ;  /* 0xffffffffff0f7424 */ /* 0x000fce00078e00ff */
[----:B------:R-:W-:Y:S05]  /*15a80*/  WARPSYNC.COLLECTIVE R15, `(.L_x_4941) ;  /* 0x000000000f087348 */ /* 0x000fea0003c00000 */
[----:B------:R0:W1:Y:S02]  /*15a90*/  SHFL.IDX P6, R14, R13, R12, R11 ;  /* 0x0000000c0d0e7389 */ /* 0x00006400000c000b */
[----:B01----:R-:W-:Y:S01]  /*15aa0*/  ENDCOLLECTIVE ;  /* 0x000000000000791b */ /* 0x003fe20003800000 */
.L_x_4941:
[----:B------:R-:W-:Y:S05]  /*15ab0*/  BRA `(.L_x_4942) ;  /* 0xffffffbc00307947 */ /* 0x000fea000383ffff */
.L_x_4872:
[----:B------:R-:W-:Y:S01]  /*15ac0*/  BSSY B0, `(.L_x_4943) ;  /* 0x0000006000007945 */ /* 0x000fe20003800000 */
[----:B------:R-:W-:-:S07]  /*15ad0*/  IMAD.MOV.U32 R15, RZ, RZ, -0x1 ;  /* 0xffffffffff0f7424 */ /* 0x000fce00078e00ff */
[----:B------:R-:W-:Y:S05]  /*15ae0*/  WARPSYNC.COLLECTIVE R15, `(.L_x_4944) ;  /* 0x000000000f0c7348 */ /* 0x000fea0003c00000 */
[----:B------:R-:W-:Y:S02]  /*15af0*/  ELECT P6, UR62, PT ;  /* 0x00000000003e782f */ /* 0x000fe400038c0000 */
[----:B------:R-:W-:Y:S01]  /*15b00*/  MOV R14, UR62 ;  /* 0x0000003e000e7c02 */ /* 0x000fe20008000f00 */
[----:B------:R-:W-:Y:S10]  /*15b10*/  ENDCOLLECTIVE ;  /* 0x000000000000791b */ /* 0x000ff40003800000 */
.L_x_4944:
[----:B------:R-:W-:Y:S05]  /*15b20*/  BSYNC B0 ;  /* 0x0000000000007941 */ /* 0x000fea0003800000 */
.L_x_4943:
[----:B------:R-:W-:Y:S05]  /*15b30*/  BRA `(.L_x_4945) ;  /* 0xffffffbc00307947 */ /* 0x000fea000383ffff */
.L_x_4875:
[----:B0-----:R0:W1:Y:S02]  /*15b40*/  SYNCS.PHASECHK.TRANS64.TRYWAIT P2, [R4+URZ+0x33480], R3 ;  /* 0x03348003040075a7 */ /* 0x001064000804017f */
[----:B-1----:R-:W-:Y:S05]  /*15b50*/  @!P2 NANOSLEEP.SYNCS 0x989680 ;  /* 0x009896800000a95d */ /* 0x002fea0003900000 */
[----:B------:R-:W1:Y:S02]  /*15b60*/  @!P2 SYNCS.PHASECHK.TRANS64 P2, [R4+URZ+0x33480], R3 ;  /* 0x033480030400a5a7 */ /* 0x000e64000804007f */
[----:B-1----:R-:W-:Y:S05]  /*15b70*/  @!P2 BRA `(.L_x_4875) ;  /* 0xfffffffc00f0a947 */ /* 0x002fea000383ffff */
[----:B------:R-:W-:Y:S05]  /*15b80*/  BRA `(.L_x_4946) ;  /* 0xffffffbc00947947 */ /* 0x000fea000383ffff */
.L_x_4877:
[----:B-1----:R1:W2:Y:S02]  /*15b90*/  SYNCS.PHASECHK.TRANS64.TRYWAIT P2, [R4+URZ+0x33440], R3 ;  /* 0x03344003040075a7 */ /* 0x0022a4000804017f */
[----:B--2---:R-:W-:Y:S05]  /*15ba0*/  @!P2 NANOSLEEP.SYNCS 0x989680 ;  /* 0x009896800000a95d */ /* 0x004fea0003900000 */
[----:B------:R-:W2:Y:S02]  /*15bb0*/  @!P2 SYNCS.PHASECHK.TRANS64 P2, [R4+URZ+0x33440], R3 ;  /* 0x033440030400a5a7 */ /* 0x000ea4000804007f */
[----:B--2---:R-:W-:Y:S05]  /*15bc0*/  @!P2 BRA `(.L_x_4877) ;  /* 0xfffffffc00f0a947 */ /* 0x004fea000383ffff */
[----:B------:R-:W-:Y:S05]  /*15bd0*/  BRA `(.L_x_4947) ;  /* 0xffffffc000147947 */ /* 0x000fea000383ffff */
.L_x_4880:
[----:B0-----:R-:W-:-:S04]  /*15be0*/  IMAD.U32 R3, RZ, RZ, UR41 ;  /* 0x00000029ff037e24 */ /* 0x001fc8000f8e00ff */
[----:B------:R0:W1:Y:S03]  /*15bf0*/  SYNCS.PHASECHK.TRANS64.TRYWAIT P0, [R3+URZ+0x33420], R2 ;  /* 0x03342002030075a7 */ /* 0x000066000800017f */
[----:B-1----:R-:W-:Y:S05]  /*15c00*/  @!P0 NANOSLEEP.SYNCS 0x989680 ;  /* 0x009896800000895d */ /* 0x002fea0003900000 */
[----:B------:R-:W1:Y:S02]  /*15c10*/  @!P0 SYNCS.PHASECHK.TRANS64 P0, [R3+URZ+0x33420], R2 ;  /* 0x03342002030085a7 */ /* 0x000e64000800007f */
[----:B-1----:R-:W-:Y:S05]  /*15c20*/  @!P0 BRA `(.L_x_4880) ;  /* 0xfffffffc00ec8947 */ /* 0x002fea000383ffff */
[----:B------:R-:W-:Y:S05]  /*15c30*/  BRA `(.L_x_4948) ;  /* 0xffffffc400287947 */ /* 0x000fea000383ffff */
.L_x_4886:
[----:B-1----:R1:W2:Y:S02]  /*15c40*/  SYNCS.PHASECHK.TRANS64.TRYWAIT P0, [R6+URZ+0x33480], R5 ;  /* 0x03348005060075a7 */ /* 0x0022a4000800017f */
[----:B--2---:R-:W-:Y:S05]  /*15c50*/  @!P0 NANOSLEEP.SYNCS 0x989680 ;  /* 0x009896800000895d */ /* 0x004fea0003900000 */
[----:B------:R-:W2:Y:S02]  /*15c60*/  @!P0 SYNCS.PHASECHK.TRANS64 P0, [R6+URZ+0x33480], R5 ;  /* 0x03348005060085a7 */ /* 0x000ea4000800007f */
[----:B--2---:R-:W-:Y:S05]  /*15c70*/  @!P0 BRA `(.L_x_4886) ;  /* 0xfffffffc00f08947 */ /* 0x004fea000383ffff */
[----:B------:R-:W-:Y:S05]  /*15c80*/  BRA `(.L_x_4949) ;  /* 0xffffffc400d07947 */ /* 0x000fea000383ffff */
.L_x_4893:
[----:B0-----:R0:W2:Y:S02]  /*15c90*/  SYNCS.PHASECHK.TRANS64.TRYWAIT P0, [R6+URZ+0x33440], R5 ;  /* 0x03344005060075a7 */ /* 0x0010a4000800017f */
[----:B--2---:R-:W-:Y:S05]  /*15ca0*/  @!P0 NANOSLEEP.SYNCS 0x989680 ;  /* 0x009896800000895d */ /* 0x004fea0003900000 */
[----:B------:R-:W2:Y:S02]  /*15cb0*/  @!P0 SYNCS.PHASECHK.TRANS64 P0, [R6+URZ+0x33440], R5 ;  /* 0x03344005060085a7 */ /* 0x000ea4000800007f */
[----:B--2---:R-:W-:Y:S05]  /*15cc0*/  @!P0 BRA `(.L_x_4893) ;  /* 0xfffffffc00f08947 */ /* 0x004fea000383ffff */
[----:B------:R-:W-:Y:S05]  /*15cd0*/  BRA `(.L_x_4950) ;  /* 0xffffffc800d07947 */ /* 0x000fea000383ffff */
.L_x_4901:
[----:B-1----:R1:W2:Y:S02]  /*15ce0*/  SYNCS.PHASECHK.TRANS64.TRYWAIT P2, [R12+URZ+0x33470], R4 ;  /* 0x033470040c0075a7 */ /* 0x0022a4000804017f */
[----:B--2---:R-:W-:Y:S05]  /*15cf0*/  @!P2 NANOSLEEP.SYNCS 0x989680 ;  /* 0x009896800000a95d */ /* 0x004fea0003900000 */
[----:B------:R-:W2:Y:S02]  /*15d00*/  @!P2 SYNCS.PHASECHK.TRANS64 P2, [R12+URZ+0x33470], R4 ;  /* 0x033470040c00a5a7 */ /* 0x000ea4000804007f */
[----:B--2---:R-:W-:Y:S05]  /*15d10*/  @!P2 BRA `(.L_x_4901) ;  /* 0xfffffffc00f0a947 */ /* 0x004fea000383ffff */
[----:B------:R-:W-:Y:S05]  /*15d20*/  BRA `(.L_x_4951) ;  /* 0xffffffcc00e47947 */ /* 0x000fea000383ffff */
.L_x_4903:
[----:B-1----:R1:W2:Y:S02]  /*15d30*/  SYNCS.PHASECHK.TRANS64.TRYWAIT P2, [R12+URZ+0x33460], R4 ;  /* 0x033460040c0075a7 */ /* 0x0022a4000804017f */
[----:B--2---:R-:W-:Y:S05]  /*15d40*/  @!P2 NANOSLEEP.SYNCS 0x989680 ;  /* 0x009896800000a95d */ /* 0x004fea0003900000 */
[----:B------:R-:W2:Y:S02]  /*15d50*/  @!P2 SYNCS.PHASECHK.TRANS64 P2, [R12+URZ+0x33460], R4 ;  /* 0x033460040c00a5a7 */ /* 0x000ea4000804007f */
[----:B--2---:R-:W-:Y:S05]  /*15d60*/  @!P2 BRA `(.L_x_4903) ;  /* 0xfffffffc00f0a947 */ /* 0x004fea000383ffff */
[----:B------:R-:W-:Y:S05]  /*15d70*/  BRA `(.L_x_4952) ;  /* 0xffffffcc00ec7947 */ /* 0x000fea000383ffff */
.L_x_4910:
[----:B0-----:R0:W1:Y:S02]  /*15d80*/  SYNCS.PHASECHK.TRANS64.TRYWAIT P0, [R0+URZ+0x33470], R3 ;  /* 0x03347003000075a7 */ /* 0x001064000800017f */
[----:B-1----:R-:W-:Y:S05]  /*15d90*/  @!P0 NANOSLEEP.SYNCS 0x989680 ;  /* 0x009896800000895d */ /* 0x002fea0003900000 */
[----:B------:R-:W1:Y:S02]  /*15da0*/  @!P0 SYNCS.PHASECHK.TRANS64 P0, [R0+URZ+0x33470], R3 ;  /* 0x03347003000085a7 */ /* 0x000e64000800007f */
[----:B-1----:R-:W-:Y:S05]  /*15db0*/  @!P0 BRA `(.L_x_4910) ;  /* 0xfffffffc00f08947 */ /* 0x002fea000383ffff */
[----:B------:R-:W-:Y:S05]  /*15dc0*/  BRA `(.L_x_4953) ;  /* 0xffffffdc004c7947 */ /* 0x000fea000383ffff */
.L_x_4912:
[----:B0-----:R0:W1:Y:S02]  /*15dd0*/  SYNCS.PHASECHK.TRANS64.TRYWAIT P0, [R0+URZ+0x33460], R3 ;  /* 0x03346003000075a7 */ /* 0x001064000800017f */
[----:B-1----:R-:W-:Y:S05]  /*15de0*/  @!P0 NANOSLEEP.SYNCS 0x989680 ;  /* 0x009896800000895d */ /* 0x002fea0003900000 */
[----:B------:R-:W1:Y:S02]  /*15df0*/  @!P0 SYNCS.PHASECHK.TRANS64 P0, [R0+URZ+0x33460], R3 ;  /* 0x03346003000085a7 */ /* 0x000e64000800007f */
[----:B-1----:R-:W-:Y:S05]  /*15e00*/  @!P0 BRA `(.L_x_4912) ;  /* 0xfffffffc00f08947 */ /* 0x002fea000383ffff */
[----:B------:R-:W-:Y:S05]  /*15e10*/  BRA `(.L_x_4954) ;  /* 0xffffffdc00547947 */ /* 0x000fea000383ffff */
.L_x_4925:
[----:B0-----:R0:W1:Y:S02]  /*15e20*/  SYNCS.PHASECHK.TRANS64.TRYWAIT P0, [R0+URZ+0x33420], R3 ;  /* 0x03342003000075a7 */ /* 0x001064000800017f */
[----:B-1----:R-:W-:Y:S05]  /*15e30*/  @!P0 NANOSLEEP.SYNCS 0x989680 ;  /* 0x009896800000895d */ /* 0x002fea0003900000 */
[----:B------:R-:W1:Y:S02]  /*15e40*/  @!P0 SYNCS.PHASECHK.TRANS64 P0, [R0+URZ+0x33420], R3 ;  /* 0x03342003000085a7 */ /* 0x000e64000800007f */
[----:B-1----:R-:W-:Y:S05]  /*15e50*/  @!P0 BRA `(.L_x_4925) ;  /* 0xfffffffc00f08947 */ /* 0x002fea000383ffff */
[----:B------:R-:W-:Y:S05]  /*15e60*/  BRA `(.L_x_4955) ;  /* 0xfffffff400787947 */ /* 0x000fea000383ffff */
.L_x_4926:
        /* <DEDUP_REMOVED lines=11> */
.L_x_4957:
[----:B------:R-:W-:Y:S05]  /*15f20*/  BSYNC B0 ;  /* 0x0000000000007941 */ /* 0x000fea0003800000 */
.L_x_4956:
[----:B------:R-:W-:Y:S05]  /*15f30*/  BRA `(.L_x_4958) ;  /* 0xfffffff400607947 */ /* 0x000fea000383ffff */
.L_x_4929:
[----:B------:R-:W-:Y:S01]  /*15f40*/  BSSY B1, `(.L_x_4959) ;  /* 0x0000006000017945 */ /* 0x000fe20003800000 */
[----:B------:R-:W-:-:S07]  /*15f50*/  IMAD.MOV.U32 R15, RZ, RZ, -0x1 ;  /* 0xffffffffff0f7424 */ /* 0x000fce00078e00ff */
[----:B01----:R-:W-:Y:S05]  /*15f60*/  WARPSYNC.COLLECTIVE R15, `(.L_x_4960) ;  /* 0x000000000f0c7348 */ /* 0x003fea0003c00000 */
[----:B------:R-:W-:Y:S02]  /*15f70*/  ELECT P6, UR62, PT ;  /* 0x00000000003e782f */ /* 0x000fe400038c0000 */
[----:B------:R-:W-:Y:S01]  /*15f80*/  MOV R14, UR62 ;  /* 0x0000003e000e7c02 */ /* 0x000fe20008000f00 */
[----:B01----:R-:W-:Y:S10]  /*15f90*/  ENDCOLLECTIVE ;  /* 0x000000000000791b */ /* 0x003ff40003800000 */
.L_x_4960:
[----:B------:R-:W-:Y:S05]  /*15fa0*/  BSYNC B1 ;  /* 0x0000000000017941 */ /* 0x000fea0003800000 */
.L_x_4959:
[----:B------:R-:W-:Y:S05]  /*15fb0*/  BRA `(.L_x_4961) ;  /* 0xfffffff400587947 */ /* 0x000fea000383ffff */
.L_x_4931:
[----:B0-----:R0:W1:Y:S02]  /*15fc0*/  SYNCS.PHASECHK.TRANS64.TRYWAIT P1, [R6+URZ], R5 ;  /* 0x00000005060075a7 */ /* 0x001064000802017f */
[----:B-1----:R-:W-:Y:S05]  /*15fd0*/  @!P1 NANOSLEEP.SYNCS 0x989680 ;  /* 0x009896800000995d */ /* 0x002fea0003900000 */
[----:B------:R-:W1:Y:S02]  /*15fe0*/  @!P1 SYNCS.PHASECHK.TRANS64 P1, [R6+URZ], R5 ;  /* 0x00000005060095a7 */ /* 0x000e64000802007f */
[----:B-1----:R-:W-:Y:S05]  /*15ff0*/  @!P1 BRA `(.L_x_4931) ;  /* 0xfffffffc00f09947 */ /* 0x002fea000383ffff */
[----:B------:R-:W-:Y:S05]  /*16000*/  BRA `(.L_x_4962) ;  /* 0xfffffff400907947 */ /* 0x000fea000383ffff */
.L_x_4932:
[----:B-1----:R1:W2:Y:S02]  /*16010*/  SYNCS.PHASECHK.TRANS64.TRYWAIT P1, [R7+URZ], R2 ;  /* 0x00000002070075a7 */ /* 0x0022a4000802017f */
[----:B--2---:R-:W-:Y:S05]  /*16020*/  @!P1 NANOSLEEP.SYNCS 0x989680 ;  /* 0x009896800000995d */ /* 0x004fea0003900000 */
[----:B------:R-:W2:Y:S02]  /*16030*/  @!P1 SYNCS.PHASECHK.TRANS64 P1, [R7+URZ], R2 ;  /* 0x00000002070095a7 */ /* 0x000ea4000802007f */
[----:B--2---:R-:W-:Y:S05]  /*16040*/  @!P1 BRA `(.L_x_4932) ;  /* 0xfffffffc00f09947 */ /* 0x004fea000383ffff */
[----:B------:R-:W-:Y:S05]  /*16050*/  BRA `(.L_x_4963) ;  /* 0xfffffff400847947 */ /* 0x000fea000383ffff */
.L_x_4934:
[----:B--2---:R2:W3:Y:S02]  /*16060*/  SYNCS.PHASECHK.TRANS64.TRYWAIT P1, [R4+URZ+0x33460], R5 ;  /* 0x03346005040075a7 */ /* 0x0044e4000802017f */
[----:B---3--:R-:W-:Y:S05]  /*16070*/  @!P1 NANOSLEEP.SYNCS 0x989680 ;  /* 0x009896800000995d */ /* 0x008fea0003900000 */
[----:B------:R-:W3:Y:S02]  /*16080*/  @!P1 SYNCS.PHASECHK.TRANS64 P1, [R4+URZ+0x33460], R5 ;  /* 0x03346005040095a7 */ /* 0x000ee4000802007f */
[----:B---3--:R-:W-:Y:S05]  /*16090*/  @!P1 BRA `(.L_x_4934) ;  /* 0xfffffffc00f09947 */ /* 0x008fea000383ffff */
[----:B------:R-:W-:Y:S05]  /*160a0*/  BRA `(.L_x_4964) ;  /* 0xfffffff400847947 */ /* 0x000fea000383ffff */
.L_x_4936:
[----:B---3--:R3:W4:Y:S02]  /*160b0*/  SYNCS.PHASECHK.TRANS64.TRYWAIT P1, [R3+URZ+0x33460], R2 ;  /* 0x03346002030075a7 */ /* 0x008724000802017f */
[----:B----4-:R-:W-:Y:S05]  /*160c0*/  @!P1 NANOSLEEP.SYNCS 0x989680 ;  /* 0x009896800000995d */ /* 0x010fea0003900000 */
[----:B------:R-:W4:Y:S02]  /*160d0*/  @!P1 SYNCS.PHASECHK.TRANS64 P1, [R3+URZ+0x33460], R2 ;  /* 0x03346002030095a7 */ /* 0x000f24000802007f */
[----:B----4-:R-:W-:Y:S05]  /*160e0*/  @!P1 BRA `(.L_x_4936) ;  /* 0xfffffffc00f09947 */ /* 0x010fea000383ffff */
[----:B------:R-:W-:Y:S05]  /*160f0*/  BRA `(.L_x_4965) ;  /* 0xfffffff400847947 */ /* 0x000fea000383ffff */
.L_x_4938:
[----:B----4-:R4:W0:Y:S02]  /*16100*/  SYNCS.PHASECHK.TRANS64.TRYWAIT P0, [R4+URZ+0x33480], R5 ;  /* 0x03348005040075a7 */ /* 0x010824000800017f */
[----:B0-----:R-:W-:Y:S05]  /*16110*/  @!P0 NANOSLEEP.SYNCS 0x989680 ;  /* 0x009896800000895d */ /* 0x001fea0003900000 */
[----:B------:R-:W0:Y:S02]  /*16120*/  @!P0 SYNCS.PHASECHK.TRANS64 P0, [R4+URZ+0x33480], R5 ;  /* 0x03348005040085a7 */ /* 0x000e24000800007f */
[----:B0-----:R-:W-:Y:S05]  /*16130*/  @!P0 BRA `(.L_x_4938) ;  /* 0xfffffffc00f08947 */ /* 0x001fea000383ffff */
[----:B------:R-:W-:Y:S05]  /*16140*/  BRA `(.L_x_4939) ;  /* 0xfffffff400807947 */ /* 0x000fea000383ffff */
.L_x_4966:
        /* <DEDUP_REMOVED lines=11> */
.L_x_12368:


//--------------------- .text._ZN7cutlass13device_kernelIN5flash11enable_sm90INS1_16FlashAttnFwdSm90INS1_25CollectiveMainloopFwdSm90ILi2EN4cute5tupleIJNS5_1CILi1EEES8_S8_EEENS6_IJNS7_ILi128EEENS7_ILi160EEENS7_ILi192EEEEEELi192ENS_12float_e4m3_tEfNS_4arch4Sm90ELb1ELb0ELb0ELb1ELb0ELb1ELb0ELb1ELb1ELb0ELb0ELb0EEENS1_21CollectiveEpilogueFwdINS6_IJSA_SC_SB_EEES9_NS_10bfloat16_tESG_Li256ELb1ELb0ELb0ELb1EEENS1_36VarlenDynamicPersistentTileSchedulerILi128ELi160ELi256ELi128ELb0ELb0ELb1ELb1ELb1ELb1EEEEEEEEEvNT_6ParamsE --------------------------
	.section	.text._ZN7cutlass13device_kernelIN5flash11enable_sm90INS1_16FlashAttnFwdSm90INS1_25CollectiveMainloopFwdSm90ILi2EN4cute5tupleIJNS5_1CILi1EEES8_S8_EEENS6_IJNS7_ILi128EEENS7_ILi160EEENS7_ILi192EEEEEELi192ENS_12float_e4m3_tEfNS_4arch4Sm90ELb1ELb0ELb0ELb1ELb0ELb1ELb0ELb1ELb1ELb0ELb0ELb0EEENS1_21CollectiveEpilogueFwdINS6_IJSA_SC_SB_EEES9_NS_10bfloat16_tESG_Li256ELb1ELb0ELb0ELb1EEENS1_36VarlenDynamicPersistentTileSchedulerILi128ELi160ELi256ELi128ELb0ELb0ELb1ELb1ELb1ELb1EEEEEEEEEvNT_6ParamsE,"ax",@progbits
	.align	128
.text._ZN7cutlass13device_kernelIN5flash11enable_sm90INS1_16FlashAttnFwdSm90INS1_25CollectiveMainloopFwdSm90ILi2EN4cute5tupleIJNS5_1CILi1EEES8_S8_EEENS6_IJNS7_ILi128EEENS7_ILi160EEENS7_ILi192EEEEEELi192ENS_12float_e4m3_tEfNS_4arch4Sm90ELb1ELb0ELb0ELb1ELb0ELb1ELb0ELb1ELb1ELb0ELb0ELb0EEENS1_21CollectiveEpilogueFwdINS6_IJSA_SC_SB_EEES9_NS_10bfloat16_tESG_Li256ELb1ELb0ELb0ELb1EEENS1_36VarlenDynamicPersistentTileSchedulerILi128ELi160ELi256ELi128ELb0ELb0ELb1ELb1ELb1ELb1EEEEEEEEEvNT_6ParamsE:
        .type           _ZN7cutlass13device_kernelIN5flash11enable_sm90INS1_16FlashAttnFwdSm90INS1_25CollectiveMainloopFwdSm90ILi2EN4cute5tupleIJNS5_1CILi1EEES8_S8_EEENS6_IJNS7_ILi128EEENS7_ILi160EEENS7_ILi192EEEEEELi192ENS_12float_e4m3_tEfNS_4arch4Sm90ELb1ELb0ELb0ELb1ELb0ELb1ELb0ELb1ELb1ELb0ELb0ELb0EEENS1_21CollectiveEpilogueFwdINS6_IJSA_SC_SB_EEES9_NS_10bfloat16_tESG_Li256ELb1ELb0ELb0ELb1EEENS1_36VarlenDynamicPersistentTileSchedulerILi128ELi160ELi256ELi128ELb0ELb0ELb1ELb1ELb1ELb1EEEEEEEEEvNT_6ParamsE,@function
        .size           _ZN7cutlass13device_kernelIN5flash11enable_sm90INS1_16FlashAttnFwdSm90INS1_25CollectiveMainloopFwdSm90ILi2EN4cute5tupleIJNS5_1CILi1EEES8_S8_EEENS6_IJNS7_ILi128EEENS7_ILi160EEENS7_ILi192EEEEEELi192ENS_12float_e4m3_tEfNS_4arch4Sm90ELb1ELb0ELb0ELb1ELb0ELb1ELb0ELb1ELb1ELb0ELb0ELb0EEENS1_21CollectiveEpilogueFwdINS6_IJSA_SC_SB_EEES9_NS_10bfloat16_tESG_Li256ELb1ELb0ELb0ELb1EEENS1_36VarlenDynamicPersistentTileSchedulerILi128ELi160ELi256ELi128ELb0ELb0ELb1ELb1ELb1ELb1EEEEEEEEEvNT_6ParamsE,(.L_x_12369 - _ZN7cutlass13device_kernelIN5flash11enable_sm90INS1_16FlashAttnFwdSm90INS1_25CollectiveMainloopFwdSm90ILi2EN4cute5tupleIJNS5_1CILi1EEES8_S8_EEENS6_IJNS7_ILi128EEENS7_ILi160EEENS7_ILi192EEEEEELi192ENS_12float_e4m3_tEfNS_4arch4Sm90ELb1ELb0ELb0ELb1ELb0ELb1ELb0ELb1ELb1ELb0ELb0ELb0EEENS1_21CollectiveEpilogueFwdINS6_IJSA_SC_SB_EEES9_NS_10bfloat16_tESG_Li256ELb1ELb0ELb0ELb1EEENS1_36VarlenDynamicPersistentTileSchedulerILi128ELi160ELi256ELi128ELb0ELb0ELb1ELb1ELb1ELb1EEEEEEEEEvNT_6ParamsE)
        .other          _ZN7cutlass13device_kernelIN5flash11enable_sm90INS1_16FlashAttnFwdSm90INS1_25CollectiveMainloopFwdSm90ILi2EN4cute5tupleIJNS5_1CILi1EEES8_S8_EEENS6_IJNS7_ILi128EEENS7_ILi160EEENS7_ILi192EEEEEELi192ENS_12float_e4m3_tEfNS_4arch4Sm90ELb1ELb0ELb0ELb1ELb0ELb1ELb0ELb1ELb1ELb0ELb0ELb0EEENS1_21CollectiveEpilogueFwdINS6_IJSA_SC_SB_EEES9_NS_10bfloat16_tESG_Li256ELb1ELb0ELb0ELb1EEENS1_36VarlenDynamicPersistentTileSchedulerILi128ELi160ELi256ELi128ELb0ELb0ELb1ELb1ELb1ELb1EEEEEEEEEvNT_6ParamsE,@"STO_CUDA_ENTRY STV_DEFAULT"
_ZN7cutlass13device_kernelIN5flash11enable_sm90INS1_16FlashAttnFwdSm90INS1_25CollectiveMainloopFwdSm90ILi2EN4cute5tupleIJNS5_1CILi1EEES8_S8_EEENS6_IJNS7_ILi128EEENS7_ILi160EEENS7_ILi192EEEEEELi192ENS_12float_e4m3_tEfNS_4arch4Sm90ELb1ELb0ELb0ELb1ELb0ELb1ELb0ELb1ELb1ELb0ELb0ELb0EEENS1_21CollectiveEpilogueFwdINS6_IJSA_SC_SB_EEES9_NS_10bfloat16_tESG_Li256ELb1ELb0ELb0ELb1EEENS1_36VarlenDynamicPersistentTileSchedulerILi128ELi160ELi256ELi128ELb0ELb0ELb1ELb1ELb1ELb1EEEEEEEEEvNT_6ParamsE:
        /* <DEDUP_REMOVED lines=27> */
.L_x_4968:
[----:B------:R-:W-:Y:S05]  /*01b0*/  BSYNC B0 ;  /* 0x0000000000007941 */ /* 0x000fea0003800000 */
.L_x_4967:
        /* <DEDUP_REMOVED lines=41> */
.L_x_4969:
        /* <DEDUP_REMOVED lines=22> */
.L_x_4970:
        /* <DEDUP_REMOVED lines=18> */
.L_x_4971:
        /* <DEDUP_REMOVED lines=22> */
.L_x_4972:
        /* <DEDUP_REMOVED lines=22> */
.L_x_4973:
        /* <DEDUP_REMOVED lines=8> */
.L_x_4976:
        /* <DEDUP_REMOVED lines=32> */
[----:B------:R-:W-:Y:S02]  /*0c10*/  SHF.R.S32.HI R3, RZ, 0x1f, R0 ;  /* 0x0000001fff037819 */ /* 0x000fe40000011400 */
[-C--:B------:R-:W-:Y:S02]  /*0c20*/  LEA.HI R4, R0, R0.reuse, RZ, 0x1 ;  /* 0x0000000000047211 */ /* 0x080fe400078f08ff */
[CC--:B------:R-:W-:Y:S02]  /*0c30*/  LEA.HI R2, R3.reuse, R0.reuse, RZ, 0x7 ;  /* 0x0000000003027211 */ /* 0x0c0fe400078f38ff */
[CC--:B------:R-:W-:Y:S02]  /*0c40*/  LEA.HI R8, R3.reuse, R0.reuse, RZ, 0x5 ;  /* 0x0000000003087211 */ /* 0x0c0fe400078f28ff */
[----:B------:R-:W-:Y:S02]  /*0c50*/  LEA.HI R7, R3, R0, RZ, 0x4 ;  /* 0x0000000003077211 */ /* 0x000fe400078f20ff */
[----:B------:R-:W-:Y:S01]  /*0c60*/  LOP3.LUT R11, R2, 0xffffff80, RZ, 0xc0, !PT ;  /* 0xffffff80020b7812 */ /* 0x000fe200078ec0ff */
[----:B------:R-:W-:Y:S01]  /*0c70*/  IMAD.SHL.U32 R8, R8, 0x20, RZ ;  /* 0x0000002008087824 */ /* 0x000fe200078e00ff */
[----:B------:R-:W-:-:S02]  /*0c80*/  LOP3.LUT R5, R4, 0xfffffffe, RZ, 0xc0, !PT ;  /* 0xfffffffe04057812 */ /* 0x000fc400078ec0ff */
[----:B------:R-:W-:Y:S01]  /*0c90*/  LOP3.LUT R9, R7, 0x3fffff0, RZ, 0xc0, !PT ;  /* 0x03fffff007097812 */ /* 0x000fe200078ec0ff */
[C---:B------:R-:W-:Y:S01]  /*0ca0*/  IMAD.IADD R14, R0.reuse, 0x1, -R11 ;  /* 0x00000001000e7824 */ /* 0x040fe200078e0a0b */
[CC--:B------:R-:W-:Y:S01]  /*0cb0*/  LEA.HI R236, R3.reuse, R0.reuse, RZ, 0x3 ;  /* 0x0000000003ec7211 */ /* 0x0c0fe200078f18ff */
[----:B------:R-:W-:Y:S01]  /*0cc0*/  IMAD.IADD R22, R0, 0x1, -R5 ;  /* 0x0000000100167824 */ /* 0x000fe200078e0a05 */
[----:B------:R-:W-:Y:S01]  /*0cd0*/  LOP3.LUT R8, R8, 0xfffffc00, RZ, 0xc0, !PT ;  /* 0xfffffc0008087812 */ /* 0x000fe200078ec0ff */
[----:B------:R-:W-:Y:S01]  /*0ce0*/  IMAD.IADD R9, R0, 0x1, -R9 ;  /* 0x0000000100097824 */ /* 0x000fe200078e0a09 */
[----:B------:R-:W-:Y:S01]  /*0cf0*/  SHF.R.S32.HI R5, RZ, 0x1f, R14 ;  /* 0x0000001fff057819 */ /* 0x000fe2000001140e */
[----:B------:R-:W-:Y:S01]  /*0d00*/  IMAD.SHL.U32 R18, R22, 0x10, RZ ;  /* 0x0000001016127824 */ /* 0x000fe200078e00ff */
[----:B------:R-:W-:Y:S01]  /*0d10*/  LEA.HI R6, R3, R0, RZ, 0x2 ;  /* 0x0000000003067211 */ /* 0x000fe200078f10ff */
[----:B------:R-:W-:Y:S01]  /*0d20*/  IMAD R8, R9, 0x40, R8 ;  /* 0x0000004009087824 */ /* 0x000fe200078e0208 */
[----:B------:R-:W-:Y:S01]  /*0d30*/  LOP3.LUT R3, R236, 0x1ffffff8, RZ, 0xc0, !PT ;  /* 0x1ffffff8ec037812 */ /* 0x000fe200078ec0ff */
[----:B------:R-:W-:Y:S01]  /*0d40*/  STL [R1+0x34], R14 ;  /* 0x0000340e01007387 */ /* 0x000fe20000100800 */
[----:B------:R-:W-:Y:S01]  /*0d50*/  LEA.HI R9, R5, R14, RZ, 0x2 ;  /* 0x0000000e05097211 */ /* 0x000fe200078f10ff */
[C---:B------:R-:W-:Y:S01]  /*0d60*/  VIADD R221, R18.reuse, 0x20 ;  /* 0x0000002012dd7836 */ /* 0x040fe20000000000 */
[----:B------:R-:W-:Y:S01]  /*0d70*/  SHF.R.S32.HI R23, RZ, 0x1, R4 ;  /* 0x00000001ff177819 */ /* 0x000fe20000011404 */
[----:B------:R-:W-:Y:S01]  /*0d80*/  VIADD R222, R18, 0x40 ;  /* 0x0000004012de7836 */ /* 0x000fe20000000000 */
[----:B------:R-:W-:-:S02]  /*0d90*/  IADD3 R3, R0, -R3, RZ ;  /* 0x8000000300037210 */ /* 0x000fc40007ffe0ff */
[----:B------:R-:W-:Y:S02]  /*0da0*/  SHF.R.S32.HI R0, RZ, 0x4, R7 ;  /* 0x00000004ff007819 */ /* 0x000fe40000011407 */
[--C-:B------:R-:W-:Y:S01]  /*0db0*/  SHF.R.S32.HI R10, RZ, 0x2, R9.reuse ;  /* 0x00000002ff0a7819 */ /* 0x100fe20000011409 */
[----:B------:R-:W-:Y:S01]  /*0dc0*/  IMAD.SHL.U32 R233, R3, 0x8, RZ ;  /* 0x0000000803e97824 */ /* 0x000fe200078e00ff */
[----:B------:R-:W-:Y:S02]  /*0dd0*/  SHF.R.S32.HI R11, RZ, 0x1f, R9 ;  /* 0x0000001fff0b7819 */ /* 0x000fe40000011409 */
[----:B------:R-:W-:Y:S02]  /*0de0*/  LEA.HI R4, R4, R23, RZ, 0x1 ;  /* 0x0000001704047211 */ /* 0x000fe400078f08ff */
[----:B------:R-:W-:Y:S02]  /*0df0*/  SHF.R.S32.HI R235, RZ, 0x2, R6 ;  /* 0x00000002ffeb7819 */ /* 0x000fe40000011406 */
[----:B------:R-:W-:-:S02]  /*0e00*/  LEA.HI R7, R7, R0, RZ, 0x1 ;  /* 0x0000000007077211 */ /* 0x000fc400078f08ff */
[----:B------:R-:W-:Y:S02]  /*0e10*/  SHF.R.S32.HI R6, RZ, 0x1f, R6 ;  /* 0x0000001fff067819 */ /* 0x000fe40000011406 */
[----:B------:R-:W-:Y:S02]  /*0e20*/  LEA.HI R11, R11, R10, RZ, 0x3 ;  /* 0x0000000a0b0b7211 */ /* 0x000fe400078f18ff */
[----:B------:R-:W-:Y:S02]  /*0e30*/  LOP3.LUT R4, R4, 0x3fffffe, RZ, 0xc0, !PT ;  /* 0x03fffffe04047812 */ /* 0x000fe400078ec0ff */
[----:B------:R-:W-:Y:S02]  /*0e40*/  LOP3.LUT R7, R7, 0x1ffffffe, RZ, 0xc0, !PT ;  /* 0x1ffffffe07077812 */ /* 0x000fe400078ec0ff */
[----:B------:R-:W-:Y:S01]  /*0e50*/  LEA.HI R6, R6, R235, RZ, 0x2 ;  /* 0x000000eb06067211 */ /* 0x000fe200078f10ff */
[----:B------:R-:W-:Y:S01]  /*0e60*/  IMAD.IADD R4, R23, 0x1, -R4 ;  /* 0x0000000117047824 */ /* 0x000fe200078e0a04 */
[----:B------:R-:W-:Y:S01]  /*0e70*/  LOP3.LUT R11, R11, 0xfffffff8, RZ, 0xc0, !PT ;  /* 0xfffffff80b0b7812 */ /* 0x000fe200078ec0ff */
[----:B------:R-:W-:Y:S01]  /*0e80*/  IMAD.IADD R7, R0, 0x1, -R7 ;  /* 0x0000000100077824 */ /* 0x000fe200078e0a07 */
[----:B------:R-:W-:Y:S01]  /*0e90*/  LOP3.LUT R6, R6, 0xfffffffc, RZ, 0xc0, !PT ;  /* 0xfffffffc06067812 */ /* 0x000fe200078ec0ff */
[----:B------:R-:W-:Y:S01]  /*0ea0*/  IMAD R230, R0, 0x8, R4 ;  /* 0x0000000800e67824 */ /* 0x000fe200078e0204 */
[----:B------:R-:W-:Y:S01]  /*0eb0*/  SHF.R.S32.HI R19, RZ, 0x7, R2 ;  /* 0x00000007ff137819 */ /* 0x000fe20000011402 */
[----:B------:R-:W-:Y:S01]  /*0ec0*/  IMAD.IADD R10, R10, 0x1, -R11 ;  /* 0x000000010a0a7824 */ /* 0x000fe200078e0a0b */
[----:B------:R-:W-:Y:S01]  /*0ed0*/  IADD3 R11, R23, 0x80, RZ ;  /* 0x00000080170b7810 */ /* 0x000fe20007ffe0ff */
[----:B------:R-:W-:Y:S01]  /*0ee0*/  IMAD R0, R7, 0x8, R8 ;  /* 0x0000000807007824 */ /* 0x000fe200078e0208 */
[----:B------:R-:W-:Y:S01]  /*0ef0*/  LEA.HI R5, R5, R14, RZ, 0x5 ;  /* 0x0000000e05057211 */ /* 0x000fe200078f28ff */
[----:B------:R-:W-:Y:S01]  /*0f00*/  IMAD.IADD R235, R235, 0x1, -R6 ;  /* 0x00000001ebeb7824 */ /* 0x000fe200078e0a06 */
[----:B------:R-:W-:Y:S01]  /*0f10*/  SHF.R.S32.HI R6, RZ, 0x1f, R11 ;  /* 0x0000001fff067819 */ /* 0x000fe2000001140b */
[----:B------:R-:W-:Y:S01]  /*0f20*/  IMAD.SHL.U32 R230, R230, 0x40, RZ ;  /* 0x00000040e6e67824 */ /* 0x000fe200078e00ff */
[----:B------:R0:W-:Y:S01]  /*0f30*/  STL [R1+0x48], R0 ;  /* 0x0000480001007387 */ /* 0x0001e20000100800 */
[----:B------:R-:W-:-:S02]  /*0f40*/  LEA.HI R2, R2, R19, RZ, 0x1 ;  /* 0x0000001302027211 */ /* 0x000fc400078f08ff */
[-C--:B------:R-:W-:Y:S02]  /*0f50*/  LEA.HI R6, R6, R11.reuse, RZ, 0x3 ;  /* 0x0000000b06067211 */ /* 0x080fe400078f18ff */
[----:B------:R-:W-:Y:S02]  /*0f60*/  SHF.R.S32.HI R5, RZ, 0x5, R5 ;  /* 0x00000005ff057819 */ /* 0x000fe40000011405 */
[----:B------:R-:W-:Y:S01]  /*0f70*/  LOP3.LUT R2, R2, 0x3fffffe, RZ, 0xc0, !PT ;  /* 0x03fffffe02027812 */ /* 0x000fe200078ec0ff */
[----:B------:R-:W-:Y:S01]  /*0f80*/  IMAD.SHL.U32 R6, R6, 0x40, RZ ;  /* 0x0000004006067824 */ /* 0x000fe200078e00ff */
[----:B------:R-:W-:Y:S01]  /*0f90*/  SHF.R.S32.HI R8, RZ, 0x1f, R221 ;  /* 0x0000001fff087819 */ /* 0x000fe200000114dd */
[----:B------:R-:W-:Y:S01]  /*0fa0*/  IMAD R5, R5, 0x10, R10 ;  /* 0x0000001005057824 */ /* 0x000fe200078e020a */
[----:B0-----:R-:W-:Y:S01]  /*0fb0*/  LEA.HI R0, R11, R11, RZ, 0x1 ;  /* 0x0000000b0b007211 */ /* 0x001fe200078f08ff */
[----:B------:R-:W-:Y:S01]  /*0fc0*/  IMAD.IADD R2, R19, 0x1, -R2 ;  /* 0x0000000113027824 */ /* 0x000fe200078e0a02 */
[----:B------:R-:W-:Y:S01]  /*0fd0*/  SHF.R.S32.HI R13, RZ, 0x1f, R222 ;  /* 0x0000001fff0d7819 */ /* 0x000fe200000114de */
[----:B------:R-:W-:Y:S01]  /*0fe0*/  IMAD.SHL.U32 R19, R22, 0x8, RZ ;  /* 0x0000000816137824 */ /* 0x000fe200078e00ff */
[----:B------:R-:W-:Y:S01]  /*0ff0*/  LOP3.LUT R4, R0, 0x3fffffe, RZ, 0xc0, !PT ;  /* 0x03fffffe00047812 */ /* 0x000fe200078ec0ff */
[----:B------:R-:W-:Y:S01]  /*1000*/  IMAD R2, R2, 0x40, R5 ;  /* 0x0000004002027824 */ /* 0x000fe200078e0205 */
[----:B------:R-:W-:-:S02]  /*1010*/  SHF.L.U32 R228, R235, 0x7, RZ ;  /* 0x00000007ebe47819 */ /* 0x000fc400000006ff */
[----:B------:R-:W-:Y:S01]  /*1020*/  LOP3.LUT R7, R6, 0xfffffe00, RZ, 0xc0, !PT ;  /* 0xfffffe0006077812 */ /* 0x000fe200078ec0ff */
[----:B------:R-:W-:Y:S01]  /*1030*/  IMAD.IADD R4, R11, 0x1, -R4 ;  /* 0x000000010b047824 */ /* 0x000fe200078e0a04 */
[CC--:B------:R-:W-:Y:S01]  /*1040*/  LEA.HI R11, R8.reuse, R221.reuse, RZ, 0x4 ;  /* 0x000000dd080b7211 */ /* 0x0c0fe200078f20ff */
[----:B------:R0:W-:Y:S01]  /*1050*/  STL [R1+0x4], R2 ;  /* 0x0000040201007387 */ /* 0x0001e20000100800 */
[----:B------:R-:W-:Y:S01]  /*1060*/  LEA.HI R8, R8, R221, RZ, 0x6 ;  /* 0x000000dd08087211 */ /* 0x000fe200078f30ff */
[----:B------:R-:W-:Y:S01]  /*1070*/  IMAD R232, R4, 0x40, R7 ;  /* 0x0000004004e87824 */ /* 0x000fe200078e0207 */
[CC--:B------:R-:W-:Y:S02]  /*1080*/  LEA.HI R6, R13.reuse, R222.reuse, RZ, 0x6 ;  /* 0x000000de0d067211 */ /* 0x0c0fe400078f30ff */
[----:B------:R-:W-:Y:S01]  /*1090*/  LOP3.LUT R228, R228, 0x180, RZ, 0xc0, !PT ;  /* 0x00000180e4e47812 */ /* 0x000fe200078ec0ff */
[----:B------:R-:W-:Y:S01]  /*10a0*/  IMAD.SHL.U32 R8, R8, 0x80, RZ ;  /* 0x0000008008087824 */ /* 0x000fe200078e00ff */
[----:B------:R-:W-:Y:S01]  /*10b0*/  SHF.R.S32.HI R0, RZ, 0x1, R0 ;  /* 0x00000001ff007819 */ /* 0x000fe20000011400 */
[----:B------:R-:W-:Y:S01]  /*10c0*/  IMAD.SHL.U32 R12, R6, 0x80, RZ ;  /* 0x00000080060c7824 */ /* 0x000fe200078e00ff */
[----:B------:R-:W-:-:S02]  /*10d0*/  LEA.HI R15, R13, R222, RZ, 0x4 ;  /* 0x000000de0d0f7211 */ /* 0x000fc400078f20ff */
[----:B------:R-:W-:Y:S01]  /*10e0*/  LOP3.LUT R6, R228, 0x30, R11, 0xf8, !PT ;  /* 0x00000030e4067812 */ /* 0x000fe200078ef80b */
[----:B------:R-:W-:Y:S01]  /*10f0*/  IMAD.SHL.U32 R231, R0, 0x80, RZ ;  /* 0x0000008000e77824 */ /* 0x000fe200078e00ff */
[----:B------:R-:W-:Y:S02]  /*1100*/  SHF.R.U32.HI R229, RZ, 0x3, R228 ;  /* 0x00000003ffe57819 */ /* 0x000fe400000116e4 */
[C---:B------:R-:W-:Y:S02]  /*1110*/  LOP3.LUT R10, R228.reuse, 0x30, R15, 0xf8, !PT ;  /* 0x00000030e40a7812 */ /* 0x040fe400078ef80f */
[----:B------:R-:W-:Y:S02]  /*1120*/  LOP3.LUT R0, R228, 0x10, R18, 0xf8, !PT ;  /* 0x00000010e4007812 */ /* 0x000fe400078ef812 */
[----:B0-----:R-:W-:Y:S02]  /*1130*/  SHF.R.S32.HI R2, RZ, 0x1f, R23 ;  /* 0x0000001fff027819 */ /* 0x001fe40000011417 */
[----:B------:R-:W-:-:S02]  /*1140*/  LOP3.LUT R13, R8, 0xffffe000, RZ, 0xc0, !PT ;  /* 0xffffe000080d7812 */ /* 0x000fc400078ec0ff */
[-C--:B------:R-:W-:Y:S02]  /*1150*/  LOP3.LUT R6, R6, R229.reuse, RZ, 0x3c, !PT ;  /* 0x000000e506067212 */ /* 0x080fe400078e3cff */
[----:B------:R-:W-:Y:S02]  /*1160*/  LOP3.LUT R2, R228, 0x30, R18, 0xf8, !PT ;  /* 0x00000030e4027812 */ /* 0x000fe400078ef812 */
[----:B------:R-:W-:Y:S02]  /*1170*/  LOP3.LUT R17, R12, 0xffffe000, RZ, 0xc0, !PT ;  /* 0xffffe0000c117812 */ /* 0x000fe400078ec0ff */
[-C--:B------:R-:W-:Y:S02]  /*1180*/  LOP3.LUT R10, R10, R229.reuse, RZ, 0x3c, !PT ;  /* 0x000000e50a0a7212 */ /* 0x080fe400078e3cff */
[----:B------:R-:W-:Y:S02]  /*1190*/  LOP3.LUT R9, R9, 0x7ffffffc, RZ, 0xc0, !PT ;  /* 0x7ffffffc09097812 */ /* 0x000fe400078ec0ff */
[----:B------:R-:W-:-:S02]  /*11a0*/  LOP3.LUT R3, R0, R229, RZ, 0x3c, !PT ;  /* 0x000000e500037212 */ /* 0x000fc400078e3cff */
[-C--:B------:R-:W-:Y:S01]  /*11b0*/  IADD3 R13, R6, R230.reuse, R13 ;  /* 0x000000e6060d7210 */ /* 0x080fe20007ffe00d */
[----:B------:R-:W-:Y:S01]  /*11c0*/  IMAD.IADD R4, R14, 0x1, -R9 ;  /* 0x000000010e047824 */ /* 0x000fe200078e0a09 */
[----:B------:R-:W-:Y:S01]  /*11d0*/  LOP3.LUT R5, R2, R229, RZ, 0x3c, !PT ;  /* 0x000000e502057212 */ /* 0x000fe200078e3cff */
[----:B------:R-:W-:Y:S01]  /*11e0*/  IMAD.IADD R0, R230, 0x1, R3 ;  /* 0x00000001e6007824 */ /* 0x000fe200078e0203 */
[-C--:B------:R-:W-:Y:S01]  /*11f0*/  IADD3 R7, R10, R230.reuse, R17 ;  /* 0x000000e60a077210 */ /* 0x080fe20007ffe011 */
[----:B------:R-:W-:Y:S01]  /*1200*/  IMAD.MOV.U32 R17, RZ, RZ, RZ ;  /* 0x000000ffff117224 */ /* 0x000fe200078e00ff */
[----:B------:R-:W-:Y:S01]  /*1210*/  SHF.R.S32.HI R2, RZ, 0x4, R15 ;  /* 0x00000004ff027819 */ /* 0x000fe2000001140f */
[C---:B------:R-:W-:Y:S01]  /*1220*/  IMAD.IADD R2, R16.reuse, 0x1, R13 ;  /* 0x0000000110027824 */ /* 0x040fe200078e020d */
[C---:B------:R-:W-:Y:S01]  /*1230*/  IADD3 R3, R16.reuse, R230, R5 ;  /* 0x000000e610037210 */ /* 0x040fe20007ffe005 */
[----:B------:R0:W-:Y:S01]  /*1240*/  STL [R1], R4 ;  /* 0x0000000401007387 */ /* 0x0001e20000100800 */
[----:B------:R-:W-:-:S02]  /*1250*/  IADD3 R0, R16, R7, RZ ;  /* 0x0000000710007210 */ /* 0x000fc40007ffe0ff */
[----:B------:R-:W-:Y:S01]  /*1260*/  SHF.R.S32.HI R236, RZ, 0x3, R236 ;  /* 0x00000003ffec7819 */ /* 0x000fe200000114ec */
[----:B------:R1:W-:Y:S01]  /*1270*/  STL [R1+0x40], R3 ;  /* 0x0000400301007387 */ /* 0x0003e20000100800 */
[----:B------:R-:W-:-:S03]  /*1280*/  LOP3.LUT R231, R231, 0x180, RZ, 0xc0, !PT ;  /* 0x00000180e7e77812 */ /* 0x000fc600078ec0ff */
[----:B------:R1:W-:Y:S01]  /*1290*/  STL [R1+0x3c], R2 ;  /* 0x00003c0201007387 */ /* 0x0003e20000100800 */
[----:B0-----:R-:W-:-:S03]  /*12a0*/  SHF.R.S32.HI R4, RZ, 0x4, R11 ;  /* 0x00000004ff047819 */ /* 0x001fc6000001140b */
[----:B------:R1:W-:Y:S04]  /*12b0*/  STL [R1+0x38], R0 ;  /* 0x0000380001007387 */ /* 0x0003e80000100800 */
.L_x_5182:
[----:B01----:R-:W0:Y:S02]  /*12c0*/  LDC.64 R2, c[0x0][0xc60] ;  /* 0x00031800ff027b82 */ /* 0x003e240000000a00 */
[----:B0-----:R-:W-:-:S05]  /*12d0*/  IMAD.WIDE R2, R227, 0x4, R2 ;  /* 0x00000004e3027825 */ /* 0x001fca00078e0202 */
[----:B--2--5:R-:W2:Y:S01]  /*12e0*/  LDG.E R10, desc[UR54][R2.64] ;  /* 0x00000036020a7981 */ /* 0x024ea2000c1e1900 */
[----:B------:R-:W-:Y:S05]  /*12f0*/  YIELD ;  /* 0x0000000000007946 */ /* 0x000fea0003800000 */
[----:B------:R-:W-:Y:S01]  /*1300*/  ULDC.64 UR4, c[0x0][0xa28] ;  /* 0x00028a0000047ab9 */ /* 0x000fe20000000a00 */
[----:B------:R-:W-:Y:S01]  /*1310*/  ULDC.64 UR8, c[0x0][0xa18] ;  /* 0x0002860000087ab9 */ /* 0x000fe20000000a00 */
[----:B------:R-:W-:Y:S01]  /*1320*/  ISETP.NE.U32.AND P1, PT, RZ, UR4, PT ;  /* 0x00000004ff007c0c */ /* 0x000fe2000bf25070 */
[----:B------:R-:W-:Y:S01]  /*1330*/  ULDC.64 UR6, c[0x0][0xa08] ;  /* 0x0002820000067ab9 */ /* 0x000fe20000000a00 */
[----:B------:R-:W-:Y:S01]  /*1340*/  IMAD.MOV.U32 R26, RZ, RZ, RZ ;  /* 0x000000ffff1a7224 */ /* 0x000fe200078e00ff */
[----:B------:R-:W-:-:S02]  /*1350*/  ISETP.NE.U32.AND P0, PT, RZ, UR6, PT ;  /* 0x00000006ff007c0c */ /* 0x000fc4000bf05070 */
[----:B------:R-:W-:Y:S02]  /*1360*/  ISETP.NE.AND.EX P1, PT, RZ, UR5, PT, P1 ;  /* 0x00000005ff007c0c */ /* 0x000fe4000bf25310 */
[----:B------:R-:W-:Y:S02]  /*1370*/  ISETP.NE.AND.EX P0, PT, RZ, UR7, PT, P0 ;  /* 0x00000007ff007c0c */ /* 0x000fe4000bf05300 */
[----:B--2---:R-:W-:Y:S01]  /*1380*/  SHF.R.S32.HI R0, RZ, 0x1f, R10 ;  /* 0x0000001fff007819 */ /* 0x004fe2000001140a */
[----:B------:R-:W-:Y:S08]  /*1390*/  STL [R1+0xc], R10 ;  /* 0x00000c0a01007387 */ /* 0x000ff00000100800 */
[C---:B----4-:R-:W-:Y:S01]  /*13a0*/  @P1 LEA R4, P2, R10.reuse, UR4, 0x2 ;  /* 0x000000040a041c11 */ /* 0x050fe2000f8410ff */
[C---:B------:R-:W-:Y:S01]  /*13b0*/  IMAD.SHL.U32 R29, R10.reuse, 0x4, RZ ;  /* 0x000000040a1d7824 */ /* 0x040fe200078e00ff */
[C-C-:B------:R-:W-:Y:S01]  /*13c0*/  SHF.L.U64.HI R28, R10.reuse, 0x2, R0.reuse ;  /* 0x000000020a1c7819 */ /* 0x140fe20000010200 */
[----:B------:R0:W-:Y:S01]  /*13d0*/  STL [R1+0x1c], R0 ;  /* 0x00001c0001007387 */ /* 0x0001e20000100800 */
[----:B------:R-:W-:-:S02]  /*13e0*/  @P1 LEA.HI.X R5, R10, UR5, R0, 0x2, P2 ;  /* 0x000000050a051c11 */ /* 0x000fc400090f1400 */
[----:B------:R-:W-:Y:S01]  /*13f0*/  ISETP.NE.U32.AND P2, PT, RZ, UR8, PT ;  /* 0x00000008ff007c0c */ /* 0x000fe2000bf45070 */
[----:B------:R-:W-:Y:S01]  /*1400*/  ULDC UR4, c[0x0][0x288] ;  /* 0x0000a20000047ab9 */ /* 0x000fe20000000800 */
[C---:B---3--:R-:W-:Y:S01]  /*1410*/  IADD3 R8, P3, R29.reuse, UR6, RZ ;  /* 0x000000061d087c10 */ /* 0x048fe2000ff7e0ff */
[----:B------:R1:W-:Y:S01]  /*1420*/  STL [R1+0x14], R29 ;  /* 0x0000141d01007387 */ /* 0x0003e20000100800 */
[----:B------:R-:W-:Y:S01]  /*1430*/  ISETP.NE.AND.EX P2, PT, RZ, UR9, PT, P2 ;  /* 0x00000009ff007c0c */ /* 0x000fe2000bf45320 */
[----:B0-----:R-:W-:Y:S01]  /*1440*/  IMAD.MOV.U32 R0, RZ, RZ, RZ ;  /* 0x000000ffff007224 */ /* 0x001fe200078e00ff */
[C---:B------:R-:W-:Y:S01]  /*1450*/  IADD3.X R9, R28.reuse, UR7, RZ, P3, !PT ;  /* 0x000000071c097c10 */ /* 0x040fe20009ffe4ff */
[----:B------:R-:W-:Y:S01]  /*1460*/  IMAD.U32 R227, RZ, RZ, UR4 ;  /* 0x00000004ffe37e24 */ /* 0x000fe2000f8e00ff */
[----:B------:R-:W-:Y:S01]  /*1470*/  ULDC.64 UR4, c[0x0][0x3f8] ;  /* 0x0000fe0000047ab9 */ /* 0x000fe20000000a00 */
[----:B------:R1:W-:Y:S04]  /*1480*/  STL [R1+0x18], R28 ;  /* 0x0000181c01007387 */ /* 0x0003e80000100800 */
[----:B------:R1:W5:Y:S04]  /*1490*/  @P1 LDG.E R0, desc[UR54][R4.64] ;  /* 0x0000003604001981 */ /* 0x000368000c1e1900 */
[----:B------:R-:W-:Y:S01]  /*14a0*/  @P2 IADD3 R6, P1, R29, UR8, RZ ;  /* 0x000000081d062c10 */ /* 0x000fe2000ff3e0ff */
[----:B------:R1:W5:Y:S03]  /*14b0*/  @P0 LDG.E R26, desc[UR54][R8.64] ;  /* 0x00000036081a0981 */ /* 0x000366000c1e1900 */
[----:B------:R-:W-:-:S05]  /*14c0*/  @P2 IADD3.X R7, R28, UR9, RZ, P1, !PT ;  /* 0x000000091c072c10 */ /* 0x000fca0008ffe4ff */
[----:B------:R1:W5:Y:S01]  /*14d0*/  @P2 LDG.E R227, desc[UR54][R6.64] ;  /* 0x0000003606e32981 */ /* 0x000362000c1e1900 */
[----:B------:R-:W-:Y:S01]  /*14e0*/  UISETP.NE.U32.AND UP0, UPT, UR4, URZ, UPT ;  /* 0x0000003f0400728c */ /* 0x000fe2000bf05070 */
[----:B------:R-:W-:Y:S02]  /*14f0*/  IMAD.MOV.U32 R25, RZ, RZ, R10 ;  /* 0x000000ffff197224 */ /* 0x000fe400078e000a */
        /* <DEDUP_REMOVED lines=18> */
.L_x_4978:
        /* <DEDUP_REMOVED lines=10> */
.L_x_4979:
[----:B------:R-:W-:Y:S05]  /*16c0*/  @!P0 BRA `(.L_x_4980) ;  /* 0x00000000000c8947 */ /* 0x000fea0003800000 */
[----:B------:R-:W2:Y:S04]  /*16d0*/  LDG.E R4, desc[UR54][R8.64] ;  /* 0x0000003608047981 */ /* 0x000ea8000c1e1900 */
[----:B------:R-:W2:Y:S02]  /*16e0*/  LDG.E R27, desc[UR54][R8.64+0x4] ;  /* 0x00000436081b7981 */ /* 0x000ea4000c1e1900 */
[----:B--2---:R-:W-:-:S07]  /*16f0*/  IMAD.IADD R27, R27, 0x1, -R4 ;  /* 0x000000011b1b7824 */ /* 0x004fce00078e0a04 */
.L_x_4980:
        /* <DEDUP_REMOVED lines=9> */
[----:B------:R-:W-:Y:S01]  /*1790*/  ISETP.NE.U32.AND P1, PT, RZ, UR4, PT ;  /* 0x00000004ff007c0c */ /* 0x000fe2000bf25070 */
[----:B------:R-:W-:-:S03]  /*17a0*/  IMAD.MOV.U32 R144, RZ, RZ, R27 ;  /* 0x000000ffff907224 */ /* 0x000fc600078e001b */
[----:B------:R-:W-:-:S13]  /*17b0*/  ISETP.NE.AND.EX P1, PT, RZ, UR5, PT, P1 ;  /* 0x00000005ff007c0c */ /* 0x000fda000bf25310 */
[----:B------:R-:W-:-:S04]  /*17c0*/  @P1 IADD3 R6, P2, R29, UR4, RZ ;  /* 0x000000041d061c10 */ /* 0x000fc8000ff5e0ff */
[----:B------:R-:W-:-:S05]  /*17d0*/  @P1 IADD3.X R7, R28, UR5, RZ, P2, !PT ;  /* 0x000000051c071c10 */ /* 0x000fca00097fe4ff */
[----:B------:R0:W5:Y:S01]  /*17e0*/  @P1 LDG.E R144, desc[UR54][R6.64] ;  /* 0x0000003606901981 */ /* 0x000162000c1e1900 */
[----:B--2---:R-:W-:Y:S01]  /*17f0*/  @P0 IMAD.IADD R2, R8, 0x1, -R3 ;  /* 0x0000000108020824 */ /* 0x004fe200078e0a03 */
[----:B------:R-:W-:-:S03]  /*1800*/  LEA R3, R225, 0x11f, 0x7 ;  /* 0x0000011fe1037811 */ /* 0x000fc600078e38ff */
[----:B------:R-:W-:-:S04]  /*1810*/  IMAD.IADD R234, R9, 0x1, R2 ;  /* 0x0000000109ea7824 */ /* 0x000fc800078e0202 */
[C---:B------:R-:W-:Y:S01]  /*1820*/  VIADD R0, R234.reuse, 0x9f ;  /* 0x0000009fea007836 */ /* 0x040fe20000000000 */
[----:B------:R-:W-:-:S03]  /*1830*/  IADD3 R3, R234, R3, -R227 ;  /* 0x00000003ea037210 */ /* 0x000fc60007ffe8e3 */
[----:B------:R-:W-:-:S04]  /*1840*/  IMAD.HI R0, R0, 0x66666667, RZ ;  /* 0x6666666700007827 */ /* 0x000fc800078e02ff */
[----:B------:R-:W-:Y:S01]  /*1850*/  IMAD.HI R4, R3, 0x66666667, RZ ;  /* 0x6666666703047827 */ /* 0x000fe200078e02ff */
[----:B------:R-:W-:-:S04]  /*1860*/  SHF.R.U32.HI R3, RZ, 0x1f, R0 ;  /* 0x0000001fff037819 */ /* 0x000fc80000011600 */
[----:B------:R-:W-:Y:S02]  /*1870*/  SHF.R.U32.HI R5, RZ, 0x1f, R4 ;  /* 0x0000001fff057819 */ /* 0x000fe40000011604 */
[----:B------:R-:W-:Y:S02]  /*1880*/  LEA.HI.SX32 R158, R0, R3, 0x1a ;  /* 0x00000003009e7211 */ /* 0x000fe400078fd2ff */
[----:B------:R-:W-:Y:S01]  /*1890*/  LEA.HI.SX32 R5, R4, R5, 0x1a ;  /* 0x0000000504057211 */ /* 0x000fe200078fd2ff */
[----:B------:R-:W-:-:S03]  /*18a0*/  IMAD.MOV R4, RZ, RZ, -R9 ;  /* 0x000000ffff047224 */ /* 0x000fc600078e0a09 */
[----:B------:R-:W-:Y:S02]  /*18b0*/  VIMNMX R5, R158, R5, PT ;  /* 0x000000059e057248 */ /* 0x000fe40003fe0100 */
[----:B------:R-:W-:-:S03]  /*18c0*/  VIMNMX R4, RZ, R4, !PT ;  /* 0x00000004ff047248 */ /* 0x000fc60007fe0100 */
[----:B------:R-:W-:-:S05]  /*18d0*/  IMAD R5, R5, 0xa0, -R9 ;  /* 0x000000a005057824 */ /* 0x000fca00078e0a09 */
[----:B------:R-:W-:-:S04]  /*18e0*/  VIMNMX R3, R5, R2, PT ;  /* 0x0000000205037248 */ /* 0x000fc80003fe0100 */
[----:B------:R-:W-:Y:S01]  /*18f0*/  ISETP.GT.AND P0, PT, R3, R4, PT ;  /* 0x000000040300720c */ /* 0x000fe20003f04270 */
[----:B------:R-:W-:-:S05]  /*1900*/  IMAD.WIDE.U32 R4, R4, -0x33333333, RZ ;  /* 0xcccccccd04047825 */ /* 0x000fca00078e00ff */
[----:B------:R-:W-:-:S05]  /*1910*/  SHF.R.U32.HI R123, RZ, 0x7, R5 ;  /* 0x00000007ff7b7819 */ /* 0x000fca0000011605 */
[----:B------:R-:W-:Y:S02]  /*1920*/  IMAD.MOV.U32 R24, RZ, RZ, R123 ;  /* 0x000000ffff187224 */ /* 0x000fe400078e007b */
[----:B------:R-:W-:-:S05]  /*1930*/  @P0 IADD3 R0, R3, 0x9f, RZ ;  /* 0x0000009f03000810 */ /* 0x000fca0007ffe0ff */
        /* <DEDUP_REMOVED lines=26> */
.L_x_4983:
[----:B------:R-:W-:Y:S05]  /*1ae0*/  BSYNC B6 ;  /* 0x0000000000067941 */ /* 0x000fea0003800000 */
.L_x_4982:
        /* <DEDUP_REMOVED lines=20> */
.L_x_4985:
[----:B------:R-:W-:Y:S05]  /*1c30*/  BSYNC B6 ;  /* 0x0000000000067941 */ /* 0x000fea0003800000 */
.L_x_4984:
[----:B------:R-:W-:Y:S01]  /*1c40*/  ULDC.64 UR4, c[0x0][0x9f8] ;  /* 0x00027e0000047ab9 */ /* 0x000fe20000000a00 */
[----:B------:R-:W2:Y:S01]  /*1c50*/  LDL.LU R32, [R1+0x24] ;  /* 0x0000240001207983 */ /* 0x000ea20000300800 */
[----:B------:R-:W-:Y:S01]  /*1c60*/  ISETP.NE.U32.AND P0, PT, RZ, UR4, PT ;  /* 0x00000004ff007c0c */ /* 0x000fe2000bf05070 */
[----:B------:R-:W0:Y:S08]  /*1c70*/  LDC R0, c[0x0][0x428] ;  /* 0x00010a00ff007b82 */ /* 0x000e300000000800 */
[----:B------:R-:W1:Y:S01]  /*1c80*/  LDC.64 R116, c[0x0][0x2f0] ;  /* 0x0000bc00ff747b82 */ /* 0x000e620000000a00 */
[----:B------:R-:W-:Y:S01]  /*1c90*/  ISETP.NE.AND.EX P0, PT, RZ, UR5, PT, P0 ;  /* 0x00000005ff007c0c */ /* 0x000fe2000bf05300 */
[----:B------:R-:W3:Y:S01]  /*1ca0*/  S2R R20, SR_TID.X ;  /* 0x0000000000147919 */ /* 0x000ee20000002100 */
[----:B------:R-:W-:Y:S01]  /*1cb0*/  IMAD.IADD R102, R26, 0x1, R27 ;  /* 0x000000011a667824 */ /* 0x000fe200078e021b */
[----:B------:R-:W-:-:S04]  /*1cc0*/  ULDC.64 UR6, c[0x0][0xa08] ;  /* 0x0002820000067ab9 */ /* 0x000fc80000000a00 */
[----:B------:R-:W4:Y:S06]  /*1cd0*/  LDC.64 R110, c[0x0][0x3d8] ;  /* 0x0000f600ff6e7b82 */ /* 0x000f2c0000000a00 */
[----:B------:R-:W-:Y:S01]  /*1ce0*/  @P0 IADD3 R4, P1, R29, UR4, RZ ;  /* 0x000000041d040c10 */ /* 0x000fe2000ff3e0ff */
[--C-:B------:R-:W-:Y:S01]  /*1cf0*/  IMAD.MOV.U32 R8, RZ, RZ, R18.reuse ;  /* 0x000000ffff087224 */ /* 0x100fe200078e0012 */
[----:B------:R-:W-:Y:S01]  /*1d00*/  SHF.R.S32.HI R9, RZ, 0x1f, R18 ;  /* 0x0000001fff097819 */ /* 0x000fe20000011412 */
[----:B------:R-:W4:Y:S01]  /*1d10*/  LDC R100, c[0x0][0x3d4] ;  /* 0x0000f500ff647b82 */ /* 0x000f220000000800 */
[----:B------:R-:W-:Y:S01]  /*1d20*/  @P0 IADD3.X R5, R28, UR5, RZ, P1, !PT ;  /* 0x000000051c050c10 */ /* 0x000fe20008ffe4ff */
[----:B------:R-:W-:-:S04]  /*1d30*/  ULDC.64 UR4, c[0x0][0x2f8] ;  /* 0x0000be0000047ab9 */ /* 0x000fc80000000a00 */
[----:B------:R3:W2:Y:S01]  /*1d40*/  @P0 LDG.E R25, desc[UR54][R4.64] ;  /* 0x0000003604190981 */ /* 0x0006a2000c1e1900 */
[----:B0-----:R-:W-:Y:S01]  /*1d50*/  ISETP.NE.AND P0, PT, R0, 0x1, PT ;  /* 0x000000010000780c */ /* 0x001fe20003f05270 */
[----:B------:R-:W0:Y:S01]  /*1d60*/  LDC.64 R104, c[0x0][0x3e8] ;  /* 0x0000fa00ff687b82 */ /* 0x000e220000000a00 */
[----:B------:R-:W-:-:S05]  /*1d70*/  SHF.R.S32.HI R29, RZ, 0x1f, R102 ;  /* 0x0000001fff1d7819 */ /* 0x000fca0000011466 */
[-C--:B-1----:R-:W-:Y:S02]  /*1d80*/  IMAD R6, R29, R116.reuse, RZ ;  /* 0x000000741d067224 */ /* 0x082fe400078e02ff */
[----:B---3--:R-:W-:Y:S01]  /*1d90*/  IMAD.WIDE.U32 R4, R102, R116, RZ ;  /* 0x0000007466047225 */ /* 0x008fe200078e00ff */
[----:B------:R-:W-:-:S03]  /*1da0*/  SHF.R.U32.HI R30, RZ, 0x7, R20 ;  /* 0x00000007ff1e7819 */ /* 0x000fc60000011614 */
[----:B------:R-:W1:Y:S08]  /*1db0*/  @P0 LDC R3, c[0x0][0x42c] ;  /* 0x00010b00ff030b82 */ /* 0x000e700000000800 */
[----:B------:R-:W3:Y:S01]  /*1dc0*/  @P0 LDC R7, c[0x0][0x430] ;  /* 0x00010c00ff070b82 */ /* 0x000ee20000000800 */
[----:B-1----:R-:W-:-:S04]  /*1dd0*/  @P0 IMAD.HI.U32 R0, R226, R3, RZ ;  /* 0x00000003e2000227 */ /* 0x002fc800078e00ff */
[----:B------:R-:W-:Y:S01]  /*1de0*/  IMAD.MOV.U32 R3, RZ, RZ, R226 ;  /* 0x000000ffff037224 */ /* 0x000fe200078e00e2 */
[----:B---3--:R-:W-:Y:S01]  /*1df0*/  @P0 SHF.R.U32.HI R3, RZ, R7, R0 ;  /* 0x00000007ff030219 */ /* 0x008fe20000011600 */
[----:B------:R-:W-:Y:S01]  /*1e00*/  IMAD R7, R102, R117, R6 ;  /* 0x0000007566077224 */ /* 0x000fe200078e0206 */
[----:B------:R-:W-:Y:S02]  /*1e10*/  ISETP.NE.U32.AND P0, PT, RZ, UR6, PT ;  /* 0x00000006ff007c0c */ /* 0x000fe4000bf05070 */
[----:B------:R-:W-:Y:S02]  /*1e20*/  SHF.R.S32.HI R6, RZ, 0x1f, R3 ;  /* 0x0000001fff067819 */ /* 0x000fe40000011403 */
[----:B------:R-:W-:Y:S02]  /*1e30*/  IADD3 R5, R5, R7, RZ ;  /* 0x0000000705057210 */ /* 0x000fe40007ffe0ff */
[----:B------:R-:W-:Y:S01]  /*1e40*/  ISETP.NE.AND.EX P0, PT, RZ, UR7, PT, P0 ;  /* 0x00000007ff007c0c */ /* 0x000fe2000bf05300 */
[----:B------:R-:W-:Y:S01]  /*1e50*/  IMAD R0, R6, UR4, RZ ;  /* 0x0000000406007c24 */ /* 0x000fe2000f8e02ff */
[----:B------:R-:W-:Y:S01]  /*1e60*/  ISETP.NE.AND P6, PT, R30, 0x1, PT ;  /* 0x000000011e00780c */ /* 0x000fe20003fc5270 */
[----:B------:R-:W-:-:S04]  /*1e70*/  IMAD.WIDE.U32 R4, R3, UR4, R4 ;  /* 0x0000000403047c25 */ /* 0x000fc8000f8e0004 */
[----:B------:R-:W-:Y:S01]  /*1e80*/  IMAD R7, R3, UR5, R0 ;  /* 0x0000000503077c24 */ /* 0x000fe2000f8e0200 */
[----:B------:R-:W-:-:S03]  /*1e90*/  ULDC.64 UR4, c[0x0][0x300] ;  /* 0x0000c00000047ab9 */ /* 0x000fc60000000a00 */
[----:B------:R-:W-:Y:S01]  /*1ea0*/  IMAD.IADD R5, R5, 0x1, R7 ;  /* 0x0000000105057824 */ /* 0x000fe200078e0207 */
[----:B------:R-:W-:Y:S01]  /*1eb0*/  SHF.R.S32.HI R20, RZ, 0x1f, R23 ;  /* 0x0000001fff147819 */ /* 0x000fe20000011417 */
[----:B------:R-:W-:-:S04]  /*1ec0*/  VIADD R101, R18, 0x60 ;  /* 0x0000006012657836 */ /* 0x000fc80000000000 */
[----:B----4-:R-:W-:Y:S01]  /*1ed0*/  IMAD R12, R20, R110, RZ ;  /* 0x0000006e140c7224 */ /* 0x010fe200078e02ff */
[----:B------:R-:W-:Y:S01]  /*1ee0*/  ISETP.GE.AND P3, PT, R222, R100, PT ;  /* 0x00000064de00720c */ /* 0x000fe20003f66270 */
[----:B------:R-:W-:-:S04]  /*1ef0*/  IMAD.WIDE.U32 R112, R23, R110, R8 ;  /* 0x0000006e17707225 */ /* 0x000fc800078e0008 */
[----:B0-----:R-:W-:Y:S01]  /*1f00*/  IMAD.WIDE.U32 R106, R23, R104, R8 ;  /* 0x00000068176a7225 */ /* 0x001fe200078e0008 */
[----:B------:R-:W-:-:S03]  /*1f10*/  SHF.L.U64.HI R129, R116, 0x7, R117 ;  /* 0x0000000774817819 */ /* 0x000fc60000010275 */
[----:B------:R-:W-:Y:S02]  /*1f20*/  VIADD R31, R23, 0x80 ;  /* 0x00000080171f7836 */ /* 0x000fe40000000000 */
[----:B------:R-:W-:-:S03]  /*1f30*/  IMAD.SHL.U32 R130, R116, 0x80, RZ ;  /* 0x0000008074827824 */ /* 0x000fc600078e00ff */
[----:B------:R-:W-:Y:S01]  /*1f40*/  SHF.R.S32.HI R145, RZ, 0x1f, R31 ;  /* 0x0000001fff917819 */ /* 0x000fe2000001141f */
[----:B------:R-:W-:Y:S02]  /*1f50*/  IMAD R127, R111, 0xa0, RZ ;  /* 0x000000a06f7f7824 */ /* 0x000fe400078e02ff */
[----:B------:R-:W-:Y:S02]  /*1f60*/  VIADD R157, R30, 0x8 ;  /* 0x000000081e9d7836 */ /* 0x000fe40000000000 */
[----:B------:R-:W-:Y:S01]  /*1f70*/  IMAD.SHL.U32 R122, R100, 0x2, RZ ;  /* 0x00000002647a7824 */ /* 0x000fe200078e00ff */
[----:B--2---:R-:W-:-:S04]  /*1f80*/  SHF.R.S32.HI R0, RZ, 0x1f, R25 ;  /* 0x0000001fff007819 */ /* 0x004fc80000011419 */
[----:B------:R-:W-:Y:S02]  /*1f90*/  SEL R14, R0, RZ, !P0 ;  /* 0x000000ff000e7207 */ /* 0x000fe40004000000 */
[----:B------:R-:W-:-:S03]  /*1fa0*/  SEL R15, R25, RZ, !P0 ;  /* 0x000000ff190f7207 */ /* 0x000fc60004000000 */
        /* <DEDUP_REMOVED lines=12> */
[----:B------:R-:W-:Y:S01]  /*2070*/  ISETP.GE.AND P1, PT, R221, UR4, PT ;  /* 0x00000004dd007c0c */ /* 0x000fe2000bf26270 */
[----:B------:R-:W-:Y:S01]  /*2080*/  @!P6 BAR.SYNC.DEFER_BLOCKING 0x9, 0x100 ;  /* 0x024400000000eb1d */ /* 0x000fe20000010000 */
[----:B------:R-:W-:Y:S01]  /*2090*/  ISETP.GE.AND P0, PT, R18, UR4, PT ;  /* 0x0000000412007c0c */ /* 0x000fe2000bf06270 */
[----:B------:R-:W-:Y:S01]  /*20a0*/  IMAD R13, R23, R117, R0 ;  /* 0x00000075170d7224 */ /* 0x000fe200078e0200 */
[----:B------:R-:W-:Y:S01]  /*20b0*/  IADD3 R3, P2, R120, R4, RZ ;  /* 0x0000000478037210 */ /* 0x000fe20007f5e0ff */
[----:B------:R-:W-:Y:S01]  /*20c0*/  IMAD.IADD R0, R121, 0x1, R11 ;  /* 0x0000000179007824 */ /* 0x000fe200078e020b */
[----:B------:R-:W-:Y:S01]  /*20d0*/  SEL R4, RZ, 0xffffffff, P1 ;  /* 0xffffffffff047807 */ /* 0x000fe20000800000 */
[----:B------:R-:W-:Y:S01]  /*20e0*/  IMAD.IADD R119, R7, 0x1, R119 ;  /* 0x0000000107777824 */ /* 0x000fe200078e0277 */
[----:B------:R-:W-:-:S02]  /*20f0*/  SEL R7, RZ, 0x1, P0 ;  /* 0x00000001ff077807 */ /* 0x000fc40000000000 */
[----:B------:R-:W-:Y:S01]  /*2100*/  ISETP.GE.AND P0, PT, R222, UR4, PT ;  /* 0x00000004de007c0c */ /* 0x000fe2000bf06270 */
[----:B------:R-:W-:Y:S01]  /*2110*/  IMAD.SHL.U32 R10, R4, 0x2, RZ ;  /* 0x00000002040a7824 */ /* 0x000fe200078e00ff */
[----:B------:R-:W-:Y:S02]  /*2120*/  IADD3.X R4, R0, R5, R13, P2, !PT ;  /* 0x0000000500047210 */ /* 0x000fe400017fe40d */
[----:B------:R-:W-:Y:S02]  /*2130*/  ISETP.GE.AND P1, PT, R101, UR4, PT ;  /* 0x0000000465007c0c */ /* 0x000fe4000bf26270 */
[----:B------:R-:W-:Y:S01]  /*2140*/  IADD3 R5, R18, 0x80, RZ ;  /* 0x0000008012057810 */ /* 0x000fe20007ffe0ff */
[----:B------:R-:W-:Y:S01]  /*2150*/  IMAD R13, R23, R111, R12 ;  /* 0x0000006f170d7224 */ /* 0x000fe200078e020c */
[----:B------:R-:W-:Y:S02]  /*2160*/  LOP3.LUT R10, R10, 0x2, R7, 0xe2, !PT ;  /* 0x000000020a0a7812 */ /* 0x000fe400078ee207 */
[----:B------:R-:W-:-:S02]  /*2170*/  SEL R11, RZ, 0x4, P0 ;  /* 0x00000004ff0b7807 */ /* 0x000fc40000000000 */
[----:B------:R-:W-:Y:S02]  /*2180*/  SEL R12, RZ, 0x8, P1 ;  /* 0x00000008ff0c7807 */ /* 0x000fe40000800000 */
[----:B------:R-:W-:Y:S01]  /*2190*/  ISETP.GE.AND P0, PT, R5, UR4, PT ;  /* 0x0000000405007c0c */ /* 0x000fe2000bf06270 */
[----:B------:R-:W-:Y:S01]  /*21a0*/  IMAD.MOV.U32 R118, RZ, RZ, R6 ;  /* 0x000000ffff767224 */ /* 0x000fe200078e0006 */
[--C-:B------:R-:W-:Y:S01]  /*21b0*/  SHF.R.S32.HI R7, RZ, 0x1f, R19.reuse ;  /* 0x0000001fff077819 */ /* 0x100fe20000011413 */
[----:B------:R-:W-:Y:S01]  /*21c0*/  IMAD.MOV.U32 R6, RZ, RZ, R19 ;  /* 0x000000ffff067224 */ /* 0x000fe200078e0013 */
[----:B------:R-:W-:Y:S02]  /*21d0*/  LOP3.LUT R10, R12, R10, R11, 0xfe, !PT ;  /* 0x0000000a0c0a7212 */ /* 0x000fe400078efe0b */
[----:B------:R-:W-:Y:S02]  /*21e0*/  SEL R11, RZ, 0x10, P0 ;  /* 0x00000010ff0b7807 */ /* 0x000fe40000000000 */
[----:B------:R-:W-:Y:S01]  /*21f0*/  ISETP.GE.AND P0, PT, R18, R100, PT ;  /* 0x000000641200720c */ /* 0x000fe20003f06270 */
[----:B------:R-:W-:Y:S01]  /*2200*/  IMAD.WIDE.U32 R114, R23, R110, R6 ;  /* 0x0000006e17727225 */ /* 0x000fe200078e0006 */
[----:B------:R-:W-:-:S03]  /*2210*/  ISETP.GE.AND P1, PT, R221, R100, PT ;  /* 0x00000064dd00720c */ /* 0x000fc60003f26270 */
[----:B------:R-:W-:Y:S01]  /*2220*/  IMAD.WIDE.U32 R108, R23, R104, R6 ;  /* 0x00000068176c7225 */ /* 0x000fe200078e0006 */
[C---:B------:R-:W-:Y:S02]  /*2230*/  SEL R7, R100.reuse, RZ, P0 ;  /* 0x000000ff64077207 */ /* 0x040fe40000000000 */
[----:B------:R-:W-:Y:S01]  /*2240*/  SEL R6, R100, RZ, P1 ;  /* 0x000000ff64067207 */ /* 0x000fe20000800000 */
[----:B------:R-:W-:Y:S02]  /*2250*/  IMAD R12, R14, UR6, RZ ;  /* 0x000000060e0c7c24 */ /* 0x000fe4000f8e02ff */
[----:B------:R-:W-:Y:S01]  /*2260*/  IMAD.IADD R7, R18, 0x1, R7 ;  /* 0x0000000112077824 */ /* 0x000fe200078e0207 */
[----:B------:R-:W-:Y:S01]  /*2270*/  SEL R9, R100, RZ, P3 ;  /* 0x000000ff64097207 */ /* 0x000fe20001800000 */
[----:B------:R-:W-:Y:S02]  /*2280*/  IMAD.IADD R8, R221, 0x1, R6 ;  /* 0x00000001dd087824 */ /* 0x000fe400078e0206 */
[----:B------:R-:W-:Y:S01]  /*2290*/  IMAD R33, R15, UR7, R12 ;  /* 0x000000070f217c24 */ /* 0x000fe2000f8e020c */
[----:B------:R-:W-:-:S02]  /*22a0*/  SHF.R.S32.HI R6, RZ, 0x1f, R7 ;  /* 0x0000001fff067819 */ /* 0x000fc40000011407 */
[----:B------:R-:W-:Y:S02]  /*22b0*/  IADD3 R12, R222, R9, RZ ;  /* 0x00000009de0c7210 */ /* 0x000fe40007ffe0ff */
[----:B------:R-:W-:Y:S01]  /*22c0*/  LOP3.LUT R34, R10, R11, RZ, 0xfc, !PT ;  /* 0x0000000b0a227212 */ /* 0x000fe200078efcff */
[----:B------:R-:W-:Y:S01]  /*22d0*/  IMAD R10, R20, R104, RZ ;  /* 0x00000068140a7224 */ /* 0x000fe200078e02ff */
[----:B------:R-:W-:Y:S02]  /*22e0*/  SHF.R.S32.HI R9, RZ, 0x1f, R8 ;  /* 0x0000001fff097819 */ /* 0x000fe40000011408 */
[CC--:B------:R-:W-:Y:S02]  /*22f0*/  LEA.HI R21, R6.reuse, R7.reuse, RZ, 0x4 ;  /* 0x0000000706157211 */ /* 0x0c0fe400078f20ff */
[----:B------:R-:W-:Y:S01]  /*2300*/  LEA.HI R7, R6, R7, RZ, 0x6 ;  /* 0x0000000706077211 */ /* 0x000fe200078f30ff */
[----:B------:R-:W-:Y:S01]  /*2310*/  IMAD R11, R23, R105, R10 ;  /* 0x00000069170b7224 */ /* 0x000fe200078e020a */
[----:B------:R-:W-:-:S02]  /*2320*/  LEA.HI R26, R9, R8, RZ, 0x4 ;  /* 0x00000008091a7211 */ /* 0x000fc400078f20ff */
[----:B------:R-:W-:Y:S02]  /*2330*/  LEA.HI R8, R9, R8, RZ, 0x6 ;  /* 0x0000000809087211 */ /* 0x000fe400078f30ff */
[----:B------:R-:W-:Y:S01]  /*2340*/  SHF.R.S32.HI R7, RZ, 0x6, R7 ;  /* 0x00000006ff077819 */ /* 0x000fe20000011407 */
[----:B------:R-:W-:Y:S01]  /*2350*/  IMAD.IADD R115, R115, 0x1, R13 ;  /* 0x0000000173737824 */ /* 0x000fe200078e020d */
[----:B------:R-:W-:Y:S01]  /*2360*/  SHF.R.S32.HI R9, RZ, 0x6, R8 ;  /* 0x00000006ff097819 */ /* 0x000fe20000011408 */
[----:B------:R-:W-:Y:S01]  /*2370*/  IMAD.IADD R113, R13, 0x1, R113 ;  /* 0x000000010d717824 */ /* 0x000fe200078e0271 */
[----:B------:R-:W-:Y:S01]  /*2380*/  LOP3.LUT R10, R228, 0x30, R26, 0xf8, !PT ;  /* 0x00000030e40a7812 */ /* 0x000fe200078ef81a */
[----:B------:R-:W-:Y:S01]  /*2390*/  IMAD.IADD R109, R109, 0x1, R11 ;  /* 0x000000016d6d7824 */ /* 0x000fe200078e020b */
[----:B------:R-:W-:Y:S01]  /*23a0*/  SHF.R.S32.HI R13, RZ, 0x1f, R12 ;  /* 0x0000001fff0d7819 */ /* 0x000fe2000001140c */
[----:B------:R-:W-:Y:S01]  /*23b0*/  IMAD.IADD R107, R11, 0x1, R107 ;  /* 0x000000010b6b7824 */ /* 0x000fe200078e026b */
[----:B------:R-:W-:-:S02]  /*23c0*/  SHF.R.U32.HI R6, RZ, 0x3, R231 ;  /* 0x00000003ff067819 */ /* 0x000fc400000116e7 */
[----:B------:R-:W-:Y:S01]  /*23d0*/  LOP3.LUT R11, R231, 0x30, R21, 0xf8, !PT ;  /* 0x00000030e70b7812 */ /* 0x000fe200078ef815 */
[C---:B------:R-:W-:Y:S02]  /*23e0*/  IMAD R143, R7.reuse, 0x2800, R230 ;  /* 0x00002800078f7824 */ /* 0x040fe400078e02e6 */
[----:B------:R-:W-:Y:S01]  /*23f0*/  IMAD R135, R7, 0x2800, R232 ;  /* 0x0000280007877824 */ /* 0x000fe200078e02e8 */
[----:B------:R-:W-:Y:S01]  /*2400*/  LOP3.LUT R7, R10, R229, RZ, 0x3c, !PT ;  /* 0x000000e50a077212 */ /* 0x000fe200078e3cff */
[----:B------:R-:W-:Y:S01]  /*2410*/  IMAD R142, R9, 0x2800, R230 ;  /* 0x00002800098e7824 */ /* 0x000fe200078e02e6 */
[----:B------:R-:W-:Y:S02]  /*2420*/  LEA.HI R28, R13, R12, RZ, 0x4 ;  /* 0x0000000c0d1c7211 */ /* 0x000fe400078f20ff */
[----:B------:R-:W-:Y:S02]  /*2430*/  LOP3.LUT R10, R11, R6, RZ, 0x3c, !PT ;  /* 0x000000060b0a7212 */ /* 0x000fe400078e3cff */
[----:B------:R-:W-:-:S02]  /*2440*/  LEA.HI R12, R13, R12, RZ, 0x6 ;  /* 0x0000000c0d0c7211 */ /* 0x000fc400078f30ff */
[----:B------:R-:W-:Y:S02]  /*2450*/  LOP3.LUT R11, R231, 0x30, R26, 0xf8, !PT ;  /* 0x00000030e70b7812 */ /* 0x000fe400078ef81a */
[----:B------:R-:W-:Y:S01]  /*2460*/  LOP3.LUT R32, R32, 0xfffffffe, RZ, 0xc0, !PT ;  /* 0xfffffffe20207812 */ /* 0x000fe200078ec0ff */
[----:B------:R-:W-:Y:S01]  /*2470*/  IMAD.IADD R142, R142, 0x1, R7 ;  /* 0x000000018e8e7824 */ /* 0x000fe200078e0207 */
[----:B------:R-:W-:Y:S01]  /*2480*/  LOP3.LUT R8, R228, 0x30, R21, 0xf8, !PT ;  /* 0x00000030e4087812 */ /* 0x000fe200078ef815 */
[----:B------:R-:W-:Y:S01]  /*2490*/  IMAD R132, R9, 0x2800, R232 ;  /* 0x0000280009847824 */ /* 0x000fe200078e02e8 */
[----:B------:R-:W-:Y:S02]  /*24a0*/  SHF.R.S32.HI R7, RZ, 0x6, R12 ;  /* 0x00000006ff077819 */ /* 0x000fe4000001140c */
[----:B------:R-:W-:Y:S02]  /*24b0*/  LOP3.LUT R11, R11, R6, RZ, 0x3c, !PT ;  /* 0x000000060b0b7212 */ /* 0x000fe400078e3cff */
[----:B------:R-:W-:-:S02]  /*24c0*/  @P3 LOP3.LUT R32, R32, 0x1, RZ, 0xfc, !PT ;  /* 0x0000000120203812 */ /* 0x000fc400078efcff */
[----:B-----5:R-:W-:Y:S02]  /*24d0*/  SHF.R.S32.HI R9, RZ, 0x1f, R144 ;  /* 0x0000001fff097819 */ /* 0x020fe40000011490 */
[----:B------:R-:W-:Y:S02]  /*24e0*/  LOP3.LUT R8, R8, R229, RZ, 0x3c, !PT ;  /* 0x000000e508087212 */ /* 0x000fe400078e3cff */
[----:B------:R-:W-:Y:S02]  /*24f0*/  LOP3.LUT R13, R231, 0x30, R28, 0xf8, !PT ;  /* 0x00000030e70d7812 */ /* 0x000fe400078ef81c */
[----:B------:R-:W-:Y:S01]  /*2500*/  LOP3.LUT P3, RZ, R235, 0x2, RZ, 0xc0, !PT ;  /* 0x00000002ebff7812 */ /* 0x000fe2000786c0ff */
[----:B------:R-:W-:Y:S01]  /*2510*/  IMAD.IADD R135, R135, 0x1, R10 ;  /* 0x0000000187877824 */ /* 0x000fe200078e020a */
[----:B------:R-:W-:Y:S01]  /*2520*/  IADD3 R102, P2, R23, R102, RZ ;  /* 0x0000006617667210 */ /* 0x000fe20007f5e0ff */
[----:B------:R-:W-:Y:S01]  /*2530*/  IMAD R133, R7, 0x2800, R230 ;  /* 0x0000280007857824 */ /* 0x000fe200078e02e6 */
[----:B------:R-:W-:Y:S01]  /*2540*/  LOP3.LUT R10, R13, R6, RZ, 0x3c, !PT ;  /* 0x000000060d0a7212 */ /* 0x000fe200078e3cff */
[----:B------:R-:W-:-:S02]  /*2550*/  IMAD R131, R7, 0x2800, R232 ;  /* 0x0000280007837824 */ /* 0x000fc400078e02e8 */
[----:B------:R-:W-:Y:S02]  /*2560*/  IMAD.IADD R132, R132, 0x1, R11 ;  /* 0x0000000184847824 */ /* 0x000fe400078e020b */
[----:B------:R-:W-:Y:S02]  /*2570*/  IMAD R7, R9, R110, RZ ;  /* 0x0000006e09077224 */ /* 0x000fe400078e02ff */
[----:B------:R-:W-:Y:S02]  /*2580*/  VIADD R11, R18, 0xa0 ;  /* 0x000000a0120b7836 */ /* 0x000fe40000000000 */
[----:B------:R-:W-:Y:S01]  /*2590*/  IMAD.IADD R143, R143, 0x1, R8 ;  /* 0x000000018f8f7824 */ /* 0x000fe200078e0208 */
[----:B------:R-:W-:Y:S01]  /*25a0*/  LOP3.LUT R8, R228, 0x30, R28, 0xf8, !PT ;  /* 0x00000030e4087812 */ /* 0x000fe200078ef81c */
[----:B------:R-:W-:Y:S01]  /*25b0*/  IMAD R9, R9, R104, RZ ;  /* 0x0000006809097224 */ /* 0x000fe200078e02ff */
[----:B------:R-:W-:Y:S01]  /*25c0*/  LOP3.LUT R32, R32, 0xfffffffb, RZ, 0xc0, !PT ;  /* 0xfffffffb20207812 */ /* 0x000fe200078ec0ff */
[----:B------:R-:W-:Y:S01]  /*25d0*/  IMAD.X R103, R20, 0x1, R29, P2 ;  /* 0x0000000114677824 */ /* 0x000fe200010e061d */
[----:B------:R-:W-:Y:S01]  /*25e0*/  ISETP.GE.AND P2, PT, R11, UR4, PT ;  /* 0x000000040b007c0c */ /* 0x000fe2000bf46270 */
[----:B------:R-:W-:Y:S01]  /*25f0*/  IMAD.WIDE.U32 R118, R15, UR6, R118 ;  /* 0x000000060f767c25 */ /* 0x000fe2000f8e0076 */
[----:B------:R-:W-:-:S03]  /*2600*/  LOP3.LUT R8, R8, R229, RZ, 0x3c, !PT ;  /* 0x000000e508087212 */ /* 0x000fc600078e3cff */
[----:B------:R-:W-:Y:S02]  /*2610*/  IMAD.IADD R131, R131, 0x1, R10 ;  /* 0x0000000183837824 */ /* 0x000fe400078e020a */
[----:B------:R-:W-:Y:S01]  /*2620*/  IMAD R27, R144, R105, R9 ;  /* 0x00000069901b7224 */ /* 0x000fe200078e0209 */
[C---:B------:R-:W-:Y:S01]  /*2630*/  SHF.L.U64.HI R9, R104.reuse, 0x7, R105 ;  /* 0x0000000768097819 */ /* 0x040fe20000010269 */
[----:B------:R-:W-:Y:S02]  /*2640*/  IMAD R13, R117, 0xa0, RZ ;  /* 0x000000a0750d7824 */ /* 0x000fe400078e02ff */
[----:B------:R-:W-:Y:S02]  /*2650*/  IMAD R15, R105, 0xa0, RZ ;  /* 0x000000a0690f7824 */ /* 0x000fe400078e02ff */
[----:B------:R-:W-:Y:S02]  /*2660*/  IMAD.SHL.U32 R10, R104, 0x80, RZ ;  /* 0x00000080680a7824 */ /* 0x000fe400078e00ff */
[----:B------:R-:W-:Y:S01]  /*2670*/  IMAD.WIDE.U32 R108, R144, R104, R108 ;  /* 0x00000068906c7225 */ /* 0x000fe200078e006c */
[----:B------:R-:W-:-:S03]  /*2680*/  @P3 LOP3.LUT R32, R32, 0x4, RZ, 0xfc, !PT ;  /* 0x0000000420203812 */ /* 0x000fc600078efcff */
[----:B------:R-:W-:Y:S01]  /*2690*/  IMAD.WIDE.U32 R106, R144, R104, R106 ;  /* 0x00000068906a7225 */ /* 0x000fe200078e006a */
[----:B------:R-:W-:-:S03]  /*26a0*/  SEL R31, RZ, 0x20, P2 ;  /* 0x00000020ff1f7807 */ /* 0x000fc60001000000 */
[----:B------:R-:W-:-:S04]  /*26b0*/  IMAD.WIDE.U32 R116, R116, 0xa0, RZ ;  /* 0x000000a074747825 */ /* 0x000fc800078e00ff */
[----:B------:R-:W-:-:S04]  /*26c0*/  IMAD.WIDE.U32 R104, R104, 0xa0, RZ ;  /* 0x000000a068687825 */ /* 0x000fc800078e00ff */
[C---:B------:R-:W-:Y:S02]  /*26d0*/  IMAD R25, R144.reuse, R111, R7 ;  /* 0x0000006f90197224 */ /* 0x040fe400078e0207 */
[----:B------:R-:W-:-:S04]  /*26e0*/  IMAD.WIDE.U32 R114, R144, R110, R114 ;  /* 0x0000006e90727225 */ /* 0x000fc800078e0072 */
[----:B------:R-:W-:Y:S01]  /*26f0*/  IMAD.WIDE.U32 R112, R144, R110, R112 ;  /* 0x0000006e90707225 */ /* 0x000fe200078e0070 */
[----:B------:R-:W-:-:S03]  /*2700*/  SHF.L.U64.HI R7, R110, 0x7, R111 ;  /* 0x000000076e077819 */ /* 0x000fc6000001026f */
[----:B------:R-:W-:Y:S01]  /*2710*/  IMAD.IADD R133, R133, 0x1, R8 ;  /* 0x0000000185857824 */ /* 0x000fe200078e0208 */
[----:B------:R-:W-:Y:S01]  /*2720*/  SHF.L.U32 R8, R110, 0x7, RZ ;  /* 0x000000076e087819 */ /* 0x000fe200000006ff */
[----:B------:R-:W-:Y:S02]  /*2730*/  IMAD.IADD R126, R117, 0x1, R13 ;  /* 0x00000001757e7824 */ /* 0x000fe400078e020d */
[----:B------:R-:W-:Y:S01]  /*2740*/  IMAD.IADD R128, R105, 0x1, R15 ;  /* 0x0000000169807824 */ /* 0x000fe200078e020f */
[----:B------:R-:W-:Y:S01]  /*2750*/  SHF.R.S32.HI R20, RZ, 0x4, R21 ;  /* 0x00000004ff147819 */ /* 0x000fe20000011415 */
[----:B------:R-:W-:Y:S01]  /*2760*/  IMAD.IADD R12, R115, 0x1, R25 ;  /* 0x00000001730c7824 */ /* 0x000fe200078e0219 */
[----:B------:R-:W-:Y:S01]  /*2770*/  LOP3.LUT R38, R34, R31, RZ, 0xfc, !PT ;  /* 0x0000001f22267212 */ /* 0x000fe200078efcff */
[----:B------:R-:W-:Y:S01]  /*2780*/  IMAD.IADD R13, R25, 0x1, R113 ;  /* 0x00000001190d7824 */ /* 0x000fe200078e0271 */
[----:B------:R-:W-:Y:S01]  /*2790*/  SHF.R.S32.HI R25, RZ, 0x4, R26 ;  /* 0x00000004ff197819 */ /* 0x000fe2000001141a */
[----:B------:R-:W-:-:S02]  /*27a0*/  IMAD.IADD R14, R109, 0x1, R27 ;  /* 0x000000016d0e7824 */ /* 0x000fc400078e021b */
[----:B------:R-:W-:Y:S01]  /*27b0*/  IMAD.IADD R15, R27, 0x1, R107 ;  /* 0x000000011b0f7824 */ /* 0x000fe200078e026b */
[----:B------:R-:W-:Y:S01]  /*27c0*/  SHF.R.S32.HI R27, RZ, 0x4, R28 ;  /* 0x00000004ff1b7819 */ /* 0x000fe2000001141c */
[----:B------:R-:W-:Y:S01]  /*27d0*/  IMAD.WIDE.U32 R110, R110, 0xa0, RZ ;  /* 0x000000a06e6e7825 */ /* 0x000fe200078e00ff */
[----:B------:R0:W-:Y:S01]  /*27e0*/  STL [R1+0x24], R32 ;  /* 0x0000242001007387 */ /* 0x0001e20000100800 */
[----:B------:R-:W-:Y:S02]  /*27f0*/  LOP3.LUT R21, R21, 0xfffffff0, RZ, 0xc0, !PT ;  /* 0xfffffff015157812 */ /* 0x000fe400078ec0ff */
[----:B------:R-:W-:Y:S02]  /*2800*/  LOP3.LUT R26, R26, 0xfffffff0, RZ, 0xc0, !PT ;  /* 0xfffffff01a1a7812 */ /* 0x000fe400078ec0ff */
[----:B------:R-:W-:Y:S02]  /*2810*/  LOP3.LUT R28, R28, 0xfffffff0, RZ, 0xc0, !PT ;  /* 0xfffffff01c1c7812 */ /* 0x000fe400078ec0ff */
[----:B------:R-:W-:Y:S01]  /*2820*/  LOP3.LUT R35, R38, 0x4, RZ, 0xc0, !PT ;  /* 0x0000000426237812 */ /* 0x000fe200078ec0ff */
[----:B0-----:R-:W-:Y:S01]  /*2830*/  IMAD.IADD R32, R119, 0x1, R33 ;  /* 0x0000000177207824 */ /* 0x001fe200078e0221 */
[----:B------:R-:W-:-:S02]  /*2840*/  LOP3.LUT R33, R34, 0x1, RZ, 0xc0, !PT ;  /* 0x0000000122217812 */ /* 0x000fc400078ec0ff */
[C---:B------:R-:W-:Y:S02]  /*2850*/  LOP3.LUT R34, R38.reuse, 0x2, RZ, 0xc0, !PT ;  /* 0x0000000226227812 */ /* 0x040fe400078ec0ff */
[C---:B------:R-:W-:Y:S02]  /*2860*/  LOP3.LUT R36, R38.reuse, 0x8, RZ, 0xc0, !PT ;  /* 0x0000000826247812 */ /* 0x040fe400078ec0ff */
[----:B------:R-:W-:Y:S02]  /*2870*/  LOP3.LUT R37, R38, 0x10, RZ, 0xc0, !PT ;  /* 0x0000001026257812 */ /* 0x000fe400078ec0ff */
[----:B------:R-:W-:Y:S02]  /*2880*/  IADD3 R127, R111, R127, RZ ;  /* 0x0000007f6f7f7210 */ /* 0x000fe40007ffe0ff */
[----:B------:R-:W-:Y:S02]  /*2890*/  SHF.R.S32.HI R29, RZ, 0x1f, R21 ;  /* 0x0000001fff1d7819 */ /* 0x000fe40000011415 */
[----:B------:R-:W-:-:S02]  /*28a0*/  SHF.R.S32.HI R30, RZ, 0x1f, R26 ;  /* 0x0000001fff1e7819 */ /* 0x000fc4000001141a */
[----:B------:R-:W-:Y:S02]  /*28b0*/  SHF.R.S32.HI R31, RZ, 0x1f, R28 ;  /* 0x0000001fff1f7819 */ /* 0x000fe4000001141c */
[----:B------:R-:W-:-:S07]  /*28c0*/  LOP3.LUT R38, R38, 0x20, RZ, 0xc0, !PT ;  /* 0x0000002026267812 */ /* 0x000fce00078ec0ff */
.L_x_5085:
[----:B--2---:R-:W2:Y:S01]  /*28d0*/  LDL.LU R40, [R1+0x24] ;  /* 0x0000240001287983 */ /* 0x004ea20000300800 */
[----:B0-----:R-:W0:Y:S01]  /*28e0*/  LDC.64 R124, c[0x0][0x2d8] ;  /* 0x0000b600ff7c7b82 */ /* 0x001e220000000a00 */
[----:B-1----:R-:W-:Y:S01]  /*28f0*/  VIADD R47, R24, 0xffffffff ;  /* 0xffffffff182f7836 */ /* 0x002fe20000000000 */
[----:B------:R-:W-:Y:S01]  /*2900*/  LOP3.LUT R41, R228, 0x10, R18, 0xf8, !PT ;  /* 0x00000010e4297812 */ /* 0x000fe200078ef812 */
[----:B------:R-:W-:Y:S05]  /*2910*/  YIELD ;  /* 0x0000000000007946 */ /* 0x000fea0003800000 */
[----:B------:R-:W-:Y:S01]  /*2920*/  SHF.R.S32.HI R45, RZ, 0x1f, R47 ;  /* 0x0000001fff2d7819 */ /* 0x000fe2000001142f */
[-C--:B------:R-:W-:Y:S01]  /*2930*/  IMAD R39, R126, R47.reuse, RZ ;  /* 0x0000002f7e277224 */ /* 0x080fe200078e02ff */
[----:B------:R-:W1:Y:S01]  /*2940*/  LDC R134, c[0x0][0x3d4] ;  /* 0x0000f500ff867b82 */ /* 0x000e620000000800 */
[----:B------:R-:W-:Y:S01]  /*2950*/  IMAD.WIDE.U32 R138, R116, R47, RZ ;  /* 0x0000002f748a7225 */ /* 0x000fe200078e00ff */
[----:B------:R-:W-:Y:S01]  /*2960*/  LOP3.LUT R41, R41, R229, RZ, 0x3c, !PT ;  /* 0x000000e529297212 */ /* 0x000fe200078e3cff */
[----:B------:R-:W-:Y:S01]  /*2970*/  BSSY B0, `(.L_x_4986) ;  /* 0x0000d0c000007945 */ /* 0x000fe20003800000 */
[----:B------:R-:W-:Y:S01]  /*2980*/  LOP3.LUT P4, RZ, R235, 0x2, RZ, 0xc0, !PT ;  /* 0x00000002ebff7812 */ /* 0x000fe2000788c0ff */
[----:B------:R-:W-:Y:S01]  /*2990*/  IMAD R39, R45, R116, R39 ;  /* 0x000000742d277224 */ /* 0x000fe200078e0227 */
[----:B------:R-:W-:-:S02]  /*29a0*/  IADD3 R49, P2, P3, R3, R138, R130 ;  /* 0x0000008a03317210 */ /* 0x000fc40007b5e082 */
[----:B------:R-:W-:Y:S01]  /*29b0*/  IADD3 R41, R230, R41, RZ ;  /* 0x00000029e6297210 */ /* 0x000fe20007ffe0ff */
[----:B------:R-:W-:-:S04]  /*29c0*/  IMAD.IADD R99, R139, 0x1, R39 ;  /* 0x000000018b637824 */ /* 0x000fc800078e0227 */
[----:B------:R-:W-:Y:S01]  /*29d0*/  IMAD R39, R17, 0x7800, R41 ;  /* 0x0000780011277824 */ /* 0x000fe200078e0229 */
[----:B------:R-:W-:Y:S02]  /*29e0*/  IADD3.X R24, R4, R99, R129, P2, P3 ;  /* 0x0000006304187210 */ /* 0x000fe400017e6481 */
[-C--:B0-----:R-:W-:Y:S01]  /*29f0*/  IADD3 R50, P2, P3, R138, R124.reuse, R3 ;  /* 0x0000007c8a327210 */ /* 0x081fe20007b5e003 */
[C---:B------:R-:W-:Y:S02]  /*2a00*/  VIADD R41, R39.reuse, 0x20 ;  /* 0x0000002027297836 */ /* 0x040fe40000000000 */
[----:B------:R-:W-:Y:S01]  /*2a10*/  @P4 VIADD R41, R39, 0xffffffe0 ;  /* 0xffffffe027294836 */ /* 0x000fe20000000000 */
[----:B------:R-:W-:Y:S01]  /*2a20*/  IADD3.X R51, R99, R125, R4, P2, P3 ;  /* 0x0000007d63337210 */ /* 0x000fe200017e6404 */
[----:B------:R-:W-:Y:S01]  /*2a30*/  IMAD.IADD R39, R16, 0x1, R39 ;  /* 0x0000000110277824 */ /* 0x000fe200078e0227 */
        /* <DEDUP_REMOVED lines=8> */
[----:B0-----:R-:W-:Y:S01]  /*2ac0*/  IMAD.IADD R40, R16, 0x1, R41 ;  /* 0x0000000110287824 */ /* 0x001fe200078e0229 */
        /* <DEDUP_REMOVED lines=10> */
[----:B------:R-:W-:Y:S01]  /*2b70*/  IMAD.WIDE.U32 R42, R104, R47, RZ ;  /* 0x0000002f682a7225 */ /* 0x000fe200078e00ff */
[----:B------:R-:W-:-:S03]  /*2b80*/  IADD3 R137, R93, R137, RZ ;  /* 0x000000895d897210 */ /* 0x000fc60007ffe0ff */
        /* <DEDUP_REMOVED lines=70> */
.L_x_4990:
[----:B------:R-:W-:Y:S05]  /*2ff0*/  BSYNC B1 ;  /* 0x0000000000017941 */ /* 0x000fea0003800000 */
.L_x_4989:
[----:B0-----:R-:W-:Y:S01]  /*3000*/  VIADD R44, R23, 0x80 ;  /* 0x00000080172c7836 */ /* 0x001fe20000000000 */
[----:B------:R-:W-:Y:S01]  /*3010*/  BSSY B1, `(.L_x_4991) ;  /* 0x0000032000017945 */ /* 0x000fe20003800000 */
[----:B-----5:R-:W-:Y:S01]  /*3020*/  MOV R147, R76 ;  /* 0x0000004c00937202 */ /* 0x020fe20000000f00 */
[----:B------:R-:W-:Y:S02]  /*3030*/  IMAD.MOV.U32 R150, RZ, RZ, R80 ;  /* 0x000000ffff967224 */ /* 0x000fe400078e0050 */
        /* <DEDUP_REMOVED lines=47> */
.L_x_4992:
[----:B------:R-:W-:Y:S05]  /*3330*/  BSYNC B1 ;  /* 0x0000000000017941 */ /* 0x000fea0003800000 */
.L_x_4991:
[----:B------:R-:W-:Y:S01]  /*3340*/  UISETP.NE.AND UP0, UPT, UR53, 0x3, UPT ;  /* 0x000000033500788c */ /* 0x000fe2000bf05270 */
[----:B------:R-:W-:Y:S01]  /*3350*/  IMAD.MOV.U32 R155, RZ, RZ, R84 ;  /* 0x000000ffff9b7224 */ /* 0x000fe200078e0054 */
[----:B------:R-:W-:Y:S01]  /*3360*/  MOV R159, R88 ;  /* 0x00000058009f7202 */ /* 0x000fe20000000f00 */
[----:B------:R-:W-:Y:S01]  /*3370*/  IMAD.MOV.U32 R161, RZ, RZ, R94 ;  /* 0x000000ffffa17224 */ /* 0x000fe200078e005e */
[----:B------:R-:W-:Y:S01]  /*3380*/  MOV R164, R124 ;  /* 0x0000007c00a47202 */ /* 0x000fe20000000f00 */
[----:B------:R-:W-:Y:S01]  /*3390*/  IMAD.MOV.U32 R163, RZ, RZ, R98 ;  /* 0x000000ffffa37224 */ /* 0x000fe200078e0062 */
[----:B------:R-:W-:Y:S01]  /*33a0*/  PLOP3.LUT P2, PT, PT, PT, UP0, 0x80, 0x0 ;  /* 0x000000000000781c */ /* 0x000fe20003f4f008 */
[----:B------:R-:W-:Y:S01]  /*33b0*/  IMAD.MOV.U32 R153, RZ, RZ, R78 ;  /* 0x000000ffff997224 */ /* 0x000fe200078e004e */
[----:B-----5:R-:W-:Y:S01]  /*33c0*/  MOV R137, R58 ;  /* 0x0000003a00897202 */ /* 0x020fe20000000f00 */
        /* <DEDUP_REMOVED lines=17> */
.L_x_4993:
[----:B0-----:R-:W-:Y:S01]  /*34e0*/  IMAD R42, R17, 0x8, R16 ;  /* 0x00000008112a7824 */ /* 0x001fe200078e0210 */
[----:B------:R-:W-:Y:S01]  /*34f0*/  SHF.L.U32 R43, R223, 0x1f, RZ ;  /* 0x0000001fdf2b7819 */ /* 0x000fe200000006ff */
[----:B------:R-:W-:Y:S03]  /*3500*/  BSSY B1, `(.L_x_4994) ;  /* 0x0000003000017945 */ /* 0x000fe60003800000 */
[----:B------:R-:W0:Y:S02]  /*3510*/  SYNCS.PHASECHK.TRANS64.TRYWAIT P5, [R42+URZ+0x33490], R43 ;  /* 0x0334902b2a0075a7 */ /* 0x000e2400080a017f */
[----:B0-----:R-:W-:Y:S05]  /*3520*/  @!P5 BRA `(.L_x_4995) ;  /* 0x000002ac00b8d947 */ /* 0x001fea0003800000 */
.L_x_5318:
[----:B------:R-:W-:Y:S05]  /*3530*/  BSYNC B1 ;  /* 0x0000000000017941 */ /* 0x000fea0003800000 */
.L_x_4994:
[----:B------:R-:W-:Y:S04]  /*3540*/  BSSY B1, `(.L_x_4996) ;  /* 0x00002c4000017945 */ /* 0x000fe80003800000 */
[----:B------:R-:W-:Y:S05]  /*3550*/  @P3 BRA `(.L_x_4997) ;  /* 0x0000002c00083947 */ /* 0x000fea0003800000 */
[----:B------:R-:W-:Y:S01]  /*3560*/  ISETP.NE.AND P3, PT, R33, RZ, PT ;  /* 0x000000ff2100720c */ /* 0x000fe20003f65270 */
[----:B------:R-:W-:-:S12]  /*3570*/  BSSY B2, `(.L_x_4998) ;  /* 0x0000073000027945 */ /* 0x000fd80003800000 */
[----:B------:R-:W-:Y:S05]  /*3580*/  @!P3 BRA `(.L_x_4999) ;  /* 0x0000000400c4b947 */ /* 0x000fea0003800000 */
        /* <DEDUP_REMOVED lines=15> */
[----:B------:R-:W-:Y:S01]  /*3680*/  IMAD.SHL.U32 R125, R165, 0x100, RZ ;  /* 0x00000100a57d7824 */ /* 0x000fe200078e00ff */
[----:B--2---:R-:W-:Y:S02]  /*3690*/  MOV R124, R44 ;  /* 0x0000002c007c7202 */ /* 0x004fe40000000f00 */
[----:B------:R-:W-:Y:S01]  /*36a0*/  LOP3.LUT R99, R99, 0xff00, R98, 0xf8, !PT ;  /* 0x0000ff0063637812 */ /* 0x000fe200078ef862 */
[----:B------:R-:W-:Y:S01]  /*36b0*/  IMAD.U32 R98, R169, 0x10000, RZ ;  /* 0x00010000a9627824 */ /* 0x000fe200078e00ff */
[----:B------:R-:W-:Y:S01]  /*36c0*/  LOP3.LUT R166, R166, 0xff00, R125, 0xf8, !PT ;  /* 0x0000ff00a6a67812 */ /* 0x000fe200078ef87d */
[----:B------:R-:W-:Y:S01]  /*36d0*/  IMAD.U32 R125, R167, 0x10000, RZ ;  /* 0x00010000a77d7824 */ /* 0x000fe200078e00ff */
[----:B------:R-:W-:-:S02]  /*36e0*/  F2FP.F16.E4M3.UNPACK_B R44, R45 ;  /* 0x0000002dff2c723e */ /* 0x000fc400020006ff */
[-C--:B------:R-:W-:Y:S02]  /*36f0*/  F2FP.F16.E4M3.UNPACK_B R165, R164.reuse.H1 ;  /* 0x000000a4ffa5723e */ /* 0x080fe400030006ff */
[----:B------:R-:W-:Y:S02]  /*3700*/  LOP3.LUT R98, R99, 0xff0000, R98, 0xf8, !PT ;  /* 0x00ff000063627812 */ /* 0x000fe400078ef862 */
[----:B------:R-:W-:Y:S01]  /*3710*/  LOP3.LUT R99, R166, 0xff0000, R125, 0xf8, !PT ;  /* 0x00ff0000a6637812 */ /* 0x000fe200078ef87d */
[--C-:B------:R-:W-:Y:S01]  /*3720*/  HADD2.F32 R125, -RZ, R44.reuse.H1_H1 ;  /* 0x3000002cff7d7230 */ /* 0x100fe20000004100 */
[----:B------:R-:W-:Y:S01]  /*3730*/  F2FP.F16.E4M3.UNPACK_B R167, R163.H1 ;  /* 0x000000a3ffa7723e */ /* 0x000fe200030006ff */
[--C-:B------:R-:W-:Y:S01]  /*3740*/  HADD2.F32 R169, -RZ, R165.reuse.H0_H0 ;  /* 0x200000a5ffa97230 */ /* 0x100fe20000004100 */
[----:B------:R-:W-:Y:S01]  /*3750*/  F2FP.F16.E4M3.UNPACK_B R45, R45.H1 ;  /* 0x0000002dff2d723e */ /* 0x000fe200030006ff */
[----:B------:R-:W-:Y:S01]  /*3760*/  HADD2.F32 R44, -RZ, R44.H0_H0 ;  /* 0x2000002cff2c7230 */ /* 0x000fe20000004100 */
[----:B------:R-:W-:Y:S01]  /*3770*/  F2FP.F16.E4M3.UNPACK_B R164, R164 ;  /* 0x000000a4ffa4723e */ /* 0x000fe200020006ff */
[----:B------:R-:W-:-:S02]  /*3780*/  HADD2.F32 R170, -RZ, R165.H1_H1 ;  /* 0x300000a5ffaa7230 */ /* 0x000fc40000004100 */
[CC--:B------:R-:W-:Y:S01]  /*3790*/  FMUL.FTZ R171, R125.reuse, R169.reuse ;  /* 0x000000a97dab7220 */ /* 0x0c0fe20000410000 */
[----:B------:R-:W-:Y:S02]  /*37a0*/  HADD2.F32 R168, -RZ, R167.H0_H0 ;  /* 0x200000a7ffa87230 */ /* 0x000fe40000004100 */
[----:B------:R-:W-:Y:S01]  /*37b0*/  FMUL.FTZ R172, R44, R169 ;  /* 0x000000a92cac7220 */ /* 0x000fe20000410000 */
[--C-:B------:R-:W-:Y:S01]  /*37c0*/  HADD2.F32 R166, -RZ, R45.reuse.H1_H1 ;  /* 0x3000002dffa67230 */ /* 0x100fe20000004100 */
[----:B------:R-:W-:Y:S01]  /*37d0*/  F2FP.F16.E4M3.UNPACK_B R173, R99.H1 ;  /* 0x00000063ffad723e */ /* 0x000fe200030006ff */
        /* <DEDUP_REMOVED lines=12> */
[----:B------:R-:W-:-:S02]  /*38a0*/  HADD2.F32 R168, -RZ, R164.H0_H0 ;  /* 0x200000a4ffa87230 */ /* 0x000fc40000004100 */
[--C-:B------:R-:W-:Y:S02]  /*38b0*/  HADD2.F32 R164, -RZ, R125.reuse.H0_H0 ;  /* 0x2000007dffa47230 */ /* 0x100fe40000004100 */
[----:B------:R-:W-:Y:S02]  /*38c0*/  HADD2.F32 R165, -RZ, R125.H1_H1 ;  /* 0x3000007dffa57230 */ /* 0x000fe40000004100 */
[--C-:B------:R-:W-:Y:S02]  /*38d0*/  HADD2.F32 R163, -RZ, R124.reuse.H1_H1 ;  /* 0x3000007cffa37230 */ /* 0x100fe40000004100 */
[-C--:B------:R-:W-:Y:S01]  /*38e0*/  FMUL.FTZ R172, R164, R167.reuse ;  /* 0x000000a7a4ac7220 */ /* 0x080fe20000410000 */
        /* <DEDUP_REMOVED lines=10> */
[----:B------:R-:W-:Y:S01]  /*3990*/  F2FP.F16.E4M3.UNPACK_B R166, R47.H1 ;  /* 0x0000002fffa6723e */ /* 0x000fe200030006ff */
[----:B------:R-:W-:Y:S01]  /*39a0*/  HADD2.F32 R170, -RZ, R173.H1_H1 ;  /* 0x300000adffaa7230 */ /* 0x000fe20000004100 */
[----:B------:R-:W-:-:S02]  /*39b0*/  F2FP.SATFINITE.E4M3.F32.PACK_AB_MERGE_C R164, R165, R164, RZ ;  /* 0x000000a4a5a4723e */ /* 0x000fc400048070ff */
        /* <DEDUP_REMOVED lines=9> */
[----:B------:R-:W-:Y:S02]  /*3a50*/  HADD2.F32 R165, -RZ, R165.H0_H0 ;  /* 0x200000a5ffa57230 */ /* 0x000fe40000004100 */
[----:B------:R-:W-:Y:S01]  /*3a60*/  FMUL.FTZ R98, R166, R170 ;  /* 0x000000aaa6627220 */ /* 0x000fe20000410000 */
[----:B------:R-:W-:-:S02]  /*3a70*/  HADD2.F32 R171, -RZ, R169.H1_H1 ;  /* 0x300000a9ffab7230 */ /* 0x000fc40000004100 */
        /* <DEDUP_REMOVED lines=32> */
.L_x_5001:
[----:B------:R-:W-:Y:S05]  /*3c80*/  BSYNC B3 ;  /* 0x0000000000037941 */ /* 0x000fea0003800000 */
.L_x_5000:
[----:B--2---:R1:W-:Y:S02]  /*3c90*/  STG.E.128 desc[UR54][R50.64], R44 ;  /* 0x0000002c32007986 */ /* 0x0043e4000c101d36 */
.L_x_4999:
[----:B------:R-:W-:Y:S05]  /*3ca0*/  BSYNC B2 ;  /* 0x0000000000027941 */ /* 0x000fea0003800000 */
.L_x_4998:
[----:B------:R-:W-:Y:S01]  /*3cb0*/  ISETP.NE.AND P3, PT, R34, RZ, PT ;  /* 0x000000ff2200720c */ /* 0x000fe20003f65270 */
[----:B------:R-:W-:-:S12]  /*3cc0*/  BSSY B2, `(.L_x_5002) ;  /* 0x0000074000027945 */ /* 0x000fd80003800000 */
[----:B------:R-:W-:Y:S05]  /*3cd0*/  @!P3 BRA `(.L_x_5003) ;  /* 0x0000000400c8b947 */ /* 0x000fea0003800000 */
[----:B-1----:R1:W2:Y:S01]  /*3ce0*/  LDS.128 R44, [R40+0x24200] ;  /* 0x02420000282c7984 */ /* 0x0022a20000000c00 */
[----:B------:R-:W-:Y:S01]  /*3cf0*/  VIADD R99, R19, 0x10 ;  /* 0x0000001013637836 */ /* 0x000fe20000000000 */
[----:B------:R-:W-:Y:S04]  /*3d00*/  BSSY B3, `(.L_x_5004) ;  /* 0x000006e000037945 */ /* 0x000fe80003800000 */
[----:B------:R-:W-:-:S13]  /*3d10*/  ISETP.GE.AND P3, PT, R99, R134, PT ;  /* 0x000000866300720c */ /* 0x000fda0003f66270 */
[----:B-1----:R-:W-:Y:S05]  /*3d20*/  @P3 BRA `(.L_x_5005) ;  /* 0x0000000400ac3947 */ /* 0x002fea0003800000 */
        /* <DEDUP_REMOVED lines=12> */
[----:B------:R-:W-:Y:S01]  /*3df0*/  SHF.L.U32 R124, R124, 0x10, RZ ;  /* 0x000000107c7c7819 */ /* 0x000fe200000006ff */
[----:B--2---:R-:W-:Y:S01]  /*3e00*/  IMAD.MOV.U32 R96, RZ, RZ, R44 ;  /* 0x000000ffff607224 */ /* 0x004fe200078e002c */
[----:B------:R-:W-:Y:S01]  /*3e10*/  LOP3.LUT R94, R94, 0xff00, R95, 0xf8, !PT ;  /* 0x0000ff005e5e7812 */ /* 0x000fe200078ef85f */
[----:B------:R-:W-:Y:S01]  /*3e20*/  IMAD.U32 R95, R99, 0x10000, RZ ;  /* 0x00010000635f7824 */ /* 0x000fe200078e00ff */
[----:B------:R-:W-:-:S02]  /*3e30*/  LOP3.LUT R97, R97, 0xff00, R98, 0xf8, !PT ;  /* 0x0000ff0061617812 */ /* 0x000fc400078ef862 */
[----:B------:R-:W-:Y:S02]  /*3e40*/  F2FP.F16.E4M3.UNPACK_B R44, R45 ;  /* 0x0000002dff2c723e */ /* 0x000fe400020006ff */
[-C--:B------:R-:W-:Y:S02]  /*3e50*/  F2FP.F16.E4M3.UNPACK_B R98, R162.reuse.H1 ;  /* 0x000000a2ff62723e */ /* 0x080fe400030006ff */
[----:B------:R-:W-:Y:S02]  /*3e60*/  LOP3.LUT R94, R94, 0xff0000, R95, 0xf8, !PT ;  /* 0x00ff00005e5e7812 */ /* 0x000fe400078ef85f */
[----:B------:R-:W-:Y:S01]  /*3e70*/  LOP3.LUT R95, R97, 0xff0000, R124, 0xf8, !PT ;  /* 0x00ff0000615f7812 */ /* 0x000fe200078ef87c */
[----:B------:R-:W-:Y:S01]  /*3e80*/  HADD2.F32 R97, -RZ, R44.H1_H1 ;  /* 0x3000002cff617230 */ /* 0x000fe20000004100 */
[----:B------:R-:W-:Y:S01]  /*3e90*/  F2FP.F16.E4M3.UNPACK_B R124, R161.H1 ;  /* 0x000000a1ff7c723e */ /* 0x000fe200030006ff */
[----:B------:R-:W-:Y:S01]  /*3ea0*/  HADD2.F32 R163, -RZ, R98.H0_H0 ;  /* 0x20000062ffa37230 */ /* 0x000fe20000004100 */
[----:B------:R-:W-:Y:S01]  /*3eb0*/  F2FP.F16.E4M3.UNPACK_B R45, R45.H1 ;  /* 0x0000002dff2d723e */ /* 0x000fe200030006ff */
[----:B------:R-:W-:Y:S01]  /*3ec0*/  HADD2.F32 R44, -RZ, R44.H0_H0 ;  /* 0x2000002cff2c7230 */ /* 0x000fe20000004100 */
[----:B------:R-:W-:Y:S01]  /*3ed0*/  F2FP.F16.E4M3.UNPACK_B R162, R162 ;  /* 0x000000a2ffa2723e */ /* 0x000fe200020006ff */
        /* <DEDUP_REMOVED lines=40> */
[--C-:B------:R-:W-:Y:S01]  /*4160*/  HADD2.F32 R168, -RZ, R166.reuse.H1_H1 ;  /* 0x300000a6ffa87230 */ /* 0x100fe20000004100 */
[----:B------:R-:W-:Y:S01]  /*4170*/  F2FP.F16.E4M3.UNPACK_B R124, R46.H1 ;  /* 0x0000002eff7c723e */ /* 0x000fe200030006ff */
[----:B------:R-:W-:Y:S01]  /*4180*/  HADD2.F32 R166, -RZ, R166.H0_H0 ;  /* 0x200000a6ffa67230 */ /* 0x000fe20000004100 */
[----:B------:R-:W-:Y:S01]  /*4190*/  F2FP.F16.E4M3.UNPACK_B R165, R95 ;  /* 0x0000005fffa5723e */ /* 0x000fe200020006ff */
[----:B------:R-:W-:-:S02]  /*41a0*/  HADD2.F32 R164, -RZ, R163.H1_H1 ;  /* 0x300000a3ffa47230 */ /* 0x000fc40000004100 */
[-C--:B------:R-:W-:Y:S01]  /*41b0*/  FMUL.FTZ R94, R125, R168.reuse ;  /* 0x000000a87d5e7220 */ /* 0x080fe20000410000 */
[--C-:B------:R-:W-:Y:S02]  /*41c0*/  HADD2.F32 R95, -RZ, R124.reuse.H1_H1 ;  /* 0x3000007cff5f7230 */ /* 0x100fe40000004100 */
[C---:B------:R-:W-:Y:S01]  /*41d0*/  FMUL.FTZ R170, R161.reuse, R168 ;  /* 0x000000a8a1aa7220 */ /* 0x040fe20000410000 */
[--C-:B------:R-:W-:Y:S02]  /*41e0*/  HADD2.F32 R167, -RZ, R165.reuse.H1_H1 ;  /* 0x300000a5ffa77230 */ /* 0x100fe40000004100 */
        /* <DEDUP_REMOVED lines=8> */
[----:B------:R-:W-:Y:S01]  /*4270*/  FFMA.FTZ R161, R124, R94, -R161 ;  /* 0x0000005e7ca17223 */ /* 0x000fe200000108a1 */
[----:B------:R-:W-:Y:S01]  /*4280*/  FFMA.FTZ R170, R125, R164, R170 ;  /* 0x000000a47daa7223 */ /* 0x000fe200000100aa */
[----:B------:R-:W-:Y:S01]  /*4290*/  FFMA.FTZ R168, R95, R94, R168 ;  /* 0x0000005e5fa87223 */ /* 0x000fe200000100a8 */
[--C-:B------:R-:W-:Y:S01]  /*42a0*/  HADD2.F32 R94, -RZ, R47.reuse.H0_H0 ;  /* 0x2000002fff5e7230 */ /* 0x100fe20000004100 */
[----:B------:R-:W-:Y:S01]  /*42b0*/  F2FP.SATFINITE.E4M3.F32.PACK_AB_MERGE_C R45, R45, R44, R98 ;  /* 0x0000002c2d2d723e */ /* 0x000fe20004807062 */
[----:B------:R-:W-:Y:S01]  /*42c0*/  HADD2.F32 R95, -RZ, R47.H1_H1 ;  /* 0x3000002fff5f7230 */ /* 0x000fe20000004100 */
[----:B------:R-:W-:Y:S01]  /*42d0*/  F2FP.SATFINITE.E4M3.F32.PACK_AB_MERGE_C R169, R170, R169, RZ ;  /* 0x000000a9aaa9723e */ /* 0x000fe200048070ff */
[--C-:B------:R-:W-:Y:S01]  /*42e0*/  HADD2.F32 R47, -RZ, R46.reuse.H0_H0 ;  /* 0x2000002eff2f7230 */ /* 0x100fe20000004100 */
[----:B------:R-:W-:Y:S01]  /*42f0*/  F2FP.SATFINITE.E4M3.F32.PACK_AB_MERGE_C R161, R168, R161, RZ ;  /* 0x000000a1a8a1723e */ /* 0x000fe200048070ff */
[----:B------:R-:W-:Y:S02]  /*4300*/  HADD2.F32 R46, -RZ, R46.H1_H1 ;  /* 0x3000002eff2e7230 */ /* 0x000fe40000004100 */
[----:B------:R-:W-:Y:S01]  /*4310*/  FMUL.FTZ R125, R95, R166 ;  /* 0x000000a65f7d7220 */ /* 0x000fe20000410000 */
[----:B------:R-:W-:-:S02]  /*4320*/  HADD2.F32 R163, -RZ, R163.H0_H0 ;  /* 0x200000a3ffa37230 */ /* 0x000fc40000004100 */
        /* <DEDUP_REMOVED lines=8> */
[----:B------:R-:W-:Y:S02]  /*43b0*/  F2FP.SATFINITE.E4M3.F32.PACK_AB_MERGE_C R44, R97, R96, R99 ;  /* 0x00000060612c723e */ /* 0x000fe40004807063 */
[----:B------:R-:W-:-:S02]  /*43c0*/  F2FP.SATFINITE.E4M3.F32.PACK_AB_MERGE_C R47, R166, R125, R169 ;  /* 0x0000007da62f723e */ /* 0x000fc400048070a9 */
[----:B------:R-:W-:-:S07]  /*43d0*/  F2FP.SATFINITE.E4M3.F32.PACK_AB_MERGE_C R46, R165, R124, R161 ;  /* 0x0000007ca52e723e */ /* 0x000fce00048070a1 */
.L_x_5005:
[----:B------:R-:W-:Y:S05]  /*43e0*/  BSYNC B3 ;  /* 0x0000000000037941 */ /* 0x000fea0003800000 */
.L_x_5004:
[----:B--2---:R2:W-:Y:S02]  /*43f0*/  STG.E.128 desc[UR54][R50.64+0x20], R44 ;  /* 0x0000202c32007986 */ /* 0x0045e4000c101d36 */
.L_x_5003:
[----:B------:R-:W-:Y:S05]  /*4400*/  BSYNC B2 ;  /* 0x0000000000027941 */ /* 0x000fea0003800000 */
.L_x_5002:
[----:B------:R-:W-:Y:S01]  /*4410*/  ISETP.NE.AND P3, PT, R35, RZ, PT ;  /* 0x000000ff2300720c */ /* 0x000fe20003f65270 */
[----:B------:R-:W-:-:S12]  /*4420*/  BSSY B2, `(.L_x_5006) ;  /* 0x0000075000027945 */ /* 0x000fd80003800000 */
[----:B------:R-:W-:Y:S05]  /*4430*/  @!P3 BRA `(.L_x_5007) ;  /* 0x0000000400ccb947 */ /* 0x000fea0003800000 */
[----:B-12---:R1:W2:Y:S01]  /*4440*/  LDS.128 R44, [R39+0x26a00] ;  /* 0x026a0000272c7984 */ /* 0x0062a20000000c00 */
        /* <DEDUP_REMOVED lines=10> */
[--C-:B------:R-:W-:Y:S01]  /*44f0*/  SHF.R.U32.HI R90, RZ, 0x18, R91.reuse ;  /* 0x00000018ff5a7819 */ /* 0x100fe2000001165b */
[----:B------:R-:W-:Y:S01]  /*4500*/  IMAD.SHL.U32 R94, R94, 0x100, RZ ;  /* 0x000001005e5e7824 */ /* 0x000fe200078e00ff */
[----:B------:R-:W-:Y:S02]  /*4510*/  SHF.R.U32.HI R97, RZ, 0x10, R91 ;  /* 0x00000010ff617819 */ /* 0x000fe4000001165b */
[----:B------:R-:W-:Y:S01]  /*4520*/  PRMT R91, R95, 0x654, R88 ;  /* 0x000006545f5b7816 */ /* 0x000fe20000000058 */
[----:B------:R-:W-:Y:S01]  /*4530*/  IMAD.SHL.U32 R88, R96, 0x100, RZ ;  /* 0x0000010060587824 */ /* 0x000fe200078e00ff */
[----:B------:R-:W-:Y:S01]  /*4540*/  PRMT R95, R90, 0x654, R89 ;  /* 0x000006545a5f7816 */ /* 0x000fe20000000059 */
[----:B--2---:R-:W-:Y:S02]  /*4550*/  IMAD.MOV.U32 R89, RZ, RZ, R45 ;  /* 0x000000ffff597224 */ /* 0x004fe400078e002d */
[----:B------:R-:W-:Y:S01]  /*4560*/  IMAD.U32 R45, R98, 0x10000, RZ ;  /* 0x00010000622d7824 */ /* 0x000fe200078e00ff */
[----:B------:R-:W-:Y:S01]  /*4570*/  LOP3.LUT R88, R91, 0xff00, R88, 0xf8, !PT ;  /* 0x0000ff005b587812 */ /* 0x000fe200078ef858 */
[----:B------:R-:W-:Y:S01]  /*4580*/  IMAD.MOV.U32 R90, RZ, RZ, R44 ;  /* 0x000000ffff5a7224 */ /* 0x000fe200078e002c */
[----:B------:R-:W-:Y:S01]  /*4590*/  LOP3.LUT R96, R95, 0xff00, R94, 0xf8, !PT ;  /* 0x0000ff005f607812 */ /* 0x000fe200078ef85e */
[----:B------:R-:W-:Y:S01]  /*45a0*/  IMAD.U32 R91, R97, 0x10000, RZ ;  /* 0x00010000615b7824 */ /* 0x000fe200078e00ff */
[----:B------:R-:W-:-:S02]  /*45b0*/  F2FP.F16.E4M3.UNPACK_B R94, R160.H1 ;  /* 0x000000a0ff5e723e */ /* 0x000fc400030006ff */
[----:B------:R-:W-:Y:S02]  /*45c0*/  F2FP.F16.E4M3.UNPACK_B R44, R89 ;  /* 0x00000059ff2c723e */ /* 0x000fe400020006ff */
[----:B------:R-:W-:Y:S01]  /*45d0*/  LOP3.LUT R45, R88, 0xff0000, R45, 0xf8, !PT ;  /* 0x00ff0000582d7812 */ /* 0x000fe200078ef82d */
[----:B------:R-:W-:Y:S01]  /*45e0*/  HADD2.F32 R98, -RZ, R94.H0_H0 ;  /* 0x2000005eff627230 */ /* 0x000fe20000004100 */
        /* <DEDUP_REMOVED lines=23> */
[----:B------:R-:W-:-:S02]  /*4760*/  HADD2.F32 R96, -RZ, R91.H1_H1 ;  /* 0x3000005bff607230 */ /* 0x000fc40000004100 */
[----:B------:R-:W-:Y:S01]  /*4770*/  HADD2.F32 R95, -RZ, R91.H0_H0 ;  /* 0x2000005bff5f7230 */ /* 0x000fe20000004100 */
[----:B------:R-:W-:Y:S01]  /*4780*/  F2FP.SATFINITE.E4M3.F32.PACK_AB_MERGE_C R165, R162, R125, RZ ;  /* 0x0000007da2a5723e */ /* 0x000fe200048070ff */
[--C-:B------:R-:W-:Y:S02]  /*4790*/  HADD2.F32 R91, -RZ, R90.reuse.H0_H0 ;  /* 0x2000005aff5b7230 */ /* 0x100fe40000004100 */
[-C--:B------:R-:W-:Y:S01]  /*47a0*/  FMUL.FTZ R124, R96, R97.reuse ;  /* 0x00000061607c7220 */ /* 0x080fe20000410000 */
[----:B------:R-:W-:Y:S02]  /*47b0*/  HADD2.F32 R94, -RZ, R90.H1_H1 ;  /* 0x3000005aff5e7230 */ /* 0x000fe40000004100 */
[----:B------:R-:W-:Y:S01]  /*47c0*/  FMUL.FTZ R99, R95, R97 ;  /* 0x000000615f637220 */ /* 0x000fe20000410000 */
[----:B------:R-:W-:Y:S01]  /*47d0*/  HADD2.F32 R90, -RZ, R159.H1_H1 ;  /* 0x3000009fff5a7230 */ /* 0x000fe20000004100 */
[----:B------:R-:W-:Y:S01]  /*47e0*/  F2FP.F16.E4M3.UNPACK_B R125, R88.H1 ;  /* 0x00000058ff7d723e */ /* 0x000fe200030006ff */
[----:B------:R-:W-:-:S02]  /*47f0*/  HADD2.F32 R160, -RZ, R160.H0_H0 ;  /* 0x200000a0ffa07230 */ /* 0x000fc40000004100 */
[----:B------:R-:W-:Y:S02]  /*4800*/  HADD2.F32 R159, -RZ, R159.H0_H0 ;  /* 0x2000009fff9f7230 */ /* 0x000fe40000004100 */
[-C--:B------:R-:W-:Y:S01]  /*4810*/  FFMA.FTZ R124, R95, R90.reuse, -R124 ;  /* 0x0000005a5f7c7223 */ /* 0x080fe2000001087c */
[----:B------:R-:W-:Y:S01]  /*4820*/  FFMA.FTZ R99, R96, R90, R99 ;  /* 0x0000005a60637223 */ /* 0x000fe20000010063 */
[CC--:B------:R-:W-:Y:S01]  /*4830*/  FMUL.FTZ R98, R94.reuse, R160.reuse ;  /* 0x000000a05e627220 */ /* 0x0c0fe20000410000 */
[----:B------:R-:W-:Y:S01]  /*4840*/  F2FP.F16.E4M3.UNPACK_B R95, R47.H1 ;  /* 0x0000002fff5f723e */ /* 0x000fe200030006ff */
[C---:B------:R-:W-:Y:S01]  /*4850*/  FMUL.FTZ R97, R91.reuse, R160 ;  /* 0x000000a05b617220 */ /* 0x040fe20000410000 */
[----:B------:R-:W-:Y:S02]  /*4860*/  HADD2.F32 R160, -RZ, R125.H1_H1 ;  /* 0x3000007dffa07230 */ /* 0x000fe40000004100 */
[-C--:B------:R-:W-:Y:S01]  /*4870*/  FFMA.FTZ R90, R91, R159.reuse, -R98 ;  /* 0x0000009f5b5a7223 */ /* 0x080fe20000010862 */
[----:B------:R-:W-:Y:S01]  /*4880*/  F2FP.SATFINITE.E4M3.F32.PACK_AB_MERGE_C R164, R99, R124, RZ ;  /* 0x0000007c63a4723e */ /* 0x000fe200048070ff */
[----:B------:R-:W-:Y:S01]  /*4890*/  FFMA.FTZ R91, R94, R159, R97 ;  /* 0x0000009f5e5b7223 */ /* 0x000fe20000010061 */
[--C-:B------:R-:W-:Y:S01]  /*48a0*/  HADD2.F32 R96, -RZ, R95.reuse.H0_H0 ;  /* 0x2000005fff607230 */ /* 0x100fe20000004100 */
[-C--:B------:R-:W-:Y:S01]  /*48b0*/  F2FP.F16.E4M3.UNPACK_B R98, R45.reuse.H1 ;  /* 0x0000002dff62723e */ /* 0x080fe200030006ff */
[----:B------:R-:W-:Y:S01]  /*48c0*/  HADD2.F32 R95, -RZ, R95.H1_H1 ;  /* 0x3000005fff5f7230 */ /* 0x000fe20000004100 */
[----:B------:R-:W-:Y:S01]  /*48d0*/  F2FP.F16.E4M3.UNPACK_B R94, R46.H1 ;  /* 0x0000002eff5e723e */ /* 0x000fe200030006ff */
[----:B------:R-:W-:Y:S01]  /*48e0*/  HADD2.F32 R125, -RZ, R125.H0_H0 ;  /* 0x2000007dff7d7230 */ /* 0x000fe20000004100 */
[----:B------:R-:W-:Y:S01]  /*48f0*/  F2FP.F16.E4M3.UNPACK_B R124, R88 ;  /* 0x00000058ff7c723e */ /* 0x000fe200020006ff */
[----:B------:R-:W-:Y:S01]  /*4900*/  HADD2.F32 R99, -RZ, R98.H1_H1 ;  /* 0x30000062ff637230 */ /* 0x000fe20000004100 */
[----:B------:R-:W-:Y:S01]  /*4910*/  F2FP.F16.E4M3.UNPACK_B R97, R45 ;  /* 0x0000002dff61723e */ /* 0x000fe200020006ff */
[----:B------:R-:W-:-:S02]  /*4920*/  HADD2.F32 R88, -RZ, R94.H1_H1 ;  /* 0x3000005eff587230 */ /* 0x000fc40000004100 */
[----:B------:R-:W-:Y:S01]  /*4930*/  FMUL.FTZ R45, R95, R160 ;  /* 0x000000a05f2d7220 */ /* 0x000fe20000410000 */
[----:B------:R-:W-:Y:S01]  /*4940*/  HADD2.F32 R159, -RZ, R124.H1_H1 ;  /* 0x3000007cff9f7230 */ /* 0x000fe20000004100 */
[----:B------:R-:W-:Y:S01]  /*4950*/  F2FP.F16.E4M3.UNPACK_B R47, R47 ;  /* 0x0000002fff2f723e */ /* 0x000fe200020006ff */
[----:B------:R-:W-:Y:S02]  /*4960*/  HADD2.F32 R94, -RZ, R94.H0_H0 ;  /* 0x2000005eff5e7230 */ /* 0x000fe40000004100 */
[----:B------:R-:W-:Y:S01]  /*4970*/  FFMA.FTZ R162, R96, R99, -R45 ;  /* 0x0000006360a27223 */ /* 0x000fe2000001082d */
[----:B------:R-:W-:Y:S02]  /*4980*/  HADD2.F32 R45, -RZ, R97.H1_H1 ;  /* 0x30000061ff2d7230 */ /* 0x000fe40000004100 */
[-C--:B------:R-:W-:Y:S01]  /*4990*/  FMUL.FTZ R161, R88, R159.reuse ;  /* 0x0000009f58a17220 */ /* 0x080fe20000410000 */
[----:B------:R-:W-:Y:S01]  /*49a0*/  F2FP.F16.E4M3.UNPACK_B R46, R46 ;  /* 0x0000002eff2e723e */ /* 0x000fe200020006ff */
[----:B------:R-:W-:Y:S01]  /*49b0*/  FMUL.FTZ R159, R94, R159 ;  /* 0x0000009f5e9f7220 */ /* 0x000fe20000410000 */
[----:B------:R-:W-:Y:S01]  /*49c0*/  FMUL.FTZ R160, R96, R160 ;  /* 0x000000a060a07220 */ /* 0x000fe20000410000 */
[----:B------:R-:W-:Y:S01]  /*49d0*/  FFMA.FTZ R161, R94, R45, -R161 ;  /* 0x0000002d5ea17223 */ /* 0x000fe200000108a1 */
[----:B------:R-:W-:-:S02]  /*49e0*/  HADD2.F32 R124, -RZ, R124.H0_H0 ;  /* 0x2000007cff7c7230 */ /* 0x000fc40000004100 */
[----:B------:R-:W-:Y:S01]  /*49f0*/  FFMA.FTZ R96, R88, R45, R159 ;  /* 0x0000002d58607223 */ /* 0x000fe2000001009f */
[--C-:B------:R-:W-:Y:S02]  /*4a00*/  HADD2.F32 R88, -RZ, R47.reuse.H0_H0 ;  /* 0x2000002fff587230 */ /* 0x100fe40000004100 */
[----:B------:R-:W-:Y:S01]  /*4a10*/  FFMA.FTZ R163, R95, R99, R160 ;  /* 0x000000635fa37223 */ /* 0x000fe200000100a0 */
[--C-:B------:R-:W-:Y:S02]  /*4a20*/  HADD2.F32 R45, -RZ, R46.reuse.H0_H0 ;  /* 0x2000002eff2d7230 */ /* 0x100fe40000004100 */
[----:B------:R-:W-:Y:S02]  /*4a30*/  HADD2.F32 R47, -RZ, R47.H1_H1 ;  /* 0x3000002fff2f7230 */ /* 0x000fe40000004100 */
[----:B------:R-:W-:Y:S01]  /*4a40*/  FMUL.FTZ R160, R88, R125 ;  /* 0x0000007d58a07220 */ /* 0x000fe20000410000 */
[----:B------:R-:W-:Y:S02]  /*4a50*/  HADD2.F32 R46, -RZ, R46.H1_H1 ;  /* 0x3000002eff2e7230 */ /* 0x000fe40000004100 */
[----:B------:R-:W-:Y:S01]  /*4a60*/  FMUL.FTZ R95, R45, R124 ;  /* 0x0000007c2d5f7220 */ /* 0x000fe20000410000 */
[----:B------:R-:W-:-:S02]  /*4a70*/  HADD2.F32 R98, -RZ, R98.H0_H0 ;  /* 0x20000062ff627230 */ /* 0x000fc40000004100 */
[C---:B------:R-:W-:Y:S01]  /*4a80*/  FMUL.FTZ R99, R47.reuse, R125 ;  /* 0x0000007d2f637220 */ /* 0x040fe20000410000 */
[----:B------:R-:W-:Y:S02]  /*4a90*/  HADD2.F32 R97, -RZ, R97.H0_H0 ;  /* 0x20000061ff617230 */ /* 0x000fe40000004100 */
[----:B------:R-:W-:Y:S01]  /*4aa0*/  FMUL.FTZ R94, R46, R124 ;  /* 0x0000007c2e5e7220 */ /* 0x000fe20000410000 */
[----:B------:R-:W-:Y:S01]  /*4ab0*/  F2FP.SATFINITE.E4M3.F32.PACK_AB_MERGE_C R96, R96, R161, RZ ;  /* 0x000000a16060723e */ /* 0x000fe200048070ff */
[-C--:B------:R-:W-:Y:S01]  /*4ac0*/  FFMA.FTZ R99, R88, R98.reuse, -R99 ;  /* 0x0000006258637223 */ /* 0x080fe20000010863 */
[----:B------:R-:W-:Y:S01]  /*4ad0*/  FFMA.FTZ R160, R47, R98, R160 ;  /* 0x000000622fa07223 */ /* 0x000fe200000100a0 */
[-C--:B------:R-:W-:Y:S01]  /*4ae0*/  FFMA.FTZ R94, R45, R97.reuse, -R94 ;  /* 0x000000612d5e7223 */ /* 0x080fe2000001085e */
[----:B------:R-:W-:Y:S01]  /*4af0*/  FFMA.FTZ R95, R46, R97, R95 ;  /* 0x000000612e5f7223 */ /* 0x000fe2000001005f */
[----:B------:R-:W-:Y:S02]  /*4b00*/  F2FP.SATFINITE.E4M3.F32.PACK_AB_MERGE_C R162, R163, R162, RZ ;  /* 0x000000a2a3a2723e */ /* 0x000fe400048070ff */
[----:B------:R-:W-:-:S02]  /*4b10*/  F2FP.SATFINITE.E4M3.F32.PACK_AB_MERGE_C R45, R89, R44, R165 ;  /* 0x0000002c592d723e */ /* 0x000fc400048070a5 */
[----:B------:R-:W-:Y:S02]  /*4b20*/  F2FP.SATFINITE.E4M3.F32.PACK_AB_MERGE_C R44, R91, R90, R164 ;  /* 0x0000005a5b2c723e */ /* 0x000fe400048070a4 */
[----:B------:R-:W-:Y:S02]  /*4b30*/  F2FP.SATFINITE.E4M3.F32.PACK_AB_MERGE_C R46, R95, R94, R96 ;  /* 0x0000005e5f2e723e */ /* 0x000fe40004807060 */
[----:B------:R-:W-:-:S07]  /*4b40*/  F2FP.SATFINITE.E4M3.F32.PACK_AB_MERGE_C R47, R160, R99, R162 ;  /* 0x00000063a02f723e */ /* 0x000fce00048070a2 */
.L_x_5009:
[----:B------:R-:W-:Y:S05]  /*4b50*/  BSYNC B3 ;  /* 0x0000000000037941 */ /* 0x000fea0003800000 */
.L_x_5008:
[----:B--2---:R3:W-:Y:S02]  /*4b60*/  STG.E.128 desc[UR54][R50.64+0x40], R44 ;  /* 0x0000402c32007986 */ /* 0x0047e4000c101d36 */
.L_x_5007:
[----:B------:R-:W-:Y:S05]  /*4b70*/  BSYNC B2 ;  /* 0x0000000000027941 */ /* 0x000fea0003800000 */
.L_x_5006:
[----:B------:R-:W-:Y:S01]  /*4b80*/  ISETP.NE.AND P3, PT, R36, RZ, PT ;  /* 0x000000ff2400720c */ /* 0x000fe20003f65270 */
[----:B------:R-:W-:-:S12]  /*4b90*/  BSSY B2, `(.L_x_5010) ;  /* 0x0000074000027945 */ /* 0x000fd80003800000 */
[----:B------:R-:W-:Y:S05]  /*4ba0*/  @!P3 BRA `(.L_x_5011) ;  /* 0x0000000400c8b947 */ /* 0x000fea0003800000 */
[----:B-123--:R1:W2:Y:S01]  /*4bb0*/  LDS.128 R44, [R40+0x26a00] ;  /* 0x026a0000282c7984 */ /* 0x00e2a20000000c00 */
[----:B------:R-:W-:Y:S01]  /*4bc0*/  IADD3 R89, R19, 0x30, RZ ;  /* 0x0000003013597810 */ /* 0x000fe20007ffe0ff */
[----:B------:R-:W-:Y:S03]  /*4bd0*/  BSSY B3, `(.L_x_5012) ;  /* 0x000006e000037945 */ /* 0x000fe60003800000 */
[----:B------:R-:W-:-:S13]  /*4be0*/  ISETP.GE.AND P3, PT, R89, R134, PT ;  /* 0x000000865900720c */ /* 0x000fda0003f66270 */
        /* <DEDUP_REMOVED lines=13> */
[----:B--2---:R-:W-:Y:S01]  /*4cc0*/  IMAD.MOV.U32 R84, RZ, RZ, R44 ;  /* 0x000000ffff547224 */ /* 0x004fe200078e002c */
[----:B------:R-:W-:Y:S01]  /*4cd0*/  F2FP.F16.E4M3.UNPACK_B R44, R45 ;  /* 0x0000002dff2c723e */ /* 0x000fe200020006ff */
[----:B------:R-:W-:Y:S01]  /*4ce0*/  IMAD.U32 R89, R89, 0x10000, RZ ;  /* 0x0001000059597824 */ /* 0x000fe200078e00ff */
[----:B------:R-:W-:Y:S01]  /*4cf0*/  LOP3.LUT R85, R85, 0xff00, R86, 0xf8, !PT ;  /* 0x0000ff0055557812 */ /* 0x000fe200078ef856 */
[----:B------:R-:W-:Y:S01]  /*4d00*/  IMAD.U32 R86, R90, 0x10000, RZ ;  /* 0x000100005a567824 */ /* 0x000fe200078e00ff */
[----:B------:R-:W-:-:S02]  /*4d10*/  LOP3.LUT R88, R87, 0xff00, R88, 0xf8, !PT ;  /* 0x0000ff0057587812 */ /* 0x000fc400078ef858 */
        /* <DEDUP_REMOVED lines=26> */
[--C-:B------:R-:W-:Y:S02]  /*4ec0*/  HADD2.F32 R86, -RZ, R85.reuse.H0_H0 ;  /* 0x20000055ff567230 */ /* 0x100fe40000004100 */
[----:B------:R-:W-:Y:S02]  /*4ed0*/  HADD2.F32 R87, -RZ, R85.H1_H1 ;  /* 0x30000055ff577230 */ /* 0x000fe40000004100 */
[----:B------:R-:W-:Y:S02]  /*4ee0*/  HADD2.F32 R85, -RZ, R84.H0_H0 ;  /* 0x20000054ff557230 */ /* 0x000fe40000004100 */
[-C--:B------:R-:W-:Y:S01]  /*4ef0*/  FMUL.FTZ R96, R86, R89.reuse ;  /* 0x0000005956607220 */ /* 0x080fe20000410000 */
[----:B------:R-:W-:Y:S02]  /*4f00*/  HADD2.F32 R88, -RZ, R155.H1_H1 ;  /* 0x3000009bff587230 */ /* 0x000fe40000004100 */
[----:B------:R-:W-:Y:S01]  /*4f10*/  FMUL.FTZ R91, R87, R89 ;  /* 0x00000059575b7220 */ /* 0x000fe20000410000 */
[----:B------:R-:W-:-:S02]  /*4f20*/  HADD2.F32 R156, -RZ, R156.H0_H0 ;  /* 0x2000009cff9c7230 */ /* 0x000fc40000004100 */
[----:B------:R-:W-:Y:S02]  /*4f30*/  HADD2.F32 R84, -RZ, R84.H1_H1 ;  /* 0x30000054ff547230 */ /* 0x000fe40000004100 */
        /* <DEDUP_REMOVED lines=16> */
[----:B------:R-:W-:Y:S01]  /*5040*/  F2FP.SATFINITE.E4M3.F32.PACK_AB_MERGE_C R155, R124, R99, RZ ;  /* 0x000000637c9b723e */ /* 0x000fe200048070ff */
        /* <DEDUP_REMOVED lines=38> */
.L_x_5013:
[----:B------:R-:W-:Y:S05]  /*52b0*/  BSYNC B3 ;  /* 0x0000000000037941 */ /* 0x000fea0003800000 */
.L_x_5012:
[----:B--2---:R4:W-:Y:S02]  /*52c0*/  STG.E.128 desc[UR54][R50.64+0x60], R44 ;  /* 0x0000602c32007986 */ /* 0x0049e4000c101d36 */
.L_x_5011:
[----:B------:R-:W-:Y:S05]  /*52d0*/  BSYNC B2 ;  /* 0x0000000000027941 */ /* 0x000fea0003800000 */
.L_x_5010:
[----:B------:R-:W-:Y:S01]  /*52e0*/  ISETP.NE.AND P3, PT, R37, RZ, PT ;  /* 0x000000ff2500720c */ /* 0x000fe20003f65270 */
[----:B------:R-:W-:-:S12]  /*52f0*/  BSSY B2, `(.L_x_5014) ;  /* 0x0000074000027945 */ /* 0x000fd80003800000 */
[----:B------:R-:W-:Y:S05]  /*5300*/  @!P3 BRA `(.L_x_5015) ;  /* 0x0000000400c8b947 */ /* 0x000fea0003800000 */
[----:B-1234-:R1:W2:Y:S01]  /*5310*/  LDS.128 R44, [R39+0x29200] ;  /* 0x02920000272c7984 */ /* 0x01e2a20000000c00 */
[----:B------:R-:W-:Y:S01]  /*5320*/  VIADD R85, R19, 0x40 ;  /* 0x0000004013557836 */ /* 0x000fe20000000000 */
[----:B------:R-:W-:Y:S04]  /*5330*/  BSSY B3, `(.L_x_5016) ;  /* 0x000006e000037945 */ /* 0x000fe80003800000 */
[----:B------:R-:W-:-:S13]  /*5340*/  ISETP.GE.AND P3, PT, R85, R134, PT ;  /* 0x000000865500720c */ /* 0x000fda0003f66270 */
        /* <DEDUP_REMOVED lines=8> */
[----:B------:R-:W-:Y:S01]  /*53d0*/  PRMT R84, R84, 0x654, R81 ;  /* 0x0000065454547816 */ /* 0x000fe20000000051 */
[----:B------:R-:W-:Y:S01]  /*53e0*/  IMAD.SHL.U32 R81, R88, 0x100, RZ ;  /* 0x0000010058517824 */ /* 0x000fe200078e00ff */
[----:B------:R-:W-:Y:S02]  /*53f0*/  SHF.R.U32.HI R86, RZ, 0x10, R83 ;  /* 0x00000010ff567819 */ /* 0x000fe40000011653 */
[----:B------:R-:W-:Y:S01]  /*5400*/  PRMT R82, R87, 0x654, R80 ;  /* 0x0000065457527816 */ /* 0x000fe20000000050 */
[----:B--2---:R-:W-:Y:S01]  /*5410*/  IMAD.MOV.U32 R80, RZ, RZ, R44 ;  /* 0x000000ffff507224 */ /* 0x004fe200078e002c */
[----:B------:R-:W-:Y:S02]  /*5420*/  SHF.L.U32 R83, R85, 0x8, RZ ;  /* 0x0000000855537819 */ /* 0x000fe400000006ff */
        /* <DEDUP_REMOVED lines=48> */
[-C--:B------:R-:W-:Y:S01]  /*5730*/  FFMA.FTZ R91, R81, R150.reuse, -R88 ;  /* 0x00000096515b7223 */ /* 0x080fe20000010858 */
        /* <DEDUP_REMOVED lines=45> */
.L_x_5017:
[----:B------:R-:W-:Y:S05]  /*5a10*/  BSYNC B3 ;  /* 0x0000000000037941 */ /* 0x000fea0003800000 */
.L_x_5016:
[----:B--2---:R1:W-:Y:S02]  /*5a20*/  STG.E.128 desc[UR54][R50.64+0x80], R44 ;  /* 0x0000802c32007986 */ /* 0x0043e4000c101d36 */
.L_x_5015:
[----:B------:R-:W-:Y:S05]  /*5a30*/  BSYNC B2 ;  /* 0x0000000000027941 */ /* 0x000fea0003800000 */
.L_x_5014:
[----:B------:R-:W-:-:S13]  /*5a40*/  ISETP.NE.AND P3, PT, R38, RZ, PT ;  /* 0x000000ff2600720c */ /* 0x000fda0003f65270 */
[----:B------:R-:W-:Y:S05]  /*5a50*/  @!P3 BRA `(.L_x_4997) ;  /* 0x0000000400c8b947 */ /* 0x000fea0003800000 */
[----:B-1234-:R1:W2:Y:S01]  /*5a60*/  LDS.128 R44, [R40+0x29200] ;  /* 0x02920000282c7984 */ /* 0x01e2a20000000c00 */
[----:B------:R-:W-:Y:S01]  /*5a70*/  VIADD R81, R19, 0x50 ;  /* 0x0000005013517836 */ /* 0x000fe20000000000 */
[----:B------:R-:W-:Y:S04]  /*5a80*/  BSSY B2, `(.L_x_5018) ;  /* 0x000006e000027945 */ /* 0x000fe80003800000 */
[----:B------:R-:W-:-:S13]  /*5a90*/  ISETP.GE.AND P3, PT, R81, R134, PT ;  /* 0x000000865100720c */ /* 0x000fda0003f66270 */
        /* <DEDUP_REMOVED lines=62> */
[----:B------:R-:W-:Y:S01]  /*5e80*/  FFMA.FTZ R87, R77, R147, -R84 ;  /* 0x000000934d577223 */ /* 0x000fe20000010854 */
        /* <DEDUP_REMOVED lines=45> */
.L_x_5019:
[----:B------:R-:W-:Y:S05]  /*6160*/  BSYNC B2 ;  /* 0x0000000000027941 */ /* 0x000fea0003800000 */
.L_x_5018:
[----:B--2---:R1:W-:Y:S02]  /*6170*/  STG.E.128 desc[UR54][R50.64+0xa0], R44 ;  /* 0x0000a02c32007986 */ /* 0x0043e4000c101d36 */
.L_x_4997:
[----:B------:R-:W-:Y:S05]  /*6180*/  BSYNC B1 ;  /* 0x0000000000017941 */ /* 0x000fea0003800000 */
.L_x_4996:
[----:B------:R-:W-:Y:S05]  /*6190*/  @P4 BRA `(.L_x_5020) ;  /* 0x0000009800244947 */ /* 0x000fea0003800000 */
[----:B------:R-:W-:Y:S01]  /*61a0*/  ISETP.NE.AND P3, PT, R33, RZ, PT ;  /* 0x000000ff2100720c */ /* 0x000fe20003f65270 */
[----:B------:R-:W-:-:S12]  /*61b0*/  BSSY B1, `(.L_x_5021) ;  /* 0x0000073000017945 */ /* 0x000fd80003800000 */
[----:B------:R-:W-:Y:S05]  /*61c0*/  @!P3 BRA `(.L_x_5022) ;  /* 0x0000000400c4b947 */ /* 0x000fea0003800000 */
[----:B-1234-:R1:W2:Y:S01]  /*61d0*/  LDS.128 R44, [R39+0x26200] ;  /* 0x02620000272c7984 */ /* 0x01e2a20000000c00 */
[----:B------:R-:W-:Y:S01]  /*61e0*/  ISETP.GE.AND P3, PT, R19, R134, PT ;  /* 0x000000861300720c */ /* 0x000fe20003f66270 */
[----:B------:R-:W-:-:S12]  /*61f0*/  BSSY B2, `(.L_x_5023) ;  /* 0x000006d000027945 */ /* 0x000fd80003800000 */
        /* <DEDUP_REMOVED lines=12> */
[----:B------:R-:W-:Y:S02]  /*62c0*/  IMAD.SHL.U32 R74, R74, 0x100, RZ ;  /* 0x000001004a4a7824 */ /* 0x000fe400078e00ff */
[----:B------:R-:W-:Y:S01]  /*62d0*/  IMAD.U32 R76, R76, 0x10000, RZ ;  /* 0x000100004c4c7824 */ /* 0x000fe200078e00ff */
[----:B------:R-:W-:Y:S01]  /*62e0*/  LOP3.LUT R51, R51, 0xff00, R72, 0xf8, !PT ;  /* 0x0000ff0033337812 */ /* 0x000fe200078ef848 */
[----:B--2---:R-:W-:Y:S01]  /*62f0*/  IMAD.MOV.U32 R50, RZ, RZ, R44 ;  /* 0x000000ffff327224 */ /* 0x004fe200078e002c */
        /* <DEDUP_REMOVED lines=92> */
.L_x_5024:
[----:B------:R-:W-:Y:S05]  /*68c0*/  BSYNC B2 ;  /* 0x0000000000027941 */ /* 0x000fea0003800000 */
.L_x_5023:
[----:B--2---:R1:W-:Y:S02]  /*68d0*/  STG.E.128 desc[UR54][R48.64], R44 ;  /* 0x0000002c30007986 */ /* 0x0043e4000c101d36 */
.L_x_5022:
[----:B------:R-:W-:Y:S05]  /*68e0*/  BSYNC B1 ;  /* 0x0000000000017941 */ /* 0x000fea0003800000 */
.L_x_5021:
        /* <DEDUP_REMOVED lines=25> */
[-C--:B--2---:R-:W-:Y:S02]  /*6a80*/  F2FP.F16.E4M3.UNPACK_B R50, R45.reuse ;  /* 0x0000002dff32723e */ /* 0x084fe400020006ff */
        /* <DEDUP_REMOVED lines=88> */
.L_x_5028:
[----:B------:R-:W-:Y:S05]  /*7010*/  BSYNC B2 ;  /* 0x0000000000027941 */ /* 0x000fea0003800000 */
.L_x_5027:
[----:B--2---:R1:W-:Y:S02]  /*7020*/  STG.E.128 desc[UR54][R48.64+0x20], R44 ;  /* 0x0000202c30007986 */ /* 0x0043e4000c101d36 */
.L_x_5026:
[----:B------:R-:W-:Y:S05]  /*7030*/  BSYNC B1 ;  /* 0x0000000000017941 */ /* 0x000fea0003800000 */
.L_x_5025:
        /* <DEDUP_REMOVED lines=117> */
.L_x_5032:
[----:B------:R-:W-:Y:S05]  /*7790*/  BSYNC B2 ;  /* 0x0000000000027941 */ /* 0x000fea0003800000 */
.L_x_5031:
[----:B--2---:R1:W-:Y:S02]  /*77a0*/  STG.E.128 desc[UR54][R48.64+0x40], R44 ;  /* 0x0000402c30007986 */ /* 0x0043e4000c101d36 */
.L_x_5030:
[----:B------:R-:W-:Y:S05]  /*77b0*/  BSYNC B1 ;  /* 0x0000000000017941 */ /* 0x000fea0003800000 */
.L_x_5029:
        /* <DEDUP_REMOVED lines=8> */
[--C-:B------:R-:W-:Y:S01]  /*7840*/  SHF.R.U32.HI R68, RZ, 0x10, R61.reuse ;  /* 0x00000010ff447819 */ /* 0x100fe2000001163d */
[----:B--2---:R-:W-:Y:S01]  /*7850*/  IMAD.MOV.U32 R51, RZ, RZ, R46 ;  /* 0x000000ffff337224 */ /* 0x004fe200078e002e */
[----:B------:R-:W-:Y:S01]  /*7860*/  SHF.R.U32.HI R66, RZ, 0x8, R61 ;  /* 0x00000008ff427819 */ /* 0x000fe2000001163d */
[----:B------:R-:W-:Y:S01]  /*7870*/  IMAD.MOV.U32 R60, RZ, RZ, R47 ;  /* 0x000000ffff3c7224 */ /* 0x000fe200078e002f */
[----:B------:R-:W-:Y:S02]  /*7880*/  LOP3.LUT R50, R61, 0xff, RZ, 0xc0, !PT ;  /* 0x000000ff3d327812 */ /* 0x000fe400078ec0ff */
[----:B------:R-:W-:Y:S01]  /*7890*/  SHF.R.U32.HI R67, RZ, 0x18, R61 ;  /* 0x00000018ff437819 */ /* 0x000fe2000001163d */
[----:B------:R-:W-:Y:S01]  /*78a0*/  IMAD.SHL.U32 R46, R66, 0x100, RZ ;  /* 0x00000100422e7824 */ /* 0x000fe200078e00ff */
[----:B------:R-:W-:Y:S02]  /*78b0*/  LOP3.LUT R61, R63, 0xff, RZ, 0xc0, !PT ;  /* 0x000000ff3f3d7812 */ /* 0x000fe400078ec0ff */
[----:B------:R-:W-:-:S02]  /*78c0*/  SHF.R.U32.HI R62, RZ, 0x18, R63 ;  /* 0x00000018ff3e7819 */ /* 0x000fc4000001163f */
[----:B------:R-:W-:Y:S02]  /*78d0*/  SHF.R.U32.HI R64, RZ, 0x8, R63 ;  /* 0x00000008ff407819 */ /* 0x000fe4000001163f */
[----:B------:R-:W-:Y:S02]  /*78e0*/  PRMT R62, R62, 0x654, R61 ;  /* 0x000006543e3e7816 */ /* 0x000fe4000000003d */
[----:B------:R-:W-:Y:S02]  /*78f0*/  SHF.R.U32.HI R65, RZ, 0x10, R63 ;  /* 0x00000010ff417819 */ /* 0x000fe4000001163f */
[----:B------:R-:W-:Y:S02]  /*7900*/  SHF.L.U32 R61, R64, 0x8, RZ ;  /* 0x00000008403d7819 */ /* 0x000fe400000006ff */
        /* <DEDUP_REMOVED lines=96> */
.L_x_5036:
[----:B------:R-:W-:Y:S05]  /*7f10*/  BSYNC B2 ;  /* 0x0000000000027941 */ /* 0x000fea0003800000 */
.L_x_5035:
[----:B--2---:R1:W-:Y:S02]  /*7f20*/  STG.E.128 desc[UR54][R48.64+0x60], R44 ;  /* 0x0000602c30007986 */ /* 0x0043e4000c101d36 */
.L_x_5034:
[----:B------:R-:W-:Y:S05]  /*7f30*/  BSYNC B1 ;  /* 0x0000000000017941 */ /* 0x000fea0003800000 */
.L_x_5033:
        /* <DEDUP_REMOVED lines=117> */
.L_x_5040:
[----:B------:R-:W-:Y:S05]  /*8690*/  BSYNC B2 ;  /* 0x0000000000027941 */ /* 0x000fea0003800000 */
.L_x_5039:
[----:B--2---:R1:W-:Y:S02]  /*86a0*/  STG.E.128 desc[UR54][R48.64+0x80], R44 ;  /* 0x0000802c30007986 */ /* 0x0043e4000c101d36 */
.L_x_5038:
[----:B------:R-:W-:Y:S05]  /*86b0*/  BSYNC B1 ;  /* 0x0000000000017941 */ /* 0x000fea0003800000 */
.L_x_5037:
[----:B------:R-:W-:-:S13]  /*86c0*/  ISETP.NE.AND P3, PT, R38, RZ, PT ;  /* 0x000000ff2600720c */ /* 0x000fda0003f65270 */
        /* <DEDUP_REMOVED lines=13> */
[--C-:B------:R-:W-:Y:S02]  /*87a0*/  SHF.R.U32.HI R53, RZ, 0x8, R55.reuse ;  /* 0x00000008ff357819 */ /* 0x100fe40000011637 */
[----:B------:R-:W-:-:S02]  /*87b0*/  SHF.R.U32.HI R57, RZ, 0x10, R55 ;  /* 0x00000010ff397819 */ /* 0x000fc40000011637 */
[----:B------:R-:W-:Y:S02]  /*87c0*/  LOP3.LUT R54, R55, 0xff0000ff, RZ, 0xc0, !PT ;  /* 0xff0000ff37367812 */ /* 0x000fe400078ec0ff */
[----:B------:R-:W-:Y:S02]  /*87d0*/  SHF.L.U32 R53, R53, 0x8, RZ ;  /* 0x0000000835357819 */ /* 0x000fe400000006ff */
[----:B------:R-:W-:Y:S02]  /*87e0*/  PRMT R47, R59, 0x654, R50 ;  /* 0x000006543b2f7816 */ /* 0x000fe40000000032 */
[----:B------:R-:W-:Y:S01]  /*87f0*/  LOP3.LUT R56, R54, 0xff00, R53, 0xf8, !PT ;  /* 0x0000ff0036387812 */ /* 0x000fe200078ef835 */
[----:B------:R-:W-:Y:S01]  /*8800*/  IMAD.U32 R53, R57, 0x10000, RZ ;  /* 0x0001000039357824 */ /* 0x000fe200078e00ff */
[----:B------:R-:W-:Y:S01]  /*8810*/  LOP3.LUT R50, R47, 0xff00, R46, 0xf8, !PT ;  /* 0x0000ff002f327812 */ /* 0x000fe200078ef82e */
[----:B------:R-:W-:Y:S01]  /*8820*/  IMAD.U32 R47, R58, 0x10000, RZ ;  /* 0x000100003a2f7824 */ /* 0x000fe200078e00ff */
[----:B------:R-:W-:-:S02]  /*8830*/  F2FP.F16.E4M3.UNPACK_B R54, R92.H1 ;  /* 0x0000005cff36723e */ /* 0x000fc400030006ff */
        /* <DEDUP_REMOVED lines=90> */
.L_x_5042:
[----:B------:R-:W-:Y:S05]  /*8de0*/  BSYNC B1 ;  /* 0x0000000000017941 */ /* 0x000fea0003800000 */
.L_x_5041:
[----:B--2---:R1:W-:Y:S01]  /*8df0*/  STG.E.128 desc[UR54][R48.64+0xa0], R44 ;  /* 0x0000a02c30007986 */ /* 0x0043e2000c101d36 */
[----:B------:R-:W-:Y:S05]  /*8e00*/  BRA `(.L_x_5020) ;  /* 0x0000006c00087947 */ /* 0x000fea0003800000 */
.L_x_4988:
        /* <DEDUP_REMOVED lines=54> */
.L_x_5044:
[----:B------:R-:W-:Y:S05]  /*9170*/  BSYNC B1 ;  /* 0x0000000000017941 */ /* 0x000fea0003800000 */
.L_x_5043:
        /* <DEDUP_REMOVED lines=37> */
.L_x_5046:
[----:B------:R-:W-:Y:S05]  /*93d0*/  BSYNC B1 ;  /* 0x0000000000017941 */ /* 0x000fea0003800000 */
.L_x_5045:
        /* <DEDUP_REMOVED lines=26> */
.L_x_5047:
[----:B0-----:R-:W-:Y:S01]  /*9580*/  IMAD R42, R17, 0x8, R16 ;  /* 0x00000008112a7824 */ /* 0x001fe200078e0210 */
[----:B------:R-:W-:Y:S01]  /*9590*/  SHF.L.U32 R43, R223, 0x1f, RZ ;  /* 0x0000001fdf2b7819 */ /* 0x000fe200000006ff */
[----:B------:R-:W0:Y:S01]  /*95a0*/  LDC R151, c[0x0][0x2e4] ;  /* 0x0000b900ff977b82 */ /* 0x000e220000000800 */
[----:B------:R-:W-:Y:S02]  /*95b0*/  BSSY B1, `(.L_x_5048) ;  /* 0x0000004000017945 */ /* 0x000fe40003800000 */
[----:B------:R-:W1:Y:S05]  /*95c0*/  SYNCS.PHASECHK.TRANS64.TRYWAIT P5, [R42+URZ+0x33490], R43 ;  /* 0x0334902b2a0075a7 */ /* 0x000e6a00080a017f */
[----:B------:R-:W2:Y:S01]  /*95d0*/  LDC.64 R136, c[0x0][0x2f0] ;  /* 0x0000bc00ff887b82 */ /* 0x000ea20000000a00 */
[----:B-1----:R-:W-:Y:S05]  /*95e0*/  @!P5 BRA `(.L_x_5049) ;  /* 0x0000024c009cd947 */ /* 0x002fea0003800000 */
.L_x_5319:
[----:B------:R-:W-:Y:S05]  /*95f0*/  BSYNC B1 ;  /* 0x0000000000017941 */ /* 0x000fea0003800000 */
.L_x_5048:
[----:B------:R-:W-:Y:S01]  /*9600*/  BSSY B1, `(.L_x_5050) ;  /* 0x00002ff000017945 */ /* 0x000fe20003800000 */
[----:B0-----:R-:W-:Y:S02]  /*9610*/  IMAD.IADD R152, R151, 0x1, -R122 ;  /* 0x0000000197987824 */ /* 0x001fe400078e0a7a */
[----:B------:R-:W-:Y:S01]  /*9620*/  IMAD.MOV.U32 R139, RZ, RZ, R99 ;  /* 0x000000ffff8b7224 */ /* 0x000fe200078e0063 */
[----:B------:R-:W-:Y:S06]  /*9630*/  @P4 BRA `(.L_x_5051) ;  /* 0x0000002c00ec4947 */ /* 0x000fec0003800000 */
[----:B------:R-:W-:Y:S01]  /*9640*/  ISETP.NE.AND P4, PT, R33, RZ, PT ;  /* 0x000000ff2100720c */ /* 0x000fe20003f85270 */
[-C--:B--2---:R-:W-:Y:S01]  /*9650*/  IMAD.WIDE.U32 R140, R23, R136.reuse, R138 ;  /* 0x00000088178c7225 */ /* 0x084fe200078e008a */
[----:B------:R-:W-:Y:S01]  /*9660*/  SHF.R.S32.HI R92, RZ, 0x1f, R23 ;  /* 0x0000001fff5c7819 */ /* 0x000fe20000011417 */
[----:B------:R-:W-:Y:S04]  /*9670*/  BSSY B2, `(.L_x_5052) ;  /* 0x00000fe000027945 */ /* 0x000fe80003800000 */
[----:B------:R-:W-:-:S04]  /*9680*/  IMAD R92, R92, R136, RZ ;  /* 0x000000885c5c7224 */ /* 0x000fc800078e02ff */
[----:B------:R-:W-:-:S05]  /*9690*/  IMAD R167, R23, R137, R92 ;  /* 0x0000008917a77224 */ /* 0x000fca00078e025c */
[----:B------:R-:W-:Y:S01]  /*96a0*/  IADD3 R167, R167, R141, RZ ;  /* 0x0000008da7a77210 */ /* 0x000fe20007ffe0ff */
[----:B------:R-:W-:Y:S06]  /*96b0*/  @!P4 BRA `(.L_x_5053) ;  /* 0x0000000c00e4c947 */ /* 0x000fec0003800000 */
        /* <DEDUP_REMOVED lines=21> */
[----:B------:R-:W2:Y:S01]  /*9810*/  LDS.128 R96, [R96+0x24200] ;  /* 0x0242000060607984 */ /* 0x000ea20000000c00 */
[----:B------:R-:W-:Y:S05]  /*9820*/  @P4 BRA `(.L_x_5055) ;  /* 0x0000000c005c4947 */ /* 0x000fea0003800000 */
[----:B0-----:R-:W-:Y:S01]  /*9830*/  IMAD.MOV.U32 R52, RZ, RZ, R92 ;  /* 0x000000ffff347224 */ /* 0x001fe200078e005c */
[----:B------:R-:W-:Y:S01]  /*9840*/  F2FP.F16.E4M3.UNPACK_B R181, R180.H1 ;  /* 0x000000b4ffb5723e */ /* 0x000fe200030006ff */
[----:B------:R-:W-:Y:S01]  /*9850*/  IMAD.MOV.U32 R191, RZ, RZ, R94 ;  /* 0x000000ffffbf7224 */ /* 0x000fe200078e005e */
[----:B--2---:R-:W-:Y:S02]  /*9860*/  F2FP.F16.E4M3.UNPACK_B R88, R96.H1 ;  /* 0x00000060ff58723e */ /* 0x004fe400030006ff */
[-C--:B------:R-:W-:Y:S01]  /*9870*/  F2FP.F16.E4M3.UNPACK_B R54, R52.reuse.H1 ;  /* 0x00000034ff36723e */ /* 0x080fe200030006ff */
        /* <DEDUP_REMOVED lines=17> */
[----:B------:R-:W-:Y:S01]  /*9990*/  F2FP.F16.E4M3.UNPACK_B R195, R173.H1 ;  /* 0x000000adffc3723e */ /* 0x000fe200030006ff */
        /* <DEDUP_REMOVED lines=12> */
[----:B------:R-:W-:-:S02]  /*9a60*/  HADD2.F32 R182, -RZ, R181.H0_H0 ;  /* 0x200000b5ffb67230 */ /* 0x000fc40000004100 */
[-C--:B------:R-:W-:Y:S01]  /*9a70*/  FMUL.FTZ R198, R194, R199.reuse ;  /* 0x000000c7c2c67220 */ /* 0x080fe20000410000 */
[----:B------:R-:W-:Y:S02]  /*9a80*/  HADD2.F32 R177, -RZ, R52.H0_H0 ;  /* 0x20000034ffb17230 */ /* 0x000fe40000004100 */
[----:B------:R-:W-:Y:S01]  /*9a90*/  FMUL.FTZ R199, R196, R199 ;  /* 0x000000c7c4c77220 */ /* 0x000fe20000410000 */
[----:B------:R-:W-:Y:S01]  /*9aa0*/  HADD2.F32 R54, -RZ, R88.H0_H0 ;  /* 0x20000058ff367230 */ /* 0x000fe20000004100 */
[----:B------:R-:W-:Y:S01]  /*9ab0*/  F2FP.F16.E4M3.UNPACK_B R98, R98 ;  /* 0x00000062ff62723e */ /* 0x000fe200020006ff */
[----:B------:R-:W-:Y:S02]  /*9ac0*/  HADD2.F32 R180, -RZ, R96.H0_H0 ;  /* 0x20000060ffb47230 */ /* 0x000fe40000004100 */
[-C--:B------:R-:W-:Y:S01]  /*9ad0*/  FMUL.FTZ R183, R177, R182.reuse ;  /* 0x000000b6b1b77220 */ /* 0x080fe20000410000 */
[----:B------:R-:W-:Y:S02]  /*9ae0*/  HADD2.F32 R88, -RZ, R88.H1_H1 ;  /* 0x30000058ff587230 */ /* 0x000fe40000004100 */
[----:B------:R-:W-:Y:S01]  /*9af0*/  FMUL.FTZ R184, R54, R182 ;  /* 0x000000b636b87220 */ /* 0x000fe20000410000 */
[----:B------:R-:W-:-:S02]  /*9b00*/  HADD2.F32 R52, -RZ, R52.H1_H1 ;  /* 0x30000034ff347230 */ /* 0x000fc40000004100 */
[-C--:B------:R-:W-:Y:S01]  /*9b10*/  FFMA.FTZ R54, R54, R180.reuse, R183 ;  /* 0x000000b436367223 */ /* 0x080fe200000100b7 */
[----:B------:R-:W-:Y:S02]  /*9b20*/  HADD2.F32 R183, -RZ, R181.H1_H1 ;  /* 0x300000b5ffb77230 */ /* 0x000fe40000004100 */
[----:B------:R-:W-:Y:S01]  /*9b30*/  FFMA.FTZ R199, R194, R197, R199 ;  /* 0x000000c5c2c77223 */ /* 0x000fe200000100c7 */
[----:B------:R-:W-:Y:S02]  /*9b40*/  HADD2.F32 R94, -RZ, R94.H1_H1 ;  /* 0x3000005eff5e7230 */ /* 0x000fe40000004100 */
[----:B------:R-:W-:Y:S01]  /*9b50*/  FFMA.FTZ R177, R177, R180, -R184 ;  /* 0x000000b4b1b17223 */ /* 0x000fe200000108b8 */
[----:B------:R-:W-:Y:S02]  /*9b60*/  HADD2.F32 R193, -RZ, R193.H1_H1 ;  /* 0x300000c1ffc17230 */ /* 0x000fe40000004100 */
[----:B------:R-:W-:Y:S01]  /*9b70*/  FMUL.FTZ R185, R88, R183 ;  /* 0x000000b758b97220 */ /* 0x000fe20000410000 */
[----:B------:R-:W-:-:S02]  /*9b80*/  HADD2.F32 R181, -RZ, R96.H1_H1 ;  /* 0x30000060ffb57230 */ /* 0x000fc40000004100 */
[C---:B------:R-:W-:Y:S01]  /*9b90*/  FMUL.FTZ R183, R52.reuse, R183 ;  /* 0x000000b734b77220 */ /* 0x040fe20000410000 */
[----:B------:R-:W-:Y:S02]  /*9ba0*/  HADD2.F32 R192, -RZ, R192.H1_H1 ;  /* 0x300000c0ffc07230 */ /* 0x000fe40000004100 */
[CC--:B------:R-:W-:Y:S01]  /*9bb0*/  FMUL.FTZ R194, R193.reuse, R94.reuse ;  /* 0x0000005ec1c27220 */ /* 0x0c0fe20000410000 */
[----:B------:R-:W-:Y:S02]  /*9bc0*/  HADD2.F32 R195, -RZ, R195.H1_H1 ;  /* 0x300000c3ffc37230 */ /* 0x000fe40000004100 */
[-C--:B------:R-:W-:Y:S01]  /*9bd0*/  FFMA.FTZ R96, R52, R181.reuse, -R185 ;  /* 0x000000b534607223 */ /* 0x080fe200000108b9 */
[----:B------:R-:W-:Y:S01]  /*9be0*/  FFMA.FTZ R88, R88, R181, R183 ;  /* 0x000000b558587223 */ /* 0x000fe200000100b7 */
[----:B------:R-:W-:Y:S01]  /*9bf0*/  FMUL.FTZ R94, R192, R94 ;  /* 0x0000005ec05e7220 */ /* 0x000fe20000410000 */
[--C-:B------:R-:W-:Y:S01]  /*9c00*/  SHF.R.U32.HI R180, RZ, 0x10, R53.reuse ;  /* 0x00000010ffb47819 */ /* 0x100fe20000011635 */
[----:B------:R-:W-:Y:S01]  /*9c10*/  FFMA.FTZ R198, R196, R197, -R198 ;  /* 0x000000c5c4c67223 */ /* 0x000fe200000108c6 */
[--C-:B------:R-:W-:Y:S01]  /*9c20*/  SHF.R.U32.HI R181, RZ, 0x8, R53.reuse ;  /* 0x00000008ffb57819 */ /* 0x100fe20000011635 */
[-C--:B------:R-:W-:Y:S01]  /*9c30*/  FFMA.FTZ R94, R193, R195.reuse, R94 ;  /* 0x000000c3c15e7223 */ /* 0x080fe2000001005e */
[----:B------:R-:W-:Y:S01]  /*9c40*/  LOP3.LUT R52, R53, 0xff, RZ, 0xc0, !PT ;  /* 0x000000ff35347812 */ /* 0x000fe200078ec0ff */
[----:B------:R-:W-:Y:S01]  /*9c50*/  FFMA.FTZ R192, R192, R195, -R194 ;  /* 0x000000c3c0c07223 */ /* 0x000fe200000108c2 */
[----:B------:R-:W-:Y:S01]  /*9c60*/  SHF.R.U32.HI R183, RZ, 0x18, R53 ;  /* 0x00000018ffb77819 */ /* 0x000fe20000011635 */
[----:B------:R-:W-:Y:S01]  /*9c70*/  HADD2.F32 R197, -RZ, R174.H0_H0 ;  /* 0x200000aeffc57230 */ /* 0x000fe20000004100 */
[----:B------:R-:W-:Y:S01]  /*9c80*/  F2FP.F16.E4M3.UNPACK_B R191, R191 ;  /* 0x000000bfffbf723e */ /* 0x000fe200020006ff */
[----:B------:R-:W-:Y:S01]  /*9c90*/  HADD2.F32 R193, -RZ, R98.H0_H0 ;  /* 0x20000062ffc17230 */ /* 0x000fe20000004100 */
[--C-:B------:R-:W-:Y:S01]  /*9ca0*/  SHF.R.U32.HI R182, RZ, 0x10, R55.reuse ;  /* 0x00000010ffb67819 */ /* 0x100fe20000011637 */
[----:B------:R-:W-:Y:S01]  /*9cb0*/  IMAD.SHL.U32 R181, R181, 0x100, RZ ;  /* 0x00000100b5b57824 */ /* 0x000fe200078e00ff */
[--C-:B------:R-:W-:Y:S01]  /*9cc0*/  SHF.R.U32.HI R184, RZ, 0x8, R55.reuse ;  /* 0x00000008ffb87819 */ /* 0x100fe20000011637 */
[--C-:B------:R-:W-:Y:S01]  /*9cd0*/  HADD2.F32 R195, -RZ, R191.reuse.H0_H0 ;  /* 0x200000bfffc37230 */ /* 0x100fe20000004100 */
[----:B------:R-:W-:Y:S01]  /*9ce0*/  LOP3.LUT R53, R55, 0xff, RZ, 0xc0, !PT ;  /* 0x000000ff37357812 */ /* 0x000fe200078ec0ff */
[-C--:B------:R-:W-:Y:S01]  /*9cf0*/  FMUL.FTZ R196, R193, R197.reuse ;  /* 0x000000c5c1c47220 */ /* 0x080fe20000410000 */
[----:B------:R-:W-:Y:S01]  /*9d00*/  SHF.R.U32.HI R185, RZ, 0x18, R55 ;  /* 0x00000018ffb97819 */ /* 0x000fe20000011637 */
[----:B------:R-:W-:Y:S01]  /*9d10*/  IMAD.U32 R182, R182, 0x10000, RZ ;  /* 0x00010000b6b67824 */ /* 0x000fe200078e00ff */
[--C-:B------:R-:W-:Y:S01]  /*9d20*/  SHF.R.U32.HI R55, RZ, 0x10, R89.reuse ;  /* 0x00000010ff377819 */ /* 0x100fe20000011659 */
[----:B------:R-:W-:Y:S01]  /*9d30*/  FMUL.FTZ R197, R195, R197 ;  /* 0x000000c5c3c57220 */ /* 0x000fe20000410000 */
[--C-:B------:R-:W-:Y:S01]  /*9d40*/  SHF.R.U32.HI R186, RZ, 0x8, R89.reuse ;  /* 0x00000008ffba7819 */ /* 0x100fe20000011659 */
[----:B------:R-:W-:Y:S01]  /*9d50*/  HADD2.F32 R174, -RZ, R174.H1_H1 ;  /* 0x300000aeffae7230 */ /* 0x000fe20000004100 */
[----:B------:R-:W-:Y:S01]  /*9d60*/  LOP3.LUT R187, R89, 0xff, RZ, 0xc0, !PT ;  /* 0x000000ff59bb7812 */ /* 0x000fe200078ec0ff */
[----:B------:R-:W-:Y:S01]  /*9d70*/  IMAD.U32 R55, R55, 0x10000, RZ ;  /* 0x0001000037377824 */ /* 0x000fe200078e00ff */
[----:B------:R-:W-:Y:S01]  /*9d80*/  SHF.R.U32.HI R190, RZ, 0x18, R89 ;  /* 0x00000018ffbe7819 */ /* 0x000fe20000011659 */
[----:B------:R-:W-:Y:S01]  /*9d90*/  IMAD.SHL.U32 R186, R186, 0x100, RZ ;  /* 0x00000100baba7824 */ /* 0x000fe200078e00ff */
[--C-:B------:R-:W-:Y:S01]  /*9da0*/  SHF.R.U32.HI R188, RZ, 0x8, R91.reuse ;  /* 0x00000008ffbc7819 */ /* 0x100fe2000001165b */
[----:B------:R-:W-:Y:S01]  /*9db0*/  HADD2.F32 R191, -RZ, R191.H1_H1 ;  /* 0x300000bfffbf7230 */ /* 0x000fe20000004100 */
[----:B------:R-:W-:-:S02]  /*9dc0*/  SHF.R.U32.HI R89, RZ, 0x10, R91 ;  /* 0x00000010ff597819 */ /* 0x000fc4000001165b */
[----:B------:R-:W-:Y:S01]  /*9dd0*/  LOP3.LUT R189, R91, 0xff, RZ, 0xc0, !PT ;  /* 0x000000ff5bbd7812 */ /* 0x000fe200078ec0ff */
[----:B------:R-:W-:Y:S01]  /*9de0*/  IMAD.SHL.U32 R188, R188, 0x100, RZ ;  /* 0x00000100bcbc7824 */ /* 0x000fe200078e00ff */
[----:B------:R-:W-:Y:S02]  /*9df0*/  SHF.R.U32.HI R91, RZ, 0x18, R91 ;  /* 0x00000018ff5b7819 */ /* 0x000fe4000001165b */
[----:B------:R-:W-:Y:S02]  /*9e00*/  F2FP.F16.E4M3.UNPACK_B R173, R173 ;  /* 0x000000adffad723e */ /* 0x000fe400020006ff */
[----:B------:R-:W-:Y:S02]  /*9e10*/  PRMT R91, R91, 0x654, R189 ;  /* 0x000006545b5b7816 */ /* 0x000fe400000000bd */
[----:B------:R-:W-:Y:S01]  /*9e20*/  PRMT R187, R190, 0x654, R187 ;  /* 0x00000654bebb7816 */ /* 0x000fe200000000bb */
[----:B------:R-:W-:Y:S01]  /*9e30*/  HADD2.F32 R194, -RZ, R173.H0_H0 ;  /* 0x200000adffc27230 */ /* 0x000fe20000004100 */
[----:B------:R-:W-:-:S02]  /*9e40*/  PRMT R52, R183, 0x654, R52 ;  /* 0x00000654b7347816 */ /* 0x000fc40000000034 */
[----:B------:R-:W-:Y:S02]  /*9e50*/  PRMT R53, R185, 0x654, R53 ;  /* 0x00000654b9357816 */ /* 0x000fe40000000035 */
[----:B------:R-:W-:Y:S01]  /*9e60*/  SHF.L.U32 R184, R184, 0x8, RZ ;  /* 0x00000008b8b87819 */ /* 0x000fe200000006ff */
[-C--:B------:R-:W-:Y:S01]  /*9e70*/  FFMA.FTZ R197, R193, R194.reuse, R197 ;  /* 0x000000c2c1c57223 */ /* 0x080fe200000100c5 */
[----:B------:R-:W-:Y:S01]  /*9e80*/  LOP3.LUT R188, R91, 0xff00, R188, 0xf8, !PT ;  /* 0x0000ff005bbc7812 */ /* 0x000fe200078ef8bc */
[----:B------:R-:W-:Y:S01]  /*9e90*/  IMAD.U32 R91, R180, 0x10000, RZ ;  /* 0x00010000b45b7824 */ /* 0x000fe200078e00ff */
[----:B------:R-:W-:Y:S01]  /*9ea0*/  LOP3.LUT R186, R187, 0xff00, R186, 0xf8, !PT ;  /* 0x0000ff00bbba7812 */ /* 0x000fe200078ef8ba */
[----:B------:R-:W-:Y:S01]  /*9eb0*/  HADD2.F32 R193, -RZ, R98.H1_H1 ;  /* 0x30000062ffc17230 */ /* 0x000fe20000004100 */
[----:B------:R-:W-:Y:S01]  /*9ec0*/  LOP3.LUT R52, R52, 0xff00, R181, 0xf8, !PT ;  /* 0x0000ff0034347812 */ /* 0x000fe200078ef8b5 */
[----:B------:R-:W-:Y:S01]  /*9ed0*/  HADD2.F32 R98, -RZ, R173.H1_H1 ;  /* 0x300000adff627230 */ /* 0x000fe20000004100 */
[----:B------:R-:W-:Y:S01]  /*9ee0*/  LOP3.LUT R53, R53, 0xff00, R184, 0xf8, !PT ;  /* 0x0000ff0035357812 */ /* 0x000fe200078ef8b8 */
[----:B------:R-:W-:Y:S01]  /*9ef0*/  FFMA.FTZ R196, R195, R194, -R196 ;  /* 0x000000c2c3c47223 */ /* 0x000fe200000108c4 */
[----:B------:R-:W-:Y:S01]  /*9f00*/  F2FP.SATFINITE.E4M3.F32.PACK_AB_MERGE_C R92, R179, R92, RZ ;  /* 0x0000005cb35c723e */ /* 0x000fe200048070ff */
[-C--:B------:R-:W-:Y:S01]  /*9f10*/  FMUL.FTZ R194, R193, R174.reuse ;  /* 0x000000aec1c27220 */ /* 0x080fe20000410000 */
[----:B------:R-:W-:Y:S01]  /*9f20*/  LOP3.LUT R55, R186, 0xff0000, R55, 0xf8, !PT ;  /* 0x00ff0000ba377812 */ /* 0x000fe200078ef837 */
[C---:B------:R-:W-:Y:S01]  /*9f30*/  FMUL.FTZ R174, R191.reuse, R174 ;  /* 0x000000aebfae7220 */ /* 0x040fe20000410000 */
[----:B------:R-:W-:Y:S01]  /*9f40*/  F2FP.SATFINITE.E4M3.F32.PACK_AB_MERGE_C R173, R178, R90, RZ ;  /* 0x0000005ab2ad723e */ /* 0x000fe200048070ff */
[-C--:B------:R-:W-:Y:S01]  /*9f50*/  FFMA.FTZ R191, R191, R98.reuse, -R194 ;  /* 0x00000062bfbf7223 */ /* 0x080fe200000108c2 */
[----:B------:R-:W-:Y:S01]  /*9f60*/  LOP3.LUT R91, R52, 0xff0000, R91, 0xf8, !PT ;  /* 0x00ff0000345b7812 */ /* 0x000fe200078ef85b */
[----:B------:R-:W-:Y:S01]  /*9f70*/  FFMA.FTZ R174, R193, R98, R174 ;  /* 0x00000062c1ae7223 */ /* 0x000fe200000100ae */
[----:B------:R-:W-:Y:S01]  /*9f80*/  LOP3.LUT R52, R53, 0xff0000, R182, 0xf8, !PT ;  /* 0x00ff000035347812 */ /* 0x000fe200078ef8b6 */
[----:B------:R-:W-:Y:S01]  /*9f90*/  IMAD.U32 R53, R89, 0x10000, RZ ;  /* 0x0001000059357824 */ /* 0x000fe200078e00ff */
[----:B------:R-:W-:-:S02]  /*9fa0*/  F2FP.SATFINITE.E4M3.F32.PACK_AB_MERGE_C R92, R96, R177, R92 ;  /* 0x000000b1605c723e */ /* 0x000fc4000480705c */
[----:B------:R-:W-:Y:S02]  /*9fb0*/  F2FP.F16.E4M3.UNPACK_B R89, R97 ;  /* 0x00000061ff59723e */ /* 0x000fe400020006ff */
[----:B------:R-:W-:Y:S02]  /*9fc0*/  F2FP.SATFINITE.E4M3.F32.PACK_AB_MERGE_C R96, R88, R54, R173 ;  /* 0x000000365860723e */ /* 0x000fe400048070ad */
[----:B------:R-:W-:Y:S01]  /*9fd0*/  F2FP.F16.E4M3.UNPACK_B R178, R55 ;  /* 0x00000037ffb2723e */ /* 0x000fe200020006ff */
[--C-:B------:R-:W-:Y:S01]  /*9fe0*/  HADD2.F32 R90, -RZ, R89.reuse.H0_H0 ;  /* 0x20000059ff5a7230 */ /* 0x100fe20000004100 */
[----:B------:R-:W-:Y:S01]  /*9ff0*/  F2FP.F16.E4M3.UNPACK_B R54, R93 ;  /* 0x0000005dff36723e */ /* 0x000fe200020006ff */
[----:B------:R-:W-:Y:S01]  /*a000*/  HADD2.F32 R173, -RZ, R89.H1_H1 ;  /* 0x30000059ffad7230 */ /* 0x000fe20000004100 */
[----:B------:R-:W-:Y:S01]  /*a010*/  F2FP.F16.E4M3.UNPACK_B R177, R91 ;  /* 0x0000005bffb1723e */ /* 0x000fe200020006ff */
[----:B------:R-:W-:Y:S01]  /*a020*/  HADD2.F32 R181, -RZ, R178.H0_H0 ;  /* 0x200000b2ffb57230 */ /* 0x000fe20000004100 */
[----:B------:R-:W-:Y:S01]  /*a030*/  F2FP.SATFINITE.E4M3.F32.PACK_AB_MERGE_C R98, R94, R199, RZ ;  /* 0x000000c75e62723e */ /* 0x000fe200048070ff */
[----:B------:R-:W-:Y:S01]  /*a040*/  HADD2.F32 R88, -RZ, R54.H0_H0 ;  /* 0x20000036ff587230 */ /* 0x000fe20000004100 */
[----:B------:R-:W-:Y:S01]  /*a050*/  F2FP.F16.E4M3.UNPACK_B R97, R97.H1 ;  /* 0x00000061ff61723e */ /* 0x000fe200030006ff */
[----:B------:R-:W-:-:S02]  /*a060*/  HADD2.F32 R178, -RZ, R178.H1_H1 ;  /* 0x300000b2ffb27230 */ /* 0x000fc40000004100 */
[----:B------:R-:W-:Y:S01]  /*a070*/  FMUL.FTZ R183, R90, R181 ;  /* 0x000000b55ab77220 */ /* 0x000fe20000410000 */
[----:B------:R-:W-:Y:S01]  /*a080*/  HADD2.F32 R89, -RZ, R54.H1_H1 ;  /* 0x30000036ff597230 */ /* 0x000fe20000004100 */
[----:B------:R-:W-:Y:S01]  /*a090*/  F2FP.SATFINITE.E4M3.F32.PACK_AB_MERGE_C R98, R174, R197, R98 ;  /* 0x000000c5ae62723e */ /* 0x000fe20004807062 */
[--C-:B------:R-:W-:Y:S02]  /*a0a0*/  HADD2.F32 R179, -RZ, R177.reuse.H0_H0 ;  /* 0x200000b1ffb37230 */ /* 0x100fe40000004100 */
[C---:B------:R-:W-:Y:S01]  /*a0b0*/  FMUL.FTZ R181, R88.reuse, R181 ;  /* 0x000000b558b57220 */ /* 0x040fe20000410000 */
[----:B------:R-:W-:Y:S02]  /*a0c0*/  HADD2.F32 R174, -RZ, R177.H1_H1 ;  /* 0x300000b1ffae7230 */ /* 0x000fe40000004100 */
[-C--:B------:R-:W-:Y:S01]  /*a0d0*/  FMUL.FTZ R180, R173, R178.reuse ;  /* 0x000000b2adb47220 */ /* 0x080fe20000410000 */
[----:B------:R-:W-:Y:S01]  /*a0e0*/  FMUL.FTZ R178, R89, R178 ;  /* 0x000000b259b27220 */ /* 0x000fe20000410000 */
[-C--:B------:R-:W-:Y:S01]  /*a0f0*/  FFMA.FTZ R54, R88, R179.reuse, -R183 ;  /* 0x000000b358367223 */ /* 0x080fe200000108b7 */
[----:B------:R-:W-:Y:S01]  /*a100*/  FFMA.FTZ R88, R90, R179, R181 ;  /* 0x000000b35a587223 */ /* 0x000fe200000100b5 */
[----:B------:R-:W-:Y:S01]  /*a110*/  F2FP.F16.E4M3.UNPACK_B R90, R93.H1 ;  /* 0x0000005dff5a723e */ /* 0x000fe200030006ff */
[-C--:B------:R-:W-:Y:S01]  /*a120*/  FFMA.FTZ R93, R173, R174.reuse, R178 ;  /* 0x000000aead5d7223 */ /* 0x080fe200000100b2 */
[----:B------:R-:W-:Y:S01]  /*a130*/  F2FP.F16.E4M3.UNPACK_B R173, R55.H1 ;  /* 0x00000037ffad723e */ /* 0x000fe200030006ff */
[----:B------:R-:W-:Y:S01]  /*a140*/  FFMA.FTZ R89, R89, R174, -R180 ;  /* 0x000000ae59597223 */ /* 0x000fe200000108b4 */
[----:B------:R-:W-:Y:S01]  /*a150*/  F2FP.F16.E4M3.UNPACK_B R91, R91.H1 ;  /* 0x0000005bff5b723e */ /* 0x000fe200030006ff */
[--C-:B------:R-:W-:Y:S01]  /*a160*/  HADD2.F32 R55, -RZ, R90.reuse.H0_H0 ;  /* 0x2000005aff377230 */ /* 0x100fe20000004100 */
[----:B------:R-:W-:Y:S01]  /*a170*/  LOP3.LUT R53, R188, 0xff0000, R53, 0xf8, !PT ;  /* 0x00ff0000bc357812 */ /* 0x000fe200078ef835 */
[----:B------:R-:W-:Y:S01]  /*a180*/  HADD2.F32 R174, -RZ, R90.H1_H1 ;  /* 0x3000005affae7230 */ /* 0x000fe20000004100 */
[----:B------:R-:W-:Y:S01]  /*a190*/  F2FP.SATFINITE.E4M3.F32.PACK_AB_MERGE_C R192, R192, R198, RZ ;  /* 0x000000c6c0c0723e */ /* 0x000fe200048070ff */
[----:B------:R-:W-:Y:S01]  /*a1a0*/  HADD2.F32 R90, -RZ, R97.H0_H0 ;  /* 0x20000061ff5a7230 */ /* 0x000fe20000004100 */
[----:B------:R-:W-:Y:S01]  /*a1b0*/  F2FP.F16.E4M3.UNPACK_B R185, R53.H1 ;  /* 0x00000035ffb9723e */ /* 0x000fe200030006ff */
[----:B------:R-:W-:Y:S01]  /*a1c0*/  HADD2.F32 R177, -RZ, R173.H0_H0 ;  /* 0x200000adffb17230 */ /* 0x000fe20000004100 */
[----:B------:R-:W-:Y:S01]  /*a1d0*/  F2FP.SATFINITE.E4M3.F32.PACK_AB_MERGE_C R94, R191, R196, R192 ;  /* 0x000000c4bf5e723e */ /* 0x000fe200048070c0 */
[----:B------:R-:W-:-:S02]  /*a1e0*/  HADD2.F32 R97, -RZ, R97.H1_H1 ;  /* 0x30000061ff617230 */ /* 0x000fc40000004100 */
[----:B------:R-:W-:Y:S02]  /*a1f0*/  HADD2.F32 R178, -RZ, R173.H1_H1 ;  /* 0x300000adffb27230 */ /* 0x000fe40000004100 */
[-C--:B------:R-:W-:Y:S01]  /*a200*/  FMUL.FTZ R180, R90, R177.reuse ;  /* 0x000000b15ab47220 */ /* 0x080fe20000410000 */
        /* <DEDUP_REMOVED lines=8> */
[----:B------:R-:W-:Y:S01]  /*a290*/  FFMA.FTZ R174, R174, R91, -R179 ;  /* 0x0000005baeae7223 */ /* 0x000fe200000108b3 */
[----:B------:R-:W-:Y:S01]  /*a2a0*/  F2FP.F16.E4M3.UNPACK_B R173, R53 ;  /* 0x00000035ffad723e */ /* 0x000fe200020006ff */
[----:B------:R-:W-:Y:S01]  /*a2b0*/  FFMA.FTZ R91, R97, R91, R178 ;  /* 0x0000005b615b7223 */ /* 0x000fe200000100b2 */
[-C--:B------:R-:W-:Y:S01]  /*a2c0*/  F2FP.F16.E4M3.UNPACK_B R97, R95.reuse ;  /* 0x0000005fff61723e */ /* 0x080fe200020006ff */
[----:B------:R-:W-:Y:S01]  /*a2d0*/  HADD2.F32 R181, -RZ, R177.H0_H0 ;  /* 0x200000b1ffb57230 */ /* 0x000fe20000004100 */
[----:B------:R-:W-:Y:S01]  /*a2e0*/  F2FP.F16.E4M3.UNPACK_B R178, R95.H1 ;  /* 0x0000005fffb2723e */ /* 0x000fe200030006ff */
[----:B------:R-:W-:Y:S01]  /*a2f0*/  HADD2.F32 R186, -RZ, R173.H0_H0 ;  /* 0x200000adffba7230 */ /* 0x000fe20000004100 */
[----:B------:R-:W-:Y:S01]  /*a300*/  F2FP.F16.E4M3.UNPACK_B R95, R52 ;  /* 0x00000034ff5f723e */ /* 0x000fe200020006ff */
[----:B------:R-:W-:Y:S01]  /*a310*/  HADD2.F32 R179, -RZ, R97.H0_H0 ;  /* 0x20000061ffb37230 */ /* 0x000fe20000004100 */
[----:B------:R-:W-:Y:S01]  /*a320*/  F2FP.F16.E4M3.UNPACK_B R180, R99.H1 ;  /* 0x00000063ffb4723e */ /* 0x000fe200030006ff */
[----:B------:R-:W-:-:S02]  /*a330*/  HADD2.F32 R187, -RZ, R185.H0_H0 ;  /* 0x200000b9ffbb7230 */ /* 0x000fc40000004100 */
[----:B------:R-:W-:Y:S01]  /*a340*/  FMUL.FTZ R188, R181, R186 ;  /* 0x000000bab5bc7220 */ /* 0x000fe20000410000 */
[----:B------:R-:W-:Y:S01]  /*a350*/  HADD2.F32 R184, -RZ, R95.H0_H0 ;  /* 0x2000005fffb87230 */ /* 0x000fe20000004100 */
[----:B------:R-:W-:Y:S01]  /*a360*/  F2FP.F16.E4M3.UNPACK_B R99, R52.H1 ;  /* 0x00000034ff63723e */ /* 0x000fe200030006ff */
[----:B------:R-:W-:Y:S02]  /*a370*/  HADD2.F32 R182, -RZ, R180.H0_H0 ;  /* 0x200000b4ffb67230 */ /* 0x000fe40000004100 */
[C---:B------:R-:W-:Y:S01]  /*a380*/  FMUL.FTZ R186, R179.reuse, R186 ;  /* 0x000000bab3ba7220 */ /* 0x040fe20000410000 */
[----:B------:R-:W-:Y:S02]  /*a390*/  HADD2.F32 R185, -RZ, R185.H1_H1 ;  /* 0x300000b9ffb97230 */ /* 0x000fe40000004100 */
[----:B------:R-:W-:Y:S01]  /*a3a0*/  FFMA.FTZ R52, R179, R184, -R188 ;  /* 0x000000b8b3347223 */ /* 0x000fe200000108bc */
[----:B------:R-:W-:Y:S02]  /*a3b0*/  HADD2.F32 R179, -RZ, R178.H0_H0 ;  /* 0x200000b2ffb37230 */ /* 0x000fe40000004100 */
[----:B------:R-:W-:Y:S01]  /*a3c0*/  FMUL.FTZ R188, R182, R187 ;  /* 0x000000bbb6bc7220 */ /* 0x000fe20000410000 */
[----:B------:R-:W-:-:S02]  /*a3d0*/  HADD2.F32 R183, -RZ, R99.H0_H0 ;  /* 0x20000063ffb77230 */ /* 0x000fc40000004100 */
[----:B------:R-:W-:Y:S01]  /*a3e0*/  FFMA.FTZ R53, R181, R184, R186 ;  /* 0x000000b8b5357223 */ /* 0x000fe200000100ba */
[----:B------:R-:W-:Y:S02]  /*a3f0*/  HADD2.F32 R181, -RZ, R180.H1_H1 ;  /* 0x300000b4ffb57230 */ /* 0x000fe40000004100 */
[C---:B------:R-:W-:Y:S01]  /*a400*/  FMUL.FTZ R187, R179.reuse, R187 ;  /* 0x000000bbb3bb7220 */ /* 0x040fe20000410000 */
[----:B------:R-:W-:Y:S02]  /*a410*/  HADD2.F32 R178, -RZ, R178.H1_H1 ;  /* 0x300000b2ffb27230 */ /* 0x000fe40000004100 */
[-C--:B------:R-:W-:Y:S01]  /*a420*/  FFMA.FTZ R179, R179, R183.reuse, -R188 ;  /* 0x000000b7b3b37223 */ /* 0x080fe200000108bc */
[----:B------:R-:W-:Y:S02]  /*a430*/  HADD2.F32 R99, -RZ, R99.H1_H1 ;  /* 0x30000063ff637230 */ /* 0x000fe40000004100 */
[----:B------:R-:W-:Y:S01]  /*a440*/  FFMA.FTZ R180, R182, R183, R187 ;  /* 0x000000b7b6b47223 */ /* 0x000fe200000100bb */
        /* <DEDUP_REMOVED lines=9> */
[----:B------:R-:W-:Y:S01]  /*a4e0*/  F2FP.SATFINITE.E4M3.F32.PACK_AB_MERGE_C R55, R174, R55, RZ ;  /* 0x00000037ae37723e */ /* 0x000fe200048070ff */
[C---:B------:R-:W-:Y:S01]  /*a4f0*/  FMUL.FTZ R182, R97.reuse, R182 ;  /* 0x000000b661b67220 */ /* 0x040fe20000410000 */
[----:B------:R-:W-:Y:S01]  /*a500*/  F2FP.SATFINITE.E4M3.F32.PACK_AB_MERGE_C R179, R186, R179, RZ ;  /* 0x000000b3bab3723e */ /* 0x000fe200048070ff */
[----:B------:R-:W-:Y:S01]  /*a510*/  FFMA.FTZ R97, R97, R178, -R184 ;  /* 0x000000b261617223 */ /* 0x000fe200000108b8 */
[----:B------:R-:W-:Y:S01]  /*a520*/  F2FP.SATFINITE.E4M3.F32.PACK_AB_MERGE_C R90, R91, R90, RZ ;  /* 0x0000005a5b5a723e */ /* 0x000fe200048070ff */
[----:B------:R-:W-:Y:S01]  /*a530*/  FFMA.FTZ R182, R177, R178, R182 ;  /* 0x000000b2b1b67223 */ /* 0x000fe200000100b6 */
[----:B------:R-:W-:-:S02]  /*a540*/  F2FP.SATFINITE.E4M3.F32.PACK_AB_MERGE_C R55, R89, R54, R55 ;  /* 0x000000365937723e */ /* 0x000fc40004807037 */
[----:B------:R-:W-:Y:S02]  /*a550*/  F2FP.SATFINITE.E4M3.F32.PACK_AB_MERGE_C R99, R99, R180, RZ ;  /* 0x000000b46363723e */ /* 0x000fe400048070ff */
[----:B------:R-:W-:Y:S02]  /*a560*/  F2FP.SATFINITE.E4M3.F32.PACK_AB_MERGE_C R95, R97, R52, R179 ;  /* 0x00000034615f723e */ /* 0x000fe400048070b3 */
[----:B------:R-:W-:Y:S01]  /*a570*/  F2FP.SATFINITE.E4M3.F32.PACK_AB_MERGE_C R97, R93, R88, R90 ;  /* 0x000000585d61723e */ /* 0x000fe2000480705a */
[----:B------:R-:W-:Y:S01]  /*a580*/  IMAD.MOV.U32 R93, RZ, RZ, R55 ;  /* 0x000000ffff5d7224 */ /* 0x000fe200078e0037 */
[----:B------:R-:W-:-:S07]  /*a590*/  F2FP.SATFINITE.E4M3.F32.PACK_AB_MERGE_C R99, R182, R53, R99 ;  /* 0x00000035b663723e */ /* 0x000fce0004807063 */
.L_x_5055:
[----:B------:R-:W-:Y:S05]  /*a5a0*/  BSYNC B3 ;  /* 0x0000000000037941 */ /* 0x000fea0003800000 */
.L_x_5054:
[----:B------:R-:W-:-:S13]  /*a5b0*/  ISETP.GE.AND P4, PT, R176, R151, PT ;  /* 0x00000097b000720c */ /* 0x000fda0003f86270 */
[--C-:B------:R-:W-:Y:S02]  /*a5c0*/  @!P4 SHF.R.S32.HI R52, RZ, 0x1f, R176.reuse ;  /* 0x0000001fff34c819 */ /* 0x100fe400000114b0 */
[----:B------:R-:W-:-:S04]  /*a5d0*/  @!P4 IADD3 R55, P5, P6, R120, R140, R176 ;  /* 0x0000008c7837c210 */ /* 0x000fc80007ebe0b0 */
[----:B------:R-:W-:Y:S02]  /*a5e0*/  @!P4 IADD3.X R88, R0, R167, R52, P5, P6 ;  /* 0x000000a70058c210 */ /* 0x000fe40002fec434 */
[----:B------:R-:W-:-:S04]  /*a5f0*/  IADD3 R52, P5, R175, R124, RZ ;  /* 0x0000007caf347210 */ /* 0x000fc80007fbe0ff */
[----:B------:R-:W-:Y:S02]  /*a600*/  IADD3.X R53, R172, R125, RZ, P5, !PT ;  /* 0x0000007dac357210 */ /* 0x000fe40002ffe4ff */
[----:B------:R-:W-:-:S03]  /*a610*/  @!P4 IADD3 R54, P5, R55, R124, RZ ;  /* 0x0000007c3736c210 */ /* 0x000fc60007fbe0ff */
[----:B0-----:R0:W-:Y:S02]  /*a620*/  STG.E.128 desc[UR54][R52.64], R92 ;  /* 0x0000005c34007986 */ /* 0x0011e4000c101d36 */
[----:B------:R-:W-:-:S05]  /*a630*/  @!P4 IMAD.X R55, R88, 0x1, R125, P5 ;  /* 0x000000015837c824 */ /* 0x000fca00028e067d */
[----:B--2---:R0:W-:Y:S03]  /*a640*/  @!P4 STG.E.128 desc[UR54][R54.64], R96 ;  /* 0x000000603600c986 */ /* 0x0041e6000c101d36 */
.L_x_5053:
[----:B------:R-:W-:Y:S05]  /*a650*/  BSYNC B2 ;  /* 0x0000000000027941 */ /* 0x000fea0003800000 */
.L_x_5052:
        /* <DEDUP_REMOVED lines=26> */
[--C-:B------:R-:W-:Y:S01]  /*a800*/  SHF.R.U32.HI R179, RZ, 0x18, R49.reuse ;  /* 0x00000018ffb37819 */ /* 0x100fe20000011631 */
[----:B--2---:R-:W-:Y:S01]  /*a810*/  IMAD.MOV.U32 R60, RZ, RZ, R54 ;  /* 0x000000ffff3c7224 */ /* 0x004fe200078e0036 */
[----:B------:R-:W-:Y:S02]  /*a820*/  LOP3.LUT R50, R49, 0xff, RZ, 0xc0, !PT ;  /* 0x000000ff31327812 */ /* 0x000fe400078ec0ff */
[----:B------:R-:W-:Y:S02]  /*a830*/  SHF.R.U32.HI R174, RZ, 0x8, R49 ;  /* 0x00000008ffae7819 */ /* 0x000fe40000011631 */
[--C-:B------:R-:W-:Y:S02]  /*a840*/  SHF.R.U32.HI R177, RZ, 0x18, R51.reuse ;  /* 0x00000018ffb17819 */ /* 0x100fe40000011633 */
[----:B------:R-:W-:Y:S02]  /*a850*/  LOP3.LUT R62, R51, 0xff, RZ, 0xc0, !PT ;  /* 0x000000ff333e7812 */ /* 0x000fe400078ec0ff */
[----:B------:R-:W-:-:S02]  /*a860*/  SHF.R.U32.HI R98, RZ, 0x8, R51 ;  /* 0x00000008ff627819 */ /* 0x000fc40000011633 */
[----:B------:R-:W-:Y:S02]  /*a870*/  SHF.R.U32.HI R48, RZ, 0x10, R51 ;  /* 0x00000010ff307819 */ /* 0x000fe40000011633 */
[--C-:B------:R-:W-:Y:S02]  /*a880*/  SHF.R.U32.HI R97, RZ, 0x18, R63.reuse ;  /* 0x00000018ff617819 */ /* 0x100fe4000001163f */
[----:B------:R-:W-:Y:S01]  /*a890*/  LOP3.LUT R96, R63, 0xff, RZ, 0xc0, !PT ;  /* 0x000000ff3f607812 */ /* 0x000fe200078ec0ff */
[----:B------:R-:W-:Y:S01]  /*a8a0*/  IMAD.U32 R48, R48, 0x10000, RZ ;  /* 0x0001000030307824 */ /* 0x000fe200078e00ff */
[--C-:B------:R-:W-:Y:S02]  /*a8b0*/  SHF.R.U32.HI R173, RZ, 0x8, R63.reuse ;  /* 0x00000008ffad7819 */ /* 0x100fe4000001163f */
[----:B------:R-:W-:Y:S02]  /*a8c0*/  SHF.R.U32.HI R51, RZ, 0x10, R63 ;  /* 0x00000010ff337819 */ /* 0x000fe4000001163f */
[----:B------:R-:W-:Y:S01]  /*a8d0*/  SHF.R.U32.HI R172, RZ, 0x10, R49 ;  /* 0x00000010ffac7819 */ /* 0x000fe20000011631 */
[----:B------:R-:W-:Y:S01]  /*a8e0*/  IMAD.SHL.U32 R173, R173, 0x100, RZ ;  /* 0x00000100adad7824 */ /* 0x000fe200078e00ff */
[----:B------:R-:W-:-:S02]  /*a8f0*/  PRMT R50, R179, 0x654, R50 ;  /* 0x00000654b3327816 */ /* 0x000fc40000000032 */
[----:B------:R-:W-:Y:S02]  /*a900*/  SHF.L.U32 R63, R174, 0x8, RZ ;  /* 0x00000008ae3f7819 */ /* 0x000fe400000006ff */
[----:B------:R-:W-:Y:S02]  /*a910*/  SHF.R.U32.HI R175, RZ, 0x18, R61 ;  /* 0x00000018ffaf7819 */ /* 0x000fe4000001163d */
[----:B------:R-:W-:Y:S01]  /*a920*/  LOP3.LUT R50, R50, 0xff00, R63, 0xf8, !PT ;  /* 0x0000ff0032327812 */ /* 0x000fe200078ef83f */
[----:B------:R-:W-:Y:S01]  /*a930*/  IMAD.U32 R63, R172, 0x10000, RZ ;  /* 0x00010000ac3f7824 */ /* 0x000fe200078e00ff */
[----:B------:R-:W-:Y:S01]  /*a940*/  LOP3.LUT R94, R61, 0xff, RZ, 0xc0, !PT ;  /* 0x000000ff3d5e7812 */ /* 0x000fe200078ec0ff */
[----:B------:R-:W-:Y:S01]  /*a950*/  IMAD.U32 R172, R51, 0x10000, RZ ;  /* 0x0001000033ac7824 */ /* 0x000fe200078e00ff */
[--C-:B------:R-:W-:Y:S02]  /*a960*/  SHF.R.U32.HI R99, RZ, 0x8, R61.reuse ;  /* 0x00000008ff637819 */ /* 0x100fe4000001163d */
[----:B------:R-:W-:Y:S01]  /*a970*/  SHF.R.U32.HI R49, RZ, 0x10, R61 ;  /* 0x00000010ff317819 */ /* 0x000fe2000001163d */
[----:B------:R-:W-:Y:S01]  /*a980*/  IMAD.MOV.U32 R61, RZ, RZ, R52 ;  /* 0x000000ffff3d7224 */ /* 0x000fe200078e0034 */
[----:B------:R-:W-:Y:S01]  /*a990*/  PRMT R96, R97, 0x654, R96 ;  /* 0x0000065461607816 */ /* 0x000fe20000000060 */
[----:B------:R-:W-:Y:S01]  /*a9a0*/  IMAD.SHL.U32 R97, R98, 0x100, RZ ;  /* 0x0000010062617824 */ /* 0x000fe200078e00ff */
[----:B------:R-:W-:Y:S01]  /*a9b0*/  PRMT R62, R177, 0x654, R62 ;  /* 0x00000654b13e7816 */ /* 0x000fe2000000003e */
[----:B------:R-:W-:Y:S01]  /*a9c0*/  IMAD.SHL.U32 R99, R99, 0x100, RZ ;  /* 0x0000010063637824 */ /* 0x000fe200078e00ff */
[----:B------:R-:W-:Y:S01]  /*a9d0*/  LOP3.LUT R173, R96, 0xff00, R173, 0xf8, !PT ;  /* 0x0000ff0060ad7812 */ /* 0x000fe200078ef8ad */
[----:B------:R-:W-:Y:S01]  /*a9e0*/  IMAD.U32 R49, R49, 0x10000, RZ ;  /* 0x0001000031317824 */ /* 0x000fe200078e00ff */
[----:B------:R-:W-:-:S02]  /*a9f0*/  LOP3.LUT R50, R50, 0xff0000, R63, 0xf8, !PT ;  /* 0x00ff000032327812 */ /* 0x000fc400078ef83f */
[----:B------:R-:W-:Y:S02]  /*aa00*/  PRMT R94, R175, 0x654, R94 ;  /* 0x00000654af5e7816 */ /* 0x000fe4000000005e */
[----:B------:R-:W-:Y:S02]  /*aa10*/  LOP3.LUT R97, R62, 0xff00, R97, 0xf8, !PT ;  /* 0x0000ff003e617812 */ /* 0x000fe400078ef861 */
[----:B------:R-:W-:Y:S02]  /*aa20*/  F2FP.F16.E4M3.UNPACK_B R96, R171.H1 ;  /* 0x000000abff60723e */ /* 0x000fe400030006ff */
[----:B------:R-:W-:Y:S02]  /*aa30*/  F2FP.F16.E4M3.UNPACK_B R63, R61.H1 ;  /* 0x0000003dff3f723e */ /* 0x000fe400030006ff */
[----:B0-----:R-:W-:Y:S02]  /*aa40*/  F2FP.F16.E4M3.UNPACK_B R62, R88.H1 ;  /* 0x00000058ff3e723e */ /* 0x001fe400030006ff */
[----:B------:R-:W-:Y:S01]  /*aa50*/  LOP3.LUT R98, R94, 0xff00, R99, 0xf8, !PT ;  /* 0x0000ff005e627812 */ /* 0x000fe200078ef863 */
[----:B------:R-:W-:Y:S01]  /*aa60*/  HADD2.F32 R99, -RZ, R96.H0_H0 ;  /* 0x20000060ff637230 */ /* 0x000fe20000004100 */
[----:B------:R-:W-:Y:S01]  /*aa70*/  F2FP.F16.E4M3.UNPACK_B R94, R169.H1 ;  /* 0x000000a9ff5e723e */ /* 0x000fe200030006ff */
[----:B------:R-:W-:Y:S01]  /*aa80*/  HADD2.F32 R54, -RZ, R63.H0_H0 ;  /* 0x2000003fff367230 */ /* 0x000fe20000004100 */
[----:B------:R-:W-:Y:S01]  /*aa90*/  LOP3.LUT R48, R97, 0xff0000, R48, 0xf8, !PT ;  /* 0x00ff000061307812 */ /* 0x000fe200078ef830 */
[----:B------:R-:W-:Y:S01]  /*aaa0*/  HADD2.F32 R52, -RZ, R62.H0_H0 ;  /* 0x2000003eff347230 */ /* 0x000fe20000004100 */
[----:B------:R-:W-:Y:S01]  /*aab0*/  LOP3.LUT R51, R98, 0xff0000, R49, 0xf8, !PT ;  /* 0x00ff000062337812 */ /* 0x000fe200078ef831 */
        /* <DEDUP_REMOVED lines=8> */
[----:B------:R-:W-:Y:S01]  /*ab40*/  HADD2.F32 R97, -RZ, R96.H1_H1 ;  /* 0x30000060ff617230 */ /* 0x000fe20000004100 */
[----:B------:R-:W-:-:S02]  /*ab50*/  F2FP.F16.E4M3.UNPACK_B R171, R171 ;  /* 0x000000abffab723e */ /* 0x000fc400020006ff */
[----:B------:R-:W-:Y:S02]  /*ab60*/  F2FP.F16.E4M3.UNPACK_B R96, R61 ;  /* 0x0000003dff60723e */ /* 0x000fe400020006ff */
[----:B------:R-:W-:Y:S01]  /*ab70*/  F2FP.F16.E4M3.UNPACK_B R94, R88 ;  /* 0x00000058ff5e723e */ /* 0x000fe200020006ff */
[-C--:B------:R-:W-:Y:S01]  /*ab80*/  FMUL.FTZ R61, R63, R97.reuse ;  /* 0x000000613f3d7220 */ /* 0x080fe20000410000 */
[----:B------:R-:W-:Y:S01]  /*ab90*/  LOP3.LUT R49, R173, 0xff0000, R172, 0xf8, !PT ;  /* 0x00ff0000ad317812 */ /* 0x000fe200078ef8ac */
[C---:B------:R-:W-:Y:S01]  /*aba0*/  FMUL.FTZ R172, R62.reuse, R97 ;  /* 0x000000613eac7220 */ /* 0x040fe20000410000 */
[----:B------:R-:W-:Y:S01]  /*abb0*/  F2FP.F16.E4M3.UNPACK_B R169, R169 ;  /* 0x000000a9ffa9723e */ /* 0x000fe200020006ff */
[----:B------:R-:W-:Y:S02]  /*abc0*/  HADD2.F32 R99, -RZ, R171.H0_H0 ;  /* 0x200000abff637230 */ /* 0x000fe40000004100 */
[----:B------:R-:W-:Y:S01]  /*abd0*/  FFMA.FTZ R61, R62, R98, -R61 ;  /* 0x000000623e3d7223 */ /* 0x000fe2000001083d */
[----:B------:R-:W-:-:S02]  /*abe0*/  HADD2.F32 R97, -RZ, R96.H0_H0 ;  /* 0x20000060ff617230 */ /* 0x000fc40000004100 */
[----:B------:R-:W-:Y:S01]  /*abf0*/  FFMA.FTZ R63, R63, R98, R172 ;  /* 0x000000623f3f7223 */ /* 0x000fe200000100ac */
[----:B------:R-:W-:Y:S01]  /*ac00*/  HADD2.F32 R88, -RZ, R94.H0_H0 ;  /* 0x2000005eff587230 */ /* 0x000fe20000004100 */
[----:B------:R-:W-:Y:S01]  /*ac10*/  F2FP.F16.E4M3.UNPACK_B R172, R168.H1 ;  /* 0x000000a8ffac723e */ /* 0x000fe200030006ff */
[----:B------:R-:W-:Y:S02]  /*ac20*/  HADD2.F32 R62, -RZ, R169.H0_H0 ;  /* 0x200000a9ff3e7230 */ /* 0x000fe40000004100 */
[-C--:B------:R-:W-:Y:S01]  /*ac30*/  FMUL.FTZ R173, R97, R99.reuse ;  /* 0x0000006361ad7220 */ /* 0x080fe20000410000 */
        /* <DEDUP_REMOVED lines=8> */
[----:B------:R-:W-:Y:S01]  /*acc0*/  F2FP.F16.E4M3.UNPACK_B R173, R170.H1 ;  /* 0x000000aaffad723e */ /* 0x000fe200030006ff */
[C---:B------:R-:W-:Y:S01]  /*acd0*/  FMUL.FTZ R171, R94.reuse, R171 ;  /* 0x000000ab5eab7220 */ /* 0x040fe20000410000 */
[----:B------:R-:W-:Y:S01]  /*ace0*/  F2FP.F16.E4M3.UNPACK_B R98, R60.H1 ;  /* 0x0000003cff62723e */ /* 0x000fe200030006ff */
[-C--:B------:R-:W-:Y:S01]  /*acf0*/  FFMA.FTZ R97, R94, R99.reuse, -R97 ;  /* 0x000000635e617223 */ /* 0x080fe20000010861 */
[----:B------:R-:W-:Y:S01]  /*ad00*/  F2FP.F16.E4M3.UNPACK_B R94, R90.H1 ;  /* 0x0000005aff5e723e */ /* 0x000fe200030006ff */
[--C-:B------:R-:W-:Y:S02]  /*ad10*/  HADD2.F32 R174, -RZ, R173.reuse.H0_H0 ;  /* 0x200000adffae7230 */ /* 0x100fe40000004100 */
[----:B------:R-:W-:Y:S01]  /*ad20*/  FFMA.FTZ R99, R96, R99, R171 ;  /* 0x0000006360637223 */ /* 0x000fe200000100ab */
[----:B------:R-:W-:Y:S01]  /*ad30*/  HADD2.F32 R169, -RZ, R98.H0_H0 ;  /* 0x20000062ffa97230 */ /* 0x000fe20000004100 */
[----:B------:R-:W-:Y:S01]  /*ad40*/  F2FP.F16.E4M3.UNPACK_B R170, R170 ;  /* 0x000000aaffaa723e */ /* 0x000fe200020006ff */
[----:B------:R-:W-:Y:S01]  /*ad50*/  HADD2.F32 R175, -RZ, R173.H1_H1 ;  /* 0x300000adffaf7230 */ /* 0x000fe20000004100 */
[----:B------:R-:W-:Y:S01]  /*ad60*/  F2FP.F16.E4M3.UNPACK_B R90, R90 ;  /* 0x0000005aff5a723e */ /* 0x000fe200020006ff */
[----:B------:R-:W-:-:S02]  /*ad70*/  HADD2.F32 R96, -RZ, R94.H0_H0 ;  /* 0x2000005eff607230 */ /* 0x000fc40000004100 */
[----:B------:R-:W-:Y:S01]  /*ad80*/  FMUL.FTZ R177, R169, R174 ;  /* 0x000000aea9b17220 */ /* 0x000fe20000410000 */
[----:B------:R-:W-:Y:S01]  /*ad90*/  HADD2.F32 R173, -RZ, R172.H0_H0 ;  /* 0x200000acffad7230 */ /* 0x000fe20000004100 */
[----:B------:R-:W-:Y:S01]  /*ada0*/  F2FP.SATFINITE.E4M3.F32.PACK_AB_MERGE_C R54, R63, R54, RZ ;  /* 0x000000363f36723e */ /* 0x000fe200048070ff */
[----:B------:R-:W-:Y:S02]  /*adb0*/  HADD2.F32 R171, -RZ, R98.H1_H1 ;  /* 0x30000062ffab7230 */ /* 0x000fe40000004100 */
[C---:B------:R-:W-:Y:S01]  /*adc0*/  FMUL.FTZ R174, R96.reuse, R174 ;  /* 0x000000ae60ae7220 */ /* 0x040fe20000410000 */
[----:B------:R-:W-:Y:S02]  /*add0*/  HADD2.F32 R98, -RZ, R94.H1_H1 ;  /* 0x3000005eff627230 */ /* 0x000fe40000004100 */
        /* <DEDUP_REMOVED lines=8> */
[----:B------:R-:W-:-:S02]  /*ae60*/  HADD2.F32 R173, -RZ, R170.H0_H0 ;  /* 0x200000aaffad7230 */ /* 0x000fc40000004100 */
[----:B------:R-:W-:Y:S01]  /*ae70*/  FFMA.FTZ R183, R171, R172, R176 ;  /* 0x000000acabb77223 */ /* 0x000fe200000100b0 */
[----:B------:R-:W-:Y:S01]  /*ae80*/  HADD2.F32 R175, -RZ, R170.H1_H1 ;  /* 0x300000aaffaf7230 */ /* 0x000fe20000004100 */
[----:B------:R-:W-:Y:S01]  /*ae90*/  F2FP.SATFINITE.E4M3.F32.PACK_AB_MERGE_C R52, R61, R52, RZ ;  /* 0x000000343d34723e */ /* 0x000fe200048070ff */
[----:B------:R-:W-:Y:S01]  /*aea0*/  HADD2.F32 R168, -RZ, R98.H0_H0 ;  /* 0x20000062ffa87230 */ /* 0x000fe20000004100 */
[----:B------:R-:W-:Y:S01]  /*aeb0*/  F2FP.F16.E4M3.UNPACK_B R63, R53 ;  /* 0x00000035ff3f723e */ /* 0x000fe200020006ff */
[----:B------:R-:W-:Y:S01]  /*aec0*/  HADD2.F32 R60, -RZ, R90.H0_H0 ;  /* 0x2000005aff3c7230 */ /* 0x000fe20000004100 */
[----:B------:R-:W-:Y:S01]  /*aed0*/  F2FP.F16.E4M3.UNPACK_B R61, R89 ;  /* 0x00000059ff3d723e */ /* 0x000fe200020006ff */
[----:B------:R-:W-:Y:S02]  /*aee0*/  HADD2.F32 R98, -RZ, R98.H1_H1 ;  /* 0x30000062ff627230 */ /* 0x000fe40000004100 */
[----:B------:R-:W-:Y:S01]  /*aef0*/  FMUL.FTZ R177, R168, R173 ;  /* 0x000000ada8b17220 */ /* 0x000fe20000410000 */
[----:B------:R-:W-:-:S02]  /*af00*/  HADD2.F32 R90, -RZ, R90.H1_H1 ;  /* 0x3000005aff5a7230 */ /* 0x000fc40000004100 */
[----:B------:R-:W-:Y:S01]  /*af10*/  FMUL.FTZ R173, R60, R173 ;  /* 0x000000ad3cad7220 */ /* 0x000fe20000410000 */
[--C-:B------:R-:W-:Y:S02]  /*af20*/  HADD2.F32 R171, -RZ, R169.reuse.H0_H0 ;  /* 0x200000a9ffab7230 */ /* 0x100fe40000004100 */
[-C--:B------:R-:W-:Y:S01]  /*af30*/  FMUL.FTZ R179, R98, R175.reuse ;  /* 0x000000af62b37220 */ /* 0x080fe20000410000 */
[----:B------:R-:W-:Y:S02]  /*af40*/  HADD2.F32 R169, -RZ, R169.H1_H1 ;  /* 0x300000a9ffa97230 */ /* 0x000fe40000004100 */
[----:B------:R-:W-:Y:S01]  /*af50*/  FMUL.FTZ R175, R90, R175 ;  /* 0x000000af5aaf7220 */ /* 0x000fe20000410000 */
[----:B------:R-:W-:Y:S01]  /*af60*/  F2FP.SATFINITE.E4M3.F32.PACK_AB_MERGE_C R181, R181, R94, RZ ;  /* 0x0000005eb5b5723e */ /* 0x000fe200048070ff */
[----:B------:R-:W-:Y:S01]  /*af70*/  FFMA.FTZ R173, R168, R171, R173 ;  /* 0x000000aba8ad7223 */ /* 0x000fe200000100ad */
[----:B------:R-:W-:Y:S01]  /*af80*/  F2FP.SATFINITE.E4M3.F32.PACK_AB_MERGE_C R88, R97, R88, R52 ;  /* 0x000000586158723e */ /* 0x000fe20004807034 */
[----:B------:R-:W-:Y:S01]  /*af90*/  FFMA.FTZ R168, R98, R169, R175 ;  /* 0x000000a962a87223 */ /* 0x000fe200000100af */
[----:B------:R-:W-:Y:S01]  /*afa0*/  F2FP.F16.E4M3.UNPACK_B R98, R51 ;  /* 0x00000033ff62723e */ /* 0x000fe200020006ff */
[----:B------:R-:W-:Y:S01]  /*afb0*/  FFMA.FTZ R90, R90, R169, -R179 ;  /* 0x000000a95a5a7223 */ /* 0x000fe200000108b3 */
[----:B------:R-:W-:Y:S01]  /*afc0*/  FFMA.FTZ R177, R60, R171, -R177 ;  /* 0x000000ab3cb17223 */ /* 0x000fe200000108b1 */
[----:B------:R-:W-:Y:S01]  /*afd0*/  F2FP.SATFINITE.E4M3.F32.PACK_AB_MERGE_C R96, R183, R96, RZ ;  /* 0x00000060b760723e */ /* 0x000fe200048070ff */
[----:B------:R-:W-:Y:S01]  /*afe0*/  HADD2.F32 R94, -RZ, R63.H0_H0 ;  /* 0x2000003fff5e7230 */ /* 0x000fe20000004100 */
[----:B------:R-:W-:Y:S01]  /*aff0*/  F2FP.F16.E4M3.UNPACK_B R97, R50 ;  /* 0x00000032ff61723e */ /* 0x000fe200020006ff */
[----:B------:R-:W-:Y:S01]  /*b000*/  HADD2.F32 R169, -RZ, R98.H0_H0 ;  /* 0x20000062ffa97230 */ /* 0x000fe20000004100 */
[----:B------:R-:W-:Y:S01]  /*b010*/  F2FP.SATFINITE.E4M3.F32.PACK_AB_MERGE_C R52, R99, R62, R54 ;  /* 0x0000003e6334723e */ /* 0x000fe20004807036 */
[----:B------:R-:W-:Y:S01]  /*b020*/  HADD2.F32 R60, -RZ, R61.H0_H0 ;  /* 0x2000003dff3c7230 */ /* 0x000fe20000004100 */
[----:B------:R-:W-:Y:S01]  /*b030*/  F2FP.SATFINITE.E4M3.F32.PACK_AB_MERGE_C R54, R168, R173, R96 ;  /* 0x000000ada836723e */ /* 0x000fe20004807060 */
        /* <DEDUP_REMOVED lines=11> */
[C---:B------:R-:W-:Y:S01]  /*b0f0*/  FMUL.FTZ R169, R62.reuse, R63 ;  /* 0x0000003f3ea97220 */ /* 0x040fe20000410000 */
[----:B------:R-:W-:Y:S01]  /*b100*/  F2FP.F16.E4M3.UNPACK_B R63, R53.H1 ;  /* 0x00000035ff3f723e */ /* 0x000fe200030006ff */
[----:B------:R-:W-:Y:S01]  /*b110*/  FFMA.FTZ R53, R62, R97, -R99 ;  /* 0x000000613e357223 */ /* 0x000fe20000010863 */
[----:B------:R-:W-:Y:S01]  /*b120*/  F2FP.F16.E4M3.UNPACK_B R89, R89.H1 ;  /* 0x00000059ff59723e */ /* 0x000fe200030006ff */
        /* <DEDUP_REMOVED lines=8> */
[----:B------:R-:W-:-:S02]  /*b1b0*/  HADD2.F32 R96, -RZ, R63.H1_H1 ;  /* 0x3000003fff607230 */ /* 0x000fc40000004100 */
[-C--:B------:R-:W-:Y:S01]  /*b1c0*/  FMUL.FTZ R168, R94, R97.reuse ;  /* 0x000000615ea87220 */ /* 0x080fe20000410000 */
[----:B------:R-:W-:Y:S02]  /*b1d0*/  HADD2.F32 R99, -RZ, R98.H1_H1 ;  /* 0x30000062ff637230 */ /* 0x000fe40000004100 */
[C---:B------:R-:W-:Y:S01]  /*b1e0*/  FMUL.FTZ R97, R51.reuse, R97 ;  /* 0x0000006133617220 */ /* 0x040fe20000410000 */
[--C-:B------:R-:W-:Y:S01]  /*b1f0*/  HADD2.F32 R63, -RZ, R50.reuse.H0_H0 ;  /* 0x20000032ff3f7230 */ /* 0x100fe20000004100 */
[----:B------:R-:W-:Y:S01]  /*b200*/  F2FP.SATFINITE.E4M3.F32.PACK_AB_MERGE_C R90, R90, R177, R181 ;  /* 0x000000b15a5a723e */ /* 0x000fe200048070b5 */
        /* <DEDUP_REMOVED lines=8> */
[-C--:B------:R-:W-:Y:S01]  /*b290*/  F2FP.F16.E4M3.UNPACK_B R89, R91.reuse ;  /* 0x0000005bff59723e */ /* 0x080fe200020006ff */
[----:B------:R-:W-:Y:S01]  /*b2a0*/  FFMA.FTZ R94, R96, R98, R99 ;  /* 0x00000062605e7223 */ /* 0x000fe20000010063 */
[----:B------:R-:W-:Y:S01]  /*b2b0*/  F2FP.F16.E4M3.UNPACK_B R91, R91.H1 ;  /* 0x0000005bff5b723e */ /* 0x000fe200030006ff */
[----:B------:R-:W-:Y:S01]  /*b2c0*/  HADD2.F32 R49, -RZ, R174.H0_H0 ;  /* 0x200000aeff317230 */ /* 0x000fe20000004100 */
[----:B------:R-:W-:Y:S01]  /*b2d0*/  F2FP.F16.E4M3.UNPACK_B R98, R55.H1 ;  /* 0x00000037ff62723e */ /* 0x000fe200030006ff */
        /* <DEDUP_REMOVED lines=36> */
[----:B------:R-:W-:-:S02]  /*b520*/  F2FP.SATFINITE.E4M3.F32.PACK_AB_MERGE_C R51, R62, R61, R51 ;  /* 0x0000003d3e33723e */ /* 0x000fc40004807033 */
[----:B------:R-:W-:Y:S02]  /*b530*/  F2FP.SATFINITE.E4M3.F32.PACK_AB_MERGE_C R98, R98, R177, RZ ;  /* 0x000000b16262723e */ /* 0x000fe400048070ff */
[----:B------:R-:W-:Y:S02]  /*b540*/  F2FP.SATFINITE.E4M3.F32.PACK_AB_MERGE_C R91, R89, R48, R175 ;  /* 0x00000030595b723e */ /* 0x000fe400048070af */
[----:B------:R-:W-:Y:S01]  /*b550*/  MOV R89, R53 ;  /* 0x0000003500597202 */ /* 0x000fe20000000f00 */
[----:B------:R-:W-:Y:S01]  /*b560*/  IMAD.MOV.U32 R53, RZ, RZ, R51 ;  /* 0x000000ffff357224 */ /* 0x000fe200078e0033 */
[----:B------:R-:W-:-:S07]  /*b570*/  F2FP.SATFINITE.E4M3.F32.PACK_AB_MERGE_C R55, R168, R49, R98 ;  /* 0x00000031a837723e */ /* 0x000fce0004807062 */
.L_x_5059:
[----:B------:R-:W-:Y:S05]  /*b580*/  BSYNC B3 ;  /* 0x0000000000037941 */ /* 0x000fea0003800000 */
.L_x_5058:
        /* <DEDUP_REMOVED lines=9> */
[----:B--2---:R3:W-:Y:S03]  /*b620*/  @!P4 STG.E.128 desc[UR54][R50.64], R52 ;  /* 0x000000343200c986 */ /* 0x0047e6000c101d36 */
.L_x_5057:
[----:B------:R-:W-:Y:S05]  /*b630*/  BSYNC B2 ;  /* 0x0000000000027941 */ /* 0x000fea0003800000 */
.L_x_5056:
[----:B------:R-:W-:-:S13]  /*b640*/  ISETP.NE.AND P4, PT, R35, RZ, PT ;  /* 0x000000ff2300720c */ /* 0x000fda0003f85270 */
[----:B------:R-:W-:Y:S05]  /*b650*/  @!P4 BRA `(.L_x_5051) ;  /* 0x0000000c00e4c947 */ /* 0x000fea0003800000 */
[----:B------:R-:W-:Y:S01]  /*b660*/  ISETP.GE.AND P6, PT, R222, R100, PT ;  /* 0x00000064de00720c */ /* 0x000fe20003fc6270 */
[----:B------:R-:W-:Y:S01]  /*b670*/  BSSY B2, `(.L_x_5060) ;  /* 0x00000ed000027945 */ /* 0x000fe20003800000 */
[----:B------:R-:W-:Y:S02]  /*b680*/  IADD3 R61, P4, P5, R120, R140, R28 ;  /* 0x0000008c783d7210 */ /* 0x000fe40007d9e01c */
[----:B---3--:R-:W-:Y:S02]  /*b690*/  SEL R48, R122, R152, !P6 ;  /* 0x000000987a307207 */ /* 0x008fe40007000000 */
[----:B------:R-:W-:Y:S02]  /*b6a0*/  IADD3.X R60, R0, R167, R31, P4, P5 ;  /* 0x000000a7003c7210 */ /* 0x000fe400027ea41f */
[----:B------:R-:W-:Y:S02]  /*b6b0*/  SHF.R.S32.HI R49, RZ, 0x1f, R48 ;  /* 0x0000001fff317819 */ /* 0x000fe40000011430 */
[----:B------:R-:W-:-:S02]  /*b6c0*/  ISETP.GE.AND P4, PT, R222, R134, PT ;  /* 0x00000086de00720c */ /* 0x000fc40003f86270 */
[----:B------:R-:W-:-:S04]  /*b6d0*/  LEA.HI R48, R49, R48, RZ, 0x5 ;  /* 0x0000003031307211 */ /* 0x000fc800078f28ff */
        /* <DEDUP_REMOVED lines=12> */
[----:B0-----:R-:W-:-:S04]  /*b7a0*/  IMAD.IADD R52, R16, 0x1, R51 ;  /* 0x0000000110347824 */ /* 0x001fc800078e0233 */
[----:B------:R-:W0:Y:S04]  /*b7b0*/  LDS.128 R48, [R49+0x24200] ;  /* 0x0242000031307984 */ /* 0x000e280000000c00 */
[----:B------:R-:W2:Y:S01]  /*b7c0*/  LDS.128 R52, [R52+0x24200] ;  /* 0x0242000034347984 */ /* 0x000ea20000000c00 */
[----:B------:R-:W-:Y:S05]  /*b7d0*/  @P4 BRA `(.L_x_5061) ;  /* 0x0000000c00584947 */ /* 0x000fea0003800000 */
[--C-:B------:R-:W-:Y:S02]  /*b7e0*/  SHF.R.U32.HI R97, RZ, 0x10, R45.reuse ;  /* 0x00000010ff617819 */ /* 0x100fe4000001162d */
[--C-:B------:R-:W-:Y:S02]  /*b7f0*/  SHF.R.U32.HI R96, RZ, 0x8, R45.reuse ;  /* 0x00000008ff607819 */ /* 0x100fe4000001162d */
[----:B------:R-:W-:Y:S02]  /*b800*/  LOP3.LUT R44, R45, 0xff, RZ, 0xc0, !PT ;  /* 0x000000ff2d2c7812 */ /* 0x000fe400078ec0ff */
[----:B------:R-:W-:Y:S02]  /*b810*/  SHF.R.U32.HI R45, RZ, 0x18, R45 ;  /* 0x00000018ff2d7819 */ /* 0x000fe4000001162d */
[----:B------:R-:W-:Y:S02]  /*b820*/  SHF.R.U32.HI R90, RZ, 0x8, R57 ;  /* 0x00000008ff5a7819 */ /* 0x000fe40000011639 */
[----:B------:R-:W-:-:S02]  /*b830*/  LOP3.LUT R58, R57, 0xff, RZ, 0xc0, !PT ;  /* 0x000000ff393a7812 */ /* 0x000fc400078ec0ff */
[----:B------:R-:W-:Y:S02]  /*b840*/  SHF.R.U32.HI R93, RZ, 0x18, R57 ;  /* 0x00000018ff5d7819 */ /* 0x000fe40000011639 */
[----:B------:R-:W-:Y:S01]  /*b850*/  PRMT R45, R45, 0x654, R44 ;  /* 0x000006542d2d7816 */ /* 0x000fe2000000002c */
[----:B------:R-:W-:Y:S01]  /*b860*/  IMAD.SHL.U32 R44, R96, 0x100, RZ ;  /* 0x00000100602c7824 */ /* 0x000fe200078e00ff */
[--C-:B------:R-:W-:Y:S02]  /*b870*/  SHF.R.U32.HI R95, RZ, 0x10, R47.reuse ;  /* 0x00000010ff5f7819 */ /* 0x100fe4000001162f */
[--C-:B------:R-:W-:Y:S02]  /*b880*/  SHF.R.U32.HI R92, RZ, 0x8, R47.reuse ;  /* 0x00000008ff5c7819 */ /* 0x100fe4000001162f */
[----:B------:R-:W-:Y:S02]  /*b890*/  LOP3.LUT R46, R47, 0xff, RZ, 0xc0, !PT ;  /* 0x000000ff2f2e7812 */ /* 0x000fe400078ec0ff */
[----:B0-----:R-:W-:Y:S01]  /*b8a0*/  MOV R56, R48 ;  /* 0x0000003000387202 */ /* 0x001fe20000000f00 */
[----:B------:R-:W-:Y:S01]  /*b8b0*/  IMAD.SHL.U32 R48, R90, 0x100, RZ ;  /* 0x000001005a307824 */ /* 0x000fe200078e00ff */
[----:B------:R-:W-:-:S02]  /*b8c0*/  SHF.R.U32.HI R47, RZ, 0x18, R47 ;  /* 0x00000018ff2f7819 */ /* 0x000fc4000001162f */
[----:B------:R-:W-:Y:S01]  /*b8d0*/  SHF.R.U32.HI R94, RZ, 0x10, R57 ;  /* 0x00000010ff5e7819 */ /* 0x000fe20000011639 */
[----:B--2---:R-:W-:Y:S01]  /*b8e0*/  IMAD.MOV.U32 R57, RZ, RZ, R52 ;  /* 0x000000ffff397224 */ /* 0x004fe200078e0034 */
[--C-:B------:R-:W-:Y:S02]  /*b8f0*/  SHF.R.U32.HI R91, RZ, 0x10, R59.reuse ;  /* 0x00000010ff5b7819 */ /* 0x100fe4000001163b */
[--C-:B------:R-:W-:Y:S02]  /*b900*/  SHF.R.U32.HI R88, RZ, 0x8, R59.reuse ;  /* 0x00000008ff587819 */ /* 0x100fe4000001163b */
[----:B------:R-:W-:Y:S01]  /*b910*/  LOP3.LUT R62, R59, 0xff, RZ, 0xc0, !PT ;  /* 0x000000ff3b3e7812 */ /* 0x000fe200078ec0ff */
[----:B------:R-:W-:Y:S01]  /*b920*/  IMAD.U32 R91, R91, 0x10000, RZ ;  /* 0x000100005b5b7824 */ /* 0x000fe200078e00ff */
[----:B------:R-:W-:Y:S01]  /*b930*/  SHF.R.U32.HI R89, RZ, 0x18, R59 ;  /* 0x00000018ff597819 */ /* 0x000fe2000001163b */
[----:B------:R-:W-:Y:S01]  /*b940*/  IMAD.SHL.U32 R52, R88, 0x100, RZ ;  /* 0x0000010058347824 */ /* 0x000fe200078e00ff */
[----:B------:R-:W-:-:S02]  /*b950*/  PRMT R59, R93, 0x654, R58 ;  /* 0x000006545d3b7816 */ /* 0x000fc4000000003a */
[----:B------:R-:W-:Y:S01]  /*b960*/  PRMT R47, R47, 0x654, R46 ;  /* 0x000006542f2f7816 */ /* 0x000fe2000000002e */
[----:B------:R-:W-:Y:S01]  /*b970*/  IMAD.U32 R46, R97, 0x10000, RZ ;  /* 0x00010000612e7824 */ /* 0x000fe200078e00ff */
[----:B------:R-:W-:Y:S01]  /*b980*/  LOP3.LUT R45, R45, 0xff00, R44, 0xf8, !PT ;  /* 0x0000ff002d2d7812 */ /* 0x000fe200078ef82c */
[----:B------:R-:W-:Y:S01]  /*b990*/  IMAD.SHL.U32 R44, R92, 0x100, RZ ;  /* 0x000001005c2c7824 */ /* 0x000fe200078e00ff */
[----:B------:R-:W-:Y:S02]  /*b9a0*/  LOP3.LUT R90, R59, 0xff00, R48, 0xf8, !PT ;  /* 0x0000ff003b5a7812 */ /* 0x000fe400078ef830 */
[----:B------:R-:W-:Y:S02]  /*b9b0*/  PRMT R89, R89, 0x654, R62 ;  /* 0x0000065459597816 */ /* 0x000fe4000000003e */
[----:B------:R-:W-:Y:S02]  /*b9c0*/  F2FP.F16.E4M3.UNPACK_B R88, R165.H1 ;  /* 0x000000a5ff58723e */ /* 0x000fe400030006ff */
[----:B------:R-:W-:-:S02]  /*b9d0*/  F2FP.F16.E4M3.UNPACK_B R59, R57.H1 ;  /* 0x00000039ff3b723e */ /* 0x000fc400030006ff */
        /* <DEDUP_REMOVED lines=16> */
[----:B------:R-:W-:Y:S01]  /*bae0*/  F2FP.F16.E4M3.UNPACK_B R165, R165 ;  /* 0x000000a5ffa5723e */ /* 0x000fe200020006ff */
[-C--:B------:R-:W-:Y:S01]  /*baf0*/  FFMA.FTZ R48, R48, R89.reuse, -R93 ;  /* 0x0000005930307223 */ /* 0x080fe2000001085d */
[----:B------:R-:W-:Y:S01]  /*bb00*/  FFMA.FTZ R52, R52, R89, R95 ;  /* 0x0000005934347223 */ /* 0x000fe2000001005f */
[----:B------:R-:W-:Y:S01]  /*bb10*/  LOP3.LUT R47, R90, 0xff0000, R47, 0xf8, !PT ;  /* 0x00ff00005a2f7812 */ /* 0x000fe200078ef82f */
[----:B------:R-:W-:Y:S01]  /*bb20*/  HADD2.F32 R89, -RZ, R88.H1_H1 ;  /* 0x30000058ff597230 */ /* 0x000fe20000004100 */
[----:B------:R-:W-:Y:S01]  /*bb30*/  F2FP.F16.E4M3.UNPACK_B R88, R57 ;  /* 0x00000039ff58723e */ /* 0x000fe200020006ff */
[----:B------:R-:W-:Y:S01]  /*bb40*/  HADD2.F32 R90, -RZ, R62.H1_H1 ;  /* 0x3000003eff5a7230 */ /* 0x000fe20000004100 */
[----:B------:R-:W-:-:S02]  /*bb50*/  F2FP.F16.E4M3.UNPACK_B R62, R56 ;  /* 0x00000038ff3e723e */ /* 0x000fc400020006ff */
[----:B------:R-:W-:Y:S01]  /*bb60*/  LOP3.LUT R45, R92, 0xff0000, R91, 0xf8, !PT ;  /* 0x00ff00005c2d7812 */ /* 0x000fe200078ef85b */
[CC--:B------:R-:W-:Y:S01]  /*bb70*/  FMUL.FTZ R57, R59.reuse, R89.reuse ;  /* 0x000000593b397220 */ /* 0x0c0fe20000410000 */
[----:B------:R-:W-:Y:S01]  /*bb80*/  F2FP.F16.E4M3.UNPACK_B R164, R164 ;  /* 0x000000a4ffa4723e */ /* 0x000fe200020006ff */
        /* <DEDUP_REMOVED lines=155> */
.L_x_5061:
[----:B------:R-:W-:Y:S05]  /*c540*/  BSYNC B2 ;  /* 0x0000000000027941 */ /* 0x000fea0003800000 */
.L_x_5060:
        /* <DEDUP_REMOVED lines=10> */
.L_x_5051:
[----:B------:R-:W-:Y:S05]  /*c5f0*/  BSYNC B1 ;  /* 0x0000000000017941 */ /* 0x000fea0003800000 */
.L_x_5050:
[----:B----4-:R-:W-:Y:S02]  /*c600*/  VIADD R45, R23, 0x80 ;  /* 0x00000080172d7836 */ /* 0x010fe40000000000 */
[-C--:B--2---:R-:W-:Y:S02]  /*c610*/  IMAD R44, R145, R136.reuse, RZ ;  /* 0x00000088912c7224 */ /* 0x084fe400078e02ff */
        /* <DEDUP_REMOVED lines=9> */
[----:B0--3--:R-:W-:Y:S02]  /*c6b0*/  IADD3 R53, P3, P4, R120, R138, R21 ;  /* 0x0000008a78357210 */ /* 0x009fe40007c7e015 */
        /* <DEDUP_REMOVED lines=18> */
[----:B------:R-:W2:Y:S01]  /*c7e0*/  LDS.128 R48, [R48+0x24200] ;  /* 0x0242000030307984 */ /* 0x000ea20000000c00 */
        /* <DEDUP_REMOVED lines=8> */
[----:B------:R-:W-:Y:S01]  /*c870*/  IMAD.MOV.U32 R60, RZ, RZ, R44 ;  /* 0x000000ffff3c7224 */ /* 0x000fe200078e002c */
[----:B------:R-:W-:Y:S01]  /*c880*/  SHF.R.U32.HI R86, RZ, 0x8, R75 ;  /* 0x00000008ff567819 */ /* 0x000fe2000001164b */
[----:B--2---:R-:W-:Y:S01]  /*c890*/  IMAD.MOV.U32 R63, RZ, RZ, R48 ;  /* 0x000000ffff3f7224 */ /* 0x004fe200078e0030 */
[----:B------:R-:W-:Y:S01]  /*c8a0*/  PRMT R58, R91, 0x654, R58 ;  /* 0x000006545b3a7816 */ /* 0x000fe2000000003a */
[----:B------:R-:W-:Y:S01]  /*c8b0*/  IMAD.U32 R46, R89, 0x10000, RZ ;  /* 0x00010000592e7824 */ /* 0x000fe200078e00ff */
[----:B------:R-:W-:Y:S01]  /*c8c0*/  SHF.R.U32.HI R74, RZ, 0x18, R85 ;  /* 0x00000018ff4a7819 */ /* 0x000fe20000011655 */
[----:B------:R-:W-:Y:S01]  /*c8d0*/  IMAD.SHL.U32 R44, R86, 0x100, RZ ;  /* 0x00000100562c7824 */ /* 0x000fe200078e00ff */
[----:B------:R-:W-:-:S02]  /*c8e0*/  LOP3.LUT R61, R85, 0xff, RZ, 0xc0, !PT ;  /* 0x000000ff553d7812 */ /* 0x000fc400078ec0ff */
[----:B------:R-:W-:Y:S02]  /*c8f0*/  SHF.R.U32.HI R72, RZ, 0x8, R85 ;  /* 0x00000008ff487819 */ /* 0x000fe40000011655 */
[----:B------:R-:W-:Y:S02]  /*c900*/  SHF.R.U32.HI R88, RZ, 0x18, R75 ;  /* 0x00000018ff587819 */ /* 0x000fe4000001164b */
[----:B------:R-:W-:Y:S02]  /*c910*/  LOP3.LUT R59, R75, 0xff, RZ, 0xc0, !PT ;  /* 0x000000ff4b3b7812 */ /* 0x000fe400078ec0ff */
[----:B------:R-:W-:Y:S02]  /*c920*/  SHF.R.U32.HI R73, RZ, 0x8, R87 ;  /* 0x00000008ff497819 */ /* 0x000fe40000011657 */
[----:B------:R-:W-:Y:S02]  /*c930*/  SHF.R.U32.HI R84, RZ, 0x10, R75 ;  /* 0x00000010ff547819 */ /* 0x000fe4000001164b */
[----:B------:R-:W-:Y:S01]  /*c940*/  LOP3.LUT R45, R58, 0xff00, R45, 0xf8, !PT ;  /* 0x0000ff003a2d7812 */ /* 0x000fe200078ef82d */
[----:B------:R-:W-:Y:S01]  /*c950*/  IMAD.SHL.U32 R73, R73, 0x100, RZ ;  /* 0x0000010049497824 */ /* 0x000fe200078e00ff */
[----:B------:R-:W-:-:S02]  /*c960*/  SHF.R.U32.HI R75, RZ, 0x18, R87 ;  /* 0x00000018ff4b7819 */ /* 0x000fc40000011657 */
[----:B------:R-:W-:Y:S02]  /*c970*/  LOP3.LUT R62, R87, 0xff, RZ, 0xc0, !PT ;  /* 0x000000ff573e7812 */ /* 0x000fe400078ec0ff */
[----:B------:R-:W-:Y:S02]  /*c980*/  PRMT R61, R74, 0x654, R61 ;  /* 0x000006544a3d7816 */ /* 0x000fe4000000003d */
[----:B------:R-:W-:Y:S02]  /*c990*/  SHF.L.U32 R48, R72, 0x8, RZ ;  /* 0x0000000848307819 */ /* 0x000fe400000006ff */
[----:B------:R-:W-:Y:S02]  /*c9a0*/  PRMT R59, R88, 0x654, R59 ;  /* 0x00000654583b7816 */ /* 0x000fe4000000003b */
[----:B------:R-:W-:Y:S01]  /*c9b0*/  LOP3.LUT R46, R45, 0xff0000, R46, 0xf8, !PT ;  /* 0x00ff00002d2e7812 */ /* 0x000fe200078ef82e */
[----:B------:R-:W-:Y:S01]  /*c9c0*/  IMAD.U32 R45, R84, 0x10000, RZ ;  /* 0x00010000542d7824 */ /* 0x000fe200078e00ff */
[----:B------:R-:W-:-:S02]  /*c9d0*/  PRMT R62, R75, 0x654, R62 ;  /* 0x000006544b3e7816 */ /* 0x000fc4000000003e */
[----:B------:R-:W-:Y:S02]  /*c9e0*/  LOP3.LUT R48, R61, 0xff00, R48, 0xf8, !PT ;  /* 0x0000ff003d307812 */ /* 0x000fe400078ef830 */
[----:B------:R-:W-:Y:S02]  /*c9f0*/  LOP3.LUT R44, R59, 0xff00, R44, 0xf8, !PT ;  /* 0x0000ff003b2c7812 */ /* 0x000fe400078ef82c */
[----:B------:R-:W-:Y:S02]  /*ca00*/  F2FP.F16.E4M3.UNPACK_B R75, R162.H1 ;  /* 0x000000a2ff4b723e */ /* 0x000fe400030006ff */
[----:B------:R-:W-:Y:S02]  /*ca10*/  F2FP.F16.E4M3.UNPACK_B R72, R63.H1 ;  /* 0x0000003fff48723e */ /* 0x000fe400030006ff */
[----:B------:R-:W-:Y:S02]  /*ca20*/  F2FP.F16.E4M3.UNPACK_B R61, R60.H1 ;  /* 0x0000003cff3d723e */ /* 0x000fe400030006ff */
[----:B------:R-:W-:Y:S01]  /*ca30*/  LOP3.LUT R74, R62, 0xff00, R73, 0xf8, !PT ;  /* 0x0000ff003e4a7812 */ /* 0x000fe200078ef849 */
[----:B------:R-:W-:Y:S01]  /*ca40*/  HADD2.F32 R59, -RZ, R72.H0_H0 ;  /* 0x20000048ff3b7230 */ /* 0x000fe20000004100 */
[----:B------:R-:W-:Y:S01]  /*ca50*/  SHF.R.U32.HI R87, RZ, 0x10, R87 ;  /* 0x00000010ff577819 */ /* 0x000fe20000011657 */
[----:B------:R-:W-:Y:S01]  /*ca60*/  HADD2.F32 R58, -RZ, R61.H0_H0 ;  /* 0x2000003dff3a7230 */ /* 0x000fe20000004100 */
[----:B------:R-:W-:Y:S01]  /*ca70*/  LOP3.LUT R44, R44, 0xff0000, R45, 0xf8, !PT ;  /* 0x00ff00002c2c7812 */ /* 0x000fe200078ef82d */
[----:B------:R-:W-:Y:S01]  /*ca80*/  HADD2.F32 R45, -RZ, R75.H0_H0 ;  /* 0x2000004bff2d7230 */ /* 0x000fe20000004100 */
[----:B------:R-:W-:Y:S01]  /*ca90*/  F2FP.F16.E4M3.UNPACK_B R62, R160.H1 ;  /* 0x000000a0ff3e723e */ /* 0x000fe200030006ff */
[----:B------:R-:W-:Y:S01]  /*caa0*/  IMAD.U32 R87, R87, 0x10000, RZ ;  /* 0x0001000057577824 */ /* 0x000fe200078e00ff */
[----:B------:R-:W-:-:S02]  /*cab0*/  SHF.R.U32.HI R85, RZ, 0x10, R85 ;  /* 0x00000010ff557819 */ /* 0x000fc40000011655 */
[-C--:B------:R-:W-:Y:S01]  /*cac0*/  FMUL.FTZ R89, R59, R45.reuse ;  /* 0x0000002d3b597220 */ /* 0x080fe20000410000 */
[--C-:B------:R-:W-:Y:S02]  /*cad0*/  HADD2.F32 R73, -RZ, R62.reuse.H0_H0 ;  /* 0x2000003eff497230 */ /* 0x100fe40000004100 */
[----:B------:R-:W-:Y:S01]  /*cae0*/  FMUL.FTZ R84, R58, R45 ;  /* 0x0000002d3a547220 */ /* 0x000fe20000410000 */
[----:B------:R-:W-:Y:S01]  /*caf0*/  IMAD.U32 R85, R85, 0x10000, RZ ;  /* 0x0001000055557824 */ /* 0x000fe200078e00ff */
        /* <DEDUP_REMOVED lines=11> */
[----:B------:R-:W-:Y:S01]  /*cbb0*/  LOP3.LUT R48, R48, 0xff0000, R85, 0xf8, !PT ;  /* 0x00ff000030307812 */ /* 0x000fe200078ef855 */
[----:B------:R-:W-:Y:S01]  /*cbc0*/  FMUL.FTZ R85, R73, R84 ;  /* 0x0000005449557220 */ /* 0x000fe20000410000 */
        /* <DEDUP_REMOVED lines=42> */
[--C-:B------:R-:W-:Y:S02]  /*ce70*/  HADD2.F32 R63, -RZ, R161.reuse.H0_H0 ;  /* 0x200000a1ff3f7230 */ /* 0x100fe40000004100 */
[----:B------:R-:W-:Y:S01]  /*ce80*/  FFMA.FTZ R93, R62, R73, R93 ;  /* 0x000000493e5d7223 */ /* 0x000fe2000001005d */
        /* <DEDUP_REMOVED lines=8> */
[--C-:B------:R-:W-:Y:S01]  /*cf10*/  HADD2.F32 R62, -RZ, R159.reuse.H0_H0 ;  /* 0x2000009fff3e7230 */ /* 0x100fe20000004100 */
[----:B------:R-:W-:Y:S01]  /*cf20*/  F2FP.SATFINITE.E4M3.F32.PACK_AB_MERGE_C R74, R93, R74, RZ ;  /* 0x0000004a5d4a723e */ /* 0x000fe200048070ff */
[----:B------:R-:W-:Y:S02]  /*cf30*/  HADD2.F32 R56, -RZ, R56.H1_H1 ;  /* 0x30000038ff387230 */ /* 0x000fe40000004100 */
[-C--:B------:R-:W-:Y:S01]  /*cf40*/  FMUL.FTZ R63, R60, R161.reuse ;  /* 0x000000a13c3f7220 */ /* 0x080fe20000410000 */
[----:B------:R-:W-:Y:S02]  /*cf50*/  HADD2.F32 R159, -RZ, R159.H1_H1 ;  /* 0x3000009fff9f7230 */ /* 0x000fe40000004100 */
[-C--:B------:R-:W-:Y:S01]  /*cf60*/  FFMA.FTZ R50, R50, R62.reuse, -R73 ;  /* 0x0000003e32327223 */ /* 0x080fe20000010849 */
[----:B------:R-:W-:Y:S01]  /*cf70*/  FFMA.FTZ R72, R61, R62, R72 ;  /* 0x0000003e3d487223 */ /* 0x000fe20000010048 */
[C---:B------:R-:W-:Y:S01]  /*cf80*/  FMUL.FTZ R161, R56.reuse, R161 ;  /* 0x000000a138a17220 */ /* 0x040fe20000410000 */
[----:B------:R-:W-:Y:S01]  /*cf90*/  F2FP.F16.E4M3.UNPACK_B R62, R49 ;  /* 0x00000031ff3e723e */ /* 0x000fe200020006ff */
[-C--:B------:R-:W-:Y:S01]  /*cfa0*/  FFMA.FTZ R91, R56, R159.reuse, -R63 ;  /* 0x0000009f385b7223 */ /* 0x080fe2000001083f */
[----:B------:R-:W-:Y:S01]  /*cfb0*/  F2FP.SATFINITE.E4M3.F32.PACK_AB_MERGE_C R56, R75, R88, RZ ;  /* 0x000000584b38723e */ /* 0x000fe200048070ff */
[----:B------:R-:W-:Y:S01]  /*cfc0*/  FFMA.FTZ R161, R60, R159, R161 ;  /* 0x0000009f3ca17223 */ /* 0x000fe200000100a1 */
[----:B------:R-:W-:Y:S01]  /*cfd0*/  F2FP.F16.E4M3.UNPACK_B R75, R48 ;  /* 0x00000030ff4b723e */ /* 0x000fe200020006ff */
[----:B------:R-:W-:Y:S01]  /*cfe0*/  HADD2.F32 R63, -RZ, R62.H0_H0 ;  /* 0x2000003eff3f7230 */ /* 0x000fe20000004100 */
[----:B------:R-:W-:-:S02]  /*cff0*/  F2FP.F16.E4M3.UNPACK_B R61, R55 ;  /* 0x00000037ff3d723e */ /* 0x000fc400020006ff */
[----:B------:R-:W-:Y:S01]  /*d000*/  F2FP.SATFINITE.E4M3.F32.PACK_AB_MERGE_C R58, R87, R84, R58 ;  /* 0x00000054573a723e */ /* 0x000fe2000480703a */
[----:B------:R-:W-:Y:S01]  /*d010*/  HADD2.F32 R84, -RZ, R75.H0_H0 ;  /* 0x2000004bff547230 */ /* 0x000fe20000004100 */
[----:B------:R-:W-:Y:S01]  /*d020*/  F2FP.F16.E4M3.UNPACK_B R73, R46 ;  /* 0x0000002eff49723e */ /* 0x000fe200020006ff */
[----:B------:R-:W-:Y:S01]  /*d030*/  HADD2.F32 R60, -RZ, R61.H0_H0 ;  /* 0x2000003dff3c7230 */ /* 0x000fe20000004100 */
[----:B------:R-:W-:Y:S01]  /*d040*/  F2FP.SATFINITE.E4M3.F32.PACK_AB_MERGE_C R56, R91, R50, R56 ;  /* 0x000000325b38723e */ /* 0x000fe20004807038 */
        /* <DEDUP_REMOVED lines=15> */
[----:B------:R-:W-:Y:S01]  /*d140*/  FFMA.FTZ R49, R62, R73, -R85 ;  /* 0x000000493e317223 */ /* 0x000fe20000010855 */
[----:B------:R-:W-:Y:S01]  /*d150*/  F2FP.F16.E4M3.UNPACK_B R55, R55.H1 ;  /* 0x00000037ff37723e */ /* 0x000fe200030006ff */
[----:B------:R-:W-:Y:S01]  /*d160*/  FFMA.FTZ R88, R72, R73, R75 ;  /* 0x0000004948587223 */ /* 0x000fe2000001004b */
[----:B------:R-:W-:Y:S01]  /*d170*/  HADD2.F32 R62, -RZ, R63.H0_H0 ;  /* 0x2000003fff3e7230 */ /* 0x000fe20000004100 */
[----:B------:R-:W-:Y:S01]  /*d180*/  F2FP.F16.E4M3.UNPACK_B R46, R46.H1 ;  /* 0x0000002eff2e723e */ /* 0x000fe200030006ff */
[----:B------:R-:W-:Y:S01]  /*d190*/  HADD2.F32 R75, -RZ, R74.H0_H0 ;  /* 0x2000004aff4b7230 */ /* 0x000fe20000004100 */
[----:B------:R-:W-:Y:S01]  /*d1a0*/  F2FP.F16.E4M3.UNPACK_B R84, R45.H1 ;  /* 0x0000002dff54723e */ /* 0x000fe200030006ff */
[----:B------:R-:W-:-:S02]  /*d1b0*/  HADD2.F32 R48, -RZ, R55.H0_H0 ;  /* 0x20000037ff307230 */ /* 0x000fc40000004100 */
[----:B------:R-:W-:Y:S02]  /*d1c0*/  HADD2.F32 R63, -RZ, R63.H1_H1 ;  /* 0x3000003fff3f7230 */ /* 0x000fe40000004100 */
[-C--:B------:R-:W-:Y:S01]  /*d1d0*/  FMUL.FTZ R85, R62, R75.reuse ;  /* 0x0000004b3e557220 */ /* 0x080fe20000410000 */
[----:B------:R-:W-:Y:S02]  /*d1e0*/  HADD2.F32 R74, -RZ, R74.H1_H1 ;  /* 0x3000004aff4a7230 */ /* 0x000fe40000004100 */
[----:B------:R-:W-:Y:S01]  /*d1f0*/  FMUL.FTZ R75, R48, R75 ;  /* 0x0000004b304b7220 */ /* 0x000fe20000410000 */
[----:B------:R-:W-:Y:S02]  /*d200*/  HADD2.F32 R55, -RZ, R55.H1_H1 ;  /* 0x30000037ff377230 */ /* 0x000fe40000004100 */
[--C-:B------:R-:W-:Y:S02]  /*d210*/  HADD2.F32 R73, -RZ, R46.reuse.H0_H0 ;  /* 0x2000002eff497230 */ /* 0x100fe40000004100 */
[----:B------:R-:W-:-:S02]  /*d220*/  HADD2.F32 R72, -RZ, R46.H1_H1 ;  /* 0x3000002eff487230 */ /* 0x000fc40000004100 */
[-C--:B------:R-:W-:Y:S01]  /*d230*/  FMUL.FTZ R46, R63, R74.reuse ;  /* 0x0000004a3f2e7220 */ /* 0x080fe20000410000 */
[C---:B------:R-:W-:Y:S01]  /*d240*/  FMUL.FTZ R74, R55.reuse, R74 ;  /* 0x0000004a374a7220 */ /* 0x040fe20000410000 */
[----:B------:R-:W-:Y:S01]  /*d250*/  FFMA.FTZ R89, R62, R73, R75 ;  /* 0x000000493e597223 */ /* 0x000fe2000001004b */
[----:B------:R-:W-:Y:S01]  /*d260*/  F2FP.F16.E4M3.UNPACK_B R75, R45 ;  /* 0x0000002dff4b723e */ /* 0x000fe200020006ff */
[-C--:B------:R-:W-:Y:S01]  /*d270*/  FFMA.FTZ R90, R55, R72.reuse, -R46 ;  /* 0x00000048375a7223 */ /* 0x080fe2000001082e */
[----:B------:R-:W-:Y:S01]  /*d280*/  F2FP.F16.E4M3.UNPACK_B R46, R47 ;  /* 0x0000002fff2e723e */ /* 0x000fe200020006ff */
[----:B------:R-:W-:Y:S01]  /*d290*/  FFMA.FTZ R87, R48, R73, -R85 ;  /* 0x0000004930577223 */ /* 0x000fe20000010855 */
[-C--:B------:R-:W-:Y:S01]  /*d2a0*/  F2FP.F16.E4M3.UNPACK_B R55, R51.reuse ;  /* 0x00000033ff37723e */ /* 0x080fe200020006ff */
[----:B------:R-:W-:Y:S01]  /*d2b0*/  FFMA.FTZ R92, R63, R72, R74 ;  /* 0x000000483f5c7223 */ /* 0x000fe2000001004a */
        /* <DEDUP_REMOVED lines=9> */
[--C-:B------:R-:W-:Y:S02]  /*d350*/  HADD2.F32 R86, -RZ, R84.reuse.H0_H0 ;  /* 0x20000054ff567230 */ /* 0x100fe40000004100 */
[----:B------:R-:W-:Y:S01]  /*d360*/  FMUL.FTZ R91, R63, R85 ;  /* 0x000000553f5b7220 */ /* 0x000fe20000410000 */
[----:B------:R-:W-:Y:S01]  /*d370*/  HADD2.F32 R51, -RZ, R47.H0_H0 ;  /* 0x2000002fff337230 */ /* 0x000fe20000004100 */
[----:B------:R-:W-:Y:S01]  /*d380*/  F2FP.SATFINITE.E4M3.F32.PACK_AB_MERGE_C R87, R90, R87, RZ ;  /* 0x000000575a57723e */ /* 0x000fe200048070ff */
        /* <DEDUP_REMOVED lines=25> */
[----:B------:R-:W-:Y:S01]  /*d520*/  F2FP.SATFINITE.E4M3.F32.PACK_AB_MERGE_C R49, R49, R60, R87 ;  /* 0x0000003c3131723e */ /* 0x000fe20004807057 */
[----:B------:R-:W-:Y:S01]  /*d530*/  IMAD.MOV.U32 R44, RZ, RZ, R58 ;  /* 0x000000ffff2c7224 */ /* 0x000fe200078e003a */
[----:B------:R-:W-:-:S02]  /*d540*/  F2FP.SATFINITE.E4M3.F32.PACK_AB_MERGE_C R62, R62, R85, RZ ;  /* 0x000000553e3e723e */ /* 0x000fc400048070ff */
[----:B------:R-:W-:Y:S02]  /*d550*/  F2FP.SATFINITE.E4M3.F32.PACK_AB_MERGE_C R47, R47, R96, RZ ;  /* 0x000000602f2f723e */ /* 0x000fe400048070ff */
[----:B------:R-:W-:Y:S02]  /*d560*/  F2FP.SATFINITE.E4M3.F32.PACK_AB_MERGE_C R88, R88, R61, R89 ;  /* 0x0000003d5858723e */ /* 0x000fe40004807059 */
[----:B------:R-:W-:Y:S01]  /*d570*/  F2FP.SATFINITE.E4M3.F32.PACK_AB_MERGE_C R51, R45, R94, R62 ;  /* 0x0000005e2d33723e */ /* 0x000fe2000480703e */
[----:B------:R-:W-:Y:S01]  /*d580*/  IMAD.MOV.U32 R45, RZ, RZ, R49 ;  /* 0x000000ffff2d7224 */ /* 0x000fe200078e0031 */
[----:B------:R-:W-:Y:S01]  /*d590*/  F2FP.SATFINITE.E4M3.F32.PACK_AB_MERGE_C R47, R46, R91, R47 ;  /* 0x0000005b2e2f723e */ /* 0x000fe2000480702f */
[----:B------:R-:W-:Y:S01]  /*d5a0*/  IMAD.MOV.U32 R49, RZ, RZ, R88 ;  /* 0x000000ffff317224 */ /* 0x000fe200078e0058 */
[----:B------:R-:W-:Y:S01]  /*d5b0*/  MOV R48, R59 ;  /* 0x0000003b00307202 */ /* 0x000fe20000000f00 */
[----:B------:R-:W-:-:S07]  /*d5c0*/  IMAD.MOV.U32 R46, RZ, RZ, R56 ;  /* 0x000000ffff2e7224 */ /* 0x000fce00078e0038 */
.L_x_5065:
[----:B------:R-:W-:Y:S05]  /*d5d0*/  BSYNC B2 ;  /* 0x0000000000027941 */ /* 0x000fea0003800000 */
.L_x_5064:
        /* <DEDUP_REMOVED lines=10> */
.L_x_5063:
[----:B------:R-:W-:Y:S05]  /*d680*/  BSYNC B1 ;  /* 0x0000000000017941 */ /* 0x000fea0003800000 */
.L_x_5062:
[----:B------:R-:W-:Y:S01]  /*d690*/  ISETP.NE.AND P3, PT, R34, RZ, PT ;  /* 0x000000ff2200720c */ /* 0x000fe20003f65270 */
[----:B------:R-:W-:-:S12]  /*d6a0*/  BSSY B1, `(.L_x_5066) ;  /* 0x0000100000017945 */ /* 0x000fd80003800000 */
[----:B------:R-:W-:Y:S05]  /*d6b0*/  @!P3 BRA `(.L_x_5067) ;  /* 0x0000000c00f8b947 */ /* 0x000fea0003800000 */
[----:B----4-:R-:W-:Y:S01]  /*d6c0*/  SEL R44, R122, R152, !P1 ;  /* 0x000000987a2c7207 */ /* 0x010fe20004800000 */
        /* <DEDUP_REMOVED lines=17> */
[----:B------:R-:W-:-:S03]  /*d7e0*/  IMAD.IADD R45, R16, 0x1, R45 ;  /* 0x00000001102d7824 */ /* 0x000fc600078e022d */
[----:B------:R-:W-:-:S03]  /*d7f0*/  IADD3 R48, R16, R47, RZ ;  /* 0x0000002f10307210 */ /* 0x000fc60007ffe0ff */
[----:B------:R-:W0:Y:S04]  /*d800*/  LDS.128 R44, [R45+0x24200] ;  /* 0x024200002d2c7984 */ /* 0x000e280000000c00 */
[----:B------:R-:W2:Y:S01]  /*d810*/  LDS.128 R48, [R48+0x24200] ;  /* 0x0242000030307984 */ /* 0x000ea20000000c00 */
[----:B------:R-:W-:Y:S05]  /*d820*/  @P3 BRA `(.L_x_5069) ;  /* 0x0000000c00703947 */ /* 0x000fea0003800000 */
[--C-:B------:R-:W-:Y:S01]  /*d830*/  SHF.R.U32.HI R73, RZ, 0x8, R69.reuse ;  /* 0x00000008ff497819 */ /* 0x100fe20000011645 */
[----:B0-----:R-:W-:Y:S01]  /*d840*/  IMAD.MOV.U32 R59, RZ, RZ, R44 ;  /* 0x000000ffff3b7224 */ /* 0x001fe200078e002c */
[----:B------:R-:W-:Y:S01]  /*d850*/  LOP3.LUT R58, R69, 0xff, RZ, 0xc0, !PT ;  /* 0x000000ff453a7812 */ /* 0x000fe200078ec0ff */
[----:B--2---:R-:W-:Y:S01]  /*d860*/  IMAD.MOV.U32 R62, RZ, RZ, R48 ;  /* 0x000000ffff3e7224 */ /* 0x004fe200078e0030 */
[----:B------:R-:W-:Y:S01]  /*d870*/  SHF.R.U32.HI R61, RZ, 0x18, R69 ;  /* 0x00000018ff3d7819 */ /* 0x000fe20000011645 */
[----:B------:R-:W-:Y:S01]  /*d880*/  IMAD.SHL.U32 R44, R73, 0x100, RZ ;  /* 0x00000100492c7824 */ /* 0x000fe200078e00ff */
[----:B------:R-:W-:Y:S01]  /*d890*/  SHF.R.U32.HI R82, RZ, 0x8, R71 ;  /* 0x00000008ff527819 */ /* 0x000fe20000011647 */
[----:B------:R-:W-:Y:S01]  /*d8a0*/  IMAD.MOV.U32 R55, RZ, RZ, R46 ;  /* 0x000000ffff377224 */ /* 0x000fe200078e002e */
[----:B------:R-:W-:Y:S01]  /*d8b0*/  PRMT R61, R61, 0x654, R58 ;  /* 0x000006543d3d7816 */ /* 0x000fe2000000003a */
[----:B------:R-:W-:Y:S01]  /*d8c0*/  IMAD.MOV.U32 R56, RZ, RZ, R50 ;  /* 0x000000ffff387224 */ /* 0x000fe200078e0032 */
[----:B------:R-:W-:-:S02]  /*d8d0*/  LOP3.LUT R60, R71, 0xff, RZ, 0xc0, !PT ;  /* 0x000000ff473c7812 */ /* 0x000fc400078ec0ff */
[----:B------:R-:W-:Y:S02]  /*d8e0*/  SHF.R.U32.HI R63, RZ, 0x18, R71 ;  /* 0x00000018ff3f7819 */ /* 0x000fe40000011647 */
[----:B------:R-:W-:Y:S02]  /*d8f0*/  SHF.R.U32.HI R85, RZ, 0x10, R69 ;  /* 0x00000010ff557819 */ /* 0x000fe40000011645 */
[----:B------:R-:W-:Y:S01]  /*d900*/  LOP3.LUT R61, R61, 0xff00, R44, 0xf8, !PT ;  /* 0x0000ff003d3d7812 */ /* 0x000fe200078ef82c */
[----:B------:R-:W-:Y:S01]  /*d910*/  IMAD.SHL.U32 R44, R82, 0x100, RZ ;  /* 0x00000100522c7824 */ /* 0x000fe200078e00ff */
[----:B------:R-:W-:Y:S01]  /*d920*/  SHF.R.U32.HI R75, RZ, 0x8, R81 ;  /* 0x00000008ff4b7819 */ /* 0x000fe20000011651 */
[----:B------:R-:W-:Y:S01]  /*d930*/  IMAD.U32 R48, R85, 0x10000, RZ ;  /* 0x0001000055307824 */ /* 0x000fe200078e00ff */
[----:B------:R-:W-:Y:S02]  /*d940*/  LOP3.LUT R69, R83, 0xff, RZ, 0xc0, !PT ;  /* 0x000000ff53457812 */ /* 0x000fe400078ec0ff */
[----:B------:R-:W-:Y:S01]  /*d950*/  SHF.R.U32.HI R70, RZ, 0x18, R83 ;  /* 0x00000018ff467819 */ /* 0x000fe20000011653 */
[----:B------:R-:W-:Y:S01]  /*d960*/  IMAD.SHL.U32 R46, R75, 0x100, RZ ;  /* 0x000001004b2e7824 */ /* 0x000fe200078e00ff */
[----:B------:R-:W-:-:S02]  /*d970*/  SHF.R.U32.HI R84, RZ, 0x10, R71 ;  /* 0x00000010ff547819 */ /* 0x000fc40000011647 */
[----:B------:R-:W-:Y:S02]  /*d980*/  PRMT R63, R63, 0x654, R60 ;  /* 0x000006543f3f7816 */ /* 0x000fe4000000003c */
[----:B------:R-:W-:Y:S02]  /*d990*/  LOP3.LUT R68, R81, 0xff, RZ, 0xc0, !PT ;  /* 0x000000ff51447812 */ /* 0x000fe400078ec0ff */
[----:B------:R-:W-:Y:S02]  /*d9a0*/  SHF.R.U32.HI R71, RZ, 0x18, R81 ;  /* 0x00000018ff477819 */ /* 0x000fe40000011651 */
[----:B------:R-:W-:Y:S02]  /*d9b0*/  PRMT R73, R70, 0x654, R69 ;  /* 0x0000065446497816 */ /* 0x000fe40000000045 */
[----:B------:R-:W-:Y:S01]  /*d9c0*/  LOP3.LUT R69, R63, 0xff00, R44, 0xf8, !PT ;  /* 0x0000ff003f457812 */ /* 0x000fe200078ef82c */
[----:B------:R-:W-:Y:S01]  /*d9d0*/  IMAD.U32 R44, R84, 0x10000, RZ ;  /* 0x00010000542c7824 */ /* 0x000fe200078e00ff */
[----:B------:R-:W-:-:S02]  /*d9e0*/  PRMT R71, R71, 0x654, R68 ;  /* 0x0000065447477816 */ /* 0x000fc40000000044 */
[----:B------:R-:W-:Y:S02]  /*d9f0*/  F2FP.F16.E4M3.UNPACK_B R70, R156.H1 ;  /* 0x0000009cff46723e */ /* 0x000fe400030006ff */
[----:B------:R-:W-:Y:S02]  /*da00*/  F2FP.F16.E4M3.UNPACK_B R63, R62.H1 ;  /* 0x0000003eff3f723e */ /* 0x000fe400030006ff */
[----:B------:R-:W-:Y:S02]  /*da10*/  F2FP.F16.E4M3.UNPACK_B R60, R59.H1 ;  /* 0x0000003bff3c723e */ /* 0x000fe400030006ff */
[--C-:B------:R-:W-:Y:S02]  /*da20*/  SHF.R.U32.HI R72, RZ, 0x8, R83.reuse ;  /* 0x00000008ff487819 */ /* 0x100fe40000011653 */
[----:B------:R-:W-:Y:S01]  /*da30*/  LOP3.LUT R71, R71, 0xff00, R46, 0xf8, !PT ;  /* 0x0000ff0047477812 */ /* 0x000fe200078ef82e */
[----:B------:R-:W-:Y:S01]  /*da40*/  HADD2.F32 R46, -RZ, R70.H0_H0 ;  /* 0x20000046ff2e7230 */ /* 0x000fe20000004100 */
[----:B------:R-:W-:Y:S01]  /*da50*/  LOP3.LUT R48, R61, 0xff0000, R48, 0xf8, !PT ;  /* 0x00ff00003d307812 */ /* 0x000fe200078ef830 */
[----:B------:R-:W-:Y:S01]  /*da60*/  HADD2.F32 R61, -RZ, R63.H0_H0 ;  /* 0x2000003fff3d7230 */ /* 0x000fe20000004100 */
[----:B------:R-:W-:Y:S01]  /*da70*/  F2FP.F16.E4M3.UNPACK_B R68, R154.H1 ;  /* 0x0000009aff44723e */ /* 0x000fe200030006ff */
[----:B------:R-:W-:Y:S01]  /*da80*/  HADD2.F32 R58, -RZ, R60.H0_H0 ;  /* 0x2000003cff3a7230 */ /* 0x000fe20000004100 */
[----:B------:R-:W-:-:S02]  /*da90*/  SHF.R.U32.HI R74, RZ, 0x10, R83 ;  /* 0x00000010ff4a7819 */ /* 0x000fc40000011653 */
[----:B------:R-:W-:Y:S01]  /*daa0*/  SHF.R.U32.HI R80, RZ, 0x10, R81 ;  /* 0x00000010ff507819 */ /* 0x000fe20000011651 */
[-C--:B------:R-:W-:Y:S01]  /*dab0*/  FMUL.FTZ R75, R61, R46.reuse ;  /* 0x0000002e3d4b7220 */ /* 0x080fe20000410000 */
[----:B------:R-:W-:Y:S01]  /*dac0*/  SHF.L.U32 R50, R72, 0x8, RZ ;  /* 0x0000000848327819 */ /* 0x000fe200000006ff */
[----:B------:R-:W-:Y:S01]  /*dad0*/  IMAD.U32 R72, R74, 0x10000, RZ ;  /* 0x000100004a487824 */ /* 0x000fe200078e00ff */
[----:B------:R-:W-:Y:S01]  /*dae0*/  LOP3.LUT R44, R69, 0xff0000, R44, 0xf8, !PT ;  /* 0x00ff0000452c7812 */ /* 0x000fe200078ef82c */
[--C-:B------:R-:W-:Y:S01]  /*daf0*/  HADD2.F32 R69, -RZ, R68.reuse.H0_H0 ;  /* 0x20000044ff457230 */ /* 0x100fe20000004100 */
[----:B------:R-:W-:Y:S01]  /*db00*/  LOP3.LUT R73, R73, 0xff00, R50, 0xf8, !PT ;  /* 0x0000ff0049497812 */ /* 0x000fe200078ef832 */
[----:B------:R-:W-:Y:S02]  /*db10*/  IMAD.U32 R50, R80, 0x10000, RZ ;  /* 0x0001000050327824 */ /* 0x000fe400078e00ff */
[C---:B------:R-:W-:Y:S01]  /*db20*/  FMUL.FTZ R74, R58.reuse, R46 ;  /* 0x0000002e3a4a7220 */ /* 0x040fe20000410000 */
[----:B------:R-:W-:Y:S01]  /*db30*/  F2FP.F16.E4M3.UNPACK_B R156, R156 ;  /* 0x0000009cff9c723e */ /* 0x000fe200020006ff */
[-C--:B------:R-:W-:Y:S01]  /*db40*/  FFMA.FTZ R58, R58, R69.reuse, -R75 ;  /* 0x000000453a3a7223 */ /* 0x080fe2000001084b */
[----:B------:R-:W-:Y:S01]  /*db50*/  F2FP.F16.E4M3.UNPACK_B R62, R62 ;  /* 0x0000003eff3e723e */ /* 0x000fe200020006ff */
[----:B------:R-:W-:Y:S01]  /*db60*/  FFMA.FTZ R75, R61, R69, R74 ;  /* 0x000000453d4b7223 */ /* 0x000fe2000001004a */
[----:B------:R-:W-:Y:S01]  /*db70*/  LOP3.LUT R50, R71, 0xff0000, R50, 0xf8, !PT ;  /* 0x00ff000047327812 */ /* 0x000fe200078ef832 */
[----:B------:R-:W-:Y:S01]  /*db80*/  HADD2.F32 R69, -RZ, R68.H1_H1 ;  /* 0x30000044ff457230 */ /* 0x000fe20000004100 */
[----:B------:R-:W-:Y:S01]  /*db90*/  F2FP.F16.E4M3.UNPACK_B R59, R59 ;  /* 0x0000003bff3b723e */ /* 0x000fe200020006ff */
[----:B------:R-:W-:Y:S01]  /*dba0*/  HADD2.F32 R71, -RZ, R70.H1_H1 ;  /* 0x30000046ff477230 */ /* 0x000fe20000004100 */
[----:B------:R-:W-:Y:S01]  /*dbb0*/  LOP3.LUT R46, R73, 0xff0000, R72, 0xf8, !PT ;  /* 0x00ff0000492e7812 */ /* 0x000fe200078ef848 */
[----:B------:R-:W-:Y:S01]  /*dbc0*/  HADD2.F32 R68, -RZ, R63.H1_H1 ;  /* 0x3000003fff447230 */ /* 0x000fe20000004100 */
[----:B------:R-:W-:Y:S01]  /*dbd0*/  F2FP.F16.E4M3.UNPACK_B R154, R154 ;  /* 0x0000009aff9a723e */ /* 0x000fe200020006ff */
[----:B------:R-:W-:-:S02]  /*dbe0*/  HADD2.F32 R61, -RZ, R60.H1_H1 ;  /* 0x3000003cff3d7230 */ /* 0x000fc40000004100 */
[----:B------:R-:W-:Y:S02]  /*dbf0*/  HADD2.F32 R70, -RZ, R156.H0_H0 ;  /* 0x2000009cff467230 */ /* 0x000fe40000004100 */
        /* <DEDUP_REMOVED lines=42> */
[----:B------:R-:W-:Y:S01]  /*dea0*/  FFMA.FTZ R86, R61, R68, R70 ;  /* 0x000000443d567223 */ /* 0x000fe20000010046 */
[----:B------:R-:W-:Y:S01]  /*deb0*/  HADD2.F32 R68, -RZ, R155.H1_H1 ;  /* 0x3000009bff447230 */ /* 0x000fe20000004100 */
[----:B------:R-:W-:Y:S01]  /*dec0*/  F2FP.SATFINITE.E4M3.F32.PACK_AB_MERGE_C R58, R81, R58, RZ ;  /* 0x0000003a513a723e */ /* 0x000fe200048070ff */
[----:B------:R-:W-:Y:S01]  /*ded0*/  HADD2.F32 R56, -RZ, R55.H0_H0 ;  /* 0x20000037ff387230 */ /* 0x000fe20000004100 */
[----:B------:R-:W-:Y:S01]  /*dee0*/  F2FP.SATFINITE.E4M3.F32.PACK_AB_MERGE_C R75, R80, R75, RZ ;  /* 0x0000004b504b723e */ /* 0x000fe200048070ff */
[--C-:B------:R-:W-:Y:S01]  /*def0*/  HADD2.F32 R60, -RZ, R59.reuse.H0_H0 ;  /* 0x2000003bff3c7230 */ /* 0x100fe20000004100 */
[----:B------:R-:W-:Y:S01]  /*df00*/  F2FP.SATFINITE.E4M3.F32.PACK_AB_MERGE_C R84, R87, R84, RZ ;  /* 0x000000545754723e */ /* 0x000fe200048070ff */
[----:B------:R-:W-:Y:S01]  /*df10*/  HADD2.F32 R59, -RZ, R59.H1_H1 ;  /* 0x3000003bff3b7230 */ /* 0x000fe20000004100 */
[----:B------:R-:W-:Y:S01]  /*df20*/  F2FP.SATFINITE.E4M3.F32.PACK_AB_MERGE_C R85, R86, R85, RZ ;  /* 0x000000555655723e */ /* 0x000fe200048070ff */
[----:B------:R-:W-:-:S02]  /*df30*/  HADD2.F32 R63, -RZ, R155.H0_H0 ;  /* 0x2000009bff3f7230 */ /* 0x000fc40000004100 */
[----:B------:R-:W-:Y:S02]  /*df40*/  HADD2.F32 R55, -RZ, R55.H1_H1 ;  /* 0x30000037ff377230 */ /* 0x000fe40000004100 */
[-C--:B------:R-:W-:Y:S01]  /*df50*/  FMUL.FTZ R82, R59, R68.reuse ;  /* 0x000000443b527220 */ /* 0x080fe20000410000 */
[--C-:B------:R-:W-:Y:S02]  /*df60*/  HADD2.F32 R61, -RZ, R153.reuse.H0_H0 ;  /* 0x20000099ff3d7230 */ /* 0x100fe40000004100 */
[-C--:B------:R-:W-:Y:S01]  /*df70*/  FMUL.FTZ R69, R60, R63.reuse ;  /* 0x0000003f3c457220 */ /* 0x080fe20000410000 */
[----:B------:R-:W-:Y:S02]  /*df80*/  HADD2.F32 R62, -RZ, R153.H1_H1 ;  /* 0x30000099ff3e7230 */ /* 0x000fe40000004100 */
[C---:B------:R-:W-:Y:S01]  /*df90*/  FMUL.FTZ R68, R55.reuse, R68 ;  /* 0x0000004437447220 */ /* 0x040fe20000410000 */
[C---:B------:R-:W-:Y:S01]  /*dfa0*/  FMUL.FTZ R63, R56.reuse, R63 ;  /* 0x0000003f383f7220 */ /* 0x040fe20000410000 */
[-C--:B------:R-:W-:Y:S01]  /*dfb0*/  FFMA.FTZ R56, R56, R61.reuse, -R69 ;  /* 0x0000003d38387223 */ /* 0x080fe20000010845 */
[----:B------:R-:W-:Y:S01]  /*dfc0*/  F2FP.F16.E4M3.UNPACK_B R69, R50 ;  /* 0x00000032ff45723e */ /* 0x000fe200020006ff */
[-C--:B------:R-:W-:Y:S01]  /*dfd0*/  FFMA.FTZ R55, R55, R62.reuse, -R82 ;  /* 0x0000003e37377223 */ /* 0x080fe20000010852 */
[----:B------:R-:W-:Y:S01]  /*dfe0*/  FFMA.FTZ R83, R59, R62, R68 ;  /* 0x0000003e3b537223 */ /* 0x000fe20000010044 */
[----:B------:R-:W-:Y:S01]  /*dff0*/  FFMA.FTZ R70, R60, R61, R63 ;  /* 0x0000003d3c467223 */ /* 0x000fe2000001003f */
[----:B------:R-:W-:-:S02]  /*e000*/  F2FP.F16.E4M3.UNPACK_B R62, R49 ;  /* 0x00000031ff3e723e */ /* 0x000fc400020006ff */
[----:B------:R-:W-:Y:S02]  /*e010*/  F2FP.F16.E4M3.UNPACK_B R60, R45 ;  /* 0x0000002dff3c723e */ /* 0x000fe400020006ff */
[----:B------:R-:W-:Y:S01]  /*e020*/  F2FP.SATFINITE.E4M3.F32.PACK_AB_MERGE_C R59, R74, R71, R58 ;  /* 0x000000474a3b723e */ /* 0x000fe2000480703a */
[----:B------:R-:W-:Y:S01]  /*e030*/  HADD2.F32 R63, -RZ, R62.H0_H0 ;  /* 0x2000003eff3f7230 */ /* 0x000fe20000004100 */
[----:B------:R-:W-:Y:S01]  /*e040*/  F2FP.SATFINITE.E4M3.F32.PACK_AB_MERGE_C R58, R73, R72, R75 ;  /* 0x00000048493a723e */ /* 0x000fe2000480704b */
        /* <DEDUP_REMOVED lines=27> */
[----:B------:R-:W-:Y:S02]  /*e200*/  HADD2.F32 R68, -RZ, R60.H1_H1 ;  /* 0x3000003cff447230 */ /* 0x000fe40000004100 */
[-C--:B------:R-:W-:Y:S01]  /*e210*/  FMUL.FTZ R70, R50, R62.reuse ;  /* 0x0000003e32467220 */ /* 0x080fe20000410000 */
[----:B------:R-:W-:Y:S02]  /*e220*/  HADD2.F32 R45, -RZ, R45.H1_H1 ;  /* 0x3000002dff2d7230 */ /* 0x000fe40000004100 */
[----:B------:R-:W-:Y:S01]  /*e230*/  FMUL.FTZ R63, R49, R62 ;  /* 0x0000003e313f7220 */ /* 0x000fe20000410000 */
[--C-:B------:R-:W-:Y:S02]  /*e240*/  HADD2.F32 R60, -RZ, R48.reuse.H0_H0 ;  /* 0x20000030ff3c7230 */ /* 0x100fe40000004100 */
[----:B------:R-:W-:Y:S01]  /*e250*/  FMUL.FTZ R62, R61, R68 ;  /* 0x000000443d3e7220 */ /* 0x000fe20000410000 */
[----:B------:R-:W-:-:S02]  /*e260*/  HADD2.F32 R48, -RZ, R48.H1_H1 ;  /* 0x30000030ff307230 */ /* 0x000fc40000004100 */
[----:B------:R-:W-:Y:S01]  /*e270*/  FMUL.FTZ R68, R45, R68 ;  /* 0x000000442d447220 */ /* 0x000fe20000410000 */
[----:B------:R-:W-:Y:S01]  /*e280*/  FFMA.FTZ R81, R50, R60, R63 ;  /* 0x0000003c32517223 */ /* 0x000fe2000001003f */
[----:B------:R-:W-:Y:S02]  /*e290*/  F2FP.F16.E4M3.UNPACK_B R50, R51 ;  /* 0x00000033ff32723e */ /* 0x000fe400020006ff */
        /* <DEDUP_REMOVED lines=53> */
.L_x_5069:
[----:B------:R-:W-:Y:S05]  /*e5f0*/  BSYNC B2 ;  /* 0x0000000000027941 */ /* 0x000fea0003800000 */
.L_x_5068:
        /* <DEDUP_REMOVED lines=10> */
.L_x_5067:
[----:B------:R-:W-:Y:S05]  /*e6a0*/  BSYNC B1 ;  /* 0x0000000000017941 */ /* 0x000fea0003800000 */
.L_x_5066:
[----:B------:R-:W-:-:S13]  /*e6b0*/  ISETP.NE.AND P3, PT, R35, RZ, PT ;  /* 0x000000ff2300720c */ /* 0x000fda0003f65270 */
[----:B------:R-:W-:Y:S05]  /*e6c0*/  @!P3 BRA `(.L_x_5020) ;  /* 0x0000001000d8b947 */ /* 0x000fea0003800000 */
[----:B------:R-:W-:Y:S01]  /*e6d0*/  ISETP.GE.AND P5, PT, R222, R100, PT ;  /* 0x00000064de00720c */ /* 0x000fe20003fa6270 */
[----:B------:R-:W-:Y:S01]  /*e6e0*/  BSSY B1, `(.L_x_5070) ;  /* 0x00000f3000017945 */ /* 0x000fe20003800000 */
[----:B0--34-:R-:W-:Y:S02]  /*e6f0*/  IADD3 R53, P3, P4, R120, R138, R28 ;  /* 0x0000008a78357210 */ /* 0x019fe40007c7e01c */
[----:B------:R-:W-:Y:S02]  /*e700*/  SEL R152, R122, R152, !P5 ;  /* 0x000000987a987207 */ /* 0x000fe40006800000 */
[----:B------:R-:W-:Y:S02]  /*e710*/  IADD3.X R44, R0, R57, R31, P3, P4 ;  /* 0x00000039002c7210 */ /* 0x000fe40001fe841f */
[----:B------:R-:W-:Y:S02]  /*e720*/  SHF.R.S32.HI R45, RZ, 0x1f, R152 ;  /* 0x0000001fff2d7819 */ /* 0x000fe40000011498 */
[----:B------:R-:W-:-:S02]  /*e730*/  IADD3 R52, P3, R53, R124, RZ ;  /* 0x0000007c35347210 */ /* 0x000fc40007f7e0ff */
[----:B------:R-:W-:-:S03]  /*e740*/  LEA.HI R152, R45, R152, RZ, 0x5 ;  /* 0x000000982d987211 */ /* 0x000fc600078f28ff */
[----:B------:R-:W-:Y:S01]  /*e750*/  IMAD.X R53, R44, 0x1, R125, P3 ;  /* 0x000000012c357824 */ /* 0x000fe200018e067d */
[----:B------:R-:W-:Y:S02]  /*e760*/  LEA.HI.SX32 R152, R152, R27, 0x1b ;  /* 0x0000001b98987211 */ /* 0x000fe400078fdaff */
[----:B------:R-:W-:Y:S02]  /*e770*/  ISETP.GE.AND P3, PT, R222, R134, PT ;  /* 0x00000086de00720c */ /* 0x000fe40003f66270 */
        /* <DEDUP_REMOVED lines=17> */
[--C-:B------:R-:W-:Y:S01]  /*e890*/  SHF.R.U32.HI R63, RZ, 0x18, R65.reuse ;  /* 0x00000018ff3f7819 */ /* 0x100fe20000011641 */
[----:B0-----:R-:W-:Y:S01]  /*e8a0*/  IMAD.MOV.U32 R55, RZ, RZ, R46 ;  /* 0x000000ffff377224 */ /* 0x001fe200078e002e */
[----:B------:R-:W-:Y:S01]  /*e8b0*/  LOP3.LUT R58, R65, 0xff, RZ, 0xc0, !PT ;  /* 0x000000ff413a7812 */ /* 0x000fe200078ec0ff */
[----:B------:R-:W-:Y:S01]  /*e8c0*/  IMAD.SHL.U32 R59, R59, 0x100, RZ ;  /* 0x000001003b3b7824 */ /* 0x000fe200078e00ff */
[----:B------:R-:W-:Y:S02]  /*e8d0*/  SHF.R.U32.HI R73, RZ, 0x10, R65 ;  /* 0x00000010ff497819 */ /* 0x000fe40000011641 */
[----:B------:R-:W-:Y:S01]  /*e8e0*/  PRMT R58, R63, 0x654, R58 ;  /* 0x000006543f3a7816 */ /* 0x000fe2000000003a */
[----:B------:R-:W-:Y:S01]  /*e8f0*/  IMAD.MOV.U32 R63, RZ, RZ, R50 ;  /* 0x000000ffff3f7224 */ /* 0x000fe200078e0032 */
[----:B------:R-:W-:-:S02]  /*e900*/  SHF.R.U32.HI R68, RZ, 0x8, R67 ;  /* 0x00000008ff447819 */ /* 0x000fc40000011643 */
[--C-:B------:R-:W-:Y:S02]  /*e910*/  SHF.R.U32.HI R72, RZ, 0x18, R67.reuse ;  /* 0x00000018ff487819 */ /* 0x100fe40000011643 */
[----:B------:R-:W-:Y:S02]  /*e920*/  LOP3.LUT R61, R67, 0xff, RZ, 0xc0, !PT ;  /* 0x000000ff433d7812 */ /* 0x000fe400078ec0ff */
[----:B------:R-:W-:Y:S02]  /*e930*/  SHF.R.U32.HI R66, RZ, 0x10, R67 ;  /* 0x00000010ff427819 */ /* 0x000fe40000011643 */
[----:B------:R-:W-:Y:S02]  /*e940*/  SHF.R.U32.HI R67, RZ, 0x8, R79 ;  /* 0x00000008ff437819 */ /* 0x000fe4000001164f */
[----:B------:R-:W-:Y:S02]  /*e950*/  LOP3.LUT R48, R58, 0xff00, R59, 0xf8, !PT ;  /* 0x0000ff003a307812 */ /* 0x000fe400078ef83b */
[----:B------:R-:W-:Y:S01]  /*e960*/  MOV R56, R44 ;  /* 0x0000002c00387202 */ /* 0x000fe20000000f00 */
[----:B------:R-:W-:Y:S01]  /*e970*/  IMAD.SHL.U32 R44, R68, 0x100, RZ ;  /* 0x00000100442c7824 */ /* 0x000fe200078e00ff */
[----:B------:R-:W-:Y:S01]  /*e980*/  SHF.L.U32 R59, R73, 0x10, RZ ;  /* 0x00000010493b7819 */ /* 0x000fe200000006ff */
[----:B------:R-:W-:Y:S01]  /*e990*/  IMAD.SHL.U32 R67, R67, 0x100, RZ ;  /* 0x0000010043437824 */ /* 0x000fe200078e00ff */
[----:B------:R-:W-:-:S02]  /*e9a0*/  SHF.R.U32.HI R65, RZ, 0x8, R77 ;  /* 0x00000008ff417819 */ /* 0x000fc4000001164d */
[----:B------:R-:W-:Y:S02]  /*e9b0*/  PRMT R61, R72, 0x654, R61 ;  /* 0x00000654483d7816 */ /* 0x000fe4000000003d */
[----:B------:R-:W-:Y:S01]  /*e9c0*/  SHF.R.U32.HI R71, RZ, 0x18, R77 ;  /* 0x00000018ff477819 */ /* 0x000fe2000001164d */
[----:B------:R-:W-:Y:S01]  /*e9d0*/  IMAD.SHL.U32 R65, R65, 0x100, RZ ;  /* 0x0000010041417824 */ /* 0x000fe200078e00ff */
[----:B------:R-:W-:Y:S02]  /*e9e0*/  LOP3.LUT R62, R77, 0xff, RZ, 0xc0, !PT ;  /* 0x000000ff4d3e7812 */ /* 0x000fe400078ec0ff */
[----:B------:R-:W-:Y:S01]  /*e9f0*/  LOP3.LUT R48, R48, 0xff0000, R59, 0xf8, !PT ;  /* 0x00ff000030307812 */ /* 0x000fe200078ef83b */
[----:B------:R-:W-:Y:S01]  /*ea00*/  IMAD.U32 R59, R66, 0x10000, RZ ;  /* 0x00010000423b7824 */ /* 0x000fe200078e00ff */
[----:B------:R-:W-:Y:S02]  /*ea10*/  LOP3.LUT R64, R79, 0xff0000ff, RZ, 0xc0, !PT ;  /* 0xff0000ff4f407812 */ /* 0x000fe400078ec0ff */
[----:B------:R-:W-:-:S02]  /*ea20*/  LOP3.LUT R44, R61, 0xff00, R44, 0xf8, !PT ;  /* 0x0000ff003d2c7812 */ /* 0x000fc400078ef82c */
[----:B------:R-:W-:Y:S02]  /*ea30*/  F2FP.F16.E4M3.UNPACK_B R66, R150.H1 ;  /* 0x00000096ff42723e */ /* 0x000fe400030006ff */
[----:B------:R-:W-:Y:S02]  /*ea40*/  F2FP.F16.E4M3.UNPACK_B R58, R56.H1 ;  /* 0x00000038ff3a723e */ /* 0x000fe400030006ff */
[----:B------:R-:W-:Y:S01]  /*ea50*/  PRMT R62, R71, 0x654, R62 ;  /* 0x00000654473e7816 */ /* 0x000fe2000000003e */
[--C-:B------:R-:W-:Y:S01]  /*ea60*/  HADD2.F32 R46, -RZ, R66.reuse.H0_H0 ;  /* 0x20000042ff2e7230 */ /* 0x100fe20000004100 */
[----:B------:R-:W-:Y:S01]  /*ea70*/  F2FP.F16.E4M3.UNPACK_B R61, R60.H1 ;  /* 0x0000003cff3d723e */ /* 0x000fe200030006ff */
[----:B------:R-:W-:Y:S01]  /*ea80*/  HADD2.F32 R66, -RZ, R66.H1_H1 ;  /* 0x30000042ff427230 */ /* 0x000fe20000004100 */
[----:B------:R-:W-:Y:S02]  /*ea90*/  LOP3.LUT R68, R64, 0xff00, R67, 0xf8, !PT ;  /* 0x0000ff0040447812 */ /* 0x000fe400078ef843 */
[----:B------:R-:W-:Y:S01]  /*eaa0*/  LOP3.LUT R44, R44, 0xff0000, R59, 0xf8, !PT ;  /* 0x00ff00002c2c7812 */ /* 0x000fe200078ef83b */
[----:B------:R-:W-:Y:S01]  /*eab0*/  HADD2.F32 R59, -RZ, R58.H0_H0 ;  /* 0x2000003aff3b7230 */ /* 0x000fe20000004100 */
[----:B------:R-:W-:-:S02]  /*eac0*/  F2FP.F16.E4M3.UNPACK_B R64, R148.H1 ;  /* 0x00000094ff40723e */ /* 0x000fc400030006ff */
[----:B------:R-:W-:Y:S02]  /*ead0*/  SHF.R.U32.HI R70, RZ, 0x10, R77 ;  /* 0x00000010ff467819 */ /* 0x000fe4000001164d */
[----:B------:R-:W-:Y:S01]  /*eae0*/  LOP3.LUT R50, R62, 0xff00, R65, 0xf8, !PT ;  /* 0x0000ff003e327812 */ /* 0x000fe200078ef841 */
[----:B------:R-:W-:Y:S01]  /*eaf0*/  HADD2.F32 R62, -RZ, R61.H0_H0 ;  /* 0x2000003dff3e7230 */ /* 0x000fe20000004100 */
[----:B------:R-:W-:Y:S01]  /*eb00*/  SHF.R.U32.HI R69, RZ, 0x10, R79 ;  /* 0x00000010ff457819 */ /* 0x000fe2000001164f */
[----:B------:R-:W-:Y:S02]  /*eb10*/  HADD2.F32 R65, -RZ, R64.H0_H0 ;  /* 0x20000040ff417230 */ /* 0x000fe40000004100 */
[-C--:B------:R-:W-:Y:S01]  /*eb20*/  FMUL.FTZ R71, R59, R46.reuse ;  /* 0x0000002e3b477220 */ /* 0x080fe20000410000 */
[----:B------:R-:W-:Y:S02]  /*eb30*/  IMAD.U32 R67, R70, 0x10000, RZ ;  /* 0x0001000046437824 */ /* 0x000fe400078e00ff */
[----:B------:R-:W-:Y:S01]  /*eb40*/  FMUL.FTZ R70, R62, R46 ;  /* 0x0000002e3e467220 */ /* 0x000fe20000410000 */
[----:B------:R-:W-:-:S02]  /*eb50*/  IMAD.U32 R69, R69, 0x10000, RZ ;  /* 0x0001000045457824 */ /* 0x000fc400078e00ff */
[-C--:B------:R-:W-:Y:S01]  /*eb60*/  FFMA.FTZ R71, R62, R65.reuse, R71 ;  /* 0x000000413e477223 */ /* 0x080fe20000010047 */
[----:B------:R-:W-:Y:S02]  /*eb70*/  HADD2.F32 R62, -RZ, R61.H1_H1 ;  /* 0x3000003dff3e7230 */ /* 0x000fe40000004100 */
[----:B------:R-:W-:Y:S01]  /*eb80*/  FFMA.FTZ R70, R59, R65, -R70 ;  /* 0x000000413b467223 */ /* 0x000fe20000010846 */
[----:B------:R-:W-:Y:S01]  /*eb90*/  HADD2.F32 R59, -RZ, R58.H1_H1 ;  /* 0x3000003aff3b7230 */ /* 0x000fe20000004100 */
[----:B------:R-:W-:Y:S01]  /*eba0*/  F2FP.F16.E4M3.UNPACK_B R150, R150 ;  /* 0x00000096ff96723e */ /* 0x000fe200020006ff */
[----:B------:R-:W-:Y:S01]  /*ebb0*/  HADD2.F32 R64, -RZ, R64.H1_H1 ;  /* 0x30000040ff407230 */ /* 0x000fe20000004100 */
[----:B------:R-:W-:Y:S02]  /*ebc0*/  F2FP.F16.E4M3.UNPACK_B R56, R56 ;  /* 0x00000038ff38723e */ /* 0x000fe400020006ff */
[----:B------:R-:W-:Y:S01]  /*ebd0*/  F2FP.F16.E4M3.UNPACK_B R60, R60 ;  /* 0x0000003cff3c723e */ /* 0x000fe200020006ff */
[----:B------:R-:W-:Y:S01]  /*ebe0*/  HADD2.F32 R65, -RZ, R150.H0_H0 ;  /* 0x20000096ff417230 */ /* 0x000fe20000004100 */
[----:B------:R-:W-:Y:S01]  /*ebf0*/  LOP3.LUT R46, R68, 0xff0000, R69, 0xf8, !PT ;  /* 0x00ff0000442e7812 */ /* 0x000fe200078ef845 */
[-C--:B------:R-:W-:Y:S01]  /*ec00*/  FMUL.FTZ R68, R62, R66.reuse ;  /* 0x000000423e447220 */ /* 0x080fe20000410000 */
[----:B------:R-:W-:Y:S01]  /*ec10*/  LOP3.LUT R50, R50, 0xff0000, R67, 0xf8, !PT ;  /* 0x00ff000032327812 */ /* 0x000fe200078ef843 */
[----:B------:R-:W-:Y:S01]  /*ec20*/  FMUL.FTZ R67, R59, R66 ;  /* 0x000000423b437220 */ /* 0x000fe20000410000 */
[----:B------:R-:W-:Y:S01]  /*ec30*/  F2FP.F16.E4M3.UNPACK_B R148, R148 ;  /* 0x00000094ff94723e */ /* 0x000fe200020006ff */
        /* <DEDUP_REMOVED lines=32> */
[-C--:B------:R-:W-:Y:S01]  /*ee40*/  FFMA.FTZ R76, R58, R60.reuse, -R75 ;  /* 0x0000003c3a4c7223 */ /* 0x080fe2000001084b */
[----:B------:R-:W-:Y:S02]  /*ee50*/  HADD2.F32 R62, -RZ, R62.H1_H1 ;  /* 0x3000003eff3e7230 */ /* 0x000fe40000004100 */
[C---:B------:R-:W-:Y:S01]  /*ee60*/  FMUL.FTZ R58, R56.reuse, R65 ;  /* 0x00000041383a7220 */ /* 0x040fe20000410000 */
[----:B------:R-:W-:Y:S01]  /*ee70*/  F2FP.F16.E4M3.UNPACK_B R55, R55 ;  /* 0x00000037ff37723e */ /* 0x000fe200020006ff */
[----:B------:R-:W-:Y:S01]  /*ee80*/  FMUL.FTZ R75, R59, R65 ;  /* 0x000000413b4b7220 */ /* 0x000fe20000410000 */
[----:B------:R-:W-:Y:S01]  /*ee90*/  FFMA.FTZ R77, R61, R60, R64 ;  /* 0x0000003c3d4d7223 */ /* 0x000fe20000010040 */
[-C--:B------:R-:W-:Y:S01]  /*eea0*/  FFMA.FTZ R78, R59, R62.reuse, R58 ;  /* 0x0000003e3b4e7223 */ /* 0x080fe2000001003a */
[----:B------:R-:W-:Y:S01]  /*eeb0*/  F2FP.F16.E4M3.UNPACK_B R147, R147 ;  /* 0x00000093ff93723e */ /* 0x000fe200020006ff */
[----:B------:R-:W-:Y:S01]  /*eec0*/  FFMA.FTZ R79, R56, R62, -R75 ;  /* 0x0000003e384f7223 */ /* 0x000fe2000001084b */
[----:B------:R-:W-:-:S02]  /*eed0*/  HADD2.F32 R61, -RZ, R149.H0_H0 ;  /* 0x20000095ff3d7230 */ /* 0x000fc40000004100 */
[----:B------:R-:W-:Y:S01]  /*eee0*/  HADD2.F32 R58, -RZ, R63.H0_H0 ;  /* 0x2000003fff3a7230 */ /* 0x000fe20000004100 */
[----:B------:R-:W-:Y:S01]  /*eef0*/  F2FP.SATFINITE.E4M3.F32.PACK_AB_MERGE_C R77, R78, R77, RZ ;  /* 0x0000004d4e4d723e */ /* 0x000fe200048070ff */
[----:B------:R-:W-:Y:S01]  /*ef00*/  HADD2.F32 R62, -RZ, R149.H1_H1 ;  /* 0x30000095ff3e7230 */ /* 0x000fe20000004100 */
[----:B------:R-:W-:Y:S01]  /*ef10*/  F2FP.SATFINITE.E4M3.F32.PACK_AB_MERGE_C R76, R79, R76, RZ ;  /* 0x0000004c4f4c723e */ /* 0x000fe200048070ff */
[----:B------:R-:W-:Y:S02]  /*ef20*/  HADD2.F32 R56, -RZ, R55.H0_H0 ;  /* 0x20000037ff387230 */ /* 0x000fe40000004100 */
[-C--:B------:R-:W-:Y:S01]  /*ef30*/  FMUL.FTZ R65, R58, R61.reuse ;  /* 0x0000003d3a417220 */ /* 0x080fe20000410000 */
[----:B------:R-:W-:Y:S02]  /*ef40*/  HADD2.F32 R63, -RZ, R63.H1_H1 ;  /* 0x3000003fff3f7230 */ /* 0x000fe40000004100 */
[----:B------:R-:W-:Y:S02]  /*ef50*/  HADD2.F32 R55, -RZ, R55.H1_H1 ;  /* 0x30000037ff377230 */ /* 0x000fe40000004100 */
[----:B------:R-:W-:Y:S01]  /*ef60*/  FMUL.FTZ R75, R56, R61 ;  /* 0x0000003d384b7220 */ /* 0x000fe20000410000 */
[----:B------:R-:W-:-:S02]  /*ef70*/  HADD2.F32 R59, -RZ, R147.H0_H0 ;  /* 0x20000093ff3b7230 */ /* 0x000fc40000004100 */
[-C--:B------:R-:W-:Y:S01]  /*ef80*/  FMUL.FTZ R64, R63, R62.reuse ;  /* 0x0000003e3f407220 */ /* 0x080fe20000410000 */
[----:B------:R-:W-:Y:S02]  /*ef90*/  HADD2.F32 R60, -RZ, R147.H1_H1 ;  /* 0x30000093ff3c7230 */ /* 0x000fe40000004100 */
[C---:B------:R-:W-:Y:S01]  /*efa0*/  FMUL.FTZ R62, R55.reuse, R62 ;  /* 0x0000003e373e7220 */ /* 0x040fe20000410000 */
[-C--:B------:R-:W-:Y:S01]  /*efb0*/  FFMA.FTZ R61, R56, R59.reuse, -R65 ;  /* 0x0000003b383d7223 */ /* 0x080fe20000010841 */
[----:B------:R-:W-:Y:S01]  /*efc0*/  FFMA.FTZ R59, R58, R59, R75 ;  /* 0x0000003b3a3b7223 */ /* 0x000fe2000001004b */
[-C--:B------:R-:W-:Y:S01]  /*efd0*/  FFMA.FTZ R58, R55, R60.reuse, -R64 ;  /* 0x0000003c373a7223 */ /* 0x080fe20000010840 */
[----:B------:R-:W-:Y:S01]  /*efe0*/  FFMA.FTZ R74, R63, R60, R62 ;  /* 0x0000003c3f4a7223 */ /* 0x000fe2000001003e */
[----:B------:R-:W-:Y:S02]  /*eff0*/  F2FP.SATFINITE.E4M3.F32.PACK_AB_MERGE_C R55, R73, R70, RZ ;  /* 0x000000464937723e */ /* 0x000fe400048070ff */
[----:B------:R-:W-:-:S02]  /*f000*/  F2FP.F16.E4M3.UNPACK_B R62, R49 ;  /* 0x00000031ff3e723e */ /* 0x000fc400020006ff */
[----:B------:R-:W-:Y:S02]  /*f010*/  F2FP.F16.E4M3.UNPACK_B R65, R50 ;  /* 0x00000032ff41723e */ /* 0x000fe400020006ff */
[----:B------:R-:W-:Y:S01]  /*f020*/  F2FP.F16.E4M3.UNPACK_B R60, R45 ;  /* 0x0000002dff3c723e */ /* 0x000fe200020006ff */
[--C-:B------:R-:W-:Y:S01]  /*f030*/  HADD2.F32 R63, -RZ, R62.reuse.H0_H0 ;  /* 0x2000003eff3f7230 */ /* 0x100fe20000004100 */
[----:B------:R-:W-:Y:S01]  /*f040*/  F2FP.SATFINITE.E4M3.F32.PACK_AB_MERGE_C R55, R68, R69, R55 ;  /* 0x000000454437723e */ /* 0x000fe20004807037 */
[--C-:B------:R-:W-:Y:S01]  /*f050*/  HADD2.F32 R68, -RZ, R65.reuse.H0_H0 ;  /* 0x20000041ff447230 */ /* 0x100fe20000004100 */
[----:B------:R-:W-:Y:S01]  /*f060*/  F2FP.SATFINITE.E4M3.F32.PACK_AB_MERGE_C R56, R72, R71, RZ ;  /* 0x000000474838723e */ /* 0x000fe200048070ff */
[----:B------:R-:W-:Y:S01]  /*f070*/  HADD2.F32 R62, -RZ, R62.H1_H1 ;  /* 0x3000003eff3e7230 */ /* 0x000fe20000004100 */
[----:B------:R-:W-:Y:S01]  /*f080*/  F2FP.F16.E4M3.UNPACK_B R64, R48 ;  /* 0x00000030ff40723e */ /* 0x000fe200020006ff */
[----:B------:R-:W-:Y:S01]  /*f090*/  HADD2.F32 R65, -RZ, R65.H1_H1 ;  /* 0x30000041ff417230 */ /* 0x000fe20000004100 */
[----:B------:R-:W-:Y:S01]  /*f0a0*/  F2FP.SATFINITE.E4M3.F32.PACK_AB_MERGE_C R58, R58, R61, R76 ;  /* 0x0000003d3a3a723e */ /* 0x000fe2000480704c */
[----:B------:R-:W-:Y:S01]  /*f0b0*/  HADD2.F32 R61, -RZ, R60.H0_H0 ;  /* 0x2000003cff3d7230 */ /* 0x000fe20000004100 */
[----:B------:R-:W-:Y:S01]  /*f0c0*/  F2FP.SATFINITE.E4M3.F32.PACK_AB_MERGE_C R56, R67, R66, R56 ;  /* 0x000000424338723e */ /* 0x000fe20004807038 */
[----:B------:R-:W-:-:S02]  /*f0d0*/  HADD2.F32 R66, -RZ, R64.H0_H0 ;  /* 0x20000040ff427230 */ /* 0x000fc40000004100 */
[-C--:B------:R-:W-:Y:S01]  /*f0e0*/  FMUL.FTZ R70, R63, R68.reuse ;  /* 0x000000443f467220 */ /* 0x080fe20000410000 */
[----:B------:R-:W-:Y:S02]  /*f0f0*/  HADD2.F32 R60, -RZ, R60.H1_H1 ;  /* 0x3000003cff3c7230 */ /* 0x000fe40000004100 */
[C---:B------:R-:W-:Y:S01]  /*f100*/  FMUL.FTZ R68, R61.reuse, R68 ;  /* 0x000000443d447220 */ /* 0x040fe20000410000 */
[----:B------:R-:W-:Y:S01]  /*f110*/  FMUL.FTZ R67, R62, R65 ;  /* 0x000000413e437220 */ /* 0x000fe20000410000 */
[-C--:B------:R-:W-:Y:S01]  /*f120*/  FFMA.FTZ R70, R61, R66.reuse, -R70 ;  /* 0x000000423d467223 */ /* 0x080fe20000010846 */
[----:B------:R-:W-:Y:S01]  /*f130*/  F2FP.F16.E4M3.UNPACK_B R45, R45.H1 ;  /* 0x0000002dff2d723e */ /* 0x000fe200030006ff */
[----:B------:R-:W-:Y:S01]  /*f140*/  FFMA.FTZ R68, R63, R66, R68 ;  /* 0x000000423f447223 */ /* 0x000fe20000010044 */
[----:B------:R-:W-:Y:S02]  /*f150*/  HADD2.F32 R63, -RZ, R64.H1_H1 ;  /* 0x30000040ff3f7230 */ /* 0x000fe40000004100 */
[C---:B------:R-:W-:Y:S01]  /*f160*/  FMUL.FTZ R65, R60.reuse, R65 ;  /* 0x000000413c417220 */ /* 0x040fe20000410000 */
[----:B------:R-:W-:Y:S01]  /*f170*/  F2FP.F16.E4M3.UNPACK_B R61, R49.H1 ;  /* 0x00000031ff3d723e */ /* 0x000fe200030006ff */
[----:B------:R-:W-:Y:S01]  /*f180*/  HADD2.F32 R49, -RZ, R45.H0_H0 ;  /* 0x2000002dff317230 */ /* 0x000fe20000004100 */
[----:B------:R-:W-:Y:S01]  /*f190*/  F2FP.F16.E4M3.UNPACK_B R48, R48.H1 ;  /* 0x00000030ff30723e */ /* 0x000fe200030006ff */
[-C--:B------:R-:W-:Y:S01]  /*f1a0*/  FFMA.FTZ R69, R60, R63.reuse, -R67 ;  /* 0x0000003f3c457223 */ /* 0x080fe20000010843 */
[----:B------:R-:W-:Y:S01]  /*f1b0*/  F2FP.F16.E4M3.UNPACK_B R60, R50.H1 ;  /* 0x00000032ff3c723e */ /* 0x000fe200030006ff */
[----:B------:R-:W-:Y:S01]  /*f1c0*/  FFMA.FTZ R71, R62, R63, R65 ;  /* 0x0000003f3e477223 */ /* 0x000fe20000010041 */
[--C-:B------:R-:W-:Y:S01]  /*f1d0*/  HADD2.F32 R50, -RZ, R61.reuse.H0_H0 ;  /* 0x2000003dff327230 */ /* 0x100fe20000004100 */
[----:B------:R-:W-:Y:S01]  /*f1e0*/  F2FP.SATFINITE.E4M3.F32.PACK_AB_MERGE_C R59, R74, R59, R77 ;  /* 0x0000003b4a3b723e */ /* 0x000fe2000480704d */
[----:B------:R-:W-:Y:S01]  /*f1f0*/  HADD2.F32 R61, -RZ, R61.H1_H1 ;  /* 0x3000003dff3d7230 */ /* 0x000fe20000004100 */
[----:B------:R-:W-:Y:S01]  /*f200*/  F2FP.F16.E4M3.UNPACK_B R65, R46.H1 ;  /* 0x0000002eff41723e */ /* 0x000fe200030006ff */
[----:B------:R-:W-:-:S02]  /*f210*/  HADD2.F32 R62, -RZ, R60.H0_H0 ;  /* 0x2000003cff3e7230 */ /* 0x000fc40000004100 */
[----:B------:R-:W-:Y:S02]  /*f220*/  HADD2.F32 R64, -RZ, R60.H1_H1 ;  /* 0x3000003cff407230 */ /* 0x000fe40000004100 */
[----:B------:R-:W-:Y:S02]  /*f230*/  HADD2.F32 R45, -RZ, R45.H1_H1 ;  /* 0x3000002dff2d7230 */ /* 0x000fe40000004100 */
[CC--:B------:R-:W-:Y:S01]  /*f240*/  FMUL.FTZ R66, R50.reuse, R62.reuse ;  /* 0x0000003e32427220 */ /* 0x0c0fe20000410000 */
[--C-:B------:R-:W-:Y:S02]  /*f250*/  HADD2.F32 R60, -RZ, R48.reuse.H0_H0 ;  /* 0x20000030ff3c7230 */ /* 0x100fe40000004100 */
[----:B------:R-:W-:Y:S01]  /*f260*/  FMUL.FTZ R63, R49, R62 ;  /* 0x0000003e313f7220 */ /* 0x000fe20000410000 */
        /* <DEDUP_REMOVED lines=9> */
[-C--:B------:R-:W-:Y:S01]  /*f300*/  F2FP.F16.E4M3.UNPACK_B R45, R47.reuse ;  /* 0x0000002fff2d723e */ /* 0x080fe200020006ff */
[----:B------:R-:W-:Y:S01]  /*f310*/  HADD2.F32 R60, -RZ, R50.H0_H0 ;  /* 0x20000032ff3c7230 */ /* 0x000fe20000004100 */
        /* <DEDUP_REMOVED lines=28> */
[CC--:B------:R-:W-:Y:S01]  /*f4e0*/  FMUL.FTZ R48, R50.reuse, R64.reuse ;  /* 0x0000004032307220 */ /* 0x0c0fe20000410000 */
[----:B------:R-:W-:Y:S02]  /*f4f0*/  HADD2.F32 R46, -RZ, R46.H1_H1 ;  /* 0x3000002eff2e7230 */ /* 0x000fe40000004100 */
[----:B------:R-:W-:Y:S01]  /*f500*/  FMUL.FTZ R49, R45, R64 ;  /* 0x000000402d317220 */ /* 0x000fe20000410000 */
[----:B------:R-:W-:Y:S01]  /*f510*/  F2FP.SATFINITE.E4M3.F32.PACK_AB_MERGE_C R72, R75, R72, RZ ;  /* 0x000000484b48723e */ /* 0x000fe200048070ff */
[-C--:B------:R-:W-:Y:S01]  /*f520*/  FFMA.FTZ R47, R47, R44.reuse, -R60 ;  /* 0x0000002c2f2f7223 */ /* 0x080fe2000001083c */
[----:B------:R-:W-:Y:S01]  /*f530*/  FFMA.FTZ R62, R51, R44, R62 ;  /* 0x0000002c333e7223 */ /* 0x000fe2000001003e */
[-C--:B------:R-:W-:Y:S01]  /*f540*/  FFMA.FTZ R48, R45, R46.reuse, -R48 ;  /* 0x0000002e2d307223 */ /* 0x080fe20000010830 */
[----:B------:R-:W-:Y:S01]  /*f550*/  FFMA.FTZ R46, R50, R46, R49 ;  /* 0x0000002e322e7223 */ /* 0x000fe20000010031 */
[----:B------:R-:W-:Y:S01]  /*f560*/  F2FP.SATFINITE.E4M3.F32.PACK_AB_MERGE_C R73, R74, R73, RZ ;  /* 0x000000494a49723e */ /* 0x000fe200048070ff */
        /* <DEDUP_REMOVED lines=8> */
[----:B------:R-:W-:Y:S02]  /*f5f0*/  F2FP.SATFINITE.E4M3.F32.PACK_AB_MERGE_C R45, R69, R70, R72 ;  /* 0x00000046452d723e */ /* 0x000fe40004807048 */
[----:B------:R-:W-:-:S07]  /*f600*/  F2FP.SATFINITE.E4M3.F32.PACK_AB_MERGE_C R49, R71, R68, R73 ;  /* 0x000000444731723e */ /* 0x000fce0004807049 */
.L_x_5071:
[----:B------:R-:W-:Y:S05]  /*f610*/  BSYNC B1 ;  /* 0x0000000000017941 */ /* 0x000fea0003800000 */
.L_x_5070:
[----:B0-----:R0:W-:Y:S01]  /*f620*/  STG.E.128 desc[UR54][R52.64], R44 ;  /* 0x0000002c34007986 */ /* 0x0011e2000c101d36 */
[----:B------:R-:W-:-:S13]  /*f630*/  ISETP.GE.AND P3, PT, R54, R151, PT ;  /* 0x000000973600720c */ /* 0x000fda0003f66270 */
[----:B------:R-:W-:Y:S05]  /*f640*/  @P3 BRA `(.L_x_5020) ;  /* 0x0000000000f83947 */ /* 0x000fea0003800000 */
[--C-:B0-----:R-:W-:Y:S02]  /*f650*/  SHF.R.S32.HI R44, RZ, 0x1f, R54.reuse ;  /* 0x0000001fff2c7819 */ /* 0x101fe40000011436 */
[----:B------:R-:W-:-:S04]  /*f660*/  IADD3 R139, P3, P4, R120, R138, R54 ;  /* 0x0000008a788b7210 */ /* 0x000fc80007c7e036 */
[----:B------:R-:W-:Y:S02]  /*f670*/  IADD3.X R44, R0, R57, R44, P3, P4 ;  /* 0x00000039002c7210 */ /* 0x000fe40001fe842c */
[----:B------:R-:W-:-:S04]  /*f680*/  IADD3 R124, P3, R139, R124, RZ ;  /* 0x0000007c8b7c7210 */ /* 0x000fc80007f7e0ff */
[----:B------:R-:W-:-:S05]  /*f690*/  IADD3.X R125, R44, R125, RZ, P3, !PT ;  /* 0x0000007d2c7d7210 */ /* 0x000fca0001ffe4ff */
[----:B--2---:R0:W-:Y:S01]  /*f6a0*/  STG.E.128 desc[UR54][R124.64], R48 ;  /* 0x000000307c007986 */ /* 0x0041e2000c101d36 */
[----:B------:R-:W-:Y:S05]  /*f6b0*/  BRA `(.L_x_5020) ;  /* 0x0000000000dc7947 */ /* 0x000fea0003800000 */
.L_x_4987:
[----:B------:R-:W-:-:S06]  /*f6c0*/  UISETP.NE.AND UP0, UPT, UR53, 0x3, UPT ;  /* 0x000000033500788c */ /* 0x000fcc000bf05270 */
[----:B------:R-:W-:-:S13]  /*f6d0*/  PLOP3.LUT P2, PT, PT, PT, UP0, 0x80, 0x0 ;  /* 0x000000000000781c */ /* 0x000fda0003f4f008 */
[----:B------:R-:W-:Y:S05]  /*f6e0*/  @!P2 BRA `(.L_x_5072) ;  /* 0x000000000004a947 */ /* 0x000fea0003800000 */
[----:B------:R-:W-:Y:S01]  /*f6f0*/  BPT.TRAP 0x1 ;  /* 0x000000040000795c */ /* 0x000fe20000300000 */
.L_x_5072:
[----:B------:R-:W-:Y:S01]  /*f700*/  IMAD R42, R17, 0x8, R16 ;  /* 0x00000008112a7824 */ /* 0x000fe200078e0210 */
[----:B------:R-:W-:Y:S01]  /*f710*/  SHF.L.U32 R43, R223, 0x1f, RZ ;  /* 0x0000001fdf2b7819 */ /* 0x000fe200000006ff */
[----:B------:R-:W-:Y:S01]  /*f720*/  IMAD R41, R24, -0xa0, R2 ;  /* 0xffffff6018297824 */ /* 0x000fe200078e0202 */
[----:B------:R-:W-:Y:S02]  /*f730*/  BSSY B1, `(.L_x_5073) ;  /* 0x0000004000017945 */ /* 0x000fe40003800000 */
[----:B------:R-:W0:Y:S02]  /*f740*/  SYNCS.PHASECHK.TRANS64.TRYWAIT P3, [R42+URZ+0x33490], R43 ;  /* 0x0334902b2a0075a7 */ /* 0x000e24000806017f */
[----:B------:R-:W-:Y:S01]  /*f750*/  VIMNMX R41, R41, 0xa0, PT ;  /* 0x000000a029297848 */ /* 0x000fe20003fe0100 */
[----:B0-----:R-:W-:Y:S06]  /*f760*/  @!P3 BRA `(.L_x_5074) ;  /* 0x000001ec0050b947 */ /* 0x001fec0003800000 */
.L_x_5320:
[----:B------:R-:W-:Y:S05]  /*f770*/  BSYNC B1 ;  /* 0x0000000000017941 */ /* 0x000fea0003800000 */
.L_x_5073:
        /* <DEDUP_REMOVED lines=21> */
.L_x_5076:
[----:B------:R-:W-:Y:S05]  /*f8d0*/  BSYNC B1 ;  /* 0x0000000000017941 */ /* 0x000fea0003800000 */
.L_x_5075:
        /* <DEDUP_REMOVED lines=21> */
.L_x_5020:
[----:B------:R-:W-:Y:S05]  /*fa30*/  BSYNC B0 ;  /* 0x0000000000007941 */ /* 0x000fea0003800000 */
.L_x_4986:
        /* <DEDUP_REMOVED lines=17> */
.L_x_5078:
[----:B------:R-:W-:Y:S05]  /*fb50*/  BSYNC B0 ;  /* 0x0000000000007941 */ /* 0x000fea0003800000 */
.L_x_5077:
[----:B------:R-:W1:Y:S01]  /*fb60*/  SYNCS.PHASECHK.TRANS64.TRYWAIT P2, [R42+URZ+0x334b0], R43 ;  /* 0x0334b02b2a0075a7 */ /* 0x000e62000804017f */
[----:B------:R-:W-:Y:S01]  /*fb70*/  ULDC UR37, c[0x0][0x2e4] ;  /* 0x0000b90000257ab9 */ /* 0x000fe20000000800 */
[----:B------:R-:W-:Y:S01]  /*fb80*/  ULDC.64 UR38, c[0x0][0x318] ;  /* 0x0000c60000267ab9 */ /* 0x000fe20000000a00 */
[----:B------:R-:W-:Y:S01]  /*fb90*/  ULDC.64 UR40, c[0x0][0x308] ;  /* 0x0000c20000287ab9 */ /* 0x000fe20000000a00 */
[----:B------:R-:W-:Y:S01]  /*fba0*/  BSSY B0, `(.L_x_5079) ;  /* 0x0000003000007945 */ /* 0x000fe20003800000 */
[----:B------:R-:W-:-:S03]  /*fbb0*/  IMAD.WIDE R48, R24, 0xa0, R102 ;  /* 0x000000a018307825 */ /* 0x000fc600078e0266 */
[----:B-1----:R-:W-:Y:S05]  /*fbc0*/  @!P2 BRA `(.L_x_5080) ;  /* 0x000001e8004ca947 */ /* 0x002fea0003800000 */
.L_x_5321:
[----:B------:R-:W-:Y:S05]  /*fbd0*/  BSYNC B0 ;  /* 0x0000000000007941 */ /* 0x000fea0003800000 */
.L_x_5079:
[----:B------:R-:W-:Y:S01]  /*fbe0*/  ISETP.GE.AND P2, PT, R23, R41, PT ;  /* 0x000000291700720c */ /* 0x000fe20003f46270 */
[----:B------:R-:W-:-:S12]  /*fbf0*/  BSSY B0, `(.L_x_5081) ;  /* 0x000001b000007945 */ /* 0x000fd80003800000 */
[----:B------:R-:W-:Y:S05]  /*fc00*/  @P2 BRA `(.L_x_5082) ;  /* 0x0000000000642947 */ /* 0x000fea0003800000 */
[----:B0-----:R-:W-:Y:S02]  /*fc10*/  IMAD.MOV.U32 R44, RZ, RZ, R118 ;  /* 0x000000ffff2c7224 */ /* 0x001fe400078e0076 */
[----:B------:R-:W-:Y:S02]  /*fc20*/  IMAD.MOV.U32 R45, RZ, RZ, R32 ;  /* 0x000000ffff2d7224 */ /* 0x000fe400078e0020 */
[----:B-1----:R-:W-:Y:S02]  /*fc30*/  IMAD R43, R49, UR38, RZ ;  /* 0x00000026312b7c24 */ /* 0x002fe4000f8e02ff */
        /* <DEDUP_REMOVED lines=22> */
.L_x_5082:
[----:B------:R-:W-:Y:S05]  /*fda0*/  BSYNC B0 ;  /* 0x0000000000007941 */ /* 0x000fea0003800000 */
.L_x_5081:
[----:B-1----:R-:W-:Y:S01]  /*fdb0*/  VIADD R43, R23, 0x80 ;  /* 0x00000080172b7836 */ /* 0x002fe20000000000 */
[----:B------:R-:W-:Y:S04]  /*fdc0*/  BSSY B0, `(.L_x_5083) ;  /* 0x000001e000007945 */ /* 0x000fe80003800000 */
[----:B------:R-:W-:-:S13]  /*fdd0*/  ISETP.GE.AND P2, PT, R43, R41, PT ;  /* 0x000000292b00720c */ /* 0x000fda0003f46270 */
[----:B------:R-:W-:Y:S05]  /*fde0*/  @P2 BRA `(.L_x_5084) ;  /* 0x00000000006c2947 */ /* 0x000fea0003800000 */
[----:B------:R-:W-:Y:S01]  /*fdf0*/  IADD3 R41, P2, R48, 0x80, RZ ;  /* 0x0000008030297810 */ /* 0x000fe20007f5e0ff */
[----:B--2---:R-:W-:Y:S01]  /*fe00*/  IMAD.MOV.U32 R45, RZ, RZ, R32 ;  /* 0x000000ffff2d7224 */ /* 0x004fe200078e0020 */
[----:B0-----:R-:W-:-:S03]  /*fe10*/  MOV R44, R118 ;  /* 0x00000076002c7202 */ /* 0x001fc60000000f00 */
        /* <DEDUP_REMOVED lines=24> */
.L_x_5084:
[----:B------:R-:W-:Y:S05]  /*ffa0*/  BSYNC B0 ;  /* 0x0000000000007941 */ /* 0x000fea0003800000 */
.L_x_5083:
[----:B------:R-:W3:Y:S01]  /*ffb0*/  LDL R39, [R1+0x24] ;  /* 0x0000240001277983 */ /* 0x000ee20000100800 */
[----:B------:R-:W-:Y:S02]  /*ffc0*/  VIADD R17, R17, 0x1 ;  /* 0x0000000111117836 */ /* 0x000fe40000000000 */
[----:B------:R-:W-:Y:S01]  /*ffd0*/  @!P3 VIADD R42, R42, 0x334c0 ;  /* 0x000334c02a2ab836 */ /* 0x000fe20000000000 */
[----:B------:R-:W-:Y:S01]  /*ffe0*/  @!PT LDS RZ, [RZ] ;  /* 0x00000000fffff984 */ /* 0x000fe20000000800 */
[----:B------:R-:W-:Y:S01]  /*fff0*/  @!PT LDS RZ, [RZ] ;  /* 0x00000000fffff984 */ /* 0x000fe20000000800 */
[----:B------:R-:W-:Y:S01]  /*10000*/  @!PT LDS RZ, [RZ] ;  /* 0x00000000fffff984 */ /* 0x000fe20000000800 */
[----:B------:R-:W-:Y:S01]  /*10010*/  @!PT LDS RZ, [RZ] ;  /* 0x00000000fffff984 */ /* 0x000fe20000000800 */
[----:B------:R4:W-:Y:S06]  /*10020*/  MEMBAR.ALL.CTA ;  /* 0x0000000000007992 */ /* 0x0009ec0000008000 */
[----:B----4-:R-:W4:Y:S02]  /*10030*/  FENCE.VIEW.ASYNC.S ;  /* 0x00000000000073c6 */ /* 0x010f240000000000 */
[----:B----4-:R4:W-:Y:S01]  /*10040*/  BAR.SYNC.DEFER_BLOCKING R157, 0x80 ;  /* 0x0002009d0000751d */ /* 0x0109e20000010000 */
[----:B------:R-:W-:-:S02]  /*10050*/  ISETP.NE.AND P2, PT, R17, 0x2, PT ;  /* 0x000000021100780c */ /* 0x000fc40003f45270 */
[----:B------:R-:W-:Y:S02]  /*10060*/  @!P3 PRMT R42, RZ, 0x654, R42 ;  /* 0x00000654ff2ab816 */ /* 0x000fe4000000002a */
[----:B------:R-:W-:Y:S02]  /*10070*/  SEL R40, RZ, 0x1, P2 ;  /* 0x00000001ff287807 */ /* 0x000fe40001000000 */
[----:B------:R-:W-:Y:S02]  /*10080*/  SEL R17, R17, RZ, P2 ;  /* 0x000000ff11117207 */ /* 0x000fe40001000000 */
[----:B------:R-:W-:Y:S01]  /*10090*/  LOP3.LUT R223, R223, R40, RZ, 0x3c, !PT ;  /* 0x00000028dfdf7212 */ /* 0x000fe200078e3cff */
[----:B------:R4:W-:Y:S01]  /*100a0*/  @!P3 SYNCS.ARRIVE.TRANS64.RED.A1T0 RZ, [R42+URZ], RZ ;  /* 0x000000ff2affb9a7 */ /* 0x0009e2000810043f */
[----:B---3--:R-:W-:-:S13]  /*100b0*/  LOP3.LUT P4, RZ, R39, 0x2, RZ, 0xc0, !PT ;  /* 0x0000000227ff7812 */ /* 0x008fda000788c0ff */
[----:B----4-:R-:W-:Y:S05]  /*100c0*/  @P4 BRA `(.L_x_5085) ;  /* 0xffffff2800004947 */ /* 0x010fea000383ffff */
[----:B------:R-:W3:Y:S01]  /*100d0*/  S2R R39, SR_TID.X ;  /* 0x0000000000277919 */ /* 0x000ee20000002100 */
[----:B------:R-:W-:Y:S02]  /*100e0*/  PLOP3.LUT P0, PT, PT, PT, PT, 0x8, 0x0 ;  /* 0x000000000000781c */ /* 0x000fe40003f0e170 */
[----:B---3--:R-:W-:-:S04]  /*100f0*/  SHF.R.U32.HI R39, RZ, 0x7, R39 ;  /* 0x00000007ff277819 */ /* 0x008fc80000011627 */
[----:B------:R-:W-:-:S13]  /*10100*/  ISETP.NE.AND P4, PT, R39, 0x1, PT ;  /* 0x000000012700780c */ /* 0x000fda0003f85270 */
[----:B------:R-:W-:Y:S06]  /*10110*/  @!P4 BAR.ARV 0x9, 0x100 ;  /* 0x024400000000cb1d */ /* 0x000fec0000002000 */
.L_x_4981:
[----:B------:R-:W3:Y:S01]  /*10120*/  LDC R0, c[0x0][0x428] ;  /* 0x00010a00ff007b82 */ /* 0x000ee20000000800 */
[----:B------:R-:W-:Y:S05]  /*10130*/  @P0 BRA `(.L_x_5086) ;  /* 0x00000000000c0947 */ /* 0x000fea0003800000 */
[----:B------:R-:W4:Y:S01]  /*10140*/  FENCE.VIEW.ASYNC.G ;  /* 0x00000000000073c6 */ /* 0x000f220000000100 */
[----:B------:R-:W-:Y:S05]  /*10150*/  WARPSYNC.ALL ;  /* 0x0000000000007948 */ /* 0x000fea0003800000 */
[----:B----4-:R-:W-:Y:S06]  /*10160*/  BAR.ARV 0xc, 0x180 ;  /* 0x0306000000007b1d */ /* 0x010fec0000002000 */
.L_x_5086:
[----:B------:R-:W4:Y:S01]  /*10170*/  LDL R4, [R1+0x1c] ;  /* 0x00001c0001047983 */ /* 0x000f220000100800 */
[----:B------:R-:W-:-:S03]  /*10180*/  ULDC.64 UR4, c[0x0][0x990] ;  /* 0x0002640000047ab9 */ /* 0x000fc60000000a00 */
[----:B------:R-:W2:Y:S01]  /*10190*/  LDL R5, [R1+0xc] ;  /* 0x00000c0001057983 */ /* 0x000ea20000100800 */
[----:B------:R-:W-:Y:S01]  /*101a0*/  ISETP.NE.U32.AND P0, PT, RZ, UR4, PT ;  /* 0x00000004ff007c0c */ /* 0x000fe2000bf05070 */
[----:B------:R-:W-:Y:S01]  /*101b0*/  ULDC.64 UR6, c[0x0][0x998] ;  /* 0x0002660000067ab9 */ /* 0x000fe20000000a00 */
[----:B---3--:R-:W-:Y:S01]  /*101c0*/  ISETP.NE.AND P2, PT, R0, 0x1, PT ;  /* 0x000000010000780c */ /* 0x008fe20003f45270 */
[----:B------:R-:W-:Y:S01]  /*101d0*/  IMAD.MOV.U32 R7, RZ, RZ, R226 ;  /* 0x000000ffff077224 */ /* 0x000fe200078e00e2 */
[----:B------:R-:W-:Y:S02]  /*101e0*/  ISETP.NE.AND.EX P0, PT, RZ, UR5, PT, P0 ;  /* 0x00000005ff007c0c */ /* 0x000fe4000bf05300 */
[----:B------:R-:W-:-:S04]  /*101f0*/  ISETP.NE.U32.AND P1, PT, RZ, UR6, PT ;  /* 0x00000006ff007c0c */ /* 0x000fc8000bf25070 */
[----:B------:R-:W-:-:S05]  /*10200*/  ISETP.NE.AND.EX P1, PT, RZ, UR7, PT, P1 ;  /* 0x00000007ff007c0c */ /* 0x000fca000bf25310 */
[----:B------:R-:W3:Y:S08]  /*10210*/  @P2 LDC R3, c[0x0][0x42c] ;  /* 0x00010b00ff032b82 */ /* 0x000ef00000000800 */
[----:B------:R-:W4:Y:S08]  /*10220*/  @P0 LDC.64 R10, c[0x0][0x9a8] ;  /* 0x00026a00ff0a0b82 */ /* 0x000f300000000a00 */
[----:B------:R-:W0:Y:S08]  /*10230*/  @P2 LDC R2, c[0x0][0x430] ;  /* 0x00010c00ff022b82 */ /* 0x000e300000000800 */
[----:B------:R-:W1:Y:S01]  /*10240*/  @P1 LDC.64 R12, c[0x0][0x9b8] ;  /* 0x00026e00ff0c1b82 */ /* 0x000e620000000a00 */
[----:B---3--:R-:W-:-:S07]  /*10250*/  @P2 IMAD.HI.U32 R3, R226, R3, RZ ;  /* 0x00000003e2032227 */ /* 0x008fce00078e00ff */
[----:B------:R-:W3:Y:S08]  /*10260*/  @P0 LDC.64 R14, c[0x0][0x9b0] ;  /* 0x00026c00ff0e0b82 */ /* 0x000ef00000000a00 */
[----:B------:R-:W3:Y:S01]  /*10270*/  @P1 LDC.64 R20, c[0x0][0x9c0] ;  /* 0x00027000ff141b82 */ /* 0x000ee20000000a00 */
[----:B0-----:R-:W-:-:S04]  /*10280*/  @P2 SHF.R.U32.HI R7, RZ, R2, R3 ;  /* 0x00000002ff072219 */ /* 0x001fc80000011603 */
[----:B------:R-:W-:Y:S01]  /*10290*/  @P0 SHF.R.S32.HI R9, RZ, 0x1f, R7 ;  /* 0x0000001fff090819 */ /* 0x000fe20000011407 */
[C---:B----4-:R-:W-:Y:S02]  /*102a0*/  @P0 IMAD R0, R4.reuse, R10, RZ ;  /* 0x0000000a04000224 */ /* 0x050fe400078e02ff */
[----:B-1----:R-:W-:Y:S02]  /*102b0*/  @P1 IMAD R4, R4, R12, RZ ;  /* 0x0000000c04041224 */ /* 0x002fe400078e02ff */
[C---:B--2---:R-:W-:Y:S02]  /*102c0*/  @P0 IMAD R11, R5.reuse, R11, R0 ;  /* 0x0000000b050b0224 */ /* 0x044fe400078e0200 */
[----:B------:R-:W-:-:S04]  /*102d0*/  @P0 IMAD.WIDE.U32 R2, R5, R10, RZ ;  /* 0x0000000a05020225 */ /* 0x000fc800078e00ff */
[----:B------:R-:W-:Y:S01]  /*102e0*/  @P0 IMAD.IADD R3, R3, 0x1, R11 ;  /* 0x0000000103030824 */ /* 0x000fe200078e020b */
[----:B------:R-:W-:Y:S01]  /*102f0*/  @P1 SHF.R.S32.HI R11, RZ, 0x1f, R7 ;  /* 0x0000001fff0b1819 */ /* 0x000fe20000011407 */
[C---:B------:R-:W-:Y:S02]  /*10300*/  @P1 IMAD R13, R5.reuse, R13, R4 ;  /* 0x0000000d050d1224 */ /* 0x040fe400078e0204 */
[----:B------:R-:W-:-:S04]  /*10310*/  @P1 IMAD.WIDE.U32 R4, R5, R12, RZ ;  /* 0x0000000c05041225 */ /* 0x000fc800078e00ff */
[----:B---3--:R-:W-:Y:S02]  /*10320*/  @P0 IMAD R0, R9, R14, RZ ;  /* 0x0000000e09000224 */ /* 0x008fe400078e02ff */
        /* <DEDUP_REMOVED lines=17> */
[----:B------:R-:W-:Y:S01]  /*10440*/  IADD3 R2, R234, 0x11f, -R227 ;  /* 0x0000011fea027810 */ /* 0x000fe20007ffe8e3 */
[----:B------:R-:W3:Y:S02]  /*10450*/  @P2 LDC R6, c[0x0][0x430] ;  /* 0x00010c00ff062b82 */ /* 0x000ee40000000800 */
[----:B------:R4:W2:Y:S02]  /*10460*/  @P0 LDG.E R3, desc[UR54][R4.64] ;  /* 0x0000003604030981 */ /* 0x0008a4000c1e1900 */
[----:B------:R-:W-:-:S04]  /*10470*/  IMAD R2, R225, 0x80, R2 ;  /* 0x00000080e1027824 */ /* 0x000fc800078e0202 */
[----:B------:R-:W-:-:S05]  /*10480*/  IMAD.HI R2, R2, 0x66666667, RZ ;  /* 0x6666666702027827 */ /* 0x000fca00078e02ff */
[----:B------:R-:W-:-:S04]  /*10490*/  SHF.R.U32.HI R7, RZ, 0x1f, R2 ;  /* 0x0000001fff077819 */ /* 0x000fc80000011602 */
[----:B------:R-:W-:-:S04]  /*104a0*/  LEA.HI.SX32 R7, R2, R7, 0x1a ;  /* 0x0000000702077211 */ /* 0x000fc800078fd2ff */
[----:B------:R-:W-:-:S04]  /*104b0*/  VIMNMX R105, R158, R7, PT ;  /* 0x000000079e697248 */ /* 0x000fc80003fe0100 */
[----:B------:R-:W-:Y:S01]  /*104c0*/  ISETP.GE.AND P1, PT, R105, 0x1, PT ;  /* 0x000000016900780c */ /* 0x000fe20003f26270 */
[----:B0-----:R-:W-:Y:S01]  /*104d0*/  @P2 IMAD.HI.U32 R11, R226, R11, RZ ;  /* 0x0000000be20b2227 */ /* 0x001fe200078e00ff */
[----:B------:R-:W-:Y:S02]  /*104e0*/  PLOP3.LUT P0, PT, PT, PT, PT, 0x80, 0x0 ;  /* 0x000000000000781c */ /* 0x000fe40003f0f070 */
[----:B------:R-:W-:Y:S02]  /*104f0*/  CS2R R120, SRZ ;  /* 0x0000000000787805 */ /* 0x000fe4000001ff00 */
[----:B------:R-:W-:Y:S01]  /*10500*/  CS2R R34, SRZ ;  /* 0x0000000000227805 */ /* 0x000fe2000001ff00 */
[----:B------:R-:W-:Y:S01]  /*10510*/  IMAD.MOV.U32 R119, RZ, RZ, RZ ;  /* 0x000000ffff777224 */ /* 0x000fe200078e00ff */
[----:B---3--:R-:W-:Y:S02]  /*10520*/  @P2 SHF.R.U32.HI R226, RZ, R6, R11 ;  /* 0x00000006ffe22219 */ /* 0x008fe4000001160b */
        /* <DEDUP_REMOVED lines=28> */
[----:B-1----:R-:W-:Y:S02]  /*106f0*/  CS2R R8, SRZ ;  /* 0x0000000000087805 */ /* 0x002fe4000001ff00 */
[----:B------:R-:W-:Y:S02]  /*10700*/  CS2R R30, SRZ ;  /* 0x00000000001e7805 */ /* 0x000fe4000001ff00 */
[----:B------:R-:W-:Y:S02]  /*10710*/  CS2R R108, SRZ ;  /* 0x00000000006c7805 */ /* 0x000fe4000001ff00 */
[----:B------:R-:W-:Y:S02]  /*10720*/  CS2R R12, SRZ ;  /* 0x00000000000c7805 */ /* 0x000fe4000001ff00 */
[----:B------:R-:W-:Y:S02]  /*10730*/  CS2R R24, SRZ ;  /* 0x0000000000187805 */ /* 0x000fe4000001ff00 */
[----:B------:R-:W-:-:S02]  /*10740*/  CS2R R6, SRZ ;  /* 0x0000000000067805 */ /* 0x000fc4000001ff00 */
[----:B------:R-:W-:Y:S02]  /*10750*/  MOV R104, RZ ;  /* 0x000000ff00687202 */ /* 0x000fe40000000f00 */
[----:B------:R-:W-:Y:S01]  /*10760*/  CS2R R36, SRZ ;  /* 0x0000000000247805 */ /* 0x000fe2000001ff00 */
[----:B------:R-:W-:Y:S01]  /*10770*/  IMAD.MOV.U32 R55, RZ, RZ, RZ ;  /* 0x000000ffff377224 */ /* 0x000fe200078e00ff */
        /* <DEDUP_REMOVED lines=11> */
[----:B----4-:R-:W-:Y:S01]  /*10830*/  CS2R R4, SRZ ;  /* 0x0000000000047805 */ /* 0x010fe2000001ff00 */
[----:B------:R-:W-:-:S02]  /*10840*/  IMAD.MOV.U32 R129, RZ, RZ, RZ ;  /* 0x000000ffff817224 */ /* 0x000fc400078e00ff */
[----:B--2---:R-:W-:-:S04]  /*10850*/  FMUL.FTZ R0, R3, R0 ;  /* 0x0000000003007220 */ /* 0x004fc80000410000 */
[----:B------:R-:W-:Y:S01]  /*10860*/  FMUL.FTZ R2, R0, UR4 ;  /* 0x0000000400027c20 */ /* 0x000fe20008410000 */
[----:B------:R-:W-:Y:S06]  /*10870*/  @!P1 BRA `(.L_x_5087) ;  /* 0x0000013000409947 */ /* 0x000fec0003800000 */
[----:B------:R-:W-:-:S03]  /*10880*/  UMOV UR4, 0xffffffff ;  /* 0xffffffff00047882 */ /* 0x000fc60000000000 */
[----:B------:R-:W-:Y:S05]  /*10890*/  BRA.DIV UR4, `(.L_x_5088) ;  /* 0x000001de042c7947 */ /* 0x000fea000b800000 */
[----:B------:R-:W0:Y:S02]  /*108a0*/  S2R R0, SR_TID.X ;  /* 0x0000000000007919 */ /* 0x000e240000002100 */
[C---:B0-----:R-:W-:Y:S02]  /*108b0*/  VIADD R3, R0.reuse, 0xffffff80 ;  /* 0xffffff8000037836 */ /* 0x041fe40000000000 */
[----:B------:R-:W-:-:S05]  /*108c0*/  VIADD R0, R0, 0xffffff80 ;  /* 0xffffff8000007836 */ /* 0x000fca0000000000 */
[----:B------:R-:W-:-:S04]  /*108d0*/  SHF.R.S32.HI R0, RZ, 0x1f, R0 ;  /* 0x0000001fff007819 */ /* 0x000fc80000011400 */
[----:B------:R-:W-:-:S04]  /*108e0*/  LEA.HI R0, R0, R3, RZ, 0x7 ;  /* 0x0000000300007211 */ /* 0x000fc800078f38ff */
[----:B------:R-:W-:-:S05]  /*108f0*/  SHF.R.S32.HI R0, RZ, 0x7, R0 ;  /* 0x00000007ff007819 */ /* 0x000fca0000011400 */
[----:B------:R0:W1:Y:S02]  /*10900*/  SHFL.IDX PT, R224, R0, RZ, 0x1f ;  /* 0x00001fff00e07589 */ /* 0x00006400000e0000 */
.L_x_5324:
        /* <DEDUP_REMOVED lines=25> */
.L_x_5089:
        /* <DEDUP_REMOVED lines=8> */
[----:B------:R0:W1:Y:S03]  /*10b20*/  SYNCS.PHASECHK.TRANS64.TRYWAIT P0, [R16+URZ+0x33400], R3 ;  /* 0x03340003100075a7 */ /* 0x000066000800017f */
[----:B-1----:R-:W-:Y:S05]  /*10b30*/  @!P0 NANOSLEEP.SYNCS 0x989680 ;  /* 0x009896800000895d */ /* 0x002fea0003900000 */
[----:B------:R-:W1:Y:S01]  /*10b40*/  @!P0 SYNCS.PHASECHK.TRANS64 P0, [R16+URZ+0x33400], R3 ;  /* 0x03340003100085a7 */ /* 0x000e62000800007f */
[----:B------:R-:W-:Y:S04]  /*10b50*/  BSSY B0, `(.L_x_5091) ;  /* 0x0000006000007945 */ /* 0x000fe80003800000 */
[----:B-1----:R-:W-:Y:S05]  /*10b60*/  @P0 BRA `(.L_x_5092) ;  /* 0x0000000000100947 */ /* 0x002fea0003800000 */
.L_x_5093:
[----:B-1----:R1:W2:Y:S02]  /*10b70*/  SYNCS.PHASECHK.TRANS64.TRYWAIT P0, [R16+URZ+0x33400], R3 ;  /* 0x03340003100075a7 */ /* 0x0022a4000800017f */
[----:B--2---:R-:W-:Y:S05]  /*10b80*/  @!P0 NANOSLEEP.SYNCS 0x989680 ;  /* 0x009896800000895d */ /* 0x004fea0003900000 */
[----:B------:R-:W2:Y:S02]  /*10b90*/  @!P0 SYNCS.PHASECHK.TRANS64 P0, [R16+URZ+0x33400], R3 ;  /* 0x03340003100085a7 */ /* 0x000ea4000800007f */
[----:B--2---:R-:W-:Y:S05]  /*10ba0*/  @!P0 BRA `(.L_x_5093) ;  /* 0xfffffffc00f08947 */ /* 0x004fea000383ffff */
.L_x_5092:
[----:B------:R-:W-:Y:S05]  /*10bb0*/  BSYNC B0 ;  /* 0x0000000000007941 */ /* 0x000fea0003800000 */
.L_x_5091:
[----:B------:R-:W-:Y:S05]  /*10bc0*/  BRA `(.L_x_5094) ;  /* 0x00000070001c7947 */ /* 0x000fea0003800000 */
.L_x_5090:
[----:B------:R-:W-:Y:S01]  /*10bd0*/  ULOP3.LUT UP0, URZ, UR52, 0x1bf, URZ, 0xc0, !UPT ;  /* 0x000001bf343f7892 */ /* 0x000fe2000f80c03f */
[----:B-----5:R-:W-:Y:S01]  /*10be0*/  SHF.R.S32.HI R0, RZ, 0x1f, R144 ;  /* 0x0000001fff007819 */ /* 0x020fe20000011490 */
[----:B------:R-:W-:Y:S01]  /*10bf0*/  ULDC.64 UR4, c[0x0][0x3d8] ;  /* 0x0000f60000047ab9 */ /* 0x000fe20000000a00 */
[----:B------:R-:W-:Y:S01]  /*10c00*/  ULDC.64 UR6, c[0x0][0x3e8] ;  /* 0x0000fa0000067ab9 */ /* 0x000fe20000000a00 */
[----:B------:R-:W-:Y:S01]  /*10c10*/  IMAD.WIDE.U32 R46, R144, UR4, RZ ;  /* 0x00000004902e7c25 */ /* 0x000fe2000f8e00ff */
[----:B------:R-:W-:Y:S02]  /*10c20*/  SHF.R.S32.HI R48, RZ, 0x1f, R19 ;  /* 0x0000001fff307819 */ /* 0x000fe40000011413 */
[----:B------:R-:W-:Y:S01]  /*10c30*/  PLOP3.LUT P0, PT, PT, PT, UP0, 0x80, 0x0 ;  /* 0x000000000000781c */ /* 0x000fe20003f0f008 */
[C---:B------:R-:W-:Y:S01]  /*10c40*/  IMAD R3, R0.reuse, UR4, RZ ;  /* 0x0000000400037c24 */ /* 0x040fe2000f8e02ff */
[----:B------:R-:W-:Y:S01]  /*10c50*/  SHF.R.S32.HI R57, RZ, 0x1f, R18 ;  /* 0x0000001fff397819 */ /* 0x000fe20000011412 */
[----:B------:R-:W-:-:S02]  /*10c60*/  IMAD R5, R0, UR6, RZ ;  /* 0x0000000600057c24 */ /* 0x000fc4000f8e02ff */
[C---:B------:R-:W-:Y:S02]  /*10c70*/  IMAD R3, R144.reuse, UR5, R3 ;  /* 0x0000000590037c24 */ /* 0x040fe4000f8e0203 */
[C---:B------:R-:W-:Y:S02]  /*10c80*/  IMAD R5, R144.reuse, UR7, R5 ;  /* 0x0000000790057c24 */ /* 0x040fe4000f8e0205 */
[----:B------:R-:W-:-:S04]  /*10c90*/  IMAD.WIDE.U32 R144, R144, UR6, RZ ;  /* 0x0000000690907c25 */ /* 0x000fc8000f8e00ff */
[----:B------:R-:W-:Y:S02]  /*10ca0*/  IMAD.IADD R51, R3, 0x1, R47 ;  /* 0x0000000103337824 */ /* 0x000fe400078e022f */
[----:B------:R-:W-:Y:S01]  /*10cb0*/  IMAD.IADD R49, R5, 0x1, R145 ;  /* 0x0000000105317824 */ /* 0x000fe200078e0291 */
        /* <DEDUP_REMOVED lines=16> */
[----:B-1----:R-:W-:Y:S05]  /*10dc0*/  CALL.ABS.NOINC R14 ;  /* 0x000000000e007343 */ /* 0x002fea0003c00000 */
.L_x_5095:
[----:B------:R-:W0:Y:S01]  /*10dd0*/  LDC.64 R12, c[0x0][0x3d8] ;  /* 0x0000f600ff0c7b82 */ /* 0x000e220000000a00 */
[----:B------:R-:W-:Y:S01]  /*10de0*/  SHF.R.S32.HI R3, RZ, 0x1f, R225 ;  /* 0x0000001fff037819 */ /* 0x000fe200000114e1 */
[----:B------:R-:W-:Y:S01]  /*10df0*/  ULDC.U8 UR4, c[0x0][0x3f0] ;  /* 0x0000fc0000047ab9 */ /* 0x000fe20000000000 */
[----:B------:R-:W-:Y:S01]  /*10e00*/  BSSY B0, `(.L_x_5096) ;  /* 0x00006db000007945 */ /* 0x000fe20003800000 */
[----:B------:R-:W-:-:S04]  /*10e10*/  ISETP.NE.AND P0, PT, RZ, UR4, PT ;  /* 0x00000004ff007c0c */ /* 0x000fc8000bf05270 */
        /* <DEDUP_REMOVED lines=18> */
[----:B------:R-:W-:Y:S01]  /*10f40*/  BSSY B1, `(.L_x_5098) ;  /* 0x0000052000017945 */ /* 0x000fe20003800000 */
[----:B------:R-:W-:Y:S02]  /*10f50*/  LEA R3, R225, R23, 0x7 ;  /* 0x00000017e1037211 */ /* 0x000fe400078e38ff */
        /* <DEDUP_REMOVED lines=23> */
[----:B------:R-:W-:Y:S01]  /*110d0*/  SHF.R.S32.HI R54, RZ, 0x1f, R23 ;  /* 0x0000001fff367819 */ /* 0x000fe20000011417 */
[----:B------:R-:W-:Y:S01]  /*110e0*/  IMAD.MOV.U32 R8, RZ, RZ, R19 ;  /* 0x000000ffff087224 */ /* 0x000fe200078e0013 */
[----:B------:R-:W-:Y:S01]  /*110f0*/  ULDC UR4, c[0x0][0x3d4] ;  /* 0x0000f50000047ab9 */ /* 0x000fe20000000800 */
[----:B------:R-:W-:Y:S01]  /*11100*/  IMAD.MOV.U32 R9, RZ, RZ, R48 ;  /* 0x000000ffff097224 */ /* 0x000fe200078e0030 */
[----:B------:R-:W-:Y:S01]  /*11110*/  ULDC.64 UR6, c[0x0][0x3c8] ;  /* 0x0000f20000067ab9 */ /* 0x000fe20000000a00 */
[CC--:B------:R-:W-:Y:S01]  /*11120*/  IMAD R0, R54.reuse, R12.reuse, RZ ;  /* 0x0000000c36007224 */ /* 0x0c0fe200078e02ff */
[----:B------:R-:W-:Y:S01]  /*11130*/  ULDC.64 UR8, c[0x0][0x3e0] ;  /* 0x0000f80000087ab9 */ /* 0x000fe20000000a00 */
[C---:B------:R-:W-:Y:S01]  /*11140*/  IMAD.WIDE.U32 R14, R23.reuse, R12, R8 ;  /* 0x0000000c170e7225 */ /* 0x040fe200078e0008 */
[----:B------:R-:W-:Y:S02]  /*11150*/  CS2R R42, SRZ ;  /* 0x00000000002a7805 */ /* 0x000fe4000001ff00 */
[----:B------:R-:W-:Y:S01]  /*11160*/  CS2R R40, SRZ ;  /* 0x0000000000287805 */ /* 0x000fe2000001ff00 */
[----:B------:R-:W-:Y:S01]  /*11170*/  IMAD R21, R23, R13, R0 ;  /* 0x0000000d17157224 */ /* 0x000fe200078e0200 */
[----:B------:R-:W-:Y:S01]  /*11180*/  IADD3 R14, P2, P5, R53, R46, R14 ;  /* 0x0000002e350e7210 */ /* 0x000fe20007d5e00e */
[----:B------:R-:W-:-:S02]  /*11190*/  IMAD R0, R54, R10, RZ ;  /* 0x0000000a36007224 */ /* 0x000fc400078e02ff */
[----:B------:R-:W-:Y:S02]  /*111a0*/  IMAD.IADD R21, R15, 0x1, R21 ;  /* 0x000000010f157824 */ /* 0x000fe400078e0215 */
[----:B------:R-:W-:-:S04]  /*111b0*/  IMAD.WIDE.U32 R8, R23, R10, R8 ;  /* 0x0000000a17087225 */ /* 0x000fc800078e0008 */
[----:B------:R-:W-:Y:S01]  /*111c0*/  IMAD R15, R23, R11, R0 ;  /* 0x0000000b170f7224 */ /* 0x000fe200078e0200 */
[----:B------:R-:W-:Y:S01]  /*111d0*/  IADD3 R46, P3, P4, R55, R144, R8 ;  /* 0x00000090372e7210 */ /* 0x000fe20007c7e008 */
[C---:B------:R-:W-:Y:S01]  /*111e0*/  VIADD R20, R19.reuse, 0x20 ;  /* 0x0000002013147836 */ /* 0x040fe20000000000 */
[----:B------:R-:W-:Y:S01]  /*111f0*/  IADD3 R8, R19, 0x10, RZ ;  /* 0x0000001013087810 */ /* 0x000fe20007ffe0ff */
[----:B------:R-:W-:Y:S02]  /*11200*/  IMAD.IADD R0, R9, 0x1, R15 ;  /* 0x0000000109007824 */ /* 0x000fe400078e020f */
[C---:B------:R-:W-:Y:S01]  /*11210*/  VIADD R9, R19.reuse, 0x30 ;  /* 0x0000003013097836 */ /* 0x040fe20000000000 */
[----:B------:R-:W-:Y:S02]  /*11220*/  ISETP.GE.AND P1, PT, R8, UR4, PT ;  /* 0x0000000408007c0c */ /* 0x000fe4000bf26270 */
[----:B------:R-:W-:Y:S02]  /*11230*/  IADD3.X R0, R52, R49, R0, P3, P4 ;  /* 0x0000003134007210 */ /* 0x000fe40001fe8400 */
[----:B------:R-:W-:-:S02]  /*11240*/  ISETP.GE.AND P4, PT, R19, UR4, PT ;  /* 0x0000000413007c0c */ /* 0x000fc4000bf86270 */
[----:B------:R-:W-:Y:S02]  /*11250*/  IADD3.X R8, R50, R51, R21, P2, P5 ;  /* 0x0000003332087210 */ /* 0x000fe400017ea415 */
[----:B------:R-:W-:Y:S02]  /*11260*/  IADD3 R14, P3, R14, UR6, RZ ;  /* 0x000000060e0e7c10 */ /* 0x000fe4000ff7e0ff */
[----:B------:R-:W-:Y:S02]  /*11270*/  IADD3 R46, P5, R46, UR8, RZ ;  /* 0x000000082e2e7c10 */ /* 0x000fe4000ffbe0ff */
[----:B------:R-:W-:Y:S01]  /*11280*/  ISETP.GE.AND P2, PT, R20, UR4, PT ;  /* 0x0000000414007c0c */ /* 0x000fe2000bf46270 */
[C---:B------:R-:W-:Y:S01]  /*11290*/  VIADD R20, R19.reuse, 0x40 ;  /* 0x0000004013147836 */ /* 0x040fe20000000000 */
        /* <DEDUP_REMOVED lines=28> */
.L_x_5099:
[----:B------:R-:W-:Y:S05]  /*11460*/  BSYNC B1 ;  /* 0x0000000000017941 */ /* 0x000fea0003800000 */
.L_x_5098:
[----:B------:R-:W-:Y:S01]  /*11470*/  IMAD R0, R45, R12, RZ ;  /* 0x0000000c2d007224 */ /* 0x000fe200078e02ff */
[----:B------:R-:W-:Y:S01]  /*11480*/  ULDC.64 UR4, c[0x0][0x3c8] ;  /* 0x0000f20000047ab9 */ /* 0x000fe20000000a00 */
[----:B------:R-:W-:Y:S01]  /*11490*/  IMAD.WIDE.U32 R6, R3, R10, R6 ;  /* 0x0000000a03067225 */ /* 0x000fe200078e0006 */
        /* <DEDUP_REMOVED lines=11> */
.L_x_5327:
[----:B------:R-:W-:-:S03]  /*11550*/  UMOV UR4, 0xffffffff ;  /* 0xffffffff00047882 */ /* 0x000fc60000000000 */
[----:B------:R-:W-:Y:S05]  /*11560*/  BRA.DIV UR4, `(.L_x_5101) ;  /* 0x000001d204607947 */ /* 0x000fea000b800000 */
.L_x_5330:
[----:B------:R-:W-:-:S03]  /*11570*/  UMOV UR4, 0xffffffff ;  /* 0xffffffff00047882 */ /* 0x000fc60000000000 */
[----:B------:R-:W-:Y:S05]  /*11580*/  BRA.DIV UR4, `(.L_x_5102) ;  /* 0x000001d204807947 */ /* 0x000fea000b800000 */
.L_x_5333:
[----:B------:R-:W-:-:S03]  /*11590*/  UMOV UR4, 0xffffffff ;  /* 0xffffffff00047882 */ /* 0x000fc60000000000 */
[----:B------:R-:W-:Y:S05]  /*115a0*/  BRA.DIV UR4, `(.L_x_5103) ;  /* 0x000001d204a07947 */ /* 0x000fea000b800000 */
.L_x_5336:
        /* <DEDUP_REMOVED lines=8> */
.L_x_5337:
[----:B------:R-:W-:Y:S05]  /*11630*/  BSYNC B1 ;  /* 0x0000000000017941 */ /* 0x000fea0003800000 */
.L_x_5104:
[----:B------:R-:W-:Y:S05]  /*11640*/  @P0 BRA `(.L_x_5106) ;  /* 0x0000006400580947 */ /* 0x000fea0003800000 */
[----:B------:R-:W2:Y:S01]  /*11650*/  LDC R0, c[0x0][0x3d4] ;  /* 0x0000f500ff007b82 */ /* 0x000ea20000000800 */
[----:B------:R-:W-:Y:S01]  /*11660*/  LOP3.LUT R4, R228, 0x10, R18, 0xf8, !PT ;  /* 0x00000010e4047812 */ /* 0x000fe200078ef812 */
[C---:B-1----:R-:W-:Y:S01]  /*11670*/  VIADD R3, R19.reuse, 0x10 ;  /* 0x0000001013037836 */ /* 0x042fe20000000000 */
[C---:B------:R-:W-:Y:S01]  /*11680*/  IADD3 R5, R19.reuse, 0x20, RZ ;  /* 0x0000002013057810 */ /* 0x040fe20007ffe0ff */
[C---:B------:R-:W-:Y:S01]  /*11690*/  VIADD R7, R19.reuse, 0x30 ;  /* 0x0000003013077836 */ /* 0x040fe20000000000 */
[----:B------:R-:W-:Y:S01]  /*116a0*/  LOP3.LUT R4, R4, R229, RZ, 0x3c, !PT ;  /* 0x000000e504047212 */ /* 0x000fe200078e3cff */
[----:B------:R-:W-:Y:S01]  /*116b0*/  VIADD R11, R19, 0x50 ;  /* 0x00000050130b7836 */ /* 0x000fe20000000000 */
[----:B------:R-:W-:Y:S01]  /*116c0*/  BSSY B1, `(.L_x_5107) ;  /* 0x0000083000017945 */ /* 0x000fe20003800000 */
[----:B------:R-:W-:Y:S02]  /*116d0*/  LOP3.LUT P5, RZ, R235, 0x2, RZ, 0xc0, !PT ;  /* 0x00000002ebff7812 */ /* 0x000fe400078ac0ff */
[----:B------:R-:W-:Y:S01]  /*116e0*/  IMAD.IADD R4, R230, 0x1, R4 ;  /* 0x00000001e6047824 */ /* 0x000fe200078e0204 */
[----:B--2---:R-:W-:-:S02]  /*116f0*/  ISETP.GE.AND P6, PT, R19, R0, PT ;  /* 0x000000001300720c */ /* 0x004fc40003fc6270 */
[-C--:B------:R-:W-:Y:S01]  /*11700*/  ISETP.GE.AND P1, PT, R5, R0.reuse, PT ;  /* 0x000000000500720c */ /* 0x080fe20003f26270 */
[----:B------:R-:W-:Y:S01]  /*11710*/  VIADD R5, R19, 0x40 ;  /* 0x0000004013057836 */ /* 0x000fe20000000000 */
[-C--:B------:R-:W-:Y:S01]  /*11720*/  ISETP.GE.AND P0, PT, R3, R0.reuse, PT ;  /* 0x000000000300720c */ /* 0x080fe20003f06270 */
[----:B------:R-:W-:Y:S01]  /*11730*/  IMAD.IADD R3, R16, 0x1, R4 ;  /* 0x0000000110037824 */ /* 0x000fe200078e0204 */
[-C--:B------:R-:W-:Y:S02]  /*11740*/  ISETP.GE.AND P2, PT, R7, R0.reuse, PT ;  /* 0x000000000700720c */ /* 0x080fe40003f46270 */
[-C--:B------:R-:W-:Y:S02]  /*11750*/  ISETP.GE.AND P3, PT, R5, R0.reuse, PT ;  /* 0x000000000500720c */ /* 0x080fe40003f66270 */
[----:B------:R-:W-:Y:S01]  /*11760*/  ISETP.GE.AND P4, PT, R11, R0, PT ;  /* 0x000000000b00720c */ /* 0x000fe20003f86270 */
[----:B------:R-:W-:Y:S02]  /*11770*/  VIADD R0, R3, 0x20 ;  /* 0x0000002003007836 */ /* 0x000fe40000000000 */
[----:B------:R-:W-:Y:S10]  /*11780*/  @P6 BRA `(.L_x_5108) ;  /* 0x0000000400d86947 */ /* 0x000ff40003800000 */
[----:B------:R-:W1:Y:S01]  /*11790*/  LDS.128 R4, [R3+0x1e200] ;  /* 0x01e2000003047984 */ /* 0x000e620000000c00 */
[----:B-----5:R-:W-:Y:S02]  /*117a0*/  SHF.R.U32.HI R10, RZ, 0x8, R42 ;  /* 0x00000008ff0a7819 */ /* 0x020fe4000001162a */
[----:B------:R-:W-:Y:S02]  /*117b0*/  SHF.R.U32.HI R12, RZ, 0x8, R43 ;  /* 0x00000008ff0c7819 */ /* 0x000fe4000001162b */
[----:B------:R-:W-:Y:S02]  /*117c0*/  LOP3.LUT R11, R42, 0xff, RZ, 0xc0, !PT ;  /* 0x000000ff2a0b7812 */ /* 0x000fe400078ec0ff */
[----:B------:R-:W-:Y:S02]  /*117d0*/  LOP3.LUT R13, R43, 0xff, RZ, 0xc0, !PT ;  /* 0x000000ff2b0d7812 */ /* 0x000fe400078ec0ff */
[----:B------:R-:W-:Y:S02]  /*117e0*/  LOP3.LUT R10, R10, 0xff, RZ, 0xc0, !PT ;  /* 0x000000ff0a0a7812 */ /* 0x000fe400078ec0ff */
[----:B------:R-:W-:-:S02]  /*117f0*/  LOP3.LUT R12, R12, 0xff, RZ, 0xc0, !PT ;  /* 0x000000ff0c0c7812 */ /* 0x000fc400078ec0ff */
[----:B0-----:R-:W-:Y:S02]  /*11800*/  SHF.R.U32.HI R14, RZ, 0x8, R41 ;  /* 0x00000008ff0e7819 */ /* 0x001fe40000011629 */
[----:B------:R-:W-:Y:S02]  /*11810*/  PRMT R11, R10, 0x7604, R11 ;  /* 0x000076040a0b7816 */ /* 0x000fe4000000000b */
[----:B------:R-:W-:Y:S02]  /*11820*/  PRMT R12, R12, 0x7604, R13 ;  /* 0x000076040c0c7816 */ /* 0x000fe4000000000d */
[----:B------:R-:W-:Y:S02]  /*11830*/  SHF.R.U32.HI R13, RZ, 0x10, R43 ;  /* 0x00000010ff0d7819 */ /* 0x000fe4000001162b */
[----:B------:R-:W-:Y:S02]  /*11840*/  SHF.R.U32.HI R10, RZ, 0x8, R40 ;  /* 0x00000008ff0a7819 */ /* 0x000fe40000011628 */
[----:B------:R-:W-:Y:S01]  /*11850*/  LOP3.LUT R45, R41, 0xff, RZ, 0xc0, !PT ;  /* 0x000000ff292d7812 */ /* 0x000fe200078ec0ff */
[----:B------:R-:W-:Y:S01]  /*11860*/  IMAD.U32 R13, R13, 0x10000, RZ ;  /* 0x000100000d0d7824 */ /* 0x000fe200078e00ff */
[----:B------:R-:W-:-:S02]  /*11870*/  LOP3.LUT R14, R14, 0xff, RZ, 0xc0, !PT ;  /* 0x000000ff0e0e7812 */ /* 0x000fc400078ec0ff */
[----:B------:R-:W-:Y:S02]  /*11880*/  SHF.R.U32.HI R46, RZ, 0x10, R41 ;  /* 0x00000010ff2e7819 */ /* 0x000fe40000011629 */
[----:B------:R-:W-:Y:S02]  /*11890*/  LOP3.LUT R15, R40, 0xff, RZ, 0xc0, !PT ;  /* 0x000000ff280f7812 */ /* 0x000fe400078ec0ff */
[----:B------:R-:W-:Y:S02]  /*118a0*/  LOP3.LUT R10, R10, 0xff, RZ, 0xc0, !PT ;  /* 0x000000ff0a0a7812 */ /* 0x000fe400078ec0ff */
[----:B------:R-:W-:Y:S02]  /*118b0*/  PRMT R14, R14, 0x7604, R45 ;  /* 0x000076040e0e7816 */ /* 0x000fe4000000002d */
[----:B------:R-:W-:Y:S02]  /*118c0*/  SHF.L.U32 R45, R46, 0x10, RZ ;  /* 0x000000102e2d7819 */ /* 0x000fe400000006ff */
        /* <DEDUP_REMOVED lines=9> */
[----:B------:R-:W-:Y:S02]  /*11960*/  LOP3.LUT R45, R45, 0xff000000, R40, 0xf8, !PT ;  /* 0xff0000002d2d7812 */ /* 0x000fe400078ef828 */
[----:B------:R-:W-:Y:S01]  /*11970*/  F2FP.F16.E4M3.UNPACK_B R43, R47 ;  /* 0x0000002fff2b723e */ /* 0x000fe200020006ff */
[--C-:B------:R-:W-:Y:S01]  /*11980*/  HADD2.F32 R13, -RZ, R10.reuse.H0_H0 ;  /* 0x2000000aff0d7230 */ /* 0x100fe20000004100 */
[----:B------:R-:W-:Y:S01]  /*11990*/  F2FP.F16.E4M3.UNPACK_B R40, R42 ;  /* 0x0000002aff28723e */ /* 0x000fe200020006ff */
[----:B------:R-:W-:Y:S01]  /*119a0*/  HADD2.F32 R10, -RZ, R10.H1_H1 ;  /* 0x3000000aff0a7230 */ /* 0x000fe20000004100 */
[----:B------:R-:W-:Y:S01]  /*119b0*/  F2FP.F16.E4M3.UNPACK_B R12, R6 ;  /* 0x00000006ff0c723e */ /* 0x000fe200020006ff */
[--C-:B------:R-:W-:Y:S01]  /*119c0*/  HADD2.F32 R46, -RZ, R43.reuse.H1_H1 ;  /* 0x3000002bff2e7230 */ /* 0x100fe20000004100 */
[----:B------:R-:W-:Y:S01]  /*119d0*/  F2FP.F16.E4M3.UNPACK_B R11, R5.H1 ;  /* 0x00000005ff0b723e */ /* 0x000fe200030006ff */
[----:B------:R-:W-:Y:S01]  /*119e0*/  HADD2.F32 R41, -RZ, R40.H1_H1 ;  /* 0x30000028ff297230 */ /* 0x000fe20000004100 */
[----:B------:R-:W-:Y:S01]  /*119f0*/  F2FP.F16.E4M3.UNPACK_B R14, R7 ;  /* 0x00000007ff0e723e */ /* 0x000fe200020006ff */
[----:B------:R-:W-:-:S02]  /*11a00*/  HADD2.F32 R43, -RZ, R43.H0_H0 ;  /* 0x2000002bff2b7230 */ /* 0x000fc40000004100 */
[CC--:B------:R-:W-:Y:S01]  /*11a10*/  FMUL.FTZ R48, R10.reuse, R46.reuse ;  /* 0x0000002e0a307220 */ /* 0x0c0fe20000410000 */
        /* <DEDUP_REMOVED lines=41> */
[----:B------:R-:W-:Y:S01]  /*11cb0*/  HADD2.F32 R41, -RZ, R13.H0_H0 ;  /* 0x2000000dff297230 */ /* 0x000fe20000004100 */
[----:B------:R-:W-:Y:S01]  /*11cc0*/  F2FP.SATFINITE.E4M3.F32.PACK_AB_MERGE_C R47, R47, R52, RZ ;  /* 0x000000342f2f723e */ /* 0x000fe200048070ff */
        /* <DEDUP_REMOVED lines=11> */
[----:B------:R-:W-:Y:S02]  /*11d80*/  HADD2.F32 R6, -RZ, R15.H1_H1 ;  /* 0x3000000fff067230 */ /* 0x000fe40000004100 */
        /* <DEDUP_REMOVED lines=22> */
.L_x_5108:
[----:B------:R-:W-:Y:S05]  /*11ef0*/  BSYNC B1 ;  /* 0x0000000000017941 */ /* 0x000fea0003800000 */
.L_x_5107:
[----:B------:R-:W-:Y:S01]  /*11f00*/  BSSY B1, `(.L_x_5109) ;  /* 0x000007d000017945 */ /* 0x000fe20003800000 */
[----:B------:R-:W-:-:S03]  /*11f10*/  @P5 VIADD R0, R3, 0xffffffe0 ;  /* 0xffffffe003005836 */ /* 0x000fc60000000000 */
[----:B------:R-:W-:Y:S05]  /*11f20*/  @P0 BRA `(.L_x_5110) ;  /* 0x0000000400e80947 */ /* 0x000fea0003800000 */
[----:B-1----:R-:W1:Y:S01]  /*11f30*/  LDS.128 R4, [R0+0x1e200] ;  /* 0x01e2000000047984 */ /* 0x002e620000000c00 */
[----:B-----5:R-:W-:Y:S02]  /*11f40*/  SHF.R.U32.HI R11, RZ, 0x8, R36 ;  /* 0x00000008ff0b7819 */ /* 0x020fe40000011624 */
[----:B------:R-:W-:Y:S02]  /*11f50*/  SHF.R.U32.HI R13, RZ, 0x8, R37 ;  /* 0x00000008ff0d7819 */ /* 0x000fe40000011625 */
[----:B------:R-:W-:Y:S02]  /*11f60*/  SHF.R.U32.HI R41, RZ, 0x8, R39 ;  /* 0x00000008ff297819 */ /* 0x000fe40000011627 */
[----:B0-----:R-:W-:Y:S02]  /*11f70*/  SHF.R.U32.HI R15, RZ, 0x8, R38 ;  /* 0x00000008ff0f7819 */ /* 0x001fe40000011626 */
        /* <DEDUP_REMOVED lines=41> */
[-C--:B------:R-:W-:Y:S01]  /*12210*/  FMUL.FTZ R45, R10, R38.reuse ;  /* 0x000000260a2d7220 */ /* 0x080fe20000410000 */
        /* <DEDUP_REMOVED lines=8> */
[----:B------:R-:W-:Y:S01]  /*122a0*/  FMUL.FTZ R42, R5, R37 ;  /* 0x00000025052a7220 */ /* 0x000fe20000410000 */
        /* <DEDUP_REMOVED lines=66> */
.L_x_5110:
[----:B------:R-:W-:Y:S05]  /*126d0*/  BSYNC B1 ;  /* 0x0000000000017941 */ /* 0x000fea0003800000 */
.L_x_5109:
[----:B------:R-:W-:Y:S04]  /*126e0*/  BSSY B1, `(.L_x_5111) ;  /* 0x0000078000017945 */ /* 0x000fe80003800000 */
[----:B------:R-:W-:Y:S05]  /*126f0*/  @P1 BRA `(.L_x_5112) ;  /* 0x0000000400d81947 */ /* 0x000fea0003800000 */
[----:B-12---:R-:W1:Y:S01]  /*12700*/  LDS.128 R4, [R3+0x20200] ;  /* 0x0202000003047984 */ /* 0x006e620000000c00 */
        /* <DEDUP_REMOVED lines=17> */
[----:B------:R-:W-:Y:S01]  /*12820*/  PRMT R14, R14, 0x7604, R37 ;  /* 0x000076040e0e7816 */ /* 0x000fe20000000025 */
[----:B------:R-:W-:Y:S01]  /*12830*/  IMAD.U32 R37, R36, 0x10000, RZ ;  /* 0x0001000024257824 */ /* 0x000fe200078e00ff */
[----:B------:R-:W-:Y:S02]  /*12840*/  PRMT R15, R10, 0x7604, R15 ;  /* 0x000076040a0f7816 */ /* 0x000fe4000000000f */
[----:B------:R-:W-:-:S02]  /*12850*/  LOP3.LUT R11, R11, 0xff0000, R32, 0xf8, !PT ;  /* 0x00ff00000b0b7812 */ /* 0x000fc400078ef820 */
[----:B------:R-:W-:Y:S02]  /*12860*/  LOP3.LUT R13, R12, 0xff0000, R13, 0xf8, !PT ;  /* 0x00ff00000c0d7812 */ /* 0x000fe400078ef80d */
[----:B------:R-:W-:Y:S02]  /*12870*/  LOP3.LUT R39, R14, 0xff0000, R37, 0xf8, !PT ;  /* 0x00ff00000e277812 */ /* 0x000fe400078ef825 */
[----:B------:R-:W-:Y:S02]  /*12880*/  LOP3.LUT R37, R15, 0xff0000, R34, 0xf8, !PT ;  /* 0x00ff00000f257812 */ /* 0x000fe400078ef822 */
[----:B------:R-:W-:Y:S02]  /*12890*/  LOP3.LUT R15, R11, 0xff000000, R32, 0xf8, !PT ;  /* 0xff0000000b0f7812 */ /* 0x000fe400078ef820 */
[----:B------:R-:W-:Y:S02]  /*128a0*/  LOP3.LUT R39, R39, 0xff000000, R35, 0xf8, !PT ;  /* 0xff00000027277812 */ /* 0x000fe400078ef823 */
[----:B------:R-:W-:-:S02]  /*128b0*/  LOP3.LUT R32, R13, 0xff000000, R33, 0xf8, !PT ;  /* 0xff0000000d207812 */ /* 0x000fc400078ef821 */
        /* <DEDUP_REMOVED lines=90> */
.L_x_5112:
[----:B------:R-:W-:Y:S05]  /*12e60*/  BSYNC B1 ;  /* 0x0000000000017941 */ /* 0x000fea0003800000 */
.L_x_5111:
[----:B------:R-:W-:Y:S04]  /*12e70*/  BSSY B1, `(.L_x_5113) ;  /* 0x000007c000017945 */ /* 0x000fe80003800000 */
[----:B------:R-:W-:Y:S05]  /*12e80*/  @P2 BRA `(.L_x_5114) ;  /* 0x0000000400e82947 */ /* 0x000fea0003800000 */
[----:B-123--:R-:W1:Y:S01]  /*12e90*/  LDS.128 R4, [R0+0x20200] ;  /* 0x0202000000047984 */ /* 0x00ee620000000c00 */
        /* <DEDUP_REMOVED lines=121> */
.L_x_5114:
[----:B------:R-:W-:Y:S05]  /*13630*/  BSYNC B1 ;  /* 0x0000000000017941 */ /* 0x000fea0003800000 */
.L_x_5113:
[----:B------:R-:W-:Y:S04]  /*13640*/  BSSY B1, `(.L_x_5115) ;  /* 0x0000078000017945 */ /* 0x000fe80003800000 */
[----:B------:R-:W-:Y:S05]  /*13650*/  @P3 BRA `(.L_x_5116) ;  /* 0x0000000400d83947 */ /* 0x000fea0003800000 */
[----:B-1234-:R-:W1:Y:S01]  /*13660*/  LDS.128 R4, [R3+0x22200] ;  /* 0x0222000003047984 */ /* 0x01ee620000000c00 */
        /* <DEDUP_REMOVED lines=117> */
.L_x_5116:
[----:B------:R-:W-:Y:S05]  /*13dc0*/  BSYNC B1 ;  /* 0x0000000000017941 */ /* 0x000fea0003800000 */
.L_x_5115:
[----:B------:R-:W-:Y:S05]  /*13dd0*/  @P4 BRA `(.L_x_5106) ;  /* 0x0000003c00744947 */ /* 0x000fea0003800000 */
[----:B01234-:R-:W0:Y:S01]  /*13de0*/  LDS.128 R4, [R0+0x22200] ;  /* 0x0222000000047984 */ /* 0x01fe220000000c00 */
        /* <DEDUP_REMOVED lines=122> */
.L_x_5097:
[----:B------:R-:W0:Y:S01]  /*14590*/  LDC R0, c[0x0][0x428] ;  /* 0x00010a00ff007b82 */ /* 0x000e220000000800 */
[----:B------:R-:W-:Y:S01]  /*145a0*/  ISETP.GE.AND P0, PT, R23, R4, PT ;  /* 0x000000041700720c */ /* 0x000fe20003f06270 */
[----:B------:R-:W-:Y:S01]  /*145b0*/  IMAD R3, R225, 0x80, R23 ;  /* 0x00000080e1037824 */ /* 0x000fe200078e0217 */
[----:B------:R-:W-:Y:S01]  /*145c0*/  BSSY B1, `(.L_x_5117) ;  /* 0x0000042000017945 */ /* 0x000fe20003800000 */
[----:B------:R-:W-:Y:S01]  /*145d0*/  IMAD.MOV.U32 R20, RZ, RZ, R46 ;  /* 0x000000ffff147224 */ /* 0x000fe200078e002e */
[----:B------:R-:W-:Y:S01]  /*145e0*/  MOV R21, R51 ;  /* 0x0000003300157202 */ /* 0x000fe20000000f00 */
        /* <DEDUP_REMOVED lines=16> */
[----:B-1----:R-:W-:Y:S02]  /*146f0*/  @P1 SHF.R.U32.HI R3, RZ, R5, R0 ;  /* 0x00000005ff031219 */ /* 0x002fe40000011600 */
[----:B------:R-:W-:Y:S02]  /*14700*/  CS2R R4, SRZ ;  /* 0x0000000000047805 */ /* 0x000fe4000001ff00 */
[----:B------:R-:W-:Y:S01]  /*14710*/  SHF.R.S32.HI R45, RZ, 0x1f, R3 ;  /* 0x0000001fff2d7819 */ /* 0x000fe20000011403 */
[----:B------:R-:W-:Y:S06]  /*14720*/  @P0 BRA `(.L_x_5118) ;  /* 0x0000000000ac0947 */ /* 0x000fec0003800000 */
[----:B------:R-:W-:Y:S01]  /*14730*/  SHF.R.S32.HI R8, RZ, 0x1f, R23 ;  /* 0x0000001fff087819 */ /* 0x000fe20000011417 */
[----:B------:R-:W-:Y:S01]  /*14740*/  IMAD.MOV.U32 R4, RZ, RZ, R18 ;  /* 0x000000ffff047224 */ /* 0x000fe200078e0012 */
[----:B------:R-:W-:Y:S01]  /*14750*/  ULDC.64 UR4, c[0x0][0x3c8] ;  /* 0x0000f20000047ab9 */ /* 0x000fe20000000a00 */
[----:B------:R-:W-:Y:S01]  /*14760*/  IMAD.MOV.U32 R5, RZ, RZ, R57 ;  /* 0x000000ffff057224 */ /* 0x000fe200078e0039 */
[----:B------:R-:W-:Y:S01]  /*14770*/  ULDC.64 UR6, c[0x0][0x3e0] ;  /* 0x0000f80000067ab9 */ /* 0x000fe20000000a00 */
[C---:B------:R-:W-:Y:S01]  /*14780*/  IMAD R0, R8.reuse, R12, RZ ;  /* 0x0000000c08007224 */ /* 0x040fe200078e02ff */
[----:B------:R-:W-:Y:S01]  /*14790*/  CS2R R28, SRZ ;  /* 0x00000000001c7805 */ /* 0x000fe2000001ff00 */
[----:B------:R-:W-:Y:S01]  /*147a0*/  IMAD R8, R8, R10, RZ ;  /* 0x0000000a08087224 */ /* 0x000fe200078e02ff */
[----:B------:R-:W-:Y:S01]  /*147b0*/  CS2R R30, SRZ ;  /* 0x00000000001e7805 */ /* 0x000fe2000001ff00 */
[----:B------:R-:W-:Y:S01]  /*147c0*/  IMAD.WIDE.U32 R6, R23, R12, R4 ;  /* 0x0000000c17067225 */ /* 0x000fe200078e0004 */
[----:B------:R-:W-:-:S02]  /*147d0*/  CS2R R24, SRZ ;  /* 0x0000000000187805 */ /* 0x000fc4000001ff00 */
[----:B------:R-:W-:Y:S02]  /*147e0*/  CS2R R26, SRZ ;  /* 0x00000000001a7805 */ /* 0x000fe4000001ff00 */
[----:B------:R-:W-:Y:S01]  /*147f0*/  CS2R R40, SRZ ;  /* 0x0000000000287805 */ /* 0x000fe2000001ff00 */
[C---:B------:R-:W-:Y:S01]  /*14800*/  IMAD R9, R23.reuse, R13, R0 ;  /* 0x0000000d17097224 */ /* 0x040fe200078e0200 */
[----:B------:R-:W-:Y:S01]  /*14810*/  CS2R R42, SRZ ;  /* 0x00000000002a7805 */ /* 0x000fe2000001ff00 */
[C---:B------:R-:W-:Y:S01]  /*14820*/  IMAD.WIDE.U32 R4, R23.reuse, R10, R4 ;  /* 0x0000000a17047225 */ /* 0x040fe200078e0004 */
[----:B------:R-:W-:Y:S02]  /*14830*/  CS2R R36, SRZ ;  /* 0x0000000000247805 */ /* 0x000fe4000001ff00 */
[----:B------:R-:W-:Y:S02]  /*14840*/  CS2R R38, SRZ ;  /* 0x0000000000267805 */ /* 0x000fe4000001ff00 */
[----:B------:R-:W-:Y:S01]  /*14850*/  CS2R R32, SRZ ;  /* 0x0000000000207805 */ /* 0x000fe2000001ff00 */
[----:B------:R-:W-:Y:S01]  /*14860*/  IMAD R15, R23, R11, R8 ;  /* 0x0000000b170f7224 */ /* 0x000fe200078e0208 */
[----:B------:R-:W-:Y:S01]  /*14870*/  IADD3 R8, P1, P2, R53, R46, R6 ;  /* 0x0000002e35087210 */ /* 0x000fe20007a3e006 */
[----:B------:R-:W-:Y:S01]  /*14880*/  IMAD.IADD R9, R9, 0x1, R7 ;  /* 0x0000000109097824 */ /* 0x000fe200078e0207 */
[----:B------:R-:W-:Y:S01]  /*14890*/  IADD3 R14, P3, P4, R55, R144, R4 ;  /* 0x00000090370e7210 */ /* 0x000fe20007c7e004 */
[----:B------:R-:W-:Y:S01]  /*148a0*/  IMAD.IADD R0, R15, 0x1, R5 ;  /* 0x000000010f007824 */ /* 0x000fe200078e0205 */
[----:B------:R-:W-:-:S02]  /*148b0*/  CS2R R6, SRZ ;  /* 0x0000000000067805 */ /* 0x000fc4000001ff00 */
[----:B------:R-:W-:Y:S02]  /*148c0*/  CS2R R34, SRZ ;  /* 0x0000000000227805 */ /* 0x000fe4000001ff00 */
[----:B------:R-:W-:Y:S02]  /*148d0*/  IADD3.X R4, R50, R51, R9, P1, P2 ;  /* 0x0000003332047210 */ /* 0x000fe40000fe4409 */
[----:B------:R-:W-:Y:S01]  /*148e0*/  IADD3 R8, P1, R8, UR4, RZ ;  /* 0x0000000408087c10 */ /* 0x000fe2000ff3e0ff */
[----:B------:R-:W-:Y:S01]  /*148f0*/  ULDC UR4, c[0x0][0x3d4] ;  /* 0x0000f50000047ab9 */ /* 0x000fe20000000800 */
[----:B------:R-:W-:Y:S02]  /*14900*/  IADD3.X R0, R52, R49, R0, P3, P4 ;  /* 0x0000003134007210 */ /* 0x000fe40001fe8400 */
[----:B------:R-:W-:Y:S02]  /*14910*/  IADD3 R14, P2, R14, UR6, RZ ;  /* 0x000000060e0e7c10 */ /* 0x000fe4000ff5e0ff */
[----:B------:R-:W-:-:S02]  /*14920*/  IADD3.X R9, R4, UR5, RZ, P1, !PT ;  /* 0x0000000504097c10 */ /* 0x000fc40008ffe4ff */
[----:B------:R-:W-:Y:S02]  /*14930*/  CS2R R4, SRZ ;  /* 0x0000000000047805 */ /* 0x000fe4000001ff00 */
        /* <DEDUP_REMOVED lines=10> */
.L_x_5118:
[----:B------:R-:W-:Y:S05]  /*149e0*/  BSYNC B1 ;  /* 0x0000000000017941 */ /* 0x000fea0003800000 */
.L_x_5117:
[----:B------:R-:W-:Y:S01]  /*149f0*/  IMAD R0, R45, R12, RZ ;  /* 0x0000000c2d007224 */ /* 0x000fe200078e02ff */
        /* <DEDUP_REMOVED lines=13> */
.L_x_5340:
[----:B------:R-:W-:-:S03]  /*14ad0*/  UMOV UR4, 0xffffffff ;  /* 0xffffffff00047882 */ /* 0x000fc60000000000 */
[----:B------:R-:W-:Y:S05]  /*14ae0*/  BRA.DIV UR4, `(.L_x_5120) ;  /* 0x0000019e04b07947 */ /* 0x000fea000b800000 */
.L_x_5343:
[----:B------:R-:W-:-:S03]  /*14af0*/  UMOV UR4, 0xffffffff ;  /* 0xffffffff00047882 */ /* 0x000fc60000000000 */
[----:B------:R-:W-:Y:S05]  /*14b00*/  BRA.DIV UR4, `(.L_x_5121) ;  /* 0x0000019e04d07947 */ /* 0x000fea000b800000 */
.L_x_5346:
[----:B------:R-:W-:-:S03]  /*14b10*/  UMOV UR4, 0xffffffff ;  /* 0xffffffff00047882 */ /* 0x000fc60000000000 */
[----:B------:R-:W-:Y:S05]  /*14b20*/  BRA.DIV UR4, `(.L_x_5122) ;  /* 0x0000019e04f07947 */ /* 0x000fea000b800000 */
.L_x_5349:
[----:B------:R-:W-:Y:S01]  /*14b30*/  ULEA.HI UR4, UR43, UR43, URZ, 0x1 ;  /* 0x0000002b2b047291 */ /* 0x000fe2000f8f083f */
[----:B------:R-:W-:Y:S03]  /*14b40*/  BSSY B1, `(.L_x_5123) ;  /* 0x0000007000017945 */ /* 0x000fe60003800000 */
[----:B------:R-:W-:-:S04]  /*14b50*/  ULOP3.LUT UR4, UR4, 0xfffffffe, URZ, 0xc0, !UPT ;  /* 0xfffffffe04047892 */ /* 0x000fc8000f8ec03f */
[----:B------:R-:W-:-:S06]  /*14b60*/  UIADD3 UR4, UR43, -UR4, URZ ;  /* 0x800000042b047290 */ /* 0x000fcc000fffe03f */
[----:B------:R-:W-:-:S05]  /*14b70*/  IMAD.U32 R3, RZ, RZ, UR4 ;  /* 0x00000004ff037e24 */ /* 0x000fca000f8e00ff */
[----:B------:R-:W-:-:S04]  /*14b80*/  SHF.L.U32 R3, R3, 0x1f, RZ ;  /* 0x0000001f03037819 */ /* 0x000fc800000006ff */
[----:B------:R-:W0:Y:S02]  /*14b90*/  SYNCS.PHASECHK.TRANS64.TRYWAIT P1, [R16+URZ+0x33400], R3 ;  /* 0x03340003100075a7 */ /* 0x000e24000802017f */
[----:B0-----:R-:W-:Y:S05]  /*14ba0*/  @!P1 BRA `(.L_x_5124) ;  /* 0x0000019c00f89947 */ /* 0x001fea0003800000 */
.L_x_5350:
[----:B------:R-:W-:Y:S05]  /*14bb0*/  BSYNC B1 ;  /* 0x0000000000017941 */ /* 0x000fea0003800000 */
.L_x_5123:
[----:B------:R-:W-:Y:S05]  /*14bc0*/  @P0 BRA `(.L_x_5106) ;  /* 0x0000002c00f80947 */ /* 0x000fea0003800000 */
[----:B0-----:R-:W0:Y:S01]  /*14bd0*/  LDC R3, c[0x0][0x3d4] ;  /* 0x0000f500ff037b82 */ /* 0x001e220000000800 */
[----:B------:R-:W-:Y:S01]  /*14be0*/  BSSY B1, `(.L_x_5125) ;  /* 0x00000fc000017945 */ /* 0x000fe20003800000 */
[-C--:B0-----:R-:W-:Y:S02]  /*14bf0*/  ISETP.GE.AND P0, PT, R18, R3.reuse, PT ;  /* 0x000000031200720c */ /* 0x081fe40003f06270 */
[-C--:B------:R-:W-:Y:S02]  /*14c00*/  ISETP.GE.AND P1, PT, R221, R3.reuse, PT ;  /* 0x00000003dd00720c */ /* 0x080fe40003f26270 */
[----:B------:R-:W-:-:S09]  /*14c10*/  ISETP.GE.AND P2, PT, R222, R3, PT ;  /* 0x00000003de00720c */ /* 0x000fd20003f46270 */
[----:B------:R-:W-:Y:S05]  /*14c20*/  @P0 BRA `(.L_x_5126) ;  /* 0x0000000c00dc0947 */ /* 0x000fea0003800000 */
[----:B------:R-:W2:Y:S01]  /*14c30*/  LDL R67, [R1+0x40] ;  /* 0x0000400001437983 */ /* 0x000ea20000100800 */
[----:B-----5:R-:W-:Y:S02]  /*14c40*/  SHF.R.U32.HI R0, RZ, 0x8, R28 ;  /* 0x00000008ff007819 */ /* 0x020fe4000001161c */
[----:B------:R-:W-:Y:S02]  /*14c50*/  LOP3.LUT R9, R28, 0xff, RZ, 0xc0, !PT ;  /* 0x000000ff1c097812 */ /* 0x000fe400078ec0ff */
[----:B------:R-:W-:Y:S02]  /*14c60*/  LOP3.LUT R8, R0, 0xff, RZ, 0xc0, !PT ;  /* 0x000000ff00087812 */ /* 0x000fe400078ec0ff */
[----:B------:R-:W-:Y:S02]  /*14c70*/  LEA.HI R0, R3, R22, RZ, 0x1c ;  /* 0x0000001603007211 */ /* 0x000fe400078fe0ff */
[----:B------:R-:W-:Y:S02]  /*14c80*/  PRMT R21, R8, 0x7604, R9 ;  /* 0x0000760408157816 */ /* 0x000fe40000000009 */
[----:B------:R-:W-:-:S02]  /*14c90*/  SHF.R.U32.HI R12, RZ, 0x8, R30 ;  /* 0x00000008ff0c7819 */ /* 0x000fc4000001161e */
[----:B------:R-:W-:Y:S02]  /*14ca0*/  SHF.R.S32.HI R9, RZ, 0x1f, R0 ;  /* 0x0000001fff097819 */ /* 0x000fe40000011400 */
[----:B------:R-:W-:Y:S02]  /*14cb0*/  LOP3.LUT R13, R30, 0xff, RZ, 0xc0, !PT ;  /* 0x000000ff1e0d7812 */ /* 0x000fe400078ec0ff */
[----:B------:R-:W-:Y:S02]  /*14cc0*/  LOP3.LUT R12, R12, 0xff, RZ, 0xc0, !PT ;  /* 0x000000ff0c0c7812 */ /* 0x000fe400078ec0ff */
[----:B------:R-:W-:Y:S01]  /*14cd0*/  LEA.HI R8, R9, R0, RZ, 0x2 ;  /* 0x0000000009087211 */ /* 0x000fe200078f10ff */
[----:B------:R-:W-:Y:S01]  /*14ce0*/  IMAD.SHL.U32 R9, R0, 0x10, RZ ;  /* 0x0000001000097824 */ /* 0x000fe200078e00ff */
[----:B------:R-:W-:Y:S02]  /*14cf0*/  PRMT R47, R12, 0x7604, R13 ;  /* 0x000076040c2f7816 */ /* 0x000fe4000000000d */
[----:B------:R-:W-:-:S02]  /*14d00*/  SHF.R.U32.HI R13, RZ, 0x8, R31 ;  /* 0x00000008ff0d7819 */ /* 0x000fc4000001161f */
[----:B------:R-:W-:Y:S02]  /*14d10*/  SHF.R.U32.HI R10, RZ, 0x8, R29 ;  /* 0x00000008ff0a7819 */ /* 0x000fe4000001161d */
[----:B------:R-:W-:Y:S02]  /*14d20*/  LOP3.LUT R0, R228, 0x30, R9, 0xf8, !PT ;  /* 0x00000030e4007812 */ /* 0x000fe400078ef809 */
[----:B------:R-:W-:Y:S02]  /*14d30*/  SHF.L.U32 R8, R8, 0xb, RZ ;  /* 0x0000000b08087819 */ /* 0x000fe400000006ff */
[----:B------:R-:W-:Y:S02]  /*14d40*/  LOP3.LUT R9, R13, 0xff, RZ, 0xc0, !PT ;  /* 0x000000ff0d097812 */ /* 0x000fe400078ec0ff */
[----:B------:R-:W-:Y:S02]  /*14d50*/  LOP3.LUT R11, R29, 0xff, RZ, 0xc0, !PT ;  /* 0x000000ff1d0b7812 */ /* 0x000fe400078ec0ff */
[----:B------:R-:W-:-:S02]  /*14d60*/  LOP3.LUT R10, R10, 0xff, RZ, 0xc0, !PT ;  /* 0x000000ff0a0a7812 */ /* 0x000fc400078ec0ff */
[----:B------:R-:W-:Y:S02]  /*14d70*/  LOP3.LUT R0, R0, R229, RZ, 0x3c, !PT ;  /* 0x000000e500007212 */ /* 0x000fe400078e3cff */
[----:B------:R-:W-:Y:S02]  /*14d80*/  LOP3.LUT R13, R8, 0xffffe000, RZ, 0xc0, !PT ;  /* 0xffffe000080d7812 */ /* 0x000fe400078ec0ff */
[----:B------:R-:W-:Y:S02]  /*14d90*/  PRMT R20, R10, 0x7604, R11 ;  /* 0x000076040a147816 */ /* 0x000fe4000000000b */
[----:B------:R-:W-:Y:S02]  /*14da0*/  IADD3 R13, R0, R230, R13 ;  /* 0x000000e6000d7210 */ /* 0x000fe40007ffe00d */
[----:B------:R-:W-:Y:S02]  /*14db0*/  SHF.R.U32.HI R11, RZ, 0x8, R40 ;  /* 0x00000008ff0b7819 */ /* 0x000fe40000011628 */
[----:B------:R-:W-:Y:S01]  /*14dc0*/  LOP3.LUT R12, R40, 0xff, RZ, 0xc0, !PT ;  /* 0x000000ff280c7812 */ /* 0x000fe200078ec0ff */
[----:B------:R-:W-:Y:S01]  /*14dd0*/  IMAD.IADD R0, R16, 0x1, R13 ;  /* 0x0000000110007824 */ /* 0x000fe200078e020d */
[----:B------:R-:W-:-:S02]  /*14de0*/  LOP3.LUT R11, R11, 0xff, RZ, 0xc0, !PT ;  /* 0x000000ff0b0b7812 */ /* 0x000fc400078ec0ff */
[----:B------:R-:W-:Y:S02]  /*14df0*/  LOP3.LUT R10, R31, 0xff, RZ, 0xc0, !PT ;  /* 0x000000ff1f0a7812 */ /* 0x000fe400078ec0ff */
[----:B------:R-:W-:Y:S02]  /*14e00*/  PRMT R53, R11, 0x7604, R12 ;  /* 0x000076040b357816 */ /* 0x000fe4000000000c */
[----:B------:R-:W0:Y:S01]  /*14e10*/  LDS.128 R12, [R0+0x1e200] ;  /* 0x01e20000000c7984 */ /* 0x000e220000000c00 */
[----:B------:R-:W-:Y:S02]  /*14e20*/  PRMT R46, R9, 0x7604, R10 ;  /* 0x00007604092e7816 */ /* 0x000fe4000000000a */
[----:B------:R-:W-:Y:S02]  /*14e30*/  SHF.R.U32.HI R49, RZ, 0x8, R42 ;  /* 0x00000008ff317819 */ /* 0x000fe4000001162a */
[----:B------:R-:W-:Y:S02]  /*14e40*/  SHF.R.U32.HI R45, RZ, 0x8, R41 ;  /* 0x00000008ff2d7819 */ /* 0x000fe40000011629 */
        /* <DEDUP_REMOVED lines=8> */
[----:B------:R-:W-:Y:S01]  /*14ed0*/  SHF.R.U32.HI R51, RZ, 0x8, R43 ;  /* 0x00000008ff337819 */ /* 0x000fe2000001162b */
[----:B------:R-:W-:Y:S01]  /*14ee0*/  IMAD.U32 R49, R49, 0x10000, RZ ;  /* 0x0001000031317824 */ /* 0x000fe200078e00ff */
[----:B------:R-:W-:Y:S01]  /*14ef0*/  SHF.R.U32.HI R45, RZ, 0x10, R29 ;  /* 0x00000010ff2d7819 */ /* 0x000fe2000001161d */
[----:B------:R-:W-:Y:S01]  /*14f00*/  IMAD.U32 R55, R55, 0x10000, RZ ;  /* 0x0001000037377824 */ /* 0x000fe200078e00ff */
[----:B------:R-:W-:Y:S02]  /*14f10*/  LOP3.LUT R52, R43, 0xff, RZ, 0xc0, !PT ;  /* 0x000000ff2b347812 */ /* 0x000fe400078ec0ff */
[----:B------:R-:W-:Y:S01]  /*14f20*/  LOP3.LUT R51, R51, 0xff, RZ, 0xc0, !PT ;  /* 0x000000ff33337812 */ /* 0x000fe200078ec0ff */
[----:B------:R-:W-:Y:S01]  /*14f30*/  IMAD.U32 R45, R45, 0x10000, RZ ;  /* 0x000100002d2d7824 */ /* 0x000fe200078e00ff */
[----:B------:R-:W-:-:S02]  /*14f40*/  SHF.R.U32.HI R59, RZ, 0x10, R43 ;  /* 0x00000010ff3b7819 */ /* 0x000fc4000001162b */
[----:B------:R-:W-:Y:S02]  /*14f50*/  LOP3.LUT R21, R21, 0xff0000, R28, 0xf8, !PT ;  /* 0x00ff000015157812 */ /* 0x000fe400078ef81c */
[----:B------:R-:W-:Y:S01]  /*14f60*/  PRMT R52, R51, 0x7604, R52 ;  /* 0x0000760433347816 */ /* 0x000fe20000000034 */
[----:B------:R-:W-:Y:S01]  /*14f70*/  IMAD.U32 R59, R59, 0x10000, RZ ;  /* 0x000100003b3b7824 */ /* 0x000fe200078e00ff */
        /* <DEDUP_REMOVED lines=12> */
[----:B------:R-:W-:Y:S02]  /*15040*/  F2FP.F16.E4M3.UNPACK_B R51, R55 ;  /* 0x00000037ff33723e */ /* 0x000fe400020006ff */
[----:B0-----:R-:W-:Y:S02]  /*15050*/  F2FP.F16.E4M3.UNPACK_B R40, R13 ;  /* 0x0000000dff28723e */ /* 0x001fe400020006ff */
[----:B------:R-:W-:Y:S01]  /*15060*/  F2FP.F16.E4M3.UNPACK_B R49, R48 ;  /* 0x00000030ff31723e */ /* 0x000fe200020006ff */
[----:B------:R-:W-:Y:S01]  /*15070*/  HADD2.F32 R56, -RZ, R51.H0_H0 ;  /* 0x20000033ff387230 */ /* 0x000fe20000004100 */
[----:B------:R-:W-:-:S02]  /*15080*/  LOP3.LUT R57, R57, 0xff0000, R42, 0xf8, !PT ;  /* 0x00ff000039397812 */ /* 0x000fc400078ef82a */
[----:B------:R-:W-:Y:S01]  /*15090*/  F2FP.F16.E4M3.UNPACK_B R41, R13.H1 ;  /* 0x0000000dff29723e */ /* 0x000fe200030006ff */
[--C-:B------:R-:W-:Y:S01]  /*150a0*/  HADD2.F32 R50, -RZ, R49.reuse.H0_H0 ;  /* 0x20000031ff327230 */ /* 0x100fe20000004100 */
[----:B------:R-:W-:Y:S01]  /*150b0*/  LOP3.LUT R58, R57, 0xff000000, R42, 0xf8, !PT ;  /* 0xff000000393a7812 */ /* 0x000fe200078ef82a */
[----:B------:R-:W-:Y:S01]  /*150c0*/  HADD2.F32 R49, -RZ, R49.H1_H1 ;  /* 0x30000031ff317230 */ /* 0x000fe20000004100 */
[----:B------:R-:W-:Y:S02]  /*150d0*/  F2FP.F16.E4M3.UNPACK_B R55, R55.H1 ;  /* 0x00000037ff37723e */ /* 0x000fe400030006ff */
[----:B------:R-:W-:Y:S02]  /*150e0*/  F2FP.F16.E4M3.UNPACK_B R48, R48.H1 ;  /* 0x00000030ff30723e */ /* 0x000fe400030006ff */
[----:B------:R-:W-:Y:S01]  /*150f0*/  LOP3.LUT R60, R59, 0xff000000, R43, 0xf8, !PT ;  /* 0xff0000003b3c7812 */ /* 0x000fe200078ef82b */
[----:B------:R-:W-:Y:S01]  /*15100*/  HADD2.F32 R59, -RZ, R55.H0_H0 ;  /* 0x20000037ff3b7230 */ /* 0x000fe20000004100 */
[----:B------:R-:W-:-:S02]  /*15110*/  F2FP.F16.E4M3.UNPACK_B R42, R14 ;  /* 0x0000000eff2a723e */ /* 0x000fc400020006ff */
[----:B------:R-:W-:Y:S01]  /*15120*/  F2FP.F16.E4M3.UNPACK_B R43, R14.H1 ;  /* 0x0000000eff2b723e */ /* 0x000fe200030006ff */
[--C-:B------:R-:W-:Y:S01]  /*15130*/  HADD2.F32 R14, -RZ, R41.reuse.H0_H0 ;  /* 0x20000029ff0e7230 */ /* 0x100fe20000004100 */
[-C--:B------:R-:W-:Y:S01]  /*15140*/  F2FP.F16.E4M3.UNPACK_B R45, R15.reuse ;  /* 0x0000000fff2d723e */ /* 0x080fe200020006ff */
[----:B------:R-:W-:Y:S01]  /*15150*/  HADD2.F32 R41, -RZ, R41.H1_H1 ;  /* 0x30000029ff297230 */ /* 0x000fe20000004100 */
[----:B------:R-:W-:Y:S02]  /*15160*/  F2FP.F16.E4M3.UNPACK_B R46, R15.H1 ;  /* 0x0000000fff2e723e */ /* 0x000fe400030006ff */
[----:B------:R-:W-:Y:S01]  /*15170*/  FMUL.FTZ R63, R14, R59 ;  /* 0x0000003b0e3f7220 */ /* 0x000fe20000410000 */
[-C--:B------:R-:W-:Y:S02]  /*15180*/  F2FP.F16.E4M3.UNPACK_B R15, R12.reuse ;  /* 0x0000000cff0f723e */ /* 0x080fe400020006ff */
[----:B------:R-:W-:Y:S01]  /*15190*/  F2FP.F16.E4M3.UNPACK_B R12, R12.H1 ;  /* 0x0000000cff0c723e */ /* 0x000fe200030006ff */
[----:B--2---:R-:W0:Y:S02]  /*151a0*/  LDS.128 R8, [R67+0x1e200] ;  /* 0x01e2000043087984 */ /* 0x004e240000000c00 */
[----:B0-----:R-:W-:-:S02]  /*151b0*/  F2FP.F16.E4M3.UNPACK_B R20, R9 ;  /* 0x00000009ff14723e */ /* 0x001fc400020006ff */
[----:B------:R-:W-:Y:S01]  /*151c0*/  F2FP.F16.E4M3.UNPACK_B R21, R9.H1 ;  /* 0x00000009ff15723e */ /* 0x000fe200030006ff */
[--C-:B------:R-:W-:Y:S01]  /*151d0*/  HADD2.F32 R9, -RZ, R40.reuse.H0_H0 ;  /* 0x20000028ff097230 */ /* 0x100fe20000004100 */
[-C--:B------:R-:W-:Y:S01]  /*151e0*/  F2FP.F16.E4M3.UNPACK_B R28, R10.reuse ;  /* 0x0000000aff1c723e */ /* 0x080fe200020006ff */
[----:B------:R-:W-:Y:S01]  /*151f0*/  HADD2.F32 R40, -RZ, R40.H1_H1 ;  /* 0x30000028ff287230 */ /* 0x000fe20000004100 */
[----:B------:R-:W-:Y:S01]  /*15200*/  F2FP.F16.E4M3.UNPACK_B R29, R10.H1 ;  /* 0x0000000aff1d723e */ /* 0x000fe200030006ff */
[--C-:B------:R-:W-:Y:S02]  /*15210*/  HADD2.F32 R10, -RZ, R20.reuse.H0_H0 ;  /* 0x20000014ff0a7230 */ /* 0x100fe40000004100 */
[C---:B------:R-:W-:Y:S01]  /*15220*/  FMUL.FTZ R13, R9.reuse, R56 ;  /* 0x00000038090d7220 */ /* 0x040fe20000410000 */
[-C--:B------:R-:W-:Y:S01]  /*15230*/  FMUL.FTZ R57, R9, R50.reuse ;  /* 0x0000003209397220 */ /* 0x080fe20000410000 */
[----:B------:R-:W-:Y:S01]  /*15240*/  HADD2.F32 R20, -RZ, R20.H1_H1 ;  /* 0x30000014ff147230 */ /* 0x000fe20000004100 */
[----:B------:R-:W-:Y:S01]  /*15250*/  F2FP.F16.E4M3.UNPACK_B R30, R11 ;  /* 0x0000000bff1e723e */ /* 0x000fe200020006ff */
[C---:B------:R-:W-:Y:S01]  /*15260*/  FFMA.FTZ R9, R10.reuse, R50, -R13 ;  /* 0x000000320a097223 */ /* 0x040fe2000001080d */
[----:B------:R-:W-:Y:S01]  /*15270*/  FFMA.FTZ R13, R10, R56, R57 ;  /* 0x000000380a0d7223 */ /* 0x000fe20000010039 */
[----:B------:R-:W-:Y:S01]  /*15280*/  HADD2.F32 R57, -RZ, R51.H1_H1 ;  /* 0x30000033ff397230 */ /* 0x000fe20000004100 */
[-C--:B------:R-:W-:Y:S01]  /*15290*/  F2FP.F16.E4M3.UNPACK_B R50, R60.reuse ;  /* 0x0000003cff32723e */ /* 0x080fe200020006ff */
[----:B------:R-:W-:Y:S01]  /*152a0*/  HADD2.F32 R51, -RZ, R48.H0_H0 ;  /* 0x20000030ff337230 */ /* 0x000fe20000004100 */
[----:B------:R-:W-:Y:S01]  /*152b0*/  F2FP.F16.E4M3.UNPACK_B R60, R60.H1 ;  /* 0x0000003cff3c723e */ /* 0x000fe200030006ff */
[----:B------:R-:W-:-:S02]  /*152c0*/  HADD2.F32 R10, -RZ, R21.H0_H0 ;  /* 0x20000015ff0a7230 */ /* 0x000fc40000004100 */
[C---:B------:R-:W-:Y:S01]  /*152d0*/  FMUL.FTZ R61, R40.reuse, R57 ;  /* 0x00000039283d7220 */ /* 0x040fe20000410000 */
[----:B------:R-:W-:Y:S01]  /*152e0*/  FMUL.FTZ R40, R40, R49 ;  /* 0x0000003128287220 */ /* 0x000fe20000410000 */
[----:B------:R-:W-:Y:S01]  /*152f0*/  FMUL.FTZ R14, R14, R51 ;  /* 0x000000330e0e7220 */ /* 0x000fe20000410000 */
[----:B------:R-:W-:Y:S02]  /*15300*/  HADD2.F32 R48, -RZ, R48.H1_H1 ;  /* 0x30000030ff307230 */ /* 0x000fe40000004100 */
        /* <DEDUP_REMOVED lines=19> */
[----:B------:R-:W-:Y:S02]  /*15440*/  HADD2.F32 R45, -RZ, R45.H1_H1 ;  /* 0x3000002dff2d7230 */ /* 0x000fe40000004100 */
[----:B------:R-:W-:Y:S01]  /*15450*/  FFMA.FTZ R48, R21, R40, R41 ;  /* 0x0000002815307223 */ /* 0x000fe20000010029 */
[----:B------:R-:W-:Y:S02]  /*15460*/  HADD2.F32 R20, -RZ, R20.H1_H1 ;  /* 0x30000014ff147230 */ /* 0x000fe40000004100 */
[C---:B------:R-:W-:Y:S01]  /*15470*/  FFMA.FTZ R55, R10.reuse, R49, -R55 ;  /* 0x000000310a377223 */ /* 0x040fe20000010837 */
[----:B------:R-:W-:Y:S01]  /*15480*/  FFMA.FTZ R57, R10, R51, R14 ;  /* 0x000000330a397223 */ /* 0x000fe2000001000e */
        /* <DEDUP_REMOVED lines=13> */
[C---:B------:R-:W-:Y:S01]  /*15560*/  FFMA.FTZ R61, R10.reuse, R21, -R51 ;  /* 0x000000150a3d7223 */ /* 0x040fe20000010833 */
[-C--:B------:R-:W-:Y:S01]  /*15570*/  F2FP.F16.E4M3.UNPACK_B R11, R8.reuse ;  /* 0x00000008ff0b723e */ /* 0x080fe200020006ff */
[----:B------:R-:W-:Y:S01]  /*15580*/  FFMA.FTZ R65, R10, R41, R14 ;  /* 0x000000290a417223 */ /* 0x000fe2000001000e */
[----:B------:R-:W-:Y:S01]  /*15590*/  F2FP.F16.E4M3.UNPACK_B R8, R8.H1 ;  /* 0x00000008ff08723e */ /* 0x000fe200030006ff */
[----:B------:R-:W-:Y:S01]  /*155a0*/  HADD2.F32 R41, -RZ, R30.H0_H0 ;  /* 0x2000001eff297230 */ /* 0x000fe20000004100 */
[----:B------:R-:W-:Y:S01]  /*155b0*/  F2FP.F16.E4M3.UNPACK_B R54, R54 ;  /* 0x00000036ff36723e */ /* 0x000fe200020006ff */
[----:B------:R-:W-:Y:S01]  /*155c0*/  HADD2.F32 R14, -RZ, R12.H0_H0 ;  /* 0x2000000cff0e7230 */ /* 0x000fe20000004100 */
[----:B------:R-:W-:Y:S01]  /*155d0*/  F2FP.F16.E4M3.UNPACK_B R47, R47 ;  /* 0x0000002fff2f723e */ /* 0x000fe200020006ff */
        /* <DEDUP_REMOVED lines=8> */
[----:B------:R-:W-:Y:S01]  /*15660*/  HADD2.F32 R10, -RZ, R8.H0_H0 ;  /* 0x20000008ff0a7230 */ /* 0x000fe20000004100 */
[----:B------:R-:W-:Y:S01]  /*15670*/  F2FP.SATFINITE.E4M3.F32.PACK_AB_MERGE_C R9, R56, R9, R63 ;  /* 0x000000093809723e */ /* 0x000fe2000480703f */
[----:B------:R-:W-:Y:S02]  /*15680*/  HADD2.F32 R31, -RZ, R31.H1_H1 ;  /* 0x3000001fff1f7230 */ /* 0x000fe40000004100 */
[C---:B------:R-:W-:Y:S01]  /*15690*/  FMUL.FTZ R40, R46.reuse, R60 ;  /* 0x0000003c2e287220 */ /* 0x040fe20000410000 */
[----:B------:R-:W-:Y:S01]  /*156a0*/  FMUL.FTZ R49, R46, R53 ;  /* 0x000000352e317220 */ /* 0x000fe20000410000 */
[----:B------:R-:W-:Y:S01]  /*156b0*/  FFMA.FTZ R46, R10, R41, R14 ;  /* 0x000000290a2e7223 */ /* 0x000fe2000001000e */
[----:B------:R-:W-:-:S02]  /*156c0*/  HADD2.F32 R41, -RZ, R30.H1_H1 ;  /* 0x3000001eff297230 */ /* 0x000fc40000004100 */
[C---:B------:R-:W-:Y:S01]  /*156d0*/  FFMA.FTZ R70, R31.reuse, R53, -R40 ;  /* 0x000000351f467223 */ /* 0x040fe20000010828 */
[----:B------:R-:W-:Y:S02]  /*156e0*/  HADD2.F32 R12, -RZ, R12.H1_H1 ;  /* 0x3000000cff0c7230 */ /* 0x000fe40000004100 */
[----:B------:R-:W-:Y:S01]  /*156f0*/  FFMA.FTZ R40, R10, R21, -R45 ;  /* 0x000000150a287223 */ /* 0x000fe2000001082d */
[----:B------:R-:W-:Y:S02]  /*15700*/  HADD2.F32 R21, -RZ, R20.H1_H1 ;  /* 0x30000014ff157230 */ /* 0x000fe40000004100 */
        /* <DEDUP_REMOVED lines=17> */
[----:B------:R-:W-:Y:S01]  /*15820*/  HADD2.F32 R11, -RZ, R11.H1_H1 ;  /* 0x3000000bff0b7230 */ /* 0x000fe20000004100 */
[----:B------:R-:W-:Y:S01]  /*15830*/  F2FP.F16.E4M3.UNPACK_B R14, R58.H1 ;  /* 0x0000003aff0e723e */ /* 0x000fe200030006ff */
[C---:B------:R-:W-:Y:S01]  /*15840*/  FMUL.FTZ R12, R15.reuse, R54 ;  /* 0x000000360f0c7220 */ /* 0x040fe20000410000 */
[----:B------:R-:W-:Y:S01]  /*15850*/  F2FP.F16.E4M3.UNPACK_B R8, R52.H1 ;  /* 0x00000034ff08723e */ /* 0x000fe200030006ff */
[----:B------:R-:W-:Y:S01]  /*15860*/  FMUL.FTZ R21, R15, R10 ;  /* 0x0000000a0f157220 */ /* 0x000fe20000410000 */
[----:B------:R-:W-:Y:S01]  /*15870*/  F2FP.F16.E4M3.UNPACK_B R52, R52 ;  /* 0x00000034ff34723e */ /* 0x000fe200020006ff */
[----:B------:R-:W-:Y:S01]  /*15880*/  FFMA.FTZ R20, R11, R10, -R12 ;  /* 0x0000000a0b147223 */ /* 0x000fe2000001080c */
[----:B------:R-:W-:-:S02]  /*15890*/  HADD2.F32 R15, -RZ, R14.H0_H0 ;  /* 0x2000000eff0f7230 */ /* 0x000fc40000004100 */
[----:B------:R-:W-:Y:S01]  /*158a0*/  FFMA.FTZ R54, R11, R54, R21 ;  /* 0x000000360b367223 */ /* 0x000fe20000010015 */
[--C-:B------:R-:W-:Y:S01]  /*158b0*/  HADD2.F32 R10, -RZ, R43.reuse.H0_H0 ;  /* 0x2000002bff0a7230 */ /* 0x100fe20000004100 */
[----:B------:R-:W-:Y:S01]  /*158c0*/  F2FP.F16.E4M3.UNPACK_B R58, R58 ;  /* 0x0000003aff3a723e */ /* 0x000fe200020006ff */
[----:B------:R-:W-:Y:S01]  /*158d0*/  HADD2.F32 R11, -RZ, R8.H0_H0 ;  /* 0x20000008ff0b7230 */ /* 0x000fe20000004100 */
[----:B------:R-:W-:Y:S01]  /*158e0*/  F2FP.SATFINITE.E4M3.F32.PACK_AB_MERGE_C R13, R62, R13, R48 ;  /* 0x0000000d3e0d723e */ /* 0x000fe20004807030 */
[----:B------:R-:W-:Y:S02]  /*158f0*/  HADD2.F32 R14, -RZ, R14.H1_H1 ;  /* 0x3000000eff0e7230 */ /* 0x000fe40000004100 */
[C---:B------:R-:W-:Y:S01]  /*15900*/  FMUL.FTZ R21, R10.reuse, R15 ;  /* 0x0000000f0a157220 */ /* 0x040fe20000410000 */
[----:B------:R-:W-:Y:S02]  /*15910*/  HADD2.F32 R43, -RZ, R43.H1_H1 ;  /* 0x3000002bff2b7230 */ /* 0x000fe40000004100 */
[----:B------:R-:W-:Y:S01]  /*15920*/  FMUL.FTZ R31, R10, R11 ;  /* 0x0000000b0a1f7220 */ /* 0x000fe20000410000 */
[----:B------:R-:W-:-:S02]  /*15930*/  HADD2.F32 R12, -RZ, R8.H1_H1 ;  /* 0x30000008ff0c7230 */ /* 0x000fc40000004100 */
[--C-:B------:R-:W-:Y:S02]  /*15940*/  HADD2.F32 R8, -RZ, R29.reuse.H0_H0 ;  /* 0x2000001dff087230 */ /* 0x100fe40000004100 */
[C---:B------:R-:W-:Y:S01]  /*15950*/  FMUL.FTZ R10, R43.reuse, R14 ;  /* 0x0000000e2b0a7220 */ /* 0x040fe20000410000 */
[----:B------:R-:W-:Y:S02]  /*15960*/  HADD2.F32 R29, -RZ, R29.H1_H1 ;  /* 0x3000001dff1d7230 */ /* 0x000fe40000004100 */
[-C--:B------:R-:W-:Y:S01]  /*15970*/  FMUL.FTZ R43, R43, R12.reuse ;  /* 0x0000000c2b2b7220 */ /* 0x080fe20000410000 */
[C---:B------:R-:W-:Y:S01]  /*15980*/  FFMA.FTZ R30, R8.reuse, R11, -R21 ;  /* 0x0000000b081e7223 */ /* 0x040fe20000010815 */
[----:B------:R-:W-:Y:S01]  /*15990*/  FFMA.FTZ R47, R8, R15, R31 ;  /* 0x0000000f082f7223 */ /* 0x000fe2000001001f */
[C---:B------:R-:W-:Y:S01]  /*159a0*/  FFMA.FTZ R53, R29.reuse, R12, -R10 ;  /* 0x0000000c1d357223 */ /* 0x040fe2000001080a */
[----:B------:R-:W-:Y:S01]  /*159b0*/  FFMA.FTZ R50, R29, R14, R43 ;  /* 0x0000000e1d327223 */ /* 0x000fe2000001002b */
[----:B------:R-:W-:-:S02]  /*159c0*/  HADD2.F32 R10, -RZ, R42.H0_H0 ;  /* 0x2000002aff0a7230 */ /* 0x000fc40000004100 */
[----:B------:R-:W-:Y:S01]  /*159d0*/  HADD2.F32 R11, -RZ, R52.H0_H0 ;  /* 0x20000034ff0b7230 */ /* 0x000fe20000004100 */
[----:B------:R-:W-:Y:S01]  /*159e0*/  F2FP.SATFINITE.E4M3.F32.PACK_AB_MERGE_C R30, R53, R30, RZ ;  /* 0x0000001e351e723e */ /* 0x000fe200048070ff */
[--C-:B------:R-:W-:Y:S01]  /*159f0*/  HADD2.F32 R21, -RZ, R58.reuse.H0_H0 ;  /* 0x2000003aff157230 */ /* 0x100fe20000004100 */
[----:B------:R-:W-:Y:S01]  /*15a00*/  F2FP.SATFINITE.E4M3.F32.PACK_AB_MERGE_C R47, R50, R47, RZ ;  /* 0x0000002f322f723e */ /* 0x000fe200048070ff */
        /* <DEDUP_REMOVED lines=25> */
.L_x_5126:
[----:B------:R-:W-:Y:S05]  /*15ba0*/  BSYNC B1 ;  /* 0x0000000000017941 */ /* 0x000fea0003800000 */
.L_x_5125:
[----:B------:R-:W-:Y:S04]  /*15bb0*/  BSSY B1, `(.L_x_5127) ;  /* 0x0000104000017945 */ /* 0x000fe80003800000 */
[----:B------:R-:W-:Y:S05]  /*15bc0*/  @P1 BRA `(.L_x_5128) ;  /* 0x0000001000081947 */ /* 0x000fea0003800000 */
[----:B------:R-:W2:Y:S01]  /*15bd0*/  LDL R60, [R1+0x3c] ;  /* 0x00003c00013c7983 */ /* 0x000ea20000100800 */
[----:B0-----:R-:W-:Y:S02]  /*15be0*/  SHF.R.S32.HI R12, RZ, 0x1f, R221 ;  /* 0x0000001fff0c7819 */ /* 0x001fe400000114dd */
[----:B-----5:R-:W-:Y:S02]  /*15bf0*/  SHF.R.U32.HI R0, RZ, 0x8, R24 ;  /* 0x00000008ff007819 */ /* 0x020fe40000011618 */
[----:B------:R-:W-:Y:S02]  /*15c00*/  LEA.HI R12, R12, R221, RZ, 0x4 ;  /* 0x000000dd0c0c7211 */ /* 0x000fe400078f20ff */
[----:B------:R-:W-:Y:S02]  /*15c10*/  LOP3.LUT R8, R24, 0xff, RZ, 0xc0, !PT ;  /* 0x000000ff18087812 */ /* 0x000fe400078ec0ff */
[----:B------:R-:W-:Y:S02]  /*15c20*/  SHF.R.S32.HI R12, RZ, 0x4, R12 ;  /* 0x00000004ff0c7819 */ /* 0x000fe4000001140c */
[----:B------:R-:W-:-:S02]  /*15c30*/  LOP3.LUT R9, R0, 0xff, RZ, 0xc0, !PT ;  /* 0x000000ff00097812 */ /* 0x000fc400078ec0ff */
[----:B------:R-:W-:Y:S02]  /*15c40*/  LEA.HI R0, R3, R12, RZ, 0x1c ;  /* 0x0000000c03007211 */ /* 0x000fe400078fe0ff */
[----:B------:R-:W-:Y:S02]  /*15c50*/  PRMT R21, R9, 0x7604, R8 ;  /* 0x0000760409157816 */ /* 0x000fe40000000008 */
[----:B------:R-:W-:Y:S02]  /*15c60*/  SHF.R.S32.HI R9, RZ, 0x1f, R0 ;  /* 0x0000001fff097819 */ /* 0x000fe40000011400 */
[----:B------:R-:W-:Y:S02]  /*15c70*/  SHF.R.U32.HI R15, RZ, 0x8, R36 ;  /* 0x00000008ff0f7819 */ /* 0x000fe40000011624 */
[----:B------:R-:W-:Y:S01]  /*15c80*/  LEA.HI R8, R9, R0, RZ, 0x2 ;  /* 0x0000000009087211 */ /* 0x000fe200078f10ff */
[----:B------:R-:W-:Y:S01]  /*15c90*/  IMAD.SHL.U32 R9, R0, 0x10, RZ ;  /* 0x0000001000097824 */ /* 0x000fe200078e00ff */
[----:B------:R-:W-:-:S02]  /*15ca0*/  SHF.R.U32.HI R13, RZ, 0x8, R27 ;  /* 0x00000008ff0d7819 */ /* 0x000fc4000001161b */
[----:B------:R-:W-:Y:S01]  /*15cb0*/  LOP3.LUT R14, R36, 0xff, RZ, 0xc0, !PT ;  /* 0x000000ff240e7812 */ /* 0x000fe200078ec0ff */
[----:B------:R-:W-:Y:S01]  /*15cc0*/  IMAD.SHL.U32 R8, R8, 0x800, RZ ;  /* 0x0000080008087824 */ /* 0x000fe200078e00ff */
[----:B------:R-:W-:Y:S02]  /*15cd0*/  LOP3.LUT R0, R228, 0x30, R9, 0xf8, !PT ;  /* 0x00000030e4007812 */ /* 0x000fe400078ef809 */
[----:B------:R-:W-:Y:S02]  /*15ce0*/  LOP3.LUT R15, R15, 0xff, RZ, 0xc0, !PT ;  /* 0x000000ff0f0f7812 */ /* 0x000fe400078ec0ff */
[----:B------:R-:W-:Y:S02]  /*15cf0*/  LOP3.LUT R12, R27, 0xff, RZ, 0xc0, !PT ;  /* 0x000000ff1b0c7812 */ /* 0x000fe400078ec0ff */
[----:B------:R-:W-:Y:S02]  /*15d00*/  LOP3.LUT R13, R13, 0xff, RZ, 0xc0, !PT ;  /* 0x000000ff0d0d7812 */ /* 0x000fe400078ec0ff */
[----:B------:R-:W-:-:S02]  /*15d10*/  SHF.R.U32.HI R11, RZ, 0x8, R25 ;  /* 0x00000008ff0b7819 */ /* 0x000fc40000011619 */
[----:B------:R-:W-:Y:S02]  /*15d20*/  LOP3.LUT R0, R0, R229, RZ, 0x3c, !PT ;  /* 0x000000e500007212 */ /* 0x000fe400078e3cff */
[----:B------:R-:W-:Y:S02]  /*15d30*/  LOP3.LUT R9, R8, 0xffffe000, RZ, 0xc0, !PT ;  /* 0xffffe00008097812 */ /* 0x000fe400078ec0ff */
[----:B------:R-:W-:Y:S02]  /*15d40*/  PRMT R45, R15, 0x7604, R14 ;  /* 0x000076040f2d7816 */ /* 0x000fe4000000000e */
[----:B------:R-:W-:Y:S02]  /*15d50*/  SHF.R.U32.HI R15, RZ, 0x8, R37 ;  /* 0x00000008ff0f7819 */ /* 0x000fe40000011625 */
[----:B------:R-:W-:Y:S02]  /*15d60*/  PRMT R41, R13, 0x7604, R12 ;  /* 0x000076040d297816 */ /* 0x000fe4000000000c */
[----:B------:R-:W-:-:S02]  /*15d70*/  LOP3.LUT R10, R25, 0xff, RZ, 0xc0, !PT ;  /* 0x000000ff190a7812 */ /* 0x000fc400078ec0ff */
[----:B------:R-:W-:Y:S02]  /*15d80*/  LOP3.LUT R11, R11, 0xff, RZ, 0xc0, !PT ;  /* 0x000000ff0b0b7812 */ /* 0x000fe400078ec0ff */
[----:B------:R-:W-:Y:S02]  /*15d90*/  IADD3 R13, R0, R230, R9 ;  /* 0x000000e6000d7210 */ /* 0x000fe40007ffe009 */
[----:B------:R-:W-:Y:S02]  /*15da0*/  SHF.R.U32.HI R14, RZ, 0x8, R38 ;  /* 0x00000008ff0e7819 */ /* 0x000fe40000011626 */
[----:B------:R-:W-:Y:S02]  /*15db0*/  LOP3.LUT R0, R37, 0xff, RZ, 0xc0, !PT ;  /* 0x000000ff25007812 */ /* 0x000fe400078ec0ff */
[----:B------:R-:W-:Y:S02]  /*15dc0*/  LOP3.LUT R15, R15, 0xff, RZ, 0xc0, !PT ;  /* 0x000000ff0f0f7812 */ /* 0x000fe400078ec0ff */
[----:B------:R-:W-:-:S02]  /*15dd0*/  SHF.R.U32.HI R51, RZ, 0x8, R39 ;  /* 0x00000008ff337819 */ /* 0x000fc40000011627 */
[----:B------:R-:W-:Y:S02]  /*15de0*/  PRMT R29, R11, 0x7604, R10 ;  /* 0x000076040b1d7816 */ /* 0x000fe4000000000a */
[----:B------:R-:W-:Y:S02]  /*15df0*/  LOP3.LUT R43, R14, 0xff, RZ, 0xc0, !PT ;  /* 0x000000ff0e2b7812 */ /* 0x000fe400078ec0ff */
[----:B------:R-:W-:Y:S02]  /*15e00*/  SHF.R.U32.HI R11, RZ, 0x8, R26 ;  /* 0x00000008ff0b7819 */ /* 0x000fe4000001161a */
[----:B------:R-:W-:Y:S02]  /*15e10*/  LOP3.LUT R12, R38, 0xff, RZ, 0xc0, !PT ;  /* 0x000000ff260c7812 */ /* 0x000fe400078ec0ff */
[----:B------:R-:W-:Y:S02]  /*15e20*/  LOP3.LUT R14, R39, 0xff, RZ, 0xc0, !PT ;  /* 0x000000ff270e7812 */ /* 0x000fe400078ec0ff */
[----:B------:R-:W-:-:S02]  /*15e30*/  PRMT R47, R15, 0x7604, R0 ;  /* 0x000076040f2f7816 */ /* 0x000fc40000000000 */
[----:B------:R-:W-:Y:S02]  /*15e40*/  LOP3.LUT R51, R51, 0xff, RZ, 0xc0, !PT ;  /* 0x000000ff33337812 */ /* 0x000fe400078ec0ff */
[----:B------:R-:W-:Y:S02]  /*15e50*/  IADD3 R0, R16, R13, RZ ;  /* 0x0000000d10007210 */ /* 0x000fe40007ffe0ff */
[----:B------:R-:W-:Y:S02]  /*15e60*/  LOP3.LUT R10, R26, 0xff, RZ, 0xc0, !PT ;  /* 0x000000ff1a0a7812 */ /* 0x000fe400078ec0ff */
[----:B------:R-:W-:Y:S02]  /*15e70*/  LOP3.LUT R11, R11, 0xff, RZ, 0xc0, !PT ;  /* 0x000000ff0b0b7812 */ /* 0x000fe400078ec0ff */
[----:B------:R-:W-:Y:S02]  /*15e80*/  PRMT R49, R43, 0x7604, R12 ;  /* 0x000076042b317816 */ /* 0x000fe4000000000c */
[----:B------:R-:W-:-:S02]  /*15e90*/  PRMT R51, R51, 0x7604, R14 ;  /* 0x0000760433337816 */ /* 0x000fc4000000000e */
[----:B------:R-:W0:Y:S01]  /*15ea0*/  LDS.128 R12, [R0+0x1e200] ;  /* 0x01e20000000c7984 */ /* 0x000e220000000c00 */
        /* <DEDUP_REMOVED lines=17> */
[----:B------:R-:W-:-:S02]  /*15fc0*/  PRMT R43, R40, 0x7054, R41 ;  /* 0x00007054282b7816 */ /* 0x000fc40000000029 */
[----:B------:R-:W-:Y:S02]  /*15fd0*/  LOP3.LUT R30, R30, 0xff, RZ, 0xc0, !PT ;  /* 0x000000ff1e1e7812 */ /* 0x000fe400078ec0ff */
[----:B------:R-:W-:Y:S02]  /*15fe0*/  SHF.R.U32.HI R40, RZ, 0x10, R39 ;  /* 0x00000010ff287819 */ /* 0x000fe40000011627 */
[----:B------:R-:W-:Y:S02]  /*15ff0*/  PRMT R47, R28, 0x7054, R47 ;  /* 0x000070541c2f7816 */ /* 0x000fe4000000002f */
[----:B------:R-:W-:Y:S02]  /*16000*/  PRMT R45, R20, 0x7054, R45 ;  /* 0x00007054142d7816 */ /* 0x000fe4000000002d */
[----:B------:R-:W-:Y:S02]  /*16010*/  PRMT R49, R30, 0x7054, R49 ;  /* 0x000070541e317816 */ /* 0x000fe40000000031 */
[----:B------:R-:W-:-:S02]  /*16020*/  LOP3.LUT R41, R29, 0xff000000, R25, 0xf8, !PT ;  /* 0xff0000001d297812 */ /* 0x000fc400078ef819 */
[----:B------:R-:W-:Y:S02]  /*16030*/  LOP3.LUT R40, R40, 0xff, RZ, 0xc0, !PT ;  /* 0x000000ff28287812 */ /* 0x000fe400078ec0ff */
[----:B------:R-:W-:Y:S02]  /*16040*/  LOP3.LUT R47, R47, 0xff000000, R37, 0xf8, !PT ;  /* 0xff0000002f2f7812 */ /* 0x000fe400078ef825 */
[----:B------:R-:W-:Y:S02]  /*16050*/  LOP3.LUT R43, R43, 0xff000000, R27, 0xf8, !PT ;  /* 0xff0000002b2b7812 */ /* 0x000fe400078ef81b */
[----:B------:R-:W-:Y:S02]  /*16060*/  LOP3.LUT R45, R45, 0xff000000, R36, 0xf8, !PT ;  /* 0xff0000002d2d7812 */ /* 0x000fe400078ef824 */
[----:B------:R-:W-:Y:S02]  /*16070*/  LOP3.LUT R49, R49, 0xff000000, R38, 0xf8, !PT ;  /* 0xff00000031317812 */ /* 0x000fe400078ef826 */
[----:B------:R-:W-:-:S02]  /*16080*/  F2FP.F16.E4M3.UNPACK_B R36, R41 ;  /* 0x00000029ff24723e */ /* 0x000fc400020006ff */
[----:B0-----:R-:W-:Y:S02]  /*16090*/  F2FP.F16.E4M3.UNPACK_B R27, R13 ;  /* 0x0000000dff1b723e */ /* 0x001fe400020006ff */
[----:B------:R-:W-:Y:S01]  /*160a0*/  PRMT R51, R40, 0x7054, R51 ;  /* 0x0000705428337816 */ /* 0x000fe20000000033 */
[----:B------:R-:W-:Y:S01]  /*160b0*/  HADD2.F32 R37, -RZ, R36.H0_H0 ;  /* 0x20000024ff257230 */ /* 0x000fe20000004100 */
[----:B------:R-:W-:Y:S01]  /*160c0*/  F2FP.F16.E4M3.UNPACK_B R38, R47 ;  /* 0x0000002fff26723e */ /* 0x000fe200020006ff */
[--C-:B------:R-:W-:Y:S01]  /*160d0*/  HADD2.F32 R29, -RZ, R27.reuse.H0_H0 ;  /* 0x2000001bff1d7230 */ /* 0x100fe20000004100 */
[----:B------:R-:W-:Y:S01]  /*160e0*/  LOP3.LUT R51, R51, 0xff000000, R39, 0xf8, !PT ;  /* 0xff00000033337812 */ /* 0x000fe200078ef827 */
[----:B------:R-:W-:Y:S01]  /*160f0*/  HADD2.F32 R27, -RZ, R27.H1_H1 ;  /* 0x3000001bff1b7230 */ /* 0x000fe20000004100 */
[----:B------:R-:W-:Y:S01]  /*16100*/  LOP3.LUT R42, R31, 0xff000000, R26, 0xf8, !PT ;  /* 0xff0000001f2a7812 */ /* 0x000fe200078ef81a */
[--C-:B------:R-:W-:Y:S01]  /*16110*/  HADD2.F32 R39, -RZ, R38.reuse.H0_H0 ;  /* 0x20000026ff277230 */ /* 0x100fe20000004100 */
[----:B------:R-:W-:Y:S01]  /*16120*/  LOP3.LUT R40, R21, 0xff000000, R24, 0xf8, !PT ;  /* 0xff00000015287812 */ /* 0x000fe200078ef818 */
[C---:B------:R-:W-:Y:S01]  /*16130*/  FMUL.FTZ R46, R29.reuse, R37 ;  /* 0x000000251d2e7220 */ /* 0x040fe20000410000 */
[----:B------:R-:W-:Y:S01]  /*16140*/  F2FP.F16.E4M3.UNPACK_B R28, R13.H1 ;  /* 0x0000000dff1c723e */ /* 0x000fe200030006ff */
[----:B------:R-:W-:Y:S01]  /*16150*/  HADD2.F32 R38, -RZ, R38.H1_H1 ;  /* 0x30000026ff267230 */ /* 0x000fe20000004100 */
[----:B------:R-:W-:Y:S01]  /*16160*/  F2FP.F16.E4M3.UNPACK_B R47, R47.H1 ;  /* 0x0000002fff2f723e */ /* 0x000fe200030006ff */
[----:B------:R-:W-:Y:S01]  /*16170*/  FMUL.FTZ R53, R29, R39 ;  /* 0x000000271d357220 */ /* 0x000fe20000410000 */
[----:B------:R-:W-:Y:S01]  /*16180*/  F2FP.F16.E4M3.UNPACK_B R41, R41.H1 ;  /* 0x00000029ff29723e */ /* 0x000fe200030006ff */
[----:B------:R-:W-:Y:S01]  /*16190*/  HADD2.F32 R36, -RZ, R36.H1_H1 ;  /* 0x30000024ff247230 */ /* 0x000fe20000004100 */
[-C--:B------:R-:W-:Y:S01]  /*161a0*/  F2FP.F16.E4M3.UNPACK_B R30, R15.reuse ;  /* 0x0000000fff1e723e */ /* 0x080fe200020006ff */
[----:B------:R-:W-:Y:S01]  /*161b0*/  FMUL.FTZ R55, R27, R38 ;  /* 0x000000261b377220 */ /* 0x000fe20000410000 */
[----:B------:R-:W-:-:S02]  /*161c0*/  F2FP.F16.E4M3.UNPACK_B R31, R15.H1 ;  /* 0x0000000fff1f723e */ /* 0x000fc400030006ff */
[----:B------:R-:W-:Y:S01]  /*161d0*/  F2FP.F16.E4M3.UNPACK_B R15, R14 ;  /* 0x0000000eff0f723e */ /* 0x000fe200020006ff */
[----:B------:R-:W-:Y:S01]  /*161e0*/  FMUL.FTZ R27, R27, R36 ;  /* 0x000000241b1b7220 */ /* 0x000fe20000410000 */
[----:B------:R-:W-:Y:S01]  /*161f0*/  F2FP.F16.E4M3.UNPACK_B R29, R14.H1 ;  /* 0x0000000eff1d723e */ /* 0x000fe200030006ff */
[--C-:B------:R-:W-:Y:S01]  /*16200*/  HADD2.F32 R14, -RZ, R28.reuse.H0_H0 ;  /* 0x2000001cff0e7230 */ /* 0x100fe20000004100 */
[-C--:B------:R-:W-:Y:S01]  /*16210*/  F2FP.F16.E4M3.UNPACK_B R13, R12.reuse ;  /* 0x0000000cff0d723e */ /* 0x080fe200020006ff */
[----:B------:R-:W-:Y:S01]  /*16220*/  HADD2.F32 R28, -RZ, R28.H1_H1 ;  /* 0x3000001cff1c7230 */ /* 0x000fe20000004100 */
[----:B------:R-:W-:Y:S01]  /*16230*/  F2FP.F16.E4M3.UNPACK_B R12, R12.H1 ;  /* 0x0000000cff0c723e */ /* 0x000fe200030006ff */
[----:B--2---:R-:W0:Y:S02]  /*16240*/  LDS.128 R8, [R60+0x1e200] ;  /* 0x01e200003c087984 */ /* 0x004e240000000c00 */
[----:B0-----:R-:W-:Y:S02]  /*16250*/  F2FP.F16.E4M3.UNPACK_B R20, R9 ;  /* 0x00000009ff14723e */ /* 0x001fe400020006ff */
        /* <DEDUP_REMOVED lines=8> */
[C---:B------:R-:W-:Y:S01]  /*162e0*/  FFMA.FTZ R46, R10.reuse, R39, R46 ;  /* 0x000000270a2e7223 */ /* 0x040fe2000001002e */
[----:B------:R-:W-:Y:S01]  /*162f0*/  FFMA.FTZ R53, R10, R37, -R53 ;  /* 0x000000250a357223 */ /* 0x000fe20000010835 */
[----:B------:R-:W-:-:S02]  /*16300*/  HADD2.F32 R39, -RZ, R47.H0_H0 ;  /* 0x2000002fff277230 */ /* 0x000fc40000004100 */
[C---:B------:R-:W-:Y:S01]  /*16310*/  FFMA.FTZ R48, R20.reuse, R36, -R55 ;  /* 0x0000002414307223 */ /* 0x040fe20000010837 */
[----:B------:R-:W-:Y:S02]  /*16320*/  HADD2.F32 R37, -RZ, R41.H0_H0 ;  /* 0x20000029ff257230 */ /* 0x000fe40000004100 */
[----:B------:R-:W-:Y:S01]  /*16330*/  FFMA.FTZ R55, R20, R38, R27 ;  /* 0x0000002614377223 */ /* 0x000fe2000001001b */
[----:B------:R-:W-:Y:S02]  /*16340*/  HADD2.F32 R10, -RZ, R21.H0_H0 ;  /* 0x20000015ff0a7230 */ /* 0x000fe40000004100 */
[C---:B------:R-:W-:Y:S01]  /*16350*/  FMUL.FTZ R57, R14.reuse, R39 ;  /* 0x000000270e397220 */ /* 0x040fe20000410000 */
[----:B------:R-:W-:Y:S01]  /*16360*/  F2FP.F16.E4M3.UNPACK_B R36, R51 ;  /* 0x00000033ff24723e */ /* 0x000fe200020006ff */
[----:B------:R-:W-:Y:S01]  /*16370*/  FMUL.FTZ R14, R14, R37 ;  /* 0x000000250e0e7220 */ /* 0x000fe20000410000 */
[----:B------:R-:W-:Y:S01]  /*16380*/  F2FP.F16.E4M3.UNPACK_B R20, R43 ;  /* 0x0000002bff14723e */ /* 0x000fe200020006ff */
[----:B------:R-:W-:Y:S01]  /*16390*/  FFMA.FTZ R57, R10, R37, -R57 ;  /* 0x000000250a397223 */ /* 0x000fe20000010839 */
[----:B------:R-:W-:-:S02]  /*163a0*/  HADD2.F32 R47, -RZ, R47.H1_H1 ;  /* 0x3000002fff2f7230 */ /* 0x000fc40000004100 */
[----:B------:R-:W-:Y:S01]  /*163b0*/  FFMA.FTZ R38, R10, R39, R14 ;  /* 0x000000270a267223 */ /* 0x000fe2000001000e */
[----:B------:R-:W-:Y:S01]  /*163c0*/  HADD2.F32 R37, -RZ, R36.H0_H0 ;  /* 0x20000024ff257230 */ /* 0x000fe20000004100 */
[----:B------:R-:W-:Y:S01]  /*163d0*/  F2FP.F16.E4M3.UNPACK_B R51, R51.H1 ;  /* 0x00000033ff33723e */ /* 0x000fe200030006ff */
        /* <DEDUP_REMOVED lines=17> */
[----:B------:R-:W-:Y:S01]  /*164f0*/  HADD2.F32 R25, -RZ, R25.H1_H1 ;  /* 0x30000019ff197230 */ /* 0x000fe20000004100 */
[----:B------:R-:W-:Y:S01]  /*16500*/  F2FP.F16.E4M3.UNPACK_B R8, R8.H1 ;  /* 0x00000008ff08723e */ /* 0x000fe200030006ff */
[----:B------:R-:W-:Y:S02]  /*16510*/  HADD2.F32 R27, -RZ, R51.H0_H0 ;  /* 0x20000033ff1b7230 */ /* 0x000fe40000004100 */
[C---:B------:R-:W-:Y:S01]  /*16520*/  FMUL.FTZ R28, R30.reuse, R36 ;  /* 0x000000241e1c7220 */ /* 0x040fe20000410000 */
[----:B------:R-:W-:Y:S02]  /*16530*/  HADD2.F32 R14, -RZ, R31.H0_H0 ;  /* 0x2000001fff0e7230 */ /* 0x000fe40000004100 */
[----:B------:R-:W-:Y:S01]  /*16540*/  FMUL.FTZ R37, R30, R20 ;  /* 0x000000141e257220 */ /* 0x000fe20000410000 */
[----:B------:R-:W-:-:S02]  /*16550*/  HADD2.F32 R21, -RZ, R43.H0_H0 ;  /* 0x2000002bff157230 */ /* 0x000fc40000004100 */
        /* <DEDUP_REMOVED lines=66> */
[--C-:B------:R-:W-:Y:S02]  /*16980*/  HADD2.F32 R10, -RZ, R42.reuse.H0_H0 ;  /* 0x2000002aff0a7230 */ /* 0x100fe40000004100 */
[C---:B------:R-:W-:Y:S01]  /*16990*/  FMUL.FTZ R9, R29.reuse, R14 ;  /* 0x0000000e1d097220 */ /* 0x040fe20000410000 */
[-C--:B------:R-:W-:Y:S01]  /*169a0*/  FMUL.FTZ R21, R29, R12.reuse ;  /* 0x0000000c1d157220 */ /* 0x080fe20000410000 */
[----:B------:R-:W-:Y:S02]  /*169b0*/  HADD2.F32 R42, -RZ, R42.H1_H1 ;  /* 0x3000002aff2a7230 */ /* 0x000fe40000004100 */
[----:B------:R-:W-:Y:S01]  /*169c0*/  FFMA.FTZ R29, R8, R13, R25 ;  /* 0x0000000d081d7223 */ /* 0x000fe20000010019 */
[C---:B------:R-:W-:Y:S01]  /*169d0*/  FFMA.FTZ R41, R24.reuse, R12, -R9 ;  /* 0x0000000c18297223 */ /* 0x040fe20000010809 */
[----:B------:R-:W-:Y:S01]  /*169e0*/  FFMA.FTZ R36, R24, R14, R21 ;  /* 0x0000000e18247223 */ /* 0x000fe20000010015 */
[----:B------:R-:W-:-:S02]  /*169f0*/  HADD2.F32 R9, -RZ, R15.H0_H0 ;  /* 0x2000000fff097230 */ /* 0x000fc40000004100 */
[--C-:B------:R-:W-:Y:S01]  /*16a00*/  HADD2.F32 R12, -RZ, R49.reuse.H0_H0 ;  /* 0x20000031ff0c7230 */ /* 0x100fe20000004100 */
[----:B------:R-:W-:Y:S01]  /*16a10*/  F2FP.SATFINITE.E4M3.F32.PACK_AB_MERGE_C R30, R41, R30, RZ ;  /* 0x0000001e291e723e */ /* 0x000fe200048070ff */
[----:B------:R-:W-:Y:S01]  /*16a20*/  HADD2.F32 R14, -RZ, R49.H1_H1 ;  /* 0x30000031ff0e7230 */ /* 0x000fe20000004100 */
[----:B------:R-:W-:Y:S01]  /*16a30*/  F2FP.SATFINITE.E4M3.F32.PACK_AB_MERGE_C R29, R36, R29, RZ ;  /* 0x0000001d241d723e */ /* 0x000fe200048070ff */
[----:B------:R-:W-:Y:S02]  /*16a40*/  HADD2.F32 R15, -RZ, R15.H1_H1 ;  /* 0x3000000fff0f7230 */ /* 0x000fe40000004100 */
[C---:B------:R-:W-:Y:S01]  /*16a50*/  FMUL.FTZ R13, R9.reuse, R12 ;  /* 0x0000000c090d7220 */ /* 0x040fe20000410000 */
[--C-:B------:R-:W-:Y:S02]  /*16a60*/  HADD2.F32 R8, -RZ, R11.reuse.H0_H0 ;  /* 0x2000000bff087230 */ /* 0x100fe40000004100 */
[----:B------:R-:W-:Y:S01]  /*16a70*/  FMUL.FTZ R9, R9, R10 ;  /* 0x0000000a09097220 */ /* 0x000fe20000410000 */
[----:B------:R-:W-:-:S02]  /*16a80*/  HADD2.F32 R11, -RZ, R11.H1_H1 ;  /* 0x3000000bff0b7230 */ /* 0x000fc40000004100 */
        /* <DEDUP_REMOVED lines=22> */
.L_x_5128:
[----:B------:R-:W-:Y:S05]  /*16bf0*/  BSYNC B1 ;  /* 0x0000000000017941 */ /* 0x000fea0003800000 */
.L_x_5127:
[----:B------:R-:W-:Y:S05]  /*16c00*/  @P2 BRA `(.L_x_5106) ;  /* 0x0000000c00e82947 */ /* 0x000fea0003800000 */
[----:B------:R-:W2:Y:S01]  /*16c10*/  LDL R51, [R1+0x38] ;  /* 0x0000380001337983 */ /* 0x000ea20000100800 */
[----:B01----:R-:W-:-:S04]  /*16c20*/  SHF.R.S32.HI R0, RZ, 0x1f, R222 ;  /* 0x0000001fff007819 */ /* 0x003fc800000114de */
[----:B------:R-:W-:-:S04]  /*16c30*/  LEA.HI R0, R0, R222, RZ, 0x4 ;  /* 0x000000de00007211 */ /* 0x000fc800078f20ff */
[----:B------:R-:W-:-:S04]  /*16c40*/  SHF.R.S32.HI R0, RZ, 0x4, R0 ;  /* 0x00000004ff007819 */ /* 0x000fc80000011400 */
[----:B------:R-:W-:Y:S02]  /*16c50*/  LEA.HI R3, R3, R0, RZ, 0x1c ;  /* 0x0000000003037211 */ /* 0x000fe400078fe0ff */
[----:B-----5:R-:W-:Y:S02]  /*16c60*/  SHF.R.U32.HI R0, RZ, 0x8, R4 ;  /* 0x00000008ff007819 */ /* 0x020fe40000011604 */
[----:B------:R-:W-:Y:S02]  /*16c70*/  LOP3.LUT R9, R4, 0xff, RZ, 0xc0, !PT ;  /* 0x000000ff04097812 */ /* 0x000fe400078ec0ff */
[----:B------:R-:W-:Y:S02]  /*16c80*/  SHF.R.U32.HI R8, RZ, 0x8, R5 ;  /* 0x00000008ff087819 */ /* 0x000fe40000011605 */
[----:B------:R-:W-:Y:S02]  /*16c90*/  LOP3.LUT R0, R0, 0xff, RZ, 0xc0, !PT ;  /* 0x000000ff00007812 */ /* 0x000fe400078ec0ff */
[----:B------:R-:W-:-:S02]  /*16ca0*/  LOP3.LUT R11, R5, 0xff, RZ, 0xc0, !PT ;  /* 0x000000ff050b7812 */ /* 0x000fc400078ec0ff */
[----:B------:R-:W-:Y:S02]  /*16cb0*/  LOP3.LUT R8, R8, 0xff, RZ, 0xc0, !PT ;  /* 0x000000ff08087812 */ /* 0x000fe400078ec0ff */
[----:B------:R-:W-:Y:S02]  /*16cc0*/  PRMT R21, R0, 0x7604, R9 ;  /* 0x0000760400157816 */ /* 0x000fe40000000009 */
[----:B------:R-:W-:Y:S02]  /*16cd0*/  SHF.R.S32.HI R0, RZ, 0x1f, R3 ;  /* 0x0000001fff007819 */ /* 0x000fe40000011403 */
[----:B------:R-:W-:Y:S02]  /*16ce0*/  PRMT R20, R8, 0x7604, R11 ;  /* 0x0000760408147816 */ /* 0x000fe4000000000b */
[----:B------:R-:W-:Y:S01]  /*16cf0*/  LEA.HI R8, R0, R3, RZ, 0x2 ;  /* 0x0000000300087211 */ /* 0x000fe200078f10ff */
[----:B------:R-:W-:-:S04]  /*16d00*/  IMAD.SHL.U32 R3, R3, 0x10, RZ ;  /* 0x0000001003037824 */ /* 0x000fc800078e00ff */
[----:B------:R-:W-:Y:S01]  /*16d10*/  IMAD.SHL.U32 R8, R8, 0x800, RZ ;  /* 0x0000080008087824 */ /* 0x000fe200078e00ff */
[----:B------:R-:W-:Y:S02]  /*16d20*/  LOP3.LUT R0, R228, 0x30, R3, 0xf8, !PT ;  /* 0x00000030e4007812 */ /* 0x000fe400078ef803 */
[----:B------:R-:W-:Y:S02]  /*16d30*/  SHF.R.U32.HI R11, RZ, 0x8, R32 ;  /* 0x00000008ff0b7819 */ /* 0x000fe40000011620 */
[----:B------:R-:W-:Y:S02]  /*16d40*/  LOP3.LUT R0, R0, R229, RZ, 0x3c, !PT ;  /* 0x000000e500007212 */ /* 0x000fe400078e3cff */
[----:B------:R-:W-:Y:S02]  /*16d50*/  LOP3.LUT R3, R8, 0xffffe000, RZ, 0xc0, !PT ;  /* 0xffffe00008037812 */ /* 0x000fe400078ec0ff */
[----:B------:R-:W-:Y:S02]  /*16d60*/  SHF.R.U32.HI R10, RZ, 0x8, R6 ;  /* 0x00000008ff0a7819 */ /* 0x000fe40000011606 */
[----:B------:R-:W-:-:S02]  /*16d70*/  LOP3.LUT R12, R32, 0xff, RZ, 0xc0, !PT ;  /* 0x000000ff200c7812 */ /* 0x000fc400078ec0ff */
[----:B------:R-:W-:Y:S02]  /*16d80*/  LOP3.LUT R11, R11, 0xff, RZ, 0xc0, !PT ;  /* 0x000000ff0b0b7812 */ /* 0x000fe400078ec0ff */
[----:B------:R-:W-:Y:S02]  /*16d90*/  IADD3 R3, R0, R230, R3 ;  /* 0x000000e600037210 */ /* 0x000fe40007ffe003 */
[----:B------:R-:W-:Y:S02]  /*16da0*/  LOP3.LUT R13, R6, 0xff, RZ, 0xc0, !PT ;  /* 0x000000ff060d7812 */ /* 0x000fe400078ec0ff */
[----:B------:R-:W-:Y:S02]  /*16db0*/  LOP3.LUT R10, R10, 0xff, RZ, 0xc0, !PT ;  /* 0x000000ff0a0a7812 */ /* 0x000fe400078ec0ff */
[----:B------:R-:W-:Y:S01]  /*16dc0*/  PRMT R31, R11, 0x7604, R12 ;  /* 0x000076040b1f7816 */ /* 0x000fe2000000000c */
[----:B------:R-:W-:Y:S01]  /*16dd0*/  IMAD.IADD R0, R16, 0x1, R3 ;  /* 0x0000000110007824 */ /* 0x000fe200078e0203 */
[----:B------:R-:W-:-:S02]  /*16de0*/  SHF.R.U32.HI R9, RZ, 0x8, R7 ;  /* 0x00000008ff097819 */ /* 0x000fc40000011607 */
[----:B------:R-:W-:Y:S02]  /*16df0*/  SHF.R.U32.HI R12, RZ, 0x8, R33 ;  /* 0x00000008ff0c7819 */ /* 0x000fe40000011621 */
[----:B------:R-:W-:Y:S02]  /*16e00*/  PRMT R25, R10, 0x7604, R13 ;  /* 0x000076040a197816 */ /* 0x000fe4000000000d */
[----:B------:R-:W-:Y:S02]  /*16e10*/  LOP3.LUT R10, R7, 0xff, RZ, 0xc0, !PT ;  /* 0x000000ff070a7812 */ /* 0x000fe400078ec0ff */
[----:B------:R-:W-:Y:S02]  /*16e20*/  LOP3.LUT R9, R9, 0xff, RZ, 0xc0, !PT ;  /* 0x000000ff09097812 */ /* 0x000fe400078ec0ff */
[----:B------:R-:W-:Y:S02]  /*16e30*/  LOP3.LUT R3, R12, 0xff, RZ, 0xc0, !PT ;  /* 0x000000ff0c037812 */ /* 0x000fe400078ec0ff */
[----:B------:R-:W0:Y:S01]  /*16e40*/  LDS.128 R12, [R0+0x1e200] ;  /* 0x01e20000000c7984 */ /* 0x000e220000000c00 */
[----:B------:R-:W-:-:S02]  /*16e50*/  PRMT R24, R9, 0x7604, R10 ;  /* 0x0000760409187816 */ /* 0x000fc4000000000a */
[----:B------:R-:W-:Y:S02]  /*16e60*/  SHF.R.U32.HI R27, RZ, 0x8, R34 ;  /* 0x00000008ff1b7819 */ /* 0x000fe40000011622 */
[----:B------:R-:W-:Y:S02]  /*16e70*/  LOP3.LUT R26, R33, 0xff, RZ, 0xc0, !PT ;  /* 0x000000ff211a7812 */ /* 0x000fe400078ec0ff */
[----:B------:R-:W-:Y:S02]  /*16e80*/  LOP3.LUT R28, R34, 0xff, RZ, 0xc0, !PT ;  /* 0x000000ff221c7812 */ /* 0x000fe400078ec0ff */
[----:B------:R-:W-:Y:S02]  /*16e90*/  LOP3.LUT R27, R27, 0xff, RZ, 0xc0, !PT ;  /* 0x000000ff1b1b7812 */ /* 0x000fe400078ec0ff */
[----:B------:R-:W-:Y:S02]  /*16ea0*/  PRMT R26, R3, 0x7604, R26 ;  /* 0x00007604031a7816 */ /* 0x000fe4000000001a */
[----:B------:R-:W-:-:S02]  /*16eb0*/  SHF.R.U32.HI R3, RZ, 0x10, R5 ;  /* 0x00000010ff037819 */ /* 0x000fc40000011605 */
[----:B------:R-:W-:Y:S02]  /*16ec0*/  SHF.R.U32.HI R37, RZ, 0x10, R33 ;  /* 0x00000010ff257819 */ /* 0x000fe40000011621 */
[----:B------:R-:W-:Y:S02]  /*16ed0*/  PRMT R39, R27, 0x7604, R28 ;  /* 0x000076041b277816 */ /* 0x000fe4000000001c */
[----:B------:R-:W-:Y:S01]  /*16ee0*/  SHF.R.U32.HI R27, RZ, 0x10, R7 ;  /* 0x00000010ff1b7819 */ /* 0x000fe20000011607 */
[----:B------:R-:W-:Y:S01]  /*16ef0*/  IMAD.U32 R3, R3, 0x10000, RZ ;  /* 0x0001000003037824 */ /* 0x000fe200078e00ff */
[----:B------:R-:W-:Y:S01]  /*16f00*/  SHF.R.U32.HI R29, RZ, 0x8, R35 ;  /* 0x00000008ff1d7819 */ /* 0x000fe20000011623 */
[----:B------:R-:W-:Y:S01]  /*16f10*/  IMAD.U32 R37, R37, 0x10000, RZ ;  /* 0x0001000025257824 */ /* 0x000fe200078e00ff */
[----:B------:R-:W-:Y:S01]  /*16f20*/  LOP3.LUT R30, R35, 0xff, RZ, 0xc0, !PT ;  /* 0x000000ff231e7812 */ /* 0x000fe200078ec0ff */
[----:B------:R-:W-:Y:S01]  /*16f30*/  IMAD.U32 R27, R27, 0x10000, RZ ;  /* 0x000100001b1b7824 */ /* 0x000fe200078e00ff */
[----:B------:R-:W-:-:S02]  /*16f40*/  LOP3.LUT R29, R29, 0xff, RZ, 0xc0, !PT ;  /* 0x000000ff1d1d7812 */ /* 0x000fc400078ec0ff */
[----:B------:R-:W-:Y:S02]  /*16f50*/  LOP3.LUT R3, R20, 0xff0000, R3, 0xf8, !PT ;  /* 0x00ff000014037812 */ /* 0x000fe400078ef803 */
[----:B------:R-:W-:Y:S02]  /*16f60*/  LOP3.LUT R37, R26, 0xff0000, R37, 0xf8, !PT ;  /* 0x00ff00001a257812 */ /* 0x000fe400078ef825 */
[----:B------:R-:W-:Y:S02]  /*16f70*/  PRMT R30, R29, 0x7604, R30 ;  /* 0x000076041d1e7816 */ /* 0x000fe4000000001e */
[----:B------:R-:W-:Y:S02]  /*16f80*/  SHF.R.U32.HI R41, RZ, 0x10, R35 ;  /* 0x00000010ff297819 */ /* 0x000fe40000011623 */
[----:B------:R-:W-:Y:S02]  /*16f90*/  LOP3.LUT R29, R24, 0xff0000, R27, 0xf8, !PT ;  /* 0x00ff0000181d7812 */ /* 0x000fe400078ef81b */
[----:B------:R-:W-:-:S02]  /*16fa0*/  LOP3.LUT R28, R3, 0xff000000, R5, 0xf8, !PT ;  /* 0xff000000031c7812 */ /* 0x000fc400078ef805 */
[----:B------:R-:W-:Y:S01]  /*16fb0*/  LOP3.LUT R37, R37, 0xff000000, R33, 0xf8, !PT ;  /* 0xff00000025257812 */ /* 0x000fe200078ef821 */
[----:B------:R-:W-:Y:S01]  /*16fc0*/  IMAD.U32 R41, R41, 0x10000, RZ ;  /* 0x0001000029297824 */ /* 0x000fe200078e00ff */
[----:B------:R-:W-:Y:S02]  /*16fd0*/  LOP3.LUT R21, R21, 0xff0000, R4, 0xf8, !PT ;  /* 0x00ff000015157812 */ /* 0x000fe400078ef804 */
[----:B------:R-:W-:Y:S02]  /*16fe0*/  LOP3.LUT R36, R29, 0xff000000, R7, 0xf8, !PT ;  /* 0xff0000001d247812 */ /* 0x000fe400078ef807 */
[----:B------:R-:W-:Y:S02]  /*16ff0*/  LOP3.LUT R39, R39, 0xff0000, R34, 0xf8, !PT ;  /* 0x00ff000027277812 */ /* 0x000fe400078ef822 */
[----:B------:R-:W-:Y:S02]  /*17000*/  F2FP.F16.E4M3.UNPACK_B R29, R28 ;  /* 0x0000001cff1d723e */ /* 0x000fe400020006ff */
[----:B------:R-:W-:-:S02]  /*17010*/  F2FP.F16.E4M3.UNPACK_B R33, R37 ;  /* 0x00000025ff21723e */ /* 0x000fc400020006ff */
[-C--:B0-----:R-:W-:Y:S02]  /*17020*/  F2FP.F16.E4M3.UNPACK_B R20, R13.reuse ;  /* 0x0000000dff14723e */ /* 0x081fe400020006ff */
[----:B------:R-:W-:Y:S02]  /*17030*/  LOP3.LUT R27, R21, 0xff000000, R4, 0xf8, !PT ;  /* 0xff000000151b7812 */ /* 0x000fe400078ef804 */
[----:B------:R-:W-:Y:S01]  /*17040*/  LOP3.LUT R41, R30, 0xff0000, R41, 0xf8, !PT ;  /* 0x00ff00001e297812 */ /* 0x000fe200078ef829 */
[----:B------:R-:W-:Y:S01]  /*17050*/  HADD2.F32 R30, -RZ, R29.H0_H0 ;  /* 0x2000001dff1e7230 */ /* 0x000fe20000004100 */
[----:B------:R-:W-:Y:S01]  /*17060*/  LOP3.LUT R39, R39, 0xff000000, R34, 0xf8, !PT ;  /* 0xff00000027277812 */ /* 0x000fe200078ef822 */
[--C-:B------:R-:W-:Y:S02]  /*17070*/  HADD2.F32 R34, -RZ, R33.reuse.H0_H0 ;  /* 0x20000021ff227230 */ /* 0x100fe40000004100 */
[--C-:B------:R-:W-:Y:S01]  /*17080*/  HADD2.F32 R24, -RZ, R20.reuse.H0_H0 ;  /* 0x20000014ff187230 */ /* 0x100fe20000004100 */
[----:B------:R-:W-:Y:S01]  /*17090*/  LOP3.LUT R25, R25, 0xff0000, R6, 0xf8, !PT ;  /* 0x00ff000019197812 */ /* 0x000fe200078ef806 */
[----:B------:R-:W-:Y:S01]  /*170a0*/  HADD2.F32 R33, -RZ, R33.H1_H1 ;  /* 0x30000021ff217230 */ /* 0x000fe20000004100 */
[----:B------:R-:W-:Y:S01]  /*170b0*/  LOP3.LUT R41, R41, 0xff000000, R35, 0xf8, !PT ;  /* 0xff00000029297812 */ /* 0x000fe200078ef823 */
[----:B------:R-:W-:Y:S01]  /*170c0*/  HADD2.F32 R20, -RZ, R20.H1_H1 ;  /* 0x30000014ff147230 */ /* 0x000fe20000004100 */
[----:B------:R-:W-:Y:S01]  /*170d0*/  F2FP.F16.E4M3.UNPACK_B R21, R13.H1 ;  /* 0x0000000dff15723e */ /* 0x000fe200030006ff */
[C---:B------:R-:W-:Y:S01]  /*170e0*/  FMUL.FTZ R38, R24.reuse, R34 ;  /* 0x0000002218267220 */ /* 0x040fe20000410000 */
[----:B------:R-:W-:Y:S01]  /*170f0*/  FMUL.FTZ R35, R24, R30 ;  /* 0x0000001e18237220 */ /* 0x000fe20000410000 */
[----:B------:R-:W-:-:S02]  /*17100*/  F2FP.F16.E4M3.UNPACK_B R37, R37.H1 ;  /* 0x00000025ff25723e */ /* 0x000fc400030006ff */
[----:B------:R-:W-:Y:S02]  /*17110*/  F2FP.F16.E4M3.UNPACK_B R28, R28.H1 ;  /* 0x0000001cff1c723e */ /* 0x000fe400030006ff */
[----:B------:R-:W-:Y:S02]  /*17120*/  LOP3.LUT R3, R31, 0xff0000, R32, 0xf8, !PT ;  /* 0x00ff00001f037812 */ /* 0x000fe400078ef820 */
[----:B------:R-:W-:Y:S01]  /*17130*/  LOP3.LUT R31, R25, 0xff000000, R6, 0xf8, !PT ;  /* 0xff000000191f7812 */ /* 0x000fe200078ef806 */
[----:B------:R-:W-:Y:S01]  /*17140*/  HADD2.F32 R29, -RZ, R29.H1_H1 ;  /* 0x3000001dff1d7230 */ /* 0x000fe20000004100 */
[-C--:B------:R-:W-:Y:S02]  /*17150*/  F2FP.F16.E4M3.UNPACK_B R25, R15.reuse ;  /* 0x0000000fff19723e */ /* 0x080fe400020006ff */
[----:B------:R-:W-:Y:S01]  /*17160*/  F2FP.F16.E4M3.UNPACK_B R26, R15.H1 ;  /* 0x0000000fff1a723e */ /* 0x000fe200030006ff */
[----:B------:R-:W-:Y:S01]  /*17170*/  FMUL.FTZ R43, R20, R33 ;  /* 0x00000021142b7220 */ /* 0x000fe20000410000 */
[----:B------:R-:W-:-:S02]  /*17180*/  F2FP.F16.E4M3.UNPACK_B R15, R14 ;  /* 0x0000000eff0f723e */ /* 0x000fc400020006ff */
[----:B------:R-:W-:Y:S01]  /*17190*/  F2FP.F16.E4M3.UNPACK_B R24, R14.H1 ;  /* 0x0000000eff18723e */ /* 0x000fe200030006ff */
[--C-:B------:R-:W-:Y:S02]  /*171a0*/  HADD2.F32 R14, -RZ, R21.reuse.H0_H0 ;  /* 0x20000015ff0e7230 */ /* 0x100fe40000004100 */
[----:B------:R-:W-:Y:S01]  /*171b0*/  FMUL.FTZ R20, R20, R29 ;  /* 0x0000001d14147220 */ /* 0x000fe20000410000 */
[----:B------:R-:W-:Y:S01]  /*171c0*/  HADD2.F32 R21, -RZ, R21.H1_H1 ;  /* 0x30000015ff157230 */ /* 0x000fe20000004100 */
[----:B------:R-:W-:Y:S02]  /*171d0*/  LOP3.LUT R32, R3, 0xff000000, R32, 0xf8, !PT ;  /* 0xff00000003207812 */ /* 0x000fe400078ef820 */
[-C--:B------:R-:W-:Y:S02]  /*171e0*/  F2FP.F16.E4M3.UNPACK_B R13, R12.reuse ;  /* 0x0000000cff0d723e */ /* 0x080fe400020006ff */
[----:B------:R-:W-:Y:S01]  /*171f0*/  F2FP.F16.E4M3.UNPACK_B R12, R12.H1 ;  /* 0x0000000cff0c723e */ /* 0x000fe200030006ff */
[----:B--2---:R-:W0:Y:S02]  /*17200*/  LDS.128 R8, [R51+0x1e200] ;  /* 0x01e2000033087984 */ /* 0x004e240000000c00 */
[----:B0-----:R-:W-:-:S05]  /*17210*/  F2FP.F16.E4M3.UNPACK_B R4, R9 ;  /* 0x00000009ff04723e */ /* 0x001fca00020006ff */
[--C-:B------:R-:W-:Y:S01]  /*17220*/  HADD2.F32 R5, -RZ, R4.reuse.H0_H0 ;  /* 0x20000004ff057230 */ /* 0x100fe20000004100 */
[----:B------:R-:W-:Y:S01]  /*17230*/  F2FP.F16.E4M3.UNPACK_B R9, R9.H1 ;  /* 0x00000009ff09723e */ /* 0x000fe200030006ff */
[----:B------:R-:W-:-:S03]  /*17240*/  HADD2.F32 R4, -RZ, R4.H1_H1 ;  /* 0x30000004ff047230 */ /* 0x000fc60000004100 */
[C---:B------:R-:W-:Y:S01]  /*17250*/  FFMA.FTZ R38, R5.reuse, R30, -R38 ;  /* 0x0000001e05267223 */ /* 0x040fe20000010826 */
[----:B------:R-:W-:Y:S01]  /*17260*/  FFMA.FTZ R35, R5, R34, R35 ;  /* 0x0000002205237223 */ /* 0x000fe20000010023 */
[----:B------:R-:W-:Y:S02]  /*17270*/  HADD2.F32 R34, -RZ, R37.H0_H0 ;  /* 0x20000025ff227230 */ /* 0x000fe40000004100 */
[----:B------:R-:W-:Y:S02]  /*17280*/  HADD2.F32 R30, -RZ, R28.H0_H0 ;  /* 0x2000001cff1e7230 */ /* 0x000fe40000004100 */
[----:B------:R-:W-:Y:S01]  /*17290*/  FFMA.FTZ R43, R4, R29, -R43 ;  /* 0x0000001d042b7223 */ /* 0x000fe2000001082b */
[----:B------:R-:W-:Y:S02]  /*172a0*/  HADD2.F32 R5, -RZ, R9.H0_H0 ;  /* 0x20000009ff057230 */ /* 0x000fe40000004100 */
[C---:B------:R-:W-:Y:S01]  /*172b0*/  FMUL.FTZ R42, R14.reuse, R34 ;  /* 0x000000220e2a7220 */ /* 0x040fe20000410000 */
[----:B------:R-:W-:Y:S01]  /*172c0*/  F2FP.F16.E4M3.UNPACK_B R29, R41 ;  /* 0x00000029ff1d723e */ /* 0x000fe200020006ff */
[-C--:B------:R-:W-:Y:S01]  /*172d0*/  FMUL.FTZ R45, R14, R30.reuse ;  /* 0x0000001e0e2d7220 */ /* 0x080fe20000410000 */
[----:B------:R-:W-:Y:S01]  /*172e0*/  F2FP.F16.E4M3.UNPACK_B R7, R11 ;  /* 0x0000000bff07723e */ /* 0x000fe200020006ff */
[----:B------:R-:W-:Y:S01]  /*172f0*/  FFMA.FTZ R40, R4, R33, R20 ;  /* 0x0000002104287223 */ /* 0x000fe20000010014 */
[C---:B------:R-:W-:Y:S01]  /*17300*/  FFMA.FTZ R42, R5.reuse, R30, -R42 ;  /* 0x0000001e052a7223 */ /* 0x040fe2000001082a */
[----:B------:R-:W-:Y:S01]  /*17310*/  FFMA.FTZ R45, R5, R34, R45 ;  /* 0x00000022052d7223 */ /* 0x000fe2000001002d */
[----:B------:R-:W-:Y:S01]  /*17320*/  F2FP.F16.E4M3.UNPACK_B R14, R36 ;  /* 0x00000024ff0e723e */ /* 0x000fe200020006ff */
[----:B------:R-:W-:-:S02]  /*17330*/  HADD2.F32 R33, -RZ, R29.H0_H0 ;  /* 0x2000001dff217230 */ /* 0x000fc40000004100 */
[----:B------:R-:W-:Y:S02]  /*17340*/  HADD2.F32 R5, -RZ, R25.H0_H0 ;  /* 0x20000019ff057230 */ /* 0x000fe40000004100 */
[----:B------:R-:W-:Y:S02]  /*17350*/  HADD2.F32 R20, -RZ, R14.H0_H0 ;  /* 0x2000000eff147230 */ /* 0x000fe40000004100 */
[----:B------:R-:W-:Y:S02]  /*17360*/  HADD2.F32 R4, -RZ, R7.H0_H0 ;  /* 0x20000007ff047230 */ /* 0x000fe40000004100 */
[C---:B------:R-:W-:Y:S01]  /*17370*/  FMUL.FTZ R47, R5.reuse, R33 ;  /* 0x00000021052f7220 */ /* 0x040fe20000410000 */
[----:B------:R-:W-:Y:S02]  /*17380*/  HADD2.F32 R30, -RZ, R37.H1_H1 ;  /* 0x30000025ff1e7230 */ /* 0x000fe40000004100 */
[----:B------:R-:W-:Y:S02]  /*17390*/  HADD2.F32 R28, -RZ, R28.H1_H1 ;  /* 0x3000001cff1c7230 */ /* 0x000fe40000004100 */
[----:B------:R-:W-:Y:S01]  /*173a0*/  FMUL.FTZ R46, R5, R20 ;  /* 0x00000014052e7220 */ /* 0x000fe20000410000 */
[----:B------:R-:W-:-:S02]  /*173b0*/  HADD2.F32 R9, -RZ, R9.H1_H1 ;  /* 0x30000009ff097230 */ /* 0x000fc40000004100 */
[----:B------:R-:W-:Y:S01]  /*173c0*/  FFMA.FTZ R47, R4, R20, -R47 ;  /* 0x00000014042f7223 */ /* 0x000fe2000001082f */
[C---:B------:R-:W-:Y:S01]  /*173d0*/  FMUL.FTZ R34, R21.reuse, R30 ;  /* 0x0000001e15227220 */ /* 0x040fe20000410000 */
[----:B------:R-:W-:Y:S02]  /*173e0*/  HADD2.F32 R20, -RZ, R29.H1_H1 ;  /* 0x3000001dff147230 */ /* 0x000fe40000004100 */
[-C--:B------:R-:W-:Y:S01]  /*173f0*/  FMUL.FTZ R21, R21, R28.reuse ;  /* 0x0000001c15157220 */ /* 0x080fe20000410000 */
[----:B------:R-:W-:Y:S01]  /*17400*/  HADD2.F32 R25, -RZ, R25.H1_H1 ;  /* 0x30000019ff197230 */ /* 0x000fe20000004100 */
[----:B------:R-:W-:Y:S01]  /*17410*/  F2FP.F16.E4M3.UNPACK_B R41, R41.H1 ;  /* 0x00000029ff29723e */ /* 0x000fe200030006ff */
[----:B------:R-:W-:Y:S02]  /*17420*/  HADD2.F32 R14, -RZ, R14.H1_H1 ;  /* 0x3000000eff0e7230 */ /* 0x000fe40000004100 */
[C---:B------:R-:W-:Y:S01]  /*17430*/  FFMA.FTZ R37, R9.reuse, R28, -R34 ;  /* 0x0000001c09257223 */ /* 0x040fe20000010822 */
[----:B------:R-:W-:Y:S01]  /*17440*/  F2FP.F16.E4M3.UNPACK_B R36, R36.H1 ;  /* 0x00000024ff24723e */ /* 0x000fe200030006ff */
[----:B------:R-:W-:Y:S01]  /*17450*/  HADD2.F32 R7, -RZ, R7.H1_H1 ;  /* 0x30000007ff077230 */ /* 0x000fe20000004100 */
[----:B------:R-:W-:Y:S01]  /*17460*/  F2FP.F16.E4M3.UNPACK_B R11, R11.H1 ;  /* 0x0000000bff0b723e */ /* 0x000fe200030006ff */
[----:B------:R-:W-:Y:S01]  /*17470*/  FFMA.FTZ R30, R9, R30, R21 ;  /* 0x0000001e091e7223 */ /* 0x000fe20000010015 */
[----:B------:R-:W-:Y:S01]  /*17480*/  FMUL.FTZ R28, R25, R20 ;  /* 0x00000014191c7220 */ /* 0x000fe20000410000 */
[----:B------:R-:W-:-:S02]  /*17490*/  HADD2.F32 R21, -RZ, R41.H0_H0 ;  /* 0x20000029ff157230 */ /* 0x000fc40000004100 */
[-C--:B------:R-:W-:Y:S01]  /*174a0*/  FMUL.FTZ R25, R25, R14.reuse ;  /* 0x0000000e19197220 */ /* 0x080fe20000410000 */
[----:B------:R-:W-:Y:S02]  /*174b0*/  HADD2.F32 R5, -RZ, R26.H0_H0 ;  /* 0x2000001aff057230 */ /* 0x000fe40000004100 */
[----:B------:R-:W-:Y:S01]  /*174c0*/  FFMA.FTZ R46, R4, R33, R46 ;  /* 0x00000021042e7223 */ /* 0x000fe2000001002e */
[----:B------:R-:W-:Y:S02]  /*174d0*/  HADD2.F32 R9, -RZ, R36.H0_H0 ;  /* 0x20000024ff097230 */ /* 0x000fe40000004100 */
[C---:B------:R-:W-:Y:S01]  /*174e0*/  FFMA.FTZ R34, R7.reuse, R14, -R28 ;  /* 0x0000000e07227223 */ /* 0x040fe2000001081c */
[----:B------:R-:W-:Y:S02]  /*174f0*/  HADD2.F32 R41, -RZ, R41.H1_H1 ;  /* 0x30000029ff297230 */ /* 0x000fe40000004100 */
[----:B------:R-:W-:Y:S01]  /*17500*/  FFMA.FTZ R33, R7, R20, R25 ;  /* 0x0000001407217223 */ /* 0x000fe20000010019 */
[----:B------:R-:W-:Y:S01]  /*17510*/  HADD2.F32 R26, -RZ, R26.H1_H1 ;  /* 0x3000001aff1a7230 */ /* 0x000fe20000004100 */
[----:B------:R-:W-:Y:S01]  /*17520*/  F2FP.F16.E4M3.UNPACK_B R14, R32.H1 ;  /* 0x00000020ff0e723e */ /* 0x000fe200030006ff */
[----:B------:R-:W-:-:S02]  /*17530*/  HADD2.F32 R4, -RZ, R11.H0_H0 ;  /* 0x2000000bff047230 */ /* 0x000fc40000004100 */
[C---:B------:R-:W-:Y:S01]  /*17540*/  FMUL.FTZ R29, R5.reuse, R21 ;  /* 0x00000015051d7220 */ /* 0x040fe20000410000 */
[----:B------:R-:W-:Y:S01]  /*17550*/  HADD2.F32 R36, -RZ, R36.H1_H1 ;  /* 0x30000024ff247230 */ /* 0x000fe20000004100 */
[----:B------:R-:W-:Y:S01]  /*17560*/  F2FP.F16.E4M3.UNPACK_B R7, R27.H1 ;  /* 0x0000001bff07723e */ /* 0x000fe200030006ff */
[----:B------:R-:W-:Y:S01]  /*17570*/  FMUL.FTZ R50, R5, R9 ;  /* 0x0000000905327220 */ /* 0x000fe20000410000 */
[-C--:B------:R-:W-:Y:S01]  /*17580*/  F2FP.F16.E4M3.UNPACK_B R3, R8.reuse ;  /* 0x00000008ff03723e */ /* 0x080fe200020006ff */
[----:B------:R-:W-:Y:S01]  /*17590*/  HADD2.F32 R11, -RZ, R11.H1_H1 ;  /* 0x3000000bff0b7230 */ /* 0x000fe20000004100 */
[----:B------:R-:W-:Y:S01]  /*175a0*/  F2FP.F16.E4M3.UNPACK_B R8, R8.H1 ;  /* 0x00000008ff08723e */ /* 0x000fe200030006ff */
[----:B------:R-:W-:Y:S01]  /*175b0*/  FMUL.FTZ R28, R26, R41 ;  /* 0x000000291a1c7220 */ /* 0x000fe20000410000 */
[----:B------:R-:W-:Y:S01]  /*175c0*/  FFMA.FTZ R48, R4, R9, -R29 ;  /* 0x0000000904307223 */ /* 0x000fe2000001081d */
[----:B------:R-:W-:Y:S02]  /*175d0*/  HADD2.F32 R20, -RZ, R14.H0_H0 ;  /* 0x2000000eff147230 */ /* 0x000fe40000004100 */
[----:B------:R-:W-:Y:S01]  /*175e0*/  FMUL.FTZ R26, R26, R36 ;  /* 0x000000241a1a7220 */ /* 0x000fe20000410000 */
[----:B------:R-:W-:-:S02]  /*175f0*/  HADD2.F32 R5, -RZ, R12.H0_H0 ;  /* 0x2000000cff057230 */ /* 0x000fc40000004100 */
[--C-:B------:R-:W-:Y:S02]  /*17600*/  HADD2.F32 R9, -RZ, R7.reuse.H0_H0 ;  /* 0x20000007ff097230 */ /* 0x100fe40000004100 */
[----:B------:R-:W-:Y:S01]  /*17610*/  FFMA.FTZ R50, R4, R21, R50 ;  /* 0x0000001504327223 */ /* 0x000fe20000010032 */
[----:B------:R-:W-:Y:S02]  /*17620*/  HADD2.F32 R4, -RZ, R8.H0_H0 ;  /* 0x20000008ff047230 */ /* 0x000fe40000004100 */
[C---:B------:R-:W-:Y:S01]  /*17630*/  FFMA.FTZ R49, R11.reuse, R36, -R28 ;  /* 0x000000240b317223 */ /* 0x040fe2000001081c */
[----:B------:R-:W-:Y:S01]  /*17640*/  FFMA.FTZ R41, R11, R41, R26 ;  /* 0x000000290b297223 */ /* 0x000fe2000001001a */
[C---:B------:R-:W-:Y:S01]  /*17650*/  FMUL.FTZ R21, R5.reuse, R20 ;  /* 0x0000001405157220 */ /* 0x040fe20000410000 */
[----:B------:R-:W-:Y:S02]  /*17660*/  HADD2.F32 R11, -RZ, R14.H1_H1 ;  /* 0x3000000eff0b7230 */ /* 0x000fe40000004100 */
[----:B------:R-:W-:Y:S01]  /*17670*/  FMUL.FTZ R5, R5, R9 ;  /* 0x0000000905057220 */ /* 0x000fe20000410000 */
[----:B------:R-:W-:Y:S01]  /*17680*/  HADD2.F32 R12, -RZ, R12.H1_H1 ;  /* 0x3000000cff0c7230 */ /* 0x000fe20000004100 */
[----:B------:R-:W-:Y:S01]  /*17690*/  F2FP.F16.E4M3.UNPACK_B R32, R32 ;  /* 0x00000020ff20723e */ /* 0x000fe200020006ff */
[----:B------:R-:W-:-:S02]  /*176a0*/  HADD2.F32 R7, -RZ, R7.H1_H1 ;  /* 0x30000007ff077230 */ /* 0x000fc40000004100 */
[C---:B------:R-:W-:Y:S01]  /*176b0*/  FFMA.FTZ R25, R4.reuse, R9, -R21 ;  /* 0x0000000904197223 */ /* 0x040fe20000010815 */
[----:B------:R-:W-:Y:S02]  /*176c0*/  HADD2.F32 R8, -RZ, R8.H1_H1 ;  /* 0x30000008ff087230 */ /* 0x000fe40000004100 */
[----:B------:R-:W-:Y:S01]  /*176d0*/  FFMA.FTZ R26, R4, R20, R5 ;  /* 0x00000014041a7223 */ /* 0x000fe20000010005 */
[----:B------:R-:W-:Y:S01]  /*176e0*/  F2FP.F16.E4M3.UNPACK_B R27, R27 ;  /* 0x0000001bff1b723e */ /* 0x000fe200020006ff */
[C---:B------:R-:W-:Y:S01]  /*176f0*/  FMUL.FTZ R21, R12.reuse, R11 ;  /* 0x0000000b0c157220 */ /* 0x040fe20000410000 */
[-C--:B------:R-:W-:Y:S01]  /*17700*/  FMUL.FTZ R12, R12, R7.reuse ;  /* 0x000000070c0c7220 */ /* 0x080fe20000410000 */
[----:B------:R-:W-:Y:S02]  /*17710*/  HADD2.F32 R9, -RZ, R32.H0_H0 ;  /* 0x20000020ff097230 */ /* 0x000fe40000004100 */
[----:B------:R-:W-:Y:S02]  /*17720*/  HADD2.F32 R5, -RZ, R13.H0_H0 ;  /* 0x2000000dff057230 */ /* 0x000fe40000004100 */
[C---:B------:R-:W-:Y:S01]  /*17730*/  FFMA.FTZ R28, R8.reuse, R7, -R21 ;  /* 0x00000007081c7223 */ /* 0x040fe20000010815 */
        /* <DEDUP_REMOVED lines=8> */
[C---:B------:R-:W-:Y:S01]  /*177c0*/  FFMA.FTZ R12, R4.reuse, R7, -R11 ;  /* 0x00000007040c7223 */ /* 0x040fe2000001080b */
[----:B------:R-:W-:Y:S01]  /*177d0*/  HADD2.F32 R3, -RZ, R3.H1_H1 ;  /* 0x30000003ff037230 */ /* 0x000fe20000004100 */
[----:B------:R-:W-:Y:S01]  /*177e0*/  F2FP.F16.E4M3.UNPACK_B R11, R39.H1 ;  /* 0x00000027ff0b723e */ /* 0x000fe200030006ff */
[C---:B------:R-:W-:Y:S01]  /*177f0*/  FMUL.FTZ R20, R13.reuse, R32 ;  /* 0x000000200d147220 */ /* 0x040fe20000410000 */
[----:B------:R-:W-:Y:S01]  /*17800*/  F2FP.F16.E4M3.UNPACK_B R6, R10 ;  /* 0x0000000aff06723e */ /* 0x000fe200020006ff */
[----:B------:R-:W-:Y:S01]  /*17810*/  FFMA.FTZ R14, R4, R9, R5 ;  /* 0x00000009040e7223 */ /* 0x000fe20000010005 */
[----:B------:R-:W-:Y:S01]  /*17820*/  FMUL.FTZ R7, R13, R8 ;  /* 0x000000080d077220 */ /* 0x000fe20000410000 */
[----:B------:R-:W-:Y:S01]  /*17830*/  F2FP.F16.E4M3.UNPACK_B R10, R10.H1 ;  /* 0x0000000aff0a723e */ /* 0x000fe200030006ff */
[----:B------:R-:W-:Y:S01]  /*17840*/  FFMA.FTZ R13, R3, R8, -R20 ;  /* 0x00000008030d7223 */ /* 0x000fe20000010814 */
[----:B------:R-:W-:Y:S01]  /*17850*/  F2FP.F16.E4M3.UNPACK_B R5, R31.H1 ;  /* 0x0000001fff05723e */ /* 0x000fe200030006ff */
[----:B------:R-:W-:-:S02]  /*17860*/  HADD2.F32 R8, -RZ, R11.H0_H0 ;  /* 0x2000000bff087230 */ /* 0x000fc40000004100 */
[----:B------:R-:W-:Y:S02]  /*17870*/  HADD2.F32 R4, -RZ, R24.H0_H0 ;  /* 0x20000018ff047230 */ /* 0x000fe40000004100 */
[----:B------:R-:W-:Y:S01]  /*17880*/  FFMA.FTZ R21, R3, R32, R7 ;  /* 0x0000002003157223 */ /* 0x000fe20000010007 */
[----:B------:R-:W-:Y:S02]  /*17890*/  HADD2.F32 R7, -RZ, R5.H0_H0 ;  /* 0x20000005ff077230 */ /* 0x000fe40000004100 */
[----:B------:R-:W-:Y:S02]  /*178a0*/  HADD2.F32 R3, -RZ, R10.H0_H0 ;  /* 0x2000000aff037230 */ /* 0x000fe40000004100 */
[----:B------:R-:W-:Y:S01]  /*178b0*/  FMUL.FTZ R20, R4, R8 ;  /* 0x0000000804147220 */ /* 0x000fe20000410000 */
[----:B------:R-:W-:Y:S02]  /*178c0*/  HADD2.F32 R11, -RZ, R11.H1_H1 ;  /* 0x3000000bff0b7230 */ /* 0x000fe40000004100 */
[----:B------:R-:W-:-:S02]  /*178d0*/  HADD2.F32 R24, -RZ, R24.H1_H1 ;  /* 0x30000018ff187230 */ /* 0x000fc40000004100 */
[-C--:B------:R-:W-:Y:S01]  /*178e0*/  FMUL.FTZ R4, R4, R7.reuse ;  /* 0x0000000704047220 */ /* 0x080fe20000410000 */
[----:B------:R-:W-:Y:S02]  /*178f0*/  HADD2.F32 R5, -RZ, R5.H1_H1 ;  /* 0x30000005ff057230 */ /* 0x000fe40000004100 */
[C---:B------:R-:W-:Y:S01]  /*17900*/  FFMA.FTZ R27, R3.reuse, R7, -R20 ;  /* 0x00000007031b7223 */ /* 0x040fe20000010814 */
[----:B------:R-:W-:Y:S01]  /*17910*/  HADD2.F32 R10, -RZ, R10.H1_H1 ;  /* 0x3000000aff0a7230 */ /* 0x000fe20000004100 */
[----:B------:R-:W-:Y:S01]  /*17920*/  F2FP.F16.E4M3.UNPACK_B R31, R31 ;  /* 0x0000001fff1f723e */ /* 0x000fe200020006ff */
[C---:B------:R-:W-:Y:S01]  /*17930*/  FMUL.FTZ R7, R24.reuse, R11 ;  /* 0x0000000b18077220 */ /* 0x040fe20000410000 */
[----:B------:R-:W-:Y:S01]  /*17940*/  F2FP.F16.E4M3.UNPACK_B R39, R39 ;  /* 0x00000027ff27723e */ /* 0x000fe200020006ff */
[-C--:B------:R-:W-:Y:S01]  /*17950*/  FMUL.FTZ R20, R24, R5.reuse ;  /* 0x0000000518147220 */ /* 0x080fe20000410000 */
[----:B------:R-:W-:Y:S01]  /*17960*/  FFMA.FTZ R24, R3, R8, R4 ;  /* 0x0000000803187223 */ /* 0x000fe20000010004 */
[----:B------:R-:W-:Y:S01]  /*17970*/  FFMA.FTZ R32, R10, R5, -R7 ;  /* 0x000000050a207223 */ /* 0x000fe20000010807 */
[----:B------:R-:W-:-:S02]  /*17980*/  HADD2.F32 R5, -RZ, R31.H0_H0 ;  /* 0x2000001fff057230 */ /* 0x000fc40000004100 */
[----:B------:R-:W-:Y:S02]  /*17990*/  HADD2.F32 R7, -RZ, R39.H0_H0 ;  /* 0x20000027ff077230 */ /* 0x000fe40000004100 */
[----:B------:R-:W-:Y:S02]  /*179a0*/  HADD2.F32 R4, -RZ, R15.H0_H0 ;  /* 0x2000000fff047230 */ /* 0x000fe40000004100 */
[----:B------:R-:W-:Y:S02]  /*179b0*/  HADD2.F32 R31, -RZ, R31.H1_H1 ;  /* 0x3000001fff1f7230 */ /* 0x000fe40000004100 */
[----:B------:R-:W-:Y:S02]  /*179c0*/  HADD2.F32 R39, -RZ, R39.H1_H1 ;  /* 0x30000027ff277230 */ /* 0x000fe40000004100 */
[----:B------:R-:W-:Y:S02]  /*179d0*/  HADD2.F32 R15, -RZ, R15.H1_H1 ;  /* 0x3000000fff0f7230 */ /* 0x000fe40000004100 */
[----:B------:R-:W-:Y:S01]  /*179e0*/  FFMA.FTZ R11, R10, R11, R20 ;  /* 0x0000000b0a0b7223 */ /* 0x000fe20000010014 */
[----:B------:R-:W-:-:S02]  /*179f0*/  HADD2.F32 R3, -RZ, R6.H0_H0 ;  /* 0x20000006ff037230 */ /* 0x000fc40000004100 */
[C---:B------:R-:W-:Y:S01]  /*17a00*/  FMUL.FTZ R8, R4.reuse, R7 ;  /* 0x0000000704087220 */ /* 0x040fe20000410000 */
[----:B------:R-:W-:Y:S02]  /*17a10*/  HADD2.F32 R6, -RZ, R6.H1_H1 ;  /* 0x30000006ff067230 */ /* 0x000fe40000004100 */
[----:B------:R-:W-:Y:S01]  /*17a20*/  FMUL.FTZ R4, R4, R5 ;  /* 0x0000000504047220 */ /* 0x000fe20000410000 */
        /* <DEDUP_REMOVED lines=22> */
[----:B------:R2:W-:Y:S04]  /*17b90*/  STS.128 [R51+0x1e200], R4 ;  /* 0x01e2000433007388 */ /* 0x0005e80000000c00 */
[----:B------:R2:W-:Y:S02]  /*17ba0*/  STS.128 [R0+0x1e200], R8 ;  /* 0x01e2000800007388 */ /* 0x0005e40000000c00 */
.L_x_5106:
[----:B------:R-:W-:Y:S05]  /*17bb0*/  BSYNC B0 ;  /* 0x0000000000007941 */ /* 0x000fea0003800000 */
.L_x_5096:
        /* <DEDUP_REMOVED lines=8> */
.L_x_5094:
[----:B0-2-4-:R-:W-:-:S04]  /*17c40*/  MOV R0, UR53 ;  /* 0x0000003500007c02 */ /* 0x015fc80008000f00 */
[----:B------:R-:W-:-:S13]  /*17c50*/  ISETP.NE.AND P1, PT, R0, 0x3, PT ;  /* 0x000000030000780c */ /* 0x000fda0003f25270 */
[----:B------:R-:W-:Y:S05]  /*17c60*/  @!P1 BRA `(.L_x_5129) ;  /* 0x0000000000049947 */ /* 0x000fea0003800000 */
[----:B------:R-:W-:Y:S01]  /*17c70*/  BPT.TRAP 0x1 ;  /* 0x000000040000795c */ /* 0x000fe20000300000 */
.L_x_5129:
[----:B-1-3--:R-:W-:Y:S01]  /*17c80*/  IMAD R3, R146, 0x8, R16 ;  /* 0x0000000892037824 */ /* 0x00afe200078e0210 */
[----:B------:R-:W-:-:S04]  /*17c90*/  SHF.L.U32 R0, R220, 0x1f, RZ ;  /* 0x0000001fdc007819 */ /* 0x000fc800000006ff */
[----:B------:R0:W1:Y:S01]  /*17ca0*/  SYNCS.PHASECHK.TRANS64.TRYWAIT P2, [R3+URZ+0x33430], R0 ;  /* 0x03343000030075a7 */ /* 0x000062000804017f */
[----:B------:R-:W-:Y:S05]  /*17cb0*/  @!P1 BRA `(.L_x_5130) ;  /* 0x0000000000049947 */ /* 0x000fea0003800000 */
[----:B------:R-:W-:Y:S01]  /*17cc0*/  BPT.TRAP 0x1 ;  /* 0x000000040000795c */ /* 0x000fe20000300000 */
.L_x_5130:
[----:B-----5:R-:W2:Y:S01]  /*17cd0*/  S2R R4, SR_TID.X ;  /* 0x0000000000047919 */ /* 0x020ea20000002100 */
[----:B------:R-:W-:Y:S01]  /*17ce0*/  IMAD.MOV.U32 R119, RZ, RZ, RZ ;  /* 0x000000ffff777224 */ /* 0x000fe200078e00ff */
[----:B--2---:R-:W-:-:S04]  /*17cf0*/  LOP3.LUT R4, R4, 0x7f, RZ, 0xc0, !PT ;  /* 0x0000007f04047812 */ /* 0x004fc800078ec0ff */
[----:B------:R-:W-:Y:S01]  /*17d00*/  ISETP.NE.AND P0, PT, R4, RZ, PT ;  /* 0x000000ff0400720c */ /* 0x000fe20003f05270 */
[----:B-1----:R-:W-:-:S12]  /*17d10*/  @P2 BRA `(.L_x_5131) ;  /* 0x0000000000082947 */ /* 0x002fd80003800000 */
[----:B------:R-:W1:Y:S02]  /*17d20*/  SYNCS.PHASECHK.TRANS64.TRYWAIT P2, [R3+URZ+0x33430], R0 ;  /* 0x03343000030075a7 */ /* 0x000e64000804017f */
[----:B-1----:R-:W-:Y:S05]  /*17d30*/  @!P2 BRA `(.L_x_5132) ;  /* 0x0000016c00a8a947 */ /* 0x002fea0003800000 */
.L_x_5131:
[----:B------:R-:W-:Y:S05]  /*17d40*/  WARPSYNC.ALL ;  /* 0x0000000000007948 */ /* 0x000fea0003800000 */
[----:B01----:R-:W-:Y:S01]  /*17d50*/  VIADD R0, R16, 0x24200 ;  /* 0x0002420010007836 */ /* 0x003fe20000000000 */
[----:B------:R-:W2:Y:S04]  /*17d60*/  LDL R14, [R1] ;  /* 0x00000000010e7983 */ /* 0x000ea80000100800 */
[----:B------:R-:W-:Y:S01]  /*17d70*/  SHF.R.U32.HI R0, RZ, 0x4, R0 ;  /* 0x00000004ff007819 */ /* 0x000fe20000011600 */
[----:B------:R-:W3:Y:S01]  /*17d80*/  LDL R10, [R1+0x4] ;  /* 0x00000400010a7983 */ /* 0x000ee20000100800 */
[----:B------:R-:W-:Y:S01]  /*17d90*/  R2UR UR24, R44 ;  /* 0x000000002c1872ca */ /* 0x000fe200000e0000 */
[----:B------:R-:W-:Y:S01]  /*17da0*/  IMAD.MOV.U32 R5, RZ, RZ, -0x7fffffe0 ;  /* 0x80000020ff057424 */ /* 0x000fe200078e00ff */
[----:B------:R-:W-:Y:S01]  /*17db0*/  LOP3.LUT R0, R0, 0x3fff, RZ, 0xc0, !PT ;  /* 0x00003fff00007812 */ /* 0x000fe200078ec0ff */
[----:B------:R-:W-:Y:S01]  /*17dc0*/  WARPGROUP.ARRIVE ;  /* 0x00000000000079c5 */ /* 0x000fe20000000000 */
[----:B------:R-:W-:Y:S01]  /*17dd0*/  UMOV UR25, 0x80000020 ;  /* 0x8000002000197882 */ /* 0x000fe20000000000 */
[----:B------:R-:W-:Y:S01]  /*17de0*/  IMAD.MOV.U32 R7, RZ, RZ, -0x7fffffe0 ;  /* 0x80000020ff077424 */ /* 0x000fe200078e00ff */
[----:B------:R-:W-:Y:S01]  /*17df0*/  LOP3.LUT R11, R0, 0x10000, RZ, 0xfc, !PT ;  /* 0x00010000000b7812 */ /* 0x000fe200078efcff */
[----:B------:R-:W-:Y:S01]  /*17e00*/  UMOV UR5, UR25 ;  /* 0x0000001900057c82 */ /* 0x000fe20008000000 */
[----:B------:R-:W-:Y:S01]  /*17e10*/  R2UR UR27, R5 ;  /* 0x00000000051b72ca */ /* 0x000fe200000e0000 */
[----:B------:R-:W-:Y:S01]  /*17e20*/  UMOV UR17, UR25 ;  /* 0x0000001900117c82 */ /* 0x000fe20008000000 */
[----:B------:R-:W-:Y:S01]  /*17e30*/  R2UR UR7, R7 ;  /* 0x00000000070772ca */ /* 0x000fe200000e0000 */
[----:B------:R-:W-:Y:S01]  /*17e40*/  IMAD R4, R146, 0x780, R11 ;  /* 0x0000078092047824 */ /* 0x000fe200078e020b */
[----:B------:R-:W-:Y:S01]  /*17e50*/  UMOV UR9, UR25 ;  /* 0x0000001900097c82 */ /* 0x000fe20008000000 */
[----:B------:R-:W-:Y:S01]  /*17e60*/  ULOP3.LUT UR24, UR24, 0x10000, URZ, 0xfc, !UPT ;  /* 0x0001000018187892 */ /* 0x000fe2000f8efc3f */
[----:B------:R-:W-:Y:S01]  /*17e70*/  IMAD.MOV.U32 R7, RZ, RZ, -0x7fffffe0 ;  /* 0x80000020ff077424 */ /* 0x000fe200078e00ff */
[----:B------:R-:W-:Y:S01]  /*17e80*/  UMOV UR13, UR25 ;  /* 0x00000019000d7c82 */ /* 0x000fe20008000000 */
[C---:B------:R-:W-:Y:S01]  /*17e90*/  R2UR UR26, R4.reuse ;  /* 0x00000000041a72ca */ /* 0x040fe200000e0000 */
[C---:B------:R-:W-:Y:S01]  /*17ea0*/  VIADD R6, R4.reuse, 0x80 ;  /* 0x0000008004067836 */ /* 0x040fe20000000000 */
[----:B------:R-:W-:Y:S01]  /*17eb0*/  IADD3 R8, R4, 0x180, RZ ;  /* 0x0000018004087810 */ /* 0x000fe20007ffe0ff */
[----:B------:R-:W-:Y:S01]  /*17ec0*/  IMAD.MOV.U32 R9, RZ, RZ, -0x7fffffe0 ;  /* 0x80000020ff097424 */ /* 0x000fe200078e00ff */
[----:B------:R-:W-:Y:S01]  /*17ed0*/  UMOV UR4, UR24 ;  /* 0x0000001800047c82 */ /* 0x000fe20008000000 */
[----:B------:R-:W-:Y:S01]  /*17ee0*/  R2UR UR19, R7 ;  /* 0x00000000071372ca */ /* 0x000fe200000e0000 */
[----:B------:R-:W-:Y:S01]  /*17ef0*/  UMOV UR16, UR24 ;  /* 0x0000001800107c82 */ /* 0x000fe20008000000 */
[----:B------:R-:W-:Y:S01]  /*17f00*/  R2UR UR6, R6 ;  /* 0x00000000060672ca */ /* 0x000fe200000e0000 */
[----:B------:R-:W-:Y:S01]  /*17f10*/  VIADD R6, R4, 0x100 ;  /* 0x0000010004067836 */ /* 0x000fe20000000000 */
[----:B------:R-:W-:Y:S01]  /*17f20*/  R2UR UR10, R8 ;  /* 0x00000000080a72ca */ /* 0x000fe200000e0000 */
[----:B------:R-:W-:Y:S01]  /*17f30*/  UMOV UR8, UR24 ;  /* 0x0000001800087c82 */ /* 0x000fe20008000000 */
[----:B------:R-:W-:Y:S01]  /*17f40*/  R2UR UR11, R9 ;  /* 0x00000000090b72ca */ /* 0x000fe200000e0000 */
[----:B------:R-:W-:Y:S01]  /*17f50*/  IMAD.MOV.U32 R7, RZ, RZ, -0x7fffffe0 ;  /* 0x80000020ff077424 */ /* 0x000fe200078e00ff */
[----:B------:R-:W-:Y:S01]  /*17f60*/  QGMMA.64x32x32.F32.E4M3.E4M3 R88, gdesc[UR24], RZ, !UPT, gsb0 ;  /* 0x00600000185879f3 */ /* 0x000fe2000c0008ff */
[----:B------:R-:W-:Y:S01]  /*17f70*/  R2UR UR18, R6 ;  /* 0x00000000061272ca */ /* 0x000fe200000e0000 */
[C---:B------:R-:W-:Y:S01]  /*17f80*/  VIADD R6, R4.reuse, 0x200 ;  /* 0x0000020004067836 */ /* 0x040fe20000000000 */
[----:B------:R-:W-:Y:S01]  /*17f90*/  UMOV UR12, UR24 ;  /* 0x00000018000c7c82 */ /* 0x000fe20008000000 */
[----:B------:R-:W-:Y:S01]  /*17fa0*/  R2UR UR15, R7 ;  /* 0x00000000070f72ca */ /* 0x000fe200000e0000 */
[----:B------:R-:W-:Y:S01]  /*17fb0*/  VIADD R12, R4, 0x2 ;  /* 0x00000002040c7836 */ /* 0x000fe20000000000 */
[----:B------:R-:W-:Y:S01]  /*17fc0*/  MOV R7, 0x80000020 ;  /* 0x8000002000077802 */ /* 0x000fe20000000f00 */
[----:B------:R-:W-:Y:S01]  /*17fd0*/  IMAD.MOV.U32 R13, RZ, RZ, -0x7fffffe0 ;  /* 0x80000020ff0d7424 */ /* 0x000fe200078e00ff */
[----:B------:R-:W-:Y:S01]  /*17fe0*/  R2UR UR14, R6 ;  /* 0x00000000060e72ca */ /* 0x000fe200000e0000 */
[----:B------:R-:W-:-:S02]  /*17ff0*/  VIADD R6, R4, 0x82 ;  /* 0x0000008204067836 */ /* 0x000fc40000000000 */
[C---:B------:R-:W-:Y:S02]  /*18000*/  VIADD R8, R4.reuse, 0x182 ;  /* 0x0000018204087836 */ /* 0x040fe40000000000 */
[----:B------:R-:W-:Y:S02]  /*18010*/  IMAD.MOV.U32 R9, RZ, RZ, -0x7fffffe0 ;  /* 0x80000020ff097424 */ /* 0x000fe400078e00ff */
[----:B------:R-:W-:Y:S02]  /*18020*/  IMAD R0, R105, -0xa0, R234 ;  /* 0xffffff6069007824 */ /* 0x000fe400078e02ea */
[----:B------:R-:W-:Y:S02]  /*18030*/  VIADD R20, R4, 0x682 ;  /* 0x0000068204147836 */ /* 0x000fe40000000000 */
[----:B------:R-:W-:Y:S02]  /*18040*/  IMAD.MOV.U32 R21, RZ, RZ, -0x7fffffe0 ;  /* 0x80000020ff157424 */ /* 0x000fe400078e00ff */
[----:B------:R-:W-:-:S02]  /*18050*/  @!P0 VIADD R3, R3, 0x33440 ;  /* 0x0003344003038836 */ /* 0x000fc40000000000 */
        /* <DEDUP_REMOVED lines=9> */
[----:B------:R-:W-:Y:S01]  /*180f0*/  UIADD3 UR4, UR24, 0x2, URZ ;  /* 0x0000000218047890 */ /* 0x000fe2000fffe03f */
[----:B------:R-:W-:Y:S01]  /*18100*/  R2UR UR7, R13 ;  /* 0x000000000d0772ca */ /* 0x000fe200000e0000 */
[----:B------:R-:W-:Y:S01]  /*18110*/  UMOV UR5, 0x80000020 ;  /* 0x8000002000057882 */ /* 0x000fe20000000000 */
[----:B------:R-:W-:Y:S01]  /*18120*/  VIADD R12, R4, 0x280 ;  /* 0x00000280040c7836 */ /* 0x000fe20000000000 */
[----:B------:R-:W-:Y:S01]  /*18130*/  MOV R13, 0x80000020 ;  /* 0x80000020000d7802 */ /* 0x000fe20000000f00 */
[----:B------:R-:W-:Y:S02]  /*18140*/  WARPGROUP.DEPBAR.LE gsb0, 0x0 ;  /* 0x00008000000079c5 */ /* 0x000fe40000010000 */
[----:B------:R-:W-:-:S06]  /*18150*/  WARPGROUP.ARRIVE ;  /* 0x00000000000079c5 */ /* 0x000fcc0000000000 */
[----:B------:R-:W-:Y:S01]  /*18160*/  QGMMA.64x32x32.F32.E4M3.E4M3 R56, gdesc[UR16], RZ, !UPT, gsb0 ;  /* 0x00600000103879f3 */ /* 0x000fe2000c0008ff */
[----:B------:R-:W-:Y:S01]  /*18170*/  UMOV UR16, UR4 ;  /* 0x0000000400107c82 */ /* 0x000fe20008000000 */
[----:B------:R-:W-:Y:S01]  /*18180*/  UMOV UR17, UR5 ;  /* 0x0000000500117c82 */ /* 0x000fe20008000000 */
        /* <DEDUP_REMOVED lines=12> */
[----:B------:R-:W-:Y:S01]  /*18250*/  WARPGROUP.ARRIVE ;  /* 0x00000000000079c5 */ /* 0x000fe20000000000 */
[----:B---3--:R-:W-:-:S05]  /*18260*/  IMAD R10, R225, 0x80, R10 ;  /* 0x00000080e10a7824 */ /* 0x008fca00078e020a */
        /* <DEDUP_REMOVED lines=11> */
[----:B------:R-:W-:Y:S01]  /*18320*/  VIADD R6, R4, 0x102 ;  /* 0x0000010204067836 */ /* 0x000fe20000000000 */
[----:B------:R-:W-:Y:S01]  /*18330*/  R2UR UR7, R7 ;  /* 0x00000000070772ca */ /* 0x000fe200000e0000 */
[----:B------:R-:W-:Y:S01]  /*18340*/  IMAD.MOV.U32 R7, RZ, RZ, -0x7fffffe0 ;  /* 0x80000020ff077424 */ /* 0x000fe200078e00ff */
[----:B------:R-:W-:Y:S02]  /*18350*/  WARPGROUP.DEPBAR.LE gsb0, 0x0 ;  /* 0x00008000000079c5 */ /* 0x000fe40000010000 */
[----:B------:R-:W-:-:S09]  /*18360*/  WARPGROUP.ARRIVE ;  /* 0x00000000000079c5 */ /* 0x000fd20000000000 */
        /* <DEDUP_REMOVED lines=101> */
[----:B------:R-:W-:-:S05]  /*189c0*/  IADD3 R13, -R227, 0xa1, R0 ;  /* 0x000000a1e30d7810 */ /* 0x000fca0007ffe100 */
[----:B--2---:R-:W-:Y:S01]  /*189d0*/  IMAD R13, R14, -0x2, R13 ;  /* 0xfffffffe0e0d7824 */ /* 0x004fe200078e020d */
[----:B------:R-:W-:Y:S02]  /*189e0*/  WARPGROUP.DEPBAR.LE gsb0, 0x0 ;  /* 0x00008000000079c5 */ /* 0x000fe40000010000 */
[----:B------:R-:W-:-:S06]  /*189f0*/  WARPGROUP.ARRIVE ;  /* 0x00000000000079c5 */ /* 0x000fcc0000000000 */
[----:B------:R-:W-:Y:S01]  /*18a00*/  QGMMA.64x32x32.F32.E4M3.E4M3 R24, gdesc[UR28], R24, gsb0 ;  /* 0x006000001c1879f3 */ /* 0x000fe20008000818 */
[----:B------:R-:W-:Y:S01]  /*18a10*/  R2UR UR30, R8 ;  /* 0x00000000081e72ca */ /* 0x000fe200000e0000 */
[----:B------:R-:W-:Y:S01]  /*18a20*/  UMOV UR28, UR16 ;  /* 0x00000010001c7c82 */ /* 0x000fe20008000000 */
[----:B------:R-:W-:Y:S01]  /*18a30*/  R2UR UR31, R9 ;  /* 0x00000000091f72ca */ /* 0x000fe200000e0000 */
[----:B------:R-:W-:Y:S01]  /*18a40*/  UMOV UR29, UR17 ;  /* 0x00000011001d7c82 */ /* 0x000fe20008000000 */
[----:B------:R-:W-:-:S04]  /*18a50*/  VIADD R8, R0, 0xa0 ;  /* 0x000000a000087836 */ /* 0x000fc80000000000 */
[----:B------:R-:W-:-:S05]  /*18a60*/  IMAD R8, R14, -0x2, R8 ;  /* 0xfffffffe0e087824 */ /* 0x000fca00078e0208 */
[----:B------:R-:W-:Y:S02]  /*18a70*/  VIADDMNMX R9, R10, R13, R8, PT ;  /* 0x0000000d0a097246 */ /* 0x000fe40003800108 */
[----:B------:R-:W-:Y:S02]  /*18a80*/  IADD3 R13, R13, 0x8, R10 ;  /* 0x000000080d0d7810 */ /* 0x000fe40007ffe00a */
[C---:B------:R-:W-:Y:S02]  /*18a90*/  ISETP.GT.AND P2, PT, R9.reuse, RZ, PT ;  /* 0x000000ff0900720c */ /* 0x040fe40003f44270 */
[C---:B------:R-:W-:Y:S02]  /*18aa0*/  ISETP.GT.AND P3, PT, R9.reuse, 0x1, PT ;  /* 0x000000010900780c */ /* 0x040fe40003f64270 */
[----:B------:R-:W-:Y:S01]  /*18ab0*/  ISETP.GT.AND P4, PT, R9, 0x8, PT ;  /* 0x000000080900780c */ /* 0x000fe20003f84270 */
        /* <DEDUP_REMOVED lines=30> */
[----:B------:R-:W-:Y:S01]  /*18ca0*/  R2UR UR22, R6 ;  /* 0x00000000061672ca */ /* 0x000fe200000e0000 */
[C---:B------:R-:W-:Y:S01]  /*18cb0*/  VIADD R6, R4.reuse, 0x602 ;  /* 0x0000060204067836 */ /* 0x040fe20000000000 */
[----:B------:R-:W-:Y:S01]  /*18cc0*/  R2UR UR23, R7 ;  /* 0x00000000071772ca */ /* 0x000fe200000e0000 */
[----:B------:R-:W-:Y:S02]  /*18cd0*/  IMAD.MOV.U32 R7, RZ, RZ, -0x7fffffe0 ;  /* 0x80000020ff077424 */ /* 0x000fe400078e00ff */
[----:B------:R-:W-:Y:S01]  /*18ce0*/  VIADD R4, R4, 0x702 ;  /* 0x0000070204047836 */ /* 0x000fe20000000000 */
[----:B------:R-:W-:Y:S02]  /*18cf0*/  WARPGROUP.DEPBAR.LE gsb0, 0x0 ;  /* 0x00008000000079c5 */ /* 0x000fe40000010000 */
[----:B------:R-:W-:Y:S01]  /*18d00*/  WARPGROUP.ARRIVE ;  /* 0x00000000000079c5 */ /* 0x000fe20000000000 */
[----:B------:R-:W-:-:S02]  /*18d10*/  FSEL R14, R89, -INF , P3 ;  /* 0xff800000590e7808 */ /* 0x000fc40001800000 */
[----:B------:R-:W-:Y:S02]  /*18d20*/  FSEL R104, R92, -INF , P4 ;  /* 0xff8000005c687808 */ /* 0x000fe40002000000 */
[----:B------:R-:W-:Y:S02]  /*18d30*/  ISETP.GT.AND P3, PT, R9, 0x10, PT ;  /* 0x000000100900780c */ /* 0x000fe40003f64270 */
[----:B------:R-:W-:Y:S01]  /*18d40*/  QGMMA.64x32x32.F32.E4M3.E4M3 R72, gdesc[UR20], R72, gsb0 ;  /* 0x00600000144879f3 */ /* 0x000fe20008000848 */
[----:B------:R-:W-:Y:S02]  /*18d50*/  R2UR UR22, R6 ;  /* 0x00000000061672ca */ /* 0x000fe400000e0000 */
[----:B------:R-:W-:Y:S02]  /*18d60*/  R2UR UR23, R7 ;  /* 0x00000000071772ca */ /* 0x000fe400000e0000 */
[----:B------:R-:W-:Y:S02]  /*18d70*/  FSEL R6, R88, -INF , P2 ;  /* 0xff80000058067808 */ /* 0x000fe40001000000 */
[----:B------:R-:W-:-:S02]  /*18d80*/  ISETP.GT.AND P2, PT, R9, 0x9, PT ;  /* 0x000000090900780c */ /* 0x000fc40003f44270 */
[----:B------:R-:W-:Y:S02]  /*18d90*/  FMNMX.FTZ R5, R6, R14, !PT ;  /* 0x0000000e06057209 */ /* 0x000fe40007810000 */
        /* <DEDUP_REMOVED lines=23> */
[----:B------:R-:W-:Y:S02]  /*18f10*/  R2UR UR22, R20 ;  /* 0x00000000141672ca */ /* 0x000fe400000e0000 */
[----:B------:R-:W-:Y:S02]  /*18f20*/  R2UR UR23, R21 ;  /* 0x00000000151772ca */ /* 0x000fe400000e0000 */
        /* <DEDUP_REMOVED lines=9> */
[----:B------:R-:W-:Y:S02]  /*18fc0*/  MOV R5, 0x80000020 ;  /* 0x8000002000057802 */ /* 0x000fe40000000f00 */
[----:B------:R-:W-:Y:S02]  /*18fd0*/  ISETP.GT.AND P3, PT, R9, 0x38, PT ;  /* 0x000000380900780c */ /* 0x000fe40003f64270 */
[----:B------:R-:W-:Y:S02]  /*18fe0*/  FSEL R81, R81, -INF , P2 ;  /* 0xff80000051517808 */ /* 0x000fe40001000000 */
[----:B------:R-:W-:-:S02]  /*18ff0*/  FMNMX.FTZ R0, R80, R7, !PT ;  /* 0x0000000750007209 */ /* 0x000fc40007810000 */
[C---:B------:R-:W-:Y:S02]  /*19000*/  ISETP.GT.AND P2, PT, R9.reuse, 0x39, PT ;  /* 0x000000390900780c */ /* 0x040fe40003f44270 */
[----:B------:R-:W-:Y:S02]  /*19010*/  FSEL R84, R84, -INF , P3 ;  /* 0xff80000054547808 */ /* 0x000fe40001800000 */
[----:B------:R-:W-:Y:S02]  /*19020*/  ISETP.GT.AND P3, PT, R9, 0x40, PT ;  /* 0x000000400900780c */ /* 0x000fe40003f64270 */
[----:B------:R-:W-:Y:S02]  /*19030*/  FSEL R85, R85, -INF , P2 ;  /* 0xff80000055557808 */ /* 0x000fe40001000000 */
[C---:B------:R-:W-:Y:S02]  /*19040*/  ISETP.GT.AND P2, PT, R9.reuse, 0x41, PT ;  /* 0x000000410900780c */ /* 0x040fe40003f44270 */
[----:B------:R-:W-:Y:S01]  /*19050*/  ISETP.GT.AND P4, PT, R9, 0x48, PT ;  /* 0x000000480900780c */ /* 0x000fe20003f84270 */
[----:B------:R-:W-:-:S02]  /*19060*/  WARPGROUP.DEPBAR.LE gsb0, 0x0 ;  /* 0x00008000000079c5 */ /* 0x000fc40000010000 */
[----:B------:R-:W-:Y:S01]  /*19070*/  WARPGROUP.ARRIVE ;  /* 0x00000000000079c5 */ /* 0x000fe20000000000 */
[----:B------:R-:W-:Y:S02]  /*19080*/  FSEL R77, R56, -INF , P3 ;  /* 0xff800000384d7808 */ /* 0x000fe40001800000 */
[----:B------:R-:W-:Y:S02]  /*19090*/  FSEL R76, R57, -INF , P2 ;  /* 0xff800000394c7808 */ /* 0x000fe40001000000 */
[----:B------:R-:W-:Y:S01]  /*190a0*/  ISETP.GT.AND P2, PT, R9, 0x49, PT ;  /* 0x000000490900780c */ /* 0x000fe20003f44270 */
[----:B------:R-:W-:Y:S01]  /*190b0*/  QGMMA.64x32x32.F32.E4M3.E4M3 R40, gdesc[UR20], R40, gsb0 ;  /* 0x00600000142879f3 */ /* 0x000fe20008000828 */
[----:B------:R-:W-:Y:S02]  /*190c0*/  R2UR UR22, R4 ;  /* 0x00000000041672ca */ /* 0x000fe400000e0000 */
[----:B------:R-:W-:Y:S02]  /*190d0*/  R2UR UR23, R5 ;  /* 0x00000000051772ca */ /* 0x000fe400000e0000 */
        /* <DEDUP_REMOVED lines=11> */
[----:B------:R-:W-:Y:S02]  /*19190*/  ISETP.GT.AND P3, PT, R9, 0x58, PT ;  /* 0x000000580900780c */ /* 0x000fe40003f64270 */
[----:B------:R-:W-:-:S02]  /*191a0*/  FMNMX.FTZ R0, R72, R5, !PT ;  /* 0x0000000548007209 */ /* 0x000fc40007810000 */
        /* <DEDUP_REMOVED lines=38> */
[----:B------:R-:W-:-:S02]  /*19410*/  FSEL R52, R24, -INF , P3 ;  /* 0xff80000018347808 */ /* 0x000fc40001800000 */
        /* <DEDUP_REMOVED lines=18> */
[----:B------:R-:W-:Y:S02]  /*19540*/  FSEL R20, R37, -INF , P2 ;  /* 0xff80000025147808 */ /* 0x000fe40001000000 */
[----:B------:R-:W-:-:S04]  /*19550*/  FMNMX.FTZ R5, R36, R5, !PT ;  /* 0x0000000524057209 */ /* 0x000fc80007810000 */
[----:B------:R-:W-:-:S05]  /*19560*/  FMNMX.FTZ R7, R20, R5, !PT ;  /* 0x0000000514077209 */ /* 0x000fca0007810000 */
[----:B------:R-:W0:Y:S02]  /*19570*/  SHFL.BFLY PT, R0, R7, 0x2, 0x1f ;  /* 0x0c401f0007007f89 */ /* 0x000e2400000e0000 */
[----:B0-----:R-:W-:-:S05]  /*19580*/  FMNMX.FTZ R9, R7, R0, !PT ;  /* 0x0000000007097209 */ /* 0x001fca0007810000 */
[----:B------:R-:W0:Y:S02]  /*19590*/  SHFL.BFLY PT, R0, R9, 0x1, 0x1f ;  /* 0x0c201f0009007f89 */ /* 0x000e2400000e0000 */
[----:B0-----:R-:W-:-:S04]  /*195a0*/  FMNMX.FTZ R0, R9, R0, !PT ;  /* 0x0000000009007209 */ /* 0x001fc80007810000 */
[----:B------:R-:W-:Y:S01]  /*195b0*/  FSETP.NEU.FTZ.AND P2, PT, R0, -INF , PT ;  /* 0xff8000000000780b */ /* 0x000fe20003f5d000 */
[----:B------:R-:W-:-:S05]  /*195c0*/  FFMA.FTZ R15, R2, R0, -8 ;  /* 0xc1000000020f7423 */ /* 0x000fca0000010000 */
[----:B------:R-:W-:-:S05]  /*195d0*/  FSEL R15, R15, RZ, P2 ;  /* 0x000000ff0f0f7208 */ /* 0x000fca0001000000 */
[--C-:B------:R-:W-:Y:S01]  /*195e0*/  FFMA.FTZ R7, R2, R96, -R15.reuse ;  /* 0x0000006002077223 */ /* 0x100fe2000001080f */
[----:B------:R-:W-:Y:S01]  /*195f0*/  VIMNMX R96, R8, R13, PT ;  /* 0x0000000d08607248 */ /* 0x000fe20003fe0100 */
[C-C-:B------:R-:W-:Y:S01]  /*19600*/  FFMA.FTZ R5, R2.reuse, R14, -R15.reuse ;  /* 0x0000000e02057223 */ /* 0x140fe2000001080f */
[----:B------:R-:W-:-:S01]  /*19610*/  FFMA.FTZ R25, R2, R89, -R15 ;  /* 0x0000005902197223 */ /* 0x000fc2000001080f */
[--C-:B------:R-:W-:Y:S01]  /*19620*/  FFMA.FTZ R93, R2, R93, -R15.reuse ;  /* 0x0000005d025d7223 */ /* 0x100fe2000001080f */
[----:B------:R-:W-:Y:S01]  /*19630*/  ISETP.GT.AND P2, PT, R96, RZ, PT ;  /* 0x000000ff6000720c */ /* 0x000fe20003f44270 */
[--C-:B------:R-:W-:Y:S01]  /*19640*/  FFMA.FTZ R13, R2, R101, -R15.reuse ;  /* 0x00000065020d7223 */ /* 0x100fe2000001080f */
[----:B------:R-:W-:Y:S01]  /*19650*/  ISETP.GT.AND P3, PT, R96, 0x1, PT ;  /* 0x000000016000780c */ /* 0x000fe20003f64270 */
[--C-:B------:R-:W-:Y:S01]  /*19660*/  FFMA.FTZ R133, R2, R24, -R15.reuse ;  /* 0x0000001802857223 */ /* 0x100fe2000001080f */
[----:B------:R-:W-:Y:S01]  /*19670*/  ISETP.GT.AND P4, PT, R96, 0x8, PT ;  /* 0x000000086000780c */ /* 0x000fe20003f84270 */
[--C-:B------:R-:W-:Y:S01]  /*19680*/  FFMA.FTZ R24, R2, R32, -R15.reuse ;  /* 0x0000002002187223 */ /* 0x100fe2000001080f */
[----:B------:R-:W-:Y:S01]  /*19690*/  FSEL R29, R90, -INF , P2 ;  /* 0xff8000005a1d7808 */ /* 0x000fe20001000000 */
[C-C-:B------:R-:W-:Y:S01]  /*196a0*/  FFMA.FTZ R4, R2.reuse, R6, -R15.reuse ;  /* 0x0000000602047223 */ /* 0x140fe2000001080f */
[----:B------:R-:W-:Y:S01]  /*196b0*/  FSEL R91, R91, -INF , P3 ;  /* 0xff8000005b5b7808 */ /* 0x000fe20001800000 */
[--C-:B------:R-:W-:Y:S01]  /*196c0*/  FFMA.FTZ R129, R2, R40, -R15.reuse ;  /* 0x0000002802817223 */ /* 0x100fe2000001080f */
[----:B------:R-:W-:Y:S01]  /*196d0*/  ISETP.GT.AND P2, PT, R96, 0x9, PT ;  /* 0x000000096000780c */ /* 0x000fe20003f44270 */
[--C-:B------:R-:W-:Y:S01]  /*196e0*/  FFMA.FTZ R32, R2, R28, -R15.reuse ;  /* 0x0000001c02207223 */ /* 0x100fe2000001080f */
[----:B------:R-:W-:Y:S01]  /*196f0*/  FSEL R33, R94, -INF , P4 ;  /* 0xff8000005e217808 */ /* 0x000fe20002000000 */
[C-C-:B------:R-:W-:Y:S01]  /*19700*/  FFMA.FTZ R6, R2.reuse, R104, -R15.reuse ;  /* 0x0000006802067223 */ /* 0x140fe2000001080f */
[----:B------:R-:W-:Y:S01]  /*19710*/  FMNMX.FTZ R14, R29, R91, !PT ;  /* 0x0000005b1d0e7209 */ /* 0x000fe20007810000 */
[--C-:B------:R-:W-:Y:S01]  /*19720*/  FFMA.FTZ R9, R2, R106, -R15.reuse ;  /* 0x0000006a02097223 */ /* 0x100fe2000001080f */
[----:B------:R-:W-:Y:S01]  /*19730*/  ISETP.GT.AND P3, PT, R96, 0x10, PT ;  /* 0x000000106000780c */ /* 0x000fe20003f64270 */
[C-C-:B------:R-:W-:Y:S01]  /*19740*/  FFMA.FTZ R108, R2.reuse, R108, -R15.reuse ;  /* 0x0000006c026c7223 */ /* 0x140fe2000001080f */
[----:B------:R-:W-:Y:S01]  /*19750*/  FSEL R95, R95, -INF , P2 ;  /* 0xff8000005f5f7808 */ /* 0x000fe20001000000 */
[C-C-:B------:R-:W-:Y:S01]  /*19760*/  FFMA.FTZ R10, R2.reuse, R100, -R15.reuse ;  /* 0x00000064020a7223 */ /* 0x140fe2000001080f */
[----:B------:R-:W-:Y:S01]  /*19770*/  FMNMX.FTZ R14, R33, R14, !PT ;  /* 0x0000000e210e7209 */ /* 0x000fe20007810000 */
        /* <DEDUP_REMOVED lines=8> */
[----:B------:R0:W-:Y:S01]  /*19800*/  MUFU.EX2 R14, R93 ;  /* 0x0000005d000e7308 */ /* 0x0001e20000000800 */
[----:B------:R-:W-:Y:S01]  /*19810*/  FSEL R99, R99, -INF , P2 ;  /* 0xff80000063637808 */ /* 0x000fe20001000000 */
[C-C-:B------:R-:W-:Y:S01]  /*19820*/  FFMA.FTZ R40, R2.reuse, R52, -R15.reuse ;  /* 0x0000003402287223 */ /* 0x140fe2000001080f */
[----:B------:R-:W-:Y:S01]  /*19830*/  FMNMX.FTZ R90, R45, R90, !PT ;  /* 0x0000005a2d5a7209 */ /* 0x000fe20007810000 */
[--C-:B------:R-:W-:Y:S01]  /*19840*/  FFMA.FTZ R48, R2, R48, -R15.reuse ;  /* 0x0000003002307223 */ /* 0x100fe2000001080f */
[----:B------:R-:W-:Y:S01]  /*19850*/  ISETP.GT.AND P2, PT, R96, 0x19, PT ;  /* 0x000000196000780c */ /* 0x000fe20003f44270 */
[----:B------:R-:W-:Y:S01]  /*19860*/  FFMA.FTZ R28, R2, R36, -R15 ;  /* 0x00000024021c7223 */ /* 0x000fe2000001080f */
[----:B------:R-:W-:Y:S01]  /*19870*/  FSEL R53, R102, -INF , P3 ;  /* 0xff80000066357808 */ /* 0x000fe20001800000 */
[----:B------:R-:W-:Y:S01]  /*19880*/  MUFU.EX2 R4, R4 ;  /* 0x0000000400047308 */ /* 0x000fe20000000800 */
[----:B------:R-:W-:Y:S01]  /*19890*/  FMNMX.FTZ R90, R99, R90, !PT ;  /* 0x0000005a635a7209 */ /* 0x000fe20007810000 */
[--C-:B------:R-:W-:Y:S01]  /*198a0*/  IMAD.MOV.U32 R106, RZ, RZ, R119.reuse ;  /* 0x000000ffff6a7224 */ /* 0x100fe200078e0077 */
[----:B------:R-:W-:Y:S01]  /*198b0*/  FSEL R103, R103, -INF , P2 ;  /* 0xff80000067677808 */ /* 0x000fe20001000000 */
[--C-:B------:R-:W-:Y:S01]  /*198c0*/  IMAD.MOV.U32 R104, RZ, RZ, R119.reuse ;  /* 0x000000ffff687224 */ /* 0x100fe200078e0077 */
[C---:B------:R-:W-:Y:S01]  /*198d0*/  ISETP.GT.AND P2, PT, R96.reuse, 0x20, PT ;  /* 0x000000206000780c */ /* 0x040fe20003f44270 */
[--C-:B------:R-:W-:Y:S01]  /*198e0*/  IMAD.MOV.U32 R102, RZ, RZ, R119.reuse ;  /* 0x000000ffff667224 */ /* 0x100fe200078e0077 */
[----:B------:R-:W-:Y:S01]  /*198f0*/  FMNMX.FTZ R90, R53, R90, !PT ;  /* 0x0000005a355a7209 */ /* 0x000fe20007810000 */
[----:B------:R-:W-:Y:S01]  /*19900*/  MUFU.EX2 R5, R5 ;  /* 0x0000000500057308 */ /* 0x000fe20000000800 */
[----:B------:R-:W-:Y:S01]  /*19910*/  ISETP.GT.AND P3, PT, R96, 0x21, PT ;  /* 0x000000216000780c */ /* 0x000fe20003f64270 */
[----:B------:R-:W-:Y:S01]  /*19920*/  IMAD.MOV.U32 R100, RZ, RZ, R119 ;  /* 0x000000ffff647224 */ /* 0x000fe200078e0077 */
[----:B------:R-:W-:Y:S01]  /*19930*/  FSEL R89, R74, -INF , P2 ;  /* 0xff8000004a597808 */ /* 0x000fe20001000000 */
[----:B------:R-:W-:Y:S01]  /*19940*/  FFMA.FTZ R74, R2, R88, -R15 ;  /* 0x00000058024a7223 */ /* 0x000fe2000001080f */
[----:B------:R-:W-:Y:S01]  /*19950*/  FMNMX.FTZ R90, R103, R90, !PT ;  /* 0x0000005a675a7209 */ /* 0x000fe20007810000 */
[--C-:B------:R-:W-:Y:S01]  /*19960*/  IMAD.MOV.U32 R98, RZ, RZ, R119.reuse ;  /* 0x000000ffff627224 */ /* 0x100fe200078e0077 */
[C---:B------:R-:W-:Y:S01]  /*19970*/  ISETP.GT.AND P2, PT, R96.reuse, 0x28, PT ;  /* 0x000000286000780c */ /* 0x040fe20003f44270 */
[----:B------:R-:W-:Y:S01]  /*19980*/  MUFU.EX2 R6, R6 ;  /* 0x0000000600067308 */ /* 0x000fe20000000800 */
[----:B------:R-:W-:Y:S01]  /*19990*/  FSEL R75, R75, -INF , P3 ;  /* 0xff8000004b4b7808 */ /* 0x000fe20001800000 */
[--C-:B------:R-:W-:Y:S01]  /*199a0*/  IMAD.MOV.U32 R94, RZ, RZ, R119.reuse ;  /* 0x000000ffff5e7224 */ /* 0x100fe200078e0077 */
[----:B------:R-:W-:Y:S01]  /*199b0*/  FMNMX.FTZ R90, R89, R90, !PT ;  /* 0x0000005a595a7209 */ /* 0x000fe20007810000 */
[----:B------:R-:W-:Y:S01]  /*199c0*/  IMAD.MOV.U32 R92, RZ, RZ, R119 ;  /* 0x000000ffff5c7224 */ /* 0x000fe200078e0077 */
[----:B------:R-:W-:-:S02]  /*199d0*/  ISETP.GT.AND P3, PT, R96, 0x29, PT ;  /* 0x000000296000780c */ /* 0x000fc40003f64270 */
[----:B0-----:R-:W-:Y:S01]  /*199e0*/  FSEL R93, R78, -INF , P2 ;  /* 0xff8000004e5d7808 */ /* 0x001fe20001000000 */
[----:B------:R-:W-:-:S01]  /*199f0*/  FFMA.FTZ R78, R2, R81, -R15 ;  /* 0x00000051024e7223 */ /* 0x000fc2000001080f */
[----:B------:R-:W-:Y:S01]  /*19a00*/  FMNMX.FTZ R90, R75, R90, !PT ;  /* 0x0000005a4b5a7209 */ /* 0x000fe20007810000 */
[----:B------:R-:W0:Y:S01]  /*19a10*/  MUFU.EX2 R9, R9 ;  /* 0x0000000900097308 */ /* 0x000e220000000800 */
[C---:B------:R-:W-:Y:S02]  /*19a20*/  ISETP.GT.AND P2, PT, R96.reuse, 0x30, PT ;  /* 0x000000306000780c */ /* 0x040fe40003f44270 */
[----:B------:R-:W-:Y:S02]  /*19a30*/  FSEL R79, R79, -INF , P3 ;  /* 0xff8000004f4f7808 */ /* 0x000fe40001800000 */
[----:B------:R-:W-:Y:S02]  /*19a40*/  FMNMX.FTZ R90, R93, R90, !PT ;  /* 0x0000005a5d5a7209 */ /* 0x000fe40007810000 */
[----:B------:R-:W-:Y:S01]  /*19a50*/  ISETP.GT.AND P3, PT, R96, 0x31, PT ;  /* 0x000000316000780c */ /* 0x000fe20003f64270 */
[----:B------:R-:W-:Y:S01]  /*19a60*/  MUFU.EX2 R7, R7 ;  /* 0x0000000700077308 */ /* 0x000fe20000000800 */
[----:B------:R-:W-:-:S02]  /*19a70*/  FSEL R97, R82, -INF , P2 ;  /* 0xff80000052617808 */ /* 0x000fc40001000000 */
[----:B------:R-:W-:Y:S02]  /*19a80*/  FMNMX.FTZ R90, R79, R90, !PT ;  /* 0x0000005a4f5a7209 */ /* 0x000fe40007810000 */
[C---:B------:R-:W-:Y:S02]  /*19a90*/  ISETP.GT.AND P2, PT, R96.reuse, 0x38, PT ;  /* 0x000000386000780c */ /* 0x040fe40003f44270 */
[----:B------:R-:W-:Y:S01]  /*19aa0*/  FSEL R83, R83, -INF , P3 ;  /* 0xff80000053537808 */ /* 0x000fe20001800000 */
[----:B------:R1:W-:Y:S01]  /*19ab0*/  MUFU.EX2 R8, R108 ;  /* 0x0000006c00087308 */ /* 0x0003e20000000800 */
[----:B------:R-:W-:Y:S02]  /*19ac0*/  FMNMX.FTZ R90, R97, R90, !PT ;  /* 0x0000005a615a7209 */ /* 0x000fe40007810000 */
[----:B------:R-:W-:Y:S02]  /*19ad0*/  ISETP.GT.AND P3, PT, R96, 0x39, PT ;  /* 0x000000396000780c */ /* 0x000fe40003f64270 */
[----:B------:R-:W-:-:S02]  /*19ae0*/  FSEL R101, R86, -INF , P2 ;  /* 0xff80000056657808 */ /* 0x000fc40001000000 */
[----:B------:R-:W-:Y:S01]  /*19af0*/  FMNMX.FTZ R90, R83, R90, !PT ;  /* 0x0000005a535a7209 */ /* 0x000fe20007810000 */
[----:B------:R-:W-:Y:S01]  /*19b00*/  MUFU.EX2 R10, R10 ;  /* 0x0000000a000a7308 */ /* 0x000fe20000000800 */
[----:B------:R-:W-:Y:S01]  /*19b10*/  FSEL R87, R87, -INF , P3 ;  /* 0xff80000057577808 */ /* 0x000fe20001800000 */
[----:B-1----:R-:W-:Y:S01]  /*19b20*/  IMAD.MOV.U32 R108, RZ, RZ, R119 ;  /* 0x000000ffff6c7224 */ /* 0x002fe200078e0077 */
[C---:B------:R-:W-:Y:S02]  /*19b30*/  ISETP.GT.AND P2, PT, R96.reuse, 0x40, PT ;  /* 0x000000406000780c */ /* 0x040fe40003f44270 */
[----:B------:R-:W-:Y:S02]  /*19b40*/  FMNMX.FTZ R90, R101, R90, !PT ;  /* 0x0000005a655a7209 */ /* 0x000fe40007810000 */
[----:B------:R-:W-:Y:S01]  /*19b50*/  ISETP.GT.AND P3, PT, R96, 0x41, PT ;  /* 0x000000416000780c */ /* 0x000fe20003f64270 */
[----:B------:R-:W1:Y:S01]  /*19b60*/  MUFU.EX2 R13, R13 ;  /* 0x0000000d000d7308 */ /* 0x000e620000000800 */
[----:B------:R-:W-:Y:S01]  /*19b70*/  FSEL R81, R58, -INF , P2 ;  /* 0xff8000003a517808 */ /* 0x000fe20001000000 */
[----:B------:R-:W-:Y:S01]  /*19b80*/  FFMA.FTZ R58, R2, R84, -R15 ;  /* 0x00000054023a7223 */ /* 0x000fe2000001080f */
        /* <DEDUP_REMOVED lines=10> */
[C---:B------:R-:W-:Y:S01]  /*19c30*/  ISETP.GT.AND P2, PT, R96.reuse, 0x50, PT ;  /* 0x000000506000780c */ /* 0x040fe20003f44270 */
[----:B------:R-:W-:Y:S01]  /*19c40*/  MUFU.EX2 R37, R37 ;  /* 0x0000002500257308 */ /* 0x000fe20000000800 */
[----:B------:R-:W-:Y:S02]  /*19c50*/  FSEL R85, R63, -INF , P3 ;  /* 0xff8000003f557808 */ /* 0x000fe40001800000 */
[----:B------:R-:W-:Y:S02]  /*19c60*/  FMNMX.FTZ R90, R109, R90, !PT ;  /* 0x0000005a6d5a7209 */ /* 0x000fe40007810000 */
[----:B------:R-:W-:Y:S02]  /*19c70*/  ISETP.GT.AND P3, PT, R96, 0x51, PT ;  /* 0x000000516000780c */ /* 0x000fe40003f64270 */
[----:B------:R-:W-:Y:S01]  /*19c80*/  FSEL R111, R66, -INF , P2 ;  /* 0xff800000426f7808 */ /* 0x000fe20001000000 */
[----:B------:R2:W-:Y:S01]  /*19c90*/  MUFU.EX2 R63, R62 ;  /* 0x0000003e003f7308 */ /* 0x0005e20000000800 */
[----:B------:R-:W-:-:S02]  /*19ca0*/  FMNMX.FTZ R90, R85, R90, !PT ;  /* 0x0000005a555a7209 */ /* 0x000fc40007810000 */
[C---:B------:R-:W-:Y:S02]  /*19cb0*/  ISETP.GT.AND P2, PT, R96.reuse, 0x58, PT ;  /* 0x000000586000780c */ /* 0x040fe40003f44270 */
[----:B------:R-:W-:Y:S02]  /*19cc0*/  FSEL R67, R67, -INF , P3 ;  /* 0xff80000043437808 */ /* 0x000fe40001800000 */
[----:B------:R-:W-:Y:S01]  /*19cd0*/  FMNMX.FTZ R90, R111, R90, !PT ;  /* 0x0000005a6f5a7209 */ /* 0x000fe20007810000 */
[----:B------:R-:W-:Y:S01]  /*19ce0*/  MUFU.EX2 R74, R74 ;  /* 0x0000004a004a7308 */ /* 0x000fe20000000800 */
[----:B------:R-:W-:Y:S01]  /*19cf0*/  ISETP.GT.AND P3, PT, R96, 0x59, PT ;  /* 0x000000596000780c */ /* 0x000fe20003f64270 */
[----:B--2---:R-:W-:Y:S01]  /*19d00*/  FFMA.FTZ R62, R2, R76, -R15 ;  /* 0x0000004c023e7223 */ /* 0x004fe2000001080f */
[----:B------:R-:W-:Y:S02]  /*19d10*/  FSEL R77, R70, -INF , P2 ;  /* 0xff800000464d7808 */ /* 0x000fe40001000000 */
[----:B------:R-:W-:-:S02]  /*19d20*/  FMNMX.FTZ R90, R67, R90, !PT ;  /* 0x0000005a435a7209 */ /* 0x000fc40007810000 */
[----:B------:R-:W-:Y:S01]  /*19d30*/  FSEL R71, R71, -INF , P3 ;  /* 0xff80000047477808 */ /* 0x000fe20001800000 */
[----:B------:R-:W-:Y:S01]  /*19d40*/  MUFU.EX2 R49, R49 ;  /* 0x0000003100317308 */ /* 0x000fe20000000800 */
[C---:B------:R-:W-:Y:S02]  /*19d50*/  ISETP.GT.AND P2, PT, R96.reuse, 0x60, PT ;  /* 0x000000606000780c */ /* 0x040fe40003f44270 */
[----:B------:R-:W-:Y:S02]  /*19d60*/  FMNMX.FTZ R90, R77, R90, !PT ;  /* 0x0000005a4d5a7209 */ /* 0x000fe40007810000 */
[----:B------:R-:W-:Y:S02]  /*19d70*/  ISETP.GT.AND P3, PT, R96, 0x61, PT ;  /* 0x000000616000780c */ /* 0x000fe40003f64270 */
[----:B------:R-:W-:Y:S01]  /*19d80*/  FSEL R113, R42, -INF , P2 ;  /* 0xff8000002a717808 */ /* 0x000fe20001000000 */
[----:B------:R-:W-:-:S01]  /*19d90*/  FFMA.FTZ R42, R2, R73, -R15 ;  /* 0x00000049022a7223 */ /* 0x000fc2000001080f */
[----:B------:R-:W-:Y:S01]  /*19da0*/  FMNMX.FTZ R90, R71, R90, !PT ;  /* 0x0000005a475a7209 */ /* 0x000fe20007810000 */
[----:B------:R-:W-:Y:S01]  /*19db0*/  MUFU.EX2 R78, R78 ;  /* 0x0000004e004e7308 */ /* 0x000fe20000000800 */
[----:B------:R-:W-:-:S02]  /*19dc0*/  ISETP.GT.AND P2, PT, R96, 0x68, PT ;  /* 0x000000686000780c */ /* 0x000fc40003f44270 */
[----:B------:R-:W-:Y:S02]  /*19dd0*/  FSEL R43, R43, -INF , P3 ;  /* 0xff8000002b2b7808 */ /* 0x000fe40001800000 */
[----:B------:R-:W-:Y:S02]  /*19de0*/  FMNMX.FTZ R90, R113, R90, !PT ;  /* 0x0000005a715a7209 */ /* 0x000fe40007810000 */
[----:B------:R-:W-:Y:S01]  /*19df0*/  ISETP.GT.AND P3, PT, R96, 0x69, PT ;  /* 0x000000696000780c */ /* 0x000fe20003f64270 */
[----:B------:R-:W-:Y:S01]  /*19e00*/  MUFU.EX2 R58, R58 ;  /* 0x0000003a003a7308 */ /* 0x000fe20000000800 */
[----:B------:R-:W-:Y:S01]  /*19e10*/  FSEL R73, R46, -INF , P2 ;  /* 0xff8000002e497808 */ /* 0x000fe20001000000 */
[----:B------:R-:W-:Y:S01]  /*19e20*/  FFMA.FTZ R46, R2, R61, -R15 ;  /* 0x0000003d022e7223 */ /* 0x000fe2000001080f */
[----:B------:R-:W-:Y:S02]  /*19e30*/  FMNMX.FTZ R90, R43, R90, !PT ;  /* 0x0000005a2b5a7209 */ /* 0x000fe40007810000 */
[----:B------:R-:W-:-:S02]  /*19e40*/  ISETP.GT.AND P2, PT, R96, 0x70, PT ;  /* 0x000000706000780c */ /* 0x000fc40003f44270 */
[----:B------:R-:W-:Y:S01]  /*19e50*/  FSEL R47, R47, -INF , P3 ;  /* 0xff8000002f2f7808 */ /* 0x000fe20001800000 */
[----:B------:R-:W-:Y:S01]  /*19e60*/  MUFU.EX2 R59, R59 ;  /* 0x0000003b003b7308 */ /* 0x000fe20000000800 */
[----:B------:R-:W-:Y:S02]  /*19e70*/  FMNMX.FTZ R90, R73, R90, !PT ;  /* 0x0000005a495a7209 */ /* 0x000fe40007810000 */
[----:B------:R-:W-:Y:S02]  /*19e80*/  ISETP.GT.AND P3, PT, R96, 0x71, PT ;  /* 0x000000716000780c */ /* 0x000fe40003f64270 */
        /* <DEDUP_REMOVED lines=14> */
[----:B------:R-:W2:Y:S01]  /*19f70*/  MUFU.EX2 R115, R115 ;  /* 0x0000007300737308 */ /* 0x000ea20000000800 */
[----:B------:R-:W-:Y:S02]  /*19f80*/  FMNMX.FTZ R90, R121, R90, !PT ;  /* 0x0000005a795a7209 */ /* 0x000fe40007810000 */
[----:B------:R-:W-:Y:S02]  /*19f90*/  ISETP.GT.AND P3, PT, R96, 0x81, PT ;  /* 0x000000816000780c */ /* 0x000fe40003f64270 */
[----:B------:R-:W-:Y:S01]  /*19fa0*/  FSEL R65, R26, -INF , P2 ;  /* 0xff8000001a417808 */ /* 0x000fe20001000000 */
[----:B------:R-:W-:Y:S01]  /*19fb0*/  FFMA.FTZ R26, R2, R68, -R15 ;  /* 0x00000044021a7223 */ /* 0x000fe2000001080f */
        /* <DEDUP_REMOVED lines=18> */
[----:B------:R3:W-:Y:S01]  /*1a0e0*/  MUFU.EX2 R31, R50 ;  /* 0x00000032001f7308 */ /* 0x0007e20000000800 */
[----:B------:R-:W-:-:S02]  /*1a0f0*/  ISETP.GT.AND P2, PT, R96, 0x98, PT ;  /* 0x000000986000780c */ /* 0x000fc40003f44270 */
[----:B------:R-:W-:Y:S01]  /*1a100*/  FSEL R57, R35, -INF , P3 ;  /* 0xff80000023397808 */ /* 0x000fe20001800000 */
[----:B------:R-:W-:-:S01]  /*1a110*/  FFMA.FTZ R35, R2, R41, -R15 ;  /* 0x0000002902237223 */ /* 0x000fc2000001080f */
[----:B------:R-:W-:Y:S02]  /*1a120*/  FMNMX.FTZ R90, R125, R90, !PT ;  /* 0x0000005a7d5a7209 */ /* 0x000fe40007810000 */
[----:B------:R-:W-:Y:S01]  /*1a130*/  ISETP.GT.AND P3, PT, R96, 0x99, PT ;  /* 0x000000996000780c */ /* 0x000fe20003f64270 */
[----:B------:R-:W-:Y:S01]  /*1a140*/  MUFU.EX2 R30, R30 ;  /* 0x0000001e001e7308 */ /* 0x000fe20000000800 */
[----:B------:R-:W-:Y:S01]  /*1a150*/  FSEL R127, R38, -INF , P2 ;  /* 0xff800000267f7808 */ /* 0x000fe20001000000 */
[C-C-:B------:R-:W-:Y:S01]  /*1a160*/  FFMA.FTZ R38, R2.reuse, R44, -R15.reuse ;  /* 0x0000002c02267223 */ /* 0x140fe2000001080f */
[----:B------:R-:W-:Y:S01]  /*1a170*/  FMNMX.FTZ R90, R57, R90, !PT ;  /* 0x0000005a395a7209 */ /* 0x000fe20007810000 */
[C-C-:B------:R-:W-:Y:S01]  /*1a180*/  FFMA.FTZ R44, R2.reuse, R56, -R15.reuse ;  /* 0x00000038022c7223 */ /* 0x140fe2000001080f */
[----:B------:R-:W-:Y:S01]  /*1a190*/  FSEL R41, R39, -INF , P3 ;  /* 0xff80000027297808 */ /* 0x000fe20001800000 */
[----:B------:R-:W-:Y:S01]  /*1a1a0*/  FFMA.FTZ R39, R2, R60, -R15 ;  /* 0x0000003c02277223 */ /* 0x000fe2000001080f */
[----:B------:R-:W-:Y:S01]  /*1a1b0*/  FMNMX.FTZ R90, R127, R90, !PT ;  /* 0x0000005a7f5a7209 */ /* 0x000fe20007810000 */
[----:B------:R-:W-:Y:S01]  /*1a1c0*/  MUFU.EX2 R35, R35 ;  /* 0x0000002300237308 */ /* 0x000fe20000000800 */
[----:B0-----:R-:W-:Y:S01]  /*1a1d0*/  F2FP.SATFINITE.E4M3.F32.PACK_AB_MERGE_C R216, R9, R6, RZ ;  /* 0x0000000609d8723e */ /* 0x001fe200048070ff */
[----:B------:R-:W-:Y:S01]  /*1a1e0*/  IMAD.MOV.U32 R96, RZ, RZ, R119 ;  /* 0x000000ffff607224 */ /* 0x000fe200078e0077 */
[----:B------:R-:W-:-:S02]  /*1a1f0*/  FMNMX.FTZ R90, R41, R90, !PT ;  /* 0x0000005a295a7209 */ /* 0x000fc40007810000 */
[----:B-1----:R-:W-:Y:S02]  /*1a200*/  F2FP.SATFINITE.E4M3.F32.PACK_AB_MERGE_C R218, R13, R10, RZ ;  /* 0x0000000a0dda723e */ /* 0x002fe400048070ff */
[----:B--2---:R-:W-:Y:S01]  /*1a210*/  F2FP.SATFINITE.E4M3.F32.PACK_AB_MERGE_C R208, R115, R42, RZ ;  /* 0x0000002a73d0723e */ /* 0x004fe200048070ff */
[----:B------:R-:W3:Y:S01]  /*1a220*/  SHFL.BFLY PT, R131, R90, 0x2, 0x1f ;  /* 0x0c401f005a837f89 */ /* 0x000ee200000e0000 */
[----:B------:R-:W-:Y:S01]  /*1a230*/  MUFU.EX2 R21, R21 ;  /* 0x0000001500157308 */ /* 0x000fe20000000800 */
[----:B------:R-:W-:Y:S02]  /*1a240*/  F2FP.SATFINITE.E4M3.F32.PACK_AB_MERGE_C R216, R5, R4, R216 ;  /* 0x0000000405d8723e */ /* 0x000fe400048070d8 */
[----:B------:R-:W-:Y:S02]  /*1a250*/  F2FP.SATFINITE.E4M3.F32.PACK_AB_MERGE_C R212, R74, R37, RZ ;  /* 0x000000254ad4723e */ /* 0x000fe400048070ff */
[----:B------:R-:W-:Y:S02]  /*1a260*/  F2FP.SATFINITE.E4M3.F32.PACK_AB_MERGE_C R218, R8, R7, R218 ;  /* 0x0000000708da723e */ /* 0x000fe400048070da */
[----:B------:R-:W-:Y:S01]  /*1a270*/  F2FP.SATFINITE.E4M3.F32.PACK_AB_MERGE_C R212, R25, R14, R212 ;  /* 0x0000000e19d4723e */ /* 0x000fe200048070d4 */
[----:B------:R-:W-:Y:S01]  /*1a280*/  MUFU.EX2 R38, R38 ;  /* 0x0000002600267308 */ /* 0x000fe20000000800 */
[----:B------:R-:W-:-:S02]  /*1a290*/  F2FP.SATFINITE.E4M3.F32.PACK_AB_MERGE_C R214, R63, R58, RZ ;  /* 0x0000003a3fd6723e */ /* 0x000fc400048070ff */
[----:B------:R-:W-:Y:S02]  /*1a2a0*/  F2FP.SATFINITE.E4M3.F32.PACK_AB_MERGE_C R208, R62, R59, R208 ;  /* 0x0000003b3ed0723e */ /* 0x000fe400048070d0 */
[----:B------:R-:W-:-:S03]  /*1a2b0*/  F2FP.SATFINITE.E4M3.F32.PACK_AB_MERGE_C R214, R78, R49, R214 ;  /* 0x000000314ed6723e */ /* 0x000fc600048070d6 */
[----:B------:R-:W-:Y:S01]  /*1a2c0*/  MUFU.EX2 R34, R34 ;  /* 0x0000002200227308 */ /* 0x000fe20000000800 */
[----:B---3--:R-:W-:Y:S01]  /*1a2d0*/  FMNMX.FTZ R50, R90, R131, !PT ;  /* 0x000000835a327209 */ /* 0x008fe20007810000 */
[C-C-:B------:R-:W-:Y:S01]  /*1a2e0*/  FFMA.FTZ R131, R2.reuse, R12, -R15.reuse ;  /* 0x0000000c02837223 */ /* 0x140fe2000001080f */
[----:B------:R-:W-:-:S05]  /*1a2f0*/  FFMA.FTZ R15, R2, R20, -R15 ;  /* 0x00000014020f7223 */ /* 0x000fca000001080f */
[----:B------:R-:W-:Y:S01]  /*1a300*/  MUFU.EX2 R39, R39 ;  /* 0x0000002700277308 */ /* 0x000fe20000000800 */
[----:B------:R-:W-:Y:S01]  /*1a310*/  IMAD.MOV.U32 R90, RZ, RZ, R119 ;  /* 0x000000ffff5a7224 */ /* 0x000fe200078e0077 */
[----:B------:R-:W0:Y:S06]  /*1a320*/  SHFL.BFLY PT, R135, R50, 0x1, 0x1f ;  /* 0x0c201f0032877f89 */ /* 0x000e2c00000e0000 */
[----:B------:R-:W-:Y:S08]  /*1a330*/  MUFU.EX2 R44, R44 ;  /* 0x0000002c002c7308 */ /* 0x000ff00000000800 */
[----:B------:R-:W-:Y:S08]  /*1a340*/  MUFU.EX2 R129, R129 ;  /* 0x0000008100817308 */ /* 0x000ff00000000800 */
[----:B------:R-:W-:Y:S01]  /*1a350*/  MUFU.EX2 R40, R40 ;  /* 0x0000002800287308 */ /* 0x000fe20000000800 */
[----:B0-----:R-:W-:-:S04]  /*1a360*/  FMNMX.FTZ R12, R50, R135, !PT ;  /* 0x00000087320c7209 */ /* 0x001fc80007810000 */
        /* <DEDUP_REMOVED lines=12> */
[----:B------:R0:W-:Y:S01]  /*1a430*/  MUFU.EX2 R66, R20 ;  /* 0x0000001400427308 */ /* 0x0001e20000000800 */
        /* <DEDUP_REMOVED lines=8> */
[----:B0-----:R-:W-:-:S02]  /*1a4c0*/  IMAD.IADD R20, R234, 0x1, -R227 ;  /* 0x00000001ea147824 */ /* 0x001fc400078e0ae3 */
[C-C-:B------:R-:W-:Y:S01]  /*1a4d0*/  FFMA.FTZ R52, R2.reuse, R97, -R64.reuse ;  /* 0x0000006102347223 */ /* 0x140fe20000010840 */
[----:B------:R-:W-:-:S01]  /*1a4e0*/  FFMA.FTZ R101, R2, R101, -R64 ;  /* 0x0000006502657223 */ /* 0x000fc20000010840 */
[C---:B------:R-:W-:Y:S01]  /*1a4f0*/  FFMA.FTZ R87, R2.reuse, R87, -R64 ;  /* 0x0000005702577223 */ /* 0x040fe20000010840 */
[----:B------:R-:W-:Y:S02]  /*1a500*/  IMAD R20, R225, 0x80, R20 ;  /* 0x00000080e1147824 */ /* 0x000fe400078e0214 */
[C-C-:B------:R-:W-:Y:S01]  /*1a510*/  FFMA.FTZ R75, R2.reuse, R107, -R64.reuse ;  /* 0x0000006b024b7223 */ /* 0x140fe20000010840 */
[----:B------:R-:W-:-:S01]  /*1a520*/  FFMA.FTZ R109, R2, R109, -R64 ;  /* 0x0000006d026d7223 */ /* 0x000fc20000010840 */
[----:B------:R-:W0:Y:S01]  /*1a530*/  MUFU.EX2 R32, R91 ;  /* 0x0000005b00207308 */ /* 0x000e220000000800 */
[----:B------:R-:W-:-:S04]  /*1a540*/  IMAD.HI R20, R20, 0x66666667, RZ ;  /* 0x6666666714147827 */ /* 0x000fc800078e02ff */
[C-C-:B------:R-:W-:Y:S01]  /*1a550*/  FFMA.FTZ R85, R2.reuse, R85, -R64.reuse ;  /* 0x0000005502557223 */ /* 0x140fe20000010840 */
[----:B------:R-:W-:-:S01]  /*1a560*/  FFMA.FTZ R56, R2, R111, -R64 ;  /* 0x0000006f02387223 */ /* 0x000fc20000010840 */
[C-C-:B------:R-:W-:Y:S01]  /*1a570*/  FFMA.FTZ R67, R2.reuse, R67, -R64.reuse ;  /* 0x0000004302437223 */ /* 0x140fe20000010840 */
[----:B------:R-:W-:-:S01]  /*1a580*/  FFMA.FTZ R77, R2, R77, -R64 ;  /* 0x0000004d024d7223 */ /* 0x000fc20000010840 */
[----:B------:R-:W-:Y:S01]  /*1a590*/  SHF.R.U32.HI R81, RZ, 0x1f, R20 ;  /* 0x0000001fff517819 */ /* 0x000fe20000011614 */
[----:B------:R-:W-:-:S01]  /*1a5a0*/  FFMA.FTZ R113, R2, R113, -R64 ;  /* 0x0000007102717223 */ /* 0x000fc20000010840 */
[----:B------:R-:W1:Y:S01]  /*1a5b0*/  MUFU.EX2 R95, R95 ;  /* 0x0000005f005f7308 */ /* 0x000e620000000800 */
[----:B------:R-:W-:-:S01]  /*1a5c0*/  FFMA.FTZ R73, R2, R73, -R64 ;  /* 0x0000004902497223 */ /* 0x000fc20000010840 */
[----:B------:R-:W-:Y:S01]  /*1a5d0*/  LEA.HI.SX32 R20, R20, R81, 0x1a ;  /* 0x0000005114147211 */ /* 0x000fe200078fd2ff */
[----:B------:R-:W-:-:S01]  /*1a5e0*/  FFMA.FTZ R47, R2, R47, -R64 ;  /* 0x0000002f022f7223 */ /* 0x000fc20000010840 */
[C-C-:B------:R-:W-:Y:S01]  /*1a5f0*/  FFMA.FTZ R117, R2.reuse, R117, -R64.reuse ;  /* 0x0000007502757223 */ /* 0x140fe20000010840 */
[----:B------:R-:W-:-:S01]  /*1a600*/  FFMA.FTZ R61, R2, R61, -R64 ;  /* 0x0000003d023d7223 */ /* 0x000fc20000010840 */
[C-C-:B------:R-:W-:Y:S01]  /*1a610*/  FFMA.FTZ R121, R2.reuse, R121, -R64.reuse ;  /* 0x0000007902797223 */ /* 0x140fe20000010840 */
[----:B------:R-:W-:-:S01]  /*1a620*/  FFMA.FTZ R55, R2, R55, -R64 ;  /* 0x0000003702377223 */ /* 0x000fc20000010840 */
[----:B------:R-:W-:Y:S01]  /*1a630*/  MUFU.EX2 R33, R33 ;  /* 0x0000002100217308 */ /* 0x000fe20000000800 */
[----:B0-----:R-:W-:-:S01]  /*1a640*/  FADD.FTZ R81, R29, R32 ;  /* 0x000000201d517221 */ /* 0x001fc20000010000 */
[C-C-:B------:R-:W-:Y:S01]  /*1a650*/  FFMA.FTZ R65, R2.reuse, R65, -R64.reuse ;  /* 0x0000004102417223 */ /* 0x140fe20000010840 */
[----:B------:R-:W-:-:S01]  /*1a660*/  FFMA.FTZ R27, R2, R27, -R64 ;  /* 0x0000001b021b7223 */ /* 0x000fc20000010840 */
[----:B------:R-:W-:Y:S01]  /*1a670*/  FFMA.FTZ R123, R2, R123, -R64 ;  /* 0x0000007b027b7223 */ /* 0x000fe20000010840 */
[----:B------:R-:W-:-:S01]  /*1a680*/  FADD.FTZ R82, R66, R81 ;  /* 0x0000005142527221 */ /* 0x000fc20000010000 */
[C-C-:B------:R-:W-:Y:S01]  /*1a690*/  FFMA.FTZ R69, R2.reuse, R69, -R64.reuse ;  /* 0x0000004502457223 */ /* 0x140fe20000010840 */
[----:B------:R-:W-:-:S01]  /*1a6a0*/  FFMA.FTZ R125, R2, R125, -R64 ;  /* 0x0000007d027d7223 */ /* 0x000fc20000010840 */
[----:B------:R0:W-:Y:S01]  /*1a6b0*/  MUFU.EX2 R70, R79 ;  /* 0x0000004f00467308 */ /* 0x0001e20000000800 */
[----:B-1----:R-:W-:-:S01]  /*1a6c0*/  FADD.FTZ R82, R95, R82 ;  /* 0x000000525f527221 */ /* 0x002fc20000010000 */
[C-C-:B------:R-:W-:Y:S01]  /*1a6d0*/  FFMA.FTZ R57, R2.reuse, R57, -R64.reuse ;  /* 0x0000003902397223 */ /* 0x140fe20000010840 */
[----:B------:R-:W-:-:S01]  /*1a6e0*/  FFMA.FTZ R127, R2, R127, -R64 ;  /* 0x0000007f027f7223 */ /* 0x000fc20000010840 */
[----:B------:R-:W-:Y:S01]  /*1a6f0*/  FFMA.FTZ R41, R2, R41, -R64 ;  /* 0x0000002902297223 */ /* 0x000fe20000010840 */
[----:B------:R-:W-:Y:S01]  /*1a700*/  VIMNMX R20, RZ, R20, !PT ;  /* 0x00000014ff147248 */ /* 0x000fe20007fe0100 */
[----:B------:R-:W-:Y:S01]  /*1a710*/  IMAD.MOV.U32 R111, RZ, RZ, R119 ;  /* 0x000000ffff6f7224 */ /* 0x000fe200078e0077 */
[----:B------:R-:W-:Y:S01]  /*1a720*/  F2FP.SATFINITE.E4M3.F32.PACK_AB_MERGE_C R217, R95, R66, RZ ;  /* 0x000000425fd9723e */ /* 0x000fe200048070ff */
[----:B------:R-:W-:Y:S01]  /*1a730*/  MUFU.EX2 R36, R36 ;  /* 0x0000002400247308 */ /* 0x000fe20000000800 */
[----:B0-----:R-:W-:-:S01]  /*1a740*/  FADD.FTZ R79, R4, R5 ;  /* 0x00000005044f7221 */ /* 0x001fc20000010000 */
[----:B------:R-:W-:Y:S01]  /*1a750*/  MOV R107, R119 ;  /* 0x00000077006b7202 */ /* 0x000fe20000000f00 */
[----:B------:R-:W-:Y:S01]  /*1a760*/  IMAD.MOV.U32 R97, RZ, RZ, R119 ;  /* 0x000000ffff617224 */ /* 0x000fe200078e0077 */
[----:B------:R-:W-:Y:S01]  /*1a770*/  F2FP.SATFINITE.E4M3.F32.PACK_AB_MERGE_C R217, R32, R29, R217 ;  /* 0x0000001d20d9723e */ /* 0x000fe200048070d9 */
[----:B------:R-:W-:-:S01]  /*1a780*/  FADD.FTZ R60, R6, R79 ;  /* 0x0000004f063c7221 */ /* 0x000fc20000010000 */
[----:B------:R-:W-:Y:S01]  /*1a790*/  MOV R99, R119 ;  /* 0x0000007700637202 */ /* 0x000fe20000000f00 */
[----:B------:R-:W-:Y:S01]  /*1a7a0*/  IMAD.MOV.U32 R95, RZ, RZ, R119 ;  /* 0x000000ffff5f7224 */ /* 0x000fe200078e0077 */
[----:B------:R0:W-:Y:S01]  /*1a7b0*/  MUFU.EX2 R68, R53 ;  /* 0x0000003500447308 */ /* 0x0001e20000000800 */
[----:B------:R-:W-:-:S01]  /*1a7c0*/  FADD.FTZ R84, R9, R60 ;  /* 0x0000003c09547221 */ /* 0x000fc20000010000 */
[----:B------:R-:W-:Y:S01]  /*1a7d0*/  @!P0 PRMT R60, RZ, 0x654, R3 ;  /* 0x00000654ff3c8816 */ /* 0x000fe20000000003 */
[----:B------:R-:W-:Y:S01]  /*1a7e0*/  IMAD.MOV.U32 R89, RZ, RZ, R119 ;  /* 0x000000ffff597224 */ /* 0x000fe200078e0077 */
[----:B------:R-:W-:Y:S01]  /*1a7f0*/  MOV R91, R119 ;  /* 0x00000077005b7202 */ /* 0x000fe20000000f00 */
[----:B------:R-:W-:-:S01]  /*1a800*/  FADD.FTZ R79, R7, R84 ;  /* 0x00000054074f7221 */ /* 0x000fc20000010000 */
[----:B------:R1:W-:Y:S01]  /*1a810*/  @!P0 SYNCS.ARRIVE.TRANS64.RED.A1T0 RZ, [R60+URZ], RZ ;  /* 0x000000ff3cff89a7 */ /* 0x0003e2000810043f */
[----:B------:R-:W-:Y:S01]  /*1a820*/  IMAD.MOV.U32 R81, RZ, RZ, R119 ;  /* 0x000000ffff517224 */ /* 0x000fe200078e0077 */
[----:B------:R-:W2:Y:S01]  /*1a830*/  MUFU.EX2 R103, R103 ;  /* 0x0000006700677308 */ /* 0x000ea20000000800 */
[----:B------:R-:W-:-:S01]  /*1a840*/  FADD.FTZ R79, R8, R79 ;  /* 0x0000004f084f7221 */ /* 0x000fc20000010000 */
[----:B0-----:R-:W-:Y:S01]  /*1a850*/  FFMA.FTZ R53, R2, R83, -R64 ;  /* 0x0000005302357223 */ /* 0x001fe20000010840 */
[----:B------:R-:W-:Y:S01]  /*1a860*/  MOV R83, R119 ;  /* 0x0000007700537202 */ /* 0x000fe20000000f00 */
[----:B------:R-:W-:-:S02]  /*1a870*/  IMAD.MOV.U32 R66, RZ, RZ, R119 ;  /* 0x000000ffff427224 */ /* 0x000fc400078e0077 */
[----:B-1----:R-:W-:-:S01]  /*1a880*/  FFMA.FTZ R60, R2, R43, -R64 ;  /* 0x0000002b023c7223 */ /* 0x002fc20000010840 */
[--C-:B------:R-:W-:Y:S01]  /*1a890*/  IMAD.MOV.U32 R32, RZ, RZ, R119.reuse ;  /* 0x000000ffff207224 */ /* 0x100fe200078e0077 */
[----:B------:R-:W0:Y:S01]  /*1a8a0*/  MUFU.EX2 R45, R45 ;  /* 0x0000002d002d7308 */ /* 0x000e220000000800 */
[----:B------:R-:W-:-:S07]  /*1a8b0*/  IMAD.MOV.U32 R29, RZ, RZ, R119 ;  /* 0x000000ffff1d7224 */ /* 0x000fce00078e0077 */
[----:B------:R1:W-:Y:S01]  /*1a8c0*/  MUFU.EX2 R80, R71 ;  /* 0x0000004700507308 */ /* 0x0003e20000000800 */
[----:B--2---:R-:W-:-:S04]  /*1a8d0*/  F2FP.SATFINITE.E4M3.F32.PACK_AB_MERGE_C R219, R103, R68, RZ ;  /* 0x0000004467db723e */ /* 0x004fc800048070ff */
[----:B------:R-:W-:-:S03]  /*1a8e0*/  F2FP.SATFINITE.E4M3.F32.PACK_AB_MERGE_C R219, R36, R33, R219 ;  /* 0x0000002124db723e */ /* 0x000fc600048070db */
[----:B------:R-:W2:Y:S01]  /*1a8f0*/  MUFU.EX2 R50, R50 ;  /* 0x0000003200327308 */ /* 0x000ea20000000800 */
[----:B-1----:R-:W-:-:S01]  /*1a900*/  FADD.FTZ R71, R33, R82 ;  /* 0x0000005221477221 */ /* 0x002fc20000010000 */
[----:B------:R-:W-:Y:S01]  /*1a910*/  FADD.FTZ R82, R10, R79 ;  /* 0x0000004f0a527221 */ /* 0x000fe20000010000 */
[----:B------:R-:W-:Y:S02]  /*1a920*/  IMAD.MOV.U32 R79, RZ, RZ, R119 ;  /* 0x000000ffff4f7224 */ /* 0x000fe400078e0077 */
[----:B------:R-:W-:Y:S01]  /*1a930*/  FADD.FTZ R71, R36, R71 ;  /* 0x0000004724477221 */ /* 0x000fe20000010000 */
[----:B------:R-:W-:-:S01]  /*1a940*/  FADD.FTZ R43, R13, R82 ;  /* 0x000000520d2b7221 */ /* 0x000fc20000010000 */
[----:B------:R-:W-:Y:S01]  /*1a950*/  IMAD.MOV.U32 R36, RZ, RZ, R119 ;  /* 0x000000ffff247224 */ /* 0x000fe200078e0077 */
[----:B------:R-:W1:Y:S01]  /*1a960*/  MUFU.EX2 R93, R93 ;  /* 0x0000005d005d7308 */ /* 0x000e620000000800 */
[----:B------:R-:W-:-:S01]  /*1a970*/  FADD.FTZ R84, R68, R71 ;  /* 0x0000004744547221 */ /* 0x000fc20000010000 */
[----:B------:R-:W-:Y:S01]  /*1a980*/  FADD.FTZ R82, R14, R43 ;  /* 0x0000002b0e527221 */ /* 0x000fe20000010000 */
[----:B------:R-:W-:-:S02]  /*1a990*/  IMAD.MOV.U32 R68, RZ, RZ, R119 ;  /* 0x000000ffff447224 */ /* 0x000fc400078e0077 */
[----:B------:R-:W-:Y:S01]  /*1a9a0*/  FADD.FTZ R84, R103, R84 ;  /* 0x0000005467547221 */ /* 0x000fe20000010000 */
[----:B------:R-:W-:Y:S02]  /*1a9b0*/  IMAD.MOV.U32 R103, RZ, RZ, R119 ;  /* 0x000000ffff677224 */ /* 0x000fe400078e0077 */
[----:B------:R-:W3:Y:S01]  /*1a9c0*/  MUFU.EX2 R52, R52 ;  /* 0x0000003400347308 */ /* 0x000ee20000000800 */
[----:B0-----:R-:W-:-:S01]  /*1a9d0*/  FADD.FTZ R43, R45, R84 ;  /* 0x000000542d2b7221 */ /* 0x001fc20000010000 */
[----:B------:R-:W-:Y:S01]  /*1a9e0*/  FADD.FTZ R84, R25, R82 ;  /* 0x0000005219547221 */ /* 0x000fe20000010000 */
[----:B------:R-:W-:Y:S02]  /*1a9f0*/  IMAD.MOV.U32 R33, RZ, RZ, R119 ;  /* 0x000000ffff217224 */ /* 0x000fe400078e0077 */
[----:B--2---:R-:W-:Y:S01]  /*1aa00*/  FADD.FTZ R86, R50, R43 ;  /* 0x0000002b32567221 */ /* 0x004fe20000010000 */
[----:B------:R-:W-:-:S01]  /*1aa10*/  FADD.FTZ R43, R37, R84 ;  /* 0x00000054252b7221 */ /* 0x000fc20000010000 */
[----:B------:R-:W-:Y:S01]  /*1aa20*/  IMAD.MOV.U32 R37, RZ, RZ, R119 ;  /* 0x000000ffff257224 */ /* 0x000fe200078e0077 */
[----:B------:R-:W0:Y:S01]  /*1aa30*/  MUFU.EX2 R53, R53 ;  /* 0x0000003500357308 */ /* 0x000e220000000800 */
[----:B-1----:R-:W-:-:S01]  /*1aa40*/  FADD.FTZ R71, R93, R86 ;  /* 0x000000565d477221 */ /* 0x002fc20000010000 */
[----:B------:R-:W-:Y:S01]  /*1aa50*/  FADD.FTZ R84, R74, R43 ;  /* 0x0000002b4a547221 */ /* 0x000fe20000010000 */
[----:B------:R-:W-:Y:S01]  /*1aa60*/  F2FP.SATFINITE.E4M3.F32.PACK_AB_MERGE_C R213, R70, R93, RZ ;  /* 0x0000005d46d5723e */ /* 0x000fe200048070ff */
[----:B------:R-:W-:-:S02]  /*1aa70*/  IMAD.MOV.U32 R93, RZ, RZ, R119 ;  /* 0x000000ffff5d7224 */ /* 0x000fc400078e0077 */
[----:B------:R-:W-:-:S01]  /*1aa80*/  FADD.FTZ R71, R70, R71 ;  /* 0x0000004746477221 */ /* 0x000fc20000010000 */
        /* <DEDUP_REMOVED lines=9> */
[----:B------:R2:W3:Y:S01]  /*1ab20*/  MUFU.EX2 R72, R87 ;  /* 0x0000005700487308 */ /* 0x0004e20000000800 */
[----:B0-----:R-:W-:-:S01]  /*1ab30*/  FADD.FTZ R86, R53, R84 ;  /* 0x0000005435567221 */ /* 0x001fc20000010000 */
[----:B------:R-:W-:Y:S01]  /*1ab40*/  FADD.FTZ R88, R63, R88 ;  /* 0x000000583f587221 */ /* 0x000fe20000010000 */
[----:B------:R-:W-:-:S02]  /*1ab50*/  IMAD.MOV.U32 R70, RZ, RZ, R119 ;  /* 0x000000ffff467224 */ /* 0x000fc400078e0077 */
[----:B------:R-:W-:Y:S02]  /*1ab60*/  IMAD.MOV.U32 R63, RZ, RZ, R119 ;  /* 0x000000ffff3f7224 */ /* 0x000fe400078e0077 */
[----:B------:R-:W-:-:S01]  /*1ab70*/  FADD.FTZ R9, R59, R88 ;  /* 0x000000583b097221 */ /* 0x000fc20000010000 */
[----:B------:R-:W-:Y:S01]  /*1ab80*/  IMAD.MOV.U32 R88, RZ, RZ, R119 ;  /* 0x000000ffff587224 */ /* 0x000fe200078e0077 */
[----:B------:R-:W0:Y:S01]  /*1ab90*/  MUFU.EX2 R54, R54 ;  /* 0x0000003600367308 */ /* 0x000e220000000800 */
[----:B-1----:R-:W-:-:S01]  /*1aba0*/  FADD.FTZ R43, R101, R86 ;  /* 0x00000056652b7221 */ /* 0x002fc20000010000 */
[----:B------:R-:W-:Y:S01]  /*1abb0*/  FADD.FTZ R9, R62, R9 ;  /* 0x000000093e097221 */ /* 0x000fe20000010000 */
[--C-:B--2---:R-:W-:Y:S01]  /*1abc0*/  IMAD.MOV.U32 R87, RZ, RZ, R119.reuse ;  /* 0x000000ffff577224 */ /* 0x104fe200078e0077 */
[----:B------:R-:W-:Y:S01]  /*1abd0*/  MOV R59, R119 ;  /* 0x00000077003b7202 */ /* 0x000fe20000000f00 */
[----:B------:R-:W-:Y:S02]  /*1abe0*/  IMAD.MOV.U32 R86, RZ, RZ, R119 ;  /* 0x000000ffff567224 */ /* 0x000fe400078e0077 */
[----:B------:R-:W-:Y:S01]  /*1abf0*/  FADD.FTZ R64, R42, R9 ;  /* 0x000000092a407221 */ /* 0x000fe20000010000 */
[----:B------:R-:W-:Y:S01]  /*1ac00*/  IMAD.MOV.U32 R62, RZ, RZ, R119 ;  /* 0x000000ffff3e7224 */ /* 0x000fe200078e0077 */
[----:B------:R-:W1:Y:S01]  /*1ac10*/  MUFU.EX2 R75, R75 ;  /* 0x0000004b004b7308 */ /* 0x000e620000000800 */
[----:B---3--:R-:W-:-:S01]  /*1ac20*/  FADD.FTZ R43, R72, R43 ;  /* 0x0000002b482b7221 */ /* 0x008fc20000010000 */
[----:B------:R-:W-:Y:S01]  /*1ac30*/  FADD.FTZ R13, R115, R64 ;  /* 0x00000040730d7221 */ /* 0x000fe20000010000 */
[----:B------:R-:W-:Y:S01]  /*1ac40*/  F2FP.SATFINITE.E4M3.F32.PACK_AB_MERGE_C R215, R72, R101, RZ ;  /* 0x0000006548d7723e */ /* 0x000fe200048070ff */
[--C-:B------:R-:W-:Y:S01]  /*1ac50*/  IMAD.MOV.U32 R101, RZ, RZ, R119.reuse ;  /* 0x000000ffff657224 */ /* 0x100fe200078e0077 */
[----:B------:R-:W-:Y:S01]  /*1ac60*/  MOV R115, R119 ;  /* 0x0000007700737202 */ /* 0x000fe20000000f00 */
[----:B------:R-:W-:Y:S01]  /*1ac70*/  IMAD.MOV.U32 R72, RZ, RZ, R119 ;  /* 0x000000ffff487224 */ /* 0x000fe200078e0077 */
[----:B------:R-:W-:Y:S01]  /*1ac80*/  F2FP.SATFINITE.E4M3.F32.PACK_AB_MERGE_C R215, R53, R52, R215 ;  /* 0x0000003435d7723e */ /* 0x000fe200048070d7 */
[----:B------:R-:W2:Y:S01]  /*1ac90*/  MUFU.EX2 R109, R109 ;  /* 0x0000006d006d7308 */ /* 0x000ea20000000800 */
[----:B0-----:R-:W-:-:S01]  /*1aca0*/  FADD.FTZ R6, R54, R43 ;  /* 0x0000002b36067221 */ /* 0x001fc20000010000 */
[--C-:B------:R-:W-:Y:S01]  /*1acb0*/  IMAD.MOV.U32 R64, RZ, RZ, R119.reuse ;  /* 0x000000ffff407224 */ /* 0x100fe200078e0077 */
[----:B------:R-:W-:Y:S01]  /*1acc0*/  MOV R43, R119 ;  /* 0x00000077002b7202 */ /* 0x000fe20000000f00 */
[----:B------:R-:W-:-:S02]  /*1acd0*/  IMAD.MOV.U32 R58, RZ, RZ, R119 ;  /* 0x000000ffff3a7224 */ /* 0x000fc400078e0077 */
[----:B------:R-:W-:Y:S02]  /*1ace0*/  IMAD.MOV.U32 R53, RZ, RZ, R119 ;  /* 0x000000ffff357224 */ /* 0x000fe400078e0077 */
[----:B------:R0:W3:Y:S01]  /*1acf0*/  MUFU.EX2 R76, R85 ;  /* 0x00000055004c7308 */ /* 0x0000e20000000800 */
[----:B-1----:R-:W-:-:S01]  /*1ad00*/  FADD.FTZ R10, R75, R6 ;  /* 0x000000064b0a7221 */ /* 0x002fc20000010000 */
[--C-:B------:R-:W-:Y:S02]  /*1ad10*/  IMAD.MOV.U32 R52, RZ, RZ, R119.reuse ;  /* 0x000000ffff347224 */ /* 0x100fe400078e0077 */
[--C-:B------:R-:W-:Y:S02]  /*1ad20*/  IMAD.MOV.U32 R50, RZ, RZ, R119.reuse ;  /* 0x000000ffff327224 */ /* 0x100fe400078e0077 */
[----:B------:R-:W-:Y:S02]  /*1ad30*/  IMAD.MOV.U32 R49, RZ, RZ, R119 ;  /* 0x000000ffff317224 */ /* 0x000fe400078e0077 */
[----:B------:R-:W1:Y:S01]  /*1ad40*/  MUFU.EX2 R56, R56 ;  /* 0x0000003800387308 */ /* 0x000e620000000800 */
[----:B--2---:R-:W-:-:S01]  /*1ad50*/  FADD.FTZ R9, R109, R10 ;  /* 0x0000000a6d097221 */ /* 0x004fc20000010000 */
[----:B------:R-:W-:Y:S01]  /*1ad60*/  FADD.FTZ R10, R46, R13 ;  /* 0x0000000d2e0a7221 */ /* 0x000fe20000010000 */
[----:B0-----:R-:W-:-:S02]  /*1ad70*/  IMAD.MOV.U32 R85, RZ, RZ, R119 ;  /* 0x000000ffff557224 */ /* 0x001fc400078e0077 */
[--C-:B------:R-:W-:Y:S02]  /*1ad80*/  IMAD.MOV.U32 R45, RZ, RZ, R119.reuse ;  /* 0x000000ffff2d7224 */ /* 0x100fe400078e0077 */
[----:B------:R-:W-:Y:S01]  /*1ad90*/  IMAD.MOV.U32 R25, RZ, RZ, R119 ;  /* 0x000000ffff197224 */ /* 0x000fe200078e0077 */
[----:B------:R-:W0:Y:S01]  /*1ada0*/  MUFU.EX2 R67, R67 ;  /* 0x0000004300437308 */ /* 0x000e220000000800 */
[----:B---3--:R-:W-:-:S01]  /*1adb0*/  FADD.FTZ R9, R76, R9 ;  /* 0x000000094c097221 */ /* 0x008fc20000010000 */
[----:B------:R-:W-:Y:S01]  /*1adc0*/  F2FP.SATFINITE.E4M3.F32.PACK_AB_MERGE_C R209, R76, R109, RZ ;  /* 0x0000006d4cd1723e */ /* 0x000fe200048070ff */
[--C-:B------:R-:W-:Y:S02]  /*1add0*/  IMAD.MOV.U32 R109, RZ, RZ, R119.reuse ;  /* 0x000000ffff6d7224 */ /* 0x100fe400078e0077 */
[----:B------:R-:W-:Y:S01]  /*1ade0*/  IMAD.MOV.U32 R76, RZ, RZ, R119 ;  /* 0x000000ffff4c7224 */ /* 0x000fe200078e0077 */
[----:B------:R-:W-:Y:S01]  /*1adf0*/  F2FP.SATFINITE.E4M3.F32.PACK_AB_MERGE_C R209, R75, R54, R209 ;  /* 0x000000364bd1723e */ /* 0x000fe200048070d1 */
[----:B------:R-:W-:Y:S01]  /*1ae00*/  IMAD.MOV.U32 R54, RZ, RZ, R119 ;  /* 0x000000ffff367224 */ /* 0x000fe200078e0077 */
[----:B------:R-:W2:Y:S01]  /*1ae10*/  MUFU.EX2 R77, R77 ;  /* 0x0000004d004d7308 */ /* 0x000ea20000000800 */
[----:B-1----:R-:W-:-:S01]  /*1ae20*/  FADD.FTZ R42, R56, R9 ;  /* 0x00000009382a7221 */ /* 0x002fc20000010000 */
[----:B------:R-:W-:Y:S01]  /*1ae30*/  FADD.FTZ R9, R51, R10 ;  /* 0x0000000a33097221 */ /* 0x000fe20000010000 */
[----:B------:R-:W-:-:S03]  /*1ae40*/  MOV R75, R119 ;  /* 0x00000077004b7202 */ /* 0x000fc60000000f00 */
[----:B------:R-:W-:Y:S01]  /*1ae50*/  FADD.FTZ R10, R26, R9 ;  /* 0x000000091a0a7221 */ /* 0x000fe20000010000 */
[----:B------:R-:W-:Y:S01]  /*1ae60*/  F2FP.SATFINITE.E4M3.F32.PACK_AB_MERGE_C R9, R31, R26, RZ ;  /* 0x0000001a1f09723e */ /* 0x000fe200048070ff */
[----:B------:R1:W3:Y:S01]  /*1ae70*/  MUFU.EX2 R3, R113 ;  /* 0x0000007100037308 */ /* 0x0002e20000000800 */
[----:B0-----:R-:W-:-:S01]  /*1ae80*/  FADD.FTZ R42, R67, R42 ;  /* 0x0000002a432a7221 */ /* 0x001fc20000010000 */
[----:B------:R-:W-:Y:S01]  /*1ae90*/  FADD.FTZ R31, R31, R10 ;  /* 0x0000000a1f1f7221 */ /* 0x000fe20000010000 */
[----:B------:R-:W-:Y:S01]  /*1aea0*/  F2FP.SATFINITE.E4M3.F32.PACK_AB_MERGE_C R210, R51, R46, R9 ;  /* 0x0000002e33d2723e */ /* 0x000fe20004807009 */
[----:B------:R-:W-:Y:S01]  /*1aeb0*/  IMAD.MOV.U32 R46, RZ, RZ, R119 ;  /* 0x000000ffff2e7224 */ /* 0x000fe200078e0077 */
[----:B------:R-:W-:Y:S01]  /*1aec0*/  MOV R51, R119 ;  /* 0x0000007700337202 */ /* 0x000fe20000000f00 */
[----:B------:R-:W-:Y:S01]  /*1aed0*/  FADD.FTZ R10, R30, R31 ;  /* 0x0000001f1e0a7221 */ /* 0x000fe20000010000 */
[----:B------:R-:W-:Y:S01]  /*1aee0*/  IMAD.MOV.U32 R31, RZ, RZ, R119 ;  /* 0x000000ffff1f7224 */ /* 0x000fe200078e0077 */
[----:B------:R-:W0:Y:S01]  /*1aef0*/  MUFU.EX2 R60, R60 ;  /* 0x0000003c003c7308 */ /* 0x000e220000000800 */
[----:B--2---:R-:W-:-:S01]  /*1af00*/  FADD.FTZ R5, R77, R42 ;  /* 0x0000002a4d057221 */ /* 0x004fc20000010000 */
[----:B------:R-:W-:Y:S01]  /*1af10*/  F2FP.SATFINITE.E4M3.F32.PACK_AB_MERGE_C R77, R80, R77, RZ ;  /* 0x0000004d504d723e */ /* 0x000fe200048070ff */
[----:B------:R-:W-:-:S01]  /*1af20*/  FADD.FTZ R10, R35, R10 ;  /* 0x0000000a230a7221 */ /* 0x000fc20000010000 */
[----:B-1----:R-:W-:-:S02]  /*1af30*/  IMAD.MOV.U32 R113, RZ, RZ, R119 ;  /* 0x000000ffff717224 */ /* 0x002fc400078e0077 */
[----:B------:R-:W-:-:S01]  /*1af40*/  FADD.FTZ R80, R80, R5 ;  /* 0x0000000550507221 */ /* 0x000fc20000010000 */
[----:B------:R-:W-:Y:S01]  /*1af50*/  F2FP.SATFINITE.E4M3.F32.PACK_AB_MERGE_C R211, R67, R56, R77 ;  /* 0x0000003843d3723e */ /* 0x000fe2000480704d */
[----:B------:R-:W-:Y:S01]  /*1af60*/  IMAD.MOV.U32 R77, RZ, RZ, R119 ;  /* 0x000000ffff4d7224 */ /* 0x000fe200078e0077 */
[----:B------:R-:W1:Y:S01]  /*1af70*/  MUFU.EX2 R73, R73 ;  /* 0x0000004900497308 */ /* 0x000e620000000800 */
[----:B---3--:R-:W-:-:S01]  /*1af80*/  FADD.FTZ R5, R3, R80 ;  /* 0x0000005003057221 */ /* 0x008fc20000010000 */
[--C-:B------:R-:W-:Y:S01]  /*1af90*/  IMAD.MOV.U32 R80, RZ, RZ, R119.reuse ;  /* 0x000000ffff507224 */ /* 0x100fe200078e0077 */
[----:B------:R-:W-:Y:S01]  /*1afa0*/  MOV R67, R119 ;  /* 0x0000007700437202 */ /* 0x000fe20000000f00 */
[--C-:B------:R-:W-:Y:S02]  /*1afb0*/  IMAD.MOV.U32 R56, RZ, RZ, R119.reuse ;  /* 0x000000ffff387224 */ /* 0x100fe400078e0077 */
[----:B------:R-:W-:Y:S02]  /*1afc0*/  IMAD.MOV.U32 R42, RZ, RZ, R119 ;  /* 0x000000ffff2a7224 */ /* 0x000fe400078e0077 */
[----:B------:R2:W3:Y:S01]  /*1afd0*/  MUFU.EX2 R82, R47 ;  /* 0x0000002f00527308 */ /* 0x0004e20000000800 */
[----:B0-----:R-:W-:-:S01]  /*1afe0*/  FADD.FTZ R14, R60, R5 ;  /* 0x000000053c0e7221 */ /* 0x001fc20000010000 */
[----:B------:R-:W-:Y:S01]  /*1aff0*/  FADD.FTZ R5, R21, R10 ;  /* 0x0000000a15057221 */ /* 0x000fe20000010000 */
[----:B------:R-:W-:-:S03]  /*1b000*/  F2FP.SATFINITE.E4M3.F32.PACK_AB_MERGE_C R21, R38, R21, RZ ;  /* 0x000000152615723e */ /* 0x000fc600048070ff */
[----:B------:R-:W-:Y:S01]  /*1b010*/  FADD.FTZ R5, R38, R5 ;  /* 0x0000000526057221 */ /* 0x000fe20000010000 */
[----:B------:R-:W-:Y:S01]  /*1b020*/  F2FP.SATFINITE.E4M3.F32.PACK_AB_MERGE_C R204, R35, R30, R21 ;  /* 0x0000001e23cc723e */ /* 0x000fe20004807015 */
[----:B------:R-:W0:Y:S01]  /*1b030*/  MUFU.EX2 R117, R117 ;  /* 0x0000007500757308 */ /* 0x000e220000000800 */
[----:B-1----:R-:W-:-:S01]  /*1b040*/  FADD.FTZ R7, R73, R14 ;  /* 0x0000000e49077221 */ /* 0x002fc20000010000 */
[----:B------:R-:W-:Y:S01]  /*1b050*/  FADD.FTZ R10, R34, R5 ;  /* 0x00000005220a7221 */ /* 0x000fe20000010000 */
[--C-:B--2---:R-:W-:Y:S01]  /*1b060*/  IMAD.MOV.U32 R47, RZ, RZ, R119.reuse ;  /* 0x000000ffff2f7224 */ /* 0x104fe200078e0077 */
[----:B------:R-:W-:Y:S01]  /*1b070*/  MOV R35, R119 ;  /* 0x0000007700237202 */ /* 0x000fe20000000f00 */
[--C-:B------:R-:W-:Y:S02]  /*1b080*/  IMAD.MOV.U32 R38, RZ, RZ, R119.reuse ;  /* 0x000000ffff267224 */ /* 0x100fe400078e0077 */
[----:B------:R-:W-:Y:S01]  /*1b090*/  IMAD.MOV.U32 R30, RZ, RZ, R119 ;  /* 0x000000ffff1e7224 */ /* 0x000fe200078e0077 */
[----:B------:R1:W2:Y:S01]  /*1b0a0*/  MUFU.EX2 R84, R61 ;  /* 0x0000003d00547308 */ /* 0x0002a20000000800 */
[C---:B---3--:R-:W-:Y:S01]  /*1b0b0*/  F2FP.SATFINITE.E4M3.F32.PACK_AB_MERGE_C R73, R82.reuse, R73, RZ ;  /* 0x000000495249723e */ /* 0x048fe200048070ff */
[----:B------:R-:W-:Y:S01]  /*1b0c0*/  FADD.FTZ R82, R82, R7 ;  /* 0x0000000752527221 */ /* 0x000fe20000010000 */
[----:B------:R-:W-:-:S02]  /*1b0d0*/  FADD.FTZ R7, R39, R10 ;  /* 0x0000000a27077221 */ /* 0x000fc40000010000 */
[----:B------:R-:W-:Y:S01]  /*1b0e0*/  F2FP.SATFINITE.E4M3.F32.PACK_AB_MERGE_C R205, R60, R3, R73 ;  /* 0x000000033ccd723e */ /* 0x000fe20004807049 */
[----:B------:R-:W-:Y:S02]  /*1b0f0*/  IMAD.MOV.U32 R73, RZ, RZ, R119 ;  /* 0x000000ffff497224 */ /* 0x000fe400078e0077 */
[----:B------:R-:W-:Y:S01]  /*1b100*/  FADD.FTZ R26, R44, R7 ;  /* 0x000000072c1a7221 */ /* 0x000fe20000010000 */
[----:B------:R-:W3:Y:S01]  /*1b110*/  MUFU.EX2 R121, R121 ;  /* 0x0000007900797308 */ /* 0x000ee20000000800 */
[----:B0-----:R-:W-:-:S01]  /*1b120*/  FADD.FTZ R5, R117, R82 ;  /* 0x0000005275057221 */ /* 0x001fc20000010000 */
[C---:B------:R-:W-:Y:S01]  /*1b130*/  F2FP.SATFINITE.E4M3.F32.PACK_AB_MERGE_C R44, R129.reuse, R44, RZ ;  /* 0x0000002c812c723e */ /* 0x040fe200048070ff */
[----:B------:R-:W-:-:S01]  /*1b140*/  FADD.FTZ R129, R129, R26 ;  /* 0x0000001a81817221 */ /* 0x000fc20000010000 */
[--C-:B------:R-:W-:Y:S02]  /*1b150*/  IMAD.MOV.U32 R82, RZ, RZ, R119.reuse ;  /* 0x000000ffff527224 */ /* 0x100fe400078e0077 */
[----:B------:R-:W-:Y:S01]  /*1b160*/  F2FP.SATFINITE.E4M3.F32.PACK_AB_MERGE_C R206, R39, R34, R44 ;  /* 0x0000002227ce723e */ /* 0x000fe2000480702c */
[----:B-1----:R-:W-:Y:S01]  /*1b170*/  IMAD.MOV.U32 R61, RZ, RZ, R119 ;  /* 0x000000ffff3d7224 */ /* 0x002fe200078e0077 */
[----:B------:R0:W1:Y:S01]  /*1b180*/  MUFU.EX2 R6, R55 ;  /* 0x0000003700067308 */ /* 0x0000620000000800 */
[----:B--2---:R-:W-:-:S01]  /*1b190*/  FADD.FTZ R14, R84, R5 ;  /* 0x00000005540e7221 */ /* 0x004fc20000010000 */
[----:B------:R-:W-:-:S02]  /*1b1a0*/  IMAD.MOV.U32 R60, RZ, RZ, R119 ;  /* 0x000000ffff3c7224 */ /* 0x000fc400078e0077 */
[--C-:B------:R-:W-:Y:S02]  /*1b1b0*/  IMAD.MOV.U32 R44, RZ, RZ, R119.reuse ;  /* 0x000000ffff2c7224 */ /* 0x100fe400078e0077 */
[----:B------:R-:W-:Y:S02]  /*1b1c0*/  IMAD.MOV.U32 R39, RZ, RZ, R119 ;  /* 0x000000ffff277224 */ /* 0x000fe400078e0077 */
[----:B------:R-:W2:Y:S01]  /*1b1d0*/  MUFU.EX2 R65, R65 ;  /* 0x0000004100417308 */ /* 0x000ea20000000800 */
[----:B---3--:R-:W-:-:S01]  /*1b1e0*/  FADD.FTZ R5, R121, R14 ;  /* 0x0000000e79057221 */ /* 0x008fc20000010000 */
[----:B------:R-:W-:Y:S01]  /*1b1f0*/  FADD.FTZ R14, R40, R129 ;  /* 0x00000081280e7221 */ /* 0x000fe20000010000 */
[--C-:B0-----:R-:W-:Y:S02]  /*1b200*/  IMAD.MOV.U32 R55, RZ, RZ, R119.reuse ;  /* 0x000000ffff377224 */ /* 0x101fe400078e0077 */
[----:B------:R-:W-:Y:S02]  /*1b210*/  IMAD.MOV.U32 R34, RZ, RZ, R119 ;  /* 0x000000ffff227224 */ /* 0x000fe400078e0077 */
[----:B------:R-:W-:-:S01]  /*1b220*/  FADD.FTZ R7, R131, R14 ;  /* 0x0000000e83077221 */ /* 0x000fc20000010000 */
[----:B------:R-:W0:Y:S01]  /*1b230*/  MUFU.EX2 R48, R48 ;  /* 0x0000003000307308 */ /* 0x000e220000000800 */
[C---:B-1----:R-:W-:Y:S01]  /*1b240*/  F2FP.SATFINITE.E4M3.F32.PACK_AB_MERGE_C R121, R6.reuse, R121, RZ ;  /* 0x000000790679723e */ /* 0x042fe200048070ff */
[----:B------:R-:W-:-:S03]  /*1b250*/  FADD.FTZ R6, R6, R5 ;  /* 0x0000000506067221 */ /* 0x000fc60000010000 */
[----:B------:R-:W-:Y:S01]  /*1b260*/  F2FP.SATFINITE.E4M3.F32.PACK_AB_MERGE_C R207, R84, R117, R121 ;  /* 0x0000007554cf723e */ /* 0x000fe20004807079 */
[----:B------:R-:W-:Y:S02]  /*1b270*/  IMAD.MOV.U32 R117, RZ, RZ, R119 ;  /* 0x000000ffff757224 */ /* 0x000fe400078e0077 */
[----:B------:R-:W-:Y:S01]  /*1b280*/  MUFU.EX2 R28, R28 ;  /* 0x0000001c001c7308 */ /* 0x000fe20000000800 */
[----:B--2---:R-:W-:-:S01]  /*1b290*/  FADD.FTZ R5, R65, R6 ;  /* 0x0000000641057221 */ /* 0x004fc20000010000 */
[----:B------:R-:W-:-:S06]  /*1b2a0*/  IMAD.MOV.U32 R84, RZ, RZ, R119 ;  /* 0x000000ffff547224 */ /* 0x000fcc00078e0077 */
[----:B------:R-:W1:Y:S01]  /*1b2b0*/  MUFU.EX2 R15, R15 ;  /* 0x0000000f000f7308 */ /* 0x000e620000000800 */
[----:B0-----:R-:W-:-:S07]  /*1b2c0*/  FADD.FTZ R26, R48, R7 ;  /* 0x00000007301a7221 */ /* 0x001fce0000010000 */
[----:B------:R0:W2:Y:S08]  /*1b2d0*/  MUFU.EX2 R4, R27 ;  /* 0x0000001b00047308 */ /* 0x0000b00000000800 */
[----:B------:R-:W3:Y:S01]  /*1b2e0*/  MUFU.EX2 R24, R24 ;  /* 0x0000001800187308 */ /* 0x000ee20000000800 */
[----:B-1----:R-:W-:Y:S02]  /*1b2f0*/  F2FP.SATFINITE.E4M3.F32.PACK_AB_MERGE_C R7, R15, R28, RZ ;  /* 0x0000001c0f07723e */ /* 0x002fe400048070ff */
[----:B0-----:R-:W-:-:S05]  /*1b300*/  MOV R27, R119 ;  /* 0x00000077001b7202 */ /* 0x001fca0000000f00 */
[----:B------:R-:W0:Y:S01]  /*1b310*/  MUFU.EX2 R123, R123 ;  /* 0x0000007b007b7308 */ /* 0x000e220000000800 */
[----:B--2---:R-:W-:-:S07]  /*1b320*/  FADD.FTZ R14, R4, R5 ;  /* 0x00000005040e7221 */ /* 0x004fce0000010000 */
[----:B------:R-:W1:Y:S01]  /*1b330*/  MUFU.EX2 R133, R133 ;  /* 0x0000008500857308 */ /* 0x000e620000000800 */
[----:B---3--:R-:W-:Y:S01]  /*1b340*/  F2FP.SATFINITE.E4M3.F32.PACK_AB_MERGE_C R202, R135, R24, R7 ;  /* 0x0000001887ca723e */ /* 0x008fe20004807007 */
[----:B------:R-:W-:Y:S02]  /*1b350*/  VIADD R7, R105, 0xfffffffe ;  /* 0xfffffffe69077836 */ /* 0x000fe40000000000 */
[----:B------:R-:W-:-:S03]  /*1b360*/  IMAD.MOV.U32 R105, RZ, RZ, R119 ;  /* 0x000000ffff697224 */ /* 0x000fc600078e0077 */
[----:B------:R-:W-:Y:S01]  /*1b370*/  ISETP.GE.AND P0, PT, R7, R20, PT ;  /* 0x000000140700720c */ /* 0x000fe20003f06270 */
[----:B------:R2:W3:Y:S01]  /*1b380*/  MUFU.EX2 R8, R69 ;  /* 0x0000004500087308 */ /* 0x0004e20000000800 */
[----:B0-----:R-:W-:-:S07]  /*1b390*/  FADD.FTZ R3, R123, R14 ;  /* 0x0000000e7b037221 */ /* 0x001fce0000010000 */
[----:B------:R-:W0:Y:S01]  /*1b3a0*/  MUFU.EX2 R125, R125 ;  /* 0x0000007d007d7308 */ /* 0x000e220000000800 */
[C---:B-1----:R-:W-:Y:S01]  /*1b3b0*/  F2FP.SATFINITE.E4M3.F32.PACK_AB_MERGE_C R48, R133.reuse, R48, RZ ;  /* 0x000000308530723e */ /* 0x042fe200048070ff */
[----:B------:R-:W-:Y:S01]  /*1b3c0*/  FADD.FTZ R133, R133, R26 ;  /* 0x0000001a85857221 */ /* 0x000fe20000010000 */
[----:B--2---:R-:W-:Y:S02]  /*1b3d0*/  IMAD.MOV.U32 R69, RZ, RZ, R119 ;  /* 0x000000ffff457224 */ /* 0x004fe400078e0077 */
[----:B------:R-:W-:Y:S01]  /*1b3e0*/  F2FP.SATFINITE.E4M3.F32.PACK_AB_MERGE_C R200, R131, R40, R48 ;  /* 0x0000002883c8723e */ /* 0x000fe20004807030 */
[----:B------:R-:W-:-:S01]  /*1b3f0*/  FADD.FTZ R14, R24, R133 ;  /* 0x00000085180e7221 */ /* 0x000fc20000010000 */
[----:B------:R-:W-:Y:S01]  /*1b400*/  IMAD.MOV.U32 R48, RZ, RZ, R119 ;  /* 0x000000ffff307224 */ /* 0x000fe200078e0077 */
[----:B------:R1:W2:Y:S01]  /*1b410*/  MUFU.EX2 R10, R57 ;  /* 0x00000039000a7308 */ /* 0x0002a20000000800 */
[C---:B---3--:R-:W-:Y:S01]  /*1b420*/  F2FP.SATFINITE.E4M3.F32.PACK_AB_MERGE_C R123, R8.reuse, R123, RZ ;  /* 0x0000007b087b723e */ /* 0x048fe200048070ff */
[----:B------:R-:W-:Y:S01]  /*1b430*/  FADD.FTZ R8, R8, R3 ;  /* 0x0000000308087221 */ /* 0x000fe20000010000 */
[----:B------:R-:W-:-:S01]  /*1b440*/  FADD.FTZ R5, R135, R14 ;  /* 0x0000000e87057221 */ /* 0x000fc20000010000 */
[----:B------:R-:W-:Y:S01]  /*1b450*/  IMAD.MOV.U32 R40, RZ, RZ, R119 ;  /* 0x000000ffff287224 */ /* 0x000fe200078e0077 */
[----:B------:R-:W-:Y:S01]  /*1b460*/  F2FP.SATFINITE.E4M3.F32.PACK_AB_MERGE_C R201, R4, R65, R123 ;  /* 0x0000004104c9723e */ /* 0x000fe2000480707b */
[----:B------:R-:W-:-:S02]  /*1b470*/  IMAD.MOV.U32 R65, RZ, RZ, R119 ;  /* 0x000000ffff417224 */ /* 0x000fc400078e0077 */
[----:B------:R-:W-:-:S01]  /*1b480*/  FADD.FTZ R28, R28, R5 ;  /* 0x000000051c1c7221 */ /* 0x000fc20000010000 */
[----:B------:R-:W3:Y:S01]  /*1b490*/  MUFU.EX2 R127, R127 ;  /* 0x0000007f007f7308 */ /* 0x000ee20000000800 */
[----:B0-----:R-:W-:-:S01]  /*1b4a0*/  FADD.FTZ R3, R125, R8 ;  /* 0x000000087d037221 */ /* 0x001fc20000010000 */
[--C-:B-1----:R-:W-:Y:S02]  /*1b4b0*/  IMAD.MOV.U32 R57, RZ, RZ, R119.reuse ;  /* 0x000000ffff397224 */ /* 0x102fe400078e0077 */
[--C-:B------:R-:W-:Y:S02]  /*1b4c0*/  IMAD.MOV.U32 R26, RZ, RZ, R119.reuse ;  /* 0x000000ffff1a7224 */ /* 0x100fe400078e0077 */
[----:B------:R-:W-:Y:S02]  /*1b4d0*/  IMAD.MOV.U32 R24, RZ, RZ, R119 ;  /* 0x000000ffff187224 */ /* 0x000fe400078e0077 */
[----:B------:R0:W1:Y:S01]  /*1b4e0*/  MUFU.EX2 R6, R41 ;  /* 0x0000002900067308 */ /* 0x0000620000000800 */
[----:B--2---:R-:W-:-:S04]  /*1b4f0*/  FADD.FTZ R4, R10, R3 ;  /* 0x000000030a047221 */ /* 0x004fc80000010000 */
[----:B---3--:R-:W-:Y:S01]  /*1b500*/  FADD.FTZ R3, R127, R4 ;  /* 0x000000047f037221 */ /* 0x008fe20000010000 */
[----:B------:R-:W-:-:S01]  /*1b510*/  FADD.FTZ R4, R15, R28 ;  /* 0x0000001c0f047221 */ /* 0x000fc20000010000 */
[--C-:B0-----:R-:W-:Y:S02]  /*1b520*/  IMAD.MOV.U32 R41, RZ, RZ, R119.reuse ;  /* 0x000000ffff297224 */ /* 0x101fe400078e0077 */
[----:B------:R-:W-:Y:S01]  /*1b530*/  IMAD.MOV.U32 R28, RZ, RZ, R119 ;  /* 0x000000ffff1c7224 */ /* 0x000fe200078e0077 */
[C---:B-1----:R-:W-:Y:S01]  /*1b540*/  F2FP.SATFINITE.E4M3.F32.PACK_AB_MERGE_C R8, R6.reuse, R127, RZ ;  /* 0x0000007f0608723e */ /* 0x042fe200048070ff */
        /* <DEDUP_REMOVED lines=54> */
[----:B------:R-:W-:-:S07]  /*1b8b0*/  CS2R R24, SRZ ;  /* 0x0000000000187805 */ /* 0x000fce000001ff00 */
.L_x_5144:
        /* <DEDUP_REMOVED lines=8> */
.L_x_5135:
[----:B------:R-:W-:-:S04]  /*1b940*/  IADD3 R0, R9, 0x1, RZ ;  /* 0x0000000109007810 */ /* 0x000fc80007ffe0ff */
[----:B------:R-:W-:-:S04]  /*1b950*/  ISETP.NE.AND P2, PT, R0, 0x2, PT ;  /* 0x000000020000780c */ /* 0x000fc80003f45270 */
[----:B------:R-:W-:Y:S02]  /*1b960*/  SEL R13, R0, RZ, P2 ;  /* 0x000000ff000d7207 */ /* 0x000fe40001000000 */
[----:B------:R-:W-:-:S03]  /*1b970*/  SHF.L.U32 R0, R220, 0x1f, RZ ;  /* 0x0000001fdc007819 */ /* 0x000fc600000006ff */
[----:B------:R-:W-:-:S04]  /*1b980*/  IMAD R13, R13, 0x8, R16 ;  /* 0x000000080d0d7824 */ /* 0x000fc800078e0210 */
[----:B------:R0:W1:Y:S01]  /*1b990*/  SYNCS.PHASECHK.TRANS64.TRYWAIT P2, [R13+URZ+0x33430], R0 ;  /* 0x033430000d0075a7 */ /* 0x000062000804017f */
[----:B------:R-:W-:Y:S05]  /*1b9a0*/  @!P1 BRA `(.L_x_5136) ;  /* 0x0000000000049947 */ /* 0x000fea0003800000 */
[----:B------:R-:W-:Y:S01]  /*1b9b0*/  BPT.TRAP 0x1 ;  /* 0x000000040000795c */ /* 0x000fe20000300000 */
.L_x_5136:
[----:B------:R-:W-:Y:S04]  /*1b9c0*/  BSSY B0, `(.L_x_5134) ;  /* 0x0000004000007945 */ /* 0x000fe80003800000 */
[----:B-1----:R-:W-:Y:S05]  /*1b9d0*/  @P2 BRA `(.L_x_5137) ;  /* 0x0000000000082947 */ /* 0x002fea0003800000 */
[----:B------:R-:W1:Y:S02]  /*1b9e0*/  SYNCS.PHASECHK.TRANS64.TRYWAIT P2, [R13+URZ+0x33430], R0 ;  /* 0x033430000d0075a7 */ /* 0x000e64000804017f */
[----:B-1----:R-:W-:Y:S05]  /*1b9f0*/  @!P2 BRA `(.L_x_5138) ;  /* 0x00000130008ca947 */ /* 0x002fea0003800000 */
.L_x_5137:
[----:B------:R-:W-:Y:S05]  /*1ba00*/  BSYNC B0 ;  /* 0x0000000000007941 */ /* 0x000fea0003800000 */
.L_x_5134:
[----:B01----:R-:W0:Y:S01]  /*1ba10*/  S2R R0, SR_TID.X ;  /* 0x0000000000007919 */ /* 0x003e220000002100 */
[----:B------:R-:W-:Y:S01]  /*1ba20*/  VIADD R10, R9, 0x1 ;  /* 0x00000001090a7836 */ /* 0x000fe20000000000 */
[----:B------:R-:W-:Y:S05]  /*1ba30*/  WARPSYNC.ALL ;  /* 0x0000000000007948 */ /* 0x000fea0003800000 */
[C---:B------:R-:W-:Y:S01]  /*1ba40*/  ISETP.NE.AND P2, PT, R10.reuse, 0x2, PT ;  /* 0x000000020a00780c */ /* 0x040fe20003f45270 */
[----:B------:R-:W-:Y:S01]  /*1ba50*/  IMAD.MOV.U32 R13, RZ, RZ, -0x7fffffe0 ;  /* 0x80000020ff0d7424 */ /* 0x000fe200078e00ff */
[----:B------:R-:W-:Y:S01]  /*1ba60*/  UMOV UR48, UR24 ;  /* 0x0000001800307c82 */ /* 0x000fe20008000000 */
[----:B------:R-:W-:Y:S01]  /*1ba70*/  UMOV UR49, UR25 ;  /* 0x0000001900317c82 */ /* 0x000fe20008000000 */
[----:B------:R-:W-:Y:S01]  /*1ba80*/  SEL R10, R10, RZ, P2 ;  /* 0x000000ff0a0a7207 */ /* 0x000fe20001000000 */
[----:B------:R-:W-:Y:S01]  /*1ba90*/  IMAD.MOV.U32 R15, RZ, RZ, -0x7fffffe0 ;  /* 0x80000020ff0f7424 */ /* 0x000fe200078e00ff */
[----:B------:R-:W-:Y:S01]  /*1baa0*/  R2UR UR51, R13 ;  /* 0x000000000d3372ca */ /* 0x000fe200000e0000 */
[----:B------:R-:W-:Y:S01]  /*1bab0*/  UMOV UR44, UR24 ;  /* 0x00000018002c7c82 */ /* 0x000fe20008000000 */
[----:B------:R-:W-:Y:S01]  /*1bac0*/  UMOV UR45, UR25 ;  /* 0x00000019002d7c82 */ /* 0x000fe20008000000 */
[----:B------:R-:W-:Y:S01]  /*1bad0*/  IMAD R12, R10, 0x780, R11 ;  /* 0x000007800a0c7824 */ /* 0x000fe200078e020b */
[----:B------:R-:W-:Y:S01]  /*1bae0*/  R2UR UR47, R15 ;  /* 0x000000000f2f72ca */ /* 0x000fe200000e0000 */
[----:B------:R-:W-:Y:S01]  /*1baf0*/  IMAD.MOV.U32 R123, RZ, RZ, -0x7fffffe0 ;  /* 0x80000020ff7b7424 */ /* 0x000fe200078e00ff */
[----:B------:R-:W-:Y:S01]  /*1bb00*/  UMOV UR28, UR24 ;  /* 0x00000018001c7c82 */ /* 0x000fe20008000000 */
[C---:B------:R-:W-:Y:S01]  /*1bb10*/  VIADD R14, R12.reuse, 0x80 ;  /* 0x000000800c0e7836 */ /* 0x040fe20000000000 */
[C---:B------:R-:W-:Y:S01]  /*1bb20*/  R2UR UR50, R12.reuse ;  /* 0x000000000c3272ca */ /* 0x040fe200000e0000 */
[----:B------:R-:W-:Y:S01]  /*1bb30*/  VIADD R122, R12, 0x100 ;  /* 0x000001000c7a7836 */ /* 0x000fe20000000000 */
[----:B------:R-:W-:Y:S01]  /*1bb40*/  R2UR UR27, R123 ;  /* 0x000000007b1b72ca */ /* 0x000fe200000e0000 */
[----:B------:R-:W-:Y:S01]  /*1bb50*/  IMAD.MOV.U32 R121, RZ, RZ, -0x7fffffe0 ;  /* 0x80000020ff797424 */ /* 0x000fe200078e00ff */
[----:B------:R-:W-:Y:S01]  /*1bb60*/  R2UR UR46, R14 ;  /* 0x000000000e2e72ca */ /* 0x000fe200000e0000 */
[----:B------:R-:W-:Y:S01]  /*1bb70*/  UMOV UR29, UR25 ;  /* 0x00000019001d7c82 */ /* 0x000fe20008000000 */
[----:B------:R-:W-:Y:S01]  /*1bb80*/  R2UR UR26, R122 ;  /* 0x000000007a1a72ca */ /* 0x000fe200000e0000 */
[C---:B------:R-:W-:Y:S01]  /*1bb90*/  VIADD R14, R12.reuse, 0x200 ;  /* 0x000002000c0e7836 */ /* 0x040fe20000000000 */
[C---:B------:R-:W-:Y:S01]  /*1bba0*/  IADD3 R120, R12.reuse, 0x180, RZ ;  /* 0x000001800c787810 */ /* 0x040fe20007ffe0ff */
[----:B------:R-:W-:Y:S01]  /*1bbb0*/  VIADD R122, R12, 0x2 ;  /* 0x000000020c7a7836 */ /* 0x000fe20000000000 */
[----:B------:R-:W-:Y:S01]  /*1bbc0*/  R2UR UR31, R121 ;  /* 0x00000000791f72ca */ /* 0x000fe200000e0000 */
[----:B------:R-:W-:Y:S01]  /*1bbd0*/  IMAD.MOV.U32 R121, RZ, RZ, -0x7fffffe0 ;  /* 0x80000020ff797424 */ /* 0x000fe200078e00ff */
[----:B0-----:R-:W-:Y:S01]  /*1bbe0*/  SHF.R.U32.HI R0, RZ, 0x7, R0 ;  /* 0x00000007ff007819 */ /* 0x001fe20000011600 */
[----:B------:R-:W-:Y:S01]  /*1bbf0*/  UMOV UR32, UR24 ;  /* 0x0000001800207c82 */ /* 0x000fe20008000000 */
[----:B------:R-:W-:Y:S01]  /*1bc00*/  R2UR UR30, R120 ;  /* 0x00000000781e72ca */ /* 0x000fe200000e0000 */
[----:B------:R-:W-:Y:S01]  /*1bc10*/  VIADD R120, R12, 0x82 ;  /* 0x000000820c787836 */ /* 0x000fe20000000000 */
[----:B------:R-:W-:Y:S01]  /*1bc20*/  R2UR UR34, R14 ;  /* 0x000000000e2272ca */ /* 0x000fe200000e0000 */
[----:B------:R-:W-:Y:S01]  /*1bc30*/  VIADD R0, R0, 0x8 ;  /* 0x0000000800007836 */ /* 0x000fe20000000000 */
[----:B------:R-:W-:Y:S01]  /*1bc40*/  R2UR UR35, R15 ;  /* 0x000000000f2372ca */ /* 0x000fe200000e0000 */
[----:B------:R-:W-:Y:S01]  /*1bc50*/  UMOV UR33, UR25 ;  /* 0x0000001900217c82 */ /* 0x000fe20008000000 */
[----:B------:R-:W-:Y:S01]  /*1bc60*/  R2UR UR6, R122 ;  /* 0x000000007a0672ca */ /* 0x000fe200000e0000 */
[----:B------:R-:W-:Y:S01]  /*1bc70*/  VIADD R14, R12, 0x102 ;  /* 0x000001020c0e7836 */ /* 0x000fe20000000000 */
[----:B------:R0:W-:Y:S01]  /*1bc80*/  BAR.SYNC.DEFER_BLOCKING R0, 0x100 ;  /* 0x000400000000751d */ /* 0x0001e20000010000 */
[----:B------:R-:W-:Y:S01]  /*1bc90*/  R2UR UR7, R123 ;  /* 0x000000007b0772ca */ /* 0x000fe200000e0000 */
[----:B------:R-:W-:Y:S01]  /*1bca0*/  IMAD.MOV.U32 R13, RZ, RZ, -0x7fffffe0 ;  /* 0x80000020ff0d7424 */ /* 0x000fe200078e00ff */
[----:B------:R-:W-:-:S03]  /*1bcb0*/  MOV R15, 0x80000020 ;  /* 0x80000020000f7802 */ /* 0x000fc60000000f00 */
        /* <DEDUP_REMOVED lines=74> */
[----:B------:R-:W-:-:S03]  /*1c160*/  IMAD.MOV.U32 R15, RZ, RZ, -0x7fffffe0 ;  /* 0x80000020ff0f7424 */ /* 0x000fc600078e00ff */
        /* <DEDUP_REMOVED lines=149> */
.L_x_5140:
[----:B------:R-:W-:Y:S01]  /*1cac0*/  SHF.L.U32 R0, R8, 0x1f, RZ ;  /* 0x0000001f08007819 */ /* 0x000fe200000006ff */
[----:B------:R-:W-:-:S04]  /*1cad0*/  IMAD R8, R9, 0x8, R16 ;  /* 0x0000000809087824 */ /* 0x000fc800078e0210 */
[----:B------:R0:W1:Y:S01]  /*1cae0*/  SYNCS.PHASECHK.TRANS64.TRYWAIT P0, [R8+URZ+0x33450], R0 ;  /* 0x03345000080075a7 */ /* 0x000062000800017f */
[----:B------:R-:W-:Y:S05]  /*1caf0*/  @!P1 BRA `(.L_x_5141) ;  /* 0x0000000000049947 */ /* 0x000fea0003800000 */
[----:B------:R-:W-:Y:S01]  /*1cb00*/  BPT.TRAP 0x1 ;  /* 0x000000040000795c */ /* 0x000fe20000300000 */
.L_x_5141:
[----:B-1----:R-:W-:Y:S05]  /*1cb10*/  @P0 BRA `(.L_x_5139) ;  /* 0x0000000000080947 */ /* 0x002fea0003800000 */
[----:B------:R-:W1:Y:S02]  /*1cb20*/  SYNCS.PHASECHK.TRANS64.TRYWAIT P0, [R8+URZ+0x33450], R0 ;  /* 0x03345000080075a7 */ /* 0x000e64000800017f */
[----:B-1----:R-:W-:Y:S05]  /*1cb30*/  @!P0 BRA `(.L_x_5142) ;  /* 0x0000012000508947 */ /* 0x002fea0003800000 */
.L_x_5139:
[----:B01----:R-:W2:Y:S04]  /*1cb40*/  LDL R8, [R1] ;  /* 0x0000000001087983 */ /* 0x003ea80000100800 */
[----:B------:R-:W3:Y:S01]  /*1cb50*/  LDL R21, [R1+0x4] ;  /* 0x0000040001157983 */ /* 0x000ee20000100800 */
[----:B------:R-:W-:Y:S01]  /*1cb60*/  VIADD R0, R16, 0x200 ;  /* 0x0000020010007836 */ /* 0x000fe20000000000 */
        /* <DEDUP_REMOVED lines=8> */
[----:B------:R-:W-:Y:S02]  /*1cbf0*/  IMAD R12, R9, 0x780, R0 ;  /* 0x00000780090c7824 */ /* 0x000fe400078e0200 */
[----:B------:R-:W-:-:S03]  /*1cc00*/  IMAD.SHL.U32 R0, R225, 0x80, RZ ;  /* 0x00000080e1007824 */ /* 0x000fc600078e00ff */
[C---:B------:R-:W-:Y:S01]  /*1cc10*/  R2UR UR6, R12.reuse ;  /* 0x000000000c0672ca */ /* 0x040fe200000e0000 */
[----:B------:R-:W-:Y:S01]  /*1cc20*/  IMAD R0, R7, -0xa0, R0 ;  /* 0xffffff6007007824 */ /* 0x000fe200078e0200 */
[----:B------:R-:W-:-:S04]  /*1cc30*/  IADD3 R14, R12, 0x180, RZ ;  /* 0x000001800c0e7810 */ /* 0x000fc80007ffe0ff */
[----:B------:R-:W-:-:S05]  /*1cc40*/  IADD3 R0, R0, 0x1, R234 ;  /* 0x0000000100007810 */ /* 0x000fca0007ffe0ea */
[----:B------:R-:W-:Y:S02]  /*1cc50*/  IMAD.IADD R0, R0, 0x1, -R227 ;  /* 0x0000000100007824 */ /* 0x000fe400078e0ae3 */
[----:B------:R-:W-:Y:S01]  /*1cc60*/  QGMMA.64x192x32.F32.E4M3.E4M3 R24, R216, gdesc[UR4], R24, gsb0 ;  /* 0x02e00004d8187df3 */ /* 0x000fe20008000818 */
[----:B------:R-:W-:Y:S01]  /*1cc70*/  R2UR UR6, R14 ;  /* 0x000000000e0672ca */ /* 0x000fe200000e0000 */
[----:B------:R-:W-:Y:S01]  /*1cc80*/  VIADD R14, R12, 0x300 ;  /* 0x000003000c0e7836 */ /* 0x000fe20000000000 */
[----:B------:R-:W-:Y:S01]  /*1cc90*/  R2UR UR7, R15 ;  /* 0x000000000f0772ca */ /* 0x000fe200000e0000 */
[----:B------:R-:W-:Y:S01]  /*1cca0*/  IMAD.MOV.U32 R15, RZ, RZ, -0x3ffffff0 ;  /* 0xc0000010ff0f7424 */ /* 0x000fe200078e00ff */
[----:B------:R-:W-:Y:S02]  /*1ccb0*/  WARPGROUP.DEPBAR.LE gsb0, 0x0 ;  /* 0x00008000000079c5 */ /* 0x000fe40000010000 */
[----:B------:R-:W-:-:S06]  /*1ccc0*/  WARPGROUP.ARRIVE ;  /* 0x00000000000079c5 */ /* 0x000fcc0000000000 */
[----:B------:R-:W0:Y:S07]  /*1ccd0*/  S2R R219, SR_TID.X ;  /* 0x0000000000db7919 */ /* 0x000e2e0000002100 */
[----:B------:R-:W-:Y:S01]  /*1cce0*/  QGMMA.64x192x32.F32.E4M3.E4M3 R24, R212, gdesc[UR4], R24, gsb0 ;  /* 0x02e00004d4187df3 */ /* 0x000fe20008000818 */
[----:B------:R-:W-:Y:S01]  /*1ccf0*/  R2UR UR6, R14 ;  /* 0x000000000e0672ca */ /* 0x000fe200000e0000 */
[----:B------:R-:W-:Y:S01]  /*1cd00*/  VIADD R14, R12, 0x480 ;  /* 0x000004800c0e7836 */ /* 0x000fe20000000000 */
[----:B------:R-:W-:Y:S01]  /*1cd10*/  R2UR UR7, R15 ;  /* 0x000000000f0772ca */ /* 0x000fe200000e0000 */
[----:B------:R-:W-:-:S02]  /*1cd20*/  IMAD.MOV.U32 R15, RZ, RZ, -0x3ffffff0 ;  /* 0xc0000010ff0f7424 */ /* 0x000fc400078e00ff */
[----:B------:R-:W-:Y:S02]  /*1cd30*/  VIADD R12, R12, 0x600 ;  /* 0x000006000c0c7836 */ /* 0x000fe40000000000 */
[----:B--2---:R-:W-:-:S05]  /*1cd40*/  IMAD R0, R8, -0x2, R0 ;  /* 0xfffffffe08007824 */ /* 0x004fca00078e0200 */
[----:B---3--:R-:W-:-:S04]  /*1cd50*/  IADD3 R8, R21, R0, RZ ;  /* 0x0000000015087210 */ /* 0x008fc80007ffe0ff */
        /* <DEDUP_REMOVED lines=122> */
[----:B------:R-:W-:-:S02]  /*1d500*/  R2UR UR6, R14 ;  /* 0x000000000e0672ca */ /* 0x000fc400000e0000 */
[----:B------:R-:W-:Y:S02]  /*1d510*/  FMNMX.FTZ R0, R133, R0, !PT ;  /* 0x0000000085007209 */ /* 0x000fe40007810000 */
[----:B------:R-:W-:-:S03]  /*1d520*/  R2UR UR7, R15 ;  /* 0x000000000f0772ca */ /* 0x000fc600000e0000 */
[----:B------:R-:W1:Y:S02]  /*1d530*/  SHFL.BFLY PT, R13, R0, 0x2, 0x1f ;  /* 0x0c401f00000d7f89 */ /* 0x000e6400000e0000 */
[----:B-1----:R-:W-:Y:S01]  /*1d540*/  FMNMX.FTZ R0, R0, R13, !PT ;  /* 0x0000000d00007209 */ /* 0x002fe20007810000 */
[----:B------:R-:W-:-:S04]  /*1d550*/  IMAD.MOV.U32 R13, RZ, RZ, -0x3ffffff0 ;  /* 0xc0000010ff0d7424 */ /* 0x000fc800078e00ff */
[----:B------:R-:W1:Y:S02]  /*1d560*/  SHFL.BFLY PT, R14, R0, 0x1, 0x1f ;  /* 0x0c201f00000e7f89 */ /* 0x000e6400000e0000 */
[----:B-1----:R-:W-:-:S04]  /*1d570*/  FMNMX.FTZ R0, R0, R14, !PT ;  /* 0x0000000e00007209 */ /* 0x002fc80007810000 */
[----:B------:R-:W-:Y:S01]  /*1d580*/  FSETP.NEU.FTZ.AND P0, PT, R0, -INF , PT ;  /* 0xff8000000000780b */ /* 0x000fe20003f1d000 */
[----:B------:R-:W-:Y:S02]  /*1d590*/  WARPGROUP.DEPBAR.LE gsb0, 0x0 ;  /* 0x00008000000079c5 */ /* 0x000fe40000010000 */
[----:B------:R-:W-:-:S06]  /*1d5a0*/  WARPGROUP.ARRIVE ;  /* 0x00000000000079c5 */ /* 0x000fcc0000000000 */
[----:B------:R-:W-:Y:S01]  /*1d5b0*/  QGMMA.64x192x32.F32.E4M3.E4M3 R24, R204, gdesc[UR4], R24, gsb0 ;  /* 0x02e00004cc187df3 */ /* 0x000fe20008000818 */
[----:B------:R-:W-:Y:S01]  /*1d5c0*/  R2UR UR6, R12 ;  /* 0x000000000c0672ca */ /* 0x000fe200000e0000 */
[----:B------:R-:W-:Y:S01]  /*1d5d0*/  VIADD R12, R8, 0x8 ;  /* 0x00000008080c7836 */ /* 0x000fe20000000000 */
[----:B------:R-:W-:Y:S01]  /*1d5e0*/  R2UR UR7, R13 ;  /* 0x000000000d0772ca */ /* 0x000fe200000e0000 */
[----:B------:R-:W-:-:S03]  /*1d5f0*/  FFMA.FTZ R13, R2, R0, -8 ;  /* 0xc1000000020d7423 */ /* 0x000fc60000010000 */
[C---:B------:R-:W-:Y:S02]  /*1d600*/  ISETP.GT.AND P2, PT, R12.reuse, RZ, PT ;  /* 0x000000ff0c00720c */ /* 0x040fe40003f44270 */
[----:B------:R-:W-:Y:S02]  /*1d610*/  FSEL R13, R13, RZ, P0 ;  /* 0x000000ff0d0d7208 */ /* 0x000fe40000000000 */
[----:B------:R-:W-:Y:S02]  /*1d620*/  ISETP.GT.AND P3, PT, R12, 0x1, PT ;  /* 0x000000010c00780c */ /* 0x000fe40003f64270 */
[----:B------:R-:W-:Y:S01]  /*1d630*/  FSEL R186, R186, -INF , P2 ;  /* 0xff800000baba7808 */ /* 0x000fe20001000000 */
[C-C-:B------:R-:W-:Y:S01]  /*1d640*/  FFMA.FTZ R14, R2.reuse, R184, -R13.reuse ;  /* 0x000000b8020e7223 */ /* 0x140fe2000001080d */
[----:B------:R-:W-:-:S01]  /*1d650*/  FFMA.FTZ R15, R2, R185, -R13 ;  /* 0x000000b9020f7223 */ /* 0x000fc2000001080d */
[C-C-:B------:R-:W-:Y:S01]  /*1d660*/  FFMA.FTZ R184, R2.reuse, R189, -R13.reuse ;  /* 0x000000bd02b87223 */ /* 0x140fe2000001080d */
[----:B------:R-:W-:-:S01]  /*1d670*/  FFMA.FTZ R185, R2, R192, -R13 ;  /* 0x000000c002b97223 */ /* 0x000fc2000001080d */
[----:B------:R-:W-:Y:S01]  /*1d680*/  ISETP.GT.AND P2, PT, R12, 0x8, PT ;  /* 0x000000080c00780c */ /* 0x000fe20003f44270 */
[----:B------:R-:W-:-:S01]  /*1d690*/  FFMA.FTZ R21, R2, R188, -R13 ;  /* 0x000000bc02157223 */ /* 0x000fc2000001080d */
[----:B------:R-:W-:Y:S01]  /*1d6a0*/  FSEL R189, R187, -INF , P3 ;  /* 0xff800000bbbd7808 */ /* 0x000fe20001800000 */
[----:B------:R-:W-:-:S01]  /*1d6b0*/  FFMA.FTZ R188, R2, R193, -R13 ;  /* 0x000000c102bc7223 */ /* 0x000fc2000001080d */
[----:B------:R-:W-:Y:S01]  /*1d6c0*/  FMNMX.FTZ R192, R186, R5, !PT ;  /* 0x00000005bac07209 */ /* 0x000fe20007810000 */
        /* <DEDUP_REMOVED lines=31> */
[----:B------:R-:W-:Y:S01]  /*1d8c0*/  FSEL R199, R199, -INF , P3 ;  /* 0xff800000c7c77808 */ /* 0x000fe20001800000 */
[----:B------:R-:W-:-:S01]  /*1d8d0*/  FFMA.FTZ R164, R2, R164, -R13 ;  /* 0x000000a402a47223 */ /* 0x000fc2000001080d */
[----:B------:R-:W-:Y:S01]  /*1d8e0*/  ISETP.GT.AND P2, PT, R12, 0x20, PT ;  /* 0x000000200c00780c */ /* 0x000fe20003f44270 */
        /* <DEDUP_REMOVED lines=39> */
[----:B------:R-:W-:Y:S01]  /*1db60*/  FSEL R183, R183, -INF , P3 ;  /* 0xff800000b7b77808 */ /* 0x000fe20001800000 */
[----:B------:R-:W-:Y:S01]  /*1db70*/  MUFU.EX2 R15, R15 ;  /* 0x0000000f000f7308 */ /* 0x000fe20000000800 */
[----:B------:R-:W-:Y:S02]  /*1db80*/  ISETP.GT.AND P2, PT, R12, 0x40, PT ;  /* 0x000000400c00780c */ /* 0x000fe40003f44270 */
        /* <DEDUP_REMOVED lines=63> */
[----:B------:R-:W-:Y:S02]  /*1df80*/  WARPGROUP.DEPBAR.LE gsb0, 0x0 ;  /* 0x00008000000079c5 */ /* 0x000fe40000010000 */
[----:B------:R-:W-:Y:S01]  /*1df90*/  FMNMX.FTZ R192, R151, R192, !PT ;  /* 0x000000c097c07209 */ /* 0x000fe20007810000 */
[----:B------:R-:W-:Y:S01]  /*1dfa0*/  WARPGROUP.ARRIVE ;  /* 0x00000000000079c5 */ /* 0x000fe20000000000 */
[----:B------:R-:W-:Y:S01]  /*1dfb0*/  ISETP.GT.AND P2, PT, R12, 0x88, PT ;  /* 0x000000880c00780c */ /* 0x000fe20003f44270 */
[----:B------:R-:W-:Y:S01]  /*1dfc0*/  MUFU.EX2 R181, R181 ;  /* 0x000000b500b57308 */ /* 0x000fe20000000800 */
[----:B------:R-:W-:-:S02]  /*1dfd0*/  FSEL R123, R123, -INF , P3 ;  /* 0xff8000007b7b7808 */ /* 0x000fc40001800000 */
[----:B------:R-:W-:Y:S01]  /*1dfe0*/  FMNMX.FTZ R192, R122, R192, !PT ;  /* 0x000000c07ac07209 */ /* 0x000fe20007810000 */
[----:B------:R-:W-:Y:S01]  /*1dff0*/  QGMMA.64x192x32.F32.E4M3.E4M3 R24, R200, gdesc[UR4], R24, gsb0 ;  /* 0x02e00004c8187df3 */ /* 0x000fe20008000818 */
[----:B------:R-:W-:Y:S02]  /*1e000*/  ISETP.GT.AND P3, PT, R12, 0x89, PT ;  /* 0x000000890c00780c */ /* 0x000fe40003f64270 */
[----:B------:R-:W-:Y:S01]  /*1e010*/  FSEL R126, R126, -INF , P2 ;  /* 0xff8000007e7e7808 */ /* 0x000fe20001000000 */
[----:B------:R-:W-:Y:S01]  /*1e020*/  MUFU.EX2 R152, R152 ;  /* 0x0000009800987308 */ /* 0x000fe20000000800 */
[----:B------:R-:W-:Y:S02]  /*1e030*/  FMNMX.FTZ R192, R123, R192, !PT ;  /* 0x000000c07bc07209 */ /* 0x000fe40007810000 */
        /* <DEDUP_REMOVED lines=8> */
[----:B------:R-:W-:Y:S01]  /*1e0c0*/  MUFU.EX2 R156, R156 ;  /* 0x0000009c009c7308 */ /* 0x000fe20000000800 */
[----:B------:R-:W-:-:S02]  /*1e0d0*/  FSEL R131, R131, -INF , P3 ;  /* 0xff80000083837808 */ /* 0x000fc40001800000 */
[----:B------:R-:W-:Y:S02]  /*1e0e0*/  FMNMX.FTZ R192, R130, R192, !PT ;  /* 0x000000c082c07209 */ /* 0x000fe40007810000 */
[----:B------:R-:W-:Y:S01]  /*1e0f0*/  ISETP.GT.AND P3, PT, R12, 0x99, PT ;  /* 0x000000990c00780c */ /* 0x000fe20003f64270 */
[--C-:B------:R-:W-:Y:S01]  /*1e100*/  FFMA.FTZ R12, R2, R140, -R13.reuse ;  /* 0x0000008c020c7223 */ /* 0x100fe2000001080d */
[----:B------:R-:W-:Y:S01]  /*1e110*/  FSEL R134, R134, -INF , P2 ;  /* 0xff80000086867808 */ /* 0x000fe20001000000 */
[----:B------:R-:W-:Y:S01]  /*1e120*/  FFMA.FTZ R13, R2, R133, -R13 ;  /* 0x00000085020d7223 */ /* 0x000fe2000001080d */
[----:B------:R-:W-:Y:S01]  /*1e130*/  FMNMX.FTZ R192, R131, R192, !PT ;  /* 0x000000c083c07209 */ /* 0x000fe20007810000 */
[----:B------:R-:W-:Y:S01]  /*1e140*/  MUFU.EX2 R157, R157 ;  /* 0x0000009d009d7308 */ /* 0x000fe20000000800 */
[----:B------:R-:W-:Y:S02]  /*1e150*/  FSEL R140, R135, -INF , P3 ;  /* 0xff800000878c7808 */ /* 0x000fe40001800000 */
[----:B------:R-:W-:-:S02]  /*1e160*/  FMNMX.FTZ R193, R134, R192, !PT ;  /* 0x000000c086c17209 */ /* 0x000fc40007810000 */
[----:B0-----:R-:W-:Y:S02]  /*1e170*/  LOP3.LUT R204, R219, 0x7f, RZ, 0xc0, !PT ;  /* 0x0000007fdbcc7812 */ /* 0x001fe400078ec0ff */
[----:B------:R-:W0:Y:S01]  /*1e180*/  S2R R219, SR_TID.X ;  /* 0x0000000000db7919 */ /* 0x000e220000002100 */
[----:B------:R1:W-:Y:S08]  /*1e190*/  MUFU.EX2 R135, R12 ;  /* 0x0000000c00877308 */ /* 0x0003f00000000800 */
        /* <DEDUP_REMOVED lines=8> */
[----:B------:R-:W1:Y:S07]  /*1e220*/  SHFL.BFLY PT, R192, R12, 0x1, 0x1f ;  /* 0x0c201f000cc07f89 */ /* 0x000e6e00000e0000 */
[----:B------:R-:W-:Y:S08]  /*1e230*/  MUFU.EX2 R137, R137 ;  /* 0x0000008900897308 */ /* 0x000ff00000000800 */
[----:B------:R-:W-:Y:S08]  /*1e240*/  MUFU.EX2 R141, R141 ;  /* 0x0000008d008d7308 */ /* 0x000ff00000000800 */
[----:B------:R-:W-:Y:S01]  /*1e250*/  MUFU.EX2 R144, R144 ;  /* 0x0000009000907308 */ /* 0x000fe20000000800 */
[----:B-1----:R-:W-:-:S02]  /*1e260*/  FMNMX.FTZ R12, R12, R192, !PT ;  /* 0x000000c00c0c7209 */ /* 0x002fc40007810000 */
[----:B------:R-:W-:Y:S02]  /*1e270*/  FSEL R192, R0, RZ, P0 ;  /* 0x000000ff00c07208 */ /* 0x000fe40000000000 */
[----:B------:R-:W-:Y:S01]  /*1e280*/  FSETP.NEU.FTZ.AND P0, PT, R12, -INF , PT ;  /* 0xff8000000c00780b */ /* 0x000fe20003f1d000 */
[----:B------:R-:W-:Y:S02]  /*1e290*/  FFMA.FTZ R133, R2, R12, -8 ;  /* 0xc100000002857423 */ /* 0x000fe4000001000c */
[----:B------:R-:W-:Y:S01]  /*1e2a0*/  MUFU.EX2 R145, R145 ;  /* 0x0000009100917308 */ /* 0x000fe20000000800 */
[----:B------:R-:W-:-:S01]  /*1e2b0*/  FADD.FTZ R192, -R192, R6 ;  /* 0x00000006c0c07221 */ /* 0x000fc20000010100 */
[----:B------:R-:W-:Y:S02]  /*1e2c0*/  FSEL R196, R12, RZ, P0 ;  /* 0x000000ff0cc47208 */ /* 0x000fe40000000000 */
[----:B------:R-:W-:Y:S01]  /*1e2d0*/  FSEL R133, R133, RZ, P0 ;  /* 0x000000ff85857208 */ /* 0x000fe20000000000 */
[----:B------:R-:W-:Y:S01]  /*1e2e0*/  FMUL.FTZ R6, R2, R192 ;  /* 0x000000c002067220 */ /* 0x000fe20000410000 */
[----:B------:R-:W-:Y:S01]  /*1e2f0*/  ISETP.NE.AND P0, PT, R204, RZ, PT ;  /* 0x000000ffcc00720c */ /* 0x000fe20003f05270 */
        /* <DEDUP_REMOVED lines=29> */
[----:B------:R-:W-:Y:S01]  /*1e4d0*/  FFMA.FTZ R166, R2, R166, -R133 ;  /* 0x000000a602a67223 */ /* 0x000fe20000010885 */
[----:B------:R-:W-:-:S01]  /*1e4e0*/  FADD.FTZ R4, R15, R4 ;  /* 0x000000040f047221 */ /* 0x000fc20000010000 */
[C-C-:B------:R-:W-:Y:S01]  /*1e4f0*/  FFMA.FTZ R167, R2.reuse, R167, -R133.reuse ;  /* 0x000000a702a77223 */ /* 0x140fe20000010885 */
[----:B------:R-:W-:-:S01]  /*1e500*/  FFMA.FTZ R138, R2, R138, -R133 ;  /* 0x0000008a028a7223 */ /* 0x000fc20000010885 */
[----:B------:R-:W1:Y:S01]  /*1e510*/  MUFU.EX2 R189, R189 ;  /* 0x000000bd00bd7308 */ /* 0x000e620000000800 */
[----:B------:R-:W-:-:S01]  /*1e520*/  FADD.FTZ R4, R21, R4 ;  /* 0x0000000415047221 */ /* 0x000fc20000010000 */
[C-C-:B------:R-:W-:Y:S01]  /*1e530*/  FFMA.FTZ R139, R2.reuse, R139, -R133.reuse ;  /* 0x0000008b028b7223 */ /* 0x140fe20000010885 */
[----:B------:R-:W-:-:S01]  /*1e540*/  FFMA.FTZ R142, R2, R142, -R133 ;  /* 0x0000008e028e7223 */ /* 0x000fc20000010885 */
[----:B------:R-:W-:Y:S01]  /*1e550*/  FFMA.FTZ R143, R2, R143, -R133 ;  /* 0x0000008f028f7223 */ /* 0x000fe20000010885 */
[----:B------:R-:W-:-:S01]  /*1e560*/  FADD.FTZ R4, R184, R4 ;  /* 0x00000004b8047221 */ /* 0x000fc20000010000 */
[C-C-:B------:R-:W-:Y:S01]  /*1e570*/  FFMA.FTZ R146, R2.reuse, R146, -R133.reuse ;  /* 0x0000009202927223 */ /* 0x140fe20000010885 */
[----:B------:R-:W-:-:S01]  /*1e580*/  FFMA.FTZ R147, R2, R147, -R133 ;  /* 0x0000009302937223 */ /* 0x000fc20000010885 */
[----:B------:R-:W3:Y:S01]  /*1e590*/  MUFU.EX2 R190, R190 ;  /* 0x000000be00be7308 */ /* 0x000ee20000000800 */
[----:B--2---:R-:W-:-:S01]  /*1e5a0*/  FFMA.FTZ R3, R5, R3, R186 ;  /* 0x0000000305037223 */ /* 0x004fc200000100ba */
[----:B------:R-:W-:Y:S01]  /*1e5b0*/  FADD.FTZ R4, R185, R4 ;  /* 0x00000004b9047221 */ /* 0x000fe20000010000 */
[----:B------:R-:W-:-:S01]  /*1e5c0*/  FFMA.FTZ R150, R2, R150, -R133 ;  /* 0x0000009602967223 */ /* 0x000fc20000010885 */
[C-C-:B------:R-:W-:Y:S01]  /*1e5d0*/  FFMA.FTZ R151, R2.reuse, R151, -R133.reuse ;  /* 0x0000009702977223 */ /* 0x140fe20000010885 */
[----:B------:R-:W-:-:S01]  /*1e5e0*/  FFMA.FTZ R122, R2, R122, -R133 ;  /* 0x0000007a027a7223 */ /* 0x000fc20000010885 */
[----:B------:R-:W-:Y:S01]  /*1e5f0*/  FADD.FTZ R4, R188, R4 ;  /* 0x00000004bc047221 */ /* 0x000fe20000010000 */
[----:B------:R-:W-:-:S01]  /*1e600*/  FFMA.FTZ R123, R2, R123, -R133 ;  /* 0x0000007b027b7223 */ /* 0x000fc20000010885 */
[----:B------:R-:W2:Y:S01]  /*1e610*/  MUFU.EX2 R191, R191 ;  /* 0x000000bf00bf7308 */ /* 0x000ea20000000800 */
[----:B-1----:R-:W-:-:S01]  /*1e620*/  FADD.FTZ R3, R189, R3 ;  /* 0x00000003bd037221 */ /* 0x002fc20000010000 */
[----:B------:R-:W-:Y:S01]  /*1e630*/  FADD.FTZ R4, R8, R4 ;  /* 0x0000000408047221 */ /* 0x000fe20000010000 */
[----:B------:R-:W-:-:S01]  /*1e640*/  FFMA.FTZ R126, R2, R126, -R133 ;  /* 0x0000007e027e7223 */ /* 0x000fc20000010885 */
[----:B0-----:R-:W-:Y:S01]  /*1e650*/  SHF.R.U32.HI R204, RZ, 0x7, R219 ;  /* 0x00000007ffcc7819 */ /* 0x001fe200000116db */
[----:B------:R-:W-:-:S01]  /*1e660*/  FFMA.FTZ R127, R2, R127, -R133 ;  /* 0x0000007f027f7223 */ /* 0x000fc20000010885 */
[----:B------:R-:W-:Y:S01]  /*1e670*/  FADD.FTZ R4, R187, R4 ;  /* 0x00000004bb047221 */ /* 0x000fe20000010000 */
[----:B------:R-:W-:-:S01]  /*1e680*/  FFMA.FTZ R130, R2, R130, -R133 ;  /* 0x0000008202827223 */ /* 0x000fc20000010885 */
[----:B------:R-:W0:Y:S01]  /*1e690*/  MUFU.EX2 R192, R192 ;  /* 0x000000c000c07308 */ /* 0x000e220000000800 */
[----:B---3--:R-:W-:-:S01]  /*1e6a0*/  FADD.FTZ R3, R190, R3 ;  /* 0x00000003be037221 */ /* 0x008fc20000010000 */
[----:B------:R-:W-:Y:S01]  /*1e6b0*/  FADD.FTZ R4, R168, R4 ;  /* 0x00000004a8047221 */ /* 0x000fe20000010000 */
[----:B------:R-:W-:-:S01]  /*1e6c0*/  FFMA.FTZ R131, R2, R131, -R133 ;  /* 0x0000008302837223 */ /* 0x000fc20000010885 */
[C-C-:B------:R-:W-:Y:S01]  /*1e6d0*/  FFMA.FTZ R134, R2.reuse, R134, -R133.reuse ;  /* 0x0000008602867223 */ /* 0x140fe20000010885 */
[----:B------:R-:W-:-:S01]  /*1e6e0*/  FFMA.FTZ R133, R2, R140, -R133 ;  /* 0x0000008c02857223 */ /* 0x000fc20000010885 */
[----:B------:R-:W-:-:S02]  /*1e6f0*/  FADD.FTZ R4, R169, R4 ;  /* 0x00000004a9047221 */ /* 0x000fc40000010000 */
        /* <DEDUP_REMOVED lines=11> */
[----:B------:R-:W-:Y:S01]  /*1e7b0*/  FADD.FTZ R4, R181, R4 ;  /* 0x00000004b5047221 */ /* 0x000fe20000010000 */
[----:B------:R-:W-:Y:S02]  /*1e7c0*/  WARPGROUP.DEPBAR.LE gsb0, 0x0 ;  /* 0x00008000000079c5 */ /* 0x000fe40000010000 */
        /* <DEDUP_REMOVED lines=61> */
[----:B------:R-:W-:-:S05]  /*1eba0*/  IADD3 R3, -R204, 0xb, RZ ;  /* 0x0000000bcc037810 */ /* 0x000fca0007ffe1ff */
[----:B------:R0:W-:Y:S06]  /*1ebb0*/  BAR.ARV R3, 0x100 ;  /* 0x000400030000751d */ /* 0x0001ec0000002000 */
[----:B------:R-:W3:Y:S01]  /*1ebc0*/  MUFU.EX2 R149, R149 ;  /* 0x0000009500957308 */ /* 0x000ee20000000800 */
[----:B-1----:R-:W-:-:S01]  /*1ebd0*/  FADD.FTZ R196, R147, R196 ;  /* 0x000000c493c47221 */ /* 0x002fc20000010000 */
[----:B0-----:R-:W-:-:S03]  /*1ebe0*/  @!P0 IMAD R3, R10, 0x8, R16 ;  /* 0x000000080a038824 */ /* 0x001fc600078e0210 */
[----:B--2---:R-:W-:Y:S01]  /*1ebf0*/  FADD.FTZ R196, R150, R196 ;  /* 0x000000c496c47221 */ /* 0x004fe20000010000 */
[----:B------:R-:W-:Y:S02]  /*1ec00*/  @!P0 VIADD R3, R3, 0x33440 ;  /* 0x0003344003038836 */ /* 0x000fe40000000000 */
[----:B------:R-:W0:Y:S03]  /*1ec10*/  MUFU.EX2 R151, R151 ;  /* 0x0000009700977308 */ /* 0x000e260000000800 */
[----:B------:R-:W-:-:S04]  /*1ec20*/  @!P0 PRMT R3, RZ, 0x654, R3 ;  /* 0x00000654ff038816 */ /* 0x000fc80000000003 */
[----:B------:R1:W-:Y:S01]  /*1ec30*/  @!P0 SYNCS.ARRIVE.TRANS64.RED.A1T0 RZ, [R3+URZ], RZ ;  /* 0x000000ff03ff89a7 */ /* 0x0003e2000810043f */
[----:B------:R-:W2:Y:S01]  /*1ec40*/  MUFU.EX2 R120, R120 ;  /* 0x0000007800787308 */ /* 0x000ea20000000800 */
[----:B---3--:R-:W-:-:S07]  /*1ec50*/  FADD.FTZ R4, R149, R4 ;  /* 0x0000000495047221 */ /* 0x008fce0000010000 */
[----:B------:R-:W3:Y:S01]  /*1ec60*/  MUFU.EX2 R122, R122 ;  /* 0x0000007a007a7308 */ /* 0x000ee20000000800 */
[----:B0-----:R-:W-:-:S07]  /*1ec70*/  FADD.FTZ R196, R151, R196 ;  /* 0x000000c497c47221 */ /* 0x001fce0000010000 */
[----:B------:R-:W0:Y:S01]  /*1ec80*/  MUFU.EX2 R121, R121 ;  /* 0x0000007900797308 */ /* 0x000e220000000800 */
[----:B--2---:R-:W-:-:S07]  /*1ec90*/  FADD.FTZ R4, R120, R4 ;  /* 0x0000000478047221 */ /* 0x004fce0000010000 */
[----:B------:R-:W2:Y:S01]  /*1eca0*/  MUFU.EX2 R123, R123 ;  /* 0x0000007b007b7308 */ /* 0x000ea20000000800 */
[----:B---3--:R-:W-:-:S07]  /*1ecb0*/  FADD.FTZ R196, R122, R196 ;  /* 0x000000c47ac47221 */ /* 0x008fce0000010000 */
[----:B------:R-:W3:Y:S01]  /*1ecc0*/  MUFU.EX2 R124, R124 ;  /* 0x0000007c007c7308 */ /* 0x000ee20000000800 */
[----:B0-----:R-:W-:-:S07]  /*1ecd0*/  FADD.FTZ R197, R121, R4 ;  /* 0x0000000479c57221 */ /* 0x001fce0000010000 */
[----:B------:R-:W0:Y:S01]  /*1ece0*/  MUFU.EX2 R126, R126 ;  /* 0x0000007e007e7308 */ /* 0x000e220000000800 */
[----:B--2---:R-:W-:-:S07]  /*1ecf0*/  FADD.FTZ R199, R123, R196 ;  /* 0x000000c47bc77221 */ /* 0x004fce0000010000 */
[----:B------:R-:W1:Y:S01]  /*1ed00*/  MUFU.EX2 R125, R125 ;  /* 0x0000007d007d7308 */ /* 0x000e620000000800 */
[----:B---3--:R-:W-:-:S07]  /*1ed10*/  FADD.FTZ R4, R124, R197 ;  /* 0x000000c57c047221 */ /* 0x008fce0000010000 */
        /* <DEDUP_REMOVED lines=22> */
.L_x_5143:
[----:B------:R-:W-:Y:S01]  /*1ee80*/  F2FP.SATFINITE.E4M3.F32.PACK_AB_MERGE_C R8, R187, R8, RZ ;  /* 0x00000008bb08723e */ /* 0x000fe200048070ff */
[----:B------:R-:W-:Y:S01]  /*1ee90*/  FMUL.FTZ R24, R24, R6 ;  /* 0x0000000618187220 */ /* 0x000fe20000410000 */
[----:B------:R-:W-:Y:S01]  /*1eea0*/  ISETP.GT.AND P0, PT, R7, R20, PT ;  /* 0x000000140700720c */ /* 0x000fe20003f04270 */
[----:B------:R-:W-:Y:S01]  /*1eeb0*/  FMUL.FTZ R25, R25, R6 ;  /* 0x0000000619197220 */ /* 0x000fe20000410000 */
[----:B------:R-:W-:Y:S01]  /*1eec0*/  F2FP.SATFINITE.E4M3.F32.PACK_AB_MERGE_C R218, R188, R185, R8 ;  /* 0x000000b9bcda723e */ /* 0x000fe20004807008 */
[----:B------:R-:W-:Y:S01]  /*1eed0*/  IMAD R8, R9, 0x8, R16 ;  /* 0x0000000809087824 */ /* 0x000fe200078e0210 */
[----:B------:R-:W-:Y:S01]  /*1eee0*/  F2FP.SATFINITE.E4M3.F32.PACK_AB_MERGE_C R21, R184, R21, RZ ;  /* 0x00000015b815723e */ /* 0x000fe200048070ff */
        /* <DEDUP_REMOVED lines=141> */
[----:B------:R-:W-:-:S07]  /*1f7c0*/  IMAD.MOV.U32 R146, RZ, RZ, R10 ;  /* 0x000000ffff927224 */ /* 0x000fce00078e000a */
.L_x_5133:
[----:B------:R-:W-:-:S13]  /*1f7d0*/  ISETP.GE.AND P0, PT, R7, RZ, PT ;  /* 0x000000ff0700720c */ /* 0x000fda0003f06270 */
[----:B------:R-:W-:Y:S05]  /*1f7e0*/  @!P0 BRA `(.L_x_5145) ;  /* 0x0000003400188947 */ /* 0x000fea0003800000 */
[----:B------:R-:W-:Y:S01]  /*1f7f0*/  IMAD.MOV.U32 R5, RZ, RZ, R12 ;  /* 0x000000ffff057224 */ /* 0x000fe200078e000c */
[----:B------:R-:W-:Y:S01]  /*1f800*/  MOV R6, R0 ;  /* 0x0000000000067202 */ /* 0x000fe20000000f00 */
[----:B------:R-:W-:Y:S02]  /*1f810*/  IMAD.MOV.U32 R8, RZ, RZ, R220 ;  /* 0x000000ffff087224 */ /* 0x000fe400078e00dc */
[----:B------:R-:W-:-:S07]  /*1f820*/  IMAD.MOV.U32 R9, RZ, RZ, R146 ;  /* 0x000000ffff097224 */ /* 0x000fce00078e0092 */
.L_x_5156:
        /* <DEDUP_REMOVED lines=8> */
.L_x_5147:
        /* <DEDUP_REMOVED lines=8> */
.L_x_5148:
[----:B------:R-:W-:Y:S04]  /*1f930*/  BSSY B0, `(.L_x_5146) ;  /* 0x0000004000007945 */ /* 0x000fe80003800000 */
[----:B-1----:R-:W-:Y:S05]  /*1f940*/  @P2 BRA `(.L_x_5149) ;  /* 0x0000000000082947 */ /* 0x002fea0003800000 */
[----:B------:R-:W1:Y:S02]  /*1f950*/  SYNCS.PHASECHK.TRANS64.TRYWAIT P2, [R13+URZ+0x33430], R0 ;  /* 0x033430000d0075a7 */ /* 0x000e64000804017f */
[----:B-1----:R-:W-:Y:S05]  /*1f960*/  @!P2 BRA `(.L_x_5150) ;  /* 0x000000f000d8a947 */ /* 0x002fea0003800000 */
.L_x_5149:
[----:B------:R-:W-:Y:S05]  /*1f970*/  BSYNC B0 ;  /* 0x0000000000007941 */ /* 0x000fea0003800000 */
.L_x_5146:
[----:B01----:R-:W0:Y:S01]  /*1f980*/  S2R R0, SR_TID.X ;  /* 0x0000000000007919 */ /* 0x003e220000002100 */
[----:B------:R-:W-:Y:S01]  /*1f990*/  VIADD R10, R9, 0x1 ;  /* 0x00000001090a7836 */ /* 0x000fe20000000000 */
[----:B------:R-:W-:Y:S05]  /*1f9a0*/  WARPSYNC.ALL ;  /* 0x0000000000007948 */ /* 0x000fea0003800000 */
[C---:B------:R-:W-:Y:S01]  /*1f9b0*/  ISETP.NE.AND P2, PT, R10.reuse, 0x2, PT ;  /* 0x000000020a00780c */ /* 0x040fe20003f45270 */
[----:B------:R-:W-:Y:S01]  /*1f9c0*/  UMOV UR48, UR24 ;  /* 0x0000001800307c82 */ /* 0x000fe20008000000 */
[----:B------:R-:W-:Y:S01]  /*1f9d0*/  MOV R13, 0x80000020 ;  /* 0x80000020000d7802 */ /* 0x000fe20000000f00 */
[----:B------:R-:W-:Y:S01]  /*1f9e0*/  UMOV UR49, UR25 ;  /* 0x0000001900317c82 */ /* 0x000fe20008000000 */
[----:B------:R-:W-:Y:S01]  /*1f9f0*/  SEL R10, R10, RZ, P2 ;  /* 0x000000ff0a0a7207 */ /* 0x000fe20001000000 */
[----:B------:R-:W-:Y:S01]  /*1fa00*/  IMAD.MOV.U32 R15, RZ, RZ, -0x7fffffe0 ;  /* 0x80000020ff0f7424 */ /* 0x000fe200078e00ff */
[----:B------:R-:W-:Y:S01]  /*1fa10*/  R2UR UR51, R13 ;  /* 0x000000000d3372ca */ /* 0x000fe200000e0000 */
[----:B------:R-:W-:Y:S01]  /*1fa20*/  UMOV UR44, UR24 ;  /* 0x00000018002c7c82 */ /* 0x000fe20008000000 */
[----:B------:R-:W-:Y:S01]  /*1fa30*/  UMOV UR45, UR25 ;  /* 0x00000019002d7c82 */ /* 0x000fe20008000000 */
[----:B------:R-:W-:Y:S01]  /*1fa40*/  IMAD R12, R10, 0x780, R11 ;  /* 0x000007800a0c7824 */ /* 0x000fe200078e020b */
[C---:B------:R-:W-:Y:S01]  /*1fa50*/  R2UR UR47, R15.reuse ;  /* 0x000000000f2f72ca */ /* 0x040fe200000e0000 */
[----:B------:R-:W-:Y:S01]  /*1fa60*/  IMAD.MOV.U32 R21, RZ, RZ, -0x7fffffe0 ;  /* 0x80000020ff157424 */ /* 0x000fe200078e00ff */
[----:B------:R-:W-:Y:S01]  /*1fa70*/  R2UR UR31, R15 ;  /* 0x000000000f1f72ca */ /* 0x000fe200000e0000 */
[C---:B------:R-:W-:Y:S01]  /*1fa80*/  VIADD R14, R12.reuse, 0x80 ;  /* 0x000000800c0e7836 */ /* 0x040fe20000000000 */
[C---:B------:R-:W-:Y:S01]  /*1fa90*/  R2UR UR50, R12.reuse ;  /* 0x000000000c3272ca */ /* 0x040fe200000e0000 */
[----:B------:R-:W-:Y:S01]  /*1faa0*/  VIADD R20, R12, 0x100 ;  /* 0x000001000c147836 */ /* 0x000fe20000000000 */
[----:B------:R-:W-:Y:S01]  /*1fab0*/  R2UR UR27, R21 ;  /* 0x00000000151b72ca */ /* 0x000fe200000e0000 */
[----:B------:R-:W-:Y:S01]  /*1fac0*/  UMOV UR28, UR24 ;  /* 0x00000018001c7c82 */ /* 0x000fe20008000000 */
[----:B------:R-:W-:Y:S01]  /*1fad0*/  R2UR UR46, R14 ;  /* 0x000000000e2e72ca */ /* 0x000fe200000e0000 */
[----:B------:R-:W-:Y:S01]  /*1fae0*/  VIADD R14, R12, 0x180 ;  /* 0x000001800c0e7836 */ /* 0x000fe20000000000 */
[----:B------:R-:W-:Y:S01]  /*1faf0*/  R2UR UR26, R20 ;  /* 0x00000000141a72ca */ /* 0x000fe200000e0000 */
[----:B------:R-:W-:Y:S01]  /*1fb00*/  UMOV UR29, UR25 ;  /* 0x00000019001d7c82 */ /* 0x000fe20008000000 */
[----:B------:R-:W-:Y:S01]  /*1fb10*/  VIADD R120, R12, 0x200 ;  /* 0x000002000c787836 */ /* 0x000fe20000000000 */
[----:B------:R-:W-:Y:S01]  /*1fb20*/  UMOV UR32, UR24 ;  /* 0x0000001800207c82 */ /* 0x000fe20008000000 */
        /* <DEDUP_REMOVED lines=9> */
[----:B------:R-:W-:Y:S01]  /*1fbc0*/  IMAD.MOV.U32 R21, RZ, RZ, -0x7fffffe0 ;  /* 0x80000020ff157424 */ /* 0x000fe200078e00ff */
[----:B------:R-:W-:Y:S01]  /*1fbd0*/  R2UR UR6, R20 ;  /* 0x00000000140672ca */ /* 0x000fe200000e0000 */
[C---:B------:R-:W-:Y:S01]  /*1fbe0*/  VIADD R14, R12.reuse, 0x102 ;  /* 0x000001020c0e7836 */ /* 0x040fe20000000000 */
[----:B------:R0:W-:Y:S01]  /*1fbf0*/  BAR.SYNC.DEFER_BLOCKING R0, 0x100 ;  /* 0x000400000000751d */ /* 0x0001e20000010000 */
[----:B------:R-:W-:Y:S01]  /*1fc00*/  IADD3 R20, R12, 0x82, RZ ;  /* 0x000000820c147810 */ /* 0x000fe20007ffe0ff */
[----:B------:R-:W-:-:S02]  /*1fc10*/  IMAD.MOV.U32 R15, RZ, RZ, -0x7fffffe0 ;  /* 0x80000020ff0f7424 */ /* 0x000fc400078e00ff */
[----:B------:R-:W-:Y:S02]  /*1fc20*/  IMAD.MOV.U32 R13, RZ, RZ, -0x7fffffe0 ;  /* 0x80000020ff0d7424 */ /* 0x000fe400078e00ff */
        /* <DEDUP_REMOVED lines=74> */
[----:B------:R-:W-:-:S04]  /*200d0*/  IADD3 R14, R12, 0x480, RZ ;  /* 0x000004800c0e7810 */ /* 0x000fc80007ffe0ff */
        /* <DEDUP_REMOVED lines=149> */
.L_x_5152:
[----:B------:R-:W-:Y:S02]  /*20a30*/  SHF.L.U32 R0, R8, 0x1f, RZ ;  /* 0x0000001f08007819 */ /* 0x000fe400000006ff */
[----:B------:R-:W-:-:S04]  /*20a40*/  LEA R8, R9, R16, 0x3 ;  /* 0x0000001009087211 */ /* 0x000fc800078e18ff */
[----:B------:R0:W1:Y:S01]  /*20a50*/  SYNCS.PHASECHK.TRANS64.TRYWAIT P0, [R8+URZ+0x33450], R0 ;  /* 0x03345000080075a7 */ /* 0x000062000800017f */
[----:B------:R-:W-:Y:S05]  /*20a60*/  @!P1 BRA `(.L_x_5153) ;  /* 0x0000000000049947 */ /* 0x000fea0003800000 */
[----:B------:R-:W-:Y:S01]  /*20a70*/  BPT.TRAP 0x1 ;  /* 0x000000040000795c */ /* 0x000fe20000300000 */
.L_x_5153:
[----:B-1----:R-:W-:Y:S05]  /*20a80*/  @P0 BRA `(.L_x_5151) ;  /* 0x0000000000080947 */ /* 0x002fea0003800000 */
[----:B------:R-:W1:Y:S02]  /*20a90*/  SYNCS.PHASECHK.TRANS64.TRYWAIT P0, [R8+URZ+0x33450], R0 ;  /* 0x03345000080075a7 */ /* 0x000e64000800017f */
[----:B-1----:R-:W-:Y:S05]  /*20aa0*/  @!P0 BRA `(.L_x_5154) ;  /* 0x000000e0009c8947 */ /* 0x002fea0003800000 */
.L_x_5151:
[----:B01----:R-:W-:Y:S01]  /*20ab0*/  VIADD R0, R16, 0x200 ;  /* 0x0000020010007836 */ /* 0x003fe20000000000 */
[----:B------:R-:W-:Y:S05]  /*20ac0*/  WARPSYNC.ALL ;  /* 0x0000000000007948 */ /* 0x000fea0003800000 */
[----:B------:R-:W-:Y:S01]  /*20ad0*/  SHF.R.U32.HI R0, RZ, 0x4, R0 ;  /* 0x00000004ff007819 */ /* 0x000fe20000011600 */
[----:B------:R-:W-:Y:S01]  /*20ae0*/  IMAD.MOV.U32 R13, RZ, RZ, -0x3ffffff0 ;  /* 0xc0000010ff0d7424 */ /* 0x000fe200078e00ff */
[----:B------:R-:W-:Y:S01]  /*20af0*/  WARPGROUP.ARRIVE ;  /* 0x00000000000079c5 */ /* 0x000fe20000000000 */
[----:B------:R-:W-:Y:S01]  /*20b00*/  IMAD.MOV.U32 R15, RZ, RZ, -0x3ffffff0 ;  /* 0xc0000010ff0f7424 */ /* 0x000fe200078e00ff */
[----:B------:R-:W-:-:S04]  /*20b10*/  LOP3.LUT R0, R0, 0x3fff, RZ, 0xc0, !PT ;  /* 0x00003fff00007812 */ /* 0x000fc800078ec0ff */
[----:B------:R-:W0:Y:S01]  /*20b20*/  S2R R225, SR_TID.X ;  /* 0x0000000000e17919 */ /* 0x000e220000002100 */
[----:B------:R-:W-:Y:S02]  /*20b30*/  R2UR UR7, R13 ;  /* 0x000000000d0772ca */ /* 0x000fe400000e0000 */
[----:B------:R-:W-:-:S05]  /*20b40*/  LOP3.LUT R0, R0, 0x10000, RZ, 0xfc, !PT ;  /* 0x0001000000007812 */ /* 0x000fca00078efcff */
[----:B------:R-:W-:Y:S01]  /*20b50*/  IMAD R12, R9, 0x780, R0 ;  /* 0x00000780090c7824 */ /* 0x000fe200078e0200 */
[----:B------:R-:W-:-:S03]  /*20b60*/  FMNMX.FTZ R0, R184, R6, !PT ;  /* 0x00000006b8007209 */ /* 0x000fc60007810000 */
[C---:B------:R-:W-:Y:S01]  /*20b70*/  VIADD R14, R12.reuse, 0x180 ;  /* 0x000001800c0e7836 */ /* 0x040fe20000000000 */
[----:B------:R-:W-:-:S13]  /*20b80*/  R2UR UR6, R12 ;  /* 0x000000000c0672ca */ /* 0x000fda00000e0000 */
[----:B------:R-:W-:Y:S01]  /*20b90*/  QGMMA.64x192x32.F32.E4M3.E4M3 R24, R216, gdesc[UR4], R24, gsb0 ;  /* 0x02e00004d8187df3 */ /* 0x000fe20008000818 */
[----:B------:R-:W-:Y:S01]  /*20ba0*/  R2UR UR6, R14 ;  /* 0x000000000e0672ca */ /* 0x000fe200000e0000 */
[----:B------:R-:W-:Y:S01]  /*20bb0*/  VIADD R14, R12, 0x300 ;  /* 0x000003000c0e7836 */ /* 0x000fe20000000000 */
[----:B------:R-:W-:Y:S01]  /*20bc0*/  R2UR UR7, R15 ;  /* 0x000000000f0772ca */ /* 0x000fe200000e0000 */
[----:B------:R-:W-:Y:S01]  /*20bd0*/  IMAD.MOV.U32 R15, RZ, RZ, -0x3ffffff0 ;  /* 0xc0000010ff0f7424 */ /* 0x000fe200078e00ff */
[----:B0-----:R-:W-:Y:S02]  /*20be0*/  LOP3.LUT R227, R225, 0x7f, RZ, 0xc0, !PT ;  /* 0x0000007fe1e37812 */ /* 0x001fe400078ec0ff */
[----:B------:R-:W0:Y:S02]  /*20bf0*/  S2R R225, SR_TID.X ;  /* 0x0000000000e17919 */ /* 0x000e240000002100 */
[----:B------:R-:W-:Y:S02]  /*20c00*/  ISETP.NE.AND P0, PT, R227, RZ, PT ;  /* 0x000000ffe300720c */ /* 0x000fe40003f05270 */
[----:B0-----:R-:W-:Y:S01]  /*20c10*/  SHF.R.U32.HI R225, RZ, 0x7, R225 ;  /* 0x00000007ffe17819 */ /* 0x001fe200000116e1 */
[----:B------:R-:W-:-:S02]  /*20c20*/  WARPGROUP.DEPBAR.LE gsb0, 0x0 ;  /* 0x00008000000079c5 */ /* 0x000fc40000010000 */
[----:B------:R-:W-:-:S06]  /*20c30*/  WARPGROUP.ARRIVE ;  /* 0x00000000000079c5 */ /* 0x000fcc0000000000 */
[----:B------:R-:W-:Y:S01]  /*20c40*/  QGMMA.64x192x32.F32.E4M3.E4M3 R24, R212, gdesc[UR4], R24, gsb0 ;  /* 0x02e00004d4187df3 */ /* 0x000fe20008000818 */
[----:B------:R-:W-:Y:S01]  /*20c50*/  R2UR UR6, R14 ;  /* 0x000000000e0672ca */ /* 0x000fe200000e0000 */
[C---:B------:R-:W-:Y:S01]  /*20c60*/  VIADD R14, R12.reuse, 0x480 ;  /* 0x000004800c0e7836 */ /* 0x040fe20000000000 */
[----:B------:R-:W-:Y:S01]  /*20c70*/  R2UR UR7, R15 ;  /* 0x000000000f0772ca */ /* 0x000fe200000e0000 */
[----:B------:R-:W-:Y:S01]  /*20c80*/  VIADD R12, R12, 0x600 ;  /* 0x000006000c0c7836 */ /* 0x000fe20000000000 */
[----:B------:R-:W-:Y:S01]  /*20c90*/  MOV R15, 0xc0000010 ;  /* 0xc0000010000f7802 */ /* 0x000fe20000000f00 */
[----:B------:R-:W-:Y:S02]  /*20ca0*/  WARPGROUP.DEPBAR.LE gsb0, 0x0 ;  /* 0x00008000000079c5 */ /* 0x000fe40000010000 */
[----:B------:R-:W-:-:S12]  /*20cb0*/  WARPGROUP.ARRIVE ;  /* 0x00000000000079c5 */ /* 0x000fd80000000000 */
[----:B------:R-:W-:Y:S01]  /*20cc0*/  QGMMA.64x192x32.F32.E4M3.E4M3 R24, R208, gdesc[UR4], R24, gsb0 ;  /* 0x02e00004d0187df3 */ /* 0x000fe20008000818 */
[----:B------:R-:W-:Y:S02]  /*20cd0*/  R2UR UR7, R15 ;  /* 0x000000000f0772ca */ /* 0x000fe400000e0000 */
        /* <DEDUP_REMOVED lines=56> */
[----:B------:R-:W-:Y:S02]  /*21060*/  R2UR UR6, R14 ;  /* 0x000000000e0672ca */ /* 0x000fe400000e0000 */
        /* <DEDUP_REMOVED lines=25> */
[----:B0-----:R-:W-:Y:S01]  /*21200*/  FMNMX.FTZ R0, R0, R13, !PT ;  /* 0x0000000d00007209 */ /* 0x001fe20007810000 */
[----:B------:R-:W-:Y:S01]  /*21210*/  IMAD.MOV.U32 R13, RZ, RZ, -0x3ffffff0 ;  /* 0xc0000010ff0d7424 */ /* 0x000fe200078e00ff */
[----:B-1----:R-:W-:-:S03]  /*21220*/  FMNMX.FTZ R14, R8, R14, !PT ;  /* 0x0000000e080e7209 */ /* 0x002fc60007810000 */
[----:B------:R-:W0:Y:S01]  /*21230*/  SHFL.BFLY PT, R15, R0, 0x1, 0x1f ;  /* 0x0c201f00000f7f89 */ /* 0x000e2200000e0000 */
[----:B------:R-:W-:Y:S02]  /*21240*/  WARPGROUP.DEPBAR.LE gsb0, 0x0 ;  /* 0x00008000000079c5 */ /* 0x000fe40000010000 */
[----:B------:R-:W-:-:S06]  /*21250*/  WARPGROUP.ARRIVE ;  /* 0x00000000000079c5 */ /* 0x000fcc0000000000 */
[----:B------:R-:W-:Y:S01]  /*21260*/  QGMMA.64x192x32.F32.E4M3.E4M3 R24, R204, gdesc[UR4], R24, gsb0 ;  /* 0x02e00004cc187df3 */ /* 0x000fe20008000818 */
[----:B------:R-:W-:Y:S02]  /*21270*/  R2UR UR7, R13 ;  /* 0x000000000d0772ca */ /* 0x000fe400000e0000 */
[----:B------:R-:W1:Y:S01]  /*21280*/  SHFL.BFLY PT, R13, R14, 0x1, 0x1f ;  /* 0x0c201f000e0d7f89 */ /* 0x000e6200000e0000 */
[----:B0-----:R-:W-:Y:S02]  /*21290*/  FMNMX.FTZ R0, R0, R15, !PT ;  /* 0x0000000f00007209 */ /* 0x001fe40007810000 */
[----:B------:R-:W-:Y:S02]  /*212a0*/  R2UR UR6, R12 ;  /* 0x000000000c0672ca */ /* 0x000fe400000e0000 */
[----:B-1----:R-:W-:Y:S01]  /*212b0*/  FMNMX.FTZ R12, R14, R13, !PT ;  /* 0x0000000d0e0c7209 */ /* 0x002fe20007810000 */
[----:B------:R-:W-:-:S04]  /*212c0*/  FADD.FTZ R13, -R0, R6 ;  /* 0x00000006000d7221 */ /* 0x000fc80000010100 */
[----:B------:R-:W-:Y:S01]  /*212d0*/  FMUL.FTZ R20, R2, R13 ;  /* 0x0000000d02147220 */ /* 0x000fe20000410000 */
[----:B------:R-:W-:-:S03]  /*212e0*/  FADD.FTZ R13, -R12, R5 ;  /* 0x000000050c0d7221 */ /* 0x000fc60000010100 */
[----:B------:R0:W-:Y:S01]  /*212f0*/  MUFU.EX2 R5, R20 ;  /* 0x0000001400057308 */ /* 0x0001e20000000800 */
[C---:B------:R-:W-:Y:S01]  /*21300*/  FMUL.FTZ R6, R2.reuse, R13 ;  /* 0x0000000d02067220 */ /* 0x040fe20000410000 */
[----:B------:R-:W-:-:S04]  /*21310*/  FFMA.FTZ R13, R2, R0, -8 ;  /* 0xc1000000020d7423 */ /* 0x000fc80000010000 */
[C-C-:B------:R-:W-:Y:S01]  /*21320*/  FFMA.FTZ R8, R2.reuse, R184, -R13.reuse ;  /* 0x000000b802087223 */ /* 0x140fe2000001080d */
[----:B------:R-:W-:-:S01]  /*21330*/  FFMA.FTZ R15, R2, R185, -R13 ;  /* 0x000000b9020f7223 */ /* 0x000fc2000001080d */
[C-C-:B------:R-:W-:Y:S01]  /*21340*/  FFMA.FTZ R21, R2.reuse, R189, -R13.reuse ;  /* 0x000000bd02157223 */ /* 0x140fe2000001080d */
[----:B------:R-:W-:-:S01]  /*21350*/  FFMA.FTZ R14, R2, R188, -R13 ;  /* 0x000000bc020e7223 */ /* 0x000fc2000001080d */
[C-C-:B0-----:R-:W-:Y:S01]  /*21360*/  FFMA.FTZ R20, R2.reuse, R192, -R13.reuse ;  /* 0x000000c002147223 */ /* 0x141fe2000001080d */
        /* <DEDUP_REMOVED lines=36> */
[----:B------:R-:W0:Y:S03]  /*215b0*/  MUFU.EX2 R8, R8 ;  /* 0x0000000800087308 */ /* 0x000e260000000800 */
        /* <DEDUP_REMOVED lines=47> */
[C-C-:B------:R-:W-:Y:S01]  /*218b0*/  FFMA.FTZ R131, R2.reuse, R131, -R133.reuse ;  /* 0x0000008302837223 */ /* 0x140fe20000010885 */
[----:B------:R-:W-:-:S01]  /*218c0*/  FFMA.FTZ R134, R2, R134, -R133 ;  /* 0x0000008602867223 */ /* 0x000fc20000010885 */
[----:B------:R-:W-:-:S04]  /*218d0*/  FFMA.FTZ R133, R2, R135, -R133 ;  /* 0x0000008702857223 */ /* 0x000fc80000010885 */
        /* <DEDUP_REMOVED lines=22> */
[----:B------:R-:W-:Y:S06]  /*21a40*/  QGMMA.64x192x32.F32.E4M3.E4M3 R24, R200, gdesc[UR4], R24, gsb0 ;  /* 0x02e00004c8187df3 */ /* 0x000fec0008000818 */
        /* <DEDUP_REMOVED lines=52> */
[----:B------:R-:W-:-:S06]  /*21d90*/  WARPGROUP.DEPBAR.LE gsb0, 0x0 ;  /* 0x00008000000079c5 */ /* 0x000fcc0000010000 */
        /* <DEDUP_REMOVED lines=57> */
[----:B------:R-:W2:Y:S08]  /*22130*/  MUFU.EX2 R123, R123 ;  /* 0x0000007b007b7308 */ /* 0x000eb00000000800 */
[----:B------:R-:W0:Y:S01]  /*22140*/  MUFU.EX2 R124, R124 ;  /* 0x0000007c007c7308 */ /* 0x000e220000000800 */
[----:B---3--:R-:W-:-:S07]  /*22150*/  FADD.FTZ R197, R121, R194 ;  /* 0x000000c279c57221 */ /* 0x008fce0000010000 */
[----:B------:R-:W3:Y:S01]  /*22160*/  MUFU.EX2 R126, R126 ;  /* 0x0000007e007e7308 */ /* 0x000ee20000000800 */
[----:B--2---:R-:W-:-:S07]  /*22170*/  FADD.FTZ R3, R123, R196 ;  /* 0x000000c47b037221 */ /* 0x004fce0000010000 */
[----:B------:R-:W2:Y:S01]  /*22180*/  MUFU.EX2 R125, R125 ;  /* 0x0000007d007d7308 */ /* 0x000ea20000000800 */
[----:B0-----:R-:W-:-:S07]  /*22190*/  FADD.FTZ R194, R124, R197 ;  /* 0x000000c57cc27221 */ /* 0x001fce0000010000 */
        /* <DEDUP_REMOVED lines=22> */
.L_x_5155:
[----:B------:R-:W-:Y:S01]  /*22300*/  F2FP.SATFINITE.E4M3.F32.PACK_AB_MERGE_C R14, R21, R14, RZ ;  /* 0x0000000e150e723e */ /* 0x000fe200048070ff */
[-C--:B------:R-:W-:Y:S01]  /*22310*/  FMUL.FTZ R24, R24, R5.reuse ;  /* 0x0000000518187220 */ /* 0x080fe20000410000 */
[----:B------:R-:W-:Y:S01]  /*22320*/  ISETP.GT.AND P0, PT, R7, RZ, PT ;  /* 0x000000ff0700720c */ /* 0x000fe20003f04270 */
[----:B------:R-:W-:Y:S01]  /*22330*/  FMUL.FTZ R25, R25, R5 ;  /* 0x0000000519197220 */ /* 0x000fe20000410000 */
[----:B------:R-:W-:Y:S01]  /*22340*/  F2FP.SATFINITE.E4M3.F32.PACK_AB_MERGE_C R216, R15, R8, R14 ;  /* 0x000000080fd8723e */ /* 0x000fe2000480700e */
[----:B------:R-:W-:Y:S01]  /*22350*/  IMAD R8, R9, 0x8, R16 ;  /* 0x0000000809087824 */ /* 0x000fe200078e0210 */
[----:B------:R-:W-:Y:S01]  /*22360*/  F2FP.SATFINITE.E4M3.F32.PACK_AB_MERGE_C R187, R188, R187, RZ ;  /* 0x000000bbbcbb723e */ /* 0x000fe200048070ff */
[----:B------:R-:W-:Y:S01]  /*22370*/  IMAD.U32 R9, RZ, RZ, UR42 ;  /* 0x0000002aff097e24 */ /* 0x000fe2000f8e00ff */
        /* <DEDUP_REMOVED lines=138> */
[----:B------:R-:W-:Y:S01]  /*22c20*/  IADD3 R7, R7, -0x1, RZ ;  /* 0xffffffff07077810 */ /* 0x000fe20007ffe0ff */
[----:B------:R-:W-:Y:S06]  /*22c30*/  @P0 BRA `(.L_x_5156) ;  /* 0xffffffc800fc0947 */ /* 0x000fec000383ffff */
[----:B------:R-:W-:-:S07]  /*22c40*/  IMAD.MOV.U32 R146, RZ, RZ, R10 ;  /* 0x000000ffff927224 */ /* 0x000fce00078e000a */
.L_x_5145:
[----:B------:R-:W-:Y:S05]  /*22c50*/  WARPSYNC.ALL ;  /* 0x0000000000007948 */ /* 0x000fea0003800000 */
[----:B------:R-:W-:Y:S06]  /*22c60*/  BAR.ARV 0x8, 0x120 ;  /* 0x0204800000007b1d */ /* 0x000fec0000002000 */
[----:B------:R-:W-:Y:S05]  /*22c70*/  @!P1 BRA `(.L_x_5157) ;  /* 0x0000000000049947 */ /* 0x000fea0003800000 */
[----:B------:R-:W-:Y:S01]  /*22c80*/  BPT.TRAP 0x1 ;  /* 0x000000040000795c */ /* 0x000fe20000300000 */
.L_x_5157:
[----:B------:R-:W-:Y:S01]  /*22c90*/  IMAD R20, R146, 0x8, R16 ;  /* 0x0000000892147824 */ /* 0x000fe200078e0210 */
[----:B------:R-:W-:-:S04]  /*22ca0*/  SHF.L.U32 R5, R220, 0x1f, RZ ;  /* 0x0000001fdc057819 */ /* 0x000fc800000006ff */
[----:B------:R0:W1:Y:S01]  /*22cb0*/  SYNCS.PHASECHK.TRANS64.TRYWAIT P0, [R20+URZ+0x33450], R5 ;  /* 0x03345005140075a7 */ /* 0x000062000800017f */
[----:B------:R-:W-:Y:S05]  /*22cc0*/  @!P1 BRA `(.L_x_5158) ;  /* 0x0000000000049947 */ /* 0x000fea0003800000 */
[----:B------:R-:W-:Y:S01]  /*22cd0*/  BPT.TRAP 0x1 ;  /* 0x000000040000795c */ /* 0x000fe20000300000 */
.L_x_5158:
[----:B------:R-:W-:-:S05]  /*22ce0*/  VIADD R16, R16, 0x200 ;  /* 0x0000020010107836 */ /* 0x000fca0000000000 */
[----:B------:R-:W-:-:S04]  /*22cf0*/  SHF.R.U32.HI R16, RZ, 0x4, R16 ;  /* 0x00000004ff107819 */ /* 0x000fc80000011610 */
[----:B------:R-:W-:-:S04]  /*22d00*/  LOP3.LUT R16, R16, 0x3fff, RZ, 0xc0, !PT ;  /* 0x00003fff10107812 */ /* 0x000fc800078ec0ff */
[----:B------:R-:W-:Y:S01]  /*22d10*/  LOP3.LUT R7, R16, 0x10000, RZ, 0xfc, !PT ;  /* 0x0001000010077812 */ /* 0x000fe200078efcff */
[----:B-1----:R-:W-:Y:S06]  /*22d20*/  @P0 BRA `(.L_x_5159) ;  /* 0x0000000000080947 */ /* 0x002fec0003800000 */
[----:B------:R-:W1:Y:S02]  /*22d30*/  SYNCS.PHASECHK.TRANS64.TRYWAIT P0, [R20+URZ+0x33450], R5 ;  /* 0x03345005140075a7 */ /* 0x000e64000800017f */
[----:B-1----:R-:W-:Y:S05]  /*22d40*/  @!P0 BRA `(.L_x_5160) ;  /* 0x000000c000088947 */ /* 0x002fea0003800000 */
.L_x_5159:
[----:B------:R-:W-:Y:S01]  /*22d50*/  IMAD R6, R146, 0x780, R7 ;  /* 0x0000078092067824 */ /* 0x000fe200078e0207 */
[----:B------:R-:W-:Y:S01]  /*22d60*/  MOV R7, 0xc0000010 ;  /* 0xc000001000077802 */ /* 0x000fe20000000f00 */
[----:B------:R-:W-:Y:S05]  /*22d70*/  WARPSYNC.ALL ;  /* 0x0000000000007948 */ /* 0x000fea0003800000 */
[----:B------:R-:W-:Y:S01]  /*22d80*/  R2UR UR6, R6 ;  /* 0x00000000060672ca */ /* 0x000fe200000e0000 */
[----:B------:R-:W2:Y:S01]  /*22d90*/  LDL R16, [R1+0x1c] ;  /* 0x00001c0001107983 */ /* 0x000ea20000100800 */
[----:B------:R-:W-:Y:S01]  /*22da0*/  R2UR UR7, R7 ;  /* 0x00000000070772ca */ /* 0x000fe200000e0000 */
[----:B------:R-:W-:-:S02]  /*22db0*/  WARPGROUP.ARRIVE ;  /* 0x00000000000079c5 */ /* 0x000fc40000000000 */
[----:B------:R-:W3:Y:S01]  /*22dc0*/  LDL R13, [R1+0xc] ;  /* 0x00000c00010d7983 */ /* 0x000ee20000100800 */
[----:B------:R-:W-:Y:S01]  /*22dd0*/  VIADD R8, R6, 0x180 ;  /* 0x0000018006087836 */ /* 0x000fe20000000000 */
[----:B------:R-:W-:Y:S01]  /*22de0*/  ULDC.64 UR4, c[0x0][0x9a0] ;  /* 0x0002680000047ab9 */ /* 0x000fe20000000a00 */
[----:B------:R-:W-:Y:S01]  /*22df0*/  IMAD.MOV.U32 R9, RZ, RZ, -0x3ffffff0 ;  /* 0xc0000010ff097424 */ /* 0x000fe200078e00ff */
[----:B------:R-:W-:-:S04]  /*22e00*/  ISETP.NE.U32.AND P0, PT, RZ, UR4, PT ;  /* 0x00000004ff007c0c */ /* 0x000fc8000bf05070 */
[----:B------:R-:W-:Y:S02]  /*22e10*/  ISETP.NE.AND.EX P0, PT, RZ, UR5, PT, P0 ;  /* 0x00000005ff007c0c */ /* 0x000fe4000bf05300 */
[----:B------:R-:W-:Y:S01]  /*22e20*/  QGMMA.64x192x32.F32.E4M3.E4M3 R24, R216, gdesc[UR4], R24, gsb0 ;  /* 0x02e00004d8187df3 */ /* 0x000fe20008000818 */
[----:B------:R-:W-:Y:S01]  /*22e30*/  R2UR UR6, R8 ;  /* 0x00000000080672ca */ /* 0x000fe200000e0000 */
[----:B------:R-:W-:Y:S01]  /*22e40*/  VIADD R8, R6, 0x300 ;  /* 0x0000030006087836 */ /* 0x000fe20000000000 */
[----:B------:R-:W-:Y:S01]  /*22e50*/  R2UR UR7, R9 ;  /* 0x00000000090772ca */ /* 0x000fe200000e0000 */
[----:B------:R-:W-:-:S07]  /*22e60*/  IMAD.MOV.U32 R9, RZ, RZ, -0x3ffffff0 ;  /* 0xc0000010ff097424 */ /* 0x000fce00078e00ff */
[----:B------:R-:W2:Y:S01]  /*22e70*/  @P0 LDC.64 R10, c[0x0][0x9c8] ;  /* 0x00027200ff0a0b82 */ /* 0x000ea20000000a00 */
[----:B01----:R-:W-:-:S07]  /*22e80*/  @P0 SHF.R.S32.HI R5, RZ, 0x1f, R226 ;  /* 0x0000001fff050819 */ /* 0x003fce00000114e2 */
[----:B------:R-:W0:Y:S02]  /*22e90*/  @P0 LDC.64 R14, c[0x0][0x9d0] ;  /* 0x00027400ff0e0b82 */ /* 0x000e240000000a00 */
[----:B0-----:R-:W-:-:S04]  /*22ea0*/  @P0 IMAD R5, R5, R14, RZ ;  /* 0x0000000e05050224 */ /* 0x001fc800078e02ff */
[----:B------:R-:W-:Y:S01]  /*22eb0*/  @P0 IMAD R5, R226, R15, R5 ;  /* 0x0000000fe2050224 */ /* 0x000fe200078e0205 */
[----:B------:R-:W-:Y:S02]  /*22ec0*/  WARPGROUP.DEPBAR.LE gsb0, 0x0 ;  /* 0x00008000000079c5 */ /* 0x000fe40000010000 */
[----:B------:R-:W-:-:S06]  /*22ed0*/  WARPGROUP.ARRIVE ;  /* 0x00000000000079c5 */ /* 0x000fcc0000000000 */
[----:B------:R-:W-:Y:S01]  /*22ee0*/  QGMMA.64x192x32.F32.E4M3.E4M3 R24, R212, gdesc[UR4], R24, gsb0 ;  /* 0x02e00004d4187df3 */ /* 0x000fe20008000818 */
[----:B------:R-:W-:Y:S02]  /*22ef0*/  R2UR UR6, R8 ;  /* 0x00000000080672ca */ /* 0x000fe400000e0000 */
[----:B------:R-:W-:Y:S01]  /*22f00*/  R2UR UR7, R9 ;  /* 0x00000000090772ca */ /* 0x000fe200000e0000 */
[----:B--2---:R-:W-:-:S04]  /*22f10*/  @P0 IMAD R8, R16, R10, RZ ;  /* 0x0000000a10080224 */ /* 0x004fc800078e02ff */
[C---:B---3--:R-:W-:Y:S02]  /*22f20*/  @P0 IMAD R7, R13.reuse, R11, R8 ;  /* 0x0000000b0d070224 */ /* 0x048fe400078e0208 */
[----:B------:R-:W-:-:S04]  /*22f30*/  @P0 IMAD.WIDE.U32 R8, R13, R10, RZ ;  /* 0x0000000a0d080225 */ /* 0x000fc800078e00ff */
[----:B------:R-:W-:Y:S02]  /*22f40*/  @P0 IMAD.IADD R9, R9, 0x1, R7 ;  /* 0x0000000109090824 */ /* 0x000fe400078e0207 */
[----:B------:R-:W-:-:S04]  /*22f50*/  @P0 IMAD.WIDE.U32 R226, R226, R14, R8 ;  /* 0x0000000ee2e20225 */ /* 0x000fc800078e0008 */
[----:B------:R-:W-:Y:S01]  /*22f60*/  @P0 IMAD.IADD R5, R227, 0x1, R5 ;  /* 0x00000001e3050824 */ /* 0x000fe200078e0205 */
[----:B------:R-:W-:-:S04]  /*22f70*/  @P0 LEA R10, P2, R226, UR4, 0x2 ;  /* 0x00000004e20a0c11 */ /* 0x000fc8000f8410ff */
[----:B------:R-:W-:Y:S01]  /*22f80*/  @P0 LEA.HI.X R11, R226, UR5, R5, 0x2, P2 ;  /* 0x00000005e20b0c11 */ /* 0x000fe200090f1405 */
[----:B------:R-:W-:-:S06]  /*22f90*/  IMAD.MOV.U32 R5, RZ, RZ, 0x3f800000 ;  /* 0x3f800000ff057424 */ /* 0x000fcc00078e00ff */
        /* <DEDUP_REMOVED lines=18> */
[----:B------:R-:W1:Y:S01]  /*230c0*/  SHFL.BFLY PT, R9, R8, 0x1, 0x1f ;  /* 0x0c201f0008097f89 */ /* 0x000e6200000e0000 */
[----:B---3--:R-:W-:-:S05]  /*230d0*/  FADD.FTZ R7, R7, R4 ;  /* 0x0000000407077221 */ /* 0x008fca0000010000 */
[----:B------:R-:W0:Y:S01]  /*230e0*/  SHFL.BFLY PT, R6, R7, 0x1, 0x1f ;  /* 0x0c201f0007067f89 */ /* 0x000e2200000e0000 */
[----:B-1----:R-:W-:-:S01]  /*230f0*/  FADD.FTZ R9, R8, R9 ;  /* 0x0000000908097221 */ /* 0x002fc20000010000 */
[----:B------:R-:W-:-:S03]  /*23100*/  IMAD.MOV.U32 R4, RZ, RZ, RZ ;  /* 0x000000ffff047224 */ /* 0x000fc600078e00ff */
[----:B------:R-:W-:Y:S01]  /*23110*/  FMUL.FTZ R13, R9, 0.00390625 ;  /* 0x3b800000090d7820 */ /* 0x000fe20000410000 */
[----:B0-----:R-:W-:-:S05]  /*23120*/  FADD.FTZ R10, R7, R6 ;  /* 0x00000006070a7221 */ /* 0x001fca0000010000 */
        /* <DEDUP_REMOVED lines=16> */
[----:B------:R-:W-:-:S02]  /*23230*/  IMAD.MOV.U32 R120, RZ, RZ, -0x800000 ;  /* 0xff800000ff787424 */ /* 0x000fc400078e00ff */
[----:B------:R-:W-:Y:S02]  /*23240*/  IMAD.MOV.U32 R121, RZ, RZ, -0x800000 ;  /* 0xff800000ff797424 */ /* 0x000fe400078e00ff */
[----:B-1----:R-:W-:Y:S01]  /*23250*/  @P3 FMUL.FTZ R7, R7, 0.69314718246459960938 ;  /* 0x3f31721807073820 */ /* 0x002fe20000410000 */
[----:B------:R-:W-:-:S01]  /*23260*/  @P2 FFMA.FTZ R120, R3, R0, R6 ;  /* 0x0000000003782223 */ /* 0x000fc20000010006 */
[----:B--2---:R-:W-:Y:S02]  /*23270*/  FMUL.FTZ R3, R4, R5 ;  /* 0x0000000504037220 */ /* 0x004fe40000410000 */
[----:B------:R-:W-:-:S01]  /*23280*/  @P3 FFMA.FTZ R121, R2, R12, R7 ;  /* 0x0000000c02793223 */ /* 0x000fc20000010007 */
[----:B---3--:R-:W-:Y:S01]  /*23290*/  FMUL.FTZ R0, R8, R5 ;  /* 0x0000000508007220 */ /* 0x008fe20000410000 */
[----:B------:R-:W-:Y:S02]  /*232a0*/  WARPGROUP.DEPBAR.LE gsb0, 0x0 ;  /* 0x00008000000079c5 */ /* 0x000fe40000010000 */
[----:B------:R-:W-:Y:S05]  /*232b0*/  @!P1 BRA `(.L_x_5161) ;  /* 0x0000000000049947 */ /* 0x000fea0003800000 */
[----:B------:R-:W-:Y:S01]  /*232c0*/  BPT.TRAP 0x1 ;  /* 0x000000040000795c */ /* 0x000fe20000300000 */
.L_x_5161:
[----:B------:R-:W-:Y:S01]  /*232d0*/  IMAD.U32 R7, RZ, RZ, UR42 ;  /* 0x0000002aff077e24 */ /* 0x000fe2000f8e00ff */
[----:B------:R-:W-:Y:S01]  /*232e0*/  IADD3 R2, R20, 0x33460, RZ ;  /* 0x0003346014027810 */ /* 0x000fe20007ffe0ff */
[----:B------:R-:W-:Y:S02]  /*232f0*/  VIADD R146, R146, 0x1 ;  /* 0x0000000192927836 */ /* 0x000fe40000000000 */
        /* <DEDUP_REMOVED lines=104> */
.L_x_5087:
        /* <DEDUP_REMOVED lines=12> */
[----:B------:R-:W3:Y:S01]  /*23a40*/  LDL R102, [R1+0x48] ;  /* 0x0000480001667983 */ /* 0x000ee20000100800 */
[----:B--2---:R-:W-:-:S05]  /*23a50*/  IMAD.SHL.U32 R0, R98, 0x4, RZ ;  /* 0x0000000462007824 */ /* 0x004fca00078e00ff */
        /* <DEDUP_REMOVED lines=10> */
[----:B--2---:R-:W2:Y:S01]  /*23b00*/  S2R R3, SR_SWINHI ;  /* 0x0000000000037919 */ /* 0x004ea20000002f00 */
        /* <DEDUP_REMOVED lines=16> */
[----:B------:R-:W-:Y:S02]  /*23c10*/  MOV R52, R16 ;  /* 0x0000001000347202 */ /* 0x000fe40000000f00 */
[----:B--2---:R-:W-:Y:S02]  /*23c20*/  MOV R53, R3 ;  /* 0x0000000300357202 */ /* 0x004fe40000000f00 */
        /* <DEDUP_REMOVED lines=8> */
[----:B------:R-:W-:Y:S02]  /*23cb0*/  LOP3.LUT P0, R2, R98, 0x3, RZ, 0xc0, !PT ;  /* 0x0000000362027812 */ /* 0x000fe4000780c0ff */
[----:B------:R-:W-:Y:S02]  /*23cc0*/  F2FP.BF16.F32.PACK_AB R11, R40, R11 ;  /* 0x0000000b280b723e */ /* 0x000fe400000010ff */
[----:B------:R-:W-:Y:S02]  /*23cd0*/  ISETP.EQ.OR P0, PT, R2, 0x3, !P0 ;  /* 0x000000030200780c */ /* 0x000fe40004702670 */
        /* <DEDUP_REMOVED lines=18> */
[----:B------:R-:W-:Y:S02]  /*23e00*/  SEL R13, R90, R95, P0 ;  /* 0x0000005f5a0d7207 */ /* 0x000fe40000000000 */
[----:B------:R-:W-:Y:S01]  /*23e10*/  SEL R2, R95, R90, P0 ;  /* 0x0000005a5f027207 */ /* 0x000fe20000000000 */
[----:B---3--:R-:W-:-:S03]  /*23e20*/  IMAD.WIDE R20, R102, 0x2, R52 ;  /* 0x0000000266147825 */ /* 0x008fc600078e0234 */
        /* <DEDUP_REMOVED lines=120> */
[----:B------:R-:W2:Y:S01]  /*245b0*/  SHFL.IDX PT, R5, R2, R3, 0x1c1f ;  /* 0x001c1f0302057589 */ /* 0x000ea200000e0000 */
        /* <DEDUP_REMOVED lines=8> */
[----:B------:R-:W-:Y:S01]  /*24640*/  SHFL.IDX PT, R9, R20, R3, 0x1c1f ;  /* 0x001c1f0314097589 */ /* 0x000fe200000e0000 */
[----:B------:R-:W-:Y:S02]  /*24650*/  SEL R61, R58, R65, P0 ;  /* 0x000000413a3d7207 */ /* 0x000fe40000000000 */
[----:B------:R-:W-:Y:S01]  /*24660*/  SEL R76, R65, R58, P0 ;  /* 0x0000003a414c7207 */ /* 0x000fe20000000000 */
[----:B------:R-:W4:Y:S01]  /*24670*/  SHFL.IDX PT, R40, R36, R3, 0x1c1f ;  /* 0x001c1f0324287589 */ /* 0x000f2200000e0000 */
[----:B------:R-:W-:-:S02]  /*24680*/  SEL R63, R78, R97, P0 ;  /* 0x000000614e3f7207 */ /* 0x000fc40000000000 */
[----:B------:R-:W-:Y:S01]  /*24690*/  SEL R70, R87, R70, P0 ;  /* 0x0000004657467207 */ /* 0x000fe20000000000 */
[----:B------:R0:W1:Y:S01]  /*246a0*/  SHFL.IDX PT, R58, R48, R3, 0x1c1f ;  /* 0x001c1f03303a7589 */ /* 0x00006200000e0000 */
[----:B------:R-:W-:Y:S02]  /*246b0*/  SEL R78, R97, R78, P0 ;  /* 0x0000004e614e7207 */ /* 0x000fe40000000000 */
[----:B------:R-:W-:Y:S01]  /*246c0*/  SEL R65, R62, R119, P0 ;  /* 0x000000773e417207 */ /* 0x000fe20000000000 */
[----:B------:R-:W-:Y:S01]  /*246d0*/  SHFL.IDX PT, R30, R21, R0, 0x1c1f ;  /* 0x001c1f00151e7589 */ /* 0x000fe200000e0000 */
[----:B------:R-:W-:Y:S02]  /*246e0*/  SEL R80, R119, R62, P0 ;  /* 0x0000003e77507207 */ /* 0x000fe40000000000 */
[----:B--2---:R-:W-:Y:S01]  /*246f0*/  SEL R4, R6, R5, P0 ;  /* 0x0000000506047207 */ /* 0x004fe20000000000 */
[----:B------:R-:W-:Y:S01]  /*24700*/  SHFL.IDX PT, R62, R39, R0, 0x1c1f ;  /* 0x001c1f00273e7589 */ /* 0x000fe200000e0000 */
[----:B------:R-:W-:-:S02]  /*24710*/  SEL R6, R5, R6, P0 ;  /* 0x0000000605067207 */ /* 0x000fc40000000000 */
[----:B0-----:R-:W-:Y:S01]  /*24720*/  SEL R48, R33, R44, P0 ;  /* 0x0000002c21307207 */ /* 0x001fe20000000000 */
[----:B------:R0:W-:Y:S01]  /*24730*/  SHFL.IDX PT, R39, R50, R3, 0x1c1f ;  /* 0x001c1f0332277589 */ /* 0x0001e200000e0000 */
[----:B---3--:R-:W-:Y:S02]  /*24740*/  SEL R8, R10, R7, P0 ;  /* 0x000000070a087207 */ /* 0x008fe40000000000 */
[----:B------:R-:W-:Y:S01]  /*24750*/  SEL R10, R7, R10, P0 ;  /* 0x0000000a070a7207 */ /* 0x000fe20000000000 */
[----:B------:R-:W-:Y:S01]  /*24760*/  SHFL.IDX PT, R43, R43, R0, 0x1c1f ;  /* 0x001c1f002b2b7589 */ /* 0x000fe200000e0000 */
[----:B------:R-:W-:Y:S02]  /*24770*/  SEL R32, R34, R25, P0 ;  /* 0x0000001922207207 */ /* 0x000fe40000000000 */
[----:B------:R-:W-:Y:S01]  /*24780*/  SEL R36, R38, R27, P0 ;  /* 0x0000001b26247207 */ /* 0x000fe20000000000 */
[----:B------:R-:W-:Y:S01]  /*24790*/  SHFL.IDX PT, R49, R49, R0, 0x1c1f ;  /* 0x001c1f0031317589 */ /* 0x000fe200000e0000 */
[----:B----4-:R-:W-:-:S02]  /*247a0*/  SEL R12, R29, R40, P0 ;  /* 0x000000281d0c7207 */ /* 0x010fc40000000000 */
[----:B0-----:R-:W-:Y:S01]  /*247b0*/  SEL R50, R44, R33, P0 ;  /* 0x000000212c327207 */ /* 0x001fe20000000000 */
[----:B------:R-:W-:Y:S01]  /*247c0*/  SHFL.IDX PT, R51, R51, R0, 0x1c1f ;  /* 0x001c1f0033337589 */ /* 0x000fe200000e0000 */
[----:B------:R-:W-:Y:S02]  /*247d0*/  SEL R14, R40, R29, P0 ;  /* 0x0000001d280e7207 */ /* 0x000fe40000000000 */
[----:B------:R-:W-:Y:S01]  /*247e0*/  SEL R44, R35, R46, P0 ;  /* 0x0000002e232c7207 */ /* 0x000fe20000000000 */
[----:B------:R-:W0:Y:S01]  /*247f0*/  SHFL.IDX PT, R54, R54, R3, 0x1c1f ;  /* 0x001c1f0336367589 */ /* 0x000e2200000e0000 */
[----:B------:R-:W-:Y:S02]  /*24800*/  SEL R40, R31, R42, P0 ;  /* 0x0000002a1f287207 */ /* 0x000fe40000000000 */
[----:B------:R-:W-:Y:S01]  /*24810*/  SEL R46, R46, R35, P0 ;  /* 0x000000232e2e7207 */ /* 0x000fe20000000000 */
[----:B------:R1:W2:Y:S01]  /*24820*/  SHFL.IDX PT, R2, R56, R3, 0x1c1f ;  /* 0x001c1f0338027589 */ /* 0x0002a200000e0000 */
[----:B------:R-:W-:-:S02]  /*24830*/  SEL R34, R25, R34, P0 ;  /* 0x0000002219227207 */ /* 0x000fc40000000000 */
[----:B------:R-:W-:Y:S01]  /*24840*/  SEL R38, R27, R38, P0 ;  /* 0x000000261b267207 */ /* 0x000fe20000000000 */
[----:B------:R-:W3:Y:S01]  /*24850*/  SHFL.IDX PT, R66, R66, R3, 0x1c1f ;  /* 0x001c1f0342427589 */ /* 0x000ee200000e0000 */
[----:B------:R-:W-:-:S03]  /*24860*/  SEL R42, R42, R31, P0 ;  /* 0x0000001f2a2a7207 */ /* 0x000fc60000000000 */
        /* <DEDUP_REMOVED lines=49> */
.L_x_5399:
        /* <DEDUP_REMOVED lines=41> */
.L_x_5165:
[----:B------:R-:W3:Y:S01]  /*24e10*/  LDL.LU R11, [R1+0x1c] ;  /* 0x00001c00010b7983 */ /* 0x000ee20000300800 */
[----:B------:R-:W-:-:S03]  /*24e20*/  ULDC.64 UR4, c[0x0][0xb70] ;  /* 0x0002dc0000047ab9 */ /* 0x000fc60000000a00 */
[----:B------:R-:W4:Y:S04]  /*24e30*/  LDL.LU R10, [R1+0xc] ;  /* 0x00000c00010a7983 */ /* 0x000f280000300800 */
[----:B------:R-:W4:Y:S04]  /*24e40*/  LDL R6, [R1+0x4] ;  /* 0x0000040001067983 */ /* 0x000f280000100800 */
[----:B------:R-:W4:Y:S04]  /*24e50*/  LDL.LU R66, [R1+0x10] ;  /* 0x0000100001427983 */ /* 0x000f280000300800 */
[----:B------:R-:W4:Y:S01]  /*24e60*/  LDL.LU R64, [R1+0x2c] ;  /* 0x00002c0001407983 */ /* 0x000f220000300800 */
[--C-:B--2--5:R-:W-:Y:S01]  /*24e70*/  SHF.R.S32.HI R3, RZ, 0x1f, R0.reuse ;  /* 0x0000001fff037819 */ /* 0x124fe20000011400 */
[----:B------:R-:W-:Y:S01]  /*24e80*/  IMAD.MOV.U32 R2, RZ, RZ, R0 ;  /* 0x000000ffff027224 */ /* 0x000fe200078e0000 */
[----:B------:R-:W-:-:S02]  /*24e90*/  LOP3.LUT R8, R9, 0x380, RZ, 0xc0, !PT ;  /* 0x0000038009087812 */ /* 0x000fc400078ec0ff */
[----:B------:R-:W-:Y:S02]  /*24ea0*/  IADD3 R13, P3, R52, 0x2000, RZ ;  /* 0x00002000340d7810 */ /* 0x000fe40007f7e0ff */
[----:B------:R-:W-:Y:S02]  /*24eb0*/  SHF.R.U64 R8, R8, 0x3, RZ ;  /* 0x0000000308087819 */ /* 0x000fe400000012ff */
[----:B------:R-:W-:Y:S02]  /*24ec0*/  IADD3 R33, P0, R52, 0x5000, RZ ;  /* 0x0000500034217810 */ /* 0x000fe40007f1e0ff */
[----:B------:R-:W-:Y:S02]  /*24ed0*/  LOP3.LUT R8, R8, R9, RZ, 0x3c, !PT ;  /* 0x0000000908087212 */ /* 0x000fe400078e3cff */
[C---:B------:R-:W-:Y:S02]  /*24ee0*/  IADD3 R25, P4, R52.reuse, 0x3000, RZ ;  /* 0x0000300034197810 */ /* 0x040fe40007f9e0ff */
[----:B------:R-:W-:-:S02]  /*24ef0*/  IADD3 R29, P5, R52, 0x4000, RZ ;  /* 0x00004000341d7810 */ /* 0x000fc40007fbe0ff */
[----:B------:R-:W-:Y:S01]  /*24f00*/  SHF.R.S32.HI R237, RZ, 0x1f, R236 ;  /* 0x0000001fffed7819 */ /* 0x000fe200000114ec */
[----:B------:R-:W-:Y:S01]  /*24f10*/  BSSY B1, `(.L_x_5166) ;  /* 0x0000090000017945 */ /* 0x000fe20003800000 */
[----:B---3--:R-:W-:Y:S02]  /*24f20*/  SEL R63, R11, RZ, !P1 ;  /* 0x000000ff0b3f7207 */ /* 0x008fe40004800000 */
[----:B----4-:R-:W-:Y:S02]  /*24f30*/  SEL R65, R10, RZ, !P1 ;  /* 0x000000ff0a417207 */ /* 0x010fe40004800000 */
[----:B------:R-:W2:Y:S01]  /*24f40*/  LDL R10, [R1+0x34] ;  /* 0x00003400010a7983 */ /* 0x000ea20000100800 */
[----:B------:R-:W-:Y:S02]  /*24f50*/  LOP3.LUT R12, R13, 0x380, RZ, 0xc0, !PT ;  /* 0x000003800d0c7812 */ /* 0x000fe400078ec0ff */
[----:B------:R-:W-:Y:S02]  /*24f60*/  SHF.R.S32.HI R62, RZ, 0x1f, R66 ;  /* 0x0000001fff3e7819 */ /* 0x000fe40000011442 */
[----:B------:R-:W-:Y:S01]  /*24f70*/  IADD3.X R9, RZ, R53, RZ, P2, !PT ;  /* 0x00000035ff097210 */ /* 0x000fe200017fe4ff */
[----:B------:R-:W-:Y:S01]  /*24f80*/  IMAD R11, R64, 0x80, R6 ;  /* 0x00000080400b7824 */ /* 0x000fe200078e0206 */
[----:B------:R-:W-:Y:S01]  /*24f90*/  LOP3.LUT R32, R33, 0x380, RZ, 0xc0, !PT ;  /* 0x0000038021207812 */ /* 0x000fe200078ec0ff */
[----:B------:R-:W-:Y:S01]  /*24fa0*/  IMAD R4, R62, UR4, RZ ;  /* 0x000000043e047c24 */ /* 0x000fe2000f8e02ff */
[----:B------:R-:W-:-:S02]  /*24fb0*/  LOP3.LUT R24, R25, 0x380, RZ, 0xc0, !PT ;  /* 0x0000038019187812 */ /* 0x000fc400078ec0ff */
[----:B------:R-:W-:Y:S01]  /*24fc0*/  LOP3.LUT R28, R29, 0x380, RZ, 0xc0, !PT ;  /* 0x000003801d1c7812 */ /* 0x000fe200078ec0ff */
[----:B------:R-:W-:Y:S01]  /*24fd0*/  IMAD R7, R66, UR5, R4 ;  /* 0x0000000542077c24 */ /* 0x000fe2000f8e0204 */
[----:B------:R-:W-:Y:S01]  /*24fe0*/  SHF.R.U64 R12, R12, 0x3, RZ ;  /* 0x000000030c0c7819 */ /* 0x000fe200000012ff */
[----:B------:R-:W-:Y:S01]  /*24ff0*/  IMAD.WIDE.U32 R4, R66, UR4, R2 ;  /* 0x0000000442047c25 */ /* 0x000fe2000f8e0002 */
[----:B------:R-:W-:Y:S01]  /*25000*/  ULDC.64 UR4, c[0x0][0xb78] ;  /* 0x0002de0000047ab9 */ /* 0x000fe20000000a00 */
[----:B------:R-:W-:Y:S02]  /*25010*/  IADD3 R41, P2, R52, 0x7000, RZ ;  /* 0x0000700034297810 */ /* 0x000fe40007f5e0ff */
[----:B------:R-:W-:Y:S01]  /*25020*/  IMAD.IADD R5, R5, 0x1, R7 ;  /* 0x0000000105057824 */ /* 0x000fe200078e0207 */
[----:B------:R-:W-:Y:S01]  /*25030*/  SHF.R.U64 R32, R32, 0x3, RZ ;  /* 0x0000000320207819 */ /* 0x000fe200000012ff */
[----:B------:R-:W-:Y:S01]  /*25040*/  IMAD R2, R63, UR4, RZ ;  /* 0x000000043f027c24 */ /* 0x000fe2000f8e02ff */
[----:B------:R-:W-:Y:S01]  /*25050*/  SHF.R.U64 R24, R24, 0x3, RZ ;  /* 0x0000000318187819 */ /* 0x000fe200000012ff */
[----:B------:R-:W-:Y:S01]  /*25060*/  IMAD.WIDE.U32 R4, R65, UR4, R4 ;  /* 0x0000000441047c25 */ /* 0x000fe2000f8e0004 */
[----:B------:R-:W-:-:S02]  /*25070*/  SHF.R.S32.HI R7, RZ, 0x1f, R11 ;  /* 0x0000001fff077819 */ /* 0x000fc4000001140b */
[----:B------:R-:W-:Y:S01]  /*25080*/  SHF.R.U64 R28, R28, 0x3, RZ ;  /* 0x000000031c1c7819 */ /* 0x000fe200000012ff */
[----:B------:R-:W-:Y:S01]  /*25090*/  IMAD R6, R65, UR5, R2 ;  /* 0x0000000541067c24 */ /* 0x000fe2000f8e0202 */
[----:B------:R-:W-:Y:S01]  /*250a0*/  IADD3 R2, P1, R11, R4, RZ ;  /* 0x000000040b027210 */ /* 0x000fe20007f3e0ff */
[----:B------:R-:W-:Y:S01]  /*250b0*/  ULDC.64 UR4, c[0x0][0xb40] ;  /* 0x0002d00000047ab9 */ /* 0x000fe20000000a00 */
[----:B------:R-:W-:Y:S02]  /*250c0*/  LOP3.LUT R12, R12, R13, RZ, 0x3c, !PT ;  /* 0x0000000d0c0c7212 */ /* 0x000fe400078e3cff */
[----:B------:R-:W-:Y:S02]  /*250d0*/  IADD3.X R7, R7, R5, R6, P1, !PT ;  /* 0x0000000507077210 */ /* 0x000fe40000ffe406 */
[----:B------:R-:W-:-:S04]  /*250e0*/  LEA R20, P1, R2, UR4, 0x2 ;  /* 0x0000000402147c11 */ /* 0x000fc8000f8210ff */
[----:B------:R-:W-:Y:S02]  /*250f0*/  LEA.HI.X R21, R2, UR5, R7, 0x2, P1 ;  /* 0x0000000502157c11 */ /* 0x000fe400088f1407 */
[----:B------:R-:W-:Y:S02]  /*25100*/  LOP3.LUT R40, R41, 0x380, RZ, 0xc0, !PT ;  /* 0x0000038029287812 */ /* 0x000fe400078ec0ff */
[----:B------:R-:W-:Y:S01]  /*25110*/  LOP3.LUT R32, R32, R33, RZ, 0x3c, !PT ;  /* 0x0000002120207212 */ /* 0x000fe200078e3cff */
[----:B------:R-:W-:Y:S01]  /*25120*/  VIADD R5, R11, 0x8 ;  /* 0x000000080b057836 */ /* 0x000fe20000000000 */
[----:B------:R-:W-:Y:S01]  /*25130*/  IADD3 R37, P1, R52, 0x6000, RZ ;  /* 0x0000600034257810 */ /* 0x000fe20007f3e0ff */
[----:B------:R-:W-:Y:S01]  /*25140*/  IMAD.X R13, RZ, RZ, R53, P3 ;  /* 0x000000ffff0d7224 */ /* 0x000fe200018e0635 */
[----:B------:R-:W-:Y:S01]  /*25150*/  LOP3.LUT R24, R24, R25, RZ, 0x3c, !PT ;  /* 0x0000001918187212 */ /* 0x000fe200078e3cff */
[----:B------:R-:W-:Y:S01]  /*25160*/  ULDC.64 UR4, c[0x0][0xaa0] ;  /* 0x0002a80000047ab9 */ /* 0x000fe20000000a00 */
[----:B------:R-:W-:-:S02]  /*25170*/  LOP3.LUT R36, R37, 0x380, RZ, 0xc0, !PT ;  /* 0x0000038025247812 */ /* 0x000fc400078ec0ff */
[----:B------:R-:W-:Y:S01]  /*25180*/  SHF.R.U64 R40, R40, 0x3, RZ ;  /* 0x0000000328287819 */ /* 0x000fe200000012ff */
[--C-:B------:R-:W-:Y:S01]  /*25190*/  IMAD.X R33, RZ, RZ, R53.reuse, P0 ;  /* 0x000000ffff217224 */ /* 0x100fe200000e0635 */
[----:B------:R-:W-:Y:S01]  /*251a0*/  SHF.R.U64 R36, R36, 0x3, RZ ;  /* 0x0000000324247819 */ /* 0x000fe200000012ff */
[--C-:B------:R-:W-:Y:S01]  /*251b0*/  IMAD.X R25, RZ, RZ, R53.reuse, P4 ;  /* 0x000000ffff197224 */ /* 0x100fe200020e0635 */
[----:B------:R-:W-:Y:S01]  /*251c0*/  LOP3.LUT R28, R28, R29, RZ, 0x3c, !PT ;  /* 0x0000001d1c1c7212 */ /* 0x000fe200078e3cff */
[--C-:B------:R-:W-:Y:S01]  /*251d0*/  IMAD.X R29, RZ, RZ, R53.reuse, P5 ;  /* 0x000000ffff1d7224 */ /* 0x100fe200028e0635 */
[----:B------:R-:W-:Y:S01]  /*251e0*/  LOP3.LUT R40, R40, R41, RZ, 0x3c, !PT ;  /* 0x0000002928287212 */ /* 0x000fe200078e3cff */
[----:B------:R-:W-:Y:S01]  /*251f0*/  IMAD.X R41, RZ, RZ, R53, P2 ;  /* 0x000000ffff297224 */ /* 0x000fe200010e0635 */
[C---:B------:R-:W-:Y:S02]  /*25200*/  IADD3 R45, P3, R52.reuse, 0x8000, RZ ;  /* 0x00008000342d7810 */ /* 0x040fe40007f7e0ff */
[----:B------:R-:W-:-:S02]  /*25210*/  IADD3 R49, P4, R52, 0x9000, RZ ;  /* 0x0000900034317810 */ /* 0x000fc40007f9e0ff */
[----:B------:R-:W-:Y:S01]  /*25220*/  LOP3.LUT R36, R36, R37, RZ, 0x3c, !PT ;  /* 0x0000002524247212 */ /* 0x000fe200078e3cff */
[----:B------:R-:W-:Y:S01]  /*25230*/  IMAD.X R37, RZ, RZ, R53, P1 ;  /* 0x000000ffff257224 */ /* 0x000fe200008e0635 */
[C---:B------:R-:W-:Y:S02]  /*25240*/  IADD3 R55, P5, R52.reuse, 0xa000, RZ ;  /* 0x0000a00034377810 */ /* 0x040fe40007fbe0ff */
[C---:B------:R-:W-:Y:S02]  /*25250*/  LOP3.LUT R2, R52.reuse, 0x380, RZ, 0xc0, !PT ;  /* 0x0000038034027812 */ /* 0x040fe400078ec0ff */
[----:B------:R-:W-:Y:S02]  /*25260*/  IADD3 R7, P2, R52, 0xb000, RZ ;  /* 0x0000b00034077810 */ /* 0x000fe40007f5e0ff */
[----:B------:R-:W-:Y:S02]  /*25270*/  LOP3.LUT R44, R45, 0x380, RZ, 0xc0, !PT ;  /* 0x000003802d2c7812 */ /* 0x000fe400078ec0ff */
[----:B------:R-:W-:-:S02]  /*25280*/  LOP3.LUT R48, R49, 0x380, RZ, 0xc0, !PT ;  /* 0x0000038031307812 */ /* 0x000fc400078ec0ff */
[----:B------:R-:W-:Y:S02]  /*25290*/  LOP3.LUT R54, R55, 0x380, RZ, 0xc0, !PT ;  /* 0x0000038037367812 */ /* 0x000fe400078ec0ff */
[----:B------:R-:W-:Y:S02]  /*252a0*/  SHF.R.U64 R44, R44, 0x3, RZ ;  /* 0x000000032c2c7819 */ /* 0x000fe400000012ff */
[----:B------:R-:W-:Y:S02]  /*252b0*/  SHF.R.U64 R48, R48, 0x3, RZ ;  /* 0x0000000330307819 */ /* 0x000fe400000012ff */
[----:B------:R-:W-:Y:S01]  /*252c0*/  SHF.R.U64 R54, R54, 0x3, RZ ;  /* 0x0000000336367819 */ /* 0x000fe200000012ff */
[--C-:B------:R-:W-:Y:S01]  /*252d0*/  IMAD.X R57, RZ, RZ, R53.reuse, P2 ;  /* 0x000000ffff397224 */ /* 0x100fe200010e0635 */
[----:B------:R-:W-:Y:S02]  /*252e0*/  LOP3.LUT R44, R44, R45, RZ, 0x3c, !PT ;  /* 0x0000002d2c2c7212 */ /* 0x000fe400078e3cff */
[----:B------:R-:W-:Y:S01]  /*252f0*/  LOP3.LUT R48, R48, R49, RZ, 0x3c, !PT ;  /* 0x0000003130307212 */ /* 0x000fe200078e3cff */
[--C-:B------:R-:W-:Y:S01]  /*25300*/  IMAD.X R49, RZ, RZ, R53.reuse, P4 ;  /* 0x000000ffff317224 */ /* 0x100fe200020e0635 */
[----:B------:R-:W-:Y:S01]  /*25310*/  LOP3.LUT R54, R54, R55, RZ, 0x3c, !PT ;  /* 0x0000003736367212 */ /* 0x000fe200078e3cff */
[----:B------:R-:W-:Y:S01]  /*25320*/  IMAD.X R55, RZ, RZ, R53, P5 ;  /* 0x000000ffff377224 */ /* 0x000fe200028e0635 */
[----:B------:R-:W-:Y:S01]  /*25330*/  IADD3.X R45, RZ, R53, RZ, P3, !PT ;  /* 0x00000035ff2d7210 */ /* 0x000fe20001ffe4ff */
[----:B------:R-:W-:-:S02]  /*25340*/  IMAD R61, R3, UR4, RZ ;  /* 0x00000004033d7c24 */ /* 0x000fc4000f8e02ff */
[----:B------:R-:W-:Y:S02]  /*25350*/  IMAD R67, R64, -0x80, R60 ;  /* 0xffffff8040437824 */ /* 0x000fe400078e023c */
[----:B------:R-:W-:-:S03]  /*25360*/  IMAD R61, R0, UR5, R61 ;  /* 0x00000005003d7c24 */ /* 0x000fc6000f8e023d */
[----:B------:R-:W-:Y:S02]  /*25370*/  ISETP.GE.AND P3, PT, R236, R67, PT ;  /* 0x00000043ec00720c */ /* 0x000fe40003f66270 */
[----:B--2---:R-:W-:-:S04]  /*25380*/  LOP3.LUT P0, RZ, R10, 0x3, RZ, 0xc0, !PT ;  /* 0x000000030aff7812 */ /* 0x004fc8000780c0ff */
[-C--:B------:R-:W-:Y:S02]  /*25390*/  ISETP.GE.OR P1, PT, R11, R60.reuse, P0 ;  /* 0x0000003c0b00720c */ /* 0x080fe40000726670 */
[----:B------:R-:W-:Y:S02]  /*253a0*/  ISETP.GE.OR P0, PT, R5, R60, P0 ;  /* 0x0000003c0500720c */ /* 0x000fe40000706670 */
[----:B------:R-:W-:Y:S02]  /*253b0*/  SHF.R.U64 R5, R2, 0x3, RZ ;  /* 0x0000000302057819 */ /* 0x000fe400000012ff */
[----:B------:R-:W-:-:S04]  /*253c0*/  LOP3.LUT R2, R7, 0x380, RZ, 0xc0, !PT ;  /* 0x0000038007027812 */ /* 0x000fc800078ec0ff */
[----:B------:R-:W-:Y:S02]  /*253d0*/  SHF.R.U64 R2, R2, 0x3, RZ ;  /* 0x0000000302027819 */ /* 0x000fe400000012ff */
[----:B------:R-:W-:Y:S01]  /*253e0*/  LOP3.LUT R4, R5, R52, RZ, 0x3c, !PT ;  /* 0x0000003405047212 */ /* 0x000fe200078e3cff */
[----:B------:R-:W-:Y:S01]  /*253f0*/  IMAD.MOV.U32 R5, RZ, RZ, R53 ;  /* 0x000000ffff057224 */ /* 0x000fe200078e0035 */
[----:B------:R-:W-:Y:S01]  /*25400*/  LOP3.LUT R56, R2, R7, RZ, 0x3c, !PT ;  /* 0x0000000702387212 */ /* 0x000fe200078e3cff */
[----:B------:R-:W-:Y:S04]  /*25410*/  @!P1 STG.E desc[UR54][R20.64], R120 ;  /* 0x0000007814009986 */ /* 0x000fe8000c101936 */
[----:B------:R0:W-:Y:S04]  /*25420*/  @!P0 STG.E desc[UR54][R20.64+0x20], R121 ;  /* 0x0000207914008986 */ /* 0x0001e8000c101936 */
[----:B------:R-:W5:Y:S04]  /*25430*/  LD.E.128 R4, desc[UR54][R4.64] ;  /* 0x0000003604047980 */ /* 0x000f68000c101d00 */
        /* <DEDUP_REMOVED lines=19> */
[----:B------:R-:W-:Y:S01]  /*25570*/  IMAD.WIDE.U32 R2, R0, UR4, R20 ;  /* 0x0000000400027c25 */ /* 0x000fe2000f8e0014 */
[----:B------:R-:W-:-:S03]  /*25580*/  ULDC.64 UR4, c[0x0][0xae0] ;  /* 0x0002b80000047ab9 */ /* 0x000fc60000000a00 */
[----:B------:R-:W-:Y:S02]  /*25590*/  VIADD R0, R236, 0x20 ;  /* 0x00000020ec007836 */ /* 0x000fe40000000000 */
[----:B------:R-:W-:Y:S02]  /*255a0*/  IMAD.IADD R3, R3, 0x1, R61 ;  /* 0x0000000103037824 */ /* 0x000fe400078e023d */
[----:B------:R-:W-:Y:S01]  /*255b0*/  IMAD R61, R62, UR4, RZ ;  /* 0x000000043e3d7c24 */ /* 0x000fe2000f8e02ff */
[----:B------:R-:W-:Y:S01]  /*255c0*/  IADD3 R20, R236, 0x40, RZ ;  /* 0x00000040ec147810 */ /* 0x000fe20007ffe0ff */
[----:B------:R-:W-:Y:S01]  /*255d0*/  IMAD.WIDE.U32 R2, R66, UR4, R2 ;  /* 0x0000000442027c25 */ /* 0x000fe2000f8e0002 */
[----:B------:R-:W-:-:S03]  /*255e0*/  ISETP.GE.AND P0, PT, R0, R67, PT ;  /* 0x000000430000720c */ /* 0x000fc60003f06270 */
[----:B------:R-:W-:Y:S01]  /*255f0*/  IMAD R61, R66, UR5, R61 ;  /* 0x00000005423d7c24 */ /* 0x000fe2000f8e023d */
[----:B------:R-:W-:Y:S01]  /*25600*/  ULDC.64 UR4, c[0x0][0xae8] ;  /* 0x0002ba0000047ab9 */ /* 0x000fe20000000a00 */
[----:B------:R-:W-:Y:S01]  /*25610*/  VIADD R0, R16, 0x33420 ;  /* 0x0003342010007836 */ /* 0x000fe20000000000 */
[-C--:B------:R-:W-:Y:S01]  /*25620*/  ISETP.GE.AND P1, PT, R20, R67.reuse, PT ;  /* 0x000000431400720c */ /* 0x080fe20003f26270 */
        /* <DEDUP_REMOVED lines=19> */
[C---:B------:R-:W-:Y:S01]  /*25760*/  ISETP.GE.AND P4, PT, R233.reuse, UR4, PT ;  /* 0x00000004e9007c0c */ /* 0x040fe2000bf86270 */
[C---:B------:R-:W-:Y:S01]  /*25770*/  VIADD R0, R233.reuse, 0x40 ;  /* 0x00000040e9007836 */ /* 0x040fe20000000000 */
[----:B------:R-:W-:Y:S01]  /*25780*/  LEA R62, P5, R2, UR6, 0x1 ;  /* 0x00000006023e7c11 */ /* 0x000fe2000f8a08ff */
[----:B------:R-:W-:Y:S01]  /*25790*/  VIADD R64, R233, 0x80 ;  /* 0x00000080e9407836 */ /* 0x000fe20000000000 */
[----:B------:R-:W-:Y:S02]  /*257a0*/  IADD3 R3, R3, R63, RZ ;  /* 0x0000003f03037210 */ /* 0x000fe40007ffe0ff */
[----:B------:R-:W-:Y:S02]  /*257b0*/  ISETP.GE.AND P3, PT, R0, UR4, PT ;  /* 0x0000000400007c0c */ /* 0x000fe4000bf66270 */
[----:B------:R-:W-:Y:S02]  /*257c0*/  LEA.HI.X R63, R2, UR7, R3, 0x1, P5 ;  /* 0x00000007023f7c11 */ /* 0x000fe4000a8f0c03 */
[----:B------:R-:W-:-:S03]  /*257d0*/  ISETP.GE.AND P5, PT, R64, UR4, PT ;  /* 0x0000000440007c0c */ /* 0x000fc6000bfa6270 */
[----:B-----5:R0:W-:Y:S06]  /*257e0*/  @!P4 STG.E.128 desc[UR54][R62.64], R4 ;  /* 0x000000043e00c986 */ /* 0x0201ec000c101d36 */
[----:B------:R0:W-:Y:S04]  /*257f0*/  @!P3 STG.E.128 desc[UR54][R62.64+0x80], R28 ;  /* 0x0000801c3e00b986 */ /* 0x0001e8000c101d36 */
[----:B------:R0:W-:Y:S02]  /*25800*/  @!P5 STG.E.128 desc[UR54][R62.64+0x100], R44 ;  /* 0x0001002c3e00d986 */ /* 0x0001e4000c101d36 */
.L_x_5167:
[----:B------:R-:W-:Y:S05]  /*25810*/  BSYNC B1 ;  /* 0x0000000000017941 */ /* 0x000fea0003800000 */
.L_x_5166:
[----:B------:R-:W-:Y:S04]  /*25820*/  BSSY B1, `(.L_x_5168) ;  /* 0x0000017000017945 */ /* 0x000fe80003800000 */
[----:B------:R-:W-:Y:S05]  /*25830*/  @P0 BRA `(.L_x_5169) ;  /* 0x0000000000540947 */ /* 0x000fea0003800000 */
[----:B0----5:R-:W-:Y:S01]  /*25840*/  IADD3 R5, P0, R20, 0x20, RZ ;  /* 0x0000002014057810 */ /* 0x021fe20007f1e0ff */
[C---:B------:R-:W-:Y:S01]  /*25850*/  VIADD R2, R233.reuse, 0x40 ;  /* 0x00000040e9027836 */ /* 0x040fe20000000000 */
[----:B------:R-:W-:Y:S01]  /*25860*/  ULDC UR4, c[0x0][0xa8c] ;  /* 0x0002a30000047ab9 */ /* 0x000fe20000000800 */
[----:B------:R-:W-:Y:S01]  /*25870*/  ULDC.64 UR6, c[0x0][0xad8] ;  /* 0x0002b60000067ab9 */ /* 0x000fe20000000a00 */
[----:B------:R-:W-:Y:S01]  /*25880*/  IMAD.MOV.U32 R3, RZ, RZ, R65 ;  /* 0x000000ffff037224 */ /* 0x000fe200078e0041 */
[C---:B------:R-:W-:Y:S01]  /*25890*/  ISETP.GE.AND P3, PT, R233.reuse, UR4, PT ;  /* 0x00000004e9007c0c */ /* 0x040fe2000bf66270 */
        /* <DEDUP_REMOVED lines=15> */
.L_x_5169:
[----:B------:R-:W-:Y:S05]  /*25990*/  BSYNC B1 ;  /* 0x0000000000017941 */ /* 0x000fea0003800000 */
.L_x_5168:
[----:B------:R-:W-:Y:S04]  /*259a0*/  BSSY B1, `(.L_x_5170) ;  /* 0x0000017000017945 */ /* 0x000fe80003800000 */
[----:B------:R-:W-:Y:S05]  /*259b0*/  @P1 BRA `(.L_x_5171) ;  /* 0x0000000000541947 */ /* 0x000fea0003800000 */
[----:B01---5:R-:W-:Y:S01]  /*259c0*/  IADD3 R5, P0, R20, 0x40, RZ ;  /* 0x0000004014057810 */ /* 0x023fe20007f1e0ff */
[C---:B------:R-:W-:Y:S01]  /*259d0*/  VIADD R2, R233.reuse, 0x40 ;  /* 0x00000040e9027836 */ /* 0x040fe20000000000 */
[----:B------:R-:W-:Y:S01]  /*259e0*/  ULDC UR4, c[0x0][0xa8c] ;  /* 0x0002a30000047ab9 */ /* 0x000fe20000000800 */
[----:B------:R-:W-:Y:S01]  /*259f0*/  ULDC.64 UR6, c[0x0][0xad8] ;  /* 0x0002b60000067ab9 */ /* 0x000fe20000000a00 */
[----:B------:R-:W-:Y:S01]  /*25a00*/  IADD3.X R0, RZ, R21, RZ, P0, !PT ;  /* 0x00000015ff007210 */ /* 0x000fe200007fe4ff */
[----:B------:R-:W-:Y:S01]  /*25a10*/  IMAD.MOV.U32 R3, RZ, RZ, R65 ;  /* 0x000000ffff037224 */ /* 0x000fe200078e0041 */
        /* <DEDUP_REMOVED lines=15> */
.L_x_5171:
[----:B------:R-:W-:Y:S05]  /*25b10*/  BSYNC B1 ;  /* 0x0000000000017941 */ /* 0x000fea0003800000 */
.L_x_5170:
        /* <DEDUP_REMOVED lines=24> */
.L_x_5163:
        /* <DEDUP_REMOVED lines=18> */
[----:B---3--:R-:W-:-:S05]  /*25dc0*/  VIADD R6, R13, 0xffffff80 ;  /* 0xffffff800d067836 */ /* 0x008fca0000000000 */
[----:B------:R-:W-:Y:S01]  /*25dd0*/  ISETP.GT.AND P2, PT, R6, 0x7f, PT ;  /* 0x0000007f0600780c */ /* 0x000fe20003f44270 */
[----:B--2---:R-:W-:-:S12]  /*25de0*/  @P1 BRA `(.L_x_5173) ;  /* 0x0000000000101947 */ /* 0x004fd80003800000 */
[----:B------:R-:W-:Y:S05]  /*25df0*/  @!P0 BRA `(.L_x_5173) ;  /* 0x00000000000c8947 */ /* 0x000fea0003800000 */
[----:B------:R-:W2:Y:S04]  /*25e00*/  LDG.E R5, desc[UR54][R2.64] ;  /* 0x0000003602057981 */ /* 0x000ea8000c1e1900 */
[----:B-----5:R-:W2:Y:S02]  /*25e10*/  LDG.E R0, desc[UR54][R2.64+0x4] ;  /* 0x0000043602007981 */ /* 0x020ea4000c1e1900 */
[----:B--2---:R-:W-:-:S07]  /*25e20*/  IMAD.IADD R0, R0, 0x1, -R5 ;  /* 0x0000000100007824 */ /* 0x004fce00078e0a05 */
.L_x_5173:
[----:B------:R-:W2:Y:S04]  /*25e30*/  LDL.LU R3, [R1+0xc] ;  /* 0x00000c0001037983 */ /* 0x000ea80000300800 */
[----:B------:R-:W3:Y:S04]  /*25e40*/  LDL.LU R2, [R1+0x1c] ;  /* 0x00001c0001027983 */ /* 0x000ee80000300800 */
[----:B------:R-:W4:Y:S04]  /*25e50*/  LDL R14, [R1+0x10] ;  /* 0x00001000010e7983 */ /* 0x000f280000100800 */
[----:B------:R0:W5:Y:S01]  /*25e60*/  LDL R12, [R1+0x2c] ;  /* 0x00002c00010c7983 */ /* 0x0001620000100800 */
[----:B------:R-:W-:Y:S01]  /*25e70*/  BSSY B1, `(.L_x_5174) ;  /* 0x000001c000017945 */ /* 0x000fe20003800000 */
[----:B------:R-:W-:-:S02]  /*25e80*/  SHF.R.S32.HI R10, RZ, 0x1f, R233 ;  /* 0x0000001fff0a7819 */ /* 0x000fc400000114e9 */
[----:B-----5:R-:W-:Y:S02]  /*25e90*/  SHF.R.S32.HI R6, RZ, 0x1f, R7 ;  /* 0x0000001fff067819 */ /* 0x020fe40000011407 */
[----:B--2---:R-:W-:Y:S02]  /*25ea0*/  SEL R11, R3, RZ, !P0 ;  /* 0x000000ff030b7207 */ /* 0x004fe40004000000 */
[----:B---3--:R-:W-:Y:S02]  /*25eb0*/  SEL R9, R2, RZ, !P0 ;  /* 0x000000ff02097207 */ /* 0x008fe40004000000 */
[----:B----4-:R-:W-:Y:S01]  /*25ec0*/  SHF.R.S32.HI R8, RZ, 0x1f, R14 ;  /* 0x0000001fff087819 */ /* 0x010fe2000001140e */
[----:B0-----:R-:W-:Y:S06]  /*25ed0*/  @P2 BRA `(.L_x_5175) ;  /* 0x0000000000542947 */ /* 0x001fec0003800000 */
[----:B------:R-:W-:-:S05]  /*25ee0*/  LEA R2, R12, R13, 0x7 ;  /* 0x0000000d0c027211 */ /* 0x000fca00078e38ff */
        /* <DEDUP_REMOVED lines=20> */
.L_x_5175:
[----:B------:R-:W-:Y:S05]  /*26030*/  BSYNC B1 ;  /* 0x0000000000017941 */ /* 0x000fea0003800000 */
.L_x_5174:
[----:B------:R-:W-:Y:S01]  /*26040*/  ULDC.64 UR4, c[0x0][0xaa0] ;  /* 0x0002a80000047ab9 */ /* 0x000fe20000000a00 */
[----:B------:R-:W-:Y:S01]  /*26050*/  IMAD.MOV.U32 R2, RZ, RZ, R233 ;  /* 0x000000ffff027224 */ /* 0x000fe200078e00e9 */
[----:B------:R-:W-:Y:S01]  /*26060*/  BSSY B1, `(.L_x_5176) ;  /* 0x000002e000017945 */ /* 0x000fe20003800000 */
[----:B0-----:R-:W-:Y:S02]  /*26070*/  IMAD.MOV.U32 R3, RZ, RZ, R10 ;  /* 0x000000ffff037224 */ /* 0x001fe400078e000a */
[----:B------:R-:W-:Y:S01]  /*26080*/  IMAD R4, R6, UR4, RZ ;  /* 0x0000000406047c24 */ /* 0x000fe2000f8e02ff */
[----:B------:R-:W-:Y:S01]  /*26090*/  IADD3 R6, R236, 0x20, RZ ;  /* 0x00000020ec067810 */ /* 0x000fe20007ffe0ff */
[----:B------:R-:W-:-:S04]  /*260a0*/  IMAD.WIDE.U32 R2, R7, UR4, R2 ;  /* 0x0000000407027c25 */ /* 0x000fc8000f8e0002 */
[----:B------:R-:W-:Y:S01]  /*260b0*/  IMAD R7, R7, UR5, R4 ;  /* 0x0000000507077c24 */ /* 0x000fe2000f8e0204 */
[----:B------:R-:W-:Y:S01]  /*260c0*/  ULDC.64 UR4, c[0x0][0xae0] ;  /* 0x0002b80000047ab9 */ /* 0x000fe20000000a00 */
[----:B------:R-:W-:Y:S02]  /*260d0*/  IMAD R13, R12, -0x80, R0 ;  /* 0xffffff800c0d7824 */ /* 0x000fe400078e0200 */
[----:B------:R-:W-:Y:S01]  /*260e0*/  IMAD.IADD R3, R3, 0x1, R7 ;  /* 0x0000000103037824 */ /* 0x000fe200078e0207 */
[----:B------:R-:W-:Y:S01]  /*260f0*/  SHF.R.S32.HI R7, RZ, 0x1f, R236 ;  /* 0x0000001fff077819 */ /* 0x000fe200000114ec */
[----:B------:R-:W-:Y:S01]  /*26100*/  IMAD R4, R8, UR4, RZ ;  /* 0x0000000408047c24 */ /* 0x000fe2000f8e02ff */
[CC--:B------:R-:W-:Y:S01]  /*26110*/  ISETP.GE.AND P1, PT, R236.reuse, R13.reuse, PT ;  /* 0x0000000dec00720c */ /* 0x0c0fe20003f26270 */
[----:B------:R-:W-:Y:S01]  /*26120*/  VIADD R0, R236, 0x40 ;  /* 0x00000040ec007836 */ /* 0x000fe20000000000 */
[----:B------:R-:W-:Y:S01]  /*26130*/  ISETP.GE.AND P2, PT, R6, R13, PT ;  /* 0x0000000d0600720c */ /* 0x000fe20003f46270 */
[----:B------:R-:W-:-:S02]  /*26140*/  IMAD R5, R14, UR5, R4 ;  /* 0x000000050e057c24 */ /* 0x000fc4000f8e0204 */
[----:B------:R-:W-:Y:S01]  /*26150*/  IMAD.WIDE.U32 R2, R14, UR4, R2 ;  /* 0x000000040e027c25 */ /* 0x000fe2000f8e0002 */
[----:B------:R-:W-:Y:S01]  /*26160*/  ULDC.64 UR4, c[0x0][0xae8] ;  /* 0x0002ba0000047ab9 */ /* 0x000fe20000000a00 */
[----:B------:R-:W-:Y:S02]  /*26170*/  ISETP.GE.AND P0, PT, R0, R13, PT ;  /* 0x0000000d0000720c */ /* 0x000fe40003f06270 */
[----:B------:R-:W-:Y:S02]  /*26180*/  IMAD.IADD R3, R3, 0x1, R5 ;  /* 0x0000000103037824 */ /* 0x000fe400078e0205 */
[----:B------:R-:W-:Y:S02]  /*26190*/  IMAD R0, R9, UR4, RZ ;  /* 0x0000000409007c24 */ /* 0x000fe4000f8e02ff */
[----:B------:R-:W-:-:S04]  /*261a0*/  IMAD.WIDE.U32 R4, R11, UR4, R2 ;  /* 0x000000040b047c25 */ /* 0x000fc8000f8e0002 */
[----:B------:R-:W-:Y:S02]  /*261b0*/  IMAD R9, R11, UR5, R0 ;  /* 0x000000050b097c24 */ /* 0x000fe4000f8e0200 */
[----:B------:R-:W-:Y:S02]  /*261c0*/  IMAD.MOV.U32 R6, RZ, RZ, R236 ;  /* 0x000000ffff067224 */ /* 0x000fe400078e00ec */
[----:B------:R-:W-:Y:S02]  /*261d0*/  VIADD R0, R236, 0x60 ;  /* 0x00000060ec007836 */ /* 0x000fe40000000000 */
[----:B------:R-:W-:-:S04]  /*261e0*/  IMAD.WIDE R6, R12, 0x80, R6 ;  /* 0x000000800c067825 */ /* 0x000fc800078e0206 */
[----:B------:R-:W-:Y:S01]  /*261f0*/  IMAD.IADD R11, R5, 0x1, R9 ;  /* 0x00000001050b7824 */ /* 0x000fe200078e0209 */
        /* <DEDUP_REMOVED lines=9> */
[----:B------:R-:W-:Y:S01]  /*26290*/  MOV R2, R4 ;  /* 0x0000000400027202 */ /* 0x000fe20000000f00 */
[----:B------:R-:W-:Y:S01]  /*262a0*/  IMAD R9, R6, UR7, R9 ;  /* 0x0000000706097c24 */ /* 0x000fe2000f8e0209 */
[----:B------:R-:W-:-:S03]  /*262b0*/  ISETP.GE.AND P5, PT, R8, UR4, PT ;  /* 0x0000000408007c0c */ /* 0x000fc6000bfa6270 */
        /* <DEDUP_REMOVED lines=8> */
.L_x_5177:
[----:B------:R-:W-:Y:S05]  /*26340*/  BSYNC B1 ;  /* 0x0000000000017941 */ /* 0x000fea0003800000 */
.L_x_5176:
[----:B------:R-:W-:Y:S01]  /*26350*/  BSSY B1, `(.L_x_5178) ;  /* 0x0000018000017945 */ /* 0x000fe20003800000 */
[----:B------:R-:W-:-:S03]  /*26360*/  ISETP.GE.AND P1, PT, R0, R13, PT ;  /* 0x0000000d0000720c */ /* 0x000fc60003f26270 */
[----:B------:R-:W-:Y:S10]  /*26370*/  @P2 BRA `(.L_x_5179) ;  /* 0x0000000000542947 */ /* 0x000ff40003800000 */
[----:B0-----:R-:W-:Y:S01]  /*26380*/  IADD3 R9, P2, R6, 0x20, RZ ;  /* 0x0000002006097810 */ /* 0x001fe20007f5e0ff */
        /* <DEDUP_REMOVED lines=14> */
[----:B------:R-:W-:Y:S02]  /*26470*/  LEA R8, P2, R2, UR6, 0x1 ;  /* 0x0000000602087c11 */ /* 0x000fe4000f8408ff */
[----:B------:R-:W-:-:S04]  /*26480*/  IADD3 R3, R3, R9, RZ ;  /* 0x0000000903037210 */ /* 0x000fc80007ffe0ff */
[----:B------:R-:W-:-:S05]  /*26490*/  LEA.HI.X R9, R2, UR7, R3, 0x1, P2 ;  /* 0x0000000702097c11 */ /* 0x000fca00090f0c03 */
[----:B------:R2:W-:Y:S04]  /*264a0*/  @!P3 STG.E.128 desc[UR54][R8.64], RZ ;  /* 0x000000ff0800b986 */ /* 0x0005e8000c101d36 */
[----:B------:R2:W-:Y:S04]  /*264b0*/  @!P4 STG.E.128 desc[UR54][R8.64+0x80], RZ ;  /* 0x000080ff0800c986 */ /* 0x0005e8000c101d36 */
[----:B------:R2:W-:Y:S02]  /*264c0*/  @!P5 STG.E.128 desc[UR54][R8.64+0x100], RZ ;  /* 0x000100ff0800d986 */ /* 0x0005e4000c101d36 */
.L_x_5179:
[----:B------:R-:W-:Y:S05]  /*264d0*/  BSYNC B1 ;  /* 0x0000000000017941 */ /* 0x000fea0003800000 */
.L_x_5178:
[----:B------:R-:W-:Y:S04]  /*264e0*/  BSSY B1, `(.L_x_5180) ;  /* 0x0000017000017945 */ /* 0x000fe80003800000 */
[----:B------:R-:W-:Y:S05]  /*264f0*/  @P0 BRA `(.L_x_5181) ;  /* 0x0000000000540947 */ /* 0x000fea0003800000 */
[----:B0-2---:R-:W-:Y:S01]  /*26500*/  IADD3 R9, P0, R6, 0x40, RZ ;  /* 0x0000004006097810 */ /* 0x005fe20007f1e0ff */
        /* <DEDUP_REMOVED lines=20> */
.L_x_5181:
[----:B------:R-:W-:Y:S05]  /*26650*/  BSYNC B1 ;  /* 0x0000000000017941 */ /* 0x000fea0003800000 */
.L_x_5180:
[----:B------:R-:W-:Y:S05]  /*26660*/  @P1 BRA `(.L_x_5172) ;  /* 0x0000000000541947 */ /* 0x000fea0003800000 */
[----:B------:R-:W-:Y:S01]  /*26670*/  IADD3 R5, P0, R6, 0x60, RZ ;  /* 0x0000006006057810 */ /* 0x000fe20007f1e0ff */
[C---:B------:R-:W-:Y:S01]  /*26680*/  VIADD R0, R233.reuse, 0x40 ;  /* 0x00000040e9007836 */ /* 0x040fe20000000000 */
[----:B------:R-:W-:Y:S01]  /*26690*/  ULDC UR4, c[0x0][0xa8c] ;  /* 0x0002a30000047ab9 */ /* 0x000fe20000000800 */
[----:B------:R-:W-:Y:S01]  /*266a0*/  MOV R2, R4 ;  /* 0x0000000400027202 */ /* 0x000fe20000000f00 */
[----:B------:R-:W-:Y:S01]  /*266b0*/  ULDC.64 UR6, c[0x0][0xad8] ;  /* 0x0002b60000067ab9 */ /* 0x000fe20000000a00 */
[----:B------:R-:W-:Y:S01]  /*266c0*/  IMAD.X R6, RZ, RZ, R7, P0 ;  /* 0x000000ffff067224 */ /* 0x000fe200000e0607 */
[----:B------:R-:W-:Y:S01]  /*266d0*/  ISETP.GE.AND P2, PT, R0, UR4, PT ;  /* 0x0000000400007c0c */ /* 0x000fe2000bf46270 */
[----:B------:R-:W-:Y:S01]  /*266e0*/  IMAD.MOV.U32 R3, RZ, RZ, R11 ;  /* 0x000000ffff037224 */ /* 0x000fe200078e000b */
[C---:B------:R-:W-:Y:S01]  /*266f0*/  ISETP.GE.AND P1, PT, R233.reuse, UR4, PT ;  /* 0x00000004e9007c0c */ /* 0x040fe2000bf26270 */
[----:B------:R-:W-:Y:S02]  /*26700*/  IMAD R6, R6, UR6, RZ ;  /* 0x0000000606067c24 */ /* 0x000fe4000f8e02ff */
[----:B------:R-:W-:-:S02]  /*26710*/  VIADD R0, R233, 0x80 ;  /* 0x00000080e9007836 */ /* 0x000fc40000000000 */
        /* <DEDUP_REMOVED lines=10> */
.L_x_5172:
[----:B------:R-:W-:Y:S05]  /*267c0*/  BSYNC B0 ;  /* 0x0000000000007941 */ /* 0x000fea0003800000 */
.L_x_5162:
[----:B------:R-:W-:Y:S02]  /*267d0*/  ULDC UR4, c[0x0][0xc14] ;  /* 0x0003050000047ab9 */ /* 0x000fe40000000800 */
[----:B-1----:R-:W-:-:S13]  /*267e0*/  ISETP.GE.AND P0, PT, R227, UR4, PT ;  /* 0x00000004e3007c0c */ /* 0x002fda000bf06270 */
[----:B------:R-:W-:Y:S05]  /*267f0*/  @!P0 BRA `(.L_x_5182) ;  /* 0xfffffda800b08947 */ /* 0x000fea000383ffff */
[----:B------:R-:W-:Y:S05]  /*26800*/  BRA `(.L_x_4977) ;  /* 0x0000007800f87947 */ /* 0x000fea0003800000 */
.L_x_4975:
        /* <DEDUP_REMOVED lines=15> */
[----:B------:R-:W1:Y:S01]  /*26900*/  LDS.128 R16, [UR4+0x334d0] ;  /* 0x0334d004ff107984 */ /* 0x000e620008000c00 */
[----:B------:R-:W-:Y:S06]  /*26910*/  BAR.ARV 0x4, 0x180 ;  /* 0x0106000000007b1d */ /* 0x000fec0000002000 */
[----:B------:R-:W-:Y:S05]  /*26920*/  BRA `(.L_x_5184) ;  /* 0x0000000800847947 */ /* 0x000fea0003800000 */
.L_x_5183:
        /* <DEDUP_REMOVED lines=12> */
[C---:B------:R-:W-:Y:S01]  /*269f0*/  ISETP.GE.U32.AND P2, PT, R0.reuse, 0x2, PT ;  /* 0x000000020000780c */ /* 0x040fe20003f46070 */
[----:B------:R-:W-:Y:S01]  /*26a00*/  IMAD.MOV.U32 R16, RZ, RZ, RZ ;  /* 0x000000ffff107224 */ /* 0x000fe200078e00ff */
        /* <DEDUP_REMOVED lines=21> */
[----:B--2---:R-:W-:-:S13]  /*26b60*/  ISETP.GT.AND P6, PT, R6, UR6, PT ;  /* 0x0000000606007c0c */ /* 0x004fda000bfc4270 */
[----:B------:R-:W-:Y:S05]  /*26b70*/  @P6 BRA `(.L_x_5185) ;  /* 0x00000000009c6947 */ /* 0x000fea0003800000 */
[----:B------:R-:W0:Y:S01]  /*26b80*/  LDC R5, c[0x0][0xc14] ;  /* 0x00030500ff057b82 */ /* 0x000e220000000800 */
[----:B------:R-:W-:Y:S01]  /*26b90*/  IMAD.MOV.U32 R6, RZ, RZ, R3 ;  /* 0x000000ffff067224 */ /* 0x000fe200078e0003 */
[----:B------:R-:W-:Y:S01]  /*26ba0*/  UMOV UR4, URZ ;  /* 0x0000003f00047c82 */ /* 0x000fe20008000000 */
[----:B------:R-:W-:Y:S01]  /*26bb0*/  ULDC UR7, c[0x0][0xc14] ;  /* 0x0003050000077ab9 */ /* 0x000fe20000000800 */
[----:B------:R-:W-:-:S05]  /*26bc0*/  ULDC UR5, c[0x0][0xc10] ;  /* 0x0003040000057ab9 */ /* 0x000fca0000000800 */
.L_x_5189:
[----:B------:R-:W-:Y:S01]  /*26bd0*/  UIADD3 UR4, UR4, 0x1f, URZ ;  /* 0x0000001f04047890 */ /* 0x000fe2000fffe03f */
[----:B------:R-:W-:-:S05]  /*26be0*/  IMAD.U32 R19, RZ, RZ, UR7 ;  /* 0x00000007ff137e24 */ /* 0x000fca000f8e00ff */
[----:B0-----:R-:W-:-:S13]  /*26bf0*/  ISETP.LE.AND P6, PT, R5, UR4, PT ;  /* 0x0000000405007c0c */ /* 0x001fda000bfc3270 */
[----:B------:R-:W-:Y:S05]  /*26c00*/  @P6 BRA `(.L_x_5186) ;  /* 0x0000000400a86947 */ /* 0x000fea0003800000 */
[----:B------:R-:W-:Y:S01]  /*26c10*/  VIADD R7, R0, UR4 ;  /* 0x0000000400077c36 */ /* 0x000fe20008000000 */
[----:B------:R-:W-:Y:S01]  /*26c20*/  BSSY B0, `(.L_x_5187) ;  /* 0x0000007000007945 */ /* 0x000fe20003800000 */
[----:B------:R-:W-:-:S03]  /*26c30*/  MOV R4, RZ ;  /* 0x000000ff00047202 */ /* 0x000fc60000000f00 */
[----:B------:R-:W-:-:S13]  /*26c40*/  ISETP.GE.OR P6, PT, R7, R5, !P0 ;  /* 0x000000050700720c */ /* 0x000fda00047c6670 */
[----:B------:R-:W-:Y:S05]  /*26c50*/  @P6 BRA `(.L_x_5188) ;  /* 0x00000000000c6947 */ /* 0x000fea0003800000 */
[----:B------:R-:W0:Y:S02]  /*26c60*/  LDC.64 R2, c[0x0][0xc58] ;  /* 0x00031600ff027b82 */ /* 0x000e240000000a00 */
[----:B0-----:R-:W-:-:S05]  /*26c70*/  IMAD.WIDE R2, R7, 0x4, R2 ;  /* 0x0000000407027825 */ /* 0x001fca00078e0202 */
[----:B------:R0:W5:Y:S02]  /*26c80*/  LDG.E R4, desc[UR54][R2.64] ;  /* 0x0000003602047981 */ /* 0x000164000c1e1900 */
.L_x_5188:
[----:B------:R-:W-:Y:S05]  /*26c90*/  BSYNC B0 ;  /* 0x0000000000007941 */ /* 0x000fea0003800000 */
.L_x_5187:
        /* <DEDUP_REMOVED lines=21> */
.L_x_5185:
[----:B------:R-:W-:-:S05]  /*26df0*/  IADD3 R6, -R3, R6, RZ ;  /* 0x0000000603067210 */ /* 0x000fca0007ffe1ff */
[----:B------:R-:W-:-:S05]  /*26e00*/  IMAD R2, R5, UR5, R6 ;  /* 0x0000000505027c24 */ /* 0x000fca000f8e0206 */
[----:B------:R-:W-:Y:S02]  /*26e10*/  ISETP.GT.AND P0, PT, R2, UR6, PT ;  /* 0x0000000602007c0c */ /* 0x000fe4000bf04270 */
[----:B------:R-:W0:Y:S11]  /*26e20*/  LDC.64 R2, c[0x0][0xc68] ;  /* 0x00031a00ff027b82 */ /* 0x000e360000000a00 */
[----:B------:R-:W-:-:S04]  /*26e30*/  VOTE.ANY R11, PT, !P0 ;  /* 0x00000000000b7806 */ /* 0x000fc800040e0100 */
[----:B------:R-:W1:Y:S02]  /*26e40*/  POPC R7, R11 ;  /* 0x0000000b00077309 */ /* 0x000e640000000000 */
[----:B-1----:R-:W-:-:S04]  /*26e50*/  VIADD R19, R7, UR4 ;  /* 0x0000000407137c36 */ /* 0x002fc80008000000 */
[----:B0-----:R-:W-:-:S05]  /*26e60*/  IMAD.WIDE R2, R19, 0x4, R2 ;  /* 0x0000000413027825 */ /* 0x001fca00078e0202 */
[----:B------:R-:W2:Y:S01]  /*26e70*/  LDG.E R9, desc[UR54][R2.64] ;  /* 0x0000003602097981 */ /* 0x000ea2000c1e1900 */
[----:B------:R-:W-:-:S03]  /*26e80*/  ISETP.NE.AND P0, PT, R11, RZ, PT ;  /* 0x000000ff0b00720c */ /* 0x000fc60003f05270 */
[----:B------:R-:W2:Y:S02]  /*26e90*/  SHFL.IDX PT, R4, R4, R7, 0x1f ;  /* 0x00001f0704047589 */ /* 0x000ea400000e0000 */
[----:B--2---:R-:W-:-:S05]  /*26ea0*/  IMAD R8, R4, R9, RZ ;  /* 0x0000000904087224 */ /* 0x004fca00078e02ff */
[----:B------:R-:W-:-:S04]  /*26eb0*/  IABS R10, R8 ;  /* 0x00000008000a7213 */ /* 0x000fc80000000000 */
[----:B------:R-:W0:Y:S08]  /*26ec0*/  I2F.RP R12, R10 ;  /* 0x0000000a000c7306 */ /* 0x000e300000209400 */
[----:B0-----:R-:W0:Y:S02]  /*26ed0*/  MUFU.RCP R12, R12 ;  /* 0x0000000c000c7308 */ /* 0x001e240000001000 */
[----:B0-----:R-:W-:-:S06]  /*26ee0*/  VIADD R13, R12, 0xffffffe ;  /* 0x0ffffffe0c0d7836 */ /* 0x001fcc0000000000 */
[----:B------:R0:W1:Y:S01]  /*26ef0*/  F2I.FTZ.U32.TRUNC.NTZ R3, R13 ;  /* 0x0000000d00037305 */ /* 0x000062000021f000 */
[----:B------:R-:W-:Y:S05]  /*26f00*/  @!P0 BRA `(.L_x_5190) ;  /* 0x0000000000088947 */ /* 0x000fea0003800000 */
[----:B------:R-:W-:-:S06]  /*26f10*/  VIADD R16, R7, 0xffffffff ;  /* 0xffffffff07107836 */ /* 0x000fcc0000000000 */
[----:B------:R2:W3:Y:S02]  /*26f20*/  SHFL.IDX PT, R16, R5, R16, 0x1f ;  /* 0x00001f1005107589 */ /* 0x0004e400000e0000 */
.L_x_5190:
[--C-:B-12---:R-:W-:Y:S02]  /*26f30*/  IMAD.MOV R5, RZ, RZ, -R3.reuse ;  /* 0x000000ffff057224 */ /* 0x106fe400078e0a03 */
[----:B---3--:R-:W-:Y:S01]  /*26f40*/  IMAD R16, R16, UR5, R6 ;  /* 0x0000000510107c24 */ /* 0x008fe2000f8e0206 */
[----:B------:R-:W-:Y:S01]  /*26f50*/  IABS R6, R8 ;  /* 0x0000000800067213 */ /* 0x000fe20000000000 */
[----:B------:R-:W-:Y:S02]  /*26f60*/  IMAD R5, R5, R10, RZ ;  /* 0x0000000a05057224 */ /* 0x000fe400078e02ff */
[----:B------:R-:W-:Y:S02]  /*26f70*/  IMAD.MOV.U32 R2, RZ, RZ, RZ ;  /* 0x000000ffff027224 */ /* 0x000fe400078e00ff */
[----:B------:R-:W-:Y:S02]  /*26f80*/  IMAD.MOV R6, RZ, RZ, -R6 ;  /* 0x000000ffff067224 */ /* 0x000fe400078e0a06 */
[----:B------:R-:W-:Y:S01]  /*26f90*/  IMAD.HI.U32 R2, R3, R5, R2 ;  /* 0x0000000503027227 */ /* 0x000fe200078e0002 */
[----:B------:R-:W-:-:S04]  /*26fa0*/  IADD3 R5, -R16, UR6, RZ ;  /* 0x0000000610057c10 */ /* 0x000fc8000fffe1ff */
[----:B------:R-:W-:-:S05]  /*26fb0*/  IABS R3, R5 ;  /* 0x0000000500037213 */ /* 0x000fca0000000000 */
[----:B------:R-:W-:-:S04]  /*26fc0*/  IMAD.HI.U32 R2, R2, R3, RZ ;  /* 0x0000000302027227 */ /* 0x000fc800078e00ff */
[----:B------:R-:W-:-:S05]  /*26fd0*/  IMAD R3, R2, R6, R3 ;  /* 0x0000000602037224 */ /* 0x000fca00078e0203 */
[----:B------:R-:W-:-:S13]  /*26fe0*/  ISETP.GT.U32.AND P1, PT, R10, R3, PT ;  /* 0x000000030a00720c */ /* 0x000fda0003f24070 */
[----:B------:R-:W-:Y:S01]  /*26ff0*/  @!P1 IMAD.IADD R3, R3, 0x1, -R10 ;  /* 0x0000000103039824 */ /* 0x000fe200078e0a0a */
[----:B------:R-:W-:Y:S02]  /*27000*/  @!P1 IADD3 R2, R2, 0x1, RZ ;  /* 0x0000000102029810 */ /* 0x000fe40007ffe0ff */
        /* <DEDUP_REMOVED lines=11> */
[----:B------:R-:W-:-:S04]  /*270c0*/  VIADDMNMX R9, R10, UR5, R9, PT ;  /* 0x000000050a097c46 */ /* 0x000fc8000b800109 */
[-C--:B------:R-:W-:Y:S02]  /*270d0*/  IABS R7, R9.reuse ;  /* 0x0000000900077213 */ /* 0x080fe40000000000 */
[----:B------:R-:W-:Y:S02]  /*270e0*/  IABS R8, R9 ;  /* 0x0000000900087213 */ /* 0x000fe40000000000 */
[----:B------:R-:W1:Y:S02]  /*270f0*/  I2F.RP R10, R7 ;  /* 0x00000007000a7306 */ /* 0x000e640000209400 */
[----:B------:R-:W-:-:S06]  /*27100*/  IADD3 R8, RZ, -R8, RZ ;  /* 0x80000008ff087210 */ /* 0x000fcc0007ffe0ff */
        /* <DEDUP_REMOVED lines=8> */
[C---:B------:R-:W-:Y:S01]  /*27190*/  LOP3.LUT R3, R5.reuse, R9, RZ, 0x3c, !PT ;  /* 0x0000000905037212 */ /* 0x040fe200078e3cff */
[----:B------:R-:W-:Y:S02]  /*271a0*/  IMAD.IADD R5, R5, 0x1, R6 ;  /* 0x0000000105057824 */ /* 0x000fe400078e0206 */
[----:B------:R-:W-:Y:S01]  /*271b0*/  IMAD.HI.U32 R2, R2, R11, RZ ;  /* 0x0000000b02027227 */ /* 0x000fe200078e00ff */
[----:B------:R-:W-:-:S03]  /*271c0*/  ISETP.GE.AND P2, PT, R3, RZ, PT ;  /* 0x000000ff0300720c */ /* 0x000fc60003f46270 */
[----:B------:R-:W-:-:S05]  /*271d0*/  IMAD R8, R2, R8, R11 ;  /* 0x0000000802087224 */ /* 0x000fca00078e020b */
        /* <DEDUP_REMOVED lines=8> */
[----:B------:R-:W-:-:S03]  /*27260*/  IMAD.MOV R9, RZ, RZ, -R9 ;  /* 0x000000ffff097224 */ /* 0x000fc600078e0a09 */
[----:B------:R-:W-:Y:S01]  /*27270*/  LOP3.LUT R17, RZ, R2, RZ, 0x33, !PT ;  /* 0x00000002ff117212 */ /* 0x000fe200078e33ff */
[----:B------:R-:W-:-:S04]  /*27280*/  IMAD R18, R2, R9, R5 ;  /* 0x0000000902127224 */ /* 0x000fc800078e0205 */
[----:B------:R-:W-:Y:S01]  /*27290*/  IMAD.IADD R17, R4, 0x1, R17 ;  /* 0x0000000104117824 */ /* 0x000fe200078e0211 */
[----:B------:R-:W-:Y:S06]  /*272a0*/  BRA `(.L_x_5191) ;  /* 0x00000000000c7947 */ /* 0x000fec0003800000 */
.L_x_5186:
[----:B------:R-:W-:Y:S01]  /*272b0*/  MOV R17, RZ ;  /* 0x000000ff00117202 */ /* 0x000fe20000000f00 */
[----:B------:R-:W-:Y:S02]  /*272c0*/  IMAD.U32 R16, RZ, RZ, UR6 ;  /* 0x00000006ff107e24 */ /* 0x000fe4000f8e00ff */
[----:B------:R-:W-:-:S07]  /*272d0*/  IMAD.MOV.U32 R18, RZ, RZ, RZ ;  /* 0x000000ffff127224 */ /* 0x000fce00078e00ff */
.L_x_5191:
[----:B------:R-:W-:-:S13]  /*272e0*/  ISETP.NE.AND P0, PT, R0, RZ, PT ;  /* 0x000000ff0000720c */ /* 0x000fda0003f05270 */
[----:B------:R-:W1:Y:S01]  /*272f0*/  @!P0 S2R R3, SR_CgaCtaId ;  /* 0x0000000000038919 */ /* 0x000e620000008800 */
[----:B------:R-:W-:-:S04]  /*27300*/  @!P0 MOV R0, 0x400 ;  /* 0x0000040000008802 */ /* 0x000fc80000000f00 */
[----:B-1----:R-:W-:-:S05]  /*27310*/  @!P0 LEA R0, R3, R0, 0x18 ;  /* 0x0000000003008211 */ /* 0x002fca00078ec0ff */
[----:B------:R2:W-:Y:S01]  /*27320*/  @!P0 STS.128 [R0+0x334d0], R16 ;  /* 0x0334d01000008388 */ /* 0x0005e20000000c00 */
[----:B------:R-:W-:Y:S06]  /*27330*/  BAR.ARV 0x5, 0x180 ;  /* 0x0146000000007b1d */ /* 0x000fec0000002000 */
.L_x_5184:
[----:B--2---:R-:W-:Y:S01]  /*27340*/  IMAD.MOV.U32 R0, RZ, RZ, 0x1 ;  /* 0x00000001ff007424 */ /* 0x004fe200078e00ff */
[----:B------:R2:W-:Y:S01]  /*27350*/  STL [R1+0x8], RZ ;  /* 0x000008ff01007387 */ /* 0x0005e20000100800 */
[----:B------:R-:W-:Y:S02]  /*27360*/  ULDC UR4, c[0x0][0xc14] ;  /* 0x0003050000047ab9 */ /* 0x000fe40000000800 */
[----:B-1----:R-:W-:Y:S01]  /*27370*/  ISETP.GE.AND P0, PT, R19, UR4, PT ;  /* 0x0000000413007c0c */ /* 0x002fe2000bf06270 */
[----:B------:R2:W-:Y:S04]  /*27380*/  STL [R1+0x18], R0 ;  /* 0x0000180001007387 */ /* 0x0005e80000100800 */
[----:B------:R2:W-:Y:S08]  /*27390*/  STL [R1+0x40], RZ ;  /* 0x000040ff01007387 */ /* 0x0005f00000100800 */
[----:B--2---:R-:W-:Y:S05]  /*273a0*/  @P0 BRA `(.L_x_5192) ;  /* 0x0000006c000c0947 */ /* 0x004fea0003800000 */
[----:B------:R-:W1:Y:S01]  /*273b0*/  S2R R0, SR_TID.X ;  /* 0x0000000000007919 */ /* 0x000e620000002100 */
[----:B------:R-:W-:Y:S01]  /*273c0*/  BSSY B7, `(.L_x_5192) ;  /* 0x00006c1000077945 */ /* 0x000fe20003800000 */
[----:B------:R-:W-:Y:S01]  /*273d0*/  ULDC UR38, c[0x0][0xc] ;  /* 0x0000030000267ab9 */ /* 0x000fe20000000800 */
[----:B------:R-:W-:Y:S01]  /*273e0*/  ULOP3.LUT UR37, UR36, 0x1, URZ, 0xfc, !UPT ;  /* 0x0000000124257892 */ /* 0x000fe2000f8efc3f */
[----:B------:R-:W2:Y:S01]  /*273f0*/  S2R R6, SR_TID.X ;  /* 0x0000000000067919 */ /* 0x000ea20000002100 */
[----:B------:R-:W-:Y:S01]  /*27400*/  ULOP3.LUT UR39, UR36, 0x2, URZ, 0xfc, !UPT ;  /* 0x0000000224277892 */ /* 0x000fe2000f8efc3f */
[----:B------:R-:W-:Y:S01]  /*27410*/  ULDC.64 UR40, c[0x0][0x198] ;  /* 0x0000660000287ab9 */ /* 0x000fe20000000a00 */
[----:B-1----:R-:W-:Y:S01]  /*27420*/  LOP3.LUT R0, R0, 0x7f, RZ, 0xc0, !PT ;  /* 0x0000007f00007812 */ /* 0x002fe200078ec0ff */
[----:B--2---:R-:W-:Y:S01]  /*27430*/  IMAD.SHL.U32 R4, R6, 0x20, RZ ;  /* 0x0000002006047824 */ /* 0x004fe200078e00ff */
[----:B0-----:R-:W-:-:S03]  /*27440*/  SHF.R.U32.HI R2, RZ, 0x1, R6 ;  /* 0x00000001ff027819 */ /* 0x001fc60000011606 */
[----:B------:R-:W-:Y:S01]  /*27450*/  IMAD.SHL.U32 R0, R0, 0x10, RZ ;  /* 0x0000001000007824 */ /* 0x000fe200078e00ff */
[----:B------:R-:W-:-:S04]  /*27460*/  SHF.L.U32 R7, R6, 0x2, RZ ;  /* 0x0000000206077819 */ /* 0x000fc800000006ff */
[----:B------:R-:W-:Y:S01]  /*27470*/  LOP3.LUT R3, R0, 0x600, RZ, 0xc0, !PT ;  /* 0x0000060000037812 */ /* 0x000fe200078ec0ff */
[----:B------:R-:W-:-:S03]  /*27480*/  IMAD.SHL.U32 R0, R6, 0x40, RZ ;  /* 0x0000004006007824 */ /* 0x000fc600078e00ff */
[--C-:B------:R-:W-:Y:S02]  /*27490*/  LOP3.LUT R5, R3, 0x60, R4.reuse, 0xf8, !PT ;  /* 0x0000006003057812 */ /* 0x100fe400078ef804 */
[----:B------:R-:W-:Y:S02]  /*274a0*/  LOP3.LUT R3, R0, 0x180, RZ, 0xc0, !PT ;  /* 0x0000018000037812 */ /* 0x000fe400078ec0ff */
[----:B------:R-:W-:Y:S02]  /*274b0*/  LOP3.LUT R5, R5, 0x100, R4, 0xf8, !PT ;  /* 0x0000010005057812 */ /* 0x000fe400078ef804 */
[----:B------:R-:W-:Y:S02]  /*274c0*/  LOP3.LUT R4, R4, 0x80, RZ, 0xc0, !PT ;  /* 0x0000008004047812 */ /* 0x000fe400078ec0ff */
[----:B------:R-:W-:Y:S01]  /*274d0*/  LOP3.LUT R2, R3, 0x30, R2, 0xf8, !PT ;  /* 0x0000003003027812 */ /* 0x000fe200078ef802 */
[----:B------:R-:W-:Y:S01]  /*274e0*/  IMAD.SHL.U32 R3, R6, 0x8, RZ ;  /* 0x0000000806037824 */ /* 0x000fe200078e00ff */
[----:B------:R-:W-:-:S04]  /*274f0*/  LOP3.LUT R4, R4, 0x10, R6, 0xf8, !PT ;  /* 0x0000001004047812 */ /* 0x000fc800078ef806 */
[----:B------:R-:W-:Y:S02]  /*27500*/  LOP3.LUT R3, R2, 0x30, R3, 0x78, !PT ;  /* 0x0000003002037812 */ /* 0x000fe400078e7803 */
[----:B------:R-:W-:Y:S02]  /*27510*/  LOP3.LUT R4, R4, 0x10, R7, 0x78, !PT ;  /* 0x0000001004047812 */ /* 0x000fe400078e7807 */
[----:B------:R-:W-:Y:S02]  /*27520*/  LOP3.LUT R2, R3, 0x640, R0, 0xf8, !PT ;  /* 0x0000064003027812 */ /* 0x000fe400078ef800 */
[----:B------:R-:W-:-:S03]  /*27530*/  LOP3.LUT R0, R5, R4, RZ, 0xfc, !PT ;  /* 0x0000000405007212 */ /* 0x000fc600078efcff */
[----:B------:R-:W-:Y:S04]  /*27540*/  STL [R1+0x4], R2 ;  /* 0x0000040201007387 */ /* 0x000fe80000100800 */
[----:B------:R0:W-:Y:S04]  /*27550*/  STL [R1], R0 ;  /* 0x0000000001007387 */ /* 0x0001e80000100800 */
[----:B------:R1:W-:Y:S01]  /*27560*/  STL [R1+0x40], RZ ;  /* 0x000040ff01007387 */ /* 0x0003e20000100800 */
[----:B0-----:R-:W-:-:S05]  /*27570*/  IMAD.MOV.U32 R0, RZ, RZ, 0x1 ;  /* 0x00000001ff007424 */ /* 0x001fca00078e00ff */
[----:B------:R1:W-:Y:S04]  /*27580*/  STL [R1+0x1c], R0 ;  /* 0x00001c0001007387 */ /* 0x0003e80000100800 */
[----:B------:R1:W-:Y:S04]  /*27590*/  STL [R1+0xc], RZ ;  /* 0x00000cff01007387 */ /* 0x0003e80000100800 */
[----:B------:R1:W-:Y:S04]  /*275a0*/  STL [R1+0x8], RZ ;  /* 0x000008ff01007387 */ /* 0x0003e80000100800 */
[----:B------:R1:W-:Y:S02]  /*275b0*/  STL [R1+0x18], R0 ;  /* 0x0000180001007387 */ /* 0x0003e40000100800 */
.L_x_5303:
[----:B------:R-:W0:Y:S02]  /*275c0*/  LDC.64 R2, c[0x0][0xc60] ;  /* 0x00031800ff027b82 */ /* 0x000e240000000a00 */
[----:B0-----:R-:W-:-:S05]  /*275d0*/  IMAD.WIDE R2, R19, 0x4, R2 ;  /* 0x0000000413027825 */ /* 0x001fca00078e0202 */
[----:B-1----:R-:W1:Y:S01]  /*275e0*/  LDG.E R14, desc[UR54][R2.64] ;  /* 0x00000036020e7981 */ /* 0x002e62000c1e1900 */
[----:B------:R-:W-:Y:S05]  /*275f0*/  YIELD ;  /* 0x0000000000007946 */ /* 0x000fea0003800000 */
[----:B------:R-:W-:Y:S01]  /*27600*/  ULDC.64 UR4, c[0x0][0xa28] ;  /* 0x00028a0000047ab9 */ /* 0x000fe20000000a00 */
[----:B------:R-:W-:Y:S01]  /*27610*/  IMAD.MOV.U32 R8, RZ, RZ, RZ ;  /* 0x000000ffff087224 */ /* 0x000fe200078e00ff */
[----:B------:R-:W-:Y:S02]  /*27620*/  ISETP.NE.U32.AND P0, PT, RZ, UR4, PT ;  /* 0x00000004ff007c0c */ /* 0x000fe4000bf05070 */
[----:B------:R-:W-:Y:S01]  /*27630*/  CS2R R10, SRZ ;  /* 0x00000000000a7805 */ /* 0x000fe2000001ff00 */
[----:B------:R-:W-:Y:S01]  /*27640*/  ULDC.64 UR10, c[0x0][0xa18] ;  /* 0x00028600000a7ab9 */ /* 0x000fe20000000a00 */
[----:B------:R-:W-:Y:S01]  /*27650*/  ULDC.64 UR6, c[0x0][0xa08] ;  /* 0x0002820000067ab9 */ /* 0x000fe20000000a00 */
[----:B------:R-:W-:Y:S01]  /*27660*/  ISETP.NE.AND.EX P0, PT, RZ, UR5, PT, P0 ;  /* 0x00000005ff007c0c */ /* 0x000fe2000bf05300 */
[----:B------:R-:W-:Y:S01]  /*27670*/  ULDC.64 UR8, c[0x0][0xa10] ;  /* 0x0002840000087ab9 */ /* 0x000fe20000000a00 */
[----:B-12---:R-:W-:Y:S01]  /*27680*/  SHF.R.S32.HI R0, RZ, 0x1f, R14 ;  /* 0x0000001fff007819 */ /* 0x006fe2000001140e */
[----:B------:R-:W-:-:S10]  /*27690*/  IMAD.SHL.U32 R9, R14, 0x4, RZ ;  /* 0x000000040e097824 */ /* 0x000fd400078e00ff */
[C---:B------:R-:W-:Y:S01]  /*276a0*/  @P0 LEA R2, P1, R14.reuse, UR4, 0x2 ;  /* 0x000000040e020c11 */ /* 0x040fe2000f8210ff */
[----:B------:R-:W-:Y:S03]  /*276b0*/  STL [R1+0x14], R14 ;  /* 0x0000140e01007387 */ /* 0x000fe60000100800 */
[C-C-:B------:R-:W-:Y:S01]  /*276c0*/  @P0 LEA.HI.X R3, R14.reuse, UR5, R0.reuse, 0x2, P1 ;  /* 0x000000050e030c11 */ /* 0x140fe200088f1400 */
[----:B------:R-:W-:Y:S02]  /*276d0*/  ULDC.64 UR4, c[0x0][0xa00] ;  /* 0x0002800000047ab9 */ /* 0x000fe40000000a00 */
[----:B------:R-:W-:Y:S02]  /*276e0*/  ISETP.NE.U32.AND P2, PT, RZ, UR4, PT ;  /* 0x00000004ff007c0c */ /* 0x000fe4000bf45070 */
[----:B------:R0:W5:Y:S01]  /*276f0*/  @P0 LDG.E R8, desc[UR54][R2.64] ;  /* 0x0000003602080981 */ /* 0x000162000c1e1900 */
[----:B------:R-:W-:Y:S01]  /*27700*/  SHF.L.U64.HI R15, R14, 0x2, R0 ;  /* 0x000000020e0f7819 */ /* 0x000fe20000010200 */
[----:B------:R-:W-:Y:S01]  /*27710*/  IMAD.MOV.U32 R20, RZ, RZ, RZ ;  /* 0x000000ffff147224 */ /* 0x000fe200078e00ff */
[----:B------:R-:W-:Y:S01]  /*27720*/  ISETP.NE.AND.EX P2, PT, RZ, UR5, PT, P2 ;  /* 0x00000005ff007c0c */ /* 0x000fe2000bf45320 */
[----:B------:R-:W-:Y:S01]  /*27730*/  STL [R1+0x20], R9 ;  /* 0x0000200901007387 */ /* 0x000fe20000100800 */
[----:B------:R-:W-:-:S02]  /*27740*/  ISETP.NE.U32.AND P3, PT, RZ, UR10, PT ;  /* 0x0000000aff007c0c */ /* 0x000fc4000bf65070 */
[----:B------:R-:W-:Y:S01]  /*27750*/  ISETP.NE.U32.AND P0, PT, RZ, UR6, PT ;  /* 0x00000006ff007c0c */ /* 0x000fe2000bf05070 */
[----:B------:R-:W-:Y:S01]  /*27760*/  STL [R1+0x28], R15 ;  /* 0x0000280f01007387 */ /* 0x000fe20000100800 */
[----:B------:R-:W-:Y:S02]  /*27770*/  ISETP.NE.AND.EX P3, PT, RZ, UR11, PT, P3 ;  /* 0x0000000bff007c0c */ /* 0x000fe4000bf65330 */
[----:B0-----:R-:W-:Y:S02]  /*27780*/  IADD3 R2, P4, R9, UR4, RZ ;  /* 0x0000000409027c10 */ /* 0x001fe4000ff9e0ff */
[----:B------:R-:W-:Y:S02]  /*27790*/  ISETP.NE.U32.AND P1, PT, RZ, UR8, PT ;  /* 0x00000008ff007c0c */ /* 0x000fe4000bf25070 */
[----:B------:R-:W-:Y:S02]  /*277a0*/  IADD3.X R3, R15, UR5, RZ, P4, !PT ;  /* 0x000000050f037c10 */ /* 0x000fe4000a7fe4ff */
[----:B------:R-:W-:-:S02]  /*277b0*/  IADD3 R4, P4, R9, UR8, RZ ;  /* 0x0000000809047c10 */ /* 0x000fc4000ff9e0ff */
[----:B------:R-:W-:Y:S01]  /*277c0*/  ISETP.NE.AND.EX P0, PT, RZ, UR7, PT, P0 ;  /* 0x00000007ff007c0c */ /* 0x000fe2000bf05300 */
[----:B------:R-:W2:Y:S01]  /*277d0*/  @P2 LDG.E R10, desc[UR54][R2.64] ;  /* 0x00000036020a2981 */ /* 0x000ea2000c1e1900 */
[----:B------:R-:W-:Y:S02]  /*277e0*/  ISETP.NE.AND.EX P1, PT, RZ, UR9, PT, P1 ;  /* 0x00000009ff007c0c */ /* 0x000fe4000bf25310 */
[----:B------:R-:W-:Y:S01]  /*277f0*/  IADD3.X R5, R15, UR9, RZ, P4, !PT ;  /* 0x000000090f057c10 */ /* 0x000fe2000a7fe4ff */
[----:B------:R-:W-:Y:S01]  /*27800*/  ULDC UR4, c[0x0][0x288] ;  /* 0x0000a20000047ab9 */ /* 0x000fe20000000800 */
[C---:B------:R-:W-:Y:S02]  /*27810*/  IADD3 R6, P5, R9.reuse, UR6, RZ ;  /* 0x0000000609067c10 */ /* 0x040fe4000ffbe0ff */
[----:B------:R-:W-:Y:S02]  /*27820*/  @P3 IADD3 R12, P4, R9, UR10, RZ ;  /* 0x0000000a090c3c10 */ /* 0x000fe4000ff9e0ff */
[----:B------:R-:W-:-:S02]  /*27830*/  IADD3.X R7, R15, UR7, RZ, P5, !PT ;  /* 0x000000070f077c10 */ /* 0x000fc4000affe4ff */
[----:B------:R-:W-:-:S03]  /*27840*/  @P3 IADD3.X R13, R15, UR11, RZ, P4, !PT ;  /* 0x0000000b0f0d3c10 */ /* 0x000fc6000a7fe4ff */
[----:B------:R0:W5:Y:S04]  /*27850*/  @P0 LDG.E R11, desc[UR54][R6.64] ;  /* 0x00000036060b0981 */ /* 0x000168000c1e1900 */
[----:B------:R0:W5:Y:S04]  /*27860*/  @P1 LDG.E R20, desc[UR54][R4.64] ;  /* 0x0000003604141981 */ /* 0x000168000c1e1900 */
[----:B--2---:R1:W-:Y:S02]  /*27870*/  STL [R1+0x38], R10 ;  /* 0x0000380a01007387 */ /* 0x0043e40000100800 */
[----:B-1----:R-:W-:Y:S01]  /*27880*/  IMAD.U32 R10, RZ, RZ, UR4 ;  /* 0x00000004ff0a7e24 */ /* 0x002fe2000f8e00ff */
        /* <DEDUP_REMOVED lines=11> */
[----:B0-----:R-:W-:Y:S06]  /*27940*/  @P3 BRA `(.L_x_5193) ;  /* 0x0000000000103947 */ /* 0x001fec0003800000 */
[----:B------:R-:W-:Y:S05]  /*27950*/  @!P2 BRA `(.L_x_5193) ;  /* 0x00000000000ca947 */ /* 0x000fea0003800000 */
[----:B-----5:R-:W2:Y:S04]  /*27960*/  LDG.E R10, desc[UR54][R2.64] ;  /* 0x00000036020a7981 */ /* 0x020ea8000c1e1900 */
[----:B------:R-:W2:Y:S02]  /*27970*/  LDG.E R2, desc[UR54][R2.64+0x4] ;  /* 0x0000043602027981 */ /* 0x000ea4000c1e1900 */
[----:B--2---:R-:W-:-:S07]  /*27980*/  IADD3 R10, -R10, R2, RZ ;  /* 0x000000020a0a7210 */ /* 0x004fce0007ffe1ff */
.L_x_5193:
[----:B-----5:R-:W-:Y:S01]  /*27990*/  IMAD.IADD R2, R11, 0x1, R8 ;  /* 0x000000010b027824 */ /* 0x020fe200078e0208 */
[----:B------:R-:W-:Y:S02]  /*279a0*/  ULDC.64 UR4, c[0x0][0xa20] ;  /* 0x0002880000047ab9 */ /* 0x000fe40000000a00 */
[----:B------:R-:W-:Y:S02]  /*279b0*/  ISETP.NE.U32.AND P2, PT, RZ, UR4, PT ;  /* 0x00000004ff007c0c */ /* 0x000fe4000bf45070 */
[----:B------:R0:W-:Y:S02]  /*279c0*/  STL [R1+0x2c], R2 ;  /* 0x00002c0201007387 */ /* 0x0001e40000100800 */
[----:B------:R-:W-:-:S13]  /*279d0*/  ISETP.NE.AND.EX P2, PT, RZ, UR5, PT, P2 ;  /* 0x00000005ff007c0c */ /* 0x000fda000bf45320 */
[----:B0-----:R-:W-:Y:S05]  /*279e0*/  @!P2 BRA `(.L_x_5194) ;  /* 0x000000000014a947 */ /* 0x001fea0003800000 */
[----:B------:R-:W2:Y:S02]  /*279f0*/  LDL R2, [R1+0x20] ;  /* 0x0000200001027983 */ /* 0x000ea40000100800 */
[----:B--2---:R-:W-:-:S04]  /*27a00*/  IADD3 R2, P0, R2, UR4, RZ ;  /* 0x0000000402027c10 */ /* 0x004fc8000ff1e0ff */
[----:B------:R-:W-:-:S05]  /*27a10*/  IADD3.X R3, R15, UR5, RZ, P0, !PT ;  /* 0x000000050f037c10 */ /* 0x000fca00087fe4ff */
[----:B------:R0:W5:Y:S01]  /*27a20*/  LDG.E R9, desc[UR54][R2.64] ;  /* 0x0000003602097981 */ /* 0x000162000c1e1900 */
[----:B------:R-:W-:Y:S05]  /*27a30*/  BRA `(.L_x_5195) ;  /* 0x0000000000107947 */ /* 0x000fea0003800000 */
.L_x_5194:
[----:B------:R-:W-:Y:S05]  /*27a40*/  @!P0 BRA `(.L_x_5195) ;  /* 0x00000000000c8947 */ /* 0x000fea0003800000 */
[----:B------:R-:W2:Y:S04]  /*27a50*/  LDG.E R9, desc[UR54][R6.64] ;  /* 0x0000003606097981 */ /* 0x000ea8000c1e1900 */
[----:B------:R-:W2:Y:S02]  /*27a60*/  LDG.E R6, desc[UR54][R6.64+0x4] ;  /* 0x0000043606067981 */ /* 0x000ea4000c1e1900 */
[----:B--2---:R-:W-:-:S07]  /*27a70*/  IMAD.IADD R9, R6, 0x1, -R9 ;  /* 0x0000000106097824 */ /* 0x004fce00078e0a09 */
.L_x_5195:
[----:B0-----:R-:W2:Y:S01]  /*27a80*/  @P1 LDG.E R2, desc[UR54][R4.64] ;  /* 0x0000003604021981 */ /* 0x001ea2000c1e1900 */
[----:B-----5:R-:W-:-:S03]  /*27a90*/  IMAD.IADD R9, R9, 0x1, -R8 ;  /* 0x0000000109097824 */ /* 0x020fc600078e0a08 */
[----:B------:R-:W2:Y:S01]  /*27aa0*/  @P1 LDG.E R4, desc[UR54][R4.64+0x4] ;  /* 0x0000043604041981 */ /* 0x000ea2000c1e1900 */
[----:B------:R-:W-:Y:S01]  /*27ab0*/  LEA R3, R17, 0x11f, 0x7 ;  /* 0x0000011f11037811 */ /* 0x000fe200078e38ff */
[----:B------:R-:W-:Y:S01]  /*27ac0*/  BSSY B0, `(.L_x_5196) ;  /* 0x0000177000007945 */ /* 0x000fe20003800000 */
[----:B--2---:R-:W-:-:S04]  /*27ad0*/  @P1 IMAD.IADD R0, R4, 0x1, -R2 ;  /* 0x0000000104001824 */ /* 0x004fc800078e0a02 */
[----:B------:R-:W-:-:S05]  /*27ae0*/  IMAD.IADD R2, R9, 0x1, R0 ;  /* 0x0000000109027824 */ /* 0x000fca00078e0200 */
        /* <DEDUP_REMOVED lines=8> */
[----:B------:R-:W-:-:S05]  /*27b70*/  VIMNMX R6, R4, R2, PT ;  /* 0x0000000204067248 */ /* 0x000fca0003fe0100 */
[--C-:B------:R-:W-:Y:S02]  /*27b80*/  IMAD R2, R6, 0xa0, -R9.reuse ;  /* 0x000000a006027824 */ /* 0x100fe400078e0a09 */
[----:B------:R-:W-:-:S03]  /*27b90*/  IMAD.MOV R9, RZ, RZ, -R9 ;  /* 0x000000ffff097224 */ /* 0x000fc600078e0a09 */
[----:B------:R-:W-:Y:S02]  /*27ba0*/  VIMNMX R0, R2, R0, PT ;  /* 0x0000000002007248 */ /* 0x000fe40003fe0100 */
[----:B------:R-:W-:-:S04]  /*27bb0*/  VIMNMX R2, RZ, R9, !PT ;  /* 0x00000009ff027248 */ /* 0x000fc80007fe0100 */
[----:B------:R-:W-:Y:S01]  /*27bc0*/  ISETP.GT.AND P0, PT, R0, R2, PT ;  /* 0x000000020000720c */ /* 0x000fe20003f04270 */
[----:B------:R-:W-:-:S12]  /*27bd0*/  IMAD.WIDE.U32 R2, R2, -0x33333333, RZ ;  /* 0xcccccccd02027825 */ /* 0x000fd800078e00ff */
[----:B------:R-:W-:Y:S02]  /*27be0*/  @P0 IADD3 R0, R0, 0x9f, RZ ;  /* 0x0000009f00000810 */ /* 0x000fe40007ffe0ff */
[----:B------:R-:W-:-:S03]  /*27bf0*/  SHF.R.U32.HI R3, RZ, 0x7, R3 ;  /* 0x00000007ff037819 */ /* 0x000fc60000011603 */
[----:B------:R-:W-:Y:S01]  /*27c00*/  @P0 IMAD.HI R0, R0, 0x66666667, RZ ;  /* 0x6666666700000827 */ /* 0x000fe200078e02ff */
[----:B------:R0:W-:Y:S04]  /*27c10*/  STL [R1+0x30], R6 ;  /* 0x0000300601007387 */ /* 0x0001e80000100800 */
[----:B------:R-:W-:Y:S01]  /*27c20*/  @P0 SHF.R.U32.HI R2, RZ, 0x1f, R0 ;  /* 0x0000001fff020819 */ /* 0x000fe20000011600 */
[----:B------:R-:W-:-:S03]  /*27c30*/  IMAD.MOV.U32 R4, RZ, RZ, R3 ;  /* 0x000000ffff047224 */ /* 0x000fc600078e0003 */
[----:B------:R-:W-:-:S04]  /*27c40*/  @P0 LEA.HI.SX32 R4, R0, R2, 0x1a ;  /* 0x0000000200040211 */ /* 0x000fc800078fd2ff */
[----:B------:R-:W-:Y:S02]  /*27c50*/  ISETP.GT.AND P2, PT, R4, R3, PT ;  /* 0x000000030400720c */ /* 0x000fe40003f44270 */
[----:B------:R-:W-:-:S11]  /*27c60*/  PLOP3.LUT P0, PT, PT, PT, PT, 0x80, 0x0 ;  /* 0x000000000000781c */ /* 0x000fd60003f0f070 */
[----:B0-----:R-:W-:Y:S05]  /*27c70*/  @!P2 BRA `(.L_x_5197) ;  /* 0x00000014006ca947 */ /* 0x001fea0003800000 */
[----:B------:R-:W0:Y:S01]  /*27c80*/  LDC R0, c[0x0][0x428] ;  /* 0x00010a00ff007b82 */ /* 0x000e220000000800 */
[----:B------:R-:W-:Y:S01]  /*27c90*/  UMOV UR4, 0xffffffff ;  /* 0xffffffff00047882 */ /* 0x000fe20000000000 */
[----:B------:R-:W-:Y:S01]  /*27ca0*/  IMAD.MOV.U32 R2, RZ, RZ, R18 ;  /* 0x000000ffff027224 */ /* 0x000fe200078e0012 */
[----:B0-----:R-:W-:-:S13]  /*27cb0*/  ISETP.NE.AND P0, PT, R0, 0x1, PT ;  /* 0x000000010000780c */ /* 0x001fda0003f05270 */
[----:B------:R-:W0:Y:S08]  /*27cc0*/  @P0 LDC R0, c[0x0][0x42c] ;  /* 0x00010b00ff000b82 */ /* 0x000e300000000800 */
[----:B------:R-:W1:Y:S01]  /*27cd0*/  @P0 LDC R5, c[0x0][0x430] ;  /* 0x00010c00ff050b82 */ /* 0x000e620000000800 */
[----:B0-----:R-:W-:-:S05]  /*27ce0*/  @P0 IMAD.HI.U32 R0, R18, R0, RZ ;  /* 0x0000000012000227 */ /* 0x001fca00078e00ff */
[----:B-1----:R-:W-:Y:S02]  /*27cf0*/  @P0 SHF.R.U32.HI R2, RZ, R5, R0 ;  /* 0x00000005ff020219 */ /* 0x002fe40000011600 */
[----:B------:R-:W-:Y:S01]  /*27d00*/  SEL R0, R14, RZ, !P1 ;  /* 0x000000ff0e007207 */ /* 0x000fe20004800000 */
[----:B------:R-:W-:Y:S06]  /*27d10*/  BRA.DIV UR4, `(.L_x_5198) ;  /* 0x0000008a04247947 */ /* 0x000fec000b800000 */
[----:B------:R-:W0:Y:S02]  /*27d20*/  S2R R5, SR_TID.X ;  /* 0x0000000000057919 */ /* 0x000e240000002100 */
[----:B0-----:R-:W-:-:S04]  /*27d30*/  SHF.R.U32.HI R5, RZ, 0x5, R5 ;  /* 0x00000005ff057819 */ /* 0x001fc80000011605 */
[----:B------:R-:W-:-:S05]  /*27d40*/  LOP3.LUT R5, R5, 0x3, RZ, 0xc0, !PT ;  /* 0x0000000305057812 */ /* 0x000fca00078ec0ff */
[----:B------:R0:W1:Y:S02]  /*27d50*/  SHFL.IDX PT, R14, R5, RZ, 0x1f ;  /* 0x00001fff050e7589 */ /* 0x00006400000e0000 */
.L_x_5402:
[----:B-1----:R-:W-:Y:S02]  /*27d60*/  ISETP.NE.AND P0, PT, R14, RZ, PT ;  /* 0x000000ff0e00720c */ /* 0x002fe40003f05270 */
[----:B------:R-:W-:-:S11]  /*27d70*/  PLOP3.LUT P6, PT, PT, PT, PT, 0x8, 0x0 ;  /* 0x000000000000781c */ /* 0x000fd60003fce170 */
[----:B------:R-:W-:Y:S05]  /*27d80*/  @P0 BRA `(.L_x_5199) ;  /* 0x00000000000c0947 */ /* 0x000fea0003800000 */
[----:B------:R-:W-:-:S03]  /*27d90*/  UMOV UR4, 0xffffffff ;  /* 0xffffffff00047882 */ /* 0x000fc60000000000 */
[----:B------:R-:W-:Y:S05]  /*27da0*/  BRA.DIV UR4, `(.L_x_5200) ;  /* 0x0000008a04347947 */ /* 0x000fea000b800000 */
[----:B------:R-:W-:-:S13]  /*27db0*/  ELECT P6, URZ, PT ;  /* 0x00000000003f782f */ /* 0x000fda00038c0000 */
.L_x_5199:
        /* <DEDUP_REMOVED lines=12> */
.L_x_5405:
[----:B------:R-:W-:Y:S05]  /*27e80*/  BSYNC B1 ;  /* 0x0000000000017941 */ /* 0x000fea0003800000 */
.L_x_5201:
        /* <DEDUP_REMOVED lines=12> */
.L_x_5406:
[----:B------:R-:W-:Y:S05]  /*27f50*/  BSYNC B2 ;  /* 0x0000000000027941 */ /* 0x000fea0003800000 */
.L_x_5205:
        /* <DEDUP_REMOVED lines=9> */
.L_x_5208:
[----:B------:R-:W-:Y:S05]  /*27ff0*/  BSYNC B2 ;  /* 0x0000000000027941 */ /* 0x000fea0003800000 */
.L_x_5207:
        /* <DEDUP_REMOVED lines=13> */
.L_x_5209:
        /* <DEDUP_REMOVED lines=16> */
.L_x_5210:
        /* <DEDUP_REMOVED lines=16> */
.L_x_5211:
        /* <DEDUP_REMOVED lines=13> */
.L_x_5407:
[----:B------:R-:W-:Y:S05]  /*283a0*/  BSYNC B2 ;  /* 0x0000000000027941 */ /* 0x000fea0003800000 */
.L_x_5212:
[----:B------:R-:W-:Y:S01]  /*283b0*/  BSSY B2, `(.L_x_5214) ;  /* 0x000000b000027945 */ /* 0x000fe20003800000 */
[----:B------:R-:W-:Y:S01]  /*283c0*/  IMAD.MOV.U32 R12, RZ, RZ, 0x0 ;  /* 0x00000000ff0c7424 */ /* 0x000fe200078e00ff */
[----:B------:R-:W-:Y:S02]  /*283d0*/  MOV R13, 0x12f00000 ;  /* 0x12f00000000d7802 */ /* 0x000fe40000000f00 */
        /* <DEDUP_REMOVED lines=8> */
.L_x_5215:
[----:B------:R-:W-:Y:S05]  /*28460*/  BSYNC B2 ;  /* 0x0000000000027941 */ /* 0x000fea0003800000 */
.L_x_5214:
        /* <DEDUP_REMOVED lines=8> */
.L_x_5216:
        /* <DEDUP_REMOVED lines=15> */
.L_x_5217:
        /* <DEDUP_REMOVED lines=15> */
.L_x_5218:
        /* <DEDUP_REMOVED lines=10> */
.L_x_5204:
[----:B------:R-:W-:Y:S05]  /*28770*/  BSYNC B1 ;  /* 0x0000000000017941 */ /* 0x000fea0003800000 */
.L_x_5203:
        /* <DEDUP_REMOVED lines=13> */
[C---:B------:R-:W-:Y:S01]  /*28850*/  IMAD R8, R4.reuse, 0xa0, R20 ;  /* 0x000000a004087824 */ /* 0x040fe200078e0214 */
[----:B------:R-:W-:-:S03]  /*28860*/  IADD3 R9, R4, -0x1, RZ ;  /* 0xffffffff04097810 */ /* 0x000fc60007ffe0ff */
[----:B------:R-:W-:-:S07]  /*28870*/  VIADD R8, R8, 0xfffffec0 ;  /* 0xfffffec008087836 */ /* 0x000fce0000000000 */
.L_x_5235:
        /* <DEDUP_REMOVED lines=13> */
.L_x_5408:
[----:B------:R-:W-:Y:S05]  /*28950*/  BSYNC B2 ;  /* 0x0000000000027941 */ /* 0x000fea0003800000 */
.L_x_5221:
        /* <DEDUP_REMOVED lines=9> */
.L_x_5224:
[----:B------:R-:W-:Y:S05]  /*289f0*/  BSYNC B2 ;  /* 0x0000000000027941 */ /* 0x000fea0003800000 */
.L_x_5223:
        /* <DEDUP_REMOVED lines=11> */
.L_x_5225:
        /* <DEDUP_REMOVED lines=16> */
.L_x_5226:
        /* <DEDUP_REMOVED lines=16> */
.L_x_5227:
        /* <DEDUP_REMOVED lines=13> */
.L_x_5409:
[----:B------:R-:W-:Y:S05]  /*28d80*/  BSYNC B2 ;  /* 0x0000000000027941 */ /* 0x000fea0003800000 */
.L_x_5228:
        /* <DEDUP_REMOVED lines=11> */
.L_x_5231:
[----:B------:R-:W-:Y:S05]  /*28e40*/  BSYNC B2 ;  /* 0x0000000000027941 */ /* 0x000fea0003800000 */
.L_x_5230:
        /* <DEDUP_REMOVED lines=8> */
.L_x_5232:
        /* <DEDUP_REMOVED lines=15> */
.L_x_5233:
        /* <DEDUP_REMOVED lines=15> */
.L_x_5234:
        /* <DEDUP_REMOVED lines=10> */
.L_x_5220:
[----:B------:R-:W-:Y:S05]  /*29150*/  BSYNC B1 ;  /* 0x0000000000017941 */ /* 0x000fea0003800000 */
.L_x_5219:
        /* <DEDUP_REMOVED lines=13> */
.L_x_5197:
[----:B------:R-:W-:Y:S05]  /*29230*/  BSYNC B0 ;  /* 0x0000000000007941 */ /* 0x000fea0003800000 */
.L_x_5196:
        /* <DEDUP_REMOVED lines=21> */
[----:B0-----:R-:W-:Y:S01]  /*29390*/  IADD3 R16, R0, UR38, R7 ;  /* 0x0000002600107c10 */ /* 0x001fe2000fffe007 */
[----:B------:R-:W-:Y:S06]  /*293a0*/  BRA `(.L_x_5238) ;  /* 0x0000004000007947 */ /* 0x000fec0003800000 */
.L_x_5237:
        /* <DEDUP_REMOVED lines=23> */
.L_x_5239:
        /* <DEDUP_REMOVED lines=27> */
.L_x_5240:
        /* <DEDUP_REMOVED lines=21> */
.L_x_5241:
        /* <DEDUP_REMOVED lines=19> */
.L_x_5242:
[----:B------:R-:W2:Y:S01]  /*29950*/  LDL.LU R2, [R1+0x20] ;  /* 0x0000200001027983 */ /* 0x000ea20000300800 */
[----:B------:R-:W-:-:S03]  /*29960*/  ULDC.64 UR4, c[0x0][0x9f8] ;  /* 0x00027e0000047ab9 */ /* 0x000fc60000000a00 */
[----:B------:R-:W3:Y:S04]  /*29970*/  LDL.LU R5, [R1+0x28] ;  /* 0x0000280001057983 */ /* 0x000ee80000300800 */
[----:B------:R-:W4:Y:S04]  /*29980*/  LDL.LU R0, [R1+0x38] ;  /* 0x0000380001007983 */ /* 0x000f280000300800 */
[----:B------:R-:W5:Y:S01]  /*29990*/  LDL.LU R4, [R1+0x14] ;  /* 0x0000140001047983 */ /* 0x000f620000300800 */
[----:B------:R-:W-:-:S04]  /*299a0*/  ISETP.NE.U32.AND P0, PT, RZ, UR4, PT ;  /* 0x00000004ff007c0c */ /* 0x000fc8000bf05070 */
[----:B------:R-:W-:-:S13]  /*299b0*/  ISETP.NE.AND.EX P0, PT, RZ, UR5, PT, P0 ;  /* 0x00000005ff007c0c */ /* 0x000fda000bf05300 */
[----:B--2---:R-:W-:-:S04]  /*299c0*/  @P0 IADD3 R2, P1, R2, UR4, RZ ;  /* 0x0000000402020c10 */ /* 0x004fc8000ff3e0ff */
[----:B---3--:R-:W-:Y:S01]  /*299d0*/  @P0 IADD3.X R3, R5, UR5, RZ, P1, !PT ;  /* 0x0000000505030c10 */ /* 0x008fe20008ffe4ff */
[----:B------:R-:W-:Y:S01]  /*299e0*/  ULDC.64 UR4, c[0x0][0xa00] ;  /* 0x0002800000047ab9 */ /* 0x000fe20000000a00 */
[----:B-----5:R-:W-:-:S06]  /*299f0*/  IMAD.MOV.U32 R5, RZ, RZ, R4 ;  /* 0x000000ffff057224 */ /* 0x020fcc00078e0004 */
[----:B------:R0:W2:Y:S01]  /*29a00*/  @P0 LDG.E R5, desc[UR54][R2.64] ;  /* 0x0000003602050981 */ /* 0x0000a2000c1e1900 */
[----:B----4-:R-:W-:Y:S02]  /*29a10*/  IMAD R17, R17, 0x80, R0 ;  /* 0x0000008011117824 */ /* 0x010fe400078e0200 */
[----:B------:R-:W1:Y:S02]  /*29a20*/  LDC R0, c[0x0][0x428] ;  /* 0x00010a00ff007b82 */ /* 0x000e640000000800 */
[----:B-1----:R-:W-:Y:S01]  /*29a30*/  ISETP.NE.AND P0, PT, R0, 0x1, PT ;  /* 0x000000010000780c */ /* 0x002fe20003f05270 */
[----:B------:R-:W-:-:S12]  /*29a40*/  IMAD.MOV.U32 R0, RZ, RZ, R18 ;  /* 0x000000ffff007224 */ /* 0x000fd800078e0012 */
        /* <DEDUP_REMOVED lines=16> */
.L_x_5243:
[----:B------:R-:W-:Y:S02]  /*29b50*/  PLOP3.LUT P0, PT, P0, P3, PT, 0xa2, 0x0 ;  /* 0x000000000000781c */ /* 0x000fe40000707472 */
[----:B------:R-:W-:Y:S01]  /*29b60*/  @P3 R2UR P0, UR7, R3 ;  /* 0x00000000030732ca */ /* 0x000fe20000000000 */
[----:B------:R-:W-:-:S07]  /*29b70*/  UMOV UR4, URZ ;  /* 0x0000003f00047c82 */ /* 0x000fce0008000000 */
[----:B------:R-:W-:Y:S02]  /*29b80*/  PLOP3.LUT P0, PT, P0, P3, PT, 0xa2, 0x0 ;  /* 0x000000000000781c */ /* 0x000fe40000707472 */
[----:B------:R-:W-:-:S08]  /*29b90*/  @P3 R2UR.OR P0, UR6, R18 ;  /* 0x00000000120632ca */ /* 0x000fd00000100000 */
        /* <DEDUP_REMOVED lines=8> */
.L_x_5244:
[----:B------:R-:W-:Y:S02]  /*29c20*/  PLOP3.LUT P0, PT, P0, P2, PT, 0xa2, 0x0 ;  /* 0x000000000000781c */ /* 0x000fe40000705472 */
[----:B------:R-:W-:-:S08]  /*29c30*/  @P2 R2UR P0, UR7, R3 ;  /* 0x00000000030722ca */ /* 0x000fd00000000000 */
        /* <DEDUP_REMOVED lines=10> */
.L_x_5245:
        /* <DEDUP_REMOVED lines=23> */
.L_x_5412:
[----:B--2---:R-:W-:Y:S02]  /*29e50*/  ISETP.NE.AND P0, PT, R14, RZ, PT ;  /* 0x000000ff0e00720c */ /* 0x004fe40003f05270 */
[----:B------:R-:W-:-:S11]  /*29e60*/  PLOP3.LUT P6, PT, PT, PT, PT, 0x8, 0x0 ;  /* 0x000000000000781c */ /* 0x000fd60003fce170 */
[----:B------:R-:W-:Y:S05]  /*29e70*/  @P0 BRA `(.L_x_5247) ;  /* 0x00000008005c0947 */ /* 0x000fea0003800000 */
[----:B------:R-:W-:-:S03]  /*29e80*/  UMOV UR4, 0xffffffff ;  /* 0xffffffff00047882 */ /* 0x000fc60000000000 */
[----:B------:R-:W-:Y:S05]  /*29e90*/  BRA.DIV UR4, `(.L_x_5248) ;  /* 0x0000006a04b07947 */ /* 0x000fea000b800000 */
[----:B------:R-:W-:-:S13]  /*29ea0*/  ELECT P6, URZ, PT ;  /* 0x00000000003f782f */ /* 0x000fda00038c0000 */
.L_x_5415:
[----:B------:R-:W-:Y:S05]  /*29eb0*/  @!P6 BRA `(.L_x_5249) ;  /* 0x0000000400b4e947 */ /* 0x000fea0003800000 */
[----:B-1----:R-:W2:Y:S01]  /*29ec0*/  LDL R6, [R1+0x30] ;  /* 0x0000300001067983 */ /* 0x002ea20000100800 */
[----:B------:R-:W-:-:S04]  /*29ed0*/  ISETP.NE.U32.AND P0, PT, R4, RZ, PT ;  /* 0x000000ff0400720c */ /* 0x000fc80003f05070 */
[----:B------:R-:W-:Y:S01]  /*29ee0*/  ISETP.NE.AND.EX P0, PT, R5, RZ, PT, P0 ;  /* 0x000000ff0500720c */ /* 0x000fe20003f05300 */
[----:B--2---:R-:W-:-:S12]  /*29ef0*/  VIADD R6, R6, 0xffffffff ;  /* 0xffffffff06067836 */ /* 0x004fd80000000000 */
[----:B------:R-:W-:Y:S05]  /*29f00*/  @!P0 BRA `(.L_x_5250) ;  /* 0x0000000000508947 */ /* 0x000fea0003800000 */
[----:B------:R-:W2:Y:S01]  /*29f10*/  LDL R11, [R1+0x20] ;  /* 0x00002000010b7983 */ /* 0x000ea20000100800 */
[----:B------:R-:W1:Y:S01]  /*29f20*/  LDC R10, c[0x0][0x41c] ;  /* 0x00010700ff0a7b82 */ /* 0x000e620000000800 */
[----:B------:R-:W-:Y:S01]  /*29f30*/  IMAD.MOV.U32 R2, RZ, RZ, R6 ;  /* 0x000000ffff027224 */ /* 0x000fe200078e0006 */
[----:B------:R-:W-:Y:S01]  /*29f40*/  MOV R12, R7 ;  /* 0x00000007000c7202 */ /* 0x000fe20000000f00 */
[----:B------:R-:W-:Y:S01]  /*29f50*/  ULDC.64 UR4, c[0x0][0x408] ;  /* 0x0001020000047ab9 */ /* 0x000fe20000000a00 */
[----:B-1----:R-:W-:-:S13]  /*29f60*/  ISETP.NE.AND P0, PT, R10, 0x1, PT ;  /* 0x000000010a00780c */ /* 0x002fda0003f05270 */
[----:B------:R-:W1:Y:S02]  /*29f70*/  @P0 LDC.64 R8, c[0x0][0x420] ;  /* 0x00010800ff080b82 */ /* 0x000e640000000a00 */
[----:B-1----:R-:W-:-:S05]  /*29f80*/  @P0 IMAD.HI.U32 R8, R6, R8, RZ ;  /* 0x0000000806080227 */ /* 0x002fca00078e00ff */
[----:B------:R-:W-:-:S05]  /*29f90*/  @P0 SHF.R.U32.HI R2, RZ, R9, R8 ;  /* 0x00000009ff020219 */ /* 0x000fca0000011608 */
[--C-:B0-----:R-:W-:Y:S01]  /*29fa0*/  IMAD.MOV R7, RZ, RZ, -R2.reuse ;  /* 0x000000ffff077224 */ /* 0x101fe200078e0a02 */
[--C-:B------:R-:W-:Y:S01]  /*29fb0*/  SHF.R.S32.HI R9, RZ, 0x1f, R2.reuse ;  /* 0x0000001fff097819 */ /* 0x100fe20000011402 */
[----:B------:R-:W-:Y:S02]  /*29fc0*/  IMAD.MOV.U32 R8, RZ, RZ, R2 ;  /* 0x000000ffff087224 */ /* 0x000fe400078e0002 */
[----:B------:R-:W-:Y:S02]  /*29fd0*/  IMAD R6, R10, R7, R6 ;  /* 0x000000070a067224 */ /* 0x000fe400078e0206 */
[----:B------:R-:W-:Y:S02]  /*29fe0*/  IMAD R7, R12, UR4, RZ ;  /* 0x000000040c077c24 */ /* 0x000fe4000f8e02ff */
[----:B--2---:R-:W-:-:S04]  /*29ff0*/  IMAD.WIDE.U32 R8, R11, UR4, R8 ;  /* 0x000000040b087c25 */ /* 0x004fc8000f8e0008 */
[----:B------:R-:W-:Y:S01]  /*2a000*/  IMAD R2, R11, UR5, R7 ;  /* 0x000000050b027c24 */ /* 0x000fe2000f8e0207 */
[----:B------:R-:W-:-:S03]  /*2a010*/  LEA R4, P0, R8, R4, 0x2 ;  /* 0x0000000408047211 */ /* 0x000fc600078010ff */
[----:B------:R-:W-:-:S05]  /*2a020*/  IMAD.IADD R2, R9, 0x1, R2 ;  /* 0x0000000109027824 */ /* 0x000fca00078e0202 */
[----:B------:R-:W-:-:S05]  /*2a030*/  LEA.HI.X R5, R8, R5, R2, 0x2, P0 ;  /* 0x0000000508057211 */ /* 0x000fca00000f1402 */
[----:B------:R1:W5:Y:S02]  /*2a040*/  LDG.E R2, desc[UR54][R4.64] ;  /* 0x0000003604027981 */ /* 0x000364000c1e1900 */
.L_x_5250:
[----:B-1----:R-:W2:Y:S01]  /*2a050*/  LDL R4, [R1+0x8] ;  /* 0x0000080001047983 */ /* 0x002ea20000100800 */
[----:B------:R-:W-:-:S03]  /*2a060*/  MOV R8, 0x400 ;  /* 0x0000040000087802 */ /* 0x000fc60000000f00 */
[----:B0-----:R-:W3:Y:S01]  /*2a070*/  LDL R7, [R1+0x18] ;  /* 0x0000180001077983 */ /* 0x001ee20000100800 */
[----:B------:R-:W0:Y:S01]  /*2a080*/  S2R R9, SR_CgaCtaId ;  /* 0x0000000000097919 */ /* 0x000e220000008800 */
[----:B------:R-:W1:Y:S01]  /*2a090*/  S2R R5, SR_TID.X ;  /* 0x0000000000057919 */ /* 0x000e620000002100 */
[----:B0-----:R-:W-:Y:S02]  /*2a0a0*/  LEA R8, R9, R8, 0x18 ;  /* 0x0000000809087211 */ /* 0x001fe400078ec0ff */
[----:B-1----:R-:W-:-:S04]  /*2a0b0*/  LOP3.LUT R5, R5, 0x7f, RZ, 0xc0, !PT ;  /* 0x0000007f05057812 */ /* 0x002fc800078ec0ff */
[----:B------:R-:W-:Y:S01]  /*2a0c0*/  ISETP.NE.AND P0, PT, R5, RZ, PT ;  /* 0x000000ff0500720c */ /* 0x000fe20003f05270 */
[----:B--2---:R-:W-:Y:S01]  /*2a0d0*/  IMAD R4, R4, 0x8, R8 ;  /* 0x0000000804047824 */ /* 0x004fe200078e0208 */
[----:B---3--:R-:W-:-:S04]  /*2a0e0*/  SHF.L.U32 R7, R7, 0x1f, RZ ;  /* 0x0000001f07077819 */ /* 0x008fc800000006ff */
[----:B------:R-:W0:Y:S02]  /*2a0f0*/  SYNCS.PHASECHK.TRANS64.TRYWAIT P2, [R4+URZ+0x33480], R7 ;  /* 0x03348007040075a7 */ /* 0x000e24000804017f */
[----:B0-----:R-:W-:Y:S05]  /*2a100*/  @!P2 BRA `(.L_x_5251) ;  /* 0x000000680034a947 */ /* 0x001fea0003800000 */
.L_x_5416:
        /* <DEDUP_REMOVED lines=8> */
.L_x_5252:
[----:B------:R-:W2:Y:S01]  /*2a190*/  LDL R5, [R1+0x8] ;  /* 0x0000080001057983 */ /* 0x000ea20000100800 */
[----:B------:R-:W-:-:S03]  /*2a1a0*/  MOV R9, 0x400 ;  /* 0x0000040000097802 */ /* 0x000fc60000000f00 */
[----:B------:R-:W3:Y:S01]  /*2a1b0*/  LDL R8, [R1+0x2c] ;  /* 0x00002c0001087983 */ /* 0x000ee20000100800 */
[----:B------:R-:W1:Y:S01]  /*2a1c0*/  S2R R10, SR_CgaCtaId ;  /* 0x00000000000a7919 */ /* 0x000e620000008800 */
[----:B------:R-:W-:Y:S01]  /*2a1d0*/  R2UR UR9, R4 ;  /* 0x00000000040972ca */ /* 0x000fe200000e0000 */
[----:B------:R-:W-:Y:S01]  /*2a1e0*/  UIADD3 UR4, UP0, UR40, 0x470, URZ ;  /* 0x0000047028047890 */ /* 0x000fe2000ff1e03f */
[----:B------:R-:W-:Y:S02]  /*2a1f0*/  R2UR UR12, R0 ;  /* 0x00000000000c72ca */ /* 0x000fe400000e0000 */
[----:B-----5:R-:W-:Y:S01]  /*2a200*/  R2UR UR13, R2 ;  /* 0x00000000020d72ca */ /* 0x020fe200000e0000 */
[----:B------:R-:W-:Y:S01]  /*2a210*/  UIADD3.X UR5, URZ, UR41, URZ, UP0, !UPT ;  /* 0x000000293f057290 */ /* 0x000fe200087fe43f */
[----:B-1----:R-:W-:-:S07]  /*2a220*/  LEA R9, R10, R9, 0x18 ;  /* 0x000000090a097211 */ /* 0x002fce00078ec0ff */
        /* <DEDUP_REMOVED lines=22> */
.L_x_5417:
        /* <DEDUP_REMOVED lines=8> */
.L_x_5254:
        /* <DEDUP_REMOVED lines=24> */
.L_x_5249:
[----:B-1----:R-:W1:Y:S01]  /*2a590*/  S2R R6, SR_CgaCtaId ;  /* 0x0000000000067919 */ /* 0x002e620000008800 */
[----:B------:R-:W-:Y:S01]  /*2a5a0*/  MOV R5, 0x400 ;  /* 0x0000040000057802 */ /* 0x000fe20000000f00 */
[----:B------:R-:W-:Y:S05]  /*2a5b0*/  WARPSYNC.ALL ;  /* 0x0000000000007948 */ /* 0x000fea0003800000 */
[----:B------:R-:W-:Y:S01]  /*2a5c0*/  BAR.SYNC.DEFER_BLOCKING 0x8, 0x120 ;  /* 0x0204800000007b1d */ /* 0x000fe20000010000 */
[----:B------:R-:W-:-:S13]  /*2a5d0*/  ELECT P0, URZ, PT ;  /* 0x00000000003f782f */ /* 0x000fda0003800000 */
[----:B------:R-:W-:Y:S01]  /*2a5e0*/  @P0 R2UR UR13, R3 ;  /* 0x00000000030d02ca */ /* 0x000fe200000e0000 */
[----:B------:R-:W-:Y:S01]  /*2a5f0*/  UIADD3 UR4, UP0, UR40, 0x270, URZ ;  /* 0x0000027028047890 */ /* 0x000fe2000ff1e03f */
[C---:B------:R-:W-:Y:S02]  /*2a600*/  @P0 R2UR UR12, R18.reuse ;  /* 0x00000000120c02ca */ /* 0x040fe400000e0000 */
[----:B------:R-:W-:Y:S01]  /*2a610*/  @P0 R2UR UR11, R17 ;  /* 0x00000000110b02ca */ /* 0x000fe200000e0000 */
[----:B------:R-:W-:Y:S01]  /*2a620*/  UIADD3.X UR5, URZ, UR41, URZ, UP0, !UPT ;  /* 0x000000293f057290 */ /* 0x000fe200087fe43f */
[----:B------:R-:W-:Y:S01]  /*2a630*/  @P0 R2UR UR21, R3 ;  /* 0x00000000031502ca */ /* 0x000fe200000e0000 */
[----:B------:R-:W-:Y:S01]  /*2a640*/  UMOV UR6, 0x0 ;  /* 0x0000000000067882 */ /* 0x000fe20000000000 */
[----:B------:R-:W-:Y:S01]  /*2a650*/  UMOV UR7, 0x12f00000 ;  /* 0x12f0000000077882 */ /* 0x000fe20000000000 */
[----:B------:R-:W-:Y:S01]  /*2a660*/  UMOV UR10, URZ ;  /* 0x0000003f000a7c82 */ /* 0x000fe20008000000 */
[----:B------:R-:W-:Y:S01]  /*2a670*/  @P0 R2UR UR20, R18 ;  /* 0x00000000121402ca */ /* 0x000fe200000e0000 */
[----:B------:R-:W-:Y:S01]  /*2a680*/  UMOV UR14, 0x0 ;  /* 0x00000000000e7882 */ /* 0x000fe20000000000 */
[----:B0-----:R-:W-:Y:S01]  /*2a690*/  @P0 MOV R4, 0x6000 ;  /* 0x0000600000040802 */ /* 0x001fe20000000f00 */
[----:B------:R-:W-:Y:S01]  /*2a6a0*/  UMOV UR15, 0x12f00000 ;  /* 0x12f00000000f7882 */ /* 0x000fe20000000000 */
[----:B------:R-:W-:Y:S01]  /*2a6b0*/  @P0 R2UR UR19, R17 ;  /* 0x00000000111302ca */ /* 0x000fe200000e0000 */
[----:B------:R-:W-:Y:S01]  /*2a6c0*/  UMOV UR18, 0x40 ;  /* 0x0000004000127882 */ /* 0x000fe20000000000 */
[----:B------:R-:W-:Y:S01]  /*2a6d0*/  UMOV UR22, 0x0 ;  /* 0x0000000000167882 */ /* 0x000fe20000000000 */
[----:B------:R-:W-:Y:S01]  /*2a6e0*/  UMOV UR23, 0x12f00000 ;  /* 0x12f0000000177882 */ /* 0x000fe20000000000 */
[----:B-1----:R-:W-:-:S04]  /*2a6f0*/  LEA R5, R6, R5, 0x18 ;  /* 0x0000000506057211 */ /* 0x002fc800078ec0ff */
[----:B------:R-:W-:Y:S01]  /*2a700*/  R2UR UR24, R5 ;  /* 0x00000000051872ca */ /* 0x000fe200000e0000 */
[----:B------:R2:W-:-:S12]  /*2a710*/  @P0 SYNCS.ARRIVE.TRANS64 RZ, [R5+URZ+0x33400], R4 ;  /* 0x0334000405ff09a7 */ /* 0x0005d8000800003f */
[----:B------:R-:W-:Y:S02]  /*2a720*/  UIADD3 UR8, UR24, 0x1e200, URZ ;  /* 0x0001e20018087890 */ /* 0x000fe4000fffe03f */
[----:B------:R-:W-:Y:S02]  /*2a730*/  UIADD3 UR9, UR24, 0x33400, URZ ;  /* 0x0003340018097890 */ /* 0x000fe4000fffe03f */
[----:B------:R-:W-:-:S05]  /*2a740*/  UIADD3 UR16, UR24, 0x20200, URZ ;  /* 0x0002020018107890 */ /* 0x000fca000fffe03f */
[----:B------:R-:W-:Y:S02]  /*2a750*/  UMOV UR17, UR9 ;  /* 0x0000000900117c82 */ /* 0x000fe40008000000 */
[----:B------:R0:W-:Y:S02]  /*2a760*/  UTMALDG.4D [UR8], [UR4], desc[UR6] ;  /* 0x00000608040075b4 */ /* 0x0001e40008019000 */
[----:B------:R2:W-:Y:S01]  /*2a770*/  UTMALDG.4D [UR16], [UR4], desc[UR14] ;  /* 0x00000e10040075b4 */ /* 0x0005e20008019000 */
[----:B0-----:R-:W-:Y:S01]  /*2a780*/  @P0 R2UR UR13, R3 ;  /* 0x00000000030d02ca */ /* 0x001fe200000e0000 */
[----:B------:R-:W-:Y:S01]  /*2a790*/  UIADD3 UR8, UR24, 0x22200, URZ ;  /* 0x0002220018087890 */ /* 0x000fe2000fffe03f */
[----:B------:R-:W-:Y:S01]  /*2a7a0*/  @P0 R2UR UR12, R18 ;  /* 0x00000000120c02ca */ /* 0x000fe200000e0000 */
[----:B------:R-:W-:Y:S01]  /*2a7b0*/  UMOV UR10, 0x80 ;  /* 0x00000080000a7882 */ /* 0x000fe20000000000 */
[----:B------:R-:W-:-:S13]  /*2a7c0*/  @P0 R2UR UR11, R17 ;  /* 0x00000000110b02ca */ /* 0x000fda00000e0000 */
[----:B------:R2:W-:Y:S02]  /*2a7d0*/  UTMALDG.4D [UR8], [UR4], desc[UR22] ;  /* 0x00001608040075b4 */ /* 0x0005e40008019000 */
[----:B--2---:R-:W-:Y:S01]  /*2a7e0*/  NOP ;  /* 0x0000000000007918 */ /* 0x004fe20000000000 */
.L_x_5247:
[----:B-1----:R-:W2:Y:S01]  /*2a7f0*/  LDL.LU R6, [R1+0x40] ;  /* 0x0000400001067983 */ /* 0x002ea20000300800 */
[----:B------:R-:W-:Y:S01]  /*2a800*/  MOV R4, 0x400 ;  /* 0x0000040000047802 */ /* 0x000fe20000000f00 */
[----:B------:R-:W-:Y:S01]  /*2a810*/  BSSY B0, `(.L_x_5255) ;  /* 0x000000b000007945 */ /* 0x000fe20003800000 */
[----:B------:R-:W1:Y:S02]  /*2a820*/  S2R R5, SR_CgaCtaId ;  /* 0x0000000000057919 */ /* 0x000e640000008800 */
        /* <DEDUP_REMOVED lines=9> */
.L_x_5418:
[----:B------:R-:W-:Y:S05]  /*2a8c0*/  BSYNC B0 ;  /* 0x0000000000007941 */ /* 0x000fea0003800000 */
.L_x_5255:
[----:B-1----:R-:W2:Y:S02]  /*2a8d0*/  LDL R4, [R1+0x30] ;  /* 0x0000300001047983 */ /* 0x002ea40000100800 */
[----:B--2---:R-:W-:-:S13]  /*2a8e0*/  ISETP.GE.AND P0, PT, R4, 0x2, PT ;  /* 0x000000020400780c */ /* 0x004fda0003f06270 */
[----:B------:R-:W-:Y:S05]  /*2a8f0*/  @!P0 BRA `(.L_x_5257) ;  /* 0x0000001800b08947 */ /* 0x000fea0003800000 */
[----:B------:R1:W5:Y:S01]  /*2a900*/  LDL.LU R6, [R1+0x8] ;  /* 0x0000080001067983 */ /* 0x0003620000300800 */
[----:B------:R-:W-:-:S03]  /*2a910*/  VIADD R12, R4, 0xfffffffe ;  /* 0xfffffffe040c7836 */ /* 0x000fc60000000000 */
[----:B0-----:R1:W5:Y:S04]  /*2a920*/  LDL.LU R7, [R1+0x18] ;  /* 0x0000180001077983 */ /* 0x0013680000300800 */
.L_x_5281:
[----:B-----5:R-:W-:Y:S01]  /*2a930*/  VIADD R4, R6, 0x1 ;  /* 0x0000000106047836 */ /* 0x020fe20000000000 */
[----:B------:R-:W-:Y:S05]  /*2a940*/  YIELD ;  /* 0x0000000000007946 */ /* 0x000fea0003800000 */
[----:B------:R-:W-:Y:S01]  /*2a950*/  ISETP.NE.AND P0, PT, R4, 0x2, PT ;  /* 0x000000020400780c */ /* 0x000fe20003f05270 */
[----:B------:R-:W-:Y:S03]  /*2a960*/  BSSY B0, `(.L_x_5258) ;  /* 0x00000af000007945 */ /* 0x000fe60003800000 */
[----:B0-----:R-:W-:-:S02]  /*2a970*/  SEL R3, RZ, 0x1, P0 ;  /* 0x00000001ff037807 */ /* 0x001fc40000000000 */
[----:B------:R-:W-:Y:S02]  /*2a980*/  SEL R10, R4, RZ, P0 ;  /* 0x000000ff040a7207 */ /* 0x000fe40000000000 */
[----:B------:R-:W-:-:S05]  /*2a990*/  LOP3.LUT R9, R7, R3, RZ, 0x3c, !PT ;  /* 0x0000000307097212 */ /* 0x000fca00078e3cff */
[----:B------:R0:W-:Y:S04]  /*2a9a0*/  STL [R1+0x18], R9 ;  /* 0x0000180901007387 */ /* 0x0001e80000100800 */
[----:B------:R0:W-:Y:S01]  /*2a9b0*/  STL [R1+0x8], R10 ;  /* 0x0000080a01007387 */ /* 0x0001e20000100800 */
[----:B---3--:R-:W-:Y:S05]  /*2a9c0*/  @!P6 BRA `(.L_x_5259) ;  /* 0x0000000800a0e947 */ /* 0x008fea0003800000 */
        /* <DEDUP_REMOVED lines=19> */
[----:B------:R-:W-:-:S05]  /*2ab00*/  IMAD.WIDE.U32 R2, R11, UR6, R2 ;  /* 0x000000060b027c25 */ /* 0x000fca000f8e0002 */
[----:B------:R-:W-:Y:S02]  /*2ab10*/  IADD3 R3, R4, R3, RZ ;  /* 0x0000000304037210 */ /* 0x000fe40007ffe0ff */
[----:B------:R-:W-:-:S04]  /*2ab20*/  LEA R4, P0, R2, UR4, 0x2 ;  /* 0x0000000402047c11 */ /* 0x000fc8000f8010ff */
[----:B------:R-:W-:-:S05]  /*2ab30*/  LEA.HI.X R5, R2, UR5, R3, 0x2, P0 ;  /* 0x0000000502057c11 */ /* 0x000fca00080f1403 */
[----:B------:R2:W5:Y:S04]  /*2ab40*/  LDG.E R2, desc[UR54][R4.64] ;  /* 0x0000003604027981 */ /* 0x000568000c1e1900 */
.L_x_5260:
        /* <DEDUP_REMOVED lines=11> */
.L_x_5419:
[----:B------:R-:W-:Y:S05]  /*2ac00*/  BSYNC B1 ;  /* 0x0000000000017941 */ /* 0x000fea0003800000 */
.L_x_5261:
[----:B------:R-:W-:Y:S04]  /*2ac10*/  BSSY B1, `(.L_x_5263) ;  /* 0x0000009000017945 */ /* 0x000fe80003800000 */
[----:B------:R-:W-:Y:S05]  /*2ac20*/  @P2 BRA `(.L_x_5264) ;  /* 0x00000000001c2947 */ /* 0x000fea0003800000 */
[----:B------:R-:W0:Y:S02]  /*2ac30*/  S2R R3, SR_TID.X ;  /* 0x0000000000037919 */ /* 0x000e240000002100 */
[----:B0-----:R-:W-:Y:S01]  /*2ac40*/  LOP3.LUT R9, R3, 0x1f, RZ, 0xc0, !PT ;  /* 0x0000001f03097812 */ /* 0x001fe200078ec0ff */
[----:B------:R-:W-:-:S03]  /*2ac50*/  IMAD.MOV.U32 R3, RZ, RZ, 0x7800 ;  /* 0x00007800ff037424 */ /* 0x000fc600078e00ff */
[----:B------:R-:W-:Y:S01]  /*2ac60*/  ISETP.NE.AND P0, PT, R9, RZ, PT ;  /* 0x000000ff0900720c */ /* 0x000fe20003f05270 */
[----:B------:R3:W-:-:S12]  /*2ac70*/  SYNCS.ARRIVE.TRANS64 RZ, [R5+URZ+0x33470], R3 ;  /* 0x0334700305ff79a7 */ /* 0x0007d8000800003f */
[----:B---3--:R-:W-:Y:S05]  /*2ac80*/  @!P0 BRA `(.L_x_5264) ;  /* 0x0000000000048947 */ /* 0x008fea0003800000 */
[----:B------:R-:W-:Y:S01]  /*2ac90*/  BPT.TRAP 0x1 ;  /* 0x000000040000795c */ /* 0x000fe20000300000 */
.L_x_5264:
[----:B------:R-:W-:Y:S05]  /*2aca0*/  BSYNC B1 ;  /* 0x0000000000017941 */ /* 0x000fea0003800000 */
.L_x_5263:
[----:B------:R-:W3:Y:S04]  /*2acb0*/  LDL R3, [R1+0x8] ;  /* 0x0000080001037983 */ /* 0x000ee80000100800 */
[----:B0-----:R-:W4:Y:S01]  /*2acc0*/  LDL R9, [R1+0x2c] ;  /* 0x00002c0001097983 */ /* 0x001f220000100800 */
        /* <DEDUP_REMOVED lines=10> */
[----:B---3--:R-:W-:Y:S02]  /*2ad70*/  IMAD R3, R3, 0x7800, R10 ;  /* 0x0000780003037824 */ /* 0x008fe400078e020a */
[----:B----4-:R-:W-:Y:S02]  /*2ad80*/  IMAD R9, R8, 0xa0, R9 ;  /* 0x000000a008097824 */ /* 0x010fe400078e0209 */
[----:B------:R-:W-:Y:S02]  /*2ad90*/  VIADD R8, R5, 0x33470 ;  /* 0x0003347005087836 */ /* 0x000fe40000000000 */
[----:B------:R-:W-:-:S07]  /*2ada0*/  VIADD R10, R3, 0xf200 ;  /* 0x0000f200030a7836 */ /* 0x000fce0000000000 */
.L_x_5265:
        /* <DEDUP_REMOVED lines=16> */
.L_x_5266:
        /* <DEDUP_REMOVED lines=16> */
.L_x_5267:
        /* <DEDUP_REMOVED lines=13> */
.L_x_5420:
[----:B------:R-:W-:Y:S05]  /*2b080*/  BSYNC B1 ;  /* 0x0000000000017941 */ /* 0x000fea0003800000 */
.L_x_5268:
[----:B------:R-:W-:Y:S01]  /*2b090*/  BSSY B1, `(.L_x_5270) ;  /* 0x000000b000017945 */ /* 0x000fe20003800000 */
[----:B------:R-:W-:Y:S02]  /*2b0a0*/  IMAD.MOV.U32 R10, RZ, RZ, 0x0 ;  /* 0x00000000ff0a7424 */ /* 0x000fe400078e00ff */
[----:B------:R-:W-:Y:S01]  /*2b0b0*/  IMAD.MOV.U32 R11, RZ, RZ, 0x14f00000 ;  /* 0x14f00000ff0b7424 */ /* 0x000fe200078e00ff */
[----:B------:R-:W-:Y:S06]  /*2b0c0*/  @P2 BRA `(.L_x_5271) ;  /* 0x00000000001c2947 */ /* 0x000fec0003800000 */
[----:B------:R-:W3:Y:S01]  /*2b0d0*/  S2R R8, SR_TID.X ;  /* 0x0000000000087919 */ /* 0x000ee20000002100 */
[----:B0-2---:R-:W-:-:S04]  /*2b0e0*/  IMAD.MOV.U32 R4, RZ, RZ, 0x7800 ;  /* 0x00007800ff047424 */ /* 0x005fc800078e00ff */
[----:B------:R4:W-:Y:S01]  /*2b0f0*/  SYNCS.ARRIVE.TRANS64 RZ, [R5+URZ+0x33430], R4 ;  /* 0x0334300405ff79a7 */ /* 0x0009e2000800003f */
[----:B---3--:R-:W-:-:S04]  /*2b100*/  LOP3.LUT R8, R8, 0x1f, RZ, 0xc0, !PT ;  /* 0x0000001f08087812 */ /* 0x008fc800078ec0ff */
[----:B------:R-:W-:-:S13]  /*2b110*/  ISETP.NE.AND P0, PT, R8, RZ, PT ;  /* 0x000000ff0800720c */ /* 0x000fda0003f05270 */
[----:B----4-:R-:W-:Y:S05]  /*2b120*/  @!P0 BRA `(.L_x_5271) ;  /* 0x0000000000048947 */ /* 0x010fea0003800000 */
[----:B------:R-:W-:Y:S01]  /*2b130*/  BPT.TRAP 0x1 ;  /* 0x000000040000795c */ /* 0x000fe20000300000 */
.L_x_5271:
[----:B------:R-:W-:Y:S05]  /*2b140*/  BSYNC B1 ;  /* 0x0000000000017941 */ /* 0x000fea0003800000 */
.L_x_5270:
[----:B------:R-:W-:Y:S01]  /*2b150*/  R2UR UR10, R15 ;  /* 0x000000000f0a72ca */ /* 0x000fe200000e0000 */
[----:B------:R-:W-:Y:S01]  /*2b160*/  UIADD3 UR4, UP0, UR40, 0x370, URZ ;  /* 0x0000037028047890 */ /* 0x000fe2000ff1e03f */
[----:B------:R-:W-:Y:S01]  /*2b170*/  R2UR UR6, R10 ;  /* 0x000000000a0672ca */ /* 0x000fe200000e0000 */
[----:B0-2---:R-:W-:Y:S01]  /*2b180*/  VIADD R5, R5, 0x33430 ;  /* 0x0003343005057836 */ /* 0x005fe20000000000 */
[----:B------:R-:W-:Y:S01]  /*2b190*/  R2UR UR7, R11 ;  /* 0x000000000b0772ca */ /* 0x000fe200000e0000 */
[----:B------:R-:W-:Y:S01]  /*2b1a0*/  VIADD R4, R3, 0x24200 ;  /* 0x0002420003047836 */ /* 0x000fe20000000000 */
[----:B------:R-:W-:Y:S01]  /*2b1b0*/  PLOP3.LUT P0, PT, PT, PT, PT, 0x80, 0x0 ;  /* 0x000000000000781c */ /* 0x000fe20003f0f070 */
[----:B------:R-:W-:-:S12]  /*2b1c0*/  UIADD3.X UR5, URZ, UR41, URZ, UP0, !UPT ;  /* 0x000000293f057290 */ /* 0x000fd800087fe43f */
.L_x_5272:
        /* <DEDUP_REMOVED lines=15> */
.L_x_5273:
        /* <DEDUP_REMOVED lines=15> */
.L_x_5274:
        /* <DEDUP_REMOVED lines=10> */
.L_x_5259:
[----:B------:R-:W-:Y:S05]  /*2b450*/  BSYNC B0 ;  /* 0x0000000000007941 */ /* 0x000fea0003800000 */
.L_x_5258:
[----:B------:R-:W-:-:S06]  /*2b460*/  UISETP.NE.AND UP0, UPT, UR37, 0x3, UPT ;  /* 0x000000032500788c */ /* 0x000fcc000bf05270 */
[----:B------:R-:W-:-:S13]  /*2b470*/  PLOP3.LUT P0, PT, PT, PT, UP0, 0x80, 0x0 ;  /* 0x000000000000781c */ /* 0x000fda0003f0f008 */
[----:B------:R-:W-:Y:S05]  /*2b480*/  @!P0 BRA `(.L_x_5275) ;  /* 0x0000000000048947 */ /* 0x000fea0003800000 */
[----:B------:R-:W-:Y:S01]  /*2b490*/  BPT.TRAP 0x1 ;  /* 0x000000040000795c */ /* 0x000fe20000300000 */
.L_x_5275:
        /* <DEDUP_REMOVED lines=11> */
.L_x_5421:
[----:B------:R-:W-:Y:S05]  /*2b550*/  BSYNC B0 ;  /* 0x0000000000007941 */ /* 0x000fea0003800000 */
.L_x_5276:
[----:B------:R-:W-:Y:S05]  /*2b560*/  @!P0 BRA `(.L_x_5278) ;  /* 0x0000000000048947 */ /* 0x000fea0003800000 */
[----:B------:R-:W-:Y:S01]  /*2b570*/  BPT.TRAP 0x1 ;  /* 0x000000040000795c */ /* 0x000fe20000300000 */
.L_x_5278:
[----:B------:R-:W-:Y:S01]  /*2b580*/  SHF.L.U32 R4, R7, 0x1f, RZ ;  /* 0x0000001f07047819 */ /* 0x000fe200000006ff */
[----:B--2---:R-:W-:-:S03]  /*2b590*/  IMAD R3, R6, 0x7800, RZ ;  /* 0x0000780006037824 */ /* 0x004fc600078e02ff */
[----:B------:R-:W2:Y:S02]  /*2b5a0*/  SYNCS.PHASECHK.TRANS64.TRYWAIT P2, [R13+URZ+0x33460], R4 ;  /* 0x033460040d0075a7 */ /* 0x000ea4000804017f */
[----:B--2---:R-:W-:Y:S05]  /*2b5b0*/  @!P2 BRA `(.L_x_5279) ;  /* 0x00000054008ca947 */ /* 0x004fea0003800000 */
.L_x_5422:
[----:B------:R-:W2:Y:S04]  /*2b5c0*/  LDL R18, [R1+0x4] ;  /* 0x0000040001127983 */ /* 0x000ea80000100800 */
[----:B------:R-:W3:Y:S04]  /*2b5d0*/  LDL R15, [R1+0x10] ;  /* 0x00001000010f7983 */ /* 0x000ee80000100800 */
[----:B------:R-:W4:Y:S04]  /*2b5e0*/  LDL R14, [R1+0x34] ;  /* 0x00003400010e7983 */ /* 0x000f280000100800 */
[----:B------:R0:W-:Y:S04]  /*2b5f0*/  STL [R1+0x4c], R0 ;  /* 0x00004c0001007387 */ /* 0x0001e80000100800 */
[----:B0-----:R-:W4:Y:S01]  /*2b600*/  LDL R0, [R1] ;  /* 0x0000000001007983 */ /* 0x001f220000100800 */
[----:B------:R-:W-:Y:S05]  /*2b610*/  WARPSYNC.ALL ;  /* 0x0000000000007948 */ /* 0x000fea0003800000 */
[C---:B------:R-:W-:Y:S01]  /*2b620*/  VIADD R17, R3.reuse, 0x2800 ;  /* 0x0000280003117836 */ /* 0x040fe20000000000 */
[----:B--2---:R-:W-:-:S05]  /*2b630*/  LOP3.LUT R4, R3, R18, RZ, 0xfc, !PT ;  /* 0x0000001203047212 */ /* 0x004fca00078efcff */
[----:B---3--:R-:W-:-:S06]  /*2b640*/  IMAD.IADD R4, R15, 0x1, R4 ;  /* 0x000000010f047824 */ /* 0x008fcc00078e0204 */
[----:B------:R-:W0:Y:S02]  /*2b650*/  LDSM.16.MT88.4 R4, [R4+0xf200] ;  /* 0x00f200000404783b */ /* 0x000e240000004200 */
[C-C-:B0-----:R-:W-:Y:S02]  /*2b660*/  PRMT R8, R4.reuse, 0x6420, R5.reuse ;  /* 0x0000642004087816 */ /* 0x141fe40000000005 */
[----:B------:R-:W-:Y:S02]  /*2b670*/  PRMT R9, R4, 0x7531, R5 ;  /* 0x0000753104097816 */ /* 0x000fe40000000005 */
[----:B----4-:R-:W-:Y:S02]  /*2b680*/  LOP3.LUT R4, R3, R0, RZ, 0xfc, !PT ;  /* 0x0000000003047212 */ /* 0x010fe400078efcff */
        /* <DEDUP_REMOVED lines=10> */
[----:B------:R-:W-:-:S04]  /*2b730*/  IADD3 R14, R3, 0x800, RZ ;  /* 0x00000800030e7810 */ /* 0x000fc80007ffe0ff */
[----:B------:R-:W-:Y:S02]  /*2b740*/  LOP3.LUT R4, R14, R0, RZ, 0xfc, !PT ;  /* 0x000000000e047212 */ /* 0x000fe400078efcff */
[C-C-:B------:R-:W-:Y:S02]  /*2b750*/  PRMT R10, R6.reuse, 0x6420, R7.reuse ;  /* 0x00006420060a7816 */ /* 0x140fe40000000007 */
[----:B------:R-:W-:Y:S01]  /*2b760*/  PRMT R11, R6, 0x7531, R7 ;  /* 0x00007531060b7816 */ /* 0x000fe20000000007 */
[----:B------:R-:W-:Y:S02]  /*2b770*/  IMAD.IADD R4, R5, 0x1, R4 ;  /* 0x0000000105047824 */ /* 0x000fe400078e0204 */
[----:B------:R-:W-:-:S03]  /*2b780*/  VIADD R5, R3, 0x5000 ;  /* 0x0000500003057836 */ /* 0x000fc60000000000 */
[----:B------:R0:W-:Y:S02]  /*2b790*/  STSM.16.M88.4 [R4], R8 ;  /* 0x0000000804007844 */ /* 0x0001e40000000200 */
[----:B0-----:R-:W-:-:S05]  /*2b7a0*/  LOP3.LUT R4, R5, R18, RZ, 0xfc, !PT ;  /* 0x0000001205047212 */ /* 0x001fca00078efcff */
[----:B------:R-:W-:-:S06]  /*2b7b0*/  IMAD.IADD R4, R15, 0x1, R4 ;  /* 0x000000010f047824 */ /* 0x000fcc00078e0204 */
[----:B------:R-:W0:Y:S02]  /*2b7c0*/  LDSM.16.MT88.4 R4, [R4+0xf200] ;  /* 0x00f200000404783b */ /* 0x000e240000004200 */
[C-C-:B0-----:R-:W-:Y:S02]  /*2b7d0*/  PRMT R10, R6.reuse, 0x6420, R7.reuse ;  /* 0x00006420060a7816 */ /* 0x141fe40000000007 */
[----:B------:R-:W-:Y:S02]  /*2b7e0*/  PRMT R11, R6, 0x7531, R7 ;  /* 0x00007531060b7816 */ /* 0x000fe40000000007 */
[----:B------:R-:W2:Y:S01]  /*2b7f0*/  LDL R7, [R1+0x34] ;  /* 0x0000340001077983 */ /* 0x000ea20000100800 */
[C-C-:B------:R-:W-:Y:S02]  /*2b800*/  PRMT R8, R4.reuse, 0x6420, R5.reuse ;  /* 0x0000642004087816 */ /* 0x140fe40000000005 */
[----:B------:R-:W-:Y:S02]  /*2b810*/  PRMT R9, R4, 0x7531, R5 ;  /* 0x0000753104097816 */ /* 0x000fe40000000005 */
[----:B------:R-:W3:Y:S01]  /*2b820*/  LDL R5, [R1+0x10] ;  /* 0x0000100001057983 */ /* 0x000ee20000100800 */
[----:B------:R-:W-:-:S05]  /*2b830*/  VIADD R15, R3, 0x1000 ;  /* 0x00001000030f7836 */ /* 0x000fca0000000000 */
[----:B------:R-:W-:Y:S02]  /*2b840*/  LOP3.LUT R4, R15, R0, RZ, 0xfc, !PT ;  /* 0x000000000f047212 */ /* 0x000fe400078efcff */
[----:B------:R-:W-:-:S03]  /*2b850*/  LOP3.LUT R14, R14, R18, RZ, 0xfc, !PT ;  /* 0x000000120e0e7212 */ /* 0x000fc600078efcff */
[----:B--2---:R-:W-:-:S05]  /*2b860*/  IMAD.IADD R4, R7, 0x1, R4 ;  /* 0x0000000107047824 */ /* 0x004fca00078e0204 */
[----:B------:R3:W-:Y:S02]  /*2b870*/  STSM.16.M88.4 [R4], R8 ;  /* 0x0000000804007844 */ /* 0x0007e40000000200 */
[----:B---3--:R-:W-:-:S06]  /*2b880*/  IMAD.IADD R4, R5, 0x1, R14 ;  /* 0x0000000105047824 */ /* 0x008fcc00078e020e */
[----:B------:R-:W0:Y:S02]  /*2b890*/  LDSM.16.MT88.4 R4, [R4+0xf200] ;  /* 0x00f200000404783b */ /* 0x000e240000004200 */
[C-C-:B0-----:R-:W-:Y:S02]  /*2b8a0*/  PRMT R10, R6.reuse, 0x6420, R7.reuse ;  /* 0x00006420060a7816 */ /* 0x141fe40000000007 */
[----:B------:R-:W-:Y:S02]  /*2b8b0*/  PRMT R11, R6, 0x7531, R7 ;  /* 0x00007531060b7816 */ /* 0x000fe40000000007 */
[----:B------:R-:W2:Y:S01]  /*2b8c0*/  LDL R7, [R1+0x34] ;  /* 0x0000340001077983 */ /* 0x000ea20000100800 */
[C-C-:B------:R-:W-:Y:S02]  /*2b8d0*/  PRMT R8, R4.reuse, 0x6420, R5.reuse ;  /* 0x0000642004087816 */ /* 0x140fe40000000005 */
[----:B------:R-:W-:Y:S02]  /*2b8e0*/  PRMT R9, R4, 0x7531, R5 ;  /* 0x0000753104097816 */ /* 0x000fe40000000005 */
[----:B------:R-:W3:Y:S01]  /*2b8f0*/  LDL R5, [R1+0x10] ;  /* 0x0000100001057983 */ /* 0x000ee20000100800 */
[----:B------:R-:W-:Y:S01]  /*2b900*/  IMAD.MOV.U32 R14, RZ, RZ, R18 ;  /* 0x000000ffff0e7224 */ /* 0x000fe200078e0012 */
[----:B------:R-:W-:-:S04]  /*2b910*/  IADD3 R18, R3, 0x1800, RZ ;  /* 0x0000180003127810 */ /* 0x000fc80007ffe0ff */
[----:B------:R-:W-:-:S05]  /*2b920*/  LOP3.LUT R4, R18, R0, RZ, 0xfc, !PT ;  /* 0x0000000012047212 */ /* 0x000fca00078efcff */
[----:B--2---:R-:W-:-:S05]  /*2b930*/  IMAD.IADD R4, R7, 0x1, R4 ;  /* 0x0000000107047824 */ /* 0x004fca00078e0204 */
[----:B------:R0:W-:Y:S02]  /*2b940*/  STSM.16.M88.4 [R4], R8 ;  /* 0x0000000804007844 */ /* 0x0001e40000000200 */
[----:B0-----:R-:W-:Y:S02]  /*2b950*/  IMAD.MOV.U32 R11, RZ, RZ, R14 ;  /* 0x000000ffff0b7224 */ /* 0x001fe400078e000e */
[----:B------:R-:W-:-:S05]  /*2b960*/  VIADD R14, R3, 0x3000 ;  /* 0x00003000030e7836 */ /* 0x000fca0000000000 */
[----:B------:R-:W-:-:S05]  /*2b970*/  LOP3.LUT R4, R14, R11, RZ, 0xfc, !PT ;  /* 0x0000000b0e047212 */ /* 0x000fca00078efcff */
[----:B---3--:R-:W-:-:S06]  /*2b980*/  IMAD.IADD R4, R5, 0x1, R4 ;  /* 0x0000000105047824 */ /* 0x008fcc00078e0204 */
[----:B------:R-:W0:Y:S02]  /*2b990*/  LDSM.16.MT88.4 R4, [R4+0xf200] ;  /* 0x00f200000404783b */ /* 0x000e240000004200 */
[C-C-:B0-----:R-:W-:Y:S02]  /*2b9a0*/  PRMT R8, R4.reuse, 0x6420, R5.reuse ;  /* 0x0000642004087816 */ /* 0x141fe40000000005 */
[----:B------:R-:W-:Y:S01]  /*2b9b0*/  PRMT R9, R4, 0x7531, R5 ;  /* 0x0000753104097816 */ /* 0x000fe20000000005 */
[----:B------:R-:W-:Y:S01]  /*2b9c0*/  IMAD.MOV.U32 R4, RZ, RZ, R11 ;  /* 0x000000ffff047224 */ /* 0x000fe200078e000b */
[C-C-:B------:R-:W-:Y:S01]  /*2b9d0*/  PRMT R10, R6.reuse, 0x6420, R7.reuse ;  /* 0x00006420060a7816 */ /* 0x140fe20000000007 */
[----:B------:R-:W2:Y:S01]  /*2b9e0*/  LDL R5, [R1+0x10] ;  /* 0x0000100001057983 */ /* 0x000ea20000100800 */
[----:B------:R-:W-:-:S03]  /*2b9f0*/  PRMT R11, R6, 0x7531, R7 ;  /* 0x00007531060b7816 */ /* 0x000fc60000000007 */
[----:B------:R-:W3:Y:S01]  /*2ba00*/  LDL R6, [R1+0x34] ;  /* 0x0000340001067983 */ /* 0x000ee20000100800 */
[----:B------:R-:W-:Y:S02]  /*2ba10*/  VIADD R21, R3, 0x2000 ;  /* 0x0000200003157836 */ /* 0x000fe40000000000 */
[----:B------:R-:W-:-:S03]  /*2ba20*/  IMAD.MOV.U32 R7, RZ, RZ, R4 ;  /* 0x000000ffff077224 */ /* 0x000fc600078e0004 */
[----:B------:R-:W-:Y:S01]  /*2ba30*/  LOP3.LUT R4, R21, R0, RZ, 0xfc, !PT ;  /* 0x0000000015047212 */ /* 0x000fe200078efcff */
[----:B------:R-:W-:-:S03]  /*2ba40*/  VIADD R20, R3, 0x5800 ;  /* 0x0000580003147836 */ /* 0x000fc60000000000 */
[----:B---3--:R-:W-:-:S05]  /*2ba50*/  IADD3 R4, R6, R4, RZ ;  /* 0x0000000406047210 */ /* 0x008fca0007ffe0ff */
[----:B------:R0:W-:Y:S02]  /*2ba60*/  STSM.16.M88.4 [R4], R8 ;  /* 0x0000000804007844 */ /* 0x0001e40000000200 */
[----:B0-----:R-:W-:-:S05]  /*2ba70*/  IMAD.MOV.U32 R11, RZ, RZ, R7 ;  /* 0x000000ffff0b7224 */ /* 0x001fca00078e0007 */
[----:B------:R-:W-:-:S05]  /*2ba80*/  LOP3.LUT R4, R20, R11, RZ, 0xfc, !PT ;  /* 0x0000000b14047212 */ /* 0x000fca00078efcff */
[----:B--2---:R-:W-:-:S06]  /*2ba90*/  IMAD.IADD R4, R5, 0x1, R4 ;  /* 0x0000000105047824 */ /* 0x004fcc00078e0204 */
[----:B------:R-:W0:Y:S02]  /*2baa0*/  LDSM.16.MT88.4 R4, [R4+0xf200] ;  /* 0x00f200000404783b */ /* 0x000e240000004200 */
[C-C-:B0-----:R-:W-:Y:S02]  /*2bab0*/  PRMT R8, R4.reuse, 0x6420, R5.reuse ;  /* 0x0000642004087816 */ /* 0x141fe40000000005 */
[----:B------:R-:W-:Y:S01]  /*2bac0*/  PRMT R9, R4, 0x7531, R5 ;  /* 0x0000753104097816 */ /* 0x000fe20000000005 */
[----:B------:R-:W-:Y:S01]  /*2bad0*/  IMAD.MOV.U32 R5, RZ, RZ, R11 ;  /* 0x000000ffff057224 */ /* 0x000fe200078e000b */
[C-C-:B------:R-:W-:Y:S02]  /*2bae0*/  PRMT R10, R6.reuse, 0x6420, R7.reuse ;  /* 0x00006420060a7816 */ /* 0x140fe40000000007 */
[----:B------:R-:W-:Y:S02]  /*2baf0*/  PRMT R11, R6, 0x7531, R7 ;  /* 0x00007531060b7816 */ /* 0x000fe40000000007 */
[----:B------:R-:W2:Y:S01]  /*2bb00*/  LDL R7, [R1+0x34] ;  /* 0x0000340001077983 */ /* 0x000ea20000100800 */
[----:B------:R-:W-:-:S03]  /*2bb10*/  LOP3.LUT R4, R17, R0, RZ, 0xfc, !PT ;  /* 0x0000000011047212 */ /* 0x000fc600078efcff */
[----:B------:R-:W3:Y:S01]  /*2bb20*/  LDL R17, [R1+0x10] ;  /* 0x0000100001117983 */ /* 0x000ee20000100800 */
[----:B------:R-:W-:Y:S02]  /*2bb30*/  LOP3.LUT R15, R15, R5, RZ, 0xfc, !PT ;  /* 0x000000050f0f7212 */ /* 0x000fe400078efcff */
[----:B------:R-:W-:Y:S01]  /*2bb40*/  LOP3.LUT R14, R14, R0, RZ, 0xfc, !PT ;  /* 0x000000000e0e7212 */ /* 0x000fe200078efcff */
[----:B--2---:R-:W-:-:S05]  /*2bb50*/  IMAD.IADD R4, R7, 0x1, R4 ;  /* 0x0000000107047824 */ /* 0x004fca00078e0204 */
[----:B------:R3:W-:Y:S02]  /*2bb60*/  STSM.16.M88.4 [R4], R8 ;  /* 0x0000000804007844 */ /* 0x0007e40000000200 */
[----:B---3--:R-:W-:Y:S01]  /*2bb70*/  IMAD.IADD R4, R17, 0x1, R15 ;  /* 0x0000000111047824 */ /* 0x008fe200078e020f */
[----:B------:R-:W-:Y:S01]  /*2bb80*/  MOV R15, R5 ;  /* 0x00000005000f7202 */ /* 0x000fe20000000f00 */
[----:B------:R-:W-:-:S04]  /*2bb90*/  IMAD.MOV.U32 R11, RZ, RZ, R7 ;  /* 0x000000ffff0b7224 */ /* 0x000fc800078e0007 */
[----:B------:R-:W0:Y:S02]  /*2bba0*/  LDSM.16.MT88.4 R4, [R4+0xf200] ;  /* 0x00f200000404783b */ /* 0x000e240000004200 */
[C-C-:B0-----:R-:W-:Y:S02]  /*2bbb0*/  PRMT R8, R4.reuse, 0x6420, R5.reuse ;  /* 0x0000642004087816 */ /* 0x141fe40000000005 */
[----:B------:R-:W-:Y:S01]  /*2bbc0*/  PRMT R9, R4, 0x7531, R5 ;  /* 0x0000753104097816 */ /* 0x000fe20000000005 */
[----:B------:R-:W-:Y:S01]  /*2bbd0*/  IMAD.MOV.U32 R5, RZ, RZ, R11 ;  /* 0x000000ffff057224 */ /* 0x000fe200078e000b */
[C-C-:B------:R-:W-:Y:S02]  /*2bbe0*/  PRMT R10, R6.reuse, 0x6420, R7.reuse ;  /* 0x00006420060a7816 */ /* 0x140fe40000000007 */
[----:B------:R-:W-:Y:S01]  /*2bbf0*/  PRMT R11, R6, 0x7531, R7 ;  /* 0x00007531060b7816 */ /* 0x000fe20000000007 */
[----:B------:R-:W-:-:S05]  /*2bc00*/  IMAD.IADD R14, R5, 0x1, R14 ;  /* 0x00000001050e7824 */ /* 0x000fca00078e020e */
[----:B------:R0:W-:Y:S02]  /*2bc10*/  STSM.16.M88.4 [R14], R8 ;  /* 0x000000080e007844 */ /* 0x0001e40000000200 */
[----:B0-----:R-:W-:-:S05]  /*2bc20*/  VIADD R10, R3, 0x3800 ;  /* 0x00003800030a7836 */ /* 0x001fca0000000000 */
[----:B------:R-:W-:-:S05]  /*2bc30*/  LOP3.LUT R4, R10, R15, RZ, 0xfc, !PT ;  /* 0x0000000f0a047212 */ /* 0x000fca00078efcff */
[----:B------:R-:W-:Y:S02]  /*2bc40*/  IMAD.IADD R4, R17, 0x1, R4 ;  /* 0x0000000111047824 */ /* 0x000fe400078e0204 */
[----:B------:R-:W-:-:S04]  /*2bc50*/  IMAD.MOV.U32 R14, RZ, RZ, R5 ;  /* 0x000000ffff0e7224 */ /* 0x000fc800078e0005 */
[----:B------:R-:W0:Y:S02]  /*2bc60*/  LDSM.16.MT88.4 R4, [R4+0xf200] ;  /* 0x00f200000404783b */ /* 0x000e240000004200 */
[C-C-:B0-----:R-:W-:Y:S02]  /*2bc70*/  PRMT R8, R4.reuse, 0x6420, R5.reuse ;  /* 0x0000642004087816 */ /* 0x141fe40000000005 */
[----:B------:R-:W-:Y:S02]  /*2bc80*/  PRMT R9, R4, 0x7531, R5 ;  /* 0x0000753104097816 */ /* 0x000fe40000000005 */
[----:B------:R-:W2:Y:S01]  /*2bc90*/  LDL R5, [R1+0x10] ;  /* 0x0000100001057983 */ /* 0x000ea20000100800 */
[----:B------:R-:W-:Y:S01]  /*2bca0*/  LOP3.LUT R4, R10, R0, RZ, 0xfc, !PT ;  /* 0x000000000a047212 */ /* 0x000fe200078efcff */
[----:B------:R-:W-:Y:S01]  /*2bcb0*/  VIADD R17, R3, 0x6000 ;  /* 0x0000600003117836 */ /* 0x000fe20000000000 */
[C-C-:B------:R-:W-:Y:S02]  /*2bcc0*/  PRMT R10, R6.reuse, 0x6420, R7.reuse ;  /* 0x00006420060a7816 */ /* 0x140fe40000000007 */
[----:B------:R-:W-:Y:S01]  /*2bcd0*/  PRMT R11, R6, 0x7531, R7 ;  /* 0x00007531060b7816 */ /* 0x000fe20000000007 */
[----:B------:R-:W-:-:S05]  /*2bce0*/  IMAD.IADD R4, R14, 0x1, R4 ;  /* 0x000000010e047824 */ /* 0x000fca00078e0204 */
[----:B------:R0:W-:Y:S02]  /*2bcf0*/  STSM.16.M88.4 [R4], R8 ;  /* 0x0000000804007844 */ /* 0x0001e40000000200 */
[----:B0-----:R-:W-:-:S04]  /*2bd00*/  LOP3.LUT R4, R17, R15, RZ, 0xfc, !PT ;  /* 0x0000000f11047212 */ /* 0x001fc800078efcff */
[----:B--2---:R-:W-:-:S06]  /*2bd10*/  IADD3 R4, R5, R4, RZ ;  /* 0x0000000405047210 */ /* 0x004fcc0007ffe0ff */
[----:B------:R-:W0:Y:S02]  /*2bd20*/  LDSM.16.MT88.4 R4, [R4+0xf200] ;  /* 0x00f200000404783b */ /* 0x000e240000004200 */
[C-C-:B0-----:R-:W-:Y:S02]  /*2bd30*/  PRMT R8, R4.reuse, 0x6420, R5.reuse ;  /* 0x0000642004087816 */ /* 0x141fe40000000005 */
[----:B------:R-:W-:Y:S02]  /*2bd40*/  PRMT R9, R4, 0x7531, R5 ;  /* 0x0000753104097816 */ /* 0x000fe40000000005 */
[----:B------:R-:W2:Y:S01]  /*2bd50*/  LDL R5, [R1+0x10] ;  /* 0x0000100001057983 */ /* 0x000ea20000100800 */
[C-C-:B------:R-:W-:Y:S02]  /*2bd60*/  PRMT R10, R6.reuse, 0x6420, R7.reuse ;  /* 0x00006420060a7816 */ /* 0x140fe40000000007 */
[----:B------:R-:W-:Y:S01]  /*2bd70*/  PRMT R11, R6, 0x7531, R7 ;  /* 0x00007531060b7816 */ /* 0x000fe20000000007 */
[----:B------:R-:W-:-:S02]  /*2bd80*/  IMAD.MOV.U32 R7, RZ, RZ, R14 ;  /* 0x000000ffff077224 */ /* 0x000fc400078e000e */
[----:B------:R-:W-:-:S05]  /*2bd90*/  VIADD R14, R3, 0x4000 ;  /* 0x00004000030e7836 */ /* 0x000fca0000000000 */
[----:B------:R-:W-:Y:S02]  /*2bda0*/  LOP3.LUT R4, R14, R0, RZ, 0xfc, !PT ;  /* 0x000000000e047212 */ /* 0x000fe400078efcff */
[----:B------:R-:W-:-:S03]  /*2bdb0*/  LOP3.LUT R18, R18, R15, RZ, 0xfc, !PT ;  /* 0x0000000f12127212 */ /* 0x000fc600078efcff */
[----:B------:R-:W-:-:S05]  /*2bdc0*/  IMAD.IADD R4, R7, 0x1, R4 ;  /* 0x0000000107047824 */ /* 0x000fca00078e0204 */
[----:B------:R2:W-:Y:S02]  /*2bdd0*/  STSM.16.M88.4 [R4], R8 ;  /* 0x0000000804007844 */ /* 0x0005e40000000200 */
[----:B--2---:R-:W-:Y:S02]  /*2bde0*/  IMAD.IADD R4, R5, 0x1, R18 ;  /* 0x0000000105047824 */ /* 0x004fe400078e0212 */
[----:B------:R-:W2:Y:S04]  /*2bdf0*/  LDL R18, [R1+0x34] ;  /* 0x0000340001127983 */ /* 0x000ea80000100800 */
[----:B------:R-:W0:Y:S02]  /*2be00*/  LDSM.16.MT88.4 R4, [R4+0xf200] ;  /* 0x00f200000404783b */ /* 0x000e240000004200 */
[----:B0-----:R-:W-:-:S02]  /*2be10*/  PRMT R10, R6, 0x6420, R7 ;  /* 0x00006420060a7816 */ /* 0x001fc40000000007 */
[----:B------:R-:W-:Y:S02]  /*2be20*/  PRMT R11, R6, 0x7531, R7 ;  /* 0x00007531060b7816 */ /* 0x000fe40000000007 */
[----:B------:R-:W3:Y:S01]  /*2be30*/  LDL R7, [R1+0x10] ;  /* 0x0000100001077983 */ /* 0x000ee20000100800 */
[C-C-:B------:R-:W-:Y:S02]  /*2be40*/  PRMT R8, R4.reuse, 0x6420, R5.reuse ;  /* 0x0000642004087816 */ /* 0x140fe40000000005 */
[----:B------:R-:W-:Y:S01]  /*2be50*/  PRMT R9, R4, 0x7531, R5 ;  /* 0x0000753104097816 */ /* 0x000fe20000000005 */
[----:B------:R-:W-:Y:S02]  /*2be60*/  IMAD.MOV.U32 R5, RZ, RZ, R15 ;  /* 0x000000ffff057224 */ /* 0x000fe400078e000f */
[----:B------:R-:W-:-:S05]  /*2be70*/  VIADD R15, R3, 0x4800 ;  /* 0x00004800030f7836 */ /* 0x000fca0000000000 */
[----:B------:R-:W-:Y:S02]  /*2be80*/  LOP3.LUT R4, R15, R0, RZ, 0xfc, !PT ;  /* 0x000000000f047212 */ /* 0x000fe400078efcff */
[----:B------:R-:W-:-:S03]  /*2be90*/  LOP3.LUT R14, R14, R5, RZ, 0xfc, !PT ;  /* 0x000000050e0e7212 */ /* 0x000fc600078efcff */
[----:B--2---:R-:W-:-:S05]  /*2bea0*/  IMAD.IADD R4, R18, 0x1, R4 ;  /* 0x0000000112047824 */ /* 0x004fca00078e0204 */
[----:B------:R3:W-:Y:S02]  /*2beb0*/  STSM.16.M88.4 [R4], R8 ;  /* 0x0000000804007844 */ /* 0x0007e40000000200 */
[----:B---3--:R-:W-:Y:S01]  /*2bec0*/  IADD3 R4, R7, R14, RZ ;  /* 0x0000000e07047210 */ /* 0x008fe20007ffe0ff */
[----:B------:R-:W-:-:S05]  /*2bed0*/  IMAD.MOV.U32 R14, RZ, RZ, R5 ;  /* 0x000000ffff0e7224 */ /* 0x000fca00078e0005 */
[----:B------:R-:W0:Y:S02]  /*2bee0*/  LDSM.16.MT88.4 R4, [R4+0xf200] ;  /* 0x00f200000404783b */ /* 0x000e240000004200 */
[C-C-:B0-----:R-:W-:Y:S02]  /*2bef0*/  PRMT R8, R4.reuse, 0x6420, R5.reuse ;  /* 0x0000642004087816 */ /* 0x141fe40000000005 */
[----:B------:R-:W-:Y:S02]  /*2bf00*/  PRMT R9, R4, 0x7531, R5 ;  /* 0x0000753104097816 */ /* 0x000fe40000000005 */
[----:B------:R-:W2:Y:S01]  /*2bf10*/  LDL R5, [R1+0x10] ;  /* 0x0000100001057983 */ /* 0x000ea20000100800 */
[----:B------:R-:W-:-:S05]  /*2bf20*/  VIADD R11, R3, 0x5000 ;  /* 0x00005000030b7836 */ /* 0x000fca0000000000 */
[----:B------:R-:W-:Y:S02]  /*2bf30*/  LOP3.LUT R4, R11, R0, RZ, 0xfc, !PT ;  /* 0x000000000b047212 */ /* 0x000fe400078efcff */
[C-C-:B------:R-:W-:Y:S02]  /*2bf40*/  PRMT R10, R6.reuse, 0x6420, R7.reuse ;  /* 0x00006420060a7816 */ /* 0x140fe40000000007 */
[----:B------:R-:W-:Y:S01]  /*2bf50*/  PRMT R11, R6, 0x7531, R7 ;  /* 0x00007531060b7816 */ /* 0x000fe20000000007 */
[----:B------:R-:W-:-:S05]  /*2bf60*/  IMAD.IADD R4, R18, 0x1, R4 ;  /* 0x0000000112047824 */ /* 0x000fca00078e0204 */
[----:B------:R0:W-:Y:S02]  /*2bf70*/  STSM.16.M88.4 [R4], R8 ;  /* 0x0000000804007844 */ /* 0x0001e40000000200 */
[----:B0-----:R-:W-:Y:S02]  /*2bf80*/  IMAD.MOV.U32 R11, RZ, RZ, R14 ;  /* 0x000000ffff0b7224 */ /* 0x001fe400078e000e */
[----:B------:R-:W-:-:S05]  /*2bf90*/  VIADD R14, R3, 0x6800 ;  /* 0x00006800030e7836 */ /* 0x000fca0000000000 */
[----:B------:R-:W-:-:S05]  /*2bfa0*/  LOP3.LUT R4, R14, R11, RZ, 0xfc, !PT ;  /* 0x0000000b0e047212 */ /* 0x000fca00078efcff */
[----:B--2---:R-:W-:-:S06]  /*2bfb0*/  IMAD.IADD R4, R5, 0x1, R4 ;  /* 0x0000000105047824 */ /* 0x004fcc00078e0204 */
[----:B------:R-:W0:Y:S02]  /*2bfc0*/  LDSM.16.MT88.4 R4, [R4+0xf200] ;  /* 0x00f200000404783b */ /* 0x000e240000004200 */
[C-C-:B0-----:R-:W-:Y:S02]  /*2bfd0*/  PRMT R8, R4.reuse, 0x6420, R5.reuse ;  /* 0x0000642004087816 */ /* 0x141fe40000000005 */
[----:B------:R-:W-:Y:S02]  /*2bfe0*/  PRMT R9, R4, 0x7531, R5 ;  /* 0x0000753104097816 */ /* 0x000fe40000000005 */
[----:B------:R-:W2:Y:S01]  /*2bff0*/  LDL R5, [R1+0x10] ;  /* 0x0000100001057983 */ /* 0x000ea20000100800 */
[----:B------:R-:W-:Y:S01]  /*2c000*/  LOP3.LUT R20, R20, R0, RZ, 0xfc, !PT ;  /* 0x0000000014147212 */ /* 0x000fe200078efcff */
[----:B------:R-:W-:Y:S01]  /*2c010*/  IMAD.MOV.U32 R4, RZ, RZ, R11 ;  /* 0x000000ffff047224 */ /* 0x000fe200078e000b */
[C-C-:B------:R-:W-:Y:S02]  /*2c020*/  PRMT R10, R6.reuse, 0x6420, R7.reuse ;  /* 0x00006420060a7816 */ /* 0x140fe40000000007 */
[----:B------:R-:W-:-:S02]  /*2c030*/  PRMT R11, R6, 0x7531, R7 ;  /* 0x00007531060b7816 */ /* 0x000fc40000000007 */
[----:B------:R-:W-:-:S05]  /*2c040*/  IADD3 R20, R18, R20, RZ ;  /* 0x0000001412147210 */ /* 0x000fca0007ffe0ff */
[----:B------:R0:W-:Y:S02]  /*2c050*/  STSM.16.M88.4 [R20], R8 ;  /* 0x0000000814007844 */ /* 0x0001e40000000200 */
[----:B0-----:R-:W-:-:S05]  /*2c060*/  IMAD.MOV.U32 R11, RZ, RZ, R4 ;  /* 0x000000ffff0b7224 */ /* 0x001fca00078e0004 */
[----:B------:R-:W-:Y:S02]  /*2c070*/  LOP3.LUT R21, R21, R11, RZ, 0xfc, !PT ;  /* 0x0000000b15157212 */ /* 0x000fe400078efcff */
[----:B------:R-:W-:-:S05]  /*2c080*/  LOP3.LUT R17, R17, R0, RZ, 0xfc, !PT ;  /* 0x0000000011117212 */ /* 0x000fca00078efcff */
[----:B------:R-:W-:Y:S02]  /*2c090*/  IMAD.IADD R17, R18, 0x1, R17 ;  /* 0x0000000112117824 */ /* 0x000fe400078e0211 */
[----:B--2---:R-:W-:-:S06]  /*2c0a0*/  IMAD.IADD R4, R5, 0x1, R21 ;  /* 0x0000000105047824 */ /* 0x004fcc00078e0215 */
[----:B------:R-:W0:Y:S02]  /*2c0b0*/  LDSM.16.MT88.4 R4, [R4+0xf200] ;  /* 0x00f200000404783b */ /* 0x000e240000004200 */
[C-C-:B0-----:R-:W-:Y:S02]  /*2c0c0*/  PRMT R8, R4.reuse, 0x6420, R5.reuse ;  /* 0x0000642004087816 */ /* 0x141fe40000000005 */
[----:B------:R-:W-:Y:S01]  /*2c0d0*/  PRMT R9, R4, 0x7531, R5 ;  /* 0x0000753104097816 */ /* 0x000fe20000000005 */
[----:B------:R-:W-:Y:S01]  /*2c0e0*/  IMAD.MOV.U32 R5, RZ, RZ, R11 ;  /* 0x000000ffff057224 */ /* 0x000fe200078e000b */
[C-C-:B------:R-:W-:Y:S02]  /*2c0f0*/  PRMT R10, R6.reuse, 0x6420, R7.reuse ;  /* 0x00006420060a7816 */ /* 0x140fe40000000007 */
[----:B------:R-:W-:-:S05]  /*2c100*/  PRMT R11, R6, 0x7531, R7 ;  /* 0x00007531060b7816 */ /* 0x000fca0000000007 */
[----:B------:R0:W-:Y:S04]  /*2c110*/  STSM.16.M88.4 [R17], R8 ;  /* 0x0000000811007844 */ /* 0x0001e80000000200 */
[----:B0-----:R-:W2:Y:S01]  /*2c120*/  LDL R17, [R1+0x10] ;  /* 0x0000100001117983 */ /* 0x001ea20000100800 */
[----:B------:R-:W-:Y:S02]  /*2c130*/  LOP3.LUT R15, R15, R5, RZ, 0xfc, !PT ;  /* 0x000000050f0f7212 */ /* 0x000fe400078efcff */
[----:B------:R-:W-:Y:S02]  /*2c140*/  IADD3 R3, R3, 0x7000, RZ ;  /* 0x0000700003037810 */ /* 0x000fe40007ffe0ff */
[----:B------:R-:W-:-:S05]  /*2c150*/  LOP3.LUT R14, R14, R0, RZ, 0xfc, !PT ;  /* 0x000000000e0e7212 */ /* 0x000fca00078efcff */
[----:B------:R-:W-:Y:S02]  /*2c160*/  IMAD.IADD R14, R18, 0x1, R14 ;  /* 0x00000001120e7824 */ /* 0x000fe400078e020e */
[----:B--2---:R-:W-:Y:S02]  /*2c170*/  IMAD.IADD R4, R17, 0x1, R15 ;  /* 0x0000000111047824 */ /* 0x004fe400078e020f */
[----:B------:R-:W-:-:S04]  /*2c180*/  IMAD.MOV.U32 R15, RZ, RZ, R5 ;  /* 0x000000ffff0f7224 */ /* 0x000fc800078e0005 */
[----:B------:R-:W0:Y:S02]  /*2c190*/  LDSM.16.MT88.4 R4, [R4+0xf200] ;  /* 0x00f200000404783b */ /* 0x000e240000004200 */
[C-C-:B0-----:R-:W-:Y:S02]  /*2c1a0*/  PRMT R8, R4.reuse, 0x6420, R5.reuse ;  /* 0x0000642004087816 */ /* 0x141fe40000000005 */
[----:B------:R-:W-:Y:S02]  /*2c1b0*/  PRMT R9, R4, 0x7531, R5 ;  /* 0x0000753104097816 */ /* 0x000fe40000000005 */
[C---:B------:R-:W-:Y:S02]  /*2c1c0*/  LOP3.LUT R4, R3.reuse, R15, RZ, 0xfc, !PT ;  /* 0x0000000f03047212 */ /* 0x040fe400078efcff */
[----:B------:R-:W-:Y:S02]  /*2c1d0*/  LOP3.LUT R3, R3, R0, RZ, 0xfc, !PT ;  /* 0x0000000003037212 */ /* 0x000fe400078efcff */
[----:B------:R0:W5:Y:S01]  /*2c1e0*/  LDL.LU R0, [R1+0x4c] ;  /* 0x00004c0001007983 */ /* 0x0001620000300800 */
[C-C-:B------:R-:W-:Y:S01]  /*2c1f0*/  PRMT R10, R6.reuse, 0x6420, R7.reuse ;  /* 0x00006420060a7816 */ /* 0x140fe20000000007 */
[----:B------:R-:W-:Y:S01]  /*2c200*/  IMAD.IADD R4, R17, 0x1, R4 ;  /* 0x0000000111047824 */ /* 0x000fe200078e0204 */
[----:B------:R-:W-:-:S05]  /*2c210*/  PRMT R11, R6, 0x7531, R7 ;  /* 0x00007531060b7816 */ /* 0x000fca0000000007 */
[----:B------:R-:W-:Y:S04]  /*2c220*/  STSM.16.M88.4 [R14], R8 ;  /* 0x000000080e007844 */ /* 0x000fe80000000200 */
[----:B------:R-:W2:Y:S01]  /*2c230*/  LDSM.16.MT88.4 R4, [R4+0xf200] ;  /* 0x00f200000404783b */ /* 0x000ea20000004200 */
[----:B------:R-:W-:Y:S01]  /*2c240*/  IMAD.IADD R3, R18, 0x1, R3 ;  /* 0x0000000112037824 */ /* 0x000fe200078e0203 */
[C-C-:B--2---:R-:W-:Y:S02]  /*2c250*/  PRMT R8, R4.reuse, 0x6420, R5.reuse ;  /* 0x0000642004087816 */ /* 0x144fe40000000005 */
        /* <DEDUP_REMOVED lines=12> */
.L_x_5280:
[----:B------:R3:W5:Y:S01]  /*2c320*/  LDL R6, [R1+0x8] ;  /* 0x0000080001067983 */ /* 0x0007620000100800 */
[----:B--2---:R2:W-:Y:S01]  /*2c330*/  SYNCS.ARRIVE.TRANS64.A1T0 RZ, [R13+URZ+0x33450], RZ ;  /* 0x033450ff0dff79a7 */ /* 0x0045e2000810003f */
[----:B------:R-:W-:Y:S01]  /*2c340*/  BAR.SYNC.DEFER_BLOCKING 0x2, 0x80 ;  /* 0x0082000000007b1d */ /* 0x000fe20000010000 */
[C---:B------:R-:W-:Y:S01]  /*2c350*/  ISETP.GT.AND P0, PT, R12.reuse, RZ, PT ;  /* 0x000000ff0c00720c */ /* 0x040fe20003f04270 */
[----:B------:R-:W-:Y:S02]  /*2c360*/  VIADD R12, R12, 0xffffffff ;  /* 0xffffffff0c0c7836 */ /* 0x000fe40000000000 */
[----:B--2---:R-:W-:Y:S02]  /*2c370*/  @!P1 VIADD R13, R13, 0x33480 ;  /* 0x000334800d0d9836 */ /* 0x004fe40000000000 */
[----:B------:R3:W5:Y:S03]  /*2c380*/  LDL R7, [R1+0x18] ;  /* 0x0000180001077983 */ /* 0x0007660000100800 */
[----:B------:R-:W-:-:S04]  /*2c390*/  @!P1 PRMT R13, RZ, 0x654, R13 ;  /* 0x00000654ff0d9816 */ /* 0x000fc8000000000d */
[----:B------:R3:W-:Y:S01]  /*2c3a0*/  @!P1 SYNCS.ARRIVE.TRANS64.RED.A1T0 RZ, [R13+URZ], RZ ;  /* 0x000000ff0dff99a7 */ /* 0x0007e2000810043f */
[----:B------:R-:W-:Y:S05]  /*2c3b0*/  @P0 BRA `(.L_x_5281) ;  /* 0xffffffe4005c0947 */ /* 0x000fea000383ffff */
.L_x_5257:
[----:B------:R-:W-:Y:S04]  /*2c3c0*/  BSSY B0, `(.L_x_5282) ;  /* 0x000000e000007945 */ /* 0x000fe80003800000 */
[----:B------:R-:W-:Y:S05]  /*2c3d0*/  @P1 BRA `(.L_x_5283) ;  /* 0x0000000000301947 */ /* 0x000fea0003800000 */
[----:B------:R-:W2:Y:S01]  /*2c3e0*/  S2R R5, SR_LANEID ;  /* 0x0000000000057919 */ /* 0x000ea20000000000 */
[----:B------:R-:W-:Y:S01]  /*2c3f0*/  VOTEU.ANY UR4, UPT, PT ;  /* 0x0000000000047886 */ /* 0x000fe200038e0100 */
[----:B0-----:R-:W0:Y:S01]  /*2c400*/  LDC.64 R2, c[0x0][0xc38] ;  /* 0x00030e00ff027b82 */ /* 0x001e220000000a00 */
[----:B-----5:R-:W2:Y:S02]  /*2c410*/  FLO.U32 R0, UR4 ;  /* 0x0000000400007d00 */ /* 0x020ea400080e0000 */
[----:B--2---:R-:W-:-:S06]  /*2c420*/  ISETP.EQ.U32.AND P0, PT, R0, R5, PT ;  /* 0x000000050000720c */ /* 0x004fcc0003f02070 */
[----:B------:R-:W0:Y:S07]  /*2c430*/  POPC R5, UR4 ;  /* 0x0000000400057d09 */ /* 0x000e2e0008000000 */
[----:B0-----:R-:W2:Y:S01]  /*2c440*/  @P0 ATOMG.E.ADD.STRONG.GPU PT, R3, desc[UR54][R2.64], R5 ;  /* 0x00000005020309a8 */ /* 0x001ea200081ee1f6 */
[----:B------:R-:W0:Y:S02]  /*2c450*/  S2R R4, SR_LTMASK ;  /* 0x0000000000047919 */ /* 0x000e240000003900 */
[----:B0-----:R-:W-:-:S04]  /*2c460*/  LOP3.LUT R4, R4, UR4, RZ, 0xc0, !PT ;  /* 0x0000000404047c12 */ /* 0x001fc8000f8ec0ff */
[----:B------:R-:W0:Y:S01]  /*2c470*/  POPC R7, R4 ;  /* 0x0000000400077309 */ /* 0x000e220000000000 */
[----:B--2---:R-:W0:Y:S02]  /*2c480*/  SHFL.IDX PT, R0, R3, R0, 0x1f ;  /* 0x00001f0003007589 */ /* 0x004e2400000e0000 */
[----:B0-----:R-:W-:-:S07]  /*2c490*/  IADD3 R16, R0, UR38, R7 ;  /* 0x0000002600107c10 */ /* 0x001fce000fffe007 */
.L_x_5283:
[----:B------:R-:W-:Y:S05]  /*2c4a0*/  BSYNC B0 ;  /* 0x0000000000007941 */ /* 0x000fea0003800000 */
.L_x_5282:
[----:B------:R-:W-:-:S06]  /*2c4b0*/  UISETP.NE.AND UP0, UPT, UR37, 0x3, UPT ;  /* 0x000000032500788c */ /* 0x000fcc000bf05270 */
[----:B------:R-:W-:-:S13]  /*2c4c0*/  PLOP3.LUT P0, PT, PT, PT, UP0, 0x80, 0x0 ;  /* 0x000000000000781c */ /* 0x000fda0003f0f008 */
[----:B------:R-:W-:Y:S05]  /*2c4d0*/  @!P0 BRA `(.L_x_5284) ;  /* 0x0000000000048947 */ /* 0x000fea0003800000 */
[----:B------:R-:W-:Y:S01]  /*2c4e0*/  BPT.TRAP 0x1 ;  /* 0x000000040000795c */ /* 0x000fe20000300000 */
.L_x_5284:
[----:B0-----:R-:W2:Y:S04]  /*2c4f0*/  LDL R3, [R1+0x18] ;  /* 0x0000180001037983 */ /* 0x001ea80000100800 */
[----:B-----5:R-:W4:Y:S01]  /*2c500*/  LDL R0, [R1+0x8] ;  /* 0x0000080001007983 */ /* 0x020f220000100800 */
[----:B------:R-:W0:Y:S01]  /*2c510*/  S2R R4, SR_CgaCtaId ;  /* 0x0000000000047919 */ /* 0x000e220000008800 */
[----:B------:R-:W-:-:S04]  /*2c520*/  MOV R2, 0x400 ;  /* 0x0000040000027802 */ /* 0x000fc80000000f00 */
[----:B0-----:R-:W-:Y:S01]  /*2c530*/  LEA R2, R4, R2, 0x18 ;  /* 0x0000000204027211 */ /* 0x001fe200078ec0ff */
[----:B------:R-:W-:Y:S01]  /*2c540*/  BSSY B0, `(.L_x_5285) ;  /* 0x0000008000007945 */ /* 0x000fe20003800000 */
[----:B--2---:R-:W-:-:S04]  /*2c550*/  LOP3.LUT R3, R3, 0x1, RZ, 0x3c, !PT ;  /* 0x0000000103037812 */ /* 0x004fc800078e3cff */
[----:B------:R-:W-:Y:S01]  /*2c560*/  SHF.L.U32 R3, R3, 0x1f, RZ ;  /* 0x0000001f03037819 */ /* 0x000fe200000006ff */
[----:B----4-:R-:W-:-:S04]  /*2c570*/  IMAD R0, R0, 0x8, R2 ;  /* 0x0000000800007824 */ /* 0x010fc800078e0202 */
[----:B------:R-:W0:Y:S01]  /*2c580*/  SYNCS.PHASECHK.TRANS64.TRYWAIT P0, [R0+URZ+0x33470], R3 ;  /* 0x03347003000075a7 */ /* 0x000e22000800017f */
[----:B------:R-:W-:-:S05]  /*2c590*/  IMAD.U32 R2, RZ, RZ, UR39 ;  /* 0x00000027ff027e24 */ /* 0x000fca000f8e00ff */
[----:B------:R-:W-:Y:S01]  /*2c5a0*/  ISETP.NE.AND P2, PT, R2, 0x3, PT ;  /* 0x000000030200780c */ /* 0x000fe20003f45270 */
[----:B0-----:R-:W-:-:S12]  /*2c5b0*/  @!P0 BRA `(.L_x_5286) ;  /* 0x0000004400a08947 */ /* 0x001fd80003800000 */
.L_x_5423:
[----:B------:R-:W-:Y:S05]  /*2c5c0*/  BSYNC B0 ;  /* 0x0000000000007941 */ /* 0x000fea0003800000 */
.L_x_5285:
[----:B------:R-:W-:Y:S05]  /*2c5d0*/  @!P2 BRA `(.L_x_5287) ;  /* 0x000000000004a947 */ /* 0x000fea0003800000 */
[----:B------:R-:W-:Y:S01]  /*2c5e0*/  BPT.TRAP 0x1 ;  /* 0x000000040000795c */ /* 0x000fe20000300000 */
.L_x_5287:
[----:B------:R-:W0:Y:S02]  /*2c5f0*/  LDL R2, [R1+0x18] ;  /* 0x0000180001027983 */ /* 0x000e240000100800 */
[----:B0-----:R-:W-:-:S04]  /*2c600*/  SHF.L.U32 R3, R2, 0x1f, RZ ;  /* 0x0000001f02037819 */ /* 0x001fc800000006ff */
[----:B------:R-:W0:Y:S02]  /*2c610*/  SYNCS.PHASECHK.TRANS64.TRYWAIT P0, [R0+URZ+0x33460], R3 ;  /* 0x03346003000075a7 */ /* 0x000e24000800017f */
[----:B0-----:R-:W-:Y:S05]  /*2c620*/  @!P0 BRA `(.L_x_5288) ;  /* 0x0000004400988947 */ /* 0x001fea0003800000 */
.L_x_5424:
[----:B------:R-:W2:Y:S04]  /*2c630*/  LDL R2, [R1+0x8] ;  /* 0x0000080001027983 */ /* 0x000ea80000100800 */
[----:B------:R-:W4:Y:S04]  /*2c640*/  LDL R12, [R1+0x4] ;  /* 0x00000400010c7983 */ /* 0x000f280000100800 */
[----:B------:R-:W3:Y:S04]  /*2c650*/  LDL R18, [R1+0x10] ;  /* 0x0000100001127983 */ /* 0x000ee80000100800 */
[----:B------:R-:W3:Y:S04]  /*2c660*/  LDL R17, [R1+0x34] ;  /* 0x0000340001117983 */ /* 0x000ee80000100800 */
[----:B------:R0:W-:Y:S04]  /*2c670*/  STL [R1+0x4c], R0 ;  /* 0x00004c0001007387 */ /* 0x0001e80000100800 */
[----:B0-----:R-:W3:Y:S01]  /*2c680*/  LDL R0, [R1] ;  /* 0x0000000001007983 */ /* 0x001ee20000100800 */
[----:B------:R-:W-:Y:S05]  /*2c690*/  WARPSYNC.ALL ;  /* 0x0000000000007948 */ /* 0x000fea0003800000 */
[----:B--2---:R-:W-:-:S04]  /*2c6a0*/  IMAD R2, R2, 0x7800, RZ ;  /* 0x0000780002027824 */ /* 0x004fc800078e02ff */
[C---:B------:R-:W-:Y:S01]  /*2c6b0*/  VIADD R14, R2.reuse, 0x2800 ;  /* 0x00002800020e7836 */ /* 0x040fe20000000000 */
[C---:B----4-:R-:W-:Y:S01]  /*2c6c0*/  LOP3.LUT R3, R2.reuse, R12, RZ, 0xfc, !PT ;  /* 0x0000000c02037212 */ /* 0x050fe200078efcff */
[C---:B------:R-:W-:Y:S02]  /*2c6d0*/  VIADD R20, R2.reuse, 0x5000 ;  /* 0x0000500002147836 */ /* 0x040fe40000000000 */
[----:B---3--:R-:W-:Y:S02]  /*2c6e0*/  VIADD R13, R2, 0x1000 ;  /* 0x00001000020d7836 */ /* 0x008fe40000000000 */
[----:B------:R-:W-:Y:S02]  /*2c6f0*/  IMAD.IADD R5, R18, 0x1, R3 ;  /* 0x0000000112057824 */ /* 0x000fe400078e0203 */
[----:B------:R-:W-:-:S04]  /*2c700*/  VIADD R15, R2, 0x1800 ;  /* 0x00001800020f7836 */ /* 0x000fc80000000000 */
[----:B------:R-:W0:Y:S01]  /*2c710*/  LDSM.16.MT88.4 R4, [R5+0xf200] ;  /* 0x00f200000504783b */ /* 0x000e220000004200 */
[----:B------:R-:W-:-:S04]  /*2c720*/  LOP3.LUT R3, R2, R0, RZ, 0xfc, !PT ;  /* 0x0000000002037212 */ /* 0x000fc800078efcff */
[----:B------:R-:W-:Y:S02]  /*2c730*/  IADD3 R3, R17, R3, RZ ;  /* 0x0000000311037210 */ /* 0x000fe40007ffe0ff */
[C-C-:B0-----:R-:W-:Y:S02]  /*2c740*/  PRMT R8, R4.reuse, 0x6420, R5.reuse ;  /* 0x0000642004087816 */ /* 0x141fe40000000005 */
[----:B------:R-:W-:Y:S02]  /*2c750*/  PRMT R9, R4, 0x7531, R5 ;  /* 0x0000753104097816 */ /* 0x000fe40000000005 */
[----:B------:R-:W-:Y:S02]  /*2c760*/  LOP3.LUT R4, R14, R12, RZ, 0xfc, !PT ;  /* 0x0000000c0e047212 */ /* 0x000fe400078efcff */
[C-C-:B------:R-:W-:Y:S02]  /*2c770*/  PRMT R10, R6.reuse, 0x6420, R7.reuse ;  /* 0x00006420060a7816 */ /* 0x140fe40000000007 */
[----:B------:R-:W-:Y:S01]  /*2c780*/  PRMT R11, R6, 0x7531, R7 ;  /* 0x00007531060b7816 */ /* 0x000fe20000000007 */
[----:B------:R-:W-:-:S04]  /*2c790*/  IMAD.IADD R6, R18, 0x1, R4 ;  /* 0x0000000112067824 */ /* 0x000fc800078e0204 */
[----:B------:R0:W-:Y:S04]  /*2c7a0*/  STSM.16.M88.4 [R3], R8 ;  /* 0x0000000803007844 */ /* 0x0001e80000000200 */
[----:B------:R-:W2:Y:S01]  /*2c7b0*/  LDSM.16.MT88.4 R4, [R6+0xf200] ;  /* 0x00f200000604783b */ /* 0x000ea20000004200 */
[----:B0-----:R-:W-:Y:S01]  /*2c7c0*/  VIADD R3, R2, 0x800 ;  /* 0x0000080002037836 */ /* 0x001fe20000000000 */
[C-C-:B--2---:R-:W-:Y:S02]  /*2c7d0*/  PRMT R8, R4.reuse, 0x6420, R5.reuse ;  /* 0x0000642004087816 */ /* 0x144fe40000000005 */
[----:B------:R-:W-:Y:S02]  /*2c7e0*/  PRMT R9, R4, 0x7531, R5 ;  /* 0x0000753104097816 */ /* 0x000fe40000000005 */
[----:B------:R-:W-:-:S02]  /*2c7f0*/  LOP3.LUT R4, R3, R0, RZ, 0xfc, !PT ;  /* 0x0000000003047212 */ /* 0x000fc400078efcff */
[-C--:B------:R-:W-:Y:S02]  /*2c800*/  LOP3.LUT R5, R20, R12.reuse, RZ, 0xfc, !PT ;  /* 0x0000000c14057212 */ /* 0x080fe400078efcff */
[C-C-:B------:R-:W-:Y:S01]  /*2c810*/  PRMT R10, R6.reuse, 0x6420, R7.reuse ;  /* 0x00006420060a7816 */ /* 0x140fe20000000007 */
[----:B------:R-:W-:Y:S01]  /*2c820*/  IMAD.IADD R4, R17, 0x1, R4 ;  /* 0x0000000111047824 */ /* 0x000fe200078e0204 */
[----:B------:R-:W-:Y:S01]  /*2c830*/  PRMT R11, R6, 0x7531, R7 ;  /* 0x00007531060b7816 */ /* 0x000fe20000000007 */
[----:B------:R-:W-:Y:S01]  /*2c840*/  IMAD.IADD R5, R18, 0x1, R5 ;  /* 0x0000000112057824 */ /* 0x000fe200078e0205 */
[----:B------:R-:W-:-:S03]  /*2c850*/  LOP3.LUT R3, R3, R12, RZ, 0xfc, !PT ;  /* 0x0000000c03037212 */ /* 0x000fc600078efcff */
[----:B------:R-:W-:Y:S04]  /*2c860*/  STSM.16.M88.4 [R4], R8 ;  /* 0x0000000804007844 */ /* 0x000fe80000000200 */
[----:B------:R-:W0:Y:S02]  /*2c870*/  LDSM.16.MT88.4 R4, [R5+0xf200] ;  /* 0x00f200000504783b */ /* 0x000e240000004200 */
[C-C-:B0-----:R-:W-:Y:S02]  /*2c880*/  PRMT R8, R4.reuse, 0x6420, R5.reuse ;  /* 0x0000642004087816 */ /* 0x141fe40000000005 */
[----:B------:R-:W-:Y:S02]  /*2c890*/  PRMT R9, R4, 0x7531, R5 ;  /* 0x0000753104097816 */ /* 0x000fe40000000005 */
[----:B------:R-:W-:-:S02]  /*2c8a0*/  LOP3.LUT R4, R13, R0, RZ, 0xfc, !PT ;  /* 0x000000000d047212 */ /* 0x000fc400078efcff */
[C-C-:B------:R-:W-:Y:S02]  /*2c8b0*/  PRMT R10, R6.reuse, 0x6420, R7.reuse ;  /* 0x00006420060a7816 */ /* 0x140fe40000000007 */
[----:B------:R-:W-:Y:S01]  /*2c8c0*/  PRMT R11, R6, 0x7531, R7 ;  /* 0x00007531060b7816 */ /* 0x000fe20000000007 */
[----:B------:R-:W-:Y:S01]  /*2c8d0*/  IMAD.IADD R6, R18, 0x1, R3 ;  /* 0x0000000112067824 */ /* 0x000fe200078e0203 */
[----:B------:R-:W-:Y:S02]  /*2c8e0*/  IADD3 R4, R17, R4, RZ ;  /* 0x0000000411047210 */ /* 0x000fe40007ffe0ff */
[----:B------:R-:W-:-:S03]  /*2c8f0*/  LOP3.LUT R3, R15, R0, RZ, 0xfc, !PT ;  /* 0x000000000f037212 */ /* 0x000fc600078efcff */
[----:B------:R-:W-:Y:S02]  /*2c900*/  STSM.16.M88.4 [R4], R8 ;  /* 0x0000000804007844 */ /* 0x000fe40000000200 */
[----:B------:R-:W-:Y:S02]  /*2c910*/  IMAD.IADD R3, R17, 0x1, R3 ;  /* 0x0000000111037824 */ /* 0x000fe400078e0203 */
[----:B------:R-:W0:Y:S02]  /*2c920*/  LDSM.16.MT88.4 R4, [R6+0xf200] ;  /* 0x00f200000604783b */ /* 0x000e240000004200 */
[C-C-:B0-----:R-:W-:Y:S02]  /*2c930*/  PRMT R8, R4.reuse, 0x6420, R5.reuse ;  /* 0x0000642004087816 */ /* 0x141fe40000000005 */
[----:B------:R-:W-:Y:S02]  /*2c940*/  PRMT R9, R4, 0x7531, R5 ;  /* 0x0000753104097816 */ /* 0x000fe40000000005 */
[----:B------:R-:W-:-:S02]  /*2c950*/  PRMT R10, R6, 0x6420, R7 ;  /* 0x00006420060a7816 */ /* 0x000fc40000000007 */
[----:B------:R-:W-:-:S05]  /*2c960*/  PRMT R11, R6, 0x7531, R7 ;  /* 0x00007531060b7816 */ /* 0x000fca0000000007 */
[----:B------:R0:W-:Y:S02]  /*2c970*/  STSM.16.M88.4 [R3], R8 ;  /* 0x0000000803007844 */ /* 0x0001e40000000200 */
[----:B0-----:R-:W-:Y:S02]  /*2c980*/  IMAD.MOV.U32 R11, RZ, RZ, R12 ;  /* 0x000000ffff0b7224 */ /* 0x001fe400078e000c */
[----:B------:R-:W-:-:S05]  /*2c990*/  VIADD R12, R2, 0x3000 ;  /* 0x00003000020c7836 */ /* 0x000fca0000000000 */
[----:B------:R-:W-:-:S05]  /*2c9a0*/  LOP3.LUT R3, R12, R11, RZ, 0xfc, !PT ;  /* 0x0000000b0c037212 */ /* 0x000fca00078efcff */
[----:B------:R-:W-:-:S05]  /*2c9b0*/  IMAD.IADD R3, R18, 0x1, R3 ;  /* 0x0000000112037824 */ /* 0x000fca00078e0203 */
[----:B------:R-:W0:Y:S02]  /*2c9c0*/  LDSM.16.MT88.4 R4, [R3+0xf200] ;  /* 0x00f200000304783b */ /* 0x000e240000004200 */
[C-C-:B0-----:R-:W-:Y:S02]  /*2c9d0*/  PRMT R8, R4.reuse, 0x6420, R5.reuse ;  /* 0x0000642004087816 */ /* 0x141fe40000000005 */
[----:B------:R-:W-:Y:S01]  /*2c9e0*/  PRMT R9, R4, 0x7531, R5 ;  /* 0x0000753104097816 */ /* 0x000fe20000000005 */
[----:B------:R-:W-:Y:S01]  /*2c9f0*/  IMAD.MOV.U32 R4, RZ, RZ, R11 ;  /* 0x000000ffff047224 */ /* 0x000fe200078e000b */
[----:B------:R-:W-:Y:S01]  /*2ca00*/  MOV R5, R18 ;  /* 0x0000001200057202 */ /* 0x000fe20000000f00 */
[----:B------:R-:W-:Y:S01]  /*2ca10*/  VIADD R18, R2, 0x2000 ;  /* 0x0000200002127836 */ /* 0x000fe20000000000 */
[C-C-:B------:R-:W-:Y:S02]  /*2ca20*/  PRMT R10, R6.reuse, 0x6420, R7.reuse ;  /* 0x00006420060a7816 */ /* 0x140fe40000000007 */
[----:B------:R-:W-:-:S02]  /*2ca30*/  PRMT R11, R6, 0x7531, R7 ;  /* 0x00007531060b7816 */ /* 0x000fc40000000007 */
[----:B------:R-:W-:-:S05]  /*2ca40*/  LOP3.LUT R3, R18, R0, RZ, 0xfc, !PT ;  /* 0x0000000012037212 */ /* 0x000fca00078efcff */
[----:B------:R-:W-:-:S05]  /*2ca50*/  IMAD.IADD R3, R17, 0x1, R3 ;  /* 0x0000000111037824 */ /* 0x000fca00078e0203 */
[----:B------:R0:W-:Y:S02]  /*2ca60*/  STSM.16.M88.4 [R3], R8 ;  /* 0x0000000803007844 */ /* 0x0001e40000000200 */
[----:B0-----:R-:W-:Y:S02]  /*2ca70*/  IMAD.MOV.U32 R11, RZ, RZ, R17 ;  /* 0x000000ffff0b7224 */ /* 0x001fe400078e0011 */
[----:B------:R-:W-:Y:S02]  /*2ca80*/  IMAD.MOV.U32 R10, RZ, RZ, R4 ;  /* 0x000000ffff0a7224 */ /* 0x000fe400078e0004 */
[----:B------:R-:W-:-:S05]  /*2ca90*/  VIADD R17, R2, 0x5800 ;  /* 0x0000580002117836 */ /* 0x000fca0000000000 */
[----:B------:R-:W-:-:S05]  /*2caa0*/  LOP3.LUT R3, R17, R10, RZ, 0xfc, !PT ;  /* 0x0000000a11037212 */ /* 0x000fca00078efcff */
[----:B------:R-:W-:-:S05]  /*2cab0*/  IMAD.IADD R3, R5, 0x1, R3 ;  /* 0x0000000105037824 */ /* 0x000fca00078e0203 */
[----:B------:R-:W0:Y:S02]  /*2cac0*/  LDSM.16.MT88.4 R4, [R3+0xf200] ;  /* 0x00f200000304783b */ /* 0x000e240000004200 */
[C-C-:B0-----:R-:W-:Y:S02]  /*2cad0*/  PRMT R8, R4.reuse, 0x6420, R5.reuse ;  /* 0x0000642004087816 */ /* 0x141fe40000000005 */
[----:B------:R-:W-:Y:S01]  /*2cae0*/  PRMT R9, R4, 0x7531, R5 ;  /* 0x0000753104097816 */ /* 0x000fe20000000005 */
[----:B------:R-:W-:Y:S01]  /*2caf0*/  IMAD.MOV.U32 R4, RZ, RZ, R10 ;  /* 0x000000ffff047224 */ /* 0x000fe200078e000a */
[----:B------:R-:W2:Y:S01]  /*2cb00*/  LDL R5, [R1+0x10] ;  /* 0x0000100001057983 */ /* 0x000ea20000100800 */
[----:B------:R-:W-:Y:S02]  /*2cb10*/  LOP3.LUT R3, R14, R0, RZ, 0xfc, !PT ;  /* 0x000000000e037212 */ /* 0x000fe400078efcff */
[----:B------:R-:W-:Y:S02]  /*2cb20*/  MOV R14, R11 ;  /* 0x0000000b000e7202 */ /* 0x000fe40000000f00 */
[----:B------:R-:W-:-:S02]  /*2cb30*/  PRMT R10, R6, 0x6420, R7 ;  /* 0x00006420060a7816 */ /* 0x000fc40000000007 */
[----:B------:R-:W-:Y:S01]  /*2cb40*/  PRMT R11, R6, 0x7531, R7 ;  /* 0x00007531060b7816 */ /* 0x000fe20000000007 */
[----:B------:R-:W-:-:S05]  /*2cb50*/  IMAD.IADD R3, R14, 0x1, R3 ;  /* 0x000000010e037824 */ /* 0x000fca00078e0203 */
[----:B------:R0:W-:Y:S02]  /*2cb60*/  STSM.16.M88.4 [R3], R8 ;  /* 0x0000000803007844 */ /* 0x0001e40000000200 */
[----:B0-----:R-:W-:-:S05]  /*2cb70*/  IMAD.MOV.U32 R11, RZ, RZ, R4 ;  /* 0x000000ffff0b7224 */ /* 0x001fca00078e0004 */
[----:B------:R-:W-:-:S05]  /*2cb80*/  LOP3.LUT R13, R13, R11, RZ, 0xfc, !PT ;  /* 0x0000000b0d0d7212 */ /* 0x000fca00078efcff */
[----:B--2---:R-:W-:Y:S02]  /*2cb90*/  IMAD.IADD R4, R5, 0x1, R13 ;  /* 0x0000000105047824 */ /* 0x004fe400078e020d */
[----:B------:R-:W2:Y:S01]  /*2cba0*/  LDL R13, [R1+0x10] ;  /* 0x00001000010d7983 */ /* 0x000ea20000100800 */
[----:B------:R-:W-:Y:S01]  /*2cbb0*/  LOP3.LUT R3, R12, R0, RZ, 0xfc, !PT ;  /* 0x000000000c037212 */ /* 0x000fe200078efcff */
[----:B------:R-:W-:Y:S02]  /*2cbc0*/  IMAD.MOV.U32 R12, RZ, RZ, R11 ;  /* 0x000000ffff0c7224 */ /* 0x000fe400078e000b */
[----:B------:R-:W0:Y:S02]  /*2cbd0*/  LDSM.16.MT88.4 R4, [R4+0xf200] ;  /* 0x00f200000404783b */ /* 0x000e240000004200 */
[----:B------:R-:W-:Y:S01]  /*2cbe0*/  IMAD.IADD R3, R14, 0x1, R3 ;  /* 0x000000010e037824 */ /* 0x000fe200078e0203 */
[----:B------:R-:W-:Y:S02]  /*2cbf0*/  LOP3.LUT R15, R15, R12, RZ, 0xfc, !PT ;  /* 0x0000000c0f0f7212 */ /* 0x000fe400078efcff */
[----:B0-----:R-:W-:-:S02]  /*2cc00*/  PRMT R8, R4, 0x6420, R5 ;  /* 0x0000642004087816 */ /* 0x001fc40000000005 */
[----:B------:R-:W-:Y:S02]  /*2cc10*/  PRMT R9, R4, 0x7531, R5 ;  /* 0x0000753104097816 */ /* 0x000fe40000000005 */
[C-C-:B------:R-:W-:Y:S02]  /*2cc20*/  PRMT R10, R6.reuse, 0x6420, R7.reuse ;  /* 0x00006420060a7816 */ /* 0x140fe40000000007 */
[----:B------:R-:W-:-:S05]  /*2cc30*/  PRMT R11, R6, 0x7531, R7 ;  /* 0x00007531060b7816 */ /* 0x000fca0000000007 */
[----:B------:R0:W-:Y:S02]  /*2cc40*/  STSM.16.M88.4 [R3], R8 ;  /* 0x0000000803007844 */ /* 0x0001e40000000200 */
[----:B0-----:R-:W-:-:S05]  /*2cc50*/  VIADD R3, R2, 0x3800 ;  /* 0x0000380002037836 */ /* 0x001fca0000000000 */
[C---:B------:R-:W-:Y:S02]  /*2cc60*/  LOP3.LUT R4, R3.reuse, R12, RZ, 0xfc, !PT ;  /* 0x0000000c03047212 */ /* 0x040fe400078efcff */
[----:B------:R-:W-:-:S04]  /*2cc70*/  LOP3.LUT R3, R3, R0, RZ, 0xfc, !PT ;  /* 0x0000000003037212 */ /* 0x000fc800078efcff */
[----:B------:R-:W-:Y:S01]  /*2cc80*/  IADD3 R3, R14, R3, RZ ;  /* 0x000000030e037210 */ /* 0x000fe20007ffe0ff */
[----:B--2---:R-:W-:-:S06]  /*2cc90*/  IMAD.IADD R4, R13, 0x1, R4 ;  /* 0x000000010d047824 */ /* 0x004fcc00078e0204 */
[----:B------:R-:W0:Y:S02]  /*2cca0*/  LDSM.16.MT88.4 R4, [R4+0xf200] ;  /* 0x00f200000404783b */ /* 0x000e240000004200 */
        /* <DEDUP_REMOVED lines=9> */
[----:B------:R0:W2:Y:S02]  /*2cd40*/  LDSM.16.MT88.4 R4, [R3+0xf200] ;  /* 0x00f200000304783b */ /* 0x0000a40000004200 */
[----:B0-----:R-:W-:Y:S01]  /*2cd50*/  VIADD R3, R2, 0x4000 ;  /* 0x0000400002037836 */ /* 0x001fe20000000000 */
[C-C-:B--2---:R-:W-:Y:S02]  /*2cd60*/  PRMT R8, R4.reuse, 0x6420, R5.reuse ;  /* 0x0000642004087816 */ /* 0x144fe40000000005 */
[----:B------:R-:W-:Y:S01]  /*2cd70*/  PRMT R9, R4, 0x7531, R5 ;  /* 0x0000753104097816 */ /* 0x000fe20000000005 */
[----:B------:R-:W-:Y:S01]  /*2cd80*/  IMAD.MOV.U32 R5, RZ, RZ, R11 ;  /* 0x000000ffff057224 */ /* 0x000fe200078e000b */
[----:B------:R-:W-:Y:S02]  /*2cd90*/  LOP3.LUT R4, R3, R0, RZ, 0xfc, !PT ;  /* 0x0000000003047212 */ /* 0x000fe400078efcff */
[C-C-:B------:R-:W-:Y:S02]  /*2cda0*/  PRMT R10, R6.reuse, 0x6420, R7.reuse ;  /* 0x00006420060a7816 */ /* 0x140fe40000000007 */
[----:B------:R-:W-:Y:S01]  /*2cdb0*/  PRMT R11, R6, 0x7531, R7 ;  /* 0x00007531060b7816 */ /* 0x000fe20000000007 */
[----:B------:R-:W-:-:S05]  /*2cdc0*/  IMAD.IADD R4, R5, 0x1, R4 ;  /* 0x0000000105047824 */ /* 0x000fca00078e0204 */
[----:B------:R0:W-:Y:S02]  /*2cdd0*/  STSM.16.M88.4 [R4], R8 ;  /* 0x0000000804007844 */ /* 0x0001e40000000200 */
[----:B0-----:R-:W-:Y:S02]  /*2cde0*/  IMAD.IADD R4, R13, 0x1, R15 ;  /* 0x000000010d047824 */ /* 0x001fe400078e020f */
[----:B------:R-:W2:Y:S04]  /*2cdf0*/  LDL.LU R15, [R1+0x34] ;  /* 0x00003400010f7983 */ /* 0x000ea80000300800 */
[----:B------:R-:W0:Y:S02]  /*2ce00*/  LDSM.16.MT88.4 R4, [R4+0xf200] ;  /* 0x00f200000404783b */ /* 0x000e240000004200 */
[----:B0-----:R-:W-:-:S02]  /*2ce10*/  PRMT R8, R4, 0x6420, R5 ;  /* 0x0000642004087816 */ /* 0x001fc40000000005 */
[----:B------:R-:W-:Y:S02]  /*2ce20*/  PRMT R9, R4, 0x7531, R5 ;  /* 0x0000753104097816 */ /* 0x000fe40000000005 */
[----:B------:R-:W3:Y:S01]  /*2ce30*/  LDL R5, [R1+0x10] ;  /* 0x0000100001057983 */ /* 0x000ee20000100800 */
[----:B------:R-:W-:Y:S02]  /*2ce40*/  IADD3 R13, R2, 0x4800, RZ ;  /* 0x00004800020d7810 */ /* 0x000fe40007ffe0ff */
[----:B------:R-:W-:Y:S02]  /*2ce50*/  LOP3.LUT R3, R3, R12, RZ, 0xfc, !PT ;  /* 0x0000000c03037212 */ /* 0x000fe400078efcff */
[----:B------:R-:W-:Y:S02]  /*2ce60*/  LOP3.LUT R4, R13, R0, RZ, 0xfc, !PT ;  /* 0x000000000d047212 */ /* 0x000fe400078efcff */
[C-C-:B------:R-:W-:Y:S02]  /*2ce70*/  PRMT R10, R6.reuse, 0x6420, R7.reuse ;  /* 0x00006420060a7816 */ /* 0x140fe40000000007 */
[----:B------:R-:W-:Y:S01]  /*2ce80*/  PRMT R11, R6, 0x7531, R7 ;  /* 0x00007531060b7816 */ /* 0x000fe20000000007 */
[----:B--2---:R-:W-:-:S05]  /*2ce90*/  IMAD.IADD R4, R15, 0x1, R4 ;  /* 0x000000010f047824 */ /* 0x004fca00078e0204 */
[----:B------:R-:W-:Y:S01]  /*2cea0*/  STSM.16.M88.4 [R4], R8 ;  /* 0x0000000804007844 */ /* 0x000fe20000000200 */
[----:B---3--:R-:W-:-:S05]  /*2ceb0*/  IMAD.IADD R3, R5, 0x1, R3 ;  /* 0x0000000105037824 */ /* 0x008fca00078e0203 */
[----:B------:R-:W0:Y:S02]  /*2cec0*/  LDSM.16.MT88.4 R4, [R3+0xf200] ;  /* 0x00f200000304783b */ /* 0x000e240000004200 */
[C-C-:B0-----:R-:W-:Y:S02]  /*2ced0*/  PRMT R8, R4.reuse, 0x6420, R5.reuse ;  /* 0x0000642004087816 */ /* 0x141fe40000000005 */
[----:B------:R-:W-:Y:S02]  /*2cee0*/  PRMT R9, R4, 0x7531, R5 ;  /* 0x0000753104097816 */ /* 0x000fe40000000005 */
[----:B------:R-:W2:Y:S01]  /*2cef0*/  LDL R5, [R1+0x10] ;  /* 0x0000100001057983 */ /* 0x000ea20000100800 */
        /* <DEDUP_REMOVED lines=8> */
[----:B--2---:R-:W-:-:S05]  /*2cf80*/  IMAD.IADD R3, R5, 0x1, R3 ;  /* 0x0000000105037824 */ /* 0x004fca00078e0203 */
[----:B------:R0:W2:Y:S02]  /*2cf90*/  LDSM.16.MT88.4 R4, [R3+0xf200] ;  /* 0x00f200000304783b */ /* 0x0000a40000004200 */
[----:B0-----:R-:W-:Y:S02]  /*2cfa0*/  LOP3.LUT R3, R17, R0, RZ, 0xfc, !PT ;  /* 0x0000000011037212 */ /* 0x001fe400078efcff */
[----:B------:R-:W3:Y:S02]  /*2cfb0*/  LDL.LU R17, [R1+0x10] ;  /* 0x0000100001117983 */ /* 0x000ee40000300800 */
[----:B------:R-:W-:Y:S02]  /*2cfc0*/  IADD3 R3, R15, R3, RZ ;  /* 0x000000030f037210 */ /* 0x000fe40007ffe0ff */
[C-C-:B--2---:R-:W-:Y:S02]  /*2cfd0*/  PRMT R8, R4.reuse, 0x6420, R5.reuse ;  /* 0x0000642004087816 */ /* 0x144fe40000000005 */
[----:B------:R-:W-:Y:S01]  /*2cfe0*/  PRMT R9, R4, 0x7531, R5 ;  /* 0x0000753104097816 */ /* 0x000fe20000000005 */
[----:B------:R-:W-:Y:S01]  /*2cff0*/  IMAD.MOV.U32 R5, RZ, RZ, R11 ;  /* 0x000000ffff057224 */ /* 0x000fe200078e000b */
[----:B------:R-:W-:-:S02]  /*2d000*/  PRMT R10, R6, 0x6420, R7 ;  /* 0x00006420060a7816 */ /* 0x000fc40000000007 */
[----:B------:R-:W-:-:S05]  /*2d010*/  PRMT R11, R6, 0x7531, R7 ;  /* 0x00007531060b7816 */ /* 0x000fca0000000007 */
[----:B------:R0:W-:Y:S02]  /*2d020*/  STSM.16.M88.4 [R3], R8 ;  /* 0x0000000803007844 */ /* 0x0001e40000000200 */
[----:B0-----:R-:W-:-:S05]  /*2d030*/  IMAD.MOV.U32 R3, RZ, RZ, R5 ;  /* 0x000000ffff037224 */ /* 0x001fca00078e0005 */
[----:B------:R-:W-:Y:S01]  /*2d040*/  LOP3.LUT R18, R18, R3, RZ, 0xfc, !PT ;  /* 0x0000000312127212 */ /* 0x000fe200078efcff */
[----:B------:R-:W-:-:S04]  /*2d050*/  VIADD R2, R2, 0x7000 ;  /* 0x0000700002027836 */ /* 0x000fc80000000000 */
[----:B---3--:R-:W-:-:S05]  /*2d060*/  IMAD.IADD R18, R17, 0x1, R18 ;  /* 0x0000000111127824 */ /* 0x008fca00078e0212 */
[----:B------:R0:W2:Y:S02]  /*2d070*/  LDSM.16.MT88.4 R4, [R18+0xf200] ;  /* 0x00f200001204783b */ /* 0x0000a40000004200 */
[----:B0-----:R-:W-:Y:S01]  /*2d080*/  IMAD.MOV.U32 R18, RZ, RZ, R3 ;  /* 0x000000ffff127224 */ /* 0x001fe200078e0003 */
[----:B------:R-:W-:-:S04]  /*2d090*/  LOP3.LUT R3, R14, R0, RZ, 0xfc, !PT ;  /* 0x000000000e037212 */ /* 0x000fc800078efcff */
[----:B------:R-:W-:Y:S01]  /*2d0a0*/  LOP3.LUT R13, R13, R18, RZ, 0xfc, !PT ;  /* 0x000000120d0d7212 */ /* 0x000fe200078efcff */
[----:B------:R-:W-:Y:S01]  /*2d0b0*/  IMAD.IADD R3, R15, 0x1, R3 ;  /* 0x000000010f037824 */ /* 0x000fe200078e0203 */
[C-C-:B--2---:R-:W-:Y:S02]  /*2d0c0*/  PRMT R8, R4.reuse, 0x6420, R5.reuse ;  /* 0x0000642004087816 */ /* 0x144fe40000000005 */
[----:B------:R-:W-:Y:S01]  /*2d0d0*/  PRMT R9, R4, 0x7531, R5 ;  /* 0x0000753104097816 */ /* 0x000fe20000000005 */
[----:B------:R-:W-:Y:S01]  /*2d0e0*/  IMAD.IADD R5, R17, 0x1, R13 ;  /* 0x0000000111057824 */ /* 0x000fe200078e020d */
[C-C-:B------:R-:W-:Y:S02]  /*2d0f0*/  PRMT R10, R6.reuse, 0x6420, R7.reuse ;  /* 0x00006420060a7816 */ /* 0x140fe40000000007 */
[----:B------:R-:W-:-:S05]  /*2d100*/  PRMT R11, R6, 0x7531, R7 ;  /* 0x00007531060b7816 */ /* 0x000fca0000000007 */
[----:B------:R0:W-:Y:S04]  /*2d110*/  STSM.16.M88.4 [R3], R8 ;  /* 0x0000000803007844 */ /* 0x0001e80000000200 */
[----:B------:R-:W2:Y:S01]  /*2d120*/  LDSM.16.MT88.4 R4, [R5+0xf200] ;  /* 0x00f200000504783b */ /* 0x000ea20000004200 */
[----:B0-----:R-:W-:Y:S02]  /*2d130*/  LOP3.LUT R3, R12, R0, RZ, 0xfc, !PT ;  /* 0x000000000c037212 */ /* 0x001fe400078efcff */
[C-C-:B--2---:R-:W-:Y:S02]  /*2d140*/  PRMT R8, R4.reuse, 0x6420, R5.reuse ;  /* 0x0000642004087816 */ /* 0x144fe40000000005 */
[----:B------:R-:W-:Y:S02]  /*2d150*/  PRMT R9, R4, 0x7531, R5 ;  /* 0x0000753104097816 */ /* 0x000fe40000000005 */
[----:B------:R-:W-:-:S02]  /*2d160*/  LOP3.LUT R4, R2, R18, RZ, 0xfc, !PT ;  /* 0x0000001202047212 */ /* 0x000fc400078efcff */
[----:B------:R-:W-:Y:S02]  /*2d170*/  LOP3.LUT R2, R2, R0, RZ, 0xfc, !PT ;  /* 0x0000000002027212 */ /* 0x000fe400078efcff */
[----:B------:R0:W5:Y:S01]  /*2d180*/  LDL.LU R0, [R1+0x4c] ;  /* 0x00004c0001007983 */ /* 0x0001620000300800 */
[C---:B------:R-:W-:Y:S01]  /*2d190*/  PRMT R10, R6.reuse, 0x6420, R7 ;  /* 0x00006420060a7816 */ /* 0x040fe20000000007 */
[----:B------:R-:W-:Y:S01]  /*2d1a0*/  IMAD.IADD R3, R15, 0x1, R3 ;  /* 0x000000010f037824 */ /* 0x000fe200078e0203 */
[----:B------:R-:W-:Y:S02]  /*2d1b0*/  PRMT R11, R6, 0x7531, R7 ;  /* 0x00007531060b7816 */ /* 0x000fe40000000007 */
[----:B------:R-:W-:-:S03]  /*2d1c0*/  IADD3 R4, R17, R4, RZ ;  /* 0x0000000411047210 */ /* 0x000fc60007ffe0ff */
        /* <DEDUP_REMOVED lines=16> */
.L_x_5289:
[----:B------:R-:W3:Y:S01]  /*2d2d0*/  LDL.LU R4, [R1+0x8] ;  /* 0x0000080001047983 */ /* 0x000ee20000300800 */
[----:B--2--5:R3:W-:Y:S03]  /*2d2e0*/  SYNCS.ARRIVE.TRANS64.A1T0 RZ, [R0+URZ+0x33450], RZ ;  /* 0x033450ff00ff79a7 */ /* 0x0247e6000810003f */
[----:B------:R-:W2:Y:S01]  /*2d2f0*/  LDL.LU R3, [R1+0x18] ;  /* 0x0000180001037983 */ /* 0x000ea20000300800 */
[----:B0-----:R-:W-:-:S05]  /*2d300*/  @!P1 VIADD R2, R0, 0x33480 ;  /* 0x0003348000029836 */ /* 0x001fca0000000000 */
[----:B------:R-:W-:Y:S01]  /*2d310*/  @!P1 PRMT R2, RZ, 0x654, R2 ;  /* 0x00000654ff029816 */ /* 0x000fe20000000002 */
[----:B------:R-:W-:Y:S06]  /*2d320*/  BAR.SYNC.DEFER_BLOCKING 0x2, 0x80 ;  /* 0x0082000000007b1d */ /* 0x000fec0000010000 */
[----:B------:R0:W-:Y:S01]  /*2d330*/  @!P1 SYNCS.ARRIVE.TRANS64.RED.A1T0 RZ, [R2+URZ], RZ ;  /* 0x000000ff02ff99a7 */ /* 0x0001e2000810043f */
[----:B---3--:R-:W-:-:S05]  /*2d340*/  VIADD R0, R4, 0x1 ;  /* 0x0000000104007836 */ /* 0x008fca0000000000 */
[----:B------:R-:W-:-:S04]  /*2d350*/  ISETP.NE.AND P0, PT, R0, 0x2, PT ;  /* 0x000000020000780c */ /* 0x000fc80003f05270 */
[----:B0-----:R-:W-:Y:S02]  /*2d360*/  SEL R2, RZ, 0x1, P0 ;  /* 0x00000001ff027807 */ /* 0x001fe40000000000 */
[----:B------:R-:W-:Y:S02]  /*2d370*/  SEL R0, R0, RZ, P0 ;  /* 0x000000ff00007207 */ /* 0x000fe40000000000 */
[----:B--2---:R-:W-:-:S03]  /*2d380*/  LOP3.LUT R3, R3, R2, RZ, 0x3c, !PT ;  /* 0x0000000203037212 */ /* 0x004fc600078e3cff */
[----:B------:R0:W-:Y:S04]  /*2d390*/  STL [R1+0x8], R0 ;  /* 0x0000080001007387 */ /* 0x0001e80000100800 */
[----:B------:R0:W-:Y:S02]  /*2d3a0*/  STL [R1+0x18], R3 ;  /* 0x0000180301007387 */ /* 0x0001e40000100800 */
.L_x_5238:
[----:B------:R-:W-:Y:S05]  /*2d3b0*/  BSYNC B6 ;  /* 0x0000000000067941 */ /* 0x000fea0003800000 */
.L_x_5236:
        /* <DEDUP_REMOVED lines=8> */
[----:B------:R-:W0:Y:S01]  /*2d440*/  LDS.128 R16, [UR4+0x334d0] ;  /* 0x0334d004ff107984 */ /* 0x000e220008000c00 */
[----:B------:R-:W-:Y:S06]  /*2d450*/  BAR.ARV 0x4, 0x180 ;  /* 0x0106000000007b1d */ /* 0x000fec0000002000 */
[----:B------:R-:W-:Y:S05]  /*2d460*/  BRA `(.L_x_5291) ;  /* 0x0000000800cc7947 */ /* 0x000fea0003800000 */
.L_x_5290:
[----:B------:R-:W0:Y:S01]  /*2d470*/  S2R R0, SR_TID.X ;  /* 0x0000000000007919 */ /* 0x000e220000002100 */
[----:B------:R-:W-:Y:S01]  /*2d480*/  UMOV UR4, 0xffffffff ;  /* 0xffffffff00047882 */ /* 0x000fe20000000000 */
[----:B0-----:R-:W-:-:S04]  /*2d490*/  LOP3.LUT R8, R0, 0x1f, RZ, 0xc0, !PT ;  /* 0x0000001f00087812 */ /* 0x001fc800078ec0ff */
[----:B------:R-:W-:Y:S01]  /*2d4a0*/  ISETP.NE.AND P0, PT, R8, 0x1f, PT ;  /* 0x0000001f0800780c */ /* 0x000fe20003f05270 */
[----:B------:R-:W-:-:S12]  /*2d4b0*/  BRA.DIV UR4, `(.L_x_5292) ;  /* 0x0000003a04087947 */ /* 0x000fd8000b800000 */
[----:B------:R-:W-:Y:S01]  /*2d4c0*/  IMAD.IADD R5, R19, 0x1, R8 ;  /* 0x0000000113057824 */ /* 0x000fe200078e0208 */
[----:B------:R-:W-:-:S04]  /*2d4d0*/  ULDC UR4, c[0x0][0xc14] ;  /* 0x0003050000047ab9 */ /* 0x000fc80000000800 */
[----:B------:R-:W-:-:S13]  /*2d4e0*/  ISETP.GE.OR P1, PT, R5, UR4, !P0 ;  /* 0x0000000405007c0c */ /* 0x000fda000c726670 */
[----:B------:R-:W0:Y:S02]  /*2d4f0*/  @!P1 LDC.64 R2, c[0x0][0xc58] ;  /* 0x00031600ff029b82 */ /* 0x000e240000000a00 */
[----:B0-----:R-:W-:-:S06]  /*2d500*/  @!P1 IMAD.WIDE R2, R5, 0x4, R2 ;  /* 0x0000000405029825 */ /* 0x001fcc00078e0202 */
[----:B------:R0:W2:Y:S01]  /*2d510*/  @!P1 LDG.E R3, desc[UR54][R2.64] ;  /* 0x0000003602039981 */ /* 0x0000a2000c1e1900 */
[C---:B------:R-:W-:Y:S02]  /*2d520*/  ISETP.GE.U32.AND P2, PT, R8.reuse, 0x2, PT ;  /* 0x000000020800780c */ /* 0x040fe40003f46070 */
[C---:B------:R-:W-:Y:S01]  /*2d530*/  ISETP.GE.U32.AND P3, PT, R8.reuse, 0x4, PT ;  /* 0x000000040800780c */ /* 0x040fe20003f66070 */
[----:B------:R-:W-:Y:S01]  /*2d540*/  SHFL.IDX PT, R0, R16, RZ, 0x1f ;  /* 0x00001fff10007589 */ /* 0x000fe200000e0000 */
[C---:B------:R-:W-:Y:S02]  /*2d550*/  ISETP.GE.U32.AND P4, PT, R8.reuse, 0x8, PT ;  /* 0x000000080800780c */ /* 0x040fe40003f86070 */
[C---:B------:R-:W-:Y:S01]  /*2d560*/  ISETP.GE.U32.AND P5, PT, R8.reuse, 0x10, PT ;  /* 0x000000100800780c */ /* 0x040fe20003fa6070 */
        /* <DEDUP_REMOVED lines=19> */
[----:B------:R0:W2:Y:S02]  /*2d6a0*/  SHFL.IDX PT, R14, R3, 0x1f, 0x1f ;  /* 0x03e01f00030e7f89 */ /* 0x0000a400000e0000 */
.L_x_5434:
[----:B------:R-:W-:Y:S02]  /*2d6b0*/  ULDC UR4, c[0x0][0xc10] ;  /* 0x0003040000047ab9 */ /* 0x000fe40000000800 */
[----:B------:R-:W-:-:S04]  /*2d6c0*/  IMAD.U32 R5, RZ, RZ, UR4 ;  /* 0x00000004ff057e24 */ /* 0x000fc8000f8e00ff */
[----:B--2---:R-:W-:-:S04]  /*2d6d0*/  IMAD R7, R14, R5, RZ ;  /* 0x000000050e077224 */ /* 0x004fc800078e02ff */
[----:B------:R-:W-:-:S05]  /*2d6e0*/  IMAD.IADD R4, R4, 0x1, R7 ;  /* 0x0000000104047824 */ /* 0x000fca00078e0207 */
[----:B------:R-:W-:-:S13]  /*2d6f0*/  ISETP.GT.AND P6, PT, R4, R0, PT ;  /* 0x000000000400720c */ /* 0x000fda0003fc4270 */
[----:B------:R-:W-:Y:S05]  /*2d700*/  @P6 BRA `(.L_x_5293) ;  /* 0x00000000009c6947 */ /* 0x000fea0003800000 */
.L_x_5298:
[----:B------:R-:W2:Y:S01]  /*2d710*/  LDC R6, c[0x0][0xc14] ;  /* 0x00030500ff067b82 */ /* 0x000ea20000000800 */
[----:B------:R-:W-:-:S05]  /*2d720*/  VIADD R19, R19, 0x1f ;  /* 0x0000001f13137836 */ /* 0x000fca0000000000 */
[----:B--2---:R-:W-:-:S13]  /*2d730*/  ISETP.GE.AND P6, PT, R19, R6, PT ;  /* 0x000000061300720c */ /* 0x004fda0003fc6270 */
[----:B------:R-:W-:Y:S05]  /*2d740*/  @P6 BRA `(.L_x_5294) ;  /* 0x0000000400d06947 */ /* 0x000fea0003800000 */
[----:B------:R-:W2:Y:S01]  /*2d750*/  S2R R2, SR_TID.X ;  /* 0x0000000000027919 */ /* 0x000ea20000002100 */
[----:B------:R-:W-:Y:S01]  /*2d760*/  BSSY B0, `(.L_x_5295) ;  /* 0x0000009000007945 */ /* 0x000fe20003800000 */
[----:B--2---:R-:W-:-:S05]  /*2d770*/  LOP3.LUT R2, R2, 0x1f, RZ, 0xc0, !PT ;  /* 0x0000001f02027812 */ /* 0x004fca00078ec0ff */
[----:B------:R-:W-:Y:S01]  /*2d780*/  IMAD.IADD R5, R19, 0x1, R2 ;  /* 0x0000000113057824 */ /* 0x000fe200078e0202 */
[----:B------:R-:W-:-:S04]  /*2d790*/  MOV R2, RZ ;  /* 0x000000ff00027202 */ /* 0x000fc80000000f00 */
[----:B------:R-:W-:-:S13]  /*2d7a0*/  ISETP.GE.OR P6, PT, R5, R6, !P0 ;  /* 0x000000060500720c */ /* 0x000fda00047c6670 */
[----:B------:R-:W-:Y:S05]  /*2d7b0*/  @P6 BRA `(.L_x_5296) ;  /* 0x00000000000c6947 */ /* 0x000fea0003800000 */
[----:B0-----:R-:W0:Y:S02]  /*2d7c0*/  LDC.64 R2, c[0x0][0xc58] ;  /* 0x00031600ff027b82 */ /* 0x001e240000000a00 */
[----:B0-----:R-:W-:-:S06]  /*2d7d0*/  IMAD.WIDE R2, R5, 0x4, R2 ;  /* 0x0000000405027825 */ /* 0x001fcc00078e0202 */
[----:B------:R2:W5:Y:S02]  /*2d7e0*/  LDG.E R2, desc[UR54][R2.64] ;  /* 0x0000003602027981 */ /* 0x000564000c1e1900 */
.L_x_5296:
[----:B------:R-:W-:Y:S05]  /*2d7f0*/  BSYNC B0 ;  /* 0x0000000000007941 */ /* 0x000fea0003800000 */
.L_x_5295:
[----:B------:R-:W-:-:S03]  /*2d800*/  UMOV UR4, 0xffffffff ;  /* 0xffffffff00047882 */ /* 0x000fc60000000000 */
[----:B------:R-:W-:Y:S05]  /*2d810*/  BRA.DIV UR4, `(.L_x_5297) ;  /* 0x0000003a04547947 */ /* 0x000fea000b800000 */
[----:B-----5:R-:W3:Y:S02]  /*2d820*/  SHFL.UP PT, R14, R2, 0x1, RZ ;  /* 0x04200000020e7989 */ /* 0x020ee400000e00ff */
[----:B---3--:R-:W-:-:S05]  /*2d830*/  SEL R13, R14, RZ, P1 ;  /* 0x000000ff0e0d7207 */ /* 0x008fca0000800000 */
[----:B------:R-:W-:-:S05]  /*2d840*/  IMAD.IADD R13, R2, 0x1, R13 ;  /* 0x00000001020d7824 */ /* 0x000fca00078e020d */
[----:B------:R-:W3:Y:S02]  /*2d850*/  SHFL.UP PT, R14, R13, 0x2, RZ ;  /* 0x044000000d0e7989 */ /* 0x000ee400000e00ff */
        /* <DEDUP_REMOVED lines=10> */
[----:B0-2---:R-:W-:-:S05]  /*2d900*/  IMAD.IADD R3, R7, 0x1, R14 ;  /* 0x0000000107037824 */ /* 0x005fca00078e020e */
[----:B------:R0:W2:Y:S02]  /*2d910*/  SHFL.IDX PT, R14, R3, 0x1f, 0x1f ;  /* 0x03e01f00030e7f89 */ /* 0x0000a400000e0000 */
.L_x_5442:
[----:B------:R-:W-:Y:S02]  /*2d920*/  ULDC UR4, c[0x0][0xc10] ;  /* 0x0003040000047ab9 */ /* 0x000fe40000000800 */
[----:B------:R-:W-:-:S04]  /*2d930*/  IMAD.U32 R5, RZ, RZ, UR4 ;  /* 0x00000004ff057e24 */ /* 0x000fc8000f8e00ff */
[----:B--2---:R-:W-:-:S04]  /*2d940*/  IMAD R7, R14, R5, RZ ;  /* 0x000000050e077224 */ /* 0x004fc800078e02ff */
[----:B------:R-:W-:-:S05]  /*2d950*/  IMAD.IADD R4, R7, 0x1, R4 ;  /* 0x0000000107047824 */ /* 0x000fca00078e0204 */
[----:B------:R-:W-:-:S13]  /*2d960*/  ISETP.GT.AND P6, PT, R4, R0, PT ;  /* 0x000000000400720c */ /* 0x000fda0003fc4270 */
[----:B------:R-:W-:Y:S05]  /*2d970*/  @!P6 BRA `(.L_x_5298) ;  /* 0xfffffffc0064e947 */ /* 0x000fea000383ffff */
.L_x_5293:
[----:B------:R-:W-:Y:S01]  /*2d980*/  IADD3 R16, -R7, R4, RZ ;  /* 0x0000000407107210 */ /* 0x000fe20007ffe1ff */
[----:B------:R-:W-:-:S04]  /*2d990*/  UMOV UR4, 0xffffffff ;  /* 0xffffffff00047882 */ /* 0x000fc80000000000 */
[----:B------:R-:W-:-:S05]  /*2d9a0*/  IMAD R7, R3, R5, R16 ;  /* 0x0000000503077224 */ /* 0x000fca00078e0210 */
[----:B------:R-:W-:Y:S01]  /*2d9b0*/  ISETP.GT.AND P6, PT, R7, R0, PT ;  /* 0x000000000700720c */ /* 0x000fe20003fc4270 */
[----:B------:R-:W-:-:S12]  /*2d9c0*/  BRA.DIV UR4, `(.L_x_5299) ;  /* 0x0000003a04a47947 */ /* 0x000fd8000b800000 */
[----:B------:R-:W-:-:S04]  /*2d9d0*/  VOTE.ANY R4, PT, !P6 ;  /* 0x0000000000047806 */ /* 0x000fc800070e0100 */
[----:B------:R-:W2:Y:S02]  /*2d9e0*/  POPC R6, R4 ;  /* 0x0000000400067309 */ /* 0x000ea40000000000 */
[----:B--2---:R2:W3:Y:S02]  /*2d9f0*/  SHFL.IDX PT, R17, R2, R6, 0x1f ;  /* 0x00001f0602117589 */ /* 0x0044e400000e0000 */
.L_x_5446:
[----:B------:R-:W-:Y:S01]  /*2da00*/  ISETP.NE.AND P0, PT, R4, RZ, PT ;  /* 0x000000ff0400720c */ /* 0x000fe20003f05270 */
[----:B------:R-:W-:-:S12]  /*2da10*/  IMAD.MOV.U32 R4, RZ, RZ, RZ ;  /* 0x000000ffff047224 */ /* 0x000fd800078e00ff */
[----:B------:R-:W-:Y:S05]  /*2da20*/  @!P0 BRA `(.L_x_5300) ;  /* 0x0000000000108947 */ /* 0x000fea0003800000 */
[----:B------:R-:W-:Y:S01]  /*2da30*/  UMOV UR4, 0xffffffff ;  /* 0xffffffff00047882 */ /* 0x000fe20000000000 */
[----:B------:R-:W-:Y:S02]  /*2da40*/  VIADD R12, R6, 0xffffffff ;  /* 0xffffffff060c7836 */ /* 0x000fe40000000000 */
[----:B------:R-:W-:Y:S05]  /*2da50*/  BRA.DIV UR4, `(.L_x_5301) ;  /* 0x0000003a04c87947 */ /* 0x000fea000b800000 */
[----:B------:R4:W0:Y:S02]  /*2da60*/  SHFL.IDX PT, R4, R3, R12, 0x1f ;  /* 0x00001f0c03047589 */ /* 0x00082400000e0000 */
.L_x_5300:
[----:B0-2-4-:R-:W0:Y:S01]  /*2da70*/  LDC.64 R2, c[0x0][0xc68] ;  /* 0x00031a00ff027b82 */ /* 0x015e220000000a00 */
[----:B------:R-:W-:-:S04]  /*2da80*/  IMAD.IADD R19, R6, 0x1, R19 ;  /* 0x0000000106137824 */ /* 0x000fc800078e0213 */
[----:B0-----:R-:W-:-:S05]  /*2da90*/  IMAD.WIDE R2, R19, 0x4, R2 ;  /* 0x0000000413027825 */ /* 0x001fca00078e0202 */
[----:B------:R-:W3:Y:S01]  /*2daa0*/  LDG.E R7, desc[UR54][R2.64] ;  /* 0x0000003602077981 */ /* 0x000ee2000c1e1900 */
[----:B------:R-:W-:-:S05]  /*2dab0*/  IMAD R16, R4, R5, R16 ;  /* 0x0000000504107224 */ /* 0x000fca00078e0210 */
[----:B------:R-:W-:Y:S01]  /*2dac0*/  IADD3 R0, R0, -R16, RZ ;  /* 0x8000001000007210 */ /* 0x000fe20007ffe0ff */
[----:B---3--:R-:W-:-:S05]  /*2dad0*/  IMAD R6, R17, R7, RZ ;  /* 0x0000000711067224 */ /* 0x008fca00078e02ff */
[----:B------:R-:W-:-:S04]  /*2dae0*/  IABS R8, R6 ;  /* 0x0000000600087213 */ /* 0x000fc80000000000 */
        /* <DEDUP_REMOVED lines=31> */
[----:B0-----:R-:W-:-:S06]  /*2dce0*/  IADD3 R10, R8, 0xffffffe, RZ ;  /* 0x0ffffffe080a7810 */ /* 0x001fcc0007ffe0ff */
        /* <DEDUP_REMOVED lines=18> */
[----:B------:R-:W-:-:S06]  /*2de10*/  @P0 IADD3 R9, R9, 0x1, RZ ;  /* 0x0000000109090810 */ /* 0x000fcc0007ffe0ff */
[----:B------:R-:W-:Y:S01]  /*2de20*/  @!P2 IMAD.MOV R9, RZ, RZ, -R9 ;  /* 0x000000ffff09a224 */ /* 0x000fe200078e0a09 */
[----:B------:R-:W-:Y:S01]  /*2de30*/  @!P1 LOP3.LUT R9, RZ, R5, RZ, 0x33, !PT ;  /* 0x00000005ff099212 */ /* 0x000fe200078e33ff */
[----:B------:R-:W-:-:S04]  /*2de40*/  IMAD.MOV R5, RZ, RZ, -R5 ;  /* 0x000000ffff057224 */ /* 0x000fc800078e0a05 */
[----:B------:R-:W-:Y:S01]  /*2de50*/  IMAD R18, R9, R5, R0 ;  /* 0x0000000509127224 */ /* 0x000fe200078e0200 */
[----:B------:R-:W-:-:S05]  /*2de60*/  LOP3.LUT R0, RZ, R9, RZ, 0x33, !PT ;  /* 0x00000009ff007212 */ /* 0x000fca00078e33ff */
[----:B------:R-:W-:Y:S01]  /*2de70*/  IMAD.IADD R17, R17, 0x1, R0 ;  /* 0x0000000111117824 */ /* 0x000fe200078e0200 */
[----:B------:R-:W-:Y:S06]  /*2de80*/  BRA `(.L_x_5302) ;  /* 0x00000000001c7947 */ /* 0x000fec0003800000 */
.L_x_5294:
[----:B------:R-:W-:Y:S01]  /*2de90*/  UMOV UR4, URZ ;  /* 0x0000003f00047c82 */ /* 0x000fe20008000000 */
[----:B------:R-:W-:Y:S01]  /*2dea0*/  UMOV UR5, URZ ;  /* 0x0000003f00057c82 */ /* 0x000fe20008000000 */
[----:B------:R-:W-:Y:S01]  /*2deb0*/  ULDC UR6, c[0x0][0xc14] ;  /* 0x0003050000067ab9 */ /* 0x000fe20000000800 */
[----:B------:R-:W-:Y:S01]  /*2dec0*/  IMAD.MOV.U32 R16, RZ, RZ, R0 ;  /* 0x000000ffff107224 */ /* 0x000fe200078e0000 */
[----:B------:R-:W-:Y:S01]  /*2ded0*/  MOV R18, UR5 ;  /* 0x0000000500127c02 */ /* 0x000fe20008000f00 */
[----:B------:R-:W-:Y:S02]  /*2dee0*/  IMAD.U32 R17, RZ, RZ, UR4 ;  /* 0x00000004ff117e24 */ /* 0x000fe4000f8e00ff */
[----:B------:R-:W-:-:S07]  /*2def0*/  IMAD.U32 R19, RZ, RZ, UR6 ;  /* 0x00000006ff137e24 */ /* 0x000fce000f8e00ff */
.L_x_5302:
[----:B------:R-:W2:Y:S01]  /*2df00*/  S2R R0, SR_TID.X ;  /* 0x0000000000007919 */ /* 0x000ea20000002100 */
[----:B------:R-:W-:Y:S05]  /*2df10*/  WARPSYNC.ALL ;  /* 0x0000000000007948 */ /* 0x000fea0003800000 */
[----:B------:R-:W-:Y:S01]  /*2df20*/  BAR.SYNC.DEFER_BLOCKING 0x4, 0x180 ;  /* 0x0106000000007b1d */ /* 0x000fe20000010000 */
[----:B--2---:R-:W-:-:S04]  /*2df30*/  LOP3.LUT R0, R0, 0x1f, RZ, 0xc0, !PT ;  /* 0x0000001f00007812 */ /* 0x004fc800078ec0ff */
[----:B------:R-:W-:-:S13]  /*2df40*/  ISETP.NE.AND P0, PT, R0, RZ, PT ;  /* 0x000000ff0000720c */ /* 0x000fda0003f05270 */
[----:B0-----:R-:W0:Y:S01]  /*2df50*/  @!P0 S2R R3, SR_CgaCtaId ;  /* 0x0000000000038919 */ /* 0x001e220000008800 */
[----:B------:R-:W-:-:S04]  /*2df60*/  @!P0 MOV R0, 0x400 ;  /* 0x0000040000008802 */ /* 0x000fc80000000f00 */
[----:B0-----:R-:W-:-:S05]  /*2df70*/  @!P0 LEA R0, R3, R0, 0x18 ;  /* 0x0000000003008211 */ /* 0x001fca00078ec0ff */
[----:B------:R2:W-:Y:S01]  /*2df80*/  @!P0 STS.128 [R0+0x334d0], R16 ;  /* 0x0334d01000008388 */ /* 0x0005e20000000c00 */
[----:B------:R-:W-:Y:S06]  /*2df90*/  BAR.ARV 0x5, 0x180 ;  /* 0x0146000000007b1d */ /* 0x000fec0000002000 */
.L_x_5291:
[----:B------:R-:W-:Y:S02]  /*2dfa0*/  ULDC UR4, c[0x0][0xc14] ;  /* 0x0003050000047ab9 */ /* 0x000fe40000000800 */
[----:B0-----:R-:W-:-:S13]  /*2dfb0*/  ISETP.GE.AND P0, PT, R19, UR4, PT ;  /* 0x0000000413007c0c */ /* 0x001fda000bf06270 */
[----:B------:R-:W-:Y:S05]  /*2dfc0*/  @!P0 BRA `(.L_x_5303) ;  /* 0xffffff94007c8947 */ /* 0x000fea000383ffff */
[----:B------:R-:W-:Y:S05]  /*2dfd0*/  BSYNC B7 ;  /* 0x0000000000077941 */ /* 0x000fea0003800000 */
.L_x_5192:
[----:B--2---:R-:W2:Y:S01]  /*2dfe0*/  LDL.LU R0, [R1+0x40] ;  /* 0x0000400001007983 */ /* 0x004ea20000300800 */
[----:B------:R-:W-:Y:S01]  /*2dff0*/  BSSY B0, `(.L_x_5304) ;  /* 0x000000b000007945 */ /* 0x000fe20003800000 */
[----:B------:R-:W3:Y:S01]  /*2e000*/  S2R R5, SR_CgaCtaId ;  /* 0x0000000000057919 */ /* 0x000ee20000008800 */
[----:B--2---:R-:W-:-:S05]  /*2e010*/  VIADD R0, R0, 0x1 ;  /* 0x0000000100007836 */ /* 0x004fca0000000000 */
[----:B0-----:R-:W-:-:S04]  /*2e020*/  LEA.HI R2, R0, R0, RZ, 0x1 ;  /* 0x0000000000027211 */ /* 0x001fc800078f08ff */
[----:B------:R-:W-:-:S05]  /*2e030*/  LOP3.LUT R3, R2, 0xfffffffe, RZ, 0xc0, !PT ;  /* 0xfffffffe02037812 */ /* 0x000fca00078ec0ff */
[----:B------:R-:W-:Y:S01]  /*2e040*/  IMAD.IADD R3, R0, 0x1, -R3 ;  /* 0x0000000100037824 */ /* 0x000fe200078e0a03 */
[----:B------:R-:W-:-:S04]  /*2e050*/  MOV R0, 0x400 ;  /* 0x0000040000007802 */ /* 0x000fc80000000f00 */
[----:B---3--:R-:W-:Y:S02]  /*2e060*/  LEA R0, R5, R0, 0x18 ;  /* 0x0000000005007211 */ /* 0x008fe400078ec0ff */
[----:B------:R-:W-:-:S04]  /*2e070*/  SHF.L.U32 R3, R3, 0x1f, RZ ;  /* 0x0000001f03037819 */ /* 0x000fc800000006ff */
[----:B------:R-:W0:Y:S02]  /*2e080*/  SYNCS.PHASECHK.TRANS64.TRYWAIT P0, [R0+URZ+0x33420], R3 ;  /* 0x03342003000075a7 */ /* 0x000e24000800017f */
[----:B0-----:R-:W-:Y:S05]  /*2e090*/  @!P0 BRA `(.L_x_5305) ;  /* 0x0000003400608947 */ /* 0x001fea0003800000 */
.L_x_5449:
[----:B------:R-:W-:Y:S05]  /*2e0a0*/  BSYNC B0 ;  /* 0x0000000000007941 */ /* 0x000fea0003800000 */
.L_x_5304:
[----:B------:R-:W-:-:S03]  /*2e0b0*/  UMOV UR4, 0xffffffff ;  /* 0xffffffff00047882 */ /* 0x000fc60000000000 */
[----:B------:R-:W-:Y:S05]  /*2e0c0*/  BRA.DIV UR4, `(.L_x_5306) ;  /* 0x0000003604687947 */ /* 0x000fea000b800000 */
[----:B------:R-:W2:Y:S02]  /*2e0d0*/  S2R R2, SR_TID.X ;  /* 0x0000000000027919 */ /* 0x000ea40000002100 */
[----:B--2---:R-:W-:-:S04]  /*2e0e0*/  SHF.R.U32.HI R2, RZ, 0x5, R2 ;  /* 0x00000005ff027819 */ /* 0x004fc80000011602 */
[----:B------:R-:W-:-:S05]  /*2e0f0*/  LOP3.LUT R2, R2, 0x3, RZ, 0xc0, !PT ;  /* 0x0000000302027812 */ /* 0x000fca00078ec0ff */
[----:B------:R2:W3:Y:S02]  /*2e100*/  SHFL.IDX PT, R14, R2, RZ, 0x1f ;  /* 0x00001fff020e7589 */ /* 0x0004e400000e0000 */
.L_x_5452:
[----:B---3--:R-:W-:-:S13]  /*2e110*/  ISETP.NE.AND P0, PT, R14, RZ, PT ;  /* 0x000000ff0e00720c */ /* 0x008fda0003f05270 */
[----:B------:R-:W-:Y:S05]  /*2e120*/  @P0 BRA `(.L_x_4977) ;  /* 0x0000000000b00947 */ /* 0x000fea0003800000 */
[----:B------:R-:W-:-:S03]  /*2e130*/  UMOV UR4, 0xffffffff ;  /* 0xffffffff00047882 */ /* 0x000fc60000000000 */
[----:B------:R-:W-:Y:S05]  /*2e140*/  BRA.DIV UR4, `(.L_x_5307) ;  /* 0x00000036047c7947 */ /* 0x000fea000b800000 */
[----:B------:R-:W-:-:S13]  /*2e150*/  ELECT P6, URZ, PT ;  /* 0x00000000003f782f */ /* 0x000fda00038c0000 */
.L_x_5455:
[----:B------:R-:W-:Y:S05]  /*2e160*/  @!P6 BRA `(.L_x_4977) ;  /* 0x0000000000a0e947 */ /* 0x000fea0003800000 */
[----:B------:R-:W-:-:S06]  /*2e170*/  ULOP3.LUT UR4, UR36, 0x2, URZ, 0xfc, !UPT ;  /* 0x0000000224047892 */ /* 0x000fcc000f8efc3f */
[----:B--2---:R-:W-:-:S05]  /*2e180*/  IMAD.U32 R2, RZ, RZ, UR4 ;  /* 0x00000004ff027e24 */ /* 0x004fca000f8e00ff */
[----:B------:R-:W-:-:S13]  /*2e190*/  ISETP.NE.AND P0, PT, R2, 0x3, PT ;  /* 0x000000030200780c */ /* 0x000fda0003f05270 */
[----:B------:R-:W-:Y:S05]  /*2e1a0*/  @!P0 BRA `(.L_x_5308) ;  /* 0x0000000000048947 */ /* 0x000fea0003800000 */
[----:B------:R-:W-:Y:S01]  /*2e1b0*/  BPT.TRAP 0x1 ;  /* 0x000000040000795c */ /* 0x000fe20000300000 */
.L_x_5308:
[----:B0-----:R-:W2:Y:S04]  /*2e1c0*/  LDL R3, [R1+0x8] ;  /* 0x0000080001037983 */ /* 0x001ea80000100800 */
[----:B------:R-:W3:Y:S01]  /*2e1d0*/  LDL.LU R7, [R1+0x18] ;  /* 0x0000180001077983 */ /* 0x000ee20000300800 */
[----:B------:R-:W-:-:S04]  /*2e1e0*/  VIADD R2, R0, 0x33440 ;  /* 0x0003344000027836 */ /* 0x000fc80000000000 */
[C---:B--2---:R-:W-:Y:S01]  /*2e1f0*/  IMAD R6, R3.reuse, 0x8, R2 ;  /* 0x0000000803067824 */ /* 0x044fe200078e0202 */
[----:B------:R-:W-:Y:S02]  /*2e200*/  IADD3 R3, R3, 0x1, RZ ;  /* 0x0000000103037810 */ /* 0x000fe40007ffe0ff */
[----:B---3--:R-:W-:Y:S02]  /*2e210*/  SHF.L.U32 R5, R7, 0x1f, RZ ;  /* 0x0000001f07057819 */ /* 0x008fe400000006ff */
[C---:B------:R-:W-:Y:S02]  /*2e220*/  ISETP.NE.AND P2, PT, R3.reuse, 0x2, PT ;  /* 0x000000020300780c */ /* 0x040fe40003f45270 */
[----:B------:R-:W0:Y:S02]  /*2e230*/  SYNCS.PHASECHK.TRANS64.TRYWAIT P1, [R6+URZ], R5 ;  /* 0x00000005060075a7 */ /* 0x000e24000802017f */
[----:B------:R-:W-:Y:S02]  /*2e240*/  SEL R4, RZ, 0x1, P2 ;  /* 0x00000001ff047807 */ /* 0x000fe40001000000 */
[----:B------:R-:W-:-:S02]  /*2e250*/  SEL R3, R3, RZ, P2 ;  /* 0x000000ff03037207 */ /* 0x000fc40001000000 */
[----:B------:R-:W-:-:S03]  /*2e260*/  LOP3.LUT R4, R7, R4, RZ, 0x3c, !PT ;  /* 0x0000000407047212 */ /* 0x000fc600078e3cff */
[----:B------:R-:W-:Y:S01]  /*2e270*/  IMAD R7, R3, 0x8, R2 ;  /* 0x0000000803077824 */ /* 0x000fe200078e0202 */
[----:B------:R-:W-:Y:S01]  /*2e280*/  SHF.L.U32 R2, R4, 0x1f, RZ ;  /* 0x0000001f04027819 */ /* 0x000fe200000006ff */
[----:B0-----:R-:W-:Y:S06]  /*2e290*/  @!P1 BRA `(.L_x_5309) ;  /* 0x0000003400489947 */ /* 0x001fec0003800000 */
.L_x_5456:
[----:B------:R-:W2:Y:S02]  /*2e2a0*/  SYNCS.PHASECHK.TRANS64.TRYWAIT P1, [R7+URZ], R2 ;  /* 0x00000002070075a7 */ /* 0x000ea4000802017f */
[----:B--2---:R-:W-:Y:S05]  /*2e2b0*/  @!P1 BRA `(.L_x_5310) ;  /* 0x0000003400549947 */ /* 0x004fea0003800000 */
.L_x_5457:
[----:B------:R-:W-:Y:S05]  /*2e2c0*/  @!P0 BRA `(.L_x_5311) ;  /* 0x0000000000048947 */ /* 0x000fea0003800000 */
[----:B------:R-:W-:Y:S01]  /*2e2d0*/  BPT.TRAP 0x1 ;  /* 0x000000040000795c */ /* 0x000fe20000300000 */
.L_x_5311:
[----:B------:R-:W3:Y:S02]  /*2e2e0*/  LDL.LU R4, [R1+0x8] ;  /* 0x0000080001047983 */ /* 0x000ee40000300800 */
[----:B---3--:R-:W-:-:S04]  /*2e2f0*/  IMAD R4, R4, 0x8, R0 ;  /* 0x0000000804047824 */ /* 0x008fc800078e0200 */
[----:B------:R-:W3:Y:S02]  /*2e300*/  SYNCS.PHASECHK.TRANS64.TRYWAIT P1, [R4+URZ+0x33460], R5 ;  /* 0x03346005040075a7 */ /* 0x000ee4000802017f */
[----:B---3--:R-:W-:Y:S05]  /*2e310*/  @!P1 BRA `(.L_x_5312) ;  /* 0x0000003400509947 */ /* 0x008fea0003800000 */
.L_x_5458:
[----:B------:R-:W-:Y:S05]  /*2e320*/  @!P0 BRA `(.L_x_5313) ;  /* 0x0000000000048947 */ /* 0x000fea0003800000 */
[----:B------:R-:W-:Y:S01]  /*2e330*/  BPT.TRAP 0x1 ;  /* 0x000000040000795c */ /* 0x000fe20000300000 */
.L_x_5313:
[----:B------:R-:W-:-:S04]  /*2e340*/  IMAD R3, R3, 0x8, R0 ;  /* 0x0000000803037824 */ /* 0x000fc800078e0200 */
[----:B------:R-:W4:Y:S02]  /*2e350*/  SYNCS.PHASECHK.TRANS64.TRYWAIT P1, [R3+URZ+0x33460], R2 ;  /* 0x03346002030075a7 */ /* 0x000f24000802017f */
[----:B----4-:R-:W-:Y:S05]  /*2e360*/  @!P1 BRA `(.L_x_5314) ;  /* 0x0000003400509947 */ /* 0x010fea0003800000 */
.L_x_5459:
[----:B------:R-:W-:Y:S05]  /*2e370*/  @!P0 BRA `(.L_x_5315) ;  /* 0x0000000000048947 */ /* 0x000fea0003800000 */
[----:B------:R-:W-:Y:S01]  /*2e380*/  BPT.TRAP 0x1 ;  /* 0x000000040000795c */ /* 0x000fe20000300000 */
.L_x_5315:
[----:B------:R-:W5:Y:S02]  /*2e390*/  SYNCS.PHASECHK.TRANS64.TRYWAIT P0, [R4+URZ+0x33480], R5 ;  /* 0x03348005040075a7 */ /* 0x000f64000800017f */
[----:B-----5:R-:W-:Y:S05]  /*2e3a0*/  @!P0 BRA `(.L_x_5316) ;  /* 0x0000003400548947 */ /* 0x020fea0003800000 */
.L_x_5317:
[----:B------:R0:W0:Y:S02]  /*2e3b0*/  SYNCS.PHASECHK.TRANS64.TRYWAIT P0, [R3+URZ+0x33480], R2 ;  /* 0x03348002030075a7 */ /* 0x000024000800017f */
[----:B0-----:R-:W-:Y:S05]  /*2e3c0*/  @!P0 NANOSLEEP.SYNCS 0x989680 ;  /* 0x009896800000895d */ /* 0x001fea0003900000 */
[----:B------:R-:W0:Y:S02]  /*2e3d0*/  @!P0 SYNCS.PHASECHK.TRANS64 P0, [R3+URZ+0x33480], R2 ;  /* 0x03348002030085a7 */ /* 0x000e24000800007f */
[----:B0-----:R-:W-:Y:S05]  /*2e3e0*/  @!P0 BRA `(.L_x_5317) ;  /* 0xfffffffc00f08947 */ /* 0x001fea000383ffff */
.L_x_4977:
[----:B------:R-:W-:Y:S05]  /*2e3f0*/  BSYNC B8 ;  /* 0x0000000000087941 */ /* 0x000fea0003800000 */
.L_x_4974:
[----:B------:R-:W-:Y:S05]  /*2e400*/  EXIT ;  /* 0x000000000000794d */ /* 0x000fea0003800000 */
.L_x_4995:
[----:B0-----:R0:W1:Y:S02]  /*2e410*/  SYNCS.PHASECHK.TRANS64.TRYWAIT P5, [R42+URZ+0x33490], R43 ;  /* 0x0334902b2a0075a7 */ /* 0x00106400080a017f */
[----:B-1----:R-:W-:Y:S05]  /*2e420*/  @!P5 NANOSLEEP.SYNCS 0x989680 ;  /* 0x009896800000d95d */ /* 0x002fea0003900000 */
[----:B------:R-:W1:Y:S02]  /*2e430*/  @!P5 SYNCS.PHASECHK.TRANS64 P5, [R42+URZ+0x33490], R43 ;  /* 0x0334902b2a00d5a7 */ /* 0x000e6400080a007f */
[----:B-1----:R-:W-:Y:S05]  /*2e440*/  @!P5 BRA `(.L_x_4995) ;  /* 0xfffffffc00f0d947 */ /* 0x002fea000383ffff */
[----:B------:R-:W-:Y:S05]  /*2e450*/  BRA `(.L_x_5318) ;  /* 0xfffffd5000347947 */ /* 0x000fea000383ffff */
.L_x_5049:
[----:B-1----:R1:W3:Y:S02]  /*2e460*/  SYNCS.PHASECHK.TRANS64.TRYWAIT P5, [R42+URZ+0x33490], R43 ;  /* 0x0334902b2a0075a7 */ /* 0x0022e400080a017f */
[----:B---3--:R-:W-:Y:S05]  /*2e470*/  @!P5 NANOSLEEP.SYNCS 0x989680 ;  /* 0x009896800000d95d */ /* 0x008fea0003900000 */
[----:B------:R-:W3:Y:S02]  /*2e480*/  @!P5 SYNCS.PHASECHK.TRANS64 P5, [R42+URZ+0x33490], R43 ;  /* 0x0334902b2a00d5a7 */ /* 0x000ee400080a007f */
[----:B---3--:R-:W-:Y:S05]  /*2e490*/  @!P5 BRA `(.L_x_5049) ;  /* 0xfffffffc00f0d947 */ /* 0x008fea000383ffff */
[----:B------:R-:W-:Y:S05]  /*2e4a0*/  BRA `(.L_x_5319) ;  /* 0xfffffdb000507947 */ /* 0x000fea000383ffff */
.L_x_5074:
[----:B0-----:R0:W1:Y:S02]  /*2e4b0*/  SYNCS.PHASECHK.TRANS64.TRYWAIT P3, [R42+URZ+0x33490], R43 ;  /* 0x0334902b2a0075a7 */ /* 0x001064000806017f */
[----:B-1----:R-:W-:Y:S05]  /*2e4c0*/  @!P3 NANOSLEEP.SYNCS 0x989680 ;  /* 0x009896800000b95d */ /* 0x002fea0003900000 */
[----:B------:R-:W1:Y:S02]  /*2e4d0*/  @!P3 SYNCS.PHASECHK.TRANS64 P3, [R42+URZ+0x33490], R43 ;  /* 0x0334902b2a00b5a7 */ /* 0x000e64000806007f */
[----:B-1----:R-:W-:Y:S05]  /*2e4e0*/  @!P3 BRA `(.L_x_5074) ;  /* 0xfffffffc00f0b947 */ /* 0x002fea000383ffff */
[----:B------:R-:W-:Y:S05]  /*2e4f0*/  BRA `(.L_x_5320) ;  /* 0xfffffe10009c7947 */ /* 0x000fea000383ffff */
.L_x_5080:
[----:B-1----:R1:W2:Y:S02]  /*2e500*/  SYNCS.PHASECHK.TRANS64.TRYWAIT P2, [R42+URZ+0x334b0], R43 ;  /* 0x0334b02b2a0075a7 */ /* 0x0022a4000804017f */
[----:B--2---:R-:W-:Y:S05]  /*2e510*/  @!P2 NANOSLEEP.SYNCS 0x989680 ;  /* 0x009896800000a95d */ /* 0x004fea0003900000 */
[----:B------:R-:W2:Y:S02]  /*2e520*/  @!P2 SYNCS.PHASECHK.TRANS64 P2, [R42+URZ+0x334b0], R43 ;  /* 0x0334b02b2a00a5a7 */ /* 0x000ea4000804007f */
[----:B--2---:R-:W-:Y:S05]  /*2e530*/  @!P2 BRA `(.L_x_5080) ;  /* 0xfffffffc00f0a947 */ /* 0x004fea000383ffff */
[----:B------:R-:W-:Y:S05]  /*2e540*/  BRA `(.L_x_5321) ;  /* 0xfffffe1400a07947 */ /* 0x000fea000383ffff */
.L_x_5088:
[----:B------:R-:W0:Y:S01]  /*2e550*/  S2R R47, SR_TID.X ;  /* 0x00000000002f7919 */ /* 0x000e220000002100 */
[----:B------:R-:W-:Y:S01]  /*2e560*/  BSSY B0, `(.L_x_5322) ;  /* 0x000000d000007945 */ /* 0x000fe20003800000 */
[----:B------:R-:W-:Y:S01]  /*2e570*/  MOV R12, RZ ;  /* 0x000000ff000c7202 */ /* 0x000fe20000000f00 */
[----:B------:R-:W-:Y:S02]  /*2e580*/  IMAD.MOV.U32 R11, RZ, RZ, 0x1f ;  /* 0x0000001fff0b7424 */ /* 0x000fe400078e00ff */
[----:B------:R-:W-:Y:S02]  /*2e590*/  IMAD.MOV.U32 R15, RZ, RZ, -0x1 ;  /* 0xffffffffff0f7424 */ /* 0x000fe400078e00ff */
[C---:B0-----:R-:W-:Y:S02]  /*2e5a0*/  VIADD R51, R47.reuse, 0xffffff80 ;  /* 0xffffff802f337836 */ /* 0x041fe40000000000 */
[----:B------:R-:W-:-:S05]  /*2e5b0*/  VIADD R47, R47, 0xffffff80 ;  /* 0xffffff802f2f7836 */ /* 0x000fca0000000000 */
[----:B------:R-:W-:-:S04]  /*2e5c0*/  SHF.R.S32.HI R47, RZ, 0x1f, R47 ;  /* 0x0000001fff2f7819 */ /* 0x000fc8000001142f */
[----:B------:R-:W-:-:S04]  /*2e5d0*/  LEA.HI R47, R47, R51, RZ, 0x7 ;  /* 0x000000332f2f7211 */ /* 0x000fc800078f38ff */
[----:B------:R-:W-:-:S05]  /*2e5e0*/  SHF.R.S32.HI R47, RZ, 0x7, R47 ;  /* 0x00000007ff2f7819 */ /* 0x000fca000001142f */
[----:B------:R-:W-:-:S07]  /*2e5f0*/  IMAD.MOV.U32 R13, RZ, RZ, R47 ;  /* 0x000000ffff0d7224 */ /* 0x000fce00078e002f */
[----:B-----5:R-:W-:Y:S05]  /*2e600*/  WARPSYNC.COLLECTIVE R15, `(.L_x_5323) ;  /* 0x000000000f087348 */ /* 0x020fea0003c00000 */
[----:B------:R0:W1:Y:S02]  /*2e610*/  SHFL.IDX P6, R14, R13, R12, R11 ;  /* 0x0000000c0d0e7389 */ /* 0x00006400000c000b */
[----:B01---5:R-:W-:Y:S01]  /*2e620*/  ENDCOLLECTIVE ;  /* 0x000000000000791b */ /* 0x023fe20003800000 */
.L_x_5323:
[----:B------:R-:W-:Y:S05]  /*2e630*/  BSYNC B0 ;  /* 0x0000000000007941 */ /* 0x000fea0003800000 */
.L_x_5322:
[----:B------:R-:W-:Y:S01]  /*2e640*/  IMAD.MOV.U32 R224, RZ, RZ, R14 ;  /* 0x000000ffffe07224 */ /* 0x000fe200078e000e */
[----:B------:R-:W-:Y:S06]  /*2e650*/  BRA `(.L_x_5324) ;  /* 0xfffffe2000ac7947 */ /* 0x000fec000383ffff */
.L_x_5100:
[----:B------:R-:W-:Y:S01]  /*2e660*/  BSSY B1, `(.L_x_5325) ;  /* 0x0000007000017945 */ /* 0x000fe20003800000 */
[----:B------:R-:W-:Y:S02]  /*2e670*/  IMAD.MOV.U32 R12, RZ, RZ, RZ ;  /* 0x000000ffff0c7224 */ /* 0x000fe400078e00ff */
[----:B------:R-:W-:Y:S02]  /*2e680*/  IMAD.MOV.U32 R11, RZ, RZ, 0x1e1f ;  /* 0x00001e1fff0b7424 */ /* 0x000fe400078e00ff */
[----:B0-----:R-:W-:-:S07]  /*2e690*/  IMAD.MOV.U32 R15, RZ, RZ, -0x1 ;  /* 0xffffffffff0f7424 */ /* 0x001fce00078e00ff */
[----:B-----5:R-:W-:Y:S05]  /*2e6a0*/  WARPSYNC.COLLECTIVE R15, `(.L_x_5326) ;  /* 0x000000000f087348 */ /* 0x020fea0003c00000 */
[----:B------:R0:W1:Y:S02]  /*2e6b0*/  SHFL.IDX P6, R14, R13, R12, R11 ;  /* 0x0000000c0d0e7389 */ /* 0x00006400000c000b */
[----:B01---5:R-:W-:Y:S01]  /*2e6c0*/  ENDCOLLECTIVE ;  /* 0x000000000000791b */ /* 0x023fe20003800000 */
.L_x_5326:
[----:B------:R-:W-:Y:S05]  /*2e6d0*/  BSYNC B1 ;  /* 0x0000000000017941 */ /* 0x000fea0003800000 */
.L_x_5325:
[----:B------:R-:W-:Y:S05]  /*2e6e0*/  BRA `(.L_x_5327) ;  /* 0xfffffe2c00987947 */ /* 0x000fea000383ffff */
.L_x_5101:
[----:B------:R-:W-:Y:S01]  /*2e6f0*/  BSSY B1, `(.L_x_5328) ;  /* 0x0000008000017945 */ /* 0x000fe20003800000 */
[----:B------:R-:W-:Y:S01]  /*2e700*/  MOV R13, R4 ;  /* 0x00000004000d7202 */ /* 0x000fe20000000f00 */
[----:B------:R-:W-:Y:S02]  /*2e710*/  IMAD.MOV.U32 R12, RZ, RZ, RZ ;  /* 0x000000ffff0c7224 */ /* 0x000fe400078e00ff */
[----:B------:R-:W-:Y:S02]  /*2e720*/  IMAD.MOV.U32 R11, RZ, RZ, 0x1e1f ;  /* 0x00001e1fff0b7424 */ /* 0x000fe400078e00ff */
[----:B0-----:R-:W-:-:S07]  /*2e730*/  IMAD.MOV.U32 R15, RZ, RZ, -0x1 ;  /* 0xffffffffff0f7424 */ /* 0x001fce00078e00ff */
[----:B-----5:R-:W-:Y:S05]  /*2e740*/  WARPSYNC.COLLECTIVE R15, `(.L_x_5329) ;  /* 0x000000000f087348 */ /* 0x020fea0003c00000 */
[----:B------:R0:W1:Y:S02]  /*2e750*/  SHFL.IDX P6, R14, R13, R12, R11 ;  /* 0x0000000c0d0e7389 */ /* 0x00006400000c000b */
[----:B01---5:R-:W-:Y:S01]  /*2e760*/  ENDCOLLECTIVE ;  /* 0x000000000000791b */ /* 0x023fe20003800000 */
.L_x_5329:
[----:B------:R-:W-:Y:S05]  /*2e770*/  BSYNC B1 ;  /* 0x0000000000017941 */ /* 0x000fea0003800000 */
.L_x_5328:
[----:B------:R-:W-:Y:S05]  /*2e780*/  BRA `(.L_x_5330) ;  /* 0xfffffe2c00787947 */ /* 0x000fea000383ffff */
.L_x_5102:
[----:B------:R-:W-:Y:S01]  /*2e790*/  BSSY B1, `(.L_x_5331) ;  /* 0x0000008000017945 */ /* 0x000fe20003800000 */
[----:B------:R-:W-:Y:S01]  /*2e7a0*/  IMAD.MOV.U32 R13, RZ, RZ, R3 ;  /* 0x000000ffff0d7224 */ /* 0x000fe200078e0003 */
[----:B0-----:R-:W-:Y:S01]  /*2e7b0*/  MOV R15, 0xffffffff ;  /* 0xffffffff000f7802 */ /* 0x001fe20000000f00 */
[----:B------:R-:W-:Y:S02]  /*2e7c0*/  IMAD.MOV.U32 R12, RZ, RZ, RZ ;  /* 0x000000ffff0c7224 */ /* 0x000fe400078e00ff */
[----:B------:R-:W-:-:S07]  /*2e7d0*/  IMAD.MOV.U32 R11, RZ, RZ, 0x1e1f ;  /* 0x00001e1fff0b7424 */ /* 0x000fce00078e00ff */
[----:B-----5:R-:W-:Y:S05]  /*2e7e0*/  WARPSYNC.COLLECTIVE R15, `(.L_x_5332) ;  /* 0x000000000f087348 */ /* 0x020fea0003c00000 */
[----:B------:R0:W1:Y:S02]  /*2e7f0*/  SHFL.IDX P6, R14, R13, R12, R11 ;  /* 0x0000000c0d0e7389 */ /* 0x00006400000c000b */
[----:B01---5:R-:W-:Y:S01]  /*2e800*/  ENDCOLLECTIVE ;  /* 0x000000000000791b */ /* 0x023fe20003800000 */
.L_x_5332:
[----:B------:R-:W-:Y:S05]  /*2e810*/  BSYNC B1 ;  /* 0x0000000000017941 */ /* 0x000fea0003800000 */
.L_x_5331:
[----:B------:R-:W-:Y:S05]  /*2e820*/  BRA `(.L_x_5333) ;  /* 0xfffffe2c00587947 */ /* 0x000fea000383ffff */
.L_x_5103:
        /* <DEDUP_REMOVED lines=8> */
.L_x_5335:
[----:B------:R-:W-:Y:S05]  /*2e8b0*/  BSYNC B1 ;  /* 0x0000000000017941 */ /* 0x000fea0003800000 */
.L_x_5334:
[----:B------:R-:W-:Y:S05]  /*2e8c0*/  BRA `(.L_x_5336) ;  /* 0xfffffe2c00387947 */ /* 0x000fea000383ffff */
.L_x_5105:
[----:B-1----:R1:W2:Y:S02]  /*2e8d0*/  SYNCS.PHASECHK.TRANS64.TRYWAIT P1, [R16+URZ+0x33400], R3 ;  /* 0x03340003100075a7 */ /* 0x0022a4000802017f */
[----:B--2---:R-:W-:Y:S05]  /*2e8e0*/  @!P1 NANOSLEEP.SYNCS 0x989680 ;  /* 0x009896800000995d */ /* 0x004fea0003900000 */
[----:B------:R-:W2:Y:S02]  /*2e8f0*/  @!P1 SYNCS.PHASECHK.TRANS64 P1, [R16+URZ+0x33400], R3 ;  /* 0x03340003100095a7 */ /* 0x000ea4000802007f */
[----:B--2---:R-:W-:Y:S05]  /*2e900*/  @!P1 BRA `(.L_x_5105) ;  /* 0xfffffffc00f09947 */ /* 0x004fea000383ffff */
[----:B------:R-:W-:Y:S05]  /*2e910*/  BRA `(.L_x_5337) ;  /* 0xfffffe2c00447947 */ /* 0x000fea000383ffff */
.L_x_5119:
[----:B------:R-:W-:Y:S01]  /*2e920*/  BSSY B1, `(.L_x_5338) ;  /* 0x0000007000017945 */ /* 0x000fe20003800000 */
[----:B------:R-:W-:Y:S01]  /*2e930*/  IMAD.MOV.U32 R12, RZ, RZ, RZ ;  /* 0x000000ffff0c7224 */ /* 0x000fe200078e00ff */
[----:B------:R-:W-:Y:S01]  /*2e940*/  MOV R15, 0xffffffff ;  /* 0xffffffff000f7802 */ /* 0x000fe20000000f00 */
[----:B------:R-:W-:-:S07]  /*2e950*/  IMAD.MOV.U32 R11, RZ, RZ, 0x1e1f ;  /* 0x00001e1fff0b7424 */ /* 0x000fce00078e00ff */
[----:B-----5:R-:W-:Y:S05]  /*2e960*/  WARPSYNC.COLLECTIVE R15, `(.L_x_5339) ;  /* 0x000000000f087348 */ /* 0x020fea0003c00000 */
[----:B------:R0:W1:Y:S02]  /*2e970*/  SHFL.IDX P6, R14, R13, R12, R11 ;  /* 0x0000000c0d0e7389 */ /* 0x00006400000c000b */
[----:B01---5:R-:W-:Y:S01]  /*2e980*/  ENDCOLLECTIVE ;  /* 0x000000000000791b */ /* 0x023fe20003800000 */
.L_x_5339:
[----:B------:R-:W-:Y:S05]  /*2e990*/  BSYNC B1 ;  /* 0x0000000000017941 */ /* 0x000fea0003800000 */
.L_x_5338:
[----:B------:R-:W-:Y:S05]  /*2e9a0*/  BRA `(.L_x_5340) ;  /* 0xfffffe6000487947 */ /* 0x000fea000383ffff */
.L_x_5120:
        /* <DEDUP_REMOVED lines=8> */
.L_x_5342:
[----:B------:R-:W-:Y:S05]  /*2ea30*/  BSYNC B1 ;  /* 0x0000000000017941 */ /* 0x000fea0003800000 */
.L_x_5341:
[----:B------:R-:W-:Y:S05]  /*2ea40*/  BRA `(.L_x_5343) ;  /* 0xfffffe6000287947 */ /* 0x000fea000383ffff */
.L_x_5121:
[----:B------:R-:W-:Y:S01]  /*2ea50*/  BSSY B1, `(.L_x_5344) ;  /* 0x0000008000017945 */ /* 0x000fe20003800000 */
[----:B------:R-:W-:Y:S01]  /*2ea60*/  IMAD.MOV.U32 R13, RZ, RZ, R3 ;  /* 0x000000ffff0d7224 */ /* 0x000fe200078e0003 */
[----:B------:R-:W-:Y:S01]  /*2ea70*/  MOV R11, 0x1e1f ;  /* 0x00001e1f000b7802 */ /* 0x000fe20000000f00 */
[----:B------:R-:W-:Y:S02]  /*2ea80*/  IMAD.MOV.U32 R12, RZ, RZ, RZ ;  /* 0x000000ffff0c7224 */ /* 0x000fe400078e00ff */
[----:B------:R-:W-:-:S07]  /*2ea90*/  IMAD.MOV.U32 R15, RZ, RZ, -0x1 ;  /* 0xffffffffff0f7424 */ /* 0x000fce00078e00ff */
[----:B-----5:R-:W-:Y:S05]  /*2eaa0*/  WARPSYNC.COLLECTIVE R15, `(.L_x_5345) ;  /* 0x000000000f087348 */ /* 0x020fea0003c00000 */
[----:B------:R0:W1:Y:S02]  /*2eab0*/  SHFL.IDX P6, R14, R13, R12, R11 ;  /* 0x0000000c0d0e7389 */ /* 0x00006400000c000b */
[----:B01---5:R-:W-:Y:S01]  /*2eac0*/  ENDCOLLECTIVE ;  /* 0x000000000000791b */ /* 0x023fe20003800000 */
.L_x_5345:
[----:B------:R-:W-:Y:S05]  /*2ead0*/  BSYNC B1 ;  /* 0x0000000000017941 */ /* 0x000fea0003800000 */
.L_x_5344:
[----:B------:R-:W-:Y:S05]  /*2eae0*/  BRA `(.L_x_5346) ;  /* 0xfffffe6000087947 */ /* 0x000fea000383ffff */
.L_x_5122:
        /* <DEDUP_REMOVED lines=8> */
.L_x_5348:
[----:B------:R-:W-:Y:S05]  /*2eb70*/  BSYNC B1 ;  /* 0x0000000000017941 */ /* 0x000fea0003800000 */
.L_x_5347:
[----:B------:R-:W-:Y:S05]  /*2eb80*/  BRA `(.L_x_5349) ;  /* 0xfffffe5c00e87947 */ /* 0x000fea000383ffff */
.L_x_5124:
[----:B0-----:R0:W1:Y:S02]  /*2eb90*/  SYNCS.PHASECHK.TRANS64.TRYWAIT P1, [R16+URZ+0x33400], R3 ;  /* 0x03340003100075a7 */ /* 0x001064000802017f */
[----:B-1----:R-:W-:Y:S05]  /*2eba0*/  @!P1 NANOSLEEP.SYNCS 0x989680 ;  /* 0x009896800000995d */ /* 0x002fea0003900000 */
[----:B------:R-:W1:Y:S02]  /*2ebb0*/  @!P1 SYNCS.PHASECHK.TRANS64 P1, [R16+URZ+0x33400], R3 ;  /* 0x03340003100095a7 */ /* 0x000e64000802007f */
[----:B-1----:R-:W-:Y:S05]  /*2ebc0*/  @!P1 BRA `(.L_x_5124) ;  /* 0xfffffffc00f09947 */ /* 0x002fea000383ffff */
[----:B------:R-:W-:Y:S05]  /*2ebd0*/  BRA `(.L_x_5350) ;  /* 0xfffffe5c00f47947 */ /* 0x000fea000383ffff */
.L_x_5132:
[----:B-1----:R1:W2:Y:S02]  /*2ebe0*/  SYNCS.PHASECHK.TRANS64.TRYWAIT P2, [R3+URZ+0x33430], R0 ;  /* 0x03343000030075a7 */ /* 0x0022a4000804017f */
[----:B--2---:R-:W-:Y:S05]  /*2ebf0*/  @!P2 NANOSLEEP.SYNCS 0x989680 ;  /* 0x009896800000a95d */ /* 0x004fea0003900000 */
[----:B------:R-:W2:Y:S02]  /*2ec00*/  @!P2 SYNCS.PHASECHK.TRANS64 P2, [R3+URZ+0x33430], R0 ;  /* 0x033430000300a5a7 */ /* 0x000ea4000804007f */
[----:B--2---:R-:W-:Y:S05]  /*2ec10*/  @!P2 BRA `(.L_x_5132) ;  /* 0xfffffffc00f0a947 */ /* 0x004fea000383ffff */
[----:B------:R-:W-:Y:S05]  /*2ec20*/  BRA `(.L_x_5131) ;  /* 0xfffffe9000447947 */ /* 0x000fea000383ffff */
.L_x_5138:
[----:B-1----:R1:W2:Y:S02]  /*2ec30*/  SYNCS.PHASECHK.TRANS64.TRYWAIT P2, [R13+URZ+0x33430], R0 ;  /* 0x033430000d0075a7 */ /* 0x0022a4000804017f */
[----:B--2---:R-:W-:Y:S05]  /*2ec40*/  @!P2 NANOSLEEP.SYNCS 0x989680 ;  /* 0x009896800000a95d */ /* 0x004fea0003900000 */
[----:B------:R-:W2:Y:S02]  /*2ec50*/  @!P2 SYNCS.PHASECHK.TRANS64 P2, [R13+URZ+0x33430], R0 ;  /* 0x033430000d00a5a7 */ /* 0x000ea4000804007f */
[----:B--2---:R-:W-:Y:S05]  /*2ec60*/  @!P2 BRA `(.L_x_5138) ;  /* 0xfffffffc00f0a947 */ /* 0x004fea000383ffff */
[----:B------:R-:W-:Y:S05]  /*2ec70*/  BRA `(.L_x_5137) ;  /* 0xfffffecc00607947 */ /* 0x000fea000383ffff */
.L_x_5142:
[----:B-1----:R1:W2:Y:S02]  /*2ec80*/  SYNCS.PHASECHK.TRANS64.TRYWAIT P0, [R8+URZ+0x33450], R0 ;  /* 0x03345000080075a7 */ /* 0x0022a4000800017f */
[----:B--2---:R-:W-:Y:S05]  /*2ec90*/  @!P0 NANOSLEEP.SYNCS 0x989680 ;  /* 0x009896800000895d */ /* 0x004fea0003900000 */
[----:B------:R-:W2:Y:S02]  /*2eca0*/  @!P0 SYNCS.PHASECHK.TRANS64 P0, [R8+URZ+0x33450], R0 ;  /* 0x03345000080085a7 */ /* 0x000ea4000800007f */
[----:B--2---:R-:W-:Y:S05]  /*2ecb0*/  @!P0 BRA `(.L_x_5142) ;  /* 0xfffffffc00f08947 */ /* 0x004fea000383ffff */
[----:B------:R-:W-:Y:S05]  /*2ecc0*/  BRA `(.L_x_5139) ;  /* 0xfffffedc009c7947 */ /* 0x000fea000383ffff */
.L_x_5150:
[----:B-1----:R1:W2:Y:S02]  /*2ecd0*/  SYNCS.PHASECHK.TRANS64.TRYWAIT P2, [R13+URZ+0x33430], R0 ;  /* 0x033430000d0075a7 */ /* 0x0022a4000804017f */
[----:B--2---:R-:W-:Y:S05]  /*2ece0*/  @!P2 NANOSLEEP.SYNCS 0x989680 ;  /* 0x009896800000a95d */ /* 0x004fea0003900000 */
[----:B------:R-:W2:Y:S02]  /*2ecf0*/  @!P2 SYNCS.PHASECHK.TRANS64 P2, [R13+URZ+0x33430], R0 ;  /* 0x033430000d00a5a7 */ /* 0x000ea4000804007f */
[----:B--2---:R-:W-:Y:S05]  /*2ed00*/  @!P2 BRA `(.L_x_5150) ;  /* 0xfffffffc00f0a947 */ /* 0x004fea000383ffff */
[----:B------:R-:W-:Y:S05]  /*2ed10*/  BRA `(.L_x_5149) ;  /* 0xffffff0c00147947 */ /* 0x000fea000383ffff */
.L_x_5154:
[----:B-1----:R1:W2:Y:S02]  /*2ed20*/  SYNCS.PHASECHK.TRANS64.TRYWAIT P0, [R8+URZ+0x33450], R0 ;  /* 0x03345000080075a7 */ /* 0x0022a4000800017f */
[----:B--2---:R-:W-:Y:S05]  /*2ed30*/  @!P0 NANOSLEEP.SYNCS 0x989680 ;  /* 0x009896800000895d */ /* 0x004fea0003900000 */
[----:B------:R-:W2:Y:S02]  /*2ed40*/  @!P0 SYNCS.PHASECHK.TRANS64 P0, [R8+URZ+0x33450], R0 ;  /* 0x03345000080085a7 */ /* 0x000ea4000800007f */
[----:B--2---:R-:W-:Y:S05]  /*2ed50*/  @!P0 BRA `(.L_x_5154) ;  /* 0xfffffffc00f08947 */ /* 0x004fea000383ffff */
[----:B------:R-:W-:Y:S05]  /*2ed60*/  BRA `(.L_x_5151) ;  /* 0xffffff1c00507947 */ /* 0x000fea000383ffff */
.L_x_5160:
[----:B-1----:R1:W2:Y:S02]  /*2ed70*/  SYNCS.PHASECHK.TRANS64.TRYWAIT P0, [R20+URZ+0x33450], R5 ;  /* 0x03345005140075a7 */ /* 0x0022a4000800017f */
[----:B--2---:R-:W-:Y:S05]  /*2ed80*/  @!P0 NANOSLEEP.SYNCS 0x989680 ;  /* 0x009896800000895d */ /* 0x004fea0003900000 */
[----:B------:R-:W2:Y:S02]  /*2ed90*/  @!P0 SYNCS.PHASECHK.TRANS64 P0, [R20+URZ+0x33450], R5 ;  /* 0x03345005140085a7 */ /* 0x000ea4000800007f */
[----:B--2---:R-:W-:Y:S05]  /*2eda0*/  @!P0 BRA `(.L_x_5160) ;  /* 0xfffffffc00f08947 */ /* 0x004fea000383ffff */
[----:B------:R-:W-:Y:S05]  /*2edb0*/  BRA `(.L_x_5159) ;  /* 0xffffff3c00e47947 */ /* 0x000fea000383ffff */
.L_x_5164:
[----:B------:R-:W-:Y:S01]  /*2edc0*/  SEL R21, R11, R46, P0 ;  /* 0x0000002e0b157207 */ /* 0x000fe20000000000 */
[----:B------:R-:W-:Y:S01]  /*2edd0*/  IMAD.MOV.U32 R15, RZ, RZ, -0x1 ;  /* 0xffffffffff0f7424 */ /* 0x000fe200078e00ff */
[----:B------:R-:W-:Y:S02]  /*2ede0*/  SEL R24, R46, R11, P0 ;  /* 0x0000000b2e187207 */ /* 0x000fe40000000000 */
[----:B------:R-:W-:Y:S02]  /*2edf0*/  SEL R25, R12, R31, P0 ;  /* 0x0000001f0c197207 */ /* 0x000fe40000000000 */
[----:B------:R-:W-:Y:S01]  /*2ee00*/  SEL R28, R31, R12, P0 ;  /* 0x0000000c1f1c7207 */ /* 0x000fe20000000000 */
[----:B------:R-:W-:Y:S01]  /*2ee10*/  IMAD.MOV.U32 R12, RZ, RZ, R0 ;  /* 0x000000ffff0c7224 */ /* 0x000fe200078e0000 */
[----:B------:R-:W-:Y:S02]  /*2ee20*/  MOV R11, 0x1c1f ;  /* 0x00001c1f000b7802 */ /* 0x000fe40000000f00 */
[----:B------:R-:W-:-:S02]  /*2ee30*/  SEL R7, R122, R27, P0 ;  /* 0x0000001b7a077207 */ /* 0x000fc40000000000 */
[----:B------:R-:W-:-:S07]  /*2ee40*/  SEL R9, R41, R42, P0 ;  /* 0x0000002a29097207 */ /* 0x000fce0000000000 */
[----:B01---5:R-:W-:Y:S05]  /*2ee50*/  WARPSYNC.COLLECTIVE R15, `(.L_x_5351) ;  /* 0x000000000f087348 */ /* 0x023fea0003c00000 */
[----:B------:R2:W3:Y:S02]  /*2ee60*/  SHFL.IDX P6, R14, R13, R12, R11 ;  /* 0x0000000c0d0e7389 */ /* 0x0004e400000c000b */
[----:B0123-5:R-:W-:Y:S01]  /*2ee70*/  ENDCOLLECTIVE ;  /* 0x000000000000791b */ /* 0x02ffe20003800000 */
.L_x_5351:
        /* <DEDUP_REMOVED lines=19> */
.L_x_5352:
        /* <DEDUP_REMOVED lines=18> */
.L_x_5353:
        /* <DEDUP_REMOVED lines=19> */
.L_x_5354:
[----:B------:R-:W-:Y:S02]  /*2f200*/  SEL R63, R78, R97, P0 ;  /* 0x000000614e3f7207 */ /* 0x000fe40000000000 */
        /* <DEDUP_REMOVED lines=9> */
.L_x_5355:
        /* <DEDUP_REMOVED lines=8> */
.L_x_5356:
[----:B------:R-:W-:Y:S02]  /*2f320*/  IMAD.MOV.U32 R13, RZ, RZ, R21 ;  /* 0x000000ffff0d7224 */ /* 0x000fe400078e0015 */
[----:B------:R-:W-:Y:S02]  /*2f330*/  IMAD.MOV.U32 R12, RZ, RZ, R0 ;  /* 0x000000ffff0c7224 */ /* 0x000fe400078e0000 */
[----:B------:R-:W-:-:S07]  /*2f340*/  IMAD.MOV.U32 R9, RZ, RZ, R14 ;  /* 0x000000ffff097224 */ /* 0x000fce00078e000e */
[----:B------:R-:W-:Y:S05]  /*2f350*/  WARPSYNC.COLLECTIVE R15, `(.L_x_5357) ;  /* 0x000000000f087348 */ /* 0x000fea0003c00000 */
[----:B------:R0:W1:Y:S02]  /*2f360*/  SHFL.IDX P6, R14, R13, R12, R11 ;  /* 0x0000000c0d0e7389 */ /* 0x00006400000c000b */
[----:B01----:R-:W-:Y:S01]  /*2f370*/  ENDCOLLECTIVE ;  /* 0x000000000000791b */ /* 0x003fe20003800000 */
.L_x_5357:
        /* <DEDUP_REMOVED lines=8> */
.L_x_5358:
[----:B------:R-:W-:Y:S02]  /*2f400*/  IMAD.MOV.U32 R13, RZ, RZ, R25 ;  /* 0x000000ffff0d7224 */ /* 0x000fe400078e0019 */
[----:B------:R-:W-:Y:S02]  /*2f410*/  IMAD.MOV.U32 R12, RZ, RZ, R0 ;  /* 0x000000ffff0c7224 */ /* 0x000fe400078e0000 */
[----:B------:R-:W-:-:S07]  /*2f420*/  IMAD.MOV.U32 R21, RZ, RZ, R14 ;  /* 0x000000ffff157224 */ /* 0x000fce00078e000e */
[----:B------:R-:W-:Y:S05]  /*2f430*/  WARPSYNC.COLLECTIVE R15, `(.L_x_5359) ;  /* 0x000000000f087348 */ /* 0x000fea0003c00000 */
[----:B------:R0:W1:Y:S02]  /*2f440*/  SHFL.IDX P6, R14, R13, R12, R11 ;  /* 0x0000000c0d0e7389 */ /* 0x00006400000c000b */
[----:B01----:R-:W-:Y:S01]  /*2f450*/  ENDCOLLECTIVE ;  /* 0x000000000000791b */ /* 0x003fe20003800000 */
.L_x_5359:
        /* <DEDUP_REMOVED lines=8> */
.L_x_5360:
[----:B------:R-:W-:Y:S02]  /*2f4e0*/  IMAD.MOV.U32 R13, RZ, RZ, R27 ;  /* 0x000000ffff0d7224 */ /* 0x000fe400078e001b */
[----:B------:R-:W-:Y:S02]  /*2f4f0*/  IMAD.MOV.U32 R12, RZ, RZ, R0 ;  /* 0x000000ffff0c7224 */ /* 0x000fe400078e0000 */
[----:B------:R-:W-:-:S07]  /*2f500*/  IMAD.MOV.U32 R25, RZ, RZ, R14 ;  /* 0x000000ffff197224 */ /* 0x000fce00078e000e */
[----:B------:R-:W-:Y:S05]  /*2f510*/  WARPSYNC.COLLECTIVE R15, `(.L_x_5361) ;  /* 0x000000000f087348 */ /* 0x000fea0003c00000 */
[----:B------:R0:W1:Y:S02]  /*2f520*/  SHFL.IDX P6, R14, R13, R12, R11 ;  /* 0x0000000c0d0e7389 */ /* 0x00006400000c000b */
[----:B01----:R-:W-:Y:S01]  /*2f530*/  ENDCOLLECTIVE ;  /* 0x000000000000791b */ /* 0x003fe20003800000 */
.L_x_5361:
        /* <DEDUP_REMOVED lines=8> */
.L_x_5362:
[----:B------:R-:W-:Y:S02]  /*2f5c0*/  IMAD.MOV.U32 R13, RZ, RZ, R29 ;  /* 0x000000ffff0d7224 */ /* 0x000fe400078e001d */
[----:B------:R-:W-:Y:S01]  /*2f5d0*/  IMAD.MOV.U32 R12, RZ, RZ, R0 ;  /* 0x000000ffff0c7224 */ /* 0x000fe200078e0000 */
[----:B------:R-:W-:-:S07]  /*2f5e0*/  MOV R27, R14 ;  /* 0x0000000e001b7202 */ /* 0x000fce0000000f00 */
[----:B------:R-:W-:Y:S05]  /*2f5f0*/  WARPSYNC.COLLECTIVE R15, `(.L_x_5363) ;  /* 0x000000000f087348 */ /* 0x000fea0003c00000 */
[----:B------:R0:W1:Y:S02]  /*2f600*/  SHFL.IDX P6, R14, R13, R12, R11 ;  /* 0x0000000c0d0e7389 */ /* 0x00006400000c000b */
[----:B01----:R-:W-:Y:S01]  /*2f610*/  ENDCOLLECTIVE ;  /* 0x000000000000791b */ /* 0x003fe20003800000 */
.L_x_5363:
        /* <DEDUP_REMOVED lines=8> */
.L_x_5364:
[----:B------:R-:W-:Y:S01]  /*2f6a0*/  MOV R13, R31 ;  /* 0x0000001f000d7202 */ /* 0x000fe20000000f00 */
[----:B------:R-:W-:Y:S02]  /*2f6b0*/  IMAD.MOV.U32 R12, RZ, RZ, R0 ;  /* 0x000000ffff0c7224 */ /* 0x000fe400078e0000 */
[----:B------:R-:W-:-:S07]  /*2f6c0*/  IMAD.MOV.U32 R40, RZ, RZ, R14 ;  /* 0x000000ffff287224 */ /* 0x000fce00078e000e */
[----:B------:R-:W-:Y:S05]  /*2f6d0*/  WARPSYNC.COLLECTIVE R15, `(.L_x_5365) ;  /* 0x000000000f087348 */ /* 0x000fea0003c00000 */
[----:B------:R0:W1:Y:S02]  /*2f6e0*/  SHFL.IDX P6, R14, R13, R12, R11 ;  /* 0x0000000c0d0e7389 */ /* 0x00006400000c000b */
[----:B01----:R-:W-:Y:S01]  /*2f6f0*/  ENDCOLLECTIVE ;  /* 0x000000000000791b */ /* 0x003fe20003800000 */
.L_x_5365:
[----:B------:R-:W-:Y:S02]  /*2f700*/  IMAD.MOV.U32 R13, RZ, RZ, R42 ;  /* 0x000000ffff0d7224 */ /* 0x000fe400078e002a */
[----:B------:R-:W-:Y:S02]  /*2f710*/  IMAD.MOV.U32 R12, RZ, RZ, R3 ;  /* 0x000000ffff0c7224 */ /* 0x000fe400078e0003 */
[----:B------:R-:W-:-:S07]  /*2f720*/  IMAD.MOV.U32 R31, RZ, RZ, R14 ;  /* 0x000000ffff1f7224 */ /* 0x000fce00078e000e */
[----:B------:R-:W-:Y:S05]  /*2f730*/  WARPSYNC.COLLECTIVE R15, `(.L_x_5366) ;  /* 0x000000000f087348 */ /* 0x000fea0003c00000 */
[----:B------:R0:W1:Y:S02]  /*2f740*/  SHFL.IDX P6, R14, R13, R12, R11 ;  /* 0x0000000c0d0e7389 */ /* 0x00006400000c000b */
[----:B01----:R-:W-:Y:S01]  /*2f750*/  ENDCOLLECTIVE ;  /* 0x000000000000791b */ /* 0x003fe20003800000 */
.L_x_5366:
[----:B------:R-:W-:Y:S01]  /*2f760*/  IMAD.MOV.U32 R13, RZ, RZ, R33 ;  /* 0x000000ffff0d7224 */ /* 0x000fe200078e0021 */
[----:B------:R-:W-:Y:S01]  /*2f770*/  MOV R12, R0 ;  /* 0x00000000000c7202 */ /* 0x000fe20000000f00 */
[----:B------:R-:W-:-:S07]  /*2f780*/  IMAD.MOV.U32 R42, RZ, RZ, R14 ;  /* 0x000000ffff2a7224 */ /* 0x000fce00078e000e */
[----:B------:R-:W-:Y:S05]  /*2f790*/  WARPSYNC.COLLECTIVE R15, `(.L_x_5367) ;  /* 0x000000000f087348 */ /* 0x000fea0003c00000 */
[----:B------:R0:W1:Y:S02]  /*2f7a0*/  SHFL.IDX P6, R14, R13, R12, R11 ;  /* 0x0000000c0d0e7389 */ /* 0x00006400000c000b */
[----:B01----:R-:W-:Y:S01]  /*2f7b0*/  ENDCOLLECTIVE ;  /* 0x000000000000791b */ /* 0x003fe20003800000 */
.L_x_5367:
[----:B------:R-:W-:Y:S02]  /*2f7c0*/  IMAD.MOV.U32 R13, RZ, RZ, R44 ;  /* 0x000000ffff0d7224 */ /* 0x000fe400078e002c */
[----:B------:R-:W-:Y:S02]  /*2f7d0*/  IMAD.MOV.U32 R12, RZ, RZ, R3 ;  /* 0x000000ffff0c7224 */ /* 0x000fe400078e0003 */
[----:B------:R-:W-:-:S07]  /*2f7e0*/  IMAD.MOV.U32 R33, RZ, RZ, R14 ;  /* 0x000000ffff217224 */ /* 0x000fce00078e000e */
[----:B------:R-:W-:Y:S05]  /*2f7f0*/  WARPSYNC.COLLECTIVE R15, `(.L_x_5368) ;  /* 0x000000000f087348 */ /* 0x000fea0003c00000 */
[----:B------:R0:W1:Y:S02]  /*2f800*/  SHFL.IDX P6, R14, R13, R12, R11 ;  /* 0x0000000c0d0e7389 */ /* 0x00006400000c000b */
[----:B01----:R-:W-:Y:S01]  /*2f810*/  ENDCOLLECTIVE ;  /* 0x000000000000791b */ /* 0x003fe20003800000 */
.L_x_5368:
[----:B------:R-:W-:Y:S02]  /*2f820*/  IMAD.MOV.U32 R13, RZ, RZ, R35 ;  /* 0x000000ffff0d7224 */ /* 0x000fe400078e0023 */
[----:B------:R-:W-:Y:S02]  /*2f830*/  IMAD.MOV.U32 R12, RZ, RZ, R0 ;  /* 0x000000ffff0c7224 */ /* 0x000fe400078e0000 */
[----:B------:R-:W-:-:S07]  /*2f840*/  IMAD.MOV.U32 R44, RZ, RZ, R14 ;  /* 0x000000ffff2c7224 */ /* 0x000fce00078e000e */
[----:B------:R-:W-:Y:S05]  /*2f850*/  WARPSYNC.COLLECTIVE R15, `(.L_x_5369) ;  /* 0x000000000f087348 */ /* 0x000fea0003c00000 */
[----:B------:R0:W1:Y:S02]  /*2f860*/  SHFL.IDX P6, R14, R13, R12, R11 ;  /* 0x0000000c0d0e7389 */ /* 0x00006400000c000b */
[----:B01----:R-:W-:Y:S01]  /*2f870*/  ENDCOLLECTIVE ;  /* 0x000000000000791b */ /* 0x003fe20003800000 */
.L_x_5369:
[----:B------:R-:W-:Y:S02]  /*2f880*/  IMAD.MOV.U32 R13, RZ, RZ, R46 ;  /* 0x000000ffff0d7224 */ /* 0x000fe400078e002e */
[----:B------:R-:W-:Y:S01]  /*2f890*/  IMAD.MOV.U32 R12, RZ, RZ, R3 ;  /* 0x000000ffff0c7224 */ /* 0x000fe200078e0003 */
[----:B------:R-:W-:-:S07]  /*2f8a0*/  MOV R35, R14 ;  /* 0x0000000e00237202 */ /* 0x000fce0000000f00 */
[----:B------:R-:W-:Y:S05]  /*2f8b0*/  WARPSYNC.COLLECTIVE R15, `(.L_x_5370) ;  /* 0x000000000f087348 */ /* 0x000fea0003c00000 */
[----:B------:R0:W1:Y:S02]  /*2f8c0*/  SHFL.IDX P6, R14, R13, R12, R11 ;  /* 0x0000000c0d0e7389 */ /* 0x00006400000c000b */
[----:B01----:R-:W-:Y:S01]  /*2f8d0*/  ENDCOLLECTIVE ;  /* 0x000000000000791b */ /* 0x003fe20003800000 */
.L_x_5370:
[----:B------:R-:W-:Y:S02]  /*2f8e0*/  IMAD.MOV.U32 R13, RZ, RZ, R37 ;  /* 0x000000ffff0d7224 */ /* 0x000fe400078e0025 */
[----:B------:R-:W-:Y:S02]  /*2f8f0*/  IMAD.MOV.U32 R12, RZ, RZ, R0 ;  /* 0x000000ffff0c7224 */ /* 0x000fe400078e0000 */
[----:B------:R-:W-:-:S07]  /*2f900*/  IMAD.MOV.U32 R46, RZ, RZ, R14 ;  /* 0x000000ffff2e7224 */ /* 0x000fce00078e000e */
[----:B------:R-:W-:Y:S05]  /*2f910*/  WARPSYNC.COLLECTIVE R15, `(.L_x_5371) ;  /* 0x000000000f087348 */ /* 0x000fea0003c00000 */
[----:B------:R0:W1:Y:S02]  /*2f920*/  SHFL.IDX P6, R14, R13, R12, R11 ;  /* 0x0000000c0d0e7389 */ /* 0x00006400000c000b */
[----:B01----:R-:W-:Y:S01]  /*2f930*/  ENDCOLLECTIVE ;  /* 0x000000000000791b */ /* 0x003fe20003800000 */
.L_x_5371:
[----:B------:R-:W-:Y:S01]  /*2f940*/  MOV R13, R48 ;  /* 0x00000030000d7202 */ /* 0x000fe20000000f00 */
[----:B------:R-:W-:Y:S01]  /*2f950*/  IMAD.MOV.U32 R12, RZ, RZ, R3 ;  /* 0x000000ffff0c7224 */ /* 0x000fe200078e0003 */
[----:B------:R-:W-:Y:S01]  /*2f960*/  SEL R48, R33, R44, P0 ;  /* 0x0000002c21307207 */ /* 0x000fe20000000000 */
[----:B------:R-:W-:-:S07]  /*2f970*/  IMAD.MOV.U32 R37, RZ, RZ, R14 ;  /* 0x000000ffff257224 */ /* 0x000fce00078e000e */
[----:B------:R-:W-:Y:S05]  /*2f980*/  WARPSYNC.COLLECTIVE R15, `(.L_x_5372) ;  /* 0x000000000f087348 */ /* 0x000fea0003c00000 */
[----:B------:R0:W1:Y:S02]  /*2f990*/  SHFL.IDX P6, R14, R13, R12, R11 ;  /* 0x0000000c0d0e7389 */ /* 0x00006400000c000b */
[----:B01----:R-:W-:Y:S01]  /*2f9a0*/  ENDCOLLECTIVE ;  /* 0x000000000000791b */ /* 0x003fe20003800000 */
.L_x_5372:
[----:B------:R-:W-:Y:S02]  /*2f9b0*/  IMAD.MOV.U32 R13, RZ, RZ, R39 ;  /* 0x000000ffff0d7224 */ /* 0x000fe400078e0027 */
[----:B------:R-:W-:Y:S02]  /*2f9c0*/  IMAD.MOV.U32 R12, RZ, RZ, R0 ;  /* 0x000000ffff0c7224 */ /* 0x000fe400078e0000 */
[----:B------:R-:W-:-:S07]  /*2f9d0*/  IMAD.MOV.U32 R58, RZ, RZ, R14 ;  /* 0x000000ffff3a7224 */ /* 0x000fce00078e000e */
[----:B------:R-:W-:Y:S05]  /*2f9e0*/  WARPSYNC.COLLECTIVE R15, `(.L_x_5373) ;  /* 0x000000000f087348 */ /* 0x000fea0003c00000 */
[----:B------:R0:W1:Y:S02]  /*2f9f0*/  SHFL.IDX P6, R14, R13, R12, R11 ;  /* 0x0000000c0d0e7389 */ /* 0x00006400000c000b */
[----:B01----:R-:W-:Y:S01]  /*2fa00*/  ENDCOLLECTIVE ;  /* 0x000000000000791b */ /* 0x003fe20003800000 */
.L_x_5373:
        /* <DEDUP_REMOVED lines=9> */
.L_x_5374:
[----:B------:R-:W-:Y:S02]  /*2faa0*/  IMAD.MOV.U32 R13, RZ, RZ, R41 ;  /* 0x000000ffff0d7224 */ /* 0x000fe400078e0029 */
[----:B------:R-:W-:Y:S02]  /*2fab0*/  IMAD.MOV.U32 R12, RZ, RZ, R0 ;  /* 0x000000ffff0c7224 */ /* 0x000fe400078e0000 */
[----:B------:R-:W-:-:S07]  /*2fac0*/  IMAD.MOV.U32 R39, RZ, RZ, R14 ;  /* 0x000000ffff277224 */ /* 0x000fce00078e000e */
[----:B------:R-:W-:Y:S05]  /*2fad0*/  WARPSYNC.COLLECTIVE R15, `(.L_x_5375) ;  /* 0x000000000f087348 */ /* 0x000fea0003c00000 */
[----:B------:R0:W1:Y:S02]  /*2fae0*/  SHFL.IDX P6, R14, R13, R12, R11 ;  /* 0x0000000c0d0e7389 */ /* 0x00006400000c000b */
[----:B01----:R-:W-:Y:S01]  /*2faf0*/  ENDCOLLECTIVE ;  /* 0x000000000000791b */ /* 0x003fe20003800000 */
.L_x_5375:
[----:B------:R-:W-:Y:S02]  /*2fb00*/  IMAD.MOV.U32 R13, RZ, RZ, R54 ;  /* 0x000000ffff0d7224 */ /* 0x000fe400078e0036 */
[----:B------:R-:W-:Y:S02]  /*2fb10*/  IMAD.MOV.U32 R12, RZ, RZ, R3 ;  /* 0x000000ffff0c7224 */ /* 0x000fe400078e0003 */
[----:B------:R-:W-:-:S07]  /*2fb20*/  IMAD.MOV.U32 R41, RZ, RZ, R14 ;  /* 0x000000ffff297224 */ /* 0x000fce00078e000e */
[----:B------:R-:W-:Y:S05]  /*2fb30*/  WARPSYNC.COLLECTIVE R15, `(.L_x_5376) ;  /* 0x000000000f087348 */ /* 0x000fea0003c00000 */
[----:B------:R0:W1:Y:S02]  /*2fb40*/  SHFL.IDX P6, R14, R13, R12, R11 ;  /* 0x0000000c0d0e7389 */ /* 0x00006400000c000b */
[----:B01----:R-:W-:Y:S01]  /*2fb50*/  ENDCOLLECTIVE ;  /* 0x000000000000791b */ /* 0x003fe20003800000 */
.L_x_5376:
[----:B------:R-:W-:Y:S02]  /*2fb60*/  IMAD.MOV.U32 R13, RZ, RZ, R43 ;  /* 0x000000ffff0d7224 */ /* 0x000fe400078e002b */
[----:B------:R-:W-:Y:S01]  /*2fb70*/  IMAD.MOV.U32 R12, RZ, RZ, R0 ;  /* 0x000000ffff0c7224 */ /* 0x000fe200078e0000 */
[----:B------:R-:W-:-:S07]  /*2fb80*/  MOV R54, R14 ;  /* 0x0000000e00367202 */ /* 0x000fce0000000f00 */
[----:B------:R-:W-:Y:S05]  /*2fb90*/  WARPSYNC.COLLECTIVE R15, `(.L_x_5377) ;  /* 0x000000000f087348 */ /* 0x000fea0003c00000 */
[----:B------:R0:W1:Y:S02]  /*2fba0*/  SHFL.IDX P6, R14, R13, R12, R11 ;  /* 0x0000000c0d0e7389 */ /* 0x00006400000c000b */
[----:B01----:R-:W-:Y:S01]  /*2fbb0*/  ENDCOLLECTIVE ;  /* 0x000000000000791b */ /* 0x003fe20003800000 */
.L_x_5377:
        /* <DEDUP_REMOVED lines=10> */
.L_x_5378:
[----:B------:R-:W-:Y:S01]  /*2fc60*/  MOV R13, R45 ;  /* 0x0000002d000d7202 */ /* 0x000fe20000000f00 */
[----:B------:R-:W-:Y:S02]  /*2fc70*/  IMAD.MOV.U32 R12, RZ, RZ, R0 ;  /* 0x000000ffff0c7224 */ /* 0x000fe400078e0000 */
[----:B------:R-:W-:-:S07]  /*2fc80*/  IMAD.MOV.U32 R2, RZ, RZ, R14 ;  /* 0x000000ffff027224 */ /* 0x000fce00078e000e */
[----:B------:R-:W-:Y:S05]  /*2fc90*/  WARPSYNC.COLLECTIVE R15, `(.L_x_5379) ;  /* 0x000000000f087348 */ /* 0x000fea0003c00000 */
[----:B------:R0:W1:Y:S02]  /*2fca0*/  SHFL.IDX P6, R14, R13, R12, R11 ;  /* 0x0000000c0d0e7389 */ /* 0x00006400000c000b */
[----:B01----:R-:W-:Y:S01]  /*2fcb0*/  ENDCOLLECTIVE ;  /* 0x000000000000791b */ /* 0x003fe20003800000 */
.L_x_5379:
        /* <DEDUP_REMOVED lines=9> */
.L_x_5380:
[----:B------:R-:W-:Y:S01]  /*2fd50*/  IMAD.MOV.U32 R13, RZ, RZ, R47 ;  /* 0x000000ffff0d7224 */ /* 0x000fe200078e002f */
[----:B------:R-:W-:Y:S01]  /*2fd60*/  MOV R12, R0 ;  /* 0x00000000000c7202 */ /* 0x000fe20000000f00 */
[----:B------:R-:W-:-:S07]  /*2fd70*/  IMAD.MOV.U32 R20, RZ, RZ, R14 ;  /* 0x000000ffff147224 */ /* 0x000fce00078e000e */
[----:B------:R-:W-:Y:S05]  /*2fd80*/  WARPSYNC.COLLECTIVE R15, `(.L_x_5381) ;  /* 0x000000000f087348 */ /* 0x000fea0003c00000 */
[----:B------:R0:W1:Y:S02]  /*2fd90*/  SHFL.IDX P6, R14, R13, R12, R11 ;  /* 0x0000000c0d0e7389 */ /* 0x00006400000c000b */
[----:B01----:R-:W-:Y:S01]  /*2fda0*/  ENDCOLLECTIVE ;  /* 0x000000000000791b */ /* 0x003fe20003800000 */
.L_x_5381:
        /* <DEDUP_REMOVED lines=8> */
.L_x_5382:
[----:B------:R-:W-:Y:S02]  /*2fe30*/  IMAD.MOV.U32 R13, RZ, RZ, R49 ;  /* 0x000000ffff0d7224 */ /* 0x000fe400078e0031 */
[----:B------:R-:W-:Y:S02]  /*2fe40*/  IMAD.MOV.U32 R12, RZ, RZ, R0 ;  /* 0x000000ffff0c7224 */ /* 0x000fe400078e0000 */
[----:B------:R-:W-:-:S07]  /*2fe50*/  IMAD.MOV.U32 R64, RZ, RZ, R14 ;  /* 0x000000ffff407224 */ /* 0x000fce00078e000e */
[----:B------:R-:W-:Y:S05]  /*2fe60*/  WARPSYNC.COLLECTIVE R15, `(.L_x_5383) ;  /* 0x000000000f087348 */ /* 0x000fea0003c00000 */
[----:B------:R0:W1:Y:S02]  /*2fe70*/  SHFL.IDX P6, R14, R13, R12, R11 ;  /* 0x0000000c0d0e7389 */ /* 0x00006400000c000b */
[----:B01----:R-:W-:Y:S01]  /*2fe80*/  ENDCOLLECTIVE ;  /* 0x000000000000791b */ /* 0x003fe20003800000 */
.L_x_5383:
[----:B------:R-:W-:Y:S02]  /*2fe90*/  IMAD.MOV.U32 R13, RZ, RZ, R66 ;  /* 0x000000ffff0d7224 */ /* 0x000fe400078e0042 */
[----:B------:R-:W-:Y:S01]  /*2fea0*/  IMAD.MOV.U32 R12, RZ, RZ, R3 ;  /* 0x000000ffff0c7224 */ /* 0x000fe200078e0003 */
[----:B------:R-:W-:-:S07]  /*2feb0*/  MOV R49, R14 ;  /* 0x0000000e00317202 */ /* 0x000fce0000000f00 */
[----:B------:R-:W-:Y:S05]  /*2fec0*/  WARPSYNC.COLLECTIVE R15, `(.L_x_5384) ;  /* 0x000000000f087348 */ /* 0x000fea0003c00000 */
[----:B------:R0:W1:Y:S02]  /*2fed0*/  SHFL.IDX P6, R14, R13, R12, R11 ;  /* 0x0000000c0d0e7389 */ /* 0x00006400000c000b */
[----:B01----:R-:W-:Y:S01]  /*2fee0*/  ENDCOLLECTIVE ;  /* 0x000000000000791b */ /* 0x003fe20003800000 */
.L_x_5384:
[----:B------:R-:W-:Y:S02]  /*2fef0*/  IMAD.MOV.U32 R13, RZ, RZ, R51 ;  /* 0x000000ffff0d7224 */ /* 0x000fe400078e0033 */
[----:B------:R-:W-:Y:S02]  /*2ff00*/  IMAD.MOV.U32 R12, RZ, RZ, R0 ;  /* 0x000000ffff0c7224 */ /* 0x000fe400078e0000 */
[----:B------:R-:W-:-:S07]  /*2ff10*/  IMAD.MOV.U32 R66, RZ, RZ, R14 ;  /* 0x000000ffff427224 */ /* 0x000fce00078e000e */
[----:B------:R-:W-:Y:S05]  /*2ff20*/  WARPSYNC.COLLECTIVE R15, `(.L_x_5385) ;  /* 0x000000000f087348 */ /* 0x000fea0003c00000 */
[----:B------:R0:W1:Y:S02]  /*2ff30*/  SHFL.IDX P6, R14, R13, R12, R11 ;  /* 0x0000000c0d0e7389 */ /* 0x00006400000c000b */
[----:B01----:R-:W-:Y:S01]  /*2ff40*/  ENDCOLLECTIVE ;  /* 0x000000000000791b */ /* 0x003fe20003800000 */
.L_x_5385:
        /* <DEDUP_REMOVED lines=8> */
.L_x_5386:
[----:B------:R-:W-:Y:S02]  /*2ffd0*/  IMAD.MOV.U32 R13, RZ, RZ, R55 ;  /* 0x000000ffff0d7224 */ /* 0x000fe400078e0037 */
[----:B------:R-:W-:Y:S02]  /*2ffe0*/  IMAD.MOV.U32 R12, RZ, RZ, R0 ;  /* 0x000000ffff0c7224 */ /* 0x000fe400078e0000 */
[----:B------:R-:W-:-:S07]  /*2fff0*/  IMAD.MOV.U32 R68, RZ, RZ, R14 ;  /* 0x000000ffff447224 */ /* 0x000fce00078e000e */
[----:B------:R-:W-:Y:S05]  /*30000*/  WARPSYNC.COLLECTIVE R15, `(.L_x_5387) ;  /* 0x000000000f087348 */ /* 0x000fea0003c00000 */
[----:B------:R0:W1:Y:S02]  /*30010*/  SHFL.IDX P6, R14, R13, R12, R11 ;  /* 0x0000000c0d0e7389 */ /* 0x00006400000c000b */
[----:B01----:R-:W-:Y:S01]  /*30020*/  ENDCOLLECTIVE ;  /* 0x000000000000791b */ /* 0x003fe20003800000 */
.L_x_5387:
        /* <DEDUP_REMOVED lines=8> */
.L_x_5388:
[----:B------:R-:W-:Y:S02]  /*300b0*/  IMAD.MOV.U32 R13, RZ, RZ, R57 ;  /* 0x000000ffff0d7224 */ /* 0x000fe400078e0039 */
[----:B------:R-:W-:Y:S02]  /*300c0*/  IMAD.MOV.U32 R12, RZ, RZ, R0 ;  /* 0x000000ffff0c7224 */ /* 0x000fe400078e0000 */
[----:B------:R-:W-:-:S07]  /*300d0*/  IMAD.MOV.U32 R70, RZ, RZ, R14 ;  /* 0x000000ffff467224 */ /* 0x000fce00078e000e */
[----:B------:R-:W-:Y:S05]  /*300e0*/  WARPSYNC.COLLECTIVE R15, `(.L_x_5389) ;  /* 0x000000000f087348 */ /* 0x000fea0003c00000 */
[----:B------:R0:W1:Y:S02]  /*300f0*/  SHFL.IDX P6, R14, R13, R12, R11 ;  /* 0x0000000c0d0e7389 */ /* 0x00006400000c000b */
[----:B01----:R-:W-:Y:S01]  /*30100*/  ENDCOLLECTIVE ;  /* 0x000000000000791b */ /* 0x003fe20003800000 */
.L_x_5389:
[----:B------:R-:W-:Y:S02]  /*30110*/  IMAD.MOV.U32 R13, RZ, RZ, R72 ;  /* 0x000000ffff0d7224 */ /* 0x000fe400078e0048 */
[----:B------:R-:W-:Y:S02]  /*30120*/  IMAD.MOV.U32 R12, RZ, RZ, R3 ;  /* 0x000000ffff0c7224 */ /* 0x000fe400078e0003 */
[----:B------:R-:W-:-:S07]  /*30130*/  IMAD.MOV.U32 R57, RZ, RZ, R14 ;  /* 0x000000ffff397224 */ /* 0x000fce00078e000e */
[----:B------:R-:W-:Y:S05]  /*30140*/  WARPSYNC.COLLECTIVE R15, `(.L_x_5390) ;  /* 0x000000000f087348 */ /* 0x000fea0003c00000 */
[----:B------:R0:W1:Y:S02]  /*30150*/  SHFL.IDX P6, R14, R13, R12, R11 ;  /* 0x0000000c0d0e7389 */ /* 0x00006400000c000b */
[----:B01----:R-:W-:Y:S01]  /*30160*/  ENDCOLLECTIVE ;  /* 0x000000000000791b */ /* 0x003fe20003800000 */
.L_x_5390:
[----:B------:R-:W-:Y:S02]  /*30170*/  IMAD.MOV.U32 R13, RZ, RZ, R59 ;  /* 0x000000ffff0d7224 */ /* 0x000fe400078e003b */
[----:B------:R-:W-:Y:S01]  /*30180*/  IMAD.MOV.U32 R12, RZ, RZ, R0 ;  /* 0x000000ffff0c7224 */ /* 0x000fe200078e0000 */
[----:B------:R-:W-:-:S07]  /*30190*/  MOV R72, R14 ;  /* 0x0000000e00487202 */ /* 0x000fce0000000f00 */
[----:B------:R-:W-:Y:S05]  /*301a0*/  WARPSYNC.COLLECTIVE R15, `(.L_x_5391) ;  /* 0x000000000f087348 */ /* 0x000fea0003c00000 */
[----:B------:R0:W1:Y:S02]  /*301b0*/  SHFL.IDX P6, R14, R13, R12, R11 ;  /* 0x0000000c0d0e7389 */ /* 0x00006400000c000b */
[----:B01----:R-:W-:Y:S01]  /*301c0*/  ENDCOLLECTIVE ;  /* 0x000000000000791b */ /* 0x003fe20003800000 */
.L_x_5391:
[----:B------:R-:W-:Y:S01]  /*301d0*/  SEL R41, R57, R72, P0 ;  /* 0x0000004839297207 */ /* 0x000fe20000000000 */
[----:B------:R-:W-:Y:S02]  /*301e0*/  IMAD.MOV.U32 R13, RZ, RZ, R74 ;  /* 0x000000ffff0d7224 */ /* 0x000fe400078e004a */
[----:B------:R-:W-:Y:S02]  /*301f0*/  IMAD.MOV.U32 R12, RZ, RZ, R3 ;  /* 0x000000ffff0c7224 */ /* 0x000fe400078e0003 */
[----:B------:R-:W-:-:S07]  /*30200*/  IMAD.MOV.U32 R59, RZ, RZ, R14 ;  /* 0x000000ffff3b7224 */ /* 0x000fce00078e000e */
[----:B------:R-:W-:Y:S05]  /*30210*/  WARPSYNC.COLLECTIVE R15, `(.L_x_5392) ;  /* 0x000000000f087348 */ /* 0x000fea0003c00000 */
[----:B------:R0:W1:Y:S02]  /*30220*/  SHFL.IDX P6, R14, R13, R12, R11 ;  /* 0x0000000c0d0e7389 */ /* 0x00006400000c000b */
[----:B01----:R-:W-:Y:S01]  /*30230*/  ENDCOLLECTIVE ;  /* 0x000000000000791b */ /* 0x003fe20003800000 */
.L_x_5392:
[----:B------:R-:W-:Y:S01]  /*30240*/  MOV R13, R61 ;  /* 0x0000003d000d7202 */ /* 0x000fe20000000f00 */
[----:B------:R-:W-:Y:S02]  /*30250*/  IMAD.MOV.U32 R12, RZ, RZ, R0 ;  /* 0x000000ffff0c7224 */ /* 0x000fe400078e0000 */
[----:B------:R-:W-:-:S07]  /*30260*/  IMAD.MOV.U32 R74, RZ, RZ, R14 ;  /* 0x000000ffff4a7224 */ /* 0x000fce00078e000e */
[----:B------:R-:W-:Y:S05]  /*30270*/  WARPSYNC.COLLECTIVE R15, `(.L_x_5393) ;  /* 0x000000000f087348 */ /* 0x000fea0003c00000 */
[----:B------:R0:W1:Y:S02]  /*30280*/  SHFL.IDX P6, R14, R13, R12, R11 ;  /* 0x0000000c0d0e7389 */ /* 0x00006400000c000b */
[----:B01----:R-:W-:Y:S01]  /*30290*/  ENDCOLLECTIVE ;  /* 0x000000000000791b */ /* 0x003fe20003800000 */
.L_x_5393:
        /* <DEDUP_REMOVED lines=8> */
.L_x_5394:
[----:B------:R-:W-:Y:S01]  /*30320*/  IMAD.MOV.U32 R13, RZ, RZ, R63 ;  /* 0x000000ffff0d7224 */ /* 0x000fe200078e003f */
[----:B------:R-:W-:Y:S01]  /*30330*/  MOV R12, R0 ;  /* 0x00000000000c7202 */ /* 0x000fe20000000f00 */
[----:B------:R-:W-:-:S07]  /*30340*/  IMAD.MOV.U32 R76, RZ, RZ, R14 ;  /* 0x000000ffff4c7224 */ /* 0x000fce00078e000e */
[----:B------:R-:W-:Y:S05]  /*30350*/  WARPSYNC.COLLECTIVE R15, `(.L_x_5395) ;  /* 0x000000000f087348 */ /* 0x000fea0003c00000 */
[----:B------:R0:W1:Y:S02]  /*30360*/  SHFL.IDX P6, R14, R13, R12, R11 ;  /* 0x0000000c0d0e7389 */ /* 0x00006400000c000b */
[----:B01----:R-:W-:Y:S01]  /*30370*/  ENDCOLLECTIVE ;  /* 0x000000000000791b */ /* 0x003fe20003800000 */
.L_x_5395:
[----:B------:R-:W-:Y:S01]  /*30380*/  SEL R45, R61, R76, P0 ;  /* 0x0000004c3d2d7207 */ /* 0x000fe20000000000 */
[----:B------:R-:W-:Y:S02]  /*30390*/  IMAD.MOV.U32 R13, RZ, RZ, R78 ;  /* 0x000000ffff0d7224 */ /* 0x000fe400078e004e */
[----:B------:R-:W-:Y:S02]  /*303a0*/  IMAD.MOV.U32 R12, RZ, RZ, R3 ;  /* 0x000000ffff0c7224 */ /* 0x000fe400078e0003 */
[----:B------:R-:W-:-:S07]  /*303b0*/  IMAD.MOV.U32 R63, RZ, RZ, R14 ;  /* 0x000000ffff3f7224 */ /* 0x000fce00078e000e */
[----:B------:R-:W-:Y:S05]  /*303c0*/  WARPSYNC.COLLECTIVE R15, `(.L_x_5396) ;  /* 0x000000000f087348 */ /* 0x000fea0003c00000 */
[----:B------:R0:W1:Y:S02]  /*303d0*/  SHFL.IDX P6, R14, R13, R12, R11 ;  /* 0x0000000c0d0e7389 */ /* 0x00006400000c000b */
[----:B01----:R-:W-:Y:S01]  /*303e0*/  ENDCOLLECTIVE ;  /* 0x000000000000791b */ /* 0x003fe20003800000 */
.L_x_5396:
[----:B------:R-:W-:Y:S02]  /*303f0*/  IMAD.MOV.U32 R13, RZ, RZ, R65 ;  /* 0x000000ffff0d7224 */ /* 0x000fe400078e0041 */
[----:B------:R-:W-:Y:S02]  /*30400*/  IMAD.MOV.U32 R12, RZ, RZ, R0 ;  /* 0x000000ffff0c7224 */ /* 0x000fe400078e0000 */
[----:B------:R-:W-:Y:S02]  /*30410*/  IMAD.MOV.U32 R0, RZ, RZ, RZ ;  /* 0x000000ffff007224 */ /* 0x000fe400078e00ff */
[----:B------:R-:W-:-:S07]  /*30420*/  IMAD.MOV.U32 R78, RZ, RZ, R14 ;  /* 0x000000ffff4e7224 */ /* 0x000fce00078e000e */
[----:B------:R-:W-:Y:S05]  /*30430*/  WARPSYNC.COLLECTIVE R15, `(.L_x_5397) ;  /* 0x000000000f087348 */ /* 0x000fea0003c00000 */
[----:B------:R0:W1:Y:S02]  /*30440*/  SHFL.IDX P6, R14, R13, R12, R11 ;  /* 0x0000000c0d0e7389 */ /* 0x00006400000c000b */
[----:B01----:R-:W-:Y:S01]  /*30450*/  ENDCOLLECTIVE ;  /* 0x000000000000791b */ /* 0x003fe20003800000 */
.L_x_5397:
[----:B------:R-:W-:Y:S01]  /*30460*/  SEL R59, R78, R63, P0 ;  /* 0x0000003f4e3b7207 */ /* 0x000fe20000000000 */
[----:B------:R-:W-:Y:S02]  /*30470*/  IMAD.MOV.U32 R13, RZ, RZ, R80 ;  /* 0x000000ffff0d7224 */ /* 0x000fe400078e0050 */
[----:B------:R-:W-:Y:S01]  /*30480*/  IMAD.MOV.U32 R12, RZ, RZ, R3 ;  /* 0x000000ffff0c7224 */ /* 0x000fe200078e0003 */
[----:B------:R-:W-:-:S07]  /*30490*/  MOV R65, R14 ;  /* 0x0000000e00417202 */ /* 0x000fce0000000f00 */
[----:B------:R-:W-:Y:S05]  /*304a0*/  WARPSYNC.COLLECTIVE R15, `(.L_x_5398) ;  /* 0x000000000f087348 */ /* 0x000fea0003c00000 */
[----:B------:R0:W1:Y:S02]  /*304b0*/  SHFL.IDX P6, R14, R13, R12, R11 ;  /* 0x0000000c0d0e7389 */ /* 0x00006400000c000b */
[----:B01----:R-:W-:Y:S01]  /*304c0*/  ENDCOLLECTIVE ;  /* 0x000000000000791b */ /* 0x003fe20003800000 */
.L_x_5398:
        /* <DEDUP_REMOVED lines=14> */
.L_x_5198:
        /* <DEDUP_REMOVED lines=11> */
.L_x_5401:
[----:B------:R-:W-:Y:S05]  /*30660*/  BSYNC B1 ;  /* 0x0000000000017941 */ /* 0x000fea0003800000 */
.L_x_5400:
[----:B------:R-:W-:Y:S05]  /*30670*/  BRA `(.L_x_5402) ;  /* 0xffffff7400b87947 */ /* 0x000fea000383ffff */
.L_x_5200:
[----:B------:R-:W-:Y:S01]  /*30680*/  BSSY B1, `(.L_x_5403) ;  /* 0x0000006000017945 */ /* 0x000fe20003800000 */
[----:B------:R-:W-:-:S07]  /*30690*/  IMAD.MOV.U32 R15, RZ, RZ, -0x1 ;  /* 0xffffffffff0f7424 */ /* 0x000fce00078e00ff */
[----:B0-----:R-:W-:Y:S05]  /*306a0*/  WARPSYNC.COLLECTIVE R15, `(.L_x_5404) ;  /* 0x000000000f0c7348 */ /* 0x001fea0003c00000 */
[----:B------:R-:W-:Y:S02]  /*306b0*/  ELECT P6, UR62, PT ;  /* 0x00000000003e782f */ /* 0x000fe400038c0000 */
[----:B------:R-:W-:Y:S01]  /*306c0*/  MOV R14, UR62 ;  /* 0x0000003e000e7c02 */ /* 0x000fe20008000f00 */
[----:B0-----:R-:W-:Y:S10]  /*306d0*/  ENDCOLLECTIVE ;  /* 0x000000000000791b */ /* 0x001ff40003800000 */
.L_x_5404:
[----:B------:R-:W-:Y:S05]  /*306e0*/  BSYNC B1 ;  /* 0x0000000000017941 */ /* 0x000fea0003800000 */
.L_x_5403:
[----:B------:R-:W-:Y:S05]  /*306f0*/  BRA `(.L_x_5199) ;  /* 0xffffff7400b07947 */ /* 0x000fea000383ffff */
.L_x_5202:
[----:B0-----:R0:W1:Y:S02]  /*30700*/  SYNCS.PHASECHK.TRANS64.TRYWAIT P0, [R11+URZ+0x33420], R5 ;  /* 0x033420050b0075a7 */ /* 0x001064000800017f */
[----:B-1----:R-:W-:Y:S05]  /*30710*/  @!P0 NANOSLEEP.SYNCS 0x989680 ;  /* 0x009896800000895d */ /* 0x002fea0003900000 */
[----:B------:R-:W1:Y:S02]  /*30720*/  @!P0 SYNCS.PHASECHK.TRANS64 P0, [R11+URZ+0x33420], R5 ;  /* 0x033420050b0085a7 */ /* 0x000e64000800007f */
[----:B-1----:R-:W-:Y:S05]  /*30730*/  @!P0 BRA `(.L_x_5202) ;  /* 0xfffffffc00f08947 */ /* 0x002fea000383ffff */
[----:B------:R-:W-:Y:S05]  /*30740*/  BRA `(.L_x_5405) ;  /* 0xffffff7400cc7947 */ /* 0x000fea000383ffff */
.L_x_5206:
[----:B-1----:R1:W2:Y:S02]  /*30750*/  SYNCS.PHASECHK.TRANS64.TRYWAIT P0, [R7+URZ+0x334a0], R10 ;  /* 0x0334a00a070075a7 */ /* 0x0022a4000800017f */
[----:B--2---:R-:W-:Y:S05]  /*30760*/  @!P0 NANOSLEEP.SYNCS 0x989680 ;  /* 0x009896800000895d */ /* 0x004fea0003900000 */
[----:B------:R-:W2:Y:S02]  /*30770*/  @!P0 SYNCS.PHASECHK.TRANS64 P0, [R7+URZ+0x334a0], R10 ;  /* 0x0334a00a070085a7 */ /* 0x000ea4000800007f */
[----:B--2---:R-:W-:Y:S05]  /*30780*/  @!P0 BRA `(.L_x_5206) ;  /* 0xfffffffc00f08947 */ /* 0x004fea000383ffff */
[----:B------:R-:W-:Y:S05]  /*30790*/  BRA `(.L_x_5406) ;  /* 0xffffff7400ec7947 */ /* 0x000fea000383ffff */
.L_x_5213:
[----:B0-----:R0:W2:Y:S02]  /*307a0*/  SYNCS.PHASECHK.TRANS64.TRYWAIT P0, [R7+URZ+0x334c0], R10 ;  /* 0x0334c00a070075a7 */ /* 0x0010a4000800017f */
[----:B--2---:R-:W-:Y:S05]  /*307b0*/  @!P0 NANOSLEEP.SYNCS 0x989680 ;  /* 0x009896800000895d */ /* 0x004fea0003900000 */
[----:B------:R-:W2:Y:S02]  /*307c0*/  @!P0 SYNCS.PHASECHK.TRANS64 P0, [R7+URZ+0x334c0], R10 ;  /* 0x0334c00a070085a7 */ /* 0x000ea4000800007f */
[----:B--2---:R-:W-:Y:S05]  /*307d0*/  @!P0 BRA `(.L_x_5213) ;  /* 0xfffffffc00f08947 */ /* 0x004fea000383ffff */
[----:B------:R-:W-:Y:S05]  /*307e0*/  BRA `(.L_x_5407) ;  /* 0xffffff7800ec7947 */ /* 0x000fea000383ffff */
.L_x_5222:
[----:B0-----:R0:W1:Y:S02]  /*307f0*/  SYNCS.PHASECHK.TRANS64.TRYWAIT P1, [R7+URZ+0x334a0], R6 ;  /* 0x0334a006070075a7 */ /* 0x001064000802017f */
[----:B-1----:R-:W-:Y:S05]  /*30800*/  @!P1 NANOSLEEP.SYNCS 0x989680 ;  /* 0x009896800000995d */ /* 0x002fea0003900000 */
[----:B------:R-:W1:Y:S02]  /*30810*/  @!P1 SYNCS.PHASECHK.TRANS64 P1, [R7+URZ+0x334a0], R6 ;  /* 0x0334a006070095a7 */ /* 0x000e64000802007f */
[----:B-1----:R-:W-:Y:S05]  /*30820*/  @!P1 BRA `(.L_x_5222) ;  /* 0xfffffffc00f09947 */ /* 0x002fea000383ffff */
[----:B------:R-:W-:Y:S05]  /*30830*/  BRA `(.L_x_5408) ;  /* 0xffffff8000447947 */ /* 0x000fea000383ffff */
.L_x_5229:
[----:B-1----:R1:W2:Y:S02]  /*30840*/  SYNCS.PHASECHK.TRANS64.TRYWAIT P1, [R7+URZ+0x334c0], R6 ;  /* 0x0334c006070075a7 */ /* 0x0022a4000802017f */
[----:B--2---:R-:W-:Y:S05]  /*30850*/  @!P1 NANOSLEEP.SYNCS 0x989680 ;  /* 0x009896800000995d */ /* 0x004fea0003900000 */
[----:B------:R-:W2:Y:S02]  /*30860*/  @!P1 SYNCS.PHASECHK.TRANS64 P1, [R7+URZ+0x334c0], R6 ;  /* 0x0334c006070095a7 */ /* 0x000ea4000802007f */
[----:B--2---:R-:W-:Y:S05]  /*30870*/  @!P1 BRA `(.L_x_5229) ;  /* 0xfffffffc00f09947 */ /* 0x004fea000383ffff */
[----:B------:R-:W-:Y:S05]  /*30880*/  BRA `(.L_x_5409) ;  /* 0xffffff84003c7947 */ /* 0x000fea000383ffff */
.L_x_5246:
        /* <DEDUP_REMOVED lines=11> */
.L_x_5411:
[----:B------:R-:W-:Y:S05]  /*30940*/  BSYNC B0 ;  /* 0x0000000000007941 */ /* 0x000fea0003800000 */
.L_x_5410:
[----:B------:R-:W-:Y:S05]  /*30950*/  BRA `(.L_x_5412) ;  /* 0xffffff94003c7947 */ /* 0x000fea000383ffff */
.L_x_5248:
[----:B------:R-:W-:Y:S01]  /*30960*/  BSSY B0, `(.L_x_5413) ;  /* 0x0000006000007945 */ /* 0x000fe20003800000 */
[----:B------:R-:W-:-:S07]  /*30970*/  MOV R15, 0xffffffff ;  /* 0xffffffff000f7802 */ /* 0x000fce0000000f00 */
[----:B01----:R-:W-:Y:S05]  /*30980*/  WARPSYNC.COLLECTIVE R15, `(.L_x_5414) ;  /* 0x000000000f0c7348 */ /* 0x003fea0003c00000 */
[----:B------:R-:W-:Y:S02]  /*30990*/  ELECT P6, UR62, PT ;  /* 0x00000000003e782f */ /* 0x000fe400038c0000 */
[----:B------:R-:W-:Y:S01]  /*309a0*/  MOV R14, UR62 ;  /* 0x0000003e000e7c02 */ /* 0x000fe20008000f00 */
[----:B01----:R-:W-:Y:S10]  /*309b0*/  ENDCOLLECTIVE ;  /* 0x000000000000791b */ /* 0x003ff40003800000 */
.L_x_5414:
[----:B------:R-:W-:Y:S05]  /*309c0*/  BSYNC B0 ;  /* 0x0000000000007941 */ /* 0x000fea0003800000 */
.L_x_5413:
[----:B------:R-:W-:Y:S05]  /*309d0*/  BRA `(.L_x_5415) ;  /* 0xffffff9400347947 */ /* 0x000fea000383ffff */
.L_x_5251:
[----:B0-----:R0:W1:Y:S02]  /*309e0*/  SYNCS.PHASECHK.TRANS64.TRYWAIT P2, [R4+URZ+0x33480], R7 ;  /* 0x03348007040075a7 */ /* 0x001064000804017f */
[----:B-1----:R-:W-:Y:S05]  /*309f0*/  @!P2 NANOSLEEP.SYNCS 0x989680 ;  /* 0x009896800000a95d */ /* 0x002fea0003900000 */
[----:B------:R-:W1:Y:S02]  /*30a00*/  @!P2 SYNCS.PHASECHK.TRANS64 P2, [R4+URZ+0x33480], R7 ;  /* 0x033480070400a5a7 */ /* 0x000e64000804007f */
[----:B-1----:R-:W-:Y:S05]  /*30a10*/  @!P2 BRA `(.L_x_5251) ;  /* 0xfffffffc00f0a947 */ /* 0x002fea000383ffff */
[----:B------:R-:W-:Y:S05]  /*30a20*/  BRA `(.L_x_5416) ;  /* 0xffffff9400b87947 */ /* 0x000fea000383ffff */
.L_x_5253:
[----:B-1----:R1:W2:Y:S02]  /*30a30*/  SYNCS.PHASECHK.TRANS64.TRYWAIT P2, [R4+URZ+0x33440], R7 ;  /* 0x03344007040075a7 */ /* 0x0022a4000804017f */
[----:B--2---:R-:W-:Y:S05]  /*30a40*/  @!P2 NANOSLEEP.SYNCS 0x989680 ;  /* 0x009896800000a95d */ /* 0x004fea0003900000 */
[----:B------:R-:W2:Y:S02]  /*30a50*/  @!P2 SYNCS.PHASECHK.TRANS64 P2, [R4+URZ+0x33440], R7 ;  /* 0x033440070400a5a7 */ /* 0x000ea4000804007f */
[----:B--2---:R-:W-:Y:S05]  /*30a60*/  @!P2 BRA `(.L_x_5253) ;  /* 0xfffffffc00f0a947 */ /* 0x004fea000383ffff */
[----:B------:R-:W-:Y:S05]  /*30a70*/  BRA `(.L_x_5417) ;  /* 0xffffff9800447947 */ /* 0x000fea000383ffff */
.L_x_5256:
        /* <DEDUP_REMOVED lines=8> */
.L_x_5262:
[----:B--2---:R2:W3:Y:S02]  /*30b00*/  SYNCS.PHASECHK.TRANS64.TRYWAIT P0, [R5+URZ+0x33480], R4 ;  /* 0x03348004050075a7 */ /* 0x0044e4000800017f */
[----:B---3--:R-:W-:Y:S05]  /*30b10*/  @!P0 NANOSLEEP.SYNCS 0x989680 ;  /* 0x009896800000895d */ /* 0x008fea0003900000 */
[----:B------:R-:W3:Y:S02]  /*30b20*/  @!P0 SYNCS.PHASECHK.TRANS64 P0, [R5+URZ+0x33480], R4 ;  /* 0x03348004050085a7 */ /* 0x000ee4000800007f */
[----:B---3--:R-:W-:Y:S05]  /*30b30*/  @!P0 BRA `(.L_x_5262) ;  /* 0xfffffffc00f08947 */ /* 0x008fea000383ffff */
[----:B------:R-:W-:Y:S05]  /*30b40*/  BRA `(.L_x_5419) ;  /* 0xffffffa0002c7947 */ /* 0x000fea000383ffff */
.L_x_5269:
[----:B0-----:R0:W3:Y:S02]  /*30b50*/  SYNCS.PHASECHK.TRANS64.TRYWAIT P0, [R5+URZ+0x33440], R4 ;  /* 0x03344004050075a7 */ /* 0x0010e4000800017f */
[----:B---3--:R-:W-:Y:S05]  /*30b60*/  @!P0 NANOSLEEP.SYNCS 0x989680 ;  /* 0x009896800000895d */ /* 0x008fea0003900000 */
[----:B------:R-:W3:Y:S02]  /*30b70*/  @!P0 SYNCS.PHASECHK.TRANS64 P0, [R5+URZ+0x33440], R4 ;  /* 0x03344004050085a7 */ /* 0x000ee4000800007f */
[----:B---3--:R-:W-:Y:S05]  /*30b80*/  @!P0 BRA `(.L_x_5269) ;  /* 0xfffffffc00f08947 */ /* 0x008fea000383ffff */
[----:B------:R-:W-:Y:S05]  /*30b90*/  BRA `(.L_x_5420) ;  /* 0xffffffa400387947 */ /* 0x000fea000383ffff */
.L_x_5277:
[----:B--2---:R2:W3:Y:S02]  /*30ba0*/  SYNCS.PHASECHK.TRANS64.TRYWAIT P2, [R13+URZ+0x33470], R3 ;  /* 0x033470030d0075a7 */ /* 0x0044e4000804017f */
[----:B---3--:R-:W-:Y:S05]  /*30bb0*/  @!P2 NANOSLEEP.SYNCS 0x989680 ;  /* 0x009896800000a95d */ /* 0x008fea0003900000 */
[----:B------:R-:W3:Y:S02]  /*30bc0*/  @!P2 SYNCS.PHASECHK.TRANS64 P2, [R13+URZ+0x33470], R3 ;  /* 0x033470030d00a5a7 */ /* 0x000ee4000804007f */
[----:B---3--:R-:W-:Y:S05]  /*30bd0*/  @!P2 BRA `(.L_x_5277) ;  /* 0xfffffffc00f0a947 */ /* 0x008fea000383ffff */
[----:B------:R-:W-:Y:S05]  /*30be0*/  BRA `(.L_x_5421) ;  /* 0xffffffa800587947 */ /* 0x000fea000383ffff */
.L_x_5279:
[----:B--2---:R2:W3:Y:S02]  /*30bf0*/  SYNCS.PHASECHK.TRANS64.TRYWAIT P2, [R13+URZ+0x33460], R4 ;  /* 0x033460040d0075a7 */ /* 0x0044e4000804017f */
[----:B---3--:R-:W-:Y:S05]  /*30c00*/  @!P2 NANOSLEEP.SYNCS 0x989680 ;  /* 0x009896800000a95d */ /* 0x008fea0003900000 */
[----:B------:R-:W3:Y:S02]  /*30c10*/  @!P2 SYNCS.PHASECHK.TRANS64 P2, [R13+URZ+0x33460], R4 ;  /* 0x033460040d00a5a7 */ /* 0x000ee4000804007f */
[----:B---3--:R-:W-:Y:S05]  /*30c20*/  @!P2 BRA `(.L_x_5279) ;  /* 0xfffffffc00f0a947 */ /* 0x008fea000383ffff */
[----:B------:R-:W-:Y:S05]  /*30c30*/  BRA `(.L_x_5422) ;  /* 0xffffffa800607947 */ /* 0x000fea000383ffff */
.L_x_5286:
[----:B0-----:R0:W2:Y:S02]  /*30c40*/  SYNCS.PHASECHK.TRANS64.TRYWAIT P0, [R0+URZ+0x33470], R3 ;  /* 0x03347003000075a7 */ /* 0x0010a4000800017f */
[----:B--2---:R-:W-:Y:S05]  /*30c50*/  @!P0 NANOSLEEP.SYNCS 0x989680 ;  /* 0x009896800000895d */ /* 0x004fea0003900000 */
[----:B------:R-:W2:Y:S02]  /*30c60*/  @!P0 SYNCS.PHASECHK.TRANS64 P0, [R0+URZ+0x33470], R3 ;  /* 0x03347003000085a7 */ /* 0x000ea4000800007f */
[----:B--2---:R-:W-:Y:S05]  /*30c70*/  @!P0 BRA `(.L_x_5286) ;  /* 0xfffffffc00f08947 */ /* 0x004fea000383ffff */
[----:B------:R-:W-:Y:S05]  /*30c80*/  BRA `(.L_x_5423) ;  /* 0xffffffb8004c7947 */ /* 0x000fea000383ffff */
.L_x_5288:
[----:B0-----:R0:W2:Y:S02]  /*30c90*/  SYNCS.PHASECHK.TRANS64.TRYWAIT P0, [R0+URZ+0x33460], R3 ;  /* 0x03346003000075a7 */ /* 0x0010a4000800017f */
[----:B--2---:R-:W-:Y:S05]  /*30ca0*/  @!P0 NANOSLEEP.SYNCS 0x989680 ;  /* 0x009896800000895d */ /* 0x004fea0003900000 */
[----:B------:R-:W2:Y:S02]  /*30cb0*/  @!P0 SYNCS.PHASECHK.TRANS64 P0, [R0+URZ+0x33460], R3 ;  /* 0x03346003000085a7 */ /* 0x000ea4000800007f */
[----:B--2---:R-:W-:Y:S05]  /*30cc0*/  @!P0 BRA `(.L_x_5288) ;  /* 0xfffffffc00f08947 */ /* 0x004fea000383ffff */
[----:B------:R-:W-:Y:S05]  /*30cd0*/  BRA `(.L_x_5424) ;  /* 0xffffffb800547947 */ /* 0x000fea000383ffff */
.L_x_5292:
[----:B------:R-:W-:Y:S01]  /*30ce0*/  BSSY B0, `(.L_x_5425) ;  /* 0x0000008000007945 */ /* 0x000fe20003800000 */
[----:B------:R-:W-:Y:S02]  /*30cf0*/  IMAD.MOV.U32 R13, RZ, RZ, R16 ;  /* 0x000000ffff0d7224 */ /* 0x000fe400078e0010 */
[----:B------:R-:W-:Y:S02]  /*30d00*/  IMAD.MOV.U32 R12, RZ, RZ, RZ ;  /* 0x000000ffff0c7224 */ /* 0x000fe400078e00ff */
[----:B------:R-:W-:Y:S02]  /*30d10*/  IMAD.MOV.U32 R11, RZ, RZ, 0x1f ;  /* 0x0000001fff0b7424 */ /* 0x000fe400078e00ff */
[----:B------:R-:W-:-:S07]  /*30d20*/  IMAD.MOV.U32 R15, RZ, RZ, -0x1 ;  /* 0xffffffffff0f7424 */ /* 0x000fce00078e00ff */
[----:B-1----:R-:W-:Y:S05]  /*30d30*/  WARPSYNC.COLLECTIVE R15, `(.L_x_5426) ;  /* 0x000000000f087348 */ /* 0x002fea0003c00000 */
[----:B------:R0:W2:Y:S02]  /*30d40*/  SHFL.IDX P6, R14, R13, R12, R11 ;  /* 0x0000000c0d0e7389 */ /* 0x0000a400000c000b */
[----:B012---:R-:W-:Y:S01]  /*30d50*/  ENDCOLLECTIVE ;  /* 0x000000000000791b */ /* 0x007fe20003800000 */
.L_x_5426:
[----:B------:R-:W-:Y:S05]  /*30d60*/  BSYNC B0 ;  /* 0x0000000000007941 */ /* 0x000fea0003800000 */
.L_x_5425:
[----:B------:R-:W-:Y:S01]  /*30d70*/  IMAD.MOV.U32 R13, RZ, RZ, R16 ;  /* 0x000000ffff0d7224 */ /* 0x000fe200078e0010 */
[----:B------:R-:W-:Y:S01]  /*30d80*/  MOV R12, 0x1 ;  /* 0x00000001000c7802 */ /* 0x000fe20000000f00 */
[----:B------:R-:W-:Y:S02]  /*30d90*/  IMAD.MOV.U32 R11, RZ, RZ, 0x1f ;  /* 0x0000001fff0b7424 */ /* 0x000fe400078e00ff */
[----:B------:R-:W-:Y:S02]  /*30da0*/  IMAD.MOV.U32 R15, RZ, RZ, -0x1 ;  /* 0xffffffffff0f7424 */ /* 0x000fe400078e00ff */
[----:B------:R-:W-:Y:S02]  /*30db0*/  IMAD.IADD R5, R19, 0x1, R8 ;  /* 0x0000000113057824 */ /* 0x000fe400078e0208 */
[----:B------:R-:W-:-:S07]  /*30dc0*/  IMAD.MOV.U32 R0, RZ, RZ, R14 ;  /* 0x000000ffff007224 */ /* 0x000fce00078e000e */
[----:B------:R-:W-:Y:S05]  /*30dd0*/  WARPSYNC.COLLECTIVE R15, `(.L_x_5427) ;  /* 0x000000000f087348 */ /* 0x000fea0003c00000 */
[----:B------:R0:W1:Y:S02]  /*30de0*/  SHFL.IDX P6, R14, R13, R12, R11 ;  /* 0x0000000c0d0e7389 */ /* 0x00006400000c000b */
[----:B01----:R-:W-:Y:S01]  /*30df0*/  ENDCOLLECTIVE ;  /* 0x000000000000791b */ /* 0x003fe20003800000 */
.L_x_5427:
[----:B------:R-:W-:Y:S02]  /*30e00*/  ULDC UR4, c[0x0][0xc14] ;  /* 0x0003050000047ab9 */ /* 0x000fe40000000800 */
[----:B------:R-:W-:-:S13]  /*30e10*/  ISETP.GE.OR P1, PT, R5, UR4, !P0 ;  /* 0x0000000405007c0c */ /* 0x000fda000c726670 */
[----:B------:R-:W0:Y:S01]  /*30e20*/  @!P1 LDC.64 R2, c[0x0][0xc58] ;  /* 0x00031600ff029b82 */ /* 0x000e220000000a00 */
[----:B------:R-:W-:Y:S02]  /*30e30*/  IMAD.MOV.U32 R11, RZ, RZ, RZ ;  /* 0x000000ffff0b7224 */ /* 0x000fe400078e00ff */
[----:B------:R-:W-:Y:S02]  /*30e40*/  IMAD.MOV.U32 R4, RZ, RZ, R14 ;  /* 0x000000ffff047224 */ /* 0x000fe400078e000e */
        /* <DEDUP_REMOVED lines=8> */
[----:B------:R-:W-:-:S04]  /*30ed0*/  ISETP.NE.AND P1, PT, R8, RZ, PT ;  /* 0x000000ff0800720c */ /* 0x000fc80003f25270 */
[----:B------:R-:W-:-:S09]  /*30ee0*/  MOV R13, R2 ;  /* 0x00000002000d7202 */ /* 0x000fd20000000f00 */
[----:B------:R-:W-:Y:S05]  /*30ef0*/  WARPSYNC.COLLECTIVE R15, `(.L_x_5428) ;  /* 0x000000000f087348 */ /* 0x000fea0003c00000 */
[----:B------:R0:W1:Y:S02]  /*30f00*/  SHFL.UP P6, R14, R13, R12, R11 ;  /* 0x0400000c0d0e7389 */ /* 0x00006400000c000b */
[----:B01----:R-:W-:Y:S01]  /*30f10*/  ENDCOLLECTIVE ;  /* 0x000000000000791b */ /* 0x003fe20003800000 */
.L_x_5428:
[----:B------:R-:W-:Y:S01]  /*30f20*/  IMAD.MOV.U32 R12, RZ, RZ, 0x2 ;  /* 0x00000002ff0c7424 */ /* 0x000fe200078e00ff */
[----:B------:R-:W-:-:S05]  /*30f30*/  SEL R5, R14, RZ, P1 ;  /* 0x000000ff0e057207 */ /* 0x000fca0000800000 */
[----:B------:R-:W-:-:S04]  /*30f40*/  IMAD.IADD R5, R2, 0x1, R5 ;  /* 0x0000000102057824 */ /* 0x000fc800078e0205 */
[----:B------:R-:W-:-:S07]  /*30f50*/  IMAD.MOV.U32 R13, RZ, RZ, R5 ;  /* 0x000000ffff0d7224 */ /* 0x000fce00078e0005 */
[----:B------:R-:W-:Y:S05]  /*30f60*/  WARPSYNC.COLLECTIVE R15, `(.L_x_5429) ;  /* 0x000000000f087348 */ /* 0x000fea0003c00000 */
[----:B------:R0:W1:Y:S02]  /*30f70*/  SHFL.UP P6, R14, R13, R12, R11 ;  /* 0x0400000c0d0e7389 */ /* 0x00006400000c000b */
[----:B01----:R-:W-:Y:S01]  /*30f80*/  ENDCOLLECTIVE ;  /* 0x000000000000791b */ /* 0x003fe20003800000 */
.L_x_5429:
[----:B------:R-:W-:Y:S02]  /*30f90*/  MOV R12, 0x4 ;  /* 0x00000004000c7802 */ /* 0x000fe40000000f00 */
[----:B------:R-:W-:-:S05]  /*30fa0*/  SEL R6, R14, RZ, P2 ;  /* 0x000000ff0e067207 */ /* 0x000fca0001000000 */
[----:B------:R-:W-:-:S04]  /*30fb0*/  IMAD.IADD R6, R5, 0x1, R6 ;  /* 0x0000000105067824 */ /* 0x000fc800078e0206 */
[----:B------:R-:W-:-:S07]  /*30fc0*/  IMAD.MOV.U32 R13, RZ, RZ, R6 ;  /* 0x000000ffff0d7224 */ /* 0x000fce00078e0006 */
[----:B------:R-:W-:Y:S05]  /*30fd0*/  WARPSYNC.COLLECTIVE R15, `(.L_x_5430) ;  /* 0x000000000f087348 */ /* 0x000fea0003c00000 */
[----:B------:R0:W1:Y:S02]  /*30fe0*/  SHFL.UP P6, R14, R13, R12, R11 ;  /* 0x0400000c0d0e7389 */ /* 0x00006400000c000b */
[----:B01----:R-:W-:Y:S01]  /*30ff0*/  ENDCOLLECTIVE ;  /* 0x000000000000791b */ /* 0x003fe20003800000 */
.L_x_5430:
[----:B------:R-:W-:Y:S01]  /*31000*/  IMAD.MOV.U32 R12, RZ, RZ, 0x8 ;  /* 0x00000008ff0c7424 */ /* 0x000fe200078e00ff */
[----:B------:R-:W-:-:S05]  /*31010*/  SEL R7, R14, RZ, P3 ;  /* 0x000000ff0e077207 */ /* 0x000fca0001800000 */
[----:B------:R-:W-:-:S04]  /*31020*/  IMAD.IADD R7, R6, 0x1, R7 ;  /* 0x0000000106077824 */ /* 0x000fc800078e0207 */
[----:B------:R-:W-:-:S07]  /*31030*/  IMAD.MOV.U32 R13, RZ, RZ, R7 ;  /* 0x000000ffff0d7224 */ /* 0x000fce00078e0007 */
[----:B------:R-:W-:Y:S05]  /*31040*/  WARPSYNC.COLLECTIVE R15, `(.L_x_5431) ;  /* 0x000000000f087348 */ /* 0x000fea0003c00000 */
[----:B------:R0:W1:Y:S02]  /*31050*/  SHFL.UP P6, R14, R13, R12, R11 ;  /* 0x0400000c0d0e7389 */ /* 0x00006400000c000b */
[----:B01----:R-:W-:Y:S01]  /*31060*/  ENDCOLLECTIVE ;  /* 0x000000000000791b */ /* 0x003fe20003800000 */
.L_x_5431:
[----:B------:R-:W-:Y:S01]  /*31070*/  IMAD.MOV.U32 R12, RZ, RZ, 0x10 ;  /* 0x00000010ff0c7424 */ /* 0x000fe200078e00ff */
[----:B------:R-:W-:-:S05]  /*31080*/  SEL R14, R14, RZ, P4 ;  /* 0x000000ff0e0e7207 */ /* 0x000fca0002000000 */
[----:B------:R-:W-:-:S04]  /*31090*/  IMAD.IADD R5, R7, 0x1, R14 ;  /* 0x0000000107057824 */ /* 0x000fc800078e020e */
[----:B------:R-:W-:-:S07]  /*310a0*/  IMAD.MOV.U32 R13, RZ, RZ, R5 ;  /* 0x000000ffff0d7224 */ /* 0x000fce00078e0005 */
[----:B------:R-:W-:Y:S05]  /*310b0*/  WARPSYNC.COLLECTIVE R15, `(.L_x_5432) ;  /* 0x000000000f087348 */ /* 0x000fea0003c00000 */
[----:B------:R0:W1:Y:S02]  /*310c0*/  SHFL.UP P6, R14, R13, R12, R11 ;  /* 0x0400000c0d0e7389 */ /* 0x00006400000c000b */
[----:B01----:R-:W-:Y:S01]  /*310d0*/  ENDCOLLECTIVE ;  /* 0x000000000000791b */ /* 0x003fe20003800000 */
.L_x_5432:
[----:B------:R-:W-:Y:S02]  /*310e0*/  IMAD.MOV.U32 R12, RZ, RZ, 0x1f ;  /* 0x0000001fff0c7424 */ /* 0x000fe400078e00ff */
[----:B------:R-:W-:Y:S01]  /*310f0*/  IMAD.MOV.U32 R11, RZ, RZ, 0x1f ;  /* 0x0000001fff0b7424 */ /* 0x000fe200078e00ff */
[----:B------:R-:W-:-:S04]  /*31100*/  SEL R14, R14, RZ, P5 ;  /* 0x000000ff0e0e7207 */ /* 0x000fc80002800000 */
[----:B------:R-:W-:-:S05]  /*31110*/  IADD3 R3, R5, R14, RZ ;  /* 0x0000000e05037210 */ /* 0x000fca0007ffe0ff */
[----:B------:R-:W-:-:S07]  /*31120*/  IMAD.MOV.U32 R13, RZ, RZ, R3 ;  /* 0x000000ffff0d7224 */ /* 0x000fce00078e0003 */
[----:B------:R-:W-:Y:S05]  /*31130*/  WARPSYNC.COLLECTIVE R15, `(.L_x_5433) ;  /* 0x000000000f087348 */ /* 0x000fea0003c00000 */
[----:B------:R0:W1:Y:S02]  /*31140*/  SHFL.IDX P6, R14, R13, R12, R11 ;  /* 0x0000000c0d0e7389 */ /* 0x00006400000c000b */
[----:B01----:R-:W-:Y:S01]  /*31150*/  ENDCOLLECTIVE ;  /* 0x000000000000791b */ /* 0x003fe20003800000 */
.L_x_5433:
[----:B------:R-:W-:Y:S05]  /*31160*/  BRA `(.L_x_5434) ;  /* 0xffffffc400507947 */ /* 0x000fea000383ffff */
.L_x_5297:
[----:B------:R-:W-:Y:S01]  /*31170*/  BSSY B0, `(.L_x_5435) ;  /* 0x0000008000007945 */ /* 0x000fe20003800000 */
[----:B-----5:R-:W-:Y:S01]  /*31180*/  IMAD.MOV.U32 R13, RZ, RZ, R2 ;  /* 0x000000ffff0d7224 */ /* 0x020fe200078e0002 */
[----:B------:R-:W-:Y:S01]  /*31190*/  MOV R15, 0xffffffff ;  /* 0xffffffff000f7802 */ /* 0x000fe20000000f00 */
[----:B------:R-:W-:Y:S02]  /*311a0*/  IMAD.MOV.U32 R12, RZ, RZ, 0x1 ;  /* 0x00000001ff0c7424 */ /* 0x000fe400078e00ff */
[----:B------:R-:W-:-:S07]  /*311b0*/  IMAD.MOV.U32 R11, RZ, RZ, RZ ;  /* 0x000000ffff0b7224 */ /* 0x000fce00078e00ff */
[----:B012---:R-:W-:Y:S05]  /*311c0*/  WARPSYNC.COLLECTIVE R15, `(.L_x_5436) ;  /* 0x000000000f087348 */ /* 0x007fea0003c00000 */
[----:B------:R3:W4:Y:S02]  /*311d0*/  SHFL.UP P6, R14, R13, R12, R11 ;  /* 0x0400000c0d0e7389 */ /* 0x00072400000c000b */
[----:B01234-:R-:W-:Y:S01]  /*311e0*/  ENDCOLLECTIVE ;  /* 0x000000000000791b */ /* 0x01ffe20003800000 */
.L_x_5436:
[----:B------:R-:W-:Y:S05]  /*311f0*/  BSYNC B0 ;  /* 0x0000000000007941 */ /* 0x000fea0003800000 */
.L_x_5435:
        /* <DEDUP_REMOVED lines=8> */
.L_x_5437:
[----:B------:R-:W-:Y:S02]  /*31280*/  MOV R12, 0x4 ;  /* 0x00000004000c7802 */ /* 0x000fe40000000f00 */
[----:B------:R-:W-:-:S05]  /*31290*/  SEL R14, R14, RZ, P2 ;  /* 0x000000ff0e0e7207 */ /* 0x000fca0001000000 */
[----:B------:R-:W-:-:S04]  /*312a0*/  IMAD.IADD R5, R13, 0x1, R14 ;  /* 0x000000010d057824 */ /* 0x000fc800078e020e */
[----:B------:R-:W-:-:S07]  /*312b0*/  IMAD.MOV.U32 R13, RZ, RZ, R5 ;  /* 0x000000ffff0d7224 */ /* 0x000fce00078e0005 */
[----:B------:R-:W-:Y:S05]  /*312c0*/  WARPSYNC.COLLECTIVE R15, `(.L_x_5438) ;  /* 0x000000000f087348 */ /* 0x000fea0003c00000 */
[----:B------:R0:W1:Y:S02]  /*312d0*/  SHFL.UP P6, R14, R13, R12, R11 ;  /* 0x0400000c0d0e7389 */ /* 0x00006400000c000b */
[----:B01----:R-:W-:Y:S01]  /*312e0*/  ENDCOLLECTIVE ;  /* 0x000000000000791b */ /* 0x003fe20003800000 */
.L_x_5438:
[----:B------:R-:W-:Y:S01]  /*312f0*/  IMAD.MOV.U32 R12, RZ, RZ, 0x8 ;  /* 0x00000008ff0c7424 */ /* 0x000fe200078e00ff */
[----:B------:R-:W-:-:S05]  /*31300*/  SEL R6, R14, RZ, P3 ;  /* 0x000000ff0e067207 */ /* 0x000fca0001800000 */
[----:B------:R-:W-:-:S04]  /*31310*/  IMAD.IADD R6, R5, 0x1, R6 ;  /* 0x0000000105067824 */ /* 0x000fc800078e0206 */
[----:B------:R-:W-:-:S07]  /*31320*/  IMAD.MOV.U32 R13, RZ, RZ, R6 ;  /* 0x000000ffff0d7224 */ /* 0x000fce00078e0006 */
[----:B------:R-:W-:Y:S05]  /*31330*/  WARPSYNC.COLLECTIVE R15, `(.L_x_5439) ;  /* 0x000000000f087348 */ /* 0x000fea0003c00000 */
[----:B------:R0:W1:Y:S02]  /*31340*/  SHFL.UP P6, R14, R13, R12, R11 ;  /* 0x0400000c0d0e7389 */ /* 0x00006400000c000b */
[----:B01----:R-:W-:Y:S01]  /*31350*/  ENDCOLLECTIVE ;  /* 0x000000000000791b */ /* 0x003fe20003800000 */
.L_x_5439:
[----:B------:R-:W-:Y:S01]  /*31360*/  IMAD.MOV.U32 R12, RZ, RZ, 0x10 ;  /* 0x00000010ff0c7424 */ /* 0x000fe200078e00ff */
[----:B------:R-:W-:-:S05]  /*31370*/  SEL R7, R14, RZ, P4 ;  /* 0x000000ff0e077207 */ /* 0x000fca0002000000 */
[----:B------:R-:W-:-:S04]  /*31380*/  IMAD.IADD R7, R6, 0x1, R7 ;  /* 0x0000000106077824 */ /* 0x000fc800078e0207 */
[----:B------:R-:W-:-:S07]  /*31390*/  IMAD.MOV.U32 R13, RZ, RZ, R7 ;  /* 0x000000ffff0d7224 */ /* 0x000fce00078e0007 */
[----:B------:R-:W-:Y:S05]  /*313a0*/  WARPSYNC.COLLECTIVE R15, `(.L_x_5440) ;  /* 0x000000000f087348 */ /* 0x000fea0003c00000 */
[----:B------:R0:W1:Y:S02]  /*313b0*/  SHFL.UP P6, R14, R13, R12, R11 ;  /* 0x0400000c0d0e7389 */ /* 0x00006400000c000b */
[----:B01----:R-:W-:Y:S01]  /*313c0*/  ENDCOLLECTIVE ;  /* 0x000000000000791b */ /* 0x003fe20003800000 */
.L_x_5440:
        /* <DEDUP_REMOVED lines=8> */
.L_x_5441:
[----:B------:R-:W-:Y:S05]  /*31450*/  BRA `(.L_x_5442) ;  /* 0xffffffc400307947 */ /* 0x000fea000383ffff */
.L_x_5299:
[----:B------:R-:W-:Y:S01]  /*31460*/  BSSY B0, `(.L_x_5443) ;  /* 0x0000006000007945 */ /* 0x000fe20003800000 */
[----:B------:R-:W-:Y:S01]  /*31470*/  PLOP3.LUT P6, PT, P6, PT, PT, 0x8, 0x0 ;  /* 0x000000000000781c */ /* 0x000fe200037ce170 */
[----:B------:R-:W-:-:S12]  /*31480*/  IMAD.MOV.U32 R15, RZ, RZ, -0x1 ;  /* 0xffffffffff0f7424 */ /* 0x000fd800078e00ff */
[----:B01----:R-:W-:Y:S05]  /*31490*/  WARPSYNC.COLLECTIVE R15, `(.L_x_5444) ;  /* 0x000000000f087348 */ /* 0x003fea0003c00000 */
[----:B------:R-:W-:Y:S01]  /*314a0*/  VOTE.ANY R14, PT, P6 ;  /* 0x00000000000e7806 */ /* 0x000fe200030e0100 */
[----:B01----:R-:W-:Y:S06]  /*314b0*/  ENDCOLLECTIVE ;  /* 0x000000000000791b */ /* 0x003fec0003800000 */
.L_x_5444:
[----:B------:R-:W-:Y:S05]  /*314c0*/  BSYNC B0 ;  /* 0x0000000000007941 */ /* 0x000fea0003800000 */
.L_x_5443:
[----:B------:R-:W-:Y:S02]  /*314d0*/  IMAD.MOV.U32 R4, RZ, RZ, R14 ;  /* 0x000000ffff047224 */ /* 0x000fe400078e000e */
[----:B------:R-:W-:Y:S02]  /*314e0*/  IMAD.MOV.U32 R13, RZ, RZ, R2 ;  /* 0x000000ffff0d7224 */ /* 0x000fe400078e0002 */
[----:B------:R-:W0:Y:S01]  /*314f0*/  POPC R6, R4 ;  /* 0x0000000400067309 */ /* 0x000e220000000000 */
[----:B------:R-:W-:Y:S02]  /*31500*/  IMAD.MOV.U32 R11, RZ, RZ, 0x1f ;  /* 0x0000001fff0b7424 */ /* 0x000fe400078e00ff */
[----:B------:R-:W-:Y:S01]  /*31510*/  IMAD.MOV.U32 R15, RZ, RZ, -0x1 ;  /* 0xffffffffff0f7424 */ /* 0x000fe200078e00ff */
[----:B0-----:R-:W-:-:S07]  /*31520*/  MOV R12, R6 ;  /* 0x00000006000c7202 */ /* 0x001fce0000000f00 */
[----:B------:R-:W-:Y:S05]  /*31530*/  WARPSYNC.COLLECTIVE R15, `(.L_x_5445) ;  /* 0x000000000f087348 */ /* 0x000fea0003c00000 */
[----:B------:R0:W1:Y:S02]  /*31540*/  SHFL.IDX P6, R14, R13, R12, R11 ;  /* 0x0000000c0d0e7389 */ /* 0x00006400000c000b */
[----:B01----:R-:W-:Y:S01]  /*31550*/  ENDCOLLECTIVE ;  /* 0x000000000000791b */ /* 0x003fe20003800000 */
.L_x_5445:
[----:B------:R-:W-:Y:S01]  /*31560*/  IMAD.MOV.U32 R17, RZ, RZ, R14 ;  /* 0x000000ffff117224 */ /* 0x000fe200078e000e */
[----:B------:R-:W-:Y:S06]  /*31570*/  BRA `(.L_x_5446) ;  /* 0xffffffc400207947 */ /* 0x000fec000383ffff */
.L_x_5301:
[----:B------:R-:W-:Y:S01]  /*31580*/  BSSY B0, `(.L_x_5447) ;  /* 0x0000007000007945 */ /* 0x000fe20003800000 */
[----:B------:R-:W-:Y:S02]  /*31590*/  IMAD.MOV.U32 R13, RZ, RZ, R3 ;  /* 0x000000ffff0d7224 */ /* 0x000fe400078e0003 */
[----:B------:R-:W-:Y:S02]  /*315a0*/  IMAD.MOV.U32 R11, RZ, RZ, 0x1f ;  /* 0x0000001fff0b7424 */ /* 0x000fe400078e00ff */
[----:B------:R-:W-:-:S07]  /*315b0*/  IMAD.MOV.U32 R15, RZ, RZ, -0x1 ;  /* 0xffffffffff0f7424 */ /* 0x000fce00078e00ff */
[----:B0123--:R-:W-:Y:S05]  /*315c0*/  WARPSYNC.COLLECTIVE R15, `(.L_x_5448) ;  /* 0x000000000f087348 */ /* 0x00ffea0003c00000 */
[----:B------:R4:W0:Y:S02]  /*315d0*/  SHFL.IDX P6, R14, R13, R12, R11 ;  /* 0x0000000c0d0e7389 */ /* 0x00082400000c000b */
[----:B01234-:R-:W-:Y:S01]  /*315e0*/  ENDCOLLECTIVE ;  /* 0x000000000000791b */ /* 0x01ffe20003800000 */
.L_x_5448:
[----:B------:R-:W-:Y:S05]  /*315f0*/  BSYNC B0 ;  /* 0x0000000000007941 */ /* 0x000fea0003800000 */
.L_x_5447:
[----:B------:R-:W-:Y:S01]  /*31600*/  MOV R4, R14 ;  /* 0x0000000e00047202 */ /* 0x000fe20000000f00 */
[----:B------:R-:W-:Y:S06]  /*31610*/  BRA `(.L_x_5300) ;  /* 0xffffffc400147947 */ /* 0x000fec000383ffff */
.L_x_5305:
[----:B0-----:R0:W2:Y:S02]  /*31620*/  SYNCS.PHASECHK.TRANS64.TRYWAIT P0, [R0+URZ+0x33420], R3 ;  /* 0x03342003000075a7 */ /* 0x0010a4000800017f */
[----:B--2---:R-:W-:Y:S05]  /*31630*/  @!P0 NANOSLEEP.SYNCS 0x989680 ;  /* 0x009896800000895d */ /* 0x004fea0003900000 */
[----:B------:R-:W2:Y:S02]  /*31640*/  @!P0 SYNCS.PHASECHK.TRANS64 P0, [R0+URZ+0x33420], R3 ;  /* 0x03342003000085a7 */ /* 0x000ea4000800007f */
[----:B--2---:R-:W-:Y:S05]  /*31650*/  @!P0 BRA `(.L_x_5305) ;  /* 0xfffffffc00f08947 */ /* 0x004fea000383ffff */
[----:B------:R-:W-:Y:S05]  /*31660*/  BRA `(.L_x_5449) ;  /* 0xffffffc8008c7947 */ /* 0x000fea000383ffff */
.L_x_5306:
        /* <DEDUP_REMOVED lines=11> */
.L_x_5451:
[----:B------:R-:W-:Y:S05]  /*31720*/  BSYNC B0 ;  /* 0x0000000000007941 */ /* 0x000fea0003800000 */
.L_x_5450:
[----:B------:R-:W-:Y:S05]  /*31730*/  BRA `(.L_x_5452) ;  /* 0xffffffc800747947 */ /* 0x000fea000383ffff */
.L_x_5307:
[----:B------:R-:W-:Y:S01]  /*31740*/  BSSY B0, `(.L_x_5453) ;  /* 0x0000006000007945 */ /* 0x000fe20003800000 */
[----:B------:R-:W-:-:S07]  /*31750*/  IMAD.MOV.U32 R15, RZ, RZ, -0x1 ;  /* 0xffffffffff0f7424 */ /* 0x000fce00078e00ff */
[----:B012---:R-:W-:Y:S05]  /*31760*/  WARPSYNC.COLLECTIVE R15, `(.L_x_5454) ;  /* 0x000000000f0c7348 */ /* 0x007fea0003c00000 */
[----:B------:R-:W-:Y:S02]  /*31770*/  ELECT P6, UR62, PT ;  /* 0x00000000003e782f */ /* 0x000fe400038c0000 */
[----:B------:R-:W-:Y:S01]  /*31780*/  MOV R14, UR62 ;  /* 0x0000003e000e7c02 */ /* 0x000fe20008000f00 */
[----:B012---:R-:W-:Y:S10]  /*31790*/  ENDCOLLECTIVE ;  /* 0x000000000000791b */ /* 0x007ff40003800000 */
.L_x_5454:
[----:B------:R-:W-:Y:S05]  /*317a0*/  BSYNC B0 ;  /* 0x0000000000007941 */ /* 0x000fea0003800000 */
.L_x_5453:
[----:B------:R-:W-:Y:S05]  /*317b0*/  BRA `(.L_x_5455) ;  /* 0xffffffc800687947 */ /* 0x000fea000383ffff */
.L_x_5309:
[----:B0-----:R0:W2:Y:S02]  /*317c0*/  SYNCS.PHASECHK.TRANS64.TRYWAIT P1, [R6+URZ], R5 ;  /* 0x00000005060075a7 */ /* 0x0010a4000802017f */
[----:B--2---:R-:W-:Y:S05]  /*317d0*/  @!P1 NANOSLEEP.SYNCS 0x989680 ;  /* 0x009896800000995d */ /* 0x004fea0003900000 */
[----:B------:R-:W2:Y:S02]  /*317e0*/  @!P1 SYNCS.PHASECHK.TRANS64 P1, [R6+URZ], R5 ;  /* 0x00000005060095a7 */ /* 0x000ea4000802007f */
[----:B--2---:R-:W-:Y:S05]  /*317f0*/  @!P1 BRA `(.L_x_5309) ;  /* 0xfffffffc00f09947 */ /* 0x004fea000383ffff */
[----:B------:R-:W-:Y:S05]  /*31800*/  BRA `(.L_x_5456) ;  /* 0xffffffc800a47947 */ /* 0x000fea000383ffff */
.L_x_5310:
[----:B--2---:R2:W3:Y:S02]  /*31810*/  SYNCS.PHASECHK.TRANS64.TRYWAIT P1, [R7+URZ], R2 ;  /* 0x00000002070075a7 */ /* 0x0044e4000802017f */
[----:B---3--:R-:W-:Y:S05]  /*31820*/  @!P1 NANOSLEEP.SYNCS 0x989680 ;  /* 0x009896800000995d */ /* 0x008fea0003900000 */
[----:B------:R-:W3:Y:S02]  /*31830*/  @!P1 SYNCS.PHASECHK.TRANS64 P1, [R7+URZ], R2 ;  /* 0x00000002070095a7 */ /* 0x000ee4000802007f */
[----:B---3--:R-:W-:Y:S05]  /*31840*/  @!P1 BRA `(.L_x_5310) ;  /* 0xfffffffc00f09947 */ /* 0x008fea000383ffff */
[----:B------:R-:W-:Y:S05]  /*31850*/  BRA `(.L_x_5457) ;  /* 0xffffffc800987947 */ /* 0x000fea000383ffff */
.L_x_5312:
[----:B---3--:R3:W4:Y:S02]  /*31860*/  SYNCS.PHASECHK.TRANS64.TRYWAIT P1, [R4+URZ+0x33460], R5 ;  /* 0x03346005040075a7 */ /* 0x008724000802017f */
[----:B----4-:R-:W-:Y:S05]  /*31870*/  @!P1 NANOSLEEP.SYNCS 0x989680 ;  /* 0x009896800000995d */ /* 0x010fea0003900000 */
[----:B------:R-:W4:Y:S02]  /*31880*/  @!P1 SYNCS.PHASECHK.TRANS64 P1, [R4+URZ+0x33460], R5 ;  /* 0x03346005040095a7 */ /* 0x000f24000802007f */
[----:B----4-:R-:W-:Y:S05]  /*31890*/  @!P1 BRA `(.L_x_5312) ;  /* 0xfffffffc00f09947 */ /* 0x010fea000383ffff */
[----:B------:R-:W-:Y:S05]  /*318a0*/  BRA `(.L_x_5458) ;  /* 0xffffffc8009c7947 */ /* 0x000fea000383ffff */
.L_x_5314:
[----:B----4-:R4:W0:Y:S02]  /*318b0*/  SYNCS.PHASECHK.TRANS64.TRYWAIT P1, [R3+URZ+0x33460], R2 ;  /* 0x03346002030075a7 */ /* 0x010824000802017f */
[----:B0-----:R-:W-:Y:S05]  /*318c0*/  @!P1 NANOSLEEP.SYNCS 0x989680 ;  /* 0x009896800000995d */ /* 0x001fea0003900000 */
[----:B------:R-:W0:Y:S02]  /*318d0*/  @!P1 SYNCS.PHASECHK.TRANS64 P1, [R3+URZ+0x33460], R2 ;  /* 0x03346002030095a7 */ /* 0x000e24000802007f */
[----:B0-----:R-:W-:Y:S05]  /*318e0*/  @!P1 BRA `(.L_x_5314) ;  /* 0xfffffffc00f09947 */ /* 0x001fea000383ffff */
[----:B------:R-:W-:Y:S05]  /*318f0*/  BRA `(.L_x_5459) ;  /* 0xffffffc8009c7947 */ /* 0x000fea000383ffff */
.L_x_5316:
[----:B------:R0:W0:Y:S02]  /*31900*/  SYNCS.PHASECHK.TRANS64.TRYWAIT P0, [R4+URZ+0x33480], R5 ;  /* 0x03348005040075a7 */ /* 0x000024000800017f */
[----:B0-----:R-:W-:Y:S05]  /*31910*/  @!P0 NANOSLEEP.SYNCS 0x989680 ;  /* 0x009896800000895d */ /* 0x001fea0003900000 */
[----:B------:R-:W0:Y:S02]  /*31920*/  @!P0 SYNCS.PHASECHK.TRANS64 P0, [R4+URZ+0x33480], R5 ;  /* 0x03348005040085a7 */ /* 0x000e24000800007f */
[----:B0-----:R-:W-:Y:S05]  /*31930*/  @!P0 BRA `(.L_x_5316) ;  /* 0xfffffffc00f08947 */ /* 0x001fea000383ffff */
[----:B------:R-:W-:Y:S05]  /*31940*/  BRA `(.L_x_5317) ;  /* 0xffffffc800987947 */ /* 0x000fea000383ffff */
.L_x_5460:
        /* <DEDUP_REMOVED lines=11> */
.L_x_12369:


//--------------------- .text._ZN7cutlass13device_kernelIN5flash11enable_sm90INS1_16FlashAttnFwdSm90INS1_25CollectiveMainloopFwdSm90ILi2EN4cute5tupleIJNS5_1CILi1EEES8_S8_EEENS6_IJNS7_ILi128EEENS7_ILi224EEESA_EEELi128ENS_12float_e4m3_tEfNS_4arch4Sm90ELb0ELb0ELb0ELb0ELb0ELb0ELb0ELb1ELb1ELb0ELb0ELb0EEENS1_21CollectiveEpilogueFwdINS6_IJSA_SA_SB_EEES9_NS_10bfloat16_tESF_Li256ELb0ELb0ELb0ELb1EEENS1_29StaticPersistentTileSchedulerILb0EEEEEEEEEvNT_6ParamsE --------------------------
	.section	.text._ZN7cutlass13device_kernelIN5flash11enable_sm90INS1_16FlashAttnFwdSm90INS1_25CollectiveMainloopFwdSm90ILi2EN4cute5tupleIJNS5_1CILi1EEES8_S8_EEENS6_IJNS7_ILi128EEENS7_ILi224EEESA_EEELi128ENS_12float_e4m3_tEfNS_4arch4Sm90ELb0ELb0ELb0ELb0ELb0ELb0ELb0ELb1ELb1ELb0ELb0ELb0EEENS1_21CollectiveEpilogueFwdINS6_IJSA_SA_SB_EEES9_NS_10bfloat16_tESF_Li256ELb0ELb0ELb0ELb1EEENS1_29StaticPersistentTileSchedulerILb0EEEEEEEEEvNT_6ParamsE,"ax",@progbits
	.align	128
.text._ZN7cutlass13device_kernelIN5flash11enable_sm90INS1_16FlashAttnFwdSm90INS1_25CollectiveMainloopFwdSm90ILi2EN4cute5tupleIJNS5_1CILi1EEES8_S8_EEENS6_IJNS7_ILi128EEENS7_ILi224EEESA_EEELi128ENS_12float_e4m3_tEfNS_4arch4Sm90ELb0ELb0ELb0ELb0ELb0ELb0ELb0ELb1ELb1ELb0ELb0ELb0EEENS1_21CollectiveEpilogueFwdINS6_IJSA_SA_SB_EEES9_NS_10bfloat16_tESF_Li256ELb0ELb0ELb0ELb1EEENS1_29StaticPersistentTileSchedulerILb0EEEEEEEEEvNT_6ParamsE:
        .type           _ZN7cutlass13device_kernelIN5flash11enable_sm90INS1_16FlashAttnFwdSm90INS1_25CollectiveMainloopFwdSm90ILi2EN4cute5tupleIJNS5_1CILi1EEES8_S8_EEENS6_IJNS7_ILi128EEENS7_ILi224EEESA_EEELi128ENS_12float_e4m3_tEfNS_4arch4Sm90ELb0ELb0ELb0ELb0ELb0ELb0ELb0ELb1ELb1ELb0ELb0ELb0EEENS1_21CollectiveEpilogueFwdINS6_IJSA_SA_SB_EEES9_NS_10bfloat16_tESF_Li256ELb0ELb0ELb0ELb1EEENS1_29StaticPersistentTileSchedulerILb0EEEEEEEEEvNT_6ParamsE,@function
        .size           _ZN7cutlass13device_kernelIN5flash11enable_sm90INS1_16FlashAttnFwdSm90INS1_25CollectiveMainloopFwdSm90ILi2EN4cute5tupleIJNS5_1CILi1EEES8_S8_EEENS6_IJNS7_ILi128EEENS7_ILi224EEESA_EEELi128ENS_12float_e4m3_tEfNS_4arch4Sm90ELb0ELb0ELb0ELb0ELb0ELb0ELb0ELb1ELb1ELb0ELb0ELb0EEENS1_21CollectiveEpilogueFwdINS6_IJSA_SA_SB_EEES9_NS_10bfloat16_tESF_Li256ELb0ELb0ELb0ELb1EEENS1_29StaticPersistentTileSchedulerILb0EEEEEEEEEvNT_6ParamsE,(.L_x_12370 - _ZN7cutlass13device_kernelIN5flash11enable_sm90INS1_16FlashAttnFwdSm90INS1_25CollectiveMainloopFwdSm90ILi2EN4cute5tupleIJNS5_1CILi1EEES8_S8_EEENS6_IJNS7_ILi128EEENS7_ILi224EEESA_EEELi128ENS_12float_e4m3_tEfNS_4arch4Sm90ELb0ELb0ELb0ELb0ELb0ELb0ELb0ELb1ELb1ELb0ELb0ELb0EEENS1_21CollectiveEpilogueFwdINS6_IJSA_SA_SB_EEES9_NS_10bfloat16_tESF_Li256ELb0ELb0ELb0ELb1EEENS1_29StaticPersistentTileSchedulerILb0EEEEEEEEEvNT_6ParamsE)
        .other          _ZN7cutlass13device_kernelIN5flash11enable_sm90INS1_16FlashAttnFwdSm90INS1_25CollectiveMainloopFwdSm90ILi2EN4cute5tupleIJNS5_1CILi1EEES8_S8_EEENS6_IJNS7_ILi128EEENS7_ILi224EEESA_EEELi128ENS_12float_e4m3_tEfNS_4arch4Sm90ELb0ELb0ELb0ELb0ELb0ELb0ELb0ELb1ELb1ELb0ELb0ELb0EEENS1_21CollectiveEpilogueFwdINS6_IJSA_SA_SB_EEES9_NS_10bfloat16_tESF_Li256ELb0ELb0ELb0ELb1EEENS1_29StaticPersistentTileSchedulerILb0EEEEEEEEEvNT_6ParamsE,@"STO_CUDA_ENTRY STV_DEFAULT"
_ZN7cutlass13device_kernelIN5flash11enable_sm90INS1_16FlashAttnFwdSm90INS1_25CollectiveMainloopFwdSm90ILi2EN4cute5tupleIJNS5_1CILi1EEES8_S8_EEENS6_IJNS7_ILi128EEENS7_ILi224EEESA_EEELi128ENS_12float_e4m3_tEfNS_4arch4Sm90ELb0ELb0ELb0ELb0ELb0ELb0ELb0ELb1ELb1ELb0ELb0ELb0EEENS1_21CollectiveEpilogueFwdINS6_IJSA_SA_SB_EEES9_NS_10bfloat16_tESF_Li256ELb0ELb0ELb0ELb1EEENS1_29StaticPersistentTileSchedulerILb0EEEEEEEEEvNT_6ParamsE:
        /* <DEDUP_REMOVED lines=24> */
.L_x_5462:
[----:B------:R-:W-:Y:S05]  /*0180*/  BSYNC B0 ;  /* 0x0000000000007941 */ /* 0x000fea0003800000 */
.L_x_5461:
        /* <DEDUP_REMOVED lines=37> */
.L_x_5463:
        /* <DEDUP_REMOVED lines=22> */
.L_x_5464:
        /* <DEDUP_REMOVED lines=18> */
.L_x_5465:
        /* <DEDUP_REMOVED lines=22> */
.L_x_5466:
        /* <DEDUP_REMOVED lines=22> */
.L_x_5467:
[----:B------:R-:W-:Y:S01]  /*0920*/  PLOP3.LUT P0, PT, PT, PT, UP0, 0x80, 0x0 ;  /* 0x000000000000781c */ /* 0x000fe20003f0f008 */
[----:B------:R-:W-:Y:S01]  /*0930*/  UMOV UR46, 0x1 ;  /* 0x00000001002e7882 */ /* 0x000fe20000000000 */
[----:B------:R-:W-:Y:S01]  /*0940*/  NOP ;  /* 0x0000000000007918 */ /* 0x000fe20000000000 */
[----:B------:R-:W-:Y:S01]  /*0950*/  USEL UR46, UR46, 0x2, !UP0 ;  /* 0x000000022e2e7887 */ /* 0x000fe2000c000000 */
[----:B------:R-:W-:Y:S01]  /*0960*/  ULDC.64 UR50, c[0x0][0x208] ;  /* 0x0000820000327ab9 */ /* 0x000fe20000000a00 */
[----:B-123--:R-:W-:Y:S08]  /*0970*/  BAR.SYNC.DEFER_BLOCKING 0x0 ;  /* 0x0000000000007b1d */ /* 0x00eff00000010000 */
[----:B------:R-:W-:Y:S05]  /*0980*/  @!P0 BRA `(.L_x_5468) ;  /* 0x0000009800d88947 */ /* 0x000fea0003800000 */
.L_x_5469:
        /* <DEDUP_REMOVED lines=63> */
.L_x_5494:
        /* <DEDUP_REMOVED lines=75> */
[----:B------:R-:W-:Y:S01]  /*1230*/  UISETP.NE.AND.EX UP0, UPT, UR5, URZ, UPT, UP0 ;  /* 0x0000003f0500728c */ /* 0x000fe2000bf05300 */
[----:B------:R-:W-:Y:S01]  /*1240*/  ULDC UR4, c[0x0][0x2e0] ;  /* 0x0000b80000047ab9 */ /* 0x000fe20000000800 */
[----:B------:R-:W-:Y:S02]  /*1250*/  UMOV UR42, UR43 ;  /* 0x0000002b002a7c82 */ /* 0x000fe40008000000 */
[----:B------:R-:W-:Y:S02]  /*1260*/  USEL UR55, UR55, 0x1, UP0 ;  /* 0x0000000137377887 */ /* 0x000fe40008000000 */
[----:B------:R-:W-:Y:S02]  /*1270*/  ULOP3.LUT UP0, URZ, UR7, 0x9f, URZ, 0xc0, !UPT ;  /* 0x0000009f073f7892 */ /* 0x000fe4000f80c03f */
[----:B------:R-:W-:-:S02]  /*1280*/  UIMAD UR55, UR55, UR4, URZ ;  /* 0x00000004373772a4 */ /* 0x000fc4000f8e023f */
[----:B------:R-:W-:Y:S02]  /*1290*/  ULEA.HI UR4, UR41, UR41, URZ, 0x1 ;  /* 0x0000002929047291 */ /* 0x000fe4000f8f083f */
[----:B------:R-:W-:Y:S01]  /*12a0*/  UIADD3 UR5, UR55, 0xdf, URZ ;  /* 0x000000df37057890 */ /* 0x000fe2000fffe03f */
[----:B------:R-:W-:Y:S01]  /*12b0*/  PLOP3.LUT P0, PT, PT, PT, UP0, 0x80, 0x0 ;  /* 0x000000000000781c */ /* 0x000fe20003f0f008 */
[----:B------:R-:W-:-:S04]  /*12c0*/  ULOP3.LUT UR4, UR4, 0x1e, URZ, 0xc0, !UPT ;  /* 0x0000001e04047892 */ /* 0x000fc8000f8ec03f */
[----:B------:R-:W-:-:S03]  /*12d0*/  UIADD3 UR6, UR41, -UR4, URZ ;  /* 0x8000000429067290 */ /* 0x000fc6000fffe03f */
[----:B------:R-:W-:Y:S01]  /*12e0*/  UMOV UR4, URZ ;  /* 0x0000003f00047c82 */ /* 0x000fe20008000000 */
[----:B------:R-:W-:Y:S02]  /*12f0*/  ULEA UR6, UR6, UR7, 0xd ;  /* 0x0000000706067291 */ /* 0x000fe4000f8e683f */
[----:B------:R-:W-:Y:S02]  /*1300*/  UIMAD.WIDE UR4, UR5, -0x6db6db6d, UR4 ;  /* 0x92492493050478a5 */ /* 0x000fe4000f8e0204 */
[----:B------:R-:W-:-:S04]  /*1310*/  USHF.R.U32.HI UR6, URZ, 0x4, UR6 ;  /* 0x000000043f067899 */ /* 0x000fc80008011606 */
[----:B------:R-:W-:Y:S01]  /*1320*/  ULOP3.LUT UR56, UR6, 0x3fff, URZ, 0xc0, !UPT ;  /* 0x00003fff06387892 */ /* 0x000fe2000f8ec03f */
[----:B------:R-:W-:Y:S01]  /*1330*/  UMOV UR54, UR5 ;  /* 0x0000000500367c82 */ /* 0x000fe20008000000 */
[----:B------:R-:W-:Y:S02]  /*1340*/  UIMAD.WIDE.U32 UR4, UR43, UR8, URZ ;  /* 0x000000082b0472a5 */ /* 0x000fe4000f8e003f */
[----:B------:R-:W-:Y:S02]  /*1350*/  USHF.R.U32.HI UR7, URZ, 0x1f, UR54 ;  /* 0x0000001f3f077899 */ /* 0x000fe40008011636 */
[----:B------:R-:W-:Y:S02]  /*1360*/  @UP2 USHF.R.U32.HI UR42, URZ, UR10, UR5 ;  /* 0x0000000a3f2a2299 */ /* 0x000fe40008011605 */
[----:B------:R-:W-:Y:S01]  /*1370*/  ULEA.HI.SX32 UR54, UR54, UR7, 0x19 ;  /* 0x0000000736367291 */ /* 0x000fe2000f8fca3f */
        /* <DEDUP_REMOVED lines=20> */
.L_x_5470:
[----:B------:R-:W-:Y:S01]  /*14c0*/  ULOP3.LUT UR4, UR39, 0x1, URZ, 0xc0, !UPT ;  /* 0x0000000127047892 */ /* 0x000fe2000f8ec03f */
[----:B------:R-:W-:-:S05]  /*14d0*/  IMAD.U32 R3, RZ, RZ, UR47 ;  /* 0x0000002fff037e24 */ /* 0x000fca000f8e00ff */
[----:B------:R-:W-:Y:S01]  /*14e0*/  IMAD.U32 R0, RZ, RZ, UR4 ;  /* 0x00000004ff007e24 */ /* 0x000fe2000f8e00ff */
[----:B------:R-:W-:-:S04]  /*14f0*/  ISETP.NE.AND P0, PT, R3, 0x3, PT ;  /* 0x000000030300780c */ /* 0x000fc80003f05270 */
[----:B------:R-:W-:-:S04]  /*1500*/  SHF.L.U32 R0, R0, 0x1f, RZ ;  /* 0x0000001f00007819 */ /* 0x000fc800000006ff */
[----:B------:R-:W1:Y:S02]  /*1510*/  SYNCS.PHASECHK.TRANS64.TRYWAIT P1, [UR38+0x2e800], R0 ;  /* 0x02e80000ff0075a7 */ /* 0x000e640008020166 */
[----:B-1----:R-:W-:Y:S05]  /*1520*/  @!P1 BRA `(.L_x_5471) ;  /* 0x000000bc00f49947 */ /* 0x002fea0003800000 */
.L_x_5551:
[----:B------:R-:W-:Y:S05]  /*1530*/  @!P0 BRA `(.L_x_5472) ;  /* 0x0000000000048947 */ /* 0x000fea0003800000 */
[----:B------:R-:W-:Y:S01]  /*1540*/  BPT.TRAP 0x1 ;  /* 0x000000040000795c */ /* 0x000fe20000300000 */
.L_x_5472:
[----:B------:R-:W-:Y:S02]  /*1550*/  IMAD.U32 R4, RZ, RZ, UR49 ;  /* 0x00000031ff047e24 */ /* 0x000fe4000f8e00ff */
[----:B-1----:R-:W-:-:S03]  /*1560*/  IMAD.U32 R3, RZ, RZ, UR36 ;  /* 0x00000024ff037e24 */ /* 0x002fc6000f8e00ff */
[----:B------:R-:W-:Y:S02]  /*1570*/  LEA R4, R4, UR38, 0x3 ;  /* 0x0000002604047c11 */ /* 0x000fe4000f8e18ff */
[----:B------:R-:W-:-:S04]  /*1580*/  SHF.L.U32 R3, R3, 0x1f, RZ ;  /* 0x0000001f03037819 */ /* 0x000fc800000006ff */
[----:B------:R1:W2:Y:S01]  /*1590*/  SYNCS.PHASECHK.TRANS64.TRYWAIT P1, [R4+URZ+0x2e830], R3 ;  /* 0x02e83003040075a7 */ /* 0x0002a2000802017f */
[----:B------:R-:W-:Y:S05]  /*15a0*/  @!P0 BRA `(.L_x_5473) ;  /* 0x0000000000048947 */ /* 0x000fea0003800000 */
[----:B------:R-:W-:Y:S01]  /*15b0*/  BPT.TRAP 0x1 ;  /* 0x000000040000795c */ /* 0x000fe20000300000 */
.L_x_5473:
[----:B--2---:R-:W-:Y:S05]  /*15c0*/  @P1 BRA `(.L_x_5474) ;  /* 0x0000000000081947 */ /* 0x004fea0003800000 */
[----:B------:R-:W2:Y:S02]  /*15d0*/  SYNCS.PHASECHK.TRANS64.TRYWAIT P1, [R4+URZ+0x2e830], R3 ;  /* 0x02e83003040075a7 */ /* 0x000ea4000802017f */
[----:B--2---:R-:W-:Y:S05]  /*15e0*/  @!P1 BRA `(.L_x_5475) ;  /* 0x000000bc00dc9947 */ /* 0x004fea0003800000 */
.L_x_5474:
[----:B------:R-:W3:Y:S01]  /*15f0*/  S2R R152, SR_TID.X ;  /* 0x0000000000987919 */ /* 0x000ee20000002100 */
[----:B------:R-:W-:Y:S01]  /*1600*/  UIADD3 UR4, UR38, 0x20400, URZ ;  /* 0x0002040026047890 */ /* 0x000fe2000fffe03f */
[----:B------:R-:W-:-:S03]  /*1610*/  IMAD.MOV.U32 R87, RZ, RZ, RZ ;  /* 0x000000ffff577224 */ /* 0x000fc600078e00ff */
[----:B------:R-:W-:-:S04]  /*1620*/  USHF.R.U32.HI UR4, URZ, 0x4, UR4 ;  /* 0x000000043f047899 */ /* 0x000fc80008011604 */
[----:B------:R-:W-:-:S06]  /*1630*/  ULOP3.LUT UR4, UR4, 0x3fff, URZ, 0xc0, !UPT ;  /* 0x00003fff04047892 */ /* 0x000fcc000f8ec03f */
[----:B------:R-:W-:Y:S01]  /*1640*/  IMAD.U32 R0, RZ, RZ, UR4 ;  /* 0x00000004ff007e24 */ /* 0x000fe2000f8e00ff */
[----:B------:R-:W-:Y:S05]  /*1650*/  WARPSYNC.ALL ;  /* 0x0000000000007948 */ /* 0x000fea0003800000 */
[----:B------:R-:W-:Y:S02]  /*1660*/  LOP3.LUT R0, R0, 0x10000, RZ, 0xfc, !PT ;  /* 0x0001000000007812 */ /* 0x000fe400078efcff */
[----:B---3--:R-:W-:Y:S02]  /*1670*/  LOP3.LUT P1, RZ, R152, 0x7f, RZ, 0xc0, !PT ;  /* 0x0000007f98ff7812 */ /* 0x008fe4000782c0ff */
[----:B------:R-:W-:Y:S01]  /*1680*/  R2UR UR20, R0 ;  /* 0x00000000001472ca */ /* 0x000fe200000e0000 */
[----:B------:R-:W-:Y:S01]  /*1690*/  ULOP3.LUT UR12, UR56, 0x10000, URZ, 0xfc, !UPT ;  /* 0x00010000380c7892 */ /* 0x000fe2000f8efc3f */
[----:B------:R-:W-:Y:S01]  /*16a0*/  WARPGROUP.ARRIVE ;  /* 0x00000000000079c5 */ /* 0x000fe20000000000 */
[----:B------:R-:W-:Y:S01]  /*16b0*/  UMOV UR17, 0x40000040 ;  /* 0x4000004000117882 */ /* 0x000fe20000000000 */
[----:B------:R-:W-:Y:S01]  /*16c0*/  UMOV UR19, 0x40000040 ;  /* 0x4000004000137882 */ /* 0x000fe20000000000 */
[----:B------:R-:W-:Y:S01]  /*16d0*/  UIADD3 UR7, UR12, 0x2, URZ ;  /* 0x000000020c077890 */ /* 0x000fe2000fffe03f */
[----:B------:R-:W-:Y:S01]  /*16e0*/  VIADD R5, R228, UR55 ;  /* 0x00000037e4057c36 */ /* 0x000fe20008000000 */
[----:B------:R-:W-:Y:S01]  /*16f0*/  UIADD3 UR11, UR12, 0x4, URZ ;  /* 0x000000040c0b7890 */ /* 0x000fe2000fffe03f */
[----:B------:R-:W-:Y:S01]  /*1700*/  IMAD.U32 R6, RZ, RZ, UR54 ;  /* 0x00000036ff067e24 */ /* 0x000fe2000f8e00ff */
[----:B------:R-:W-:Y:S01]  /*1710*/  UMOV UR16, UR12 ;  /* 0x0000000c00107c82 */ /* 0x000fe20008000000 */
[----:B------:R-:W-:Y:S01]  /*1720*/  UIADD3 UR14, UR12, 0x6, URZ ;  /* 0x000000060c0e7890 */ /* 0x000fe2000fffe03f */
[----:B------:R-:W-:Y:S01]  /*1730*/  P2R R7, PR, RZ, 0x1 ;  /* 0x00000001ff077803 */ /* 0x000fe20000000000 */
[----:B------:R-:W-:Y:S01]  /*1740*/  UMOV UR15, 0x40000040 ;  /* 0x40000040000f7882 */ /* 0x000fe20000000000 */
[----:B------:R-:W-:Y:S01]  /*1750*/  UIMAD UR20, UR49, 0x700, UR20 ;  /* 0x00000700311478a4 */ /* 0x000fe2000f8e0214 */
[----:B------:R-:W-:Y:S01]  /*1760*/  IMAD R5, R6, -0xe0, R5 ;  /* 0xffffff2006057824 */ /* 0x000fe200078e0205 */
[----:B------:R-:W-:-:S02]  /*1770*/  UISETP.GE.AND UP0, UPT, UR55, 0xe1, UPT ;  /* 0x000000e13700788c */ /* 0x000fc4000bf06270 */
[----:B------:R-:W-:Y:S02]  /*1780*/  UIADD3 UR4, UR20, 0x300, URZ ;  /* 0x0000030014047890 */ /* 0x000fe4000fffe03f */
[----:B------:R-:W-:Y:S01]  /*1790*/  UIADD3 UR5, UR20, 0x400, URZ ;  /* 0x0000040014057890 */ /* 0x000fe2000fffe03f */
[C---:B------:R-:W-:Y:S01]  /*17a0*/  ISETP.GT.AND P2, PT, R5.reuse, RZ, PT ;  /* 0x000000ff0500720c */ /* 0x040fe20003f44270 */
[----:B------:R-:W-:Y:S01]  /*17b0*/  UMOV UR18, UR20 ;  /* 0x0000001400127c82 */ /* 0x000fe20008000000 */
[----:B------:R-:W-:Y:S01]  /*17c0*/  UIADD3 UR6, UR20, 0x500, URZ ;  /* 0x0000050014067890 */ /* 0x000fe2000fffe03f */
[----:B------:R-:W-:Y:S01]  /*17d0*/  QGMMA.64x32x32.F32.E4M3.E4M3 R136, gdesc[UR16], RZ, !UPT, gsb0 ;  /* 0x00600000108879f3 */ /* 0x000fe2000c0008ff */
[----:B------:R-:W-:Y:S01]  /*17e0*/  UIADD3 UR18, UR20, 0x100, URZ ;  /* 0x0000010014127890 */ /* 0x000fe2000fffe03f */
[C---:B------:R-:W-:Y:S01]  /*17f0*/  ISETP.GT.AND P5, PT, R5.reuse, 0x1, PT ;  /* 0x000000010500780c */ /* 0x040fe20003fa4270 */
[----:B------:R-:W-:Y:S01]  /*1800*/  UMOV UR19, 0x40000040 ;  /* 0x4000004000137882 */ /* 0x000fe20000000000 */
[----:B------:R-:W-:Y:S01]  /*1810*/  UIADD3 UR8, UR20, 0x2, URZ ;  /* 0x0000000214087890 */ /* 0x000fe2000fffe03f */
[C---:B------:R-:W-:Y:S01]  /*1820*/  ISETP.GT.AND P4, PT, R5.reuse, 0x8, PT ;  /* 0x000000080500780c */ /* 0x040fe20003f84270 */
[----:B------:R-:W-:Y:S01]  /*1830*/  UIADD3 UR9, UR20, 0x402, URZ ;  /* 0x0000040214097890 */ /* 0x000fe2000fffe03f */
[C---:B------:R-:W-:Y:S01]  /*1840*/  ISETP.GT.AND P1, PT, R5.reuse, 0x9, PT ;  /* 0x000000090500780c */ /* 0x040fe20003f24270 */
[----:B------:R-:W-:Y:S01]  /*1850*/  UIADD3 UR10, UR20, 0x502, URZ ;  /* 0x00000502140a7890 */ /* 0x000fe2000fffe03f */
[C---:B------:R-:W-:Y:S01]  /*1860*/  ISETP.GT.AND P3, PT, R5.reuse, 0x10, PT ;  /* 0x000000100500780c */ /* 0x040fe20003f64270 */
[----:B------:R-:W-:Y:S01]  /*1870*/  UIADD3 UR13, UR20, 0x4, URZ ;  /* 0x00000004140d7890 */ /* 0x000fe2000fffe03f */
[C---:B------:R-:W-:Y:S01]  /*1880*/  ISETP.GT.AND P0, PT, R5.reuse, 0xb9, PT ;  /* 0x000000b90500780c */ /* 0x040fe20003f04270 */
[----:B------:R-:W-:Y:S01]  /*1890*/  UIADD3 UR12, UR20, 0x504, URZ ;  /* 0x00000504140c7890 */ /* 0x000fe2000fffe03f */
[----:B------:R-:W-:Y:S01]  /*18a0*/  ISETP.GT.AND P6, PT, R5, 0xc0, PT ;  /* 0x000000c00500780c */ /* 0x000fe20003fc4270 */
        /* <DEDUP_REMOVED lines=13> */
[----:B------:R-:W-:Y:S01]  /*1980*/  QGMMA.64x32x32.F32.E4M3.E4M3 R88, gdesc[UR16], RZ, !UPT, gsb0 ;  /* 0x00600000105879f3 */ /* 0x000fe2000c0008ff */
[----:B------:R-:W-:Y:S01]  /*1990*/  UMOV UR18, UR5 ;  /* 0x0000000500127c82 */ /* 0x000fe20008000000 */
[----:B------:R-:W-:Y:S01]  /*19a0*/  UMOV UR19, 0x40000040 ;  /* 0x4000004000137882 */ /* 0x000fe20000000000 */
[----:B------:R-:W-:Y:S01]  /*19b0*/  UMOV UR5, 0x40000040 ;  /* 0x4000004000057882 */ /* 0x000fe20000000000 */
[----:B------:R-:W-:Y:S02]  /*19c0*/  WARPGROUP.DEPBAR.LE gsb0, 0x0 ;  /* 0x00008000000079c5 */ /* 0x000fe40000010000 */
[----:B------:R-:W-:-:S06]  /*19d0*/  WARPGROUP.ARRIVE ;  /* 0x00000000000079c5 */ /* 0x000fcc0000000000 */
[----:B------:R-:W-:Y:S01]  /*19e0*/  QGMMA.64x32x32.F32.E4M3.E4M3 R56, gdesc[UR16], RZ, !UPT, gsb0 ;  /* 0x00600000103879f3 */ /* 0x000fe2000c0008ff */
[----:B------:R-:W-:Y:S01]  /*19f0*/  UMOV UR18, UR6 ;  /* 0x0000000600127c82 */ /* 0x000fe20008000000 */
[----:B------:R-:W-:Y:S01]  /*1a00*/  UMOV UR19, 0x40000040 ;  /* 0x4000004000137882 */ /* 0x000fe20000000000 */
[----:B------:R-:W-:Y:S01]  /*1a10*/  UMOV UR6, UR8 ;  /* 0x0000000800067c82 */ /* 0x000fe20008000000 */
[----:B------:R-:W-:Y:S01]  /*1a20*/  UIADD3 UR8, UR20, 0x302, URZ ;  /* 0x0000030214087890 */ /* 0x000fe2000fffe03f */
[----:B------:R-:W-:Y:S02]  /*1a30*/  WARPGROUP.DEPBAR.LE gsb0, 0x0 ;  /* 0x00008000000079c5 */ /* 0x000fe40000010000 */
[----:B------:R-:W-:-:S06]  /*1a40*/  WARPGROUP.ARRIVE ;  /* 0x00000000000079c5 */ /* 0x000fcc0000000000 */
[----:B------:R-:W-:Y:S01]  /*1a50*/  QGMMA.64x32x32.F32.E4M3.E4M3 R40, gdesc[UR16], RZ, !UPT, gsb0 ;  /* 0x00600000102879f3 */ /* 0x000fe2000c0008ff */
[----:B------:R-:W-:Y:S01]  /*1a60*/  UMOV UR18, UR4 ;  /* 0x0000000400127c82 */ /* 0x000fe20008000000 */
[----:B------:R-:W-:Y:S01]  /*1a70*/  UMOV UR19, 0x40000040 ;  /* 0x4000004000137882 */ /* 0x000fe20000000000 */
[----:B------:R-:W-:Y:S01]  /*1a80*/  UMOV UR4, UR7 ;  /* 0x0000000700047c82 */ /* 0x000fe20008000000 */
[----:B------:R-:W-:Y:S01]  /*1a90*/  UMOV UR7, 0x40000040 ;  /* 0x4000004000077882 */ /* 0x000fe20000000000 */
        /* <DEDUP_REMOVED lines=95> */
[----:B-12---:R-:W-:Y:S01]  /*2090*/  FMNMX.FTZ R3, R136, R137, !PT ;  /* 0x0000008988037209 */ /* 0x006fe20007810000 */
        /* <DEDUP_REMOVED lines=37> */
[----:B------:R-:W-:Y:S01]  /*22f0*/  FMNMX.FTZ R3, R121, R6, !PT ;  /* 0x0000000679037209 */ /* 0x000fe20007810000 */
[----:B------:R-:W-:Y:S01]  /*2300*/  UIADD3 UR20, UR20, 0x606, URZ ;  /* 0x0000060614147890 */ /* 0x000fe2000fffe03f */
        /* <DEDUP_REMOVED lines=33> */
[----:B------:R-:W-:Y:S01]  /*2520*/  UMOV UR14, UR6 ;  /* 0x00000006000e7c82 */ /* 0x000fe20008000000 */
[----:B------:R-:W-:Y:S01]  /*2530*/  UMOV UR15, 0x40000040 ;  /* 0x40000040000f7882 */ /* 0x000fe20000000000 */
[----:B------:R-:W-:-:S02]  /*2540*/  FSEL R108, R108, -INF , P4 ;  /* 0xff8000006c6c7808 */ /* 0x000fc40002000000 */
[----:B------:R-:W-:Y:S02]  /*2550*/  FMNMX.FTZ R3, R105, R6, !PT ;  /* 0x0000000669037209 */ /* 0x000fe40007810000 */
        /* <DEDUP_REMOVED lines=15> */
[----:B------:R-:W-:Y:S02]  /*2650*/  FSEL R117, R117, -INF , P4 ;  /* 0xff80000075757808 */ /* 0x000fe40002000000 */
[----:B------:R-:W-:-:S02]  /*2660*/  ISETP.GT.AND P3, PT, R5, 0x60, PT ;  /* 0x000000600500780c */ /* 0x000fc40003f64270 */
[----:B------:R-:W-:Y:S02]  /*2670*/  FMNMX.FTZ R6, R116, R3, !PT ;  /* 0x0000000374067209 */ /* 0x000fe40007810000 */
[----:B------:R-:W-:Y:S02]  /*2680*/  FSEL R111, R111, -INF , P1 ;  /* 0xff8000006f6f7808 */ /* 0x000fe40000800000 */
[----:B------:R-:W-:Y:S02]  /*2690*/  ISETP.GT.AND P1, PT, R5, 0x61, PT ;  /* 0x000000610500780c */ /* 0x000fe40003f24270 */
[----:B------:R-:W-:Y:S02]  /*26a0*/  FMNMX.FTZ R3, R117, R6, !PT ;  /* 0x0000000675037209 */ /* 0x000fe40007810000 */
[----:B------:R-:W-:Y:S02]  /*26b0*/  FSEL R115, R115, -INF , P2 ;  /* 0xff80000073737808 */ /* 0x000fe40001000000 */
[----:B------:R-:W-:-:S02]  /*26c0*/  ISETP.GT.AND P2, PT, R5, 0x68, PT ;  /* 0x000000680500780c */ /* 0x000fc40003f44270 */
[----:B------:R-:W-:Y:S02]  /*26d0*/  FSEL R118, R118, -INF , P5 ;  /* 0xff80000076767808 */ /* 0x000fe40002800000 */
[----:B------:R-:W-:Y:S02]  /*26e0*/  ISETP.GT.AND P5, PT, R5, 0x69, PT ;  /* 0x000000690500780c */ /* 0x000fe40003fa4270 */
        /* <DEDUP_REMOVED lines=8> */
[----:B------:R-:W-:Y:S01]  /*2770*/  UMOV UR14, UR7 ;  /* 0x00000007000e7c82 */ /* 0x000fe20008000000 */
[----:B------:R-:W-:Y:S01]  /*2780*/  UMOV UR15, 0x40000040 ;  /* 0x40000040000f7882 */ /* 0x000fe20000000000 */
        /* <DEDUP_REMOVED lines=89> */
[----:B------:R-:W-:Y:S02]  /*2d20*/  FMNMX.FTZ R8, R53, R8, !PT ;  /* 0x0000000835087209 */ /* 0x000fe40007810000 */
[----:B------:R-:W-:Y:S02]  /*2d30*/  FSEL R51, R51, -INF , P1 ;  /* 0xff80000033337808 */ /* 0x000fe40000800000 */
[C---:B------:R-:W-:Y:S02]  /*2d40*/  ISETP.GT.AND P1, PT, R5.reuse, 0xc8, PT ;  /* 0x000000c80500780c */ /* 0x040fe40003f24270 */
[----:B------:R-:W-:Y:S02]  /*2d50*/  FSEL R54, R54, -INF , P2 ;  /* 0xff80000036367808 */ /* 0x000fe40001000000 */
[----:B------:R-:W-:-:S02]  /*2d60*/  ISETP.GT.AND P2, PT, R5, 0xc9, PT ;  /* 0x000000c90500780c */ /* 0x000fc40003f44270 */
[----:B------:R-:W-:Y:S02]  /*2d70*/  FSEL R50, R50, -INF , P3 ;  /* 0xff80000032327808 */ /* 0x000fe40001800000 */
[----:B------:R-:W-:Y:S02]  /*2d80*/  ISETP.GT.AND P3, PT, R5, 0xd0, PT ;  /* 0x000000d00500780c */ /* 0x000fe40003f64270 */
[----:B------:R-:W-:Y:S02]  /*2d90*/  FSEL R47, R47, -INF , P4 ;  /* 0xff8000002f2f7808 */ /* 0x000fe40002000000 */
[C---:B------:R-:W-:Y:S02]  /*2da0*/  ISETP.GT.AND P4, PT, R5.reuse, 0xd1, PT ;  /* 0x000000d10500780c */ /* 0x040fe40003f84270 */
[----:B------:R-:W-:Y:S02]  /*2db0*/  FSEL R46, R46, -INF , P5 ;  /* 0xff8000002e2e7808 */ /* 0x000fe40002800000 */
[----:B------:R-:W-:-:S02]  /*2dc0*/  ISETP.GT.AND P5, PT, R5, 0xd8, PT ;  /* 0x000000d80500780c */ /* 0x000fc40003fa4270 */
[----:B------:R-:W-:Y:S02]  /*2dd0*/  P2R R11, PR, RZ, 0x4 ;  /* 0x00000004ff0b7803 */ /* 0x000fe40000000000 */
[----:B------:R-:W-:Y:S01]  /*2de0*/  P2R R12, PR, RZ, 0x2 ;  /* 0x00000002ff0c7803 */ /* 0x000fe20000000000 */
        /* <DEDUP_REMOVED lines=12> */
[----:B------:R-:W-:Y:S02]  /*2eb0*/  FMNMX.FTZ R29, R138, R139, !PT ;  /* 0x0000008b8a1d7209 */ /* 0x000fe40007810000 */
[----:B------:R-:W-:Y:S02]  /*2ec0*/  FSEL R77, R36, -INF , P5 ;  /* 0xff800000244d7808 */ /* 0x000fe40002800000 */
[----:B------:R-:W-:Y:S02]  /*2ed0*/  FMNMX.FTZ R8, R74, R3, !PT ;  /* 0x000000034a087209 */ /* 0x000fe40007810000 */
[----:B------:R-:W-:Y:S02]  /*2ee0*/  ISETP.GT.AND P6, PT, R5, 0xd9, PT ;  /* 0x000000d90500780c */ /* 0x000fe40003fc4270 */
[----:B------:R-:W-:-:S02]  /*2ef0*/  FMNMX.FTZ R36, R142, R29, !PT ;  /* 0x0000001d8e247209 */ /* 0x000fc40007810000 */
[----:B------:R-:W-:Y:S02]  /*2f00*/  FSEL R76, R37, -INF , P6 ;  /* 0xff800000254c7808 */ /* 0x000fe40003000000 */
[----:B------:R-:W-:Y:S02]  /*2f10*/  FMNMX.FTZ R3, R77, R8, !PT ;  /* 0x000000084d037209 */ /* 0x000fe40007810000 */
[----:B------:R-:W-:Y:S02]  /*2f20*/  FMNMX.FTZ R29, R143, R36, !PT ;  /* 0x000000248f1d7209 */ /* 0x000fe40007810000 */
[----:B------:R-:W-:Y:S02]  /*2f30*/  FMNMX.FTZ R8, R76, R3, !PT ;  /* 0x000000034c087209 */ /* 0x000fe40007810000 */
[----:B------:R-:W-:Y:S02]  /*2f40*/  FMNMX.FTZ R36, R146, R29, !PT ;  /* 0x0000001d92247209 */ /* 0x000fe40007810000 */
[----:B------:R-:W-:Y:S01]  /*2f50*/  ISETP.GT.AND P1, PT, R5, 0xb9, PT ;  /* 0x000000b90500780c */ /* 0x000fe20003f24270 */
[----:B------:R-:W1:Y:S01]  /*2f60*/  SHFL.BFLY PT, R3, R8, 0x2, 0x1f ;  /* 0x0c401f0008037f89 */ /* 0x000e6200000e0000 */
[----:B------:R-:W-:-:S02]  /*2f70*/  FMNMX.FTZ R33, R147, R36, !PT ;  /* 0x0000002493217209 */ /* 0x000fc40007810000 */
[----:B------:R-:W-:Y:S02]  /*2f80*/  P2R R13, PR, RZ, 0x1 ;  /* 0x00000001ff0d7803 */ /* 0x000fe40000000000 */
[----:B------:R-:W-:Y:S02]  /*2f90*/  FMNMX.FTZ R40, R150, R33, !PT ;  /* 0x0000002196287209 */ /* 0x000fe40007810000 */
[----:B------:R-:W-:Y:S02]  /*2fa0*/  ISETP.GT.AND P0, PT, R5, 0xc0, PT ;  /* 0x000000c00500780c */ /* 0x000fe40003f04270 */
[----:B------:R-:W-:Y:S02]  /*2fb0*/  FMNMX.FTZ R33, R151, R40, !PT ;  /* 0x0000002897217209 */ /* 0x000fe40007810000 */
[----:B------:R-:W-:Y:S02]  /*2fc0*/  FSEL R55, R55, -INF , P1 ;  /* 0xff80000037377808 */ /* 0x000fe40000800000 */
[----:B------:R-:W-:-:S02]  /*2fd0*/  FMNMX.FTZ R40, R122, R33, !PT ;  /* 0x000000217a287209 */ /* 0x000fc40007810000 */
[----:B------:R-:W-:Y:S02]  /*2fe0*/  FSEL R26, R26, -INF , P0 ;  /* 0xff8000001a1a7808 */ /* 0x000fe40000000000 */
[----:B------:R-:W-:Y:S02]  /*2ff0*/  FMNMX.FTZ R37, R123, R40, !PT ;  /* 0x000000287b257209 */ /* 0x000fe40007810000 */
[----:B------:R-:W-:Y:S02]  /*3000*/  ISETP.NE.AND P0, PT, R13, RZ, PT ;  /* 0x000000ff0d00720c */ /* 0x000fe40003f05270 */
[----:B------:R-:W-:Y:S02]  /*3010*/  FMNMX.FTZ R44, R126, R37, !PT ;  /* 0x000000257e2c7209 */ /* 0x000fe40007810000 */
[----:B------:R-:W-:Y:S02]  /*3020*/  ISETP.NE.AND P1, PT, R12, RZ, PT ;  /* 0x000000ff0c00720c */ /* 0x000fe40003f25270 */
[----:B-1----:R-:W-:-:S02]  /*3030*/  FMNMX.FTZ R9, R8, R3, !PT ;  /* 0x0000000308097209 */ /* 0x002fc40007810000 */
[----:B------:R-:W-:Y:S02]  /*3040*/  FMNMX.FTZ R37, R127, R44, !PT ;  /* 0x0000002c7f257209 */ /* 0x000fe40007810000 */
[----:B------:R-:W-:Y:S01]  /*3050*/  FSEL R27, R27, -INF , P0 ;  /* 0xff8000001b1b7808 */ /* 0x000fe20000000000 */
[----:B------:R-:W1:Y:S01]  /*3060*/  SHFL.BFLY PT, R10, R9, 0x1, 0x1f ;  /* 0x0c201f00090a7f89 */ /* 0x000e6200000e0000 */
[----:B------:R-:W-:Y:S02]  /*3070*/  FMNMX.FTZ R44, R130, R37, !PT ;  /* 0x00000025822c7209 */ /* 0x000fe40007810000 */
[----:B------:R-:W-:Y:S02]  /*3080*/  FSEL R30, R30, -INF , P1 ;  /* 0xff8000001e1e7808 */ /* 0x000fe40000800000 */
[----:B------:R-:W-:Y:S02]  /*3090*/  FMNMX.FTZ R75, R131, R44, !PT ;  /* 0x0000002c834b7209 */ /* 0x000fe40007810000 */
[----:B------:R-:W-:-:S02]  /*30a0*/  ISETP.NE.AND P0, PT, R7, RZ, PT ;  /* 0x000000ff0700720c */ /* 0x000fc40003f05270 */
        /* <DEDUP_REMOVED lines=15> */
[----:B------:R-:W-:-:S01]  /*31a0*/  FFMA.FTZ R105, R88, UR40, -R81 ;  /* 0x0000002858697c23 */ /* 0x000fc20008010851 */
[----:B------:R-:W-:Y:S01]  /*31b0*/  FMNMX.FTZ R88, R118, R83, !PT ;  /* 0x0000005376587209 */ /* 0x000fe20007810000 */
[----:B------:R-:W-:-:S01]  /*31c0*/  FFMA.FTZ R85, R92, UR40, -R81 ;  /* 0x000000285c557c23 */ /* 0x000fc20008010851 */
[--C-:B------:R-:W-:Y:S01]  /*31d0*/  FFMA.FTZ R86, R89, UR40, -R81.reuse ;  /* 0x0000002859567c23 */ /* 0x100fe20008010851 */
        /* <DEDUP_REMOVED lines=10> */
[--C-:B-1----:R-:W-:Y:S01]  /*3280*/  FFMA.FTZ R105, R96, UR40, -R81.reuse ;  /* 0x0000002860697c23 */ /* 0x102fe20008010851 */
[----:B------:R-:W-:-:S01]  /*3290*/  FFMA.FTZ R88, R93, UR40, -R81 ;  /* 0x000000285d587c23 */ /* 0x000fc20008010851 */
[--C-:B------:R-:W-:Y:S01]  /*32a0*/  FFMA.FTZ R12, R141, UR40, -R81.reuse ;  /* 0x000000288d0c7c23 */ /* 0x100fe20008010851 */
[----:B------:R-:W-:Y:S01]  /*32b0*/  FMNMX.FTZ R92, R94, R83, !PT ;  /* 0x000000535e5c7209 */ /* 0x000fe20007810000 */
[--C-:B------:R-:W-:Y:S01]  /*32c0*/  FFMA.FTZ R9, R144, UR40, -R81.reuse ;  /* 0x0000002890097c23 */ /* 0x100fe20008010851 */
[----:B------:R-:W-:-:S01]  /*32d0*/  FFMA.FTZ R10, R145, UR40, -R81 ;  /* 0x00000028910a7c23 */ /* 0x000fc20008010851 */
[----:B------:R1:W-:Y:S01]  /*32e0*/  MUFU.EX2 R29, R104 ;  /* 0x00000068001d7308 */ /* 0x0003e20000000800 */
[----:B------:R-:W-:Y:S01]  /*32f0*/  FMNMX.FTZ R83, R95, R92, !PT ;  /* 0x0000005c5f537209 */ /* 0x000fe20007810000 */
[--C-:B--2---:R-:W-:Y:S01]  /*3300*/  FFMA.FTZ R108, R41, UR40, -R81.reuse ;  /* 0x00000028296c7c23 */ /* 0x104fe20008010851 */
        /* <DEDUP_REMOVED lines=35> */
[----:B-1----:R-:W-:-:S01]  /*3540*/  FFMA.FTZ R104, R117, UR40, -R81 ;  /* 0x0000002875687c23 */ /* 0x002fc20008010851 */
        /* <DEDUP_REMOVED lines=28> */
[----:B------:R-:W-:Y:S01]  /*3710*/  FSEL R93, R31, -INF , P2 ;  /* 0xff8000001f5d7808 */ /* 0x000fe20001000000 */
[--C-:B------:R-:W-:Y:S01]  /*3720*/  FFMA.FTZ R31, R69, UR40, -R81.reuse ;  /* 0x00000028451f7c23 */ /* 0x100fe20008010851 */
[----:B--2---:R-:W-:Y:S01]  /*3730*/  FMNMX.FTZ R97, R27, R100, !PT ;  /* 0x000000641b617209 */ /* 0x004fe20007810000 */
[----:B------:R-:W1:Y:S01]  /*3740*/  MUFU.EX2 R12, R12 ;  /* 0x0000000c000c7308 */ /* 0x000e620000000800 */
[----:B------:R-:W-:Y:S01]  /*3750*/  FSEL R69, R34, -INF , P3 ;  /* 0xff80000022457808 */ /* 0x000fe20001800000 */
[----:B------:R-:W-:Y:S01]  /*3760*/  FFMA.FTZ R34, R6, UR40, -R81 ;  /* 0x0000002806227c23 */ /* 0x000fe20008010851 */
[----:B------:R-:W-:Y:S02]  /*3770*/  FMNMX.FTZ R100, R30, R97, !PT ;  /* 0x000000611e647209 */ /* 0x000fe40007810000 */
[----:B------:R-:W-:-:S02]  /*3780*/  FSEL R97, R35, -INF , P4 ;  /* 0xff80000023617808 */ /* 0x000fc40002000000 */
[----:B------:R-:W-:Y:S01]  /*3790*/  FMNMX.FTZ R100, R93, R100, !PT ;  /* 0x000000645d647209 */ /* 0x000fe20007810000 */
[----:B------:R-:W-:Y:S01]  /*37a0*/  MUFU.EX2 R9, R9 ;  /* 0x0000000900097308 */ /* 0x000fe20000000800 */
[----:B------:R-:W-:Y:S02]  /*37b0*/  LOP3.LUT P2, RZ, R152, 0x7f, RZ, 0xc0, !PT ;  /* 0x0000007f98ff7812 */ /* 0x000fe4000784c0ff */
[----:B------:R-:W-:Y:S02]  /*37c0*/  FMNMX.FTZ R6, R69, R100, !PT ;  /* 0x0000006445067209 */ /* 0x000fe40007810000 */
[----:B------:R-:W-:Y:S01]  /*37d0*/  FSEL R100, R38, -INF , P5 ;  /* 0xff80000026647808 */ /* 0x000fe20002800000 */
[--C-:B------:R-:W-:Y:S01]  /*37e0*/  FFMA.FTZ R38, R72, UR40, -R81.reuse ;  /* 0x0000002848267c23 */ /* 0x100fe20008010851 */
[----:B------:R-:W-:Y:S01]  /*37f0*/  FMNMX.FTZ R35, R97, R6, !PT ;  /* 0x0000000661237209 */ /* 0x000fe20007810000 */
[--C-:B------:R-:W-:Y:S01]  /*3800*/  FFMA.FTZ R72, R78, UR40, -R81.reuse ;  /* 0x000000284e487c23 */ /* 0x100fe20008010851 */
[----:B------:R-:W-:-:S01]  /*3810*/  FFMA.FTZ R78, R82, UR40, -R81 ;  /* 0x00000028524e7c23 */ /* 0x000fc20008010851 */
[----:B------:R-:W-:Y:S01]  /*3820*/  MUFU.EX2 R10, R10 ;  /* 0x0000000a000a7308 */ /* 0x000fe20000000800 */
[----:B------:R-:W-:-:S02]  /*3830*/  FMNMX.FTZ R6, R100, R35, !PT ;  /* 0x0000002364067209 */ /* 0x000fc40007810000 */
[----:B-1----:R-:W-:Y:S01]  /*3840*/  F2FP.SATFINITE.E4M3.F32.PACK_AB_MERGE_C R200, R12, R7, RZ ;  /* 0x000000070cc8723e */ /* 0x002fe200048070ff */
[----:B------:R-:W-:Y:S01]  /*3850*/  @!P2 VIADD R4, R4, 0x2e840 ;  /* 0x0002e8400404a836 */ /* 0x000fe20000000000 */
[----:B------:R-:W-:Y:S02]  /*3860*/  FMNMX.FTZ R6, R101, R6, !PT ;  /* 0x0000000665067209 */ /* 0x000fe40007810000 */
[----:B------:R-:W-:Y:S01]  /*3870*/  F2FP.SATFINITE.E4M3.F32.PACK_AB_MERGE_C R200, R8, R5, R200 ;  /* 0x0000000508c8723e */ /* 0x000fe200048070c8 */
[----:B------:R-:W-:Y:S01]  /*3880*/  MUFU.EX2 R35, R108 ;  /* 0x0000006c00237308 */ /* 0x000fe20000000800 */
[----:B------:R-:W-:Y:S01]  /*3890*/  @!P2 PRMT R4, RZ, 0x654, R4 ;  /* 0x00000654ff04a816 */ /* 0x000fe20000000004 */
[----:B------:R-:W1:Y:S03]  /*38a0*/  SHFL.BFLY PT, R105, R6, 0x2, 0x1f ;  /* 0x0c401f0006697f89 */ /* 0x000e6600000e0000 */
[----:B------:R2:W-:Y:S03]  /*38b0*/  @!P2 SYNCS.ARRIVE.TRANS64.RED.A1T0 RZ, [R4+URZ], RZ ;  /* 0x000000ff04ffa9a7 */ /* 0x0005e6000810043f */
[----:B------:R-:W-:Y:S08]  /*38c0*/  MUFU.EX2 R11, R11 ;  /* 0x0000000b000b7308 */ /* 0x000ff00000000800 */
[----:B------:R-:W3:Y:S08]  /*38d0*/  MUFU.EX2 R20, R20 ;  /* 0x0000001400147308 */ /* 0x000ef00000000800 */
[----:B------:R-:W-:Y:S01]  /*38e0*/  MUFU.EX2 R13, R13 ;  /* 0x0000000d000d7308 */ /* 0x000fe20000000800 */
[----:B-1----:R-:W-:-:S05]  /*38f0*/  FMNMX.FTZ R105, R6, R105, !PT ;  /* 0x0000006906697209 */ /* 0x002fca0007810000 */
[----:B------:R-:W1:Y:S02]  /*3900*/  SHFL.BFLY PT, R6, R105, 0x1, 0x1f ;  /* 0x0c201f0069067f89 */ /* 0x000e6400000e0000 */
[----:B------:R-:W-:Y:S01]  /*3910*/  MUFU.EX2 R14, R14 ;  /* 0x0000000e000e7308 */ /* 0x000fe20000000800 */
[----:B---3--:R-:W-:-:S04]  /*3920*/  F2FP.SATFINITE.E4M3.F32.PACK_AB_MERGE_C R202, R20, R11, RZ ;  /* 0x0000000b14ca723e */ /* 0x008fc800048070ff */
[----:B------:R-:W-:-:S03]  /*3930*/  F2FP.SATFINITE.E4M3.F32.PACK_AB_MERGE_C R202, R10, R9, R202 ;  /* 0x000000090aca723e */ /* 0x000fc600048070ca */
[----:B------:R-:W-:Y:S08]  /*3940*/  MUFU.EX2 R21, R21 ;  /* 0x0000001500157308 */ /* 0x000ff00000000800 */
[----:B------:R-:W3:Y:S01]  /*3950*/  MUFU.EX2 R28, R28 ;  /* 0x0000001c001c7308 */ /* 0x000ee20000000800 */
[----:B-1----:R-:W-:Y:S01]  /*3960*/  FMNMX.FTZ R6, R105, R6, !PT ;  /* 0x0000000669067209 */ /* 0x002fe20007810000 */
[----:B------:R-:W-:-:S06]  /*3970*/  IMAD.U32 R105, RZ, RZ, UR40 ;  /* 0x00000028ff697e24 */ /* 0x000fcc000f8e00ff */
[----:B------:R-:W-:Y:S01]  /*3980*/  MUFU.EX2 R75, R116 ;  /* 0x00000074004b7308 */ /* 0x000fe20000000800 */
[C---:B------:R-:W-:Y:S01]  /*3990*/  FSETP.NEU.FTZ.AND P1, PT, R6.reuse, -INF , PT ;  /* 0xff8000000600780b */ /* 0x040fe20003f3d000 */
[----:B------:R-:W-:-:S05]  /*39a0*/  FFMA.FTZ R108, R6, R105, -8 ;  /* 0xc1000000066c7423 */ /* 0x000fca0000010069 */
[----:B------:R-:W-:Y:S01]  /*39b0*/  FSEL R108, R108, RZ, P1 ;  /* 0x000000ff6c6c7208 */ /* 0x000fe20000800000 */
[----:B------:R-:W-:Y:S01]  /*39c0*/  MUFU.EX2 R15, R15 ;  /* 0x0000000f000f7308 */ /* 0x000fe20000000800 */
[----:B---3--:R-:W-:Y:S02]  /*39d0*/  F2FP.SATFINITE.E4M3.F32.PACK_AB_MERGE_C R204, R28, R21, RZ ;  /* 0x000000151ccc723e */ /* 0x008fe400048070ff */
[----:B------:R-:W-:Y:S01]  /*39e0*/  PLOP3.LUT P1, PT, PT, PT, UP0, 0x80, 0x0 ;  /* 0x000000000000781c */ /* 0x000fe20003f2f008 */
[----:B------:R-:W-:-:S01]  /*39f0*/  FFMA.FTZ R80, R138, UR40, -R108 ;  /* 0x000000288a507c23 */ /* 0x000fc2000801086c */
[--C-:B------:R-:W-:Y:S01]  /*3a00*/  FFMA.FTZ R81, R139, UR40, -R108.reuse ;  /* 0x000000288b517c23 */ /* 0x100fe2000801086c */
[----:B------:R-:W-:-:S01]  /*3a10*/  FFMA.FTZ R112, R142, UR40, -R108 ;  /* 0x000000288e707c23 */ /* 0x000fc2000801086c */
[--C-:B------:R-:W-:Y:S01]  /*3a20*/  FFMA.FTZ R117, R143, UR40, -R108.reuse ;  /* 0x000000288f757c23 */ /* 0x100fe2000801086c */
[----:B------:R-:W-:-:S01]  /*3a30*/  FFMA.FTZ R82, R146, UR40, -R108 ;  /* 0x0000002892527c23 */ /* 0x000fc2000801086c */
[--C-:B------:R-:W-:Y:S01]  /*3a40*/  FFMA.FTZ R84, R122, UR40, -R108.reuse ;  /* 0x000000287a547c23 */ /* 0x100fe2000801086c */
        /* <DEDUP_REMOVED lines=18> */
[----:B------:R-:W-:Y:S01]  /*3b70*/  FFMA.FTZ R95, R99, UR40, -R108 ;  /* 0x00000028635f7c23 */ /* 0x000fe2000801086c */
[----:B------:R-:W-:-:S01]  /*3b80*/  FADD.FTZ R102, R5, R8 ;  /* 0x0000000805667221 */ /* 0x000fc20000010000 */
[--C-:B------:R-:W-:Y:S01]  /*3b90*/  FFMA.FTZ R99, R103, UR40, -R108.reuse ;  /* 0x0000002867637c23 */ /* 0x100fe2000801086c */
[----:B------:R-:W-:-:S01]  /*3ba0*/  FFMA.FTZ R121, R151, UR40, -R108 ;  /* 0x0000002897797c23 */ /* 0x000fc2000801086c */
[----:B------:R-:W-:Y:S01]  /*3bb0*/  FFMA.FTZ R113, R130, UR40, -R108 ;  /* 0x0000002882717c23 */ /* 0x000fe2000801086c */
[----:B------:R-:W-:-:S01]  /*3bc0*/  FADD.FTZ R129, R7, R102 ;  /* 0x0000006607817221 */ /* 0x000fc20000010000 */
[----:B------:R-:W4:Y:S01]  /*3bd0*/  MUFU.EX2 R117, R117 ;  /* 0x0000007500757308 */ /* 0x000f220000000800 */
        /* <DEDUP_REMOVED lines=8> */
[----:B---3--:R-:W-:-:S01]  /*3c60*/  FADD.FTZ R102, R112, R103 ;  /* 0x0000006770667221 */ /* 0x008fc20000010000 */
[----:B------:R-:W-:Y:S01]  /*3c70*/  FFMA.FTZ R107, R107, UR40, -R108 ;  /* 0x000000286b6b7c23 */ /* 0x000fe2000801086c */
[----:B------:R-:W-:-:S01]  /*3c80*/  FADD.FTZ R128, R10, R129 ;  /* 0x000000810a807221 */ /* 0x000fc20000010000 */
[--C-:B------:R-:W-:Y:S01]  /*3c90*/  FFMA.FTZ R67, R67, UR40, -R108.reuse ;  /* 0x0000002843437c23 */ /* 0x100fe2000801086c */
[----:B------:R-:W-:-:S01]  /*3ca0*/  FFMA.FTZ R90, R90, UR40, -R108 ;  /* 0x000000285a5a7c23 */ /* 0x000fc2000801086c */
[----:B------:R-:W-:Y:S01]  /*3cb0*/  FFMA.FTZ R91, R91, UR40, -R108 ;  /* 0x000000285b5b7c23 */ /* 0x000fe2000801086c */
[----:B------:R-:W-:-:S01]  /*3cc0*/  FADD.FTZ R129, R11, R128 ;  /* 0x000000800b817221 */ /* 0x000fc20000010000 */
[----:B------:R-:W3:Y:S01]  /*3cd0*/  MUFU.EX2 R105, R105 ;  /* 0x0000006900697308 */ /* 0x000ee20000000800 */
[----:B----4-:R-:W-:-:S01]  /*3ce0*/  FADD.FTZ R103, R117, R102 ;  /* 0x0000006675677221 */ /* 0x010fc20000010000 */
        /* <DEDUP_REMOVED lines=16> */
[----:B------:R-:W-:Y:S01]  /*3df0*/  FADD.FTZ R102, R20, R129 ;  /* 0x0000008114667221 */ /* 0x000fe20000010000 */
[----:B------:R-:W-:-:S01]  /*3e00*/  FFMA.FTZ R55, R55, UR40, -R108 ;  /* 0x0000002837377c23 */ /* 0x000fc2000801086c */
[--C-:B------:R-:W-:Y:S01]  /*3e10*/  FFMA.FTZ R27, R27, UR40, -R108.reuse ;  /* 0x000000281b1b7c23 */ /* 0x100fe2000801086c */
[----:B------:R-:W-:-:S01]  /*3e20*/  FFMA.FTZ R30, R30, UR40, -R108 ;  /* 0x000000281e1e7c23 */ /* 0x000fc2000801086c */
[----:B------:R-:W-:Y:S01]  /*3e30*/  FADD.FTZ R129, R13, R102 ;  /* 0x000000660d817221 */ /* 0x000fe20000010000 */
[----:B------:R-:W-:-:S01]  /*3e40*/  FFMA.FTZ R93, R93, UR40, -R108 ;  /* 0x000000285d5d7c23 */ /* 0x000fc2000801086c */
[----:B------:R-:W3:Y:S01]  /*3e50*/  MUFU.EX2 R84, R84 ;  /* 0x0000005400547308 */ /* 0x000ee20000000800 */
        /* <DEDUP_REMOVED lines=8> */
[----:B-1----:R-:W-:-:S01]  /*3ee0*/  FADD.FTZ R103, R121, R4 ;  /* 0x0000000479677221 */ /* 0x002fc20000010000 */
[----:B------:R-:W-:Y:S01]  /*3ef0*/  FFMA.FTZ R4, R66, UR40, -R108 ;  /* 0x0000002842047c23 */ /* 0x000fe2000801086c */
[----:B------:R-:W-:-:S01]  /*3f00*/  FADD.FTZ R128, R28, R129 ;  /* 0x000000811c807221 */ /* 0x000fc20000010000 */
[----:B------:R-:W-:Y:S01]  /*3f10*/  F2FP.SATFINITE.E4M3.F32.PACK_AB_MERGE_C R112, R117, R112, RZ ;  /* 0x000000707570723e */ /* 0x000fe200048070ff */
[----:B------:R-:W-:Y:S01]  /*3f20*/  IMAD.MOV.U32 R28, RZ, RZ, R87 ;  /* 0x000000ffff1c7224 */ /* 0x000fe200078e0057 */
[----:B------:R-:W-:-:S02]  /*3f30*/  F2FP.SATFINITE.E4M3.F32.PACK_AB_MERGE_C R120, R121, R120, RZ ;  /* 0x000000787978723e */ /* 0x000fc400048070ff */
[----:B------:R-:W1:Y:S01]  /*3f40*/  MUFU.EX2 R122, R122 ;  /* 0x0000007a007a7308 */ /* 0x000e620000000800 */
[----:B---3--:R-:W-:-:S01]  /*3f50*/  FADD.FTZ R66, R84, R103 ;  /* 0x0000006754427221 */ /* 0x008fc20000010000 */
[----:B------:R-:W-:Y:S01]  /*3f60*/  F2FP.SATFINITE.E4M3.F32.PACK_AB_MERGE_C R201, R81, R80, R112 ;  /* 0x0000005051c9723e */ /* 0x000fe20004807070 */
[--C-:B------:R-:W-:Y:S01]  /*3f70*/  IMAD.MOV.U32 R81, RZ, RZ, R87.reuse ;  /* 0x000000ffff517224 */ /* 0x100fe200078e0057 */
[----:B------:R-:W-:Y:S01]  /*3f80*/  F2FP.SATFINITE.E4M3.F32.PACK_AB_MERGE_C R203, R105, R82, R120 ;  /* 0x0000005269cb723e */ /* 0x000fe20004807078 */
[--C-:B------:R-:W-:Y:S01]  /*3f90*/  IMAD.MOV.U32 R82, RZ, RZ, R87.reuse ;  /* 0x000000ffff527224 */ /* 0x100fe200078e0057 */
[----:B------:R-:W-:Y:S01]  /*3fa0*/  F2FP.SATFINITE.E4M3.F32.PACK_AB_MERGE_C R204, R14, R13, R204 ;  /* 0x0000000d0ecc723e */ /* 0x000fe200048070cc */
[----:B------:R-:W-:Y:S01]  /*3fb0*/  IMAD.MOV.U32 R80, RZ, RZ, R87 ;  /* 0x000000ffff507224 */ /* 0x000fe200078e0057 */
[----:B------:R-:W3:Y:S01]  /*3fc0*/  MUFU.EX2 R123, R123 ;  /* 0x0000007b007b7308 */ /* 0x000ee20000000800 */
[----:B--2---:R-:W-:-:S01]  /*3fd0*/  FADD.FTZ R103, R109, R66 ;  /* 0x000000426d677221 */ /* 0x004fc20000010000 */
[----:B------:R-:W-:Y:S01]  /*3fe0*/  FFMA.FTZ R66, R43, UR40, -R108 ;  /* 0x000000282b427c23 */ /* 0x000fe2000801086c */
[----:B------:R-:W-:-:S05]  /*3ff0*/  FADD.FTZ R43, R15, R128 ;  /* 0x000000800f2b7221 */ /* 0x000fca0000010000 */
[----:B------:R-:W2:Y:S01]  /*4000*/  MUFU.EX2 R113, R113 ;  /* 0x0000007100717308 */ /* 0x000ea20000000800 */
[----:B-1----:R-:W-:-:S07]  /*4010*/  FADD.FTZ R102, R122, R103 ;  /* 0x000000677a667221 */ /* 0x002fce0000010000 */
[----:B------:R-:W1:Y:S01]  /*4020*/  MUFU.EX2 R24, R24 ;  /* 0x0000001800187308 */ /* 0x000e620000000800 */
[----:B---3--:R-:W-:-:S01]  /*4030*/  FADD.FTZ R102, R123, R102 ;  /* 0x000000667b667221 */ /* 0x008fc20000010000 */
[----:B------:R-:W-:-:S04]  /*4040*/  F2FP.SATFINITE.E4M3.F32.PACK_AB_MERGE_C R122, R123, R122, RZ ;  /* 0x0000007a7b7a723e */ /* 0x000fc800048070ff */
[----:B------:R-:W-:Y:S01]  /*4050*/  F2FP.SATFINITE.E4M3.F32.PACK_AB_MERGE_C R205, R109, R84, R122 ;  /* 0x000000546dcd723e */ /* 0x000fe2000480707a */
[----:B------:R-:W-:Y:S01]  /*4060*/  IMAD.MOV.U32 R84, RZ, RZ, R87 ;  /* 0x000000ffff547224 */ /* 0x000fe200078e0057 */
        /* <DEDUP_REMOVED lines=12> */
[----:B------:R-:W-:Y:S01]  /*4130*/  F2FP.SATFINITE.E4M3.F32.PACK_AB_MERGE_C R206, R32, R25, RZ ;  /* 0x0000001920ce723e */ /* 0x000fe200048070ff */
[--C-:B------:R-:W-:Y:S02]  /*4140*/  IMAD.MOV.U32 R32, RZ, RZ, R87.reuse ;  /* 0x000000ffff207224 */ /* 0x100fe400078e0057 */
[----:B------:R-:W-:Y:S01]  /*4150*/  FADD.FTZ R129, R29, R128 ;  /* 0x000000801d817221 */ /* 0x000fe20000010000 */
[----:B------:R-:W-:Y:S01]  /*4160*/  F2FP.SATFINITE.E4M3.F32.PACK_AB_MERGE_C R206, R24, R15, R206 ;  /* 0x0000000f18ce723e */ /* 0x000fe200048070ce */
[----:B------:R-:W-:Y:S01]  /*4170*/  IMAD.MOV.U32 R25, RZ, RZ, R87 ;  /* 0x000000ffff197224 */ /* 0x000fe200078e0057 */
[----:B------:R-:W3:Y:S01]  /*4180*/  MUFU.EX2 R36, R36 ;  /* 0x0000002400247308 */ /* 0x000ee20000000800 */
[----:B--2---:R-:W-:-:S01]  /*4190*/  FADD.FTZ R103, R125, R102 ;  /* 0x000000667d677221 */ /* 0x004fc20000010000 */
[----:B------:R-:W-:Y:S01]  /*41a0*/  FFMA.FTZ R102, R26, UR40, -R108 ;  /* 0x000000281a667c23 */ /* 0x000fe2000801086c */
[----:B------:R-:W-:Y:S01]  /*41b0*/  F2FP.SATFINITE.E4M3.F32.PACK_AB_MERGE_C R124, R125, R124, RZ ;  /* 0x0000007c7d7c723e */ /* 0x000fe200048070ff */
[----:B------:R-:W-:-:S03]  /*41c0*/  IMAD.MOV.U32 R24, RZ, RZ, R87 ;  /* 0x000000ffff187224 */ /* 0x000fc600078e0057 */
[----:B------:R-:W-:Y:S01]  /*41d0*/  F2FP.SATFINITE.E4M3.F32.PACK_AB_MERGE_C R207, R116, R113, R124 ;  /* 0x0000007174cf723e */ /* 0x000fe2000480707c */
[----:B------:R-:W-:Y:S01]  /*41e0*/  MUFU.EX2 R107, R107 ;  /* 0x0000006b006b7308 */ /* 0x000fe20000000800 */
[----:B-1----:R-:W-:-:S07]  /*41f0*/  FADD.FTZ R26, R106, R103 ;  /* 0x000000676a1a7221 */ /* 0x002fce0000010000 */
[----:B------:R-:W-:Y:S01]  /*4200*/  MUFU.EX2 R126, R126 ;  /* 0x0000007e007e7308 */ /* 0x000fe20000000800 */
[----:B---3--:R-:W-:-:S04]  /*4210*/  FADD.FTZ R128, R36, R129 ;  /* 0x0000008124807221 */ /* 0x008fc80000010000 */
[----:B------:R-:W-:-:S03]  /*4220*/  FADD.FTZ R103, R33, R128 ;  /* 0x0000008021677221 */ /* 0x000fc60000010000 */
[----:B------:R-:W1:Y:S08]  /*4230*/  MUFU.EX2 R40, R40 ;  /* 0x0000002800287308 */ /* 0x000e700000000800 */
[----:B------:R-:W-:Y:S08]  /*4240*/  MUFU.EX2 R127, R127 ;  /* 0x0000007f007f7308 */ /* 0x000ff00000000800 */
[----:B------:R-:W-:Y:S01]  /*4250*/  MUFU.EX2 R110, R110 ;  /* 0x0000006e006e7308 */ /* 0x000fe20000000800 */
[----:B-1----:R-:W-:-:S01]  /*4260*/  FADD.FTZ R128, R40, R103 ;  /* 0x0000006728807221 */ /* 0x002fc20000010000 */
[----:B------:R-:W-:Y:S01]  /*4270*/  F2FP.SATFINITE.E4M3.F32.PACK_AB_MERGE_C R208, R40, R33, RZ ;  /* 0x0000002128d0723e */ /* 0x000fe200048070ff */
[----:B------:R-:W-:-:S02]  /*4280*/  IMAD.MOV.U32 R40, RZ, RZ, R87 ;  /* 0x000000ffff287224 */ /* 0x000fc400078e0057 */
[----:B------:R-:W-:Y:S01]  /*4290*/  FADD.FTZ R103, R37, R128 ;  /* 0x0000008025677221 */ /* 0x000fe20000010000 */
[----:B------:R-:W-:Y:S01]  /*42a0*/  F2FP.SATFINITE.E4M3.F32.PACK_AB_MERGE_C R208, R36, R29, R208 ;  /* 0x0000001d24d0723e */ /* 0x000fe200048070d0 */
[--C-:B------:R-:W-:Y:S01]  /*42b0*/  IMAD.MOV.U32 R36, RZ, RZ, R87.reuse ;  /* 0x000000ffff247224 */ /* 0x100fe200078e0057 */
[----:B------:R-:W1:Y:S01]  /*42c0*/  MUFU.EX2 R44, R44 ;  /* 0x0000002c002c7308 */ /* 0x000e620000000800 */
[--C-:B------:R-:W-:Y:S02]  /*42d0*/  IMAD.MOV.U32 R33, RZ, RZ, R87.reuse ;  /* 0x000000ffff217224 */ /* 0x100fe400078e0057 */
[----:B------:R-:W-:-:S05]  /*42e0*/  IMAD.MOV.U32 R29, RZ, RZ, R87 ;  /* 0x000000ffff1d7224 */ /* 0x000fca00078e0057 */
[----:B------:R-:W2:Y:S08]  /*42f0*/  MUFU.EX2 R111, R111 ;  /* 0x0000006f006f7308 */ /* 0x000eb00000000800 */
[----:B------:R3:W-:Y:S01]  /*4300*/  MUFU.EX2 R43, R67 ;  /* 0x00000043002b7308 */ /* 0x0007e20000000800 */
[----:B-1----:R-:W-:-:S04]  /*4310*/  FADD.FTZ R108, R44, R103 ;  /* 0x000000672c6c7221 */ /* 0x002fc80000010000 */
[----:B------:R-:W-:-:S03]  /*4320*/  FADD.FTZ R103, R75, R108 ;  /* 0x0000006c4b677221 */ /* 0x000fc60000010000 */
[----:B------:R-:W1:Y:S01]  /*4330*/  MUFU.EX2 R114, R114 ;  /* 0x0000007200727308 */ /* 0x000e620000000800 */
[----:B---3--:R-:W-:-:S04]  /*4340*/  FADD.FTZ R67, R107, R26 ;  /* 0x0000001a6b437221 */ /* 0x008fc80000010000 */
[----:B------:R-:W-:Y:S01]  /*4350*/  FADD.FTZ R26, R126, R67 ;  /* 0x000000437e1a7221 */ /* 0x000fe20000010000 */
[C---:B------:R-:W-:Y:S02]  /*4360*/  F2FP.SATFINITE.E4M3.F32.PACK_AB_MERGE_C R126, R127.reuse, R126, RZ ;  /* 0x0000007e7f7e723e */ /* 0x040fe400048070ff */
[----:B------:R-:W3:Y:S01]  /*4370*/  MUFU.EX2 R104, R104 ;  /* 0x0000006800687308 */ /* 0x000ee20000000800 */
[----:B------:R-:W-:-:S01]  /*4380*/  FADD.FTZ R67, R127, R26 ;  /* 0x0000001a7f437221 */ /* 0x000fc20000010000 */
[----:B------:R-:W-:-:S03]  /*4390*/  F2FP.SATFINITE.E4M3.F32.PACK_AB_MERGE_C R209, R107, R106, R126 ;  /* 0x0000006a6bd1723e */ /* 0x000fc6000480707e */
[----:B------:R-:W-:-:S03]  /*43a0*/  FADD.FTZ R128, R110, R67 ;  /* 0x000000436e807221 */ /* 0x000fc60000010000 */
[----:B------:R-:W4:Y:S01]  /*43b0*/  MUFU.EX2 R115, R115 ;  /* 0x0000007300737308 */ /* 0x000f220000000800 */
[----:B--2---:R-:W-:-:S04]  /*43c0*/  FADD.FTZ R67, R111, R128 ;  /* 0x000000806f437221 */ /* 0x004fc80000010000 */
[----:B-1----:R-:W-:Y:S01]  /*43d0*/  FADD.FTZ R12, R114, R67 ;  /* 0x00000043720c7221 */ /* 0x002fe20000010000 */
[----:B------:R-:W-:Y:S02]  /*43e0*/  IMAD.MOV.U32 R67, RZ, RZ, R87 ;  /* 0x000000ffff437224 */ /* 0x000fe400078e0057 */
[----:B------:R-:W1:Y:S01]  /*43f0*/  MUFU.EX2 R90, R90 ;  /* 0x0000005a005a7308 */ /* 0x000e620000000800 */
[----:B---3--:R-:W-:-:S01]  /*4400*/  FADD.FTZ R20, R104, R103 ;  /* 0x0000006768147221 */ /* 0x008fc20000010000 */
[----:B------:R-:W-:Y:S01]  /*4410*/  F2FP.SATFINITE.E4M3.F32.PACK_AB_MERGE_C R210, R104, R75, RZ ;  /* 0x0000004b68d2723e */ /* 0x000fe200048070ff */
[--C-:B------:R-:W-:Y:S02]  /*4420*/  IMAD.MOV.U32 R75, RZ, RZ, R87.reuse ;  /* 0x000000ffff4b7224 */ /* 0x100fe400078e0057 */
[----:B------:R-:W-:Y:S01]  /*4430*/  FADD.FTZ R21, R79, R20 ;  /* 0x000000144f157221 */ /* 0x000fe20000010000 */
[----:B------:R-:W-:Y:S01]  /*4440*/  F2FP.SATFINITE.E4M3.F32.PACK_AB_MERGE_C R210, R44, R37, R210 ;  /* 0x000000252cd2723e */ /* 0x000fe200048070d2 */
[----:B------:R-:W-:Y:S01]  /*4450*/  IMAD.MOV.U32 R44, RZ, RZ, R87 ;  /* 0x000000ffff2c7224 */ /* 0x000fe200078e0057 */
[----:B------:R-:W2:Y:S01]  /*4460*/  MUFU.EX2 R86, R86 ;  /* 0x0000005600567308 */ /* 0x000ea20000000800 */
[----:B----4-:R-:W-:-:S01]  /*4470*/  FADD.FTZ R11, R115, R12 ;  /* 0x0000000c730b7221 */ /* 0x010fc20000010000 */
[----:B------:R-:W-:Y:S01]  /*4480*/  F2FP.SATFINITE.E4M3.F32.PACK_AB_MERGE_C R114, R115, R114, RZ ;  /* 0x000000727372723e */ /* 0x000fe200048070ff */
[----:B------:R-:W-:-:S03]  /*4490*/  IMAD.MOV.U32 R37, RZ, RZ, R87 ;  /* 0x000000ffff257224 */ /* 0x000fc600078e0057 */
        /* <DEDUP_REMOVED lines=12> */
[C---:B---3--:R-:W-:Y:S01]  /*4560*/  F2FP.SATFINITE.E4M3.F32.PACK_AB_MERGE_C R212, R88.reuse, R85, RZ ;  /* 0x0000005558d4723e */ /* 0x048fe200048070ff */
[----:B------:R-:W-:Y:S01]  /*4570*/  FADD.FTZ R88, R88, R21 ;  /* 0x0000001558587221 */ /* 0x000fe20000010000 */
[----:B------:R-:W-:Y:S02]  /*4580*/  IMAD.MOV.U32 R85, RZ, RZ, R87 ;  /* 0x000000ffff557224 */ /* 0x000fe400078e0057 */
[----:B------:R-:W-:Y:S01]  /*4590*/  F2FP.SATFINITE.E4M3.F32.PACK_AB_MERGE_C R212, R86, R79, R212 ;  /* 0x0000004f56d4723e */ /* 0x000fe200048070d4 */
[----:B------:R-:W-:-:S01]  /*45a0*/  FADD.FTZ R21, R83, R88 ;  /* 0x0000005853157221 */ /* 0x000fc20000010000 */
[----:B------:R-:W-:Y:S01]  /*45b0*/  IMAD.MOV.U32 R86, RZ, RZ, R87 ;  /* 0x000000ffff567224 */ /* 0x000fe200078e0057 */
[----:B------:R-:W3:Y:S01]  /*45c0*/  MUFU.EX2 R92, R92 ;  /* 0x0000005c005c7308 */ /* 0x000ee20000000800 */
[----:B-1----:R-:W-:-:S01]  /*45d0*/  FADD.FTZ R11, R119, R12 ;  /* 0x0000000c770b7221 */ /* 0x002fc20000010000 */
[----:B------:R-:W-:Y:S01]  /*45e0*/  F2FP.SATFINITE.E4M3.F32.PACK_AB_MERGE_C R118, R119, R118, RZ ;  /* 0x000000767776723e */ /* 0x000fe200048070ff */
[----:B------:R-:W-:-:S03]  /*45f0*/  IMAD.MOV.U32 R79, RZ, RZ, R87 ;  /* 0x000000ffff4f7224 */ /* 0x000fc600078e0057 */
[----:B------:R-:W-:Y:S02]  /*4600*/  F2FP.SATFINITE.E4M3.F32.PACK_AB_MERGE_C R213, R91, R90, R118 ;  /* 0x0000005a5bd5723e */ /* 0x000fe40004807076 */
        /* <DEDUP_REMOVED lines=10> */
[----:B---3--:R-:W-:-:S01]  /*46b0*/  FADD.FTZ R21, R96, R21 ;  /* 0x0000001560157221 */ /* 0x008fc20000010000 */
[----:B------:R-:W-:-:S04]  /*46c0*/  F2FP.SATFINITE.E4M3.F32.PACK_AB_MERGE_C R89, R96, R89, RZ ;  /* 0x000000596059723e */ /* 0x000fc800048070ff */
[----:B------:R-:W-:Y:S01]  /*46d0*/  F2FP.SATFINITE.E4M3.F32.PACK_AB_MERGE_C R214, R92, R83, R89 ;  /* 0x000000535cd6723e */ /* 0x000fe20004807059 */
[----:B------:R-:W-:Y:S01]  /*46e0*/  IMAD.MOV.U32 R83, RZ, RZ, R87 ;  /* 0x000000ffff537224 */ /* 0x000fe200078e0057 */
[----:B------:R-:W3:Y:S01]  /*46f0*/  MUFU.EX2 R58, R58 ;  /* 0x0000003a003a7308 */ /* 0x000ee20000000800 */
[C---:B-1----:R-:W-:Y:S01]  /*4700*/  F2FP.SATFINITE.E4M3.F32.PACK_AB_MERGE_C R98, R99.reuse, R98, RZ ;  /* 0x000000626362723e */ /* 0x042fe200048070ff */
[----:B------:R-:W-:-:S03]  /*4710*/  FADD.FTZ R99, R99, R12 ;  /* 0x0000000c63637221 */ /* 0x000fc60000010000 */
[----:B------:R-:W-:-:S03]  /*4720*/  F2FP.SATFINITE.E4M3.F32.PACK_AB_MERGE_C R215, R95, R94, R98 ;  /* 0x0000005e5fd7723e */ /* 0x000fc60004807062 */
        /* <DEDUP_REMOVED lines=13> */
[C---:B--2---:R-:W-:Y:S01]  /*4800*/  F2FP.SATFINITE.E4M3.F32.PACK_AB_MERGE_C R60, R61.reuse, R60, RZ ;  /* 0x0000003c3d3c723e */ /* 0x044fe200048070ff */
[----:B------:R-:W-:-:S03]  /*4810*/  FADD.FTZ R61, R61, R8 ;  /* 0x000000083d3d7221 */ /* 0x000fc60000010000 */
[----:B------:R-:W-:Y:S01]  /*4820*/  F2FP.SATFINITE.E4M3.F32.PACK_AB_MERGE_C R216, R57, R56, R60 ;  /* 0x0000003839d8723e */ /* 0x000fe2000480703c */
[--C-:B------:R-:W-:Y:S02]  /*4830*/  IMAD.MOV.U32 R60, RZ, RZ, R87.reuse ;  /* 0x000000ffff3c7224 */ /* 0x100fe400078e0057 */
[----:B------:R-:W2:Y:S01]  /*4840*/  MUFU.EX2 R4, R4 ;  /* 0x0000000400047308 */ /* 0x000ea20000000800 */
[C---:B---3--:R-:W-:Y:S01]  /*4850*/  F2FP.SATFINITE.E4M3.F32.PACK_AB_MERGE_C R62, R63.reuse, R62, RZ ;  /* 0x0000003e3f3e723e */ /* 0x048fe200048070ff */
[----:B------:R-:W-:Y:S01]  /*4860*/  FADD.FTZ R63, R63, R10 ;  /* 0x0000000a3f3f7221 */ /* 0x000fe20000010000 */
[--C-:B------:R-:W-:Y:S02]  /*4870*/  IMAD.MOV.U32 R57, RZ, RZ, R87.reuse ;  /* 0x000000ffff397224 */ /* 0x100fe400078e0057 */
[----:B------:R-:W-:Y:S01]  /*4880*/  F2FP.SATFINITE.E4M3.F32.PACK_AB_MERGE_C R217, R59, R58, R62 ;  /* 0x0000003a3bd9723e */ /* 0x000fe2000480703e */
[----:B------:R-:W-:Y:S02]  /*4890*/  IMAD.MOV.U32 R62, RZ, RZ, R87 ;  /* 0x000000ffff3e7224 */ /* 0x000fe400078e0057 */
[----:B------:R-:W3:Y:S01]  /*48a0*/  MUFU.EX2 R65, R65 ;  /* 0x0000004100417308 */ /* 0x000ee20000000800 */
[----:B-1----:R-:W-:-:S01]  /*48b0*/  FADD.FTZ R8, R64, R61 ;  /* 0x0000003d40087221 */ /* 0x002fc20000010000 */
[----:B------:R-:W-:-:S02]  /*48c0*/  IMAD.MOV.U32 R61, RZ, RZ, R87 ;  /* 0x000000ffff3d7224 */ /* 0x000fc400078e0057 */
[--C-:B------:R-:W-:Y:S02]  /*48d0*/  IMAD.MOV.U32 R59, RZ, RZ, R87.reuse ;  /* 0x000000ffff3b7224 */ /* 0x100fe400078e0057 */
[----:B------:R-:W-:Y:S02]  /*48e0*/  IMAD.MOV.U32 R58, RZ, RZ, R87 ;  /* 0x000000ffff3a7224 */ /* 0x000fe400078e0057 */
[----:B------:R-:W1:Y:S01]  /*48f0*/  MUFU.EX2 R68, R68 ;  /* 0x0000004400447308 */ /* 0x000e620000000800 */
[----:B--2---:R-:W-:-:S01]  /*4900*/  FADD.FTZ R10, R4, R63 ;  /* 0x0000003f040a7221 */ /* 0x004fc20000010000 */
[--C-:B------:R-:W-:Y:S02]  /*4910*/  IMAD.MOV.U32 R63, RZ, RZ, R87.reuse ;  /* 0x000000ffff3f7224 */ /* 0x100fe400078e0057 */
[----:B------:R-:W-:Y:S02]  /*4920*/  IMAD.MOV.U32 R56, RZ, RZ, R87 ;  /* 0x000000ffff387224 */ /* 0x000fe400078e0057 */
[----:B------:R-:W-:-:S02]  /*4930*/  FADD.FTZ R9, R43, R10 ;  /* 0x0000000a2b097221 */ /* 0x000fc40000010000 */
        /* <DEDUP_REMOVED lines=8> */
[----:B------:R-:W-:-:S03]  /*49c0*/  FADD.FTZ R31, R31, R8 ;  /* 0x000000081f1f7221 */ /* 0x000fc60000010000 */
[----:B------:R-:W-:Y:S01]  /*49d0*/  F2FP.SATFINITE.E4M3.F32.PACK_AB_MERGE_C R218, R65, R64, R68 ;  /* 0x0000004041da723e */ /* 0x000fe20004807044 */
[--C-:B------:R-:W-:Y:S02]  /*49e0*/  IMAD.MOV.U32 R68, RZ, RZ, R87.reuse ;  /* 0x000000ffff447224 */ /* 0x100fe400078e0057 */
[----:B------:R3:W4:Y:S01]  /*49f0*/  MUFU.EX2 R26, R42 ;  /* 0x0000002a001a7308 */ /* 0x0007220000000800 */
[C---:B-1----:R-:W-:Y:S01]  /*4a00*/  F2FP.SATFINITE.E4M3.F32.PACK_AB_MERGE_C R70, R71.reuse, R70, RZ ;  /* 0x000000464746723e */ /* 0x042fe200048070ff */
[----:B------:R-:W-:Y:S01]  /*4a10*/  FADD.FTZ R71, R71, R10 ;  /* 0x0000000a47477221 */ /* 0x000fe20000010000 */
[--C-:B------:R-:W-:Y:S02]  /*4a20*/  IMAD.MOV.U32 R65, RZ, RZ, R87.reuse ;  /* 0x000000ffff417224 */ /* 0x100fe400078e0057 */
[----:B------:R-:W-:Y:S01]  /*4a30*/  F2FP.SATFINITE.E4M3.F32.PACK_AB_MERGE_C R219, R43, R4, R70 ;  /* 0x000000042bdb723e */ /* 0x000fe20004807046 */
[----:B------:R-:W-:Y:S02]  /*4a40*/  IMAD.MOV.U32 R70, RZ, RZ, R87 ;  /* 0x000000ffff467224 */ /* 0x000fe400078e0057 */
[----:B------:R-:W-:Y:S01]  /*4a50*/  MUFU.EX2 R38, R38 ;  /* 0x0000002600267308 */ /* 0x000fe20000000800 */
[----:B--2---:R-:W-:-:S01]  /*4a60*/  FADD.FTZ R8, R34, R31 ;  /* 0x0000001f22087221 */ /* 0x004fc20000010000 */
[----:B------:R-:W-:-:S02]  /*4a70*/  IMAD.MOV.U32 R64, RZ, RZ, R87 ;  /* 0x000000ffff407224 */ /* 0x000fc400078e0057 */
[--C-:B------:R-:W-:Y:S02]  /*4a80*/  IMAD.MOV.U32 R43, RZ, RZ, R87.reuse ;  /* 0x000000ffff2b7224 */ /* 0x100fe400078e0057 */
[----:B------:R-:W-:Y:S01]  /*4a90*/  FADD.FTZ R5, R35, R8 ;  /* 0x0000000823057221 */ /* 0x000fe20000010000 */
[----:B---3--:R-:W-:Y:S01]  /*4aa0*/  IMAD.MOV.U32 R42, RZ, RZ, R87 ;  /* 0x000000ffff2a7224 */ /* 0x008fe200078e0057 */
[----:B------:R-:W1:Y:S01]  /*4ab0*/  MUFU.EX2 R39, R39 ;  /* 0x0000002700277308 */ /* 0x000e620000000800 */
[----:B----4-:R-:W-:-:S01]  /*4ac0*/  FADD.FTZ R10, R26, R71 ;  /* 0x000000471a0a7221 */ /* 0x010fc20000010000 */
[--C-:B------:R-:W-:Y:S02]  /*4ad0*/  IMAD.MOV.U32 R71, RZ, RZ, R87.reuse ;  /* 0x000000ffff477224 */ /* 0x100fe400078e0057 */
[----:B------:R-:W-:-:S04]  /*4ae0*/  IMAD.MOV.U32 R31, RZ, RZ, R87 ;  /* 0x000000ffff1f7224 */ /* 0x000fc800078e0057 */
[----:B------:R2:W3:Y:S08]  /*4af0*/  MUFU.EX2 R7, R66 ;  /* 0x0000004200077308 */ /* 0x0004f00000000800 */
[----:B------:R-:W4:Y:S01]  /*4b00*/  MUFU.EX2 R46, R46 ;  /* 0x0000002e002e7308 */ /* 0x000f220000000800 */
[----:B-1----:R-:W-:Y:S01]  /*4b10*/  F2FP.SATFINITE.E4M3.F32.PACK_AB_MERGE_C R8, R39, R38, RZ ;  /* 0x000000262708723e */ /* 0x002fe200048070ff */
[----:B------:R-:W-:Y:S01]  /*4b20*/  FADD.FTZ R38, R38, R5 ;  /* 0x0000000526267221 */ /* 0x000fe20000010000 */
[----:B--2---:R-:W-:-:S02]  /*4b30*/  IMAD.MOV.U32 R66, RZ, RZ, R87 ;  /* 0x000000ffff427224 */ /* 0x004fc400078e0057 */
[----:B------:R-:W-:Y:S01]  /*4b40*/  F2FP.SATFINITE.E4M3.F32.PACK_AB_MERGE_C R220, R35, R34, R8 ;  /* 0x0000002223dc723e */ /* 0x000fe20004807008 */
[----:B------:R-:W-:-:S01]  /*4b50*/  FADD.FTZ R38, R39, R38 ;  /* 0x0000002627267221 */ /* 0x000fc20000010000 */
[----:B------:R-:W-:Y:S01]  /*4b60*/  IMAD.MOV.U32 R39, RZ, RZ, R87 ;  /* 0x000000ffff277224 */ /* 0x000fe200078e0057 */
[----:B------:R-:W1:Y:S01]  /*4b70*/  MUFU.EX2 R47, R47 ;  /* 0x0000002f002f7308 */ /* 0x000e620000000800 */
[----:B---3--:R-:W-:-:S01]  /*4b80*/  FADD.FTZ R9, R7, R10 ;  /* 0x0000000a07097221 */ /* 0x008fc20000010000 */
[--C-:B------:R-:W-:Y:S02]  /*4b90*/  IMAD.MOV.U32 R35, RZ, RZ, R87.reuse ;  /* 0x000000ffff237224 */ /* 0x100fe400078e0057 */
[----:B------:R-:W-:-:S04]  /*4ba0*/  IMAD.MOV.U32 R34, RZ, RZ, R87 ;  /* 0x000000ffff227224 */ /* 0x000fc800078e0057 */
[----:B------:R-:W-:Y:S01]  /*4bb0*/  MUFU.EX2 R45, R45 ;  /* 0x0000002d002d7308 */ /* 0x000fe20000000800 */
[----:B----4-:R-:W-:-:S07]  /*4bc0*/  FADD.FTZ R8, R46, R9 ;  /* 0x000000092e087221 */ /* 0x010fce0000010000 */
[----:B------:R-:W2:Y:S01]  /*4bd0*/  MUFU.EX2 R52, R52 ;  /* 0x0000003400347308 */ /* 0x000ea20000000800 */
[C---:B-1----:R-:W-:Y:S01]  /*4be0*/  F2FP.SATFINITE.E4M3.F32.PACK_AB_MERGE_C R46, R47.reuse, R46, RZ ;  /* 0x0000002e2f2e723e */ /* 0x042fe200048070ff */
[----:B------:R-:W-:-:S03]  /*4bf0*/  FADD.FTZ R47, R47, R8 ;  /* 0x000000082f2f7221 */ /* 0x000fc60000010000 */
[----:B------:R-:W-:Y:S01]  /*4c00*/  F2FP.SATFINITE.E4M3.F32.PACK_AB_MERGE_C R221, R7, R26, R46 ;  /* 0x0000001a07dd723e */ /* 0x000fe2000480702e */
[--C-:B------:R-:W-:Y:S02]  /*4c10*/  IMAD.MOV.U32 R46, RZ, RZ, R87.reuse ;  /* 0x000000ffff2e7224 */ /* 0x100fe400078e0057 */
[----:B------:R-:W1:Y:S01]  /*4c20*/  MUFU.EX2 R41, R41 ;  /* 0x0000002900297308 */ /* 0x000e620000000800 */
[----:B------:R-:W-:-:S07]  /*4c30*/  IMAD.MOV.U32 R26, RZ, RZ, R87 ;  /* 0x000000ffff1a7224 */ /* 0x000fce00078e0057 */
        /* <DEDUP_REMOVED lines=8> */
[----:B------:R-:W3:Y:S01]  /*4cc0*/  MUFU.EX2 R54, R54 ;  /* 0x0000003600367308 */ /* 0x000ee20000000800 */
        /* <DEDUP_REMOVED lines=8> */
[----:B------:R-:W-:-:S05]  /*4d50*/  IMAD.MOV.U32 R45, RZ, RZ, R87 ;  /* 0x000000ffff2d7224 */ /* 0x000fca00078e0057 */
[----:B------:R-:W-:Y:S01]  /*4d60*/  MUFU.EX2 R53, R53 ;  /* 0x0000003500357308 */ /* 0x000fe20000000800 */
[----:B---3--:R-:W-:-:S07]  /*4d70*/  FADD.FTZ R10, R54, R5 ;  /* 0x00000005360a7221 */ /* 0x008fce0000010000 */
[----:B------:R-:W1:Y:S01]  /*4d80*/  MUFU.EX2 R78, R78 ;  /* 0x0000004e004e7308 */ /* 0x000e620000000800 */
[C---:B--2---:R-:W-:Y:S01]  /*4d90*/  F2FP.SATFINITE.E4M3.F32.PACK_AB_MERGE_C R54, R55.reuse, R54, RZ ;  /* 0x000000363736723e */ /* 0x044fe200048070ff */
        /* <DEDUP_REMOVED lines=27> */
[----:B-1----:R-:W-:-:S01]  /*4f50*/  FADD.FTZ R10, R93, R10 ;  /* 0x0000000a5d0a7221 */ /* 0x002fc20000010000 */
[----:B------:R-:W-:-:S04]  /*4f60*/  F2FP.SATFINITE.E4M3.F32.PACK_AB_MERGE_C R30, R93, R30, RZ ;  /* 0x0000001e5d1e723e */ /* 0x000fc800048070ff */
[----:B------:R-:W-:Y:S01]  /*4f70*/  F2FP.SATFINITE.E4M3.F32.PACK_AB_MERGE_C R225, R27, R102, R30 ;  /* 0x000000661be1723e */ /* 0x000fe2000480701e */
[--C-:B------:R-:W-:Y:S01]  /*4f80*/  IMAD.MOV.U32 R30, RZ, RZ, R87.reuse ;  /* 0x000000ffff1e7224 */ /* 0x100fe200078e0057 */
        /* <DEDUP_REMOVED lines=8> */
[----:B---3--:R-:W-:-:S07]  /*5010*/  FADD.FTZ R9, R69, R10 ;  /* 0x0000000a45097221 */ /* 0x008fce0000010000 */
        /* <DEDUP_REMOVED lines=10> */
[----:B------:R-:W-:Y:S02]  /*50c0*/  IMAD.MOV.U32 R74, RZ, RZ, R87 ;  /* 0x000000ffff4a7224 */ /* 0x000fe400078e0057 */
[----:B---3--:R-:W-:-:S01]  /*50d0*/  FADD.FTZ R4, R100, R9 ;  /* 0x0000000964047221 */ /* 0x008fc20000010000 */
[----:B--2---:R-:W-:-:S03]  /*50e0*/  F2FP.SATFINITE.E4M3.F32.PACK_AB_MERGE_C R7, R101, R100, RZ ;  /* 0x000000646507723e */ /* 0x004fc600048070ff */
[----:B------:R-:W-:Y:S01]  /*50f0*/  FADD.FTZ R4, R101, R4 ;  /* 0x0000000465047221 */ /* 0x000fe20000010000 */
[----:B------:R-:W-:Y:S01]  /*5100*/  F2FP.SATFINITE.E4M3.F32.PACK_AB_MERGE_C R227, R8, R69, R7 ;  /* 0x0000004508e3723e */ /* 0x000fe20004807007 */
        /* <DEDUP_REMOVED lines=36> */
[----:B------:R-:W-:Y:S01]  /*5350*/  UIADD3 UR54, UR54, -0x2, URZ ;  /* 0xfffffffe36367890 */ /* 0x000fe2000fffe03f */
[----:B------:R-:W-:Y:S01]  /*5360*/  UMOV UR56, UR36 ;  /* 0x0000002400387c82 */ /* 0x000fe20008000000 */
[----:B------:R-:W-:-:S10]  /*5370*/  UMOV UR55, UR49 ;  /* 0x0000003100377c82 */ /* 0x000fd40008000000 */
.L_x_5486:
[----:B------:R-:W-:Y:S01]  /*5380*/  ISETP.NE.AND P2, PT, RZ, UR41, PT ;  /* 0x00000029ff007c0c */ /* 0x000fe2000bf45270 */
[----:B------:R-:W-:-:S04]  /*5390*/  UISETP.NE.AND UP0, UPT, UR55, 0x1, UPT ;  /* 0x000000013700788c */ /* 0x000fc8000bf05270 */
[----:B------:R-:W-:-:S04]  /*53a0*/  USEL UR36, URZ, 0x1, UP0 ;  /* 0x000000013f247887 */ /* 0x000fc80008000000 */
[----:B------:R-:W-:-:S04]  /*53b0*/  ULOP3.LUT UR36, UR56, UR36, URZ, 0x3c, !UPT ;  /* 0x0000002438247292 */ /* 0x000fc8000f8e3c3f */
[----:B------:R-:W-:Y:S08]  /*53c0*/  @P2 BRA `(.L_x_5477) ;  /* 0x0000000000382947 */ /* 0x000ff00003800000 */
[----:B------:R-:W-:Y:S05]  /*53d0*/  @!P0 BRA `(.L_x_5478) ;  /* 0x0000000000048947 */ /* 0x000fea0003800000 */
[----:B------:R-:W-:Y:S01]  /*53e0*/  BPT.TRAP 0x1 ;  /* 0x000000040000795c */ /* 0x000fe20000300000 */
.L_x_5478:
        /* <DEDUP_REMOVED lines=9> */
.L_x_5479:
[----:B--2---:R-:W-:Y:S05]  /*5480*/  @P1 BRA `(.L_x_5477) ;  /* 0x0000000000081947 */ /* 0x004fea0003800000 */
[----:B------:R-:W2:Y:S02]  /*5490*/  SYNCS.PHASECHK.TRANS64.TRYWAIT P1, [UR6+0x2e830], R3 ;  /* 0x02e83003ff0075a7 */ /* 0x000ea40008020146 */
[----:B--2---:R-:W-:Y:S05]  /*54a0*/  @!P1 BRA `(.L_x_5480) ;  /* 0x0000008000409947 */ /* 0x004fea0003800000 */
.L_x_5477:
[----:B-12---:R-:W-:Y:S01]  /*54b0*/  VIADD R3, R18, 0x8 ;  /* 0x0000000812037836 */ /* 0x006fe20000000000 */
[----:B------:R-:W-:Y:S01]  /*54c0*/  R2UR UR57, R0 ;  /* 0x00000000003972ca */ /* 0x000fe200000e0000 */
[----:B------:R-:W-:Y:S01]  /*54d0*/  UIADD3 UR49, UR55, 0x1, URZ ;  /* 0x0000000137317890 */ /* 0x000fe2000fffe03f */
[----:B------:R-:W-:Y:S02]  /*54e0*/  UMOV UR19, 0x40000040 ;  /* 0x4000004000137882 */ /* 0x000fe40000000000 */
[----:B------:R1:W-:Y:S01]  /*54f0*/  BAR.SYNC.DEFER_BLOCKING R3, 0x100 ;  /* 0x000400030000751d */ /* 0x0003e20000010000 */
[----:B------:R-:W-:-:S04]  /*5500*/  UISETP.NE.AND UP0, UPT, UR49, 0x2, UPT ;  /* 0x000000023100788c */ /* 0x000fc8000bf05270 */
[----:B------:R-:W-:Y:S01]  /*5510*/  USEL UR49, UR49, URZ, UP0 ;  /* 0x0000003f31317287 */ /* 0x000fe20008000000 */
[----:B------:R-:W-:Y:S01]  /*5520*/  UMOV UR20, UR16 ;  /* 0x0000001000147c82 */ /* 0x000fe20008000000 */
[----:B------:R-:W-:Y:S02]  /*5530*/  UMOV UR21, UR17 ;  /* 0x0000001100157c82 */ /* 0x000fe40008000000 */
[----:B------:R-:W-:Y:S01]  /*5540*/  UIMAD UR57, UR49, 0x700, UR57 ;  /* 0x00000700313978a4 */ /* 0x000fe2000f8e0239 */
[----:B------:R-:W-:Y:S01]  /*5550*/  UMOV UR23, 0x40000040 ;  /* 0x4000004000177882 */ /* 0x000fe20000000000 */
[----:B------:R-:W-:Y:S02]  /*5560*/  UMOV UR24, UR16 ;  /* 0x0000001000187c82 */ /* 0x000fe40008000000 */
[----:B------:R-:W-:Y:S02]  /*5570*/  UIADD3 UR22, UR57, 0x100, URZ ;  /* 0x0000010039167890 */ /* 0x000fe4000fffe03f */
[----:B------:R-:W-:-:S02]  /*5580*/  UIADD3 UR26, UR57, 0x200, URZ ;  /* 0x00000200391a7890 */ /* 0x000fc4000fffe03f */
[----:B------:R-:W-:Y:S01]  /*5590*/  UMOV UR18, UR57 ;  /* 0x0000003900127c82 */ /* 0x000fe20008000000 */
[----:B------:R-:W-:Y:S01]  /*55a0*/  UMOV UR25, UR17 ;  /* 0x0000001100197c82 */ /* 0x000fe20008000000 */
[----:B------:R-:W-:Y:S01]  /*55b0*/  UMOV UR27, 0x40000040 ;  /* 0x40000040001b7882 */ /* 0x000fe20000000000 */
[----:B------:R-:W-:Y:S01]  /*55c0*/  UIADD3 UR30, UR57, 0x300, URZ ;  /* 0x00000300391e7890 */ /* 0x000fe2000fffe03f */
[----:B------:R-:W-:Y:S01]  /*55d0*/  UMOV UR28, UR16 ;  /* 0x00000010001c7c82 */ /* 0x000fe20008000000 */
[----:B------:R-:W-:Y:S01]  /*55e0*/  UMOV UR29, UR17 ;  /* 0x00000011001d7c82 */ /* 0x000fe20008000000 */
[----:B------:R-:W-:Y:S01]  /*55f0*/  WARPGROUP.ARRIVE ;  /* 0x00000000000079c5 */ /* 0x000fe20000000000 */
[----:B------:R-:W-:Y:S01]  /*5600*/  UMOV UR31, 0x40000040 ;  /* 0x40000040001f7882 */ /* 0x000fe20000000000 */
[----:B------:R-:W-:Y:S01]  /*5610*/  UIADD3 UR34, UR57, 0x400, URZ ;  /* 0x0000040039227890 */ /* 0x000fe2000fffe03f */
[----:B------:R-:W-:Y:S01]  /*5620*/  UMOV UR32, UR16 ;  /* 0x0000001000207c82 */ /* 0x000fe20008000000 */
[----:B------:R-:W-:-:S02]  /*5630*/  UMOV UR33, UR17 ;  /* 0x0000001100217c82 */ /* 0x000fc40008000000 */
[----:B------:R-:W-:Y:S01]  /*5640*/  QGMMA.64x32x32.F32.E4M3.E4M3 R184, gdesc[UR16], RZ, !UPT, gsb0 ;  /* 0x0060000010b879f3 */ /* 0x000fe2000c0008ff */
        /* <DEDUP_REMOVED lines=160> */
.L_x_5482:
[----:B------:R-:W-:Y:S01]  /*6050*/  ULEA UR6, UR55, UR38, 0x3 ;  /* 0x0000002637067291 */ /* 0x000fe2000f8e183f */
[----:B------:R-:W-:-:S05]  /*6060*/  IMAD.U32 R3, RZ, RZ, UR56 ;  /* 0x00000038ff037e24 */ /* 0x000fca000f8e00ff */
[----:B------:R-:W-:-:S04]  /*6070*/  SHF.L.U32 R3, R3, 0x1f, RZ ;  /* 0x0000001f03037819 */ /* 0x000fc800000006ff */
[----:B------:R1:W2:Y:S01]  /*6080*/  SYNCS.PHASECHK.TRANS64.TRYWAIT P1, [UR6+0x2e850], R3 ;  /* 0x02e85003ff0075a7 */ /* 0x0002a20008020146 */
[----:B------:R-:W-:Y:S05]  /*6090*/  @!P0 BRA `(.L_x_5483) ;  /* 0x0000000000048947 */ /* 0x000fea0003800000 */
[----:B------:R-:W-:Y:S01]  /*60a0*/  BPT.TRAP 0x1 ;  /* 0x000000040000795c */ /* 0x000fe20000300000 */
.L_x_5483:
[----:B--2---:R-:W-:Y:S05]  /*60b0*/  @P1 BRA `(.L_x_5481) ;  /* 0x0000000000081947 */ /* 0x004fea0003800000 */
[----:B------:R-:W2:Y:S02]  /*60c0*/  SYNCS.PHASECHK.TRANS64.TRYWAIT P1, [UR6+0x2e850], R3 ;  /* 0x02e85003ff0075a7 */ /* 0x000ea40008020146 */
[----:B--2---:R-:W-:Y:S05]  /*60d0*/  @!P1 BRA `(.L_x_5484) ;  /* 0x00000074004c9947 */ /* 0x004fea0003800000 */
.L_x_5481:
        /* <DEDUP_REMOVED lines=20> */
[----:B------:R-:W-:Y:S01]  /*6220*/  QGMMA.64x128x32.F32.E4M3.E4M3 R24, R200, gdesc[UR4], R24, gsb0 ;  /* 0x01e00004c8187df3 */ /* 0x000fe20008000818 */
        /* <DEDUP_REMOVED lines=71> */
[----:B------:R-:W-:Y:S01]  /*66a0*/  FMNMX.FTZ R6, R104, R3, !PT ;  /* 0x0000000368067209 */ /* 0x000fe20007810000 */
[----:B------:R-:W-:-:S02]  /*66b0*/  WARPGROUP.DEPBAR.LE gsb0, 0x0 ;  /* 0x00008000000079c5 */ /* 0x000fc40000010000 */
[----:B------:R-:W-:Y:S01]  /*66c0*/  WARPGROUP.ARRIVE ;  /* 0x00000000000079c5 */ /* 0x000fe20000000000 */
[----:B------:R-:W-:Y:S02]  /*66d0*/  FMNMX.FTZ R3, R105, R6, !PT ;  /* 0x0000000669037209 */ /* 0x000fe40007810000 */
[----:B------:R-:W-:Y:S02]  /*66e0*/  FMNMX.FTZ R8, R106, R11, !PT ;  /* 0x0000000b6a087209 */ /* 0x000fe40007810000 */
[----:B------:R-:W-:Y:S01]  /*66f0*/  FMNMX.FTZ R6, R108, R3, !PT ;  /* 0x000000036c067209 */ /* 0x000fe20007810000 */
[----:B------:R-:W-:Y:S01]  /*6700*/  QGMMA.64x128x32.F32.E4M3.E4M3 R24, R204, gdesc[UR4], R24, gsb0 ;  /* 0x01e00004cc187df3 */ /* 0x000fe20008000818 */
        /* <DEDUP_REMOVED lines=29> */
[----:B--2---:R-:W-:Y:S01]  /*68e0*/  LOP3.LUT P1, RZ, R229, 0x7f, RZ, 0xc0, !PT ;  /* 0x0000007fe5ff7812 */ /* 0x004fe2000782c0ff */
[----:B------:R-:W1:Y:S01]  /*68f0*/  SHFL.BFLY PT, R3, R6, 0x2, 0x1f ;  /* 0x0c401f0006037f89 */ /* 0x000e6200000e0000 */
[----:B------:R-:W-:-:S05]  /*6900*/  FMNMX.FTZ R8, R103, R8, !PT ;  /* 0x0000000867087209 */ /* 0x000fca0007810000 */
[----:B------:R-:W2:Y:S01]  /*6910*/  SHFL.BFLY PT, R11, R8, 0x2, 0x1f ;  /* 0x0c401f00080b7f89 */ /* 0x000ea200000e0000 */
[----:B-1----:R-:W-:-:S05]  /*6920*/  FMNMX.FTZ R10, R6, R3, !PT ;  /* 0x00000003060a7209 */ /* 0x002fca0007810000 */
[----:B------:R-:W1:Y:S01]  /*6930*/  SHFL.BFLY PT, R3, R10, 0x1, 0x1f ;  /* 0x0c201f000a037f89 */ /* 0x000e6200000e0000 */
[----:B--2---:R-:W-:-:S05]  /*6940*/  FMNMX.FTZ R11, R8, R11, !PT ;  /* 0x0000000b080b7209 */ /* 0x004fca0007810000 */
[----:B------:R-:W2:Y:S01]  /*6950*/  SHFL.BFLY PT, R12, R11, 0x1, 0x1f ;  /* 0x0c201f000b0c7f89 */ /* 0x000ea200000e0000 */
[----:B-1----:R-:W-:Y:S01]  /*6960*/  FMNMX.FTZ R3, R10, R3, !PT ;  /* 0x000000030a037209 */ /* 0x002fe20007810000 */
[----:B------:R-:W-:-:S04]  /*6970*/  IMAD.U32 R10, RZ, RZ, UR40 ;  /* 0x00000028ff0a7e24 */ /* 0x000fc8000f8e00ff */
[----:B------:R-:W-:Y:S01]  /*6980*/  FADD.FTZ R7, -R3, R7 ;  /* 0x0000000703077221 */ /* 0x000fe20000010100 */
[----:B--2---:R-:W-:-:S03]  /*6990*/  FMNMX.FTZ R6, R11, R12, !PT ;  /* 0x0000000c0b067209 */ /* 0x004fc60007810000 */
[----:B------:R-:W-:Y:S02]  /*69a0*/  FMUL.FTZ R8, R7, UR40 ;  /* 0x0000002807087c20 */ /* 0x000fe40008410000 */
        /* <DEDUP_REMOVED lines=19> */
[----:B------:R-:W-:-:S02]  /*6ae0*/  WARPGROUP.DEPBAR.LE gsb0, 0x0 ;  /* 0x00008000000079c5 */ /* 0x000fc40000010000 */
[----:B------:R-:W-:Y:S01]  /*6af0*/  WARPGROUP.ARRIVE ;  /* 0x00000000000079c5 */ /* 0x000fe20000000000 */
[----:B------:R-:W-:-:S01]  /*6b00*/  FFMA.FTZ R181, R181, UR40, -R9 ;  /* 0x00000028b5b57c23 */ /* 0x000fc20008010809 */
[--C-:B------:R-:W-:Y:S01]  /*6b10*/  FFMA.FTZ R152, R152, UR40, -R9.reuse ;  /* 0x0000002898987c23 */ /* 0x100fe20008010809 */
[----:B------:R-:W-:-:S01]  /*6b20*/  FFMA.FTZ R153, R153, UR40, -R9 ;  /* 0x0000002899997c23 */ /* 0x000fc20008010809 */
[--C-:B------:R-:W-:Y:S01]  /*6b30*/  FFMA.FTZ R156, R156, UR40, -R9.reuse ;  /* 0x000000289c9c7c23 */ /* 0x100fe20008010809 */
[----:B------:R-:W-:-:S01]  /*6b40*/  FFMA.FTZ R157, R157, UR40, -R9 ;  /* 0x000000289d9d7c23 */ /* 0x000fc20008010809 */
[----:B------:R-:W-:Y:S01]  /*6b50*/  QGMMA.64x128x32.F32.E4M3.E4M3 R24, R208, gdesc[UR4], R24, gsb0 ;  /* 0x01e00004d0187df3 */ /* 0x000fe20008000818 */
        /* <DEDUP_REMOVED lines=39> */
[----:B------:R-:W-:Y:S03]  /*6dd0*/  MUFU.EX2 R8, R8 ;  /* 0x0000000800087308 */ /* 0x000fe60000000800 */
        /* <DEDUP_REMOVED lines=72> */
[----:B------:R-:W-:Y:S02]  /*7260*/  WARPGROUP.DEPBAR.LE gsb0, 0x0 ;  /* 0x00008000000079c5 */ /* 0x000fe40000010000 */
[----:B------:R-:W-:-:S04]  /*7270*/  WARPGROUP.ARRIVE ;  /* 0x00000000000079c5 */ /* 0x000fc80000000000 */
[----:B------:R-:W1:Y:S01]  /*7280*/  MUFU.EX2 R189, R189 ;  /* 0x000000bd00bd7308 */ /* 0x000e620000000800 */
[----:B---3--:R-:W-:-:S01]  /*7290*/  FADD.FTZ R192, R188, R193 ;  /* 0x000000c1bcc07221 */ /* 0x008fc20000010000 */
[----:B------:R-:W-:Y:S01]  /*72a0*/  QGMMA.64x128x32.F32.E4M3.E4M3 R24, R212, gdesc[UR4], R24, gsb0 ;  /* 0x01e00004d4187df3 */ /* 0x000fe20008000818 */
[----:B------:R-:W-:Y:S01]  /*72b0*/  UIADD3 UR6, UR10, 0x400, URZ ;  /* 0x000004000a067890 */ /* 0x000fe2000fffe03f */
        /* <DEDUP_REMOVED lines=41> */
[----:B------:R-:W-:Y:S01]  /*7550*/  QGMMA.64x128x32.F32.E4M3.E4M3 R24, R216, gdesc[UR4], R24, gsb0 ;  /* 0x01e00004d8187df3 */ /* 0x000fe20008000818 */
[----:B------:R-:W-:Y:S01]  /*7560*/  UIADD3 UR6, UR10, 0x500, URZ ;  /* 0x000005000a067890 */ /* 0x000fe2000fffe03f */
[----:B------:R-:W-:-:S04]  /*7570*/  UMOV UR7, 0xc0000010 ;  /* 0xc000001000077882 */ /* 0x000fc80000000000 */
        /* <DEDUP_REMOVED lines=40> */
[----:B-1----:R-:W-:-:S04]  /*7800*/  FADD.FTZ R193, R167, R192 ;  /* 0x000000c0a7c17221 */ /* 0x002fc80000010000 */
[----:B------:R-:W1:Y:S01]  /*7810*/  MUFU.EX2 R138, R138 ;  /* 0x0000008a008a7308 */ /* 0x000e620000000800 */
[----:B------:R-:W-:-:S07]  /*7820*/  UMOV UR7, 0xc0000010 ;  /* 0xc000001000077882 */ /* 0x000fce0000000000 */
        /* <DEDUP_REMOVED lines=38> */
[----:B------:R-:W-:Y:S06]  /*7a90*/  QGMMA.64x128x32.F32.E4M3.E4M3 R24, R224, gdesc[UR4], R24, gsb0 ;  /* 0x01e00004e0187df3 */ /* 0x000fec0008000818 */
        /* <DEDUP_REMOVED lines=38> */
[----:B------:R-:W-:-:S06]  /*7d00*/  WARPGROUP.DEPBAR.LE gsb0, 0x0 ;  /* 0x00008000000079c5 */ /* 0x000fcc0000010000 */
[----:B------:R-:W2:Y:S01]  /*7d10*/  MUFU.EX2 R109, R109 ;  /* 0x0000006d006d7308 */ /* 0x000ea20000000800 */
[----:B---3--:R-:W-:-:S07]  /*7d20*/  FADD.FTZ R4, R108, R5 ;  /* 0x000000056c047221 */ /* 0x008fce0000010000 */
[----:B------:R-:W3:Y:S01]  /*7d30*/  MUFU.EX2 R111, R111 ;  /* 0x0000006f006f7308 */ /* 0x000ee20000000800 */
[----:B-1----:R-:W-:-:S07]  /*7d40*/  FADD.FTZ R192, R110, R195 ;  /* 0x000000c36ec07221 */ /* 0x002fce0000010000 */
[----:B------:R-:W1:Y:S01]  /*7d50*/  MUFU.EX2 R112, R112 ;  /* 0x0000007000707308 */ /* 0x000e620000000800 */
[----:B--2---:R-:W-:-:S01]  /*7d60*/  FADD.FTZ R5, R109, R4 ;  /* 0x000000046d057221 */ /* 0x004fc20000010000 */
[----:B------:R-:W-:-:S06]  /*7d70*/  IADD3 R4, -R18, 0xb, RZ ;  /* 0x0000000b12047810 */ /* 0x000fcc0007ffe1ff */
        /* <DEDUP_REMOVED lines=8> */
[----:B------:R-:W-:Y:S01]  /*7e00*/  FFMA.FTZ R98, R99, UR40, -R101 ;  /* 0x0000002863627c23 */ /* 0x000fe20008010865 */
[----:B------:R-:W-:-:S05]  /*7e10*/  IMAD.U32 R99, RZ, RZ, UR49 ;  /* 0x00000031ff637e24 */ /* 0x000fca000f8e00ff */
        /* <DEDUP_REMOVED lines=10> */
[----:B------:R-:W-:Y:S01]  /*7ec0*/  @!P1 LEA R194, R99, UR38, 0x3 ;  /* 0x0000002663c29c11 */ /* 0x000fe2000f8e18ff */
[----:B------:R-:W-:-:S01]  /*7ed0*/  FFMA.FTZ R99, R102, UR40, -R101 ;  /* 0x0000002866637c23 */ /* 0x000fc20008010865 */
[----:B------:R2:W-:Y:S06]  /*7ee0*/  BAR.ARV R4, 0x100 ;  /* 0x000400040000751d */ /* 0x0005ec0000002000 */
[----:B------:R-:W4:Y:S01]  /*7ef0*/  MUFU.EX2 R89, R89 ;  /* 0x0000005900597308 */ /* 0x000f220000000800 */
[----:B---3--:R-:W-:-:S01]  /*7f00*/  FADD.FTZ R102, R88, R5 ;  /* 0x0000000558667221 */ /* 0x008fc20000010000 */
[----:B--2---:R-:W-:-:S02]  /*7f10*/  @!P1 VIADD R4, R194, 0x2e840 ;  /* 0x0002e840c2049836 */ /* 0x004fc40000000000 */
[----:B------:R-:W-:-:S01]  /*7f20*/  FFMA.FTZ R101, R103, UR40, -R101 ;  /* 0x0000002867657c23 */ /* 0x000fc20008010865 */
[----:B-1----:R-:W-:-:S03]  /*7f30*/  FADD.FTZ R192, R90, R195 ;  /* 0x000000c35ac07221 */ /* 0x002fc60000010000 */
[----:B------:R-:W1:Y:S01]  /*7f40*/  MUFU.EX2 R91, R91 ;  /* 0x0000005b005b7308 */ /* 0x000e620000000800 */
[----:B------:R-:W-:-:S04]  /*7f50*/  @!P1 PRMT R4, RZ, 0x654, R4 ;  /* 0x00000654ff049816 */ /* 0x000fc80000000004 */
[----:B------:R2:W-:Y:S03]  /*7f60*/  @!P1 SYNCS.ARRIVE.TRANS64.RED.A1T0 RZ, [R4+URZ], RZ ;  /* 0x000000ff04ff99a7 */ /* 0x0005e6000810043f */
[----:B------:R-:W3:Y:S01]  /*7f70*/  MUFU.EX2 R92, R92 ;  /* 0x0000005c005c7308 */ /* 0x000ee20000000800 */
[----:B----4-:R-:W-:-:S07]  /*7f80*/  FADD.FTZ R5, R89, R102 ;  /* 0x0000006659057221 */ /* 0x010fce0000010000 */
[----:B------:R-:W4:Y:S01]  /*7f90*/  MUFU.EX2 R94, R94 ;  /* 0x0000005e005e7308 */ /* 0x000f220000000800 */
[----:B-1----:R-:W-:-:S07]  /*7fa0*/  FADD.FTZ R195, R91, R192 ;  /* 0x000000c05bc37221 */ /* 0x002fce0000010000 */
[----:B------:R-:W1:Y:S01]  /*7fb0*/  MUFU.EX2 R93, R93 ;  /* 0x0000005d005d7308 */ /* 0x000e620000000800 */
[----:B---3--:R-:W-:-:S07]  /*7fc0*/  FADD.FTZ R102, R92, R5 ;  /* 0x000000055c667221 */ /* 0x008fce0000010000 */
[----:B------:R-:W3:Y:S01]  /*7fd0*/  MUFU.EX2 R193, R193 ;  /* 0x000000c100c17308 */ /* 0x000ee20000000800 */
[----:B----4-:R-:W-:-:S07]  /*7fe0*/  FADD.FTZ R192, R94, R195 ;  /* 0x000000c35ec07221 */ /* 0x010fce0000010000 */
        /* <DEDUP_REMOVED lines=16> */
[----:B--2---:R-:W-:-:S03]  /*80f0*/  FADD.FTZ R5, R9, R102 ;  /* 0x0000006609057221 */ /* 0x004fc60000010000 */
[----:B-1----:R-:W-:Y:S01]  /*8100*/  FADD.FTZ R4, R101, R4 ;  /* 0x0000000465047221 */ /* 0x002fe20000010000 */
[----:B------:R-:W-:Y:S06]  /*8110*/  @!P0 BRA `(.L_x_5485) ;  /* 0x0000000000048947 */ /* 0x000fec0003800000 */
[----:B------:R-:W-:Y:S01]  /*8120*/  BPT.TRAP 0x1 ;  /* 0x000000040000795c */ /* 0x000fe20000300000 */
.L_x_5485:
        /* <DEDUP_REMOVED lines=132> */
.L_x_5476:
[----:B------:R-:W-:Y:S06]  /*8970*/  BAR.ARV 0x8, 0x120 ;  /* 0x0204800000007b1d */ /* 0x000fec0000002000 */
[----:B------:R-:W-:Y:S05]  /*8980*/  @!P0 BRA `(.L_x_5487) ;  /* 0x0000000000048947 */ /* 0x000fea0003800000 */
[----:B------:R-:W-:Y:S01]  /*8990*/  BPT.TRAP 0x1 ;  /* 0x000000040000795c */ /* 0x000fe20000300000 */
.L_x_5487:
[----:B------:R-:W-:Y:S01]  /*89a0*/  ULEA UR4, UR49, UR38, 0x3 ;  /* 0x0000002631047291 */ /* 0x000fe2000f8e183f */
[----:B------:R-:W-:-:S05]  /*89b0*/  IMAD.U32 R0, RZ, RZ, UR36 ;  /* 0x00000024ff007e24 */ /* 0x000fca000f8e00ff */
[----:B------:R-:W-:-:S04]  /*89c0*/  SHF.L.U32 R0, R0, 0x1f, RZ ;  /* 0x0000001f00007819 */ /* 0x000fc800000006ff */
[----:B------:R1:W2:Y:S01]  /*89d0*/  SYNCS.PHASECHK.TRANS64.TRYWAIT P1, [UR4+0x2e850], R0 ;  /* 0x02e85000ff0075a7 */ /* 0x0002a20008020144 */
[----:B------:R-:W-:Y:S05]  /*89e0*/  @!P0 BRA `(.L_x_5488) ;  /* 0x0000000000048947 */ /* 0x000fea0003800000 */
[----:B------:R-:W-:Y:S01]  /*89f0*/  BPT.TRAP 0x1 ;  /* 0x000000040000795c */ /* 0x000fe20000300000 */
.L_x_5488:
[----:B--2---:R-:W-:Y:S05]  /*8a00*/  @P1 BRA `(.L_x_5489) ;  /* 0x0000000000081947 */ /* 0x004fea0003800000 */
[----:B------:R-:W2:Y:S02]  /*8a10*/  SYNCS.PHASECHK.TRANS64.TRYWAIT P1, [UR4+0x2e850], R0 ;  /* 0x02e85000ff0075a7 */ /* 0x000ea40008020144 */
[----:B--2---:R-:W-:Y:S05]  /*8a20*/  @!P1 BRA `(.L_x_5490) ;  /* 0x0000004c00109947 */ /* 0x004fea0003800000 */
.L_x_5489:
[----:B------:R-:W-:Y:S01]  /*8a30*/  UIADD3 UR5, UR38, 0x400, URZ ;  /* 0x0000040026057890 */ /* 0x000fe2000fffe03f */
[----:B------:R-:W-:Y:S01]  /*8a40*/  WARPGROUP.ARRIVE ;  /* 0x00000000000079c5 */ /* 0x000fe20000000000 */
[----:B------:R-:W-:Y:S01]  /*8a50*/  UMOV UR7, 0xc0000010 ;  /* 0xc000001000077882 */ /* 0x000fe20000000000 */
[----:B--2---:R-:W-:Y:S01]  /*8a60*/  IMAD.MOV.U32 R7, RZ, RZ, 0x3f800000 ;  /* 0x3f800000ff077424 */ /* 0x004fe200078e00ff */
[----:B------:R-:W-:-:S04]  /*8a70*/  USHF.R.U32.HI UR5, URZ, 0x4, UR5 ;  /* 0x000000043f057899 */ /* 0x000fc80008011605 */
[----:B------:R-:W-:-:S04]  /*8a80*/  ULOP3.LUT UR5, UR5, 0x3fff, URZ, 0xc0, !UPT ;  /* 0x00003fff05057892 */ /* 0x000fc8000f8ec03f */
[----:B------:R-:W-:-:S04]  /*8a90*/  ULOP3.LUT UR5, UR5, 0x10000, URZ, 0xfc, !UPT ;  /* 0x0001000005057892 */ /* 0x000fc8000f8efc3f */
[----:B------:R-:W-:-:S07]  /*8aa0*/  UIMAD UR5, UR49, 0x700, UR5 ;  /* 0x00000700310578a4 */ /* 0x000fce000f8e0205 */
[----:B------:R-:W-:Y:S02]  /*8ab0*/  UMOV UR6, UR5 ;  /* 0x0000000500067c82 */ /* 0x000fe40008000000 */
[----:B------:R-:W-:Y:S01]  /*8ac0*/  QGMMA.64x128x32.F32.E4M3.E4M3 R24, R200, gdesc[UR4], R24, gsb0 ;  /* 0x01e00004c8187df3 */ /* 0x000fe20008000818 */
[----:B------:R-:W-:Y:S01]  /*8ad0*/  UIADD3 UR6, UR5, 0x100, URZ ;  /* 0x0000010005067890 */ /* 0x000fe2000fffe03f */
[----:B------:R-:W-:Y:S01]  /*8ae0*/  UMOV UR7, 0xc0000010 ;  /* 0xc000001000077882 */ /* 0x000fe20000000000 */
[----:B------:R-:W-:Y:S02]  /*8af0*/  WARPGROUP.DEPBAR.LE gsb0, 0x0 ;  /* 0x00008000000079c5 */ /* 0x000fe40000010000 */
[----:B------:R-:W-:-:S07]  /*8b00*/  WARPGROUP.ARRIVE ;  /* 0x00000000000079c5 */ /* 0x000fce0000000000 */
        /* <DEDUP_REMOVED lines=11> */
[----:B------:R-:W-:Y:S02]  /*8bc0*/  ULDC.64 UR6, c[0x0][0x9a0] ;  /* 0x0002680000067ab9 */ /* 0x000fe40000000a00 */
[----:B------:R-:W-:-:S04]  /*8bd0*/  UISETP.NE.U32.AND UP0, UPT, UR6, URZ, UPT ;  /* 0x0000003f0600728c */ /* 0x000fc8000bf05070 */
[----:B------:R-:W-:-:S06]  /*8be0*/  UISETP.NE.AND.EX UP0, UPT, UR7, URZ, UPT, UP0 ;  /* 0x0000003f0700728c */ /* 0x000fcc000bf05300 */
[----:B------:R-:W-:-:S05]  /*8bf0*/  PLOP3.LUT P1, PT, PT, PT, UP0, 0x80, 0x0 ;  /* 0x000000000000781c */ /* 0x000fca0003f2f008 */
[----:B------:R-:W-:Y:S01]  /*8c00*/  @UP0 USHF.R.S32.HI UR10, URZ, 0x1f, UR44 ;  /* 0x0000001f3f0a0899 */ /* 0x000fe2000801142c */
[----:B------:R-:W-:-:S03]  /*8c10*/  @UP0 ULDC.64 UR12, c[0x0][0x9c8] ;  /* 0x00027200000c0ab9 */ /* 0x000fc60000000a00 */
[----:B------:R-:W-:Y:S02]  /*8c20*/  @UP0 UIMAD UR10, UR10, UR12, URZ ;  /* 0x0000000c0a0a02a4 */ /* 0x000fe4000f8e023f */
[----:B------:R-:W-:Y:S02]  /*8c30*/  @UP0 UIMAD.WIDE.U32 UR8, UR44, UR12, URZ ;  /* 0x0000000c2c0802a5 */ /* 0x000fe4000f8e003f */
[----:B------:R-:W-:Y:S02]  /*8c40*/  @UP0 UIMAD UR11, UR44, UR13, UR10 ;  /* 0x0000000d2c0b02a4 */ /* 0x000fe4000f8e020a */
[----:B------:R-:W-:Y:S02]  /*8c50*/  @UP0 USHF.R.S32.HI UR10, URZ, 0x1f, UR42 ;  /* 0x0000001f3f0a0899 */ /* 0x000fe4000801142a */
[----:B------:R-:W-:Y:S01]  /*8c60*/  @UP0 UIADD3 UR9, UR9, UR11, URZ ;  /* 0x0000000b09090290 */ /* 0x000fe2000fffe03f */
[----:B------:R-:W-:Y:S02]  /*8c70*/  @UP0 ULDC.64 UR12, c[0x0][0x9d0] ;  /* 0x00027400000c0ab9 */ /* 0x000fe40000000a00 */
[----:B------:R-:W-:-:S02]  /*8c80*/  @UP0 UIMAD UR10, UR10, UR12, URZ ;  /* 0x0000000c0a0a02a4 */ /* 0x000fc4000f8e023f */
[----:B------:R-:W-:Y:S02]  /*8c90*/  @UP0 UIMAD.WIDE.U32 UR8, UR42, UR12, UR8 ;  /* 0x0000000c2a0802a5 */ /* 0x000fe4000f8e0008 */
[----:B------:R-:W-:Y:S02]  /*8ca0*/  @UP0 UIMAD UR10, UR42, UR13, UR10 ;  /* 0x0000000d2a0a02a4 */ /* 0x000fe4000f8e020a */
[----:B------:R-:W-:Y:S02]  /*8cb0*/  @UP0 ULEA UR6, UP1, UR8, UR6, 0x2 ;  /* 0x0000000608060291 */ /* 0x000fe4000f82103f */
[----:B------:R-:W-:-:S04]  /*8cc0*/  @UP0 UIADD3 UR9, UR9, UR10, URZ ;  /* 0x0000000a09090290 */ /* 0x000fc8000fffe03f */
[----:B------:R-:W-:Y:S01]  /*8cd0*/  IMAD.U32 R8, RZ, RZ, UR6 ;  /* 0x00000006ff087e24 */ /* 0x000fe2000f8e00ff */
[----:B------:R-:W-:Y:S02]  /*8ce0*/  @UP0 ULEA.HI.X UR7, UR8, UR7, UR9, 0x2, UP1 ;  /* 0x0000000708070291 */ /* 0x000fe400088f1409 */
[----:B------:R-:W-:-:S04]  /*8cf0*/  UIADD3 UR6, UR5, 0x400, URZ ;  /* 0x0000040005067890 */ /* 0x000fc8000fffe03f */
[----:B------:R-:W-:Y:S01]  /*8d00*/  IMAD.U32 R9, RZ, RZ, UR7 ;  /* 0x00000007ff097e24 */ /* 0x000fe2000f8e00ff */
[----:B------:R-:W-:-:S04]  /*8d10*/  UMOV UR7, 0xc0000010 ;  /* 0xc000001000077882 */ /* 0x000fc80000000000 */
[----:B------:R2:W3:Y:S01]  /*8d20*/  @P1 LDG.E R7, desc[UR50][R8.64] ;  /* 0x0000003208071981 */ /* 0x0004e2000c1e1900 */
[----:B------:R-:W-:Y:S02]  /*8d30*/  WARPGROUP.DEPBAR.LE gsb0, 0x0 ;  /* 0x00008000000079c5 */ /* 0x000fe40000010000 */
[----:B------:R-:W-:-:S06]  /*8d40*/  WARPGROUP.ARRIVE ;  /* 0x00000000000079c5 */ /* 0x000fcc0000000000 */
[----:B------:R-:W-:Y:S01]  /*8d50*/  QGMMA.64x128x32.F32.E4M3.E4M3 R24, R216, gdesc[UR4], R24, gsb0 ;  /* 0x01e00004d8187df3 */ /* 0x000fe20008000818 */
[----:B------:R-:W-:Y:S01]  /*8d60*/  UIADD3 UR6, UR5, 0x500, URZ ;  /* 0x0000050005067890 */ /* 0x000fe2000fffe03f */
[----:B------:R-:W-:Y:S01]  /*8d70*/  UMOV UR7, 0xc0000010 ;  /* 0xc000001000077882 */ /* 0x000fe20000000000 */
[----:B-1----:R-:W1:Y:S04]  /*8d80*/  SHFL.BFLY PT, R0, R5, 0x2, 0x1f ;  /* 0x0c401f0005007f89 */ /* 0x002e6800000e0000 */
[----:B------:R-:W4:Y:S01]  /*8d90*/  SHFL.BFLY PT, R11, R4, 0x2, 0x1f ;  /* 0x0c401f00040b7f89 */ /* 0x000f2200000e0000 */
[----:B------:R-:W-:Y:S02]  /*8da0*/  WARPGROUP.DEPBAR.LE gsb0, 0x0 ;  /* 0x00008000000079c5 */ /* 0x000fe40000010000 */
[----:B------:R-:W-:-:S06]  /*8db0*/  WARPGROUP.ARRIVE ;  /* 0x00000000000079c5 */ /* 0x000fcc0000000000 */
[----:B------:R-:W-:Y:S01]  /*8dc0*/  QGMMA.64x128x32.F32.E4M3.E4M3 R24, R220, gdesc[UR4], R24, gsb0 ;  /* 0x01e00004dc187df3 */ /* 0x000fe20008000818 */
[----:B------:R-:W-:Y:S01]  /*8dd0*/  UIADD3 UR6, UR5, 0x600, URZ ;  /* 0x0000060005067890 */ /* 0x000fe2000fffe03f */
[----:B------:R-:W-:Y:S01]  /*8de0*/  UMOV UR7, 0xc0000010 ;  /* 0xc000001000077882 */ /* 0x000fe20000000000 */
[----:B-1----:R-:W-:-:S01]  /*8df0*/  FADD.FTZ R0, R0, R5 ;  /* 0x0000000500007221 */ /* 0x002fc20000010000 */
[----:B----4-:R-:W-:-:S04]  /*8e00*/  FADD.FTZ R11, R11, R4 ;  /* 0x000000040b0b7221 */ /* 0x010fc80000010000 */
[----:B--2---:R-:W1:Y:S04]  /*8e10*/  SHFL.BFLY PT, R9, R0, 0x1, 0x1f ;  /* 0x0c201f0000097f89 */ /* 0x004e6800000e0000 */
[----:B------:R-:W2:Y:S01]  /*8e20*/  SHFL.BFLY PT, R8, R11, 0x1, 0x1f ;  /* 0x0c201f000b087f89 */ /* 0x000ea200000e0000 */
[----:B-1----:R-:W-:-:S01]  /*8e30*/  FADD.FTZ R10, R0, R9 ;  /* 0x00000009000a7221 */ /* 0x002fc20000010000 */
[----:B--2---:R-:W-:-:S04]  /*8e40*/  FADD.FTZ R13, R11, R8 ;  /* 0x000000080b0d7221 */ /* 0x004fc80000010000 */
        /* <DEDUP_REMOVED lines=8> */
[----:B------:R-:W-:Y:S01]  /*8ed0*/  IMAD.MOV.U32 R12, RZ, RZ, RZ ;  /* 0x000000ffff0c7224 */ /* 0x000fe200078e00ff */
[----:B------:R-:W-:Y:S02]  /*8ee0*/  WARPGROUP.DEPBAR.LE gsb0, 0x0 ;  /* 0x00008000000079c5 */ /* 0x000fe40000010000 */
[----:B------:R-:W-:-:S06]  /*8ef0*/  WARPGROUP.ARRIVE ;  /* 0x00000000000079c5 */ /* 0x000fcc0000000000 */
[----:B------:R-:W-:Y:S01]  /*8f00*/  QGMMA.64x128x32.F32.E4M3.E4M3 R24, R224, gdesc[UR4], R24, gsb0 ;  /* 0x01e00004e0187df3 */ /* 0x000fe20008000818 */
[----:B------:R-:W1:Y:S08]  /*8f10*/  @P2 MUFU.LG2 R5, R5 ;  /* 0x0000000500052308 */ /* 0x000e700000000c00 */
        /* <DEDUP_REMOVED lines=9> */
[----:B------:R-:W-:Y:S01]  /*8fb0*/  @P2 FFMA.FTZ R4, R10, R3, R5 ;  /* 0x000000030a042223 */ /* 0x000fe20000010005 */
[----:B------:R-:W-:Y:S02]  /*8fc0*/  IMAD.MOV.U32 R0, RZ, RZ, -0x800000 ;  /* 0xff800000ff007424 */ /* 0x000fe400078e00ff */
[----:B------:R-:W-:Y:S01]  /*8fd0*/  @P3 FFMA.FTZ R0, R20, R6, R9 ;  /* 0x0000000614003223 */ /* 0x000fe20000010009 */
[-C--:B---3--:R-:W-:Y:S01]  /*8fe0*/  FMUL.FTZ R11, R8, R7.reuse ;  /* 0x00000007080b7220 */ /* 0x088fe20000410000 */
[----:B----4-:R-:W-:Y:S01]  /*8ff0*/  FMUL.FTZ R88, R12, R7 ;  /* 0x000000070c587220 */ /* 0x010fe20000410000 */
[----:B------:R-:W-:-:S02]  /*9000*/  WARPGROUP.DEPBAR.LE gsb0, 0x0 ;  /* 0x00008000000079c5 */ /* 0x000fc40000010000 */
[----:B------:R-:W-:Y:S05]  /*9010*/  @!P0 BRA `(.L_x_5491) ;  /* 0x0000000000048947 */ /* 0x000fea0003800000 */
[----:B------:R-:W-:Y:S01]  /*9020*/  BPT.TRAP 0x1 ;  /* 0x000000040000795c */ /* 0x000fe20000300000 */
.L_x_5491:
        /* <DEDUP_REMOVED lines=11> */
[----:B------:R-:W-:Y:S01]  /*90e0*/  UIADD3 UR42, -UR45, URZ, URZ ;  /* 0x0000003f2d2a7290 */ /* 0x000fe2000fffe13f */
[----:B------:R-:W-:Y:S01]  /*90f0*/  FMUL.FTZ R12, R27, R88 ;  /* 0x000000581b0c7220 */ /* 0x000fe20000410000 */
[----:B------:R-:W-:Y:S01]  /*9100*/  USHF.R.S32.HI UR5, URZ, 0x1f, UR43 ;  /* 0x0000001f3f057899 */ /* 0x000fe2000801142b */
[----:B------:R-:W2:Y:S01]  /*9110*/  LDC.64 R92, c[0x0][0xb78] ;  /* 0x0002de00ff5c7b82 */ /* 0x000ea20000000a00 */
[----:B------:R-:W-:Y:S01]  /*9120*/  ULDC UR8, c[0x0][0xda8] ;  /* 0x00036a0000087ab9 */ /* 0x000fe20000000800 */
[----:B-1----:R-:W-:-:S05]  /*9130*/  IMAD.SHL.U32 R3, R89, 0x4, RZ ;  /* 0x0000000459037824 */ /* 0x002fca00078e00ff */
[----:B------:R-:W-:-:S04]  /*9140*/  LOP3.LUT R3, R3, 0xc, RZ, 0xc0, !PT ;  /* 0x0000000c03037812 */ /* 0x000fc800078ec0ff */
[----:B------:R-:W-:-:S05]  /*9150*/  IADD3 R6, P0, R3, UR6, RZ ;  /* 0x0000000603067c10 */ /* 0x000fca000ff1e0ff */
[----:B------:R-:W-:Y:S02]  /*9160*/  IMAD.X R7, RZ, RZ, UR7, P0 ;  /* 0x00000007ff077e24 */ /* 0x000fe400080e06ff */
[-C--:B------:R-:W-:Y:S01]  /*9170*/  FMUL.FTZ R24, R33, R11.reuse ;  /* 0x0000000b21187220 */ /* 0x080fe20000410000 */
[-C--:B------:R-:W-:Y:S01]  /*9180*/  FMUL.FTZ R25, R39, R88.reuse ;  /* 0x0000005827197220 */ /* 0x080fe20000410000 */
[-C--:B------:R-:W-:Y:S01]  /*9190*/  FMUL.FTZ R29, R40, R11.reuse ;  /* 0x0000000b281d7220 */ /* 0x080fe20000410000 */
[----:B------:R-:W-:Y:S01]  /*91a0*/  FMUL.FTZ R38, R50, R88 ;  /* 0x0000005832267220 */ /* 0x000fe20000410000 */
[----:B------:R1:W3:Y:S01]  /*91b0*/  LDG.E.CONSTANT R3, desc[UR50][R6.64] ;  /* 0x0000003206037981 */ /* 0x0002e2000c1e9900 */
[-C--:B------:R-:W-:Y:S01]  /*91c0*/  FMUL.FTZ R33, R41, R11.reuse ;  /* 0x0000000b29217220 */ /* 0x080fe20000410000 */
[-C--:B------:R-:W-:Y:S01]  /*91d0*/  FMUL.FTZ R40, R53, R11.reuse ;  /* 0x0000000b35287220 */ /* 0x080fe20000410000 */
[-C--:B------:R-:W-:Y:S01]  /*91e0*/  FMUL.FTZ R41, R49, R11.reuse ;  /* 0x0000000b31297220 */ /* 0x080fe20000410000 */
[----:B------:R-:W-:Y:S01]  /*91f0*/  F2FP.BF16.F32.PACK_AB R13, R13, R14 ;  /* 0x0000000e0d0d723e */ /* 0x000fe200000010ff */
[-C--:B------:R-:W-:Y:S01]  /*9200*/  FMUL.FTZ R32, R45, R11.reuse ;  /* 0x0000000b2d207220 */ /* 0x080fe20000410000 */
[----:B------:R-:W-:Y:S01]  /*9210*/  F2FP.BF16.F32.PACK_AB R24, R21, R24 ;  /* 0x000000181518723e */ /* 0x000fe200000010ff */
[----:B------:R-:W-:Y:S01]  /*9220*/  FMUL.FTZ R37, R48, R11 ;  /* 0x0000000b30257220 */ /* 0x000fe20000410000 */
[----:B------:R-:W-:Y:S01]  /*9230*/  F2FP.BF16.F32.PACK_AB R41, R40, R41 ;  /* 0x000000292829723e */ /* 0x000fe200000010ff */
[-C--:B------:R-:W-:Y:S01]  /*9240*/  FMUL.FTZ R49, R57, R11.reuse ;  /* 0x0000000b39317220 */ /* 0x080fe20000410000 */
[-C--:B-1----:R-:W-:Y:S01]  /*9250*/  FMUL.FTZ R6, R30, R88.reuse ;  /* 0x000000581e067220 */ /* 0x082fe20000410000 */
[-C--:B------:R-:W-:Y:S01]  /*9260*/  FMUL.FTZ R7, R26, R88.reuse ;  /* 0x000000581a077220 */ /* 0x080fe20000410000 */
[-C--:B------:R-:W-:Y:S01]  /*9270*/  FMUL.FTZ R26, R35, R88.reuse ;  /* 0x00000058231a7220 */ /* 0x080fe20000410000 */
[----:B------:R-:W-:Y:S01]  /*9280*/  FMUL.FTZ R35, R54, R88 ;  /* 0x0000005836237220 */ /* 0x000fe20000410000 */
[----:B------:R-:W-:Y:S01]  /*9290*/  F2FP.BF16.F32.PACK_AB R10, R9, R10 ;  /* 0x0000000a090a723e */ /* 0x000fe200000010ff */
[----:B------:R-:W-:Y:S01]  /*92a0*/  FMUL.FTZ R28, R44, R11 ;  /* 0x0000000b2c1c7220 */ /* 0x000fe20000410000 */
[----:B------:R-:W-:Y:S01]  /*92b0*/  F2FP.BF16.F32.PACK_AB R6, R6, R7 ;  /* 0x000000070606723e */ /* 0x000fe200000010ff */
[-C--:B------:R-:W-:Y:S01]  /*92c0*/  FMUL.FTZ R36, R52, R11.reuse ;  /* 0x0000000b34247220 */ /* 0x080fe20000410000 */
[----:B------:R-:W-:Y:S01]  /*92d0*/  LOP3.LUT P0, R7, R89, 0x3, RZ, 0xc0, !PT ;  /* 0x0000000359077812 */ /* 0x000fe2000780c0ff */
[-C--:B------:R-:W-:Y:S01]  /*92e0*/  FMUL.FTZ R45, R56, R11.reuse ;  /* 0x0000000b382d7220 */ /* 0x080fe20000410000 */
[----:B------:R-:W-:Y:S01]  /*92f0*/  F2FP.BF16.F32.PACK_AB R26, R25, R26 ;  /* 0x0000001a191a723e */ /* 0x000fe200000010ff */
[-C--:B------:R-:W-:Y:S01]  /*9300*/  FMUL.FTZ R48, R61, R11.reuse ;  /* 0x0000000b3d307220 */ /* 0x080fe20000410000 */
[----:B------:R-:W-:Y:S01]  /*9310*/  ISETP.EQ.OR P0, PT, R7, 0x3, !P0 ;  /* 0x000000030700780c */ /* 0x000fe20004702670 */
        /* <DEDUP_REMOVED lines=11> */
[----:B------:R-:W-:Y:S01]  /*93d0*/  IADD3 R9, P5, R16, 0x4040, RZ ;  /* 0x0000404010097810 */ /* 0x000fe20007fbe0ff */
[-C--:B------:R-:W-:Y:S01]  /*93e0*/  FMUL.FTZ R65, R73, R11.reuse ;  /* 0x0000000b49417220 */ /* 0x080fe20000410000 */
[-C--:B------:R-:W-:Y:S01]  /*93f0*/  FMUL.FTZ R60, R76, R11.reuse ;  /* 0x0000000b4c3c7220 */ /* 0x080fe20000410000 */
[-C--:B------:R-:W-:Y:S01]  /*9400*/  FMUL.FTZ R64, R77, R11.reuse ;  /* 0x0000000b4d407220 */ /* 0x080fe20000410000 */
[-C--:B------:R-:W-:Y:S01]  /*9410*/  FMUL.FTZ R68, R84, R11.reuse ;  /* 0x0000000b54447220 */ /* 0x080fe20000410000 */
[-C--:B------:R-:W-:Y:S01]  /*9420*/  FMUL.FTZ R69, R80, R11.reuse ;  /* 0x0000000b50457220 */ /* 0x080fe20000410000 */
[-C--:B------:R-:W-:Y:S01]  /*9430*/  FMUL.FTZ R72, R85, R11.reuse ;  /* 0x0000000b55487220 */ /* 0x080fe20000410000 */
[----:B------:R-:W-:Y:S01]  /*9440*/  FMUL.FTZ R73, R81, R11 ;  /* 0x0000000b51497220 */ /* 0x000fe20000410000 */
[----:B------:R-:W-:Y:S01]  /*9450*/  F2FP.BF16.F32.PACK_AB R5, R5, R8 ;  /* 0x000000080505723e */ /* 0x000fe200000010ff */
[-C--:B------:R-:W-:Y:S01]  /*9460*/  FMUL.FTZ R11, R31, R88.reuse ;  /* 0x000000581f0b7220 */ /* 0x080fe20000410000 */
[-C--:B------:R-:W-:Y:S01]  /*9470*/  FMUL.FTZ R27, R46, R88.reuse ;  /* 0x000000582e1b7220 */ /* 0x080fe20000410000 */
[----:B------:R-:W-:Y:S01]  /*9480*/  FMUL.FTZ R30, R42, R88 ;  /* 0x000000582a1e7220 */ /* 0x000fe20000410000 */
[----:B------:R-:W-:Y:S01]  /*9490*/  F2FP.BF16.F32.PACK_AB R15, R15, R20 ;  /* 0x000000140f0f723e */ /* 0x000fe200000010ff */
[----:B------:R-:W-:Y:S01]  /*94a0*/  ULDC.64 UR6, c[0x0][0xb70] ;  /* 0x0002dc0000067ab9 */ /* 0x000fe20000000a00 */
[----:B------:R-:W-:Y:S01]  /*94b0*/  SHF.R.U64 R24, R24, 0x3, RZ ;  /* 0x0000000318187819 */ /* 0x000fe200000012ff */
[----:B------:R-:W-:Y:S01]  /*94c0*/  UIMAD UR42, UR8, UR42, UR48 ;  /* 0x0000002a082a72a4 */ /* 0x000fe2000f8e0230 */
[----:B------:R-:W-:Y:S01]  /*94d0*/  LOP3.LUT R8, R9, 0x380, RZ, 0xc0, !PT ;  /* 0x0000038009087812 */ /* 0x000fe200078ec0ff */
[-C--:B------:R-:W-:Y:S01]  /*94e0*/  FMUL.FTZ R42, R51, R88.reuse ;  /* 0x00000058332a7220 */ /* 0x080fe20000410000 */
[-C--:B------:R-:W-:Y:S01]  /*94f0*/  FMUL.FTZ R46, R58, R88.reuse ;  /* 0x000000583a2e7220 */ /* 0x080fe20000410000 */
[----:B------:R-:W-:Y:S01]  /*9500*/  IADD3 R21, P1, R16, 0x40, RZ ;  /* 0x0000004010157810 */ /* 0x000fe20007f3e0ff */
[-C--:B------:R-:W-:Y:S01]  /*9510*/  FMUL.FTZ R31, R47, R88.reuse ;  /* 0x000000582f1f7220 */ /* 0x080fe20000410000 */
[-C--:B------:R-:W-:Y:S01]  /*9520*/  FMUL.FTZ R34, R43, R88.reuse ;  /* 0x000000582b227220 */ /* 0x080fe20000410000 */
[-C--:B------:R-:W-:Y:S01]  /*9530*/  FMUL.FTZ R50, R59, R88.reuse ;  /* 0x000000583b327220 */ /* 0x080fe20000410000 */
[-C--:B------:R-:W-:Y:S01]  /*9540*/  FMUL.FTZ R51, R70, R88.reuse ;  /* 0x0000005846337220 */ /* 0x080fe20000410000 */
[-C--:B------:R-:W-:Y:S01]  /*9550*/  FMUL.FTZ R58, R67, R88.reuse ;  /* 0x00000058433a7220 */ /* 0x080fe20000410000 */
[----:B------:R-:W-:Y:S01]  /*9560*/  UIMAD UR5, UR5, UR6, URZ ;  /* 0x00000006050572a4 */ /* 0x000fe2000f8e023f */
[-C--:B------:R-:W-:Y:S01]  /*9570*/  FMUL.FTZ R43, R62, R88.reuse ;  /* 0x000000583e2b7220 */ /* 0x080fe20000410000 */
[-C--:B------:R-:W-:Y:S01]  /*9580*/  FMUL.FTZ R47, R63, R88.reuse ;  /* 0x000000583f2f7220 */ /* 0x080fe20000410000 */
[-C--:B------:R-:W-:Y:S01]  /*9590*/  FMUL.FTZ R59, R78, R88.reuse ;  /* 0x000000584e3b7220 */ /* 0x080fe20000410000 */
[-C--:B------:R-:W-:Y:S01]  /*95a0*/  FMUL.FTZ R67, R86, R88.reuse ;  /* 0x0000005856437220 */ /* 0x080fe20000410000 */
[----:B------:R-:W-:Y:S01]  /*95b0*/  FMUL.FTZ R70, R82, R88 ;  /* 0x0000005852467220 */ /* 0x000fe20000410000 */
[----:B------:R-:W-:Y:S01]  /*95c0*/  SEL R76, R15, R26, P0 ;  /* 0x0000001a0f4c7207 */ /* 0x000fe20000000000 */
[----:B------:R-:W-:Y:S01]  /*95d0*/  USHF.L.U32 UR42, UR42, 0x7, URZ ;  /* 0x000000072a2a7899 */ /* 0x000fe2000800063f */
[----:B------:R-:W-:Y:S01]  /*95e0*/  SEL R78, R26, R15, P0 ;  /* 0x0000000f1a4e7207 */ /* 0x000fe20000000000 */
[----:B------:R-:W-:Y:S01]  /*95f0*/  UIMAD.WIDE.U32 UR10, UR43, UR6, URZ ;  /* 0x000000062b0a72a5 */ /* 0x000fe2000f8e003f */
[----:B------:R-:W-:Y:S01]  /*9600*/  LOP3.LUT R24, R24, R25, RZ, 0x3c, !PT ;  /* 0x0000001918187212 */ /* 0x000fe200078e3cff */
[--C-:B------:R-:W-:Y:S01]  /*9610*/  IMAD.X R25, RZ, RZ, R17.reuse, P6 ;  /* 0x000000ffff197224 */ /* 0x100fe200030e0611 */
[----:B------:R-:W-:Y:S01]  /*9620*/  SHF.R.U64 R8, R8, 0x3, RZ ;  /* 0x0000000308087819 */ /* 0x000fe200000012ff */
[----:B------:R-:W-:Y:S01]  /*9630*/  UIMAD UR5, UR43, UR7, UR5 ;  /* 0x000000072b0572a4 */ /* 0x000fe2000f8e0205 */
[----:B------:R-:W-:Y:S01]  /*9640*/  F2FP.BF16.F32.PACK_AB R11, R11, R12 ;  /* 0x0000000c0b0b723e */ /* 0x000fe200000010ff */
[-C--:B------:R-:W-:Y:S01]  /*9650*/  FMUL.FTZ R54, R66, R88.reuse ;  /* 0x0000005842367220 */ /* 0x080fe20000410000 */
[----:B------:R-:W-:Y:S01]  /*9660*/  IADD3 R15, P2, R16, 0x60, RZ ;  /* 0x00000060100f7810 */ /* 0x000fe20007f5e0ff */
[----:B------:R-:W-:Y:S01]  /*9670*/  UIADD3 UR5, UR11, UR5, URZ ;  /* 0x000000050b057290 */ /* 0x000fe2000fffe03f */
[----:B------:R-:W-:Y:S01]  /*9680*/  LOP3.LUT R20, R21, 0x380, RZ, 0xc0, !PT ;  /* 0x0000038015147812 */ /* 0x000fe200078ec0ff */
[-C--:B------:R-:W-:Y:S01]  /*9690*/  FMUL.FTZ R62, R74, R88.reuse ;  /* 0x000000584a3e7220 */ /* 0x080fe20000410000 */
[----:B------:R-:W-:Y:S01]  /*96a0*/  IADD3 R7, P6, R16, 0x4060, RZ ;  /* 0x0000406010077810 */ /* 0x000fe20007fde0ff */
[----:B------:R-:W-:Y:S01]  /*96b0*/  FMUL.FTZ R63, R79, R88 ;  /* 0x000000584f3f7220 */ /* 0x000fe20000410000 */
[----:B------:R-:W-:Y:S01]  /*96c0*/  F2FP.BF16.F32.PACK_AB R43, R43, R46 ;  /* 0x0000002e2b2b723e */ /* 0x000fe200000010ff */
[----:B------:R-:W-:Y:S01]  /*96d0*/  FMUL.FTZ R66, R75, R88 ;  /* 0x000000584b427220 */ /* 0x000fe20000410000 */
[----:B------:R-:W-:Y:S01]  /*96e0*/  F2FP.BF16.F32.PACK_AB R50, R47, R50 ;  /* 0x000000322f32723e */ /* 0x000fe200000010ff */
[----:B------:R-:W-:Y:S01]  /*96f0*/  FMUL.FTZ R39, R55, R88 ;  /* 0x0000005837277220 */ /* 0x000fe20000410000 */
[----:B------:R-:W-:Y:S01]  /*9700*/  F2FP.BF16.F32.PACK_AB R67, R67, R70 ;  /* 0x000000464343723e */ /* 0x000fe200000010ff */
[-C--:B------:R-:W-:Y:S01]  /*9710*/  FMUL.FTZ R55, R71, R88.reuse ;  /* 0x0000005847377220 */ /* 0x080fe20000410000 */
[----:B------:R-:W-:Y:S01]  /*9720*/  F2FP.BF16.F32.PACK_AB R73, R72, R73 ;  /* 0x000000494849723e */ /* 0x000fe200000010ff */
[-C--:B------:R-:W-:Y:S01]  /*9730*/  FMUL.FTZ R71, R87, R88.reuse ;  /* 0x0000005857477220 */ /* 0x080fe20000410000 */
[----:B------:R-:W-:Y:S01]  /*9740*/  LOP3.LUT R8, R8, R9, RZ, 0x3c, !PT ;  /* 0x0000000908087212 */ /* 0x000fe200078e3cff */
[----:B------:R-:W-:Y:S01]  /*9750*/  IMAD.X R9, RZ, RZ, R17, P5 ;  /* 0x000000ffff097224 */ /* 0x000fe200028e0611 */
[----:B------:R-:W-:Y:S01]  /*9760*/  F2FP.BF16.F32.PACK_AB R60, R60, R61 ;  /* 0x0000003d3c3c723e */ /* 0x000fe200000010ff */
[----:B------:R-:W-:Y:S01]  /*9770*/  VIADD R61, R23, UR42 ;  /* 0x0000002a173d7c36 */ /* 0x000fe20008000000 */
[----:B------:R-:W-:Y:S01]  /*9780*/  SEL R70, R6, R11, P0 ;  /* 0x0000000b06467207 */ /* 0x000fe20000000000 */
[----:B------:R-:W-:Y:S01]  /*9790*/  FMUL.FTZ R74, R83, R88 ;  /* 0x00000058534a7220 */ /* 0x000fe20000410000 */
[----:B------:R-:W-:Y:S01]  /*97a0*/  SEL R72, R11, R6, P0 ;  /* 0x000000060b487207 */ /* 0x000fe20000000000 */
[----:B------:R-:W-:Y:S01]  /*97b0*/  UIADD3 UR4, UR4, 0x2e860, URZ ;  /* 0x0002e86004047890 */ /* 0x000fe2000fffe03f */
[----:B------:R-:W-:Y:S01]  /*97c0*/  LOP3.LUT R14, R15, 0x380, RZ, 0xc0, !PT ;  /* 0x000003800f0e7812 */ /* 0x000fe200078ec0ff */
[----:B------:R-:W-:Y:S01]  /*97d0*/  USHF.R.S32.HI UR6, URZ, 0x1f, UR44 ;  /* 0x0000001f3f067899 */ /* 0x000fe2000801142c */
[----:B------:R-:W-:Y:S01]  /*97e0*/  SHF.R.U64 R20, R20, 0x3, RZ ;  /* 0x0000000314147819 */ /* 0x000fe200000012ff */
[----:B------:R-:W-:Y:S01]  /*97f0*/  UPRMT UR4, UR37, 0x654, UR4 ;  /* 0x0000065425047896 */ /* 0x000fe20008000004 */
[----:B------:R-:W-:-:S02]  /*9800*/  LOP3.LUT R6, R7, 0x380, RZ, 0xc0, !PT ;  /* 0x0000038007067812 */ /* 0x000fc400078ec0ff */
[----:B------:R-:W-:Y:S02]  /*9810*/  F2FP.BF16.F32.PACK_AB R27, R27, R30 ;  /* 0x0000001e1b1b723e */ /* 0x000fe400000010ff */
[----:B------:R-:W-:Y:S02]  /*9820*/  F2FP.BF16.F32.PACK_AB R33, R32, R33 ;  /* 0x000000212021723e */ /* 0x000fe400000010ff */
[----:B------:R-:W-:Y:S02]  /*9830*/  SEL R84, R43, R50, P0 ;  /* 0x000000322b547207 */ /* 0x000fe40000000000 */
[----:B------:R-:W-:Y:S01]  /*9840*/  SEL R30, R5, R10, P0 ;  /* 0x0000000a051e7207 */ /* 0x000fe20000000000 */
[----:B------:R-:W-:Y:S01]  /*9850*/  SYNCS.ARRIVE.TRANS64.RED.A1T0 RZ, [UR4], RZ ;  /* 0x000000ffffff79a7 */ /* 0x000fe20008100404 */
[----:B------:R-:W-:Y:S01]  /*9860*/  SEL R32, R10, R5, P0 ;  /* 0x000000050a207207 */ /* 0x000fe20000000000 */
[----:B------:R-:W-:Y:S01]  /*9870*/  VIADD R5, R61, 0x8 ;  /* 0x000000083d057836 */ /* 0x000fe20000000000 */
[----:B------:R-:W-:-:S02]  /*9880*/  SEL R50, R50, R43, P0 ;  /* 0x0000002b32327207 */ /* 0x000fc40000000000 */
[----:B------:R-:W-:Y:S02]  /*9890*/  SHF.R.U64 R14, R14, 0x3, RZ ;  /* 0x000000030e0e7819 */ /* 0x000fe400000012ff */
[----:B------:R-:W-:Y:S01]  /*98a0*/  LOP3.LUT R20, R20, R21, RZ, 0x3c, !PT ;  /* 0x0000001514147212 */ /* 0x000fe200078e3cff */
[----:B------:R-:W-:Y:S01]  /*98b0*/  IMAD.X R21, RZ, RZ, R17, P1 ;  /* 0x000000ffff157224 */ /* 0x000fe200008e0611 */
[C---:B------:R-:W-:Y:S02]  /*98c0*/  IADD3 R11, P4, R16.reuse, 0x4020, RZ ;  /* 0x00004020100b7810 */ /* 0x040fe40007f9e0ff */
[----:B------:R-:W-:Y:S02]  /*98d0*/  IADD3 R13, P3, R16, 0x4000, RZ ;  /* 0x00004000100d7810 */ /* 0x000fe40007f7e0ff */
[----:B------:R-:W-:Y:S02]  /*98e0*/  SHF.R.U64 R6, R6, 0x3, RZ ;  /* 0x0000000306067819 */ /* 0x000fe400000012ff */
[----:B------:R-:W-:Y:S01]  /*98f0*/  MOV R43, R8 ;  /* 0x00000008002b7202 */ /* 0x000fe20000000f00 */
[----:B------:R-:W-:Y:S01]  /*9900*/  IMAD.U32 R9, RZ, RZ, UR11 ;  /* 0x0000000bff097e24 */ /* 0x000fe2000f8e00ff */
[----:B------:R-:W-:Y:S01]  /*9910*/  LOP3.LUT P1, RZ, R2, 0x3, RZ, 0xc0, !PT ;  /* 0x0000000302ff7812 */ /* 0x000fe2000782c0ff */
[----:B------:R-:W-:Y:S01]  /*9920*/  IMAD.U32 R9, RZ, RZ, UR5 ;  /* 0x00000005ff097e24 */ /* 0x000fe2000f8e00ff */
[----:B------:R-:W-:Y:S01]  /*9930*/  F2FP.BF16.F32.PACK_AB R34, R31, R34 ;  /* 0x000000221f22723e */ /* 0x000fe200000010ff */
[----:B------:R-:W-:Y:S01]  /*9940*/  ULDC UR5, c[0x0][0xa88] ;  /* 0x0002a20000057ab9 */ /* 0x000fe20000000800 */
[----:B------:R-:W-:Y:S01]  /*9950*/  F2FP.BF16.F32.PACK_AB R59, R59, R62 ;  /* 0x0000003e3b3b723e */ /* 0x000fe200000010ff */
[----:B------:R-:W-:Y:S01]  /*9960*/  IMAD.U32 R8, RZ, RZ, UR10 ;  /* 0x0000000aff087e24 */ /* 0x000fe2000f8e00ff */
[----:B------:R-:W-:-:S02]  /*9970*/  F2FP.BF16.F32.PACK_AB R66, R63, R66 ;  /* 0x000000423f42723e */ /* 0x000fc400000010ff */
[----:B------:R-:W-:Y:S01]  /*9980*/  LOP3.LUT R14, R14, R15, RZ, 0x3c, !PT ;  /* 0x0000000f0e0e7212 */ /* 0x000fe200078e3cff */
[--C-:B------:R-:W-:Y:S01]  /*9990*/  IMAD.X R15, RZ, RZ, R17.reuse, P2 ;  /* 0x000000ffff0f7224 */ /* 0x100fe200010e0611 */
[----:B------:R-:W-:Y:S02]  /*99a0*/  LOP3.LUT R10, R11, 0x380, RZ, 0xc0, !PT ;  /* 0x000003800b0a7812 */ /* 0x000fe400078ec0ff */
[----:B------:R-:W-:Y:S02]  /*99b0*/  LOP3.LUT R12, R13, 0x380, RZ, 0xc0, !PT ;  /* 0x000003800d0c7812 */ /* 0x000fe400078ec0ff */
[----:B------:R-:W-:Y:S01]  /*99c0*/  LOP3.LUT R6, R6, R7, RZ, 0x3c, !PT ;  /* 0x0000000706067212 */ /* 0x000fe200078e3cff */
[----:B------:R-:W-:Y:S01]  /*99d0*/  IMAD.X R7, RZ, RZ, R17, P6 ;  /* 0x000000ffff077224 */ /* 0x000fe200030e0611 */
[----:B------:R-:W-:Y:S02]  /*99e0*/  ISETP.GE.OR P2, PT, R5, UR5, P1 ;  /* 0x0000000505007c0c */ /* 0x000fe40008f46670 */
[----:B------:R-:W-:-:S02]  /*99f0*/  F2FP.BF16.F32.PACK_AB R44, R44, R45 ;  /* 0x0000002d2c2c723e */ /* 0x000fc400000010ff */
[----:B------:R-:W-:Y:S02]  /*9a00*/  F2FP.BF16.F32.PACK_AB R49, R48, R49 ;  /* 0x000000313031723e */ /* 0x000fe400000010ff */
[----:B------:R-:W-:Y:S02]  /*9a10*/  SEL R80, R27, R34, P0 ;  /* 0x000000221b507207 */ /* 0x000fe40000000000 */
[----:B------:R-:W-:Y:S02]  /*9a20*/  SEL R34, R34, R27, P0 ;  /* 0x0000001b22227207 */ /* 0x000fe40000000000 */
[----:B------:R-:W-:Y:S02]  /*9a30*/  SEL R88, R59, R66, P0 ;  /* 0x000000423b587207 */ /* 0x000fe40000000000 */
[----:B------:R-:W-:Y:S02]  /*9a40*/  SHF.R.U64 R10, R10, 0x3, RZ ;  /* 0x000000030a0a7819 */ /* 0x000fe400000012ff */
[----:B------:R-:W-:-:S02]  /*9a50*/  SEL R66, R66, R59, P0 ;  /* 0x0000003b42427207 */ /* 0x000fc40000000000 */
[----:B------:R-:W-:Y:S02]  /*9a60*/  SHF.R.U64 R12, R12, 0x3, RZ ;  /* 0x000000030c0c7819 */ /* 0x000fe400000012ff */
[----:B------:R-:W-:Y:S02]  /*9a70*/  LOP3.LUT R27, R16, 0x380, RZ, 0xc0, !PT ;  /* 0x00000380101b7812 */ /* 0x000fe400078ec0ff */
[----:B------:R-:W-:Y:S02]  /*9a80*/  F2FP.BF16.F32.PACK_AB R28, R28, R29 ;  /* 0x0000001d1c1c723e */ /* 0x000fe400000010ff */
[----:B------:R-:W-:Y:S02]  /*9a90*/  F2FP.BF16.F32.PACK_AB R51, R51, R54 ;  /* 0x000000363333723e */ /* 0x000fe400000010ff */
[----:B------:R-:W-:Y:S02]  /*9aa0*/  MOV R59, R20 ;  /* 0x00000014003b7202 */ /* 0x000fe40000000f00 */
[----:B------:R-:W-:-:S02]  /*9ab0*/  SEL R54, R44, R49, P0 ;  /* 0x000000312c367207 */ /* 0x000fc40000000000 */
[----:B------:R-:W-:Y:S01]  /*9ac0*/  MOV R20, R6 ;  /* 0x0000000600147202 */ /* 0x000fe20000000f00 */
[----:B--2---:R-:W-:Y:S01]  /*9ad0*/  IMAD R6, R92, UR6, RZ ;  /* 0x000000065c067c24 */ /* 0x004fe2000f8e02ff */
[----:B------:R-:W-:Y:S02]  /*9ae0*/  F2FP.BF16.F32.PACK_AB R36, R36, R37 ;  /* 0x000000252424723e */ /* 0x000fe400000010ff */
[----:B------:R-:W-:Y:S02]  /*9af0*/  F2FP.BF16.F32.PACK_AB R42, R39, R42 ;  /* 0x0000002a272a723e */ /* 0x000fe400000010ff */
[----:B------:R-:W-:Y:S02]  /*9b00*/  SEL R44, R49, R44, P0 ;  /* 0x0000002c312c7207 */ /* 0x000fe40000000000 */
[----:B------:R-:W-:Y:S01]  /*9b10*/  LOP3.LUT R10, R10, R11, RZ, 0x3c, !PT ;  /* 0x0000000b0a0a7212 */ /* 0x000fe200078e3cff */
[----:B------:R-:W-:Y:S01]  /*9b20*/  IMAD.X R11, RZ, RZ, R17, P4 ;  /* 0x000000ffff0b7224 */ /* 0x000fe200020e0611 */
[----:B------:R-:W-:-:S02]  /*9b30*/  F2FP.BF16.F32.PACK_AB R52, R52, R53 ;  /* 0x000000353434723e */ /* 0x000fc400000010ff */
[----:B------:R-:W-:Y:S02]  /*9b40*/  F2FP.BF16.F32.PACK_AB R57, R56, R57 ;  /* 0x000000393839723e */ /* 0x000fe400000010ff */
[----:B------:R-:W-:Y:S02]  /*9b50*/  F2FP.BF16.F32.PACK_AB R58, R55, R58 ;  /* 0x0000003a373a723e */ /* 0x000fe400000010ff */
[----:B------:R-:W-:Y:S02]  /*9b60*/  F2FP.BF16.F32.PACK_AB R65, R64, R65 ;  /* 0x000000414041723e */ /* 0x000fe400000010ff */
[----:B------:R-:W-:Y:S02]  /*9b70*/  F2FP.BF16.F32.PACK_AB R68, R68, R69 ;  /* 0x000000454444723e */ /* 0x000fe400000010ff */
[----:B------:R-:W-:Y:S02]  /*9b80*/  F2FP.BF16.F32.PACK_AB R74, R71, R74 ;  /* 0x0000004a474a723e */ /* 0x000fe400000010ff */
[----:B------:R-:W-:Y:S01]  /*9b90*/  LOP3.LUT R12, R12, R13, RZ, 0x3c, !PT ;  /* 0x0000000d0c0c7212 */ /* 0x000fe200078e3cff */
[----:B------:R-:W-:Y:S01]  /*9ba0*/  IMAD.X R13, RZ, RZ, R17, P3 ;  /* 0x000000ffff0d7224 */ /* 0x000fe200018e0611 */
[----:B------:R-:W-:-:S02]  /*9bb0*/  SHF.R.U64 R27, R27, 0x3, RZ ;  /* 0x000000031b1b7819 */ /* 0x000fc400000012ff */
        /* <DEDUP_REMOVED lines=11> */
[----:B------:R-:W-:Y:S01]  /*9c70*/  LOP3.LUT R26, R27, R16, RZ, 0x3c, !PT ;  /* 0x000000101b1a7212 */ /* 0x000fe200078e3cff */
[----:B------:R-:W-:Y:S01]  /*9c80*/  IMAD.MOV.U32 R27, RZ, RZ, R17 ;  /* 0x000000ffff1b7224 */ /* 0x000fe200078e0011 */
[----:B------:R-:W-:-:S02]  /*9c90*/  SEL R58, R58, R51, P0 ;  /* 0x000000333a3a7207 */ /* 0x000fc40000000000 */
[----:B------:R-:W-:Y:S02]  /*9ca0*/  MOV R49, R10 ;  /* 0x0000000a00317202 */ /* 0x000fe40000000f00 */
[----:B------:R-:W-:Y:S02]  /*9cb0*/  SEL R52, R57, R52, P0 ;  /* 0x0000003439347207 */ /* 0x000fe40000000000 */
[----:B------:R-:W-:Y:S02]  /*9cc0*/  SEL R60, R65, R60, P0 ;  /* 0x0000003c413c7207 */ /* 0x000fe40000000000 */
[----:B------:R-:W-:Y:S01]  /*9cd0*/  MOV R51, R12 ;  /* 0x0000000c00337202 */ /* 0x000fe20000000f00 */
[----:B------:R-:W-:Y:S01]  /*9ce0*/  IMAD R12, R93, UR44, R6 ;  /* 0x0000002c5d0c7c24 */ /* 0x000fe2000f8e0206 */
[----:B------:R-:W-:Y:S02]  /*9cf0*/  SEL R68, R73, R68, P0 ;  /* 0x0000004449447207 */ /* 0x000fe40000000000 */
[----:B------:R-:W-:-:S02]  /*9d00*/  SEL R74, R74, R67, P0 ;  /* 0x000000434a4a7207 */ /* 0x000fc40000000000 */
[----:B------:R-:W-:Y:S02]  /*9d10*/  MOV R57, R14 ;  /* 0x0000000e00397202 */ /* 0x000fe40000000f00 */
[----:B------:R-:W-:Y:S02]  /*9d20*/  MOV R26, R26 ;  /* 0x0000001a001a7202 */ /* 0x000fe40000000f00 */
[----:B------:R-:W-:Y:S02]  /*9d30*/  MOV R24, R24 ;  /* 0x0000001800187202 */ /* 0x000fe40000000f00 */
[----:B------:R-:W-:Y:S01]  /*9d40*/  ISETP.GE.OR P1, PT, R61, UR5, P1 ;  /* 0x000000053d007c0c */ /* 0x000fe20008f26670 */
[----:B------:R-:W-:Y:S01]  /*9d50*/  ULDC.64 UR4, c[0x0][0xb40] ;  /* 0x0002d00000047ab9 */ /* 0x000fe20000000a00 */
[----:B---3--:R-:W-:Y:S01]  /*9d60*/  LOP3.LUT R5, R3, 0x2, RZ, 0x3c, !PT ;  /* 0x0000000203057812 */ /* 0x008fe200078e3cff */
[----:B------:R-:W-:Y:S04]  /*9d70*/  SHFL.IDX PT, R30, R30, R3, 0x1c1f ;  /* 0x001c1f031e1e7589 */ /* 0x000fe800000e0000 */
[----:B------:R-:W-:Y:S04]  /*9d80*/  SHFL.IDX PT, R7, R32, R5, 0x1c1f ;  /* 0x001c1f0520077589 */ /* 0x000fe800000e0000 */
[----:B------:R-:W-:Y:S04]  /*9d90*/  SHFL.IDX PT, R70, R70, R3, 0x1c1f ;  /* 0x001c1f0346467589 */ /* 0x000fe800000e0000 */
[----:B------:R-:W1:Y:S04]  /*9da0*/  SHFL.IDX PT, R31, R72, R5, 0x1c1f ;  /* 0x001c1f05481f7589 */ /* 0x000e6800000e0000 */
[----:B------:R-:W-:Y:S04]  /*9db0*/  SHFL.IDX PT, R54, R54, R3, 0x1c1f ;  /* 0x001c1f0336367589 */ /* 0x000fe800000e0000 */
[----:B------:R-:W-:Y:S04]  /*9dc0*/  SHFL.IDX PT, R21, R44, R5, 0x1c1f ;  /* 0x001c1f052c157589 */ /* 0x000fe800000e0000 */
[----:B------:R-:W-:Y:S04]  /*9dd0*/  SHFL.IDX PT, R38, R38, R3, 0x1c1f ;  /* 0x001c1f0326267589 */ /* 0x000fe800000e0000 */
[----:B------:R-:W-:Y:S04]  /*9de0*/  SHFL.IDX PT, R76, R76, R3, 0x1c1f ;  /* 0x001c1f034c4c7589 */ /* 0x000fe800000e0000 */
[----:B------:R-:W-:Y:S04]  /*9df0*/  SHFL.IDX PT, R11, R40, R5, 0x1c1f ;  /* 0x001c1f05280b7589 */ /* 0x000fe800000e0000 */
[----:B------:R-:W2:Y:S01]  /*9e00*/  SHFL.IDX PT, R39, R78, R5, 0x1c1f ;  /* 0x001c1f054e277589 */ /* 0x000ea200000e0000 */
[----:B-1----:R-:W-:-:S02]  /*9e10*/  SEL R29, R70, R31, P0 ;  /* 0x0000001f461d7207 */ /* 0x002fc40000000000 */
[----:B------:R-:W-:Y:S01]  /*9e20*/  SEL R31, R31, R70, P0 ;  /* 0x000000461f1f7207 */ /* 0x000fe20000000000 */
[----:B------:R-:W-:Y:S04]  /*9e30*/  SHFL.IDX PT, R46, R46, R3, 0x1c1f ;  /* 0x001c1f032e2e7589 */ /* 0x000fe800000e0000 */
[----:B------:R-:W-:Y:S04]  /*9e40*/  SHFL.IDX PT, R80, R80, R3, 0x1c1f ;  /* 0x001c1f0350507589 */ /* 0x000fe800000e0000 */
[----:B------:R1:W3:Y:S04]  /*9e50*/  SHFL.IDX PT, R13, R28, R5, 0x1c1f ;  /* 0x001c1f051c0d7589 */ /* 0x0002e800000e0000 */
[----:B------:R-:W4:Y:S04]  /*9e60*/  SHFL.IDX PT, R47, R34, R5, 0x1c1f ;  /* 0x001c1f05222f7589 */ /* 0x000f2800000e0000 */
[----:B------:R-:W-:Y:S01]  /*9e70*/  SHFL.IDX PT, R48, R48, R3, 0x1c1f ;  /* 0x001c1f0330307589 */ /* 0x000fe200000e0000 */
[----:B-1----:R-:W-:-:S03]  /*9e80*/  SEL R28, R30, R7, P0 ;  /* 0x000000071e1c7207 */ /* 0x002fc60000000000 */
[----:B------:R-:W-:Y:S01]  /*9e90*/  SHFL.IDX PT, R82, R82, R3, 0x1c1f ;  /* 0x001c1f0352527589 */ /* 0x000fe200000e0000 */
[----:B------:R-:W-:Y:S01]  /*9ea0*/  SEL R30, R7, R30, P0 ;  /* 0x0000001e071e7207 */ /* 0x000fe20000000000 */
[----:B------:R-:W-:Y:S01]  /*9eb0*/  IMAD.WIDE.U32 R6, R92, UR44, R8 ;  /* 0x0000002c5c067c25 */ /* 0x000fe2000f8e0008 */
[----:B--2---:R-:W-:Y:S01]  /*9ec0*/  SEL R37, R76, R39, P0 ;  /* 0x000000274c257207 */ /* 0x004fe20000000000 */
[----:B------:R-:W-:Y:S01]  /*9ed0*/  SHFL.IDX PT, R84, R84, R3, 0x1c1f ;  /* 0x001c1f0354547589 */ /* 0x000fe200000e0000 */
[----:B------:R-:W-:-:S03]  /*9ee0*/  SEL R39, R39, R76, P0 ;  /* 0x0000004c27277207 */ /* 0x000fc60000000000 */
[----:B------:R1:W2:Y:S04]  /*9ef0*/  SHFL.IDX PT, R15, R36, R5, 0x1c1f ;  /* 0x001c1f05240f7589 */ /* 0x0002a800000e0000 */
[----:B------:R-:W5:Y:S01]  /*9f00*/  SHFL.IDX PT, R35, R42, R5, 0x1c1f ;  /* 0x001c1f052a237589 */ /* 0x000f6200000e0000 */
[----:B---3--:R-:W-:Y:S02]  /*9f10*/  SEL R44, R46, R13, P0 ;  /* 0x0000000d2e2c7207 */ /* 0x008fe40000000000 */
[----:B------:R-:W-:Y:S01]  /*9f20*/  SEL R46, R13, R46, P0 ;  /* 0x0000002e0d2e7207 */ /* 0x000fe20000000000 */
[----:B------:R-:W3:Y:S01]  /*9f30*/  SHFL.IDX PT, R55, R50, R5, 0x1c1f ;  /* 0x001c1f0532377589 */ /* 0x000ee200000e0000 */
[----:B----4-:R-:W-:Y:S02]  /*9f40*/  SEL R45, R80, R47, P0 ;  /* 0x0000002f502d7207 */ /* 0x010fe40000000000 */
[----:B-1----:R-:W-:Y:S01]  /*9f50*/  SEL R36, R38, R11, P0 ;  /* 0x0000000b26247207 */ /* 0x002fe20000000000 */
[----:B------:R-:W-:Y:S01]  /*9f60*/  BAR.SYNC.DEFER_BLOCKING 0x1, 0x100 ;  /* 0x0044000000007b1d */ /* 0x000fe20000010000 */
[----:B------:R-:W-:-:S02]  /*9f70*/  SEL R38, R11, R38, P0 ;  /* 0x000000260b267207 */ /* 0x000fc40000000000 */
[----:B------:R-:W-:-:S03]  /*9f80*/  SEL R47, R47, R80, P0 ;  /* 0x000000502f2f7207 */ /* 0x000fc60000000000 */
[----:B------:R-:W-:Y:S04]  /*9f90*/  SHFL.IDX PT, R56, R56, R3, 0x1c1f ;  /* 0x001c1f0338387589 */ /* 0x000fe800000e0000 */
[----:B------:R-:W-:Y:S01]  /*9fa0*/  SHFL.IDX PT, R62, R62, R3, 0x1c1f ;  /* 0x001c1f033e3e7589 */ /* 0x000fe200000e0000 */
[----:B--2---:R-:W-:Y:S02]  /*9fb0*/  SEL R8, R48, R15, P0 ;  /* 0x0000000f30087207 */ /* 0x004fe40000000000 */
[----:B------:R-:W-:Y:S01]  /*9fc0*/  SEL R10, R15, R48, P0 ;  /* 0x000000300f0a7207 */ /* 0x000fe20000000000 */
[----:B------:R-:W-:Y:S01]  /*9fd0*/  SHFL.IDX PT, R64, R64, R3, 0x1c1f ;  /* 0x001c1f0340407589 */ /* 0x000fe200000e0000 */
[----:B-----5:R-:W-:Y:S02]  /*9fe0*/  SEL R9, R82, R35, P0 ;  /* 0x0000002352097207 */ /* 0x020fe40000000000 */
[----:B------:R-:W-:Y:S01]  /*9ff0*/  SEL R11, R35, R82, P0 ;  /* 0x00000052230b7207 */ /* 0x000fe20000000000 */
[----:B------:R-:W-:Y:S01]  /*a000*/  SHFL.IDX PT, R86, R86, R3, 0x1c1f ;  /* 0x001c1f0356567589 */ /* 0x000fe200000e0000 */
[----:B---3--:R-:W-:-:S02]  /*a010*/  SEL R53, R84, R55, P0 ;  /* 0x0000003754357207 */ /* 0x008fc40000000000 */
[----:B------:R-:W-:Y:S01]  /*a020*/  SEL R55, R55, R84, P0 ;  /* 0x0000005437377207 */ /* 0x000fe20000000000 */
[----:B------:R-:W-:Y:S04]  /*a030*/  SHFL.IDX PT, R88, R88, R3, 0x1c1f ;  /* 0x001c1f0358587589 */ /* 0x000fe800000e0000 */
[----:B------:R-:W-:Y:S04]  /*a040*/  SHFL.IDX PT, R90, R90, R3, 0x1c1f ;  /* 0x001c1f035a5a7589 */ /* 0x000fe800000e0000 */
[----:B------:R1:W2:Y:S04]  /*a050*/  SHFL.IDX PT, R25, R52, R5, 0x1c1f ;  /* 0x001c1f0534197589 */ /* 0x0002a800000e0000 */
[----:B------:R-:W3:Y:S04]  /*a060*/  SHFL.IDX PT, R27, R60, R5, 0x1c1f ;  /* 0x001c1f053c1b7589 */ /* 0x000ee800000e0000 */
[----:B------:R-:W4:Y:S01]  /*a070*/  SHFL.IDX PT, R3, R58, R5, 0x1c1f ;  /* 0x001c1f053a037589 */ /* 0x000f2200000e0000 */
[----:B-1----:R-:W-:-:S03]  /*a080*/  SEL R52, R54, R21, P0 ;  /* 0x0000001536347207 */ /* 0x002fc60000000000 */
[----:B------:R-:W1:Y:S01]  /*a090*/  SHFL.IDX PT, R63, R66, R5, 0x1c1f ;  /* 0x001c1f05423f7589 */ /* 0x000e6200000e0000 */
[----:B------:R-:W-:Y:S02]  /*a0a0*/  SEL R54, R21, R54, P0 ;  /* 0x0000003615367207 */ /* 0x000fe40000000000 */
[----:B------:R-:W-:Y:S01]  /*a0b0*/  IADD3 R21, P3, R61, R6, RZ ;  /* 0x000000063d157210 */ /* 0x000fe20007f7e0ff */
[----:B------:R-:W5:Y:S04]  /*a0c0*/  SHFL.IDX PT, R33, R68, R5, 0x1c1f ;  /* 0x001c1f0544217589 */ /* 0x000f6800000e0000 */
[----:B------:R4:W5:Y:S04]  /*a0d0*/  SHFL.IDX PT, R41, R74, R5, 0x1c1f ;  /* 0x001c1f054a297589 */ /* 0x00096800000e0000 */
[----:B------:R1:W-:Y:S01]  /*a0e0*/  STSM.16.M88.4 [R26], R28 ;  /* 0x0000001c1a007844 */ /* 0x0003e20000000200 */
[----:B--2---:R-:W-:-:S02]  /*a0f0*/  SEL R14, R25, R56, P0 ;  /* 0x00000038190e7207 */ /* 0x004fc40000000000 */
[----:B---3--:R-:W-:Y:S01]  /*a100*/  SEL R60, R62, R27, P0 ;  /* 0x0000001b3e3c7207 */ /* 0x008fe20000000000 */
[----:B------:R5:W-:Y:S01]  /*a110*/  STSM.16.M88.4 [R24], R36 ;  /* 0x0000002418007844 */ /* 0x000be20000000200 */
[----:B----4-:R-:W-:Y:S02]  /*a120*/  SHF.R.S32.HI R5, RZ, 0x1f, R61 ;  /* 0x0000001fff057819 */ /* 0x010fe4000001143d */
[----:B------:R-:W-:Y:S01]  /*a130*/  SEL R13, R86, R3, P0 ;  /* 0x00000003560d7207 */ /* 0x000fe20000000000 */
[----:B------:R-:W-:Y:S01]  /*a140*/  STSM.16.M88.4 [R59], R44 ;  /* 0x0000002c3b007844 */ /* 0x000fe20000000200 */
[----:B------:R-:W-:Y:S02]  /*a150*/  SEL R15, R3, R86, P0 ;  /* 0x00000056030f7207 */ /* 0x000fe40000000000 */
[----:B-1----:R-:W-:Y:S01]  /*a160*/  SEL R61, R88, R63, P0 ;  /* 0x0000003f583d7207 */ /* 0x002fe20000000000 */
[----:B------:R-:W-:Y:S01]  /*a170*/  STSM.16.M88.4 [R57], R8 ;  /* 0x0000000839007844 */ /* 0x000fe20000000200 */
[----:B------:R-:W-:-:S02]  /*a180*/  SEL R62, R27, R62, P0 ;  /* 0x0000003e1b3e7207 */ /* 0x000fc40000000000 */
[----:B------:R-:W-:Y:S01]  /*a190*/  IADD3.X R28, R5, R7, R12, P3, !PT ;  /* 0x00000007051c7210 */ /* 0x000fe20001ffe40c */
[----:B------:R-:W-:Y:S01]  /*a1a0*/  STSM.16.M88.4 [R51], R52 ;  /* 0x0000003433007844 */ /* 0x000fe20000000200 */
[----:B------:R-:W-:Y:S02]  /*a1b0*/  SEL R12, R56, R25, P0 ;  /* 0x00000019380c7207 */ /* 0x000fe40000000000 */
[----:B------:R-:W-:Y:S01]  /*a1c0*/  SEL R63, R63, R88, P0 ;  /* 0x000000583f3f7207 */ /* 0x000fe20000000000 */
[----:B------:R-:W1:Y:S01]  /*a1d0*/  SHFL.IDX PT, R3, R22, RZ, 0x1f ;  /* 0x00001fff16037589 */ /* 0x000e6200000e0000 */
[----:B-----5:R-:W-:Y:S02]  /*a1e0*/  SEL R24, R64, R33, P0 ;  /* 0x0000002140187207 */ /* 0x020fe40000000000 */
[----:B------:R-:W-:Y:S01]  /*a1f0*/  SEL R26, R33, R64, P0 ;  /* 0x00000040211a7207 */ /* 0x000fe20000000000 */
[----:B------:R2:W-:Y:S01]  /*a200*/  STSM.16.M88.4 [R49], R12 ;  /* 0x0000000c31007844 */ /* 0x0005e20000000200 */
[----:B------:R-:W-:-:S02]  /*a210*/  SEL R25, R90, R41, P0 ;  /* 0x000000295a197207 */ /* 0x000fc40000000000 */
[----:B------:R-:W-:Y:S01]  /*a220*/  SEL R27, R41, R90, P0 ;  /* 0x0000005a291b7207 */ /* 0x000fe20000000000 */
[----:B------:R2:W-:Y:S01]  /*a230*/  STSM.16.M88.4 [R43], R60 ;  /* 0x0000003c2b007844 */ /* 0x0005e20000000200 */
[C---:B------:R-:W-:Y:S01]  /*a240*/  LEA R6, P3, R21.reuse, UR4, 0x2 ;  /* 0x0000000415067c11 */ /* 0x040fe2000f8610ff */
[----:B------:R-:W-:Y:S02]  /*a250*/  ULDC UR4, c[0x0][0xc] ;  /* 0x0000030000047ab9 */ /* 0x000fe40000000800 */
[----:B------:R2:W-:Y:S01]  /*a260*/  STSM.16.M88.4 [R20], R24 ;  /* 0x0000001814007844 */ /* 0x0005e20000000200 */
[----:B------:R-:W-:Y:S01]  /*a270*/  LEA.HI.X R7, R21, UR5, R28, 0x2, P3 ;  /* 0x0000000515077c11 */ /* 0x000fe200098f141c */
[----:B------:R-:W-:Y:S01]  /*a280*/  UIADD3 UR48, UR4, UR48, URZ ;  /* 0x0000003004307290 */ /* 0x000fe2000fffe03f */
        /* <DEDUP_REMOVED lines=27> */
.L_x_5493:
[----:B------:R-:W-:Y:S05]  /*a440*/  BSYNC B0 ;  /* 0x0000000000007941 */ /* 0x000fea0003800000 */
.L_x_5492:
[----:B--2---:R-:W1:Y:S01]  /*a450*/  LDC R0, c[0x0][0xda4] ;  /* 0x00036900ff007b82 */ /* 0x004e620000000800 */
        /* <DEDUP_REMOVED lines=9> */
.L_x_5468:
        /* <DEDUP_REMOVED lines=18> */
[C---:B------:R-:W-:Y:S01]  /*a610*/  LOP3.LUT P0, RZ, R7.reuse, 0x4, RZ, 0xc0, !PT ;  /* 0x0000000407ff7812 */ /* 0x040fe2000780c0ff */
[----:B------:R-:W-:Y:S01]  /*a620*/  IMAD.SHL.U32 R4, R7, 0x20, RZ ;  /* 0x0000002007047824 */ /* 0x000fe200078e00ff */
[----:B--2---:R-:W-:Y:S01]  /*a630*/  LOP3.LUT R3, R3, 0x7f, RZ, 0xc0, !PT ;  /* 0x0000007f03037812 */ /* 0x004fe200078ec0ff */
[----:B------:R-:W-:Y:S01]  /*a640*/  IMAD.SHL.U32 R5, R7, 0x4, RZ ;  /* 0x0000000407057824 */ /* 0x000fe200078e00ff */
[----:B------:R-:W-:-:S02]  /*a650*/  LOP3.LUT R2, R0, 0x380, RZ, 0xc0, !PT ;  /* 0x0000038000027812 */ /* 0x000fc400078ec0ff */
[----:B------:R-:W-:Y:S02]  /*a660*/  SHF.R.U32.HI R3, RZ, 0x5, R3 ;  /* 0x00000005ff037819 */ /* 0x000fe40000011603 */
[----:B------:R-:W-:-:S03]  /*a670*/  LOP3.LUT R6, R4, 0x60, RZ, 0xc0, !PT ;  /* 0x0000006004067812 */ /* 0x000fc600078ec0ff */
[C---:B------:R-:W-:Y:S02]  /*a680*/  IMAD R2, R3.reuse, 0x10, R2 ;  /* 0x0000001003027824 */ /* 0x040fe400078e0202 */
[----:B------:R-:W-:Y:S02]  /*a690*/  IMAD R6, R3, 0x200, R6 ;  /* 0x0000020003067824 */ /* 0x000fe400078e0206 */
[----:B------:R-:W-:-:S05]  /*a6a0*/  IMAD.SHL.U32 R3, R7, 0x10, RZ ;  /* 0x0000001007037824 */ /* 0x000fca00078e00ff */
[----:B------:R-:W-:Y:S02]  /*a6b0*/  LOP3.LUT R3, R2, 0x70, R3, 0x78, !PT ;  /* 0x0000007002037812 */ /* 0x000fe400078e7803 */
[C---:B------:R-:W-:Y:S02]  /*a6c0*/  LOP3.LUT R2, R4.reuse, 0x80, RZ, 0xc0, !PT ;  /* 0x0000008004027812 */ /* 0x040fe400078ec0ff */
[----:B------:R-:W-:Y:S02]  /*a6d0*/  LOP3.LUT R4, R4, 0x100, RZ, 0xc0, !PT ;  /* 0x0000010004047812 */ /* 0x000fe400078ec0ff */
[----:B------:R-:W-:-:S04]  /*a6e0*/  LOP3.LUT R2, R2, 0x10, R7, 0xf8, !PT ;  /* 0x0000001002027812 */ /* 0x000fc800078ef807 */
[----:B------:R-:W-:Y:S02]  /*a6f0*/  LOP3.LUT R5, R2, 0x10, R5, 0x78, !PT ;  /* 0x0000001002057812 */ /* 0x000fe400078e7805 */
[----:B------:R-:W-:Y:S01]  /*a700*/  LOP3.LUT R2, R3, 0xc00, R0, 0xf8, !PT ;  /* 0x00000c0003027812 */ /* 0x000fe200078ef800 */
[----:B------:R-:W-:Y:S01]  /*a710*/  IMAD.MOV.U32 R0, RZ, RZ, 0x40 ;  /* 0x00000040ff007424 */ /* 0x000fe200078e00ff */
[----:B------:R-:W-:Y:S01]  /*a720*/  IADD3 R4, R5, R6, R4 ;  /* 0x0000000605047210 */ /* 0x000fe20007ffe004 */
[----:B------:R-:W-:-:S03]  /*a730*/  IMAD.MOV.U32 R3, RZ, RZ, 0x1 ;  /* 0x00000001ff037424 */ /* 0x000fc600078e00ff */
[----:B------:R-:W-:Y:S01]  /*a740*/  SEL R0, R0, 0xffffffc0, !P0 ;  /* 0xffffffc000007807 */ /* 0x000fe20004000000 */
[----:B------:R-:W-:Y:S04]  /*a750*/  STL [R1+0x1c], R4 ;  /* 0x00001c0401007387 */ /* 0x000fe80000100800 */
[----:B------:R-:W-:Y:S04]  /*a760*/  STL [R1], R2 ;  /* 0x0000000201007387 */ /* 0x000fe80000100800 */
[----:B------:R-:W-:Y:S04]  /*a770*/  STL [R1+0x8], RZ ;  /* 0x000008ff01007387 */ /* 0x000fe80000100800 */
[----:B------:R1:W-:Y:S04]  /*a780*/  STL [R1+0x24], R0 ;  /* 0x0000240001007387 */ /* 0x0003e80000100800 */
[----:B------:R2:W-:Y:S01]  /*a790*/  STL [R1+0xc], R3 ;  /* 0x00000c0301007387 */ /* 0x0005e20000100800 */
[----:B-1----:R-:W-:-:S05]  /*a7a0*/  IMAD.IADD R0, R0, 0x1, R2 ;  /* 0x0000000100007824 */ /* 0x002fca00078e0202 */
[----:B------:R2:W-:Y:S02]  /*a7b0*/  STL [R1+0x20], R0 ;  /* 0x0000200001007387 */ /* 0x0005e40000100800 */
.L_x_5537:
[----:B-1----:R-:W1:Y:S01]  /*a7c0*/  S2UR UR7, SR_CgaCtaId ;  /* 0x00000000000779c3 */ /* 0x002e620000008800 */
[----:B------:R-:W-:Y:S01]  /*a7d0*/  ULDC UR4, c[0x0][0xda8] ;  /* 0x00036a0000047ab9 */ /* 0x000fe20000000800 */
[----:B------:R-:W-:Y:S01]  /*a7e0*/  ULDC.64 UR8, c[0x0][0x3f8] ;  /* 0x0000fe0000087ab9 */ /* 0x000fe20000000a00 */
[----:B------:R-:W-:Y:S02]  /*a7f0*/  UISETP.NE.AND UP1, UPT, UR4, 0x1, UPT ;  /* 0x000000010400788c */ /* 0x000fe4000bf25270 */
[----:B------:R-:W-:Y:S01]  /*a800*/  UISETP.NE.U32.AND UP0, UPT, UR8, URZ, UPT ;  /* 0x0000003f0800728c */ /* 0x000fe2000bf05070 */
[----:B------:R-:W-:Y:S02]  /*a810*/  UMOV UR40, 0x400 ;  /* 0x0000040000287882 */ /* 0x000fe40000000000 */
[----:B------:R-:W-:Y:S01]  /*a820*/  ULDC UR8, c[0x0][0xdb4] ;  /* 0x00036d0000087ab9 */ /* 0x000fe20000000800 */
[----:B------:R-:W-:Y:S01]  /*a830*/  UISETP.NE.AND.EX UP0, UPT, UR9, URZ, UPT, UP0 ;  /* 0x0000003f0900728c */ /* 0x000fe2000bf05300 */
[----:B------:R-:W-:Y:S01]  /*a840*/  ULDC UR6, c[0x0][0x404] ;  /* 0x0001010000067ab9 */ /* 0x000fe20000000800 */
[----:B------:R-:W-:-:S02]  /*a850*/  UISETP.NE.AND UP2, UPT, UR8, 0x1, UPT ;  /* 0x000000010800788c */ /* 0x000fc4000bf45270 */
[----:B------:R-:W-:Y:S01]  /*a860*/  USEL UR6, UR6, 0x1, UP0 ;  /* 0x0000000106067887 */ /* 0x000fe20008000000 */
[----:B------:R-:W-:Y:S01]  /*a870*/  @UP1 ULDC UR4, c[0x0][0xdac] ;  /* 0x00036b0000041ab9 */ /* 0x000fe20000000800 */
[----:B------:R-:W-:Y:S01]  /*a880*/  ULDC UR42, c[0x0][0x2e0] ;  /* 0x0000b800002a7ab9 */ /* 0x000fe20000000800 */
[----:B------:R-:W-:Y:S02]  /*a890*/  UIMAD.WIDE.U32 UR4, UR49, UR4, URZ ;  /* 0x00000004310472a5 */ /* 0x000fe4000f8e003f */
[----:B------:R-:W-:Y:S01]  /*a8a0*/  UIMAD UR42, UR6, UR42, URZ ;  /* 0x0000002a062a72a4 */ /* 0x000fe2000f8e023f */
[----:B------:R-:W-:Y:S02]  /*a8b0*/  UMOV UR45, UR49 ;  /* 0x00000031002d7c82 */ /* 0x000fe40008000000 */
[----:B------:R-:W-:Y:S01]  /*a8c0*/  @UP1 ULDC UR6, c[0x0][0xdb0] ;  /* 0x00036c0000061ab9 */ /* 0x000fe20000000800 */
[----:B-1----:R-:W-:Y:S02]  /*a8d0*/  ULEA UR40, UR7, UR40, 0x18 ;  /* 0x0000002807287291 */ /* 0x002fe4000f8ec03f */
[----:B------:R-:W-:-:S02]  /*a8e0*/  @UP1 USHF.R.U32.HI UR45, URZ, UR6, UR5 ;  /* 0x000000063f2d1299 */ /* 0x000fc40008011605 */
[----:B------:R-:W-:Y:S01]  /*a8f0*/  UIADD3 UR9, UR40, 0x20400, URZ ;  /* 0x0002040028097890 */ /* 0x000fe2000fffe03f */
[----:B------:R-:W-:Y:S01]  /*a900*/  @UP2 ULDC.64 UR10, c[0x0][0xdb8] ;  /* 0x00036e00000a2ab9 */ /* 0x000fe20000000a00 */
[----:B------:R-:W-:Y:S02]  /*a910*/  UIADD3 UR5, UR42, 0xdf, URZ ;  /* 0x000000df2a057890 */ /* 0x000fe4000fffe03f */
[----:B------:R-:W-:Y:S02]  /*a920*/  ULOP3.LUT UP0, URZ, UR9, 0x3ff, URZ, 0xc0, !UPT ;  /* 0x000003ff093f7892 */ /* 0x000fe4000f80c03f */
[----:B------:R-:W-:Y:S01]  /*a930*/  UIMAD.WIDE.U32 UR6, UR45, UR10, URZ ;  /* 0x0000000a2d0672a5 */ /* 0x000fe2000f8e003f */
[----:B------:R-:W-:Y:S01]  /*a940*/  UMOV UR4, URZ ;  /* 0x0000003f00047c82 */ /* 0x000fe20008000000 */
[----:B------:R-:W-:Y:S02]  /*a950*/  UMOV UR39, UR45 ;  /* 0x0000002d00277c82 */ /* 0x000fe40008000000 */
[----:B------:R-:W-:Y:S01]  /*a960*/  PLOP3.LUT P0, PT, PT, PT, UP0, 0x80, 0x0 ;  /* 0x000000000000781c */ /* 0x000fe20003f0f008 */
[----:B------:R-:W-:-:S02]  /*a970*/  UIMAD.WIDE UR4, UR5, -0x6db6db6d, UR4 ;  /* 0x92492493050478a5 */ /* 0x000fc4000f8e0204 */
[----:B------:R-:W-:Y:S02]  /*a980*/  @UP2 USHF.R.U32.HI UR39, URZ, UR11, UR7 ;  /* 0x0000000b3f272299 */ /* 0x000fe40008011607 */
[----:B------:R-:W-:Y:S02]  /*a990*/  USHF.R.U32.HI UR41, URZ, 0x1f, UR5 ;  /* 0x0000001f3f297899 */ /* 0x000fe40008011605 */
[----:B------:R-:W-:Y:S02]  /*a9a0*/  UIADD3 UR38, -UR39, URZ, URZ ;  /* 0x0000003f27267290 */ /* 0x000fe4000fffe13f */
[----:B------:R-:W-:Y:S02]  /*a9b0*/  ULEA.HI.SX32 UR41, UR5, UR41, 0x19 ;  /* 0x0000002905297291 */ /* 0x000fe4000f8fca3f */
[----:B------:R-:W-:Y:S02]  /*a9c0*/  UIMAD UR38, UR8, UR38, UR45 ;  /* 0x00000026082672a4 */ /* 0x000fe4000f8e022d */
[----:B------:R-:W-:Y:S10]  /*a9d0*/  @!P0 BRA `(.L_x_5496) ;  /* 0x0000000000408947 */ /* 0x000ff40003800000 */
[----:B------:R-:W-:Y:S01]  /*a9e0*/  MOV R2, 0x0 ;  /* 0x0000000000027802 */ /* 0x000fe20000000f00 */
[----:B------:R-:W-:Y:S01]  /*a9f0*/  ULDC.64 UR6, c[0x4][0x198] ;  /* 0x0100660000067ab9 */ /* 0x000fe20000000a00 */
[----:B------:R-:W-:Y:S01]  /*aa00*/  ULDC.64 UR8, c[0x4][0x1a0] ;  /* 0x0100680000087ab9 */ /* 0x000fe20000000a00 */
[----:B------:R-:W-:Y:S01]  /*aa10*/  ULDC.64 UR4, c[0x4][0x78] ;  /* 0x01001e0000047ab9 */ /* 0x000fe20000000a00 */
[----:B------:R-:W-:Y:S02]  /*aa20*/  IMAD.U32 R4, RZ, RZ, UR6 ;  /* 0x00000006ff047e24 */ /* 0x000fe4000f8e00ff */
[----:B--2---:R-:W1:Y:S01]  /*aa30*/  LDC.64 R2, c[0x4][R2] ;  /* 0x0100000002027b82 */ /* 0x004e620000000a00 */
        /* <DEDUP_REMOVED lines=10> */
.L_x_5496:
        /* <DEDUP_REMOVED lines=20> */
.L_x_5497:
[----:B--2---:R-:W-:-:S04]  /*ac20*/  IMAD.U32 R0, RZ, RZ, UR40 ;  /* 0x00000028ff007e24 */ /* 0x004fc8000f8e00ff */
        /* <DEDUP_REMOVED lines=19> */
.L_x_5498:
        /* <DEDUP_REMOVED lines=18> */
.L_x_5499:
[----:B------:R-:W-:Y:S01]  /*ae80*/  ULDC.64 UR4, c[0x0][0x9f8] ;  /* 0x00027e0000047ab9 */ /* 0x000fe20000000a00 */
[----:B------:R-:W-:Y:S01]  /*ae90*/  IMAD.U32 R5, RZ, RZ, UR39 ;  /* 0x00000027ff057e24 */ /* 0x000fe2000f8e00ff */
[----:B------:R-:W-:Y:S01]  /*aea0*/  ISETP.NE.U32.AND P0, PT, RZ, UR4, PT ;  /* 0x00000004ff007c0c */ /* 0x000fe2000bf05070 */
[----:B------:R-:W-:Y:S01]  /*aeb0*/  IMAD.U32 R9, RZ, RZ, UR39 ;  /* 0x00000027ff097e24 */ /* 0x000fe2000f8e00ff */
[----:B------:R-:W1:Y:S01]  /*aec0*/  LDC R0, c[0x0][0x428] ;  /* 0x00010a00ff007b82 */ /* 0x000e620000000800 */
[----:B------:R-:W2:Y:S01]  /*aed0*/  S2R R17, SR_TID.X ;  /* 0x0000000000117919 */ /* 0x000ea20000002100 */
[----:B------:R-:W-:-:S06]  /*aee0*/  ISETP.NE.AND.EX P0, PT, RZ, UR5, PT, P0 ;  /* 0x00000005ff007c0c */ /* 0x000fcc000bf05300 */
[----:B------:R-:W3:Y:S08]  /*aef0*/  LDC R4, c[0x0][0xda8] ;  /* 0x00036a00ff047b82 */ /* 0x000ef00000000800 */
[----:B------:R-:W4:Y:S02]  /*af00*/  @P0 LDC.64 R2, c[0x0][0x9f8] ;  /* 0x00027e00ff020b82 */ /* 0x000f240000000a00 */
[----:B----4-:R-:W-:-:S05]  /*af10*/  @P0 IMAD.WIDE R2, R5, 0x4, R2 ;  /* 0x0000000405020825 */ /* 0x010fca00078e0202 */
[----:B------:R4:W5:Y:S01]  /*af20*/  @P0 LDG.E R9, desc[UR50][R2.64] ;  /* 0x0000003202090981 */ /* 0x000962000c1e1900 */
[----:B-1----:R-:W-:Y:S01]  /*af30*/  ISETP.NE.AND P0, PT, R0, 0x1, PT ;  /* 0x000000010000780c */ /* 0x002fe20003f05270 */
[----:B------:R-:W-:Y:S01]  /*af40*/  IMAD R7, RZ, RZ, -UR45 ;  /* 0x8000002dff077e24 */ /* 0x000fe2000f8e02ff */
[----:B--2---:R-:W-:Y:S01]  /*af50*/  LOP3.LUT R16, R17, 0x7f, RZ, 0xc0, !PT ;  /* 0x0000007f11107812 */ /* 0x004fe200078ec0ff */
[----:B------:R-:W-:Y:S01]  /*af60*/  IMAD.U32 R6, RZ, RZ, UR38 ;  /* 0x00000026ff067e24 */ /* 0x000fe2000f8e00ff */
[----:B------:R-:W-:Y:S01]  /*af70*/  UMOV UR36, URZ ;  /* 0x0000003f00247c82 */ /* 0x000fe20008000000 */
[----:B---3--:R-:W-:Y:S01]  /*af80*/  IMAD R7, R4, R7, UR49 ;  /* 0x0000003104077e24 */ /* 0x008fe2000f8e0207 */
[----:B------:R-:W-:Y:S01]  /*af90*/  ISETP.NE.AND P2, PT, R16, RZ, PT ;  /* 0x000000ff1000720c */ /* 0x000fe20003f45270 */
[----:B------:R-:W-:Y:S01]  /*afa0*/  UMOV UR6, 0xffffffff ;  /* 0xffffffff00067882 */ /* 0x000fe20000000000 */
[----:B------:R-:W-:Y:S01]  /*afb0*/  SHF.R.U32.HI R17, RZ, 0x5, R17 ;  /* 0x00000005ff117819 */ /* 0x000fe20000011611 */
[----:B----4-:R-:W1:Y:S01]  /*afc0*/  LDC.64 R2, c[0x0][0x3f8] ;  /* 0x0000fe00ff027b82 */ /* 0x010e620000000a00 */
[----:B------:R-:W-:-:S02]  /*afd0*/  IMAD.SHL.U32 R7, R7, 0x80, RZ ;  /* 0x0000008007077824 */ /* 0x000fc400078e00ff */
[----:B------:R-:W-:-:S03]  /*afe0*/  LOP3.LUT R17, R17, 0x3, RZ, 0xc0, !PT ;  /* 0x0000000311117812 */ /* 0x000fc600078ec0ff */
[----:B------:R-:W-:Y:S02]  /*aff0*/  R2UR UR37, R7 ;  /* 0x00000000072572ca */ /* 0x000fe400000e0000 */
[----:B------:R-:W2:Y:S02]  /*b000*/  @P0 LDC R0, c[0x0][0x42c] ;  /* 0x00010b00ff000b82 */ /* 0x000ea40000000800 */
[----:B------:R-:W-:-:S05]  /*b010*/  VOTEU.ALL UP1, P2 ;  /* 0x00000000003f7886 */ /* 0x000fca0001020000 */
[----:B------:R-:W-:Y:S01]  /*b020*/  @!UP1 UIADD3 UR4, UP0, UR52, 0x270, URZ ;  /* 0x0000027034049890 */ /* 0x000fe2000ff1e03f */
[----:B------:R-:W3:Y:S03]  /*b030*/  @P0 LDC R5, c[0x0][0x430] ;  /* 0x00010c00ff050b82 */ /* 0x000ee60000000800 */
[----:B------:R-:W-:Y:S01]  /*b040*/  @!UP1 UIADD3.X UR5, URZ, UR53, URZ, UP0, !UPT ;  /* 0x000000353f059290 */ /* 0x000fe200087fe43f */
[----:B-1----:R-:W-:-:S04]  /*b050*/  ISETP.NE.U32.AND P1, PT, R2, RZ, PT ;  /* 0x000000ff0200720c */ /* 0x002fc80003f25070 */
[----:B------:R-:W-:-:S04]  /*b060*/  ISETP.NE.AND.EX P1, PT, R3, RZ, PT, P1 ;  /* 0x000000ff0300720c */ /* 0x000fc80003f25310 */
[----:B------:R1:W-:Y:S01]  /*b070*/  @!UP1 UTMAPF.L2.4D [UR36], [UR4] ;  /* 0x00000024040095b8 */ /* 0x0003e20008018000 */
[----:B--2---:R-:W-:-:S05]  /*b080*/  @P0 IMAD.HI.U32 R0, R0, UR38, RZ ;  /* 0x0000002600000c27 */ /* 0x004fca000f8e00ff */
[----:B---3--:R-:W-:-:S05]  /*b090*/  @P0 SHF.R.U32.HI R6, RZ, R5, R0 ;  /* 0x00000005ff060219 */ /* 0x008fca0000011600 */
[----:B------:R1:W-:Y:S01]  /*b0a0*/  STL [R1+0x14], R6 ;  /* 0x0000140601007387 */ /* 0x0003e20000100800 */
[----:B-----5:R-:W-:-:S03]  /*b0b0*/  SHF.R.S32.HI R10, RZ, 0x1f, R9 ;  /* 0x0000001fff0a7819 */ /* 0x020fc60000011409 */
[----:B------:R1:W-:Y:S01]  /*b0c0*/  STL [R1+0x10], R9 ;  /* 0x0000100901007387 */ /* 0x0003e20000100800 */
[----:B------:R-:W-:-:S03]  /*b0d0*/  SEL R0, R9, RZ, !P1 ;  /* 0x000000ff09007207 */ /* 0x000fc60004800000 */
[----:B------:R1:W-:Y:S01]  /*b0e0*/  STL [R1+0x18], R10 ;  /* 0x0000180a01007387 */ /* 0x0003e20000100800 */
[----:B------:R-:W-:Y:S05]  /*b0f0*/  BRA.DIV UR6, `(.L_x_5500) ;  /* 0x0000002606747947 */ /* 0x000fea000b800000 */
[----:B------:R2:W3:Y:S02]  /*b100*/  SHFL.IDX PT, R14, R17, RZ, 0x1f ;  /* 0x00001fff110e7589 */ /* 0x0004e400000e0000 */
.L_x_5553:
        /* <DEDUP_REMOVED lines=8> */
.L_x_5556:
        /* <DEDUP_REMOVED lines=20> */
.L_x_5504:
[----:B-1----:R-:W3:Y:S04]  /*b2d0*/  LDL R3, [R1+0x8] ;  /* 0x0000080001037983 */ /* 0x002ee80000100800 */
[----:B------:R-:W4:Y:S01]  /*b2e0*/  LDL R2, [R1+0xc] ;  /* 0x00000c0001027983 */ /* 0x000f220000100800 */
[----:B------:R-:W-:Y:S02]  /*b2f0*/  ISETP.NE.AND P0, PT, R16, RZ, PT ;  /* 0x000000ff1000720c */ /* 0x000fe40003f05270 */
[----:B---3--:R-:W-:Y:S02]  /*b300*/  LEA R3, R3, UR40, 0x3 ;  /* 0x0000002803037c11 */ /* 0x008fe4000f8e18ff */
[----:B----4-:R-:W-:-:S04]  /*b310*/  SHF.L.U32 R2, R2, 0x1f, RZ ;  /* 0x0000001f02027819 */ /* 0x010fc800000006ff */
[----:B------:R-:W1:Y:S02]  /*b320*/  SYNCS.PHASECHK.TRANS64.TRYWAIT P3, [R3+URZ+0x2e880], R2 ;  /* 0x02e88002030075a7 */ /* 0x000e64000806017f */
[----:B-1----:R-:W-:Y:S05]  /*b330*/  @!P3 BRA `(.L_x_5505) ;  /* 0x000000240024b947 */ /* 0x002fea0003800000 */
.L_x_5557:
        /* <DEDUP_REMOVED lines=8> */
.L_x_5506:
[----:B------:R-:W3:Y:S01]  /*b3c0*/  LDL R4, [R1+0x8] ;  /* 0x0000080001047983 */ /* 0x000ee20000100800 */
[----:B------:R-:W-:-:S03]  /*b3d0*/  IMAD.U32 R8, RZ, RZ, UR40 ;  /* 0x00000028ff087e24 */ /* 0x000fc6000f8e00ff */
[----:B------:R-:W4:Y:S01]  /*b3e0*/  LDL R5, [R1+0x14] ;  /* 0x0000140001057983 */ /* 0x000f220000100800 */
[----:B------:R-:W-:Y:S01]  /*b3f0*/  R2UR UR9, R3 ;  /* 0x00000000030972ca */ /* 0x000fe200000e0000 */
[----:B------:R-:W-:Y:S01]  /*b400*/  IMAD R6, R6, 0xe0, RZ ;  /* 0x000000e006067824 */ /* 0x000fe200078e02ff */
[----:B-----5:R-:W-:Y:S01]  /*b410*/  R2UR UR13, R0 ;  /* 0x00000000000d72ca */ /* 0x020fe200000e0000 */
[----:B------:R-:W-:-:S03]  /*b420*/  UIADD3 UR4, UP0, UR52, 0x470, URZ ;  /* 0x0000047034047890 */ /* 0x000fc6000ff1e03f */
[----:B------:R-:W-:Y:S01]  /*b430*/  R2UR UR11, R6 ;  /* 0x00000000060b72ca */ /* 0x000fe200000e0000 */
[----:B------:R-:W-:-:S06]  /*b440*/  UIADD3.X UR5, URZ, UR53, URZ, UP0, !UPT ;  /* 0x000000353f057290 */ /* 0x000fcc00087fe43f */
[----:B------:R-:W-:Y:S01]  /*b450*/  UIADD3 UR9, UR9, 0x2e870, URZ ;  /* 0x0002e87009097890 */ /* 0x000fe2000fffe03f */
[----:B------:R-:W-:Y:S01]  /*b460*/  UMOV UR6, 0x0 ;  /* 0x0000000000067882 */ /* 0x000fe20000000000 */
[----:B------:R-:W-:Y:S01]  /*b470*/  UMOV UR7, 0x14f00000 ;  /* 0x14f0000000077882 */ /* 0x000fe20000000000 */
[----:B------:R-:W-:Y:S01]  /*b480*/  UMOV UR10, URZ ;  /* 0x0000003f000a7c82 */ /* 0x000fe20008000000 */
[----:B---3--:R-:W-:-:S05]  /*b490*/  IMAD R4, R4, 0x7000, R8 ;  /* 0x0000700004047824 */ /* 0x008fca00078e0208 */
[----:B------:R-:W-:Y:S02]  /*b4a0*/  R2UR UR8, R4 ;  /* 0x00000000040872ca */ /* 0x000fe400000e0000 */
[----:B----4-:R-:W-:-:S11]  /*b4b0*/  R2UR UR12, R5 ;  /* 0x00000000050c72ca */ /* 0x010fd600000e0000 */
[----:B------:R-:W-:-:S09]  /*b4c0*/  UIADD3 UR8, UR8, 0xe400, URZ ;  /* 0x0000e40008087890 */ /* 0x000fd2000fffe03f */
[----:B------:R3:W-:Y:S01]  /*b4d0*/  UTMALDG.4D [UR8], [UR4], desc[UR6] ;  /* 0x00000608040075b4 */ /* 0x0007e20008019000 */
[----:B------:R-:W4:Y:S02]  /*b4e0*/  SYNCS.PHASECHK.TRANS64.TRYWAIT P3, [R3+URZ+0x2e840], R2 ;  /* 0x02e84002030075a7 */ /* 0x000f24000806017f */
[----:B---34-:R-:W-:Y:S05]  /*b4f0*/  @!P3 BRA `(.L_x_5507) ;  /* 0x0000002000c8b947 */ /* 0x018fea0003800000 */
.L_x_5558:
        /* <DEDUP_REMOVED lines=8> */
.L_x_5508:
[----:B-1-3--:R-:W3:Y:S01]  /*b580*/  LDL R2, [R1+0x14] ;  /* 0x0000140001027983 */ /* 0x00aee20000100800 */
[----:B------:R-:W-:Y:S01]  /*b590*/  R2UR UR8, R4 ;  /* 0x00000000040872ca */ /* 0x000fe200000e0000 */
[----:B------:R-:W-:Y:S01]  /*b5a0*/  UIADD3 UR4, UP0, UR52, 0x370, URZ ;  /* 0x0000037034047890 */ /* 0x000fe2000ff1e03f */
[----:B------:R-:W-:Y:S01]  /*b5b0*/  R2UR UR9, R3 ;  /* 0x00000000030972ca */ /* 0x000fe200000e0000 */
[----:B------:R-:W-:Y:S01]  /*b5c0*/  UMOV UR6, 0x0 ;  /* 0x0000000000067882 */ /* 0x000fe20000000000 */
[----:B------:R-:W-:Y:S01]  /*b5d0*/  R2UR UR11, R6 ;  /* 0x00000000060b72ca */ /* 0x000fe200000e0000 */
[----:B------:R-:W-:Y:S01]  /*b5e0*/  UIADD3.X UR5, URZ, UR53, URZ, UP0, !UPT ;  /* 0x000000353f057290 */ /* 0x000fe200087fe43f */
[----:B------:R-:W-:Y:S01]  /*b5f0*/  R2UR UR13, R0 ;  /* 0x00000000000d72ca */ /* 0x000fe200000e0000 */
[----:B------:R-:W-:Y:S01]  /*b600*/  UMOV UR7, 0x14f00000 ;  /* 0x14f0000000077882 */ /* 0x000fe20000000000 */
[----:B------:R-:W-:-:S05]  /*b610*/  UMOV UR10, URZ ;  /* 0x0000003f000a7c82 */ /* 0x000fca0008000000 */
[----:B------:R-:W-:Y:S02]  /*b620*/  UIADD3 UR8, UR8, 0x20400, URZ ;  /* 0x0002040008087890 */ /* 0x000fe4000fffe03f */
[----:B------:R-:W-:Y:S01]  /*b630*/  UIADD3 UR9, UR9, 0x2e830, URZ ;  /* 0x0002e83009097890 */ /* 0x000fe2000fffe03f */
[----:B---3--:R-:W-:-:S13]  /*b640*/  R2UR UR12, R2 ;  /* 0x00000000020c72ca */ /* 0x008fda00000e0000 */
[----:B------:R1:W-:Y:S02]  /*b650*/  UTMALDG.4D [UR8], [UR4], desc[UR6] ;  /* 0x00000608040075b4 */ /* 0x0003e40008019000 */
[----:B-1----:R-:W-:Y:S01]  /*b660*/  NOP ;  /* 0x0000000000007918 */ /* 0x002fe20000000000 */
.L_x_5503:
[----:B------:R-:W-:Y:S05]  /*b670*/  WARPSYNC.ALL ;  /* 0x0000000000007948 */ /* 0x000fea0003800000 */
[----:B------:R-:W-:Y:S01]  /*b680*/  ELECT P0, URZ, PT ;  /* 0x00000000003f782f */ /* 0x000fe20003800000 */
[----:B------:R-:W-:Y:S01]  /*b690*/  BAR.SYNC.DEFER_BLOCKING 0x8, 0x120 ;  /* 0x0204800000007b1d */ /* 0x000fe20000010000 */
[----:B------:R-:W-:Y:S02]  /*b6a0*/  UIADD3 UR4, UP0, UR52, 0x270, URZ ;  /* 0x0000027034047890 */ /* 0x000fe4000ff1e03f */
[----:B------:R-:W-:Y:S02]  /*b6b0*/  UIADD3 UR8, UR40, 0x1c400, URZ ;  /* 0x0001c40028087890 */ /* 0x000fe4000fffe03f */
[----:B------:R-:W-:-:S02]  /*b6c0*/  UIADD3 UR9, UR40, 0x2e800, URZ ;  /* 0x0002e80028097890 */ /* 0x000fc4000fffe03f */
[----:B------:R-:W-:Y:S01]  /*b6d0*/  UIADD3.X UR5, URZ, UR53, URZ, UP0, !UPT ;  /* 0x000000353f057290 */ /* 0x000fe200087fe43f */
[----:B------:R-:W-:Y:S01]  /*b6e0*/  UMOV UR6, 0x0 ;  /* 0x0000000000067882 */ /* 0x000fe20000000000 */
[----:B------:R-:W-:Y:S01]  /*b6f0*/  UMOV UR7, 0x12f00000 ;  /* 0x12f0000000077882 */ /* 0x000fe20000000000 */
[----:B------:R-:W-:Y:S02]  /*b700*/  UMOV UR10, URZ ;  /* 0x0000003f000a7c82 */ /* 0x000fe40008000000 */
[----:B------:R-:W-:Y:S01]  /*b710*/  @P0 R2UR UR11, R7 ;  /* 0x00000000070b02ca */ /* 0x000fe200000e0000 */
[----:B------:R-:W-:Y:S01]  /*b720*/  @P0 IMAD.MOV.U32 R2, RZ, RZ, 0x4000 ;  /* 0x00004000ff020424 */ /* 0x000fe200078e00ff */
[----:B------:R-:W-:Y:S01]  /*b730*/  UMOV UR12, UR38 ;  /* 0x00000026000c7c82 */ /* 0x000fe20008000000 */
[----:B------:R-:W-:Y:S02]  /*b740*/  UMOV UR13, UR39 ;  /* 0x00000027000d7c82 */ /* 0x000fe40008000000 */
[----:B------:R3:W-:Y:S08]  /*b750*/  @P0 SYNCS.ARRIVE.TRANS64 RZ, [UR40+0x2e800], R2 ;  /* 0x02e80002ffff09a7 */ /* 0x0007f00008000028 */
[----:B------:R3:W-:Y:S02]  /*b760*/  UTMALDG.4D [UR8], [UR4], desc[UR6] ;  /* 0x00000608040075b4 */ /* 0x0007e40008019000 */
[----:B---3--:R-:W-:Y:S01]  /*b770*/  NOP ;  /* 0x0000000000007918 */ /* 0x008fe20000000000 */
.L_x_5501:
[----:B-1----:R-:W-:-:S06]  /*b780*/  ULOP3.LUT UR4, UR47, 0x1, URZ, 0xc, !UPT ;  /* 0x000000012f047892 */ /* 0x002fcc000f8e0c3f */
[----:B------:R-:W-:-:S05]  /*b790*/  IMAD.U32 R2, RZ, RZ, UR4 ;  /* 0x00000004ff027e24 */ /* 0x000fca000f8e00ff */
[----:B------:R-:W-:-:S04]  /*b7a0*/  SHF.L.U32 R2, R2, 0x1f, RZ ;  /* 0x0000001f02027819 */ /* 0x000fc800000006ff */
[----:B------:R-:W1:Y:S02]  /*b7b0*/  SYNCS.PHASECHK.TRANS64.TRYWAIT P0, [UR40+0x2e820], R2 ;  /* 0x02e82002ff0075a7 */ /* 0x000e640008000168 */
[----:B-1----:R-:W-:Y:S05]  /*b7c0*/  @!P0 BRA `(.L_x_5509) ;  /* 0x0000002000288947 */ /* 0x002fea0003800000 */
.L_x_5559:
[----:B------:R-:W-:-:S06]  /*b7d0*/  UISETP.GE.AND UP0, UPT, UR42, 0xe1, UPT ;  /* 0x000000e12a00788c */ /* 0x000fcc000bf06270 */
[----:B------:R-:W-:-:S13]  /*b7e0*/  PLOP3.LUT P0, PT, PT, PT, UP0, 0x80, 0x0 ;  /* 0x000000000000781c */ /* 0x000fda0003f0f008 */
[----:B------:R-:W-:Y:S05]  /*b7f0*/  @!P0 BRA `(.L_x_5510) ;  /* 0x00000010001c8947 */ /* 0x000fea0003800000 */
[----:B------:R3:W5:Y:S01]  /*b800*/  LDL.LU R6, [R1+0xc] ;  /* 0x00000c0001067983 */ /* 0x0007620000300800 */
[----:B------:R-:W-:-:S03]  /*b810*/  UIADD3 UR4, UR41, -0x2, URZ ;  /* 0xfffffffe29047890 */ /* 0x000fc6000fffe03f */
[----:B------:R3:W5:Y:S03]  /*b820*/  LDL.LU R7, [R1+0x8] ;  /* 0x0000080001077983 */ /* 0x0007660000300800 */
[----:B------:R-:W-:-:S07]  /*b830*/  IMAD.U32 R21, RZ, RZ, UR4 ;  /* 0x00000004ff157e24 */ /* 0x000fce000f8e00ff */
.L_x_5530:
        /* <DEDUP_REMOVED lines=31> */
.L_x_5513:
        /* <DEDUP_REMOVED lines=8> */
.L_x_5560:
[----:B------:R-:W-:Y:S05]  /*bab0*/  BSYNC B1 ;  /* 0x0000000000017941 */ /* 0x000fea0003800000 */
.L_x_5514:
        /* <DEDUP_REMOVED lines=9> */
.L_x_5517:
[----:B------:R-:W-:Y:S05]  /*bb50*/  BSYNC B1 ;  /* 0x0000000000017941 */ /* 0x000fea0003800000 */
.L_x_5516:
[----:B------:R-:W4:Y:S04]  /*bb60*/  LDL R9, [R1+0x14] ;  /* 0x0000140001097983 */ /* 0x000f280000100800 */
[----:B------:R-:W2:Y:S01]  /*bb70*/  LDL R2, [R1+0x8] ;  /* 0x0000080001027983 */ /* 0x000ea20000100800 */
[----:B------:R-:W-:Y:S01]  /*bb80*/  IMAD.MOV.U32 R3, RZ, RZ, RZ ;  /* 0x000000ffff037224 */ /* 0x000fe200078e00ff */
[----:B------:R-:W-:Y:S01]  /*bb90*/  UIADD3 UR4, UP0, UR52, 0x470, URZ ;  /* 0x0000047034047890 */ /* 0x000fe2000ff1e03f */
[----:B------:R-:W-:Y:S01]  /*bba0*/  PLOP3.LUT P0, PT, PT, PT, PT, 0x80, 0x0 ;  /* 0x000000000000781c */ /* 0x000fe20003f0f070 */
[----:B------:R-:W-:Y:S01]  /*bbb0*/  IMAD R8, R8, 0xe0, RZ ;  /* 0x000000e008087824 */ /* 0x000fe200078e02ff */
[----:B------:R-:W-:Y:S01]  /*bbc0*/  UMOV UR6, 0x0 ;  /* 0x0000000000067882 */ /* 0x000fe20000000000 */
[----:B------:R-:W-:Y:S01]  /*bbd0*/  R2UR UR10, R3 ;  /* 0x00000000030a72ca */ /* 0x000fe200000e0000 */
[----:B------:R-:W-:Y:S01]  /*bbe0*/  UIADD3.X UR5, URZ, UR53, URZ, UP0, !UPT ;  /* 0x000000353f057290 */ /* 0x000fe200087fe43f */
[----:B------:R-:W-:Y:S01]  /*bbf0*/  UMOV UR7, 0x14f00000 ;  /* 0x14f0000000077882 */ /* 0x000fe20000000000 */
[----:B----4-:R-:W-:Y:S01]  /*bc00*/  R2UR UR12, R9 ;  /* 0x00000000090c72ca */ /* 0x010fe200000e0000 */
[----:B------:R-:W-:-:S04]  /*bc10*/  IMAD.U32 R9, RZ, RZ, UR40 ;  /* 0x00000028ff097e24 */ /* 0x000fc8000f8e00ff */
[----:B--2---:R-:W-:Y:S02]  /*bc20*/  IMAD R2, R2, 0x7000, R9 ;  /* 0x0000700002027824 */ /* 0x004fe400078e0209 */
[----:B------:R-:W-:Y:S02]  /*bc30*/  VIADD R9, R5, 0x2e870 ;  /* 0x0002e87005097836 */ /* 0x000fe40000000000 */
[----:B------:R-:W-:-:S07]  /*bc40*/  VIADD R10, R2, 0xe400 ;  /* 0x0000e400020a7836 */ /* 0x000fce0000000000 */
.L_x_5518:
        /* <DEDUP_REMOVED lines=12> */
.L_x_5561:
[----:B------:R-:W-:Y:S05]  /*bd10*/  BSYNC B1 ;  /* 0x0000000000017941 */ /* 0x000fea0003800000 */
.L_x_5519:
        /* <DEDUP_REMOVED lines=11> */
.L_x_5522:
[----:B------:R-:W-:Y:S05]  /*bdd0*/  BSYNC B1 ;  /* 0x0000000000017941 */ /* 0x000fea0003800000 */
.L_x_5521:
[----:B-12---:R-:W2:Y:S01]  /*bde0*/  LDL R4, [R1+0x14] ;  /* 0x0000140001047983 */ /* 0x006ea20000100800 */
[----:B------:R-:W-:Y:S01]  /*bdf0*/  R2UR UR10, R3 ;  /* 0x00000000030a72ca */ /* 0x000fe200000e0000 */
[----:B------:R-:W-:Y:S01]  /*be00*/  UIADD3 UR4, UP0, UR52, 0x370, URZ ;  /* 0x0000037034047890 */ /* 0x000fe2000ff1e03f */
[----:B------:R-:W-:Y:S01]  /*be10*/  R2UR UR6, R10 ;  /* 0x000000000a0672ca */ /* 0x000fe200000e0000 */
[----:B------:R-:W-:Y:S01]  /*be20*/  VIADD R2, R2, 0x20400 ;  /* 0x0002040002027836 */ /* 0x000fe20000000000 */
[----:B------:R-:W-:Y:S01]  /*be30*/  R2UR UR7, R11 ;  /* 0x000000000b0772ca */ /* 0x000fe200000e0000 */
[----:B------:R-:W-:Y:S01]  /*be40*/  VIADD R5, R5, 0x2e830 ;  /* 0x0002e83005057836 */ /* 0x000fe20000000000 */
[----:B------:R-:W-:Y:S01]  /*be50*/  PLOP3.LUT P0, PT, PT, PT, PT, 0x80, 0x0 ;  /* 0x000000000000781c */ /* 0x000fe20003f0f070 */
[----:B------:R-:W-:Y:S01]  /*be60*/  UIADD3.X UR5, URZ, UR53, URZ, UP0, !UPT ;  /* 0x000000353f057290 */ /* 0x000fe200087fe43f */
[----:B--2---:R-:W-:-:S15]  /*be70*/  R2UR UR12, R4 ;  /* 0x00000000040c72ca */ /* 0x004fde00000e0000 */
.L_x_5523:
        /* <DEDUP_REMOVED lines=9> */
.L_x_5512:
[----:B------:R-:W-:Y:S05]  /*bf10*/  BSYNC B0 ;  /* 0x0000000000007941 */ /* 0x000fea0003800000 */
.L_x_5511:
[----:B------:R-:W-:-:S06]  /*bf20*/  UISETP.NE.AND UP0, UPT, UR43, 0x3, UPT ;  /* 0x000000032b00788c */ /* 0x000fcc000bf05270 */
[----:B------:R-:W-:-:S13]  /*bf30*/  PLOP3.LUT P0, PT, PT, PT, UP0, 0x80, 0x0 ;  /* 0x000000000000781c */ /* 0x000fda0003f0f008 */
[----:B------:R-:W-:Y:S05]  /*bf40*/  @!P0 BRA `(.L_x_5524) ;  /* 0x0000000000048947 */ /* 0x000fea0003800000 */
[----:B------:R-:W-:Y:S01]  /*bf50*/  BPT.TRAP 0x1 ;  /* 0x000000040000795c */ /* 0x000fe20000300000 */
.L_x_5524:
        /* <DEDUP_REMOVED lines=9> */
.L_x_5562:
[----:B------:R-:W-:Y:S05]  /*bff0*/  BSYNC B0 ;  /* 0x0000000000007941 */ /* 0x000fea0003800000 */
.L_x_5525:
[----:B------:R-:W-:Y:S05]  /*c000*/  @!P0 BRA `(.L_x_5527) ;  /* 0x0000000000048947 */ /* 0x000fea0003800000 */
[----:B------:R-:W-:Y:S01]  /*c010*/  BPT.TRAP 0x1 ;  /* 0x000000040000795c */ /* 0x000fe20000300000 */
.L_x_5527:
[----:B----4-:R-:W4:Y:S01]  /*c020*/  LDL R3, [R1+0x4] ;  /* 0x0000040001037983 */ /* 0x010f220000100800 */
[----:B------:R-:W-:-:S04]  /*c030*/  SHF.L.U32 R2, R6, 0x1f, RZ ;  /* 0x0000001f06027819 */ /* 0x000fc800000006ff */
[----:B----4-:R4:W5:Y:S02]  /*c040*/  SYNCS.PHASECHK.TRANS64.TRYWAIT P3, [R3+URZ+0x2e860], R2 ;  /* 0x02e86002030075a7 */ /* 0x010964000806017f */
[----:B----4-:R-:W-:Y:S01]  /*c050*/  IMAD R3, R7, 0x7000, RZ ;  /* 0x0000700007037824 */ /* 0x010fe200078e02ff */
[----:B-----5:R-:W-:Y:S06]  /*c060*/  @!P3 BRA `(.L_x_5528) ;  /* 0x000000180058b947 */ /* 0x020fec0003800000 */
.L_x_5563:
[----:B------:R-:W5:Y:S04]  /*c070*/  LDL R13, [R1] ;  /* 0x00000000010d7983 */ /* 0x000f680000100800 */
[----:B------:R-:W2:Y:S04]  /*c080*/  LDL R16, [R1+0x20] ;  /* 0x0000200001107983 */ /* 0x000ea80000100800 */
[----:B------:R-:W3:Y:S01]  /*c090*/  LDL R15, [R1+0x1c] ;  /* 0x00001c00010f7983 */ /* 0x000ee20000100800 */
[----:B------:R-:W-:Y:S05]  /*c0a0*/  WARPSYNC.ALL ;  /* 0x0000000000007948 */ /* 0x000fea0003800000 */
[----:B------:R-:W-:-:S04]  /*c0b0*/  IMAD.U32 R14, RZ, RZ, UR40 ;  /* 0x00000028ff0e7e24 */ /* 0x000fc8000f8e00ff */
[----:B------:R-:W-:Y:S01]  /*c0c0*/  VIADD R14, R14, 0x400 ;  /* 0x000004000e0e7836 */ /* 0x000fe20000000000 */
[----:B-----5:R-:W-:-:S05]  /*c0d0*/  LOP3.LUT R12, R3, R13, RZ, 0xfc, !PT ;  /* 0x0000000d030c7212 */ /* 0x020fca00078efcff */
[----:B----4-:R-:W4:Y:S01]  /*c0e0*/  LDSM.16.MT88.4 R4, [R12+UR40+0xe400] ;  /* 0x00e400280c04783b */ /* 0x010f220008004200 */
[----:B--2---:R-:W-:Y:S02]  /*c0f0*/  IADD3 R20, R16, UR40, R3 ;  /* 0x0000002810147c10 */ /* 0x004fe4000fffe003 */
[----:B---3--:R-:W-:Y:S02]  /*c100*/  IADD3 R2, R14, R3, R15 ;  /* 0x000000030e027210 */ /* 0x008fe40007ffe00f */
[C-C-:B----4-:R-:W-:Y:S02]  /*c110*/  PRMT R8, R4.reuse, 0x6420, R5.reuse ;  /* 0x0000642004087816 */ /* 0x150fe40000000005 */
        /* <DEDUP_REMOVED lines=19> */
[----:B--2---:R-:W-:Y:S01]  /*c250*/  IMAD.MOV.U32 R19, RZ, RZ, R13 ;  /* 0x000000ffff137224 */ /* 0x004fe200078e000d */
        /* <DEDUP_REMOVED lines=52> */
[----:B------:R-:W1:Y:S01]  /*c5a0*/  LDSM.16.MT88.4 R4, [R4+UR40+0xe400] ;  /* 0x00e400280404783b */ /* 0x000e620008004200 */
[----:B------:R-:W-:Y:S01]  /*c5b0*/  VIADD R3, R3, 0x6000 ;  /* 0x0000600003037836 */ /* 0x000fe20000000000 */
[C-C-:B-1----:R-:W-:Y:S02]  /*c5c0*/  PRMT R16, R4.reuse, 0x6420, R5.reuse ;  /* 0x0000642004107816 */ /* 0x142fe40000000005 */
[----:B------:R-:W-:Y:S02]  /*c5d0*/  PRMT R17, R4, 0x7531, R5 ;  /* 0x0000753104117816 */ /* 0x000fe40000000005 */
[----:B------:R-:W-:-:S02]  /*c5e0*/  PRMT R18, R6, 0x6420, R7 ;  /* 0x0000642006127816 */ /* 0x000fc40000000007 */
[----:B------:R-:W-:Y:S02]  /*c5f0*/  PRMT R19, R6, 0x7531, R7 ;  /* 0x0000753106137816 */ /* 0x000fe40000000007 */
[----:B------:R-:W1:Y:S01]  /*c600*/  LDSM.16.MT88.4 R4, [R20+0x13400] ;  /* 0x013400001404783b */ /* 0x000e620000004200 */
[----:B------:R-:W-:-:S03]  /*c610*/  LOP3.LUT R3, R3, R15, RZ, 0xfc, !PT ;  /* 0x0000000f03037212 */ /* 0x000fc600078efcff */
[----:B------:R-:W-:Y:S01]  /*c620*/  STSM.16.M88.4 [R2+0x5000], R16 ;  /* 0x0050001002007844 */ /* 0x000fe20000000200 */
        /* <DEDUP_REMOVED lines=25> */
.L_x_5529:
[----:B------:R-:W1:Y:S01]  /*c7c0*/  LDL.LU R3, [R1+0x4] ;  /* 0x0000040001037983 */ /* 0x000e620000300800 */
[C---:B------:R-:W-:Y:S01]  /*c7d0*/  ISETP.GT.AND P0, PT, R21.reuse, RZ, PT ;  /* 0x000000ff1500720c */ /* 0x040fe20003f04270 */
[----:B------:R-:W-:Y:S02]  /*c7e0*/  VIADD R21, R21, 0xffffffff ;  /* 0xffffffff15157836 */ /* 0x000fe40000000000 */
[----:B------:R4:W5:Y:S04]  /*c7f0*/  LDL R6, [R1+0xc] ;  /* 0x00000c0001067983 */ /* 0x0009680000100800 */
[----:B------:R4:W5:Y:S01]  /*c800*/  LDL R7, [R1+0x8] ;  /* 0x0000080001077983 */ /* 0x0009620000100800 */
[----:B-1----:R4:W-:Y:S01]  /*c810*/  SYNCS.ARRIVE.TRANS64.A1T0 RZ, [R3+URZ+0x2e850], RZ ;  /* 0x02e850ff03ff79a7 */ /* 0x0029e2000810003f */
[----:B--2---:R-:W-:-:S05]  /*c820*/  @!P2 VIADD R2, R3, 0x2e880 ;  /* 0x0002e8800302a836 */ /* 0x004fca0000000000 */
[----:B------:R-:W-:Y:S01]  /*c830*/  @!P2 PRMT R2, RZ, 0x654, R2 ;  /* 0x00000654ff02a816 */ /* 0x000fe20000000002 */
[----:B------:R-:W-:Y:S06]  /*c840*/  BAR.SYNC.DEFER_BLOCKING 0x2, 0x80 ;  /* 0x0082000000007b1d */ /* 0x000fec0000010000 */
[----:B------:R4:W-:Y:S01]  /*c850*/  @!P2 SYNCS.ARRIVE.TRANS64.RED.A1T0 RZ, [R2+URZ], RZ ;  /* 0x000000ff02ffa9a7 */ /* 0x0009e2000810043f */
[----:B------:R-:W-:Y:S05]  /*c860*/  @P0 BRA `(.L_x_5530) ;  /* 0xffffffec00f40947 */ /* 0x000fea000383ffff */
.L_x_5510:
[----:B------:R-:W-:-:S06]  /*c870*/  UISETP.NE.AND UP0, UPT, UR43, 0x3, UPT ;  /* 0x000000032b00788c */ /* 0x000fcc000bf05270 */
[----:B------:R-:W-:-:S13]  /*c880*/  PLOP3.LUT P0, PT, PT, PT, UP0, 0x80, 0x0 ;  /* 0x000000000000781c */ /* 0x000fda0003f0f008 */
[----:B------:R-:W-:Y:S05]  /*c890*/  @!P0 BRA `(.L_x_5531) ;  /* 0x0000000000048947 */ /* 0x000fea0003800000 */
[----:B------:R-:W-:Y:S01]  /*c8a0*/  BPT.TRAP 0x1 ;  /* 0x000000040000795c */ /* 0x000fe20000300000 */
.L_x_5531:
[----:B-1--4-:R-:W3:Y:S04]  /*c8b0*/  LDL R2, [R1+0xc] ;  /* 0x00000c0001027983 */ /* 0x012ee80000100800 */
[----:B------:R-:W4:Y:S01]  /*c8c0*/  LDL R0, [R1+0x8] ;  /* 0x0000080001007983 */ /* 0x000f220000100800 */
        /* <DEDUP_REMOVED lines=8> */
.L_x_5564:
[----:B------:R-:W-:Y:S05]  /*c950*/  BSYNC B0 ;  /* 0x0000000000007941 */ /* 0x000fea0003800000 */
.L_x_5532:
[----:B------:R-:W-:Y:S05]  /*c960*/  @!P1 BRA `(.L_x_5534) ;  /* 0x0000000000049947 */ /* 0x000fea0003800000 */
[----:B------:R-:W-:Y:S01]  /*c970*/  BPT.TRAP 0x1 ;  /* 0x000000040000795c */ /* 0x000fe20000300000 */
.L_x_5534:
[----:B------:R-:W1:Y:S02]  /*c980*/  LDL R0, [R1+0xc] ;  /* 0x00000c0001007983 */ /* 0x000e640000100800 */
[----:B-1----:R-:W-:-:S04]  /*c990*/  SHF.L.U32 R3, R0, 0x1f, RZ ;  /* 0x0000001f00037819 */ /* 0x002fc800000006ff */
[----:B------:R-:W1:Y:S02]  /*c9a0*/  SYNCS.PHASECHK.TRANS64.TRYWAIT P0, [R20+URZ+0x2e860], R3 ;  /* 0x02e86003140075a7 */ /* 0x000e64000800017f */
[----:B-1----:R-:W-:Y:S05]  /*c9b0*/  @!P0 BRA `(.L_x_5535) ;  /* 0x0000001000308947 */ /* 0x002fea0003800000 */
.L_x_5565:
[----:B------:R-:W3:Y:S04]  /*c9c0*/  LDL R0, [R1+0x8] ;  /* 0x0000080001007983 */ /* 0x000ee80000100800 */
[----:B------:R-:W4:Y:S04]  /*c9d0*/  LDL R2, [R1] ;  /* 0x0000000001027983 */ /* 0x000f280000100800 */
[----:B------:R-:W2:Y:S04]  /*c9e0*/  LDL R10, [R1+0x24] ;  /* 0x00002400010a7983 */ /* 0x000ea80000100800 */
[----:B------:R-:W2:Y:S01]  /*c9f0*/  LDL R12, [R1+0x1c] ;  /* 0x00001c00010c7983 */ /* 0x000ea20000100800 */
[----:B------:R-:W-:Y:S05]  /*ca00*/  WARPSYNC.ALL ;  /* 0x0000000000007948 */ /* 0x000fea0003800000 */
[----:B---3--:R-:W-:-:S05]  /*ca10*/  IMAD R0, R0, 0x7000, RZ ;  /* 0x0000700000007824 */ /* 0x008fca00078e02ff */
[----:B----4-:R-:W-:-:S05]  /*ca20*/  LOP3.LUT R2, R0, R2, RZ, 0xfc, !PT ;  /* 0x0000000200027212 */ /* 0x010fca00078efcff */
[----:B-----5:R-:W3:Y:S01]  /*ca30*/  LDSM.16.MT88.4 R4, [R2+UR40+0xe400] ;  /* 0x00e400280204783b */ /* 0x020ee20008004200 */
[----:B-1----:R-:W-:Y:S01]  /*ca40*/  VIADD R3, R2, UR40 ;  /* 0x0000002802037c36 */ /* 0x002fe20008000000 */
[----:B--2---:R-:W-:-:S03]  /*ca50*/  IADD3 R0, R0, UR40, R12 ;  /* 0x0000002800007c10 */ /* 0x004fc6000fffe00c */
[----:B------:R-:W-:Y:S01]  /*ca60*/  IMAD.IADD R3, R10, 0x1, R3 ;  /* 0x000000010a037824 */ /* 0x000fe200078e0203 */
[C-C-:B---3--:R-:W-:Y:S02]  /*ca70*/  PRMT R8, R4.reuse, 0x6420, R5.reuse ;  /* 0x0000642004087816 */ /* 0x148fe40000000005 */
        /* <DEDUP_REMOVED lines=16> */
[----:B------:R-:W-:Y:S01]  /*cb80*/  STSM.16.M88.4 [R0+0x1400], R16 ;  /* 0x0014001000007844 */ /* 0x000fe20000000200 */
[C-C-:B-1----:R-:W-:Y:S02]  /*cb90*/  PRMT R8, R4.reuse, 0x6420, R5.reuse ;  /* 0x0000642004087816 */ /* 0x142fe40000000005 */
[----:B------:R-:W-:Y:S02]  /*cba0*/  PRMT R9, R4, 0x7531, R5 ;  /* 0x0000753104097816 */ /* 0x000fe40000000005 */
[----:B------:R-:W-:-:S02]  /*cbb0*/  PRMT R10, R6, 0x6420, R7 ;  /* 0x00006420060a7816 */ /* 0x000fc40000000007 */
        /* <DEDUP_REMOVED lines=70> */
.L_x_5536:
        /* <DEDUP_REMOVED lines=20> */
.L_x_5495:
[----:B-1----:R-:W1:Y:S01]  /*d160*/  S2R R3, SR_CgaCtaId ;  /* 0x0000000000037919 */ /* 0x002e620000008800 */
[----:B------:R-:W-:-:S04]  /*d170*/  MOV R0, 0x400 ;  /* 0x0000040000007802 */ /* 0x000fc80000000f00 */
[----:B-1----:R-:W-:Y:S01]  /*d180*/  LEA R9, R3, R0, 0x18 ;  /* 0x0000000003097211 */ /* 0x002fe200078ec0ff */
[----:B------:R-:W-:-:S05]  /*d190*/  IMAD.U32 R0, RZ, RZ, UR47 ;  /* 0x0000002fff007e24 */ /* 0x000fca000f8e00ff */
[----:B------:R-:W-:-:S04]  /*d1a0*/  SHF.L.U32 R0, R0, 0x1f, RZ ;  /* 0x0000001f00007819 */ /* 0x000fc800000006ff */
[----:B------:R-:W1:Y:S02]  /*d1b0*/  SYNCS.PHASECHK.TRANS64.TRYWAIT P0, [R9+URZ+0x2e820], R0 ;  /* 0x02e82000090075a7 */ /* 0x000e64000800017f */
[----:B-1----:R-:W-:Y:S05]  /*d1c0*/  @!P0 BRA `(.L_x_5538) ;  /* 0x0000000800408947 */ /* 0x002fea0003800000 */
.L_x_5566:
        /* <DEDUP_REMOVED lines=14> */
.L_x_5541:
        /* <DEDUP_REMOVED lines=14> */
.L_x_5567:
[----:B------:R-:W2:Y:S02]  /*d390*/  SYNCS.PHASECHK.TRANS64.TRYWAIT P1, [R7+URZ], R0 ;  /* 0x00000000070075a7 */ /* 0x000ea4000802017f */
[----:B--2---:R-:W-:Y:S05]  /*d3a0*/  @!P1 BRA `(.L_x_5543) ;  /* 0x0000000400f09947 */ /* 0x004fea0003800000 */
.L_x_5568:
[----:B------:R-:W-:Y:S05]  /*d3b0*/  @!P0 BRA `(.L_x_5544) ;  /* 0x0000000000048947 */ /* 0x000fea0003800000 */
[----:B------:R-:W-:Y:S01]  /*d3c0*/  BPT.TRAP 0x1 ;  /* 0x000000040000795c */ /* 0x000fe20000300000 */
.L_x_5544:
[----:B------:R-:W1:Y:S02]  /*d3d0*/  LDL.LU R2, [R1+0x8] ;  /* 0x0000080001027983 */ /* 0x000e640000300800 */
[----:B-1----:R-:W-:-:S04]  /*d3e0*/  IMAD R5, R2, 0x8, R9 ;  /* 0x0000000802057824 */ /* 0x002fc800078e0209 */
[----:B------:R-:W1:Y:S02]  /*d3f0*/  SYNCS.PHASECHK.TRANS64.TRYWAIT P1, [R5+URZ+0x2e860], R4 ;  /* 0x02e86004050075a7 */ /* 0x000e64000802017f */
[----:B-1----:R-:W-:Y:S05]  /*d400*/  @!P1 BRA `(.L_x_5545) ;  /* 0x0000000400ec9947 */ /* 0x002fea0003800000 */
.L_x_5569:
[----:B------:R-:W-:Y:S05]  /*d410*/  @!P0 BRA `(.L_x_5546) ;  /* 0x0000000000048947 */ /* 0x000fea0003800000 */
[----:B------:R-:W-:Y:S01]  /*d420*/  BPT.TRAP 0x1 ;  /* 0x000000040000795c */ /* 0x000fe20000300000 */
.L_x_5546:
[----:B------:R-:W-:-:S04]  /*d430*/  IMAD R3, R3, 0x8, R9 ;  /* 0x0000000803037824 */ /* 0x000fc800078e0209 */
[----:B------:R-:W3:Y:S02]  /*d440*/  SYNCS.PHASECHK.TRANS64.TRYWAIT P1, [R3+URZ+0x2e860], R0 ;  /* 0x02e86000030075a7 */ /* 0x000ee4000802017f */
[----:B---3--:R-:W-:Y:S05]  /*d450*/  @!P1 BRA `(.L_x_5547) ;  /* 0x0000000400ec9947 */ /* 0x008fea0003800000 */
.L_x_5570:
[----:B------:R-:W-:Y:S05]  /*d460*/  @!P0 BRA `(.L_x_5548) ;  /* 0x0000000000048947 */ /* 0x000fea0003800000 */
[----:B------:R-:W-:Y:S01]  /*d470*/  BPT.TRAP 0x1 ;  /* 0x000000040000795c */ /* 0x000fe20000300000 */
.L_x_5548:
[----:B------:R-:W4:Y:S02]  /*d480*/  SYNCS.PHASECHK.TRANS64.TRYWAIT P0, [R5+URZ+0x2e880], R4 ;  /* 0x02e88004050075a7 */ /* 0x000f24000800017f */
[----:B----4-:R-:W-:Y:S05]  /*d490*/  @!P0 BRA `(.L_x_5549) ;  /* 0x0000000400f08947 */ /* 0x010fea0003800000 */
.L_x_5550:
[----:B------:R1:W1:Y:S02]  /*d4a0*/  SYNCS.PHASECHK.TRANS64.TRYWAIT P0, [R3+URZ+0x2e880], R0 ;  /* 0x02e88000030075a7 */ /* 0x000264000800017f */
[----:B-1----:R-:W-:Y:S05]  /*d4b0*/  @!P0 NANOSLEEP.SYNCS 0x989680 ;  /* 0x009896800000895d */ /* 0x002fea0003900000 */
[----:B------:R-:W1:Y:S02]  /*d4c0*/  @!P0 SYNCS.PHASECHK.TRANS64 P0, [R3+URZ+0x2e880], R0 ;  /* 0x02e88000030085a7 */ /* 0x000e64000800007f */
[----:B-1----:R-:W-:Y:S05]  /*d4d0*/  @!P0 BRA `(.L_x_5550) ;  /* 0xfffffffc00f08947 */ /* 0x002fea000383ffff */
.L_x_5540:
[----:B------:R-:W-:Y:S05]  /*d4e0*/  BSYNC B0 ;  /* 0x0000000000007941 */ /* 0x000fea0003800000 */
.L_x_5539:
[----:B------:R-:W-:Y:S05]  /*d4f0*/  EXIT ;  /* 0x000000000000794d */ /* 0x000fea0003800000 */
.L_x_5471:
[----:B-1----:R-:W-:-:S04]  /*d500*/  IMAD.U32 R3, RZ, RZ, UR38 ;  /* 0x00000026ff037e24 */ /* 0x002fc8000f8e00ff */
[----:B------:R1:W2:Y:S03]  /*d510*/  SYNCS.PHASECHK.TRANS64.TRYWAIT P1, [R3+URZ+0x2e800], R0 ;  /* 0x02e80000030075a7 */ /* 0x0002a6000802017f */
[----:B--2---:R-:W-:Y:S05]  /*d520*/  @!P1 NANOSLEEP.SYNCS 0x989680 ;  /* 0x009896800000995d */ /* 0x004fea0003900000 */
[----:B------:R-:W2:Y:S02]  /*d530*/  @!P1 SYNCS.PHASECHK.TRANS64 P1, [R3+URZ+0x2e800], R0 ;  /* 0x02e80000030095a7 */ /* 0x000ea4000802007f */
[----:B--2---:R-:W-:Y:S05]  /*d540*/  @!P1 BRA `(.L_x_5471) ;  /* 0xfffffffc00ec9947 */ /* 0x004fea000383ffff */
[----:B------:R-:W-:Y:S05]  /*d550*/  BRA `(.L_x_5551) ;  /* 0xffffff3c00f47947 */ /* 0x000fea000383ffff */
.L_x_5475:
[----:B--2---:R2:W3:Y:S02]  /*d560*/  SYNCS.PHASECHK.TRANS64.TRYWAIT P1, [R4+URZ+0x2e830], R3 ;  /* 0x02e83003040075a7 */ /* 0x0044e4000802017f */
[----:B---3--:R-:W-:Y:S05]  /*d570*/  @!P1 NANOSLEEP.SYNCS 0x989680 ;  /* 0x009896800000995d */ /* 0x008fea0003900000 */
[----:B------:R-:W3:Y:S02]  /*d580*/  @!P1 SYNCS.PHASECHK.TRANS64 P1, [R4+URZ+0x2e830], R3 ;  /* 0x02e83003040095a7 */ /* 0x000ee4000802007f */
[----:B---3--:R-:W-:Y:S05]  /*d590*/  @!P1 BRA `(.L_x_5475) ;  /* 0xfffffffc00f09947 */ /* 0x008fea000383ffff */
[----:B------:R-:W-:Y:S05]  /*d5a0*/  BRA `(.L_x_5474) ;  /* 0xffffff4000107947 */ /* 0x000fea000383ffff */
.L_x_5480:
[----:B--2---:R-:W-:-:S04]  /*d5b0*/  IMAD.U32 R6, RZ, RZ, UR6 ;  /* 0x00000006ff067e24 */ /* 0x004fc8000f8e00ff */
[----:B------:R2:W3:Y:S03]  /*d5c0*/  SYNCS.PHASECHK.TRANS64.TRYWAIT P1, [R6+URZ+0x2e830], R3 ;  /* 0x02e83003060075a7 */ /* 0x0004e6000802017f */
[----:B---3--:R-:W-:Y:S05]  /*d5d0*/  @!P1 NANOSLEEP.SYNCS 0x989680 ;  /* 0x009896800000995d */ /* 0x008fea0003900000 */
[----:B------:R-:W3:Y:S02]  /*d5e0*/  @!P1 SYNCS.PHASECHK.TRANS64 P1, [R6+URZ+0x2e830], R3 ;  /* 0x02e83003060095a7 */ /* 0x000ee4000802007f */
[----:B---3--:R-:W-:Y:S05]  /*d5f0*/  @!P1 BRA `(.L_x_5480) ;  /* 0xfffffffc00ec9947 */ /* 0x008fea000383ffff */
[----:B------:R-:W-:Y:S05]  /*d600*/  BRA `(.L_x_5477) ;  /* 0xffffff7c00a87947 */ /* 0x000fea000383ffff */
.L_x_5484:
[----:B--2---:R-:W-:-:S04]  /*d610*/  IMAD.U32 R6, RZ, RZ, UR6 ;  /* 0x00000006ff067e24 */ /* 0x004fc8000f8e00ff */
[----:B------:R2:W3:Y:S03]  /*d620*/  SYNCS.PHASECHK.TRANS64.TRYWAIT P1, [R6+URZ+0x2e850], R3 ;  /* 0x02e85003060075a7 */ /* 0x0004e6000802017f */
[----:B---3--:R-:W-:Y:S05]  /*d630*/  @!P1 NANOSLEEP.SYNCS 0x989680 ;  /* 0x009896800000995d */ /* 0x008fea0003900000 */
[----:B------:R-:W3:Y:S02]  /*d640*/  @!P1 SYNCS.PHASECHK.TRANS64 P1, [R6+URZ+0x2e850], R3 ;  /* 0x02e85003060095a7 */ /* 0x000ee4000802007f */
[----:B---3--:R-:W-:Y:S05]  /*d650*/  @!P1 BRA `(.L_x_5484) ;  /* 0xfffffffc00ec9947 */ /* 0x008fea000383ffff */
[----:B------:R-:W-:Y:S05]  /*d660*/  BRA `(.L_x_5481) ;  /* 0xffffff88009c7947 */ /* 0x000fea000383ffff */
.L_x_5490:
[----:B--2---:R-:W-:-:S04]  /*d670*/  IMAD.U32 R7, RZ, RZ, UR4 ;  /* 0x00000004ff077e24 */ /* 0x004fc8000f8e00ff */
[----:B------:R2:W3:Y:S03]  /*d680*/  SYNCS.PHASECHK.TRANS64.TRYWAIT P1, [R7+URZ+0x2e850], R0 ;  /* 0x02e85000070075a7 */ /* 0x0004e6000802017f */
[----:B---3--:R-:W-:Y:S05]  /*d690*/  @!P1 NANOSLEEP.SYNCS 0x989680 ;  /* 0x009896800000995d */ /* 0x008fea0003900000 */
[----:B------:R-:W3:Y:S02]  /*d6a0*/  @!P1 SYNCS.PHASECHK.TRANS64 P1, [R7+URZ+0x2e850], R0 ;  /* 0x02e85000070095a7 */ /* 0x000ee4000802007f */
[----:B---3--:R-:W-:Y:S05]  /*d6b0*/  @!P1 BRA `(.L_x_5490) ;  /* 0xfffffffc00ec9947 */ /* 0x008fea000383ffff */
[----:B------:R-:W-:Y:S05]  /*d6c0*/  BRA `(.L_x_5489) ;  /* 0xffffffb000d87947 */ /* 0x000fea000383ffff */
.L_x_5500:
[----:B------:R-:W-:Y:S02]  /*d6d0*/  IMAD.MOV.U32 R13, RZ, RZ, R17 ;  /* 0x000000ffff0d7224 */ /* 0x000fe400078e0011 */
[----:B------:R-:W-:Y:S02]  /*d6e0*/  IMAD.MOV.U32 R12, RZ, RZ, RZ ;  /* 0x000000ffff0c7224 */ /* 0x000fe400078e00ff */
[----:B------:R-:W-:Y:S02]  /*d6f0*/  IMAD.MOV.U32 R11, RZ, RZ, 0x1f ;  /* 0x0000001fff0b7424 */ /* 0x000fe400078e00ff */
[----:B------:R-:W-:-:S07]  /*d700*/  IMAD.MOV.U32 R15, RZ, RZ, -0x1 ;  /* 0xffffffffff0f7424 */ /* 0x000fce00078e00ff */
[----:B-1----:R-:W-:Y:S05]  /*d710*/  WARPSYNC.COLLECTIVE R15, `(.L_x_5552) ;  /* 0x000000000f087348 */ /* 0x002fea0003c00000 */
[----:B------:R2:W3:Y:S02]  /*d720*/  SHFL.IDX P6, R14, R13, R12, R11 ;  /* 0x0000000c0d0e7389 */ /* 0x0004e400000c000b */
[----:B-123--:R-:W-:Y:S01]  /*d730*/  ENDCOLLECTIVE ;  /* 0x000000000000791b */ /* 0x00efe20003800000 */
.L_x_5552:
[----:B------:R-:W-:Y:S05]  /*d740*/  BRA `(.L_x_5553) ;  /* 0xffffffd800707947 */ /* 0x000fea000383ffff */
.L_x_5502:
[----:B------:R-:W-:Y:S01]  /*d750*/  BSSY B0, `(.L_x_5554) ;  /* 0x0000006000007945 */ /* 0x000fe20003800000 */
[----:B------:R-:W-:-:S07]  /*d760*/  IMAD.MOV.U32 R15, RZ, RZ, -0x1 ;  /* 0xffffffffff0f7424 */ /* 0x000fce00078e00ff */
[----:B--2---:R-:W-:Y:S05]  /*d770*/  WARPSYNC.COLLECTIVE R15, `(.L_x_5555) ;  /* 0x000000000f0c7348 */ /* 0x004fea0003c00000 */
[----:B------:R-:W-:Y:S02]  /*d780*/  ELECT P6, UR62, PT ;  /* 0x00000000003e782f */ /* 0x000fe400038c0000 */
[----:B------:R-:W-:Y:S01]  /*d790*/  MOV R14, UR62 ;  /* 0x0000003e000e7c02 */ /* 0x000fe20008000f00 */
[----:B--2---:R-:W-:Y:S10]  /*d7a0*/  ENDCOLLECTIVE ;  /* 0x000000000000791b */ /* 0x004ff40003800000 */
.L_x_5555:
[----:B------:R-:W-:Y:S05]  /*d7b0*/  BSYNC B0 ;  /* 0x0000000000007941 */ /* 0x000fea0003800000 */
.L_x_5554:
[----:B------:R-:W-:Y:S05]  /*d7c0*/  BRA `(.L_x_5556) ;  /* 0xffffffd800707947 */ /* 0x000fea000383ffff */
.L_x_5505:
[----:B-1----:R1:W3:Y:S02]  /*d7d0*/  SYNCS.PHASECHK.TRANS64.TRYWAIT P3, [R3+URZ+0x2e880], R2 ;  /* 0x02e88002030075a7 */ /* 0x0022e4000806017f */
[----:B---3--:R-:W-:Y:S05]  /*d7e0*/  @!P3 NANOSLEEP.SYNCS 0x989680 ;  /* 0x009896800000b95d */ /* 0x008fea0003900000 */
[----:B------:R-:W3:Y:S02]  /*d7f0*/  @!P3 SYNCS.PHASECHK.TRANS64 P3, [R3+URZ+0x2e880], R2 ;  /* 0x02e880020300b5a7 */ /* 0x000ee4000806007f */
[----:B---3--:R-:W-:Y:S05]  /*d800*/  @!P3 BRA `(.L_x_5505) ;  /* 0xfffffffc00f0b947 */ /* 0x008fea000383ffff */
[----:B------:R-:W-:Y:S05]  /*d810*/  BRA `(.L_x_5557) ;  /* 0xffffffd800c87947 */ /* 0x000fea000383ffff */
.L_x_5507:
[----:B---3--:R3:W4:Y:S02]  /*d820*/  SYNCS.PHASECHK.TRANS64.TRYWAIT P3, [R3+URZ+0x2e840], R2 ;  /* 0x02e84002030075a7 */ /* 0x008724000806017f */
[----:B----4-:R-:W-:Y:S05]  /*d830*/  @!P3 NANOSLEEP.SYNCS 0x989680 ;  /* 0x009896800000b95d */ /* 0x010fea0003900000 */
[----:B------:R-:W4:Y:S02]  /*d840*/  @!P3 SYNCS.PHASECHK.TRANS64 P3, [R3+URZ+0x2e840], R2 ;  /* 0x02e840020300b5a7 */ /* 0x000f24000806007f */
[----:B----4-:R-:W-:Y:S05]  /*d850*/  @!P3 BRA `(.L_x_5507) ;  /* 0xfffffffc00f0b947 */ /* 0x010fea000383ffff */
[----:B------:R-:W-:Y:S05]  /*d860*/  BRA `(.L_x_5558) ;  /* 0xffffffdc00247947 */ /* 0x000fea000383ffff */
.L_x_5509:
[----:B-1----:R-:W-:-:S04]  /*d870*/  IMAD.U32 R3, RZ, RZ, UR40 ;  /* 0x00000028ff037e24 */ /* 0x002fc8000f8e00ff */
[----:B------:R1:W3:Y:S03]  /*d880*/  SYNCS.PHASECHK.TRANS64.TRYWAIT P0, [R3+URZ+0x2e820], R2 ;  /* 0x02e82002030075a7 */ /* 0x0002e6000800017f */
[----:B---3--:R-:W-:Y:S05]  /*d890*/  @!P0 NANOSLEEP.SYNCS 0x989680 ;  /* 0x009896800000895d */ /* 0x008fea0003900000 */
[----:B------:R-:W3:Y:S02]  /*d8a0*/  @!P0 SYNCS.PHASECHK.TRANS64 P0, [R3+URZ+0x2e820], R2 ;  /* 0x02e82002030085a7 */ /* 0x000ee4000800007f */
[----:B---3--:R-:W-:Y:S05]  /*d8b0*/  @!P0 BRA `(.L_x_5509) ;  /* 0xfffffffc00ec8947 */ /* 0x008fea000383ffff */
[----:B------:R-:W-:Y:S05]  /*d8c0*/  BRA `(.L_x_5559) ;  /* 0xffffffdc00c07947 */ /* 0x000fea000383ffff */
.L_x_5515:
[----:B-1----:R1:W4:Y:S02]  /*d8d0*/  SYNCS.PHASECHK.TRANS64.TRYWAIT P0, [R5+URZ+0x2e880], R4 ;  /* 0x02e88004050075a7 */ /* 0x002324000800017f */
[----:B----4-:R-:W-:Y:S05]  /*d8e0*/  @!P0 NANOSLEEP.SYNCS 0x989680 ;  /* 0x009896800000895d */ /* 0x010fea0003900000 */
[----:B------:R-:W4:Y:S02]  /*d8f0*/  @!P0 SYNCS.PHASECHK.TRANS64 P0, [R5+URZ+0x2e880], R4 ;  /* 0x02e88004050085a7 */ /* 0x000f24000800007f */
[----:B----4-:R-:W-:Y:S05]  /*d900*/  @!P0 BRA `(.L_x_5515) ;  /* 0xfffffffc00f08947 */ /* 0x010fea000383ffff */
[----:B------:R-:W-:Y:S05]  /*d910*/  BRA `(.L_x_5560) ;  /* 0xffffffe000647947 */ /* 0x000fea000383ffff */
.L_x_5520:
[----:B--2---:R2:W4:Y:S02]  /*d920*/  SYNCS.PHASECHK.TRANS64.TRYWAIT P0, [R5+URZ+0x2e840], R4 ;  /* 0x02e84004050075a7 */ /* 0x004524000800017f */
[----:B----4-:R-:W-:Y:S05]  /*d930*/  @!P0 NANOSLEEP.SYNCS 0x989680 ;  /* 0x009896800000895d */ /* 0x010fea0003900000 */
[----:B------:R-:W4:Y:S02]  /*d940*/  @!P0 SYNCS.PHASECHK.TRANS64 P0, [R5+URZ+0x2e840], R4 ;  /* 0x02e84004050085a7 */ /* 0x000f24000800007f */
[----:B----4-:R-:W-:Y:S05]  /*d950*/  @!P0 BRA `(.L_x_5520) ;  /* 0xfffffffc00f08947 */ /* 0x010fea000383ffff */
[----:B------:R-:W-:Y:S05]  /*d960*/  BRA `(.L_x_5561) ;  /* 0xffffffe000e87947 */ /* 0x000fea000383ffff */
.L_x_5526:
[----:B----4-:R-:W4:Y:S02]  /*d970*/  LDL R3, [R1+0x4] ;  /* 0x0000040001037983 */ /* 0x010f240000100800 */
[----:B----4-:R4:W1:Y:S02]  /*d980*/  SYNCS.PHASECHK.TRANS64.TRYWAIT P3, [R3+URZ+0x2e870], R2 ;  /* 0x02e87002030075a7 */ /* 0x010864000806017f */
[----:B-1----:R-:W-:Y:S05]  /*d990*/  @!P3 NANOSLEEP.SYNCS 0x989680 ;  /* 0x009896800000b95d */ /* 0x002fea0003900000 */
[----:B------:R-:W1:Y:S02]  /*d9a0*/  @!P3 SYNCS.PHASECHK.TRANS64 P3, [R3+URZ+0x2e870], R2 ;  /* 0x02e870020300b5a7 */ /* 0x000e64000806007f */
[----:B-1----:R-:W-:Y:S05]  /*d9b0*/  @!P3 BRA `(.L_x_5526) ;  /* 0xfffffffc00ecb947 */ /* 0x002fea000383ffff */
[----:B------:R-:W-:Y:S05]  /*d9c0*/  BRA `(.L_x_5562) ;  /* 0xffffffe400887947 */ /* 0x000fea000383ffff */
.L_x_5528:
[----:B----4-:R-:W4:Y:S02]  /*d9d0*/  LDL R4, [R1+0x4] ;  /* 0x0000040001047983 */ /* 0x010f240000100800 */
[----:B----4-:R4:W1:Y:S02]  /*d9e0*/  SYNCS.PHASECHK.TRANS64.TRYWAIT P3, [R4+URZ+0x2e860], R2 ;  /* 0x02e86002040075a7 */ /* 0x010864000806017f */
[----:B-1----:R-:W-:Y:S05]  /*d9f0*/  @!P3 NANOSLEEP.SYNCS 0x989680 ;  /* 0x009896800000b95d */ /* 0x002fea0003900000 */
[----:B------:R-:W1:Y:S02]  /*da00*/  @!P3 SYNCS.PHASECHK.TRANS64 P3, [R4+URZ+0x2e860], R2 ;  /* 0x02e860020400b5a7 */ /* 0x000e64000806007f */
[----:B-1----:R-:W-:Y:S05]  /*da10*/  @!P3 BRA `(.L_x_5528) ;  /* 0xfffffffc00ecb947 */ /* 0x002fea000383ffff */
[----:B------:R-:W-:Y:S05]  /*da20*/  BRA `(.L_x_5563) ;  /* 0xffffffe400907947 */ /* 0x000fea000383ffff */
.L_x_5533:
[----:B-1----:R1:W3:Y:S02]  /*da30*/  SYNCS.PHASECHK.TRANS64.TRYWAIT P0, [R20+URZ+0x2e870], R3 ;  /* 0x02e87003140075a7 */ /* 0x0022e4000800017f */
[----:B---3--:R-:W-:Y:S05]  /*da40*/  @!P0 NANOSLEEP.SYNCS 0x989680 ;  /* 0x009896800000895d */ /* 0x008fea0003900000 */
[----:B------:R-:W3:Y:S02]  /*da50*/  @!P0 SYNCS.PHASECHK.TRANS64 P0, [R20+URZ+0x2e870], R3 ;  /* 0x02e87003140085a7 */ /* 0x000ee4000800007f */
[----:B---3--:R-:W-:Y:S05]  /*da60*/  @!P0 BRA `(.L_x_5533) ;  /* 0xfffffffc00f08947 */ /* 0x008fea000383ffff */
[----:B------:R-:W-:Y:S05]  /*da70*/  BRA `(.L_x_5564) ;  /* 0xffffffec00b47947 */ /* 0x000fea000383ffff */
.L_x_5535:
[----:B-1----:R1:W3:Y:S02]  /*da80*/  SYNCS.PHASECHK.TRANS64.TRYWAIT P0, [R20+URZ+0x2e860], R3 ;  /* 0x02e86003140075a7 */ /* 0x0022e4000800017f */
[----:B---3--:R-:W-:Y:S05]  /*da90*/  @!P0 NANOSLEEP.SYNCS 0x989680 ;  /* 0x009896800000895d */ /* 0x008fea0003900000 */
[----:B------:R-:W3:Y:S02]  /*daa0*/  @!P0 SYNCS.PHASECHK.TRANS64 P0, [R20+URZ+0x2e860], R3 ;  /* 0x02e86003140085a7 */ /* 0x000ee4000800007f */
[----:B---3--:R-:W-:Y:S05]  /*dab0*/  @!P0 BRA `(.L_x_5535) ;  /* 0xfffffffc00f08947 */ /* 0x008fea000383ffff */
[----:B------:R-:W-:Y:S05]  /*dac0*/  BRA `(.L_x_5565) ;  /* 0xffffffec00bc7947 */ /* 0x000fea000383ffff */
.L_x_5538:
[----:B-1----:R1:W2:Y:S02]  /*dad0*/  SYNCS.PHASECHK.TRANS64.TRYWAIT P0, [R9+URZ+0x2e820], R0 ;  /* 0x02e82000090075a7 */ /* 0x0022a4000800017f */
[----:B--2---:R-:W-:Y:S05]  /*dae0*/  @!P0 NANOSLEEP.SYNCS 0x989680 ;  /* 0x009896800000895d */ /* 0x004fea0003900000 */
[----:B------:R-:W2:Y:S02]  /*daf0*/  @!P0 SYNCS.PHASECHK.TRANS64 P0, [R9+URZ+0x2e820], R0 ;  /* 0x02e82000090085a7 */ /* 0x000ea4000800007f */
[----:B--2---:R-:W-:Y:S05]  /*db00*/  @!P0 BRA `(.L_x_5538) ;  /* 0xfffffffc00f08947 */ /* 0x004fea000383ffff */
[----:B------:R-:W-:Y:S05]  /*db10*/  BRA `(.L_x_5566) ;  /* 0xfffffff400ac7947 */ /* 0x000fea000383ffff */
.L_x_5542:
[----:B-1----:R1:W2:Y:S02]  /*db20*/  SYNCS.PHASECHK.TRANS64.TRYWAIT P1, [R5+URZ], R4 ;  /* 0x00000004050075a7 */ /* 0x0022a4000802017f */
[----:B--2---:R-:W-:Y:S05]  /*db30*/  @!P1 NANOSLEEP.SYNCS 0x989680 ;  /* 0x009896800000995d */ /* 0x004fea0003900000 */
[----:B------:R-:W2:Y:S02]  /*db40*/  @!P1 SYNCS.PHASECHK.TRANS64 P1, [R5+URZ], R4 ;  /* 0x00000004050095a7 */ /* 0x000ea4000802007f */
[----:B--2---:R-:W-:Y:S05]  /*db50*/  @!P1 BRA `(.L_x_5542) ;  /* 0xfffffffc00f09947 */ /* 0x004fea000383ffff */
[----:B------:R-:W-:Y:S05]  /*db60*/  BRA `(.L_x_5567) ;  /* 0xfffffff800087947 */ /* 0x000fea000383ffff */
.L_x_5543:
[----:B--2---:R2:W3:Y:S02]  /*db70*/  SYNCS.PHASECHK.TRANS64.TRYWAIT P1, [R7+URZ], R0 ;  /* 0x00000000070075a7 */ /* 0x0044e4000802017f */
[----:B---3--:R-:W-:Y:S05]  /*db80*/  @!P1 NANOSLEEP.SYNCS 0x989680 ;  /* 0x009896800000995d */ /* 0x008fea0003900000 */
[----:B------:R-:W3:Y:S02]  /*db90*/  @!P1 SYNCS.PHASECHK.TRANS64 P1, [R7+URZ], R0 ;  /* 0x00000000070095a7 */ /* 0x000ee4000802007f */
[----:B---3--:R-:W-:Y:S05]  /*dba0*/  @!P1 BRA `(.L_x_5543) ;  /* 0xfffffffc00f09947 */ /* 0x008fea000383ffff */
[----:B------:R-:W-:Y:S05]  /*dbb0*/  BRA `(.L_x_5568) ;  /* 0xfffffff400fc7947 */ /* 0x000fea000383ffff */
.L_x_5545:
[----:B-1----:R1:W3:Y:S02]  /*dbc0*/  SYNCS.PHASECHK.TRANS64.TRYWAIT P1, [R5+URZ+0x2e860], R4 ;  /* 0x02e86004050075a7 */ /* 0x0022e4000802017f */
[----:B---3--:R-:W-:Y:S05]  /*dbd0*/  @!P1 NANOSLEEP.SYNCS 0x989680 ;  /* 0x009896800000995d */ /* 0x008fea0003900000 */
[----:B------:R-:W3:Y:S02]  /*dbe0*/  @!P1 SYNCS.PHASECHK.TRANS64 P1, [R5+URZ+0x2e860], R4 ;  /* 0x02e86004050095a7 */ /* 0x000ee4000802007f */
[----:B---3--:R-:W-:Y:S05]  /*dbf0*/  @!P1 BRA `(.L_x_5545) ;  /* 0xfffffffc00f09947 */ /* 0x008fea000383ffff */
[----:B------:R-:W-:Y:S05]  /*dc00*/  BRA `(.L_x_5569) ;  /* 0xfffffff800007947 */ /* 0x000fea000383ffff */
.L_x_5547:
[----:B---3--:R3:W4:Y:S02]  /*dc10*/  SYNCS.PHASECHK.TRANS64.TRYWAIT P1, [R3+URZ+0x2e860], R0 ;  /* 0x02e86000030075a7 */ /* 0x008724000802017f */
[----:B----4-:R-:W-:Y:S05]  /*dc20*/  @!P1 NANOSLEEP.SYNCS 0x989680 ;  /* 0x009896800000995d */ /* 0x010fea0003900000 */
[----:B------:R-:W4:Y:S02]  /*dc30*/  @!P1 SYNCS.PHASECHK.TRANS64 P1, [R3+URZ+0x2e860], R0 ;  /* 0x02e86000030095a7 */ /* 0x000f24000802007f */
[----:B----4-:R-:W-:Y:S05]  /*dc40*/  @!P1 BRA `(.L_x_5547) ;  /* 0xfffffffc00f09947 */ /* 0x010fea000383ffff */
[----:B------:R-:W-:Y:S05]  /*dc50*/  BRA `(.L_x_5570) ;  /* 0xfffffff800007947 */ /* 0x000fea000383ffff */
.L_x_5549:
[----:B----4-:R4:W1:Y:S02]  /*dc60*/  SYNCS.PHASECHK.TRANS64.TRYWAIT P0, [R5+URZ+0x2e880], R4 ;  /* 0x02e88004050075a7 */ /* 0x010864000800017f */
[----:B-1----:R-:W-:Y:S05]  /*dc70*/  @!P0 NANOSLEEP.SYNCS 0x989680 ;  /* 0x009896800000895d */ /* 0x002fea0003900000 */
[----:B------:R-:W1:Y:S02]  /*dc80*/  @!P0 SYNCS.PHASECHK.TRANS64 P0, [R5+URZ+0x2e880], R4 ;  /* 0x02e88004050085a7 */ /* 0x000e64000800007f */
[----:B-1----:R-:W-:Y:S05]  /*dc90*/  @!P0 BRA `(.L_x_5549) ;  /* 0xfffffffc00f08947 */ /* 0x002fea000383ffff */
[----:B------:R-:W-:Y:S05]  /*dca0*/  BRA `(.L_x_5550) ;  /* 0xfffffff400fc7947 */ /* 0x000fea000383ffff */
.L_x_5571:
        /* <DEDUP_REMOVED lines=13> */
.L_x_12370:


//--------------------- .text._ZN7cutlass13device_kernelIN5flash11enable_sm90INS1_16FlashAttnFwdSm90INS1_25CollectiveMainloopFwdSm90ILi2EN4cute5tupleIJNS5_1CILi1EEES8_S8_EEENS6_IJNS7_ILi128EEENS7_ILi224EEESA_EEELi128ENS_12float_e4m3_tEfNS_4arch4Sm90ELb0ELb0ELb0ELb1ELb0ELb0ELb0ELb1ELb1ELb0ELb0ELb0EEENS1_21CollectiveEpilogueFwdINS6_IJSA_SA_SB_EEES9_NS_10bfloat16_tESF_Li256ELb1ELb0ELb0ELb1EEENS1_36VarlenDynamicPersistentTileSchedulerILi128ELi224ELi256ELi128ELb0ELb0ELb1ELb0ELb1ELb1EEEEEEEEEvNT_6ParamsE --------------------------
	.section	.text._ZN7cutlass13device_kernelIN5flash11enable_sm90INS1_16FlashAttnFwdSm90INS1_25CollectiveMainloopFwdSm90ILi2EN4cute5tupleIJNS5_1CILi1EEES8_S8_EEENS6_IJNS7_ILi128EEENS7_ILi224EEESA_EEELi128ENS_12float_e4m3_tEfNS_4arch4Sm90ELb0ELb0ELb0ELb1ELb0ELb0ELb0ELb1ELb1ELb0ELb0ELb0EEENS1_21CollectiveEpilogueFwdINS6_IJSA_SA_SB_EEES9_NS_10bfloat16_tESF_Li256ELb1ELb0ELb0ELb1EEENS1_36VarlenDynamicPersistentTileSchedulerILi128ELi224ELi256ELi128ELb0ELb0ELb1ELb0ELb1ELb1EEEEEEEEEvNT_6ParamsE,"ax",@progbits
	.align	128
.text._ZN7cutlass13device_kernelIN5flash11enable_sm90INS1_16FlashAttnFwdSm90INS1_25CollectiveMainloopFwdSm90ILi2EN4cute5tupleIJNS5_1CILi1EEES8_S8_EEENS6_IJNS7_ILi128EEENS7_ILi224EEESA_EEELi128ENS_12float_e4m3_tEfNS_4arch4Sm90ELb0ELb0ELb0ELb1ELb0ELb0ELb0ELb1ELb1ELb0ELb0ELb0EEENS1_21CollectiveEpilogueFwdINS6_IJSA_SA_SB_EEES9_NS_10bfloat16_tESF_Li256ELb1ELb0ELb0ELb1EEENS1_36VarlenDynamicPersistentTileSchedulerILi128ELi224ELi256ELi128ELb0ELb0ELb1ELb0ELb1ELb1EEEEEEEEEvNT_6ParamsE:
        .type           _ZN7cutlass13device_kernelIN5flash11enable_sm90INS1_16FlashAttnFwdSm90INS1_25CollectiveMainloopFwdSm90ILi2EN4cute5tupleIJNS5_1CILi1EEES8_S8_EEENS6_IJNS7_ILi128EEENS7_ILi224EEESA_EEELi128ENS_12float_e4m3_tEfNS_4arch4Sm90ELb0ELb0ELb0ELb1ELb0ELb0ELb0ELb1ELb1ELb0ELb0ELb0EEENS1_21CollectiveEpilogueFwdINS6_IJSA_SA_SB_EEES9_NS_10bfloat16_tESF_Li256ELb1ELb0ELb0ELb1EEENS1_36VarlenDynamicPersistentTileSchedulerILi128ELi224ELi256ELi128ELb0ELb0ELb1ELb0ELb1ELb1EEEEEEEEEvNT_6ParamsE,@function
        .size           _ZN7cutlass13device_kernelIN5flash11enable_sm90INS1_16FlashAttnFwdSm90INS1_25CollectiveMainloopFwdSm90ILi2EN4cute5tupleIJNS5_1CILi1EEES8_S8_EEENS6_IJNS7_ILi128EEENS7_ILi224EEESA_EEELi128ENS_12float_e4m3_tEfNS_4arch4Sm90ELb0ELb0ELb0ELb1ELb0ELb0ELb0ELb1ELb1ELb0ELb0ELb0EEENS1_21CollectiveEpilogueFwdINS6_IJSA_SA_SB_EEES9_NS_10bfloat16_tESF_Li256ELb1ELb0ELb0ELb1EEENS1_36VarlenDynamicPersistentTileSchedulerILi128ELi224ELi256ELi128ELb0ELb0ELb1ELb0ELb1ELb1EEEEEEEEEvNT_6ParamsE,(.L_x_12371 - _ZN7cutlass13device_kernelIN5flash11enable_sm90INS1_16FlashAttnFwdSm90INS1_25CollectiveMainloopFwdSm90ILi2EN4cute5tupleIJNS5_1CILi1EEES8_S8_EEENS6_IJNS7_ILi128EEENS7_ILi224EEESA_EEELi128ENS_12float_e4m3_tEfNS_4arch4Sm90ELb0ELb0ELb0ELb1ELb0ELb0ELb0ELb1ELb1ELb0ELb0ELb0EEENS1_21CollectiveEpilogueFwdINS6_IJSA_SA_SB_EEES9_NS_10bfloat16_tESF_Li256ELb1ELb0ELb0ELb1EEENS1_36VarlenDynamicPersistentTileSchedulerILi128ELi224ELi256ELi128ELb0ELb0ELb1ELb0ELb1ELb1EEEEEEEEEvNT_6ParamsE)
        .other          _ZN7cutlass13device_kernelIN5flash11enable_sm90INS1_16FlashAttnFwdSm90INS1_25CollectiveMainloopFwdSm90ILi2EN4cute5tupleIJNS5_1CILi1EEES8_S8_EEENS6_IJNS7_ILi128EEENS7_ILi224EEESA_EEELi128ENS_12float_e4m3_tEfNS_4arch4Sm90ELb0ELb0ELb0ELb1ELb0ELb0ELb0ELb1ELb1ELb0ELb0ELb0EEENS1_21CollectiveEpilogueFwdINS6_IJSA_SA_SB_EEES9_NS_10bfloat16_tESF_Li256ELb1ELb0ELb0ELb1EEENS1_36VarlenDynamicPersistentTileSchedulerILi128ELi224ELi256ELi128ELb0ELb0ELb1ELb0ELb1ELb1EEEEEEEEEvNT_6ParamsE,@"STO_CUDA_ENTRY STV_DEFAULT"
_ZN7cutlass13device_kernelIN5flash11enable_sm90INS1_16FlashAttnFwdSm90INS1_25CollectiveMainloopFwdSm90ILi2EN4cute5tupleIJNS5_1CILi1EEES8_S8_EEENS6_IJNS7_ILi128EEENS7_ILi224EEESA_EEELi128ENS_12float_e4m3_tEfNS_4arch4Sm90ELb0ELb0ELb0ELb1ELb0ELb0ELb0ELb1ELb1ELb0ELb0ELb0EEENS1_21CollectiveEpilogueFwdINS6_IJSA_SA_SB_EEES9_NS_10bfloat16_tESF_Li256ELb1ELb0ELb0ELb1EEENS1_36VarlenDynamicPersistentTileSchedulerILi128ELi224ELi256ELi128ELb0ELb0ELb1ELb0ELb1ELb1EEEEEEEEEvNT_6ParamsE:
        /* <DEDUP_REMOVED lines=21> */
.L_x_5573:
[----:B------:R-:W-:Y:S05]  /*0150*/  BSYNC B0 ;  /* 0x0000000000007941 */ /* 0x000fea0003800000 */
.L_x_5572:
        /* <DEDUP_REMOVED lines=41> */
.L_x_5574:
        /* <DEDUP_REMOVED lines=22> */
.L_x_5575:
        /* <DEDUP_REMOVED lines=18> */
.L_x_5576:
        /* <DEDUP_REMOVED lines=22> */
.L_x_5577:
        /* <DEDUP_REMOVED lines=22> */
.L_x_5578:
[----:B------:R-:W-:Y:S01]  /*0930*/  PLOP3.LUT P0, PT, PT, PT, UP0, 0x80, 0x0 ;  /* 0x000000000000781c */ /* 0x000fe20003f0f008 */
[----:B------:R-:W-:Y:S01]  /*0940*/  UMOV UR40, 0x1 ;  /* 0x0000000100287882 */ /* 0x000fe20000000000 */
[----:B------:R-:W-:Y:S01]  /*0950*/  NOP ;  /* 0x0000000000007918 */ /* 0x000fe20000000000 */
[----:B------:R-:W-:Y:S01]  /*0960*/  USEL UR40, UR40, 0x2, !UP0 ;  /* 0x0000000228287887 */ /* 0x000fe2000c000000 */
[----:B------:R-:W-:Y:S01]  /*0970*/  ULDC.64 UR46, c[0x0][0x208] ;  /* 0x00008200002e7ab9 */ /* 0x000fe20000000a00 */
[----:B012-4-:R-:W-:Y:S08]  /*0980*/  BAR.SYNC.DEFER_BLOCKING 0x0 ;  /* 0x0000000000007b1d */ /* 0x017ff00000010000 */
[----:B------:R-:W-:Y:S05]  /*0990*/  @!P0 BRA `(.L_x_5579) ;  /* 0x000000b400dc8947 */ /* 0x000fea0003800000 */
.L_x_5580:
        /* <DEDUP_REMOVED lines=64> */
.L_x_5624:
[----:B0-----:R-:W0:Y:S01]  /*0da0*/  LDC.64 R2, c[0x0][0xc60] ;  /* 0x00031800ff027b82 */ /* 0x001e220000000a00 */
[----:B------:R-:W-:Y:S01]  /*0db0*/  ULDC.64 UR8, c[0x0][0x990] ;  /* 0x0002640000087ab9 */ /* 0x000fe20000000a00 */
[----:B------:R-:W-:Y:S01]  /*0dc0*/  ULDC UR4, c[0x0][0x428] ;  /* 0x00010a0000047ab9 */ /* 0x000fe20000000800 */
[----:B0-----:R-:W-:-:S06]  /*0dd0*/  IMAD.WIDE R2, R47, 0x4, R2 ;  /* 0x000000042f027825 */ /* 0x001fcc00078e0202 */
[----:B--2---:R-:W2:Y:S01]  /*0de0*/  LDG.E R2, desc[UR46][R2.64] ;  /* 0x0000002e02027981 */ /* 0x004ea2000c1e1900 */
[----:B------:R-:W-:Y:S01]  /*0df0*/  UISETP.NE.U32.AND UP2, UPT, UR8, URZ, UPT ;  /* 0x0000003f0800728c */ /* 0x000fe2000bf45070 */
[----:B-1---5:R-:W-:Y:S01]  /*0e00*/  IMAD.MOV.U32 R9, RZ, RZ, 0x3f800000 ;  /* 0x3f800000ff097424 */ /* 0x022fe200078e00ff */
[----:B------:R-:W-:Y:S02]  /*0e10*/  UISETP.NE.AND UP3, UPT, UR4, 0x1, UPT ;  /* 0x000000010400788c */ /* 0x000fe4000bf65270 */
[----:B------:R-:W-:Y:S01]  /*0e20*/  UISETP.NE.AND.EX UP2, UPT, UR9, URZ, UPT, UP2 ;  /* 0x0000003f0900728c */ /* 0x000fe2000bf45320 */
[----:B------:R-:W-:Y:S02]  /*0e30*/  ULDC.64 UR4, c[0x0][0x998] ;  /* 0x0002660000047ab9 */ /* 0x000fe40000000a00 */
[----:B------:R-:W-:-:S03]  /*0e40*/  UISETP.NE.U32.AND UP0, UPT, UR4, URZ, UPT ;  /* 0x0000003f0400728c */ /* 0x000fc6000bf05070 */
[----:B------:R-:W-:Y:S01]  /*0e50*/  PLOP3.LUT P0, PT, PT, PT, UP2, 0x80, 0x0 ;  /* 0x000000000000781c */ /* 0x000fe20003f0f028 */
[----:B------:R-:W-:Y:S02]  /*0e60*/  UISETP.NE.AND.EX UP0, UPT, UR5, URZ, UPT, UP0 ;  /* 0x0000003f0500728c */ /* 0x000fe4000bf05300 */
[----:B------:R-:W-:Y:S02]  /*0e70*/  @UP3 ULDC UR10, c[0x0][0x42c] ;  /* 0x00010b00000a3ab9 */ /* 0x000fe40000000800 */
[----:B------:R-:W-:Y:S01]  /*0e80*/  @UP2 ULDC.64 UR14, c[0x0][0x9a8] ;  /* 0x00026a00000e2ab9 */ /* 0x000fe20000000a00 */
[----:B------:R-:W-:Y:S01]  /*0e90*/  UIMAD.WIDE.U32 UR10, UR6, UR10, URZ ;  /* 0x0000000a060a72a5 */ /* 0x000fe2000f8e003f */
[----:B------:R-:W-:Y:S01]  /*0ea0*/  @UP2 ULDC.64 UR18, c[0x0][0x9b0] ;  /* 0x00026c0000122ab9 */ /* 0x000fe20000000a00 */
[----:B------:R-:W-:-:S04]  /*0eb0*/  PLOP3.LUT P2, PT, PT, PT, UP0, 0x80, 0x0 ;  /* 0x000000000000781c */ /* 0x000fc80003f4f008 */
        /* <DEDUP_REMOVED lines=29> */
[----:B---34-:R-:W-:Y:S01]  /*1090*/  IMAD.U32 R4, RZ, RZ, UR8 ;  /* 0x00000008ff047e24 */ /* 0x018fe2000f8e00ff */
        /* <DEDUP_REMOVED lines=20> */
[----:B0-----:R-:W-:-:S02]  /*11e0*/  IMAD.U32 R4, RZ, RZ, UR8 ;  /* 0x00000008ff047e24 */ /* 0x001fc4000f8e00ff */
[----:B------:R-:W-:Y:S01]  /*11f0*/  IMAD.U32 R3, RZ, RZ, UR5 ;  /* 0x00000005ff037e24 */ /* 0x000fe2000f8e00ff */
[----:B------:R-:W-:Y:S01]  /*1200*/  ULDC.64 UR4, c[0x0][0x3f8] ;  /* 0x0000fe0000047ab9 */ /* 0x000fe20000000a00 */
[----:B------:R-:W-:-:S03]  /*1210*/  IMAD.U32 R5, RZ, RZ, UR9 ;  /* 0x00000009ff057e24 */ /* 0x000fc6000f8e00ff */
[----:B------:R0:W3:Y:S04]  /*1220*/  @P0 LDG.E R2, desc[UR46][R2.64] ;  /* 0x0000002e02020981 */ /* 0x0000e8000c1e1900 */
        /* <DEDUP_REMOVED lines=10> */
[----:B-1----:R-:W-:Y:S01]  /*12d0*/  CS2R R6, SRZ ;  /* 0x0000000000067805 */ /* 0x002fe2000001ff00 */
[----:B0-----:R-:W-:Y:S01]  /*12e0*/  IMAD.MOV.U32 R3, RZ, RZ, RZ ;  /* 0x000000ffff037224 */ /* 0x001fe200078e00ff */
        /* <DEDUP_REMOVED lines=23> */
[----:B------:R-:W-:Y:S01]  /*1460*/  CS2R R64, SRZ ;  /* 0x0000000000407805 */ /* 0x000fe2000001ff00 */
[----:B--2---:R-:W-:-:S04]  /*1470*/  FMUL.FTZ R0, R9, R0 ;  /* 0x0000000009007220 */ /* 0x004fc80000410000 */
[----:B------:R-:W-:Y:S01]  /*1480*/  FMUL.FTZ R0, R0, UR7 ;  /* 0x0000000700007c20 */ /* 0x000fe20008410000 */
[----:B------:R-:W-:-:S04]  /*1490*/  CS2R R8, SRZ ;  /* 0x0000000000087805 */ /* 0x000fc8000001ff00 */
[----:B------:R-:W-:Y:S02]  /*14a0*/  R2UR UR38, R0 ;  /* 0x00000000002672ca */ /* 0x000fe400000e0000 */
[----:B---3--:R-:W-:Y:S02]  /*14b0*/  @P0 R2UR UR49, R2 ;  /* 0x00000000023102ca */ /* 0x008fe400000e0000 */
[----:B----4-:R-:W-:Y:S01]  /*14c0*/  @P1 R2UR UR4, R4 ;  /* 0x00000000040412ca */ /* 0x010fe200000e0000 */
[----:B------:R-:W-:Y:S01]  /*14d0*/  IMAD.MOV.U32 R0, RZ, RZ, RZ ;  /* 0x000000ffff007224 */ /* 0x000fe200078e00ff */
[----:B------:R-:W-:Y:S01]  /*14e0*/  PLOP3.LUT P0, PT, PT, PT, PT, 0x80, 0x0 ;  /* 0x000000000000781c */ /* 0x000fe20003f0f070 */
[----:B------:R-:W-:-:S12]  /*14f0*/  @P1 BRA `(.L_x_5581) ;  /* 0x0000000000341947 */ /* 0x000fd80003800000 */
        /* <DEDUP_REMOVED lines=13> */
.L_x_5581:
[----:B------:R-:W-:Y:S01]  /*15d0*/  UIADD3 UR49, -UR49, UR4, URZ ;  /* 0x0000000431317290 */ /* 0x000fe2000fffe13f */
[----:B------:R-:W-:Y:S01]  /*15e0*/  CS2R R94, SRZ ;  /* 0x00000000005e7805 */ /* 0x000fe2000001ff00 */
[----:B------:R-:W-:Y:S01]  /*15f0*/  @UP3 ULDC UR7, c[0x0][0x42c] ;  /* 0x00010b0000073ab9 */ /* 0x000fe20000000800 */
[----:B------:R-:W-:Y:S01]  /*1600*/  UMOV UR4, URZ ;  /* 0x0000003f00047c82 */ /* 0x000fe20008000000 */
[----:B------:R-:W-:Y:S01]  /*1610*/  UISETP.GE.AND UP0, UPT, UR49, 0x1, UPT ;  /* 0x000000013100788c */ /* 0x000fe2000bf06270 */
[----:B------:R-:W-:Y:S01]  /*1620*/  CS2R R68, SRZ ;  /* 0x0000000000447805 */ /* 0x000fe2000001ff00 */
[----:B------:R-:W-:Y:S01]  /*1630*/  UIADD3 UR5, UR49, 0xdf, URZ ;  /* 0x000000df31057890 */ /* 0x000fe2000fffe03f */
[----:B------:R-:W-:Y:S01]  /*1640*/  CS2R R96, SRZ ;  /* 0x0000000000607805 */ /* 0x000fe2000001ff00 */
[----:B------:R-:W-:Y:S01]  /*1650*/  UMOV UR39, UR6 ;  /* 0x0000000600277c82 */ /* 0x000fe20008000000 */
[----:B------:R-:W-:Y:S02]  /*1660*/  CS2R R72, SRZ ;  /* 0x0000000000487805 */ /* 0x000fe4000001ff00 */
[----:B------:R-:W-:Y:S01]  /*1670*/  PLOP3.LUT P1, PT, PT, PT, UP0, 0x80, 0x0 ;  /* 0x000000000000781c */ /* 0x000fe20003f2f008 */
[----:B------:R-:W-:Y:S01]  /*1680*/  UIMAD.WIDE UR8, UR5, -0x6db6db6d, UR4 ;  /* 0x92492493050878a5 */ /* 0x000fe2000f8e0204 */
[----:B------:R-:W-:Y:S01]  /*1690*/  CS2R R98, SRZ ;  /* 0x0000000000627805 */ /* 0x000fe2000001ff00 */
[----:B------:R-:W-:Y:S01]  /*16a0*/  UIMAD.WIDE.U32 UR4, UR6, UR7, URZ ;  /* 0x00000007060472a5 */ /* 0x000fe2000f8e003f */
[----:B------:R-:W-:Y:S01]  /*16b0*/  CS2R R76, SRZ ;  /* 0x00000000004c7805 */ /* 0x000fe2000001ff00 */
[----:B------:R-:W-:Y:S01]  /*16c0*/  USHF.R.U32.HI UR48, URZ, 0x1f, UR9 ;  /* 0x0000001f3f307899 */ /* 0x000fe20008011609 */
[----:B------:R-:W-:Y:S01]  /*16d0*/  CS2R R100, SRZ ;  /* 0x0000000000647805 */ /* 0x000fe2000001ff00 */
[----:B------:R-:W-:-:S02]  /*16e0*/  @UP3 ULDC UR7, c[0x0][0x430] ;  /* 0x00010c0000073ab9 */ /* 0x000fc40000000800 */
[----:B------:R-:W-:Y:S02]  /*16f0*/  @UP3 USHF.R.U32.HI UR42, URZ, UR7, UR5 ;  /* 0x000000073f2a3299 */ /* 0x000fe40008011605 */
[----:B------:R-:W-:Y:S02]  /*1700*/  ULEA.HI.SX32 UR48, UR9, UR48, 0x19 ;  /* 0x0000003009307291 */ /* 0x000fe4000f8fca3f */
[----:B------:R-:W-:Y:S10]  /*1710*/  @!P1 BRA `(.L_x_5582) ;  /* 0x0000008400089947 */ /* 0x000ff40003800000 */
        /* <DEDUP_REMOVED lines=31> */
.L_x_5583:
        /* <DEDUP_REMOVED lines=13> */
.L_x_5709:
[----:B------:R-:W-:Y:S05]  /*19e0*/  @!P0 BRA `(.L_x_5585) ;  /* 0x0000000000048947 */ /* 0x000fea0003800000 */
[----:B------:R-:W-:Y:S01]  /*19f0*/  BPT.TRAP 0x1 ;  /* 0x000000040000795c */ /* 0x000fe20000300000 */
.L_x_5585:
[----:B------:R-:W-:Y:S02]  /*1a00*/  IMAD.U32 R4, RZ, RZ, UR43 ;  /* 0x0000002bff047e24 */ /* 0x000fe4000f8e00ff */
[----:B------:R-:W-:-:S03]  /*1a10*/  IMAD.U32 R5, RZ, RZ, UR50 ;  /* 0x00000032ff057e24 */ /* 0x000fc6000f8e00ff */
[----:B------:R-:W-:Y:S01]  /*1a20*/  SHF.L.U32 R4, R4, 0x1f, RZ ;  /* 0x0000001f04047819 */ /* 0x000fe200000006ff */
[----:B------:R-:W-:-:S04]  /*1a30*/  IMAD R5, R5, 0x8, R0 ;  /* 0x0000000805057824 */ /* 0x000fc800078e0200 */
[----:B------:R1:W2:Y:S01]  /*1a40*/  SYNCS.PHASECHK.TRANS64.TRYWAIT P1, [R5+URZ+0x2e830], R4 ;  /* 0x02e83004050075a7 */ /* 0x0002a2000802017f */
[----:B------:R-:W-:Y:S05]  /*1a50*/  @!P0 BRA `(.L_x_5586) ;  /* 0x0000000000048947 */ /* 0x000fea0003800000 */
[----:B------:R-:W-:Y:S01]  /*1a60*/  BPT.TRAP 0x1 ;  /* 0x000000040000795c */ /* 0x000fe20000300000 */
.L_x_5586:
[----:B------:R-:W3:Y:S01]  /*1a70*/  S2R R6, SR_TID.X ;  /* 0x0000000000067919 */ /* 0x000ee20000002100 */
[----:B0-----:R-:W-:-:S05]  /*1a80*/  VIADD R3, R0, 0x20400 ;  /* 0x0002040000037836 */ /* 0x001fca0000000000 */
[----:B------:R-:W-:-:S04]  /*1a90*/  SHF.R.U32.HI R3, RZ, 0x4, R3 ;  /* 0x00000004ff037819 */ /* 0x000fc80000011603 */
[----:B------:R-:W-:Y:S02]  /*1aa0*/  LOP3.LUT R3, R3, 0x3fff, RZ, 0xc0, !PT ;  /* 0x00003fff03037812 */ /* 0x000fe400078ec0ff */
[----:B---3--:R-:W-:Y:S01]  /*1ab0*/  LOP3.LUT P2, RZ, R6, 0x7f, RZ, 0xc0, !PT ;  /* 0x0000007f06ff7812 */ /* 0x008fe2000784c0ff */
[----:B--2---:R-:W-:-:S12]  /*1ac0*/  @P1 BRA `(.L_x_5587) ;  /* 0x0000000000081947 */ /* 0x004fd80003800000 */
[----:B------:R-:W0:Y:S02]  /*1ad0*/  SYNCS.PHASECHK.TRANS64.TRYWAIT P1, [R5+URZ+0x2e830], R4 ;  /* 0x02e83004050075a7 */ /* 0x000e24000802017f */
[----:B0-----:R-:W-:Y:S05]  /*1ae0*/  @!P1 BRA `(.L_x_5588) ;  /* 0x000000f0005c9947 */ /* 0x001fea0003800000 */
.L_x_5587:
[----:B------:R-:W-:Y:S05]  /*1af0*/  WARPSYNC.ALL ;  /* 0x0000000000007948 */ /* 0x000fea0003800000 */
[----:B------:R-:W-:Y:S01]  /*1b00*/  IMAD.MOV.U32 R87, RZ, RZ, RZ ;  /* 0x000000ffff577224 */ /* 0x000fe200078e00ff */
[----:B------:R-:W-:-:S04]  /*1b10*/  LOP3.LUT R3, R3, 0x10000, RZ, 0xfc, !PT ;  /* 0x0001000003037812 */ /* 0x000fc800078efcff */
        /* <DEDUP_REMOVED lines=15> */
[----:B------:R-:W2:Y:S01]  /*1c10*/  S2R R152, SR_TID.X ;  /* 0x0000000000987919 */ /* 0x000ea20000002100 */
[----:B------:R-:W-:Y:S01]  /*1c20*/  IMAD.U32 R81, RZ, RZ, UR38 ;  /* 0x00000026ff517e24 */ /* 0x000fe2000f8e00ff */
[----:B------:R-:W-:-:S02]  /*1c30*/  UIADD3 UR4, UR20, 0x300, URZ ;  /* 0x0000030014047890 */ /* 0x000fc4000fffe03f */
        /* <DEDUP_REMOVED lines=18> */
[----:B------:R-:W-:Y:S01]  /*1d60*/  UISETP.GE.AND UP0, UPT, UR49, 0xe1, UPT ;  /* 0x000000e13100788c */ /* 0x000fe2000bf06270 */
        /* <DEDUP_REMOVED lines=129> */
[----:B01----:R-:W-:Y:S02]  /*2580*/  FMNMX.FTZ R4, R140, R7, !PT ;  /* 0x000000078c047209 */ /* 0x003fe40007810000 */
        /* <DEDUP_REMOVED lines=92> */
[C---:B------:R-:W-:Y:S02]  /*2b50*/  ISETP.GT.AND P1, PT, R6.reuse, 0x61, PT ;  /* 0x000000610600780c */ /* 0x040fe40003f24270 */
[----:B------:R-:W-:Y:S02]  /*2b60*/  FMNMX.FTZ R7, R117, R4, !PT ;  /* 0x0000000475077209 */ /* 0x000fe40007810000 */
[----:B------:R-:W-:Y:S02]  /*2b70*/  FSEL R115, R115, -INF , P2 ;  /* 0xff80000073737808 */ /* 0x000fe40001000000 */
[----:B------:R-:W-:-:S02]  /*2b80*/  ISETP.GT.AND P2, PT, R6, 0x68, PT ;  /* 0x000000680600780c */ /* 0x000fc40003f44270 */
        /* <DEDUP_REMOVED lines=103> */
[----:B------:R-:W-:Y:S02]  /*3200*/  ISETP.GT.AND P1, PT, R6, 0xc8, PT ;  /* 0x000000c80600780c */ /* 0x000fe40003f24270 */
[----:B------:R-:W-:Y:S02]  /*3210*/  FSEL R54, R54, -INF , P2 ;  /* 0xff80000036367808 */ /* 0x000fe40001000000 */
[----:B------:R-:W-:-:S02]  /*3220*/  ISETP.GT.AND P2, PT, R6, 0xc9, PT ;  /* 0x000000c90600780c */ /* 0x000fc40003f44270 */
[----:B------:R-:W-:Y:S02]  /*3230*/  FSEL R50, R50, -INF , P3 ;  /* 0xff80000032327808 */ /* 0x000fe40001800000 */
[C---:B------:R-:W-:Y:S02]  /*3240*/  ISETP.GT.AND P3, PT, R6.reuse, 0xd0, PT ;  /* 0x000000d00600780c */ /* 0x040fe40003f64270 */
[----:B------:R-:W-:Y:S02]  /*3250*/  FSEL R47, R47, -INF , P4 ;  /* 0xff8000002f2f7808 */ /* 0x000fe40002000000 */
[----:B------:R-:W-:Y:S02]  /*3260*/  ISETP.GT.AND P4, PT, R6, 0xd1, PT ;  /* 0x000000d10600780c */ /* 0x000fe40003f84270 */
        /* <DEDUP_REMOVED lines=21> */
[----:B------:R-:W-:Y:S02]  /*33c0*/  FMNMX.FTZ R33, R138, R139, !PT ;  /* 0x0000008b8a217209 */ /* 0x000fe40007810000 */
[----:B------:R-:W-:Y:S02]  /*33d0*/  FMNMX.FTZ R9, R78, R9, !PT ;  /* 0x000000094e097209 */ /* 0x000fe40007810000 */
[----:B------:R-:W-:Y:S02]  /*33e0*/  FMNMX.FTZ R32, R142, R33, !PT ;  /* 0x000000218e207209 */ /* 0x000fe40007810000 */
[----:B------:R-:W-:Y:S01]  /*33f0*/  ISETP.GT.AND P1, PT, R6, 0xb9, PT ;  /* 0x000000b90600780c */ /* 0x000fe20003f24270 */
[----:B------:R-:W0:Y:S01]  /*3400*/  SHFL.BFLY PT, R4, R9, 0x2, 0x1f ;  /* 0x0c401f0009047f89 */ /* 0x000e2200000e0000 */
[----:B------:R-:W-:Y:S02]  /*3410*/  FMNMX.FTZ R37, R143, R32, !PT ;  /* 0x000000208f257209 */ /* 0x000fe40007810000 */
[----:B------:R-:W-:-:S02]  /*3420*/  P2R R14, PR, RZ, 0x1 ;  /* 0x00000001ff0e7803 */ /* 0x000fc40000000000 */
[----:B------:R-:W-:Y:S02]  /*3430*/  FMNMX.FTZ R36, R146, R37, !PT ;  /* 0x0000002592247209 */ /* 0x000fe40007810000 */
[----:B------:R-:W-:Y:S02]  /*3440*/  ISETP.GT.AND P0, PT, R6, 0xc0, PT ;  /* 0x000000c00600780c */ /* 0x000fe40003f04270 */
[----:B------:R-:W-:Y:S02]  /*3450*/  FMNMX.FTZ R37, R147, R36, !PT ;  /* 0x0000002493257209 */ /* 0x000fe40007810000 */
[----:B------:R-:W-:Y:S02]  /*3460*/  FSEL R55, R55, -INF , P1 ;  /* 0xff80000037377808 */ /* 0x000fe40000800000 */
[----:B------:R-:W-:Y:S02]  /*3470*/  FMNMX.FTZ R36, R150, R37, !PT ;  /* 0x0000002596247209 */ /* 0x000fe40007810000 */
[----:B------:R-:W-:-:S02]  /*3480*/  FSEL R26, R26, -INF , P0 ;  /* 0xff8000001a1a7808 */ /* 0x000fc40000000000 */
[----:B------:R-:W-:Y:S02]  /*3490*/  FMNMX.FTZ R41, R151, R36, !PT ;  /* 0x0000002497297209 */ /* 0x000fe40007810000 */
[----:B------:R-:W-:Y:S02]  /*34a0*/  ISETP.NE.AND P0, PT, R14, RZ, PT ;  /* 0x000000ff0e00720c */ /* 0x000fe40003f05270 */
[----:B------:R-:W-:Y:S02]  /*34b0*/  FMNMX.FTZ R40, R122, R41, !PT ;  /* 0x000000297a287209 */ /* 0x000fe40007810000 */
[----:B------:R-:W-:Y:S02]  /*34c0*/  ISETP.NE.AND P1, PT, R13, RZ, PT ;  /* 0x000000ff0d00720c */ /* 0x000fe40003f25270 */
[----:B0-----:R-:W-:Y:S02]  /*34d0*/  FMNMX.FTZ R10, R9, R4, !PT ;  /* 0x00000004090a7209 */ /* 0x001fe40007810000 */
[----:B------:R-:W-:-:S02]  /*34e0*/  FMNMX.FTZ R41, R123, R40, !PT ;  /* 0x000000287b297209 */ /* 0x000fc40007810000 */
[----:B------:R-:W-:Y:S01]  /*34f0*/  FSEL R27, R27, -INF , P0 ;  /* 0xff8000001b1b7808 */ /* 0x000fe20000000000 */
[----:B------:R-:W0:Y:S01]  /*3500*/  SHFL.BFLY PT, R11, R10, 0x1, 0x1f ;  /* 0x0c201f000a0b7f89 */ /* 0x000e2200000e0000 */
[----:B------:R-:W-:Y:S02]  /*3510*/  FMNMX.FTZ R40, R126, R41, !PT ;  /* 0x000000297e287209 */ /* 0x000fe40007810000 */
[----:B------:R-:W-:Y:S02]  /*3520*/  FSEL R30, R30, -INF , P1 ;  /* 0xff8000001e1e7808 */ /* 0x000fe40000800000 */
[----:B------:R-:W-:Y:S02]  /*3530*/  FMNMX.FTZ R45, R127, R40, !PT ;  /* 0x000000287f2d7209 */ /* 0x000fe40007810000 */
[----:B------:R-:W-:Y:S02]  /*3540*/  ISETP.NE.AND P0, PT, R8, RZ, PT ;  /* 0x000000ff0800720c */ /* 0x000fe40003f05270 */
[----:B0-----:R-:W-:-:S04]  /*3550*/  FMNMX.FTZ R4, R10, R11, !PT ;  /* 0x0000000b0a047209 */ /* 0x001fc80007810000 */
        /* <DEDUP_REMOVED lines=20> */
[----:B0-----:R-:W-:-:S01]  /*36a0*/  FFMA.FTZ R105, R88, UR38, -R81 ;  /* 0x0000002658697c23 */ /* 0x001fc20008010851 */
        /* <DEDUP_REMOVED lines=34> */
[----:B------:R-:W-:Y:S01]  /*38d0*/  FFMA.FTZ R78, R78, UR38, -R81 ;  /* 0x000000264e4e7c23 */ /* 0x000fe20008010851 */
[----:B------:R-:W-:Y:S01]  /*38e0*/  MUFU.EX2 R6, R6 ;  /* 0x0000000600067308 */ /* 0x000fe20000000800 */
[----:B------:R-:W-:-:S04]  /*38f0*/  FMNMX.FTZ R83, R91, R92, !PT ;  /* 0x0000005c5b537209 */ /* 0x000fc80007810000 */
[----:B------:R-:W-:-:S03]  /*3900*/  FMNMX.FTZ R92, R94, R83, !PT ;  /* 0x000000535e5c7209 */ /* 0x000fc60007810000 */
[----:B------:R-:W-:Y:S01]  /*3910*/  MUFU.EX2 R9, R9 ;  /* 0x0000000900097308 */ /* 0x000fe20000000800 */
[----:B------:R-:W-:-:S04]  /*3920*/  FMNMX.FTZ R83, R95, R92, !PT ;  /* 0x0000005c5f537209 */ /* 0x000fc80007810000 */
[----:B------:R-:W-:-:S03]  /*3930*/  FMNMX.FTZ R92, R98, R83, !PT ;  /* 0x00000053625c7209 */ /* 0x000fc60007810000 */
[----:B------:R0:W-:Y:S01]  /*3940*/  MUFU.EX2 R83, R105 ;  /* 0x0000006900537308 */ /* 0x0001e20000000800 */
[----:B------:R-:W-:Y:S01]  /*3950*/  FMNMX.FTZ R89, R99, R92, !PT ;  /* 0x0000005c63597209 */ /* 0x000fe20007810000 */
[--C-:B------:R-:W-:Y:S01]  /*3960*/  FFMA.FTZ R92, R97, UR38, -R81.reuse ;  /* 0x00000026615c7c23 */ /* 0x100fe20008010851 */
[----:B------:R-:W-:-:S02]  /*3970*/  FFMA.FTZ R97, R100, UR38, -R81 ;  /* 0x0000002664617c23 */ /* 0x000fc40008010851 */
[----:B------:R-:W-:-:S03]  /*3980*/  FMNMX.FTZ R96, R102, R89, !PT ;  /* 0x0000005966607209 */ /* 0x000fc60007810000 */
[----:B------:R-:W-:Y:S01]  /*3990*/  MUFU.EX2 R8, R8 ;  /* 0x0000000800087308 */ /* 0x000fe20000000800 */
[----:B------:R-:W-:Y:S01]  /*39a0*/  FMNMX.FTZ R89, R103, R96, !PT ;  /* 0x0000006067597209 */ /* 0x000fe20007810000 */
[----:B0-----:R-:W-:-:S03]  /*39b0*/  FFMA.FTZ R105, R84, UR38, -R81 ;  /* 0x0000002654697c23 */ /* 0x001fc60008010851 */
[----:B------:R-:W-:-:S03]  /*39c0*/  FMNMX.FTZ R96, R58, R89, !PT ;  /* 0x000000593a607209 */ /* 0x000fc60007810000 */
[----:B------:R-:W-:Y:S01]  /*39d0*/  MUFU.EX2 R89, R97 ;  /* 0x0000006100597308 */ /* 0x000fe20000000800 */
[----:B------:R-:W-:Y:S01]  /*39e0*/  FMNMX.FTZ R93, R59, R96, !PT ;  /* 0x000000603b5d7209 */ /* 0x000fe20007810000 */
[--C-:B------:R-:W-:Y:S01]  /*39f0*/  FFMA.FTZ R96, R101, UR38, -R81.reuse ;  /* 0x0000002665607c23 */ /* 0x100fe20008010851 */
[----:B------:R-:W-:-:S02]  /*3a00*/  FFMA.FTZ R101, R61, UR38, -R81 ;  /* 0x000000263d657c23 */ /* 0x000fc40008010851 */
[----:B------:R-:W-:-:S03]  /*3a10*/  FMNMX.FTZ R100, R62, R93, !PT ;  /* 0x0000005d3e647209 */ /* 0x000fc60007810000 */
[----:B------:R-:W0:Y:S01]  /*3a20*/  MUFU.EX2 R13, R13 ;  /* 0x0000000d000d7308 */ /* 0x000e220000000800 */
[----:B------:R-:W-:-:S04]  /*3a30*/  FMNMX.FTZ R93, R63, R100, !PT ;  /* 0x000000643f5d7209 */ /* 0x000fc80007810000 */
[----:B------:R-:W-:-:S03]  /*3a40*/  FMNMX.FTZ R100, R66, R93, !PT ;  /* 0x0000005d42647209 */ /* 0x000fc60007810000 */
[----:B------:R-:W-:Y:S01]  /*3a50*/  MUFU.EX2 R41, R109 ;  /* 0x0000006d00297308 */ /* 0x000fe20000000800 */
[----:B------:R-:W-:-:S04]  /*3a60*/  FMNMX.FTZ R93, R67, R100, !PT ;  /* 0x00000064435d7209 */ /* 0x000fc80007810000 */
[----:B------:R-:W-:-:S03]  /*3a70*/  FMNMX.FTZ R100, R70, R93, !PT ;  /* 0x0000005d46647209 */ /* 0x000fc60007810000 */
[----:B------:R-:W-:Y:S01]  /*3a80*/  MUFU.EX2 R10, R10 ;  /* 0x0000000a000a7308 */ /* 0x000fe20000000800 */
[----:B------:R-:W-:Y:S02]  /*3a90*/  FMNMX.FTZ R93, R71, R100, !PT ;  /* 0x00000064475d7209 */ /* 0x000fe40007810000 */
[----:B0-----:R-:W-:Y:S02]  /*3aa0*/  F2FP.SATFINITE.E4M3.F32.PACK_AB_MERGE_C R200, R13, R8, RZ ;  /* 0x000000080dc8723e */ /* 0x001fe400048070ff */
[----:B------:R-:W-:Y:S02]  /*3ab0*/  FMNMX.FTZ R100, R42, R93, !PT ;  /* 0x0000005d2a647209 */ /* 0x000fe40007810000 */
[----:B------:R-:W-:Y:S01]  /*3ac0*/  F2FP.SATFINITE.E4M3.F32.PACK_AB_MERGE_C R200, R9, R6, R200 ;  /* 0x0000000609c8723e */ /* 0x000fe200048070c8 */
[----:B------:R-:W-:Y:S01]  /*3ad0*/  MUFU.EX2 R11, R11 ;  /* 0x0000000b000b7308 */ /* 0x000fe20000000800 */
[----:B------:R-:W-:-:S04]  /*3ae0*/  FMNMX.FTZ R93, R43, R100, !PT ;  /* 0x000000642b5d7209 */ /* 0x000fc80007810000 */
[----:B------:R-:W-:-:S03]  /*3af0*/  FMNMX.FTZ R100, R46, R93, !PT ;  /* 0x0000005d2e647209 */ /* 0x000fc60007810000 */
[----:B------:R0:W-:Y:S01]  /*3b00*/  MUFU.EX2 R93, R101 ;  /* 0x00000065005d7308 */ /* 0x0001e20000000800 */
[----:B------:R-:W-:Y:S01]  /*3b10*/  FMNMX.FTZ R61, R47, R100, !PT ;  /* 0x000000642f3d7209 */ /* 0x000fe20007810000 */
[----:B------:R-:W-:-:S03]  /*3b20*/  FFMA.FTZ R100, R64, UR38, -R81 ;  /* 0x0000002640647c23 */ /* 0x000fc60008010851 */
[----:B------:R-:W-:-:S03]  /*3b30*/  FMNMX.FTZ R64, R50, R61, !PT ;  /* 0x0000003d32407209 */ /* 0x000fc60007810000 */
[----:B------:R1:W-:Y:S01]  /*3b40*/  MUFU.EX2 R61, R100 ;  /* 0x00000064003d7308 */ /* 0x0003e20000000800 */
[----:B------:R-:W-:Y:S01]  /*3b50*/  FMNMX.FTZ R97, R51, R64, !PT ;  /* 0x0000004033617209 */ /* 0x000fe20007810000 */
[--C-:B------:R-:W-:Y:S01]  /*3b60*/  FFMA.FTZ R64, R72, UR38, -R81.reuse ;  /* 0x0000002648407c23 */ /* 0x100fe20008010851 */
[----:B0-----:R-:W-:-:S01]  /*3b70*/  FFMA.FTZ R101, R65, UR38, -R81 ;  /* 0x0000002641657c23 */ /* 0x001fc20008010851 */
[----:B------:R-:W-:Y:S02]  /*3b80*/  FSEL R65, R38, -INF , P5 ;  /* 0xff80000026417808 */ /* 0x000fe40002800000 */
[----:B------:R-:W-:Y:S02]  /*3b90*/  FMNMX.FTZ R72, R54, R97, !PT ;  /* 0x0000006136487209 */ /* 0x000fe40007810000 */
[----:B------:R-:W-:Y:S02]  /*3ba0*/  MUFU.EX2 R12, R12 ;  /* 0x0000000c000c7308 */ /* 0x000fe40000000800 */
[----:B------:R-:W-:-:S04]  /*3bb0*/  FMNMX.FTZ R97, R55, R72, !PT ;  /* 0x0000004837617209 */ /* 0x000fc80007810000 */
[----:B------:R-:W-:Y:S02]  /*3bc0*/  FMNMX.FTZ R72, R26, R97, !PT ;  /* 0x000000611a487209 */ /* 0x000fe40007810000 */
[----:B------:R-:W0:Y:S02]  /*3bd0*/  MUFU.EX2 R21, R21 ;  /* 0x0000001500157308 */ /* 0x000e240000000800 */
[----:B------:R-:W-:Y:S02]  /*3be0*/  FMNMX.FTZ R97, R27, R72, !PT ;  /* 0x000000481b617209 */ /* 0x000fe40007810000 */
[----:B------:R-:W-:Y:S01]  /*3bf0*/  FSEL R72, R31, -INF , P2 ;  /* 0xff8000001f487808 */ /* 0x000fe20001000000 */
[----:B------:R-:W-:-:S01]  /*3c00*/  FFMA.FTZ R31, R69, UR38, -R81 ;  /* 0x00000026451f7c23 */ /* 0x000fc20008010851 */
[----:B------:R-:W-:Y:S02]  /*3c10*/  FMNMX.FTZ R97, R30, R97, !PT ;  /* 0x000000611e617209 */ /* 0x000fe40007810000 */
[----:B------:R-:W-:Y:S01]  /*3c20*/  FSEL R69, R34, -INF , P3 ;  /* 0xff80000022457808 */ /* 0x000fe20001800000 */
[----:B------:R-:W-:Y:S01]  /*3c30*/  MUFU.EX2 R45, R113 ;  /* 0x00000071002d7308 */ /* 0x000fe20000000800 */
[----:B------:R-:W-:-:S02]  /*3c40*/  FMNMX.FTZ R34, R72, R97, !PT ;  /* 0x0000006148227209 */ /* 0x000fc40007810000 */
[----:B------:R-:W-:Y:S01]  /*3c50*/  FSEL R97, R35, -INF , P4 ;  /* 0xff80000023617808 */ /* 0x000fe20002000000 */
[----:B------:R-:W-:-:S01]  /*3c60*/  FFMA.FTZ R35, R7, UR38, -R81 ;  /* 0x0000002607237c23 */ /* 0x000fc20008010851 */
[----:B-1----:R-:W-:Y:S02]  /*3c70*/  FMNMX.FTZ R100, R69, R34, !PT ;  /* 0x0000002245647209 */ /* 0x002fe40007810000 */
[----:B--2---:R-:W-:Y:S01]  /*3c80*/  LOP3.LUT P2, RZ, R152, 0x7f, RZ, 0xc0, !PT ;  /* 0x0000007f98ff7812 */ /* 0x004fe2000784c0ff */
[----:B------:R1:W-:Y:S01]  /*3c90*/  MUFU.EX2 R34, R101 ;  /* 0x0000006500227308 */ /* 0x0003e20000000800 */
[----:B------:R-:W-:Y:S02]  /*3ca0*/  FMNMX.FTZ R38, R97, R100, !PT ;  /* 0x0000006461267209 */ /* 0x000fe40007810000 */
        /* <DEDUP_REMOVED lines=9> */
[----:B------:R-:W-:-:S01]  /*3d40*/  FFMA.FTZ R48, R52, UR38, -R81 ;  /* 0x0000002634307c23 */ /* 0x000fc20008010851 */
[--C-:B------:R-:W-:Y:S01]  /*3d50*/  FFMA.FTZ R52, R76, UR38, -R81.reuse ;  /* 0x000000264c347c23 */ /* 0x100fe20008010851 */
[----:B------:R-:W2:Y:S01]  /*3d60*/  SHFL.BFLY PT, R112, R7, 0x2, 0x1f ;  /* 0x0c401f0007707f89 */ /* 0x000ea200000e0000 */
[----:B-1----:R-:W-:-:S01]  /*3d70*/  FFMA.FTZ R101, R80, UR38, -R81 ;  /* 0x0000002650657c23 */ /* 0x002fc20008010851 */
[----:B------:R-:W-:Y:S01]  /*3d80*/  FFMA.FTZ R76, R82, UR38, -R81 ;  /* 0x00000026524c7c23 */ /* 0x000fe20008010851 */
[----:B------:R-:W-:Y:S01]  /*3d90*/  MUFU.EX2 R14, R14 ;  /* 0x0000000e000e7308 */ /* 0x000fe20000000800 */
[----:B------:R-:W-:Y:S01]  /*3da0*/  @!P2 VIADD R5, R5, 0x2e840 ;  /* 0x0002e8400505a836 */ /* 0x000fe20000000000 */
[----:B0-----:R-:W-:-:S04]  /*3db0*/  F2FP.SATFINITE.E4M3.F32.PACK_AB_MERGE_C R202, R21, R12, RZ ;  /* 0x0000000c15ca723e */ /* 0x001fc800048070ff */
[----:B------:R-:W-:Y:S02]  /*3dc0*/  F2FP.SATFINITE.E4M3.F32.PACK_AB_MERGE_C R202, R11, R10, R202 ;  /* 0x0000000a0bca723e */ /* 0x000fe400048070ca */
[----:B------:R-:W-:Y:S08]  /*3dd0*/  MUFU.EX2 R53, R116 ;  /* 0x0000007400357308 */ /* 0x000ff00000000800 */
[----:B------:R-:W-:Y:S01]  /*3de0*/  MUFU.EX2 R15, R15 ;  /* 0x0000000f000f7308 */ /* 0x000fe20000000800 */
[----:B--2---:R-:W-:-:S07]  /*3df0*/  FMNMX.FTZ R112, R7, R112, !PT ;  /* 0x0000007007707209 */ /* 0x004fce0007810000 */
[----:B------:R-:W-:Y:S01]  /*3e00*/  MUFU.EX2 R24, R24 ;  /* 0x0000001800187308 */ /* 0x000fe20000000800 */
[----:B------:R-:W0:Y:S07]  /*3e10*/  SHFL.BFLY PT, R7, R112, 0x1, 0x1f ;  /* 0x0c201f0070077f89 */ /* 0x000e2e00000e0000 */
[----:B------:R-:W1:Y:S08]  /*3e20*/  MUFU.EX2 R29, R29 ;  /* 0x0000001d001d7308 */ /* 0x000e700000000800 */
[----:B------:R-:W-:Y:S08]  /*3e30*/  MUFU.EX2 R20, R20 ;  /* 0x0000001400147308 */ /* 0x000ff00000000800 */
[----:B------:R-:W-:Y:S01]  /*3e40*/  MUFU.EX2 R25, R25 ;  /* 0x0000001900197308 */ /* 0x000fe20000000800 */
[----:B-1----:R-:W-:-:S02]  /*3e50*/  F2FP.SATFINITE.E4M3.F32.PACK_AB_MERGE_C R204, R29, R24, RZ ;  /* 0x000000181dcc723e */ /* 0x002fc400048070ff */
[----:B0-----:R-:W-:Y:S02]  /*3e60*/  FMNMX.FTZ R7, R112, R7, !PT ;  /* 0x0000000770077209 */ /* 0x001fe40007810000 */
[----:B------:R-:W-:Y:S02]  /*3e70*/  F2FP.SATFINITE.E4M3.F32.PACK_AB_MERGE_C R204, R15, R14, R204 ;  /* 0x0000000e0fcc723e */ /* 0x000fe400048070cc */
[C---:B------:R-:W-:Y:S01]  /*3e80*/  FSETP.NEU.FTZ.AND P1, PT, R7.reuse, -INF , PT ;  /* 0xff8000000700780b */ /* 0x040fe20003f3d000 */
[----:B------:R-:W-:-:S01]  /*3e90*/  FFMA.FTZ R86, R7, R86, -8 ;  /* 0xc100000007567423 */ /* 0x000fc20000010056 */
[----:B------:R-:W-:Y:S04]  /*3ea0*/  MUFU.EX2 R28, R28 ;  /* 0x0000001c001c7308 */ /* 0x000fe80000000800 */
[----:B------:R-:W-:-:S02]  /*3eb0*/  FSEL R86, R86, RZ, P1 ;  /* 0x000000ff56567208 */ /* 0x000fc40000800000 */
        /* <DEDUP_REMOVED lines=21> */
[----:B------:R-:W-:Y:S01]  /*4010*/  FFMA.FTZ R114, R118, UR38, -R86 ;  /* 0x0000002676727c23 */ /* 0x000fe20008010856 */
[----:B------:R-:W-:-:S01]  /*4020*/  FADD.FTZ R103, R6, R9 ;  /* 0x0000000906677221 */ /* 0x000fc20000010000 */
[--C-:B------:R-:W-:Y:S01]  /*4030*/  FFMA.FTZ R121, R131, UR38, -R86.reuse ;  /* 0x0000002683797c23 */ /* 0x100fe20008010856 */
[----:B------:R-:W-:-:S01]  /*4040*/  FFMA.FTZ R118, R94, UR38, -R86 ;  /* 0x000000265e767c23 */ /* 0x000fc20008010856 */
[----:B------:R-:W1:Y:S01]  /*4050*/  MUFU.EX2 R112, R112 ;  /* 0x0000007000707308 */ /* 0x000e620000000800 */
[----:B------:R-:W-:-:S01]  /*4060*/  FFMA.FTZ R94, R98, UR38, -R86 ;  /* 0x00000026625e7c23 */ /* 0x000fc20008010856 */
[--C-:B------:R-:W-:Y:S01]  /*4070*/  FFMA.FTZ R125, R151, UR38, -R86.reuse ;  /* 0x00000026977d7c23 */ /* 0x100fe20008010856 */
[----:B------:R-:W-:-:S01]  /*4080*/  FFMA.FTZ R98, R102, UR38, -R86 ;  /* 0x0000002666627c23 */ /* 0x000fc20008010856 */
[----:B------:R-:W-:Y:S01]  /*4090*/  FADD.FTZ R102, R8, R103 ;  /* 0x0000006708667221 */ /* 0x000fe20000010000 */
[----:B------:R-:W-:-:S01]  /*40a0*/  FFMA.FTZ R113, R123, UR38, -R86 ;  /* 0x000000267b717c23 */ /* 0x000fc20008010856 */
[--C-:B------:R-:W-:Y:S01]  /*40b0*/  FFMA.FTZ R116, R130, UR38, -R86.reuse ;  /* 0x0000002682747c23 */ /* 0x100fe20008010856 */
[----:B------:R-:W-:-:S01]  /*40c0*/  FFMA.FTZ R123, R127, UR38, -R86 ;  /* 0x000000267f7b7c23 */ /* 0x000fc20008010856 */
[----:B------:R-:W2:Y:S01]  /*40d0*/  MUFU.EX2 R117, R117 ;  /* 0x0000007500757308 */ /* 0x000ea20000000800 */
[----:B0-----:R-:W-:-:S01]  /*40e0*/  FADD.FTZ R131, R80, R81 ;  /* 0x0000005150837221 */ /* 0x001fc20000010000 */
[----:B------:R-:W-:Y:S01]  /*40f0*/  FADD.FTZ R103, R13, R102 ;  /* 0x000000660d677221 */ /* 0x000fe20000010000 */
[----:B------:R-:W-:-:S01]  /*4100*/  FFMA.FTZ R102, R59, UR38, -R86 ;  /* 0x000000263b667c23 */ /* 0x000fc20008010856 */
[----:B------:R-:W-:Y:S01]  /*4110*/  @!P2 PRMT R59, RZ, 0x654, R5 ;  /* 0x00000654ff3ba816 */ /* 0x000fe20000000005 */
[----:B------:R-:W-:-:S01]  /*4120*/  FFMA.FTZ R124, R134, UR38, -R86 ;  /* 0x00000026867c7c23 */ /* 0x000fc20008010856 */
[--C-:B------:R-:W-:Y:S01]  /*4130*/  FFMA.FTZ R127, R135, UR38, -R86.reuse ;  /* 0x00000026877f7c23 */ /* 0x100fe20008010856 */
[----:B------:R-:W-:-:S01]  /*4140*/  FFMA.FTZ R106, R106, UR38, -R86 ;  /* 0x000000266a6a7c23 */ /* 0x000fc20008010856 */
[----:B------:R-:W0:Y:S01]  /*4150*/  MUFU.EX2 R82, R82 ;  /* 0x0000005200527308 */ /* 0x000e220000000800 */
[----:B-1----:R-:W-:-:S01]  /*4160*/  FADD.FTZ R128, R112, R131 ;  /* 0x0000008370807221 */ /* 0x002fc20000010000 */
[----:B------:R1:W-:Y:S01]  /*4170*/  @!P2 SYNCS.ARRIVE.TRANS64.RED.A1T0 RZ, [R59+URZ], RZ ;  /* 0x000000ff3bffa9a7 */ /* 0x0003e2000810043f */
[----:B------:R-:W-:-:S01]  /*4180*/  FFMA.FTZ R107, R107, UR38, -R86 ;  /* 0x000000266b6b7c23 */ /* 0x000fc20008010856 */
[--C-:B------:R-:W-:Y:S01]  /*4190*/  FFMA.FTZ R63, R63, UR38, -R86.reuse ;  /* 0x000000263f3f7c23 */ /* 0x100fe20008010856 */
[----:B------:R-:W-:-:S01]  /*41a0*/  FFMA.FTZ R66, R66, UR38, -R86 ;  /* 0x0000002642427c23 */ /* 0x000fc20008010856 */
[--C-:B------:R-:W-:Y:S01]  /*41b0*/  FFMA.FTZ R67, R67, UR38, -R86.reuse ;  /* 0x0000002643437c23 */ /* 0x100fe20008010856 */
[----:B------:R-:W-:-:S01]  /*41c0*/  FFMA.FTZ R90, R90, UR38, -R86 ;  /* 0x000000265a5a7c23 */ /* 0x000fc20008010856 */
[----:B------:R-:W3:Y:S01]  /*41d0*/  MUFU.EX2 R109, R109 ;  /* 0x0000006d006d7308 */ /* 0x000ee20000000800 */
[----:B--2---:R-:W-:-:S01]  /*41e0*/  FADD.FTZ R131, R117, R128 ;  /* 0x0000008075837221 */ /* 0x004fc20000010000 */
[----:B------:R-:W-:Y:S01]  /*41f0*/  FADD.FTZ R128, R10, R103 ;  /* 0x000000670a807221 */ /* 0x000fe20000010000 */
[----:B-1----:R-:W-:-:S01]  /*4200*/  FFMA.FTZ R59, R62, UR38, -R86 ;  /* 0x000000263e3b7c23 */ /* 0x002fc20008010856 */
[--C-:B------:R-:W-:Y:S01]  /*4210*/  FFMA.FTZ R91, R91, UR38, -R86.reuse ;  /* 0x000000265b5b7c23 */ /* 0x100fe20008010856 */
[----:B------:R-:W-:-:S01]  /*4220*/  FFMA.FTZ R58, R58, UR38, -R86 ;  /* 0x000000263a3a7c23 */ /* 0x000fc20008010856 */
[----:B------:R-:W-:Y:S01]  /*4230*/  FADD.FTZ R103, R11, R128 ;  /* 0x000000800b677221 */ /* 0x000fe20000010000 */
[----:B------:R-:W-:-:S01]  /*4240*/  FFMA.FTZ R70, R70, UR38, -R86 ;  /* 0x0000002646467c23 */ /* 0x000fc20008010856 */
[----:B------:R-:W1:Y:S01]  /*4250*/  MUFU.EX2 R120, R120 ;  /* 0x0000007800787308 */ /* 0x000e620000000800 */
[----:B0-----:R-:W-:-:S01]  /*4260*/  FADD.FTZ R130, R82, R131 ;  /* 0x0000008352827221 */ /* 0x001fc20000010000 */
[----:B------:R-:W-:Y:S01]  /*4270*/  FADD.FTZ R128, R12, R103 ;  /* 0x000000670c807221 */ /* 0x000fe20000010000 */
[----:B------:R-:W-:-:S01]  /*4280*/  FFMA.FTZ R71, R71, UR38, -R86 ;  /* 0x0000002647477c23 */ /* 0x000fc20008010856 */
[--C-:B------:R-:W-:Y:S01]  /*4290*/  FFMA.FTZ R46, R46, UR38, -R86.reuse ;  /* 0x000000262e2e7c23 */ /* 0x100fe20008010856 */
[----:B------:R-:W-:-:S01]  /*42a0*/  FFMA.FTZ R47, R47, UR38, -R86 ;  /* 0x000000262f2f7c23 */ /* 0x000fc20008010856 */
[----:B------:R-:W-:Y:S01]  /*42b0*/  FADD.FTZ R103, R21, R128 ;  /* 0x0000008015677221 */ /* 0x000fe20000010000 */
[----:B------:R-:W-:-:S01]  /*42c0*/  FFMA.FTZ R50, R50, UR38, -R86 ;  /* 0x0000002632327c23 */ /* 0x000fc20008010856 */
[----:B------:R-:W0:Y:S01]  /*42d0*/  MUFU.EX2 R125, R125 ;  /* 0x0000007d007d7308 */ /* 0x000e220000000800 */
[----:B---3--:R-:W-:-:S01]  /*42e0*/  FADD.FTZ R131, R109, R130 ;  /* 0x000000826d837221 */ /* 0x008fc20000010000 */
        /* <DEDUP_REMOVED lines=15> */
[----:B0-----:R-:W-:-:S01]  /*43e0*/  FADD.FTZ R131, R125, R130 ;  /* 0x000000827d837221 */ /* 0x001fc20000010000 */
[----:B------:R-:W-:Y:S01]  /*43f0*/  FFMA.FTZ R65, R65, UR38, -R86 ;  /* 0x0000002641417c23 */ /* 0x000fe20008010856 */
[----:B------:R-:W-:Y:S01]  /*4400*/  F2FP.SATFINITE.E4M3.F32.PACK_AB_MERGE_C R206, R33, R28, RZ ;  /* 0x0000001c21ce723e */ /* 0x000fe200048070ff */
[----:B------:R-:W-:Y:S01]  /*4410*/  IMAD.MOV.U32 R24, RZ, RZ, R87 ;  /* 0x000000ffff187224 */ /* 0x000fe200078e0057 */
[----:B------:R-:W-:-:S02]  /*4420*/  F2FP.SATFINITE.E4M3.F32.PACK_AB_MERGE_C R112, R117, R112, RZ ;  /* 0x000000707570723e */ /* 0x000fc400048070ff */
[----:B------:R-:W-:Y:S01]  /*4430*/  F2FP.SATFINITE.E4M3.F32.PACK_AB_MERGE_C R120, R125, R120, RZ ;  /* 0x000000787d78723e */ /* 0x000fe200048070ff */
[----:B------:R-:W0:Y:S01]  /*4440*/  MUFU.EX2 R122, R122 ;  /* 0x0000007a007a7308 */ /* 0x000e220000000800 */
[----:B------:R-:W-:Y:S02]  /*4450*/  F2FP.SATFINITE.E4M3.F32.PACK_AB_MERGE_C R206, R25, R20, R206 ;  /* 0x0000001419ce723e */ /* 0x000fe400048070ce */
[----:B------:R-:W-:Y:S01]  /*4460*/  F2FP.SATFINITE.E4M3.F32.PACK_AB_MERGE_C R201, R81, R80, R112 ;  /* 0x0000005051c9723e */ /* 0x000fe20004807070 */
[--C-:B------:R-:W-:Y:S01]  /*4470*/  IMAD.MOV.U32 R81, RZ, RZ, R87.reuse ;  /* 0x000000ffff517224 */ /* 0x100fe200078e0057 */
[----:B------:R-:W-:Y:S01]  /*4480*/  F2FP.SATFINITE.E4M3.F32.PACK_AB_MERGE_C R203, R109, R82, R120 ;  /* 0x000000526dcb723e */ /* 0x000fe20004807078 */
[--C-:B------:R-:W-:Y:S02]  /*4490*/  IMAD.MOV.U32 R82, RZ, RZ, R87.reuse ;  /* 0x000000ffff527224 */ /* 0x100fe400078e0057 */
[----:B------:R-:W3:Y:S01]  /*44a0*/  MUFU.EX2 R123, R123 ;  /* 0x0000007b007b7308 */ /* 0x000ee20000000800 */
[----:B------:R-:W-:-:S07]  /*44b0*/  IMAD.MOV.U32 R80, RZ, RZ, R87 ;  /* 0x000000ffff507224 */ /* 0x000fce00078e0057 */
[----:B------:R-:W4:Y:S08]  /*44c0*/  MUFU.EX2 R116, R116 ;  /* 0x0000007400747308 */ /* 0x000f300000000800 */
[----:B------:R2:W-:Y:S08]  /*44d0*/  MUFU.EX2 R5, R102 ;  /* 0x0000006600057308 */ /* 0x0005f00000000800 */
[----:B------:R-:W5:Y:S01]  /*44e0*/  MUFU.EX2 R121, R121 ;  /* 0x0000007900797308 */ /* 0x000f620000000800 */
[----:B--2---:R-:W-:-:S04]  /*44f0*/  FADD.FTZ R102, R84, R131 ;  /* 0x0000008354667221 */ /* 0x004fc80000010000 */
[----:B-1----:R-:W-:Y:S01]  /*4500*/  FADD.FTZ R131, R113, R102 ;  /* 0x0000006671837221 */ /* 0x002fe20000010000 */
[----:B------:R-:W-:-:S02]  /*4510*/  FFMA.FTZ R102, R42, UR38, -R86 ;  /* 0x000000262a667c23 */ /* 0x000fc40008010856 */
[----:B------:R-:W-:Y:S01]  /*4520*/  MUFU.EX2 R124, R124 ;  /* 0x0000007c007c7308 */ /* 0x000fe20000000800 */
[----:B0-----:R-:W-:-:S01]  /*4530*/  FADD.FTZ R130, R122, R131 ;  /* 0x000000837a827221 */ /* 0x001fc20000010000 */
[----:B------:R-:W-:Y:S01]  /*4540*/  FADD.FTZ R131, R29, R128 ;  /* 0x000000801d837221 */ /* 0x000fe20000010000 */
[C---:B---3--:R-:W-:Y:S02]  /*4550*/  F2FP.SATFINITE.E4M3.F32.PACK_AB_MERGE_C R122, R123.reuse, R122, RZ ;  /* 0x0000007a7b7a723e */ /* 0x048fe400048070ff */
[----:B------:R-:W-:Y:S01]  /*4560*/  FADD.FTZ R43, R123, R130 ;  /* 0x000000827b2b7221 */ /* 0x000fe20000010000 */
[----:B------:R-:W-:-:S01]  /*4570*/  FADD.FTZ R128, R20, R131 ;  /* 0x0000008314807221 */ /* 0x000fc20000010000 */
[----:B------:R-:W-:Y:S01]  /*4580*/  F2FP.SATFINITE.E4M3.F32.PACK_AB_MERGE_C R205, R113, R84, R122 ;  /* 0x0000005471cd723e */ /* 0x000fe2000480707a */
[----:B------:R-:W-:Y:S01]  /*4590*/  MUFU.EX2 R127, R127 ;  /* 0x0000007f007f7308 */ /* 0x000fe20000000800 */
[----:B----4-:R-:W-:-:S01]  /*45a0*/  FADD.FTZ R130, R116, R43 ;  /* 0x0000002b74827221 */ /* 0x010fc20000010000 */
[----:B------:R-:W-:-:S03]  /*45b0*/  IMAD.MOV.U32 R84, RZ, RZ, R87 ;  /* 0x000000ffff547224 */ /* 0x000fc600078e0057 */
[----:B-----5:R-:W-:-:S03]  /*45c0*/  FADD.FTZ R131, R121, R130 ;  /* 0x0000008279837221 */ /* 0x020fc60000010000 */
[----:B------:R-:W-:Y:S08]  /*45d0*/  MUFU.EX2 R32, R32 ;  /* 0x0000002000207308 */ /* 0x000ff00000000800 */
[----:B------:R-:W-:Y:S08]  /*45e0*/  MUFU.EX2 R106, R106 ;  /* 0x0000006a006a7308 */ /* 0x000ff00000000800 */
[----:B------:R0:W-:Y:S08]  /*45f0*/  MUFU.EX2 R62, R63 ;  /* 0x0000003f003e7308 */ /* 0x0001f00000000800 */
[----:B------:R-:W-:Y:S01]  /*4600*/  MUFU.EX2 R107, R107 ;  /* 0x0000006b006b7308 */ /* 0x000fe20000000800 */
[----:B0-----:R-:W-:-:S01]  /*4610*/  FADD.FTZ R63, R25, R128 ;  /* 0x00000080193f7221 */ /* 0x001fc20000010000 */
[----:B------:R-:W-:-:S03]  /*4620*/  IMAD.MOV.U32 R25, RZ, RZ, R87 ;  /* 0x000000ffff197224 */ /* 0x000fc600078e0057 */
[----:B------:R-:W-:Y:S01]  /*4630*/  FADD.FTZ R128, R28, R63 ;  /* 0x0000003f1c807221 */ /* 0x000fe20000010000 */
[----:B------:R-:W-:Y:S02]  /*4640*/  IMAD.MOV.U32 R28, RZ, RZ, R87 ;  /* 0x000000ffff1c7224 */ /* 0x000fe400078e0057 */
[----:B------:R-:W0:Y:S01]  /*4650*/  MUFU.EX2 R36, R36 ;  /* 0x0000002400247308 */ /* 0x000e220000000800 */
[----:B------:R-:W-:-:S01]  /*4660*/  FADD.FTZ R63, R33, R128 ;  /* 0x00000080213f7221 */ /* 0x000fc20000010000 */
[----:B------:R-:W-:-:S06]  /*4670*/  IMAD.MOV.U32 R33, RZ, RZ, R87 ;  /* 0x000000ffff217224 */ /* 0x000fcc00078e0057 */
[----:B------:R-:W1:Y:S08]  /*4680*/  MUFU.EX2 R126, R126 ;  /* 0x0000007e007e7308 */ /* 0x000e700000000800 */
[----:B------:R2:W-:Y:S01]  /*4690*/  MUFU.EX2 R42, R66 ;  /* 0x00000042002a7308 */ /* 0x0005e20000000800 */
[----:B0-----:R-:W-:-:S04]  /*46a0*/  F2FP.SATFINITE.E4M3.F32.PACK_AB_MERGE_C R208, R41, R36, RZ ;  /* 0x0000002429d0723e */ /* 0x001fc800048070ff */
[----:B------:R-:W-:-:S03]  /*46b0*/  F2FP.SATFINITE.E4M3.F32.PACK_AB_MERGE_C R208, R37, R32, R208 ;  /* 0x0000002025d0723e */ /* 0x000fc600048070d0 */
[----:B------:R-:W0:Y:S01]  /*46c0*/  MUFU.EX2 R129, R129 ;  /* 0x0000008100817308 */ /* 0x000e220000000800 */
[----:B--2---:R-:W-:-:S01]  /*46d0*/  FADD.FTZ R66, R124, R131 ;  /* 0x000000837c427221 */ /* 0x004fc20000010000 */
[----:B------:R-:W-:-:S03]  /*46e0*/  F2FP.SATFINITE.E4M3.F32.PACK_AB_MERGE_C R124, R127, R124, RZ ;  /* 0x0000007c7f7c723e */ /* 0x000fc600048070ff */
[----:B------:R-:W-:Y:S01]  /*46f0*/  FADD.FTZ R131, R127, R66 ;  /* 0x000000427f837221 */ /* 0x000fe20000010000 */
[----:B------:R-:W-:-:S01]  /*4700*/  FADD.FTZ R66, R32, R63 ;  /* 0x0000003f20427221 */ /* 0x000fc20000010000 */
[----:B------:R-:W-:Y:S01]  /*4710*/  FFMA.FTZ R63, R26, UR38, -R86 ;  /* 0x000000261a3f7c23 */ /* 0x000fe20008010856 */
[----:B------:R-:W-:Y:S01]  /*4720*/  MUFU.EX2 R40, R40 ;  /* 0x0000002800287308 */ /* 0x000fe20000000800 */
[----:B------:R-:W-:-:S01]  /*4730*/  FADD.FTZ R26, R106, R131 ;  /* 0x000000836a1a7221 */ /* 0x000fc20000010000 */
[----:B------:R-:W-:Y:S01]  /*4740*/  FFMA.FTZ R86, R100, UR38, -R86 ;  /* 0x0000002664567c23 */ /* 0x000fe20008010856 */
[----:B------:R-:W-:Y:S01]  /*4750*/  F2FP.SATFINITE.E4M3.F32.PACK_AB_MERGE_C R207, R121, R116, R124 ;  /* 0x0000007479cf723e */ /* 0x000fe2000480707c */
[----:B------:R-:W-:Y:S02]  /*4760*/  IMAD.MOV.U32 R32, RZ, RZ, R87 ;  /* 0x000000ffff207224 */ /* 0x000fe400078e0057 */
[----:B------:R-:W-:-:S02]  /*4770*/  FADD.FTZ R131, R107, R26 ;  /* 0x0000001a6b837221 */ /* 0x000fc40000010000 */
[----:B------:R-:W2:Y:S08]  /*4780*/  MUFU.EX2 R110, R110 ;  /* 0x0000006e006e7308 */ /* 0x000eb00000000800 */
[----:B------:R3:W-:Y:S08]  /*4790*/  MUFU.EX2 R43, R67 ;  /* 0x00000043002b7308 */ /* 0x0007f00000000800 */
[----:B------:R-:W4:Y:S01]  /*47a0*/  MUFU.EX2 R111, R111 ;  /* 0x0000006f006f7308 */ /* 0x000f220000000800 */
[----:B---3--:R-:W-:-:S01]  /*47b0*/  FADD.FTZ R67, R37, R66 ;  /* 0x0000004225437221 */ /* 0x008fc20000010000 */
[----:B-1----:R-:W-:Y:S01]  /*47c0*/  FADD.FTZ R66, R126, R131 ;  /* 0x000000837e427221 */ /* 0x002fe20000010000 */
[----:B0-----:R-:W-:Y:S01]  /*47d0*/  F2FP.SATFINITE.E4M3.F32.PACK_AB_MERGE_C R126, R129, R126, RZ ;  /* 0x0000007e817e723e */ /* 0x001fe200048070ff */
[----:B------:R-:W-:-:S02]  /*47e0*/  IMAD.MOV.U32 R37, RZ, RZ, R87 ;  /* 0x000000ffff257224 */ /* 0x000fc400078e0057 */
[----:B------:R-:W-:-:S01]  /*47f0*/  FADD.FTZ R26, R36, R67 ;  /* 0x00000043241a7221 */ /* 0x000fc20000010000 */
[----:B------:R-:W-:Y:S01]  /*4800*/  FADD.FTZ R131, R129, R66 ;  /* 0x0000004281837221 */ /* 0x000fe20000010000 */
[----:B------:R-:W-:Y:S01]  /*4810*/  F2FP.SATFINITE.E4M3.F32.PACK_AB_MERGE_C R209, R107, R106, R126 ;  /* 0x0000006a6bd1723e */ /* 0x000fe2000480707e */
[----:B------:R-:W0:Y:S01]  /*4820*/  MUFU.EX2 R114, R114 ;  /* 0x0000007200727308 */ /* 0x000e220000000800 */
[----:B------:R-:W-:-:S01]  /*4830*/  FADD.FTZ R67, R41, R26 ;  /* 0x0000001a29437221 */ /* 0x000fc20000010000 */
[----:B--2---:R-:W-:Y:S01]  /*4840*/  FADD.FTZ R128, R110, R131 ;  /* 0x000000836e807221 */ /* 0x004fe20000010000 */
[----:B------:R-:W-:Y:S02]  /*4850*/  IMAD.MOV.U32 R41, RZ, RZ, R87 ;  /* 0x000000ffff297224 */ /* 0x000fe400078e0057 */
[----:B------:R-:W-:Y:S01]  /*4860*/  FADD.FTZ R66, R40, R67 ;  /* 0x0000004328427221 */ /* 0x000fe20000010000 */
[----:B------:R-:W-:Y:S02]  /*4870*/  IMAD.MOV.U32 R36, RZ, RZ, R87 ;  /* 0x000000ffff247224 */ /* 0x000fe400078e0057 */
[----:B------:R-:W1:Y:S01]  /*4880*/  MUFU.EX2 R104, R104 ;  /* 0x0000006800687308 */ /* 0x000e620000000800 */
[----:B------:R-:W-:-:S01]  /*4890*/  FADD.FTZ R66, R45, R66 ;  /* 0x000000422d427221 */ /* 0x000fc20000010000 */
[----:B----4-:R-:W-:-:S03]  /*48a0*/  FADD.FTZ R67, R111, R128 ;  /* 0x000000806f437221 */ /* 0x010fc60000010000 */
[----:B------:R-:W-:Y:S01]  /*48b0*/  FADD.FTZ R131, R53, R66 ;  /* 0x0000004235837221 */ /* 0x000fe20000010000 */
[----:B------:R-:W-:Y:S02]  /*48c0*/  IMAD.MOV.U32 R66, RZ, RZ, R87 ;  /* 0x000000ffff427224 */ /* 0x000fe400078e0057 */
[----:B------:R-:W2:Y:S01]  /*48d0*/  MUFU.EX2 R115, R115 ;  /* 0x0000007300737308 */ /* 0x000ea20000000800 */
[----:B0-----:R-:W-:-:S01]  /*48e0*/  FADD.FTZ R8, R114, R67 ;  /* 0x0000004372087221 */ /* 0x001fc20000010000 */
[----:B------:R-:W-:-:S06]  /*48f0*/  IMAD.MOV.U32 R67, RZ, RZ, R87 ;  /* 0x000000ffff437224 */ /* 0x000fcc00078e0057 */
[----:B------:R-:W0:Y:S01]  /*4900*/  MUFU.EX2 R90, R90 ;  /* 0x0000005a005a7308 */ /* 0x000e220000000800 */
[----:B-1----:R-:W-:-:S01]  /*4910*/  FADD.FTZ R12, R104, R131 ;  /* 0x00000083680c7221 */ /* 0x002fc20000010000 */
[----:B------:R-:W-:Y:S01]  /*4920*/  F2FP.SATFINITE.E4M3.F32.PACK_AB_MERGE_C R210, R104, R53, RZ ;  /* 0x0000003568d2723e */ /* 0x000fe200048070ff */
[--C-:B------:R-:W-:Y:S02]  /*4930*/  IMAD.MOV.U32 R53, RZ, RZ, R87.reuse ;  /* 0x000000ffff357224 */ /* 0x100fe400078e0057 */
[----:B------:R-:W-:Y:S01]  /*4940*/  FADD.FTZ R29, R75, R12 ;  /* 0x0000000c4b1d7221 */ /* 0x000fe20000010000 */
[----:B------:R-:W-:Y:S01]  /*4950*/  F2FP.SATFINITE.E4M3.F32.PACK_AB_MERGE_C R210, R45, R40, R210 ;  /* 0x000000282dd2723e */ /* 0x000fe200048070d2 */
[----:B------:R-:W-:Y:S01]  /*4960*/  IMAD.MOV.U32 R45, RZ, RZ, R87 ;  /* 0x000000ffff2d7224 */ /* 0x000fe200078e0057 */
[----:B------:R-:W1:Y:S01]  /*4970*/  MUFU.EX2 R88, R88 ;  /* 0x0000005800587308 */ /* 0x000e620000000800 */
[----:B--2---:R-:W-:-:S01]  /*4980*/  FADD.FTZ R21, R115, R8 ;  /* 0x0000000873157221 */ /* 0x004fc20000010000 */
[----:B------:R-:W-:Y:S01]  /*4990*/  F2FP.SATFINITE.E4M3.F32.PACK_AB_MERGE_C R114, R115, R114, RZ ;  /* 0x000000727372723e */ /* 0x000fe200048070ff */
[----:B------:R-:W-:-:S03]  /*49a0*/  IMAD.MOV.U32 R40, RZ, RZ, R87 ;  /* 0x000000ffff287224 */ /* 0x000fc600078e0057 */
        /* <DEDUP_REMOVED lines=12> */
[C---:B--2---:R-:W-:Y:S01]  /*4a70*/  F2FP.SATFINITE.E4M3.F32.PACK_AB_MERGE_C R212, R108.reuse, R85, RZ ;  /* 0x000000556cd4723e */ /* 0x044fe200048070ff */
[----:B------:R-:W-:Y:S01]  /*4a80*/  FADD.FTZ R108, R108, R29 ;  /* 0x0000001d6c6c7221 */ /* 0x000fe20000010000 */
[----:B------:R-:W-:Y:S02]  /*4a90*/  IMAD.MOV.U32 R85, RZ, RZ, R87 ;  /* 0x000000ffff557224 */ /* 0x000fe400078e0057 */
[----:B------:R-:W-:Y:S01]  /*4aa0*/  F2FP.SATFINITE.E4M3.F32.PACK_AB_MERGE_C R212, R88, R75, R212 ;  /* 0x0000004b58d4723e */ /* 0x000fe200048070d4 */
[----:B------:R-:W-:-:S01]  /*4ab0*/  FADD.FTZ R29, R83, R108 ;  /* 0x0000006c531d7221 */ /* 0x000fc20000010000 */
[----:B------:R-:W-:Y:S01]  /*4ac0*/  IMAD.MOV.U32 R75, RZ, RZ, R87 ;  /* 0x000000ffff4b7224 */ /* 0x000fe200078e0057 */
[----:B------:R-:W2:Y:S01]  /*4ad0*/  MUFU.EX2 R92, R92 ;  /* 0x0000005c005c7308 */ /* 0x000ea20000000800 */
[----:B0-----:R-:W-:-:S01]  /*4ae0*/  FADD.FTZ R21, R119, R8 ;  /* 0x0000000877157221 */ /* 0x001fc20000010000 */
[----:B------:R-:W-:-:S04]  /*4af0*/  F2FP.SATFINITE.E4M3.F32.PACK_AB_MERGE_C R118, R119, R118, RZ ;  /* 0x000000767776723e */ /* 0x000fc800048070ff */
[----:B------:R-:W-:Y:S02]  /*4b00*/  F2FP.SATFINITE.E4M3.F32.PACK_AB_MERGE_C R213, R91, R90, R118 ;  /* 0x0000005a5bd5723e */ /* 0x000fe40004807076 */
        /* <DEDUP_REMOVED lines=10> */
[----:B--2---:R-:W-:-:S01]  /*4bb0*/  FADD.FTZ R29, R96, R29 ;  /* 0x0000001d601d7221 */ /* 0x004fc20000010000 */
[----:B------:R-:W-:-:S04]  /*4bc0*/  F2FP.SATFINITE.E4M3.F32.PACK_AB_MERGE_C R214, R96, R89, RZ ;  /* 0x0000005960d6723e */ /* 0x000fc800048070ff */
[----:B------:R-:W-:Y:S01]  /*4bd0*/  F2FP.SATFINITE.E4M3.F32.PACK_AB_MERGE_C R214, R92, R83, R214 ;  /* 0x000000535cd6723e */ /* 0x000fe200048070d6 */
[----:B------:R-:W-:Y:S01]  /*4be0*/  IMAD.MOV.U32 R83, RZ, RZ, R87 ;  /* 0x000000ffff537224 */ /* 0x000fe200078e0057 */
[----:B------:R-:W2:Y:S01]  /*4bf0*/  MUFU.EX2 R58, R58 ;  /* 0x0000003a003a7308 */ /* 0x000ea20000000800 */
[C---:B0-----:R-:W-:Y:S01]  /*4c00*/  F2FP.SATFINITE.E4M3.F32.PACK_AB_MERGE_C R98, R99.reuse, R98, RZ ;  /* 0x000000626362723e */ /* 0x041fe200048070ff */
[----:B------:R-:W-:-:S03]  /*4c10*/  FADD.FTZ R99, R99, R8 ;  /* 0x0000000863637221 */ /* 0x000fc60000010000 */
[----:B------:R-:W-:-:S03]  /*4c20*/  F2FP.SATFINITE.E4M3.F32.PACK_AB_MERGE_C R215, R95, R94, R98 ;  /* 0x0000005e5fd7723e */ /* 0x000fc60004807062 */
[----:B------:R-:W0:Y:S01]  /*4c30*/  MUFU.EX2 R57, R57 ;  /* 0x0000003900397308 */ /* 0x000e220000000800 */
[----:B-1----:R-:W-:-:S01]  /*4c40*/  FADD.FTZ R8, R56, R29 ;  /* 0x0000001d38087221 */ /* 0x002fc20000010000 */
[----:B------:R-:W-:-:S06]  /*4c50*/  IMAD.MOV.U32 R29, RZ, RZ, R87 ;  /* 0x000000ffff1d7224 */ /* 0x000fcc00078e0057 */
[----:B------:R-:W1:Y:S01]  /*4c60*/  MUFU.EX2 R60, R60 ;  /* 0x0000003c003c7308 */ /* 0x000e620000000800 */
[----:B--2---:R-:W-:-:S04]  /*4c70*/  FADD.FTZ R6, R58, R99 ;  /* 0x000000633a067221 */ /* 0x004fc80000010000 */
[----:B------:R-:W-:-:S03]  /*4c80*/  FADD.FTZ R6, R5, R6 ;  /* 0x0000000605067221 */ /* 0x000fc60000010000 */
[----:B------:R-:W2:Y:S01]  /*4c90*/  MUFU.EX2 R59, R59 ;  /* 0x0000003b003b7308 */ /* 0x000ea20000000800 */
[----:B0-----:R-:W-:-:S07]  /*4ca0*/  FADD.FTZ R9, R57, R8 ;  /* 0x0000000839097221 */ /* 0x001fce0000010000 */
[----:B------:R-:W0:Y:S01]  /*4cb0*/  MUFU.EX2 R64, R64 ;  /* 0x0000004000407308 */ /* 0x000e220000000800 */
[----:B-1----:R-:W-:-:S01]  /*4cc0*/  FADD.FTZ R8, R60, R9 ;  /* 0x000000093c087221 */ /* 0x002fc20000010000 */
[----:B------:R-:W-:-:S03]  /*4cd0*/  F2FP.SATFINITE.E4M3.F32.PACK_AB_MERGE_C R60, R93, R60, RZ ;  /* 0x0000003c5d3c723e */ /* 0x000fc600048070ff */
[----:B------:R-:W-:Y:S01]  /*4ce0*/  FADD.FTZ R8, R93, R8 ;  /* 0x000000085d087221 */ /* 0x000fe20000010000 */
[----:B------:R-:W-:Y:S01]  /*4cf0*/  F2FP.SATFINITE.E4M3.F32.PACK_AB_MERGE_C R216, R57, R56, R60 ;  /* 0x0000003839d8723e */ /* 0x000fe2000480703c */
[----:B------:R-:W-:Y:S01]  /*4d00*/  IMAD.MOV.U32 R60, RZ, RZ, R87 ;  /* 0x000000ffff3c7224 */ /* 0x000fe200078e0057 */
[----:B------:R-:W1:Y:S01]  /*4d10*/  MUFU.EX2 R68, R68 ;  /* 0x0000004400447308 */ /* 0x000e620000000800 */
[----:B--2---:R-:W-:-:S01]  /*4d20*/  FADD.FTZ R9, R59, R6 ;  /* 0x000000063b097221 */ /* 0x004fc20000010000 */
[----:B------:R-:W-:Y:S01]  /*4d30*/  FADD.FTZ R11, R61, R8 ;  /* 0x000000083d0b7221 */ /* 0x000fe20000010000 */
[C---:B------:R-:W-:Y:S01]  /*4d40*/  F2FP.SATFINITE.E4M3.F32.PACK_AB_MERGE_C R59, R62.reuse, R59, RZ ;  /* 0x0000003b3e3b723e */ /* 0x040fe200048070ff */
[----:B------:R-:W-:Y:S02]  /*4d50*/  IMAD.MOV.U32 R57, RZ, RZ, R87 ;  /* 0x000000ffff397224 */ /* 0x000fe400078e0057 */
[----:B------:R-:W-:-:S01]  /*4d60*/  FADD.FTZ R9, R62, R9 ;  /* 0x000000093e097221 */ /* 0x000fc20000010000 */
[----:B------:R-:W-:Y:S01]  /*4d70*/  IMAD.MOV.U32 R62, RZ, RZ, R87 ;  /* 0x000000ffff3e7224 */ /* 0x000fe200078e0057 */
[----:B------:R-:W-:Y:S01]  /*4d80*/  F2FP.SATFINITE.E4M3.F32.PACK_AB_MERGE_C R217, R5, R58, R59 ;  /* 0x0000003a05d9723e */ /* 0x000fe2000480703b */
[----:B------:R-:W2:Y:S01]  /*4d90*/  MUFU.EX2 R70, R70 ;  /* 0x0000004600467308 */ /* 0x000ea20000000800 */
[----:B------:R-:W-:-:S01]  /*4da0*/  FADD.FTZ R6, R42, R9 ;  /* 0x000000092a067221 */ /* 0x000fc20000010000 */
[----:B0-----:R-:W-:Y:S01]  /*4db0*/  FADD.FTZ R11, R64, R11 ;  /* 0x0000000b400b7221 */ /* 0x001fe20000010000 */
[----:B------:R-:W-:-:S02]  /*4dc0*/  IMAD.MOV.U32 R59, RZ, RZ, R87 ;  /* 0x000000ffff3b7224 */ /* 0x000fc400078e0057 */
[----:B------:R-:W-:Y:S01]  /*4dd0*/  FADD.FTZ R9, R43, R6 ;  /* 0x000000062b097221 */ /* 0x000fe20000010000 */
[----:B------:R-:W-:Y:S02]  /*4de0*/  IMAD.MOV.U32 R58, RZ, RZ, R87 ;  /* 0x000000ffff3a7224 */ /* 0x000fe400078e0057 */
[----:B------:R-:W0:Y:S01]  /*4df0*/  MUFU.EX2 R31, R31 ;  /* 0x0000001f001f7308 */ /* 0x000e220000000800 */
[----:B-1----:R-:W-:-:S01]  /*4e00*/  FADD.FTZ R8, R68, R11 ;  /* 0x0000000b44087221 */ /* 0x002fc20000010000 */
[----:B------:R-:W-:-:S06]  /*4e10*/  IMAD.MOV.U32 R56, RZ, RZ, R87 ;  /* 0x000000ffff387224 */ /* 0x000fcc00078e0057 */
[----:B------:R-:W1:Y:S01]  /*4e20*/  MUFU.EX2 R71, R71 ;  /* 0x0000004700477308 */ /* 0x000e620000000800 */
[----:B--2---:R-:W-:-:S07]  /*4e30*/  FADD.FTZ R10, R70, R9 ;  /* 0x00000009460a7221 */ /* 0x004fce0000010000 */
[----:B------:R-:W2:Y:S01]  /*4e40*/  MUFU.EX2 R26, R102 ;  /* 0x00000066001a7308 */ /* 0x000ea20000000800 */
[C---:B0-----:R-:W-:Y:S01]  /*4e50*/  F2FP.SATFINITE.E4M3.F32.PACK_AB_MERGE_C R68, R31.reuse, R68, RZ ;  /* 0x000000441f44723e */ /* 0x041fe200048070ff */
[----:B------:R-:W-:-:S03]  /*4e60*/  FADD.FTZ R31, R31, R8 ;  /* 0x000000081f1f7221 */ /* 0x000fc60000010000 */
[----:B------:R-:W-:Y:S01]  /*4e70*/  F2FP.SATFINITE.E4M3.F32.PACK_AB_MERGE_C R218, R64, R61, R68 ;  /* 0x0000003d40da723e */ /* 0x000fe20004807044 */
[----:B------:R-:W-:-:S01]  /*4e80*/  FADD.FTZ R8, R34, R31 ;  /* 0x0000001f22087221 */ /* 0x000fc20000010000 */
[--C-:B------:R-:W-:Y:S01]  /*4e90*/  IMAD.MOV.U32 R68, RZ, RZ, R87.reuse ;  /* 0x000000ffff447224 */ /* 0x100fe200078e0057 */
[----:B------:R-:W0:Y:S01]  /*4ea0*/  MUFU.EX2 R35, R35 ;  /* 0x0000002300237308 */ /* 0x000e220000000800 */
        /* <DEDUP_REMOVED lines=9> */
[----:B------:R-:W-:Y:S02]  /*4f40*/  IMAD.MOV.U32 R43, RZ, RZ, R87 ;  /* 0x000000ffff2b7224 */ /* 0x000fe400078e0057 */
[----:B------:R-:W1:Y:S01]  /*4f50*/  MUFU.EX2 R39, R39 ;  /* 0x0000002700277308 */ /* 0x000e620000000800 */
[----:B0-----:R-:W-:-:S01]  /*4f60*/  FADD.FTZ R11, R35, R8 ;  /* 0x00000008230b7221 */ /* 0x001fc20000010000 */
[--C-:B------:R-:W-:Y:S02]  /*4f70*/  IMAD.MOV.U32 R42, RZ, RZ, R87.reuse ;  /* 0x000000ffff2a7224 */ /* 0x100fe400078e0057 */
[----:B------:R-:W-:-:S04]  /*4f80*/  IMAD.MOV.U32 R31, RZ, RZ, R87 ;  /* 0x000000ffff1f7224 */ /* 0x000fc800078e0057 */
[----:B------:R-:W0:Y:S08]  /*4f90*/  MUFU.EX2 R13, R103 ;  /* 0x00000067000d7308 */ /* 0x000e300000000800 */
[----:B------:R-:W2:Y:S01]  /*4fa0*/  MUFU.EX2 R46, R46 ;  /* 0x0000002e002e7308 */ /* 0x000ea20000000800 */
[----:B-1----:R-:W-:Y:S01]  /*4fb0*/  F2FP.SATFINITE.E4M3.F32.PACK_AB_MERGE_C R8, R39, R38, RZ ;  /* 0x000000262708723e */ /* 0x002fe200048070ff */
[----:B------:R-:W-:-:S03]  /*4fc0*/  FADD.FTZ R38, R38, R11 ;  /* 0x0000000b26267221 */ /* 0x000fc60000010000 */
[----:B------:R-:W-:Y:S01]  /*4fd0*/  F2FP.SATFINITE.E4M3.F32.PACK_AB_MERGE_C R220, R35, R34, R8 ;  /* 0x0000002223dc723e */ /* 0x000fe20004807008 */
[----:B------:R-:W-:-:S01]  /*4fe0*/  FADD.FTZ R39, R39, R38 ;  /* 0x0000002627277221 */ /* 0x000fc20000010000 */
[----:B------:R-:W-:Y:S01]  /*4ff0*/  IMAD.MOV.U32 R38, RZ, RZ, R87 ;  /* 0x000000ffff267224 */ /* 0x000fe200078e0057 */
[----:B------:R-:W1:Y:S01]  /*5000*/  MUFU.EX2 R47, R47 ;  /* 0x0000002f002f7308 */ /* 0x000e620000000800 */
[----:B0-----:R-:W-:-:S01]  /*5010*/  FADD.FTZ R15, R13, R10 ;  /* 0x0000000a0d0f7221 */ /* 0x001fc20000010000 */
[--C-:B------:R-:W-:Y:S02]  /*5020*/  IMAD.MOV.U32 R35, RZ, RZ, R87.reuse ;  /* 0x000000ffff237224 */ /* 0x100fe400078e0057 */
[----:B------:R-:W-:-:S04]  /*5030*/  IMAD.MOV.U32 R34, RZ, RZ, R87 ;  /* 0x000000ffff227224 */ /* 0x000fc800078e0057 */
[----:B------:R-:W-:Y:S01]  /*5040*/  MUFU.EX2 R48, R48 ;  /* 0x0000003000307308 */ /* 0x000fe20000000800 */
[----:B--2---:R-:W-:-:S07]  /*5050*/  FADD.FTZ R8, R46, R15 ;  /* 0x0000000f2e087221 */ /* 0x004fce0000010000 */
        /* <DEDUP_REMOVED lines=25> */
[----:B------:R-:W-:Y:S01]  /*51f0*/  MUFU.EX2 R74, R74 ;  /* 0x0000004a004a7308 */ /* 0x000fe20000000800 */
[----:B--2---:R-:W-:-:S07]  /*5200*/  FADD.FTZ R10, R54, R11 ;  /* 0x0000000b360a7221 */ /* 0x004fce0000010000 */
[----:B------:R-:W1:Y:S01]  /*5210*/  MUFU.EX2 R105, R105 ;  /* 0x0000006900697308 */ /* 0x000e620000000800 */
[----:B0-----:R-:W-:-:S01]  /*5220*/  FADD.FTZ R10, R55, R10 ;  /* 0x0000000a370a7221 */ /* 0x001fc20000010000 */
[----:B------:R-:W-:Y:S01]  /*5230*/  F2FP.SATFINITE.E4M3.F32.PACK_AB_MERGE_C R54, R55, R54, RZ ;  /* 0x000000363736723e */ /* 0x000fe200048070ff */
[----:B------:R-:W-:-:S03]  /*5240*/  IMAD.MOV.U32 R55, RZ, RZ, R87 ;  /* 0x000000ffff377224 */ /* 0x000fc600078e0057 */
[----:B------:R-:W-:Y:S01]  /*5250*/  F2FP.SATFINITE.E4M3.F32.PACK_AB_MERGE_C R223, R51, R50, R54 ;  /* 0x0000003233df723e */ /* 0x000fe20004807036 */
[--C-:B------:R-:W-:Y:S01]  /*5260*/  IMAD.MOV.U32 R54, RZ, RZ, R87.reuse ;  /* 0x000000ffff367224 */ /* 0x100fe200078e0057 */
[----:B------:R-:W0:Y:S01]  /*5270*/  MUFU.EX2 R52, R52 ;  /* 0x0000003400347308 */ /* 0x000e220000000800 */
[--C-:B------:R-:W-:Y:S02]  /*5280*/  IMAD.MOV.U32 R51, RZ, RZ, R87.reuse ;  /* 0x000000ffff337224 */ /* 0x100fe400078e0057 */
[----:B------:R-:W-:-:S05]  /*5290*/  IMAD.MOV.U32 R50, RZ, RZ, R87 ;  /* 0x000000ffff327224 */ /* 0x000fca00078e0057 */
[----:B------:R-:W2:Y:S01]  /*52a0*/  MUFU.EX2 R63, R63 ;  /* 0x0000003f003f7308 */ /* 0x000ea20000000800 */
[----:B-1----:R-:W-:-:S07]  /*52b0*/  F2FP.SATFINITE.E4M3.F32.PACK_AB_MERGE_C R14, R105, R74, RZ ;  /* 0x0000004a690e723e */ /* 0x002fce00048070ff */
[----:B------:R-:W1:Y:S01]  /*52c0*/  MUFU.EX2 R101, R101 ;  /* 0x0000006500657308 */ /* 0x000e620000000800 */
[----:B0-----:R-:W-:-:S01]  /*52d0*/  FADD.FTZ R12, R52, R73 ;  /* 0x00000049340c7221 */ /* 0x001fc20000010000 */
[----:B------:R-:W-:-:S06]  /*52e0*/  IMAD.MOV.U32 R73, RZ, RZ, R87 ;  /* 0x000000ffff497224 */ /* 0x000fcc00078e0057 */
[----:B------:R0:W3:Y:S01]  /*52f0*/  MUFU.EX2 R6, R27 ;  /* 0x0000001b00067308 */ /* 0x0000e20000000800 */
[----:B--2---:R-:W-:-:S07]  /*5300*/  FADD.FTZ R11, R63, R10 ;  /* 0x0000000a3f0b7221 */ /* 0x004fce0000010000 */
[----:B------:R-:W2:Y:S01]  /*5310*/  MUFU.EX2 R30, R30 ;  /* 0x0000001e001e7308 */ /* 0x000ea20000000800 */
[C---:B-1----:R-:W-:Y:S01]  /*5320*/  F2FP.SATFINITE.E4M3.F32.PACK_AB_MERGE_C R224, R101.reuse, R52, R14 ;  /* 0x0000003465e0723e */ /* 0x042fe2000480700e */
[----:B------:R-:W-:Y:S01]  /*5330*/  FADD.FTZ R101, R101, R12 ;  /* 0x0000000c65657221 */ /* 0x000fe20000010000 */
[--C-:B------:R-:W-:Y:S02]  /*5340*/  IMAD.MOV.U32 R52, RZ, RZ, R87.reuse ;  /* 0x000000ffff347224 */ /* 0x100fe400078e0057 */
[----:B0-----:R-:W-:Y:S02]  /*5350*/  IMAD.MOV.U32 R27, RZ, RZ, R87 ;  /* 0x000000ffff1b7224 */ /* 0x001fe400078e0057 */
[----:B------:R-:W-:-:S01]  /*5360*/  FADD.FTZ R74, R74, R101 ;  /* 0x000000654a4a7221 */ /* 0x000fc20000010000 */
[----:B------:R0:W1:Y:S01]  /*5370*/  MUFU.EX2 R9, R72 ;  /* 0x0000004800097308 */ /* 0x0000620000000800 */
[----:B---3--:R-:W-:-:S02]  /*5380*/  FADD.FTZ R11, R6, R11 ;  /* 0x0000000b060b7221 */ /* 0x008fc40000010000 */
[----:B------:R-:W-:Y:S01]  /*5390*/  FADD.FTZ R105, R105, R74 ;  /* 0x0000004a69697221 */ /* 0x000fe20000010000 */
[----:B------:R-:W-:-:S04]  /*53a0*/  IMAD.MOV.U32 R74, RZ, RZ, R87 ;  /* 0x000000ffff4a7224 */ /* 0x000fc800078e0057 */
[----:B------:R-:W3:Y:S01]  /*53b0*/  MUFU.EX2 R76, R76 ;  /* 0x0000004c004c7308 */ /* 0x000ee20000000800 */
[----:B--2---:R-:W-:-:S01]  /*53c0*/  FADD.FTZ R10, R30, R11 ;  /* 0x0000000b1e0a7221 */ /* 0x004fc20000010000 */
[----:B0-----:R-:W-:-:S06]  /*53d0*/  IMAD.MOV.U32 R72, RZ, RZ, R87 ;  /* 0x000000ffff487224 */ /* 0x001fcc00078e0057 */
[----:B------:R-:W0:Y:S01]  /*53e0*/  MUFU.EX2 R69, R69 ;  /* 0x0000004500457308 */ /* 0x000e220000000800 */
[----:B-1----:R-:W-:-:S01]  /*53f0*/  FADD.FTZ R10, R9, R10 ;  /* 0x0000000a090a7221 */ /* 0x002fc20000010000 */
[----:B------:R-:W-:-:S04]  /*5400*/  F2FP.SATFINITE.E4M3.F32.PACK_AB_MERGE_C R30, R9, R30, RZ ;  /* 0x0000001e091e723e */ /* 0x000fc800048070ff */
[----:B------:R-:W-:Y:S01]  /*5410*/  F2FP.SATFINITE.E4M3.F32.PACK_AB_MERGE_C R225, R6, R63, R30 ;  /* 0x0000003f06e1723e */ /* 0x000fe2000480701e */
[----:B------:R-:W-:Y:S01]  /*5420*/  IMAD.MOV.U32 R63, RZ, RZ, R87 ;  /* 0x000000ffff3f7224 */ /* 0x000fe200078e0057 */
[----:B------:R-:W-:Y:S01]  /*5430*/  MUFU.EX2 R79, R79 ;  /* 0x0000004f004f7308 */ /* 0x000fe20000000800 */
[----:B---3--:R-:W-:-:S01]  /*5440*/  FADD.FTZ R12, R76, R105 ;  /* 0x000000694c0c7221 */ /* 0x008fc20000010000 */
[----:B------:R-:W-:-:S06]  /*5450*/  IMAD.MOV.U32 R30, RZ, RZ, R87 ;  /* 0x000000ffff1e7224 */ /* 0x000fcc00078e0057 */
[----:B------:R-:W1:Y:S01]  /*5460*/  MUFU.EX2 R78, R78 ;  /* 0x0000004e004e7308 */ /* 0x000e620000000800 */
[----:B0-----:R-:W-:-:S07]  /*5470*/  FADD.FTZ R5, R69, R10 ;  /* 0x0000000a45057221 */ /* 0x001fce0000010000 */
[----:B------:R-:W0:Y:S08]  /*5480*/  MUFU.EX2 R77, R77 ;  /* 0x0000004d004d7308 */ /* 0x000e300000000800 */
[----:B------:R-:W2:Y:S01]  /*5490*/  MUFU.EX2 R8, R97 ;  /* 0x0000006100087308 */ /* 0x000ea20000000800 */
[----:B-1----:R-:W-:-:S07]  /*54a0*/  F2FP.SATFINITE.E4M3.F32.PACK_AB_MERGE_C R9, R78, R79, RZ ;  /* 0x0000004f4e09723e */ /* 0x002fce00048070ff */
[----:B------:R-:W1:Y:S01]  /*54b0*/  MUFU.EX2 R65, R65 ;  /* 0x0000004100417308 */ /* 0x000e620000000800 */
[----:B0-----:R-:W-:-:S01]  /*54c0*/  FADD.FTZ R12, R77, R12 ;  /* 0x0000000c4d0c7221 */ /* 0x001fc20000010000 */
[----:B------:R-:W-:Y:S01]  /*54d0*/  F2FP.SATFINITE.E4M3.F32.PACK_AB_MERGE_C R226, R77, R76, R9 ;  /* 0x0000004c4de2723e */ /* 0x000fe20004807009 */
[--C-:B------:R-:W-:Y:S02]  /*54e0*/  IMAD.MOV.U32 R77, RZ, RZ, R87.reuse ;  /* 0x000000ffff4d7224 */ /* 0x100fe400078e0057 */
[----:B------:R-:W-:Y:S01]  /*54f0*/  FADD.FTZ R79, R79, R12 ;  /* 0x0000000c4f4f7221 */ /* 0x000fe20000010000 */
[----:B------:R-:W-:Y:S02]  /*5500*/  IMAD.MOV.U32 R76, RZ, RZ, R87 ;  /* 0x000000ffff4c7224 */ /* 0x000fe400078e0057 */
[----:B------:R-:W0:Y:S01]  /*5510*/  MUFU.EX2 R86, R86 ;  /* 0x0000005600567308 */ /* 0x000e220000000800 */
[----:B--2---:R-:W-:-:S01]  /*5520*/  FADD.FTZ R10, R8, R5 ;  /* 0x00000005080a7221 */ /* 0x004fc20000010000 */
[----:B------:R-:W-:Y:S01]  /*5530*/  FADD.FTZ R6, R78, R79 ;  /* 0x0000004f4e067221 */ /* 0x000fe20000010000 */
[----:B------:R-:W-:-:S02]  /*5540*/  IMAD.MOV.U32 R79, RZ, RZ, R87 ;  /* 0x000000ffff4f7224 */ /* 0x000fc400078e0057 */
[----:B------:R-:W-:Y:S02]  /*5550*/  IMAD.MOV.U32 R78, RZ, RZ, R87 ;  /* 0x000000ffff4e7224 */ /* 0x000fe400078e0057 */
[----:B-1----:R-:W-:-:S01]  /*5560*/  FADD.FTZ R5, R65, R10 ;  /* 0x0000000a41057221 */ /* 0x002fc20000010000 */
[----:B0-----:R-:W-:-:S03]  /*5570*/  F2FP.SATFINITE.E4M3.F32.PACK_AB_MERGE_C R9, R86, R65, RZ ;  /* 0x000000415609723e */ /* 0x001fc600048070ff */
[----:B------:R-:W-:Y:S01]  /*5580*/  FADD.FTZ R5, R86, R5 ;  /* 0x0000000556057221 */ /* 0x000fe20000010000 */
[----:B------:R-:W-:Y:S01]  /*5590*/  IMAD.MOV.U32 R86, RZ, RZ, R87 ;  /* 0x000000ffff567224 */ /* 0x000fe200078e0057 */
[----:B------:R-:W-:Y:S01]  /*55a0*/  F2FP.SATFINITE.E4M3.F32.PACK_AB_MERGE_C R227, R8, R69, R9 ;  /* 0x0000004508e3723e */ /* 0x000fe20004807009 */
        /* <DEDUP_REMOVED lines=40> */
.L_x_5599:
[----:B------:R-:W-:Y:S01]  /*5830*/  ISETP.NE.AND P2, PT, RZ, UR41, PT ;  /* 0x00000029ff007c0c */ /* 0x000fe2000bf45270 */
[----:B------:R-:W-:-:S04]  /*5840*/  UISETP.NE.AND UP0, UPT, UR49, 0x1, UPT ;  /* 0x000000013100788c */ /* 0x000fc8000bf05270 */
[----:B------:R-:W-:-:S04]  /*5850*/  USEL UR43, URZ, 0x1, UP0 ;  /* 0x000000013f2b7887 */ /* 0x000fc80008000000 */
[----:B------:R-:W-:-:S04]  /*5860*/  ULOP3.LUT UR43, UR51, UR43, URZ, 0x3c, !UPT ;  /* 0x0000002b332b7292 */ /* 0x000fc8000f8e3c3f */
[----:B------:R-:W-:Y:S08]  /*5870*/  @P2 BRA `(.L_x_5590) ;  /* 0x0000000000442947 */ /* 0x000ff00003800000 */
[----:B------:R-:W-:Y:S05]  /*5880*/  @!P0 BRA `(.L_x_5591) ;  /* 0x0000000000048947 */ /* 0x000fea0003800000 */
[----:B------:R-:W-:Y:S01]  /*5890*/  BPT.TRAP 0x1 ;  /* 0x000000040000795c */ /* 0x000fe20000300000 */
.L_x_5591:
        /* <DEDUP_REMOVED lines=12> */
.L_x_5592:
[----:B-1----:R-:W-:Y:S05]  /*5960*/  @P1 BRA `(.L_x_5590) ;  /* 0x0000000000081947 */ /* 0x002fea0003800000 */
[----:B------:R-:W1:Y:S02]  /*5970*/  SYNCS.PHASECHK.TRANS64.TRYWAIT P1, [UR6+0x2e830], R0 ;  /* 0x02e83000ff0075a7 */ /* 0x000e640008020146 */
[----:B-1----:R-:W-:Y:S05]  /*5980*/  @!P1 BRA `(.L_x_5593) ;  /* 0x000000b000c89947 */ /* 0x002fea0003800000 */
.L_x_5590:
[----:B01----:R-:W-:Y:S01]  /*5990*/  VIADD R0, R23, 0x8 ;  /* 0x0000000817007836 */ /* 0x003fe20000000000 */
        /* <DEDUP_REMOVED lines=185> */
.L_x_5595:
        /* <DEDUP_REMOVED lines=9> */
.L_x_5596:
[----:B-1----:R-:W-:Y:S05]  /*65c0*/  @P1 BRA `(.L_x_5594) ;  /* 0x0000000000081947 */ /* 0x002fea0003800000 */
[----:B------:R-:W1:Y:S02]  /*65d0*/  SYNCS.PHASECHK.TRANS64.TRYWAIT P1, [UR6+0x2e850], R0 ;  /* 0x02e85000ff0075a7 */ /* 0x000e640008020146 */
[----:B-1----:R-:W-:Y:S05]  /*65e0*/  @!P1 BRA `(.L_x_5597) ;  /* 0x000000a400c89947 */ /* 0x002fea0003800000 */
.L_x_5594:
[----:B------:R-:W2:Y:S01]  /*65f0*/  S2UR UR6, SR_CgaCtaId ;  /* 0x00000000000679c3 */ /* 0x000ea20000008800 */
[----:B-1----:R-:W-:Y:S01]  /*6600*/  MOV R7, 0x400 ;  /* 0x0000040000077802 */ /* 0x002fe20000000f00 */
[----:B------:R-:W-:Y:S01]  /*6610*/  WARPGROUP.ARRIVE ;  /* 0x00000000000079c5 */ /* 0x000fe20000000000 */
[----:B------:R-:W-:Y:S01]  /*6620*/  UMOV UR7, 0xc0000010 ;  /* 0xc000001000077882 */ /* 0x000fe20000000000 */
[----:B------:R-:W-:-:S04]  /*6630*/  FMNMX.FTZ R4, R184, R9, !PT ;  /* 0x00000009b8047209 */ /* 0x000fc80007810000 */
[----:B------:R-:W1:Y:S01]  /*6640*/  S2R R233, SR_TID.X ;  /* 0x0000000000e97919 */ /* 0x000e620000002100 */
        /* <DEDUP_REMOVED lines=28> */
[----:B------:R-:W-:Y:S01]  /*6810*/  UIMAD UR10, UR49, 0x700, UR6 ;  /* 0x00000700310a78a4 */ /* 0x000fe2000f8e0206 */
[----:B------:R-:W-:-:S02]  /*6820*/  FMNMX.FTZ R7, R169, R4, !PT ;  /* 0x00000004a9077209 */ /* 0x000fc40007810000 */
[----:B------:R-:W-:Y:S02]  /*6830*/  FMNMX.FTZ R11, R179, R10, !PT ;  /* 0x0000000ab30b7209 */ /* 0x000fe40007810000 */
[----:B------:R-:W-:Y:S02]  /*6840*/  FMNMX.FTZ R4, R172, R7, !PT ;  /* 0x00000007ac047209 */ /* 0x000fe40007810000 */
[----:B------:R-:W-:Y:S01]  /*6850*/  UMOV UR6, UR10 ;  /* 0x0000000a00067c82 */ /* 0x000fe20008000000 */
        /* <DEDUP_REMOVED lines=73> */
[----:B------:R-:W-:Y:S01]  /*6cf0*/  FMNMX.FTZ R11, R91, R10, !PT ;  /* 0x0000000a5b0b7209 */ /* 0x000fe20007810000 */
[----:B------:R-:W-:Y:S02]  /*6d00*/  WARPGROUP.DEPBAR.LE gsb0, 0x0 ;  /* 0x00008000000079c5 */ /* 0x000fe40000010000 */
        /* <DEDUP_REMOVED lines=17> */
[----:B-1----:R-:W-:Y:S02]  /*6e20*/  LOP3.LUT P1, RZ, R233, 0x7f, RZ, 0xc0, !PT ;  /* 0x0000007fe9ff7812 */ /* 0x002fe4000782c0ff */
[----:B------:R-:W-:-:S04]  /*6e30*/  FMNMX.FTZ R7, R97, R4, !PT ;  /* 0x0000000461077209 */ /* 0x000fc80007810000 */
[----:B------:R-:W-:Y:S02]  /*6e40*/  FMNMX.FTZ R4, R100, R7, !PT ;  /* 0x0000000764047209 */ /* 0x000fe40007810000 */
[----:B------:R-:W0:Y:S02]  /*6e50*/  SHFL.BFLY PT, R7, R10, 0x2, 0x1f ;  /* 0x0c401f000a077f89 */ /* 0x000e2400000e0000 */
[----:B------:R-:W-:-:S05]  /*6e60*/  FMNMX.FTZ R11, R101, R4, !PT ;  /* 0x00000004650b7209 */ /* 0x000fca0007810000 */
[----:B------:R-:W1:Y:S01]  /*6e70*/  SHFL.BFLY PT, R4, R11, 0x2, 0x1f ;  /* 0x0c401f000b047f89 */ /* 0x000e6200000e0000 */
[----:B0-----:R-:W-:-:S05]  /*6e80*/  FMNMX.FTZ R13, R10, R7, !PT ;  /* 0x000000070a0d7209 */ /* 0x001fca0007810000 */
[----:B------:R-:W-:Y:S01]  /*6e90*/  SHFL.BFLY PT, R14, R13, 0x1, 0x1f ;  /* 0x0c201f000d0e7f89 */ /* 0x000fe200000e0000 */
[----:B-1----:R-:W-:Y:S01]  /*6ea0*/  FMNMX.FTZ R12, R11, R4, !PT ;  /* 0x000000040b0c7209 */ /* 0x002fe20007810000 */
[----:B------:R-:W-:-:S04]  /*6eb0*/  IMAD.U32 R11, RZ, RZ, UR38 ;  /* 0x00000026ff0b7e24 */ /* 0x000fc8000f8e00ff */
[----:B------:R-:W0:Y:S02]  /*6ec0*/  SHFL.BFLY PT, R7, R12, 0x1, 0x1f ;  /* 0x0c201f000c077f89 */ /* 0x000e2400000e0000 */
[----:B0-----:R-:W-:Y:S02]  /*6ed0*/  FMNMX.FTZ R4, R12, R7, !PT ;  /* 0x000000070c047209 */ /* 0x001fe40007810000 */
[----:B------:R-:W-:-:S03]  /*6ee0*/  FMNMX.FTZ R7, R13, R14, !PT ;  /* 0x0000000e0d077209 */ /* 0x000fc60007810000 */
[C---:B------:R-:W-:Y:S01]  /*6ef0*/  FFMA.FTZ R10, R4.reuse, R11, -8 ;  /* 0xc1000000040a7423 */ /* 0x040fe2000001000b */
[----:B------:R-:W-:-:S01]  /*6f00*/  FADD.FTZ R9, -R4, R9 ;  /* 0x0000000904097221 */ /* 0x000fc20000010100 */
[----:B------:R-:W-:Y:S02]  /*6f10*/  FADD.FTZ R8, -R7, R8 ;  /* 0x0000000807087221 */ /* 0x000fe40000010100 */
        /* <DEDUP_REMOVED lines=45> */
[--C-:B------:R-:W-:Y:S01]  /*71f0*/  FFMA.FTZ R108, R108, UR38, -R10.reuse ;  /* 0x000000266c6c7c23 */ /* 0x100fe2000801080a */
[----:B------:R-:W-:-:S01]  /*7200*/  FFMA.FTZ R109, R109, UR38, -R10 ;  /* 0x000000266d6d7c23 */ /* 0x000fc2000801080a */
[--C-:B------:R-:W-:Y:S01]  /*7210*/  FFMA.FTZ R112, R112, UR38, -R10.reuse ;  /* 0x0000002670707c23 */ /* 0x100fe2000801080a */
[----:B------:R-:W-:-:S01]  /*7220*/  FFMA.FTZ R113, R113, UR38, -R10 ;  /* 0x0000002671717c23 */ /* 0x000fc2000801080a */
[--C-:B------:R-:W-:Y:S01]  /*7230*/  FFMA.FTZ R116, R116, UR38, -R10.reuse ;  /* 0x0000002674747c23 */ /* 0x100fe2000801080a */
        /* <DEDUP_REMOVED lines=14> */
[----:B------:R-:W-:Y:S01]  /*7320*/  FMUL.FTZ R8, R8, UR38 ;  /* 0x0000002608087c20 */ /* 0x000fe20008410000 */
        /* <DEDUP_REMOVED lines=71> */
[----:B------:R-:W-:Y:S01]  /*77a0*/  @!P1 IMAD R196, R197, 0x8, R0 ;  /* 0x00000008c5c49824 */ /* 0x000fe200078e0200 */
        /* <DEDUP_REMOVED lines=18> */
[----:B------:R-:W-:Y:S01]  /*78d0*/  QGMMA.64x128x32.F32.E4M3.E4M3 R24, R212, gdesc[UR4], R24, gsb0 ;  /* 0x01e00004d4187df3 */ /* 0x000fe20008000818 */
[----:B------:R-:W-:Y:S01]  /*78e0*/  UIADD3 UR6, UR10, 0x400, URZ ;  /* 0x000004000a067890 */ /* 0x000fe2000fffe03f */
[----:B-1----:R-:W-:Y:S01]  /*78f0*/  FADD.FTZ R193, R191, R194 ;  /* 0x000000c2bfc17221 */ /* 0x002fe20000010000 */
[----:B------:R-:W-:-:S03]  /*7900*/  UMOV UR7, 0xc0000010 ;  /* 0xc000001000077882 */ /* 0x000fc60000000000 */
[----:B------:R-:W1:Y:S08]  /*7910*/  MUFU.EX2 R192, R192 ;  /* 0x000000c000c07308 */ /* 0x000e700000000800 */
        /* <DEDUP_REMOVED lines=38> */
[----:B------:R-:W-:Y:S01]  /*7b80*/  QGMMA.64x128x32.F32.E4M3.E4M3 R24, R216, gdesc[UR4], R24, gsb0 ;  /* 0x01e00004d8187df3 */ /* 0x000fe20008000818 */
[----:B------:R-:W-:Y:S01]  /*7b90*/  UIADD3 UR6, UR10, 0x500, URZ ;  /* 0x000005000a067890 */ /* 0x000fe2000fffe03f */
[----:B------:R-:W-:-:S04]  /*7ba0*/  UMOV UR7, 0xc0000010 ;  /* 0xc000001000077882 */ /* 0x000fc80000000000 */
        /* <DEDUP_REMOVED lines=40> */
[----:B0-----:R-:W-:-:S04]  /*7e30*/  FADD.FTZ R5, R137, R6 ;  /* 0x0000000689057221 */ /* 0x001fc80000010000 */
[----:B------:R-:W0:Y:S01]  /*7e40*/  MUFU.EX2 R140, R140 ;  /* 0x0000008c008c7308 */ /* 0x000e220000000800 */
[----:B------:R-:W-:-:S07]  /*7e50*/  UMOV UR7, 0xc0000010 ;  /* 0xc000001000077882 */ /* 0x000fce0000000000 */
        /* <DEDUP_REMOVED lines=38> */
[----:B------:R-:W-:Y:S06]  /*80c0*/  QGMMA.64x128x32.F32.E4M3.E4M3 R24, R224, gdesc[UR4], R24, gsb0 ;  /* 0x01e00004e0187df3 */ /* 0x000fec0008000818 */
        /* <DEDUP_REMOVED lines=40> */
[----:B0-----:R-:W-:-:S01]  /*8350*/  FADD.FTZ R6, R112, R5 ;  /* 0x0000000570067221 */ /* 0x001fc20000010000 */
[----:B------:R-:W-:-:S05]  /*8360*/  IADD3 R5, -R23, 0xb, RZ ;  /* 0x0000000b17057810 */ /* 0x000fca0007ffe1ff */
[----:B------:R0:W-:Y:S06]  /*8370*/  BAR.ARV R5, 0x100 ;  /* 0x000400050000751d */ /* 0x0001ec0000002000 */
[----:B------:R-:W3:Y:S01]  /*8380*/  MUFU.EX2 R115, R115 ;  /* 0x0000007300737308 */ /* 0x000ee20000000800 */
[----:B--2---:R-:W-:-:S01]  /*8390*/  FADD.FTZ R194, R114, R193 ;  /* 0x000000c172c27221 */ /* 0x004fc20000010000 */
[----:B0-----:R-:W-:Y:S02]  /*83a0*/  @!P1 VIADD R5, R196, 0x2e840 ;  /* 0x0002e840c4059836 */ /* 0x001fe40000000000 */
[----:B-1----:R-:W-:-:S03]  /*83b0*/  FADD.FTZ R193, R113, R6 ;  /* 0x0000000671c17221 */ /* 0x002fc60000010000 */
[----:B------:R-:W-:Y:S01]  /*83c0*/  @!P1 PRMT R5, RZ, 0x654, R5 ;  /* 0x00000654ff059816 */ /* 0x000fe20000000005 */
[----:B------:R-:W0:Y:S03]  /*83d0*/  MUFU.EX2 R116, R116 ;  /* 0x0000007400747308 */ /* 0x000e260000000800 */
[----:B------:R1:W-:Y:S05]  /*83e0*/  @!P1 SYNCS.ARRIVE.TRANS64.RED.A1T0 RZ, [R5+URZ], RZ ;  /* 0x000000ff05ff99a7 */ /* 0x0003ea000810043f */
        /* <DEDUP_REMOVED lines=42> */
.L_x_5598:
[----:B------:R-:W-:Y:S01]  /*8690*/  F2FP.SATFINITE.E4M3.F32.PACK_AB_MERGE_C R13, R14, R13, RZ ;  /* 0x0000000d0e0d723e */ /* 0x000fe200048070ff */
[----:B------:R-:W-:Y:S02]  /*86a0*/  UIADD3 UR6, UR48, -0x1, URZ ;  /* 0xffffffff30067890 */ /* 0x000fe4000fffe03f */
[----:B------:R-:W-:Y:S01]  /*86b0*/  ISETP.LT.AND P1, PT, RZ, UR48, PT ;  /* 0x00000030ff007c0c */ /* 0x000fe2000bf21270 */
[----:B------:R-:W-:Y:S01]  /*86c0*/  UMOV UR51, UR43 ;  /* 0x0000002b00337c82 */ /* 0x000fe20008000000 */
[----:B------:R-:W-:Y:S01]  /*86d0*/  F2FP.SATFINITE.E4M3.F32.PACK_AB_MERGE_C R200, R11, R12, R13 ;  /* 0x0000000c0bc8723e */ /* 0x000fe2000480700d */
[----:B------:R-:W-:Y:S01]  /*86e0*/  IMAD.U32 R11, RZ, RZ, UR49 ;  /* 0x00000031ff0b7e24 */ /* 0x000fe2000f8e00ff */
[----:B------:R-:W-:Y:S01]  /*86f0*/  F2FP.SATFINITE.E4M3.F32.PACK_AB_MERGE_C R187, R188, R187, RZ ;  /* 0x000000bbbcbb723e */ /* 0x000fe200048070ff */
[----:B------:R-:W-:Y:S01]  /*8700*/  UMOV UR49, UR50 ;  /* 0x0000003200317c82 */ /* 0x000fe20008000000 */
[----:B------:R-:W-:Y:S01]  /*8710*/  F2FP.SATFINITE.E4M3.F32.PACK_AB_MERGE_C R21, R184, R21, RZ ;  /* 0x00000015b815723e */ /* 0x000fe200048070ff */
[----:B------:R-:W-:Y:S01]  /*8720*/  IMAD R11, R11, 0x8, R0 ;  /* 0x000000080b0b7824 */ /* 0x000fe200078e0200 */
[----:B------:R-:W-:Y:S01]  /*8730*/  F2FP.SATFINITE.E4M3.F32.PACK_AB_MERGE_C R191, R192, R191, RZ ;  /* 0x000000bfc0bf723e */ /* 0x000fe200048070ff */
[----:B------:R-:W-:Y:S01]  /*8740*/  UMOV UR48, UR6 ;  /* 0x0000000600307c82 */ /* 0x000fe20008000000 */
        /* <DEDUP_REMOVED lines=119> */
[----:B------:R-:W-:Y:S01]  /*8ec0*/  F2FP.SATFINITE.E4M3.F32.PACK_AB_MERGE_C R227, R99, R98, R102 ;  /* 0x0000006263e3723e */ /* 0x000fe20004807066 */
[----:B0-----:R-:W-:Y:S06]  /*8ed0*/  @P1 BRA `(.L_x_5599) ;  /* 0xffffffc800541947 */ /* 0x001fec000383ffff */
.L_x_5589:
[----:B------:R-:W-:Y:S06]  /*8ee0*/  BAR.ARV 0x8, 0x120 ;  /* 0x0204800000007b1d */ /* 0x000fec0000002000 */
[----:B------:R-:W-:Y:S05]  /*8ef0*/  @!P0 BRA `(.L_x_5600) ;  /* 0x0000000000048947 */ /* 0x000fea0003800000 */
[----:B------:R-:W-:Y:S01]  /*8f00*/  BPT.TRAP 0x1 ;  /* 0x000000040000795c */ /* 0x000fe20000300000 */
.L_x_5600:
[----:B------:R-:W-:Y:S02]  /*8f10*/  IMAD.U32 R3, RZ, RZ, UR50 ;  /* 0x00000032ff037e24 */ /* 0x000fe4000f8e00ff */
[----:B------:R-:W-:Y:S02]  /*8f20*/  IMAD.U32 R8, RZ, RZ, UR43 ;  /* 0x0000002bff087e24 */ /* 0x000fe4000f8e00ff */
[----:B------:R-:W-:-:S03]  /*8f30*/  IMAD R20, R3, 0x8, R0 ;  /* 0x0000000803147824 */ /* 0x000fc600078e0200 */
[----:B------:R-:W-:-:S04]  /*8f40*/  SHF.L.U32 R3, R8, 0x1f, RZ ;  /* 0x0000001f08037819 */ /* 0x000fc800000006ff */
[----:B------:R0:W1:Y:S01]  /*8f50*/  SYNCS.PHASECHK.TRANS64.TRYWAIT P1, [R20+URZ+0x2e850], R3 ;  /* 0x02e85003140075a7 */ /* 0x000062000802017f */
[----:B------:R-:W-:Y:S05]  /*8f60*/  @!P0 BRA `(.L_x_5601) ;  /* 0x0000000000048947 */ /* 0x000fea0003800000 */
[----:B------:R-:W-:Y:S01]  /*8f70*/  BPT.TRAP 0x1 ;  /* 0x000000040000795c */ /* 0x000fe20000300000 */
.L_x_5601:
        /* <DEDUP_REMOVED lines=8> */
.L_x_5602:
        /* <DEDUP_REMOVED lines=10> */
[----:B------:R-:W-:-:S03]  /*90a0*/  IMAD.MOV.U32 R14, RZ, RZ, 0x3f800000 ;  /* 0x3f800000ff0e7424 */ /* 0x000fc600078e00ff */
[----:B------:R-:W-:-:S06]  /*90b0*/  UISETP.NE.AND.EX UP0, UPT, UR9, URZ, UPT, UP0 ;  /* 0x0000003f0900728c */ /* 0x000fcc000bf05300 */
[----:B------:R-:W-:Y:S01]  /*90c0*/  PLOP3.LUT P1, PT, PT, PT, UP0, 0x80, 0x0 ;  /* 0x000000000000781c */ /* 0x000fe20003f2f008 */
[----:B------:R-:W-:Y:S01]  /*90d0*/  QGMMA.64x128x32.F32.E4M3.E4M3 R24, R200, gdesc[UR4], R24, gsb0 ;  /* 0x01e00004c8187df3 */ /* 0x000fe20008000818 */
[----:B------:R-:W-:Y:S01]  /*90e0*/  R2UR UR6, R10 ;  /* 0x000000000a0672ca */ /* 0x000fe200000e0000 */
[----:B------:R-:W-:Y:S01]  /*90f0*/  VIADD R10, R8, 0x200 ;  /* 0x00000200080a7836 */ /* 0x000fe20000000000 */
[----:B------:R-:W-:Y:S01]  /*9100*/  R2UR UR7, R11 ;  /* 0x000000000b0772ca */ /* 0x000fe200000e0000 */
[----:B------:R-:W-:Y:S01]  /*9110*/  IMAD.MOV.U32 R11, RZ, RZ, -0x3ffffff0 ;  /* 0xc0000010ff0b7424 */ /* 0x000fe200078e00ff */
[----:B------:R-:W-:Y:S02]  /*9120*/  @UP0 ULDC.64 UR10, c[0x0][0x9c8] ;  /* 0x00027200000a0ab9 */ /* 0x000fe40000000a00 */
[----:B------:R-:W-:Y:S01]  /*9130*/  @UP0 UIMAD.WIDE.U32 UR4, UR36, UR10, URZ ;  /* 0x0000000a240402a5 */ /* 0x000fe2000f8e003f */
[----:B------:R-:W-:Y:S02]  /*9140*/  WARPGROUP.DEPBAR.LE gsb0, 0x0 ;  /* 0x00008000000079c5 */ /* 0x000fe40000010000 */
[----:B------:R-:W-:-:S06]  /*9150*/  WARPGROUP.ARRIVE ;  /* 0x00000000000079c5 */ /* 0x000fcc0000000000 */
[----:B------:R-:W-:Y:S01]  /*9160*/  QGMMA.64x128x32.F32.E4M3.E4M3 R24, R204, gdesc[UR4], R24, gsb0 ;  /* 0x01e00004cc187df3 */ /* 0x000fe20008000818 */
[----:B------:R-:W-:Y:S01]  /*9170*/  R2UR UR6, R10 ;  /* 0x000000000a0672ca */ /* 0x000fe200000e0000 */
[----:B------:R-:W-:Y:S01]  /*9180*/  VIADD R10, R8, 0x300 ;  /* 0x00000300080a7836 */ /* 0x000fe20000000000 */
[----:B------:R-:W-:Y:S01]  /*9190*/  R2UR UR7, R11 ;  /* 0x000000000b0772ca */ /* 0x000fe200000e0000 */
[----:B------:R-:W-:Y:S01]  /*91a0*/  IMAD.MOV.U32 R11, RZ, RZ, -0x3ffffff0 ;  /* 0xc0000010ff0b7424 */ /* 0x000fe200078e00ff */
[----:B------:R-:W-:Y:S02]  /*91b0*/  WARPGROUP.DEPBAR.LE gsb0, 0x0 ;  /* 0x00008000000079c5 */ /* 0x000fe40000010000 */
[----:B------:R-:W-:-:S09]  /*91c0*/  WARPGROUP.ARRIVE ;  /* 0x00000000000079c5 */ /* 0x000fd20000000000 */
        /* <DEDUP_REMOVED lines=17> */
[----:B------:R-:W-:Y:S01]  /*92e0*/  @UP0 ULEA UR6, UP1, UR4, UR8, 0x2 ;  /* 0x0000000804060291 */ /* 0x000fe2000f82103f */
[----:B------:R-:W-:-:S03]  /*92f0*/  R2UR UR7, R11 ;  /* 0x000000000b0772ca */ /* 0x000fc600000e0000 */
[----:B------:R-:W-:-:S03]  /*9300*/  @UP0 ULEA.HI.X UR5, UR4, UR9, UR5, 0x2, UP1 ;  /* 0x0000000904050291 */ /* 0x000fc600088f1405 */
[----:B------:R-:W-:Y:S01]  /*9310*/  @UP0 UMOV UR4, UR6 ;  /* 0x0000000600040c82 */ /* 0x000fe20008000000 */
[----:B------:R-:W-:Y:S01]  /*9320*/  R2UR UR6, R10 ;  /* 0x000000000a0672ca */ /* 0x000fe200000e0000 */
[----:B------:R-:W-:Y:S02]  /*9330*/  IMAD.U32 R12, RZ, RZ, UR4 ;  /* 0x00000004ff0c7e24 */ /* 0x000fe4000f8e00ff */
[----:B------:R-:W-:-:S05]  /*9340*/  IMAD.U32 R13, RZ, RZ, UR5 ;  /* 0x00000005ff0d7e24 */ /* 0x000fca000f8e00ff */
[----:B------:R2:W3:Y:S01]  /*9350*/  @P1 LDG.E R14, desc[UR46][R12.64] ;  /* 0x0000002e0c0e1981 */ /* 0x0004e2000c1e1900 */
[----:B------:R-:W-:Y:S02]  /*9360*/  VIADD R10, R8, 0x500 ;  /* 0x00000500080a7836 */ /* 0x000fe40000000000 */
[----:B------:R-:W-:Y:S01]  /*9370*/  IMAD.MOV.U32 R11, RZ, RZ, -0x3ffffff0 ;  /* 0xc0000010ff0b7424 */ /* 0x000fe200078e00ff */
[----:B------:R-:W-:Y:S02]  /*9380*/  WARPGROUP.DEPBAR.LE gsb0, 0x0 ;  /* 0x00008000000079c5 */ /* 0x000fe40000010000 */
[----:B------:R-:W-:-:S06]  /*9390*/  WARPGROUP.ARRIVE ;  /* 0x00000000000079c5 */ /* 0x000fcc0000000000 */
[----:B------:R-:W-:Y:S01]  /*93a0*/  QGMMA.64x128x32.F32.E4M3.E4M3 R24, R216, gdesc[UR4], R24, gsb0 ;  /* 0x01e00004d8187df3 */ /* 0x000fe20008000818 */
[----:B------:R-:W-:Y:S02]  /*93b0*/  R2UR UR6, R10 ;  /* 0x000000000a0672ca */ /* 0x000fe400000e0000 */
[----:B------:R-:W-:Y:S01]  /*93c0*/  R2UR UR7, R11 ;  /* 0x000000000b0772ca */ /* 0x000fe200000e0000 */
[----:B------:R-:W-:Y:S02]  /*93d0*/  VIADD R8, R8, 0x600 ;  /* 0x0000060008087836 */ /* 0x000fe40000000000 */
[----:B------:R-:W-:Y:S01]  /*93e0*/  IMAD.MOV.U32 R9, RZ, RZ, -0x3ffffff0 ;  /* 0xc0000010ff097424 */ /* 0x000fe200078e00ff */
[----:B01----:R-:W0:Y:S01]  /*93f0*/  SHFL.BFLY PT, R3, R6, 0x2, 0x1f ;  /* 0x0c401f0006037f89 */ /* 0x003e2200000e0000 */
[----:B------:R-:W-:Y:S02]  /*9400*/  WARPGROUP.DEPBAR.LE gsb0, 0x0 ;  /* 0x00008000000079c5 */ /* 0x000fe40000010000 */
[----:B------:R-:W-:-:S06]  /*9410*/  WARPGROUP.ARRIVE ;  /* 0x00000000000079c5 */ /* 0x000fcc0000000000 */
[----:B------:R-:W-:Y:S01]  /*9420*/  QGMMA.64x128x32.F32.E4M3.E4M3 R24, R220, gdesc[UR4], R24, gsb0 ;  /* 0x01e00004dc187df3 */ /* 0x000fe20008000818 */
[----:B------:R-:W-:Y:S02]  /*9430*/  R2UR UR6, R8 ;  /* 0x00000000080672ca */ /* 0x000fe400000e0000 */
[----:B------:R-:W-:Y:S01]  /*9440*/  R2UR UR7, R9 ;  /* 0x00000000090772ca */ /* 0x000fe200000e0000 */
[----:B------:R-:W1:Y:S01]  /*9450*/  SHFL.BFLY PT, R8, R5, 0x2, 0x1f ;  /* 0x0c401f0005087f89 */ /* 0x000e6200000e0000 */
[----:B0-----:R-:W-:-:S05]  /*9460*/  FADD.FTZ R3, R3, R6 ;  /* 0x0000000603037221 */ /* 0x001fca0000010000 */
[----:B------:R-:W0:Y:S01]  /*9470*/  SHFL.BFLY PT, R0, R3, 0x1, 0x1f ;  /* 0x0c201f0003007f89 */ /* 0x000e2200000e0000 */
[----:B-1----:R-:W-:-:S05]  /*9480*/  FADD.FTZ R8, R8, R5 ;  /* 0x0000000508087221 */ /* 0x002fca0000010000 */
[----:B------:R-:W2:Y:S01]  /*9490*/  SHFL.BFLY PT, R9, R8, 0x1, 0x1f ;  /* 0x0c201f0008097f89 */ /* 0x000ea200000e0000 */
[----:B0-----:R-:W-:-:S05]  /*94a0*/  FADD.FTZ R10, R3, R0 ;  /* 0x00000000030a7221 */ /* 0x001fca0000010000 */
[C---:B------:R-:W-:Y:S01]  /*94b0*/  FSETP.NE.FTZ.AND P1, PT, R10.reuse, RZ, PT ;  /* 0x000000ff0a00720b */ /* 0x040fe20003f35000 */
[----:B------:R-:W-:Y:S01]  /*94c0*/  FMUL.FTZ R6, R10, 0.00390625 ;  /* 0x3b8000000a067820 */ /* 0x000fe20000410000 */
[----:B------:R-:W-:-:S04]  /*94d0*/  IMAD.MOV.U32 R5, RZ, RZ, RZ ;  /* 0x000000ffff057224 */ /* 0x000fc800078e00ff */
[----:B------:R-:W-:Y:S01]  /*94e0*/  FSETP.NE.FTZ.AND P2, PT, R6, RZ, PT ;  /* 0x000000ff0600720b */ /* 0x000fe20003f55000 */
[----:B--2---:R-:W-:-:S04]  /*94f0*/  FADD.FTZ R12, R8, R9 ;  /* 0x00000009080c7221 */ /* 0x004fc80000010000 */
[----:B------:R-:W-:Y:S02]  /*9500*/  FMUL.FTZ R13, R12, 0.00390625 ;  /* 0x3b8000000c0d7820 */ /* 0x000fe40000410000 */
[----:B------:R-:W-:Y:S03]  /*9510*/  @P1 MUFU.RCP R5, R10 ;  /* 0x0000000a00051308 */ /* 0x000fe60000001000 */
[----:B------:R-:W-:Y:S01]  /*9520*/  FSETP.NE.FTZ.AND P3, PT, R13, RZ, PT ;  /* 0x000000ff0d00720b */ /* 0x000fe20003f75000 */
[----:B------:R-:W-:Y:S02]  /*9530*/  WARPGROUP.DEPBAR.LE gsb0, 0x0 ;  /* 0x00008000000079c5 */ /* 0x000fe40000010000 */
[----:B------:R-:W-:-:S06]  /*9540*/  WARPGROUP.ARRIVE ;  /* 0x00000000000079c5 */ /* 0x000fcc0000000000 */
[----:B------:R-:W-:Y:S01]  /*9550*/  QGMMA.64x128x32.F32.E4M3.E4M3 R24, R224, gdesc[UR4], R24, gsb0 ;  /* 0x01e00004e0187df3 */ /* 0x000fe20008000818 */
[----:B------:R-:W-:Y:S01]  /*9560*/  FSETP.NE.FTZ.AND P1, PT, R12, RZ, PT ;  /* 0x000000ff0c00720b */ /* 0x000fe20003f35000 */
[----:B------:R-:W-:Y:S01]  /*9570*/  IMAD.MOV.U32 R11, RZ, RZ, RZ ;  /* 0x000000ffff0b7224 */ /* 0x000fe200078e00ff */
[----:B------:R-:W0:Y:S08]  /*9580*/  @P2 MUFU.LG2 R6, R6 ;  /* 0x0000000600062308 */ /* 0x000e300000000c00 */
[----:B------:R-:W1:Y:S08]  /*9590*/  @P3 MUFU.LG2 R8, R13 ;  /* 0x0000000d00083308 */ /* 0x000e700000000c00 */
[----:B------:R-:W2:Y:S01]  /*95a0*/  @P1 MUFU.RCP R11, R12 ;  /* 0x0000000c000b1308 */ /* 0x000ea20000001000 */
        /* <DEDUP_REMOVED lines=10> */
[-C--:B---3--:R-:W-:Y:S01]  /*9650*/  FMUL.FTZ R7, R5, R14.reuse ;  /* 0x0000000e05077220 */ /* 0x088fe20000410000 */
[----:B--2---:R-:W-:Y:S01]  /*9660*/  FMUL.FTZ R4, R11, R14 ;  /* 0x0000000e0b047220 */ /* 0x004fe20000410000 */
[----:B------:R-:W-:-:S02]  /*9670*/  WARPGROUP.DEPBAR.LE gsb0, 0x0 ;  /* 0x00008000000079c5 */ /* 0x000fc40000010000 */
[----:B------:R-:W-:Y:S05]  /*9680*/  @!P0 BRA `(.L_x_5604) ;  /* 0x0000000000048947 */ /* 0x000fea0003800000 */
[----:B------:R-:W-:Y:S01]  /*9690*/  BPT.TRAP 0x1 ;  /* 0x000000040000795c */ /* 0x000fe20000300000 */
.L_x_5604:
        /* <DEDUP_REMOVED lines=74> */
.L_x_5582:
        /* <DEDUP_REMOVED lines=27> */
[----:B0-----:R-:W-:Y:S01]  /*9cf0*/  IMAD.SHL.U32 R4, R51, 0x4, RZ ;  /* 0x0000000433047824 */ /* 0x001fe200078e00ff */
        /* <DEDUP_REMOVED lines=15> */
[----:B------:R-:W-:Y:S01]  /*9df0*/  F2FP.BF16.F32.PACK_AB R33, R33, R36 ;  /* 0x000000242121723e */ /* 0x000fe200000010ff */
[----:B------:R-:W-:Y:S01]  /*9e00*/  USHF.L.U32 UR7, UR36, 0x2, URZ ;  /* 0x0000000224077899 */ /* 0x000fe2000800063f */
[----:B------:R-:W-:Y:S01]  /*9e10*/  LOP3.LUT R4, R4, 0xc, RZ, 0xc0, !PT ;  /* 0x0000000c04047812 */ /* 0x000fe200078ec0ff */
[----:B------:R-:W-:Y:S01]  /*9e20*/  USHF.L.U64.HI UR10, UR36, 0x2, UR37 ;  /* 0x00000002240a7899 */ /* 0x000fe20008010225 */
[----:B------:R-:W-:Y:S01]  /*9e30*/  ULDC.64 UR8, c[0x0][0xbe0] ;  /* 0x0002f80000087ab9 */ /* 0x000fe20000000a00 */
[----:B------:R-:W-:Y:S01]  /*9e40*/  BAR.SYNC.DEFER_BLOCKING 0x1, 0x100 ;  /* 0x0044000000007b1d */ /* 0x000fe20000010000 */
[----:B------:R-:W-:-:S05]  /*9e50*/  IADD3 R4, P0, R4, UR4, RZ ;  /* 0x0000000404047c10 */ /* 0x000fca000ff1e0ff */
[----:B------:R-:W-:Y:S01]  /*9e60*/  IMAD.X R5, RZ, RZ, UR5, P0 ;  /* 0x00000005ff057e24 */ /* 0x000fe200080e06ff */
[----:B------:R-:W-:-:S04]  /*9e70*/  ULDC.64 UR4, c[0x0][0xbd8] ;  /* 0x0002f60000047ab9 */ /* 0x000fc80000000a00 */
[----:B------:R0:W2:Y:S01]  /*9e80*/  LDG.E.CONSTANT R44, desc[UR46][R4.64] ;  /* 0x0000002e042c7981 */ /* 0x0000a2000c1e9900 */
[----:B------:R-:W-:Y:S02]  /*9e90*/  UISETP.NE.U32.AND UP0, UPT, UR4, URZ, UPT ;  /* 0x0000003f0400728c */ /* 0x000fe4000bf05070 */
[----:B------:R-:W-:Y:S02]  /*9ea0*/  UIADD3 UR4, UP1, UR7, UR4, URZ ;  /* 0x0000000407047290 */ /* 0x000fe4000ff3e03f */
[----:B------:R-:W-:Y:S02]  /*9eb0*/  UISETP.NE.AND.EX UP0, UPT, UR5, URZ, UPT, UP0 ;  /* 0x0000003f0500728c */ /* 0x000fe4000bf05300 */
[----:B------:R-:W-:Y:S01]  /*9ec0*/  UIADD3.X UR5, UR10, UR5, URZ, UP1, !UPT ;  /* 0x000000050a057290 */ /* 0x000fe20008ffe43f */
[----:B0-----:R-:W0:Y:S01]  /*9ed0*/  S2R R5, SR_SWINHI ;  /* 0x0000000000057919 */ /* 0x001e220000002f00 */
[----:B------:R-:W-:-:S04]  /*9ee0*/  LOP3.LUT P0, R4, R51, 0x3, RZ, 0xc0, !PT ;  /* 0x0000000333047812 */ /* 0x000fc8000780c0ff */
[----:B------:R-:W-:-:S04]  /*9ef0*/  ISETP.EQ.OR P0, PT, R4, 0x3, !P0 ;  /* 0x000000030400780c */ /* 0x000fc80004702670 */
        /* <DEDUP_REMOVED lines=12> */
[----:B------:R-:W-:Y:S02]  /*9fc0*/  MOV R8, R2 ;  /* 0x0000000200087202 */ /* 0x000fe40000000f00 */
[----:B0-----:R-:W-:Y:S02]  /*9fd0*/  MOV R9, R5 ;  /* 0x0000000500097202 */ /* 0x001fe40000000f00 */
[----:B------:R-:W-:Y:S02]  /*9fe0*/  SEL R79, R30, R27, P0 ;  /* 0x0000001b1e4f7207 */ /* 0x000fe40000000000 */
[----:B------:R-:W-:Y:S01]  /*9ff0*/  SEL R81, R27, R30, P0 ;  /* 0x0000001e1b517207 */ /* 0x000fe20000000000 */
[----:B------:R-:W-:Y:S01]  /*a000*/  IMAD.WIDE R4, R231, 0x2, R8 ;  /* 0x00000002e7047825 */ /* 0x000fe200078e0208 */
[----:B------:R-:W-:Y:S02]  /*a010*/  SEL R67, R76, R73, P0 ;  /* 0x000000494c437207 */ /* 0x000fe40000000000 */
[----:B------:R-:W-:-:S02]  /*a020*/  SEL R31, R96, R95, P0 ;  /* 0x0000005f601f7207 */ /* 0x000fc40000000000 */
[C---:B------:R-:W-:Y:S02]  /*a030*/  IADD3 R93, P6, R4.reuse, 0x20, RZ ;  /* 0x00000020045d7810 */ /* 0x040fe40007fde0ff */
[----:B------:R-:W-:Y:S02]  /*a040*/  IADD3 R97, P1, R4, 0x40, RZ ;  /* 0x0000004004617810 */ /* 0x000fe40007f3e0ff */
[----:B------:R-:W-:Y:S01]  /*a050*/  LOP3.LUT R6, R93, 0x380, RZ, 0xc0, !PT ;  /* 0x000003805d067812 */ /* 0x000fe200078ec0ff */
[--C-:B------:R-:W-:Y:S01]  /*a060*/  IMAD.X R27, RZ, RZ, R5.reuse, P6 ;  /* 0x000000ffff1b7224 */ /* 0x100fe200030e0605 */
[----:B------:R-:W-:Y:S01]  /*a070*/  LOP3.LUT R10, R97, 0x380, RZ, 0xc0, !PT ;  /* 0x00000380610a7812 */ /* 0x000fe200078ec0ff */
[----:B------:R-:W-:Y:S01]  /*a080*/  IMAD.X R25, RZ, RZ, R5, P1 ;  /* 0x000000ffff197224 */ /* 0x000fe200008e0605 */
[----:B------:R-:W-:Y:S02]  /*a090*/  SHF.R.U64 R6, R6, 0x3, RZ ;  /* 0x0000000306067819 */ /* 0x000fe400000012ff */
[----:B------:R-:W-:-:S02]  /*a0a0*/  IADD3 R103, P3, R4, 0x4000, RZ ;  /* 0x0000400004677810 */ /* 0x000fc40007f7e0ff */
[----:B------:R-:W-:Y:S02]  /*a0b0*/  IADD3 R101, P2, R4, 0x60, RZ ;  /* 0x0000006004657810 */ /* 0x000fe40007f5e0ff */
[----:B------:R-:W-:Y:S01]  /*a0c0*/  SHF.R.U64 R10, R10, 0x3, RZ ;  /* 0x000000030a0a7819 */ /* 0x000fe200000012ff */
[--C-:B------:R-:W-:Y:S01]  /*a0d0*/  IMAD.X R15, RZ, RZ, R5.reuse, P3 ;  /* 0x000000ffff0f7224 */ /* 0x100fe200018e0605 */
[----:B------:R-:W-:Y:S01]  /*a0e0*/  IADD3 R105, P4, R4, 0x4020, RZ ;  /* 0x0000402004697810 */ /* 0x000fe20007f9e0ff */
[--C-:B------:R-:W-:Y:S01]  /*a0f0*/  IMAD.X R21, RZ, RZ, R5.reuse, P2 ;  /* 0x000000ffff157224 */ /* 0x100fe200010e0605 */
[----:B------:R-:W-:Y:S02]  /*a100*/  LOP3.LUT R26, R6, R93, RZ, 0x3c, !PT ;  /* 0x0000005d061a7212 */ /* 0x000fe400078e3cff */
[----:B------:R-:W-:Y:S01]  /*a110*/  IADD3 R107, P5, R4, 0x4040, RZ ;  /* 0x00004040046b7810 */ /* 0x000fe20007fbe0ff */
[----:B------:R-:W-:Y:S01]  /*a120*/  IMAD.X R13, RZ, RZ, R5, P4 ;  /* 0x000000ffff0d7224 */ /* 0x000fe200020e0605 */
[----:B------:R-:W-:-:S02]  /*a130*/  LOP3.LUT R6, R103, 0x380, RZ, 0xc0, !PT ;  /* 0x0000038067067812 */ /* 0x000fc400078ec0ff */
[----:B------:R-:W-:Y:S01]  /*a140*/  LOP3.LUT R12, R101, 0x380, RZ, 0xc0, !PT ;  /* 0x00000380650c7812 */ /* 0x000fe200078ec0ff */
[----:B------:R-:W-:Y:S01]  /*a150*/  IMAD.X R11, RZ, RZ, R5, P5 ;  /* 0x000000ffff0b7224 */ /* 0x000fe200028e0605 */
[----:B------:R-:W-:Y:S02]  /*a160*/  LOP3.LUT R24, R10, R97, RZ, 0x3c, !PT ;  /* 0x000000610a187212 */ /* 0x000fe400078e3cff */
[----:B------:R-:W-:Y:S02]  /*a170*/  LOP3.LUT R10, R105, 0x380, RZ, 0xc0, !PT ;  /* 0x00000380690a7812 */ /* 0x000fe400078ec0ff */
[----:B------:R-:W-:Y:S02]  /*a180*/  LOP3.LUT R28, R107, 0x380, RZ, 0xc0, !PT ;  /* 0x000003806b1c7812 */ /* 0x000fe400078ec0ff */
[----:B------:R-:W-:Y:S02]  /*a190*/  SHF.R.U64 R6, R6, 0x3, RZ ;  /* 0x0000000306067819 */ /* 0x000fe400000012ff */
[----:B------:R-:W-:-:S02]  /*a1a0*/  SHF.R.U64 R12, R12, 0x3, RZ ;  /* 0x000000030c0c7819 */ /* 0x000fc400000012ff */
[----:B------:R-:W-:Y:S02]  /*a1b0*/  SHF.R.U64 R10, R10, 0x3, RZ ;  /* 0x000000030a0a7819 */ /* 0x000fe400000012ff */
[----:B------:R-:W-:Y:S02]  /*a1c0*/  SHF.R.U64 R28, R28, 0x3, RZ ;  /* 0x000000031c1c7819 */ /* 0x000fe400000012ff */
[----:B------:R-:W-:Y:S02]  /*a1d0*/  LOP3.LUT R14, R6, R103, RZ, 0x3c, !PT ;  /* 0x00000067060e7212 */ /* 0x000fe400078e3cff */
[----:B------:R-:W-:Y:S02]  /*a1e0*/  LOP3.LUT R20, R12, R101, RZ, 0x3c, !PT ;  /* 0x000000650c147212 */ /* 0x000fe400078e3cff */
[----:B------:R-:W-:Y:S02]  /*a1f0*/  LOP3.LUT R12, R10, R105, RZ, 0x3c, !PT ;  /* 0x000000690a0c7212 */ /* 0x000fe400078e3cff */
[----:B------:R-:W-:-:S02]  /*a200*/  LOP3.LUT R10, R28, R107, RZ, 0x3c, !PT ;  /* 0x0000006b1c0a7212 */ /* 0x000fc400078e3cff */
[----:B------:R-:W-:Y:S02]  /*a210*/  MOV R60, R14 ;  /* 0x0000000e003c7202 */ /* 0x000fe40000000f00 */
[----:B------:R-:W-:Y:S02]  /*a220*/  MOV R62, R20 ;  /* 0x00000014003e7202 */ /* 0x000fe40000000f00 */
[----:B------:R-:W-:Y:S02]  /*a230*/  MOV R21, R10 ;  /* 0x0000000a00157202 */ /* 0x000fe40000000f00 */
[C---:B------:R-:W-:Y:S02]  /*a240*/  IADD3 R109, P6, R4.reuse, 0x4060, RZ ;  /* 0x00004060046d7810 */ /* 0x040fe40007fde0ff */
[----:B------:R-:W-:Y:S02]  /*a250*/  LOP3.LUT R7, R4, 0x380, RZ, 0xc0, !PT ;  /* 0x0000038004077812 */ /* 0x000fe400078ec0ff */
[----:B------:R-:W-:-:S02]  /*a260*/  LOP3.LUT R30, R109, 0x380, RZ, 0xc0, !PT ;  /* 0x000003806d1e7812 */ /* 0x000fc400078ec0ff */
[----:B------:R-:W-:Y:S02]  /*a270*/  SHF.R.U64 R7, R7, 0x3, RZ ;  /* 0x0000000307077819 */ /* 0x000fe400000012ff */
[----:B------:R-:W-:Y:S02]  /*a280*/  SHF.R.U64 R30, R30, 0x3, RZ ;  /* 0x000000031e1e7819 */ /* 0x000fe400000012ff */
[----:B------:R-:W-:Y:S02]  /*a290*/  SEL R73, R73, R76, P0 ;  /* 0x0000004c49497207 */ /* 0x000fe40000000000 */
[----:B------:R-:W-:Y:S02]  /*a2a0*/  SEL R69, R68, R65, P0 ;  /* 0x0000004144457207 */ /* 0x000fe40000000000 */
        /* <DEDUP_REMOVED lines=9> */
[----:B------:R-:W-:Y:S02]  /*a340*/  SEL R53, R33, R32, P0 ;  /* 0x0000002021357207 */ /* 0x000fe40000000000 */
[----:B------:R-:W-:Y:S02]  /*a350*/  SEL R75, R50, R43, P0 ;  /* 0x0000002b324b7207 */ /* 0x000fe40000000000 */
[----:B------:R-:W-:Y:S02]  /*a360*/  SEL R77, R38, R35, P0 ;  /* 0x00000023264d7207 */ /* 0x000fe40000000000 */
[----:B------:R-:W-:Y:S02]  /*a370*/  SEL R43, R43, R50, P0 ;  /* 0x000000322b2b7207 */ /* 0x000fe40000000000 */
[----:B------:R-:W-:Y:S02]  /*a380*/  LOP3.LUT R6, R30, R109, RZ, 0x3c, !PT ;  /* 0x0000006d1e067212 */ /* 0x000fe400078e3cff */
[----:B------:R-:W-:-:S02]  /*a390*/  SEL R41, R40, R41, P0 ;  /* 0x0000002928297207 */ /* 0x000fc40000000000 */
[----:B------:R-:W-:Y:S02]  /*a3a0*/  SEL R33, R32, R33, P0 ;  /* 0x0000002120217207 */ /* 0x000fe40000000000 */
[----:B------:R-:W-:Y:S02]  /*a3b0*/  SEL R35, R35, R38, P0 ;  /* 0x0000002623237207 */ /* 0x000fe40000000000 */
[----:B------:R-:W-:Y:S02]  /*a3c0*/  MOV R64, R24 ;  /* 0x0000001800407202 */ /* 0x000fe40000000f00 */
[----:B------:R-:W-:Y:S02]  /*a3d0*/  MOV R58, R12 ;  /* 0x0000000c003a7202 */ /* 0x000fe40000000f00 */
[----:B------:R-:W-:Y:S02]  /*a3e0*/  MOV R68, R4 ;  /* 0x0000000400447202 */ /* 0x000fe40000000f00 */
[----:B------:R-:W-:-:S02]  /*a3f0*/  MOV R11, R6 ;  /* 0x00000006000b7202 */ /* 0x000fc40000000f00 */
[----:B------:R-:W-:Y:S02]  /*a400*/  MOV R66, R26 ;  /* 0x0000001a00427202 */ /* 0x000fe40000000f00 */
[----:B------:R-:W-:Y:S02]  /*a410*/  PLOP3.LUT P2, PT, PT, PT, UP0, 0x80, 0x0 ;  /* 0x000000000000781c */ /* 0x000fe40003f4f008 */
[----:B--2---:R-:W-:Y:S01]  /*a420*/  LOP3.LUT R14, R44, 0x2, RZ, 0x3c, !PT ;  /* 0x000000022c0e7812 */ /* 0x004fe200078e3cff */
[----:B------:R-:W-:Y:S04]  /*a430*/  SHFL.IDX PT, R29, R29, R44, 0x1c1f ;  /* 0x001c1f2c1d1d7589 */ /* 0x000fe800000e0000 */
[----:B------:R-:W0:Y:S04]  /*a440*/  SHFL.IDX PT, R10, R99, R14, 0x1c1f ;  /* 0x001c1f0e630a7589 */ /* 0x000e2800000e0000 */
[----:B------:R-:W-:Y:S04]  /*a450*/  SHFL.IDX PT, R67, R67, R44, 0x1c1f ;  /* 0x001c1f2c43437589 */ /* 0x000fe800000e0000 */
        /* <DEDUP_REMOVED lines=16> */
[----:B------:R-:W2:Y:S01]  /*a560*/  SHFL.IDX PT, R48, R57, R14, 0x1c1f ;  /* 0x001c1f0e39307589 */ /* 0x000ea200000e0000 */
[----:B---3--:R-:W-:Y:S02]  /*a570*/  SEL R25, R69, R46, P0 ;  /* 0x0000002e45197207 */ /* 0x008fe40000000000 */
[----:B------:R-:W-:Y:S01]  /*a580*/  SEL R27, R46, R69, P0 ;  /* 0x000000452e1b7207 */ /* 0x000fe20000000000 */
[----:B------:R-:W-:Y:S04]  /*a590*/  SHFL.IDX PT, R51, R51, R44, 0x1c1f ;  /* 0x001c1f2c33337589 */ /* 0x000fe800000e0000 */
[----:B------:R-:W-:Y:S04]  /*a5a0*/  SHFL.IDX PT, R53, R53, R44, 0x1c1f ;  /* 0x001c1f2c35357589 */ /* 0x000fe800000e0000 */
[----:B------:R-:W-:Y:S04]  /*a5b0*/  SHFL.IDX PT, R55, R55, R44, 0x1c1f ;  /* 0x001c1f2c37377589 */ /* 0x000fe800000e0000 */
[----:B------:R-:W-:Y:S01]  /*a5c0*/  SHFL.IDX PT, R61, R61, R44, 0x1c1f ;  /* 0x001c1f2c3d3d7589 */ /* 0x000fe200000e0000 */
[----:B0-----:R-:W-:-:S02]  /*a5d0*/  SEL R28, R37, R20, P0 ;  /* 0x00000014251c7207 */ /* 0x001fc40000000000 */
[----:B------:R-:W-:Y:S01]  /*a5e0*/  SEL R30, R20, R37, P0 ;  /* 0x00000025141e7207 */ /* 0x000fe20000000000 */
[----:B------:R-:W-:Y:S01]  /*a5f0*/  SHFL.IDX PT, R75, R75, R44, 0x1c1f ;  /* 0x001c1f2c4b4b7589 */ /* 0x000fe200000e0000 */
[----:B-1----:R-:W-:Y:S02]  /*a600*/  SEL R36, R39, R32, P0 ;  /* 0x0000002027247207 */ /* 0x002fe40000000000 */
[----:B------:R-:W-:Y:S01]  /*a610*/  SEL R38, R32, R39, P0 ;  /* 0x0000002720267207 */ /* 0x000fe20000000000 */
[----:B------:R-:W-:Y:S01]  /*a620*/  SHFL.IDX PT, R77, R77, R44, 0x1c1f ;  /* 0x001c1f2c4d4d7589 */ /* 0x000fe200000e0000 */
[----:B--2---:R-:W-:Y:S02]  /*a630*/  SEL R29, R71, R48, P0 ;  /* 0x00000030471d7207 */ /* 0x004fe40000000000 */
[----:B------:R-:W-:Y:S01]  /*a640*/  SEL R31, R48, R71, P0 ;  /* 0x00000047301f7207 */ /* 0x000fe20000000000 */
[----:B------:R-:W-:Y:S04]  /*a650*/  SHFL.IDX PT, R79, R79, R44, 0x1c1f ;  /* 0x001c1f2c4f4f7589 */ /* 0x000fe800000e0000 */
[----:B------:R-:W-:Y:S04]  /*a660*/  SHFL.IDX PT, R83, R83, R44, 0x1c1f ;  /* 0x001c1f2c53537589 */ /* 0x000fe800000e0000 */
[----:B------:R-:W-:Y:S04]  /*a670*/  SHFL.IDX PT, R89, R89, R44, 0x1c1f ;  /* 0x001c1f2c59597589 */ /* 0x000fe800000e0000 */
[----:B------:R-:W0:Y:S04]  /*a680*/  SHFL.IDX PT, R50, R43, R14, 0x1c1f ;  /* 0x001c1f0e2b327589 */ /* 0x000e2800000e0000 */
[----:B------:R-:W1:Y:S04]  /*a690*/  SHFL.IDX PT, R10, R41, R14, 0x1c1f ;  /* 0x001c1f0e290a7589 */ /* 0x000e6800000e0000 */
[----:B------:R-:W2:Y:S04]  /*a6a0*/  SHFL.IDX PT, R34, R33, R14, 0x1c1f ;  /* 0x001c1f0e21227589 */ /* 0x000ea800000e0000 */
[----:B------:R-:W3:Y:S04]  /*a6b0*/  SHFL.IDX PT, R44, R35, R14, 0x1c1f ;  /* 0x001c1f0e232c7589 */ /* 0x000ee800000e0000 */
[----:B------:R-:W4:Y:S04]  /*a6c0*/  SHFL.IDX PT, R40, R59, R14, 0x1c1f ;  /* 0x001c1f0e3b287589 */ /* 0x000f2800000e0000 */
[----:B------:R-:W4:Y:S04]  /*a6d0*/  SHFL.IDX PT, R52, R81, R14, 0x1c1f ;  /* 0x001c1f0e51347589 */ /* 0x000f2800000e0000 */
[----:B------:R-:W4:Y:S01]  /*a6e0*/  SHFL.IDX PT, R42, R63, R14, 0x1c1f ;  /* 0x001c1f0e3f2a7589 */ /* 0x000f2200000e0000 */
[----:B0-----:R-:W-:-:S02]  /*a6f0*/  SEL R37, R75, R50, P0 ;  /* 0x000000324b257207 */ /* 0x001fc40000000000 */
[----:B------:R-:W-:Y:S01]  /*a700*/  SEL R39, R50, R75, P0 ;  /* 0x0000004b32277207 */ /* 0x000fe20000000000 */
[----:B------:R-:W0:Y:S01]  /*a710*/  SHFL.IDX PT, R54, R85, R14, 0x1c1f ;  /* 0x001c1f0e55367589 */ /* 0x000e2200000e0000 */
[----:B-1----:R-:W-:-:S03]  /*a720*/  SEL R12, R51, R10, P0 ;  /* 0x0000000a330c7207 */ /* 0x002fc60000000000 */
[----:B------:R1:W0:Y:S01]  /*a730*/  SHFL.IDX PT, R56, R87, R14, 0x1c1f ;  /* 0x001c1f0e57387589 */ /* 0x00022200000e0000 */
[----:B--2---:R-:W-:Y:S02]  /*a740*/  SEL R32, R53, R34, P0 ;  /* 0x0000002235207207 */ /* 0x004fe40000000000 */
[----:B------:R-:W-:Y:S01]  /*a750*/  SEL R34, R34, R53, P0 ;  /* 0x0000003522227207 */ /* 0x000fe20000000000 */
[----:B------:R2:W-:Y:S01]  /*a760*/  STSM.16.M88.4 [R68], R4 ;  /* 0x0000000444007844 */ /* 0x0005e20000000200 */
[----:B---3--:R-:W-:Y:S02]  /*a770*/  SEL R13, R77, R44, P0 ;  /* 0x0000002c4d0d7207 */ /* 0x008fe40000000000 */
[----:B------:R-:W-:Y:S01]  /*a780*/  SEL R15, R44, R77, P0 ;  /* 0x0000004d2c0f7207 */ /* 0x000fe20000000000 */
[----:B------:R-:W-:Y:S01]  /*a790*/  STSM.16.M88.4 [R66], R24 ;  /* 0x0000001842007844 */ /* 0x000fe20000000200 */
[----:B----4-:R-:W-:Y:S02]  /*a7a0*/  SEL R48, R55, R40, P0 ;  /* 0x0000002837307207 */ /* 0x010fe40000000000 */
[----:B-1----:R-:W-:Y:S01]  /*a7b0*/  SEL R14, R10, R51, P0 ;  /* 0x000000330a0e7207 */ /* 0x002fe20000000000 */
[----:B------:R1:W-:Y:S01]  /*a7c0*/  STSM.16.M88.4 [R64], R28 ;  /* 0x0000001c40007844 */ /* 0x0003e20000000200 */
[----:B------:R-:W-:-:S02]  /*a7d0*/  SEL R50, R40, R55, P0 ;  /* 0x0000003728327207 */ /* 0x000fc40000000000 */
[----:B------:R-:W-:Y:S01]  /*a7e0*/  SEL R33, R79, R52, P0 ;  /* 0x000000344f217207 */ /* 0x000fe20000000000 */
[----:B------:R3:W-:Y:S01]  /*a7f0*/  STSM.16.M88.4 [R62], R36 ;  /* 0x000000243e007844 */ /* 0x0007e20000000200 */
[----:B------:R-:W-:Y:S02]  /*a800*/  SEL R35, R52, R79, P0 ;  /* 0x0000004f34237207 */ /* 0x000fe40000000000 */
[----:B------:R-:W-:Y:S01]  /*a810*/  SEL R40, R61, R42, P0 ;  /* 0x0000002a3d287207 */ /* 0x000fe20000000000 */
[----:B------:R3:W-:Y:S01]  /*a820*/  STSM.16.M88.4 [R60], R12 ;  /* 0x0000000c3c007844 */ /* 0x0007e20000000200 */
[----:B0-----:R-:W-:Y:S01]  /*a830*/  SEL R49, R83, R54, P0 ;  /* 0x0000003653317207 */ /* 0x001fe20000000000 */
[----:B--2---:R-:W-:Y:S01]  /*a840*/  IMAD.U32 R4, RZ, RZ, UR4 ;  /* 0x00000004ff047e24 */ /* 0x004fe2000f8e00ff */
[----:B------:R-:W-:Y:S01]  /*a850*/  SEL R51, R54, R83, P0 ;  /* 0x0000005336337207 */ /* 0x000fe20000000000 */
[----:B------:R3:W-:Y:S01]  /*a860*/  STSM.16.M88.4 [R58], R32 ;  /* 0x000000203a007844 */ /* 0x0007e20000000200 */
[----:B------:R-:W-:Y:S01]  /*a870*/  SEL R42, R42, R61, P0 ;  /* 0x0000003d2a2a7207 */ /* 0x000fe20000000000 */
[----:B------:R-:W-:Y:S01]  /*a880*/  IMAD.U32 R5, RZ, RZ, UR5 ;  /* 0x00000005ff057e24 */ /* 0x000fe2000f8e00ff */
[----:B------:R-:W-:Y:S01]  /*a890*/  SEL R41, R89, R56, P0 ;  /* 0x0000003859297207 */ /* 0x000fe20000000000 */
[----:B------:R3:W-:Y:S01]  /*a8a0*/  STSM.16.M88.4 [R21], R48 ;  /* 0x0000003015007844 */ /* 0x0007e20000000200 */
[----:B------:R-:W-:-:S05]  /*a8b0*/  SEL R43, R56, R89, P0 ;  /* 0x00000059382b7207 */ /* 0x000fca0000000000 */
[----:B------:R3:W-:Y:S01]  /*a8c0*/  STSM.16.M88.4 [R11], R40 ;  /* 0x000000280b007844 */ /* 0x0007e20000000200 */
[----:B------:R-:W-:Y:S06]  /*a8d0*/  BAR.SYNC.DEFER_BLOCKING 0x1, 0x100 ;  /* 0x0044000000007b1d */ /* 0x000fec0000010000 */
[----:B------:R-:W2:Y:S01]  /*a8e0*/  @P2 LDG.E R6, desc[UR46][R4.64] ;  /* 0x0000002e04062981 */ /* 0x000ea2000c1e1900 */
[----:B------:R-:W-:Y:S01]  /*a8f0*/  UISETP.NE.U32.AND UP1, UPT, UR8, URZ, UPT ;  /* 0x0000003f0800728c */ /* 0x000fe2000bf25070 */
[----:B------:R-:W0:Y:S01]  /*a900*/  LDC R44, c[0x0][0xa88] ;  /* 0x0002a200ff2c7b82 */ /* 0x000e220000000800 */
[----:B------:R-:W-:Y:S01]  /*a910*/  IMAD R7, R18, 0x40, R16 ;  /* 0x0000004012077824 */ /* 0x000fe200078e0210 */
[----:B------:R-:W-:Y:S01]  /*a920*/  UMOV UR4, URZ ;  /* 0x0000003f00047c82 */ /* 0x000fe20008000000 */
[----:B------:R-:W-:-:S02]  /*a930*/  UISETP.NE.AND.EX UP1, UPT, UR9, URZ, UPT, UP1 ;  /* 0x0000003f0900728c */ /* 0x000fc4000bf25310 */
[----:B------:R-:W-:-:S04]  /*a940*/  IMAD.WIDE R8, R7, 0x2, R8 ;  /* 0x0000000207087825 */ /* 0x000fc800078e0208 */
[----:B------:R-:W-:Y:S02]  /*a950*/  PLOP3.LUT P0, PT, PT, PT, UP1, 0x80, 0x0 ;  /* 0x000000000000781c */ /* 0x000fe40003f0f018 */
[----:B-1----:R-:W-:-:S03]  /*a960*/  IADD3 R29, P1, R8, 0x1000, RZ ;  /* 0x00001000081d7810 */ /* 0x002fc60007f3e0ff */
[----:B------:R-:W-:-:S04]  /*a970*/  @UP1 UIADD3 UR8, UP2, UR7, UR8, URZ ;  /* 0x0000000807081290 */ /* 0x000fc8000ff5e03f */
[----:B------:R-:W-:-:S06]  /*a980*/  @UP1 UIADD3.X UR9, UR10, UR9, URZ, UP2, !UPT ;  /* 0x000000090a091290 */ /* 0x000fcc00097fe43f */
[----:B------:R-:W-:Y:S01]  /*a990*/  IMAD.U32 R7, RZ, RZ, UR9 ;  /* 0x00000009ff077e24 */ /* 0x000fe2000f8e00ff */
[----:B--2---:R-:W-:Y:S01]  /*a9a0*/  @P2 R2UR UR4, R6 ;  /* 0x00000000060422ca */ /* 0x004fe200000e0000 */
[----:B------:R-:W-:-:S05]  /*a9b0*/  IMAD.U32 R6, RZ, RZ, UR8 ;  /* 0x00000008ff067e24 */ /* 0x000fca000f8e00ff */
[----:B0-----:R3:W5:Y:S01]  /*a9c0*/  @P0 LDG.E R44, desc[UR46][R6.64] ;  /* 0x0000002e062c0981 */ /* 0x001762000c1e1900 */
[----:B------:R-:W-:Y:S08]  /*a9d0*/  @P0 BRA `(.L_x_5607) ;  /* 0x0000000000100947 */ /* 0x000ff00003800000 */
[----:B------:R-:W-:Y:S05]  /*a9e0*/  @!P2 BRA `(.L_x_5607) ;  /* 0x00000000000ca947 */ /* 0x000fea0003800000 */
[----:B---3--:R-:W2:Y:S04]  /*a9f0*/  LDG.E R7, desc[UR46][R4.64] ;  /* 0x0000002e04077981 */ /* 0x008ea8000c1e1900 */
[----:B-----5:R-:W2:Y:S02]  /*aa00*/  LDG.E R44, desc[UR46][R4.64+0x4] ;  /* 0x0000042e042c7981 */ /* 0x020ea4000c1e1900 */
[----:B--2---:R-:W-:-:S07]  /*aa10*/  IMAD.IADD R44, R44, 0x1, -R7 ;  /* 0x000000012c2c7824 */ /* 0x004fce00078e0a07 */
.L_x_5607:
[----:B------:R-:W-:Y:S01]  /*aa20*/  USHF.R.S32.HI UR12, URZ, 0x1f, UR39 ;  /* 0x0000001f3f0c7899 */ /* 0x000fe20008011427 */
[----:B---3--:R-:W-:Y:S01]  /*aa30*/  IMAD R11, R17, 0x80, R230 ;  /* 0x00000080110b7824 */ /* 0x008fe200078e02e6 */
[----:B------:R-:W-:Y:S01]  /*aa40*/  ULDC.64 UR10, c[0x0][0xb70] ;  /* 0x0002dc00000a7ab9 */ /* 0x000fe20000000a00 */
[----:B------:R-:W-:Y:S01]  /*aa50*/  USHF.R.S32.HI UR5, URZ, 0x1f, UR4 ;  /* 0x0000001f3f057899 */ /* 0x000fe20008011404 */
[C---:B------:R-:W-:Y:S01]  /*aa60*/  IADD3 R13, P2, R8.reuse, 0x2000, RZ ;  /* 0x00002000080d7810 */ /* 0x040fe20007f5e0ff */
[----:B------:R-:W-:Y:S01]  /*aa70*/  UIMAD UR7, UR12, UR10, URZ ;  /* 0x0000000a0c0772a4 */ /* 0x000fe2000f8e023f */
[----:B------:R-:W-:Y:S01]  /*aa80*/  SHF.R.S32.HI R5, RZ, 0x1f, R11 ;  /* 0x0000001fff057819 */ /* 0x000fe2000001140b */
[----:B------:R-:W-:Y:S01]  /*aa90*/  UIMAD.WIDE.U32 UR8, UR39, UR10, UR4 ;  /* 0x0000000a270872a5 */ /* 0x000fe2000f8e0004 */
[----:B------:R-:W-:Y:S01]  /*aaa0*/  IADD3 R7, P6, R8, 0x3000, RZ ;  /* 0x0000300008077810 */ /* 0x000fe20007fde0ff */
[----:B------:R-:W-:Y:S01]  /*aab0*/  UIMAD UR7, UR39, UR11, UR7 ;  /* 0x0000000b270772a4 */ /* 0x000fe2000f8e0207 */
[----:B------:R-:W-:Y:S01]  /*aac0*/  LOP3.LUT R12, R13, 0x380, RZ, 0xc0, !PT ;  /* 0x000003800d0c7812 */ /* 0x000fe200078ec0ff */
[----:B------:R-:W-:Y:S01]  /*aad0*/  USEL UR37, UR37, URZ, !UP0 ;  /* 0x0000003f25257287 */ /* 0x000fe2000c000000 */
[----:B------:R-:W-:Y:S01]  /*aae0*/  LOP3.LUT R4, R7, 0x380, RZ, 0xc0, !PT ;  /* 0x0000038007047812 */ /* 0x000fe200078ec0ff */
[----:B------:R-:W-:Y:S01]  /*aaf0*/  ULDC.64 UR10, c[0x0][0xb78] ;  /* 0x0002de00000a7ab9 */ /* 0x000fe20000000a00 */
[----:B------:R-:W-:Y:S01]  /*ab00*/  UIADD3 UR9, UR9, UR7, URZ ;  /* 0x0000000709097290 */ /* 0x000fe2000fffe03f */
[----:B------:R-:W-:Y:S01]  /*ab10*/  LOP3.LUT R28, R29, 0x380, RZ, 0xc0, !PT ;  /* 0x000003801d1c7812 */ /* 0x000fe200078ec0ff */
[----:B------:R-:W-:Y:S01]  /*ab20*/  USEL UR36, UR36, URZ, !UP0 ;  /* 0x0000003f24247287 */ /* 0x000fe2000c000000 */
[----:B------:R-:W-:Y:S01]  /*ab30*/  SHF.R.U64 R12, R12, 0x3, RZ ;  /* 0x000000030c0c7819 */ /* 0x000fe200000012ff */
[----:B------:R-:W-:Y:S01]  /*ab40*/  UIMAD UR7, UR37, UR10, URZ ;  /* 0x0000000a250772a4 */ /* 0x000fe2000f8e023f */
[----:B------:R-:W-:Y:S01]  /*ab50*/  SHF.R.U64 R4, R4, 0x3, RZ ;  /* 0x0000000304047819 */ /* 0x000fe200000012ff */
[----:B------:R-:W-:Y:S01]  /*ab60*/  UIMAD.WIDE.U32 UR8, UR36, UR10, UR8 ;  /* 0x0000000a240872a5 */ /* 0x000fe2000f8e0008 */
[----:B------:R-:W-:Y:S01]  /*ab70*/  SHF.R.U64 R28, R28, 0x3, RZ ;  /* 0x000000031c1c7819 */ /* 0x000fe200000012ff */
[----:B------:R-:W-:Y:S01]  /*ab80*/  UIMAD UR7, UR36, UR11, UR7 ;  /* 0x0000000b240772a4 */ /* 0x000fe2000f8e0207 */
[----:B------:R-:W-:Y:S01]  /*ab90*/  LOP3.LUT R12, R12, R13, RZ, 0x3c, !PT ;  /* 0x0000000d0c0c7212 */ /* 0x000fe200078e3cff */
[----:B------:R-:W-:Y:S01]  /*aba0*/  IMAD.X R13, RZ, RZ, R9, P2 ;  /* 0x000000ffff0d7224 */ /* 0x000fe200010e0609 */
[----:B------:R-:W-:-:S02]  /*abb0*/  IADD3 R37, P5, R8, 0x4000, RZ ;  /* 0x0000400008257810 */ /* 0x000fc40007fbe0ff */
[----:B------:R-:W-:Y:S01]  /*abc0*/  IADD3 R6, P0, R11, UR8, RZ ;  /* 0x000000080b067c10 */ /* 0x000fe2000ff1e0ff */
[----:B------:R-:W-:Y:S01]  /*abd0*/  IMAD.U32 R10, RZ, RZ, UR7 ;  /* 0x00000007ff0a7e24 */ /* 0x000fe2000f8e00ff */
[----:B------:R-:W-:Y:S02]  /*abe0*/  LOP3.LUT R4, R4, R7, RZ, 0x3c, !PT ;  /* 0x0000000704047212 */ /* 0x000fe400078e3cff */
[C---:B------:R-:W-:Y:S02]  /*abf0*/  IADD3 R41, P4, R8.reuse, 0x5000, RZ ;  /* 0x0000500008297810 */ /* 0x040fe40007f9e0ff */
[----:B------:R-:W-:Y:S01]  /*ac00*/  IADD3.X R5, R5, UR9, R10, P0, !PT ;  /* 0x0000000905057c10 */ /* 0x000fe200087fe40a */
[----:B------:R-:W-:Y:S01]  /*ac10*/  ULDC.64 UR8, c[0x0][0xb40] ;  /* 0x0002d00000087ab9 */ /* 0x000fe20000000a00 */
[----:B------:R-:W-:Y:S02]  /*ac20*/  IADD3 R25, P3, R8, 0x6000, RZ ;  /* 0x0000600008197810 */ /* 0x000fe40007f7e0ff */
[----:B------:R-:W-:-:S02]  /*ac30*/  LEA R48, P0, R6, UR8, 0x2 ;  /* 0x0000000806307c11 */ /* 0x000fc4000f8010ff */
[----:B------:R-:W-:Y:S01]  /*ac40*/  LOP3.LUT R28, R28, R29, RZ, 0x3c, !PT ;  /* 0x0000001d1c1c7212 */ /* 0x000fe200078e3cff */
[----:B------:R-:W-:Y:S01]  /*ac50*/  IMAD.X R29, RZ, RZ, R9, P1 ;  /* 0x000000ffff1d7224 */ /* 0x000fe200008e0609 */
[----:B------:R-:W-:Y:S01]  /*ac60*/  LEA.HI.X R49, R6, UR9, R5, 0x2, P0 ;  /* 0x0000000906317c11 */ /* 0x000fe200080f1405 */
[C---:B------:R-:W-:Y:S01]  /*ac70*/  VIADD R5, R11.reuse, 0x8 ;  /* 0x000000080b057836 */ /* 0x040fe20000000000 */
[----:B------:R-:W-:Y:S01]  /*ac80*/  LOP3.LUT P0, RZ, R22, 0x3, RZ, 0xc0, !PT ;  /* 0x0000000316ff7812 */ /* 0x000fe2000780c0ff */
[----:B------:R-:W-:Y:S01]  /*ac90*/  ULDC.64 UR8, c[0x0][0xaa0] ;  /* 0x0002a80000087ab9 */ /* 0x000fe20000000a00 */
[----:B------:R-:W-:Y:S02]  /*aca0*/  IADD3 R7, P2, R8, 0x7000, RZ ;  /* 0x0000700008077810 */ /* 0x000fe40007f5e0ff */
[----:B-----5:R-:W-:Y:S02]  /*acb0*/  ISETP.GE.OR P1, PT, R11, R44, P0 ;  /* 0x0000002c0b00720c */ /* 0x020fe40000726670 */
[----:B------:R-:W-:Y:S01]  /*acc0*/  LOP3.LUT R36, R37, 0x380, RZ, 0xc0, !PT ;  /* 0x0000038025247812 */ /* 0x000fe200078ec0ff */
[----:B------:R-:W-:Y:S01]  /*acd0*/  IMAD.X R11, RZ, RZ, R9, P2 ;  /* 0x000000ffff0b7224 */ /* 0x000fe200010e0609 */
[----:B------:R-:W-:-:S02]  /*ace0*/  LOP3.LUT R40, R41, 0x380, RZ, 0xc0, !PT ;  /* 0x0000038029287812 */ /* 0x000fc400078ec0ff */
[----:B------:R-:W-:Y:S02]  /*acf0*/  LOP3.LUT R24, R25, 0x380, RZ, 0xc0, !PT ;  /* 0x0000038019187812 */ /* 0x000fe400078ec0ff */
[----:B------:R-:W-:Y:S02]  /*ad00*/  LOP3.LUT R33, R8, 0x380, RZ, 0xc0, !PT ;  /* 0x0000038008217812 */ /* 0x000fe400078ec0ff */
[----:B------:R-:W-:Y:S01]  /*ad10*/  ISETP.GE.OR P0, PT, R5, R44, P0 ;  /* 0x0000002c0500720c */ /* 0x000fe20000706670 */
[----:B------:R-:W-:Y:S01]  /*ad20*/  IMAD.X R5, RZ, RZ, R9, P6 ;  /* 0x000000ffff057224 */ /* 0x000fe200030e0609 */
[----:B------:R-:W-:Y:S01]  /*ad30*/  LOP3.LUT R6, R7, 0x380, RZ, 0xc0, !PT ;  /* 0x0000038007067812 */ /* 0x000fe200078ec0ff */
[----:B------:R-:W-:Y:S01]  /*ad40*/  UIMAD UR5, UR5, UR8, URZ ;  /* 0x00000008050572a4 */ /* 0x000fe2000f8e023f */
[----:B------:R-:W-:Y:S01]  /*ad50*/  SHF.R.U64 R36, R36, 0x3, RZ ;  /* 0x0000000324247819 */ /* 0x000fe200000012ff */
[----:B------:R0:W-:Y:S01]  /*ad60*/  @!P1 STG.E desc[UR46][R48.64], R3 ;  /* 0x0000000330009986 */ /* 0x0001e2000c10192e */
[----:B------:R-:W-:-:S02]  /*ad70*/  SHF.R.U64 R40, R40, 0x3, RZ ;  /* 0x0000000328287819 */ /* 0x000fc400000012ff */
[----:B------:R-:W-:Y:S02]  /*ad80*/  SHF.R.U64 R24, R24, 0x3, RZ ;  /* 0x0000000318187819 */ /* 0x000fe400000012ff */
[----:B------:R-:W-:Y:S02]  /*ad90*/  SHF.R.U64 R33, R33, 0x3, RZ ;  /* 0x0000000321217819 */ /* 0x000fe400000012ff */
[----:B------:R-:W-:Y:S01]  /*ada0*/  SHF.R.U64 R6, R6, 0x3, RZ ;  /* 0x0000000306067819 */ /* 0x000fe200000012ff */
[--C-:B------:R-:W-:Y:S01]  /*adb0*/  IMAD.MOV.U32 R20, RZ, RZ, R16.reuse ;  /* 0x000000ffff147224 */ /* 0x100fe200078e0010 */
        /* <DEDUP_REMOVED lines=9> */
[----:B0-----:R-:W-:Y:S01]  /*ae50*/  IMAD.U32 R3, RZ, RZ, UR8 ;  /* 0x00000008ff037e24 */ /* 0x001fe2000f8e00ff */
[----:B------:R-:W-:Y:S01]  /*ae60*/  SHF.R.S32.HI R21, RZ, 0x1f, R16 ;  /* 0x0000001fff157819 */ /* 0x000fe20000011410 */
[----:B------:R0:W-:Y:S01]  /*ae70*/  @!P0 STG.E desc[UR46][R48.64+0x20], R0 ;  /* 0x0000200030008986 */ /* 0x0001e2000c10192e */
        /* <DEDUP_REMOVED lines=12> */
[----:B------:R-:W-:Y:S01]  /*af40*/  VIADD R21, R21, UR5 ;  /* 0x0000000515157c36 */ /* 0x000fe20008000000 */
[----:B------:R-:W-:Y:S01]  /*af50*/  BSSY B1, `(.L_x_5608) ;  /* 0x000002f000017945 */ /* 0x000fe20003800000 */
[----:B------:R-:W-:Y:S01]  /*af60*/  @!PT LDS RZ, [RZ] ;  /* 0x00000000fffff984 */ /* 0x000fe20000000800 */
[----:B------:R-:W-:Y:S01]  /*af70*/  @!PT LDS RZ, [RZ] ;  /* 0x00000000fffff984 */ /* 0x000fe20000000800 */
[----:B------:R-:W-:Y:S01]  /*af80*/  @!PT LDS RZ, [RZ] ;  /* 0x00000000fffff984 */ /* 0x000fe20000000800 */
[----:B------:R-:W-:Y:S01]  /*af90*/  @!PT LDS RZ, [RZ] ;  /* 0x00000000fffff984 */ /* 0x000fe20000000800 */
[----:B------:R1:W-:Y:S06]  /*afa0*/  MEMBAR.ALL.CTA ;  /* 0x0000000000007992 */ /* 0x0003ec0000008000 */
[----:B-1----:R-:W1:Y:S01]  /*afb0*/  FENCE.VIEW.ASYNC.S ;  /* 0x00000000000073c6 */ /* 0x002e620000000000 */
[----:B0-----:R-:W-:Y:S01]  /*afc0*/  IMAD.U32 R49, RZ, RZ, UR8 ;  /* 0x00000008ff317e24 */ /* 0x001fe2000f8e00ff */
[----:B------:R-:W-:Y:S01]  /*afd0*/  UIMAD UR4, UR39, UR9, UR4 ;  /* 0x00000009270472a4 */ /* 0x000fe2000f8e0204 */
[----:B------:R-:W-:-:S02]  /*afe0*/  IMAD R19, R17, -0x80, R44 ;  /* 0xffffff8011137824 */ /* 0x000fc400078e022c */
[----:B------:R-:W-:Y:S01]  /*aff0*/  IMAD.WIDE.U32 R20, R49, UR39, R20 ;  /* 0x0000002731147c25 */ /* 0x000fe2000f8e0014 */
[----:B------:R-:W-:Y:S02]  /*b000*/  ULDC.64 UR8, c[0x0][0xae8] ;  /* 0x0002ba0000087ab9 */ /* 0x000fe40000000a00 */
[CC--:B------:R-:W-:Y:S01]  /*b010*/  ISETP.GE.AND P2, PT, R18.reuse, R19.reuse, PT ;  /* 0x000000131200720c */ /* 0x0c0fe20003f46270 */
[----:B------:R-:W-:Y:S02]  /*b020*/  VIADD R0, R18, 0x20 ;  /* 0x0000002012007836 */ /* 0x000fe40000000000 */
[----:B------:R-:W-:Y:S01]  /*b030*/  VIADD R21, R21, UR4 ;  /* 0x0000000415157c36 */ /* 0x000fe20008000000 */
[----:B------:R-:W-:Y:S01]  /*b040*/  UIMAD UR4, UR37, UR8, URZ ;  /* 0x00000008250472a4 */ /* 0x000fe2000f8e023f */
[----:B------:R-:W-:Y:S01]  /*b050*/  VIADD R2, R2, 0x2e820 ;  /* 0x0002e82002027836 */ /* 0x000fe20000000000 */
[-C--:B------:R-:W-:Y:S01]  /*b060*/  ISETP.GE.AND P4, PT, R0, R19.reuse, PT ;  /* 0x000000130000720c */ /* 0x080fe20003f86270 */
[C---:B------:R-:W-:Y:S01]  /*b070*/  VIADD R0, R18.reuse, 0x40 ;  /* 0x0000004012007836 */ /* 0x040fe20000000000 */
[----:B------:R-:W-:Y:S01]  /*b080*/  UIMAD UR4, UR36, UR9, UR4 ;  /* 0x00000009240472a4 */ /* 0x000fe2000f8e0204 */
[----:B------:R-:W-:Y:S01]  /*b090*/  VIADD R3, R18, 0x60 ;  /* 0x0000006012037836 */ /* 0x000fe20000000000 */
[----:B------:R-:W-:Y:S01]  /*b0a0*/  PRMT R2, RZ, 0x654, R2 ;  /* 0x00000654ff027816 */ /* 0x000fe20000000002 */
[----:B------:R-:W-:Y:S01]  /*b0b0*/  IMAD.U32 R49, RZ, RZ, UR8 ;  /* 0x00000008ff317e24 */ /* 0x000fe2000f8e00ff */
[----:B------:R-:W-:-:S02]  /*b0c0*/  ISETP.GE.AND P0, PT, R0, R19, PT ;  /* 0x000000130000720c */ /* 0x000fc40003f06270 */
[----:B------:R-:W-:Y:S01]  /*b0d0*/  ISETP.GE.AND P1, PT, R3, R19, PT ;  /* 0x000000130300720c */ /* 0x000fe20003f26270 */
[----:B------:R-:W-:Y:S01]  /*b0e0*/  IMAD.WIDE.U32 R48, R49, UR36, R20 ;  /* 0x0000002431307c25 */ /* 0x000fe2000f8e0014 */
[--C-:B------:R-:W-:Y:S01]  /*b0f0*/  SHF.R.S32.HI R19, RZ, 0x1f, R18.reuse ;  /* 0x0000001fff137819 */ /* 0x100fe20000011412 */
[----:B-1----:R0:W-:Y:S02]  /*b100*/  SYNCS.ARRIVE.TRANS64.RED.A1T0 RZ, [R2+URZ], RZ ;  /* 0x000000ff02ff79a7 */ /* 0x0021e4000810043f */
[----:B------:R-:W-:Y:S02]  /*b110*/  VIADD R53, R49, UR4 ;  /* 0x0000000431357c36 */ /* 0x000fe40008000000 */
[----:B------:R-:W-:Y:S01]  /*b120*/  IMAD.WIDE R20, R17, 0x80, R18 ;  /* 0x0000008011147825 */ /* 0x000fe200078e0212 */
[----:B------:R-:W-:Y:S06]  /*b130*/  @P2 BRA `(.L_x_5609) ;  /* 0x0000000000402947 */ /* 0x000fec0003800000 */
[----:B------:R-:W-:Y:S01]  /*b140*/  ULDC.64 UR4, c[0x0][0xad8] ;  /* 0x0002b60000047ab9 */ /* 0x000fe20000000a00 */
[----:B0-----:R-:W-:Y:S01]  /*b150*/  IMAD.MOV.U32 R2, RZ, RZ, R48 ;  /* 0x000000ffff027224 */ /* 0x001fe200078e0030 */
[----:B------:R-:W-:Y:S01]  /*b160*/  ULDC.64 UR8, c[0x0][0xa80] ;  /* 0x0002a00000087ab9 */ /* 0x000fe20000000a00 */
[----:B------:R-:W-:Y:S02]  /*b170*/  IMAD.MOV.U32 R3, RZ, RZ, R53 ;  /* 0x000000ffff037224 */ /* 0x000fe400078e0035 */
[----:B------:R-:W-:Y:S02]  /*b180*/  IMAD R17, R21, UR4, RZ ;  /* 0x0000000415117c24 */ /* 0x000fe4000f8e02ff */
[----:B------:R-:W-:Y:S02]  /*b190*/  VIADD R0, R16, 0x40 ;  /* 0x0000004010007836 */ /* 0x000fe40000000000 */
[----:B------:R-:W-:Y:S01]  /*b1a0*/  IMAD.WIDE.U32 R2, R20, UR4, R2 ;  /* 0x0000000414027c25 */ /* 0x000fe2000f8e0002 */
[----:B------:R-:W-:-:S02]  /*b1b0*/  ULDC UR4, c[0x0][0xa8c] ;  /* 0x0002a30000047ab9 */ /* 0x000fc40000000800 */
[----:B------:R-:W-:Y:S01]  /*b1c0*/  ISETP.GE.AND P2, PT, R16, UR4, PT ;  /* 0x0000000410007c0c */ /* 0x000fe2000bf46270 */
[----:B------:R-:W-:Y:S01]  /*b1d0*/  IMAD R17, R20, UR5, R17 ;  /* 0x0000000514117c24 */ /* 0x000fe2000f8e0211 */
[----:B------:R-:W-:Y:S02]  /*b1e0*/  ISETP.GE.AND P3, PT, R0, UR4, PT ;  /* 0x0000000400007c0c */ /* 0x000fe4000bf66270 */
[----:B------:R-:W-:Y:S01]  /*b1f0*/  LEA R50, P5, R2, UR8, 0x1 ;  /* 0x0000000802327c11 */ /* 0x000fe2000f8a08ff */
[----:B------:R-:W-:-:S05]  /*b200*/  IMAD.IADD R3, R3, 0x1, R17 ;  /* 0x0000000103037824 */ /* 0x000fca00078e0211 */
[----:B------:R-:W-:-:S05]  /*b210*/  LEA.HI.X R51, R2, UR9, R3, 0x1, P5 ;  /* 0x0000000902337c11 */ /* 0x000fca000a8f0c03 */
[----:B-----5:R1:W-:Y:S04]  /*b220*/  @!P2 STG.E.128 desc[UR46][R50.64], R32 ;  /* 0x000000203200a986 */ /* 0x0203e8000c101d2e */
[----:B------:R1:W-:Y:S02]  /*b230*/  @!P3 STG.E.128 desc[UR46][R50.64+0x80], R36 ;  /* 0x000080243200b986 */ /* 0x0003e4000c101d2e */
.L_x_5609:
[----:B------:R-:W-:Y:S05]  /*b240*/  BSYNC B1 ;  /* 0x0000000000017941 */ /* 0x000fea0003800000 */
.L_x_5608:
[----:B------:R-:W-:Y:S04]  /*b250*/  BSSY B1, `(.L_x_5610) ;  /* 0x0000014000017945 */ /* 0x000fe80003800000 */
[----:B------:R-:W-:Y:S05]  /*b260*/  @P4 BRA `(.L_x_5611) ;  /* 0x0000000000484947 */ /* 0x000fea0003800000 */
[----:B------:R-:W-:Y:S01]  /*b270*/  IADD3 R17, P2, R20, 0x20, RZ ;  /* 0x0000002014117810 */ /* 0x000fe20007f5e0ff */
[----:B------:R-:W-:Y:S01]  /*b280*/  ULDC.64 UR4, c[0x0][0xad8] ;  /* 0x0002b60000047ab9 */ /* 0x000fe20000000a00 */
[----:B0-----:R-:W-:Y:S01]  /*b290*/  IMAD.MOV.U32 R2, RZ, RZ, R48 ;  /* 0x000000ffff027224 */ /* 0x001fe200078e0030 */
[----:B------:R-:W-:Y:S01]  /*b2a0*/  ULDC.64 UR8, c[0x0][0xa80] ;  /* 0x0002a00000087ab9 */ /* 0x000fe20000000a00 */
[----:B------:R-:W-:Y:S02]  /*b2b0*/  IMAD.MOV.U32 R3, RZ, RZ, R53 ;  /* 0x000000ffff037224 */ /* 0x000fe400078e0035 */
[----:B------:R-:W-:Y:S02]  /*b2c0*/  IMAD.X R0, RZ, RZ, R21, P2 ;  /* 0x000000ffff007224 */ /* 0x000fe400010e0615 */
[----:B-1---5:R-:W-:Y:S02]  /*b2d0*/  VIADD R32, R16, 0x40 ;  /* 0x0000004010207836 */ /* 0x022fe40000000000 */
[----:B------:R-:W-:-:S02]  /*b2e0*/  IMAD R0, R0, UR4, RZ ;  /* 0x0000000400007c24 */ /* 0x000fc4000f8e02ff */
[C---:B------:R-:W-:Y:S01]  /*b2f0*/  IMAD.WIDE.U32 R2, R17.reuse, UR4, R2 ;  /* 0x0000000411027c25 */ /* 0x040fe2000f8e0002 */
[----:B------:R-:W-:Y:S02]  /*b300*/  ULDC UR4, c[0x0][0xa8c] ;  /* 0x0002a30000047ab9 */ /* 0x000fe40000000800 */
[----:B------:R-:W-:Y:S01]  /*b310*/  ISETP.GE.AND P3, PT, R16, UR4, PT ;  /* 0x0000000410007c0c */ /* 0x000fe2000bf66270 */
[----:B------:R-:W-:Y:S01]  /*b320*/  IMAD R17, R17, UR5, R0 ;  /* 0x0000000511117c24 */ /* 0x000fe2000f8e0200 */
[----:B------:R-:W-:Y:S02]  /*b330*/  ISETP.GE.AND P4, PT, R32, UR4, PT ;  /* 0x0000000420007c0c */ /* 0x000fe4000bf86270 */
[----:B------:R-:W-:Y:S01]  /*b340*/  LEA R32, P2, R2, UR8, 0x1 ;  /* 0x0000000802207c11 */ /* 0x000fe2000f8408ff */
[----:B------:R-:W-:-:S05]  /*b350*/  IMAD.IADD R3, R3, 0x1, R17 ;  /* 0x0000000103037824 */ /* 0x000fca00078e0211 */
[----:B------:R-:W-:-:S05]  /*b360*/  LEA.HI.X R33, R2, UR9, R3, 0x1, P2 ;  /* 0x0000000902217c11 */ /* 0x000fca00090f0c03 */
[----:B------:R2:W-:Y:S04]  /*b370*/  @!P3 STG.E.128 desc[UR46][R32.64], R28 ;  /* 0x0000001c2000b986 */ /* 0x0005e8000c101d2e */
[----:B------:R2:W-:Y:S02]  /*b380*/  @!P4 STG.E.128 desc[UR46][R32.64+0x80], R40 ;  /* 0x000080282000c986 */ /* 0x0005e4000c101d2e */
.L_x_5611:
[----:B------:R-:W-:Y:S05]  /*b390*/  BSYNC B1 ;  /* 0x0000000000017941 */ /* 0x000fea0003800000 */
.L_x_5610:
        /* <DEDUP_REMOVED lines=8> */
[----:B--2--5:R-:W-:Y:S02]  /*b420*/  VIADD R28, R16, 0x40 ;  /* 0x00000040101c7836 */ /* 0x024fe40000000000 */
        /* <DEDUP_REMOVED lines=11> */
.L_x_5613:
[----:B------:R-:W-:Y:S05]  /*b4e0*/  BSYNC B1 ;  /* 0x0000000000017941 */ /* 0x000fea0003800000 */
.L_x_5612:
[----:B------:R-:W-:Y:S05]  /*b4f0*/  @P1 BRA `(.L_x_5614) ;  /* 0x0000000800f01947 */ /* 0x000fea0003800000 */
[----:B---3-5:R-:W-:Y:S01]  /*b500*/  IADD3 R13, P0, R20, 0x60, RZ ;  /* 0x00000060140d7810 */ /* 0x028fe20007f1e0ff */
[----:B------:R-:W-:Y:S01]  /*b510*/  ULDC.64 UR8, c[0x0][0xad8] ;  /* 0x0002b60000087ab9 */ /* 0x000fe20000000a00 */
[----:B0-----:R-:W-:Y:S01]  /*b520*/  IMAD.MOV.U32 R2, RZ, RZ, R48 ;  /* 0x000000ffff027224 */ /* 0x001fe200078e0030 */
[----:B------:R-:W-:Y:S01]  /*b530*/  ULDC UR4, c[0x0][0xa8c] ;  /* 0x0002a30000047ab9 */ /* 0x000fe20000000800 */
[----:B------:R-:W-:Y:S01]  /*b540*/  IMAD.MOV.U32 R3, RZ, RZ, R53 ;  /* 0x000000ffff037224 */ /* 0x000fe200078e0035 */
[----:B------:R-:W-:Y:S01]  /*b550*/  ISETP.GE.AND P1, PT, R16, UR4, PT ;  /* 0x0000000410007c0c */ /* 0x000fe2000bf26270 */
[----:B------:R-:W-:Y:S02]  /*b560*/  IMAD.X R20, RZ, RZ, R21, P0 ;  /* 0x000000ffff147224 */ /* 0x000fe400000e0615 */
[----:B------:R-:W-:-:S04]  /*b570*/  IMAD.WIDE.U32 R2, R13, UR8, R2 ;  /* 0x000000080d027c25 */ /* 0x000fc8000f8e0002 */
[----:B------:R-:W-:Y:S02]  /*b580*/  IMAD R20, R20, UR8, RZ ;  /* 0x0000000814147c24 */ /* 0x000fe4000f8e02ff */
[----:B------:R-:W-:Y:S02]  /*b590*/  VIADD R0, R16, 0x40 ;  /* 0x0000004010007836 */ /* 0x000fe40000000000 */
[----:B------:R-:W-:Y:S01]  /*b5a0*/  IMAD R13, R13, UR9, R20 ;  /* 0x000000090d0d7c24 */ /* 0x000fe2000f8e0214 */
[----:B------:R-:W-:Y:S02]  /*b5b0*/  ULDC.64 UR8, c[0x0][0xa80] ;  /* 0x0002a00000087ab9 */ /* 0x000fe40000000a00 */
[----:B------:R-:W-:Y:S01]  /*b5c0*/  LEA R12, P0, R2, UR8, 0x1 ;  /* 0x00000008020c7c11 */ /* 0x000fe2000f8008ff */
[----:B------:R-:W-:-:S05]  /*b5d0*/  IMAD.IADD R3, R3, 0x1, R13 ;  /* 0x0000000103037824 */ /* 0x000fca00078e020d */
[----:B------:R-:W-:Y:S02]  /*b5e0*/  LEA.HI.X R13, R2, UR9, R3, 0x1, P0 ;  /* 0x00000009020d7c11 */ /* 0x000fe400080f0c03 */
[----:B------:R-:W-:-:S03]  /*b5f0*/  ISETP.GE.AND P0, PT, R0, UR4, PT ;  /* 0x0000000400007c0c */ /* 0x000fc6000bf06270 */
[----:B------:R4:W-:Y:S10]  /*b600*/  @!P1 STG.E.128 desc[UR46][R12.64], R4 ;  /* 0x000000040c009986 */ /* 0x0009f4000c101d2e */
[----:B------:R-:W-:Y:S05]  /*b610*/  @P0 BRA `(.L_x_5614) ;  /* 0x0000000800a80947 */ /* 0x000fea0003800000 */
[----:B------:R0:W-:Y:S01]  /*b620*/  STG.E.128 desc[UR46][R12.64+0x80], R8 ;  /* 0x000080080c007986 */ /* 0x0001e2000c101d2e */
[----:B------:R-:W-:Y:S05]  /*b630*/  BRA `(.L_x_5614) ;  /* 0x0000000800a07947 */ /* 0x000fea0003800000 */
.L_x_5606:
        /* <DEDUP_REMOVED lines=26> */
.L_x_5615:
        /* <DEDUP_REMOVED lines=31> */
.L_x_5617:
[----:B------:R-:W-:Y:S05]  /*b9d0*/  BSYNC B1 ;  /* 0x0000000000017941 */ /* 0x000fea0003800000 */
.L_x_5616:
        /* <DEDUP_REMOVED lines=14> */
[C---:B------:R-:W-:Y:S01]  /*bac0*/  VIADD R0, R18.reuse, 0x20 ;  /* 0x0000002012007836 */ /* 0x040fe20000000000 */
[----:B------:R-:W-:Y:S01]  /*bad0*/  ISETP.GE.AND P2, PT, R18, R5, PT ;  /* 0x000000051200720c */ /* 0x000fe20003f46270 */
[----:B------:R-:W-:Y:S01]  /*bae0*/  IMAD.WIDE.U32 R2, R7, UR39, R2 ;  /* 0x0000002707027c25 */ /* 0x000fe2000f8e0002 */
[----:B------:R-:W-:-:S02]  /*baf0*/  SHF.R.S32.HI R7, RZ, 0x1f, R18 ;  /* 0x0000001fff077819 */ /* 0x000fc40000011412 */
[-C--:B------:R-:W-:Y:S01]  /*bb00*/  ISETP.GE.AND P3, PT, R0, R5.reuse, PT ;  /* 0x000000050000720c */ /* 0x080fe20003f66270 */
[----:B------:R-:W-:Y:S01]  /*bb10*/  VIADD R3, R3, UR4 ;  /* 0x0000000403037c36 */ /* 0x000fe20008000000 */
[----:B------:R-:W-:Y:S01]  /*bb20*/  UIMAD UR4, UR37, UR8, URZ ;  /* 0x00000008250472a4 */ /* 0x000fe2000f8e023f */
[C---:B------:R-:W-:Y:S02]  /*bb30*/  VIADD R4, R18.reuse, 0x40 ;  /* 0x0000004012047836 */ /* 0x040fe40000000000 */
        /* <DEDUP_REMOVED lines=11> */
[----:B------:R-:W-:Y:S01]  /*bbf0*/  IMAD.MOV.U32 R2, RZ, RZ, R4 ;  /* 0x000000ffff027224 */ /* 0x000fe200078e0004 */
        /* <DEDUP_REMOVED lines=12> */
[----:B------:R0:W-:Y:S04]  /*bcc0*/  @!P4 STG.E.128 desc[UR46][R8.64], RZ ;  /* 0x000000ff0800c986 */ /* 0x0001e8000c101d2e */
[----:B------:R0:W-:Y:S02]  /*bcd0*/  @!P5 STG.E.128 desc[UR46][R8.64+0x80], RZ ;  /* 0x000080ff0800d986 */ /* 0x0001e4000c101d2e */
.L_x_5619:
[----:B------:R-:W-:Y:S05]  /*bce0*/  BSYNC B1 ;  /* 0x0000000000017941 */ /* 0x000fea0003800000 */
.L_x_5618:
[----:B------:R-:W-:Y:S04]  /*bcf0*/  BSSY B1, `(.L_x_5620) ;  /* 0x0000014000017945 */ /* 0x000fe80003800000 */
        /* <DEDUP_REMOVED lines=19> */
.L_x_5621:
[----:B------:R-:W-:Y:S05]  /*be30*/  BSYNC B1 ;  /* 0x0000000000017941 */ /* 0x000fea0003800000 */
.L_x_5620:
[----:B------:R-:W-:Y:S04]  /*be40*/  BSSY B1, `(.L_x_5622) ;  /* 0x0000014000017945 */ /* 0x000fe80003800000 */
[----:B------:R-:W-:Y:S05]  /*be50*/  @P1 BRA `(.L_x_5623) ;  /* 0x0000000000481947 */ /* 0x000fea0003800000 */
[----:B01----:R-:W-:Y:S01]  /*be60*/  IADD3 R9, P1, R6, 0x40, RZ ;  /* 0x0000004006097810 */ /* 0x003fe20007f3e0ff */
        /* <DEDUP_REMOVED lines=17> */
.L_x_5623:
[----:B------:R-:W-:Y:S05]  /*bf80*/  BSYNC B1 ;  /* 0x0000000000017941 */ /* 0x000fea0003800000 */
.L_x_5622:
[----:B------:R-:W-:Y:S05]  /*bf90*/  @P0 BRA `(.L_x_5614) ;  /* 0x0000000000480947 */ /* 0x000fea0003800000 */
[----:B------:R-:W-:Y:S01]  /*bfa0*/  IADD3 R5, P0, R6, 0x60, RZ ;  /* 0x0000006006057810 */ /* 0x000fe20007f1e0ff */
        /* <DEDUP_REMOVED lines=17> */
.L_x_5614:
[----:B------:R-:W-:Y:S05]  /*c0c0*/  BSYNC B0 ;  /* 0x0000000000007941 */ /* 0x000fea0003800000 */
.L_x_5605:
[----:B------:R-:W-:Y:S02]  /*c0d0*/  ULDC UR4, c[0x0][0xc14] ;  /* 0x0003050000047ab9 */ /* 0x000fe40000000800 */
[----:B------:R-:W-:-:S13]  /*c0e0*/  ISETP.GE.AND P0, PT, R47, UR4, PT ;  /* 0x000000042f007c0c */ /* 0x000fda000bf06270 */
[----:B------:R-:W-:Y:S05]  /*c0f0*/  @!P0 BRA `(.L_x_5624) ;  /* 0xffffff4c00288947 */ /* 0x000fea000383ffff */
[----:B------:R-:W-:Y:S05]  /*c100*/  EXIT ;  /* 0x000000000000794d */ /* 0x000fea0003800000 */
.L_x_5579:
        /* <DEDUP_REMOVED lines=22> */
.L_x_5625:
        /* <DEDUP_REMOVED lines=41> */
.L_x_5631:
        /* <DEDUP_REMOVED lines=14> */
.L_x_5630:
[----:B------:R-:W-:Y:S05]  /*c5e0*/  BSYNC B0 ;  /* 0x0000000000007941 */ /* 0x000fea0003800000 */
.L_x_5629:
        /* <DEDUP_REMOVED lines=22> */
.L_x_5627:
        /* <DEDUP_REMOVED lines=17> */
.L_x_5632:
        /* <DEDUP_REMOVED lines=28> */
.L_x_5628:
[----:B------:R0:W-:Y:S01]  /*ca20*/  STL [R1+0x20], R4 ;  /* 0x0000200401007387 */ /* 0x0001e20000100800 */
[----:B------:R-:W-:-:S03]  /*ca30*/  UMOV UR38, URZ ;  /* 0x0000003f00267c82 */ /* 0x000fc60008000000 */
[----:B------:R0:W-:Y:S02]  /*ca40*/  STL [R1+0x24], RZ ;  /* 0x000024ff01007387 */ /* 0x0001e40000100800 */
.L_x_5633:
        /* <DEDUP_REMOVED lines=11> */
.L_x_5626:
        /* <DEDUP_REMOVED lines=18> */
[C---:B------:R-:W-:Y:S01]  /*cc20*/  LOP3.LUT P0, RZ, R7.reuse, 0x4, RZ, 0xc0, !PT ;  /* 0x0000000407ff7812 */ /* 0x040fe2000780c0ff */
[----:B------:R-:W-:Y:S01]  /*cc30*/  IMAD.SHL.U32 R5, R7, 0x4, RZ ;  /* 0x0000000407057824 */ /* 0x000fe200078e00ff */
[----:B------:R-:W-:Y:S02]  /*cc40*/  LOP3.LUT R2, R0, 0x380, RZ, 0xc0, !PT ;  /* 0x0000038000027812 */ /* 0x000fe400078ec0ff */
        /* <DEDUP_REMOVED lines=17> */
[----:B------:R-:W-:Y:S04]  /*cd60*/  STL [R1+0xc], R3 ;  /* 0x00000c0301007387 */ /* 0x000fe80000100800 */
[----:B------:R-:W-:Y:S04]  /*cd70*/  STL [R1+0x34], RZ ;  /* 0x000034ff01007387 */ /* 0x000fe80000100800 */
[----:B------:R0:W-:Y:S02]  /*cd80*/  STL [R1+0x38], R0 ;  /* 0x0000380001007387 */ /* 0x0001e40000100800 */
[----:B0-----:R-:W-:-:S05]  /*cd90*/  IMAD.IADD R0, R0, 0x1, R2 ;  /* 0x0000000100007824 */ /* 0x001fca00078e0202 */
[----:B------:R0:W-:Y:S02]  /*cda0*/  STL [R1+0x2c], R0 ;  /* 0x00002c0001007387 */ /* 0x0001e40000100800 */
.L_x_5692:
[----:B------:R-:W-:Y:S01]  /*cdb0*/  ULDC.64 UR4, c[0x0][0xc60] ;  /* 0x0003180000047ab9 */ /* 0x000fe20000000a00 */
[----:B------:R-:W-:Y:S01]  /*cdc0*/  ULDC.64 UR6, c[0x0][0xa28] ;  /* 0x00028a0000067ab9 */ /* 0x000fe20000000a00 */
[----:B------:R-:W-:Y:S01]  /*cdd0*/  UIMAD.WIDE UR4, UR52, 0x4, UR4 ;  /* 0x00000004340478a5 */ /* 0x000fe2000f8e0204 */
[----:B------:R-:W-:Y:S01]  /*cde0*/  ULDC.64 UR10, c[0x0][0xa20] ;  /* 0x00028800000a7ab9 */ /* 0x000fe20000000a00 */
[----:B------:R-:W-:Y:S01]  /*cdf0*/  IMAD.MOV.U32 R17, RZ, RZ, RZ ;  /* 0x000000ffff117224 */ /* 0x000fe200078e00ff */
[----:B------:R-:W-:-:S03]  /*ce00*/  ULDC UR44, c[0x0][0x2e0] ;  /* 0x0000b800002c7ab9 */ /* 0x000fc60000000800 */
[----:B------:R-:W-:Y:S02]  /*ce10*/  IMAD.U32 R2, RZ, RZ, UR4 ;  /* 0x00000004ff027e24 */ /* 0x000fe4000f8e00ff */
        /* <DEDUP_REMOVED lines=9> */
[----:B-1----:R-:W-:Y:S01]  /*ceb0*/  IMAD.MOV.U32 R4, RZ, RZ, RZ ;  /* 0x000000ffff047224 */ /* 0x002fe200078e00ff */
        /* <DEDUP_REMOVED lines=13> */
[----:B------:R1:W5:Y:S01]  /*cf90*/  @P0 LDG.E R17, desc[UR46][R2.64] ;  /* 0x0000002e02110981 */ /* 0x000362000c1e1900 */
[----:B------:R-:W-:Y:S01]  /*cfa0*/  @UP0 UIADD3 UR6, UP3, UR45, UR10, URZ ;  /* 0x0000000a2d060290 */ /* 0x000fe2000ff7e03f */
[----:B------:R-:W-:-:S03]  /*cfb0*/  ULDC.64 UR8, c[0x0][0xa08] ;  /* 0x0002820000087ab9 */ /* 0x000fc60000000a00 */
[----:B------:R-:W-:Y:S01]  /*cfc0*/  @UP0 UIADD3.X UR7, UR48, UR11, URZ, UP3, !UPT ;  /* 0x0000000b30070290 */ /* 0x000fe20009ffe43f */
[----:B------:R-:W-:Y:S01]  /*cfd0*/  ISETP.NE.U32.AND P0, PT, RZ, UR8, PT ;  /* 0x00000008ff007c0c */ /* 0x000fe2000bf05070 */
[----:B------:R-:W-:Y:S01]  /*cfe0*/  UIADD3 UR8, UP0, UR45, UR8, URZ ;  /* 0x000000082d087290 */ /* 0x000fe2000ff1e03f */
[----:B-1----:R-:W-:Y:S02]  /*cff0*/  IMAD.U32 R2, RZ, RZ, UR4 ;  /* 0x00000004ff027e24 */ /* 0x002fe4000f8e00ff */
[----:B------:R-:W-:Y:S01]  /*d000*/  IMAD.U32 R3, RZ, RZ, UR5 ;  /* 0x00000005ff037e24 */ /* 0x000fe2000f8e00ff */
[----:B------:R-:W-:Y:S01]  /*d010*/  ISETP.NE.AND.EX P0, PT, RZ, UR9, PT, P0 ;  /* 0x00000009ff007c0c */ /* 0x000fe2000bf05300 */
[----:B------:R-:W-:-:S03]  /*d020*/  UIADD3.X UR4, UR48, UR9, URZ, UP0, !UPT ;  /* 0x0000000930047290 */ /* 0x000fc600087fe43f */
        /* <DEDUP_REMOVED lines=23> */
.L_x_5635:
[----:B-----5:R-:W-:Y:S01]  /*d1a0*/  VIADD R0, R4, UR4 ;  /* 0x0000000404007c36 */ /* 0x020fe20008000000 */
[----:B------:R-:W-:Y:S01]  /*d1b0*/  UIADD3 UR44, -UR4, UR44, URZ ;  /* 0x0000002c042c7290 */ /* 0x000fe2000fffe13f */
[----:B------:R-:W-:Y:S01]  /*d1c0*/  BSSY B6, `(.L_x_5636) ;  /* 0x00002bc000067945 */ /* 0x000fe20003800000 */
[----:B------:R-:W-:Y:S02]  /*d1d0*/  UMOV UR6, URZ ;  /* 0x0000003f00067c82 */ /* 0x000fe40008000000 */
[----:B------:R0:W-:Y:S01]  /*d1e0*/  STL [R1+0x1c], R0 ;  /* 0x00001c0001007387 */ /* 0x0001e20000100800 */
[----:B------:R-:W-:Y:S02]  /*d1f0*/  UIADD3 UR7, UR44, 0xdf, URZ ;  /* 0x000000df2c077890 */ /* 0x000fe4000fffe03f */
[----:B------:R-:W-:Y:S02]  /*d200*/  ISETP.LT.AND P0, PT, RZ, UR44, PT ;  /* 0x0000002cff007c0c */ /* 0x000fe4000bf01270 */
[----:B------:R-:W-:-:S04]  /*d210*/  UIMAD.WIDE UR6, UR7, -0x6db6db6d, UR6 ;  /* 0x92492493070678a5 */ /* 0x000fc8000f8e0206 */
        /* <DEDUP_REMOVED lines=21> */
.L_x_5637:
        /* <DEDUP_REMOVED lines=23> */
.L_x_5639:
        /* <DEDUP_REMOVED lines=24> */
.L_x_5640:
        /* <DEDUP_REMOVED lines=20> */
.L_x_5641:
        /* <DEDUP_REMOVED lines=18> */
.L_x_5642:
[----:B------:R-:W1:Y:S01]  /*d8c0*/  LDC R0, c[0x0][0x428] ;  /* 0x00010a00ff007b82 */ /* 0x000e620000000800 */
[----:B------:R-:W-:Y:S01]  /*d8d0*/  ULDC.64 UR4, c[0x0][0x9f8] ;  /* 0x00027e0000047ab9 */ /* 0x000fe20000000a00 */
[----:B0-----:R-:W-:Y:S01]  /*d8e0*/  IMAD.U32 R2, RZ, RZ, UR38 ;  /* 0x00000026ff027e24 */ /* 0x001fe2000f8e00ff */
[----:B------:R-:W2:Y:S01]  /*d8f0*/  LDL.LU R18, [R1+0x24] ;  /* 0x0000240001127983 */ /* 0x000ea20000300800 */
[----:B------:R-:W-:Y:S01]  /*d900*/  UISETP.NE.U32.AND UP0, UPT, UR4, URZ, UPT ;  /* 0x0000003f0400728c */ /* 0x000fe2000bf05070 */
[----:B------:R-:W-:Y:S01]  /*d910*/  IMAD.U32 R10, RZ, RZ, UR49 ;  /* 0x00000031ff0a7e24 */ /* 0x000fe2000f8e00ff */
[----:B------:R-:W-:Y:S01]  /*d920*/  ULDC.64 UR6, c[0x0][0xa08] ;  /* 0x0002820000067ab9 */ /* 0x000fe20000000a00 */
[----:B------:R-:W0:Y:S01]  /*d930*/  S2R R19, SR_TID.X ;  /* 0x0000000000137919 */ /* 0x000e220000002100 */
[----:B------:R-:W-:-:S06]  /*d940*/  UISETP.NE.AND.EX UP0, UPT, UR5, URZ, UPT, UP0 ;  /* 0x0000003f0500728c */ /* 0x000fcc000bf05300 */
[----:B------:R-:W-:-:S05]  /*d950*/  PLOP3.LUT P1, PT, PT, PT, UP0, 0x80, 0x0 ;  /* 0x000000000000781c */ /* 0x000fca0003f2f008 */
[----:B------:R-:W-:-:S04]  /*d960*/  @UP0 UIADD3 UR4, UP1, UR45, UR4, URZ ;  /* 0x000000042d040290 */ /* 0x000fc8000ff3e03f */
[----:B------:R-:W-:Y:S01]  /*d970*/  @UP0 UIADD3.X UR5, UR48, UR5, URZ, UP1, !UPT ;  /* 0x0000000530050290 */ /* 0x000fe20008ffe43f */
[----:B-1----:R-:W-:-:S13]  /*d980*/  ISETP.NE.AND P0, PT, R0, 0x1, PT ;  /* 0x000000010000780c */ /* 0x002fda0003f05270 */
[----:B------:R-:W1:Y:S01]  /*d990*/  @P0 LDC R0, c[0x0][0x42c] ;  /* 0x00010b00ff000b82 */ /* 0x000e620000000800 */
[----:B0-----:R-:W-:-:S07]  /*d9a0*/  LOP3.LUT R16, R19, 0x7f, RZ, 0xc0, !PT ;  /* 0x0000007f13107812 */ /* 0x001fce00078ec0ff */
[----:B------:R-:W0:Y:S01]  /*d9b0*/  @P0 LDC R3, c[0x0][0x430] ;  /* 0x00010c00ff030b82 */ /* 0x000e220000000800 */
[----:B-1----:R-:W-:-:S05]  /*d9c0*/  @P0 IMAD.HI.U32 R0, R0, UR38, RZ ;  /* 0x0000002600000c27 */ /* 0x002fca000f8e00ff */
[----:B0-----:R-:W-:Y:S01]  /*d9d0*/  @P0 SHF.R.U32.HI R2, RZ, R3, R0 ;  /* 0x00000003ff020219 */ /* 0x001fe20000011600 */
[----:B------:R-:W-:-:S04]  /*d9e0*/  IMAD.U32 R3, RZ, RZ, UR5 ;  /* 0x00000005ff037e24 */ /* 0x000fc8000f8e00ff */
[----:B------:R0:W-:Y:S02]  /*d9f0*/  STL [R1+0x14], R2 ;  /* 0x0000140201007387 */ /* 0x0001e40000100800 */
[----:B0-----:R-:W-:Y:S01]  /*da00*/  IMAD.U32 R2, RZ, RZ, UR4 ;  /* 0x00000004ff027e24 */ /* 0x001fe2000f8e00ff */
[----:B------:R-:W-:-:S04]  /*da10*/  ULDC.64 UR4, c[0x0][0xa00] ;  /* 0x0002800000047ab9 */ /* 0x000fc80000000a00 */
[----:B------:R0:W3:Y:S01]  /*da20*/  @P1 LDG.E R10, desc[UR46][R2.64] ;  /* 0x0000002e020a1981 */ /* 0x0000e2000c1e1900 */
[----:B------:R-:W-:Y:S01]  /*da30*/  ISETP.NE.AND P1, PT, R16, RZ, PT ;  /* 0x000000ff1000720c */ /* 0x000fe20003f25270 */
[----:B------:R-:W-:Y:S01]  /*da40*/  UMOV UR36, URZ ;  /* 0x0000003f00247c82 */ /* 0x000fe20008000000 */
[----:B------:R-:W-:Y:S02]  /*da50*/  ISETP.NE.U32.AND P0, PT, RZ, UR4, PT ;  /* 0x00000004ff007c0c */ /* 0x000fe4000bf05070 */
[----:B------:R-:W-:Y:S02]  /*da60*/  SHF.R.U32.HI R4, RZ, 0x5, R19 ;  /* 0x00000005ff047819 */ /* 0x000fe40000011613 */
[----:B------:R-:W-:Y:S02]  /*da70*/  ISETP.NE.AND.EX P0, PT, RZ, UR5, PT, P0 ;  /* 0x00000005ff007c0c */ /* 0x000fe4000bf05300 */
[----:B------:R-:W-:Y:S01]  /*da80*/  LOP3.LUT R4, R4, 0x3, RZ, 0xc0, !PT ;  /* 0x0000000304047812 */ /* 0x000fe200078ec0ff */
[----:B0-----:R-:W0:Y:S01]  /*da90*/  LDC.64 R2, c[0x0][0x3f8] ;  /* 0x0000fe00ff027b82 */ /* 0x001e220000000a00 */
[----:B------:R-:W-:-:S03]  /*daa0*/  SEL R8, RZ, UR49, P0 ;  /* 0x00000031ff087c07 */ /* 0x000fc60008000000 */
[----:B------:R-:W-:Y:S01]  /*dab0*/  VOTEU.ALL UP1, P1 ;  /* 0x00000000003f7886 */ /* 0x000fe20000820000 */
[----:B------:R-:W-:-:S04]  /*dac0*/  R2UR UR39, R8 ;  /* 0x00000000082772ca */ /* 0x000fc800000e0000 */
[----:B------:R-:W-:-:S04]  /*dad0*/  @!UP1 UIADD3 UR4, UP0, UR54, 0x270, URZ ;  /* 0x0000027036049890 */ /* 0x000fc8000ff1e03f */
[----:B------:R-:W-:Y:S01]  /*dae0*/  @!UP1 UIADD3.X UR5, URZ, UR55, URZ, UP0, !UPT ;  /* 0x000000373f059290 */ /* 0x000fe200087fe43f */
[----:B0-----:R-:W-:Y:S01]  /*daf0*/  LOP3.LUT P0, RZ, R2, UR6, RZ, 0xfc, !PT ;  /* 0x0000000602ff7c12 */ /* 0x001fe2000f80fcff */
[----:B------:R-:W-:-:S03]  /*db00*/  UMOV UR6, 0xffffffff ;  /* 0xffffffff00067882 */ /* 0x000fc60000000000 */
[----:B------:R-:W-:Y:S01]  /*db10*/  LOP3.LUT P0, RZ, R3, UR7, RZ, 0xfc, P0 ;  /* 0x0000000703ff7c12 */ /* 0x000fe2000800fcff */
[----:B--2---:R-:W-:-:S05]  /*db20*/  IMAD R7, R18, 0x80, R17 ;  /* 0x0000008012077824 */ /* 0x004fca00078e0211 */
[----:B------:R-:W-:-:S13]  /*db30*/  R2UR UR37, R7 ;  /* 0x00000000072572ca */ /* 0x000fda00000e0000 */
[----:B------:R0:W-:Y:S01]  /*db40*/  @!UP1 UTMAPF.L2.4D [UR36], [UR4] ;  /* 0x00000024040095b8 */ /* 0x0001e20008018000 */
[----:B---3--:R-:W-:Y:S01]  /*db50*/  SHF.R.S32.HI R18, RZ, 0x1f, R10 ;  /* 0x0000001fff127819 */ /* 0x008fe2000001140a */
[----:B------:R0:W-:Y:S01]  /*db60*/  STL [R1+0x10], R10 ;  /* 0x0000100a01007387 */ /* 0x0001e20000100800 */
[----:B------:R-:W-:-:S03]  /*db70*/  SEL R0, R10, RZ, !P0 ;  /* 0x000000ff0a007207 */ /* 0x000fc60004000000 */
[----:B------:R0:W-:Y:S01]  /*db80*/  STL [R1+0x18], R18 ;  /* 0x0000181201007387 */ /* 0x0001e20000100800 */
[----:B------:R-:W-:Y:S05]  /*db90*/  BRA.DIV UR6, `(.L_x_5643) ;  /* 0x0000003206887947 */ /* 0x000fea000b800000 */
[----:B------:R1:W2:Y:S02]  /*dba0*/  SHFL.IDX PT, R14, R4, RZ, 0x1f ;  /* 0x00001fff040e7589 */ /* 0x0002a400000e0000 */
.L_x_5711:
        /* <DEDUP_REMOVED lines=8> */
.L_x_5714:
        /* <DEDUP_REMOVED lines=22> */
.L_x_5647:
[----:B0-----:R-:W1:Y:S04]  /*dd90*/  LDL R3, [R1+0x8] ;  /* 0x0000080001037983 */ /* 0x001e680000100800 */
[----:B------:R-:W2:Y:S01]  /*dda0*/  LDL R2, [R1+0xc] ;  /* 0x00000c0001027983 */ /* 0x000ea20000100800 */
[----:B------:R-:W-:Y:S02]  /*ddb0*/  ISETP.NE.AND P0, PT, R16, RZ, PT ;  /* 0x000000ff1000720c */ /* 0x000fe40003f05270 */
[----:B-1----:R-:W-:Y:S02]  /*ddc0*/  LEA R4, R3, UR41, 0x3 ;  /* 0x0000002903047c11 */ /* 0x002fe4000f8e18ff */
[----:B--2---:R-:W-:-:S04]  /*ddd0*/  SHF.L.U32 R3, R2, 0x1f, RZ ;  /* 0x0000001f02037819 */ /* 0x004fc800000006ff */
[----:B------:R-:W0:Y:S02]  /*dde0*/  SYNCS.PHASECHK.TRANS64.TRYWAIT P2, [R4+URZ+0x2e880], R3 ;  /* 0x02e88003040075a7 */ /* 0x000e24000804017f */
[----:B0-----:R-:W-:Y:S05]  /*ddf0*/  @!P2 BRA `(.L_x_5648) ;  /* 0x000000300030a947 */ /* 0x001fea0003800000 */
.L_x_5715:
        /* <DEDUP_REMOVED lines=8> */
.L_x_5649:
[----:B------:R-:W2:Y:S01]  /*de80*/  LDL R2, [R1+0x8] ;  /* 0x0000080001027983 */ /* 0x000ea20000100800 */
[----:B------:R-:W-:-:S03]  /*de90*/  IMAD.U32 R10, RZ, RZ, UR41 ;  /* 0x00000029ff0a7e24 */ /* 0x000fc6000f8e00ff */
[----:B------:R-:W3:Y:S04]  /*dea0*/  LDL R9, [R1+0x1c] ;  /* 0x00001c0001097983 */ /* 0x000ee80000100800 */
[----:B------:R-:W4:Y:S01]  /*deb0*/  LDL R5, [R1+0x14] ;  /* 0x0000140001057983 */ /* 0x000f220000100800 */
[----:B------:R-:W-:Y:S01]  /*dec0*/  R2UR UR9, R4 ;  /* 0x00000000040972ca */ /* 0x000fe200000e0000 */
[----:B------:R-:W-:Y:S01]  /*ded0*/  UIADD3 UR4, UP0, UR54, 0x470, URZ ;  /* 0x0000047036047890 */ /* 0x000fe2000ff1e03f */
[----:B-----5:R-:W-:-:S03]  /*dee0*/  R2UR UR13, R0 ;  /* 0x00000000000d72ca */ /* 0x020fc600000e0000 */
[----:B------:R-:W-:-:S08]  /*def0*/  UIADD3.X UR5, URZ, UR55, URZ, UP0, !UPT ;  /* 0x000000373f057290 */ /* 0x000fd000087fe43f */
[----:B------:R-:W-:Y:S01]  /*df00*/  UIADD3 UR9, UR9, 0x2e870, URZ ;  /* 0x0002e87009097890 */ /* 0x000fe2000fffe03f */
[----:B------:R-:W-:Y:S01]  /*df10*/  UMOV UR6, 0x0 ;  /* 0x0000000000067882 */ /* 0x000fe20000000000 */
[----:B------:R-:W-:Y:S01]  /*df20*/  UMOV UR7, 0x14f00000 ;  /* 0x14f0000000077882 */ /* 0x000fe20000000000 */
[----:B------:R-:W-:Y:S01]  /*df30*/  UMOV UR10, URZ ;  /* 0x0000003f000a7c82 */ /* 0x000fe20008000000 */
[----:B--2---:R-:W-:-:S05]  /*df40*/  IMAD R2, R2, 0x7000, R10 ;  /* 0x0000700002027824 */ /* 0x004fca00078e020a */
[----:B------:R-:W-:Y:S01]  /*df50*/  R2UR UR8, R2 ;  /* 0x00000000020872ca */ /* 0x000fe200000e0000 */
[----:B---3--:R-:W-:Y:S01]  /*df60*/  IMAD R6, R6, 0xe0, R9 ;  /* 0x000000e006067824 */ /* 0x008fe200078e0209 */
[----:B----4-:R-:W-:-:S04]  /*df70*/  R2UR UR12, R5 ;  /* 0x00000000050c72ca */ /* 0x010fc800000e0000 */
[----:B------:R-:W-:-:S07]  /*df80*/  R2UR UR11, R6 ;  /* 0x00000000060b72ca */ /* 0x000fce00000e0000 */
[----:B------:R-:W-:-:S09]  /*df90*/  UIADD3 UR8, UR8, 0xe400, URZ ;  /* 0x0000e40008087890 */ /* 0x000fd2000fffe03f */
[----:B------:R1:W-:Y:S01]  /*dfa0*/  UTMALDG.4D [UR8], [UR4], desc[UR6] ;  /* 0x00000608040075b4 */ /* 0x0003e20008019000 */
[----:B------:R-:W2:Y:S02]  /*dfb0*/  SYNCS.PHASECHK.TRANS64.TRYWAIT P2, [R4+URZ+0x2e840], R3 ;  /* 0x02e84003040075a7 */ /* 0x000ea4000804017f */
[----:B-12---:R-:W-:Y:S05]  /*dfc0*/  @!P2 BRA `(.L_x_5650) ;  /* 0x0000002c00d0a947 */ /* 0x006fea0003800000 */
.L_x_5716:
        /* <DEDUP_REMOVED lines=8> */
.L_x_5651:
[----:B01----:R-:W2:Y:S01]  /*e050*/  LDL R3, [R1+0x14] ;  /* 0x0000140001037983 */ /* 0x003ea20000100800 */
        /* <DEDUP_REMOVED lines=11> */
[----:B--2---:R-:W-:-:S13]  /*e110*/  R2UR UR12, R3 ;  /* 0x00000000030c72ca */ /* 0x004fda00000e0000 */
[----:B------:R0:W-:Y:S02]  /*e120*/  UTMALDG.4D [UR8], [UR4], desc[UR6] ;  /* 0x00000608040075b4 */ /* 0x0001e40008019000 */
[----:B0-----:R-:W-:Y:S01]  /*e130*/  NOP ;  /* 0x0000000000007918 */ /* 0x001fe20000000000 */
.L_x_5646:
        /* <DEDUP_REMOVED lines=12> */
[----:B------:R-:W-:Y:S01]  /*e200*/  @P0 R2UR UR13, R8 ;  /* 0x00000000080d02ca */ /* 0x000fe200000e0000 */
[----:B------:R-:W-:Y:S02]  /*e210*/  UMOV UR12, UR38 ;  /* 0x00000026000c7c82 */ /* 0x000fe40008000000 */
[----:B------:R2:W-:Y:S10]  /*e220*/  @P0 SYNCS.ARRIVE.TRANS64 RZ, [UR41+0x2e800], R2 ;  /* 0x02e80002ffff09a7 */ /* 0x0005f40008000029 */
[----:B------:R2:W-:Y:S02]  /*e230*/  UTMALDG.4D [UR8], [UR4], desc[UR6] ;  /* 0x00000608040075b4 */ /* 0x0005e40008019000 */
[----:B--2---:R-:W-:Y:S01]  /*e240*/  NOP ;  /* 0x0000000000007918 */ /* 0x004fe20000000000 */
.L_x_5644:
        /* <DEDUP_REMOVED lines=10> */
.L_x_5717:
[----:B0-----:R-:W-:Y:S05]  /*e2f0*/  BSYNC B0 ;  /* 0x0000000000007941 */ /* 0x001fea0003800000 */
.L_x_5652:
[----:B------:R-:W-:-:S06]  /*e300*/  UISETP.GE.AND UP0, UPT, UR44, 0xe1, UPT ;  /* 0x000000e12c00788c */ /* 0x000fcc000bf06270 */
[----:B------:R-:W-:-:S13]  /*e310*/  PLOP3.LUT P0, PT, PT, PT, UP0, 0x80, 0x0 ;  /* 0x000000000000781c */ /* 0x000fda0003f0f008 */
[----:B------:R-:W-:Y:S05]  /*e320*/  @!P0 BRA `(.L_x_5654) ;  /* 0x0000001000308947 */ /* 0x000fea0003800000 */
[----:B------:R0:W5:Y:S01]  /*e330*/  LDL.LU R6, [R1+0xc] ;  /* 0x00000c0001067983 */ /* 0x0001620000300800 */
[----:B------:R-:W-:-:S03]  /*e340*/  UIADD3 UR4, UR43, -0x2, URZ ;  /* 0xfffffffe2b047890 */ /* 0x000fc6000fffe03f */
[----:B------:R0:W5:Y:S03]  /*e350*/  LDL.LU R7, [R1+0x8] ;  /* 0x0000080001077983 */ /* 0x0001660000300800 */
[----:B------:R-:W-:-:S07]  /*e360*/  IMAD.U32 R21, RZ, RZ, UR4 ;  /* 0x00000004ff157e24 */ /* 0x000fce000f8e00ff */
.L_x_5674:
[----:B--2--5:R-:W-:Y:S01]  /*e370*/  VIADD R3, R7, 0x1 ;  /* 0x0000000107037836 */ /* 0x024fe20000000000 */
        /* <DEDUP_REMOVED lines=17> */
[----:B-1----:R-:W2:Y:S01]  /*e490*/  LDL R4, [R1+0x10] ;  /* 0x0000100001047983 */ /* 0x002ea20000100800 */
[----:B----4-:R-:W-:-:S13]  /*e4a0*/  ISETP.NE.AND P0, PT, R8, 0x1, PT ;  /* 0x000000010800780c */ /* 0x010fda0003f05270 */
        /* <DEDUP_REMOVED lines=14> */
.L_x_5657:
        /* <DEDUP_REMOVED lines=8> */
.L_x_5718:
[----:B------:R-:W-:Y:S05]  /*e610*/  BSYNC B1 ;  /* 0x0000000000017941 */ /* 0x000fea0003800000 */
.L_x_5658:
        /* <DEDUP_REMOVED lines=9> */
.L_x_5661:
[----:B------:R-:W-:Y:S05]  /*e6b0*/  BSYNC B1 ;  /* 0x0000000000017941 */ /* 0x000fea0003800000 */
.L_x_5660:
[----:B--2---:R-:W2:Y:S04]  /*e6c0*/  LDL R9, [R1+0x14] ;  /* 0x0000140001097983 */ /* 0x004ea80000100800 */
[----:B------:R-:W3:Y:S04]  /*e6d0*/  LDL R2, [R1+0x8] ;  /* 0x0000080001027983 */ /* 0x000ee80000100800 */
[----:B------:R-:W4:Y:S01]  /*e6e0*/  LDL R5, [R1+0x1c] ;  /* 0x00001c0001057983 */ /* 0x000f220000100800 */
[----:B------:R-:W-:Y:S01]  /*e6f0*/  IMAD.MOV.U32 R10, RZ, RZ, RZ ;  /* 0x000000ffff0a7224 */ /* 0x000fe200078e00ff */
[----:B------:R-:W-:Y:S01]  /*e700*/  UIADD3 UR4, UP0, UR54, 0x470, URZ ;  /* 0x0000047036047890 */ /* 0x000fe2000ff1e03f */
[----:B------:R-:W-:Y:S01]  /*e710*/  PLOP3.LUT P0, PT, PT, PT, PT, 0x80, 0x0 ;  /* 0x000000000000781c */ /* 0x000fe20003f0f070 */
[----:B------:R-:W-:Y:S01]  /*e720*/  UMOV UR6, 0x0 ;  /* 0x0000000000067882 */ /* 0x000fe20000000000 */
[----:B------:R-:W-:Y:S01]  /*e730*/  UMOV UR7, 0x14f00000 ;  /* 0x14f0000000077882 */ /* 0x000fe20000000000 */
[----:B------:R-:W-:Y:S01]  /*e740*/  R2UR UR10, R10 ;  /* 0x000000000a0a72ca */ /* 0x000fe200000e0000 */
[----:B------:R-:W-:Y:S01]  /*e750*/  UIADD3.X UR5, URZ, UR55, URZ, UP0, !UPT ;  /* 0x000000373f057290 */ /* 0x000fe200087fe43f */
[----:B--2---:R-:W-:Y:S01]  /*e760*/  R2UR UR12, R9 ;  /* 0x00000000090c72ca */ /* 0x004fe200000e0000 */
[----:B------:R-:W-:-:S04]  /*e770*/  IMAD.U32 R9, RZ, RZ, UR41 ;  /* 0x00000029ff097e24 */ /* 0x000fc8000f8e00ff */
[----:B---3--:R-:W-:Y:S02]  /*e780*/  IMAD R2, R2, 0x7000, R9 ;  /* 0x0000700002027824 */ /* 0x008fe400078e0209 */
[----:B----4-:R-:W-:Y:S02]  /*e790*/  IMAD R5, R8, 0xe0, R5 ;  /* 0x000000e008057824 */ /* 0x010fe400078e0205 */
[----:B------:R-:W-:Y:S02]  /*e7a0*/  VIADD R8, R4, 0x2e870 ;  /* 0x0002e87004087836 */ /* 0x000fe40000000000 */
[----:B------:R-:W-:-:S07]  /*e7b0*/  VIADD R9, R2, 0xe400 ;  /* 0x0000e40002097836 */ /* 0x000fce0000000000 */
.L_x_5662:
        /* <DEDUP_REMOVED lines=12> */
.L_x_5719:
[----:B------:R-:W-:Y:S05]  /*e880*/  BSYNC B1 ;  /* 0x0000000000017941 */ /* 0x000fea0003800000 */
.L_x_5663:
        /* <DEDUP_REMOVED lines=11> */
.L_x_5666:
[----:B------:R-:W-:Y:S05]  /*e940*/  BSYNC B1 ;  /* 0x0000000000017941 */ /* 0x000fea0003800000 */
.L_x_5665:
        /* <DEDUP_REMOVED lines=10> */
.L_x_5667:
        /* <DEDUP_REMOVED lines=9> */
.L_x_5656:
[----:B------:R-:W-:Y:S05]  /*ea80*/  BSYNC B0 ;  /* 0x0000000000007941 */ /* 0x000fea0003800000 */
.L_x_5655:
[----:B------:R-:W-:-:S06]  /*ea90*/  UISETP.NE.AND UP0, UPT, UR42, 0x3, UPT ;  /* 0x000000032a00788c */ /* 0x000fcc000bf05270 */
[----:B------:R-:W-:-:S13]  /*eaa0*/  PLOP3.LUT P0, PT, PT, PT, UP0, 0x80, 0x0 ;  /* 0x000000000000781c */ /* 0x000fda0003f0f008 */
[----:B------:R-:W-:Y:S05]  /*eab0*/  @!P0 BRA `(.L_x_5668) ;  /* 0x0000000000048947 */ /* 0x000fea0003800000 */
[----:B------:R-:W-:Y:S01]  /*eac0*/  BPT.TRAP 0x1 ;  /* 0x000000040000795c */ /* 0x000fe20000300000 */
.L_x_5668:
        /* <DEDUP_REMOVED lines=9> */
.L_x_5720:
[----:B------:R-:W-:Y:S05]  /*eb60*/  BSYNC B0 ;  /* 0x0000000000007941 */ /* 0x000fea0003800000 */
.L_x_5669:
[----:B------:R-:W-:Y:S05]  /*eb70*/  @!P0 BRA `(.L_x_5671) ;  /* 0x0000000000048947 */ /* 0x000fea0003800000 */
[----:B------:R-:W-:Y:S01]  /*eb80*/  BPT.TRAP 0x1 ;  /* 0x000000040000795c */ /* 0x000fe20000300000 */
.L_x_5671:
[----:B---3--:R-:W3:Y:S01]  /*eb90*/  LDL R3, [R1+0x4] ;  /* 0x0000040001037983 */ /* 0x008ee20000100800 */
[----:B------:R-:W-:-:S04]  /*eba0*/  SHF.L.U32 R2, R6, 0x1f, RZ ;  /* 0x0000001f06027819 */ /* 0x000fc800000006ff */
[----:B---3--:R3:W4:Y:S02]  /*ebb0*/  SYNCS.PHASECHK.TRANS64.TRYWAIT P2, [R3+URZ+0x2e860], R2 ;  /* 0x02e86002030075a7 */ /* 0x008724000804017f */
[----:B---3--:R-:W-:Y:S01]  /*ebc0*/  IMAD R3, R7, 0x7000, RZ ;  /* 0x0000700007037824 */ /* 0x008fe200078e02ff */
[----:B----4-:R-:W-:Y:S06]  /*ebd0*/  @!P2 BRA `(.L_x_5672) ;  /* 0x000000240038a947 */ /* 0x010fec0003800000 */
.L_x_5721:
[----:B------:R-:W1:Y:S04]  /*ebe0*/  LDL R16, [R1] ;  /* 0x0000000001107983 */ /* 0x000e680000100800 */
[----:B------:R-:W3:Y:S04]  /*ebf0*/  LDL R14, [R1+0x2c] ;  /* 0x00002c00010e7983 */ /* 0x000ee80000100800 */
[----:B------:R-:W4:Y:S01]  /*ec00*/  LDL R13, [R1+0x28] ;  /* 0x00002800010d7983 */ /* 0x000f220000100800 */
[----:B------:R-:W-:Y:S05]  /*ec10*/  WARPSYNC.ALL ;  /* 0x0000000000007948 */ /* 0x000fea0003800000 */
[----:B------:R-:W-:-:S04]  /*ec20*/  IMAD.U32 R12, RZ, RZ, UR41 ;  /* 0x00000029ff0c7e24 */ /* 0x000fc8000f8e00ff */
[----:B------:R-:W-:Y:S01]  /*ec30*/  VIADD R12, R12, 0x400 ;  /* 0x000004000c0c7836 */ /* 0x000fe20000000000 */
[----:B-1----:R-:W-:-:S06]  /*ec40*/  LOP3.LUT R4, R3, R16, RZ, 0xfc, !PT ;  /* 0x0000001003047212 */ /* 0x002fcc00078efcff */
[----:B------:R-:W1:Y:S01]  /*ec50*/  LDSM.16.MT88.4 R4, [R4+UR41+0xe400] ;  /* 0x00e400290404783b */ /* 0x000e620008004200 */
[----:B---3--:R-:W-:Y:S02]  /*ec60*/  IADD3 R20, R14, UR41, R3 ;  /* 0x000000290e147c10 */ /* 0x008fe4000fffe003 */
[C-C-:B-1----:R-:W-:Y:S02]  /*ec70*/  PRMT R8, R4.reuse, 0x6420, R5.reuse ;  /* 0x0000642004087816 */ /* 0x142fe40000000005 */
[----:B--2---:R-:W-:Y:S02]  /*ec80*/  PRMT R9, R4, 0x7531, R5 ;  /* 0x0000753104097816 */ /* 0x004fe40000000005 */
[C-C-:B------:R-:W-:Y:S02]  /*ec90*/  PRMT R10, R6.reuse, 0x6420, R7.reuse ;  /* 0x00006420060a7816 */ /* 0x140fe40000000007 */
[----:B------:R-:W-:Y:S02]  /*eca0*/  PRMT R11, R6, 0x7531, R7 ;  /* 0x00007531060b7816 */ /* 0x000fe40000000007 */
[----:B------:R-:W1:Y:S01]  /*ecb0*/  LDSM.16.MT88.4 R4, [R20+0xe400] ;  /* 0x00e400001404783b */ /* 0x000e620000004200 */
[----:B----4-:R-:W-:-:S05]  /*ecc0*/  IADD3 R2, R12, R3, R13 ;  /* 0x000000030c027210 */ /* 0x010fca0007ffe00d */
[----:B------:R-:W-:Y:S01]  /*ecd0*/  STSM.16.M88.4 [R2], R8 ;  /* 0x0000000802007844 */ /* 0x000fe20000000200 */
[C-C-:B-1----:R-:W-:Y:S02]  /*ece0*/  PRMT R12, R4.reuse, 0x6420, R5.reuse ;  /* 0x00006420040c7816 */ /* 0x142fe40000000005 */
[----:B------:R-:W-:Y:S02]  /*ecf0*/  PRMT R13, R4, 0x7531, R5 ;  /* 0x00007531040d7816 */ /* 0x000fe40000000005 */
[C-C-:B------:R-:W-:Y:S02]  /*ed00*/  PRMT R14, R6.reuse, 0x6420, R7.reuse ;  /* 0x00006420060e7816 */ /* 0x140fe40000000007 */
[----:B------:R-:W-:Y:S01]  /*ed10*/  PRMT R15, R6, 0x7531, R7 ;  /* 0x00007531060f7816 */ /* 0x000fe20000000007 */
[----:B------:R-:W-:-:S04]  /*ed20*/  VIADD R4, R3, 0x1000 ;  /* 0x0000100003047836 */ /* 0x000fc80000000000 */
[----:B------:R1:W-:Y:S02]  /*ed30*/  STSM.16.M88.4 [R2+0x800], R12 ;  /* 0x0008000c02007844 */ /* 0x0003e40000000200 */
[----:B-1----:R-:W-:-:S05]  /*ed40*/  IMAD.MOV.U32 R15, RZ, RZ, R16 ;  /* 0x000000ffff0f7224 */ /* 0x002fca00078e0010 */
[----:B------:R-:W-:-:S05]  /*ed50*/  LOP3.LUT R4, R4, R15, RZ, 0xfc, !PT ;  /* 0x0000000f04047212 */ /* 0x000fca00078efcff */
[----:B------:R-:W1:Y:S02]  /*ed60*/  LDSM.16.MT88.4 R8, [R4+UR41+0xe400] ;  /* 0x00e400290408783b */ /* 0x000e640008004200 */
[C-C-:B-1----:R-:W-:Y:S02]  /*ed70*/  PRMT R4, R8.reuse, 0x6420, R9.reuse ;  /* 0x0000642008047816 */ /* 0x142fe40000000009 */
[----:B------:R-:W-:Y:S02]  /*ed80*/  PRMT R5, R8, 0x7531, R9 ;  /* 0x0000753108057816 */ /* 0x000fe40000000009 */
[C-C-:B------:R-:W-:Y:S02]  /*ed90*/  PRMT R6, R10.reuse, 0x6420, R11.reuse ;  /* 0x000064200a067816 */ /* 0x140fe4000000000b */
[----:B------:R-:W-:Y:S02]  /*eda0*/  PRMT R7, R10, 0x7531, R11 ;  /* 0x000075310a077816 */ /* 0x000fe4000000000b */
[----:B------:R-:W1:Y:S04]  /*edb0*/  LDSM.16.MT88.4 R8, [R20+0xf400] ;  /* 0x00f400001408783b */ /* 0x000e680000004200 */
[----:B------:R2:W-:Y:S02]  /*edc0*/  STSM.16.M88.4 [R2+0x1000], R4 ;  /* 0x0010000402007844 */ /* 0x0005e40000000200 */
[----:B--2---:R-:W-:Y:S01]  /*edd0*/  VIADD R4, R3, 0x2000 ;  /* 0x0000200003047836 */ /* 0x004fe20000000000 */
[----:B-1----:R-:W-:-:S02]  /*ede0*/  PRMT R16, R8, 0x6420, R9 ;  /* 0x0000642008107816 */ /* 0x002fc40000000009 */
[----:B------:R-:W-:Y:S02]  /*edf0*/  PRMT R17, R8, 0x7531, R9 ;  /* 0x0000753108117816 */ /* 0x000fe40000000009 */
[C-C-:B------:R-:W-:Y:S02]  /*ee00*/  PRMT R18, R10.reuse, 0x6420, R11.reuse ;  /* 0x000064200a127816 */ /* 0x140fe4000000000b */
[----:B------:R-:W-:-:S05]  /*ee10*/  PRMT R19, R10, 0x7531, R11 ;  /* 0x000075310a137816 */ /* 0x000fca000000000b */
        /* <DEDUP_REMOVED lines=48> */
[----:B------:R-:W1:Y:S01]  /*f120*/  LDSM.16.MT88.4 R8, [R4+UR41+0xe400] ;  /* 0x00e400290408783b */ /* 0x000e620008004200 */
[----:B------:R-:W-:Y:S01]  /*f130*/  VIADD R3, R3, 0x6000 ;  /* 0x0000600003037836 */ /* 0x000fe20000000000 */
[C-C-:B-1----:R-:W-:Y:S02]  /*f140*/  PRMT R4, R8.reuse, 0x6420, R9.reuse ;  /* 0x0000642008047816 */ /* 0x142fe40000000009 */
[----:B------:R-:W-:Y:S02]  /*f150*/  PRMT R5, R8, 0x7531, R9 ;  /* 0x0000753108057816 */ /* 0x000fe40000000009 */
[C-C-:B------:R-:W-:Y:S02]  /*f160*/  PRMT R6, R10.reuse, 0x6420, R11.reuse ;  /* 0x000064200a067816 */ /* 0x140fe4000000000b */
        /* <DEDUP_REMOVED lines=29> */
.L_x_5673:
[----:B-1----:R-:W2:Y:S01]  /*f340*/  LDL.LU R2, [R1+0x4] ;  /* 0x0000040001027983 */ /* 0x002ea20000300800 */
[C---:B------:R-:W-:Y:S01]  /*f350*/  ISETP.GT.AND P0, PT, R21.reuse, RZ, PT ;  /* 0x000000ff1500720c */ /* 0x040fe20003f04270 */
[----:B------:R-:W-:Y:S02]  /*f360*/  VIADD R21, R21, 0xffffffff ;  /* 0xffffffff15157836 */ /* 0x000fe40000000000 */
[----:B------:R3:W5:Y:S04]  /*f370*/  LDL R6, [R1+0xc] ;  /* 0x00000c0001067983 */ /* 0x0007680000100800 */
[----:B------:R3:W5:Y:S01]  /*f380*/  LDL R7, [R1+0x8] ;  /* 0x0000080001077983 */ /* 0x0007620000100800 */
[----:B--2---:R1:W-:Y:S02]  /*f390*/  SYNCS.ARRIVE.TRANS64.A1T0 RZ, [R2+URZ+0x2e850], RZ ;  /* 0x02e850ff02ff79a7 */ /* 0x0043e4000810003f */
[----:B-1----:R-:W-:-:S05]  /*f3a0*/  @!P1 VIADD R2, R2, 0x2e880 ;  /* 0x0002e88002029836 */ /* 0x002fca0000000000 */
[----:B------:R-:W-:Y:S01]  /*f3b0*/  @!P1 PRMT R2, RZ, 0x654, R2 ;  /* 0x00000654ff029816 */ /* 0x000fe20000000002 */
[----:B------:R-:W-:Y:S06]  /*f3c0*/  BAR.SYNC.DEFER_BLOCKING 0x2, 0x80 ;  /* 0x0082000000007b1d */ /* 0x000fec0000010000 */
[----:B------:R3:W-:Y:S01]  /*f3d0*/  @!P1 SYNCS.ARRIVE.TRANS64.RED.A1T0 RZ, [R2+URZ], RZ ;  /* 0x000000ff02ff99a7 */ /* 0x0007e2000810043f */
[----:B------:R-:W-:Y:S05]  /*f3e0*/  @P0 BRA `(.L_x_5674) ;  /* 0xffffffec00e00947 */ /* 0x000fea000383ffff */
.L_x_5654:
        /* <DEDUP_REMOVED lines=15> */
.L_x_5676:
[----:B------:R-:W-:Y:S05]  /*f4e0*/  BSYNC B0 ;  /* 0x0000000000007941 */ /* 0x000fea0003800000 */
.L_x_5675:
[----:B------:R-:W-:-:S06]  /*f4f0*/  UISETP.NE.AND UP0, UPT, UR42, 0x3, UPT ;  /* 0x000000032a00788c */ /* 0x000fcc000bf05270 */
[----:B------:R-:W-:-:S13]  /*f500*/  PLOP3.LUT P0, PT, PT, PT, UP0, 0x80, 0x0 ;  /* 0x000000000000781c */ /* 0x000fda0003f0f008 */
[----:B------:R-:W-:Y:S05]  /*f510*/  @!P0 BRA `(.L_x_5677) ;  /* 0x0000000000048947 */ /* 0x000fea0003800000 */
[----:B------:R-:W-:Y:S01]  /*f520*/  BPT.TRAP 0x1 ;  /* 0x000000040000795c */ /* 0x000fe20000300000 */
.L_x_5677:
[----:B--23--:R-:W2:Y:S04]  /*f530*/  LDL R2, [R1+0xc] ;  /* 0x00000c0001027983 */ /* 0x00cea80000100800 */
[----:B----4-:R-:W3:Y:S01]  /*f540*/  LDL R0, [R1+0x8] ;  /* 0x0000080001007983 */ /* 0x010ee20000100800 */
        /* <DEDUP_REMOVED lines=8> */
.L_x_5722:
[----:B------:R-:W-:Y:S05]  /*f5d0*/  BSYNC B0 ;  /* 0x0000000000007941 */ /* 0x000fea0003800000 */
.L_x_5678:
[----:B------:R-:W-:Y:S05]  /*f5e0*/  @!P2 BRA `(.L_x_5680) ;  /* 0x000000000004a947 */ /* 0x000fea0003800000 */
[----:B------:R-:W-:Y:S01]  /*f5f0*/  BPT.TRAP 0x1 ;  /* 0x000000040000795c */ /* 0x000fe20000300000 */
.L_x_5680:
[----:B------:R-:W2:Y:S02]  /*f600*/  LDL R0, [R1+0xc] ;  /* 0x00000c0001007983 */ /* 0x000ea40000100800 */
[----:B--2---:R-:W-:-:S04]  /*f610*/  SHF.L.U32 R3, R0, 0x1f, RZ ;  /* 0x0000001f00037819 */ /* 0x004fc800000006ff */
[----:B------:R-:W2:Y:S02]  /*f620*/  SYNCS.PHASECHK.TRANS64.TRYWAIT P0, [R20+URZ+0x2e860], R3 ;  /* 0x02e86003140075a7 */ /* 0x000ea4000800017f */
[----:B--2---:R-:W-:Y:S05]  /*f630*/  @!P0 BRA `(.L_x_5681) ;  /* 0x0000001800cc8947 */ /* 0x004fea0003800000 */
.L_x_5723:
[----:B------:R-:W3:Y:S04]  /*f640*/  LDL R0, [R1+0x8] ;  /* 0x0000080001007983 */ /* 0x000ee80000100800 */
[----:B------:R-:W4:Y:S04]  /*f650*/  LDL R2, [R1] ;  /* 0x0000000001027983 */ /* 0x000f280000100800 */
[----:B------:R-:W2:Y:S04]  /*f660*/  LDL R10, [R1+0x38] ;  /* 0x00003800010a7983 */ /* 0x000ea80000100800 */
[----:B------:R-:W2:Y:S01]  /*f670*/  LDL R12, [R1+0x28] ;  /* 0x00002800010c7983 */ /* 0x000ea20000100800 */
[----:B------:R-:W-:Y:S05]  /*f680*/  WARPSYNC.ALL ;  /* 0x0000000000007948 */ /* 0x000fea0003800000 */
[----:B---3--:R-:W-:-:S05]  /*f690*/  IMAD R0, R0, 0x7000, RZ ;  /* 0x0000700000007824 */ /* 0x008fca00078e02ff */
[----:B----4-:R-:W-:-:S05]  /*f6a0*/  LOP3.LUT R2, R0, R2, RZ, 0xfc, !PT ;  /* 0x0000000200027212 */ /* 0x010fca00078efcff */
[----:B-1---5:R-:W1:Y:S01]  /*f6b0*/  LDSM.16.MT88.4 R4, [R2+UR41+0xe400] ;  /* 0x00e400290204783b */ /* 0x022e620008004200 */
[----:B--2---:R-:W-:Y:S01]  /*f6c0*/  VIADD R3, R2, UR41 ;  /* 0x0000002902037c36 */ /* 0x004fe20008000000 */
[----:B------:R-:W-:-:S03]  /*f6d0*/  IADD3 R0, R0, UR41, R12 ;  /* 0x0000002900007c10 */ /* 0x000fc6000fffe00c */
[----:B------:R-:W-:Y:S01]  /*f6e0*/  IMAD.IADD R3, R10, 0x1, R3 ;  /* 0x000000010a037824 */ /* 0x000fe200078e0203 */
[C-C-:B-1----:R-:W-:Y:S02]  /*f6f0*/  PRMT R8, R4.reuse, 0x6420, R5.reuse ;  /* 0x0000642004087816 */ /* 0x142fe40000000005 */
        /* <DEDUP_REMOVED lines=90> */
.L_x_5682:
        /* <DEDUP_REMOVED lines=14> */
.L_x_5638:
[----:B------:R-:W-:Y:S05]  /*fd80*/  BSYNC B6 ;  /* 0x0000000000067941 */ /* 0x000fea0003800000 */
.L_x_5636:
        /* <DEDUP_REMOVED lines=15> */
.L_x_5683:
        /* <DEDUP_REMOVED lines=41> */
.L_x_5689:
        /* <DEDUP_REMOVED lines=14> */
.L_x_5688:
[----:B------:R-:W-:Y:S05]  /*101f0*/  BSYNC B0 ;  /* 0x0000000000007941 */ /* 0x000fea0003800000 */
.L_x_5687:
        /* <DEDUP_REMOVED lines=23> */
.L_x_5685:
        /* <DEDUP_REMOVED lines=8> */
[----:B------:R-:W1:Y:S02]  /*103f0*/  SHFL.IDX PT, R4, R4, R11, 0x1f ;  /* 0x00001f0b04047589 */ /* 0x000e6400000e0000 */
[----:B-1----:R-:W-:-:S04]  /*10400*/  IABS R5, R4 ;  /* 0x0000000400057213 */ /* 0x002fc80000000000 */
[----:B------:R-:W1:Y:S08]  /*10410*/  I2F.RP R9, R5 ;  /* 0x0000000500097306 */ /* 0x000e700000209400 */
[----:B-1----:R-:W1:Y:S02]  /*10420*/  MUFU.RCP R9, R9 ;  /* 0x0000000900097308 */ /* 0x002e640000001000 */
[----:B-1----:R-:W-:-:S06]  /*10430*/  VIADD R7, R9, 0xffffffe ;  /* 0x0ffffffe09077836 */ /* 0x002fcc0000000000 */
[----:B------:R-:W1:Y:S01]  /*10440*/  F2I.FTZ.U32.TRUNC.NTZ R7, R7 ;  /* 0x0000000700077305 */ /* 0x000e62000021f000 */
[----:B------:R-:W-:Y:S05]  /*10450*/  @!P0 BRA `(.L_x_5690) ;  /* 0x00000000000c8947 */ /* 0x000fea0003800000 */
[----:B------:R-:W-:-:S06]  /*10460*/  UIADD3 UR5, UR4, -0x1, URZ ;  /* 0xffffffff04057890 */ /* 0x000fcc000fffe03f */
[----:B------:R-:W-:-:S05]  /*10470*/  IMAD.U32 R9, RZ, RZ, UR5 ;  /* 0x00000005ff097e24 */ /* 0x000fca000f8e00ff */
[----:B------:R2:W3:Y:S02]  /*10480*/  SHFL.IDX PT, R8, R2, R9, 0x1f ;  /* 0x00001f0902087589 */ /* 0x0004e400000e0000 */
.L_x_5690:
[----:B---3--:R-:W-:Y:S01]  /*10490*/  IMAD R8, R8, R3, R6 ;  /* 0x0000000308087224 */ /* 0x008fe200078e0206 */
[----:B------:R-:W-:Y:S01]  /*104a0*/  UIADD3 UR52, UR4, UR52, URZ ;  /* 0x0000003404347290 */ /* 0x000fe2000fffe03f */
[--C-:B-1----:R-:W-:Y:S02]  /*104b0*/  IMAD.MOV R6, RZ, RZ, -R7.reuse ;  /* 0x000000ffff067224 */ /* 0x102fe400078e0a07 */
[----:B--2---:R-:W-:Y:S01]  /*104c0*/  IMAD.MOV.U32 R2, RZ, RZ, RZ ;  /* 0x000000ffff027224 */ /* 0x004fe200078e00ff */
[----:B------:R2:W-:Y:S01]  /*104d0*/  STL [R1+0x20], R8 ;  /* 0x0000200801007387 */ /* 0x0005e20000100800 */
[----:B------:R-:W-:Y:S02]  /*104e0*/  IMAD R6, R6, R5, RZ ;  /* 0x0000000506067224 */ /* 0x000fe400078e02ff */
[----:B------:R-:W-:Y:S02]  /*104f0*/  IMAD.MOV.U32 R3, RZ, RZ, R7 ;  /* 0x000000ffff037224 */ /* 0x000fe400078e0007 */
        /* <DEDUP_REMOVED lines=22> */
.L_x_5686:
[----:B------:R1:W-:Y:S01]  /*10660*/  STL [R1+0x20], R0 ;  /* 0x0000200001007387 */ /* 0x0003e20000100800 */
[----:B------:R-:W-:Y:S01]  /*10670*/  ULDC UR52, c[0x0][0xc14] ;  /* 0x0003050000347ab9 */ /* 0x000fe20000000800 */
[----:B------:R-:W-:Y:S02]  /*10680*/  UMOV UR38, URZ ;  /* 0x0000003f00267c82 */ /* 0x000fe40008000000 */
[----:B------:R1:W-:Y:S03]  /*10690*/  STL [R1+0x24], RZ ;  /* 0x000024ff01007387 */ /* 0x0003e60000100800 */
.L_x_5691:
        /* <DEDUP_REMOVED lines=15> */
.L_x_5684:
[----:B------:R-:W-:Y:S02]  /*10790*/  ULDC UR4, c[0x0][0xc14] ;  /* 0x0003050000047ab9 */ /* 0x000fe40000000800 */
[----:B------:R-:W-:-:S06]  /*107a0*/  UISETP.GE.AND UP0, UPT, UR52, UR4, UPT ;  /* 0x000000043400728c */ /* 0x000fcc000bf06270 */
[----:B------:R-:W-:-:S13]  /*107b0*/  PLOP3.LUT P0, PT, PT, PT, UP0, 0x80, 0x0 ;  /* 0x000000000000781c */ /* 0x000fda0003f0f008 */
[----:B------:R-:W-:Y:S05]  /*107c0*/  @!P0 BRA `(.L_x_5692) ;  /* 0xffffffc400788947 */ /* 0x000fea000383ffff */
.L_x_5634:
        /* <DEDUP_REMOVED lines=12> */
.L_x_5724:
[----:B------:R-:W-:Y:S05]  /*10890*/  BSYNC B0 ;  /* 0x0000000000007941 */ /* 0x000fea0003800000 */
.L_x_5693:
[----:B------:R-:W-:-:S03]  /*108a0*/  UMOV UR4, 0xffffffff ;  /* 0xffffffff00047882 */ /* 0x000fc60000000000 */
[----:B------:R-:W-:Y:S05]  /*108b0*/  BRA.DIV UR4, `(.L_x_5695) ;  /* 0x0000000a04547947 */ /* 0x000fea000b800000 */
[----:B------:R-:W1:Y:S02]  /*108c0*/  S2R R2, SR_TID.X ;  /* 0x0000000000027919 */ /* 0x000e640000002100 */
[----:B-1----:R-:W-:-:S04]  /*108d0*/  SHF.R.U32.HI R2, RZ, 0x5, R2 ;  /* 0x00000005ff027819 */ /* 0x002fc80000011602 */
[----:B------:R-:W-:-:S05]  /*108e0*/  LOP3.LUT R2, R2, 0x3, RZ, 0xc0, !PT ;  /* 0x0000000302027812 */ /* 0x000fca00078ec0ff */
[----:B------:R1:W2:Y:S02]  /*108f0*/  SHFL.IDX PT, R14, R2, RZ, 0x1f ;  /* 0x00001fff020e7589 */ /* 0x0002a400000e0000 */
.L_x_5727:
[----:B--2---:R-:W-:Y:S01]  /*10900*/  ISETP.NE.AND P0, PT, R14, RZ, PT ;  /* 0x000000ff0e00720c */ /* 0x004fe20003f05270 */
[----:B------:R-:W-:-:S12]  /*10910*/  BSSY B0, `(.L_x_5696) ;  /* 0x000002e000007945 */ /* 0x000fd80003800000 */
[----:B------:R-:W-:Y:S05]  /*10920*/  @P0 BRA `(.L_x_5697) ;  /* 0x0000000000b00947 */ /* 0x000fea0003800000 */
[----:B------:R-:W-:-:S03]  /*10930*/  UMOV UR4, 0xffffffff ;  /* 0xffffffff00047882 */ /* 0x000fc60000000000 */
[----:B------:R-:W-:Y:S05]  /*10940*/  BRA.DIV UR4, `(.L_x_5698) ;  /* 0x0000000a04647947 */ /* 0x000fea000b800000 */
[----:B------:R-:W-:-:S13]  /*10950*/  ELECT P6, URZ, PT ;  /* 0x00000000003f782f */ /* 0x000fda00038c0000 */
.L_x_5730:
[----:B------:R-:W-:Y:S05]  /*10960*/  @!P6 BRA `(.L_x_5697) ;  /* 0x0000000000a0e947 */ /* 0x000fea0003800000 */
[----:B------:R-:W-:-:S06]  /*10970*/  ULOP3.LUT UR4, UR40, 0x2, URZ, 0xfc, !UPT ;  /* 0x0000000228047892 */ /* 0x000fcc000f8efc3f */
[----:B-1----:R-:W-:-:S05]  /*10980*/  IMAD.U32 R2, RZ, RZ, UR4 ;  /* 0x00000004ff027e24 */ /* 0x002fca000f8e00ff */
[----:B------:R-:W-:-:S13]  /*10990*/  ISETP.NE.AND P0, PT, R2, 0x3, PT ;  /* 0x000000030200780c */ /* 0x000fda0003f05270 */
[----:B------:R-:W-:Y:S05]  /*109a0*/  @!P0 BRA `(.L_x_5699) ;  /* 0x0000000000048947 */ /* 0x000fea0003800000 */
[----:B------:R-:W-:Y:S01]  /*109b0*/  BPT.TRAP 0x1 ;  /* 0x000000040000795c */ /* 0x000fe20000300000 */
.L_x_5699:
        /* <DEDUP_REMOVED lines=14> */
.L_x_5731:
[----:B------:R-:W1:Y:S02]  /*10aa0*/  SYNCS.PHASECHK.TRANS64.TRYWAIT P1, [R7+URZ], R2 ;  /* 0x00000002070075a7 */ /* 0x000e64000802017f */
[----:B-1----:R-:W-:Y:S05]  /*10ab0*/  @!P1 BRA `(.L_x_5701) ;  /* 0x00000008003c9947 */ /* 0x002fea0003800000 */
.L_x_5732:
[----:B------:R-:W-:Y:S05]  /*10ac0*/  @!P0 BRA `(.L_x_5702) ;  /* 0x0000000000048947 */ /* 0x000fea0003800000 */
[----:B------:R-:W-:Y:S01]  /*10ad0*/  BPT.TRAP 0x1 ;  /* 0x000000040000795c */ /* 0x000fe20000300000 */
.L_x_5702:
[----:B------:R-:W2:Y:S02]  /*10ae0*/  LDL.LU R4, [R1+0x8] ;  /* 0x0000080001047983 */ /* 0x000ea40000300800 */
[----:B--2---:R-:W-:-:S04]  /*10af0*/  IMAD R4, R4, 0x8, R0 ;  /* 0x0000000804047824 */ /* 0x004fc800078e0200 */
[----:B------:R-:W2:Y:S02]  /*10b00*/  SYNCS.PHASECHK.TRANS64.TRYWAIT P1, [R4+URZ+0x2e860], R5 ;  /* 0x02e86005040075a7 */ /* 0x000ea4000802017f */
[----:B--2---:R-:W-:Y:S05]  /*10b10*/  @!P1 BRA `(.L_x_5703) ;  /* 0x0000000800389947 */ /* 0x004fea0003800000 */
.L_x_5733:
[----:B------:R-:W-:Y:S05]  /*10b20*/  @!P0 BRA `(.L_x_5704) ;  /* 0x0000000000048947 */ /* 0x000fea0003800000 */
[----:B------:R-:W-:Y:S01]  /*10b30*/  BPT.TRAP 0x1 ;  /* 0x000000040000795c */ /* 0x000fe20000300000 */
.L_x_5704:
[----:B------:R-:W-:-:S04]  /*10b40*/  IMAD R3, R3, 0x8, R0 ;  /* 0x0000000803037824 */ /* 0x000fc800078e0200 */
[----:B------:R-:W3:Y:S02]  /*10b50*/  SYNCS.PHASECHK.TRANS64.TRYWAIT P1, [R3+URZ+0x2e860], R2 ;  /* 0x02e86002030075a7 */ /* 0x000ee4000802017f */
[----:B---3--:R-:W-:Y:S05]  /*10b60*/  @!P1 BRA `(.L_x_5705) ;  /* 0x0000000800389947 */ /* 0x008fea0003800000 */
.L_x_5734:
[----:B------:R-:W-:Y:S05]  /*10b70*/  @!P0 BRA `(.L_x_5706) ;  /* 0x0000000000048947 */ /* 0x000fea0003800000 */
[----:B------:R-:W-:Y:S01]  /*10b80*/  BPT.TRAP 0x1 ;  /* 0x000000040000795c */ /* 0x000fe20000300000 */
.L_x_5706:
[----:B------:R-:W4:Y:S02]  /*10b90*/  SYNCS.PHASECHK.TRANS64.TRYWAIT P0, [R4+URZ+0x2e880], R5 ;  /* 0x02e88005040075a7 */ /* 0x000f24000800017f */
[----:B----4-:R-:W-:Y:S05]  /*10ba0*/  @!P0 BRA `(.L_x_5707) ;  /* 0x00000008003c8947 */ /* 0x010fea0003800000 */
.L_x_5708:
[----:B------:R0:W0:Y:S02]  /*10bb0*/  SYNCS.PHASECHK.TRANS64.TRYWAIT P0, [R3+URZ+0x2e880], R2 ;  /* 0x02e88002030075a7 */ /* 0x000024000800017f */
[----:B0-----:R-:W-:Y:S05]  /*10bc0*/  @!P0 NANOSLEEP.SYNCS 0x989680 ;  /* 0x009896800000895d */ /* 0x001fea0003900000 */
[----:B------:R-:W0:Y:S02]  /*10bd0*/  @!P0 SYNCS.PHASECHK.TRANS64 P0, [R3+URZ+0x2e880], R2 ;  /* 0x02e88002030085a7 */ /* 0x000e24000800007f */
[----:B0-----:R-:W-:Y:S05]  /*10be0*/  @!P0 BRA `(.L_x_5708) ;  /* 0xfffffffc00f08947 */ /* 0x001fea000383ffff */
.L_x_5697:
[----:B------:R-:W-:Y:S05]  /*10bf0*/  BSYNC B0 ;  /* 0x0000000000007941 */ /* 0x000fea0003800000 */
.L_x_5696:
[----:B------:R-:W-:Y:S05]  /*10c00*/  EXIT ;  /* 0x000000000000794d */ /* 0x000fea0003800000 */
.L_x_5584:
[----:B0-----:R0:W1:Y:S02]  /*10c10*/  SYNCS.PHASECHK.TRANS64.TRYWAIT P1, [R0+URZ+0x2e800], R3 ;  /* 0x02e80003000075a7 */ /* 0x001064000802017f */
[----:B-1----:R-:W-:Y:S05]  /*10c20*/  @!P1 NANOSLEEP.SYNCS 0x989680 ;  /* 0x009896800000995d */ /* 0x002fea0003900000 */
[----:B------:R-:W1:Y:S02]  /*10c30*/  @!P1 SYNCS.PHASECHK.TRANS64 P1, [R0+URZ+0x2e800], R3 ;  /* 0x02e80003000095a7 */ /* 0x000e64000802007f */
[----:B-1----:R-:W-:Y:S05]  /*10c40*/  @!P1 BRA `(.L_x_5584) ;  /* 0xfffffffc00f09947 */ /* 0x002fea000383ffff */
[----:B------:R-:W-:Y:S05]  /*10c50*/  BRA `(.L_x_5709) ;  /* 0xffffff0c00607947 */ /* 0x000fea000383ffff */
.L_x_5588:
[----:B0-----:R0:W2:Y:S02]  /*10c60*/  SYNCS.PHASECHK.TRANS64.TRYWAIT P1, [R5+URZ+0x2e830], R4 ;  /* 0x02e83004050075a7 */ /* 0x0010a4000802017f */
[----:B--2---:R-:W-:Y:S05]  /*10c70*/  @!P1 NANOSLEEP.SYNCS 0x989680 ;  /* 0x009896800000995d */ /* 0x004fea0003900000 */
[----:B------:R-:W2:Y:S02]  /*10c80*/  @!P1 SYNCS.PHASECHK.TRANS64 P1, [R5+URZ+0x2e830], R4 ;  /* 0x02e83004050095a7 */ /* 0x000ea4000802007f */
[----:B--2---:R-:W-:Y:S05]  /*10c90*/  @!P1 BRA `(.L_x_5588) ;  /* 0xfffffffc00f09947 */ /* 0x004fea000383ffff */
[----:B------:R-:W-:Y:S05]  /*10ca0*/  BRA `(.L_x_5587) ;  /* 0xffffff0c00907947 */ /* 0x000fea000383ffff */
.L_x_5593:
[----:B-1----:R-:W-:-:S04]  /*10cb0*/  IMAD.U32 R7, RZ, RZ, UR6 ;  /* 0x00000006ff077e24 */ /* 0x002fc8000f8e00ff */
[----:B------:R1:W2:Y:S03]  /*10cc0*/  SYNCS.PHASECHK.TRANS64.TRYWAIT P1, [R7+URZ+0x2e830], R0 ;  /* 0x02e83000070075a7 */ /* 0x0002a6000802017f */
[----:B--2---:R-:W-:Y:S05]  /*10cd0*/  @!P1 NANOSLEEP.SYNCS 0x989680 ;  /* 0x009896800000995d */ /* 0x004fea0003900000 */
[----:B------:R-:W2:Y:S02]  /*10ce0*/  @!P1 SYNCS.PHASECHK.TRANS64 P1, [R7+URZ+0x2e830], R0 ;  /* 0x02e83000070095a7 */ /* 0x000ea4000802007f */
[----:B--2---:R-:W-:Y:S05]  /*10cf0*/  @!P1 BRA `(.L_x_5593) ;  /* 0xfffffffc00ec9947 */ /* 0x004fea000383ffff */
[----:B------:R-:W-:Y:S05]  /*10d00*/  BRA `(.L_x_5590) ;  /* 0xffffff4c00207947 */ /* 0x000fea000383ffff */
.L_x_5597:
[----:B-1----:R-:W-:-:S04]  /*10d10*/  IMAD.U32 R7, RZ, RZ, UR6 ;  /* 0x00000006ff077e24 */ /* 0x002fc8000f8e00ff */
[----:B------:R1:W2:Y:S03]  /*10d20*/  SYNCS.PHASECHK.TRANS64.TRYWAIT P1, [R7+URZ+0x2e850], R0 ;  /* 0x02e85000070075a7 */ /* 0x0002a6000802017f */
[----:B--2---:R-:W-:Y:S05]  /*10d30*/  @!P1 NANOSLEEP.SYNCS 0x989680 ;  /* 0x009896800000995d */ /* 0x004fea0003900000 */
[----:B------:R-:W2:Y:S02]  /*10d40*/  @!P1 SYNCS.PHASECHK.TRANS64 P1, [R7+URZ+0x2e850], R0 ;  /* 0x02e85000070095a7 */ /* 0x000ea4000802007f */
[----:B--2---:R-:W-:Y:S05]  /*10d50*/  @!P1 BRA `(.L_x_5597) ;  /* 0xfffffffc00ec9947 */ /* 0x004fea000383ffff */
[----:B------:R-:W-:Y:S05]  /*10d60*/  BRA `(.L_x_5594) ;  /* 0xffffff5800207947 */ /* 0x000fea000383ffff */
.L_x_5603:
[----:B-1----:R1:W2:Y:S02]  /*10d70*/  SYNCS.PHASECHK.TRANS64.TRYWAIT P1, [R20+URZ+0x2e850], R3 ;  /* 0x02e85003140075a7 */ /* 0x0022a4000802017f */
[----:B--2---:R-:W-:Y:S05]  /*10d80*/  @!P1 NANOSLEEP.SYNCS 0x989680 ;  /* 0x009896800000995d */ /* 0x004fea0003900000 */
[----:B------:R-:W2:Y:S02]  /*10d90*/  @!P1 SYNCS.PHASECHK.TRANS64 P1, [R20+URZ+0x2e850], R3 ;  /* 0x02e85003140095a7 */ /* 0x000ea4000802007f */
[----:B--2---:R-:W-:Y:S05]  /*10da0*/  @!P1 BRA `(.L_x_5603) ;  /* 0xfffffffc00f09947 */ /* 0x004fea000383ffff */
[----:B------:R-:W-:Y:S05]  /*10db0*/  BRA `(.L_x_5602) ;  /* 0xffffff8000907947 */ /* 0x000fea000383ffff */
.L_x_5643:
[----:B------:R-:W-:Y:S02]  /*10dc0*/  IMAD.MOV.U32 R13, RZ, RZ, R4 ;  /* 0x000000ffff0d7224 */ /* 0x000fe400078e0004 */
[----:B------:R-:W-:Y:S02]  /*10dd0*/  IMAD.MOV.U32 R12, RZ, RZ, RZ ;  /* 0x000000ffff0c7224 */ /* 0x000fe400078e00ff */
[----:B------:R-:W-:Y:S02]  /*10de0*/  IMAD.MOV.U32 R11, RZ, RZ, 0x1f ;  /* 0x0000001fff0b7424 */ /* 0x000fe400078e00ff */
[----:B------:R-:W-:-:S07]  /*10df0*/  IMAD.MOV.U32 R15, RZ, RZ, -0x1 ;  /* 0xffffffffff0f7424 */ /* 0x000fce00078e00ff */
[----:B0-----:R-:W-:Y:S05]  /*10e00*/  WARPSYNC.COLLECTIVE R15, `(.L_x_5710) ;  /* 0x000000000f087348 */ /* 0x001fea0003c00000 */
[----:B------:R1:W2:Y:S02]  /*10e10*/  SHFL.IDX P6, R14, R13, R12, R11 ;  /* 0x0000000c0d0e7389 */ /* 0x0002a400000c000b */
[----:B012---:R-:W-:Y:S01]  /*10e20*/  ENDCOLLECTIVE ;  /* 0x000000000000791b */ /* 0x007fe20003800000 */
.L_x_5710:
[----:B------:R-:W-:Y:S05]  /*10e30*/  BRA `(.L_x_5711) ;  /* 0xffffffcc005c7947 */ /* 0x000fea000383ffff */
.L_x_5645:
[----:B------:R-:W-:Y:S01]  /*10e40*/  BSSY B0, `(.L_x_5712) ;  /* 0x0000006000007945 */ /* 0x000fe20003800000 */
[----:B------:R-:W-:-:S07]  /*10e50*/  IMAD.MOV.U32 R15, RZ, RZ, -0x1 ;  /* 0xffffffffff0f7424 */ /* 0x000fce00078e00ff */
[----:B-1----:R-:W-:Y:S05]  /*10e60*/  WARPSYNC.COLLECTIVE R15, `(.L_x_5713) ;  /* 0x000000000f0c7348 */ /* 0x002fea0003c00000 */
[----:B------:R-:W-:Y:S02]  /*10e70*/  ELECT P6, UR62, PT ;  /* 0x00000000003e782f */ /* 0x000fe400038c0000 */
[----:B------:R-:W-:Y:S01]  /*10e80*/  MOV R14, UR62 ;  /* 0x0000003e000e7c02 */ /* 0x000fe20008000f00 */
[----:B-1----:R-:W-:Y:S10]  /*10e90*/  ENDCOLLECTIVE ;  /* 0x000000000000791b */ /* 0x002ff40003800000 */
.L_x_5713:
[----:B------:R-:W-:Y:S05]  /*10ea0*/  BSYNC B0 ;  /* 0x0000000000007941 */ /* 0x000fea0003800000 */
.L_x_5712:
[----:B------:R-:W-:Y:S05]  /*10eb0*/  BRA `(.L_x_5714) ;  /* 0xffffffcc005c7947 */ /* 0x000fea000383ffff */
.L_x_5648:
[----:B0-----:R0:W1:Y:S02]  /*10ec0*/  SYNCS.PHASECHK.TRANS64.TRYWAIT P2, [R4+URZ+0x2e880], R3 ;  /* 0x02e88003040075a7 */ /* 0x001064000804017f */
[----:B-1----:R-:W-:Y:S05]  /*10ed0*/  @!P2 NANOSLEEP.SYNCS 0x989680 ;  /* 0x009896800000a95d */ /* 0x002fea0003900000 */
[----:B------:R-:W1:Y:S02]  /*10ee0*/  @!P2 SYNCS.PHASECHK.TRANS64 P2, [R4+URZ+0x2e880], R3 ;  /* 0x02e880030400a5a7 */ /* 0x000e64000804007f */
[----:B-1----:R-:W-:Y:S05]  /*10ef0*/  @!P2 BRA `(.L_x_5648) ;  /* 0xfffffffc00f0a947 */ /* 0x002fea000383ffff */
[----:B------:R-:W-:Y:S05]  /*10f00*/  BRA `(.L_x_5715) ;  /* 0xffffffcc00bc7947 */ /* 0x000fea000383ffff */
.L_x_5650:
[----:B-1----:R1:W2:Y:S02]  /*10f10*/  SYNCS.PHASECHK.TRANS64.TRYWAIT P2, [R4+URZ+0x2e840], R3 ;  /* 0x02e84003040075a7 */ /* 0x0022a4000804017f */
[----:B--2---:R-:W-:Y:S05]  /*10f20*/  @!P2 NANOSLEEP.SYNCS 0x989680 ;  /* 0x009896800000a95d */ /* 0x004fea0003900000 */
[----:B------:R-:W2:Y:S02]  /*10f30*/  @!P2 SYNCS.PHASECHK.TRANS64 P2, [R4+URZ+0x2e840], R3 ;  /* 0x02e840030400a5a7 */ /* 0x000ea4000804007f */
[----:B--2---:R-:W-:Y:S05]  /*10f40*/  @!P2 BRA `(.L_x_5650) ;  /* 0xfffffffc00f0a947 */ /* 0x004fea000383ffff */
[----:B------:R-:W-:Y:S05]  /*10f50*/  BRA `(.L_x_5716) ;  /* 0xffffffd0001c7947 */ /* 0x000fea000383ffff */
.L_x_5653:
[----:B--2---:R-:W-:-:S04]  /*10f60*/  IMAD.U32 R3, RZ, RZ, UR41 ;  /* 0x00000029ff037e24 */ /* 0x004fc8000f8e00ff */
[----:B------:R2:W3:Y:S03]  /*10f70*/  SYNCS.PHASECHK.TRANS64.TRYWAIT P0, [R3+URZ+0x2e820], R2 ;  /* 0x02e82002030075a7 */ /* 0x0004e6000800017f */
[----:B---3--:R-:W-:Y:S05]  /*10f80*/  @!P0 NANOSLEEP.SYNCS 0x989680 ;  /* 0x009896800000895d */ /* 0x008fea0003900000 */
[----:B------:R-:W3:Y:S02]  /*10f90*/  @!P0 SYNCS.PHASECHK.TRANS64 P0, [R3+URZ+0x2e820], R2 ;  /* 0x02e82002030085a7 */ /* 0x000ee4000800007f */
[----:B---3--:R-:W-:Y:S05]  /*10fa0*/  @!P0 BRA `(.L_x_5653) ;  /* 0xfffffffc00ec8947 */ /* 0x008fea000383ffff */
[----:B------:R-:W-:Y:S05]  /*10fb0*/  BRA `(.L_x_5717) ;  /* 0xffffffd000cc7947 */ /* 0x000fea000383ffff */
.L_x_5659:
[----:B-1----:R1:W3:Y:S02]  /*10fc0*/  SYNCS.PHASECHK.TRANS64.TRYWAIT P0, [R4+URZ+0x2e880], R3 ;  /* 0x02e88003040075a7 */ /* 0x0022e4000800017f */
[----:B---3--:R-:W-:Y:S05]  /*10fd0*/  @!P0 NANOSLEEP.SYNCS 0x989680 ;  /* 0x009896800000895d */ /* 0x008fea0003900000 */
[----:B------:R-:W3:Y:S02]  /*10fe0*/  @!P0 SYNCS.PHASECHK.TRANS64 P0, [R4+URZ+0x2e880], R3 ;  /* 0x02e88003040085a7 */ /* 0x000ee4000800007f */
[----:B---3--:R-:W-:Y:S05]  /*10ff0*/  @!P0 BRA `(.L_x_5659) ;  /* 0xfffffffc00f08947 */ /* 0x008fea000383ffff */
[----:B------:R-:W-:Y:S05]  /*11000*/  BRA `(.L_x_5718) ;  /* 0xffffffd400807947 */ /* 0x000fea000383ffff */
.L_x_5664:
[----:B--2---:R2:W3:Y:S02]  /*11010*/  SYNCS.PHASECHK.TRANS64.TRYWAIT P0, [R4+URZ+0x2e840], R3 ;  /* 0x02e84003040075a7 */ /* 0x0044e4000800017f */
[----:B---3--:R-:W-:Y:S05]  /*11020*/  @!P0 NANOSLEEP.SYNCS 0x989680 ;  /* 0x009896800000895d */ /* 0x008fea0003900000 */
[----:B------:R-:W3:Y:S02]  /*11030*/  @!P0 SYNCS.PHASECHK.TRANS64 P0, [R4+URZ+0x2e840], R3 ;  /* 0x02e84003040085a7 */ /* 0x000ee4000800007f */
[----:B---3--:R-:W-:Y:S05]  /*11040*/  @!P0 BRA `(.L_x_5664) ;  /* 0xfffffffc00f08947 */ /* 0x008fea000383ffff */
[----:B------:R-:W-:Y:S05]  /*11050*/  BRA `(.L_x_5719) ;  /* 0xffffffd800087947 */ /* 0x000fea000383ffff */
.L_x_5670:
[----:B---3--:R-:W3:Y:S02]  /*11060*/  LDL R3, [R1+0x4] ;  /* 0x0000040001037983 */ /* 0x008ee40000100800 */
[----:B---3--:R3:W4:Y:S02]  /*11070*/  SYNCS.PHASECHK.TRANS64.TRYWAIT P2, [R3+URZ+0x2e870], R2 ;  /* 0x02e87002030075a7 */ /* 0x008724000804017f */
[----:B----4-:R-:W-:Y:S05]  /*11080*/  @!P2 NANOSLEEP.SYNCS 0x989680 ;  /* 0x009896800000a95d */ /* 0x010fea0003900000 */
[----:B------:R-:W4:Y:S02]  /*11090*/  @!P2 SYNCS.PHASECHK.TRANS64 P2, [R3+URZ+0x2e870], R2 ;  /* 0x02e870020300a5a7 */ /* 0x000f24000804007f */
[----:B----4-:R-:W-:Y:S05]  /*110a0*/  @!P2 BRA `(.L_x_5670) ;  /* 0xfffffffc00eca947 */ /* 0x010fea000383ffff */
[----:B------:R-:W-:Y:S05]  /*110b0*/  BRA `(.L_x_5720) ;  /* 0xffffffd800a87947 */ /* 0x000fea000383ffff */
.L_x_5672:
[----:B-1----:R-:W3:Y:S02]  /*110c0*/  LDL R4, [R1+0x4] ;  /* 0x0000040001047983 */ /* 0x002ee40000100800 */
[----:B---3--:R1:W3:Y:S02]  /*110d0*/  SYNCS.PHASECHK.TRANS64.TRYWAIT P2, [R4+URZ+0x2e860], R2 ;  /* 0x02e86002040075a7 */ /* 0x0082e4000804017f */
[----:B---3--:R-:W-:Y:S05]  /*110e0*/  @!P2 NANOSLEEP.SYNCS 0x989680 ;  /* 0x009896800000a95d */ /* 0x008fea0003900000 */
[----:B------:R-:W3:Y:S02]  /*110f0*/  @!P2 SYNCS.PHASECHK.TRANS64 P2, [R4+URZ+0x2e860], R2 ;  /* 0x02e860020400a5a7 */ /* 0x000ee4000804007f */
[----:B---3--:R-:W-:Y:S05]  /*11100*/  @!P2 BRA `(.L_x_5672) ;  /* 0xfffffffc00eca947 */ /* 0x008fea000383ffff */
[----:B------:R-:W-:Y:S05]  /*11110*/  BRA `(.L_x_5721) ;  /* 0xffffffd800b07947 */ /* 0x000fea000383ffff */
.L_x_5679:
[----:B--2---:R2:W3:Y:S02]  /*11120*/  SYNCS.PHASECHK.TRANS64.TRYWAIT P0, [R20+URZ+0x2e870], R3 ;  /* 0x02e87003140075a7 */ /* 0x0044e4000800017f */
[----:B---3--:R-:W-:Y:S05]  /*11130*/  @!P0 NANOSLEEP.SYNCS 0x989680 ;  /* 0x009896800000895d */ /* 0x008fea0003900000 */
[----:B------:R-:W3:Y:S02]  /*11140*/  @!P0 SYNCS.PHASECHK.TRANS64 P0, [R20+URZ+0x2e870], R3 ;  /* 0x02e87003140085a7 */ /* 0x000ee4000800007f */
[----:B---3--:R-:W-:Y:S05]  /*11150*/  @!P0 BRA `(.L_x_5679) ;  /* 0xfffffffc00f08947 */ /* 0x008fea000383ffff */
[----:B------:R-:W-:Y:S05]  /*11160*/  BRA `(.L_x_5722) ;  /* 0xffffffe400187947 */ /* 0x000fea000383ffff */
.L_x_5681:
[----:B--2---:R2:W3:Y:S02]  /*11170*/  SYNCS.PHASECHK.TRANS64.TRYWAIT P0, [R20+URZ+0x2e860], R3 ;  /* 0x02e86003140075a7 */ /* 0x0044e4000800017f */
[----:B---3--:R-:W-:Y:S05]  /*11180*/  @!P0 NANOSLEEP.SYNCS 0x989680 ;  /* 0x009896800000895d */ /* 0x008fea0003900000 */
[----:B------:R-:W3:Y:S02]  /*11190*/  @!P0 SYNCS.PHASECHK.TRANS64 P0, [R20+URZ+0x2e860], R3 ;  /* 0x02e86003140085a7 */ /* 0x000ee4000800007f */
[----:B---3--:R-:W-:Y:S05]  /*111a0*/  @!P0 BRA `(.L_x_5681) ;  /* 0xfffffffc00f08947 */ /* 0x008fea000383ffff */
[----:B------:R-:W-:Y:S05]  /*111b0*/  BRA `(.L_x_5723) ;  /* 0xffffffe400207947 */ /* 0x000fea000383ffff */
.L_x_5694:
[----:B0-----:R0:W1:Y:S02]  /*111c0*/  SYNCS.PHASECHK.TRANS64.TRYWAIT P0, [R0+URZ+0x2e820], R3 ;  /* 0x02e82003000075a7 */ /* 0x001064000800017f */
[----:B-1----:R-:W-:Y:S05]  /*111d0*/  @!P0 NANOSLEEP.SYNCS 0x989680 ;  /* 0x009896800000895d */ /* 0x002fea0003900000 */
[----:B------:R-:W1:Y:S02]  /*111e0*/  @!P0 SYNCS.PHASECHK.TRANS64 P0, [R0+URZ+0x2e820], R3 ;  /* 0x02e82003000085a7 */ /* 0x000e64000800007f */
[----:B-1----:R-:W-:Y:S05]  /*111f0*/  @!P0 BRA `(.L_x_5694) ;  /* 0xfffffffc00f08947 */ /* 0x002fea000383ffff */
[----:B------:R-:W-:Y:S05]  /*11200*/  BRA `(.L_x_5724) ;  /* 0xfffffff400a07947 */ /* 0x000fea000383ffff */
.L_x_5695:
        /* <DEDUP_REMOVED lines=11> */
.L_x_5726:
[----:B------:R-:W-:Y:S05]  /*112c0*/  BSYNC B0 ;  /* 0x0000000000007941 */ /* 0x000fea0003800000 */
.L_x_5725:
[----:B------:R-:W-:Y:S05]  /*112d0*/  BRA `(.L_x_5727) ;  /* 0xfffffff400887947 */ /* 0x000fea000383ffff */
.L_x_5698:
[----:B------:R-:W-:Y:S01]  /*112e0*/  BSSY B1, `(.L_x_5728) ;  /* 0x0000006000017945 */ /* 0x000fe20003800000 */
[----:B------:R-:W-:-:S07]  /*112f0*/  IMAD.MOV.U32 R15, RZ, RZ, -0x1 ;  /* 0xffffffffff0f7424 */ /* 0x000fce00078e00ff */
[----:B01----:R-:W-:Y:S05]  /*11300*/  WARPSYNC.COLLECTIVE R15, `(.L_x_5729) ;  /* 0x000000000f0c7348 */ /* 0x003fea0003c00000 */
[----:B------:R-:W-:Y:S02]  /*11310*/  ELECT P6, UR62, PT ;  /* 0x00000000003e782f */ /* 0x000fe400038c0000 */
[----:B------:R-:W-:Y:S01]  /*11320*/  MOV R14, UR62 ;  /* 0x0000003e000e7c02 */ /* 0x000fe20008000f00 */
[----:B01----:R-:W-:Y:S10]  /*11330*/  ENDCOLLECTIVE ;  /* 0x000000000000791b */ /* 0x003ff40003800000 */
.L_x_5729:
[----:B------:R-:W-:Y:S05]  /*11340*/  BSYNC B1 ;  /* 0x0000000000017941 */ /* 0x000fea0003800000 */
.L_x_5728:
[----:B------:R-:W-:Y:S05]  /*11350*/  BRA `(.L_x_5730) ;  /* 0xfffffff400807947 */ /* 0x000fea000383ffff */
.L_x_5700:
[----:B0-----:R0:W1:Y:S02]  /*11360*/  SYNCS.PHASECHK.TRANS64.TRYWAIT P1, [R6+URZ], R5 ;  /* 0x00000005060075a7 */ /* 0x001064000802017f */
[----:B-1----:R-:W-:Y:S05]  /*11370*/  @!P1 NANOSLEEP.SYNCS 0x989680 ;  /* 0x009896800000995d */ /* 0x002fea0003900000 */
[----:B------:R-:W1:Y:S02]  /*11380*/  @!P1 SYNCS.PHASECHK.TRANS64 P1, [R6+URZ], R5 ;  /* 0x00000005060095a7 */ /* 0x000e64000802007f */
[----:B-1----:R-:W-:Y:S05]  /*11390*/  @!P1 BRA `(.L_x_5700) ;  /* 0xfffffffc00f09947 */ /* 0x002fea000383ffff */
[----:B------:R-:W-:Y:S05]  /*113a0*/  BRA `(.L_x_5731) ;  /* 0xfffffff400bc7947 */ /* 0x000fea000383ffff */
.L_x_5701:
[----:B-1----:R1:W2:Y:S02]  /*113b0*/  SYNCS.PHASECHK.TRANS64.TRYWAIT P1, [R7+URZ], R2 ;  /* 0x00000002070075a7 */ /* 0x0022a4000802017f */
[----:B--2---:R-:W-:Y:S05]  /*113c0*/  @!P1 NANOSLEEP.SYNCS 0x989680 ;  /* 0x009896800000995d */ /* 0x004fea0003900000 */
[----:B------:R-:W2:Y:S02]  /*113d0*/  @!P1 SYNCS.PHASECHK.TRANS64 P1, [R7+URZ], R2 ;  /* 0x00000002070095a7 */ /* 0x000ea4000802007f */
[----:B--2---:R-:W-:Y:S05]  /*113e0*/  @!P1 BRA `(.L_x_5701) ;  /* 0xfffffffc00f09947 */ /* 0x004fea000383ffff */
[----:B------:R-:W-:Y:S05]  /*113f0*/  BRA `(.L_x_5732) ;  /* 0xfffffff400b07947 */ /* 0x000fea000383ffff */
.L_x_5703:
[----:B--2---:R2:W3:Y:S02]  /*11400*/  SYNCS.PHASECHK.TRANS64.TRYWAIT P1, [R4+URZ+0x2e860], R5 ;  /* 0x02e86005040075a7 */ /* 0x0044e4000802017f */
[----:B---3--:R-:W-:Y:S05]  /*11410*/  @!P1 NANOSLEEP.SYNCS 0x989680 ;  /* 0x009896800000995d */ /* 0x008fea0003900000 */
[----:B------:R-:W3:Y:S02]  /*11420*/  @!P1 SYNCS.PHASECHK.TRANS64 P1, [R4+URZ+0x2e860], R5 ;  /* 0x02e86005040095a7 */ /* 0x000ee4000802007f */
[----:B---3--:R-:W-:Y:S05]  /*11430*/  @!P1 BRA `(.L_x_5703) ;  /* 0xfffffffc00f09947 */ /* 0x008fea000383ffff */
[----:B------:R-:W-:Y:S05]  /*11440*/  BRA `(.L_x_5733) ;  /* 0xfffffff400b47947 */ /* 0x000fea000383ffff */
.L_x_5705:
[----:B---3--:R3:W4:Y:S02]  /*11450*/  SYNCS.PHASECHK.TRANS64.TRYWAIT P1, [R3+URZ+0x2e860], R2 ;  /* 0x02e86002030075a7 */ /* 0x008724000802017f */
[----:B----4-:R-:W-:Y:S05]  /*11460*/  @!P1 NANOSLEEP.SYNCS 0x989680 ;  /* 0x009896800000995d */ /* 0x010fea0003900000 */
[----:B------:R-:W4:Y:S02]  /*11470*/  @!P1 SYNCS.PHASECHK.TRANS64 P1, [R3+URZ+0x2e860], R2 ;  /* 0x02e86002030095a7 */ /* 0x000f24000802007f */
[----:B----4-:R-:W-:Y:S05]  /*11480*/  @!P1 BRA `(.L_x_5705) ;  /* 0xfffffffc00f09947 */ /* 0x010fea000383ffff */
[----:B------:R-:W-:Y:S05]  /*11490*/  BRA `(.L_x_5734) ;  /* 0xfffffff400b47947 */ /* 0x000fea000383ffff */
.L_x_5707:
[----:B----4-:R4:W0:Y:S02]  /*114a0*/  SYNCS.PHASECHK.TRANS64.TRYWAIT P0, [R4+URZ+0x2e880], R5 ;  /* 0x02e88005040075a7 */ /* 0x010824000800017f */
[----:B0-----:R-:W-:Y:S05]  /*114b0*/  @!P0 NANOSLEEP.SYNCS 0x989680 ;  /* 0x009896800000895d */ /* 0x001fea0003900000 */
[----:B------:R-:W0:Y:S02]  /*114c0*/  @!P0 SYNCS.PHASECHK.TRANS64 P0, [R4+URZ+0x2e880], R5 ;  /* 0x02e88005040085a7 */ /* 0x000e24000800007f */
[----:B0-----:R-:W-:Y:S05]  /*114d0*/  @!P0 BRA `(.L_x_5707) ;  /* 0xfffffffc00f08947 */ /* 0x001fea000383ffff */
[----:B------:R-:W-:Y:S05]  /*114e0*/  BRA `(.L_x_5708) ;  /* 0xfffffff400b07947 */ /* 0x000fea000383ffff */
.L_x_5735:
        /* <DEDUP_REMOVED lines=9> */
.L_x_12371:


//--------------------- .text._ZN7cutlass13device_kernelIN5flash11enable_sm90INS1_16FlashAttnFwdSm90INS1_25CollectiveMainloopFwdSm90ILi2EN4cute5tupleIJNS5_1CILi1EEES8_S8_EEENS6_IJNS7_ILi128EEENS7_ILi224EEESA_EEELi128ENS_12float_e4m3_tEfNS_4arch4Sm90ELb0ELb0ELb0ELb1ELb0ELb1ELb0ELb1ELb1ELb0ELb0ELb0EEENS1_21CollectiveEpilogueFwdINS6_IJSA_SA_SB_EEES9_NS_10bfloat16_tESF_Li256ELb1ELb0ELb0ELb1EEENS1_36VarlenDynamicPersistentTileSchedulerILi128ELi224ELi256ELi128ELb0ELb0ELb1ELb0ELb1ELb1EEEEEEEEEvNT_6ParamsE --------------------------
	.section	.text._ZN7cutlass13device_kernelIN5flash11enable_sm90INS1_16FlashAttnFwdSm90INS1_25CollectiveMainloopFwdSm90ILi2EN4cute5tupleIJNS5_1CILi1EEES8_S8_EEENS6_IJNS7_ILi128EEENS7_ILi224EEESA_EEELi128ENS_12float_e4m3_tEfNS_4arch4Sm90ELb0ELb0ELb0ELb1ELb0ELb1ELb0ELb1ELb1ELb0ELb0ELb0EEENS1_21CollectiveEpilogueFwdINS6_IJSA_SA_SB_EEES9_NS_10bfloat16_tESF_Li256ELb1ELb0ELb0ELb1EEENS1_36VarlenDynamicPersistentTileSchedulerILi128ELi224ELi256ELi128ELb0ELb0ELb1ELb0ELb1ELb1EEEEEEEEEvNT_6ParamsE,"ax",@progbits
	.align	128
.text._ZN7cutlass13device_kernelIN5flash11enable_sm90INS1_16FlashAttnFwdSm90INS1_25CollectiveMainloopFwdSm90ILi2EN4cute5tupleIJNS5_1CILi1EEES8_S8_EEENS6_IJNS7_ILi128EEENS7_ILi224EEESA_EEELi128ENS_12float_e4m3_tEfNS_4arch4Sm90ELb0ELb0ELb0ELb1ELb0ELb1ELb0ELb1ELb1ELb0ELb0ELb0EEENS1_21CollectiveEpilogueFwdINS6_IJSA_SA_SB_EEES9_NS_10bfloat16_tESF_Li256ELb1ELb0ELb0ELb1EEENS1_36VarlenDynamicPersistentTileSchedulerILi128ELi224ELi256ELi128ELb0ELb0ELb1ELb0ELb1ELb1EEEEEEEEEvNT_6ParamsE:
        .type           _ZN7cutlass13device_kernelIN5flash11enable_sm90INS1_16FlashAttnFwdSm90INS1_25CollectiveMainloopFwdSm90ILi2EN4cute5tupleIJNS5_1CILi1EEES8_S8_EEENS6_IJNS7_ILi128EEENS7_ILi224EEESA_EEELi128ENS_12float_e4m3_tEfNS_4arch4Sm90ELb0ELb0ELb0ELb1ELb0ELb1ELb0ELb1ELb1ELb0ELb0ELb0EEENS1_21CollectiveEpilogueFwdINS6_IJSA_SA_SB_EEES9_NS_10bfloat16_tESF_Li256ELb1ELb0ELb0ELb1EEENS1_36VarlenDynamicPersistentTileSchedulerILi128ELi224ELi256ELi128ELb0ELb0ELb1ELb0ELb1ELb1EEEEEEEEEvNT_6ParamsE,@function
        .size           _ZN7cutlass13device_kernelIN5flash11enable_sm90INS1_16FlashAttnFwdSm90INS1_25CollectiveMainloopFwdSm90ILi2EN4cute5tupleIJNS5_1CILi1EEES8_S8_EEENS6_IJNS7_ILi128EEENS7_ILi224EEESA_EEELi128ENS_12float_e4m3_tEfNS_4arch4Sm90ELb0ELb0ELb0ELb1ELb0ELb1ELb0ELb1ELb1ELb0ELb0ELb0EEENS1_21CollectiveEpilogueFwdINS6_IJSA_SA_SB_EEES9_NS_10bfloat16_tESF_Li256ELb1ELb0ELb0ELb1EEENS1_36VarlenDynamicPersistentTileSchedulerILi128ELi224ELi256ELi128ELb0ELb0ELb1ELb0ELb1ELb1EEEEEEEEEvNT_6ParamsE,(.L_x_12372 - _ZN7cutlass13device_kernelIN5flash11enable_sm90INS1_16FlashAttnFwdSm90INS1_25CollectiveMainloopFwdSm90ILi2EN4cute5tupleIJNS5_1CILi1EEES8_S8_EEENS6_IJNS7_ILi128EEENS7_ILi224EEESA_EEELi128ENS_12float_e4m3_tEfNS_4arch4Sm90ELb0ELb0ELb0ELb1ELb0ELb1ELb0ELb1ELb1ELb0ELb0ELb0EEENS1_21CollectiveEpilogueFwdINS6_IJSA_SA_SB_EEES9_NS_10bfloat16_tESF_Li256ELb1ELb0ELb0ELb1EEENS1_36VarlenDynamicPersistentTileSchedulerILi128ELi224ELi256ELi128ELb0ELb0ELb1ELb0ELb1ELb1EEEEEEEEEvNT_6ParamsE)
        .other          _ZN7cutlass13device_kernelIN5flash11enable_sm90INS1_16FlashAttnFwdSm90INS1_25CollectiveMainloopFwdSm90ILi2EN4cute5tupleIJNS5_1CILi1EEES8_S8_EEENS6_IJNS7_ILi128EEENS7_ILi224EEESA_EEELi128ENS_12float_e4m3_tEfNS_4arch4Sm90ELb0ELb0ELb0ELb1ELb0ELb1ELb0ELb1ELb1ELb0ELb0ELb0EEENS1_21CollectiveEpilogueFwdINS6_IJSA_SA_SB_EEES9_NS_10bfloat16_tESF_Li256ELb1ELb0ELb0ELb1EEENS1_36VarlenDynamicPersistentTileSchedulerILi128ELi224ELi256ELi128ELb0ELb0ELb1ELb0ELb1ELb1EEEEEEEEEvNT_6ParamsE,@"STO_CUDA_ENTRY STV_DEFAULT"
_ZN7cutlass13device_kernelIN5flash11enable_sm90INS1_16FlashAttnFwdSm90INS1_25CollectiveMainloopFwdSm90ILi2EN4cute5tupleIJNS5_1CILi1EEES8_S8_EEENS6_IJNS7_ILi128EEENS7_ILi224EEESA_EEELi128ENS_12float_e4m3_tEfNS_4arch4Sm90ELb0ELb0ELb0ELb1ELb0ELb1ELb0ELb1ELb1ELb0ELb0ELb0EEENS1_21CollectiveEpilogueFwdINS6_IJSA_SA_SB_EEES9_NS_10bfloat16_tESF_Li256ELb1ELb0ELb0ELb1EEENS1_36VarlenDynamicPersistentTileSchedulerILi128ELi224ELi256ELi128ELb0ELb0ELb1ELb0ELb1ELb1EEEEEEEEEvNT_6ParamsE:
        /* <DEDUP_REMOVED lines=27> */
.L_x_5737:
[----:B------:R-:W-:Y:S05]  /*01b0*/  BSYNC B0 ;  /* 0x0000000000007941 */ /* 0x000fea0003800000 */
.L_x_5736:
        /* <DEDUP_REMOVED lines=41> */
.L_x_5738:
        /* <DEDUP_REMOVED lines=22> */
.L_x_5739:
        /* <DEDUP_REMOVED lines=18> */
.L_x_5740:
        /* <DEDUP_REMOVED lines=22> */
.L_x_5741:
        /* <DEDUP_REMOVED lines=22> */
.L_x_5742:
[----:B0-----:R-:W-:Y:S01]  /*0990*/  UMOV UR4, 0x1 ;  /* 0x0000000100047882 */ /* 0x001fe20000000000 */
[----:B------:R-:W-:Y:S01]  /*09a0*/  PLOP3.LUT P0, PT, PT, PT, UP0, 0x80, 0x0 ;  /* 0x000000000000781c */ /* 0x000fe20003f0f008 */
[----:B------:R-:W-:Y:S01]  /*09b0*/  USEL UR4, UR4, 0x2, !UP0 ;  /* 0x0000000204047887 */ /* 0x000fe2000c000000 */
[----:B------:R-:W-:Y:S01]  /*09c0*/  NOP ;  /* 0x0000000000007918 */ /* 0x000fe20000000000 */
[----:B------:R-:W-:Y:S01]  /*09d0*/  ULDC.64 UR60, c[0x0][0x208] ;  /* 0x00008200003c7ab9 */ /* 0x000fe20000000a00 */
[----:B------:R-:W-:Y:S03]  /*09e0*/  BSSY B8, `(.L_x_5743) ;  /* 0x0002231000087945 */ /* 0x000fe60003800000 */
[----:B------:R-:W-:-:S05]  /*09f0*/  IMAD.U32 R2, RZ, RZ, UR4 ;  /* 0x00000004ff027e24 */ /* 0x000fca000f8e00ff */
[----:B------:R0:W-:Y:S01]  /*0a00*/  STL [R1+0xa8], R2 ;  /* 0x0000a80201007387 */ /* 0x0001e20000100800 */
[----:B-12-4-:R-:W-:Y:S06]  /*0a10*/  BAR.SYNC.DEFER_BLOCKING 0x0 ;  /* 0x0000000000007b1d */ /* 0x016fec0000010000 */
[----:B------:R-:W-:Y:S05]  /*0a20*/  @!P0 BRA `(.L_x_5744) ;  /* 0x000001bc00fc8947 */ /* 0x000fea0003800000 */
.L_x_5745:
[----:B------:R-:W-:-:S08]  /*0a30*/  NOP ;  /* 0x0000000000007918 */ /* 0x000fd00000000000 */
[----:B------:R-:W1:Y:S02]  /*0a40*/  USETMAXREG.TRY_ALLOC.CTAPOOL UP0, 0xf0 ;  /* 0x000000f0000079c8 */ /* 0x000e640008000600 */
[----:B-1----:R-:W-:-:S13]  /*0a50*/  PLOP3.LUT P0, PT, PT, PT, UP0, 0x80, 0x0 ;  /* 0x000000000000781c */ /* 0x002fda0003f0f008 */
[----:B------:R-:W-:Y:S05]  /*0a60*/  @!P0 BRA `(.L_x_5745) ;  /* 0xfffffffc00f08947 */ /* 0x000fea000383ffff */
[----:B------:R-:W1:Y:S01]  /*0a70*/  S2R R0, SR_TID.X ;  /* 0x0000000000007919 */ /* 0x000e620000002100 */
[----:B------:R-:W2:Y:S01]  /*0a80*/  S2UR UR5, SR_CgaCtaId ;  /* 0x00000000000579c3 */ /* 0x000ea20000008800 */
[----:B------:R-:W-:-:S07]  /*0a90*/  UMOV UR4, 0x400 ;  /* 0x0000040000047882 */ /* 0x000fce0000000000 */
[----:B------:R-:W-:Y:S06]  /*0aa0*/  BAR.ARV 0x8, 0x120 ;  /* 0x0204800000007b1d */ /* 0x000fec0000002000 */
[----:B--2---:R-:W-:-:S06]  /*0ab0*/  ULEA UR4, UR5, UR4, 0x18 ;  /* 0x0000000405047291 */ /* 0x004fcc000f8ec03f */
[----:B------:R-:W-:Y:S01]  /*0ac0*/  IMAD.U32 R16, RZ, RZ, UR4 ;  /* 0x00000004ff107e24 */ /* 0x000fe2000f8e00ff */
[----:B-1----:R-:W-:Y:S01]  /*0ad0*/  SHF.R.U32.HI R0, RZ, 0x7, R0 ;  /* 0x00000007ff007819 */ /* 0x002fe20000011600 */
[----:B------:R-:W-:-:S03]  /*0ae0*/  ULDC UR4, c[0x0][0xc14] ;  /* 0x0003050000047ab9 */ /* 0x000fc60000000800 */
[----:B------:R-:W-:Y:S01]  /*0af0*/  ISETP.NE.AND P0, PT, R0, 0x1, PT ;  /* 0x000000010000780c */ /* 0x000fe20003f05270 */
[----:B------:R-:W-:-:S05]  /*0b00*/  IMAD.U32 R0, RZ, RZ, UR5 ;  /* 0x00000005ff007e24 */ /* 0x000fca000f8e00ff */
[----:B------:R-:W-:Y:S07]  /*0b10*/  STL [R1+0x74], R0 ;  /* 0x0000740001007387 */ /* 0x000fee0000100800 */
[----:B------:R-:W-:Y:S08]  /*0b20*/  @!P0 BAR.ARV 0x9, 0x100 ;  /* 0x0244000000008b1d */ /* 0x000ff00000002000 */
[----:B------:R-:W-:Y:S06]  /*0b30*/  BAR.SYNC.DEFER_BLOCKING 0x5, 0x180 ;  /* 0x0146000000007b1d */ /* 0x000fec0000010000 */
[----:B------:R-:W1:Y:S02]  /*0b40*/  LDS.128 R120, [R16+0x2e8d0] ;  /* 0x02e8d00010787984 */ /* 0x000e640000000c00 */
[----:B------:R-:W-:Y:S06]  /*0b50*/  BAR.ARV 0x4, 0x180 ;  /* 0x0106000000007b1d */ /* 0x000fec0000002000 */
[----:B-1----:R-:W-:-:S13]  /*0b60*/  ISETP.GE.AND P0, PT, R123, UR4, PT ;  /* 0x000000047b007c0c */ /* 0x002fda000bf06270 */
[----:B------:R-:W-:Y:S05]  /*0b70*/  @P0 BRA `(.L_x_5746) ;  /* 0x00000220005c0947 */ /* 0x000fea0003800000 */
[----:B0-----:R-:W2:Y:S01]  /*0b80*/  LDL R2, [R1+0xa8] ;  /* 0x0000a80001027983 */ /* 0x001ea20000100800 */
[----:B------:R-:W-:Y:S02]  /*0b90*/  IMAD.MOV.U32 R231, RZ, RZ, RZ ;  /* 0x000000ffffe77224 */ /* 0x000fe400078e00ff */
[----:B------:R-:W-:Y:S01]  /*0ba0*/  IMAD.MOV.U32 R17, RZ, RZ, RZ ;  /* 0x000000ffff117224 */ /* 0x000fe200078e00ff */
[----:B------:R-:W0:Y:S01]  /*0bb0*/  S2R R0, SR_TID.X ;  /* 0x0000000000007919 */ /* 0x000e220000002100 */
[----:B------:R-:W-:Y:S02]  /*0bc0*/  IMAD.MOV.U32 R236, RZ, RZ, RZ ;  /* 0x000000ffffec7224 */ /* 0x000fe400078e00ff */
[----:B------:R-:W-:Y:S02]  /*0bd0*/  IMAD.MOV.U32 R233, RZ, RZ, RZ ;  /* 0x000000ffffe97224 */ /* 0x000fe400078e00ff */
[----:B0-----:R-:W-:-:S05]  /*0be0*/  VIADD R11, R0, 0xffffff80 ;  /* 0xffffff80000b7836 */ /* 0x001fca0000000000 */
[----:B------:R-:W-:-:S04]  /*0bf0*/  SHF.R.S32.HI R0, RZ, 0x1f, R11 ;  /* 0x0000001fff007819 */ /* 0x000fc8000001140b */
[----:B------:R-:W-:-:S04]  /*0c00*/  LEA.HI R4, R0, R11, RZ, 0x4 ;  /* 0x0000000b00047211 */ /* 0x000fc800078f20ff */
[----:B------:R-:W-:Y:S02]  /*0c10*/  SHF.R.S32.HI R5, RZ, 0x4, R4 ;  /* 0x00000004ff057819 */ /* 0x000fe40000011404 */
[----:B--2---:R-:W-:Y:S02]  /*0c20*/  R2UR UR4, R2 ;  /* 0x00000000020472ca */ /* 0x004fe400000e0000 */
[----:B------:R-:W-:-:S04]  /*0c30*/  LEA.HI R2, R0, R11, RZ, 0x7 ;  /* 0x0000000b00027211 */ /* 0x000fc800078f38ff */
[----:B------:R-:W-:Y:S02]  /*0c40*/  LOP3.LUT R3, R2, 0xffffff80, RZ, 0xc0, !PT ;  /* 0xffffff8002037812 */ /* 0x000fe400078ec0ff */
[----:B------:R-:W-:-:S03]  /*0c50*/  SHF.R.S32.HI R12, RZ, 0x7, R2 ;  /* 0x00000007ff0c7819 */ /* 0x000fc60000011402 */
[C---:B------:R-:W-:Y:S01]  /*0c60*/  IMAD.IADD R13, R11.reuse, 0x1, -R3 ;  /* 0x000000010b0d7824 */ /* 0x040fe200078e0a03 */
[C---:B------:R-:W-:Y:S01]  /*0c70*/  LEA.HI R3, R4.reuse, R5, RZ, 0x1 ;  /* 0x0000000504037211 */ /* 0x040fe200078f08ff */
[----:B------:R-:W-:Y:S01]  /*0c80*/  ULOP3.LUT UR4, UR4, 0x1, URZ, 0xfc, !UPT ;  /* 0x0000000104047892 */ /* 0x000fe2000f8efc3f */
[----:B------:R-:W-:Y:S02]  /*0c90*/  LOP3.LUT R4, R4, 0x3fffff0, RZ, 0xc0, !PT ;  /* 0x03fffff004047812 */ /* 0x000fe400078ec0ff */
[----:B------:R-:W-:Y:S02]  /*0ca0*/  SHF.R.S32.HI R7, RZ, 0x1f, R13 ;  /* 0x0000001fff077819 */ /* 0x000fe4000001140d */
[----:B------:R-:W-:Y:S01]  /*0cb0*/  LEA.HI R2, R2, R12, RZ, 0x1 ;  /* 0x0000000c02027211 */ /* 0x000fe200078f08ff */
[----:B------:R-:W-:Y:S01]  /*0cc0*/  IMAD.IADD R4, R11, 0x1, -R4 ;  /* 0x000000010b047824 */ /* 0x000fe200078e0a04 */
[CC--:B------:R-:W-:Y:S02]  /*0cd0*/  LEA.HI R8, R7.reuse, R13.reuse, RZ, 0x2 ;  /* 0x0000000d07087211 */ /* 0x0c0fe400078f10ff */
[----:B------:R-:W-:-:S02]  /*0ce0*/  LEA.HI R7, R7, R13, RZ, 0x5 ;  /* 0x0000000d07077211 */ /* 0x000fc400078f28ff */
[--C-:B------:R-:W-:Y:S02]  /*0cf0*/  SHF.R.S32.HI R9, RZ, 0x2, R8.reuse ;  /* 0x00000002ff097819 */ /* 0x100fe40000011408 */
[----:B------:R-:W-:Y:S02]  /*0d00*/  SHF.R.S32.HI R6, RZ, 0x1f, R8 ;  /* 0x0000001fff067819 */ /* 0x000fe40000011408 */
[----:B------:R-:W-:Y:S02]  /*0d10*/  LOP3.LUT R8, R8, 0x7ffffffc, RZ, 0xc0, !PT ;  /* 0x7ffffffc08087812 */ /* 0x000fe400078ec0ff */
[----:B------:R-:W-:Y:S02]  /*0d20*/  LEA.HI R10, R6, R9, RZ, 0x3 ;  /* 0x00000009060a7211 */ /* 0x000fe400078f18ff */
[----:B------:R-:W-:Y:S01]  /*0d30*/  LOP3.LUT R6, R3, 0x1ffffffe, RZ, 0xc0, !PT ;  /* 0x1ffffffe03067812 */ /* 0x000fe200078ec0ff */
[----:B------:R-:W-:Y:S01]  /*0d40*/  IMAD.IADD R8, R13, 0x1, -R8 ;  /* 0x000000010d087824 */ /* 0x000fe200078e0a08 */
[----:B------:R-:W-:-:S02]  /*0d50*/  LEA.HI R3, R0, R11, RZ, 0x5 ;  /* 0x0000000b00037211 */ /* 0x000fc400078f28ff */
[----:B------:R-:W-:Y:S01]  /*0d60*/  LOP3.LUT R10, R10, 0xfffffff8, RZ, 0xc0, !PT ;  /* 0xfffffff80a0a7812 */ /* 0x000fe200078ec0ff */
[----:B------:R-:W-:Y:S01]  /*0d70*/  IMAD.IADD R6, R5, 0x1, -R6 ;  /* 0x0000000105067824 */ /* 0x000fe200078e0a06 */
[----:B------:R-:W-:Y:S01]  /*0d80*/  SHF.R.S32.HI R7, RZ, 0x5, R7 ;  /* 0x00000005ff077819 */ /* 0x000fe20000011407 */
[----:B------:R-:W-:Y:S01]  /*0d90*/  IMAD.SHL.U32 R3, R3, 0x20, RZ ;  /* 0x0000002003037824 */ /* 0x000fe200078e00ff */
[----:B------:R-:W-:Y:S01]  /*0da0*/  IADD3 R10, R9, -R10, RZ ;  /* 0x8000000a090a7210 */ /* 0x000fe20007ffe0ff */
[----:B------:R-:W-:Y:S01]  /*0db0*/  IMAD.MOV.U32 R5, RZ, RZ, -0x2 ;  /* 0xfffffffeff057424 */ /* 0x000fe200078e00ff */
[----:B------:R-:W-:Y:S02]  /*0dc0*/  LOP3.LUT R2, R2, 0x3fffffe, RZ, 0xc0, !PT ;  /* 0x03fffffe02027812 */ /* 0x000fe400078ec0ff */
[----:B------:R-:W-:Y:S01]  /*0dd0*/  LOP3.LUT R14, R3, 0xfffffc00, RZ, 0xc0, !PT ;  /* 0xfffffc00030e7812 */ /* 0x000fe200078ec0ff */
[----:B------:R-:W-:Y:S02]  /*0de0*/  IMAD R7, R7, 0x10, R10 ;  /* 0x0000001007077824 */ /* 0x000fe400078e020a */
[----:B------:R-:W-:-:S02]  /*0df0*/  IMAD.IADD R2, R12, 0x1, -R2 ;  /* 0x000000010c027824 */ /* 0x000fc400078e0a02 */
[----:B------:R-:W-:Y:S02]  /*0e00*/  IMAD R3, R4, 0x40, R14 ;  /* 0x0000004004037824 */ /* 0x000fe400078e020e */
[----:B------:R-:W-:-:S03]  /*0e10*/  IMAD R2, R2, 0x40, R7 ;  /* 0x0000004002027824 */ /* 0x000fc600078e0207 */
[----:B------:R-:W-:Y:S01]  /*0e20*/  LEA R4, R6, R3, 0x3 ;  /* 0x0000000306047211 */ /* 0x000fe200078e18ff */
[----:B------:R-:W-:-:S04]  /*0e30*/  IMAD R3, R8, R5, 0xe0 ;  /* 0x000000e008037424 */ /* 0x000fc800078e0205 */
[----:B------:R0:W-:Y:S04]  /*0e40*/  STL [R1+0xa4], R4 ;  /* 0x0000a40401007387 */ /* 0x0001e80000100800 */
[----:B------:R1:W-:Y:S04]  /*0e50*/  STL [R1+0x9c], R3 ;  /* 0x00009c0301007387 */ /* 0x0003e80000100800 */
[----:B------:R2:W-:Y:S01]  /*0e60*/  STL [R1+0xa0], R2 ;  /* 0x0000a00201007387 */ /* 0x0005e20000100800 */
[----:B0-----:R-:W-:Y:S01]  /*0e70*/  IMAD.U32 R4, RZ, RZ, UR4 ;  /* 0x00000004ff047e24 */ /* 0x001fe2000f8e00ff */
[----:B------:R-:W-:Y:S01]  /*0e80*/  UMOV UR4, URZ ;  /* 0x0000003f00047c82 */ /* 0x000fe20008000000 */
[----:B-1----:R-:W-:-:S03]  /*0e90*/  LEA.HI R3, R0, R11, RZ, 0x2 ;  /* 0x0000000b00037211 */ /* 0x002fc600078f10ff */
[----:B------:R0:W-:Y:S01]  /*0ea0*/  STL [R1+0x44], R4 ;  /* 0x0000440401007387 */ /* 0x0001e20000100800 */
[----:B--2---:R-:W-:Y:S02]  /*0eb0*/  LEA.HI R2, R0, R11, RZ, 0x3 ;  /* 0x0000000b00027211 */ /* 0x004fe400078f18ff */
[--C-:B------:R-:W-:Y:S02]  /*0ec0*/  SHF.R.S32.HI R228, RZ, 0x2, R3.reuse ;  /* 0x00000002ffe47819 */ /* 0x100fe40000011403 */
[----:B------:R-:W-:Y:S02]  /*0ed0*/  LOP3.LUT R0, R2, 0x1ffffff8, RZ, 0xc0, !PT ;  /* 0x1ffffff802007812 */ /* 0x000fe400078ec0ff */
[----:B------:R-:W-:Y:S01]  /*0ee0*/  SHF.R.S32.HI R6, RZ, 0x3, R2 ;  /* 0x00000003ff067819 */ /* 0x000fe20000011402 */
[C---:B------:R-:W-:Y:S01]  /*0ef0*/  VIADD R10, R228.reuse, 0x40 ;  /* 0x00000040e40a7836 */ /* 0x040fe20000000000 */
[----:B0-----:R-:W-:Y:S01]  /*0f00*/  LOP3.LUT R4, R3, 0xfffffffc, RZ, 0xc0, !PT ;  /* 0xfffffffc03047812 */ /* 0x001fe200078ec0ff */
[C---:B------:R-:W-:Y:S01]  /*0f10*/  IMAD.IADD R0, R11.reuse, 0x1, -R0 ;  /* 0x000000010b007824 */ /* 0x040fe200078e0a00 */
[----:B------:R-:W-:Y:S01]  /*0f20*/  SHF.R.S32.HI R3, RZ, 0x1f, R3 ;  /* 0x0000001fff037819 */ /* 0x000fe20000011403 */
[----:B------:R-:W-:Y:S01]  /*0f30*/  VIADD R9, R228, 0x80 ;  /* 0x00000080e4097836 */ /* 0x000fe20000000000 */
[----:B------:R-:W-:Y:S01]  /*0f40*/  SHF.R.S32.HI R2, RZ, 0x1f, R228 ;  /* 0x0000001fff027819 */ /* 0x000fe200000114e4 */
[----:B------:R-:W-:Y:S01]  /*0f50*/  IMAD.SHL.U32 R0, R0, 0x8, RZ ;  /* 0x0000000800007824 */ /* 0x000fe200078e00ff */
[----:B------:R-:W-:Y:S01]  /*0f60*/  SHF.R.S32.HI R2, RZ, 0x1f, R10 ;  /* 0x0000001fff027819 */ /* 0x000fe2000001140a */
[----:B------:R-:W-:Y:S01]  /*0f70*/  VIADD R8, R228, 0xc0 ;  /* 0x000000c0e4087836 */ /* 0x000fe20000000000 */
[----:B------:R-:W-:Y:S01]  /*0f80*/  IADD3 R4, R11, -R4, RZ ;  /* 0x800000040b047210 */ /* 0x000fe20007ffe0ff */
[----:B------:R0:W-:Y:S01]  /*0f90*/  STL [R1+0x58], R6 ;  /* 0x0000580601007387 */ /* 0x0001e20000100800 */
[----:B------:R-:W-:-:S02]  /*0fa0*/  LEA.HI R3, R3, R228, RZ, 0x3 ;  /* 0x000000e403037211 */ /* 0x000fc400078f18ff */
[----:B------:R-:W-:Y:S01]  /*0fb0*/  SHF.R.S32.HI R5, RZ, 0x1f, R9 ;  /* 0x0000001fff057819 */ /* 0x000fe20000011409 */
[----:B------:R1:W-:Y:S01]  /*0fc0*/  STL [R1+0x50], R0 ;  /* 0x0000500001007387 */ /* 0x0003e20000100800 */
[----:B------:R-:W-:Y:S01]  /*0fd0*/  LEA.HI R2, R2, R10, RZ, 0x3 ;  /* 0x0000000a02027211 */ /* 0x000fe200078f18ff */
[C---:B------:R-:W-:Y:S01]  /*0fe0*/  IMAD.SHL.U32 R18, R4.reuse, 0x10, RZ ;  /* 0x0000001004127824 */ /* 0x040fe200078e00ff */
[----:B------:R-:W-:Y:S01]  /*0ff0*/  SHF.R.S32.HI R7, RZ, 0x1f, R8 ;  /* 0x0000001fff077819 */ /* 0x000fe20000011408 */
[----:B------:R-:W-:Y:S01]  /*1000*/  IMAD.SHL.U32 R22, R4, 0x8, RZ ;  /* 0x0000000804167824 */ /* 0x000fe200078e00ff */
[----:B------:R-:W-:Y:S01]  /*1010*/  LOP3.LUT R3, R3, 0xfffffff8, RZ, 0xc0, !PT ;  /* 0xfffffff803037812 */ /* 0x000fe200078ec0ff */
[----:B------:R-:W-:Y:S01]  /*1020*/  IMAD.SHL.U32 R2, R2, 0x80, RZ ;  /* 0x0000008002027824 */ /* 0x000fe200078e00ff */
[----:B------:R-:W-:Y:S01]  /*1030*/  SHF.L.U32 R4, R9, 0x7, RZ ;  /* 0x0000000709047819 */ /* 0x000fe200000006ff */
[----:B0-----:R-:W-:Y:S01]  /*1040*/  IMAD.SHL.U32 R6, R8, 0x80, RZ ;  /* 0x0000008008067824 */ /* 0x001fe200078e00ff */
[----:B------:R-:W-:Y:S01]  /*1050*/  LEA.HI R5, R5, R9, RZ, 0x3 ;  /* 0x0000000905057211 */ /* 0x000fe200078f18ff */
[----:B-1----:R-:W-:Y:S01]  /*1060*/  IMAD.SHL.U32 R0, R10, 0x80, RZ ;  /* 0x000000800a007824 */ /* 0x002fe200078e00ff */
[----:B------:R-:W-:Y:S01]  /*1070*/  LEA.HI R7, R7, R8, RZ, 0x3 ;  /* 0x0000000807077211 */ /* 0x000fe200078f18ff */
[----:B------:R-:W-:Y:S01]  /*1080*/  IMAD.IADD R229, R228, 0x1, -R3 ;  /* 0x00000001e4e57824 */ /* 0x000fe200078e0a03 */
[----:B------:R-:W-:Y:S01]  /*1090*/  LOP3.LUT R3, R4, 0x380, RZ, 0xc0, !PT ;  /* 0x0000038004037812 */ /* 0x000fe200078ec0ff */
[----:B------:R-:W-:Y:S01]  /*10a0*/  IMAD.SHL.U32 R5, R5, 0x80, RZ ;  /* 0x0000008005057824 */ /* 0x000fe200078e00ff */
[----:B------:R-:W-:Y:S01]  /*10b0*/  LOP3.LUT R0, R0, 0x380, RZ, 0xc0, !PT ;  /* 0x0000038000007812 */ /* 0x000fe200078ec0ff */
[----:B------:R-:W-:Y:S01]  /*10c0*/  IMAD.SHL.U32 R7, R7, 0x80, RZ ;  /* 0x0000008007077824 */ /* 0x000fe200078e00ff */
[----:B------:R-:W-:Y:S01]  /*10d0*/  LOP3.LUT R2, R2, 0xfffffc00, RZ, 0xc0, !PT ;  /* 0xfffffc0002027812 */ /* 0x000fe200078ec0ff */
[----:B------:R-:W-:Y:S01]  /*10e0*/  VIADD R230, R22, 0x20 ;  /* 0x0000002016e67836 */ /* 0x000fe20000000000 */
[----:B------:R-:W-:-:S02]  /*10f0*/  SHF.R.U32.HI R3, RZ, 0x3, R0 ;  /* 0x00000003ff037819 */ /* 0x000fc40000011600 */
[--C-:B------:R-:W-:Y:S01]  /*1100*/  LOP3.LUT R0, R0, 0x70, R18.reuse, 0xf8, !PT ;  /* 0x0000007000007812 */ /* 0x100fe200078ef812 */
[----:B------:R0:W-:Y:S01]  /*1110*/  STL [R1+0x68], R2 ;  /* 0x0000680201007387 */ /* 0x0001e20000100800 */
[----:B------:R-:W-:Y:S02]  /*1120*/  LOP3.LUT R4, R6, 0x380, RZ, 0xc0, !PT ;  /* 0x0000038006047812 */ /* 0x000fe400078ec0ff */
[----:B------:R-:W-:Y:S02]  /*1130*/  LOP3.LUT R3, R2, R0, R3, 0xf6, !PT ;  /* 0x0000000002037212 */ /* 0x000fe400078ef603 */
[----:B------:R-:W-:Y:S02]  /*1140*/  LOP3.LUT R4, R5, 0xfffffc00, RZ, 0xc0, !PT ;  /* 0xfffffc0005047812 */ /* 0x000fe400078ec0ff */
[----:B------:R-:W-:Y:S02]  /*1150*/  LOP3.LUT R0, R7, 0xfffffc00, RZ, 0xc0, !PT ;  /* 0xfffffc0007007812 */ /* 0x000fe400078ec0ff */
[----:B------:R-:W-:Y:S01]  /*1160*/  SHF.R.S32.HI R19, RZ, 0x1f, R18 ;  /* 0x0000001fff137819 */ /* 0x000fe20000011412 */
[----:B------:R-:W-:Y:S01]  /*1170*/  STL [R1+0x70], R4 ;  /* 0x0000700401007387 */ /* 0x000fe20000100800 */
[----:B0-----:R-:W-:-:S03]  /*1180*/  IMAD.IADD R2, R16, 0x1, R3 ;  /* 0x0000000110027824 */ /* 0x001fc600078e0203 */
[----:B------:R0:W-:Y:S04]  /*1190*/  STL [R1+0x6c], R0 ;  /* 0x00006c0001007387 */ /* 0x0001e80000100800 */
[----:B------:R1:W-:Y:S01]  /*11a0*/  STL [R1+0x98], R2 ;  /* 0x0000980201007387 */ /* 0x0003e20000100800 */
[----:B0-----:R-:W-:-:S05]  /*11b0*/  MOV R0, UR4 ;  /* 0x0000000400007c02 */ /* 0x001fca0008000f00 */
[----:B------:R1:W-:Y:S02]  /*11c0*/  STL [R1+0x94], R0 ;  /* 0x0000940001007387 */ /* 0x0003e40000100800 */
.L_x_5917:
[----:B01----:R-:W0:Y:S02]  /*11d0*/  LDC.64 R2, c[0x0][0xc60] ;  /* 0x00031800ff027b82 */ /* 0x003e240000000a00 */
[----:B0-----:R-:W-:-:S05]  /*11e0*/  IMAD.WIDE R2, R123, 0x4, R2 ;  /* 0x000000047b027825 */ /* 0x001fca00078e0202 */
[----:B--2---:R0:W2:Y:S01]  /*11f0*/  LDG.E R0, desc[UR60][R2.64] ;  /* 0x0000003c02007981 */ /* 0x0040a2000c1e1900 */
[----:B------:R-:W-:Y:S05]  /*1200*/  YIELD ;  /* 0x0000000000007946 */ /* 0x000fea0003800000 */
[----:B------:R-:W-:Y:S01]  /*1210*/  ULDC.64 UR4, c[0x0][0xa28] ;  /* 0x00028a0000047ab9 */ /* 0x000fe20000000a00 */
[----:B------:R-:W-:Y:S01]  /*1220*/  ULDC.64 UR8, c[0x0][0xa18] ;  /* 0x0002860000087ab9 */ /* 0x000fe20000000a00 */
[----:B------:R-:W-:Y:S01]  /*1230*/  ISETP.NE.U32.AND P1, PT, RZ, UR4, PT ;  /* 0x00000004ff007c0c */ /* 0x000fe2000bf25070 */
[----:B------:R-:W-:Y:S01]  /*1240*/  ULDC.64 UR6, c[0x0][0xa08] ;  /* 0x0002820000067ab9 */ /* 0x000fe20000000a00 */
[----:B0-----:R-:W-:Y:S01]  /*1250*/  IMAD.MOV.U32 R3, RZ, RZ, RZ ;  /* 0x000000ffff037224 */ /* 0x001fe200078e00ff */
[----:B------:R-:W-:Y:S01]  /*1260*/  ISETP.NE.U32.AND P0, PT, RZ, UR6, PT ;  /* 0x00000006ff007c0c */ /* 0x000fe2000bf05070 */
[----:B-----5:R-:W-:Y:S01]  /*1270*/  IMAD.MOV.U32 R29, RZ, RZ, RZ ;  /* 0x000000ffff1d7224 */ /* 0x020fe200078e00ff */
[----:B------:R-:W-:-:S02]  /*1280*/  ISETP.NE.AND.EX P1, PT, RZ, UR5, PT, P1 ;  /* 0x00000005ff007c0c */ /* 0x000fc4000bf25310 */
[----:B------:R-:W-:Y:S02]  /*1290*/  ISETP.NE.AND.EX P0, PT, RZ, UR7, PT, P0 ;  /* 0x00000007ff007c0c */ /* 0x000fe4000bf05300 */
[----:B--2---:R-:W-:Y:S01]  /*12a0*/  SHF.R.S32.HI R6, RZ, 0x1f, R0 ;  /* 0x0000001fff067819 */ /* 0x004fe20000011400 */
[----:B------:R-:W-:-:S08]  /*12b0*/  IMAD.SHL.U32 R30, R0, 0x4, RZ ;  /* 0x00000004001e7824 */ /* 0x000fd000078e00ff */
[C---:B---34-:R-:W-:Y:S01]  /*12c0*/  @P1 LEA R4, P2, R0.reuse, UR4, 0x2 ;  /* 0x0000000400041c11 */ /* 0x058fe2000f8410ff */
        /* <DEDUP_REMOVED lines=11> */
[----:B------:R-:W-:Y:S01]  /*1380*/  ULDC.64 UR4, c[0x0][0x3f8] ;  /* 0x0000fe0000047ab9 */ /* 0x000fe20000000a00 */
[----:B------:R1:W-:Y:S04]  /*1390*/  STL [R1+0x80], R30 ;  /* 0x0000801e01007387 */ /* 0x0003e80000100800 */
[----:B------:R1:W5:Y:S05]  /*13a0*/  @P0 LDG.E R29, desc[UR60][R8.64] ;  /* 0x0000003c081d0981 */ /* 0x00036a000c1e1900 */
[----:B0-----:R-:W-:Y:S01]  /*13b0*/  @P2 IADD3 R6, P1, R30, UR8, RZ ;  /* 0x000000081e062c10 */ /* 0x001fe2000ff3e0ff */
[----:B------:R-:W-:Y:S01]  /*13c0*/  UISETP.NE.U32.AND UP0, UPT, UR4, URZ, UPT ;  /* 0x0000003f0400728c */ /* 0x000fe2000bf05070 */
[----:B------:R1:W-:Y:S02]  /*13d0*/  STL [R1+0x84], R28 ;  /* 0x0000841c01007387 */ /* 0x0003e40000100800 */
[----:B------:R-:W-:Y:S01]  /*13e0*/  @P2 IADD3.X R7, R28, UR9, RZ, P1, !PT ;  /* 0x000000091c072c10 */ /* 0x000fe20008ffe4ff */
[----:B------:R-:W-:-:S04]  /*13f0*/  ULDC UR4, c[0x0][0x404] ;  /* 0x0001010000047ab9 */ /* 0x000fc80000000800 */
[----:B------:R1:W5:Y:S01]  /*1400*/  @P2 LDG.E R138, desc[UR60][R6.64] ;  /* 0x0000003c068a2981 */ /* 0x000362000c1e1900 */
[----:B------:R-:W-:-:S03]  /*1410*/  UISETP.NE.AND.EX UP0, UPT, UR5, URZ, UPT, UP0 ;  /* 0x0000003f0500728c */ /* 0x000fc6000bf05300 */
[----:B------:R-:W-:Y:S01]  /*1420*/  ULDC UR5, c[0x0][0x2e0] ;  /* 0x0000b80000057ab9 */ /* 0x000fe20000000800 */
[----:B------:R-:W-:-:S04]  /*1430*/  USEL UR4, UR4, 0x1, UP0 ;  /* 0x0000000104047887 */ /* 0x000fc80008000000 */
[----:B------:R-:W-:-:S03]  /*1440*/  UIMAD UR4, UR4, UR5, URZ ;  /* 0x00000005040472a4 */ /* 0x000fc6000f8e023f */
[----:B------:R-:W-:Y:S02]  /*1450*/  ULDC UR5, c[0x0][0x338] ;  /* 0x0000ce0000057ab9 */ /* 0x000fe40000000800 */
[----:B------:R-:W-:Y:S02]  /*1460*/  IMAD.U32 R2, RZ, RZ, UR5 ;  /* 0x00000005ff027e24 */ /* 0x000fe4000f8e00ff */
[----:B------:R-:W-:Y:S02]  /*1470*/  IMAD.U32 R26, RZ, RZ, UR4 ;  /* 0x00000004ff1a7e24 */ /* 0x000fe4000f8e00ff */
[----:B------:R-:W-:Y:S01]  /*1480*/  IMAD.MOV.U32 R27, RZ, RZ, R0 ;  /* 0x000000ffff1b7224 */ /* 0x000fe200078e0000 */
        /* <DEDUP_REMOVED lines=10> */
.L_x_5747:
        /* <DEDUP_REMOVED lines=10> */
.L_x_5748:
[----:B------:R-:W-:Y:S05]  /*15d0*/  @!P0 BRA `(.L_x_5749) ;  /* 0x00000000000c8947 */ /* 0x000fea0003800000 */
[----:B------:R-:W2:Y:S04]  /*15e0*/  LDG.E R5, desc[UR60][R8.64] ;  /* 0x0000003c08057981 */ /* 0x000ea8000c1e1900 */
[----:B------:R-:W2:Y:S02]  /*15f0*/  LDG.E R26, desc[UR60][R8.64+0x4] ;  /* 0x0000043c081a7981 */ /* 0x000ea4000c1e1900 */
[----:B--2---:R-:W-:-:S07]  /*1600*/  IMAD.IADD R26, R26, 0x1, -R5 ;  /* 0x000000011a1a7824 */ /* 0x004fce00078e0a05 */
.L_x_5749:
        /* <DEDUP_REMOVED lines=12> */
[----:B0-----:R-:W-:-:S12]  /*16d0*/  IMAD.MOV.U32 R4, RZ, RZ, RZ ;  /* 0x000000ffff047224 */ /* 0x001fd800078e00ff */
[----:B------:R-:W-:-:S04]  /*16e0*/  @P1 IADD3 R6, P2, R30, UR4, RZ ;  /* 0x000000041e061c10 */ /* 0x000fc8000ff5e0ff */
[----:B------:R-:W-:-:S05]  /*16f0*/  @P1 IADD3.X R7, R28, UR5, RZ, P2, !PT ;  /* 0x000000051c071c10 */ /* 0x000fca00097fe4ff */
[----:B------:R0:W5:Y:S01]  /*1700*/  @P1 LDG.E R117, desc[UR60][R6.64] ;  /* 0x0000003c06751981 */ /* 0x000162000c1e1900 */
[----:B--2---:R-:W-:Y:S01]  /*1710*/  @P0 IMAD.IADD R2, R9, 0x1, -R0 ;  /* 0x0000000109020824 */ /* 0x004fe200078e0a00 */
[----:B------:R-:W-:-:S03]  /*1720*/  IADD3 R0, -R11, RZ, RZ ;  /* 0x000000ff0b007210 */ /* 0x000fc60007ffe1ff */
[----:B------:R-:W-:Y:S01]  /*1730*/  IMAD.IADD R139, R11, 0x1, R2 ;  /* 0x000000010b8b7824 */ /* 0x000fe200078e0202 */
[----:B------:R-:W-:-:S03]  /*1740*/  VIMNMX R0, RZ, R0, !PT ;  /* 0x00000000ff007248 */ /* 0x000fc60007fe0100 */
[----:B------:R-:W-:Y:S01]  /*1750*/  VIADD R5, R139, 0xdf ;  /* 0x000000df8b057836 */ /* 0x000fe20000000000 */
[----:B------:R-:W-:-:S03]  /*1760*/  SHF.R.U32.HI R24, RZ, 0x5, R0 ;  /* 0x00000005ff187819 */ /* 0x000fc60000011600 */
[----:B------:R-:W-:-:S04]  /*1770*/  IMAD.HI R4, R5, -0x6db6db6d, R4 ;  /* 0x9249249305047827 */ /* 0x000fc800078e0204 */
[----:B------:R-:W-:Y:S01]  /*1780*/  IMAD.WIDE.U32 R24, R24, 0x24924925, RZ ;  /* 0x2492492518187825 */ /* 0x000fe200078e00ff */
[----:B------:R-:W-:-:S03]  /*1790*/  SHF.R.U32.HI R3, RZ, 0x1f, R4 ;  /* 0x0000001fff037819 */ /* 0x000fc60000011604 */
[----:B------:R-:W-:Y:S01]  /*17a0*/  IMAD.MOV.U32 R24, RZ, RZ, R25 ;  /* 0x000000ffff187224 */ /* 0x000fe200078e0019 */
[----:B------:R-:W-:-:S03]  /*17b0*/  LEA.HI.SX32 R232, R4, R3, 0x19 ;  /* 0x0000000304e87211 */ /* 0x000fc600078fcaff */
[----:B------:R-:W-:Y:S02]  /*17c0*/  IMAD.MOV.U32 R25, RZ, RZ, R24 ;  /* 0x000000ffff197224 */ /* 0x000fe400078e0018 */
[----:B------:R-:W-:-:S05]  /*17d0*/  IMAD R3, R232, 0xe0, -R11 ;  /* 0x000000e0e8037824 */ /* 0x000fca00078e0a0b */
[----:B------:R-:W-:-:S04]  /*17e0*/  VIMNMX R3, R3, R2, PT ;  /* 0x0000000203037248 */ /* 0x000fc80003fe0100 */
[----:B------:R-:W-:-:S13]  /*17f0*/  ISETP.GT.AND P0, PT, R3, R0, PT ;  /* 0x000000000300720c */ /* 0x000fda0003f04270 */
[----:B------:R-:W-:Y:S02]  /*1800*/  @P0 VIADD R5, R3, 0xdf ;  /* 0x000000df03050836 */ /* 0x000fe40000000000 */
[----:B------:R-:W-:-:S04]  /*1810*/  @P0 IMAD.MOV.U32 R4, RZ, RZ, RZ ;  /* 0x000000ffff040224 */ /* 0x000fc800078e00ff */
[----:B------:R-:W-:-:S05]  /*1820*/  @P0 IMAD.HI R4, R5, -0x6db6db6d, R4 ;  /* 0x9249249305040827 */ /* 0x000fca00078e0204 */
        /* <DEDUP_REMOVED lines=25> */
.L_x_5752:
[----:B------:R-:W-:Y:S05]  /*19c0*/  BSYNC B6 ;  /* 0x0000000000067941 */ /* 0x000fea0003800000 */
.L_x_5751:
[----:B------:R-:W-:Y:S01]  /*19d0*/  VIADD R0, R16, 0xe400 ;  /* 0x0000e40010007836 */ /* 0x000fe20000000000 */
[----:B------:R-:W-:Y:S04]  /*19e0*/  BSSY B6, `(.L_x_5753) ;  /* 0x0000013000067945 */ /* 0x000fe80003800000 */
[----:B------:R-:W-:-:S13]  /*19f0*/  LOP3.LUT P0, RZ, R0, 0x3ff, RZ, 0xc0, !PT ;  /* 0x000003ff00ff7812 */ /* 0x000fda000780c0ff */
[----:B------:R-:W-:Y:S05]  /*1a00*/  @!P0 BRA `(.L_x_5754) ;  /* 0x0000000000408947 */ /* 0x000fea0003800000 */
[----:B------:R-:W-:Y:S01]  /*1a10*/  MOV R0, 0x0 ;  /* 0x0000000000007802 */ /* 0x000fe20000000f00 */
[----:B------:R-:W-:Y:S01]  /*1a20*/  ULDC.64 UR4, c[0x4][0x198] ;  /* 0x0100660000047ab9 */ /* 0x000fe20000000a00 */
[----:B------:R-:W-:Y:S01]  /*1a30*/  ULDC.64 UR6, c[0x4][0x90] ;  /* 0x0100240000067ab9 */ /* 0x000fe20000000a00 */
[----:B------:R-:W-:Y:S01]  /*1a40*/  MOV R4, UR4 ;  /* 0x0000000400047c02 */ /* 0x000fe20008000f00 */
[----:B------:R0:W1:Y:S01]  /*1a50*/  LDC.64 R14, c[0x4][R0] ;  /* 0x01000000000e7b82 */ /* 0x0000620000000a00 */
[----:B------:R-:W-:Y:S01]  /*1a60*/  IMAD.U32 R5, RZ, RZ, UR5 ;  /* 0x00000005ff057e24 */ /* 0x000fe2000f8e00ff */
        /* <DEDUP_REMOVED lines=10> */
.L_x_5754:
[----:B------:R-:W-:Y:S05]  /*1b10*/  BSYNC B6 ;  /* 0x0000000000067941 */ /* 0x000fea0003800000 */
.L_x_5753:
[----:B------:R-:W-:Y:S01]  /*1b20*/  ULDC.64 UR4, c[0x0][0x9f8] ;  /* 0x00027e0000047ab9 */ /* 0x000fe20000000a00 */
[----:B------:R-:W2:Y:S01]  /*1b30*/  LDL R55, [R1+0x68] ;  /* 0x0000680001377983 */ /* 0x000ea20000100800 */
[----:B------:R-:W-:Y:S01]  /*1b40*/  ISETP.NE.U32.AND P0, PT, RZ, UR4, PT ;  /* 0x00000004ff007c0c */ /* 0x000fe2000bf05070 */
[----:B------:R-:W0:Y:S08]  /*1b50*/  LDC R0, c[0x0][0x428] ;  /* 0x00010a00ff007b82 */ /* 0x000e300000000800 */
[----:B------:R-:W1:Y:S01]  /*1b60*/  LDC.64 R44, c[0x0][0x2f0] ;  /* 0x0000bc00ff2c7b82 */ /* 0x000e620000000a00 */
[----:B------:R-:W-:Y:S01]  /*1b70*/  ISETP.NE.AND.EX P0, PT, RZ, UR5, PT, P0 ;  /* 0x00000005ff007c0c */ /* 0x000fe2000bf05300 */
[----:B------:R-:W3:Y:S01]  /*1b80*/  LDL R54, [R1+0x70] ;  /* 0x0000700001367983 */ /* 0x000ee20000100800 */
[----:B------:R-:W-:Y:S01]  /*1b90*/  IMAD.IADD R103, R29, 0x1, R26 ;  /* 0x000000011d677824 */ /* 0x000fe200078e021a */
[----:B------:R-:W-:-:S02]  /*1ba0*/  ULDC.64 UR6, c[0x0][0xa08] ;  /* 0x0002820000067ab9 */ /* 0x000fc40000000a00 */
[----:B------:R-:W4:Y:S02]  /*1bb0*/  LDL R52, [R1+0x6c] ;  /* 0x00006c0001347983 */ /* 0x000f240000100800 */
[----:B------:R-:W1:Y:S06]  /*1bc0*/  LDC.64 R38, c[0x0][0x3d8] ;  /* 0x0000f600ff267b82 */ /* 0x000e6c0000000a00 */
[----:B------:R-:W-:Y:S01]  /*1bd0*/  @P0 IADD3 R4, P1, R30, UR4, RZ ;  /* 0x000000041e040c10 */ /* 0x000fe2000ff3e0ff */
[----:B------:R-:W1:Y:S01]  /*1be0*/  S2R R20, SR_TID.X ;  /* 0x0000000000147919 */ /* 0x000e620000002100 */
[----:B------:R-:W1:Y:S02]  /*1bf0*/  LDC R123, c[0x0][0x3d4] ;  /* 0x0000f500ff7b7b82 */ /* 0x000e640000000800 */
[----:B------:R-:W-:Y:S01]  /*1c00*/  @P0 IADD3.X R5, R28, UR5, RZ, P1, !PT ;  /* 0x000000051c050c10 */ /* 0x000fe20008ffe4ff */
[----:B------:R-:W-:-:S04]  /*1c10*/  ULDC.64 UR4, c[0x0][0x2f8] ;  /* 0x0000be0000047ab9 */ /* 0x000fc80000000a00 */
[----:B------:R1:W2:Y:S01]  /*1c20*/  @P0 LDG.E R27, desc[UR60][R4.64] ;  /* 0x0000003c041b0981 */ /* 0x0002a2000c1e1900 */
[----:B0-----:R-:W-:Y:S01]  /*1c30*/  ISETP.NE.AND P0, PT, R0, 0x1, PT ;  /* 0x000000010000780c */ /* 0x001fe20003f05270 */
[C---:B------:R-:W-:Y:S01]  /*1c40*/  VIADD R30, R228.reuse, 0x80 ;  /* 0x00000080e41e7836 */ /* 0x040fe20000000000 */
[----:B------:R-:W-:Y:S01]  /*1c50*/  SHF.R.S32.HI R33, RZ, 0x1f, R103 ;  /* 0x0000001fff217819 */ /* 0x000fe20000011467 */
[----:B------:R-:W-:Y:S01]  /*1c60*/  VIADD R15, R228, 0xc0 ;  /* 0x000000c0e40f7836 */ /* 0x000fe20000000000 */
[----:B------:R-:W-:Y:S01]  /*1c70*/  SHF.R.S32.HI R23, RZ, 0x1f, R22 ;  /* 0x0000001fff177819 */ /* 0x000fe20000011416 */
[C---:B-1----:R-:W-:Y:S01]  /*1c80*/  IMAD.SHL.U32 R106, R44.reuse, 0x40, RZ ;  /* 0x000000402c6a7824 */ /* 0x042fe200078e00ff */
[----:B------:R-:W-:Y:S01]  /*1c90*/  SHF.R.S32.HI R125, RZ, 0x1f, R30 ;  /* 0x0000001fff7d7819 */ /* 0x000fe2000001141e */
[-C--:B------:R-:W-:Y:S01]  /*1ca0*/  IMAD R6, R33, R44.reuse, RZ ;  /* 0x0000002c21067224 */ /* 0x080fe200078e02ff */
[----:B------:R-:W-:Y:S01]  /*1cb0*/  SHF.L.U64.HI R107, R44, 0x6, R45 ;  /* 0x000000062c6b7819 */ /* 0x000fe2000001022d */
[----:B------:R-:W-:Y:S01]  /*1cc0*/  IMAD.WIDE.U32 R4, R103, R44, RZ ;  /* 0x0000002c67047225 */ /* 0x000fe200078e00ff */
[----:B------:R-:W-:-:S02]  /*1cd0*/  SHF.L.U64.HI R12, R38, 0x6, R39 ;  /* 0x00000006260c7819 */ /* 0x000fc40000010227 */
[----:B------:R-:W-:Y:S01]  /*1ce0*/  IADD3 R32, R228, 0x40, RZ ;  /* 0x00000040e4207810 */ /* 0x000fe20007ffe0ff */
[----:B------:R-:W0:Y:S01]  /*1cf0*/  @P0 LDC R3, c[0x0][0x42c] ;  /* 0x00010b00ff030b82 */ /* 0x000e220000000800 */
[----:B------:R-:W-:Y:S01]  /*1d00*/  IMAD.WIDE.U32 R132, R44, 0xe0, RZ ;  /* 0x000000e02c847825 */ /* 0x000fe200078e00ff */
[----:B------:R-:W-:-:S03]  /*1d10*/  ISETP.GE.AND P2, PT, R18, R123, PT ;  /* 0x0000007b1200720c */ /* 0x000fc60003f46270 */
[C---:B------:R-:W-:Y:S02]  /*1d20*/  VIADD R28, R228.reuse, 0x80 ;  /* 0x00000080e41c7836 */ /* 0x040fe40000000000 */
[----:B------:R-:W-:Y:S01]  /*1d30*/  VIADD R57, R228, 0xc0 ;  /* 0x000000c0e4397836 */ /* 0x000fe20000000000 */
[----:B------:R-:W1:Y:S01]  /*1d40*/  @P0 LDC R7, c[0x0][0x430] ;  /* 0x00010c00ff070b82 */ /* 0x000e620000000800 */
[----:B------:R-:W-:Y:S01]  /*1d50*/  IMAD.WIDE.U32 R94, R38, 0xe0, RZ ;  /* 0x000000e0265e7825 */ /* 0x000fe200078e00ff */
[----:B------:R-:W-:Y:S02]  /*1d60*/  SHF.R.U32.HI R13, RZ, 0x7, R20 ;  /* 0x00000007ff0d7819 */ /* 0x000fe40000011614 */
[----:B------:R-:W-:Y:S01]  /*1d70*/  SHF.R.S32.HI R20, RZ, 0x1f, R228 ;  /* 0x0000001fff147819 */ /* 0x000fe200000114e4 */
[----:B------:R-:W1:Y:S01]  /*1d80*/  S2R R30, SR_TID.X ;  /* 0x00000000001e7919 */ /* 0x000e620000002100 */
[C---:B------:R-:W-:Y:S01]  /*1d90*/  ISETP.NE.AND P6, PT, R13.reuse, 0x1, PT ;  /* 0x000000010d00780c */ /* 0x040fe20003fc5270 */
[----:B------:R-:W-:Y:S01]  /*1da0*/  VIADD R140, R13, 0x8 ;  /* 0x000000080d8c7836 */ /* 0x000fe20000000000 */
[----:B------:R-:W-:Y:S01]  /*1db0*/  SHF.R.S32.HI R124, RZ, 0x1f, R15 ;  /* 0x0000001fff7c7819 */ /* 0x000fe2000001140f */
[----:B------:R-:W-:Y:S01]  /*1dc0*/  IMAD R15, R20, R44, RZ ;  /* 0x0000002c140f7224 */ /* 0x000fe200078e02ff */
[----:B------:R-:W-:Y:S01]  /*1dd0*/  SHF.R.S32.HI R126, RZ, 0x1f, R32 ;  /* 0x0000001fff7e7819 */ /* 0x000fe20000011420 */
[----:B------:R-:W-:-:S02]  /*1de0*/  IMAD R13, R45, 0xe0, RZ ;  /* 0x000000e02d0d7824 */ /* 0x000fc400078e02ff */
[C---:B------:R-:W-:Y:S02]  /*1df0*/  IMAD R15, R228.reuse, R45, R15 ;  /* 0x0000002de40f7224 */ /* 0x040fe400078e020f */
[----:B------:R-:W-:-:S04]  /*1e00*/  IMAD.WIDE.U32 R134, R228, R44, R106 ;  /* 0x0000002ce4867225 */ /* 0x000fc800078e006a */
[----:B0-----:R-:W-:-:S04]  /*1e10*/  @P0 IMAD.HI.U32 R0, R122, R3, RZ ;  /* 0x000000037a000227 */ /* 0x001fc800078e00ff */
[----:B------:R-:W-:Y:S01]  /*1e20*/  IMAD.MOV.U32 R3, RZ, RZ, R122 ;  /* 0x000000ffff037224 */ /* 0x000fe200078e007a */
[----:B-1----:R-:W-:Y:S01]  /*1e30*/  @P0 SHF.R.U32.HI R3, RZ, R7, R0 ;  /* 0x00000007ff030219 */ /* 0x002fe20000011600 */
[----:B------:R-:W-:Y:S01]  /*1e40*/  IMAD R7, R103, R45, R6 ;  /* 0x0000002d67077224 */ /* 0x000fe200078e0206 */
[----:B------:R-:W-:Y:S01]  /*1e50*/  ISETP.NE.U32.AND P0, PT, RZ, UR6, PT ;  /* 0x00000006ff007c0c */ /* 0x000fe2000bf05070 */
[----:B------:R-:W-:Y:S01]  /*1e60*/  IMAD.SHL.U32 R28, R28, 0x80, RZ ;  /* 0x000000801c1c7824 */ /* 0x000fe200078e00ff */
[----:B------:R-:W-:Y:S01]  /*1e70*/  SHF.R.S32.HI R6, RZ, 0x1f, R3 ;  /* 0x0000001fff067819 */ /* 0x000fe20000011403 */
[----:B------:R-:W-:Y:S01]  /*1e80*/  IMAD.IADD R5, R5, 0x1, R7 ;  /* 0x0000000105057824 */ /* 0x000fe200078e0207 */
[----:B------:R-:W-:Y:S01]  /*1e90*/  ISETP.NE.AND.EX P0, PT, RZ, UR7, PT, P0 ;  /* 0x00000007ff007c0c */ /* 0x000fe2000bf05300 */
[----:B------:R-:W-:Y:S02]  /*1ea0*/  IMAD.SHL.U32 R57, R57, 0x80, RZ ;  /* 0x0000008039397824 */ /* 0x000fe400078e00ff */
[----:B------:R-:W-:-:S04]  /*1eb0*/  IMAD.WIDE.U32 R104, R228, R44, R18 ;  /* 0x0000002ce4687225 */ /* 0x000fc800078e0012 */
[----:B------:R-:W-:Y:S02]  /*1ec0*/  VIADD R30, R30, 0xffffff80 ;  /* 0xffffff801e1e7836 */ /* 0x000fe40000000000 */
[----:B------:R-:W-:Y:S01]  /*1ed0*/  IMAD.IADD R40, R133, 0x1, R13 ;  /* 0x0000000185287824 */ /* 0x000fe200078e020d */
[----:B------:R-:W-:Y:S01]  /*1ee0*/  IADD3 R42, R15, R135, RZ ;  /* 0x000000870f2a7210 */ /* 0x000fe20007ffe0ff */
[----:B------:R-:W-:Y:S01]  /*1ef0*/  IMAD R0, R6, UR4, RZ ;  /* 0x0000000406007c24 */ /* 0x000fe2000f8e02ff */
[----:B------:R-:W-:Y:S01]  /*1f00*/  LOP3.LUT R28, R28, 0x380, RZ, 0xc0, !PT ;  /* 0x000003801c1c7812 */ /* 0x000fe200078ec0ff */
[----:B------:R-:W-:Y:S01]  /*1f10*/  IMAD.WIDE.U32 R4, R3, UR4, R4 ;  /* 0x0000000403047c25 */ /* 0x000fe2000f8e0004 */
[----:B------:R-:W-:Y:S02]  /*1f20*/  SHF.R.S32.HI R56, RZ, 0x1f, R30 ;  /* 0x0000001fff387819 */ /* 0x000fe4000001141e */
[----:B------:R-:W-:Y:S01]  /*1f30*/  LOP3.LUT R57, R57, 0x380, RZ, 0xc0, !PT ;  /* 0x0000038039397812 */ /* 0x000fe200078ec0ff */
[----:B------:R-:W-:Y:S01]  /*1f40*/  IMAD R7, R3, UR5, R0 ;  /* 0x0000000503077c24 */ /* 0x000fe2000f8e0200 */
[----:B------:R-:W-:Y:S01]  /*1f50*/  ULDC.64 UR4, c[0x0][0x300] ;  /* 0x0000c00000047ab9 */ /* 0x000fe20000000a00 */
[----:B------:R-:W-:-:S02]  /*1f60*/  LEA.HI R56, R56, R30, RZ, 0x5 ;  /* 0x0000001e38387211 */ /* 0x000fc400078f28ff */
[----:B------:R-:W-:Y:S01]  /*1f70*/  IMAD.IADD R5, R5, 0x1, R7 ;  /* 0x0000000105057824 */ /* 0x000fe200078e0207 */
[----:B------:R-:W-:Y:S02]  /*1f80*/  SHF.R.U32.HI R142, RZ, 0x3, R28 ;  /* 0x00000003ff8e7819 */ /* 0x000fe4000001161c */
[----:B------:R-:W-:Y:S01]  /*1f90*/  IMAD.SHL.U32 R56, R56, 0x20, RZ ;  /* 0x0000002038387824 */ /* 0x000fe200078e00ff */
[----:B------:R-:W-:Y:S02]  /*1fa0*/  SHF.R.U32.HI R141, RZ, 0x3, R57 ;  /* 0x00000003ff8d7819 */ /* 0x000fe40000011639 */
[----:B------:R-:W-:Y:S02]  /*1fb0*/  SHF.L.U64.HI R45, R44, 0x7, R45 ;  /* 0x000000072c2d7819 */ /* 0x000fe4000001022d */
[----:B------:R-:W-:Y:S01]  /*1fc0*/  LOP3.LUT R56, R56, 0xfffffc00, RZ, 0xc0, !PT ;  /* 0xfffffc0038387812 */ /* 0x000fe200078ec0ff */
[----:B------:R-:W-:Y:S01]  /*1fd0*/  IMAD.IADD R35, R105, 0x1, R15 ;  /* 0x0000000169237824 */ /* 0x000fe200078e020f */
[----:B--2---:R-:W-:-:S02]  /*1fe0*/  SHF.R.S32.HI R0, RZ, 0x1f, R27 ;  /* 0x0000001fff007819 */ /* 0x004fc4000001141b */
[----:B------:R-:W-:Y:S02]  /*1ff0*/  SEL R7, R27, RZ, !P0 ;  /* 0x000000ff1b077207 */ /* 0x000fe40004000000 */
[----:B------:R-:W0:Y:S01]  /*2000*/  LDC.64 R26, c[0x0][0x3e8] ;  /* 0x0000fa00ff1a7b82 */ /* 0x000e220000000a00 */
[----:B------:R-:W-:Y:S02]  /*2010*/  SEL R8, R0, RZ, !P0 ;  /* 0x000000ff00087207 */ /* 0x000fe40004000000 */
[----:B------:R-:W-:Y:S01]  /*2020*/  IMAD.WIDE.U32 R46, R7, UR4, R4 ;  /* 0x00000004072e7c25 */ /* 0x000fe2000f8e0004 */
[----:B------:R-:W-:-:S03]  /*2030*/  IADD3 R102, P0, R228, R103, RZ ;  /* 0x00000067e4667210 */ /* 0x000fc60007f1e0ff */
[----:B------:R-:W-:Y:S02]  /*2040*/  IMAD R0, R8, UR4, RZ ;  /* 0x0000000408007c24 */ /* 0x000fe4000f8e02ff */
[----:B------:R-:W-:Y:S02]  /*2050*/  IMAD.X R103, R20, 0x1, R33, P0 ;  /* 0x0000000114677824 */ /* 0x000fe400000e0621 */
[----:B------:R-:W-:Y:S01]  /*2060*/  IMAD R21, R7, UR5, R0 ;  /* 0x0000000507157c24 */ /* 0x000fe2000f8e0200 */
[----:B------:R-:W-:Y:S05]  /*2070*/  @!P6 WARPSYNC.ALL ;  /* 0x000000000000e948 */ /* 0x000fea0003800000 */
[----:B------:R-:W-:-:S02]  /*2080*/  ULDC.64 UR4, c[0x0][0x320] ;  /* 0x0000c80000047ab9 */ /* 0x000fc40000000a00 */
[----:B------:R-:W-:Y:S02]  /*2090*/  IMAD R0, R6, UR4, RZ ;  /* 0x0000000406007c24 */ /* 0x000fe4000f8e02ff */
[----:B------:R-:W-:-:S04]  /*20a0*/  IMAD.WIDE.U32 R4, R3, UR4, R18 ;  /* 0x0000000403047c25 */ /* 0x000fc8000f8e0012 */
[----:B------:R-:W-:Y:S01]  /*20b0*/  IMAD R49, R3, UR5, R0 ;  /* 0x0000000503317c24 */ /* 0x000fe2000f8e0200 */
[----:B------:R-:W-:Y:S01]  /*20c0*/  ULDC.64 UR4, c[0x0][0x328] ;  /* 0x0000ca0000047ab9 */ /* 0x000fe20000000a00 */
[----:B------:R-:W-:Y:S02]  /*20d0*/  IMAD R0, R20, R38, RZ ;  /* 0x0000002614007224 */ /* 0x000fe400078e02ff */
[----:B------:R-:W-:Y:S02]  /*20e0*/  IMAD.IADD R49, R5, 0x1, R49 ;  /* 0x0000000105317824 */ /* 0x000fe400078e0231 */
[----:B------:R-:W-:Y:S02]  /*20f0*/  IMAD.MOV.U32 R48, RZ, RZ, R4 ;  /* 0x000000ffff307224 */ /* 0x000fe400078e0004 */
[----:B------:R-:W-:Y:S02]  /*2100*/  IMAD R3, R8, UR4, RZ ;  /* 0x0000000408037c24 */ /* 0x000fe4000f8e02ff */
[----:B------:R-:W-:-:S02]  /*2110*/  IMAD R93, R228, R39, R0 ;  /* 0x00000027e45d7224 */ /* 0x000fc400078e0200 */
[----:B0-----:R-:W-:Y:S02]  /*2120*/  IMAD R0, R20, R26, RZ ;  /* 0x0000001a14007224 */ /* 0x001fe400078e02ff */
[----:B------:R-:W-:Y:S01]  /*2130*/  IMAD R53, R7, UR5, R3 ;  /* 0x0000000507357c24 */ /* 0x000fe2000f8e0203 */
[----:B------:R-:W-:Y:S01]  /*2140*/  SEL R3, R123, RZ, P2 ;  /* 0x000000ff7b037207 */ /* 0x000fe20001000000 */
[----:B------:R-:W-:-:S04]  /*2150*/  IMAD.WIDE.U32 R48, R7, UR4, R48 ;  /* 0x0000000407307c25 */ /* 0x000fc8000f8e0030 */
[----:B------:R-:W-:-:S04]  /*2160*/  IMAD.WIDE.U32 R10, R228, R26, R18 ;  /* 0x0000001ae40a7225 */ /* 0x000fc800078e0012 */
[----:B------:R-:W-:Y:S01]  /*2170*/  IMAD.WIDE.U32 R100, R26, 0xe0, RZ ;  /* 0x000000e01a647825 */ /* 0x000fe200078e00ff */
[----:B------:R-:W-:Y:S01]  /*2180*/  IADD3 R41, P0, R106, R134, RZ ;  /* 0x000000866a297210 */ /* 0x000fe20007f1e0ff */
[----:B------:R-:W-:Y:S02]  /*2190*/  ULDC UR4, c[0x0][0x2e4] ;  /* 0x0000b90000047ab9 */ /* 0x000fe40000000800 */
[----:B------:R-:W-:-:S04]  /*21a0*/  IMAD.WIDE.U32 R6, R228, R26, R22 ;  /* 0x0000001ae4067225 */ /* 0x000fc800078e0016 */
[C---:B------:R-:W-:Y:S01]  /*21b0*/  IMAD R99, R228.reuse, R27, R0 ;  /* 0x0000001be4637224 */ /* 0x040fe200078e0200 */
[----:B------:R-:W-:Y:S01]  /*21c0*/  P2R R0, PR, RZ, 0x4 ;  /* 0x00000004ff007803 */ /* 0x000fe20000000000 */
[----:B------:R-:W-:Y:S02]  /*21d0*/  IMAD.MOV.U32 R96, RZ, RZ, R6 ;  /* 0x000000ffff607224 */ /* 0x000fe400078e0006 */
[----:B------:R-:W-:Y:S01]  /*21e0*/  IMAD.IADD R97, R7, 0x1, R99 ;  /* 0x0000000107617824 */ /* 0x000fe200078e0263 */
[----:B-----5:R-:W-:Y:S01]  /*21f0*/  SHF.R.S32.HI R7, RZ, 0x1f, R117 ;  /* 0x0000001fff077819 */ /* 0x020fe20000011475 */
[----:B------:R-:W-:-:S04]  /*2200*/  IMAD.WIDE.U32 R8, R228, R38, R18 ;  /* 0x00000026e4087225 */ /* 0x000fc800078e0012 */
[----:B------:R-:W-:Y:S02]  /*2210*/  IMAD.IADD R3, R18, 0x1, R3 ;  /* 0x0000000112037824 */ /* 0x000fe400078e0203 */
[-C--:B------:R-:W-:Y:S02]  /*2220*/  IMAD R6, R7, R38.reuse, RZ ;  /* 0x0000002607067224 */ /* 0x080fe400078e02ff */
[----:B------:R-:W-:-:S04]  /*2230*/  IMAD.WIDE.U32 R4, R228, R38, R22 ;  /* 0x00000026e4047225 */ /* 0x000fc800078e0016 */
[----:B------:R-:W-:Y:S01]  /*2240*/  IMAD.MOV.U32 R92, RZ, RZ, R8 ;  /* 0x000000ffff5c7224 */ /* 0x000fe200078e0008 */
[----:B------:R-:W-:Y:S01]  /*2250*/  SHF.R.S32.HI R8, RZ, 0x1f, R3 ;  /* 0x0000001fff087819 */ /* 0x000fe20000011403 */
[----:B------:R-:W-:Y:S02]  /*2260*/  IMAD R31, R117, R39, R6 ;  /* 0x00000027751f7224 */ /* 0x000fe400078e0206 */
[----:B------:R-:W-:Y:S01]  /*2270*/  IMAD.IADD R5, R5, 0x1, R93 ;  /* 0x0000000105057824 */ /* 0x000fe200078e025d */
[----:B------:R-:W-:Y:S01]  /*2280*/  LEA.HI R14, R8, R3, RZ, 0x4 ;  /* 0x00000003080e7211 */ /* 0x000fe200078f20ff */
[----:B------:R-:W-:Y:S01]  /*2290*/  IMAD R6, R7, R26, RZ ;  /* 0x0000001a07067224 */ /* 0x000fe200078e02ff */
[C---:B------:R-:W-:Y:S01]  /*22a0*/  SHF.L.U64.HI R8, R26.reuse, 0x6, R27 ;  /* 0x000000061a087819 */ /* 0x040fe2000001021b */
[----:B------:R-:W-:Y:S01]  /*22b0*/  IMAD.IADD R99, R99, 0x1, R11 ;  /* 0x0000000163637824 */ /* 0x000fe200078e020b */
[----:B------:R-:W-:Y:S01]  /*22c0*/  SHF.L.U64.HI R7, R26, 0x7, R27 ;  /* 0x000000071a077819 */ /* 0x000fe2000001021b */
[----:B------:R-:W-:Y:S01]  /*22d0*/  IMAD.MOV.U32 R98, RZ, RZ, R10 ;  /* 0x000000ffff627224 */ /* 0x000fe200078e000a */
[----:B------:R-:W-:Y:S01]  /*22e0*/  IADD3 R93, R93, R9, RZ ;  /* 0x000000095d5d7210 */ /* 0x000fe20007ffe0ff */
[----:B------:R-:W-:Y:S01]  /*22f0*/  IMAD.WIDE.U32 R50, R117, R38, R4 ;  /* 0x0000002675327225 */ /* 0x000fe200078e0004 */
[----:B------:R-:W-:-:S02]  /*2300*/  SHF.L.U64.HI R11, R38, 0x7, R39 ;  /* 0x00000007260b7819 */ /* 0x000fc40000010227 */
[----:B------:R-:W-:Y:S01]  /*2310*/  SHF.L.U32 R9, R38, 0x7, RZ ;  /* 0x0000000726097819 */ /* 0x000fe200000006ff */
[C---:B------:R-:W-:Y:S02]  /*2320*/  IMAD R29, R117.reuse, R27, R6 ;  /* 0x0000001b751d7224 */ /* 0x040fe400078e0206 */
[C---:B------:R-:W-:Y:S02]  /*2330*/  IMAD.SHL.U32 R6, R26.reuse, 0x40, RZ ;  /* 0x000000401a067824 */ /* 0x040fe400078e00ff */
[----:B------:R-:W-:Y:S02]  /*2340*/  IMAD.SHL.U32 R5, R26, 0x80, RZ ;  /* 0x000000801a057824 */ /* 0x000fe400078e00ff */
[----:B------:R-:W-:-:S04]  /*2350*/  IMAD.WIDE.U32 R96, R117, R26, R96 ;  /* 0x0000001a75607225 */ /* 0x000fc800078e0060 */
[----:B------:R-:W-:-:S04]  /*2360*/  IMAD.WIDE.U32 R98, R117, R26, R98 ;  /* 0x0000001a75627225 */ /* 0x000fc800078e0062 */
[----:B------:R-:W-:Y:S02]  /*2370*/  VIADD R26, R228, 0x40 ;  /* 0x00000040e41a7836 */ /* 0x000fe40000000000 */
[----:B------:R-:W-:Y:S02]  /*2380*/  IMAD.SHL.U32 R3, R229, 0x80, RZ ;  /* 0x00000080e5037824 */ /* 0x000fe400078e00ff */
[----:B------:R-:W-:Y:S02]  /*2390*/  IMAD.SHL.U32 R26, R26, 0x80, RZ ;  /* 0x000000801a1a7824 */ /* 0x000fe400078e00ff */
[----:B------:R-:W-:Y:S01]  /*23a0*/  IMAD.SHL.U32 R10, R38, 0x40, RZ ;  /* 0x00000040260a7824 */ /* 0x000fe200078e00ff */
[----:B------:R-:W-:Y:S01]  /*23b0*/  LOP3.LUT R3, R3, 0x380, RZ, 0xc0, !PT ;  /* 0x0000038003037812 */ /* 0x000fe200078ec0ff */
[----:B------:R-:W-:Y:S01]  /*23c0*/  IMAD.WIDE.U32 R92, R117, R38, R92 ;  /* 0x00000026755c7225 */ /* 0x000fe200078e005c */
[----:B------:R-:W-:Y:S02]  /*23d0*/  LOP3.LUT R26, R26, 0x380, RZ, 0xc0, !PT ;  /* 0x000003801a1a7812 */ /* 0x000fe400078ec0ff */
[----:B------:R-:W-:Y:S01]  /*23e0*/  SHF.R.U32.HI R43, RZ, 0x3, R3 ;  /* 0x00000003ff2b7819 */ /* 0x000fe20000011603 */
[----:B------:R-:W-:Y:S01]  /*23f0*/  IMAD R27, R27, 0xe0, RZ ;  /* 0x000000e01b1b7824 */ /* 0x000fe200078e02ff */
[----:B------:R-:W-:Y:S01]  /*2400*/  LOP3.LUT R13, R26, 0x70, R14, 0xf8, !PT ;  /* 0x000000701a0d7812 */ /* 0x000fe200078ef80e */
[----:B------:R-:W-:Y:S01]  /*2410*/  IMAD.IADD R21, R47, 0x1, R21 ;  /* 0x000000012f157824 */ /* 0x000fe200078e0215 */
[----:B------:R-:W-:Y:S01]  /*2420*/  IADD3 R26, R228, 0x40, RZ ;  /* 0x00000040e41a7810 */ /* 0x000fe20007ffe0ff */
[----:B------:R-:W-:Y:S01]  /*2430*/  VIADD R4, R18, 0x40 ;  /* 0x0000004012047836 */ /* 0x000fe20000000000 */
[----:B------:R-:W-:Y:S01]  /*2440*/  LOP3.LUT R20, R3, 0x30, R18, 0xf8, !PT ;  /* 0x0000003003147812 */ /* 0x000fe200078ef812 */
[----:B------:R-:W-:-:S02]  /*2450*/  IMAD R39, R39, 0xe0, RZ ;  /* 0x000000e027277824 */ /* 0x000fc400078e02ff */
[----:B------:R-:W-:Y:S01]  /*2460*/  IMAD.SHL.U32 R26, R26, 0x80, RZ ;  /* 0x000000801a1a7824 */ /* 0x000fe200078e00ff */
[----:B------:R-:W-:Y:S01]  /*2470*/  LOP3.LUT R20, R20, R43, RZ, 0x3c, !PT ;  /* 0x0000002b14147212 */ /* 0x000fe200078e3cff */
[----:B------:R-:W-:Y:S01]  /*2480*/  IMAD.X R38, R42, 0x1, R107, P0 ;  /* 0x000000012a267824 */ /* 0x000fe200000e066b */
[----:B------:R-:W-:Y:S01]  /*2490*/  IADD3 R37, P0, R41, R106, RZ ;  /* 0x0000006a29257210 */ /* 0x000fe20007f1e0ff */
[----:B------:R-:W-:Y:S01]  /*24a0*/  IMAD.SHL.U32 R123, R123, 0x2, RZ ;  /* 0x000000027b7b7824 */ /* 0x000fe200078e00ff */
[----:B------:R-:W-:Y:S02]  /*24b0*/  IADD3 R34, R56, R20, RZ ;  /* 0x0000001438227210 */ /* 0x000fe40007ffe0ff */
[--C-:B------:R-:W-:Y:S02]  /*24c0*/  LOP3.LUT R20, R3, 0x70, R14.reuse, 0xf8, !PT ;  /* 0x0000007003147812 */ /* 0x100fe400078ef80e */
[----:B------:R-:W-:Y:S01]  /*24d0*/  LOP3.LUT R26, R26, 0x380, RZ, 0xc0, !PT ;  /* 0x000003801a1a7812 */ /* 0x000fe200078ec0ff */
[----:B------:R-:W-:Y:S01]  /*24e0*/  IMAD.IADD R36, R101, 0x1, R27 ;  /* 0x0000000165247824 */ /* 0x000fe200078e021b */
[--C-:B------:R-:W-:Y:S01]  /*24f0*/  LOP3.LUT R15, R28, 0x70, R14.reuse, 0xf8, !PT ;  /* 0x000000701c0f7812 */ /* 0x100fe200078ef80e */
[----:B------:R-:W-:Y:S01]  /*2500*/  IMAD.X R33, R38, 0x1, R107, P0 ;  /* 0x0000000126217824 */ /* 0x000fe200000e066b */
[----:B------:R-:W-:-:S02]  /*2510*/  SHF.R.S32.HI R28, RZ, 0x4, R14 ;  /* 0x00000004ff1c7819 */ /* 0x000fc4000001140e */
[----:B------:R-:W-:Y:S02]  /*2520*/  SHF.R.U32.HI R26, RZ, 0x3, R26 ;  /* 0x00000003ff1a7819 */ /* 0x000fe4000001161a */
[----:B------:R-:W-:Y:S02]  /*2530*/  LOP3.LUT R27, R14, 0xfffffff0, RZ, 0xc0, !PT ;  /* 0xfffffff00e1b7812 */ /* 0x000fe400078ec0ff */
[----:B------:R-:W-:Y:S02]  /*2540*/  LOP3.LUT R116, R20, R43, RZ, 0x3c, !PT ;  /* 0x0000002b14747212 */ /* 0x000fe400078e3cff */
[----:B------:R-:W-:Y:S02]  /*2550*/  LOP3.LUT R14, R57, 0x70, R14, 0xf8, !PT ;  /* 0x00000070390e7812 */ /* 0x000fe400078ef80e */
[----:B------:R-:W-:Y:S02]  /*2560*/  IADD3 R20, P0, R46, R104, RZ ;  /* 0x000000682e147210 */ /* 0x000fe40007f1e0ff */
[----:B------:R-:W-:-:S02]  /*2570*/  LOP3.LUT R115, R13, R26, RZ, 0x3c, !PT ;  /* 0x0000001a0d737212 */ /* 0x000fc400078e3cff */
[----:B------:R-:W-:Y:S02]  /*2580*/  LOP3.LUT R114, R15, R142, RZ, 0x3c, !PT ;  /* 0x0000008e0f727212 */ /* 0x000fe400078e3cff */
[----:B------:R-:W-:Y:S01]  /*2590*/  LOP3.LUT R113, R14, R141, RZ, 0x3c, !PT ;  /* 0x0000008d0e717212 */ /* 0x000fe200078e3cff */
[----:B------:R-:W-:Y:S01]  /*25a0*/  IMAD.X R14, R35, 0x1, R21, P0 ;  /* 0x00000001230e7824 */ /* 0x000fe200000e0615 */
[----:B------:R-:W-:Y:S02]  /*25b0*/  IADD3 R13, P2, R20, 0x40, RZ ;  /* 0x00000040140d7810 */ /* 0x000fe40007f5e0ff */
[----:B------:R-:W-:Y:S01]  /*25c0*/  IADD3 R15, P3, R46, 0x40, RZ ;  /* 0x000000402e0f7810 */ /* 0x000fe20007f7e0ff */
[----:B------:R-:W-:Y:S01]  /*25d0*/  IMAD.IADD R32, R51, 0x1, R31 ;  /* 0x0000000133207824 */ /* 0x000fe200078e021f */
[----:B------:R-:W-:Y:S01]  /*25e0*/  SHF.R.S32.HI R26, RZ, 0x1f, R27 ;  /* 0x0000001fff1a7819 */ /* 0x000fe2000001141b */
[----:B------:R-:W-:Y:S01]  /*25f0*/  IMAD.IADD R30, R97, 0x1, R29 ;  /* 0x00000001611e7824 */ /* 0x000fe200078e021d */
[----:B------:R-:W-:Y:S01]  /*2600*/  ISETP.GE.AND P0, PT, R18, UR4, PT ;  /* 0x0000000412007c0c */ /* 0x000fe2000bf06270 */
[----:B------:R-:W-:Y:S01]  /*2610*/  IMAD.IADD R39, R95, 0x1, R39 ;  /* 0x000000015f277824 */ /* 0x000fe200078e0227 */
[----:B------:R-:W-:Y:S01]  /*2620*/  ISETP.GE.AND P1, PT, R4, UR4, PT ;  /* 0x0000000404007c0c */ /* 0x000fe2000bf26270 */
[----:B------:R-:W-:Y:S01]  /*2630*/  IMAD.IADD R31, R31, 0x1, R93 ;  /* 0x000000011f1f7824 */ /* 0x000fe200078e025d */
[----:B------:R-:W-:Y:S01]  /*2640*/  IADD3.X R108, RZ, R21, RZ, P3, !PT ;  /* 0x00000015ff6c7210 */ /* 0x000fe20001ffe4ff */
[----:B------:R-:W-:-:S02]  /*2650*/  IMAD.IADD R29, R29, 0x1, R99 ;  /* 0x000000011d1d7824 */ /* 0x000fc400078e0263 */
[----:B------:R-:W-:Y:S02]  /*2660*/  IMAD.IADD R116, R56, 0x1, R116 ;  /* 0x0000000138747824 */ /* 0x000fe400078e0274 */
[----:B------:R-:W-:Y:S02]  /*2670*/  IMAD.IADD R115, R55, 0x1, R115 ;  /* 0x0000000137737824 */ /* 0x000fe400078e0273 */
[----:B---3--:R-:W-:Y:S02]  /*2680*/  IMAD.IADD R114, R54, 0x1, R114 ;  /* 0x0000000136727824 */ /* 0x008fe400078e0272 */
[----:B----4-:R-:W-:Y:S02]  /*2690*/  IMAD.IADD R113, R52, 0x1, R113 ;  /* 0x0000000134717824 */ /* 0x010fe400078e0271 */
[----:B------:R-:W-:Y:S02]  /*26a0*/  IMAD.X R109, RZ, RZ, R14, P2 ;  /* 0x000000ffff6d7224 */ /* 0x000fe400010e060e */
[----:B------:R-:W-:Y:S01]  /*26b0*/  IMAD.IADD R110, R49, 0x1, R53 ;  /* 0x00000001316e7824 */ /* 0x000fe200078e0235 */
[----:B------:R-:W-:Y:S06]  /*26c0*/  @!P6 BAR.SYNC.DEFER_BLOCKING 0x9, 0x100 ;  /* 0x024400000000eb1d */ /* 0x000fec0000010000 */
.L_x_5838:
[----:B------:R-:W0:Y:S01]  /*26d0*/  LDC R130, c[0x0][0x3d4] ;  /* 0x0000f500ff827b82 */ /* 0x000e220000000800 */
[----:B------:R-:W-:Y:S01]  /*26e0*/  VIADD R25, R25, 0xffffffff ;  /* 0xffffffff19197836 */ /* 0x000fe20000000000 */
[----:B------:R-:W-:Y:S05]  /*26f0*/  YIELD ;  /* 0x0000000000007946 */ /* 0x000fea0003800000 */
[----:B------:R-:W-:Y:S01]  /*2700*/  IMAD R118, R17, 0x7000, R34 ;  /* 0x0000700011767824 */ /* 0x000fe200078e0222 */
[----:B------:R-:W-:Y:S01]  /*2710*/  ISETP.GT.AND P3, PT, R25, R24, PT ;  /* 0x000000181900720c */ /* 0x000fe20003f64270 */
[----:B------:R-:W-:Y:S02]  /*2720*/  BSSY B0, `(.L_x_5755) ;  /* 0x0000978000007945 */ /* 0x000fe40003800000 */
[----:B------:R-:W-:Y:S01]  /*2730*/  IMAD.IADD R119, R16, 0x1, R118 ;  /* 0x0000000110777824 */ /* 0x000fe200078e0276 */
[----:B------:R-:W-:-:S02]  /*2740*/  P2R R112, PR, RZ, 0x8 ;  /* 0x00000008ff707803 */ /* 0x000fc40000000000 */
[----:B0-----:R-:W-:-:S13]  /*2750*/  ISETP.GE.AND P2, PT, R130, 0x1, PT ;  /* 0x000000018200780c */ /* 0x001fda0003f46270 */
[----:B------:R-:W-:Y:S05]  /*2760*/  @!P2 BRA `(.L_x_5756) ;  /* 0x000000900014a947 */ /* 0x000fea0003800000 */
        /* <DEDUP_REMOVED lines=42> */
.L_x_5759:
[----:B------:R-:W-:Y:S05]  /*2a10*/  BSYNC B1 ;  /* 0x0000000000017941 */ /* 0x000fea0003800000 */
.L_x_5758:
[----:B0-----:R-:W-:Y:S01]  /*2a20*/  IADD3 R56, R228, 0x40, RZ ;  /* 0x00000040e4387810 */ /* 0x001fe20007ffe0ff */
[----:B------:R-:W-:Y:S01]  /*2a30*/  BSSY B1, `(.L_x_5760) ;  /* 0x0000024000017945 */ /* 0x000fe20003800000 */
[----:B------:R-:W-:Y:S02]  /*2a40*/  CS2R R76, SRZ ;  /* 0x00000000004c7805 */ /* 0x000fe4000001ff00 */
[----:B------:R-:W-:Y:S02]  /*2a50*/  CS2R R74, SRZ ;  /* 0x00000000004a7805 */ /* 0x000fe4000001ff00 */
[----:B------:R-:W-:Y:S02]  /*2a60*/  ISETP.GE.AND P3, PT, R56, R120, PT ;  /* 0x000000783800720c */ /* 0x000fe40003f66270 */
        /* <DEDUP_REMOVED lines=32> */
.L_x_5761:
[----:B------:R-:W-:Y:S05]  /*2c70*/  BSYNC B1 ;  /* 0x0000000000017941 */ /* 0x000fea0003800000 */
.L_x_5760:
[----:B0-----:R-:W-:Y:S01]  /*2c80*/  VIADD R88, R228, 0x80 ;  /* 0x00000080e4587836 */ /* 0x001fe20000000000 */
[----:B------:R-:W-:Y:S04]  /*2c90*/  BSSY B1, `(.L_x_5762) ;  /* 0x0000018000017945 */ /* 0x000fe80003800000 */
[----:B------:R-:W-:-:S04]  /*2ca0*/  ISETP.GE.AND P4, PT, R88, R120, PT ;  /* 0x000000785800720c */ /* 0x000fc80003f86270 */
[----:B------:R-:W-:-:S09]  /*2cb0*/  P2R R151, PR, RZ, 0x10 ;  /* 0x00000010ff977803 */ /* 0x000fd20000000000 */
        /* <DEDUP_REMOVED lines=21> */
.L_x_5763:
[----:B------:R-:W-:Y:S05]  /*2e10*/  BSYNC B1 ;  /* 0x0000000000017941 */ /* 0x000fea0003800000 */
.L_x_5762:
[----:B0-----:R-:W-:Y:S01]  /*2e20*/  VIADD R88, R228, 0xc0 ;  /* 0x000000c0e4587836 */ /* 0x001fe20000000000 */
[----:B------:R-:W-:Y:S04]  /*2e30*/  BSSY B1, `(.L_x_5764) ;  /* 0x000001d000017945 */ /* 0x000fe80003800000 */
[----:B------:R-:W-:-:S13]  /*2e40*/  ISETP.GE.AND P4, PT, R88, R120, PT ;  /* 0x000000785800720c */ /* 0x000fda0003f86270 */
[----:B------:R-:W-:Y:S05]  /*2e50*/  @P4 BRA `(.L_x_5765) ;  /* 0x0000000000684947 */ /* 0x000fea0003800000 */
[----:B------:R-:W0:Y:S01]  /*2e60*/  LDC.64 R56, c[0x0][0x3d8] ;  /* 0x0000f600ff387b82 */ /* 0x000e220000000a00 */
[----:B------:R-:W-:Y:S01]  /*2e70*/  IMAD.MOV.U32 R53, RZ, RZ, R127 ;  /* 0x000000ffff357224 */ /* 0x000fe200078e007f */
[----:B------:R-:W-:Y:S01]  /*2e80*/  ULDC.64 UR4, c[0x0][0x3c8] ;  /* 0x0000f20000047ab9 */ /* 0x000fe20000000a00 */
[----:B------:R-:W-:Y:S01]  /*2e90*/  IMAD.MOV.U32 R55, RZ, RZ, R111 ;  /* 0x000000ffff377224 */ /* 0x000fe200078e006f */
[----:B------:R-:W-:Y:S02]  /*2ea0*/  CS2R R60, SRZ ;  /* 0x00000000003c7805 */ /* 0x000fe4000001ff00 */
[----:B------:R-:W-:Y:S01]  /*2eb0*/  CS2R R62, SRZ ;  /* 0x00000000003e7805 */ /* 0x000fe2000001ff00 */
[----:B0-----:R-:W-:Y:S02]  /*2ec0*/  IMAD R57, R57, 0xc0, RZ ;  /* 0x000000c039397824 */ /* 0x001fe400078e02ff */
[----:B------:R-:W-:-:S04]  /*2ed0*/  IMAD.WIDE.U32 R52, R56, 0xc0, R52 ;  /* 0x000000c038347825 */ /* 0x000fc800078e0034 */
[----:B------:R-:W-:Y:S01]  /*2ee0*/  IMAD.IADD R53, R53, 0x1, R57 ;  /* 0x0000000135357824 */ /* 0x000fe200078e0239 */
[----:B------:R-:W-:Y:S01]  /*2ef0*/  IADD3 R52, P5, P6, R50, UR4, R52 ;  /* 0x0000000432347c10 */ /* 0x000fe2000febe034 */
[----:B------:R-:W0:Y:S03]  /*2f00*/  LDC.64 R56, c[0x0][0x3e8] ;  /* 0x0000fa00ff387b82 */ /* 0x000e260000000a00 */
[----:B------:R-:W-:Y:S01]  /*2f10*/  IADD3.X R53, R32, UR5, R53, P5, P6 ;  /* 0x0000000520357c10 */ /* 0x000fe2000afec435 */
[----:B------:R-:W-:Y:S01]  /*2f20*/  ULDC.64 UR4, c[0x0][0x3e0] ;  /* 0x0000f80000047ab9 */ /* 0x000fe20000000a00 */
[----:B0-----:R-:W-:-:S04]  /*2f30*/  IMAD.WIDE.U32 R54, R56, 0xc0, R54 ;  /* 0x000000c038367825 */ /* 0x001fc800078e0036 */
[----:B------:R-:W-:Y:S01]  /*2f40*/  IMAD R57, R57, 0xc0, RZ ;  /* 0x000000c039397824 */ /* 0x000fe200078e02ff */
[----:B------:R-:W-:-:S04]  /*2f50*/  IADD3 R54, P5, P6, R96, UR4, R54 ;  /* 0x0000000460367c10 */ /* 0x000fc8000febe036 */
[----:B------:R-:W-:-:S04]  /*2f60*/  IADD3 R55, R55, R57, RZ ;  /* 0x0000003937377210 */ /* 0x000fc80007ffe0ff */
        /* <DEDUP_REMOVED lines=9> */
.L_x_5765:
[----:B------:R-:W-:Y:S05]  /*3000*/  BSYNC B1 ;  /* 0x0000000000017941 */ /* 0x000fea0003800000 */
.L_x_5764:
[----:B0-----:R-:W2:Y:S01]  /*3010*/  LDL R52, [R1+0x44] ;  /* 0x0000440001347983 */ /* 0x001ea20000100800 */
[----:B------:R-:W-:Y:S01]  /*3020*/  IMAD.MOV.U32 R154, RZ, RZ, R82 ;  /* 0x000000ffff9a7224 */ /* 0x000fe200078e0052 */
[----:B-----5:R-:W-:Y:S01]  /*3030*/  MOV R144, R68 ;  /* 0x0000004400907202 */ /* 0x020fe20000000f00 */
        /* <DEDUP_REMOVED lines=12> */
[----:B--2---:R-:W-:-:S13]  /*3100*/  R2UR UR4, R52 ;  /* 0x00000000340472ca */ /* 0x004fda00000e0000 */
[----:B------:R-:W-:-:S06]  /*3110*/  UISETP.NE.AND UP0, UPT, UR4, 0x3, UPT ;  /* 0x000000030400788c */ /* 0x000fcc000bf05270 */
[----:B------:R-:W-:-:S13]  /*3120*/  PLOP3.LUT P5, PT, PT, PT, UP0, 0x80, 0x0 ;  /* 0x000000000000781c */ /* 0x000fda0003faf008 */
[----:B------:R-:W-:Y:S05]  /*3130*/  @!P5 BRA `(.L_x_5766) ;  /* 0x000000000004d947 */ /* 0x000fea0003800000 */
[----:B------:R-:W-:Y:S01]  /*3140*/  BPT.TRAP 0x1 ;  /* 0x000000040000795c */ /* 0x000fe20000300000 */
.L_x_5766:
[----:B------:R-:W-:Y:S01]  /*3150*/  IMAD R111, R17, 0x8, R16 ;  /* 0x00000008116f7824 */ /* 0x000fe200078e0210 */
[----:B------:R-:W-:Y:S01]  /*3160*/  SHF.L.U32 R127, R231, 0x1f, RZ ;  /* 0x0000001fe77f7819 */ /* 0x000fe200000006ff */
[----:B------:R-:W-:Y:S03]  /*3170*/  BSSY B1, `(.L_x_5767) ;  /* 0x0000003000017945 */ /* 0x000fe60003800000 */
[----:B------:R-:W0:Y:S02]  /*3180*/  SYNCS.PHASECHK.TRANS64.TRYWAIT P6, [R111+URZ+0x2e890], R127 ;  /* 0x02e8907f6f0075a7 */ /* 0x000e2400080c017f */
[----:B0-----:R-:W-:Y:S05]  /*3190*/  @!P6 BRA `(.L_x_5768) ;  /* 0x000001f800dce947 */ /* 0x001fea0003800000 */
.L_x_6037:
[----:B------:R-:W-:Y:S05]  /*31a0*/  BSYNC B1 ;  /* 0x0000000000017941 */ /* 0x000fea0003800000 */
.L_x_5767:
[----:B------:R-:W-:Y:S01]  /*31b0*/  BSSY B1, `(.L_x_5769) ;  /* 0x00000f6000017945 */ /* 0x000fe20003800000 */
[----:B------:R-:W-:-:S03]  /*31c0*/  IMAD R155, R17, 0x7000, R34 ;  /* 0x00007000119b7824 */ /* 0x000fc600078e0222 */
[----:B------:R-:W-:Y:S05]  /*31d0*/  @P2 BRA `(.L_x_5770) ;  /* 0x0000000c00cc2947 */ /* 0x000fea0003800000 */
[----:B------:R-:W-:Y:S01]  /*31e0*/  IADD3 R153, P2, R104, R128, RZ ;  /* 0x0000008068997210 */ /* 0x000fe20007f5e0ff */
[----:B------:R-:W-:Y:S03]  /*31f0*/  BSSY B2, `(.L_x_5771) ;  /* 0x0000077000027945 */ /* 0x000fe60003800000 */
[----:B------:R-:W-:Y:S01]  /*3200*/  IADD3.X R152, R131, R35, RZ, P2, !PT ;  /* 0x0000002383987210 */ /* 0x000fe200017fe4ff */
[----:B------:R-:W-:Y:S08]  /*3210*/  @P0 BRA `(.L_x_5772) ;  /* 0x0000000400d00947 */ /* 0x000ff00003800000 */
        /* <DEDUP_REMOVED lines=37> */
[----:B------:R-:W-:Y:S01]  /*3470*/  FFMA.FTZ R52, R52, R159, -R163 ;  /* 0x0000009f34347223 */ /* 0x000fe200000108a3 */
[----:B------:R-:W-:Y:S02]  /*3480*/  HADD2.F32 R158, -RZ, R158.H1_H1 ;  /* 0x3000009eff9e7230 */ /* 0x000fe40000004100 */
[----:B------:R-:W-:Y:S01]  /*3490*/  FMUL.FTZ R163, R157, R161 ;  /* 0x000000a19da37220 */ /* 0x000fe20000410000 */
[----:B------:R-:W-:Y:S01]  /*34a0*/  FFMA.FTZ R53, R87, R159, R162 ;  /* 0x0000009f57357223 */ /* 0x000fe200000100a2 */
[C---:B------:R-:W-:Y:S01]  /*34b0*/  FMUL.FTZ R164, R156.reuse, R161 ;  /* 0x000000a19ca47220 */ /* 0x040fe20000410000 */
[----:B------:R-:W-:Y:S01]  /*34c0*/  F2FP.F16.E4M3.UNPACK_B R87, R86.H1 ;  /* 0x00000056ff57723e */ /* 0x000fe200030006ff */
        /* <DEDUP_REMOVED lines=23> */
[----:B------:R-:W-:Y:S01]  /*3640*/  F2FP.F16.E4M3.UNPACK_B R161, R84.H1 ;  /* 0x00000054ffa1723e */ /* 0x000fe200030006ff */
[--C-:B------:R-:W-:Y:S01]  /*3650*/  HADD2.F32 R159, -RZ, R158.reuse.H0_H0 ;  /* 0x2000009eff9f7230 */ /* 0x100fe20000004100 */
[----:B------:R-:W-:Y:S01]  /*3660*/  F2FP.SATFINITE.E4M3.F32.PACK_AB_MERGE_C R150, R166, R163, RZ ;  /* 0x000000a3a696723e */ /* 0x000fe200048070ff */
[----:B------:R-:W-:Y:S01]  /*3670*/  HADD2.F32 R158, -RZ, R158.H1_H1 ;  /* 0x3000009eff9e7230 */ /* 0x000fe20000004100 */
[----:B------:R-:W-:Y:S01]  /*3680*/  F2FP.SATFINITE.E4M3.F32.PACK_AB_MERGE_C R156, R157, R156, RZ ;  /* 0x0000009c9d9c723e */ /* 0x000fe200048070ff */
[--C-:B------:R-:W-:Y:S01]  /*3690*/  HADD2.F32 R165, -RZ, R164.reuse.H1_H1 ;  /* 0x300000a4ffa57230 */ /* 0x100fe20000004100 */
[----:B------:R-:W-:Y:S01]  /*36a0*/  F2FP.F16.E4M3.UNPACK_B R157, R54.H1 ;  /* 0x00000036ff9d723e */ /* 0x000fe200030006ff */
[----:B------:R-:W-:Y:S01]  /*36b0*/  HADD2.F32 R162, -RZ, R161.H1_H1 ;  /* 0x300000a1ffa27230 */ /* 0x000fe20000004100 */
[----:B------:R-:W-:Y:S01]  /*36c0*/  F2FP.F16.E4M3.UNPACK_B R163, R85 ;  /* 0x00000055ffa3723e */ /* 0x000fe200020006ff */
[----:B------:R-:W-:-:S02]  /*36d0*/  HADD2.F32 R164, -RZ, R164.H0_H0 ;  /* 0x200000a4ffa47230 */ /* 0x000fc40000004100 */
[-C--:B------:R-:W-:Y:S01]  /*36e0*/  FMUL.FTZ R84, R158, R165.reuse ;  /* 0x000000a59e547220 */ /* 0x080fe20000410000 */
[----:B------:R-:W-:Y:S02]  /*36f0*/  HADD2.F32 R85, -RZ, R157.H1_H1 ;  /* 0x3000009dff557230 */ /* 0x000fe40000004100 */
        /* <DEDUP_REMOVED lines=33> */
.L_x_5774:
[----:B------:R-:W-:Y:S05]  /*3910*/  BSYNC B3 ;  /* 0x0000000000037941 */ /* 0x000fea0003800000 */
.L_x_5773:
[----:B------:R-:W-:Y:S02]  /*3920*/  ULDC.64 UR4, c[0x0][0x2d8] ;  /* 0x0000b60000047ab9 */ /* 0x000fe40000000a00 */
[----:B------:R-:W-:-:S04]  /*3930*/  IADD3 R84, P2, P6, R153, UR4, R46 ;  /* 0x0000000499547c10 */ /* 0x000fc8000fe5e02e */
[----:B------:R-:W-:-:S05]  /*3940*/  IADD3.X R85, R152, UR5, R21, P2, P6 ;  /* 0x0000000598557c10 */ /* 0x000fca00097ec415 */
[----:B--2---:R1:W-:Y:S04]  /*3950*/  STG.E.128 desc[UR60][R84.64], R52 ;  /* 0x0000003454007986 */ /* 0x0043e8000c101d3c */
.L_x_5772:
[----:B------:R-:W-:Y:S05]  /*3960*/  BSYNC B2 ;  /* 0x0000000000027941 */ /* 0x000fea0003800000 */
.L_x_5771:
[----:B------:R-:W-:Y:S05]  /*3970*/  @P1 BRA `(.L_x_5770) ;  /* 0x0000000400e41947 */ /* 0x000fea0003800000 */
[----:B------:R-:W-:Y:S01]  /*3980*/  LOP3.LUT P2, RZ, R229, 0x4, RZ, 0xc0, !PT ;  /* 0x00000004e5ff7812 */ /* 0x000fe2000784c0ff */
[C---:B-1----:R-:W-:Y:S01]  /*3990*/  VIADD R53, R155.reuse, 0x40 ;  /* 0x000000409b357836 */ /* 0x042fe20000000000 */
[----:B------:R-:W-:Y:S11]  /*39a0*/  BSSY B2, `(.L_x_5775) ;  /* 0x0000072000027945 */ /* 0x000ff60003800000 */
[----:B------:R-:W-:Y:S01]  /*39b0*/  @P2 VIADD R53, R155, 0xffffffc0 ;  /* 0xffffffc09b352836 */ /* 0x000fe20000000000 */
[----:B------:R-:W-:-:S04]  /*39c0*/  ISETP.GE.AND P2, PT, R230, R130, PT ;  /* 0x00000082e600720c */ /* 0x000fc80003f46270 */
[----:B------:R-:W-:-:S06]  /*39d0*/  IADD3 R53, R16, R53, RZ ;  /* 0x0000003510357210 */ /* 0x000fcc0007ffe0ff */
[----:B------:R-:W1:Y:S03]  /*39e0*/  LDS.128 R52, [R53+0x20400] ;  /* 0x0204000035347984 */ /* 0x000e660000000c00 */
[----:B------:R-:W-:Y:S05]  /*39f0*/  @P2 BRA `(.L_x_5776) ;  /* 0x0000000400b02947 */ /* 0x000fea0003800000 */
[--C-:B------:R-:W-:Y:S02]  /*3a00*/  SHF.R.U32.HI R82, RZ, 0x8, R81.reuse ;  /* 0x00000008ff527819 */ /* 0x100fe40000011651 */
[--C-:B------:R-:W-:Y:S02]  /*3a10*/  SHF.R.U32.HI R157, RZ, 0x18, R81.reuse ;  /* 0x00000018ff9d7819 */ /* 0x100fe40000011651 */
[----:B------:R-:W-:Y:S02]  /*3a20*/  LOP3.LUT R80, R81, 0xff, RZ, 0xc0, !PT ;  /* 0x000000ff51507812 */ /* 0x000fe400078ec0ff */
[----:B------:R-:W-:Y:S02]  /*3a30*/  SHF.R.U32.HI R87, RZ, 0x10, R81 ;  /* 0x00000010ff577819 */ /* 0x000fe40000011651 */
[--C-:B------:R-:W-:Y:S02]  /*3a40*/  SHF.R.U32.HI R85, RZ, 0x8, R83.reuse ;  /* 0x00000008ff557819 */ /* 0x100fe40000011653 */
[----:B------:R-:W-:-:S02]  /*3a50*/  SHF.R.U32.HI R84, RZ, 0x18, R83 ;  /* 0x00000018ff547819 */ /* 0x000fc40000011653 */
[----:B------:R-:W-:Y:S01]  /*3a60*/  LOP3.LUT R81, R83, 0xff, RZ, 0xc0, !PT ;  /* 0x000000ff53517812 */ /* 0x000fe200078ec0ff */
[----:B------:R-:W-:Y:S01]  /*3a70*/  IMAD.SHL.U32 R85, R85, 0x100, RZ ;  /* 0x0000010055557824 */ /* 0x000fe200078e00ff */
[----:B------:R-:W-:Y:S01]  /*3a80*/  SHF.R.U32.HI R86, RZ, 0x10, R83 ;  /* 0x00000010ff567819 */ /* 0x000fe20000011653 */
[----:B------:R-:W-:Y:S01]  /*3a90*/  IMAD.SHL.U32 R83, R82, 0x100, RZ ;  /* 0x0000010052537824 */ /* 0x000fe200078e00ff */
[----:B------:R-:W-:Y:S01]  /*3aa0*/  PRMT R80, R157, 0x654, R80 ;  /* 0x000006549d507816 */ /* 0x000fe20000000050 */
[----:B-1----:R-:W-:Y:S01]  /*3ab0*/  IMAD.MOV.U32 R82, RZ, RZ, R52 ;  /* 0x000000ffff527224 */ /* 0x002fe200078e0034 */
[----:B------:R-:W-:Y:S01]  /*3ac0*/  PRMT R84, R84, 0x654, R81 ;  /* 0x0000065454547816 */ /* 0x000fe20000000051 */
[----:B------:R-:W-:Y:S01]  /*3ad0*/  IMAD.MOV.U32 R81, RZ, RZ, R53 ;  /* 0x000000ffff517224 */ /* 0x000fe200078e0035 */
        /* <DEDUP_REMOVED lines=38> */
[----:B------:R-:W-:-:S02]  /*3d40*/  HADD2.F32 R82, -RZ, R136.H1_H1 ;  /* 0x30000088ff527230 */ /* 0x000fc40000004100 */
[----:B------:R-:W-:Y:S02]  /*3d50*/  HADD2.F32 R154, -RZ, R154.H0_H0 ;  /* 0x2000009aff9a7230 */ /* 0x000fe40000004100 */
[----:B------:R-:W-:Y:S02]  /*3d60*/  HADD2.F32 R136, -RZ, R136.H0_H0 ;  /* 0x20000088ff887230 */ /* 0x000fe40000004100 */
[-C--:B------:R-:W-:Y:S01]  /*3d70*/  FFMA.FTZ R156, R85, R82.reuse, -R156 ;  /* 0x00000052559c7223 */ /* 0x080fe2000001089c */
        /* <DEDUP_REMOVED lines=8> */
[--C-:B------:R-:W-:Y:S01]  /*3e00*/  HADD2.F32 R86, -RZ, R85.reuse.H0_H0 ;  /* 0x20000055ff567230 */ /* 0x100fe20000004100 */
[-C--:B------:R-:W-:Y:S01]  /*3e10*/  F2FP.F16.E4M3.UNPACK_B R136, R53.reuse.H1 ;  /* 0x00000035ff88723e */ /* 0x080fe200030006ff */
        /* <DEDUP_REMOVED lines=42> */
.L_x_5776:
[----:B------:R-:W-:Y:S05]  /*40c0*/  BSYNC B2 ;  /* 0x0000000000027941 */ /* 0x000fea0003800000 */
.L_x_5775:
[----:B------:R-:W-:Y:S02]  /*40d0*/  ULDC.64 UR4, c[0x0][0x2d8] ;  /* 0x0000b60000047ab9 */ /* 0x000fe40000000a00 */
[----:B------:R-:W-:-:S04]  /*40e0*/  IADD3 R80, P2, P6, R15, UR4, R153 ;  /* 0x000000040f507c10 */ /* 0x000fc8000fe5e099 */
[----:B------:R-:W-:-:S05]  /*40f0*/  IADD3.X R81, R108, UR5, R152, P2, P6 ;  /* 0x000000056c517c10 */ /* 0x000fca00097ec498 */
[----:B-1----:R2:W-:Y:S04]  /*4100*/  STG.E.128 desc[UR60][R80.64], R52 ;  /* 0x0000003450007986 */ /* 0x0025e8000c101d3c */
.L_x_5770:
[----:B------:R-:W-:Y:S05]  /*4110*/  BSYNC B1 ;  /* 0x0000000000017941 */ /* 0x000fea0003800000 */
.L_x_5769:
        /* <DEDUP_REMOVED lines=20> */
[----:B------:R-:W-:Y:S01]  /*4260*/  IMAD.U32 R83, R83, 0x10000, RZ ;  /* 0x0001000053537824 */ /* 0x000fe200078e00ff */
[----:B------:R-:W-:Y:S01]  /*4270*/  PRMT R77, R87, 0x654, R76 ;  /* 0x00000654574d7816 */ /* 0x000fe2000000004c */
[----:B--2---:R-:W-:Y:S01]  /*4280*/  IMAD.MOV.U32 R76, RZ, RZ, R52 ;  /* 0x000000ffff4c7224 */ /* 0x004fe200078e0034 */
[----:B------:R-:W-:Y:S02]  /*4290*/  SHF.L.U32 R82, R82, 0x8, RZ ;  /* 0x0000000852527819 */ /* 0x000fe400000006ff */
        /* <DEDUP_REMOVED lines=93> */
.L_x_5782:
[----:B------:R-:W-:Y:S05]  /*4870*/  BSYNC B3 ;  /* 0x0000000000037941 */ /* 0x000fea0003800000 */
.L_x_5781:
[----:B------:R-:W-:Y:S02]  /*4880*/  ULDC.64 UR4, c[0x0][0x2d8] ;  /* 0x0000b60000047ab9 */ /* 0x000fe40000000a00 */
[----:B------:R-:W-:-:S04]  /*4890*/  IADD3 R76, P2, P3, R81, UR4, R46 ;  /* 0x00000004514c7c10 */ /* 0x000fc8000fb5e02e */
[----:B------:R-:W-:-:S05]  /*48a0*/  IADD3.X R77, R80, UR5, R21, P2, P3 ;  /* 0x00000005504d7c10 */ /* 0x000fca00097e6415 */
[----:B--2---:R2:W-:Y:S04]  /*48b0*/  STG.E.128 desc[UR60][R76.64], R52 ;  /* 0x000000344c007986 */ /* 0x0045e8000c101d3c */
.L_x_5780:
[----:B------:R-:W-:Y:S05]  /*48c0*/  BSYNC B2 ;  /* 0x0000000000027941 */ /* 0x000fea0003800000 */
.L_x_5779:
[----:B------:R-:W-:Y:S05]  /*48d0*/  @P1 BRA `(.L_x_5778) ;  /* 0x0000000400e01947 */ /* 0x000fea0003800000 */
[----:B------:R-:W-:Y:S01]  /*48e0*/  LOP3.LUT P2, RZ, R229, 0x4, RZ, 0xc0, !PT ;  /* 0x00000004e5ff7812 */ /* 0x000fe2000784c0ff */
[C---:B-12---:R-:W-:Y:S01]  /*48f0*/  VIADD R53, R155.reuse, 0x40 ;  /* 0x000000409b357836 */ /* 0x046fe20000000000 */
[----:B------:R-:W-:Y:S11]  /*4900*/  BSSY B2, `(.L_x_5783) ;  /* 0x0000071000027945 */ /* 0x000ff60003800000 */
[----:B------:R-:W-:Y:S01]  /*4910*/  @P2 VIADD R53, R155, 0xffffffc0 ;  /* 0xffffffc09b352836 */ /* 0x000fe20000000000 */
[----:B------:R-:W-:-:S03]  /*4920*/  ISETP.GE.AND P2, PT, R230, R130, PT ;  /* 0x00000082e600720c */ /* 0x000fc60003f46270 */
[----:B------:R-:W-:-:S06]  /*4930*/  IMAD.IADD R53, R16, 0x1, R53 ;  /* 0x0000000110357824 */ /* 0x000fcc00078e0235 */
[----:B------:R-:W1:Y:S04]  /*4940*/  LDS.128 R52, [R53+0x22400] ;  /* 0x0224000035347984 */ /* 0x000e680000000c00 */
[----:B------:R-:W-:Y:S05]  /*4950*/  @P2 BRA `(.L_x_5784) ;  /* 0x0000000400ac2947 */ /* 0x000fea0003800000 */
        /* <DEDUP_REMOVED lines=11> */
[----:B-1----:R-:W-:Y:S01]  /*4a10*/  IMAD.MOV.U32 R72, RZ, RZ, R52 ;  /* 0x000000ffff487224 */ /* 0x002fe200078e0034 */
        /* <DEDUP_REMOVED lines=84> */
[-C--:B------:R-:W-:Y:S01]  /*4f60*/  FMUL.FTZ R74, R54, R83.reuse ;  /* 0x00000053364a7220 */ /* 0x080fe20000410000 */
[----:B------:R-:W-:Y:S01]  /*4f70*/  FMUL.FTZ R83, R55, R83 ;  /* 0x0000005337537220 */ /* 0x000fe20000410000 */
        /* <DEDUP_REMOVED lines=9> */
.L_x_5784:
[----:B------:R-:W-:Y:S05]  /*5010*/  BSYNC B2 ;  /* 0x0000000000027941 */ /* 0x000fea0003800000 */
.L_x_5783:
[----:B------:R-:W-:Y:S02]  /*5020*/  ULDC.64 UR4, c[0x0][0x2d8] ;  /* 0x0000b60000047ab9 */ /* 0x000fe40000000a00 */
[----:B------:R-:W-:-:S04]  /*5030*/  IADD3 R72, P2, P3, R15, UR4, R81 ;  /* 0x000000040f487c10 */ /* 0x000fc8000fb5e051 */
[----:B------:R-:W-:-:S05]  /*5040*/  IADD3.X R73, R108, UR5, R80, P2, P3 ;  /* 0x000000056c497c10 */ /* 0x000fca00097e6450 */
[----:B-1----:R3:W-:Y:S04]  /*5050*/  STG.E.128 desc[UR60][R72.64], R52 ;  /* 0x0000003448007986 */ /* 0x0027e8000c101d3c */
.L_x_5778:
[----:B------:R-:W-:Y:S05]  /*5060*/  BSYNC B1 ;  /* 0x0000000000017941 */ /* 0x000fea0003800000 */
.L_x_5777:
        /* <DEDUP_REMOVED lines=24> */
[----:B------:R-:W-:Y:S02]  /*51f0*/  F2FP.F16.E4M3.UNPACK_B R52, R53 ;  /* 0x00000035ff34723e */ /* 0x000fe400020006ff */
[----:B------:R-:W-:Y:S01]  /*5200*/  LOP3.LUT R70, R70, 0xff00, R69, 0xf8, !PT ;  /* 0x0000ff0046467812 */ /* 0x000fe200078ef845 */
[----:B------:R-:W-:Y:S01]  /*5210*/  IMAD.U32 R69, R79, 0x10000, RZ ;  /* 0x000100004f457824 */ /* 0x000fe200078e00ff */
[----:B------:R-:W-:-:S02]  /*5220*/  LOP3.LUT R75, R74, 0xff00, R71, 0xf8, !PT ;  /* 0x0000ff004a4b7812 */ /* 0x000fc400078ef847 */
[----:B------:R-:W-:Y:S02]  /*5230*/  SHF.L.U32 R74, R76, 0x10, RZ ;  /* 0x000000104c4a7819 */ /* 0x000fe400000006ff */
        /* <DEDUP_REMOVED lines=89> */
.L_x_5790:
[----:B------:R-:W-:Y:S05]  /*57d0*/  BSYNC B3 ;  /* 0x0000000000037941 */ /* 0x000fea0003800000 */
.L_x_5789:
[----:B------:R-:W-:Y:S02]  /*57e0*/  ULDC.64 UR4, c[0x0][0x2d8] ;  /* 0x0000b60000047ab9 */ /* 0x000fe40000000a00 */
[----:B------:R-:W-:-:S04]  /*57f0*/  IADD3 R68, P2, P3, R73, UR4, R46 ;  /* 0x0000000449447c10 */ /* 0x000fc8000fb5e02e */
[----:B------:R-:W-:-:S05]  /*5800*/  IADD3.X R69, R72, UR5, R21, P2, P3 ;  /* 0x0000000548457c10 */ /* 0x000fca00097e6415 */
[----:B--2---:R3:W-:Y:S04]  /*5810*/  STG.E.128 desc[UR60][R68.64], R52 ;  /* 0x0000003444007986 */ /* 0x0047e8000c101d3c */
.L_x_5788:
[----:B------:R-:W-:Y:S05]  /*5820*/  BSYNC B2 ;  /* 0x0000000000027941 */ /* 0x000fea0003800000 */
.L_x_5787:
[----:B------:R-:W-:Y:S05]  /*5830*/  @P1 BRA `(.L_x_5786) ;  /* 0x0000000400e01947 */ /* 0x000fea0003800000 */
[----:B------:R-:W-:Y:S01]  /*5840*/  LOP3.LUT P2, RZ, R229, 0x4, RZ, 0xc0, !PT ;  /* 0x00000004e5ff7812 */ /* 0x000fe2000784c0ff */
[C---:B-123--:R-:W-:Y:S01]  /*5850*/  VIADD R53, R155.reuse, 0x40 ;  /* 0x000000409b357836 */ /* 0x04efe20000000000 */
[----:B------:R-:W-:Y:S11]  /*5860*/  BSSY B2, `(.L_x_5791) ;  /* 0x0000071000027945 */ /* 0x000ff60003800000 */
[----:B------:R-:W-:Y:S01]  /*5870*/  @P2 VIADD R53, R155, 0xffffffc0 ;  /* 0xffffffc09b352836 */ /* 0x000fe20000000000 */
[----:B------:R-:W-:-:S03]  /*5880*/  ISETP.GE.AND P2, PT, R230, R130, PT ;  /* 0x00000082e600720c */ /* 0x000fc60003f46270 */
[----:B------:R-:W-:-:S06]  /*5890*/  IMAD.IADD R53, R16, 0x1, R53 ;  /* 0x0000000110357824 */ /* 0x000fcc00078e0235 */
[----:B------:R-:W1:Y:S04]  /*58a0*/  LDS.128 R52, [R53+0x24400] ;  /* 0x0244000035347984 */ /* 0x000e680000000c00 */
[----:B------:R-:W-:Y:S05]  /*58b0*/  @P2 BRA `(.L_x_5792) ;  /* 0x0000000400ac2947 */ /* 0x000fea0003800000 */
        /* <DEDUP_REMOVED lines=10> */
[----:B------:R-:W-:Y:S02]  /*5960*/  SHF.R.U32.HI R71, RZ, 0x10, R65 ;  /* 0x00000010ff477819 */ /* 0x000fe40000011641 */
[----:B------:R-:W-:Y:S01]  /*5970*/  PRMT R65, R75, 0x654, R64 ;  /* 0x000006544b417816 */ /* 0x000fe20000000040 */
[----:B-1----:R-:W-:Y:S01]  /*5980*/  IMAD.MOV.U32 R64, RZ, RZ, R52 ;  /* 0x000000ffff407224 */ /* 0x002fe200078e0034 */
[----:B------:R-:W-:Y:S02]  /*5990*/  LOP3.LUT R67, R67, 0xff00, R68, 0xf8, !PT ;  /* 0x0000ff0043437812 */ /* 0x000fe400078ef844 */
[----:B------:R-:W-:Y:S01]  /*59a0*/  LOP3.LUT R65, R65, 0xff00, R66, 0xf8, !PT ;  /* 0x0000ff0041417812 */ /* 0x000fe200078ef842 */
[----:B------:R-:W-:Y:S01]  /*59b0*/  IMAD.U32 R66, R71, 0x10000, RZ ;  /* 0x0001000047427824 */ /* 0x000fe200078e00ff */
[----:B------:R-:W-:-:S02]  /*59c0*/  SHF.L.U32 R70, R70, 0x10, RZ ;  /* 0x0000001046467819 */ /* 0x000fc400000006ff */
[----:B------:R-:W-:Y:S02]  /*59d0*/  F2FP.F16.E4M3.UNPACK_B R68, R143.H1 ;  /* 0x0000008fff44723e */ /* 0x000fe400030006ff */
[-C--:B------:R-:W-:Y:S02]  /*59e0*/  F2FP.F16.E4M3.UNPACK_B R52, R53.reuse ;  /* 0x00000035ff34723e */ /* 0x080fe400020006ff */
[----:B------:R-:W-:Y:S01]  /*59f0*/  F2FP.F16.E4M3.UNPACK_B R53, R53.H1 ;  /* 0x00000035ff35723e */ /* 0x000fe200030006ff */
[--C-:B------:R-:W-:Y:S01]  /*5a00*/  HADD2.F32 R71, -RZ, R68.reuse.H1_H1 ;  /* 0x30000044ff477230 */ /* 0x100fe20000004100 */
[----:B------:R-:W-:Y:S01]  /*5a10*/  LOP3.LUT R74, R67, 0xff0000, R70, 0xf8, !PT ;  /* 0x00ff0000434a7812 */ /* 0x000fe200078ef846 */
[----:B------:R-:W-:Y:S01]  /*5a20*/  HADD2.F32 R70, -RZ, R68.H0_H0 ;  /* 0x20000044ff467230 */ /* 0x000fe20000004100 */
[----:B------:R-:W-:Y:S01]  /*5a30*/  LOP3.LUT R69, R65, 0xff0000, R66, 0xf8, !PT ;  /* 0x00ff000041457812 */ /* 0x000fe200078ef842 */
[--C-:B------:R-:W-:Y:S01]  /*5a40*/  HADD2.F32 R65, -RZ, R52.reuse.H1_H1 ;  /* 0x30000034ff417230 */ /* 0x100fe20000004100 */
[----:B------:R-:W-:Y:S01]  /*5a50*/  F2FP.F16.E4M3.UNPACK_B R67, R137.H1 ;  /* 0x00000089ff43723e */ /* 0x000fe200030006ff */
[----:B------:R-:W-:Y:S01]  /*5a60*/  HADD2.F32 R66, -RZ, R53.H1_H1 ;  /* 0x30000035ff427230 */ /* 0x000fe20000004100 */
[----:B------:R-:W-:Y:S01]  /*5a70*/  F2FP.F16.E4M3.UNPACK_B R143, R143 ;  /* 0x0000008fff8f723e */ /* 0x000fe200020006ff */
[----:B------:R-:W-:-:S02]  /*5a80*/  HADD2.F32 R52, -RZ, R52.H0_H0 ;  /* 0x20000034ff347230 */ /* 0x000fc40000004100 */
[-C--:B------:R-:W-:Y:S01]  /*5a90*/  FMUL.FTZ R75, R65, R70.reuse ;  /* 0x00000046414b7220 */ /* 0x080fe20000410000 */
[----:B------:R-:W-:Y:S02]  /*5aa0*/  HADD2.F32 R68, -RZ, R67.H0_H0 ;  /* 0x20000043ff447230 */ /* 0x000fe40000004100 */
[----:B------:R-:W-:Y:S01]  /*5ab0*/  FMUL.FTZ R76, R66, R71 ;  /* 0x00000047424c7220 */ /* 0x000fe20000410000 */
[----:B------:R-:W-:Y:S02]  /*5ac0*/  HADD2.F32 R53, -RZ, R53.H0_H0 ;  /* 0x20000035ff357230 */ /* 0x000fe40000004100 */
[C---:B------:R-:W-:Y:S01]  /*5ad0*/  FMUL.FTZ R70, R52.reuse, R70 ;  /* 0x0000004634467220 */ /* 0x040fe20000410000 */
[----:B------:R-:W-:Y:S02]  /*5ae0*/  HADD2.F32 R67, -RZ, R67.H1_H1 ;  /* 0x30000043ff437230 */ /* 0x000fe40000004100 */
[-C--:B------:R-:W-:Y:S01]  /*5af0*/  FFMA.FTZ R52, R52, R68.reuse, -R75 ;  /* 0x0000004434347223 */ /* 0x080fe2000001084b */
[----:B------:R-:W-:Y:S01]  /*5b00*/  F2FP.F16.E4M3.UNPACK_B R137, R137 ;  /* 0x00000089ff89723e */ /* 0x000fe200020006ff */
[----:B------:R-:W-:Y:S01]  /*5b10*/  FMUL.FTZ R71, R53, R71 ;  /* 0x0000004735477220 */ /* 0x000fe20000410000 */
[----:B------:R-:W-:Y:S01]  /*5b20*/  FFMA.FTZ R77, R65, R68, R70 ;  /* 0x00000044414d7223 */ /* 0x000fe20000010046 */
        /* <DEDUP_REMOVED lines=68> */
.L_x_5792:
[----:B------:R-:W-:Y:S05]  /*5f70*/  BSYNC B2 ;  /* 0x0000000000027941 */ /* 0x000fea0003800000 */
.L_x_5791:
[----:B------:R-:W-:Y:S02]  /*5f80*/  ULDC.64 UR4, c[0x0][0x2d8] ;  /* 0x0000b60000047ab9 */ /* 0x000fe40000000a00 */
[----:B------:R-:W-:-:S04]  /*5f90*/  IADD3 R64, P2, P3, R15, UR4, R73 ;  /* 0x000000040f407c10 */ /* 0x000fc8000fb5e049 */
[----:B------:R-:W-:-:S05]  /*5fa0*/  IADD3.X R65, R108, UR5, R72, P2, P3 ;  /* 0x000000056c417c10 */ /* 0x000fca00097e6448 */
[----:B-1----:R4:W-:Y:S04]  /*5fb0*/  STG.E.128 desc[UR60][R64.64], R52 ;  /* 0x0000003440007986 */ /* 0x0029e8000c101d3c */
.L_x_5786:
[----:B------:R-:W-:Y:S05]  /*5fc0*/  BSYNC B1 ;  /* 0x0000000000017941 */ /* 0x000fea0003800000 */
.L_x_5785:
        /* <DEDUP_REMOVED lines=12> */
[----:B------:R-:W-:Y:S01]  /*6090*/  LOP3.LUT R60, R61, 0xff, RZ, 0xc0, !PT ;  /* 0x000000ff3d3c7812 */ /* 0x000fe200078ec0ff */
[----:B------:R-:W-:Y:S01]  /*60a0*/  IMAD.SHL.U32 R64, R64, 0x100, RZ ;  /* 0x0000010040407824 */ /* 0x000fe200078e00ff */
[--C-:B------:R-:W-:Y:S02]  /*60b0*/  SHF.R.U32.HI R67, RZ, 0x8, R61.reuse ;  /* 0x00000008ff437819 */ /* 0x100fe4000001163d */
[----:B------:R-:W-:Y:S02]  /*60c0*/  SHF.R.U32.HI R65, RZ, 0x10, R61 ;  /* 0x00000010ff417819 */ /* 0x000fe4000001163d */
[----:B------:R-:W-:Y:S01]  /*60d0*/  SHF.R.U32.HI R68, RZ, 0x18, R63 ;  /* 0x00000018ff447819 */ /* 0x000fe2000001163f */
[----:B------:R-:W-:Y:S01]  /*60e0*/  IMAD.SHL.U32 R55, R67, 0x100, RZ ;  /* 0x0000010043377824 */ /* 0x000fe200078e00ff */
[----:B------:R-:W-:-:S02]  /*60f0*/  LOP3.LUT R61, R63, 0xff, RZ, 0xc0, !PT ;  /* 0x000000ff3f3d7812 */ /* 0x000fc400078ec0ff */
[----:B------:R-:W-:Y:S02]  /*6100*/  SHF.R.U32.HI R66, RZ, 0x10, R63 ;  /* 0x00000010ff427819 */ /* 0x000fe4000001163f */
[----:B------:R-:W-:Y:S02]  /*6110*/  PRMT R61, R68, 0x654, R61 ;  /* 0x00000654443d7816 */ /* 0x000fe4000000003d */
[----:B------:R-:W-:Y:S01]  /*6120*/  PRMT R60, R69, 0x654, R60 ;  /* 0x00000654453c7816 */ /* 0x000fe2000000003c */
[----:B------:R-:W-:Y:S01]  /*6130*/  IMAD.U32 R66, R66, 0x10000, RZ ;  /* 0x0001000042427824 */ /* 0x000fe200078e00ff */
[----:B------:R-:W-:Y:S01]  /*6140*/  LOP3.LUT R63, R61, 0xff00, R64, 0xf8, !PT ;  /* 0x0000ff003d3f7812 */ /* 0x000fe200078ef840 */
[----:B------:R-:W-:Y:S01]  /*6150*/  IMAD.U32 R61, R65, 0x10000, RZ ;  /* 0x00010000413d7824 */ /* 0x000fe200078e00ff */
[----:B------:R-:W-:Y:S02]  /*6160*/  LOP3.LUT R60, R60, 0xff00, R55, 0xf8, !PT ;  /* 0x0000ff003c3c7812 */ /* 0x000fe400078ef837 */
        /* <DEDUP_REMOVED lines=90> */
.L_x_5797:
[----:B------:R-:W-:Y:S05]  /*6710*/  BSYNC B2 ;  /* 0x0000000000027941 */ /* 0x000fea0003800000 */
.L_x_5796:
[----:B------:R-:W-:Y:S02]  /*6720*/  ULDC.64 UR4, c[0x0][0x2d8] ;  /* 0x0000b60000047ab9 */ /* 0x000fe40000000a00 */
[----:B------:R-:W-:-:S04]  /*6730*/  IADD3 R60, P2, P3, R128, UR4, R46 ;  /* 0x00000004803c7c10 */ /* 0x000fc8000fb5e02e */
[----:B------:R-:W-:-:S05]  /*6740*/  IADD3.X R61, R131, UR5, R21, P2, P3 ;  /* 0x00000005833d7c10 */ /* 0x000fca00097e6415 */
[----:B--2---:R1:W-:Y:S04]  /*6750*/  STG.E.128 desc[UR60][R60.64], R52 ;  /* 0x000000343c007986 */ /* 0x0043e8000c101d3c */
.L_x_5795:
[----:B------:R-:W-:Y:S05]  /*6760*/  BSYNC B1 ;  /* 0x0000000000017941 */ /* 0x000fea0003800000 */
.L_x_5794:
[----:B------:R-:W-:Y:S05]  /*6770*/  @P1 BRA `(.L_x_5793) ;  /* 0x0000005400c81947 */ /* 0x000fea0003800000 */
[----:B------:R-:W-:Y:S01]  /*6780*/  LOP3.LUT P2, RZ, R229, 0x4, RZ, 0xc0, !PT ;  /* 0x00000004e5ff7812 */ /* 0x000fe2000784c0ff */
[C---:B-1234-:R-:W-:Y:S01]  /*6790*/  VIADD R53, R155.reuse, 0x40 ;  /* 0x000000409b357836 */ /* 0x05efe20000000000 */
[----:B------:R-:W-:Y:S11]  /*67a0*/  BSSY B1, `(.L_x_5798) ;  /* 0x0000071000017945 */ /* 0x000ff60003800000 */
[----:B------:R-:W-:Y:S01]  /*67b0*/  @P2 VIADD R53, R155, 0xffffffc0 ;  /* 0xffffffc09b352836 */ /* 0x000fe20000000000 */
[----:B------:R-:W-:-:S04]  /*67c0*/  ISETP.GE.AND P2, PT, R230, R130, PT ;  /* 0x00000082e600720c */ /* 0x000fc80003f46270 */
[----:B------:R-:W-:-:S06]  /*67d0*/  IADD3 R53, R16, R53, RZ ;  /* 0x0000003510357210 */ /* 0x000fcc0007ffe0ff */
[----:B------:R-:W1:Y:S03]  /*67e0*/  LDS.128 R52, [R53+0x26400] ;  /* 0x0264000035347984 */ /* 0x000e660000000c00 */
[----:B------:R-:W-:Y:S05]  /*67f0*/  @P2 BRA `(.L_x_5799) ;  /* 0x0000000400ac2947 */ /* 0x000fea0003800000 */
[----:B------:R-:W-:Y:S01]  /*6800*/  SHF.R.U32.HI R61, RZ, 0x8, R59 ;  /* 0x00000008ff3d7819 */ /* 0x000fe2000001163b */
[----:B-1----:R-:W-:Y:S01]  /*6810*/  IMAD.MOV.U32 R58, RZ, RZ, R55 ;  /* 0x000000ffff3a7224 */ /* 0x002fe200078e0037 */
[--C-:B------:R-:W-:Y:S02]  /*6820*/  SHF.R.U32.HI R62, RZ, 0x8, R57.reuse ;  /* 0x00000008ff3e7819 */ /* 0x100fe40000011639 */
[----:B------:R-:W-:Y:S02]  /*6830*/  LOP3.LUT R56, R57, 0xff, RZ, 0xc0, !PT ;  /* 0x000000ff39387812 */ /* 0x000fe400078ec0ff */
[--C-:B------:R-:W-:Y:S02]  /*6840*/  SHF.R.U32.HI R65, RZ, 0x18, R57.reuse ;  /* 0x00000018ff417819 */ /* 0x100fe40000011639 */
[----:B------:R-:W-:Y:S01]  /*6850*/  SHF.R.U32.HI R64, RZ, 0x10, R57 ;  /* 0x00000010ff407819 */ /* 0x000fe20000011639 */
[----:B------:R-:W-:Y:S01]  /*6860*/  IMAD.MOV.U32 R57, RZ, RZ, R54 ;  /* 0x000000ffff397224 */ /* 0x000fe200078e0036 */
[----:B------:R-:W-:Y:S01]  /*6870*/  SHF.R.U32.HI R63, RZ, 0x10, R59 ;  /* 0x00000010ff3f7819 */ /* 0x000fe2000001163b */
[----:B------:R-:W-:Y:S01]  /*6880*/  IMAD.SHL.U32 R54, R62, 0x100, RZ ;  /* 0x000001003e367824 */ /* 0x000fe200078e00ff */
[----:B------:R-:W-:Y:S01]  /*6890*/  LOP3.LUT R60, R59, 0xff0000ff, RZ, 0xc0, !PT ;  /* 0xff0000ff3b3c7812 */ /* 0x000fe200078ec0ff */
[----:B------:R-:W-:Y:S01]  /*68a0*/  IMAD.SHL.U32 R59, R61, 0x100, RZ ;  /* 0x000001003d3b7824 */ /* 0x000fe200078e00ff */
[----:B------:R-:W-:-:S04]  /*68b0*/  PRMT R55, R65, 0x654, R56 ;  /* 0x0000065441377816 */ /* 0x000fc80000000038 */
[----:B------:R-:W-:Y:S01]  /*68c0*/  LOP3.LUT R62, R60, 0xff00, R59, 0xf8, !PT ;  /* 0x0000ff003c3e7812 */ /* 0x000fe200078ef83b */
[----:B------:R-:W-:Y:S01]  /*68d0*/  IMAD.U32 R59, R63, 0x10000, RZ ;  /* 0x000100003f3b7824 */ /* 0x000fe200078e00ff */
[----:B------:R-:W-:Y:S01]  /*68e0*/  LOP3.LUT R56, R55, 0xff00, R54, 0xf8, !PT ;  /* 0x0000ff0037387812 */ /* 0x000fe200078ef836 */
[----:B------:R-:W-:Y:S01]  /*68f0*/  IMAD.U32 R55, R64, 0x10000, RZ ;  /* 0x0001000040377824 */ /* 0x000fe200078e00ff */
        /* <DEDUP_REMOVED lines=91> */
.L_x_5799:
[----:B------:R-:W-:Y:S05]  /*6eb0*/  BSYNC B1 ;  /* 0x0000000000017941 */ /* 0x000fea0003800000 */
.L_x_5798:
[----:B------:R-:W-:Y:S02]  /*6ec0*/  ULDC.64 UR4, c[0x0][0x2d8] ;  /* 0x0000b60000047ab9 */ /* 0x000fe40000000a00 */
[----:B------:R-:W-:-:S04]  /*6ed0*/  IADD3 R56, P2, P3, R15, UR4, R128 ;  /* 0x000000040f387c10 */ /* 0x000fc8000fb5e080 */
[----:B------:R-:W-:-:S05]  /*6ee0*/  IADD3.X R57, R108, UR5, R131, P2, P3 ;  /* 0x000000056c397c10 */ /* 0x000fca00097e6483 */
[----:B-1----:R1:W-:Y:S01]  /*6ef0*/  STG.E.128 desc[UR60][R56.64], R52 ;  /* 0x0000003438007986 */ /* 0x0023e2000c101d3c */
[----:B------:R-:W-:Y:S05]  /*6f00*/  BRA `(.L_x_5793) ;  /* 0x0000004c00e47947 */ /* 0x000fea0003800000 */
.L_x_5757:
[----:B------:R-:W2:Y:S01]  /*6f10*/  LDL R56, [R1+0x44] ;  /* 0x0000440001387983 */ /* 0x000ea20000100800 */
[C---:B------:R-:W-:Y:S01]  /*6f20*/  ISETP.GE.AND P5, PT, R228.reuse, R120, PT ;  /* 0x00000078e400720c */ /* 0x040fe20003fa6270 */
[C---:B------:R-:W-:Y:S01]  /*6f30*/  VIADD R64, R228.reuse, 0x40 ;  /* 0x00000040e4407836 */ /* 0x040fe20000000000 */
[----:B------:R-:W-:Y:S01]  /*6f40*/  P2R R65, PR, RZ, 0x1 ;  /* 0x00000001ff417803 */ /* 0x000fe20000000000 */
[----:B------:R-:W-:Y:S01]  /*6f50*/  VIADD R66, R228, 0x80 ;  /* 0x00000080e4427836 */ /* 0x000fe20000000000 */
[----:B------:R-:W-:-:S13]  /*6f60*/  ISETP.GE.OR P5, PT, R18, R130, P5 ;  /* 0x000000821200720c */ /* 0x000fda0002fa6670 */
[----:B------:R-:W0:Y:S08]  /*6f70*/  @!P5 LDC.64 R60, c[0x0][0x3c8] ;  /* 0x0000f200ff3cdb82 */ /* 0x000e300000000a00 */
[----:B------:R-:W1:Y:S01]  /*6f80*/  @!P5 LDC.64 R62, c[0x0][0x3e0] ;  /* 0x0000f800ff3edb82 */ /* 0x000e620000000a00 */
[----:B0-----:R-:W-:-:S04]  /*6f90*/  @!P5 IADD3 R60, P2, P3, R92, R60, R52 ;  /* 0x0000003c5c3cd210 */ /* 0x001fc80007b5e034 */
[----:B------:R-:W-:Y:S02]  /*6fa0*/  @!P5 IADD3.X R61, R31, R61, R127, P2, P3 ;  /* 0x0000003d1f3dd210 */ /* 0x000fe400017e647f */
[----:B------:R-:W-:Y:S02]  /*6fb0*/  CS2R R74, SRZ ;  /* 0x00000000004a7805 */ /* 0x000fe4000001ff00 */
[----:B------:R-:W-:Y:S02]  /*6fc0*/  CS2R R78, SRZ ;  /* 0x00000000004e7805 */ /* 0x000fe4000001ff00 */
[----:B------:R-:W-:Y:S02]  /*6fd0*/  CS2R R76, SRZ ;  /* 0x00000000004c7805 */ /* 0x000fe4000001ff00 */
[----:B------:R-:W-:Y:S02]  /*6fe0*/  CS2R R82, SRZ ;  /* 0x0000000000527805 */ /* 0x000fe4000001ff00 */
[----:B------:R-:W-:-:S02]  /*6ff0*/  CS2R R80, SRZ ;  /* 0x0000000000507805 */ /* 0x000fc4000001ff00 */
[----:B--2---:R-:W-:Y:S02]  /*7000*/  R2UR UR4, R56 ;  /* 0x00000000380472ca */ /* 0x004fe400000e0000 */
[----:B------:R-:W-:-:S04]  /*7010*/  IADD3 R56, R228, 0xc0, RZ ;  /* 0x000000c0e4387810 */ /* 0x000fc80007ffe0ff */
        /* <DEDUP_REMOVED lines=12> */
[----:B------:R-:W0:Y:S03]  /*70e0*/  @!P2 LDC.64 R56, c[0x0][0x3e8] ;  /* 0x0000fa00ff38ab82 */ /* 0x000e260000000a00 */
[----:B------:R-:W2:Y:S01]  /*70f0*/  @!P2 LDG.E.128 R76, desc[UR60][R84.64] ;  /* 0x0000003c544ca981 */ /* 0x000ea2000c1e1d00 */
[----:B0-----:R-:W-:-:S04]  /*7100*/  @!P2 IMAD.WIDE.U32 R58, R56, 0xc0, R54 ;  /* 0x000000c0383aa825 */ /* 0x001fc800078e0036 */
[----:B------:R-:W-:Y:S01]  /*7110*/  @!P2 IMAD R57, R57, 0xc0, RZ ;  /* 0x000000c03939a824 */ /* 0x000fe200078e02ff */
[----:B---3--:R-:W-:-:S03]  /*7120*/  @!P2 IADD3 R86, P3, P4, R98, R86, R58 ;  /* 0x000000566256a210 */ /* 0x008fc60007c7e03a */
[----:B------:R-:W-:-:S05]  /*7130*/  @!P2 IMAD.IADD R56, R59, 0x1, R57 ;  /* 0x000000013b38a824 */ /* 0x000fca00078e0239 */
[----:B------:R-:W-:Y:S02]  /*7140*/  @!P2 IADD3.X R87, R29, R87, R56, P3, P4 ;  /* 0x000000571d57a210 */ /* 0x000fe40001fe8438 */
[----:B-1----:R-:W-:-:S03]  /*7150*/  @!P5 IADD3 R62, P3, P4, R98, R62, R54 ;  /* 0x0000003e623ed210 */ /* 0x002fc60007c7e036 */
[----:B------:R-:W3:Y:S01]  /*7160*/  @!P2 LDG.E.128 R80, desc[UR60][R86.64] ;  /* 0x0000003c5650a981 */ /* 0x000ee2000c1e1d00 */
        /* <DEDUP_REMOVED lines=10> */
[----:B------:R-:W4:Y:S03]  /*7210*/  @!P3 LDC.64 R72, c[0x0][0x3c8] ;  /* 0x0000f200ff48bb82 */ /* 0x000f260000000a00 */
[----:B------:R-:W-:Y:S02]  /*7220*/  @!P3 IADD3.X R56, R31, R11, R127, P0, P6 ;  /* 0x0000000b1f38b210 */ /* 0x000fe400007ec47f */
[----:B------:R-:W-:-:S03]  /*7230*/  @!P4 IADD3 R57, P0, P6, R98, R54, R6 ;  /* 0x000000366239c210 */ /* 0x000fc60007e1e006 */
[----:B------:R-:W5:Y:S01]  /*7240*/  @!P3 LDC.64 R88, c[0x0][0x3e0] ;  /* 0x0000f800ff58bb82 */ /* 0x000f620000000a00 */
        /* <DEDUP_REMOVED lines=10> */
[----:B----4-:R-:W-:-:S05]  /*72f0*/  @!P3 IADD3 R72, P6, R53, R72, RZ ;  /* 0x000000483548b210 */ /* 0x010fca0007fde0ff */
[----:B------:R-:W-:Y:S01]  /*7300*/  @!P3 IMAD.X R73, R56, 0x1, R73, P6 ;  /* 0x000000013849b824 */ /* 0x000fe200030e0649 */
[----:B-----5:R-:W-:Y:S02]  /*7310*/  @!P3 IADD3 R88, P6, R55, R88, RZ ;  /* 0x000000583758b210 */ /* 0x020fe40007fde0ff */
[----:B------:R-:W-:Y:S02]  /*7320*/  CS2R R54, SRZ ;  /* 0x0000000000367805 */ /* 0x000fe4000001ff00 */
[----:B------:R-:W-:Y:S01]  /*7330*/  CS2R R56, SRZ ;  /* 0x0000000000387805 */ /* 0x000fe2000001ff00 */
[----:B------:R-:W-:Y:S01]  /*7340*/  @!P3 IMAD.X R89, R52, 0x1, R89, P6 ;  /* 0x000000013459b824 */ /* 0x000fe200030e0659 */
[----:B------:R-:W-:Y:S02]  /*7350*/  CS2R R52, SRZ ;  /* 0x0000000000347805 */ /* 0x000fe4000001ff00 */
[----:B------:R-:W-:Y:S02]  /*7360*/  CS2R R64, SRZ ;  /* 0x0000000000407805 */ /* 0x000fe4000001ff00 */
[----:B------:R0:W4:Y:S04]  /*7370*/  @!P5 LDG.E.128 R56, desc[UR60][R62.64] ;  /* 0x0000003c3e38d981 */ /* 0x000128000c1e1d00 */
[----:B------:R1:W5:Y:S04]  /*7380*/  @!P5 LDG.E.128 R52, desc[UR60][R60.64] ;  /* 0x0000003c3c34d981 */ /* 0x000368000c1e1d00 */
[----:B------:R1:W5:Y:S01]  /*7390*/  @!P4 LDG.E.128 R64, desc[UR60][R70.64] ;  /* 0x0000003c4640c981 */ /* 0x000362000c1e1d00 */
[----:B0-----:R-:W-:-:S02]  /*73a0*/  CS2R R62, SRZ ;  /* 0x00000000003e7805 */ /* 0x001fc4000001ff00 */
[----:B-1----:R-:W-:Y:S02]  /*73b0*/  CS2R R60, SRZ ;  /* 0x00000000003c7805 */ /* 0x002fe4000001ff00 */
[----:B------:R-:W-:-:S04]  /*73c0*/  CS2R R70, SRZ ;  /* 0x0000000000467805 */ /* 0x000fc8000001ff00 */
[----:B------:R0:W5:Y:S02]  /*73d0*/  @!P4 LDG.E.128 R60, desc[UR60][R68.64] ;  /* 0x0000003c443cc981 */ /* 0x000164000c1e1d00 */
[----:B0-----:R-:W-:-:S06]  /*73e0*/  CS2R R68, SRZ ;  /* 0x0000000000447805 */ /* 0x001fcc000001ff00 */
[----:B------:R0:W5:Y:S02]  /*73f0*/  @!P3 LDG.E.128 R68, desc[UR60][R72.64] ;  /* 0x0000003c4844b981 */ /* 0x000164000c1e1d00 */
[----:B0-----:R-:W-:-:S06]  /*7400*/  CS2R R72, SRZ ;  /* 0x0000000000487805 */ /* 0x001fcc000001ff00 */
[----:B------:R-:W5:Y:S01]  /*7410*/  @!P3 LDG.E.128 R72, desc[UR60][R88.64] ;  /* 0x0000003c5848b981 */ /* 0x000f62000c1e1d00 */
[----:B------:R-:W-:-:S06]  /*7420*/  UISETP.NE.AND UP0, UPT, UR4, 0x3, UPT ;  /* 0x000000030400788c */ /* 0x000fcc000bf05270 */
[----:B------:R-:W-:Y:S02]  /*7430*/  PLOP3.LUT P5, PT, PT, PT, UP0, 0x80, 0x0 ;  /* 0x000000000000781c */ /* 0x000fe40003faf008 */
[----:B------:R-:W-:Y:S01]  /*7440*/  ISETP.GE.AND P2, PT, R18, R130, PT ;  /* 0x000000821200720c */ /* 0x000fe20003f46270 */
[----:B--2---:R-:W-:Y:S01]  /*7450*/  IMAD.MOV.U32 R143, RZ, RZ, R78 ;  /* 0x000000ffff8f7224 */ /* 0x004fe200078e004e */
[----:B------:R-:W-:Y:S01]  /*7460*/  MOV R144, R76 ;  /* 0x0000004c00907202 */ /* 0x000fe20000000f00 */
[----:B---3--:R-:W-:Y:S02]  /*7470*/  IMAD.MOV.U32 R145, RZ, RZ, R82 ;  /* 0x000000ffff917224 */ /* 0x008fe400078e0052 */
[----:B------:R-:W-:Y:S02]  /*7480*/  IMAD.MOV.U32 R146, RZ, RZ, R80 ;  /* 0x000000ffff927224 */ /* 0x000fe400078e0050 */
[----:B----4-:R-:W-:Y:S02]  /*7490*/  IMAD.MOV.U32 R161, RZ, RZ, R58 ;  /* 0x000000ffffa17224 */ /* 0x010fe400078e003a */
[----:B------:R-:W-:-:S02]  /*74a0*/  IMAD.MOV.U32 R163, RZ, RZ, R56 ;  /* 0x000000ffffa37224 */ /* 0x000fc400078e0038 */
[----:B-----5:R-:W-:Y:S02]  /*74b0*/  IMAD.MOV.U32 R160, RZ, RZ, R54 ;  /* 0x000000ffffa07224 */ /* 0x020fe400078e0036 */
        /* <DEDUP_REMOVED lines=11> */
.L_x_5800:
[----:B------:R-:W-:Y:S01]  /*7570*/  IMAD R111, R17, 0x8, R16 ;  /* 0x00000008116f7824 */ /* 0x000fe200078e0210 */
[----:B------:R-:W-:Y:S01]  /*7580*/  SHF.L.U32 R127, R231, 0x1f, RZ ;  /* 0x0000001fe77f7819 */ /* 0x000fe200000006ff */
[----:B------:R-:W0:Y:S01]  /*7590*/  LDC R147, c[0x0][0x2e4] ;  /* 0x0000b900ff937b82 */ /* 0x000e220000000800 */
[----:B------:R-:W-:Y:S01]  /*75a0*/  IMAD.MOV.U32 R129, RZ, RZ, R131 ;  /* 0x000000ffff817224 */ /* 0x000fe200078e0083 */
[----:B------:R-:W-:Y:S01]  /*75b0*/  BSSY B1, `(.L_x_5801) ;  /* 0x0000005000017945 */ /* 0x000fe20003800000 */
[----:B------:R-:W1:Y:S05]  /*75c0*/  SYNCS.PHASECHK.TRANS64.TRYWAIT P3, [R111+URZ+0x2e890], R127 ;  /* 0x02e8907f6f0075a7 */ /* 0x000e6a000806017f */
[----:B------:R-:W2:Y:S01]  /*75d0*/  LDC.64 R130, c[0x0][0x2f0] ;  /* 0x0000bc00ff827b82 */ /* 0x000ea20000000a00 */
[----:B0-----:R-:W-:Y:S01]  /*75e0*/  IMAD.IADD R148, R147, 0x1, -R123 ;  /* 0x0000000193947824 */ /* 0x001fe200078e0a7b */
[----:B-1----:R-:W-:Y:S06]  /*75f0*/  @!P3 BRA `(.L_x_5802) ;  /* 0x000001b400d8b947 */ /* 0x002fec0003800000 */
.L_x_6038:
[----:B------:R-:W-:Y:S05]  /*7600*/  BSYNC B1 ;  /* 0x0000000000017941 */ /* 0x000fea0003800000 */
.L_x_5801:
[----:B------:R-:W-:Y:S01]  /*7610*/  ISETP.GE.OR P3, PT, R228, R120, P0 ;  /* 0x00000078e400720c */ /* 0x000fe20000766670 */
[----:B------:R-:W-:-:S12]  /*7620*/  BSSY B1, `(.L_x_5803) ;  /* 0x0000100000017945 */ /* 0x000fd80003800000 */
[----:B------:R-:W-:Y:S05]  /*7630*/  @P3 BRA `(.L_x_5804) ;  /* 0x0000000c00f83947 */ /* 0x000fea0003800000 */
[----:B------:R-:W1:Y:S01]  /*7640*/  S2R R86, SR_TID.X ;  /* 0x0000000000567919 */ /* 0x000e620000002100 */
        /* <DEDUP_REMOVED lines=12> */
[----:B------:R-:W-:-:S05]  /*7710*/  LEA.HI.SX32 R85, R85, R28, 0x1b ;  /* 0x0000001c55557211 */ /* 0x000fca00078fdaff */
[----:B------:R-:W-:Y:S02]  /*7720*/  IMAD.SHL.U32 R159, R85, 0x10, RZ ;  /* 0x00000010559f7824 */ /* 0x000fe400078e00ff */
[----:B------:R-:W-:Y:S02]  /*7730*/  IMAD R85, R17, 0x7000, R116 ;  /* 0x0000700011557824 */ /* 0x000fe400078e0274 */
[----:B-1----:R-:W-:Y:S01]  /*7740*/  VIADD R87, R86, 0xffffff80 ;  /* 0xffffff8056577836 */ /* 0x002fe20000000000 */
[----:B------:R-:W-:Y:S01]  /*7750*/  LOP3.LUT R84, R3, 0x70, R159, 0xf8, !PT ;  /* 0x0000007003547812 */ /* 0x000fe200078ef89f */
[----:B------:R-:W-:-:S03]  /*7760*/  IMAD.IADD R85, R16, 0x1, R85 ;  /* 0x0000000110557824 */ /* 0x000fc600078e0255 */
[----:B------:R-:W-:Y:S02]  /*7770*/  SHF.R.S32.HI R86, RZ, 0x1f, R87 ;  /* 0x0000001fff567819 */ /* 0x000fe40000011457 */
[----:B------:R-:W-:Y:S02]  /*7780*/  LOP3.LUT R84, R84, R43, RZ, 0x3c, !PT ;  /* 0x0000002b54547212 */ /* 0x000fe400078e3cff */
[----:B------:R-:W-:-:S04]  /*7790*/  LEA.HI R86, R86, R87, RZ, 0x5 ;  /* 0x0000005756567211 */ /* 0x000fc800078f28ff */
[----:B------:R-:W-:-:S04]  /*77a0*/  SHF.L.U32 R86, R86, 0x5, RZ ;  /* 0x0000000556567819 */ /* 0x000fc800000006ff */
[----:B------:R-:W-:-:S05]  /*77b0*/  LOP3.LUT R86, R86, 0xfffffc00, RZ, 0xc0, !PT ;  /* 0xfffffc0056567812 */ /* 0x000fca00078ec0ff */
[----:B------:R-:W-:-:S04]  /*77c0*/  IMAD.IADD R84, R86, 0x1, R84 ;  /* 0x0000000156547824 */ /* 0x000fc800078e0254 */
        /* <DEDUP_REMOVED lines=14> */
[----:B------:R-:W-:Y:S02]  /*78b0*/  PRMT R54, R175, 0x654, R54 ;  /* 0x00000654af367816 */ /* 0x000fe40000000036 */
[----:B------:R-:W-:Y:S02]  /*78c0*/  SHF.R.U32.HI R170, RZ, 0x8, R55 ;  /* 0x00000008ffaa7819 */ /* 0x000fe40000011637 */
[----:B------:R-:W-:Y:S02]  /*78d0*/  SHF.R.U32.HI R166, RZ, 0x18, R59 ;  /* 0x00000018ffa67819 */ /* 0x000fe4000001163b */
[----:B------:R-:W-:-:S02]  /*78e0*/  LOP3.LUT R165, R59, 0xff, RZ, 0xc0, !PT ;  /* 0x000000ff3ba57812 */ /* 0x000fc400078ec0ff */
[--C-:B------:R-:W-:Y:S02]  /*78f0*/  SHF.R.U32.HI R171, RZ, 0x18, R55.reuse ;  /* 0x00000018ffab7819 */ /* 0x100fe40000011637 */
[----:B------:R-:W-:Y:S02]  /*7900*/  LOP3.LUT R56, R55, 0xff, RZ, 0xc0, !PT ;  /* 0x000000ff37387812 */ /* 0x000fe400078ec0ff */
[----:B------:R-:W-:Y:S02]  /*7910*/  SHF.R.U32.HI R52, RZ, 0x10, R55 ;  /* 0x00000010ff347819 */ /* 0x000fe40000011637 */
[----:B------:R-:W-:Y:S01]  /*7920*/  LOP3.LUT R54, R54, 0xff00, R57, 0xf8, !PT ;  /* 0x0000ff0036367812 */ /* 0x000fe200078ef839 */
[----:B------:R-:W-:Y:S01]  /*7930*/  IMAD.U32 R57, R172, 0x10000, RZ ;  /* 0x00010000ac397824 */ /* 0x000fe200078e00ff */
[--C-:B------:R-:W-:Y:S02]  /*7940*/  SHF.R.U32.HI R167, RZ, 0x8, R59.reuse ;  /* 0x00000008ffa77819 */ /* 0x100fe4000001163b */
        /* <DEDUP_REMOVED lines=8> */
[----:B------:R-:W-:Y:S01]  /*79d0*/  LOP3.LUT R54, R54, 0xff0000, R57, 0xf8, !PT ;  /* 0x00ff000036367812 */ /* 0x000fe200078ef839 */
[----:B------:R-:W-:Y:S01]  /*79e0*/  IMAD.U32 R57, R52, 0x10000, RZ ;  /* 0x0001000034397824 */ /* 0x000fe200078e00ff */
[----:B------:R-:W-:-:S02]  /*79f0*/  LOP3.LUT R56, R56, 0xff00, R59, 0xf8, !PT ;  /* 0x0000ff0038387812 */ /* 0x000fc400078ef83b */
[----:B------:R-:W-:Y:S02]  /*7a00*/  LOP3.LUT R169, R58, 0xff00, R165, 0xf8, !PT ;  /* 0x0000ff003aa97812 */ /* 0x000fe400078ef8a5 */
[----:B------:R-:W-:Y:S02]  /*7a10*/  SHF.L.U32 R167, R167, 0x8, RZ ;  /* 0x00000008a7a77819 */ /* 0x000fe400000006ff */
[----:B------:R-:W-:Y:S02]  /*7a20*/  F2FP.F16.E4M3.UNPACK_B R168, R163.H1 ;  /* 0x000000a3ffa8723e */ /* 0x000fe400030006ff */
[----:B--2---:R-:W-:Y:S02]  /*7a30*/  F2FP.F16.E4M3.UNPACK_B R59, R88.H1 ;  /* 0x00000058ff3b723e */ /* 0x004fe400030006ff */
[----:B-1----:R-:W-:Y:S02]  /*7a40*/  F2FP.F16.E4M3.UNPACK_B R58, R84.H1 ;  /* 0x00000054ff3a723e */ /* 0x002fe400030006ff */
[----:B------:R-:W-:Y:S01]  /*7a50*/  LOP3.LUT R171, R166, 0xff00, R167, 0xf8, !PT ;  /* 0x0000ff00a6ab7812 */ /* 0x000fe200078ef8a7 */
[----:B------:R-:W-:Y:S01]  /*7a60*/  HADD2.F32 R167, -RZ, R168.H0_H0 ;  /* 0x200000a8ffa77230 */ /* 0x000fe20000004100 */
[----:B------:R-:W-:Y:S01]  /*7a70*/  LOP3.LUT R52, R56, 0xff0000, R57, 0xf8, !PT ;  /* 0x00ff000038347812 */ /* 0x000fe200078ef839 */
[----:B------:R-:W-:Y:S01]  /*7a80*/  HADD2.F32 R57, -RZ, R59.H0_H0 ;  /* 0x2000003bff397230 */ /* 0x000fe20000004100 */
[----:B------:R-:W-:Y:S01]  /*7a90*/  F2FP.F16.E4M3.UNPACK_B R165, R162.H1 ;  /* 0x000000a2ffa5723e */ /* 0x000fe200030006ff */
[----:B------:R-:W-:Y:S01]  /*7aa0*/  HADD2.F32 R56, -RZ, R58.H0_H0 ;  /* 0x2000003aff387230 */ /* 0x000fe20000004100 */
[----:B------:R-:W-:Y:S01]  /*7ab0*/  LOP3.LUT R55, R169, 0xff0000, R170, 0xf8, !PT ;  /* 0x00ff0000a9377812 */ /* 0x000fe200078ef8aa */
[----:B------:R-:W-:-:S02]  /*7ac0*/  HADD2.F32 R170, -RZ, R168.H1_H1 ;  /* 0x300000a8ffaa7230 */ /* 0x000fc40000004100 */
[CC--:B------:R-:W-:Y:S01]  /*7ad0*/  FMUL.FTZ R173, R57.reuse, R167.reuse ;  /* 0x000000a739ad7220 */ /* 0x0c0fe20000410000 */
[--C-:B------:R-:W-:Y:S02]  /*7ae0*/  HADD2.F32 R166, -RZ, R165.reuse.H0_H0 ;  /* 0x200000a5ffa67230 */ /* 0x100fe40000004100 */
[C---:B------:R-:W-:Y:S01]  /*7af0*/  FMUL.FTZ R174, R56.reuse, R167 ;  /* 0x000000a738ae7220 */ /* 0x040fe20000410000 */
[----:B------:R-:W-:Y:S01]  /*7b00*/  HADD2.F32 R167, -RZ, R165.H1_H1 ;  /* 0x300000a5ffa77230 */ /* 0x000fe20000004100 */
[----:B------:R-:W-:Y:S01]  /*7b10*/  F2FP.F16.E4M3.UNPACK_B R168, R163 ;  /* 0x000000a3ffa8723e */ /* 0x000fe200020006ff */
[----:B------:R-:W-:Y:S02]  /*7b20*/  HADD2.F32 R165, -RZ, R59.H1_H1 ;  /* 0x3000003bffa57230 */ /* 0x000fe40000004100 */
[-C--:B------:R-:W-:Y:S01]  /*7b30*/  FFMA.FTZ R56, R56, R166.reuse, -R173 ;  /* 0x000000a638387223 */ /* 0x080fe200000108ad */
[----:B------:R-:W-:Y:S01]  /*7b40*/  FFMA.FTZ R57, R57, R166, R174 ;  /* 0x000000a639397223 */ /* 0x000fe200000100ae */
[----:B------:R-:W-:Y:S01]  /*7b50*/  HADD2.F32 R58, -RZ, R58.H1_H1 ;  /* 0x3000003aff3a7230 */ /* 0x000fe20000004100 */
[----:B------:R-:W-:Y:S01]  /*7b60*/  F2FP.F16.E4M3.UNPACK_B R166, R162 ;  /* 0x000000a2ffa6723e */ /* 0x000fe200020006ff */
[----:B------:R-:W-:Y:S01]  /*7b70*/  FMUL.FTZ R59, R165, R170 ;  /* 0x000000aaa53b7220 */ /* 0x000fe20000410000 */
[----:B------:R-:W-:Y:S01]  /*7b80*/  F2FP.F16.E4M3.UNPACK_B R162, R84 ;  /* 0x00000054ffa2723e */ /* 0x000fe200020006ff */
[----:B------:R-:W-:Y:S01]  /*7b90*/  HADD2.F32 R169, -RZ, R168.H0_H0 ;  /* 0x200000a8ffa97230 */ /* 0x000fe20000004100 */
[----:B------:R-:W-:Y:S01]  /*7ba0*/  F2FP.F16.E4M3.UNPACK_B R88, R88 ;  /* 0x00000058ff58723e */ /* 0x000fe200020006ff */
[C---:B------:R-:W-:Y:S01]  /*7bb0*/  FMUL.FTZ R170, R58.reuse, R170 ;  /* 0x000000aa3aaa7220 */ /* 0x040fe20000410000 */
[-C--:B------:R-:W-:Y:S01]  /*7bc0*/  FFMA.FTZ R59, R58, R167.reuse, -R59 ;  /* 0x000000a73a3b7223 */ /* 0x080fe2000001083b */
[----:B------:R-:W-:Y:S01]  /*7bd0*/  HADD2.F32 R84, -RZ, R162.H0_H0 ;  /* 0x200000a2ff547230 */ /* 0x000fe20000004100 */
[----:B------:R-:W-:Y:S01]  /*7be0*/  LOP3.LUT R53, R171, 0xff0000, R172, 0xf8, !PT ;  /* 0x00ff0000ab357812 */ /* 0x000fe200078ef8ac */
[----:B------:R-:W-:Y:S01]  /*7bf0*/  FFMA.FTZ R58, R165, R167, R170 ;  /* 0x000000a7a53a7223 */ /* 0x000fe200000100aa */
[----:B------:R-:W-:Y:S01]  /*7c00*/  HADD2.F32 R163, -RZ, R88.H0_H0 ;  /* 0x20000058ffa37230 */ /* 0x000fe20000004100 */
[----:B------:R-:W-:Y:S01]  /*7c10*/  F2FP.SATFINITE.E4M3.F32.PACK_AB_MERGE_C R56, R59, R56, RZ ;  /* 0x000000383b38723e */ /* 0x000fe200048070ff */
[----:B------:R-:W-:-:S02]  /*7c20*/  HADD2.F32 R167, -RZ, R166.H0_H0 ;  /* 0x200000a6ffa77230 */ /* 0x000fc40000004100 */
        /* <DEDUP_REMOVED lines=12> */
[----:B------:R-:W-:Y:S01]  /*7cf0*/  FFMA.FTZ R163, R162, R166, -R163 ;  /* 0x000000a6a2a37223 */ /* 0x000fe200000108a3 */
        /* <DEDUP_REMOVED lines=8> */
[-C--:B------:R-:W-:Y:S01]  /*7d80*/  FMUL.FTZ R175, R168, R173.reuse ;  /* 0x000000ada8af7220 */ /* 0x080fe20000410000 */
[----:B------:R-:W-:Y:S02]  /*7d90*/  HADD2.F32 R172, -RZ, R169.H1_H1 ;  /* 0x300000a9ffac7230 */ /* 0x000fe40000004100 */
[----:B------:R-:W-:Y:S01]  /*7da0*/  FMUL.FTZ R173, R166, R173 ;  /* 0x000000ada6ad7220 */ /* 0x000fe20000410000 */
[----:B------:R-:W-:Y:S01]  /*7db0*/  HADD2.F32 R169, -RZ, R167.H1_H1 ;  /* 0x300000a7ffa97230 */ /* 0x000fe20000004100 */
[----:B------:R-:W-:Y:S01]  /*7dc0*/  F2FP.SATFINITE.E4M3.F32.PACK_AB_MERGE_C R57, R58, R57, RZ ;  /* 0x000000393a39723e */ /* 0x000fe200048070ff */
[----:B------:R-:W-:Y:S02]  /*7dd0*/  HADD2.F32 R167, -RZ, R162.H1_H1 ;  /* 0x300000a2ffa77230 */ /* 0x000fe40000004100 */
[-C--:B------:R-:W-:Y:S01]  /*7de0*/  FFMA.FTZ R162, R166, R171.reuse, -R175 ;  /* 0x000000aba6a27223 */ /* 0x080fe200000108af */
[----:B------:R-:W-:Y:S02]  /*7df0*/  HADD2.F32 R170, -RZ, R170.H1_H1 ;  /* 0x300000aaffaa7230 */ /* 0x000fe40000004100 */
[----:B------:R-:W-:Y:S01]  /*7e00*/  FFMA.FTZ R166, R168, R171, R173 ;  /* 0x000000aba8a67223 */ /* 0x000fe200000100ad */
[-C--:B------:R-:W-:Y:S01]  /*7e10*/  FMUL.FTZ R174, R169, R172.reuse ;  /* 0x000000aca9ae7220 */ /* 0x080fe20000410000 */
[----:B------:R-:W-:Y:S01]  /*7e20*/  F2FP.F16.E4M3.UNPACK_B R168, R161 ;  /* 0x000000a1ffa8723e */ /* 0x000fe200020006ff */
[C---:B------:R-:W-:Y:S01]  /*7e30*/  FMUL.FTZ R172, R167.reuse, R172 ;  /* 0x000000aca7ac7220 */ /* 0x040fe20000410000 */
[----:B------:R-:W-:Y:S01]  /*7e40*/  F2FP.F16.E4M3.UNPACK_B R161, R90 ;  /* 0x0000005affa1723e */ /* 0x000fe200020006ff */
[----:B------:R-:W-:Y:S01]  /*7e50*/  FFMA.FTZ R177, R167, R170, -R174 ;  /* 0x000000aaa7b17223 */ /* 0x000fe200000108ae */
[----:B------:R-:W-:Y:S01]  /*7e60*/  F2FP.F16.E4M3.UNPACK_B R167, R160 ;  /* 0x000000a0ffa7723e */ /* 0x000fe200020006ff */
[----:B------:R-:W-:-:S02]  /*7e70*/  HADD2.F32 R171, -RZ, R168.H0_H0 ;  /* 0x200000a8ffab7230 */ /* 0x000fc40000004100 */
[----:B------:R-:W-:Y:S01]  /*7e80*/  FFMA.FTZ R179, R169, R170, R172 ;  /* 0x000000aaa9b37223 */ /* 0x000fe200000100ac */
[--C-:B------:R-:W-:Y:S01]  /*7e90*/  HADD2.F32 R160, -RZ, R161.reuse.H0_H0 ;  /* 0x200000a1ffa07230 */ /* 0x100fe20000004100 */
[----:B------:R-:W-:Y:S01]  /*7ea0*/  F2FP.F16.E4M3.UNPACK_B R58, R89 ;  /* 0x00000059ff3a723e */ /* 0x000fe200020006ff */
[----:B------:R-:W-:Y:S01]  /*7eb0*/  HADD2.F32 R168, -RZ, R168.H1_H1 ;  /* 0x300000a8ffa87230 */ /* 0x000fe20000004100 */
[----:B------:R-:W-:Y:S01]  /*7ec0*/  F2FP.F16.E4M3.UNPACK_B R59, R55 ;  /* 0x00000037ff3b723e */ /* 0x000fe200020006ff */
[--C-:B------:R-:W-:Y:S02]  /*7ed0*/  HADD2.F32 R90, -RZ, R86.reuse.H0_H0 ;  /* 0x20000056ff5a7230 */ /* 0x100fe40000004100 */
[----:B------:R-:W-:Y:S01]  /*7ee0*/  FMUL.FTZ R173, R160, R171 ;  /* 0x000000aba0ad7220 */ /* 0x000fe20000410000 */
[----:B------:R-:W-:Y:S01]  /*7ef0*/  HADD2.F32 R161, -RZ, R161.H1_H1 ;  /* 0x300000a1ffa17230 */ /* 0x000fe20000004100 */
[----:B------:R-:W-:Y:S01]  /*7f00*/  F2FP.SATFINITE.E4M3.F32.PACK_AB_MERGE_C R88, R165, R88, R57 ;  /* 0x00000058a558723e */ /* 0x000fe20004807039 */
[----:B------:R-:W-:-:S02]  /*7f10*/  HADD2.F32 R86, -RZ, R86.H1_H1 ;  /* 0x30000056ff567230 */ /* 0x000fc40000004100 */
[----:B------:R-:W-:Y:S01]  /*7f20*/  FMUL.FTZ R171, R90, R171 ;  /* 0x000000ab5aab7220 */ /* 0x000fe20000410000 */
[--C-:B------:R-:W-:Y:S02]  /*7f30*/  HADD2.F32 R169, -RZ, R167.reuse.H0_H0 ;  /* 0x200000a7ffa97230 */ /* 0x100fe40000004100 */
[CC--:B------:R-:W-:Y:S01]  /*7f40*/  FMUL.FTZ R175, R161.reuse, R168.reuse ;  /* 0x000000a8a1af7220 */ /* 0x0c0fe20000410000 */
[----:B------:R-:W-:Y:S02]  /*7f50*/  HADD2.F32 R167, -RZ, R167.H1_H1 ;  /* 0x300000a7ffa77230 */ /* 0x000fe40000004100 */
[----:B------:R-:W-:Y:S01]  /*7f60*/  FMUL.FTZ R168, R86, R168 ;  /* 0x000000a856a87220 */ /* 0x000fe20000410000 */
[----:B------:R-:W-:Y:S01]  /*7f70*/  F2FP.F16.E4M3.UNPACK_B R57, R85 ;  /* 0x00000055ff39723e */ /* 0x000fe200020006ff */
[-C--:B------:R-:W-:Y:S01]  /*7f80*/  FFMA.FTZ R173, R90, R169.reuse, -R173 ;  /* 0x000000a95aad7223 */ /* 0x080fe200000108ad */
[----:B------:R-:W-:Y:S01]  /*7f90*/  FFMA.FTZ R90, R160, R169, R171 ;  /* 0x000000a9a05a7223 */ /* 0x000fe200000100ab */
[-C--:B------:R-:W-:Y:S01]  /*7fa0*/  FFMA.FTZ R86, R86, R167.reuse, -R175 ;  /* 0x000000a756567223 */ /* 0x080fe200000108af */
[----:B------:R-:W-:Y:S01]  /*7fb0*/  FFMA.FTZ R167, R161, R167, R168 ;  /* 0x000000a7a1a77223 */ /* 0x000fe200000100a8 */
[----:B------:R-:W-:Y:S01]  /*7fc0*/  F2FP.SATFINITE.E4M3.F32.PACK_AB_MERGE_C R162, R177, R162, RZ ;  /* 0x000000a2b1a2723e */ /* 0x000fe200048070ff */
[--C-:B------:R-:W-:Y:S01]  /*7fd0*/  HADD2.F32 R160, -RZ, R58.reuse.H0_H0 ;  /* 0x2000003affa07230 */ /* 0x100fe20000004100 */
[----:B------:R-:W-:Y:S01]  /*7fe0*/  F2FP.SATFINITE.E4M3.F32.PACK_AB_MERGE_C R166, R179, R166, RZ ;  /* 0x000000a6b3a6723e */ /* 0x000fe200048070ff */
[----:B------:R-:W-:Y:S01]  /*7ff0*/  HADD2.F32 R165, -RZ, R59.H0_H0 ;  /* 0x2000003bffa57230 */ /* 0x000fe20000004100 */
[----:B------:R-:W-:Y:S01]  /*8000*/  F2FP.SATFINITE.E4M3.F32.PACK_AB_MERGE_C R84, R163, R84, R56 ;  /* 0x00000054a354723e */ /* 0x000fe20004807038 */
[----:B------:R-:W-:Y:S01]  /*8010*/  HADD2.F32 R56, -RZ, R57.H0_H0 ;  /* 0x20000039ff387230 */ /* 0x000fe20000004100 */
[----:B------:R-:W-:Y:S01]  /*8020*/  F2FP.F16.E4M3.UNPACK_B R161, R54 ;  /* 0x00000036ffa1723e */ /* 0x000fe200020006ff */
[----:B------:R-:W-:Y:S01]  /*8030*/  HADD2.F32 R58, -RZ, R58.H1_H1 ;  /* 0x3000003aff3a7230 */ /* 0x000fe20000004100 */
[----:B------:R-:W-:Y:S01]  /*8040*/  F2FP.SATFINITE.E4M3.F32.PACK_AB_MERGE_C R86, R86, R173, R162 ;  /* 0x000000ad5656723e */ /* 0x000fe200048070a2 */
[----:B------:R-:W-:Y:S01]  /*8050*/  HADD2.F32 R162, -RZ, R59.H1_H1 ;  /* 0x3000003bffa27230 */ /* 0x000fe20000004100 */
[----:B------:R-:W-:Y:S01]  /*8060*/  F2FP.SATFINITE.E4M3.F32.PACK_AB_MERGE_C R90, R167, R90, R166 ;  /* 0x0000005aa75a723e */ /* 0x000fe200048070a6 */
[----:B------:R-:W-:-:S02]  /*8070*/  HADD2.F32 R163, -RZ, R161.H0_H0 ;  /* 0x200000a1ffa37230 */ /* 0x000fc40000004100 */
[-C--:B------:R-:W-:Y:S01]  /*8080*/  FMUL.FTZ R167, R160, R165.reuse ;  /* 0x000000a5a0a77220 */ /* 0x080fe20000410000 */
[C---:B------:R-:W-:Y:S01]  /*8090*/  FMUL.FTZ R165, R56.reuse, R165 ;  /* 0x000000a538a57220 */ /* 0x040fe20000410000 */
[----:B------:R-:W-:Y:S01]  /*80a0*/  HADD2.F32 R59, -RZ, R57.H1_H1 ;  /* 0x30000039ff3b7230 */ /* 0x000fe20000004100 */
[----:B------:R-:W-:Y:S01]  /*80b0*/  F2FP.F16.E4M3.UNPACK_B R89, R89.H1 ;  /* 0x00000059ff59723e */ /* 0x000fe200030006ff */
[-C--:B------:R-:W-:Y:S01]  /*80c0*/  FFMA.FTZ R56, R56, R163.reuse, -R167 ;  /* 0x000000a338387223 */ /* 0x080fe200000108a7 */
[----:B------:R-:W-:Y:S01]  /*80d0*/  FFMA.FTZ R57, R160, R163, R165 ;  /* 0x000000a3a0397223 */ /* 0x000fe200000100a5 */
[----:B------:R-:W-:Y:S02]  /*80e0*/  HADD2.F32 R161, -RZ, R161.H1_H1 ;  /* 0x300000a1ffa17230 */ /* 0x000fe40000004100 */
[-C--:B------:R-:W-:Y:S01]  /*80f0*/  FMUL.FTZ R160, R58, R162.reuse ;  /* 0x000000a23aa07220 */ /* 0x080fe20000410000 */
[----:B------:R-:W-:Y:S01]  /*8100*/  FMUL.FTZ R163, R59, R162 ;  /* 0x000000a23ba37220 */ /* 0x000fe20000410000 */
[----:B------:R-:W-:-:S02]  /*8110*/  F2FP.F16.E4M3.UNPACK_B R162, R55.H1 ;  /* 0x00000037ffa2723e */ /* 0x000fc400030006ff */
[----:B------:R-:W-:Y:S01]  /*8120*/  F2FP.F16.E4M3.UNPACK_B R85, R85.H1 ;  /* 0x00000055ff55723e */ /* 0x000fe200030006ff */
[-C--:B------:R-:W-:Y:S01]  /*8130*/  FFMA.FTZ R59, R59, R161.reuse, -R160 ;  /* 0x000000a13b3b7223 */ /* 0x080fe200000108a0 */
[----:B------:R-:W-:Y:S01]  /*8140*/  FFMA.FTZ R58, R58, R161, R163 ;  /* 0x000000a13a3a7223 */ /* 0x000fe200000100a3 */
[----:B------:R-:W-:Y:S01]  /*8150*/  F2FP.F16.E4M3.UNPACK_B R54, R54.H1 ;  /* 0x00000036ff36723e */ /* 0x000fe200030006ff */
[----:B------:R-:W-:Y:S01]  /*8160*/  HADD2.F32 R160, -RZ, R89.H0_H0 ;  /* 0x20000059ffa07230 */ /* 0x000fe20000004100 */
[-C--:B------:R-:W-:Y:S01]  /*8170*/  F2FP.F16.E4M3.UNPACK_B R171, R53.reuse ;  /* 0x00000035ffab723e */ /* 0x080fe200020006ff */
[----:B------:R-:W-:Y:S01]  /*8180*/  HADD2.F32 R163, -RZ, R162.H0_H0 ;  /* 0x200000a2ffa37230 */ /* 0x000fe20000004100 */
[----:B------:R-:W-:Y:S01]  /*8190*/  F2FP.F16.E4M3.UNPACK_B R172, R53.H1 ;  /* 0x00000035ffac723e */ /* 0x000fe200030006ff */
[----:B------:R-:W-:Y:S01]  /*81a0*/  HADD2.F32 R55, -RZ, R85.H0_H0 ;  /* 0x20000055ff377230 */ /* 0x000fe20000004100 */
[----:B------:R-:W-:Y:S01]  /*81b0*/  F2FP.F16.E4M3.UNPACK_B R167, R52 ;  /* 0x00000034ffa7723e */ /* 0x000fe200020006ff */
[----:B------:R-:W-:-:S02]  /*81c0*/  HADD2.F32 R161, -RZ, R89.H1_H1 ;  /* 0x30000059ffa17230 */ /* 0x000fc40000004100 */
[CC--:B------:R-:W-:Y:S01]  /*81d0*/  FMUL.FTZ R168, R160.reuse, R163.reuse ;  /* 0x000000a3a0a87220 */ /* 0x0c0fe20000410000 */
[----:B------:R-:W-:Y:S02]  /*81e0*/  HADD2.F32 R89, -RZ, R54.H0_H0 ;  /* 0x20000036ff597230 */ /* 0x000fe40000004100 */
[C---:B------:R-:W-:Y:S01]  /*81f0*/  FMUL.FTZ R163, R55.reuse, R163 ;  /* 0x000000a337a37220 */ /* 0x040fe20000410000 */
[----:B------:R-:W-:Y:S02]  /*8200*/  HADD2.F32 R85, -RZ, R85.H1_H1 ;  /* 0x30000055ff557230 */ /* 0x000fe40000004100 */
[----:B------:R-:W-:Y:S02]  /*8210*/  HADD2.F32 R162, -RZ, R162.H1_H1 ;  /* 0x300000a2ffa27230 */ /* 0x000fe40000004100 */
[----:B------:R-:W-:Y:S02]  /*8220*/  HADD2.F32 R166, -RZ, R54.H1_H1 ;  /* 0x30000036ffa67230 */ /* 0x000fe40000004100 */
[-C--:B------:R-:W-:Y:S01]  /*8230*/  FFMA.FTZ R54, R55, R89.reuse, -R168 ;  /* 0x0000005937367223 */ /* 0x080fe200000108a8 */
[----:B------:R-:W-:Y:S01]  /*8240*/  FFMA.FTZ R55, R160, R89, R163 ;  /* 0x00000059a0377223 */ /* 0x000fe200000100a3 */
[-C--:B------:R-:W-:Y:S01]  /*8250*/  FMUL.FTZ R170, R161, R162.reuse ;  /* 0x000000a2a1aa7220 */ /* 0x080fe20000410000 */
[C---:B------:R-:W-:Y:S01]  /*8260*/  FMUL.FTZ R160, R85.reuse, R162 ;  /* 0x000000a255a07220 */ /* 0x040fe20000410000 */
[----:B------:R-:W-:Y:S01]  /*8270*/  F2FP.F16.E4M3.UNPACK_B R89, R87 ;  /* 0x00000057ff59723e */ /* 0x000fe200020006ff */
[----:B------:R-:W-:Y:S01]  /*8280*/  HADD2.F32 R53, -RZ, R172.H0_H0 ;  /* 0x200000acff357230 */ /* 0x000fe20000004100 */
[----:B------:R-:W-:Y:S01]  /*8290*/  F2FP.F16.E4M3.UNPACK_B R162, R91 ;  /* 0x0000005bffa2723e */ /* 0x000fe200020006ff */
[-C--:B------:R-:W-:Y:S01]  /*82a0*/  FFMA.FTZ R85, R85, R166.reuse, -R170 ;  /* 0x000000a655557223 */ /* 0x080fe200000108aa */
[----:B------:R-:W-:Y:S01]  /*82b0*/  F2FP.F16.E4M3.UNPACK_B R87, R87.H1 ;  /* 0x00000057ff57723e */ /* 0x000fe200030006ff */
[----:B------:R-:W-:Y:S01]  /*82c0*/  FFMA.FTZ R160, R161, R166, R160 ;  /* 0x000000a6a1a07223 */ /* 0x000fe200000100a0 */
[----:B------:R-:W-:Y:S01]  /*82d0*/  F2FP.F16.E4M3.UNPACK_B R163, R91.H1 ;  /* 0x0000005bffa3723e */ /* 0x000fe200030006ff */
[----:B------:R-:W-:Y:S01]  /*82e0*/  HADD2.F32 R91, -RZ, R89.H0_H0 ;  /* 0x20000059ff5b7230 */ /* 0x000fe20000004100 */
[----:B------:R-:W-:Y:S01]  /*82f0*/  F2FP.F16.E4M3.UNPACK_B R168, R52.H1 ;  /* 0x00000034ffa8723e */ /* 0x000fe200030006ff */
[----:B------:R-:W-:Y:S01]  /*8300*/  HADD2.F32 R165, -RZ, R162.H0_H0 ;  /* 0x200000a2ffa57230 */ /* 0x000fe20000004100 */
[----:B------:R-:W-:Y:S01]  /*8310*/  F2FP.SATFINITE.E4M3.F32.PACK_AB_MERGE_C R54, R85, R54, RZ ;  /* 0x000000365536723e */ /* 0x000fe200048070ff */
[----:B------:R-:W-:Y:S01]  /*8320*/  HADD2.F32 R52, -RZ, R171.H0_H0 ;  /* 0x200000abff347230 */ /* 0x000fe20000004100 */
[----:B------:R-:W-:Y:S01]  /*8330*/  F2FP.SATFINITE.E4M3.F32.PACK_AB_MERGE_C R55, R160, R55, RZ ;  /* 0x00000037a037723e */ /* 0x000fe200048070ff */
[----:B------:R-:W-:Y:S01]  /*8340*/  HADD2.F32 R161, -RZ, R87.H0_H0 ;  /* 0x20000057ffa17230 */ /* 0x000fe20000004100 */
[----:B------:R-:W-:Y:S01]  /*8350*/  F2FP.SATFINITE.E4M3.F32.PACK_AB_MERGE_C R85, R59, R56, R54 ;  /* 0x000000383b55723e */ /* 0x000fe20004807036 */
[----:B------:R-:W-:-:S02]  /*8360*/  HADD2.F32 R166, -RZ, R163.H0_H0 ;  /* 0x200000a3ffa67230 */ /* 0x000fc40000004100 */
[-C--:B------:R-:W-:Y:S01]  /*8370*/  FMUL.FTZ R174, R165, R52.reuse ;  /* 0x00000034a5ae7220 */ /* 0x080fe20000410000 */
[----:B------:R-:W-:Y:S02]  /*8380*/  HADD2.F32 R170, -RZ, R167.H0_H0 ;  /* 0x200000a7ffaa7230 */ /* 0x000fe40000004100 */
[----:B------:R-:W-:Y:S01]  /*8390*/  FMUL.FTZ R176, R91, R52 ;  /* 0x000000345bb07220 */ /* 0x000fe20000410000 */
[----:B------:R-:W-:Y:S02]  /*83a0*/  HADD2.F32 R163, -RZ, R163.H1_H1 ;  /* 0x300000a3ffa37230 */ /* 0x000fe40000004100 */
[-C--:B------:R-:W-:Y:S01]  /*83b0*/  FMUL.FTZ R178, R166, R53.reuse ;  /* 0x00000035a6b27220 */ /* 0x080fe20000410000 */
[----:B------:R-:W-:Y:S02]  /*83c0*/  HADD2.F32 R172, -RZ, R172.H1_H1 ;  /* 0x300000acffac7230 */ /* 0x000fe40000004100 */
[----:B------:R-:W-:Y:S01]  /*83d0*/  FMUL.FTZ R173, R161, R53 ;  /* 0x00000035a1ad7220 */ /* 0x000fe20000410000 */
[----:B------:R-:W-:-:S02]  /*83e0*/  HADD2.F32 R87, -RZ, R87.H1_H1 ;  /* 0x30000057ff577230 */ /* 0x000fc40000004100 */
[-C--:B------:R-:W-:Y:S01]  /*83f0*/  FFMA.FTZ R52, R91, R170.reuse, -R174 ;  /* 0x000000aa5b347223 */ /* 0x080fe200000108ae */
[----:B------:R-:W-:Y:S02]  /*8400*/  HADD2.F32 R169, -RZ, R168.H0_H0 ;  /* 0x200000a8ffa97230 */ /* 0x000fe40000004100 */
[----:B------:R-:W-:Y:S01]  /*8410*/  FFMA.FTZ R53, R165, R170, R176 ;  /* 0x000000aaa5357223 */ /* 0x000fe200000100b0 */
[----:B------:R-:W-:Y:S02]  /*8420*/  HADD2.F32 R162, -RZ, R162.H1_H1 ;  /* 0x300000a2ffa27230 */ /* 0x000fe40000004100 */
        /* <DEDUP_REMOVED lines=9> */
[-C--:B------:R-:W-:Y:S01]  /*84c0*/  FFMA.FTZ R87, R87, R168.reuse, -R170 ;  /* 0x000000a857577223 */ /* 0x080fe200000108aa */
[----:B------:R-:W-:Y:S01]  /*84d0*/  FMUL.FTZ R171, R89, R171 ;  /* 0x000000ab59ab7220 */ /* 0x000fe20000410000 */
[----:B------:R-:W-:Y:S01]  /*84e0*/  FFMA.FTZ R172, R163, R168, R172 ;  /* 0x000000a8a3ac7223 */ /* 0x000fe200000100ac */
[----:B------:R-:W-:-:S02]  /*84f0*/  FFMA.FTZ R89, R89, R167, -R166 ;  /* 0x000000a759597223 */ /* 0x000fc400000108a6 */
[----:B------:R-:W-:Y:S01]  /*8500*/  FFMA.FTZ R162, R162, R167, R171 ;  /* 0x000000a7a2a27223 */ /* 0x000fe200000100ab */
[----:B------:R-:W-:Y:S02]  /*8510*/  F2FP.SATFINITE.E4M3.F32.PACK_AB_MERGE_C R87, R87, R178, RZ ;  /* 0x000000b25757723e */ /* 0x000fe400048070ff */
[----:B------:R-:W-:Y:S02]  /*8520*/  F2FP.SATFINITE.E4M3.F32.PACK_AB_MERGE_C R172, R172, R173, RZ ;  /* 0x000000adacac723e */ /* 0x000fe400048070ff */
[----:B------:R-:W-:Y:S02]  /*8530*/  F2FP.SATFINITE.E4M3.F32.PACK_AB_MERGE_C R87, R89, R52, R87 ;  /* 0x000000345957723e */ /* 0x000fe40004807057 */
[----:B------:R-:W-:Y:S02]  /*8540*/  F2FP.SATFINITE.E4M3.F32.PACK_AB_MERGE_C R89, R58, R57, R55 ;  /* 0x000000393a59723e */ /* 0x000fe40004807037 */
[----:B------:R-:W-:-:S07]  /*8550*/  F2FP.SATFINITE.E4M3.F32.PACK_AB_MERGE_C R91, R162, R53, R172 ;  /* 0x00000035a25b723e */ /* 0x000fce00048070ac */
.L_x_5806:
[----:B------:R-:W-:Y:S05]  /*8560*/  BSYNC B2 ;  /* 0x0000000000027941 */ /* 0x000fea0003800000 */
.L_x_5805:
        /* <DEDUP_REMOVED lines=11> */
.L_x_5804:
[----:B------:R-:W-:Y:S05]  /*8620*/  BSYNC B1 ;  /* 0x0000000000017941 */ /* 0x000fea0003800000 */
.L_x_5803:
[----:B-1----:R-:W-:Y:S01]  /*8630*/  VIADD R53, R228, 0x40 ;  /* 0x00000040e4357836 */ /* 0x002fe20000000000 */
[----:B------:R-:W-:Y:S04]  /*8640*/  BSSY B1, `(.L_x_5807) ;  /* 0x0000109000017945 */ /* 0x000fe80003800000 */
[----:B------:R-:W-:-:S13]  /*8650*/  ISETP.GE.OR P3, PT, R53, R120, P0 ;  /* 0x000000783500720c */ /* 0x000fda0000766670 */
[----:B------:R-:W-:Y:S05]  /*8660*/  @P3 BRA `(.L_x_5808) ;  /* 0x0000001000183947 */ /* 0x000fea0003800000 */
[----:B------:R-:W3:Y:S01]  /*8670*/  LDL R54, [R1+0x68] ;  /* 0x0000680001367983 */ /* 0x000ee20000100800 */
[-C--:B--2---:R-:W-:Y:S01]  /*8680*/  IMAD R52, R126, R130.reuse, RZ ;  /* 0x000000827e347224 */ /* 0x084fe200078e02ff */
[----:B------:R-:W-:Y:S01]  /*8690*/  ISETP.NE.AND P6, PT, R0, RZ, PT ;  /* 0x000000ff0000720c */ /* 0x000fe20003fc5270 */
[C---:B------:R-:W-:Y:S01]  /*86a0*/  IMAD.WIDE.U32 R84, R53.reuse, R130, R128 ;  /* 0x0000008235547225 */ /* 0x040fe200078e0080 */
[----:B------:R-:W-:Y:S03]  /*86b0*/  BSSY B2, `(.L_x_5809) ;  /* 0x00000f6000027945 */ /* 0x000fe60003800000 */
[----:B------:R-:W-:Y:S01]  /*86c0*/  IMAD R53, R53, R131, R52 ;  /* 0x0000008335357224 */ /* 0x000fe200078e0234 */
[----:B------:R-:W-:Y:S01]  /*86d0*/  SEL R52, R123, R148, !P6 ;  /* 0x000000947b347207 */ /* 0x000fe20007000000 */
[----:B------:R-:W-:Y:S01]  /*86e0*/  VIADD R55, R228, 0x40 ;  /* 0x00000040e4377836 */ /* 0x000fe20000000000 */
[----:B------:R-:W-:Y:S01]  /*86f0*/  IADD3 R87, P3, P4, R46, R84, R27 ;  /* 0x000000542e577210 */ /* 0x000fe20007c7e01b */
[----:B------:R-:W-:Y:S01]  /*8700*/  IMAD.IADD R86, R85, 0x1, R53 ;  /* 0x0000000155567824 */ /* 0x000fe200078e0235 */
[----:B------:R-:W-:Y:S01]  /*8710*/  SHF.R.S32.HI R53, RZ, 0x1f, R52 ;  /* 0x0000001fff357819 */ /* 0x000fe20000011434 */
[----:B------:R-:W-:Y:S01]  /*8720*/  VIADD R56, R228, 0x40 ;  /* 0x00000040e4387836 */ /* 0x000fe20000000000 */
[----:B------:R-:W-:-:S02]  /*8730*/  SHF.L.U32 R55, R55, 0x7, RZ ;  /* 0x0000000737377819 */ /* 0x000fc400000006ff */
[----:B------:R-:W-:Y:S01]  /*8740*/  LEA.HI R53, R53, R52, RZ, 0x5 ;  /* 0x0000003435357211 */ /* 0x000fe200078f28ff */
[----:B------:R-:W-:Y:S01]  /*8750*/  IMAD.SHL.U32 R56, R56, 0x80, RZ ;  /* 0x0000008038387824 */ /* 0x000fe200078e00ff */
[----:B------:R-:W-:Y:S02]  /*8760*/  LOP3.LUT R55, R55, 0x380, RZ, 0xc0, !PT ;  /* 0x0000038037377812 */ /* 0x000fe400078ec0ff */
[----:B------:R-:W-:Y:S02]  /*8770*/  LEA.HI.SX32 R53, R53, R28, 0x1b ;  /* 0x0000001c35357211 */ /* 0x000fe400078fdaff */
[----:B------:R-:W-:Y:S02]  /*8780*/  LOP3.LUT R56, R56, 0x380, RZ, 0xc0, !PT ;  /* 0x0000038038387812 */ /* 0x000fe400078ec0ff */
[----:B------:R-:W-:Y:S01]  /*8790*/  SHF.R.U32.HI R55, RZ, 0x3, R55 ;  /* 0x00000003ff377819 */ /* 0x000fe20000011637 */
[----:B------:R-:W-:Y:S01]  /*87a0*/  IMAD.SHL.U32 R89, R53, 0x10, RZ ;  /* 0x0000001035597824 */ /* 0x000fe200078e00ff */
[----:B------:R-:W-:Y:S01]  /*87b0*/  IADD3.X R90, R21, R86, R26, P3, P4 ;  /* 0x00000056155a7210 */ /* 0x000fe20001fe841a */
[----:B------:R-:W-:-:S03]  /*87c0*/  IMAD R53, R17, 0x7000, R115 ;  /* 0x0000700011357824 */ /* 0x000fc600078e0273 */
[----:B------:R-:W-:Y:S01]  /*87d0*/  LOP3.LUT R52, R56, 0x70, R89, 0xf8, !PT ;  /* 0x0000007038347812 */ /* 0x000fe200078ef859 */
[----:B------:R-:W-:-:S03]  /*87e0*/  IMAD.IADD R53, R16, 0x1, R53 ;  /* 0x0000000110357824 */ /* 0x000fc600078e0235 */
[----:B------:R-:W-:-:S05]  /*87f0*/  LOP3.LUT R52, R52, R55, RZ, 0x3c, !PT ;  /* 0x0000003734347212 */ /* 0x000fca00078e3cff */
[----:B---3--:R-:W-:-:S04]  /*8800*/  IMAD.IADD R52, R54, 0x1, R52 ;  /* 0x0000000136347824 */ /* 0x008fc800078e0234 */
[----:B------:R-:W-:-:S04]  /*8810*/  IMAD R55, R17, 0x7000, R52 ;  /* 0x0000700011377824 */ /* 0x000fc800078e0234 */
[----:B------:R-:W-:Y:S02]  /*8820*/  IMAD.IADD R56, R16, 0x1, R55 ;  /* 0x0000000110387824 */ /* 0x000fe400078e0237 */
        /* <DEDUP_REMOVED lines=11> */
[--C-:B------:R-:W-:Y:S02]  /*88e0*/  SHF.R.U32.HI R162, RZ, 0x10, R63.reuse ;  /* 0x00000010ffa27819 */ /* 0x100fe4000001163f */
[----:B------:R-:W-:Y:S02]  /*88f0*/  LOP3.LUT R66, R63, 0xff, RZ, 0xc0, !PT ;  /* 0x000000ff3f427812 */ /* 0x000fe400078ec0ff */
[----:B------:R-:W-:Y:S02]  /*8900*/  SHF.R.U32.HI R63, RZ, 0x18, R63 ;  /* 0x00000018ff3f7819 */ /* 0x000fe4000001163f */
[----:B------:R-:W-:Y:S02]  /*8910*/  SHF.R.U32.HI R158, RZ, 0x8, R65 ;  /* 0x00000008ff9e7819 */ /* 0x000fe40000011641 */
[----:B------:R-:W-:Y:S01]  /*8920*/  LOP3.LUT R53, R53, 0xff00, R52, 0xf8, !PT ;  /* 0x0000ff0035357812 */ /* 0x000fe200078ef834 */
[----:B------:R-:W-:Y:S01]  /*8930*/  IMAD.SHL.U32 R52, R161, 0x100, RZ ;  /* 0x00000100a1347824 */ /* 0x000fe200078e00ff */
[----:B------:R-:W-:Y:S01]  /*8940*/  SHF.R.U32.HI R165, RZ, 0x10, R61 ;  /* 0x00000010ffa57819 */ /* 0x000fe2000001163d */
[----:B------:R-:W-:Y:S01]  /*8950*/  IMAD.MOV.U32 R61, RZ, RZ, R54 ;  /* 0x000000ffff3d7224 */ /* 0x000fe200078e0036 */
[----:B------:R-:W-:-:S02]  /*8960*/  SHF.R.U32.HI R160, RZ, 0x10, R65 ;  /* 0x00000010ffa07819 */ /* 0x000fc40000011641 */
[----:B------:R-:W-:Y:S01]  /*8970*/  LOP3.LUT R88, R65, 0xff, RZ, 0xc0, !PT ;  /* 0x000000ff41587812 */ /* 0x000fe200078ec0ff */
[----:B------:R-:W-:Y:S01]  /*8980*/  IMAD.U32 R54, R165, 0x10000, RZ ;  /* 0x00010000a5367824 */ /* 0x000fe200078e00ff */
[----:B------:R-:W-:Y:S01]  /*8990*/  SHF.R.U32.HI R159, RZ, 0x18, R65 ;  /* 0x00000018ff9f7819 */ /* 0x000fe20000011641 */
[----:B--2---:R-:W-:Y:S01]  /*89a0*/  IMAD.MOV.U32 R65, RZ, RZ, R56 ;  /* 0x000000ffff417224 */ /* 0x004fe200078e0038 */
[--C-:B------:R-:W-:Y:S01]  /*89b0*/  SHF.R.U32.HI R137, RZ, 0x8, R67.reuse ;  /* 0x00000008ff897819 */ /* 0x100fe20000011643 */
[----:B------:R-:W-:Y:S01]  /*89c0*/  IMAD.SHL.U32 R56, R158, 0x100, RZ ;  /* 0x000001009e387824 */ /* 0x000fe200078e00ff */
[----:B------:R-:W-:Y:S02]  /*89d0*/  LOP3.LUT R91, R67, 0xff, RZ, 0xc0, !PT ;  /* 0x000000ff435b7812 */ /* 0x000fe400078ec0ff */
[----:B------:R-:W-:Y:S01]  /*89e0*/  SHF.R.U32.HI R136, RZ, 0x18, R67 ;  /* 0x00000018ff887819 */ /* 0x000fe20000011643 */
[----:B------:R-:W-:Y:S01]  /*89f0*/  IMAD.SHL.U32 R62, R137, 0x100, RZ ;  /* 0x00000100893e7824 */ /* 0x000fe200078e00ff */
[----:B------:R-:W-:-:S02]  /*8a00*/  PRMT R63, R63, 0x654, R66 ;  /* 0x000006543f3f7816 */ /* 0x000fc40000000042 */
[----:B------:R-:W-:Y:S02]  /*8a10*/  SHF.R.U32.HI R157, RZ, 0x10, R67 ;  /* 0x00000010ff9d7819 */ /* 0x000fe40000011643 */
[----:B------:R-:W-:Y:S02]  /*8a20*/  PRMT R67, R159, 0x654, R88 ;  /* 0x000006549f437816 */ /* 0x000fe40000000058 */
[----:B------:R-:W-:Y:S01]  /*8a30*/  PRMT R91, R136, 0x654, R91 ;  /* 0x00000654885b7816 */ /* 0x000fe2000000005b */
[----:B------:R-:W-:Y:S01]  /*8a40*/  IMAD.U32 R157, R157, 0x10000, RZ ;  /* 0x000100009d9d7824 */ /* 0x000fe200078e00ff */
[----:B------:R-:W-:Y:S02]  /*8a50*/  LOP3.LUT R63, R63, 0xff00, R52, 0xf8, !PT ;  /* 0x0000ff003f3f7812 */ /* 0x000fe400078ef834 */
[----:B------:R-:W-:Y:S02]  /*8a60*/  SHF.L.U32 R52, R162, 0x10, RZ ;  /* 0x00000010a2347819 */ /* 0x000fe400000006ff */
[----:B------:R-:W-:-:S02]  /*8a70*/  F2FP.F16.E4M3.UNPACK_B R136, R156.H1 ;  /* 0x0000009cff88723e */ /* 0x000fc400030006ff */
        /* <DEDUP_REMOVED lines=8> */
[----:B------:R-:W-:Y:S01]  /*8b00*/  LOP3.LUT R52, R63, 0xff0000, R52, 0xf8, !PT ;  /* 0x00ff00003f347812 */ /* 0x000fe200078ef834 */
[----:B------:R-:W-:Y:S01]  /*8b10*/  HADD2.F32 R63, -RZ, R88.H0_H0 ;  /* 0x20000058ff3f7230 */ /* 0x000fe20000004100 */
[----:B------:R-:W-:Y:S01]  /*8b20*/  F2FP.F16.E4M3.UNPACK_B R67, R154.H1 ;  /* 0x0000009aff43723e */ /* 0x000fe200030006ff */
[----:B------:R-:W-:-:S02]  /*8b30*/  HADD2.F32 R136, -RZ, R136.H1_H1 ;  /* 0x30000088ff887230 */ /* 0x000fc40000004100 */
[-C--:B------:R-:W-:Y:S01]  /*8b40*/  FMUL.FTZ R160, R62, R53.reuse ;  /* 0x000000353ea07220 */ /* 0x080fe20000410000 */
[----:B------:R-:W-:Y:S01]  /*8b50*/  LOP3.LUT R56, R137, 0xff0000, R56, 0xf8, !PT ;  /* 0x00ff000089387812 */ /* 0x000fe200078ef838 */
[C---:B------:R-:W-:Y:S01]  /*8b60*/  FMUL.FTZ R159, R63.reuse, R53 ;  /* 0x000000353f9f7220 */ /* 0x040fe20000410000 */
[--C-:B------:R-:W-:Y:S01]  /*8b70*/  HADD2.F32 R91, -RZ, R67.reuse.H0_H0 ;  /* 0x20000043ff5b7230 */ /* 0x100fe20000004100 */
[----:B------:R-:W-:Y:S01]  /*8b80*/  LOP3.LUT R53, R158, 0xff0000, R157, 0xf8, !PT ;  /* 0x00ff00009e357812 */ /* 0x000fe200078ef89d */
        /* <DEDUP_REMOVED lines=11> */
[----:B------:R-:W-:Y:S01]  /*8c40*/  FMUL.FTZ R64, R137, R136 ;  /* 0x0000008889407220 */ /* 0x000fe20000410000 */
[----:B------:R-:W-:-:S02]  /*8c50*/  HADD2.F32 R136, -RZ, R91.H0_H0 ;  /* 0x2000005bff887230 */ /* 0x000fc40000004100 */
[----:B------:R-:W-:Y:S02]  /*8c60*/  HADD2.F32 R66, -RZ, R88.H0_H0 ;  /* 0x20000058ff427230 */ /* 0x000fe40000004100 */
[-C--:B------:R-:W-:Y:S01]  /*8c70*/  FFMA.FTZ R65, R67, R158.reuse, -R64 ;  /* 0x0000009e43417223 */ /* 0x080fe20000010840 */
[----:B------:R-:W-:Y:S02]  /*8c80*/  HADD2.F32 R67, -RZ, R154.H0_H0 ;  /* 0x2000009aff437230 */ /* 0x000fe40000004100 */
[-C--:B------:R-:W-:Y:S01]  /*8c90*/  FMUL.FTZ R159, R136, R157.reuse ;  /* 0x0000009d889f7220 */ /* 0x080fe20000410000 */
[----:B------:R-:W-:Y:S01]  /*8ca0*/  FFMA.FTZ R64, R137, R158, R160 ;  /* 0x0000009e89407223 */ /* 0x000fe200000100a0 */
[C---:B------:R-:W-:Y:S01]  /*8cb0*/  FMUL.FTZ R157, R66.reuse, R157 ;  /* 0x0000009d429d7220 */ /* 0x040fe20000410000 */
[----:B------:R-:W-:Y:S02]  /*8cc0*/  HADD2.F32 R156, -RZ, R156.H1_H1 ;  /* 0x3000009cff9c7230 */ /* 0x000fe40000004100 */
[----:B------:R-:W-:Y:S01]  /*8cd0*/  FFMA.FTZ R66, R66, R67, -R159 ;  /* 0x0000004342427223 */ /* 0x000fe2000001089f */
[----:B------:R-:W-:-:S02]  /*8ce0*/  HADD2.F32 R137, -RZ, R91.H1_H1 ;  /* 0x3000005bff897230 */ /* 0x000fc40000004100 */
[----:B------:R-:W-:Y:S01]  /*8cf0*/  FFMA.FTZ R67, R136, R67, R157 ;  /* 0x0000004388437223 */ /* 0x000fe2000001009d */
[----:B------:R-:W-:Y:S01]  /*8d00*/  HADD2.F32 R88, -RZ, R88.H1_H1 ;  /* 0x30000058ff587230 */ /* 0x000fe20000004100 */
[----:B------:R-:W-:Y:S01]  /*8d10*/  F2FP.F16.E4M3.UNPACK_B R159, R155.H1 ;  /* 0x0000009bff9f723e */ /* 0x000fe200030006ff */
[----:B------:R-:W-:Y:S01]  /*8d20*/  HADD2.F32 R157, -RZ, R154.H1_H1 ;  /* 0x3000009aff9d7230 */ /* 0x000fe20000004100 */
[----:B------:R-:W-:Y:S01]  /*8d30*/  F2FP.F16.E4M3.UNPACK_B R154, R58.H1 ;  /* 0x0000003aff9a723e */ /* 0x000fe200030006ff */
[-C--:B------:R-:W-:Y:S01]  /*8d40*/  FMUL.FTZ R91, R137, R156.reuse ;  /* 0x0000009c895b7220 */ /* 0x080fe20000410000 */
[----:B------:R-:W-:Y:S01]  /*8d50*/  FMUL.FTZ R162, R88, R156 ;  /* 0x0000009c58a27220 */ /* 0x000fe20000410000 */
[----:B------:R-:W-:Y:S01]  /*8d60*/  F2FP.F16.E4M3.UNPACK_B R158, R153.H1 ;  /* 0x00000099ff9e723e */ /* 0x000fe200030006ff */
[----:B------:R-:W-:Y:S01]  /*8d70*/  HADD2.F32 R160, -RZ, R159.H0_H0 ;  /* 0x2000009fffa07230 */ /* 0x000fe20000004100 */
[----:B------:R-:W-:Y:S01]  /*8d80*/  F2FP.F16.E4M3.UNPACK_B R136, R61.H1 ;  /* 0x0000003dff88723e */ /* 0x000fe200030006ff */
[----:B------:R-:W-:-:S02]  /*8d90*/  HADD2.F32 R156, -RZ, R154.H0_H0 ;  /* 0x2000009aff9c7230 */ /* 0x000fc40000004100 */
[-C--:B------:R-:W-:Y:S01]  /*8da0*/  FFMA.FTZ R91, R88, R157.reuse, -R91 ;  /* 0x0000009d585b7223 */ /* 0x080fe2000001085b */
[----:B------:R-:W-:Y:S01]  /*8db0*/  FFMA.FTZ R88, R137, R157, R162 ;  /* 0x0000009d89587223 */ /* 0x000fe200000100a2 */
[----:B------:R-:W-:Y:S01]  /*8dc0*/  HADD2.F32 R157, -RZ, R158.H0_H0 ;  /* 0x2000009eff9d7230 */ /* 0x000fe20000004100 */
[----:B------:R-:W-:Y:S01]  /*8dd0*/  F2FP.F16.E4M3.UNPACK_B R155, R155 ;  /* 0x0000009bff9b723e */ /* 0x000fe200020006ff */
[----:B------:R-:W-:Y:S02]  /*8de0*/  HADD2.F32 R137, -RZ, R136.H0_H0 ;  /* 0x20000088ff897230 */ /* 0x000fe40000004100 */
[-C--:B------:R-:W-:Y:S01]  /*8df0*/  FMUL.FTZ R162, R156, R160.reuse ;  /* 0x000000a09ca27220 */ /* 0x080fe20000410000 */
[----:B------:R-:W-:Y:S01]  /*8e00*/  HADD2.F32 R159, -RZ, R159.H1_H1 ;  /* 0x3000009fff9f7230 */ /* 0x000fe20000004100 */
[----:B------:R-:W-:Y:S01]  /*8e10*/  F2FP.F16.E4M3.UNPACK_B R61, R61 ;  /* 0x0000003dff3d723e */ /* 0x000fe200020006ff */
[----:B------:R-:W-:Y:S02]  /*8e20*/  HADD2.F32 R154, -RZ, R154.H1_H1 ;  /* 0x3000009aff9a7230 */ /* 0x000fe40000004100 */
[C---:B------:R-:W-:Y:S01]  /*8e30*/  FMUL.FTZ R161, R137.reuse, R160 ;  /* 0x000000a089a17220 */ /* 0x040fe20000410000 */
[----:B------:R-:W-:Y:S01]  /*8e40*/  FFMA.FTZ R162, R137, R157, -R162 ;  /* 0x0000009d89a27223 */ /* 0x000fe200000108a2 */
[----:B------:R-:W-:Y:S01]  /*8e50*/  HADD2.F32 R136, -RZ, R136.H1_H1 ;  /* 0x30000088ff887230 */ /* 0x000fe20000004100 */
[----:B------:R-:W-:Y:S01]  /*8e60*/  F2FP.F16.E4M3.UNPACK_B R153, R153 ;  /* 0x00000099ff99723e */ /* 0x000fe200020006ff */
[----:B------:R-:W-:-:S02]  /*8e70*/  HADD2.F32 R137, -RZ, R158.H1_H1 ;  /* 0x3000009eff897230 */ /* 0x000fc40000004100 */
[----:B------:R-:W-:Y:S01]  /*8e80*/  FMUL.FTZ R163, R154, R159 ;  /* 0x0000009f9aa37220 */ /* 0x000fe20000410000 */
[----:B------:R-:W-:Y:S01]  /*8e90*/  FFMA.FTZ R161, R156, R157, R161 ;  /* 0x0000009d9ca17223 */ /* 0x000fe200000100a1 */
[C---:B------:R-:W-:Y:S01]  /*8ea0*/  FMUL.FTZ R159, R136.reuse, R159 ;  /* 0x0000009f889f7220 */ /* 0x040fe20000410000 */
[--C-:B------:R-:W-:Y:S02]  /*8eb0*/  HADD2.F32 R156, -RZ, R155.reuse.H0_H0 ;  /* 0x2000009bff9c7230 */ /* 0x100fe40000004100 */
[-C--:B------:R-:W-:Y:S01]  /*8ec0*/  FFMA.FTZ R163, R136, R137.reuse, -R163 ;  /* 0x0000008988a37223 */ /* 0x080fe200000108a3 */
[----:B------:R-:W-:Y:S01]  /*8ed0*/  F2FP.F16.E4M3.UNPACK_B R136, R58 ;  /* 0x0000003aff88723e */ /* 0x000fe200020006ff */
[----:B------:R-:W-:Y:S01]  /*8ee0*/  FFMA.FTZ R160, R154, R137, R159 ;  /* 0x000000899aa07223 */ /* 0x000fe2000001009f */
[----:B------:R-:W-:Y:S01]  /*8ef0*/  HADD2.F32 R155, -RZ, R155.H1_H1 ;  /* 0x3000009bff9b7230 */ /* 0x000fe20000004100 */
[----:B------:R-:W-:Y:S01]  /*8f00*/  F2FP.SATFINITE.E4M3.F32.PACK_AB_MERGE_C R62, R65, R62, RZ ;  /* 0x0000003e413e723e */ /* 0x000fe200048070ff */
[--C-:B------:R-:W-:Y:S01]  /*8f10*/  HADD2.F32 R58, -RZ, R61.reuse.H0_H0 ;  /* 0x2000003dff3a7230 */ /* 0x100fe20000004100 */
[----:B------:R-:W-:Y:S01]  /*8f20*/  F2FP.SATFINITE.E4M3.F32.PACK_AB_MERGE_C R64, R64, R63, RZ ;  /* 0x0000003f4040723e */ /* 0x000fe200048070ff */
[--C-:B------:R-:W-:Y:S01]  /*8f30*/  HADD2.F32 R137, -RZ, R136.reuse.H0_H0 ;  /* 0x20000088ff897230 */ /* 0x100fe20000004100 */
[----:B------:R-:W-:Y:S01]  /*8f40*/  F2FP.SATFINITE.E4M3.F32.PACK_AB_MERGE_C R63, R91, R66, R62 ;  /* 0x000000425b3f723e */ /* 0x000fe2000480703e */
[----:B------:R-:W-:Y:S01]  /*8f50*/  HADD2.F32 R136, -RZ, R136.H1_H1 ;  /* 0x30000088ff887230 */ /* 0x000fe20000004100 */
[----:B------:R-:W-:Y:S01]  /*8f60*/  F2FP.F16.E4M3.UNPACK_B R66, R56 ;  /* 0x00000038ff42723e */ /* 0x000fe200020006ff */
[----:B------:R-:W-:-:S02]  /*8f70*/  HADD2.F32 R61, -RZ, R61.H1_H1 ;  /* 0x3000003dff3d7230 */ /* 0x000fc40000004100 */
[-C--:B------:R-:W-:Y:S01]  /*8f80*/  FMUL.FTZ R157, R137, R156.reuse ;  /* 0x0000009c899d7220 */ /* 0x080fe20000410000 */
[--C-:B------:R-:W-:Y:S02]  /*8f90*/  HADD2.F32 R154, -RZ, R153.reuse.H0_H0 ;  /* 0x20000099ff9a7230 */ /* 0x100fe40000004100 */
[-C--:B------:R-:W-:Y:S01]  /*8fa0*/  FMUL.FTZ R158, R136, R155.reuse ;  /* 0x0000009b889e7220 */ /* 0x080fe20000410000 */
[----:B------:R-:W-:Y:S02]  /*8fb0*/  HADD2.F32 R153, -RZ, R153.H1_H1 ;  /* 0x30000099ff997230 */ /* 0x000fe40000004100 */
[----:B------:R-:W-:Y:S01]  /*8fc0*/  FMUL.FTZ R155, R61, R155 ;  /* 0x0000009b3d9b7220 */ /* 0x000fe20000410000 */
[C---:B------:R-:W-:Y:S01]  /*8fd0*/  FMUL.FTZ R156, R58.reuse, R156 ;  /* 0x0000009c3a9c7220 */ /* 0x040fe20000410000 */
[----:B------:R-:W-:Y:S01]  /*8fe0*/  F2FP.F16.E4M3.UNPACK_B R65, R60 ;  /* 0x0000003cff41723e */ /* 0x000fe200020006ff */
[-C--:B------:R-:W-:Y:S01]  /*8ff0*/  FFMA.FTZ R157, R58, R154.reuse, -R157 ;  /* 0x0000009a3a9d7223 */ /* 0x080fe2000001089d */
[----:B------:R-:W-:Y:S01]  /*9000*/  FFMA.FTZ R155, R136, R153, R155 ;  /* 0x00000099889b7223 */ /* 0x000fe2000001009b */
[----:B------:R-:W-:Y:S01]  /*9010*/  F2FP.F16.E4M3.UNPACK_B R136, R57 ;  /* 0x00000039ff88723e */ /* 0x000fe200020006ff */
[----:B------:R-:W-:Y:S01]  /*9020*/  FFMA.FTZ R58, R137, R154, R156 ;  /* 0x0000009a893a7223 */ /* 0x000fe2000001009c */
[----:B------:R-:W-:Y:S01]  /*9030*/  F2FP.SATFINITE.E4M3.F32.PACK_AB_MERGE_C R62, R88, R67, R64 ;  /* 0x00000043583e723e */ /* 0x000fe20004807040 */
[----:B------:R-:W-:Y:S01]  /*9040*/  HADD2.F32 R137, -RZ, R66.H0_H0 ;  /* 0x20000042ff897230 */ /* 0x000fe20000004100 */
[----:B------:R-:W-:Y:S01]  /*9050*/  F2FP.F16.E4M3.UNPACK_B R88, R54 ;  /* 0x00000036ff58723e */ /* 0x000fe200020006ff */
[----:B------:R-:W-:-:S02]  /*9060*/  HADD2.F32 R67, -RZ, R136.H0_H0 ;  /* 0x20000088ff437230 */ /* 0x000fc40000004100 */
[----:B------:R-:W-:Y:S01]  /*9070*/  FFMA.FTZ R158, R61, R153, -R158 ;  /* 0x000000993d9e7223 */ /* 0x000fe2000001089e */
[--C-:B------:R-:W-:Y:S01]  /*9080*/  HADD2.F32 R64, -RZ, R65.reuse.H0_H0 ;  /* 0x20000041ff407230 */ /* 0x100fe20000004100 */
        /* <DEDUP_REMOVED lines=17> */
[----:B------:R-:W-:Y:S01]  /*91a0*/  HADD2.F32 R91, -RZ, R88.H0_H0 ;  /* 0x20000058ff5b7230 */ /* 0x000fe20000004100 */
[----:B------:R-:W-:Y:S01]  /*91b0*/  F2FP.SATFINITE.E4M3.F32.PACK_AB_MERGE_C R160, R160, R161, RZ ;  /* 0x000000a1a0a0723e */ /* 0x000fe200048070ff */
[----:B------:R-:W-:Y:S01]  /*91c0*/  HADD2.F32 R136, -RZ, R137.H0_H0 ;  /* 0x20000089ff887230 */ /* 0x000fe20000004100 */
[----:B------:R-:W-:Y:S01]  /*91d0*/  F2FP.SATFINITE.E4M3.F32.PACK_AB_MERGE_C R61, R163, R162, RZ ;  /* 0x000000a2a33d723e */ /* 0x000fe200048070ff */
[----:B------:R-:W-:Y:S01]  /*91e0*/  HADD2.F32 R66, -RZ, R60.H0_H0 ;  /* 0x2000003cff427230 */ /* 0x000fe20000004100 */
[----:B------:R-:W-:Y:S01]  /*91f0*/  F2FP.SATFINITE.E4M3.F32.PACK_AB_MERGE_C R58, R155, R58, R160 ;  /* 0x0000003a9b3a723e */ /* 0x000fe200048070a0 */
[----:B------:R-:W-:-:S02]  /*9200*/  HADD2.F32 R88, -RZ, R88.H1_H1 ;  /* 0x30000058ff587230 */ /* 0x000fc40000004100 */
[-C--:B------:R-:W-:Y:S01]  /*9210*/  FMUL.FTZ R153, R91, R136.reuse ;  /* 0x000000885b997220 */ /* 0x080fe20000410000 */
[----:B------:R-:W-:Y:S02]  /*9220*/  HADD2.F32 R137, -RZ, R137.H1_H1 ;  /* 0x30000089ff897230 */ /* 0x000fe40000004100 */
[----:B------:R-:W-:Y:S01]  /*9230*/  FMUL.FTZ R154, R66, R136 ;  /* 0x00000088429a7220 */ /* 0x000fe20000410000 */
[----:B------:R-:W-:Y:S01]  /*9240*/  HADD2.F32 R67, -RZ, R60.H1_H1 ;  /* 0x3000003cff437230 */ /* 0x000fe20000004100 */
[----:B------:R-:W-:Y:S01]  /*9250*/  F2FP.F16.E4M3.UNPACK_B R155, R53 ;  /* 0x00000035ff9b723e */ /* 0x000fe200020006ff */
[--C-:B------:R-:W-:Y:S02]  /*9260*/  HADD2.F32 R60, -RZ, R54.reuse.H0_H0 ;  /* 0x20000036ff3c7230 */ /* 0x100fe40000004100 */
[-C--:B------:R-:W-:Y:S01]  /*9270*/  FMUL.FTZ R156, R88, R137.reuse ;  /* 0x00000089589c7220 */ /* 0x080fe20000410000 */
[----:B------:R-:W-:Y:S02]  /*9280*/  HADD2.F32 R136, -RZ, R54.H1_H1 ;  /* 0x30000036ff887230 */ /* 0x000fe40000004100 */
[----:B------:R-:W-:Y:S01]  /*9290*/  FMUL.FTZ R137, R67, R137 ;  /* 0x0000008943897220 */ /* 0x000fe20000410000 */
[----:B------:R-:W-:Y:S01]  /*92a0*/  F2FP.SATFINITE.E4M3.F32.PACK_AB_MERGE_C R61, R158, R157, R61 ;  /* 0x0000009d9e3d723e */ /* 0x000fe2000480703d */
[-C--:B------:R-:W-:Y:S01]  /*92b0*/  FFMA.FTZ R54, R66, R60.reuse, -R153 ;  /* 0x0000003c42367223 */ /* 0x080fe20000010899 */
[----:B------:R-:W-:Y:S01]  /*92c0*/  FFMA.FTZ R60, R91, R60, R154 ;  /* 0x0000003c5b3c7223 */ /* 0x000fe2000001009a */
[----:B------:R-:W-:Y:S01]  /*92d0*/  F2FP.F16.E4M3.UNPACK_B R91, R59 ;  /* 0x0000003bff5b723e */ /* 0x000fe200020006ff */
[-C--:B------:R-:W-:Y:S01]  /*92e0*/  FFMA.FTZ R159, R67, R136.reuse, -R156 ;  /* 0x00000088439f7223 */ /* 0x080fe2000001089c */
[----:B------:R-:W-:Y:S01]  /*92f0*/  F2FP.F16.E4M3.UNPACK_B R66, R55 ;  /* 0x00000037ff42723e */ /* 0x000fe200020006ff */
        /* <DEDUP_REMOVED lines=13> */
[----:B------:R-:W-:Y:S01]  /*93d0*/  FMUL.FTZ R157, R59, R157 ;  /* 0x0000009d3b9d7220 */ /* 0x000fe20000410000 */
[----:B------:R-:W-:Y:S02]  /*93e0*/  HADD2.F32 R67, -RZ, R55.H0_H0 ;  /* 0x20000037ff437230 */ /* 0x000fe40000004100 */
[----:B------:R-:W-:Y:S01]  /*93f0*/  FMUL.FTZ R162, R52, R158 ;  /* 0x0000009e34a27220 */ /* 0x000fe20000410000 */
[----:B------:R-:W-:Y:S02]  /*9400*/  HADD2.F32 R154, -RZ, R137.H0_H0 ;  /* 0x20000089ff9a7230 */ /* 0x000fe40000004100 */
[----:B------:R-:W-:Y:S01]  /*9410*/  FFMA.FTZ R157, R136, R153, R157 ;  /* 0x00000099889d7223 */ /* 0x000fe2000001009d */
[----:B------:R-:W-:-:S02]  /*9420*/  HADD2.F32 R88, -RZ, R88.H1_H1 ;  /* 0x30000058ff587230 */ /* 0x000fc40000004100 */
[C---:B------:R-:W-:Y:S01]  /*9430*/  FMUL.FTZ R163, R67.reuse, R158 ;  /* 0x0000009e43a37220 */ /* 0x040fe20000410000 */
        /* <DEDUP_REMOVED lines=15> */
[C---:B------:R-:W-:Y:S01]  /*9530*/  FMUL.FTZ R52, R66.reuse, R155 ;  /* 0x0000009b42347220 */ /* 0x040fe20000410000 */
[----:B------:R-:W-:Y:S01]  /*9540*/  F2FP.SATFINITE.E4M3.F32.PACK_AB_MERGE_C R54, R159, R54, RZ ;  /* 0x000000369f36723e */ /* 0x000fe200048070ff */
[-C--:B------:R-:W-:Y:S01]  /*9550*/  FFMA.FTZ R59, R66, R53.reuse, -R59 ;  /* 0x00000035423b7223 */ /* 0x080fe2000001083b */
[----:B------:R-:W-:Y:S01]  /*9560*/  F2FP.SATFINITE.E4M3.F32.PACK_AB_MERGE_C R55, R55, R162, RZ ;  /* 0x000000a23737723e */ /* 0x000fe200048070ff */
[----:B------:R-:W-:Y:S01]  /*9570*/  FFMA.FTZ R52, R91, R53, R52 ;  /* 0x000000355b347223 */ /* 0x000fe20000010034 */
[----:B------:R-:W-:-:S02]  /*9580*/  F2FP.SATFINITE.E4M3.F32.PACK_AB_MERGE_C R60, R161, R60, RZ ;  /* 0x0000003ca13c723e */ /* 0x000fc400048070ff */
[----:B------:R-:W-:Y:S02]  /*9590*/  F2FP.SATFINITE.E4M3.F32.PACK_AB_MERGE_C R88, R88, R163, RZ ;  /* 0x000000a35858723e */ /* 0x000fe400048070ff */
[----:B------:R-:W-:Y:S01]  /*95a0*/  F2FP.SATFINITE.E4M3.F32.PACK_AB_MERGE_C R53, R57, R64, R54 ;  /* 0x000000403935723e */ /* 0x000fe20004807036 */
[----:B------:R-:W-:Y:S01]  /*95b0*/  IMAD.MOV.U32 R54, RZ, RZ, R61 ;  /* 0x000000ffff367224 */ /* 0x000fe200078e003d */
[----:B------:R-:W-:Y:S02]  /*95c0*/  F2FP.SATFINITE.E4M3.F32.PACK_AB_MERGE_C R55, R59, R160, R55 ;  /* 0x000000a03b37723e */ /* 0x000fe40004807037 */
[----:B------:R-:W-:Y:S01]  /*95d0*/  F2FP.SATFINITE.E4M3.F32.PACK_AB_MERGE_C R57, R56, R65, R60 ;  /* 0x000000413839723e */ /* 0x000fe2000480703c */
[----:B------:R-:W-:Y:S01]  /*95e0*/  IMAD.MOV.U32 R56, RZ, RZ, R62 ;  /* 0x000000ffff387224 */ /* 0x000fe200078e003e */
[----:B------:R-:W-:Y:S01]  /*95f0*/  F2FP.SATFINITE.E4M3.F32.PACK_AB_MERGE_C R59, R52, R157, R88 ;  /* 0x0000009d343b723e */ /* 0x000fe20004807058 */
[----:B------:R-:W-:-:S07]  /*9600*/  IMAD.MOV.U32 R52, RZ, RZ, R63 ;  /* 0x000000ffff347224 */ /* 0x000fce00078e003f */
.L_x_5810:
[----:B------:R-:W-:Y:S05]  /*9610*/  BSYNC B2 ;  /* 0x0000000000027941 */ /* 0x000fea0003800000 */
.L_x_5809:
        /* <DEDUP_REMOVED lines=11> */
.L_x_5808:
[----:B------:R-:W-:Y:S05]  /*96d0*/  BSYNC B1 ;  /* 0x0000000000017941 */ /* 0x000fea0003800000 */
.L_x_5807:
        /* <DEDUP_REMOVED lines=8> */
[----:B------:R-:W-:Y:S01]  /*9760*/  IADD3 R55, R228, 0x80, RZ ;  /* 0x00000080e4377810 */ /* 0x000fe20007ffe0ff */
[----:B------:R-:W-:Y:S02]  /*9770*/  BSSY B2, `(.L_x_5813) ;  /* 0x00000f2000027945 */ /* 0x000fe40003800000 */
[----:B------:R-:W-:Y:S01]  /*9780*/  IMAD R53, R53, R131, R52 ;  /* 0x0000008335357224 */ /* 0x000fe200078e0234 */
[----:B------:R-:W-:Y:S01]  /*9790*/  SEL R52, R123, R148, !P6 ;  /* 0x000000947b347207 */ /* 0x000fe20007000000 */
[----:B------:R-:W-:Y:S01]  /*97a0*/  IMAD.SHL.U32 R55, R55, 0x80, RZ ;  /* 0x0000008037377824 */ /* 0x000fe200078e00ff */
[----:B------:R-:W-:Y:S01]  /*97b0*/  IADD3 R63, P3, P4, R46, R60, R27 ;  /* 0x0000003c2e3f7210 */ /* 0x000fe20007c7e01b */
[----:B------:R-:W-:Y:S01]  /*97c0*/  IMAD.IADD R62, R61, 0x1, R53 ;  /* 0x000000013d3e7824 */ /* 0x000fe200078e0235 */
[----:B------:R-:W-:-:S02]  /*97d0*/  SHF.R.S32.HI R53, RZ, 0x1f, R52 ;  /* 0x0000001fff357819 */ /* 0x000fc40000011434 */
[----:B------:R-:W-:Y:S02]  /*97e0*/  LOP3.LUT R55, R55, 0x380, RZ, 0xc0, !PT ;  /* 0x0000038037377812 */ /* 0x000fe400078ec0ff */
[----:B------:R-:W-:Y:S02]  /*97f0*/  LEA.HI R53, R53, R52, RZ, 0x5 ;  /* 0x0000003435357211 */ /* 0x000fe400078f28ff */
[----:B------:R-:W-:Y:S02]  /*9800*/  IADD3.X R84, R21, R62, R26, P3, P4 ;  /* 0x0000003e15547210 */ /* 0x000fe40001fe841a */
[----:B------:R-:W-:-:S05]  /*9810*/  LEA.HI.SX32 R53, R53, R28, 0x1b ;  /* 0x0000001c35357211 */ /* 0x000fca00078fdaff */
[----:B------:R-:W-:-:S05]  /*9820*/  IMAD.SHL.U32 R65, R53, 0x10, RZ ;  /* 0x0000001035417824 */ /* 0x000fca00078e00ff */
[----:B------:R-:W-:-:S04]  /*9830*/  LOP3.LUT R53, R55, 0x70, R65, 0xf8, !PT ;  /* 0x0000007037357812 */ /* 0x000fc800078ef841 */
[----:B------:R-:W-:-:S05]  /*9840*/  LOP3.LUT R53, R53, R142, RZ, 0x3c, !PT ;  /* 0x0000008e35357212 */ /* 0x000fca00078e3cff */
[----:B---3--:R-:W-:Y:S02]  /*9850*/  IMAD.IADD R52, R54, 0x1, R53 ;  /* 0x0000000136347824 */ /* 0x008fe400078e0235 */
[C---:B------:R-:W-:Y:S02]  /*9860*/  IMAD R53, R17.reuse, 0x7000, R114 ;  /* 0x0000700011357824 */ /* 0x040fe400078e0272 */
        /* <DEDUP_REMOVED lines=8> */
[--C-:B------:R-:W-:Y:S01]  /*98f0*/  SHF.R.U32.HI R154, RZ, 0x18, R69.reuse ;  /* 0x00000018ff9a7819 */ /* 0x100fe20000011645 */
[----:B------:R-:W-:Y:S01]  /*9900*/  IMAD.MOV.U32 R66, RZ, RZ, R54 ;  /* 0x000000ffff427224 */ /* 0x000fe200078e0036 */
[----:B------:R-:W-:Y:S02]  /*9910*/  LOP3.LUT R67, R69, 0xff, RZ, 0xc0, !PT ;  /* 0x000000ff45437812 */ /* 0x000fe400078ec0ff */
[----:B------:R-:W-:Y:S01]  /*9920*/  SHF.R.U32.HI R136, RZ, 0x10, R69 ;  /* 0x00000010ff887819 */ /* 0x000fe20000011645 */
[----:B------:R-:W-:Y:S01]  /*9930*/  IMAD.MOV.U32 R69, RZ, RZ, R52 ;  /* 0x000000ffff457224 */ /* 0x000fe200078e0034 */
[--C-:B------:R-:W-:Y:S01]  /*9940*/  SHF.R.U32.HI R89, RZ, 0x18, R73.reuse ;  /* 0x00000018ff597819 */ /* 0x100fe20000011649 */
[----:B------:R-:W-:Y:S01]  /*9950*/  IMAD.SHL.U32 R52, R137, 0x100, RZ ;  /* 0x0000010089347824 */ /* 0x000fe200078e00ff */
[----:B------:R-:W-:Y:S01]  /*9960*/  LOP3.LUT R70, R73, 0xff, RZ, 0xc0, !PT ;  /* 0x000000ff49467812 */ /* 0x000fe200078ec0ff */
[----:B------:R-:W-:Y:S01]  /*9970*/  IMAD.U32 R53, R136, 0x10000, RZ ;  /* 0x0001000088357824 */ /* 0x000fe200078e00ff */
[----:B------:R-:W-:-:S02]  /*9980*/  SHF.R.U32.HI R86, RZ, 0x8, R73 ;  /* 0x00000008ff567819 */ /* 0x000fc40000011649 */
[----:B------:R-:W-:Y:S02]  /*9990*/  SHF.R.U32.HI R85, RZ, 0x10, R73 ;  /* 0x00000010ff557819 */ /* 0x000fe40000011649 */
[--C-:B------:R-:W-:Y:S02]  /*99a0*/  SHF.R.U32.HI R73, RZ, 0x18, R75.reuse ;  /* 0x00000018ff497819 */ /* 0x100fe4000001164b */
[----:B------:R-:W-:Y:S02]  /*99b0*/  LOP3.LUT R72, R75, 0xff, RZ, 0xc0, !PT ;  /* 0x000000ff4b487812 */ /* 0x000fe400078ec0ff */
[----:B------:R-:W-:Y:S02]  /*99c0*/  SHF.R.U32.HI R74, RZ, 0x8, R75 ;  /* 0x00000008ff4a7819 */ /* 0x000fe4000001164b */
[----:B------:R-:W-:Y:S02]  /*99d0*/  SHF.R.U32.HI R90, RZ, 0x8, R71 ;  /* 0x00000008ff5a7819 */ /* 0x000fe40000011647 */
[----:B------:R-:W-:-:S02]  /*99e0*/  PRMT R67, R154, 0x654, R67 ;  /* 0x000006549a437816 */ /* 0x000fc40000000043 */
[----:B------:R-:W-:Y:S02]  /*99f0*/  SHF.R.U32.HI R91, RZ, 0x18, R71 ;  /* 0x00000018ff5b7819 */ /* 0x000fe40000011647 */
[----:B------:R-:W-:Y:S02]  /*9a00*/  LOP3.LUT R68, R71, 0xff, RZ, 0xc0, !PT ;  /* 0x000000ff47447812 */ /* 0x000fe400078ec0ff */
[----:B------:R-:W-:Y:S01]  /*9a10*/  SHF.R.U32.HI R87, RZ, 0x10, R75 ;  /* 0x00000010ff577819 */ /* 0x000fe2000001164b */
[----:B------:R-:W-:Y:S01]  /*9a20*/  IMAD.SHL.U32 R75, R74, 0x100, RZ ;  /* 0x000001004a4b7824 */ /* 0x000fe200078e00ff */
[----:B------:R-:W-:Y:S01]  /*9a30*/  PRMT R72, R73, 0x654, R72 ;  /* 0x0000065449487816 */ /* 0x000fe20000000048 */
[----:B------:R-:W-:Y:S01]  /*9a40*/  IMAD.SHL.U32 R73, R86, 0x100, RZ ;  /* 0x0000010056497824 */ /* 0x000fe200078e00ff */
[----:B------:R-:W-:Y:S01]  /*9a50*/  SHF.R.U32.HI R88, RZ, 0x10, R71 ;  /* 0x00000010ff587819 */ /* 0x000fe20000011647 */
[----:B------:R-:W-:Y:S01]  /*9a60*/  IMAD.U32 R87, R87, 0x10000, RZ ;  /* 0x0001000057577824 */ /* 0x000fe200078e00ff */
[----:B------:R-:W-:Y:S01]  /*9a70*/  LOP3.LUT R52, R67, 0xff00, R52, 0xf8, !PT ;  /* 0x0000ff0043347812 */ /* 0x000fe200078ef834 */
[----:B------:R-:W-:Y:S01]  /*9a80*/  IMAD.SHL.U32 R67, R90, 0x100, RZ ;  /* 0x000001005a437824 */ /* 0x000fe200078e00ff */
[----:B------:R-:W-:-:S02]  /*9a90*/  PRMT R70, R89, 0x654, R70 ;  /* 0x0000065459467816 */ /* 0x000fc40000000046 */
[----:B--2---:R-:W-:Y:S02]  /*9aa0*/  MOV R71, R56 ;  /* 0x0000003800477202 */ /* 0x004fe40000000f00 */
[----:B------:R-:W-:Y:S02]  /*9ab0*/  PRMT R68, R91, 0x654, R68 ;  /* 0x000006545b447816 */ /* 0x000fe40000000044 */
[----:B------:R-:W-:Y:S01]  /*9ac0*/  LOP3.LUT R54, R52, 0xff0000, R53, 0xf8, !PT ;  /* 0x00ff000034367812 */ /* 0x000fe200078ef835 */
[----:B------:R-:W-:Y:S01]  /*9ad0*/  IMAD.U32 R52, R88, 0x10000, RZ ;  /* 0x0001000058347824 */ /* 0x000fe200078e00ff */
[----:B------:R-:W-:Y:S02]  /*9ae0*/  LOP3.LUT R56, R70, 0xff00, R73, 0xf8, !PT ;  /* 0x0000ff0046387812 */ /* 0x000fe400078ef849 */
[----:B------:R-:W-:Y:S02]  /*9af0*/  LOP3.LUT R86, R72, 0xff00, R75, 0xf8, !PT ;  /* 0x0000ff0048567812 */ /* 0x000fe400078ef84b */
[----:B------:R-:W-:-:S02]  /*9b00*/  LOP3.LUT R67, R68, 0xff00, R67, 0xf8, !PT ;  /* 0x0000ff0044437812 */ /* 0x000fc400078ef843 */
[----:B------:R-:W-:Y:S02]  /*9b10*/  F2FP.F16.E4M3.UNPACK_B R75, R152.H1 ;  /* 0x00000098ff4b723e */ /* 0x000fe400030006ff */
[----:B------:R-:W-:Y:S02]  /*9b20*/  F2FP.F16.E4M3.UNPACK_B R72, R71.H1 ;  /* 0x00000047ff48723e */ /* 0x000fe400030006ff */
[----:B------:R-:W-:Y:S01]  /*9b30*/  F2FP.F16.E4M3.UNPACK_B R70, R69.H1 ;  /* 0x00000045ff46723e */ /* 0x000fe200030006ff */
[----:B------:R-:W-:Y:S01]  /*9b40*/  HADD2.F32 R53, -RZ, R75.H0_H0 ;  /* 0x2000004bff357230 */ /* 0x000fe20000004100 */
[----:B------:R-:W-:Y:S01]  /*9b50*/  LOP3.LUT R52, R67, 0xff0000, R52, 0xf8, !PT ;  /* 0x00ff000043347812 */ /* 0x000fe200078ef834 */
[----:B------:R-:W-:Y:S01]  /*9b60*/  HADD2.F32 R68, -RZ, R72.H0_H0 ;  /* 0x20000048ff447230 */ /* 0x000fe20000004100 */
[----:B------:R-:W-:Y:S01]  /*9b70*/  F2FP.F16.E4M3.UNPACK_B R73, R150.H1 ;  /* 0x00000096ff49723e */ /* 0x000fe200030006ff */
[--C-:B------:R-:W-:Y:S01]  /*9b80*/  HADD2.F32 R67, -RZ, R70.reuse.H0_H0 ;  /* 0x20000046ff437230 */ /* 0x100fe20000004100 */
[----:B------:R-:W-:Y:S01]  /*9b90*/  SHF.L.U32 R85, R85, 0x10, RZ ;  /* 0x0000001055557819 */ /* 0x000fe200000006ff */
[----:B------:R-:W-:-:S02]  /*9ba0*/  HADD2.F32 R70, -RZ, R70.H1_H1 ;  /* 0x30000046ff467230 */ /* 0x000fc40000004100 */
[-C--:B------:R-:W-:Y:S01]  /*9bb0*/  FMUL.FTZ R88, R68, R53.reuse ;  /* 0x0000003544587220 */ /* 0x080fe20000410000 */
[--C-:B------:R-:W-:Y:S02]  /*9bc0*/  HADD2.F32 R74, -RZ, R73.reuse.H0_H0 ;  /* 0x20000049ff4a7230 */ /* 0x100fe40000004100 */
[C---:B------:R-:W-:Y:S01]  /*9bd0*/  FMUL.FTZ R89, R67.reuse, R53 ;  /* 0x0000003543597220 */ /* 0x040fe20000410000 */
        /* <DEDUP_REMOVED lines=8> */
[----:B------:R-:W-:-:S02]  /*9c60*/  F2FP.F16.E4M3.UNPACK_B R72, R69 ;  /* 0x00000045ff48723e */ /* 0x000fc400020006ff */
[----:B------:R-:W-:Y:S01]  /*9c70*/  LOP3.LUT R53, R86, 0xff0000, R87, 0xf8, !PT ;  /* 0x00ff000056357812 */ /* 0x000fe200078ef857 */
[CC--:B------:R-:W-:Y:S01]  /*9c80*/  FMUL.FTZ R88, R70.reuse, R74.reuse ;  /* 0x0000004a46587220 */ /* 0x0c0fe20000410000 */
[C---:B------:R-:W-:Y:S01]  /*9c90*/  FMUL.FTZ R69, R75.reuse, R74 ;  /* 0x0000004a4b457220 */ /* 0x040fe20000410000 */
[----:B------:R-:W-:Y:S01]  /*9ca0*/  F2FP.F16.E4M3.UNPACK_B R150, R150 ;  /* 0x00000096ff96723e */ /* 0x000fe200020006ff */
[----:B------:R-:W-:Y:S02]  /*9cb0*/  HADD2.F32 R86, -RZ, R152.H0_H0 ;  /* 0x20000098ff567230 */ /* 0x000fe40000004100 */
[----:B------:R-:W-:Y:S02]  /*9cc0*/  HADD2.F32 R74, -RZ, R73.H0_H0 ;  /* 0x20000049ff4a7230 */ /* 0x000fe40000004100 */
[-C--:B------:R-:W-:Y:S01]  /*9cd0*/  FFMA.FTZ R70, R70, R85.reuse, -R69 ;  /* 0x0000005546467223 */ /* 0x080fe20000010845 */
[----:B------:R-:W-:Y:S02]  /*9ce0*/  HADD2.F32 R71, -RZ, R72.H0_H0 ;  /* 0x20000048ff477230 */ /* 0x000fe40000004100 */
[----:B------:R-:W-:Y:S01]  /*9cf0*/  FFMA.FTZ R69, R75, R85, R88 ;  /* 0x000000554b457223 */ /* 0x000fe20000010058 */
        /* <DEDUP_REMOVED lines=28> */
[-C--:B------:R-:W-:Y:S01]  /*9ec0*/  FFMA.FTZ R136, R73, R86.reuse, -R136 ;  /* 0x0000005649887223 */ /* 0x080fe20000010888 */
[----:B------:R-:W-:Y:S02]  /*9ed0*/  HADD2.F32 R85, -RZ, R85.H1_H1 ;  /* 0x30000055ff557230 */ /* 0x000fe40000004100 */
[-C--:B------:R-:W-:Y:S01]  /*9ee0*/  FMUL.FTZ R73, R74, R87.reuse ;  /* 0x000000574a497220 */ /* 0x080fe20000410000 */
[----:B------:R-:W-:Y:S01]  /*9ef0*/  FFMA.FTZ R88, R75, R86, R88 ;  /* 0x000000564b587223 */ /* 0x000fe20000010058 */
[----:B------:R-:W-:Y:S01]  /*9f00*/  FMUL.FTZ R91, R72, R87 ;  /* 0x00000057485b7220 */ /* 0x000fe20000410000 */
[----:B------:R-:W-:-:S02]  /*9f10*/  HADD2.F32 R75, -RZ, R151.H0_H0 ;  /* 0x20000097ff4b7230 */ /* 0x000fc40000004100 */
[----:B------:R-:W-:Y:S01]  /*9f20*/  FFMA.FTZ R87, R72, R85, -R73 ;  /* 0x0000005548577223 */ /* 0x000fe20000010849 */
[----:B------:R-:W-:Y:S01]  /*9f30*/  F2FP.F16.E4M3.UNPACK_B R72, R58 ;  /* 0x0000003aff48723e */ /* 0x000fe200020006ff */
[----:B------:R-:W-:Y:S01]  /*9f40*/  HADD2.F32 R58, -RZ, R66.H0_H0 ;  /* 0x20000042ff3a7230 */ /* 0x000fe20000004100 */
[----:B------:R-:W-:Y:S01]  /*9f50*/  F2FP.F16.E4M3.UNPACK_B R149, R149 ;  /* 0x00000095ff95723e */ /* 0x000fe200020006ff */
[----:B------:R-:W-:Y:S02]  /*9f60*/  HADD2.F32 R151, -RZ, R151.H1_H1 ;  /* 0x30000097ff977230 */ /* 0x000fe40000004100 */
[----:B------:R-:W-:Y:S01]  /*9f70*/  FFMA.FTZ R91, R74, R85, R91 ;  /* 0x000000554a5b7223 */ /* 0x000fe2000001005b */
[--C-:B------:R-:W-:Y:S02]  /*9f80*/  HADD2.F32 R73, -RZ, R72.reuse.H0_H0 ;  /* 0x20000048ff497230 */ /* 0x100fe40000004100 */
[----:B------:R-:W-:Y:S01]  /*9f90*/  FMUL.FTZ R86, R58, R75 ;  /* 0x0000004b3a567220 */ /* 0x000fe20000410000 */
[----:B------:R-:W-:Y:S01]  /*9fa0*/  HADD2.F32 R72, -RZ, R72.H1_H1 ;  /* 0x30000048ff487230 */ /* 0x000fe20000004100 */
[----:B------:R-:W-:Y:S01]  /*9fb0*/  F2FP.SATFINITE.E4M3.F32.PACK_AB_MERGE_C R67, R70, R67, RZ ;  /* 0x000000434643723e */ /* 0x000fe200048070ff */
[----:B------:R-:W-:-:S02]  /*9fc0*/  HADD2.F32 R66, -RZ, R66.H1_H1 ;  /* 0x30000042ff427230 */ /* 0x000fc40000004100 */
[----:B------:R-:W-:Y:S01]  /*9fd0*/  FMUL.FTZ R85, R73, R75 ;  /* 0x0000004b49557220 */ /* 0x000fe20000410000 */
[--C-:B------:R-:W-:Y:S02]  /*9fe0*/  HADD2.F32 R74, -RZ, R149.reuse.H0_H0 ;  /* 0x20000095ff4a7230 */ /* 0x100fe40000004100 */
[-C--:B------:R-:W-:Y:S01]  /*9ff0*/  FMUL.FTZ R75, R72, R151.reuse ;  /* 0x00000097484b7220 */ /* 0x080fe20000410000 */
[----:B------:R-:W-:Y:S02]  /*a000*/  HADD2.F32 R149, -RZ, R149.H1_H1 ;  /* 0x30000095ff957230 */ /* 0x000fe40000004100 */
[----:B------:R-:W-:Y:S01]  /*a010*/  FMUL.FTZ R151, R66, R151 ;  /* 0x0000009742977220 */ /* 0x000fe20000410000 */
[----:B------:R-:W-:Y:S01]  /*a020*/  F2FP.SATFINITE.E4M3.F32.PACK_AB_MERGE_C R69, R69, R68, RZ ;  /* 0x000000444545723e */ /* 0x000fe200048070ff */
[----:B------:R-:W-:Y:S01]  /*a030*/  FFMA.FTZ R85, R58, R74, -R85 ;  /* 0x0000004a3a557223 */ /* 0x000fe20000010855 */
[----:B------:R-:W-:Y:S01]  /*a040*/  F2FP.F16.E4M3.UNPACK_B R70, R64 ;  /* 0x00000040ff46723e */ /* 0x000fe200020006ff */
[-C--:B------:R-:W-:Y:S01]  /*a050*/  FFMA.FTZ R66, R66, R149.reuse, -R75 ;  /* 0x0000009542427223 */ /* 0x080fe2000001084b */
[----:B------:R-:W-:Y:S01]  /*a060*/  FFMA.FTZ R151, R72, R149, R151 ;  /* 0x0000009548977223 */ /* 0x000fe20000010097 */
[----:B------:R-:W-:Y:S01]  /*a070*/  F2FP.F16.E4M3.UNPACK_B R72, R57 ;  /* 0x00000039ff48723e */ /* 0x000fe200020006ff */
[----:B------:R-:W-:Y:S01]  /*a080*/  FFMA.FTZ R58, R73, R74, R86 ;  /* 0x0000004a493a7223 */ /* 0x000fe20000010056 */
[----:B------:R-:W-:-:S02]  /*a090*/  F2FP.F16.E4M3.UNPACK_B R75, R56 ;  /* 0x00000038ff4b723e */ /* 0x000fc400020006ff */
[----:B------:R-:W-:Y:S01]  /*a0a0*/  F2FP.SATFINITE.E4M3.F32.PACK_AB_MERGE_C R87, R87, R136, RZ ;  /* 0x000000885757723e */ /* 0x000fe200048070ff */
[--C-:B------:R-:W-:Y:S01]  /*a0b0*/  HADD2.F32 R74, -RZ, R72.reuse.H1_H1 ;  /* 0x30000048ff4a7230 */ /* 0x100fe20000004100 */
[----:B------:R-:W-:Y:S01]  /*a0c0*/  F2FP.SATFINITE.E4M3.F32.PACK_AB_MERGE_C R91, R91, R88, RZ ;  /* 0x000000585b5b723e */ /* 0x000fe200048070ff */
[--C-:B------:R-:W-:Y:S01]  /*a0d0*/  HADD2.F32 R88, -RZ, R75.reuse.H0_H0 ;  /* 0x2000004bff587230 */ /* 0x100fe20000004100 */
[----:B------:R-:W-:Y:S01]  /*a0e0*/  F2FP.SATFINITE.E4M3.F32.PACK_AB_MERGE_C R68, R90, R71, R67 ;  /* 0x000000475a44723e */ /* 0x000fe20004807043 */
[----:B------:R-:W-:Y:S01]  /*a0f0*/  HADD2.F32 R71, -RZ, R72.H0_H0 ;  /* 0x20000048ff477230 */ /* 0x000fe20000004100 */
[----:B------:R-:W-:Y:S01]  /*a100*/  F2FP.SATFINITE.E4M3.F32.PACK_AB_MERGE_C R67, R152, R89, R69 ;  /* 0x000000599843723e */ /* 0x000fe20004807045 */
[--C-:B------:R-:W-:Y:S01]  /*a110*/  HADD2.F32 R69, -RZ, R70.reuse.H0_H0 ;  /* 0x20000046ff457230 */ /* 0x100fe20000004100 */
[----:B------:R-:W-:Y:S01]  /*a120*/  F2FP.F16.E4M3.UNPACK_B R73, R54 ;  /* 0x00000036ff49723e */ /* 0x000fe200020006ff */
[----:B------:R-:W-:Y:S01]  /*a130*/  HADD2.F32 R72, -RZ, R70.H1_H1 ;  /* 0x30000046ff487230 */ /* 0x000fe20000004100 */
[----:B------:R-:W-:Y:S01]  /*a140*/  F2FP.SATFINITE.E4M3.F32.PACK_AB_MERGE_C R66, R66, R85, R87 ;  /* 0x000000554242723e */ /* 0x000fe20004807057 */
[----:B------:R-:W-:-:S02]  /*a150*/  HADD2.F32 R85, -RZ, R75.H1_H1 ;  /* 0x3000004bff557230 */ /* 0x000fc40000004100 */
[-C--:B------:R-:W-:Y:S01]  /*a160*/  FMUL.FTZ R90, R71, R88.reuse ;  /* 0x00000058475a7220 */ /* 0x080fe20000410000 */
[--C-:B------:R-:W-:Y:S02]  /*a170*/  HADD2.F32 R86, -RZ, R73.reuse.H0_H0 ;  /* 0x20000049ff567230 */ /* 0x100fe40000004100 */
[----:B------:R-:W-:Y:S01]  /*a180*/  FMUL.FTZ R88, R69, R88 ;  /* 0x0000005845587220 */ /* 0x000fe20000410000 */
[----:B------:R-:W-:Y:S02]  /*a190*/  HADD2.F32 R75, -RZ, R73.H1_H1 ;  /* 0x30000049ff4b7230 */ /* 0x000fe40000004100 */
[-C--:B------:R-:W-:Y:S01]  /*a1a0*/  FMUL.FTZ R87, R74, R85.reuse ;  /* 0x000000554a577220 */ /* 0x080fe20000410000 */
[----:B------:R-:W-:Y:S01]  /*a1b0*/  FMUL.FTZ R89, R72, R85 ;  /* 0x0000005548597220 */ /* 0x000fe20000410000 */
[-C--:B------:R-:W-:Y:S01]  /*a1c0*/  FFMA.FTZ R70, R71, R86.reuse, R88 ;  /* 0x0000005647467223 */ /* 0x080fe20000010058 */
[----:B------:R-:W-:Y:S01]  /*a1d0*/  F2FP.F16.E4M3.UNPACK_B R73, R57.H1 ;  /* 0x00000039ff49723e */ /* 0x000fe200030006ff */
[----:B------:R-:W-:Y:S01]  /*a1e0*/  FFMA.FTZ R69, R69, R86, -R90 ;  /* 0x0000005645457223 */ /* 0x000fe2000001085a */
[----:B------:R-:W-:Y:S01]  /*a1f0*/  F2FP.F16.E4M3.UNPACK_B R85, R56.H1 ;  /* 0x00000038ff55723e */ /* 0x000fe200030006ff */
[-C--:B------:R-:W-:Y:S01]  /*a200*/  FFMA.FTZ R57, R74, R75.reuse, R89 ;  /* 0x0000004b4a397223 */ /* 0x080fe20000010059 */
[----:B------:R-:W-:Y:S01]  /*a210*/  F2FP.F16.E4M3.UNPACK_B R71, R64.H1 ;  /* 0x00000040ff47723e */ /* 0x000fe200030006ff */
[----:B------:R-:W-:Y:S01]  /*a220*/  FFMA.FTZ R64, R72, R75, -R87 ;  /* 0x0000004b48407223 */ /* 0x000fe20000010857 */
[----:B------:R-:W-:Y:S01]  /*a230*/  HADD2.F32 R72, -RZ, R73.H0_H0 ;  /* 0x20000049ff487230 */ /* 0x000fe20000004100 */
[----:B------:R-:W-:Y:S01]  /*a240*/  F2FP.F16.E4M3.UNPACK_B R54, R54.H1 ;  /* 0x00000036ff36723e */ /* 0x000fe200030006ff */
[----:B------:R-:W-:Y:S01]  /*a250*/  HADD2.F32 R87, -RZ, R85.H0_H0 ;  /* 0x20000055ff577230 */ /* 0x000fe20000004100 */
[----:B------:R-:W-:Y:S01]  /*a260*/  F2FP.SATFINITE.E4M3.F32.PACK_AB_MERGE_C R58, R151, R58, R91 ;  /* 0x0000003a973a723e */ /* 0x000fe2000480705b */
[----:B------:R-:W-:-:S02]  /*a270*/  HADD2.F32 R56, -RZ, R71.H0_H0 ;  /* 0x20000047ff387230 */ /* 0x000fc40000004100 */
[----:B------:R-:W-:Y:S02]  /*a280*/  HADD2.F32 R73, -RZ, R73.H1_H1 ;  /* 0x30000049ff497230 */ /* 0x000fe40000004100 */
[----:B------:R-:W-:Y:S02]  /*a290*/  HADD2.F32 R86, -RZ, R85.H1_H1 ;  /* 0x30000055ff567230 */ /* 0x000fe40000004100 */
[-C--:B------:R-:W-:Y:S01]  /*a2a0*/  FMUL.FTZ R85, R72, R87.reuse ;  /* 0x0000005748557220 */ /* 0x080fe20000410000 */
[----:B------:R-:W-:Y:S02]  /*a2b0*/  HADD2.F32 R71, -RZ, R71.H1_H1 ;  /* 0x30000047ff477230 */ /* 0x000fe40000004100 */
[----:B------:R-:W-:Y:S01]  /*a2c0*/  FMUL.FTZ R87, R56, R87 ;  /* 0x0000005738577220 */ /* 0x000fe20000410000 */
[--C-:B------:R-:W-:Y:S02]  /*a2d0*/  HADD2.F32 R75, -RZ, R54.reuse.H0_H0 ;  /* 0x20000036ff4b7230 */ /* 0x100fe40000004100 */
[----:B------:R-:W-:-:S02]  /*a2e0*/  HADD2.F32 R74, -RZ, R54.H1_H1 ;  /* 0x30000036ff4a7230 */ /* 0x000fc40000004100 */
[-C--:B------:R-:W-:Y:S01]  /*a2f0*/  FMUL.FTZ R54, R73, R86.reuse ;  /* 0x0000005649367220 */ /* 0x080fe20000410000 */
[C---:B------:R-:W-:Y:S01]  /*a300*/  FMUL.FTZ R86, R71.reuse, R86 ;  /* 0x0000005647567220 */ /* 0x040fe20000410000 */
[----:B------:R-:W-:Y:S01]  /*a310*/  FFMA.FTZ R91, R72, R75, R87 ;  /* 0x0000004b485b7223 */ /* 0x000fe20000010057 */
[----:B------:R-:W-:Y:S01]  /*a320*/  F2FP.F16.E4M3.UNPACK_B R72, R59.H1 ;  /* 0x0000003bff48723e */ /* 0x000fe200030006ff */
[-C--:B------:R-:W-:Y:S01]  /*a330*/  FFMA.FTZ R137, R71, R74.reuse, -R54 ;  /* 0x0000004a47897223 */ /* 0x080fe20000010836 */
[----:B------:R-:W-:Y:S01]  /*a340*/  F2FP.F16.E4M3.UNPACK_B R54, R55 ;  /* 0x00000037ff36723e */ /* 0x000fe200020006ff */
[----:B------:R-:W-:Y:S01]  /*a350*/  FFMA.FTZ R136, R73, R74, R86 ;  /* 0x0000004a49887223 */ /* 0x000fe20000010056 */
[----:B------:R-:W-:Y:S01]  /*a360*/  F2FP.F16.E4M3.UNPACK_B R87, R53.H1 ;  /* 0x00000035ff57723e */ /* 0x000fe200030006ff */
[----:B------:R-:W-:Y:S01]  /*a370*/  FFMA.FTZ R90, R56, R75, -R85 ;  /* 0x0000004b385a7223 */ /* 0x000fe20000010855 */
[----:B------:R-:W-:Y:S01]  /*a380*/  F2FP.F16.E4M3.UNPACK_B R55, R55.H1 ;  /* 0x00000037ff37723e */ /* 0x000fe200030006ff */
[----:B------:R-:W-:Y:S01]  /*a390*/  HADD2.F32 R56, -RZ, R54.H0_H0 ;  /* 0x20000036ff387230 */ /* 0x000fe20000004100 */
[----:B------:R-:W-:Y:S01]  /*a3a0*/  F2FP.F16.E4M3.UNPACK_B R86, R53 ;  /* 0x00000035ff56723e */ /* 0x000fe200020006ff */
[--C-:B------:R-:W-:Y:S01]  /*a3b0*/  HADD2.F32 R89, -RZ, R87.reuse.H0_H0 ;  /* 0x20000057ff597230 */ /* 0x100fe20000004100 */
[-C--:B------:R-:W-:Y:S01]  /*a3c0*/  F2FP.F16.E4M3.UNPACK_B R53, R52.reuse ;  /* 0x00000034ff35723e */ /* 0x080fe200020006ff */
[----:B------:R-:W-:Y:S01]  /*a3d0*/  HADD2.F32 R87, -RZ, R87.H1_H1 ;  /* 0x30000057ff577230 */ /* 0x000fe20000004100 */
[----:B------:R-:W-:Y:S01]  /*a3e0*/  F2FP.F16.E4M3.UNPACK_B R74, R52.H1 ;  /* 0x00000034ff4a723e */ /* 0x000fe200030006ff */
[----:B------:R-:W-:Y:S01]  /*a3f0*/  HADD2.F32 R52, -RZ, R72.H0_H0 ;  /* 0x20000048ff347230 */ /* 0x000fe20000004100 */
[----:B------:R-:W-:Y:S01]  /*a400*/  F2FP.F16.E4M3.UNPACK_B R71, R59 ;  /* 0x0000003bff47723e */ /* 0x000fe200020006ff */
[----:B------:R-:W-:Y:S01]  /*a410*/  HADD2.F32 R59, -RZ, R55.H0_H0 ;  /* 0x20000037ff3b7230 */ /* 0x000fe20000004100 */
[----:B------:R-:W-:Y:S01]  /*a420*/  F2FP.SATFINITE.E4M3.F32.PACK_AB_MERGE_C R90, R137, R90, RZ ;  /* 0x0000005a895a723e */ /* 0x000fe200048070ff */
[----:B------:R-:W-:-:S02]  /*a430*/  HADD2.F32 R85, -RZ, R74.H0_H0 ;  /* 0x2000004aff557230 */ /* 0x000fc40000004100 */
[CC--:B------:R-:W-:Y:S01]  /*a440*/  FMUL.FTZ R150, R52.reuse, R89.reuse ;  /* 0x0000005934967220 */ /* 0x0c0fe20000410000 */
[----:B------:R-:W-:Y:S02]  /*a450*/  HADD2.F32 R72, -RZ, R72.H1_H1 ;  /* 0x30000048ff487230 */ /* 0x000fe40000004100 */
[C---:B------:R-:W-:Y:S01]  /*a460*/  FMUL.FTZ R89, R59.reuse, R89 ;  /* 0x000000593b597220 */ /* 0x040fe20000410000 */
[----:B------:R-:W-:Y:S02]  /*a470*/  HADD2.F32 R55, -RZ, R55.H1_H1 ;  /* 0x30000037ff377230 */ /* 0x000fe40000004100 */
[-C--:B------:R-:W-:Y:S01]  /*a480*/  FFMA.FTZ R150, R59, R85.reuse, -R150 ;  /* 0x000000553b967223 */ /* 0x080fe20000010896 */
[----:B------:R-:W-:Y:S02]  /*a490*/  HADD2.F32 R73, -RZ, R71.H0_H0 ;  /* 0x20000047ff497230 */ /* 0x000fe40000004100 */
[----:B------:R-:W-:Y:S01]  /*a4a0*/  FFMA.FTZ R89, R52, R85, R89 ;  /* 0x0000005534597223 */ /* 0x000fe20000010059 */
[----:B------:R-:W-:-:S02]  /*a4b0*/  HADD2.F32 R88, -RZ, R86.H0_H0 ;  /* 0x20000056ff587230 */ /* 0x000fc40000004100 */
[-C--:B------:R-:W-:Y:S01]  /*a4c0*/  FMUL.FTZ R52, R72, R87.reuse ;  /* 0x0000005748347220 */ /* 0x080fe20000410000 */
[----:B------:R-:W-:Y:S02]  /*a4d0*/  HADD2.F32 R71, -RZ, R71.H1_H1 ;  /* 0x30000047ff477230 */ /* 0x000fe40000004100 */
[----:B------:R-:W-:Y:S01]  /*a4e0*/  FMUL.FTZ R87, R55, R87 ;  /* 0x0000005737577220 */ /* 0x000fe20000410000 */
[----:B------:R-:W-:Y:S02]  /*a4f0*/  HADD2.F32 R86, -RZ, R86.H1_H1 ;  /* 0x30000056ff567230 */ /* 0x000fe40000004100 */
[-C--:B------:R-:W-:Y:S01]  /*a500*/  FMUL.FTZ R149, R73, R88.reuse ;  /* 0x0000005849957220 */ /* 0x080fe20000410000 */
[----:B------:R-:W-:Y:S02]  /*a510*/  HADD2.F32 R54, -RZ, R54.H1_H1 ;  /* 0x30000036ff367230 */ /* 0x000fe40000004100 */
[----:B------:R-:W-:Y:S01]  /*a520*/  FMUL.FTZ R88, R56, R88 ;  /* 0x0000005838587220 */ /* 0x000fe20000410000 */
[----:B------:R-:W-:-:S02]  /*a530*/  HADD2.F32 R74, -RZ, R74.H1_H1 ;  /* 0x3000004aff4a7230 */ /* 0x000fc40000004100 */
[-C--:B------:R-:W-:Y:S01]  /*a540*/  FMUL.FTZ R59, R71, R86.reuse ;  /* 0x00000056473b7220 */ /* 0x080fe20000410000 */
[--C-:B------:R-:W-:Y:S02]  /*a550*/  HADD2.F32 R75, -RZ, R53.reuse.H0_H0 ;  /* 0x20000035ff4b7230 */ /* 0x100fe40000004100 */
[----:B------:R-:W-:Y:S01]  /*a560*/  FMUL.FTZ R86, R54, R86 ;  /* 0x0000005636567220 */ /* 0x000fe20000410000 */
[----:B------:R-:W-:Y:S02]  /*a570*/  HADD2.F32 R53, -RZ, R53.H1_H1 ;  /* 0x30000035ff357230 */ /* 0x000fe40000004100 */
[-C--:B------:R-:W-:Y:S01]  /*a580*/  FFMA.FTZ R55, R55, R74.reuse, -R52 ;  /* 0x0000004a37377223 */ /* 0x080fe20000010834 */
[----:B------:R-:W-:Y:S01]  /*a590*/  FFMA.FTZ R72, R72, R74, R87 ;  /* 0x0000004a48487223 */ /* 0x000fe20000010057 */
        /* <DEDUP_REMOVED lines=8> */
[----:B------:R-:W-:-:S02]  /*a620*/  F2FP.SATFINITE.E4M3.F32.PACK_AB_MERGE_C R69, R64, R69, R90 ;  /* 0x000000454045723e */ /* 0x000fc4000480705a */
[----:B------:R-:W-:Y:S02]  /*a630*/  F2FP.SATFINITE.E4M3.F32.PACK_AB_MERGE_C R91, R136, R91, RZ ;  /* 0x0000005b885b723e */ /* 0x000fe400048070ff */
[----:B------:R-:W-:Y:S01]  /*a640*/  F2FP.SATFINITE.E4M3.F32.PACK_AB_MERGE_C R55, R54, R149, R55 ;  /* 0x000000953637723e */ /* 0x000fe20004807037 */
[----:B------:R-:W-:Y:S01]  /*a650*/  IMAD.MOV.U32 R54, RZ, RZ, R66 ;  /* 0x000000ffff367224 */ /* 0x000fe200078e0042 */
[----:B------:R-:W-:Y:S01]  /*a660*/  F2FP.SATFINITE.E4M3.F32.PACK_AB_MERGE_C R59, R53, R88, R72 ;  /* 0x00000058353b723e */ /* 0x000fe20004807048 */
[----:B------:R-:W-:Y:S01]  /*a670*/  IMAD.MOV.U32 R53, RZ, RZ, R69 ;  /* 0x000000ffff357224 */ /* 0x000fe200078e0045 */
[----:B------:R-:W-:-:S07]  /*a680*/  F2FP.SATFINITE.E4M3.F32.PACK_AB_MERGE_C R57, R57, R70, R91 ;  /* 0x000000463939723e */ /* 0x000fce000480705b */
.L_x_5814:
[----:B------:R-:W-:Y:S05]  /*a690*/  BSYNC B2 ;  /* 0x0000000000027941 */ /* 0x000fea0003800000 */
.L_x_5813:
        /* <DEDUP_REMOVED lines=11> */
.L_x_5812:
[----:B------:R-:W-:Y:S05]  /*a750*/  BSYNC B1 ;  /* 0x0000000000017941 */ /* 0x000fea0003800000 */
.L_x_5811:
[----:B-1----:R-:W-:Y:S02]  /*a760*/  VIADD R53, R228, 0xc0 ;  /* 0x000000c0e4357836 */ /* 0x002fe40000000000 */
[-C--:B--2---:R-:W-:Y:S02]  /*a770*/  IMAD R52, R124, R130.reuse, RZ ;  /* 0x000000827c347224 */ /* 0x084fe400078e02ff */
[C---:B------:R-:W-:Y:S01]  /*a780*/  IMAD.WIDE.U32 R128, R53.reuse, R130, R128 ;  /* 0x0000008235807225 */ /* 0x040fe200078e0080 */
[----:B------:R-:W-:-:S03]  /*a790*/  ISETP.GE.OR P3, PT, R53, R120, P0 ;  /* 0x000000783500720c */ /* 0x000fc60000766670 */
[----:B------:R-:W-:-:S10]  /*a7a0*/  IMAD R131, R53, R131, R52 ;  /* 0x0000008335837224 */ /* 0x000fd400078e0234 */
[----:B------:R-:W-:Y:S05]  /*a7b0*/  @P3 BRA `(.L_x_5793) ;  /* 0x0000001400b83947 */ /* 0x000fea0003800000 */
[----:B------:R-:W2:Y:S01]  /*a7c0*/  LDL R54, [R1+0x6c] ;  /* 0x00006c0001367983 */ /* 0x000ea20000100800 */
[----:B------:R-:W1:Y:S01]  /*a7d0*/  LDC.64 R60, c[0x0][0x2d8] ;  /* 0x0000b600ff3c7b82 */ /* 0x000e620000000a00 */
[----:B------:R-:W-:Y:S01]  /*a7e0*/  ISETP.NE.AND P6, PT, R0, RZ, PT ;  /* 0x000000ff0000720c */ /* 0x000fe20003fc5270 */
[----:B------:R-:W-:Y:S01]  /*a7f0*/  VIADD R55, R228, 0xc0 ;  /* 0x000000c0e4377836 */ /* 0x000fe20000000000 */
[----:B------:R-:W-:Y:S01]  /*a800*/  IADD3 R63, P3, P4, R46, R128, R27 ;  /* 0x000000802e3f7210 */ /* 0x000fe20007c7e01b */
[----:B------:R-:W-:Y:S01]  /*a810*/  IMAD.IADD R64, R129, 0x1, R131 ;  /* 0x0000000181407824 */ /* 0x000fe200078e0283 */
[----:B------:R-:W-:Y:S01]  /*a820*/  SEL R148, R123, R148, !P6 ;  /* 0x000000947b947207 */ /* 0x000fe20007000000 */
[----:B------:R-:W-:Y:S01]  /*a830*/  IMAD.SHL.U32 R55, R55, 0x80, RZ ;  /* 0x0000008037377824 */ /* 0x000fe200078e00ff */
[----:B------:R-:W-:Y:S02]  /*a840*/  BSSY B1, `(.L_x_5815) ;  /* 0x00000ed000017945 */ /* 0x000fe40003800000 */
[----:B------:R-:W-:-:S02]  /*a850*/  SHF.R.S32.HI R53, RZ, 0x1f, R148 ;  /* 0x0000001fff357819 */ /* 0x000fc40000011494 */
[----:B------:R-:W-:Y:S02]  /*a860*/  IADD3.X R52, R21, R64, R26, P3, P4 ;  /* 0x0000004015347210 */ /* 0x000fe40001fe841a */
[----:B------:R-:W-:Y:S02]  /*a870*/  LEA.HI R53, R53, R148, RZ, 0x5 ;  /* 0x0000009435357211 */ /* 0x000fe400078f28ff */
[----:B------:R-:W-:Y:S02]  /*a880*/  LOP3.LUT R55, R55, 0x380, RZ, 0xc0, !PT ;  /* 0x0000038037377812 */ /* 0x000fe400078ec0ff */
[----:B------:R-:W-:-:S05]  /*a890*/  LEA.HI.SX32 R53, R53, R28, 0x1b ;  /* 0x0000001c35357211 */ /* 0x000fca00078fdaff */
[----:B------:R-:W-:Y:S01]  /*a8a0*/  IMAD.SHL.U32 R65, R53, 0x10, RZ ;  /* 0x0000001035417824 */ /* 0x000fe200078e00ff */
[----:B-1----:R-:W-:Y:S01]  /*a8b0*/  IADD3 R62, P3, R63, R60, RZ ;  /* 0x0000003c3f3e7210 */ /* 0x002fe20007f7e0ff */
[----:B------:R-:W-:-:S03]  /*a8c0*/  IMAD R53, R17, 0x7000, R113 ;  /* 0x0000700011357824 */ /* 0x000fc600078e0271 */
[----:B------:R-:W-:Y:S01]  /*a8d0*/  IADD3.X R63, R52, R61, RZ, P3, !PT ;  /* 0x0000003d343f7210 */ /* 0x000fe20001ffe4ff */
[----:B------:R-:W-:Y:S01]  /*a8e0*/  IMAD.IADD R53, R16, 0x1, R53 ;  /* 0x0000000110357824 */ /* 0x000fe200078e0235 */
[----:B------:R-:W-:-:S04]  /*a8f0*/  LOP3.LUT R52, R55, 0x70, R65, 0xf8, !PT ;  /* 0x0000007037347812 */ /* 0x000fc800078ef841 */
[----:B------:R-:W-:-:S05]  /*a900*/  LOP3.LUT R52, R52, R141, RZ, 0x3c, !PT ;  /* 0x0000008d34347212 */ /* 0x000fca00078e3cff */
[----:B--2---:R-:W-:-:S04]  /*a910*/  IMAD.IADD R52, R54, 0x1, R52 ;  /* 0x0000000136347824 */ /* 0x004fc800078e0234 */
[----:B------:R-:W-:-:S04]  /*a920*/  IMAD R55, R17, 0x7000, R52 ;  /* 0x0000700011377824 */ /* 0x000fc800078e0234 */
        /* <DEDUP_REMOVED lines=8> */
[----:B------:R-:W-:Y:S01]  /*a9b0*/  SHF.R.U32.HI R84, RZ, 0x18, R77 ;  /* 0x00000018ff547819 */ /* 0x000fe2000001164d */
[----:B------:R-:W-:Y:S01]  /*a9c0*/  IMAD.SHL.U32 R52, R85, 0x100, RZ ;  /* 0x0000010055347824 */ /* 0x000fe200078e00ff */
[----:B------:R-:W-:Y:S02]  /*a9d0*/  SHF.R.U32.HI R80, RZ, 0x8, R79 ;  /* 0x00000008ff507819 */ /* 0x000fe4000001164f */
[----:B------:R-:W-:Y:S02]  /*a9e0*/  SHF.R.U32.HI R75, RZ, 0x8, R81 ;  /* 0x00000008ff4b7819 */ /* 0x000fe40000011651 */
[----:B------:R-:W-:Y:S01]  /*a9f0*/  PRMT R69, R84, 0x654, R67 ;  /* 0x0000065454457816 */ /* 0x000fe20000000043 */
[----:B--2---:R-:W-:Y:S01]  /*aa00*/  IMAD.MOV.U32 R67, RZ, RZ, R58 ;  /* 0x000000ffff437224 */ /* 0x004fe200078e003a */
[----:B------:R-:W-:Y:S01]  /*aa10*/  SHF.R.U32.HI R86, RZ, 0x10, R77 ;  /* 0x00000010ff567819 */ /* 0x000fe2000001164d */
[----:B------:R-:W-:Y:S01]  /*aa20*/  IMAD.SHL.U32 R54, R75, 0x100, RZ ;  /* 0x000001004b367824 */ /* 0x000fe200078e00ff */
[----:B------:R-:W-:-:S02]  /*aa30*/  LOP3.LUT R68, R79, 0xff, RZ, 0xc0, !PT ;  /* 0x000000ff4f447812 */ /* 0x000fc400078ec0ff */
[----:B------:R-:W-:Y:S02]  /*aa40*/  SHF.R.U32.HI R71, RZ, 0x18, R79 ;  /* 0x00000018ff477819 */ /* 0x000fe4000001164f */
[----:B------:R-:W-:Y:S02]  /*aa50*/  LOP3.LUT R72, R81, 0xff, RZ, 0xc0, !PT ;  /* 0x000000ff51487812 */ /* 0x000fe400078ec0ff */
[----:B------:R-:W-:Y:S02]  /*aa60*/  SHF.R.U32.HI R77, RZ, 0x18, R81 ;  /* 0x00000018ff4d7819 */ /* 0x000fe40000011651 */
[----:B------:R-:W-:Y:S01]  /*aa70*/  LOP3.LUT R69, R69, 0xff00, R52, 0xf8, !PT ;  /* 0x0000ff0045457812 */ /* 0x000fe200078ef834 */
[----:B------:R-:W-:Y:S01]  /*aa80*/  IMAD.SHL.U32 R52, R80, 0x100, RZ ;  /* 0x0000010050347824 */ /* 0x000fe200078e00ff */
[----:B------:R-:W-:Y:S02]  /*aa90*/  SHF.R.U32.HI R74, RZ, 0x8, R83 ;  /* 0x00000008ff4a7819 */ /* 0x000fe40000011653 */
[----:B------:R-:W-:-:S02]  /*aaa0*/  PRMT R71, R71, 0x654, R68 ;  /* 0x0000065447477816 */ /* 0x000fc40000000044 */
[----:B------:R-:W-:Y:S01]  /*aab0*/  PRMT R77, R77, 0x654, R72 ;  /* 0x000006544d4d7816 */ /* 0x000fe20000000048 */
[----:B------:R-:W-:Y:S01]  /*aac0*/  IMAD.SHL.U32 R58, R74, 0x100, RZ ;  /* 0x000001004a3a7824 */ /* 0x000fe200078e00ff */
[----:B------:R-:W-:Y:S01]  /*aad0*/  MOV R73, R56 ;  /* 0x0000003800497202 */ /* 0x000fe20000000f00 */
[----:B------:R-:W-:Y:S01]  /*aae0*/  IMAD.U32 R56, R86, 0x10000, RZ ;  /* 0x0001000056387824 */ /* 0x000fe200078e00ff */
[----:B------:R-:W-:Y:S02]  /*aaf0*/  SHF.R.U32.HI R82, RZ, 0x10, R79 ;  /* 0x00000010ff527819 */ /* 0x000fe4000001164f */
[----:B------:R-:W-:Y:S02]  /*ab00*/  LOP3.LUT R75, R71, 0xff00, R52, 0xf8, !PT ;  /* 0x0000ff00474b7812 */ /* 0x000fe400078ef834 */
[----:B------:R-:W-:Y:S02]  /*ab10*/  LOP3.LUT R79, R77, 0xff00, R54, 0xf8, !PT ;  /* 0x0000ff004d4f7812 */ /* 0x000fe400078ef836 */
[----:B------:R-:W-:-:S02]  /*ab20*/  F2FP.F16.E4M3.UNPACK_B R77, R146.H1 ;  /* 0x00000092ff4d723e */ /* 0x000fc400030006ff */
[----:B------:R-:W-:Y:S02]  /*ab30*/  F2FP.F16.E4M3.UNPACK_B R74, R73.H1 ;  /* 0x00000049ff4a723e */ /* 0x000fe400030006ff */
[----:B------:R-:W-:Y:S01]  /*ab40*/  F2FP.F16.E4M3.UNPACK_B R71, R70.H1 ;  /* 0x00000046ff47723e */ /* 0x000fe200030006ff */
[----:B------:R-:W-:Y:S01]  /*ab50*/  HADD2.F32 R54, -RZ, R77.H0_H0 ;  /* 0x2000004dff367230 */ /* 0x000fe20000004100 */
[----:B------:R-:W-:Y:S02]  /*ab60*/  SHF.R.U32.HI R78, RZ, 0x10, R81 ;  /* 0x00000010ff4e7819 */ /* 0x000fe40000011651 */
[----:B------:R-:W-:Y:S01]  /*ab70*/  SHF.R.U32.HI R76, RZ, 0x10, R83 ;  /* 0x00000010ff4c7819 */ /* 0x000fe20000011653 */
[----:B------:R-:W-:Y:S01]  /*ab80*/  HADD2.F32 R68, -RZ, R71.H0_H0 ;  /* 0x20000047ff447230 */ /* 0x000fe20000004100 */
[----:B------:R-:W-:Y:S02]  /*ab90*/  LOP3.LUT R81, R83, 0xff0000ff, RZ, 0xc0, !PT ;  /* 0xff0000ff53517812 */ /* 0x000fe400078ec0ff */
[----:B------:R-:W-:Y:S01]  /*aba0*/  LOP3.LUT R56, R69, 0xff0000, R56, 0xf8, !PT ;  /* 0x00ff000045387812 */ /* 0x000fe200078ef838 */
[----:B------:R-:W-:Y:S01]  /*abb0*/  HADD2.F32 R69, -RZ, R74.H0_H0 ;  /* 0x2000004aff457230 */ /* 0x000fe20000004100 */
[----:B------:R-:W-:Y:S01]  /*abc0*/  SHF.L.U32 R52, R82, 0x10, RZ ;  /* 0x0000001052347819 */ /* 0x000fe200000006ff */
[----:B------:R-:W-:Y:S01]  /*abd0*/  IMAD.U32 R76, R76, 0x10000, RZ ;  /* 0x000100004c4c7824 */ /* 0x000fe200078e00ff */
[----:B------:R-:W-:-:S02]  /*abe0*/  F2FP.F16.E4M3.UNPACK_B R72, R144.H1 ;  /* 0x00000090ff48723e */ /* 0x000fc400030006ff */
[----:B------:R-:W-:Y:S01]  /*abf0*/  LOP3.LUT R81, R81, 0xff00, R58, 0xf8, !PT ;  /* 0x0000ff0051517812 */ /* 0x000fe200078ef83a */
[----:B------:R-:W-:Y:S01]  /*ac00*/  IMAD.U32 R58, R78, 0x10000, RZ ;  /* 0x000100004e3a7824 */ /* 0x000fe200078e00ff */
[----:B------:R-:W-:Y:S01]  /*ac10*/  LOP3.LUT R52, R75, 0xff0000, R52, 0xf8, !PT ;  /* 0x00ff00004b347812 */ /* 0x000fe200078ef834 */
[--C-:B------:R-:W-:Y:S02]  /*ac20*/  HADD2.F32 R75, -RZ, R72.reuse.H0_H0 ;  /* 0x20000048ff4b7230 */ /* 0x100fe40000004100 */
[-C--:B------:R-:W-:Y:S01]  /*ac30*/  FMUL.FTZ R83, R69, R54.reuse ;  /* 0x0000003645537220 */ /* 0x080fe20000410000 */
[C---:B------:R-:W-:Y:S01]  /*ac40*/  FMUL.FTZ R78, R68.reuse, R54 ;  /* 0x00000036444e7220 */ /* 0x040fe20000410000 */
        /* <DEDUP_REMOVED lines=62> */
[----:B------:R-:W-:Y:S01]  /*b030*/  HADD2.F32 R72, -RZ, R143.H0_H0 ;  /* 0x2000008fff487230 */ /* 0x000fe20000004100 */
[----:B------:R-:W-:Y:S01]  /*b040*/  F2FP.F16.E4M3.UNPACK_B R77, R58 ;  /* 0x0000003aff4d723e */ /* 0x000fe200020006ff */
[----:B------:R-:W-:-:S02]  /*b050*/  HADD2.F32 R70, -RZ, R70.H1_H1 ;  /* 0x30000046ff467230 */ /* 0x000fc40000004100 */
[-C--:B------:R-:W-:Y:S01]  /*b060*/  FMUL.FTZ R76, R71, R74.reuse ;  /* 0x0000004a474c7220 */ /* 0x080fe20000410000 */
[C---:B------:R-:W-:Y:S01]  /*b070*/  FMUL.FTZ R74, R67.reuse, R74 ;  /* 0x0000004a434a7220 */ /* 0x040fe20000410000 */
[----:B------:R-:W-:Y:S01]  /*b080*/  HADD2.F32 R66, -RZ, R66.H1_H1 ;  /* 0x30000042ff427230 */ /* 0x000fe20000004100 */
[----:B------:R-:W-:Y:S01]  /*b090*/  F2FP.SATFINITE.E4M3.F32.PACK_AB_MERGE_C R80, R80, R69, RZ ;  /* 0x000000455050723e */ /* 0x000fe200048070ff */
[----:B------:R-:W-:Y:S02]  /*b0a0*/  HADD2.F32 R143, -RZ, R143.H1_H1 ;  /* 0x3000008fff8f7230 */ /* 0x000fe40000004100 */
[-C--:B------:R-:W-:Y:S01]  /*b0b0*/  FFMA.FTZ R67, R67, R72.reuse, -R76 ;  /* 0x0000004843437223 */ /* 0x080fe2000001084c */
[----:B------:R-:W-:Y:S01]  /*b0c0*/  FFMA.FTZ R74, R71, R72, R74 ;  /* 0x00000048474a7223 */ /* 0x000fe2000001004a */
[----:B------:R-:W-:Y:S01]  /*b0d0*/  FMUL.FTZ R73, R70, R145 ;  /* 0x0000009146497220 */ /* 0x000fe20000410000 */
[----:B------:R-:W-:Y:S01]  /*b0e0*/  F2FP.F16.E4M3.UNPACK_B R72, R57 ;  /* 0x00000039ff48723e */ /* 0x000fe200020006ff */
[C---:B------:R-:W-:Y:S01]  /*b0f0*/  FMUL.FTZ R145, R66.reuse, R145 ;  /* 0x0000009142917220 */ /* 0x040fe20000410000 */
[----:B------:R-:W-:Y:S01]  /*b100*/  F2FP.F16.E4M3.UNPACK_B R71, R53 ;  /* 0x00000035ff47723e */ /* 0x000fe200020006ff */
[-C--:B------:R-:W-:Y:S01]  /*b110*/  FFMA.FTZ R66, R66, R143.reuse, -R73 ;  /* 0x0000008f42427223 */ /* 0x080fe20000010849 */
[----:B------:R-:W-:Y:S01]  /*b120*/  F2FP.SATFINITE.E4M3.F32.PACK_AB_MERGE_C R69, R81, R78, R68 ;  /* 0x0000004e5145723e */ /* 0x000fe20004807044 */
[----:B------:R-:W-:Y:S01]  /*b130*/  FFMA.FTZ R145, R70, R143, R145 ;  /* 0x0000008f46917223 */ /* 0x000fe20000010091 */
[----:B------:R-:W-:Y:S01]  /*b140*/  F2FP.F16.E4M3.UNPACK_B R75, R56 ;  /* 0x00000038ff4b723e */ /* 0x000fe200020006ff */
[--C-:B------:R-:W-:Y:S01]  /*b150*/  HADD2.F32 R73, -RZ, R72.reuse.H0_H0 ;  /* 0x20000048ff497230 */ /* 0x100fe20000004100 */
[----:B------:R-:W-:Y:S01]  /*b160*/  F2FP.SATFINITE.E4M3.F32.PACK_AB_MERGE_C R84, R84, R85, RZ ;  /* 0x000000555454723e */ /* 0x000fe200048070ff */
[----:B------:R-:W-:Y:S01]  /*b170*/  HADD2.F32 R78, -RZ, R77.H0_H0 ;  /* 0x2000004dff4e7230 */ /* 0x000fe20000004100 */
[----:B------:R-:W-:Y:S01]  /*b180*/  F2FP.SATFINITE.E4M3.F32.PACK_AB_MERGE_C R68, R146, R79, R80 ;  /* 0x0000004f9244723e */ /* 0x000fe20004807050 */
        /* <DEDUP_REMOVED lines=23> */
[----:B------:R-:W-:Y:S01]  /*b300*/  F2FP.F16.E4M3.UNPACK_B R75, R54 ;  /* 0x00000036ff4b723e */ /* 0x000fe200020006ff */
        /* <DEDUP_REMOVED lines=9> */
[----:B------:R-:W-:Y:S01]  /*b3a0*/  F2FP.F16.E4M3.UNPACK_B R58, R59 ;  /* 0x0000003bff3a723e */ /* 0x000fe200020006ff */
[----:B------:R-:W-:Y:S01]  /*b3b0*/  FFMA.FTZ R82, R57, R71, -R76 ;  /* 0x0000004739527223 */ /* 0x000fe2000001084c */
        /* <DEDUP_REMOVED lines=49> */
[----:B------:R-:W-:Y:S01]  /*b6d0*/  F2FP.SATFINITE.E4M3.F32.PACK_AB_MERGE_C R53, R81, R70, R82 ;  /* 0x000000465135723e */ /* 0x000fe20004807052 */
[----:B------:R-:W-:Y:S01]  /*b6e0*/  IMAD.MOV.U32 R58, RZ, RZ, R66 ;  /* 0x000000ffff3a7224 */ /* 0x000fe200078e0042 */
[----:B------:R-:W-:-:S02]  /*b6f0*/  F2FP.SATFINITE.E4M3.F32.PACK_AB_MERGE_C R57, R80, R79, R83 ;  /* 0x0000004f5039723e */ /* 0x000fc40004807053 */
[----:B------:R-:W-:-:S07]  /*b700*/  F2FP.SATFINITE.E4M3.F32.PACK_AB_MERGE_C R59, R75, R86, R76 ;  /* 0x000000564b3b723e */ /* 0x000fce000480704c */
.L_x_5816:
[----:B------:R-:W-:Y:S05]  /*b710*/  BSYNC B1 ;  /* 0x0000000000017941 */ /* 0x000fea0003800000 */
.L_x_5815:
[----:B-1----:R3:W-:Y:S01]  /*b720*/  STG.E.128 desc[UR60][R62.64], R52 ;  /* 0x000000343e007986 */ /* 0x0027e2000c101d3c */
[----:B------:R-:W-:-:S13]  /*b730*/  ISETP.GE.AND P2, PT, R65, R147, PT ;  /* 0x000000934100720c */ /* 0x000fda0003f46270 */
[----:B------:R-:W-:Y:S05]  /*b740*/  @P2 BRA `(.L_x_5793) ;  /* 0x0000000400d42947 */ /* 0x000fea0003800000 */
[--C-:B---3--:R-:W-:Y:S02]  /*b750*/  SHF.R.S32.HI R52, RZ, 0x1f, R65.reuse ;  /* 0x0000001fff347819 */ /* 0x108fe40000011441 */
[----:B------:R-:W-:-:S04]  /*b760*/  IADD3 R65, P2, P3, R46, R128, R65 ;  /* 0x000000802e417210 */ /* 0x000fc80007b5e041 */
[----:B------:R-:W-:Y:S02]  /*b770*/  IADD3.X R64, R21, R64, R52, P2, P3 ;  /* 0x0000004015407210 */ /* 0x000fe400017e6434 */
[----:B------:R-:W-:-:S05]  /*b780*/  IADD3 R60, P2, R65, R60, RZ ;  /* 0x0000003c413c7210 */ /* 0x000fca0007f5e0ff */
[----:B------:R-:W-:-:S05]  /*b790*/  IMAD.X R61, R64, 0x1, R61, P2 ;  /* 0x00000001403d7824 */ /* 0x000fca00010e063d */
[----:B--2---:R4:W-:Y:S01]  /*b7a0*/  STG.E.128 desc[UR60][R60.64], R56 ;  /* 0x000000383c007986 */ /* 0x0049e2000c101d3c */
[----:B------:R-:W-:Y:S05]  /*b7b0*/  BRA `(.L_x_5793) ;  /* 0x0000000400b87947 */ /* 0x000fea0003800000 */
.L_x_5756:
[----:B------:R-:W2:Y:S02]  /*b7c0*/  LDL R52, [R1+0x44] ;  /* 0x0000440001347983 */ /* 0x000ea40000100800 */
[----:B--2---:R-:W-:-:S13]  /*b7d0*/  R2UR UR4, R52 ;  /* 0x00000000340472ca */ /* 0x004fda00000e0000 */
[----:B------:R-:W-:-:S06]  /*b7e0*/  UISETP.NE.AND UP0, UPT, UR4, 0x3, UPT ;  /* 0x000000030400788c */ /* 0x000fcc000bf05270 */
[----:B------:R-:W-:-:S13]  /*b7f0*/  PLOP3.LUT P5, PT, PT, PT, UP0, 0x80, 0x0 ;  /* 0x000000000000781c */ /* 0x000fda0003faf008 */
[----:B------:R-:W-:Y:S05]  /*b800*/  @!P5 BRA `(.L_x_5817) ;  /* 0x000000000004d947 */ /* 0x000fea0003800000 */
[----:B------:R-:W-:Y:S01]  /*b810*/  BPT.TRAP 0x1 ;  /* 0x000000040000795c */ /* 0x000fe20000300000 */
.L_x_5817:
        /* <DEDUP_REMOVED lines=9> */
.L_x_6039:
[----:B------:R-:W-:Y:S05]  /*b8b0*/  BSYNC B1 ;  /* 0x0000000000017941 */ /* 0x000fea0003800000 */
.L_x_5818:
[----:B------:R-:W-:Y:S01]  /*b8c0*/  ISETP.GE.AND P2, PT, R228, R120, PT ;  /* 0x00000078e400720c */ /* 0x000fe20003f46270 */
[----:B------:R-:W-:Y:S01]  /*b8d0*/  IMAD R53, R53, R132, R52 ;  /* 0x0000008435357224 */ /* 0x000fe200078e0234 */
[----:B------:R-:W-:Y:S01]  /*b8e0*/  BSSY B1, `(.L_x_5820) ;  /* 0x0000014000017945 */ /* 0x000fe20003800000 */
[----:B------:R-:W-:-:S04]  /*b8f0*/  IMAD.WIDE.U32 R56, R132, R25, RZ ;  /* 0x0000001984387225 */ /* 0x000fc800078e00ff */
[----:B------:R-:W-:-:S06]  /*b900*/  IMAD.IADD R60, R53, 0x1, R57 ;  /* 0x00000001353c7824 */ /* 0x000fcc00078e0239 */
[----:B------:R-:W-:Y:S05]  /*b910*/  @P2 BRA `(.L_x_5821) ;  /* 0x0000000000402947 */ /* 0x000fea0003800000 */
[----:B------:R-:W1:Y:S01]  /*b920*/  @!P0 LDS.128 R52, [R119+0x20400] ;  /* 0x0204000077348984 */ /* 0x000e620000000c00 */
[----:B------:R-:W2:Y:S02]  /*b930*/  @!P0 LDC.64 R58, c[0x0][0x2d8] ;  /* 0x0000b600ff3a8b82 */ /* 0x000ea40000000a00 */
[----:B--2---:R-:W-:-:S04]  /*b940*/  @!P0 IADD3 R58, P2, P3, R56, R58, R20 ;  /* 0x0000003a383a8210 */ /* 0x004fc80007b5e014 */
[----:B------:R-:W-:-:S05]  /*b950*/  @!P0 IADD3.X R59, R60, R59, R14, P2, P3 ;  /* 0x0000003b3c3b8210 */ /* 0x000fca00017e640e */
[----:B-1----:R1:W-:Y:S01]  /*b960*/  @!P0 STG.E.128 desc[UR60][R58.64], R52 ;  /* 0x000000343a008986 */ /* 0x0023e2000c101d3c */
[----:B------:R-:W-:Y:S05]  /*b970*/  @P1 BRA `(.L_x_5821) ;  /* 0x0000000000281947 */ /* 0x000fea0003800000 */
[----:B------:R-:W-:Y:S01]  /*b980*/  ULDC.64 UR4, c[0x0][0x2d8] ;  /* 0x0000b60000047ab9 */ /* 0x000fe20000000a00 */
[----:B-1----:R-:W-:Y:S01]  /*b990*/  VIADD R52, R34, 0x40 ;  /* 0x0000004022347836 */ /* 0x002fe20000000000 */
[----:B------:R-:W-:-:S04]  /*b9a0*/  IADD3 R58, P2, P3, R13, UR4, R56 ;  /* 0x000000040d3a7c10 */ /* 0x000fc8000fb5e038 */
[----:B------:R-:W-:Y:S02]  /*b9b0*/  IADD3.X R59, R109, UR5, R60, P2, P3 ;  /* 0x000000056d3b7c10 */ /* 0x000fe400097e643c */
[----:B------:R-:W-:-:S13]  /*b9c0*/  LOP3.LUT P2, RZ, R229, 0x4, RZ, 0xc0, !PT ;  /* 0x00000004e5ff7812 */ /* 0x000fda000784c0ff */
[----:B------:R-:W-:-:S04]  /*b9d0*/  @P2 VIADD R52, R34, 0xffffffc0 ;  /* 0xffffffc022342836 */ /* 0x000fc80000000000 */
[----:B------:R-:W-:-:S04]  /*b9e0*/  IMAD R53, R17, 0x7000, R52 ;  /* 0x0000700011357824 */ /* 0x000fc800078e0234 */
[----:B------:R-:W-:-:S06]  /*b9f0*/  IMAD.IADD R53, R16, 0x1, R53 ;  /* 0x0000000110357824 */ /* 0x000fcc00078e0235 */
[----:B------:R-:W1:Y:S04]  /*ba00*/  LDS.128 R52, [R53+0x20400] ;  /* 0x0204000035347984 */ /* 0x000e680000000c00 */
[----:B-1----:R2:W-:Y:S02]  /*ba10*/  STG.E.128 desc[UR60][R58.64], R52 ;  /* 0x000000343a007986 */ /* 0x0025e4000c101d3c */
.L_x_5821:
[----:B------:R-:W-:Y:S05]  /*ba20*/  BSYNC B1 ;  /* 0x0000000000017941 */ /* 0x000fea0003800000 */
.L_x_5820:
[----:B-12---:R-:W-:Y:S01]  /*ba30*/  VIADD R52, R228, 0x40 ;  /* 0x00000040e4347836 */ /* 0x006fe20000000000 */
[----:B------:R-:W-:Y:S04]  /*ba40*/  BSSY B1, `(.L_x_5822) ;  /* 0x0000015000017945 */ /* 0x000fe80003800000 */
[----:B------:R-:W-:-:S13]  /*ba50*/  ISETP.GE.AND P2, PT, R52, R120, PT ;  /* 0x000000783400720c */ /* 0x000fda0003f46270 */
[----:B------:R-:W-:Y:S05]  /*ba60*/  @P2 BRA `(.L_x_5823) ;  /* 0x0000000000482947 */ /* 0x000fea0003800000 */
[----:B------:R-:W1:Y:S01]  /*ba70*/  @!P0 LDS.128 R52, [R119+0x22400] ;  /* 0x0224000077348984 */ /* 0x000e620000000c00 */
[----:B------:R-:W2:Y:S01]  /*ba80*/  @!P0 LDC.64 R58, c[0x0][0x2d8] ;  /* 0x0000b600ff3a8b82 */ /* 0x000ea20000000a00 */
[----:B------:R-:W-:-:S05]  /*ba90*/  IADD3 R61, P2, R106, R56, RZ ;  /* 0x000000386a3d7210 */ /* 0x000fca0007f5e0ff */
[----:B------:R-:W-:Y:S01]  /*baa0*/  IMAD.X R62, R60, 0x1, R107, P2 ;  /* 0x000000013c3e7824 */ /* 0x000fe200010e066b */
        /* <DEDUP_REMOVED lines=9> */
[----:B------:R-:W-:-:S05]  /*bb40*/  @P2 IADD3 R52, R34, -0x40, RZ ;  /* 0xffffffc022342810 */ /* 0x000fca0007ffe0ff */
[----:B------:R-:W-:-:S04]  /*bb50*/  IMAD R53, R17, 0x7000, R52 ;  /* 0x0000700011357824 */ /* 0x000fc800078e0234 */
[----:B------:R-:W-:-:S06]  /*bb60*/  IMAD.IADD R53, R16, 0x1, R53 ;  /* 0x0000000110357824 */ /* 0x000fcc00078e0235 */
[----:B------:R-:W1:Y:S04]  /*bb70*/  LDS.128 R52, [R53+0x22400] ;  /* 0x0224000035347984 */ /* 0x000e680000000c00 */
[----:B-1----:R2:W-:Y:S02]  /*bb80*/  STG.E.128 desc[UR60][R58.64], R52 ;  /* 0x000000343a007986 */ /* 0x0025e4000c101d3c */
.L_x_5823:
[----:B------:R-:W-:Y:S05]  /*bb90*/  BSYNC B1 ;  /* 0x0000000000017941 */ /* 0x000fea0003800000 */
.L_x_5822:
[----:B-12---:R-:W-:Y:S01]  /*bba0*/  VIADD R52, R228, 0x80 ;  /* 0x00000080e4347836 */ /* 0x006fe20000000000 */
[----:B------:R-:W-:Y:S04]  /*bbb0*/  BSSY B1, `(.L_x_5824) ;  /* 0x0000015000017945 */ /* 0x000fe80003800000 */
[----:B------:R-:W-:-:S13]  /*bbc0*/  ISETP.GE.AND P2, PT, R52, R120, PT ;  /* 0x000000783400720c */ /* 0x000fda0003f46270 */
[----:B------:R-:W-:Y:S05]  /*bbd0*/  @P2 BRA `(.L_x_5825) ;  /* 0x0000000000482947 */ /* 0x000fea0003800000 */
[----:B------:R-:W1:Y:S01]  /*bbe0*/  @!P0 LDS.128 R52, [R119+0x24400] ;  /* 0x0244000077348984 */ /* 0x000e620000000c00 */
[----:B------:R-:W2:Y:S01]  /*bbf0*/  @!P0 LDC.64 R58, c[0x0][0x2d8] ;  /* 0x0000b600ff3a8b82 */ /* 0x000ea20000000a00 */
[----:B------:R-:W-:-:S05]  /*bc00*/  LEA R61, P2, R44, R56, 0x7 ;  /* 0x000000382c3d7211 */ /* 0x000fca00078438ff */
        /* <DEDUP_REMOVED lines=15> */
.L_x_5825:
[----:B------:R-:W-:Y:S05]  /*bd00*/  BSYNC B1 ;  /* 0x0000000000017941 */ /* 0x000fea0003800000 */
.L_x_5824:
[----:B-12---:R-:W-:-:S05]  /*bd10*/  VIADD R52, R228, 0xc0 ;  /* 0x000000c0e4347836 */ /* 0x006fca0000000000 */
[----:B------:R-:W-:-:S13]  /*bd20*/  ISETP.GE.AND P2, PT, R52, R120, PT ;  /* 0x000000783400720c */ /* 0x000fda0003f46270 */
[----:B------:R-:W-:Y:S05]  /*bd30*/  @P2 BRA `(.L_x_5793) ;  /* 0x0000000000582947 */ /* 0x000fea0003800000 */
[----:B------:R-:W1:Y:S01]  /*bd40*/  LDC.64 R54, c[0x0][0x2f0] ;  /* 0x0000bc00ff367b82 */ /* 0x000e620000000a00 */
[----:B------:R-:W-:Y:S01]  /*bd50*/  MOV R58, R56 ;  /* 0x00000038003a7202 */ /* 0x000fe20000000f00 */
[----:B------:R-:W-:-:S06]  /*bd60*/  IMAD.MOV.U32 R59, RZ, RZ, R60 ;  /* 0x000000ffff3b7224 */ /* 0x000fcc00078e003c */
[----:B------:R-:W2:Y:S01]  /*bd70*/  @!P0 LDC.64 R52, c[0x0][0x2d8] ;  /* 0x0000b600ff348b82 */ /* 0x000ea20000000a00 */
[----:B-1----:R-:W-:-:S04]  /*bd80*/  IMAD.WIDE.U32 R58, R54, 0xc0, R58 ;  /* 0x000000c0363a7825 */ /* 0x002fc800078e003a */
[----:B------:R-:W-:-:S04]  /*bd90*/  IMAD R55, R55, 0xc0, RZ ;  /* 0x000000c037377824 */ /* 0x000fc800078e02ff */
[----:B------:R-:W-:Y:S01]  /*bda0*/  IMAD.IADD R60, R59, 0x1, R55 ;  /* 0x000000013b3c7824 */ /* 0x000fe200078e0237 */
[----:B--2---:R-:W-:-:S04]  /*bdb0*/  @!P0 IADD3 R56, P2, P3, R58, R52, R20 ;  /* 0x000000343a388210 */ /* 0x004fc80007b5e014 */
[----:B------:R-:W-:Y:S02]  /*bdc0*/  @!P0 IADD3.X R57, R60, R53, R14, P2, P3 ;  /* 0x000000353c398210 */ /* 0x000fe400017e640e */
[----:B------:R-:W1:Y:S04]  /*bdd0*/  @!P0 LDS.128 R52, [R119+0x26400] ;  /* 0x0264000077348984 */ /* 0x000e680000000c00 */
        /* <DEDUP_REMOVED lines=12> */
.L_x_5793:
[----:B------:R-:W-:Y:S05]  /*bea0*/  BSYNC B0 ;  /* 0x0000000000007941 */ /* 0x000fea0003800000 */
.L_x_5755:
        /* <DEDUP_REMOVED lines=17> */
.L_x_5827:
[----:B------:R-:W-:Y:S05]  /*bfc0*/  BSYNC B0 ;  /* 0x0000000000007941 */ /* 0x000fea0003800000 */
.L_x_5826:
[----:B------:R-:W2:Y:S01]  /*bfd0*/  SYNCS.PHASECHK.TRANS64.TRYWAIT P3, [R111+URZ+0x2e8b0], R127 ;  /* 0x02e8b07f6f0075a7 */ /* 0x000ea2000806017f */
[----:B------:R-:W-:Y:S01]  /*bfe0*/  ULDC.64 UR38, c[0x0][0x318] ;  /* 0x0000c60000267ab9 */ /* 0x000fe20000000a00 */
[----:B------:R-:W-:Y:S01]  /*bff0*/  ULDC.64 UR36, c[0x0][0x308] ;  /* 0x0000c20000247ab9 */ /* 0x000fe20000000a00 */
[----:B------:R-:W-:Y:S04]  /*c000*/  BSSY B0, `(.L_x_5828) ;  /* 0x0000002000007945 */ /* 0x000fe80003800000 */
[----:B--2---:R-:W-:Y:S05]  /*c010*/  @!P3 BRA `(.L_x_5829) ;  /* 0x0000016c0078b947 */ /* 0x004fea0003800000 */
.L_x_6040:
[----:B------:R-:W-:Y:S05]  /*c020*/  BSYNC B0 ;  /* 0x0000000000007941 */ /* 0x000fea0003800000 */
.L_x_5828:
[----:B------:R-:W-:Y:S01]  /*c030*/  ISETP.GE.AND P3, PT, R228, R120, PT ;  /* 0x00000078e400720c */ /* 0x000fe20003f66270 */
[----:B------:R-:W-:Y:S01]  /*c040*/  BSSY B0, `(.L_x_5830) ;  /* 0x0000017000007945 */ /* 0x000fe20003800000 */
[----:B------:R-:W-:-:S11]  /*c050*/  IMAD.WIDE R56, R25, 0xe0, R102 ;  /* 0x000000e019387825 */ /* 0x000fd600078e0266 */
[----:B------:R-:W-:Y:S05]  /*c060*/  @P3 BRA `(.L_x_5831) ;  /* 0x0000000000503947 */ /* 0x000fea0003800000 */
[----:B------:R-:W-:Y:S01]  /*c070*/  ULDC UR4, c[0x0][0x2e4] ;  /* 0x0000b90000047ab9 */ /* 0x000fe20000000800 */
[----:B------:R-:W-:Y:S01]  /*c080*/  PLOP3.LUT P4, PT, PT, PT, PT, 0x8, 0x0 ;  /* 0x000000000000781c */ /* 0x000fe20003f8e170 */
[----:B-1----:R-:W-:Y:S01]  /*c090*/  IMAD.MOV.U32 R52, RZ, RZ, R48 ;  /* 0x000000ffff347224 */ /* 0x002fe200078e0030 */
[----:B------:R-:W-:Y:S01]  /*c0a0*/  ISETP.GE.AND P3, PT, R4, UR4, PT ;  /* 0x0000000404007c0c */ /* 0x000fe2000bf66270 */
[----:B------:R-:W-:Y:S01]  /*c0b0*/  IMAD R55, R57, UR38, RZ ;  /* 0x0000002639377c24 */ /* 0x000fe2000f8e02ff */
[----:B------:R-:W-:-:S03]  /*c0c0*/  MOV R53, R110 ;  /* 0x0000006e00357202 */ /* 0x000fc60000000f00 */
[C---:B------:R-:W-:Y:S02]  /*c0d0*/  IMAD R55, R56.reuse, UR39, R55 ;  /* 0x0000002738377c24 */ /* 0x040fe4000f8e0237 */
[----:B------:R-:W-:-:S06]  /*c0e0*/  IMAD.WIDE.U32 R52, R56, UR38, R52 ;  /* 0x0000002638347c25 */ /* 0x000fcc000f8e0034 */
[----:B------:R-:W-:Y:S01]  /*c0f0*/  @!P3 LOP3.LUT P5, RZ, R229, 0x4, RZ, 0xc0, !PT ;  /* 0x00000004e5ffb812 */ /* 0x000fe200078ac0ff */
[----:B------:R-:W-:-:S03]  /*c100*/  @!P3 VIADD R60, R118, 0x40 ;  /* 0x00000040763cb836 */ /* 0x000fc60000000000 */
[----:B------:R-:W-:Y:S02]  /*c110*/  @!P3 PLOP3.LUT P4, PT, P5, PT, PT, 0x80, 0x0 ;  /* 0x000000000000b81c */ /* 0x000fe40002f8f070 */
[----:B------:R-:W-:-:S04]  /*c120*/  IADD3 R58, P5, R52, UR36, RZ ;  /* 0x00000024343a7c10 */ /* 0x000fc8000ffbe0ff */
[----:B------:R-:W-:-:S07]  /*c130*/  IADD3.X R59, R53, UR37, R55, P5, !PT ;  /* 0x00000025353b7c10 */ /* 0x000fce000affe437 */
[----:B------:R-:W-:Y:S01]  /*c140*/  @P4 VIADD R60, R118, 0xffffffc0 ;  /* 0xffffffc0763c4836 */ /* 0x000fe20000000000 */
[----:B------:R-:W-:-:S03]  /*c150*/  ISETP.GE.AND P4, PT, R18, UR4, PT ;  /* 0x0000000412007c0c */ /* 0x000fc6000bf86270 */
[----:B------:R-:W-:-:S10]  /*c160*/  @!P3 IMAD.IADD R60, R16, 0x1, R60 ;  /* 0x00000001103cb824 */ /* 0x000fd400078e023c */
[----:B------:R-:W1:Y:S04]  /*c170*/  @!P4 LDS.128 R52, [R119+0xe400] ;  /* 0x00e400007734c984 */ /* 0x000e680000000c00 */
[----:B-1----:R-:W-:Y:S04]  /*c180*/  @!P4 STG.E.128 desc[UR60][R58.64], R52 ;  /* 0x000000343a00c986 */ /* 0x002fe8000c101d3c */
[----:B------:R-:W1:Y:S04]  /*c190*/  @!P3 LDS.128 R52, [R60+0xe400] ;  /* 0x00e400003c34b984 */ /* 0x000e680000000c00 */
[----:B-1----:R3:W-:Y:S02]  /*c1a0*/  @!P3 STG.E.128 desc[UR60][R58.64+0x40], R52 ;  /* 0x000040343a00b986 */ /* 0x0027e4000c101d3c */
.L_x_5831:
[----:B------:R-:W-:Y:S05]  /*c1b0*/  BSYNC B0 ;  /* 0x0000000000007941 */ /* 0x000fea0003800000 */
.L_x_5830:
[----:B-1-3--:R-:W-:Y:S01]  /*c1c0*/  VIADD R52, R228, 0x40 ;  /* 0x00000040e4347836 */ /* 0x00afe20000000000 */
[----:B------:R-:W-:Y:S04]  /*c1d0*/  BSSY B0, `(.L_x_5832) ;  /* 0x0000019000007945 */ /* 0x000fe80003800000 */
[----:B------:R-:W-:-:S13]  /*c1e0*/  ISETP.GE.AND P3, PT, R52, R120, PT ;  /* 0x000000783400720c */ /* 0x000fda0003f66270 */
[----:B------:R-:W-:Y:S05]  /*c1f0*/  @P3 BRA `(.L_x_5833) ;  /* 0x0000000000583947 */ /* 0x000fea0003800000 */
[----:B------:R-:W-:Y:S01]  /*c200*/  ULDC UR4, c[0x0][0x2e4] ;  /* 0x0000b90000047ab9 */ /* 0x000fe20000000800 */
[----:B------:R-:W-:Y:S01]  /*c210*/  PLOP3.LUT P4, PT, PT, PT, PT, 0x8, 0x0 ;  /* 0x000000000000781c */ /* 0x000fe20003f8e170 */
[----:B------:R-:W-:Y:S01]  /*c220*/  IMAD.MOV.U32 R53, RZ, RZ, R110 ;  /* 0x000000ffff357224 */ /* 0x000fe200078e006e */
[----:B------:R-:W-:Y:S02]  /*c230*/  ISETP.GE.AND P3, PT, R4, UR4, PT ;  /* 0x0000000404007c0c */ /* 0x000fe4000bf66270 */
[----:B------:R-:W-:-:S11]  /*c240*/  MOV R52, R48 ;  /* 0x0000003000347202 */ /* 0x000fd60000000f00 */
[----:B------:R-:W-:Y:S01]  /*c250*/  @!P3 LOP3.LUT P5, RZ, R229, 0x4, RZ, 0xc0, !PT ;  /* 0x00000004e5ffb812 */ /* 0x000fe200078ac0ff */
[----:B------:R-:W-:-:S03]  /*c260*/  @!P3 VIADD R60, R118, 0x40 ;  /* 0x00000040763cb836 */ /* 0x000fc60000000000 */
[----:B------:R-:W-:Y:S02]  /*c270*/  @!P3 PLOP3.LUT P4, PT, P5, PT, PT, 0x80, 0x0 ;  /* 0x000000000000b81c */ /* 0x000fe40002f8f070 */
[----:B------:R-:W-:-:S05]  /*c280*/  IADD3 R55, P5, R56, 0x40, RZ ;  /* 0x0000004038377810 */ /* 0x000fca0007fbe0ff */
[----:B------:R-:W-:Y:S02]  /*c290*/  IMAD.X R54, RZ, RZ, R57, P5 ;  /* 0x000000ffff367224 */ /* 0x000fe400028e0639 */
[----:B------:R-:W-:-:S04]  /*c2a0*/  IMAD.WIDE.U32 R52, R55, UR38, R52 ;  /* 0x0000002637347c25 */ /* 0x000fc8000f8e0034 */
[----:B------:R-:W-:Y:S02]  /*c2b0*/  IMAD R54, R54, UR38, RZ ;  /* 0x0000002636367c24 */ /* 0x000fe4000f8e02ff */
[----:B------:R-:W-:Y:S01]  /*c2c0*/  @P4 VIADD R60, R118, 0xffffffc0 ;  /* 0xffffffc0763c4836 */ /* 0x000fe20000000000 */
[----:B------:R-:W-:Y:S01]  /*c2d0*/  IADD3 R58, P4, R52, UR36, RZ ;  /* 0x00000024343a7c10 */ /* 0x000fe2000ff9e0ff */
[----:B------:R-:W-:Y:S02]  /*c2e0*/  IMAD R55, R55, UR39, R54 ;  /* 0x0000002737377c24 */ /* 0x000fe4000f8e0236 */
[----:B------:R-:W-:-:S03]  /*c2f0*/  @!P3 IMAD.IADD R60, R16, 0x1, R60 ;  /* 0x00000001103cb824 */ /* 0x000fc600078e023c */
[----:B------:R-:W-:Y:S02]  /*c300*/  IADD3.X R59, R53, UR37, R55, P4, !PT ;  /* 0x00000025353b7c10 */ /* 0x000fe4000a7fe437 */
[----:B------:R-:W-:-:S13]  /*c310*/  ISETP.GE.AND P4, PT, R18, UR4, PT ;  /* 0x0000000412007c0c */ /* 0x000fda000bf86270 */
[----:B------:R-:W1:Y:S04]  /*c320*/  @!P4 LDS.128 R52, [R119+0x10400] ;  /* 0x010400007734c984 */ /* 0x000e680000000c00 */
[----:B-1----:R-:W-:Y:S04]  /*c330*/  @!P4 STG.E.128 desc[UR60][R58.64], R52 ;  /* 0x000000343a00c986 */ /* 0x002fe8000c101d3c */
[----:B------:R-:W1:Y:S04]  /*c340*/  @!P3 LDS.128 R52, [R60+0x10400] ;  /* 0x010400003c34b984 */ /* 0x000e680000000c00 */
[----:B-1----:R1:W-:Y:S02]  /*c350*/  @!P3 STG.E.128 desc[UR60][R58.64+0x40], R52 ;  /* 0x000040343a00b986 */ /* 0x0023e4000c101d3c */
.L_x_5833:
[----:B------:R-:W-:Y:S05]  /*c360*/  BSYNC B0 ;  /* 0x0000000000007941 */ /* 0x000fea0003800000 */
.L_x_5832:
[----:B-1----:R-:W-:Y:S01]  /*c370*/  VIADD R52, R228, 0x80 ;  /* 0x00000080e4347836 */ /* 0x002fe20000000000 */
        /* <DEDUP_REMOVED lines=25> */
.L_x_5835:
[----:B------:R-:W-:Y:S05]  /*c510*/  BSYNC B0 ;  /* 0x0000000000007941 */ /* 0x000fea0003800000 */
.L_x_5834:
[----:B-1----:R-:W-:Y:S01]  /*c520*/  VIADD R52, R228, 0xc0 ;  /* 0x000000c0e4347836 */ /* 0x002fe20000000000 */
[----:B------:R-:W-:Y:S04]  /*c530*/  BSSY B0, `(.L_x_5836) ;  /* 0x0000019000007945 */ /* 0x000fe80003800000 */
[----:B------:R-:W-:-:S13]  /*c540*/  ISETP.GE.AND P3, PT, R52, R120, PT ;  /* 0x000000783400720c */ /* 0x000fda0003f66270 */
[----:B------:R-:W-:Y:S05]  /*c550*/  @P3 BRA `(.L_x_5837) ;  /* 0x0000000000583947 */ /* 0x000fea0003800000 */
[----:B------:R-:W-:Y:S01]  /*c560*/  ULDC UR4, c[0x0][0x2e4] ;  /* 0x0000b90000047ab9 */ /* 0x000fe20000000800 */
[----:B------:R-:W-:Y:S01]  /*c570*/  PLOP3.LUT P4, PT, PT, PT, PT, 0x8, 0x0 ;  /* 0x000000000000781c */ /* 0x000fe20003f8e170 */
[----:B------:R-:W-:Y:S01]  /*c580*/  IMAD.MOV.U32 R52, RZ, RZ, R48 ;  /* 0x000000ffff347224 */ /* 0x000fe200078e0030 */
[----:B------:R-:W-:Y:S01]  /*c590*/  ISETP.GE.AND P3, PT, R4, UR4, PT ;  /* 0x0000000404007c0c */ /* 0x000fe2000bf66270 */
[----:B------:R-:W-:-:S12]  /*c5a0*/  IMAD.MOV.U32 R53, RZ, RZ, R110 ;  /* 0x000000ffff357224 */ /* 0x000fd800078e006e */
[----:B------:R-:W-:Y:S01]  /*c5b0*/  @!P3 LOP3.LUT P5, RZ, R229, 0x4, RZ, 0xc0, !PT ;  /* 0x00000004e5ffb812 */ /* 0x000fe200078ac0ff */
[----:B------:R-:W-:-:S03]  /*c5c0*/  @!P3 VIADD R58, R118, 0x40 ;  /* 0x00000040763ab836 */ /* 0x000fc60000000000 */
[----:B------:R-:W-:Y:S02]  /*c5d0*/  @!P3 PLOP3.LUT P4, PT, P5, PT, PT, 0x80, 0x0 ;  /* 0x000000000000b81c */ /* 0x000fe40002f8f070 */
[----:B------:R-:W-:-:S05]  /*c5e0*/  IADD3 R55, P5, R56, 0xc0, RZ ;  /* 0x000000c038377810 */ /* 0x000fca0007fbe0ff */
[----:B------:R-:W-:Y:S02]  /*c5f0*/  IMAD.X R56, RZ, RZ, R57, P5 ;  /* 0x000000ffff387224 */ /* 0x000fe400028e0639 */
[----:B------:R-:W-:-:S04]  /*c600*/  IMAD.WIDE.U32 R52, R55, UR38, R52 ;  /* 0x0000002637347c25 */ /* 0x000fc8000f8e0034 */
[----:B------:R-:W-:Y:S02]  /*c610*/  IMAD R56, R56, UR38, RZ ;  /* 0x0000002638387c24 */ /* 0x000fe4000f8e02ff */
[----:B------:R-:W-:Y:S02]  /*c620*/  @P4 VIADD R58, R118, 0xffffffc0 ;  /* 0xffffffc0763a4836 */ /* 0x000fe40000000000 */
[----:B------:R-:W-:Y:S01]  /*c630*/  IMAD R55, R55, UR39, R56 ;  /* 0x0000002737377c24 */ /* 0x000fe2000f8e0238 */
[----:B------:R-:W-:Y:S02]  /*c640*/  IADD3 R56, P4, R52, UR36, RZ ;  /* 0x0000002434387c10 */ /* 0x000fe4000ff9e0ff */
[----:B------:R-:W-:Y:S02]  /*c650*/  @!P3 IADD3 R58, R16, R58, RZ ;  /* 0x0000003a103ab210 */ /* 0x000fe40007ffe0ff */
[----:B------:R-:W-:Y:S02]  /*c660*/  IADD3.X R57, R53, UR37, R55, P4, !PT ;  /* 0x0000002535397c10 */ /* 0x000fe4000a7fe437 */
[----:B------:R-:W-:-:S13]  /*c670*/  ISETP.GE.AND P4, PT, R18, UR4, PT ;  /* 0x0000000412007c0c */ /* 0x000fda000bf86270 */
[----:B------:R-:W1:Y:S04]  /*c680*/  @!P4 LDS.128 R52, [R119+0x14400] ;  /* 0x014400007734c984 */ /* 0x000e680000000c00 */
[----:B-1----:R-:W-:Y:S04]  /*c690*/  @!P4 STG.E.128 desc[UR60][R56.64], R52 ;  /* 0x000000343800c986 */ /* 0x002fe8000c101d3c */
[----:B------:R-:W1:Y:S04]  /*c6a0*/  @!P3 LDS.128 R52, [R58+0x14400] ;  /* 0x014400003a34b984 */ /* 0x000e680000000c00 */
[----:B-1----:R1:W-:Y:S02]  /*c6b0*/  @!P3 STG.E.128 desc[UR60][R56.64+0x40], R52 ;  /* 0x000040343800b986 */ /* 0x0023e4000c101d3c */
.L_x_5837:
[----:B------:R-:W-:Y:S05]  /*c6c0*/  BSYNC B0 ;  /* 0x0000000000007941 */ /* 0x000fea0003800000 */
.L_x_5836:
[----:B------:R-:W-:Y:S01]  /*c6d0*/  @!PT LDS RZ, [RZ] ;  /* 0x00000000fffff984 */ /* 0x000fe20000000800 */
[----:B------:R-:W-:Y:S01]  /*c6e0*/  @!PT LDS RZ, [RZ] ;  /* 0x00000000fffff984 */ /* 0x000fe20000000800 */
[----:B------:R-:W-:Y:S01]  /*c6f0*/  @!PT LDS RZ, [RZ] ;  /* 0x00000000fffff984 */ /* 0x000fe20000000800 */
[----:B------:R-:W-:Y:S01]  /*c700*/  @!PT LDS RZ, [RZ] ;  /* 0x00000000fffff984 */ /* 0x000fe20000000800 */
[----:B------:R3:W-:Y:S06]  /*c710*/  MEMBAR.ALL.CTA ;  /* 0x0000000000007992 */ /* 0x0007ec0000008000 */
[----:B---3--:R-:W3:Y:S01]  /*c720*/  FENCE.VIEW.ASYNC.S ;  /* 0x00000000000073c6 */ /* 0x008ee20000000000 */
[----:B0-2---:R-:W-:Y:S01]  /*c730*/  @!P2 VIADD R111, R111, 0x2e8c0 ;  /* 0x0002e8c06f6fa836 */ /* 0x005fe20000000000 */
[----:B---3--:R0:W-:Y:S01]  /*c740*/  BAR.SYNC.DEFER_BLOCKING R140, 0x80 ;  /* 0x0002008c0000751d */ /* 0x0081e20000010000 */
[----:B------:R-:W-:Y:S01]  /*c750*/  ISETP.NE.AND P3, PT, R112, RZ, PT ;  /* 0x000000ff7000720c */ /* 0x000fe20003f65270 */
[----:B------:R-:W-:-:S02]  /*c760*/  VIADD R17, R17, 0x1 ;  /* 0x0000000111117836 */ /* 0x000fc40000000000 */
[----:B------:R-:W-:-:S04]  /*c770*/  @!P2 PRMT R111, RZ, 0x654, R111 ;  /* 0x00000654ff6fa816 */ /* 0x000fc8000000006f */
[----:B------:R0:W-:Y:S01]  /*c780*/  @!P2 SYNCS.ARRIVE.TRANS64.RED.A1T0 RZ, [R111+URZ], RZ ;  /* 0x000000ff6fffa9a7 */ /* 0x0001e2000810043f */
[----:B------:R-:W-:-:S04]  /*c790*/  ISETP.NE.AND P2, PT, R17, 0x2, PT ;  /* 0x000000021100780c */ /* 0x000fc80003f45270 */
[----:B-1----:R-:W-:Y:S02]  /*c7a0*/  SEL R52, RZ, 0x1, P2 ;  /* 0x00000001ff347807 */ /* 0x002fe40001000000 */
        /* <DEDUP_REMOVED lines=8> */
.L_x_5750:
[----:B------:R-:W0:Y:S01]  /*c830*/  LDC R0, c[0x0][0x428] ;  /* 0x00010a00ff007b82 */ /* 0x000e220000000800 */
[----:B------:R-:W-:Y:S05]  /*c840*/  @P0 BRA `(.L_x_5839) ;  /* 0x00000000000c0947 */ /* 0x000fea0003800000 */
[----:B------:R-:W1:Y:S01]  /*c850*/  FENCE.VIEW.ASYNC.G ;  /* 0x00000000000073c6 */ /* 0x000e620000000100 */
[----:B------:R-:W-:Y:S05]  /*c860*/  WARPSYNC.ALL ;  /* 0x0000000000007948 */ /* 0x000fea0003800000 */
[----:B-1----:R-:W-:Y:S06]  /*c870*/  BAR.ARV 0xc, 0x180 ;  /* 0x0306000000007b1d */ /* 0x002fec0000002000 */
.L_x_5839:
[----:B------:R-:W2:Y:S01]  /*c880*/  LDL R4, [R1+0x88] ;  /* 0x0000880001047983 */ /* 0x000ea20000100800 */
[----:B------:R-:W-:-:S03]  /*c890*/  ULDC.64 UR4, c[0x0][0x990] ;  /* 0x0002640000047ab9 */ /* 0x000fc60000000a00 */
[----:B------:R-:W3:Y:S01]  /*c8a0*/  LDL R5, [R1+0x78] ;  /* 0x0000780001057983 */ /* 0x000ee20000100800 */
[----:B------:R-:W-:Y:S01]  /*c8b0*/  ISETP.NE.U32.AND P0, PT, RZ, UR4, PT ;  /* 0x00000004ff007c0c */ /* 0x000fe2000bf05070 */
[----:B------:R-:W-:Y:S01]  /*c8c0*/  ULDC.64 UR6, c[0x0][0x998] ;  /* 0x0002660000067ab9 */ /* 0x000fe20000000a00 */
[----:B0-----:R-:W-:Y:S01]  /*c8d0*/  ISETP.NE.AND P2, PT, R0, 0x1, PT ;  /* 0x000000010000780c */ /* 0x001fe20003f45270 */
[----:B------:R-:W-:Y:S01]  /*c8e0*/  IMAD.MOV.U32 R7, RZ, RZ, R122 ;  /* 0x000000ffff077224 */ /* 0x000fe200078e007a */
[----:B------:R-:W-:Y:S02]  /*c8f0*/  ISETP.NE.AND.EX P0, PT, RZ, UR5, PT, P0 ;  /* 0x00000005ff007c0c */ /* 0x000fe4000bf05300 */
[----:B------:R-:W-:-:S04]  /*c900*/  ISETP.NE.U32.AND P1, PT, RZ, UR6, PT ;  /* 0x00000006ff007c0c */ /* 0x000fc8000bf25070 */
        /* <DEDUP_REMOVED lines=33> */
[----:B------:R-:W-:-:S02]  /*cb20*/  @P1 LEA.HI.X R9, R6, UR7, R3, 0x2, P4 ;  /* 0x0000000706091c11 */ /* 0x000fc4000a0f1403 */
[----:B------:R-:W-:-:S03]  /*cb30*/  MOV R3, 0x3f800000 ;  /* 0x3f80000000037802 */ /* 0x000fc60000000f00 */
        /* <DEDUP_REMOVED lines=8> */
[----:B-1----:R-:W-:-:S02]  /*cbc0*/  CS2R R8, SRZ ;  /* 0x0000000000087805 */ /* 0x002fc4000001ff00 */
[----:B---3--:R-:W-:Y:S01]  /*cbd0*/  @P2 SHF.R.U32.HI R10, RZ, R2, R7 ;  /* 0x00000002ff0a2219 */ /* 0x008fe20000011607 */
[----:B------:R-:W-:Y:S01]  /*cbe0*/  IMAD.MOV.U32 R87, RZ, RZ, RZ ;  /* 0x000000ffff577224 */ /* 0x000fe200078e00ff */
[----:B------:R-:W-:Y:S02]  /*cbf0*/  CS2R R6, SRZ ;  /* 0x0000000000067805 */ /* 0x000fe4000001ff00 */
[----:B----4-:R-:W-:Y:S02]  /*cc00*/  CS2R R4, SRZ ;  /* 0x0000000000047805 */ /* 0x010fe4000001ff00 */
[----:B------:R-:W-:Y:S01]  /*cc10*/  CS2R R12, SRZ ;  /* 0x00000000000c7805 */ /* 0x000fe2000001ff00 */
[----:B------:R0:W-:Y:S01]  /*cc20*/  STL [R1+0x90], R10 ;  /* 0x0000900a01007387 */ /* 0x0001e20000100800 */
        /* <DEDUP_REMOVED lines=27> */
[----:B------:R-:W-:-:S02]  /*cde0*/  IMAD.MOV.U32 R72, RZ, RZ, RZ ;  /* 0x000000ffff487224 */ /* 0x000fc400078e00ff */
[----:B------:R-:W-:Y:S02]  /*cdf0*/  IMAD.MOV.U32 R103, RZ, RZ, RZ ;  /* 0x000000ffff677224 */ /* 0x000fe400078e00ff */
        /* <DEDUP_REMOVED lines=9> */
[----:B------:R-:W-:-:S06]  /*ce90*/  SHF.R.S32.HI R0, RZ, 0x7, R0 ;  /* 0x00000007ff007819 */ /* 0x000fcc0000011400 */
[----:B------:R-:W0:Y:S04]  /*cea0*/  SHFL.IDX PT, R0, R0, RZ, 0x1f ;  /* 0x00001fff00007589 */ /* 0x000e2800000e0000 */
[----:B0-----:R1:W-:Y:S02]  /*ceb0*/  STL [R1+0x48], R0 ;  /* 0x0000480001007387 */ /* 0x0013e40000100800 */
.L_x_6043:
[----:B------:R-:W1:Y:S01]  /*cec0*/  LDL R3, [R1+0x48] ;  /* 0x0000480001037983 */ /* 0x000e620000100800 */
[----:B------:R-:W-:Y:S01]  /*ced0*/  IADD3 R27, R16, 0x1c400, RZ ;  /* 0x0001c400101b7810 */ /* 0x000fe20007ffe0ff */
[----:B------:R-:W-:Y:S03]  /*cee0*/  BSSY B6, `(.L_x_5842) ;  /* 0x0000019000067945 */ /* 0x000fe60003800000 */
[----:B------:R-:W-:Y:S02]  /*cef0*/  LOP3.LUT P0, RZ, R27, 0x9f, RZ, 0xc0, !PT ;  /* 0x0000009f1bff7812 */ /* 0x000fe4000780c0ff */
[----:B-1----:R-:W-:-:S04]  /*cf00*/  LEA.HI R0, R3, R3, RZ, 0x1 ;  /* 0x0000000303007211 */ /* 0x002fc800078f08ff */
[----:B------:R-:W-:-:S05]  /*cf10*/  LOP3.LUT R0, R0, 0x1e, RZ, 0xc0, !PT ;  /* 0x0000001e00007812 */ /* 0x000fca00078ec0ff */
[----:B------:R-:W-:-:S04]  /*cf20*/  IMAD.IADD R0, R3, 0x1, -R0 ;  /* 0x0000000103007824 */ /* 0x000fc800078e0a00 */
[----:B------:R-:W-:-:S05]  /*cf30*/  IMAD R0, R0, 0x2000, R27 ;  /* 0x0000200000007824 */ /* 0x000fca00078e021b */
[----:B------:R-:W-:-:S04]  /*cf40*/  SHF.R.U32.HI R0, RZ, 0x4, R0 ;  /* 0x00000004ff007819 */ /* 0x000fc80000011600 */
[----:B------:R-:W-:Y:S01]  /*cf50*/  LOP3.LUT R30, R0, 0x3fff, RZ, 0xc0, !PT ;  /* 0x00003fff001e7812 */ /* 0x000fe200078ec0ff */
[----:B------:R-:W-:Y:S06]  /*cf60*/  @!P0 BRA `(.L_x_5843) ;  /* 0x0000000000408947 */ /* 0x000fec0003800000 */
[----:B------:R-:W-:Y:S01]  /*cf70*/  MOV R0, 0x0 ;  /* 0x0000000000007802 */ /* 0x000fe20000000f00 */
[----:B------:R-:W-:Y:S01]  /*cf80*/  ULDC.64 UR4, c[0x4][0x198] ;  /* 0x0100660000047ab9 */ /* 0x000fe20000000a00 */
[----:B------:R-:W-:Y:S01]  /*cf90*/  ULDC.64 UR6, c[0x4][0x1a0] ;  /* 0x0100680000067ab9 */ /* 0x000fe20000000a00 */
[----:B------:R-:W-:Y:S01]  /*cfa0*/  IMAD.U32 R4, RZ, RZ, UR4 ;  /* 0x00000004ff047e24 */ /* 0x000fe2000f8e00ff */
[----:B0-----:R0:W1:Y:S01]  /*cfb0*/  LDC.64 R14, c[0x4][R0] ;  /* 0x01000000000e7b82 */ /* 0x0010620000000a00 */
        /* <DEDUP_REMOVED lines=11> */
.L_x_5843:
[----:B------:R-:W-:Y:S05]  /*d070*/  BSYNC B6 ;  /* 0x0000000000067941 */ /* 0x000fea0003800000 */
.L_x_5842:
[----:B------:R-:W-:Y:S02]  /*d080*/  ULDC UR4, c[0x0][0x3d4] ;  /* 0x0000f50000047ab9 */ /* 0x000fe40000000800 */
[----:B------:R-:W-:-:S13]  /*d090*/  ISETP.LT.AND P0, PT, RZ, UR4, PT ;  /* 0x00000004ff007c0c */ /* 0x000fda000bf01270 */
[----:B------:R-:W-:Y:S05]  /*d0a0*/  @P0 BRA `(.L_x_5844) ;  /* 0x0000000000480947 */ /* 0x000fea0003800000 */
[----:B------:R-:W2:Y:S02]  /*d0b0*/  LDL R20, [R1+0x94] ;  /* 0x0000940001147983 */ /* 0x000ea40000100800 */
[----:B--2---:R-:W-:-:S13]  /*d0c0*/  R2UR UR5, R20 ;  /* 0x00000000140572ca */ /* 0x004fda00000e0000 */
        /* <DEDUP_REMOVED lines=10> */
.L_x_5847:
[----:B--2---:R2:W3:Y:S02]  /*d170*/  SYNCS.PHASECHK.TRANS64.TRYWAIT P0, [R16+URZ+0x2e800], R3 ;  /* 0x02e80003100075a7 */ /* 0x0044e4000800017f */
[----:B---3--:R-:W-:Y:S05]  /*d180*/  @!P0 NANOSLEEP.SYNCS 0x989680 ;  /* 0x009896800000895d */ /* 0x008fea0003900000 */
[----:B------:R-:W3:Y:S02]  /*d190*/  @!P0 SYNCS.PHASECHK.TRANS64 P0, [R16+URZ+0x2e800], R3 ;  /* 0x02e80003100085a7 */ /* 0x000ee4000800007f */
[----:B---3--:R-:W-:Y:S05]  /*d1a0*/  @!P0 BRA `(.L_x_5847) ;  /* 0xfffffffc00f08947 */ /* 0x008fea000383ffff */
.L_x_5846:
[----:B------:R-:W-:Y:S05]  /*d1b0*/  BSYNC B0 ;  /* 0x0000000000007941 */ /* 0x000fea0003800000 */
.L_x_5845:
[----:B------:R-:W-:Y:S05]  /*d1c0*/  BRA `(.L_x_5848) ;  /* 0x0000004000307947 */ /* 0x000fea0003800000 */
.L_x_5844:
[----:B------:R-:W1:Y:S01]  /*d1d0*/  LDC.64 R24, c[0x0][0x3c8] ;  /* 0x0000f200ff187b82 */ /* 0x000e620000000a00 */
        /* <DEDUP_REMOVED lines=9> */
[----:B------:R-:W-:Y:S01]  /*d270*/  LOP3.LUT P0, RZ, R27, 0x3ff, RZ, 0xc0, !PT ;  /* 0x000003ff1bff7812 */ /* 0x000fe2000780c0ff */
[----:B------:R-:W-:Y:S01]  /*d280*/  ULDC.64 UR6, c[0x0][0x3e8] ;  /* 0x0000fa0000067ab9 */ /* 0x000fe20000000a00 */
[----:B------:R-:W-:Y:S01]  /*d290*/  BSSY B6, `(.L_x_5849) ;  /* 0x0000026000067945 */ /* 0x000fe20003800000 */
[----:B------:R-:W-:Y:S01]  /*d2a0*/  IMAD R3, R117, UR5, R6 ;  /* 0x0000000575037c24 */ /* 0x000fe2000f8e0206 */
[----:B------:R-:W-:Y:S01]  /*d2b0*/  IADD3 R36, P1, R4, UR8, RZ ;  /* 0x0000000804247c10 */ /* 0x000fe2000ff3e0ff */
[----:B------:R-:W-:-:S02]  /*d2c0*/  IMAD.MOV.U32 R6, RZ, RZ, R22 ;  /* 0x000000ffff067224 */ /* 0x000fc400078e0016 */
[----:B------:R-:W-:Y:S01]  /*d2d0*/  IMAD R0, R0, UR6, RZ ;  /* 0x0000000600007c24 */ /* 0x000fe2000f8e02ff */
[----:B------:R-:W-:Y:S01]  /*d2e0*/  IADD3.X R37, R3, UR9, R5, P1, !PT ;  /* 0x0000000903257c10 */ /* 0x000fe20008ffe405 */
[----:B------:R-:W-:-:S04]  /*d2f0*/  IMAD.WIDE.U32 R4, R117, UR4, R6 ;  /* 0x0000000475047c25 */ /* 0x000fc8000f8e0006 */
[----:B------:R-:W-:Y:S01]  /*d300*/  IMAD.WIDE.U32 R6, R117, UR6, R6 ;  /* 0x0000000675067c25 */ /* 0x000fe2000f8e0006 */
[----:B------:R-:W-:-:S03]  /*d310*/  IADD3 R34, P1, R4, UR8, RZ ;  /* 0x0000000804227c10 */ /* 0x000fc6000ff3e0ff */
[----:B------:R-:W-:Y:S01]  /*d320*/  IMAD.WIDE.U32 R8, R117, UR6, R8 ;  /* 0x0000000675087c25 */ /* 0x000fe2000f8e0008 */
[----:B------:R-:W-:-:S03]  /*d330*/  IADD3.X R35, R3, UR9, R5, P1, !PT ;  /* 0x0000000903237c10 */ /* 0x000fc60008ffe405 */
[C---:B-1----:R-:W-:Y:S01]  /*d340*/  IMAD.WIDE.U32 R24, R117.reuse, UR4, R24 ;  /* 0x0000000475187c25 */ /* 0x042fe2000f8e0018 */
[----:B------:R-:W-:Y:S02]  /*d350*/  ULDC.64 UR4, c[0x0][0x3e0] ;  /* 0x0000f80000047ab9 */ /* 0x000fe40000000a00 */
[----:B------:R-:W-:Y:S01]  /*d360*/  IADD3 R38, P2, R6, UR4, RZ ;  /* 0x0000000406267c10 */ /* 0x000fe2000ff5e0ff */
[C---:B------:R-:W-:Y:S01]  /*d370*/  IMAD R27, R117.reuse, UR7, R0 ;  /* 0x00000007751b7c24 */ /* 0x040fe2000f8e0200 */
[----:B------:R-:W-:Y:S01]  /*d380*/  IADD3 R40, P3, R8, UR4, RZ ;  /* 0x0000000408287c10 */ /* 0x000fe2000ff7e0ff */
[----:B--2---:R-:W-:Y:S01]  /*d390*/  IMAD.WIDE.U32 R28, R117, UR6, R28 ;  /* 0x00000006751c7c25 */ /* 0x004fe2000f8e001c */
[----:B------:R-:W-:Y:S02]  /*d3a0*/  IADD3 R26, R3, R25, RZ ;  /* 0x00000019031a7210 */ /* 0x000fe40007ffe0ff */
[C---:B------:R-:W-:Y:S02]  /*d3b0*/  IADD3.X R39, R27.reuse, UR5, R7, P2, !PT ;  /* 0x000000051b277c10 */ /* 0x040fe400097fe407 */
[C---:B------:R-:W-:Y:S01]  /*d3c0*/  IADD3.X R41, R27.reuse, UR5, R9, P3, !PT ;  /* 0x000000051b297c10 */ /* 0x040fe20009ffe409 */
[----:B------:R-:W-:Y:S01]  /*d3d0*/  IMAD.IADD R27, R27, 0x1, R29 ;  /* 0x000000011b1b7824 */ /* 0x000fe200078e021d */
        /* <DEDUP_REMOVED lines=16> */
[----:B-1----:R-:W-:Y:S05]  /*d4e0*/  CALL.ABS.NOINC R14 ;  /* 0x000000000e007343 */ /* 0x002fea0003c00000 */
.L_x_5850:
[----:B------:R-:W-:Y:S05]  /*d4f0*/  BSYNC B6 ;  /* 0x0000000000067941 */ /* 0x000fea0003800000 */
.L_x_5849:
[----:B------:R-:W-:Y:S01]  /*d500*/  ULDC.U8 UR4, c[0x0][0x3f0] ;  /* 0x0000fc0000047ab9 */ /* 0x000fe20000000000 */
[----:B------:R-:W-:Y:S01]  /*d510*/  IMAD R3, R121, -0x80, R138 ;  /* 0xffffff8079037824 */ /* 0x000fe200078e028a */
[----:B------:R-:W-:Y:S01]  /*d520*/  ISETP.NE.AND P0, PT, RZ, UR4, PT ;  /* 0x00000004ff007c0c */ /* 0x000fe2000bf05270 */
[----:B------:R-:W-:Y:S03]  /*d530*/  BSSY B0, `(.L_x_5851) ;  /* 0x00003cd000007945 */ /* 0x000fe60003800000 */
[----:B------:R-:W-:-:S09]  /*d540*/  VIMNMX R3, R3, 0x80, PT ;  /* 0x0000008003037848 */ /* 0x000fd20003fe0100 */
[----:B------:R-:W-:Y:S05]  /*d550*/  @!P0 BRA `(.L_x_5852) ;  /* 0x0000001c00a48947 */ /* 0x000fea0003800000 */
[C---:B------:R-:W-:Y:S01]  /*d560*/  IMAD.SHL.U32 R0, R229.reuse, 0x80, RZ ;  /* 0x00000080e5007824 */ /* 0x040fe200078e00ff */
[----:B------:R-:W-:Y:S01]  /*d570*/  ISETP.GE.AND P0, PT, R228, R3, PT ;  /* 0x00000003e400720c */ /* 0x000fe20003f06270 */
[----:B------:R-:W-:Y:S01]  /*d580*/  BSSY B1, `(.L_x_5853) ;  /* 0x0000014000017945 */ /* 0x000fe20003800000 */
[----:B------:R-:W-:Y:S02]  /*d590*/  LOP3.LUT P3, RZ, R229, 0x4, RZ, 0xc0, !PT ;  /* 0x00000004e5ff7812 */ /* 0x000fe4000786c0ff */
[----:B------:R-:W-:Y:S02]  /*d5a0*/  CS2R R6, SRZ ;  /* 0x0000000000067805 */ /* 0x000fe4000001ff00 */
[----:B------:R-:W-:Y:S02]  /*d5b0*/  LOP3.LUT R5, R0, 0x380, RZ, 0xc0, !PT ;  /* 0x0000038000057812 */ /* 0x000fe400078ec0ff */
[----:B------:R-:W-:Y:S02]  /*d5c0*/  CS2R R32, SRZ ;  /* 0x0000000000207805 */ /* 0x000fe4000001ff00 */
[----:B------:R-:W-:-:S02]  /*d5d0*/  CS2R R20, SRZ ;  /* 0x0000000000147805 */ /* 0x000fc4000001ff00 */
[----:B------:R-:W-:Y:S02]  /*d5e0*/  LOP3.LUT R0, R5, 0x30, R18, 0xf8, !PT ;  /* 0x0000003005007812 */ /* 0x000fe400078ef812 */
[----:B------:R-:W-:-:S04]  /*d5f0*/  SHF.R.U32.HI R5, RZ, 0x3, R5 ;  /* 0x00000003ff057819 */ /* 0x000fc80000011605 */
[----:B------:R-:W-:Y:S02]  /*d600*/  LOP3.LUT R9, R0, R5, RZ, 0x3c, !PT ;  /* 0x0000000500097212 */ /* 0x000fe400078e3cff */
[----:B------:R-:W-:Y:S01]  /*d610*/  CS2R R4, SRZ ;  /* 0x0000000000047805 */ /* 0x000fe2000001ff00 */
[----:B------:R-:W-:Y:S06]  /*d620*/  @P0 BRA `(.L_x_5854) ;  /* 0x0000000000240947 */ /* 0x000fec0003800000 */
        /* <DEDUP_REMOVED lines=9> */
.L_x_5854:
[----:B------:R-:W-:Y:S05]  /*d6c0*/  BSYNC B1 ;  /* 0x0000000000017941 */ /* 0x000fea0003800000 */
.L_x_5853:
[----:B------:R-:W2:Y:S01]  /*d6d0*/  S2R R0, SR_TID.X ;  /* 0x0000000000007919 */ /* 0x000ea20000002100 */
[----:B------:R-:W-:Y:S01]  /*d6e0*/  UMOV UR4, 0xffffffff ;  /* 0xffffffff00047882 */ /* 0x000fe20000000000 */
[----:B--2---:R-:W-:-:S05]  /*d6f0*/  VIADD R8, R0, 0xffffff80 ;  /* 0xffffff8000087836 */ /* 0x004fca0000000000 */
[----:B------:R-:W-:-:S04]  /*d700*/  SHF.R.S32.HI R0, RZ, 0x1f, R8 ;  /* 0x0000001fff007819 */ /* 0x000fc80000011408 */
[----:B------:R-:W-:-:S05]  /*d710*/  LEA.HI R0, R0, R8, RZ, 0x5 ;  /* 0x0000000800007211 */ /* 0x000fca00078f28ff */
[----:B------:R-:W-:-:S05]  /*d720*/  IMAD.SHL.U32 R0, R0, 0x20, RZ ;  /* 0x0000002000007824 */ /* 0x000fca00078e00ff */
[----:B------:R-:W-:-:S04]  /*d730*/  LOP3.LUT R0, R0, 0xfffffc00, RZ, 0xc0, !PT ;  /* 0xfffffc0000007812 */ /* 0x000fc800078ec0ff */
[----:B------:R-:W-:Y:S01]  /*d740*/  IADD3 R0, R16, R9, R0 ;  /* 0x0000000910007210 */ /* 0x000fe20007ffe000 */
[----:B------:R-:W-:Y:S06]  /*d750*/  BRA.DIV UR4, `(.L_x_5855) ;  /* 0x0000015604fc7947 */ /* 0x000fec000b800000 */
.L_x_6046:
[----:B------:R-:W-:-:S03]  /*d760*/  UMOV UR4, 0xffffffff ;  /* 0xffffffff00047882 */ /* 0x000fc60000000000 */
[----:B------:R-:W-:Y:S05]  /*d770*/  BRA.DIV UR4, `(.L_x_5856) ;  /* 0x0000015a041c7947 */ /* 0x000fea000b800000 */
.L_x_6049:
[----:B------:R-:W-:-:S03]  /*d780*/  UMOV UR4, 0xffffffff ;  /* 0xffffffff00047882 */ /* 0x000fc60000000000 */
[----:B------:R-:W-:Y:S05]  /*d790*/  BRA.DIV UR4, `(.L_x_5857) ;  /* 0x0000015a043c7947 */ /* 0x000fea000b800000 */
.L_x_6052:
[----:B------:R-:W-:Y:S01]  /*d7a0*/  UMOV UR4, 0xffffffff ;  /* 0xffffffff00047882 */ /* 0x000fe20000000000 */
[----:B-----5:R-:W-:Y:S02]  /*d7b0*/  SHF.R.U32.HI R8, RZ, 0x8, R33 ;  /* 0x00000008ff087819 */ /* 0x020fe40000011621 */
[----:B------:R-:W-:Y:S05]  /*d7c0*/  BRA.DIV UR4, `(.L_x_5858) ;  /* 0x0000015a04587947 */ /* 0x000fea000b800000 */
.L_x_6055:
[----:B------:R-:W2:Y:S01]  /*d7d0*/  LDL R9, [R1+0x94] ;  /* 0x0000940001097983 */ /* 0x000ea20000100800 */
[----:B------:R-:W-:Y:S01]  /*d7e0*/  VIADD R12, R0, 0x1c400 ;  /* 0x0001c400000c7836 */ /* 0x000fe20000000000 */
[----:B------:R-:W-:Y:S01]  /*d7f0*/  LOP3.LUT R11, R8, 0xff, RZ, 0xc0, !PT ;  /* 0x000000ff080b7812 */ /* 0x000fe200078ec0ff */
[----:B------:R-:W-:Y:S01]  /*d800*/  VIADD R8, R0, 0x1c440 ;  /* 0x0001c44000087836 */ /* 0x000fe20000000000 */
[----:B------:R-:W-:Y:S01]  /*d810*/  LOP3.LUT R10, R33, 0xff, RZ, 0xc0, !PT ;  /* 0x000000ff210a7812 */ /* 0x000fe200078ec0ff */
[----:B------:R-:W-:Y:S01]  /*d820*/  BSSY B1, `(.L_x_5859) ;  /* 0x000003d000017945 */ /* 0x000fe20003800000 */
[----:B------:R-:W-:Y:S02]  /*d830*/  @P3 IADD3 R8, R12, -0x40, RZ ;  /* 0xffffffc00c083810 */ /* 0x000fe40007ffe0ff */
[----:B------:R-:W-:Y:S02]  /*d840*/  PRMT R12, R11, 0x7604, R10 ;  /* 0x000076040b0c7816 */ /* 0x000fe4000000000a */
[----:B------:R-:W-:-:S02]  /*d850*/  LOP3.LUT R10, R32, 0xff, RZ, 0xc0, !PT ;  /* 0x000000ff200a7812 */ /* 0x000fc400078ec0ff */
[----:B0-----:R-:W-:Y:S02]  /*d860*/  SHF.R.U32.HI R14, RZ, 0x8, R7 ;  /* 0x00000008ff0e7819 */ /* 0x001fe40000011607 */
[----:B------:R-:W-:Y:S02]  /*d870*/  LOP3.LUT R13, R7, 0xff, RZ, 0xc0, !PT ;  /* 0x000000ff070d7812 */ /* 0x000fe400078ec0ff */
[----:B------:R-:W-:Y:S02]  /*d880*/  LOP3.LUT R14, R14, 0xff, RZ, 0xc0, !PT ;  /* 0x000000ff0e0e7812 */ /* 0x000fe400078ec0ff */
[----:B------:R-:W-:Y:S02]  /*d890*/  SHF.R.U32.HI R15, RZ, 0x8, R21 ;  /* 0x00000008ff0f7819 */ /* 0x000fe40000011615 */
[----:B------:R-:W-:Y:S02]  /*d8a0*/  PRMT R14, R14, 0x7604, R13 ;  /* 0x000076040e0e7816 */ /* 0x000fe4000000000d */
[----:B------:R-:W-:-:S02]  /*d8b0*/  LOP3.LUT R15, R15, 0xff, RZ, 0xc0, !PT ;  /* 0x000000ff0f0f7812 */ /* 0x000fc400078ec0ff */
[--C-:B------:R-:W-:Y:S02]  /*d8c0*/  SHF.R.U32.HI R28, RZ, 0x8, R5.reuse ;  /* 0x00000008ff1c7819 */ /* 0x100fe40000011605 */
[----:B------:R-:W-:Y:S02]  /*d8d0*/  LOP3.LUT R27, R5, 0xff, RZ, 0xc0, !PT ;  /* 0x000000ff051b7812 */ /* 0x000fe400078ec0ff */
[----:B------:R-:W-:Y:S02]  /*d8e0*/  LOP3.LUT R28, R28, 0xff, RZ, 0xc0, !PT ;  /* 0x000000ff1c1c7812 */ /* 0x000fe400078ec0ff */
[----:B------:R-:W-:Y:S02]  /*d8f0*/  SHF.R.U32.HI R31, RZ, 0x10, R5 ;  /* 0x00000010ff1f7819 */ /* 0x000fe40000011605 */
[----:B------:R-:W-:Y:S02]  /*d900*/  PRMT R28, R28, 0x7604, R27 ;  /* 0x000076041c1c7816 */ /* 0x000fe4000000001b */
[----:B------:R-:W-:Y:S01]  /*d910*/  SHF.R.U32.HI R27, RZ, 0x10, R21 ;  /* 0x00000010ff1b7819 */ /* 0x000fe20000011615 */
[----:B------:R-:W-:-:S04]  /*d920*/  IMAD.U32 R31, R31, 0x10000, RZ ;  /* 0x000100001f1f7824 */ /* 0x000fc800078e00ff */
[----:B------:R-:W-:Y:S01]  /*d930*/  IMAD.U32 R27, R27, 0x10000, RZ ;  /* 0x000100001b1b7824 */ /* 0x000fe200078e00ff */
[----:B------:R-:W-:Y:S02]  /*d940*/  LOP3.LUT R31, R28, 0xff0000, R31, 0xf8, !PT ;  /* 0x00ff00001c1f7812 */ /* 0x000fe400078ef81f */
[----:B--2---:R-:W-:Y:S02]  /*d950*/  R2UR UR5, R9 ;  /* 0x00000000090572ca */ /* 0x004fe400000e0000 */
[----:B------:R-:W-:-:S04]  /*d960*/  SHF.R.U32.HI R9, RZ, 0x8, R32 ;  /* 0x00000008ff097819 */ /* 0x000fc80000011620 */
[----:B------:R-:W-:Y:S02]  /*d970*/  LOP3.LUT R11, R9, 0xff, RZ, 0xc0, !PT ;  /* 0x000000ff090b7812 */ /* 0x000fe400078ec0ff */
[----:B------:R-:W-:Y:S02]  /*d980*/  SHF.R.U32.HI R9, RZ, 0x8, R6 ;  /* 0x00000008ff097819 */ /* 0x000fe40000011606 */
[----:B------:R-:W-:Y:S02]  /*d990*/  PRMT R11, R11, 0x7604, R10 ;  /* 0x000076040b0b7816 */ /* 0x000fe4000000000a */
[----:B------:R-:W-:Y:S01]  /*d9a0*/  LOP3.LUT R10, R9, 0xff, RZ, 0xc0, !PT ;  /* 0x000000ff090a7812 */ /* 0x000fe200078ec0ff */
[----:B------:R-:W-:Y:S01]  /*d9b0*/  ULEA.HI UR4, UR5, UR5, URZ, 0x1 ;  /* 0x0000000505047291 */ /* 0x000fe2000f8f083f */
[----:B------:R-:W-:Y:S02]  /*d9c0*/  LOP3.LUT R9, R6, 0xff, RZ, 0xc0, !PT ;  /* 0x000000ff06097812 */ /* 0x000fe400078ec0ff */
[----:B------:R-:W-:Y:S01]  /*d9d0*/  LOP3.LUT R11, R11, 0xff0000, R32, 0xf8, !PT ;  /* 0x00ff00000b0b7812 */ /* 0x000fe200078ef820 */
[----:B------:R-:W-:Y:S01]  /*d9e0*/  ULOP3.LUT UR4, UR4, 0xfffffffe, URZ, 0xc0, !UPT ;  /* 0xfffffffe04047892 */ /* 0x000fe2000f8ec03f */
[----:B------:R-:W-:-:S02]  /*d9f0*/  PRMT R13, R10, 0x7604, R9 ;  /* 0x000076040a0d7816 */ /* 0x000fc40000000009 */
[----:B------:R-:W-:Y:S01]  /*da00*/  LOP3.LUT R10, R21, 0xff, RZ, 0xc0, !PT ;  /* 0x000000ff150a7812 */ /* 0x000fe200078ec0ff */
[----:B------:R-:W-:Y:S01]  /*da10*/  UIADD3 UR4, UR5, -UR4, URZ ;  /* 0x8000000405047290 */ /* 0x000fe2000fffe03f */
[----:B------:R-:W-:Y:S02]  /*da20*/  SHF.R.U32.HI R9, RZ, 0x8, R20 ;  /* 0x00000008ff097819 */ /* 0x000fe40000011614 */
[----:B------:R-:W-:Y:S02]  /*da30*/  PRMT R26, R15, 0x7604, R10 ;  /* 0x000076040f1a7816 */ /* 0x000fe4000000000a */
[----:B------:R-:W-:Y:S01]  /*da40*/  SHF.R.U32.HI R10, RZ, 0x8, R4 ;  /* 0x00000008ff0a7819 */ /* 0x000fe20000011604 */
[----:B-1----:R-:W-:Y:S01]  /*da50*/  IMAD.U32 R35, RZ, RZ, UR4 ;  /* 0x00000004ff237e24 */ /* 0x002fe2000f8e00ff */
[----:B------:R-:W-:Y:S02]  /*da60*/  LOP3.LUT R24, R9, 0xff, RZ, 0xc0, !PT ;  /* 0x000000ff09187812 */ /* 0x000fe400078ec0ff */
[----:B------:R-:W-:-:S02]  /*da70*/  LOP3.LUT R9, R20, 0xff, RZ, 0xc0, !PT ;  /* 0x000000ff14097812 */ /* 0x000fc400078ec0ff */
[----:B------:R-:W-:Y:S02]  /*da80*/  SHF.L.U32 R35, R35, 0x1f, RZ ;  /* 0x0000001f23237819 */ /* 0x000fe400000006ff */
[----:B------:R-:W-:Y:S02]  /*da90*/  LOP3.LUT R15, R10, 0xff, RZ, 0xc0, !PT ;  /* 0x000000ff0a0f7812 */ /* 0x000fe400078ec0ff */
[----:B------:R-:W0:Y:S01]  /*daa0*/  SYNCS.PHASECHK.TRANS64.TRYWAIT P1, [R16+URZ+0x2e800], R35 ;  /* 0x02e80023100075a7 */ /* 0x000e22000802017f */
[----:B------:R-:W-:Y:S02]  /*dab0*/  LOP3.LUT R10, R4, 0xff, RZ, 0xc0, !PT ;  /* 0x000000ff040a7812 */ /* 0x000fe400078ec0ff */
[----:B------:R-:W-:Y:S02]  /*dac0*/  PRMT R25, R24, 0x7604, R9 ;  /* 0x0000760418197816 */ /* 0x000fe40000000009 */
        /* <DEDUP_REMOVED lines=16> */
[----:B------:R-:W-:Y:S01]  /*dbd0*/  LOP3.LUT R13, R29, 0xff0000, R4, 0xf8, !PT ;  /* 0x00ff00001d0d7812 */ /* 0x000fe200078ef804 */
[----:B0-----:R-:W-:Y:S06]  /*dbe0*/  @!P1 BRA `(.L_x_5860) ;  /* 0x0000015400789947 */ /* 0x001fec0003800000 */
.L_x_6056:
[----:B------:R-:W-:Y:S05]  /*dbf0*/  BSYNC B1 ;  /* 0x0000000000017941 */ /* 0x000fea0003800000 */
.L_x_5859:
[----:B------:R-:W-:Y:S01]  /*dc00*/  BSSY B1, `(.L_x_5861) ;  /* 0x00000bf000017945 */ /* 0x000fe20003800000 */
[----:B------:R-:W-:Y:S02]  /*dc10*/  LOP3.LUT R13, R13, 0xff000000, R4, 0xf8, !PT ;  /* 0xff0000000d0d7812 */ /* 0x000fe400078ef804 */
[----:B------:R-:W-:Y:S01]  /*dc20*/  LOP3.LUT R15, R31, 0xff000000, R5, 0xf8, !PT ;  /* 0xff0000001f0f7812 */ /* 0x000fe200078ef805 */
[----:B------:R-:W-:Y:S06]  /*dc30*/  @P0 BRA `(.L_x_5862) ;  /* 0x0000000800ec0947 */ /* 0x000fec0003800000 */
[----:B------:R-:W1:Y:S01]  /*dc40*/  LDC R5, c[0x0][0x3d4] ;  /* 0x0000f500ff057b82 */ /* 0x000e620000000800 */
[----:B------:R-:W-:Y:S01]  /*dc50*/  BSSY B2, `(.L_x_5863) ;  /* 0x000005e000027945 */ /* 0x000fe20003800000 */
[-C--:B-1----:R-:W-:Y:S02]  /*dc60*/  ISETP.GE.AND P0, PT, R22, R5.reuse, PT ;  /* 0x000000051600720c */ /* 0x082fe40003f06270 */
[----:B------:R-:W-:-:S11]  /*dc70*/  ISETP.GE.AND P1, PT, R230, R5, PT ;  /* 0x00000005e600720c */ /* 0x000fd60003f26270 */
[----:B------:R-:W-:Y:S05]  /*dc80*/  @P0 BRA `(.L_x_5864) ;  /* 0x0000000400680947 */ /* 0x000fea0003800000 */
[----:B------:R-:W1:Y:S01]  /*dc90*/  LDS.128 R4, [R0+0x1c400] ;  /* 0x01c4000000047984 */ /* 0x000e620000000c00 */
[----:B------:R-:W-:Y:S02]  /*dca0*/  F2FP.F16.E4M3.UNPACK_B R31, R14 ;  /* 0x0000000eff1f723e */ /* 0x000fe400020006ff */
[----:B------:R-:W-:-:S03]  /*dcb0*/  F2FP.F16.E4M3.UNPACK_B R28, R11 ;  /* 0x0000000bff1c723e */ /* 0x000fc600020006ff */
[--C-:B------:R-:W-:Y:S02]  /*dcc0*/  HADD2.F32 R32, -RZ, R31.reuse.H1_H1 ;  /* 0x3000001fff207230 */ /* 0x100fe40000004100 */
[--C-:B------:R-:W-:Y:S02]  /*dcd0*/  HADD2.F32 R29, -RZ, R28.reuse.H1_H1 ;  /* 0x3000001cff1d7230 */ /* 0x100fe40000004100 */
        /* <DEDUP_REMOVED lines=32> */
[C---:B------:R-:W-:Y:S01]  /*dee0*/  FFMA.FTZ R37, R26.reuse, R28, -R31 ;  /* 0x0000001c1a257223 */ /* 0x040fe2000001081f */
[----:B------:R-:W-:Y:S01]  /*def0*/  HADD2.F32 R24, -RZ, R24.H0_H0 ;  /* 0x20000018ff187230 */ /* 0x000fe20000004100 */
[----:B------:R-:W-:Y:S01]  /*df00*/  F2FP.F16.E4M3.UNPACK_B R28, R20 ;  /* 0x00000014ff1c723e */ /* 0x000fe200020006ff */
[----:B------:R-:W-:Y:S02]  /*df10*/  HADD2.F32 R25, -RZ, R25.H0_H0 ;  /* 0x20000019ff197230 */ /* 0x000fe40000004100 */
[----:B------:R-:W-:Y:S01]  /*df20*/  FFMA.FTZ R32, R26, R32, R5 ;  /* 0x000000201a207223 */ /* 0x000fe20000010005 */
[C---:B------:R-:W-:Y:S01]  /*df30*/  FMUL.FTZ R38, R4.reuse, R29 ;  /* 0x0000001d04267220 */ /* 0x040fe20000410000 */
[----:B------:R-:W-:Y:S01]  /*df40*/  F2FP.F16.E4M3.UNPACK_B R26, R12 ;  /* 0x0000000cff1a723e */ /* 0x000fe200020006ff */
[-C--:B------:R-:W-:Y:S01]  /*df50*/  FMUL.FTZ R4, R4, R24.reuse ;  /* 0x0000001804047220 */ /* 0x080fe20000410000 */
[----:B------:R-:W-:Y:S02]  /*df60*/  HADD2.F32 R31, -RZ, R28.H1_H1 ;  /* 0x3000001cff1f7230 */ /* 0x000fe40000004100 */
[----:B------:R-:W-:Y:S01]  /*df70*/  FFMA.FTZ R38, R25, R24, -R38 ;  /* 0x0000001819267223 */ /* 0x000fe20000010826 */
[----:B------:R-:W-:-:S02]  /*df80*/  HADD2.F32 R5, -RZ, R6.H1_H1 ;  /* 0x30000006ff057230 */ /* 0x000fc40000004100 */
[----:B------:R-:W-:Y:S01]  /*df90*/  FFMA.FTZ R29, R25, R29, R4 ;  /* 0x0000001d191d7223 */ /* 0x000fe20000010004 */
[----:B------:R-:W-:Y:S01]  /*dfa0*/  HADD2.F32 R24, -RZ, R26.H1_H1 ;  /* 0x3000001aff187230 */ /* 0x000fe20000004100 */
[----:B------:R-:W-:Y:S01]  /*dfb0*/  F2FP.SATFINITE.E4M3.F32.PACK_AB_MERGE_C R32, R32, R37, RZ ;  /* 0x000000252020723e */ /* 0x000fe200048070ff */
        /* <DEDUP_REMOVED lines=39> */
.L_x_5864:
[----:B------:R-:W-:Y:S05]  /*e230*/  BSYNC B2 ;  /* 0x0000000000027941 */ /* 0x000fea0003800000 */
.L_x_5863:
[----:B------:R-:W-:Y:S05]  /*e240*/  @P1 BRA `(.L_x_5862) ;  /* 0x0000000400681947 */ /* 0x000fea0003800000 */
[----:B-1----:R-:W1:Y:S01]  /*e250*/  LDS.128 R4, [R8] ;  /* 0x0000000008047984 */ /* 0x002e620000000c00 */
        /* <DEDUP_REMOVED lines=14> */
[CC--:B------:R-:W-:Y:S01]  /*e340*/  FMUL.FTZ R5, R21.reuse, R32.reuse ;  /* 0x0000002015057220 */ /* 0x0c0fe20000410000 */
        /* <DEDUP_REMOVED lines=73> */
[----:B------:R2:W-:Y:S02]  /*e7e0*/  STS.128 [R8], R4 ;  /* 0x0000000408007388 */ /* 0x0005e40000000c00 */
.L_x_5862:
[----:B------:R-:W-:Y:S05]  /*e7f0*/  BSYNC B1 ;  /* 0x0000000000017941 */ /* 0x000fea0003800000 */
.L_x_5861:
[----:B-12---:R-:W-:-:S05]  /*e800*/  VIADD R4, R228, 0x40 ;  /* 0x00000040e4047836 */ /* 0x006fca0000000000 */
[----:B------:R-:W-:-:S13]  /*e810*/  ISETP.GE.AND P0, PT, R4, R3, PT ;  /* 0x000000030400720c */ /* 0x000fda0003f06270 */
[----:B------:R-:W-:Y:S05]  /*e820*/  @P0 BRA `(.L_x_5865) ;  /* 0x0000002800740947 */ /* 0x000fea0003800000 */
        /* <DEDUP_REMOVED lines=8> */
[----:B0-----:R-:W-:Y:S02]  /*e8b0*/  HADD2.F32 R35, -RZ, R33.H1_H1 ;  /* 0x30000021ff237230 */ /* 0x001fe40000004100 */
[----:B------:R-:W-:Y:S02]  /*e8c0*/  HADD2.F32 R31, -RZ, R29.H1_H1 ;  /* 0x3000001dff1f7230 */ /* 0x000fe40000004100 */
[----:B------:R-:W-:Y:S01]  /*e8d0*/  HADD2.F32 R34, -RZ, R33.H0_H0 ;  /* 0x20000021ff227230 */ /* 0x000fe20000004100 */
[----:B------:R-:W-:Y:S02]  /*e8e0*/  F2FP.F16.E4M3.UNPACK_B R33, R14.H1 ;  /* 0x0000000eff21723e */ /* 0x000fe400030006ff */
[----:B-1----:R-:W-:Y:S02]  /*e8f0*/  F2FP.F16.E4M3.UNPACK_B R3, R4.H1 ;  /* 0x00000004ff03723e */ /* 0x002fe400030006ff */
[-C--:B------:R-:W-:Y:S02]  /*e900*/  F2FP.F16.E4M3.UNPACK_B R25, R6.reuse ;  /* 0x00000006ff19723e */ /* 0x080fe400020006ff */
[----:B------:R-:W-:Y:S01]  /*e910*/  F2FP.F16.E4M3.UNPACK_B R26, R6.H1 ;  /* 0x00000006ff1a723e */ /* 0x000fe200030006ff */
[--C-:B------:R-:W-:Y:S01]  /*e920*/  HADD2.F32 R21, -RZ, R3.reuse.H0_H0 ;  /* 0x20000003ff157230 */ /* 0x100fe20000004100 */
[----:B------:R-:W-:Y:S01]  /*e930*/  F2FP.F16.E4M3.UNPACK_B R4, R4 ;  /* 0x00000004ff04723e */ /* 0x000fe200020006ff */
[----:B------:R-:W-:Y:S01]  /*e940*/  HADD2.F32 R3, -RZ, R3.H1_H1 ;  /* 0x30000003ff037230 */ /* 0x000fe20000004100 */
[----:B------:R-:W-:-:S02]  /*e950*/  F2FP.F16.E4M3.UNPACK_B R24, R5 ;  /* 0x00000005ff18723e */ /* 0x000fc400020006ff */
[----:B------:R-:W-:Y:S02]  /*e960*/  F2FP.F16.E4M3.UNPACK_B R5, R5.H1 ;  /* 0x00000005ff05723e */ /* 0x000fe400030006ff */
[-C--:B------:R-:W-:Y:S01]  /*e970*/  FMUL.FTZ R6, R35, R3.reuse ;  /* 0x0000000323067220 */ /* 0x080fe20000410000 */
[C---:B------:R-:W-:Y:S01]  /*e980*/  FMUL.FTZ R32, R31.reuse, R3 ;  /* 0x000000031f207220 */ /* 0x040fe20000410000 */
[--C-:B------:R-:W-:Y:S01]  /*e990*/  HADD2.F32 R3, -RZ, R4.reuse.H1_H1 ;  /* 0x30000004ff037230 */ /* 0x100fe20000004100 */
[----:B------:R-:W-:Y:S01]  /*e9a0*/  F2FP.F16.E4M3.UNPACK_B R27, R7 ;  /* 0x00000007ff1b723e */ /* 0x000fe200020006ff */
[-C--:B------:R-:W-:Y:S01]  /*e9b0*/  FFMA.FTZ R28, R31, R21.reuse, -R6 ;  /* 0x000000151f1c7223 */ /* 0x080fe20000010806 */
        /* <DEDUP_REMOVED lines=11> */
[----:B------:R-:W-:-:S02]  /*ea70*/  HADD2.F32 R5, -RZ, R5.H0_H0 ;  /* 0x20000005ff057230 */ /* 0x000fc40000004100 */
[-C--:B------:R-:W-:Y:S01]  /*ea80*/  FMUL.FTZ R4, R35, R6.reuse ;  /* 0x0000000623047220 */ /* 0x080fe20000410000 */
[----:B------:R-:W-:Y:S02]  /*ea90*/  HADD2.F32 R34, -RZ, R33.H0_H0 ;  /* 0x20000021ff227230 */ /* 0x000fe40000004100 */
[C---:B------:R-:W-:Y:S01]  /*eaa0*/  FMUL.FTZ R32, R31.reuse, R6 ;  /* 0x000000061f207220 */ /* 0x040fe20000410000 */
[--C-:B------:R-:W-:Y:S02]  /*eab0*/  HADD2.F32 R3, -RZ, R24.reuse.H1_H1 ;  /* 0x30000018ff037230 */ /* 0x100fe40000004100 */
[----:B------:R-:W-:Y:S01]  /*eac0*/  FFMA.FTZ R6, R31, R5, -R4 ;  /* 0x000000051f067223 */ /* 0x000fe20000010804 */
[----:B------:R-:W-:Y:S01]  /*ead0*/  HADD2.F32 R4, -RZ, R29.H0_H0 ;  /* 0x2000001dff047230 */ /* 0x000fe20000004100 */
[----:B------:R-:W-:Y:S01]  /*eae0*/  F2FP.F16.E4M3.UNPACK_B R33, R20 ;  /* 0x00000014ff21723e */ /* 0x000fe200020006ff */
[----:B------:R-:W-:Y:S02]  /*eaf0*/  HADD2.F32 R24, -RZ, R24.H0_H0 ;  /* 0x20000018ff187230 */ /* 0x000fe40000004100 */
[----:B------:R-:W-:Y:S01]  /*eb00*/  FMUL.FTZ R29, R34, R3 ;  /* 0x00000003221d7220 */ /* 0x000fe20000410000 */
[----:B------:R-:W-:Y:S01]  /*eb10*/  FFMA.FTZ R31, R35, R5, R32 ;  /* 0x00000005231f7223 */ /* 0x000fe20000010020 */
[----:B------:R-:W-:Y:S01]  /*eb20*/  F2FP.F16.E4M3.UNPACK_B R32, R12 ;  /* 0x0000000cff20723e */ /* 0x000fe200020006ff */
        /* <DEDUP_REMOVED lines=12> */
[--C-:B------:R-:W-:Y:S02]  /*ebf0*/  HADD2.F32 R3, -RZ, R25.reuse.H1_H1 ;  /* 0x30000019ff037230 */ /* 0x100fe40000004100 */
[----:B------:R-:W-:Y:S01]  /*ec00*/  FFMA.FTZ R29, R34, R26, -R29 ;  /* 0x0000001a221d7223 */ /* 0x000fe2000001081d */
[----:B------:R-:W-:Y:S01]  /*ec10*/  HADD2.F32 R35, -RZ, R32.H0_H0 ;  /* 0x20000020ff237230 */ /* 0x000fe20000004100 */
[----:B------:R-:W-:Y:S01]  /*ec20*/  F2FP.F16.E4M3.UNPACK_B R34, R12.H1 ;  /* 0x0000000cff22723e */ /* 0x000fe200030006ff */
[----:B------:R-:W-:-:S02]  /*ec30*/  HADD2.F32 R25, -RZ, R25.H0_H0 ;  /* 0x20000019ff197230 */ /* 0x000fc40000004100 */
[-C--:B------:R-:W-:Y:S01]  /*ec40*/  FMUL.FTZ R4, R37, R3.reuse ;  /* 0x0000000325047220 */ /* 0x080fe20000410000 */
[----:B------:R-:W-:Y:S02]  /*ec50*/  HADD2.F32 R39, -RZ, R20.H1_H1 ;  /* 0x30000014ff277230 */ /* 0x000fe40000004100 */
[C---:B------:R-:W-:Y:S01]  /*ec60*/  FMUL.FTZ R32, R35.reuse, R3 ;  /* 0x0000000323207220 */ /* 0x040fe20000410000 */
[----:B------:R-:W-:Y:S01]  /*ec70*/  FFMA.FTZ R26, R36, R26, R33 ;  /* 0x0000001a241a7223 */ /* 0x000fe20000010021 */
[-C--:B------:R-:W-:Y:S01]  /*ec80*/  FFMA.FTZ R12, R35, R25.reuse, -R4 ;  /* 0x00000019230c7223 */ /* 0x080fe20000010804 */
[--C-:B------:R-:W-:Y:S02]  /*ec90*/  HADD2.F32 R35, -RZ, R34.reuse.H1_H1 ;  /* 0x30000022ff237230 */ /* 0x100fe40000004100 */
[----:B------:R-:W-:Y:S01]  /*eca0*/  FFMA.FTZ R25, R37, R25, R32 ;  /* 0x0000001925197223 */ /* 0x000fe20000010020 */
[----:B------:R-:W-:Y:S01]  /*ecb0*/  HADD2.F32 R4, -RZ, R7.H1_H1 ;  /* 0x30000007ff047230 */ /* 0x000fe20000004100 */
[----:B------:R-:W-:Y:S01]  /*ecc0*/  F2FP.SATFINITE.E4M3.F32.PACK_AB_MERGE_C R6, R31, R6, RZ ;  /* 0x000000061f06723e */ /* 0x000fe200048070ff */
[----:B------:R-:W-:Y:S01]  /*ecd0*/  HADD2.F32 R33, -RZ, R34.H0_H0 ;  /* 0x20000022ff217230 */ /* 0x000fe20000004100 */
[----:B------:R-:W-:Y:S01]  /*ece0*/  F2FP.SATFINITE.E4M3.F32.PACK_AB_MERGE_C R26, R26, R29, RZ ;  /* 0x0000001d1a1a723e */ /* 0x000fe200048070ff */
[----:B------:R-:W-:-:S02]  /*ecf0*/  HADD2.F32 R37, -RZ, R20.H0_H0 ;  /* 0x20000014ff257230 */ /* 0x000fc40000004100 */
[-C--:B------:R-:W-:Y:S01]  /*ed00*/  FMUL.FTZ R32, R39, R4.reuse ;  /* 0x0000000427207220 */ /* 0x080fe20000410000 */
[----:B------:R-:W-:Y:S02]  /*ed10*/  HADD2.F32 R3, -RZ, R27.H1_H1 ;  /* 0x3000001bff037230 */ /* 0x000fe40000004100 */
[----:B------:R-:W-:Y:S01]  /*ed20*/  FMUL.FTZ R34, R35, R4 ;  /* 0x0000000423227220 */ /* 0x000fe20000410000 */
[----:B------:R-:W-:Y:S01]  /*ed30*/  HADD2.F32 R7, -RZ, R7.H0_H0 ;  /* 0x20000007ff077230 */ /* 0x000fe20000004100 */
[----:B------:R-:W-:Y:S01]  /*ed40*/  F2FP.SATFINITE.E4M3.F32.PACK_AB_MERGE_C R5, R24, R5, R6 ;  /* 0x000000051805723e */ /* 0x000fe20004807006 */
        /* <DEDUP_REMOVED lines=11> */
[----:B------:R-:W-:-:S05]  /*ee00*/  F2FP.SATFINITE.E4M3.F32.PACK_AB_MERGE_C R7, R20, R7, R3 ;  /* 0x000000071407723e */ /* 0x000fca0004807003 */
[----:B------:R1:W-:Y:S02]  /*ee10*/  STS.128 [R0+0x1e400], R4 ;  /* 0x01e4000400007388 */ /* 0x0003e40000000c00 */
.L_x_5867:
[----:B------:R-:W-:Y:S05]  /*ee20*/  BSYNC B1 ;  /* 0x0000000000017941 */ /* 0x000fea0003800000 */
.L_x_5866:
[----:B------:R-:W-:Y:S05]  /*ee30*/  @P1 BRA `(.L_x_5865) ;  /* 0x0000002000f01947 */ /* 0x000fea0003800000 */
[----:B-1----:R-:W1:Y:S01]  /*ee40*/  LDS.128 R4, [R8+0x2000] ;  /* 0x0020000008047984 */ /* 0x002e620000000c00 */
[----:B------:R-:W-:Y:S02]  /*ee50*/  F2FP.F16.E4M3.UNPACK_B R25, R13 ;  /* 0x0000000dff19723e */ /* 0x000fe400020006ff */
[----:B------:R-:W-:Y:S02]  /*ee60*/  F2FP.F16.E4M3.UNPACK_B R24, R9 ;  /* 0x00000009ff18723e */ /* 0x000fe400020006ff */
[----:B------:R-:W-:Y:S01]  /*ee70*/  F2FP.F16.E4M3.UNPACK_B R26, R13.H1 ;  /* 0x0000000dff1a723e */ /* 0x000fe200030006ff */
[--C-:B------:R-:W-:Y:S01]  /*ee80*/  HADD2.F32 R27, -RZ, R25.reuse.H1_H1 ;  /* 0x30000019ff1b7230 */ /* 0x100fe20000004100 */
[-C--:B------:R-:W-:Y:S01]  /*ee90*/  F2FP.F16.E4M3.UNPACK_B R31, R15.reuse ;  /* 0x0000000fff1f723e */ /* 0x080fe200020006ff */
[--C-:B------:R-:W-:Y:S01]  /*eea0*/  HADD2.F32 R21, -RZ, R24.reuse.H1_H1 ;  /* 0x30000018ff157230 */ /* 0x100fe20000004100 */
[----:B------:R-:W-:Y:S01]  /*eeb0*/  F2FP.F16.E4M3.UNPACK_B R15, R15.H1 ;  /* 0x0000000fff0f723e */ /* 0x000fe200030006ff */
[----:B------:R-:W-:Y:S01]  /*eec0*/  HADD2.F32 R28, -RZ, R25.H0_H0 ;  /* 0x20000019ff1c7230 */ /* 0x000fe20000004100 */
[----:B------:R-:W-:Y:S01]  /*eed0*/  F2FP.F16.E4M3.UNPACK_B R25, R9.H1 ;  /* 0x00000009ff19723e */ /* 0x000fe200030006ff */
[----:B------:R-:W-:-:S02]  /*eee0*/  HADD2.F32 R24, -RZ, R24.H0_H0 ;  /* 0x20000018ff187230 */ /* 0x000fc40000004100 */
[----:B------:R-:W-:Y:S02]  /*eef0*/  HADD2.F32 R29, -RZ, R26.H0_H0 ;  /* 0x2000001aff1d7230 */ /* 0x000fe40000004100 */
[--C-:B------:R-:W-:Y:S02]  /*ef00*/  HADD2.F32 R36, -RZ, R31.reuse.H1_H1 ;  /* 0x3000001fff247230 */ /* 0x100fe40000004100 */
[----:B------:R-:W-:Y:S01]  /*ef10*/  HADD2.F32 R34, -RZ, R31.H0_H0 ;  /* 0x2000001fff227230 */ /* 0x000fe20000004100 */
[-C--:B-1----:R-:W-:Y:S02]  /*ef20*/  F2FP.F16.E4M3.UNPACK_B R0, R4.reuse.H1 ;  /* 0x00000004ff00723e */ /* 0x082fe400030006ff */
        /* <DEDUP_REMOVED lines=15> */
[----:B------:R-:W-:Y:S02]  /*f020*/  HADD2.F32 R27, -RZ, R26.H1_H1 ;  /* 0x3000001aff1b7230 */ /* 0x000fe40000004100 */
[-C--:B------:R-:W-:Y:S01]  /*f030*/  FMUL.FTZ R9, R28, R0.reuse ;  /* 0x000000001c097220 */ /* 0x080fe20000410000 */
[C---:B------:R-:W-:Y:S01]  /*f040*/  FMUL.FTZ R13, R24.reuse, R0 ;  /* 0x00000000180d7220 */ /* 0x040fe20000410000 */
[----:B------:R-:W-:Y:S01]  /*f050*/  HADD2.F32 R3, -RZ, R5.H1_H1 ;  /* 0x30000005ff037230 */ /* 0x000fe20000004100 */
[----:B------:R-:W-:Y:S01]  /*f060*/  F2FP.SATFINITE.E4M3.F32.PACK_AB_MERGE_C R20, R21, R20, RZ ;  /* 0x000000141514723e */ /* 0x000fe200048070ff */
[-C--:B------:R-:W-:Y:S01]  /*f070*/  FFMA.FTZ R9, R24, R4.reuse, -R9 ;  /* 0x0000000418097223 */ /* 0x080fe20000010809 */
[----:B------:R-:W-:Y:S01]  /*f080*/  FFMA.FTZ R4, R28, R4, R13 ;  /* 0x000000041c047223 */ /* 0x000fe2000001000d */
[----:B------:R-:W-:Y:S02]  /*f090*/  HADD2.F32 R13, -RZ, R25.H1_H1 ;  /* 0x30000019ff0d7230 */ /* 0x000fe40000004100 */
[----:B------:R-:W-:Y:S01]  /*f0a0*/  FMUL.FTZ R24, R27, R3 ;  /* 0x000000031b187220 */ /* 0x000fe20000410000 */
[----:B------:R-:W-:-:S02]  /*f0b0*/  HADD2.F32 R5, -RZ, R5.H0_H0 ;  /* 0x20000005ff057230 */ /* 0x000fc40000004100 */
[----:B------:R-:W-:Y:S02]  /*f0c0*/  HADD2.F32 R0, -RZ, R11.H1_H1 ;  /* 0x3000000bff007230 */ /* 0x000fe40000004100 */
[C---:B------:R-:W-:Y:S01]  /*f0d0*/  FMUL.FTZ R26, R13.reuse, R3 ;  /* 0x000000030d1a7220 */ /* 0x040fe20000410000 */
[----:B------:R-:W-:Y:S02]  /*f0e0*/  HADD2.F32 R25, -RZ, R25.H0_H0 ;  /* 0x20000019ff197230 */ /* 0x000fe40000004100 */
[-C--:B------:R-:W-:Y:S01]  /*f0f0*/  FFMA.FTZ R13, R13, R5.reuse, -R24 ;  /* 0x000000050d0d7223 */ /* 0x080fe20000010818 */
[----:B------:R-:W-:Y:S02]  /*f100*/  HADD2.F32 R11, -RZ, R11.H0_H0 ;  /* 0x2000000bff0b7230 */ /* 0x000fe40000004100 */
[----:B------:R-:W-:Y:S01]  /*f110*/  FFMA.FTZ R26, R27, R5, R26 ;  /* 0x000000051b1a7223 */ /* 0x000fe2000001001a */
[----:B------:R-:W-:Y:S01]  /*f120*/  FMUL.FTZ R24, R29, R0 ;  /* 0x000000001d187220 */ /* 0x000fe20000410000 */
[----:B------:R-:W-:Y:S01]  /*f130*/  F2FP.F16.E4M3.UNPACK_B R27, R10 ;  /* 0x0000000aff1b723e */ /* 0x000fe200020006ff */
[----:B------:R-:W-:Y:S01]  /*f140*/  FMUL.FTZ R0, R25, R0 ;  /* 0x0000000019007220 */ /* 0x000fe20000410000 */
[----:B------:R-:W-:-:S02]  /*f150*/  HADD2.F32 R3, -RZ, R6.H1_H1 ;  /* 0x30000006ff037230 */ /* 0x000fc40000004100 */
[-C--:B------:R-:W-:Y:S01]  /*f160*/  FFMA.FTZ R5, R25, R11.reuse, -R24 ;  /* 0x0000000b19057223 */ /* 0x080fe20000010818 */
[----:B------:R-:W-:Y:S02]  /*f170*/  HADD2.F32 R6, -RZ, R6.H0_H0 ;  /* 0x20000006ff067230 */ /* 0x000fe40000004100 */
[----:B------:R-:W-:Y:S01]  /*f180*/  FFMA.FTZ R24, R29, R11, R0 ;  /* 0x0000000b1d187223 */ /* 0x000fe20000010000 */
[--C-:B------:R-:W-:Y:S02]  /*f190*/  HADD2.F32 R28, -RZ, R27.reuse.H1_H1 ;  /* 0x3000001bff1c7230 */ /* 0x100fe40000004100 */
[----:B------:R-:W-:Y:S01]  /*f1a0*/  FMUL.FTZ R11, R36, R3 ;  /* 0x00000003240b7220 */ /* 0x000fe20000410000 */
[--C-:B------:R-:W-:Y:S01]  /*f1b0*/  HADD2.F32 R0, -RZ, R12.reuse.H1_H1 ;  /* 0x3000000cff007230 */ /* 0x100fe20000004100 */
[----:B------:R-:W-:Y:S01]  /*f1c0*/  F2FP.SATFINITE.E4M3.F32.PACK_AB_MERGE_C R13, R26, R13, RZ ;  /* 0x0000000d1a0d723e */ /* 0x000fe200048070ff */
[----:B------:R-:W-:Y:S02]  /*f1d0*/  HADD2.F32 R32, -RZ, R27.H0_H0 ;  /* 0x2000001bff207230 */ /* 0x000fe40000004100 */
[----:B------:R-:W-:Y:S01]  /*f1e0*/  FMUL.FTZ R27, R28, R3 ;  /* 0x000000031c1b7220 */ /* 0x000fe20000410000 */
[----:B------:R-:W-:-:S02]  /*f1f0*/  HADD2.F32 R12, -RZ, R12.H0_H0 ;  /* 0x2000000cff0c7230 */ /* 0x000fc40000004100 */
[----:B------:R-:W-:Y:S01]  /*f200*/  FFMA.FTZ R25, R28, R6, -R11 ;  /* 0x000000061c197223 */ /* 0x000fe2000001080b */
[----:B------:R-:W-:Y:S01]  /*f210*/  FMUL.FTZ R3, R34, R0 ;  /* 0x0000000022037220 */ /* 0x000fe20000410000 */
[----:B------:R-:W-:Y:S01]  /*f220*/  F2FP.F16.E4M3.UNPACK_B R28, R10.H1 ;  /* 0x0000000aff1c723e */ /* 0x000fe200030006ff */
[----:B------:R-:W-:Y:S01]  /*f230*/  FFMA.FTZ R10, R36, R6, R27 ;  /* 0x00000006240a7223 */ /* 0x000fe2000001001b */
[C---:B------:R-:W-:Y:S01]  /*f240*/  FMUL.FTZ R11, R32.reuse, R0 ;  /* 0x00000000200b7220 */ /* 0x040fe20000410000 */
[-C--:B------:R-:W-:Y:S01]  /*f250*/  FFMA.FTZ R6, R32, R12.reuse, -R3 ;  /* 0x0000000c20067223 */ /* 0x080fe20000010803 */
[----:B------:R-:W-:Y:S01]  /*f260*/  HADD2.F32 R29, -RZ, R15.H1_H1 ;  /* 0x3000000fff1d7230 */ /* 0x000fe20000004100 */
[----:B------:R-:W-:Y:S01]  /*f270*/  F2FP.SATFINITE.E4M3.F32.PACK_AB_MERGE_C R4, R4, R9, R20 ;  /* 0x000000090404723e */ /* 0x000fe20004807014 */
[----:B------:R-:W-:Y:S02]  /*f280*/  HADD2.F32 R3, -RZ, R7.H1_H1 ;  /* 0x30000007ff037230 */ /* 0x000fe40000004100 */
[----:B------:R-:W-:Y:S01]  /*f290*/  FFMA.FTZ R11, R34, R12, R11 ;  /* 0x0000000c220b7223 */ /* 0x000fe2000001000b */
[----:B------:R-:W-:Y:S01]  /*f2a0*/  HADD2.F32 R27, -RZ, R28.H1_H1 ;  /* 0x3000001cff1b7230 */ /* 0x000fe20000004100 */
[----:B------:R-:W-:Y:S01]  /*f2b0*/  F2FP.SATFINITE.E4M3.F32.PACK_AB_MERGE_C R10, R10, R25, RZ ;  /* 0x000000190a0a723e */ /* 0x000fe200048070ff */
[----:B------:R-:W-:-:S02]  /*f2c0*/  HADD2.F32 R34, -RZ, R15.H0_H0 ;  /* 0x2000000fff227230 */ /* 0x000fc40000004100 */
[----:B------:R-:W-:Y:S01]  /*f2d0*/  FMUL.FTZ R12, R29, R3 ;  /* 0x000000031d0c7220 */ /* 0x000fe20000410000 */
[----:B------:R-:W-:Y:S01]  /*f2e0*/  HADD2.F32 R0, -RZ, R14.H1_H1 ;  /* 0x3000000eff007230 */ /* 0x000fe20000004100 */
[----:B------:R-:W-:Y:S01]  /*f2f0*/  F2FP.SATFINITE.E4M3.F32.PACK_AB_MERGE_C R5, R24, R5, R13 ;  /* 0x000000051805723e */ /* 0x000fe2000480700d */
[----:B------:R-:W-:Y:S01]  /*f300*/  HADD2.F32 R7, -RZ, R7.H0_H0 ;  /* 0x20000007ff077230 */ /* 0x000fe20000004100 */
[----:B------:R-:W-:Y:S01]  /*f310*/  F2FP.SATFINITE.E4M3.F32.PACK_AB_MERGE_C R6, R11, R6, R10 ;  /* 0x000000060b06723e */ /* 0x000fe2000480700a */
[----:B------:R-:W-:Y:S02]  /*f320*/  HADD2.F32 R32, -RZ, R28.H0_H0 ;  /* 0x2000001cff207230 */ /* 0x000fe40000004100 */
[C---:B------:R-:W-:Y:S01]  /*f330*/  FMUL.FTZ R28, R27.reuse, R3 ;  /* 0x000000031b1c7220 */ /* 0x040fe20000410000 */
[----:B------:R-:W-:Y:S02]  /*f340*/  HADD2.F32 R14, -RZ, R14.H0_H0 ;  /* 0x2000000eff0e7230 */ /* 0x000fe40000004100 */
[-C--:B------:R-:W-:Y:S01]  /*f350*/  FMUL.FTZ R3, R34, R0.reuse ;  /* 0x0000000022037220 */ /* 0x080fe20000410000 */
[-C--:B------:R-:W-:Y:S01]  /*f360*/  FFMA.FTZ R12, R27, R7.reuse, -R12 ;  /* 0x000000071b0c7223 */ /* 0x080fe2000001080c */
[C---:B------:R-:W-:Y:S01]  /*f370*/  FMUL.FTZ R15, R32.reuse, R0 ;  /* 0x00000000200f7220 */ /* 0x040fe20000410000 */
[----:B------:R-:W-:Y:S01]  /*f380*/  FFMA.FTZ R7, R29, R7, R28 ;  /* 0x000000071d077223 */ /* 0x000fe2000001001c */
[----:B------:R-:W-:-:S02]  /*f390*/  FFMA.FTZ R3, R32, R14, -R3 ;  /* 0x0000000e20037223 */ /* 0x000fc40000010803 */
[----:B------:R-:W-:Y:S02]  /*f3a0*/  FFMA.FTZ R14, R34, R14, R15 ;  /* 0x0000000e220e7223 */ /* 0x000fe4000001000f */
[----:B------:R-:W-:-:S04]  /*f3b0*/  F2FP.SATFINITE.E4M3.F32.PACK_AB_MERGE_C R7, R7, R12, RZ ;  /* 0x0000000c0707723e */ /* 0x000fc800048070ff */
[----:B------:R-:W-:-:S05]  /*f3c0*/  F2FP.SATFINITE.E4M3.F32.PACK_AB_MERGE_C R7, R14, R3, R7 ;  /* 0x000000030e07723e */ /* 0x000fca0004807007 */
[----:B------:R2:W-:Y:S01]  /*f3d0*/  STS.128 [R8+0x2000], R4 ;  /* 0x0020000408007388 */ /* 0x0005e20000000c00 */
[----:B------:R-:W-:Y:S05]  /*f3e0*/  BRA `(.L_x_5865) ;  /* 0x0000001c00847947 */ /* 0x000fea0003800000 */
.L_x_5852:
[----:B------:R-:W1:Y:S01]  /*f3f0*/  LDC R21, c[0x0][0x3d4] ;  /* 0x0000f500ff157b82 */ /* 0x000e620000000800 */
[----:B------:R-:W-:Y:S02]  /*f400*/  ISETP.GE.AND P0, PT, R228, R3, PT ;  /* 0x00000003e400720c */ /* 0x000fe40003f06270 */
[----:B------:R-:W-:Y:S02]  /*f410*/  CS2R R4, SRZ ;  /* 0x0000000000047805 */ /* 0x000fe4000001ff00 */
[----:B------:R-:W-:Y:S02]  /*f420*/  CS2R R6, SRZ ;  /* 0x0000000000067805 */ /* 0x000fe4000001ff00 */
[----:B------:R-:W-:Y:S02]  /*f430*/  CS2R R32, SRZ ;  /* 0x0000000000207805 */ /* 0x000fe4000001ff00 */
[----:B------:R-:W-:Y:S01]  /*f440*/  CS2R R34, SRZ ;  /* 0x0000000000227805 */ /* 0x000fe2000001ff00 */
[----:B------:R-:W-:Y:S01]  /*f450*/  UMOV UR4, 0xffffffff ;  /* 0xffffffff00047882 */ /* 0x000fe20000000000 */
[----:B-1----:R-:W-:-:S13]  /*f460*/  ISETP.GE.OR P0, PT, R18, R21, P0 ;  /* 0x000000151200720c */ /* 0x002fda0000706670 */
[----:B------:R1:W5:Y:S04]  /*f470*/  @!P0 LDG.E.128 R4, desc[UR60][R36.64] ;  /* 0x0000003c24048981 */ /* 0x000368000c1e1d00 */
[----:B------:R1:W5:Y:S01]  /*f480*/  @!P0 LDG.E.128 R32, desc[UR60][R40.64] ;  /* 0x0000003c28208981 */ /* 0x000362000c1e1d00 */
[----:B------:R-:W-:Y:S01]  /*f490*/  ISETP.GE.AND P0, PT, R18, R21, PT ;  /* 0x000000151200720c */ /* 0x000fe20003f06270 */
[----:B------:R-:W-:-:S12]  /*f4a0*/  BRA.DIV UR4, `(.L_x_5868) ;  /* 0x0000013e045c7947 */ /* 0x000fd8000b800000 */
.L_x_6059:
[----:B------:R-:W-:-:S03]  /*f4b0*/  UMOV UR4, 0xffffffff ;  /* 0xffffffff00047882 */ /* 0x000fc60000000000 */
[----:B------:R-:W-:Y:S05]  /*f4c0*/  BRA.DIV UR4, `(.L_x_5869) ;  /* 0x0000013e047c7947 */ /* 0x000fea000b800000 */
.L_x_6062:
[----:B------:R-:W-:Y:S01]  /*f4d0*/  UMOV UR4, 0xffffffff ;  /* 0xffffffff00047882 */ /* 0x000fe20000000000 */
[----:B-----5:R-:W-:Y:S02]  /*f4e0*/  SHF.R.U32.HI R9, RZ, 0x8, R5 ;  /* 0x00000008ff097819 */ /* 0x020fe40000011605 */
[----:B------:R-:W-:Y:S05]  /*f4f0*/  BRA.DIV UR4, `(.L_x_5870) ;  /* 0x0000013e04987947 */ /* 0x000fea000b800000 */
.L_x_6065:
[----:B------:R-:W-:Y:S01]  /*f500*/  UMOV UR4, 0xffffffff ;  /* 0xffffffff00047882 */ /* 0x000fe20000000000 */
[----:B------:R-:W-:Y:S02]  /*f510*/  LOP3.LUT R0, R5, 0xff, RZ, 0xc0, !PT ;  /* 0x000000ff05007812 */ /* 0x000fe400078ec0ff */
[----:B------:R-:W-:Y:S01]  /*f520*/  LOP3.LUT R9, R9, 0xff, RZ, 0xc0, !PT ;  /* 0x000000ff09097812 */ /* 0x000fe200078ec0ff */
[----:B------:R-:W-:Y:S06]  /*f530*/  BRA.DIV UR4, `(.L_x_5871) ;  /* 0x0000013e04b07947 */ /* 0x000fec000b800000 */
.L_x_6068:
[----:B------:R-:W2:Y:S01]  /*f540*/  LDL R10, [R1+0x94] ;  /* 0x00009400010a7983 */ /* 0x000ea20000100800 */
[C---:B------:R-:W-:Y:S01]  /*f550*/  VIADD R8, R228.reuse, 0x40 ;  /* 0x00000040e4087836 */ /* 0x040fe20000000000 */
[----:B------:R-:W-:Y:S01]  /*f560*/  PRMT R9, R9, 0x7604, R0 ;  /* 0x0000760409097816 */ /* 0x000fe20000000000 */
[----:B------:R-:W-:Y:S01]  /*f570*/  BSSY B1, `(.L_x_5872) ;  /* 0x000003f000017945 */ /* 0x000fe20003800000 */
[----:B------:R-:W-:Y:S02]  /*f580*/  SHF.R.U32.HI R0, RZ, 0x8, R4 ;  /* 0x00000008ff007819 */ /* 0x000fe40000011604 */
[----:B------:R-:W-:Y:S02]  /*f590*/  SHF.R.U32.HI R11, RZ, 0x8, R7 ;  /* 0x00000008ff0b7819 */ /* 0x000fe40000011607 */
[-C--:B------:R-:W-:Y:S02]  /*f5a0*/  ISETP.GE.OR P2, PT, R228, R3.reuse, P0 ;  /* 0x00000003e400720c */ /* 0x080fe40000746670 */
[----:B------:R-:W-:-:S02]  /*f5b0*/  ISETP.GE.OR P0, PT, R8, R3, P0 ;  /* 0x000000030800720c */ /* 0x000fc40000706670 */
[----:B------:R-:W-:Y:S02]  /*f5c0*/  LOP3.LUT R8, R0, 0xff, RZ, 0xc0, !PT ;  /* 0x000000ff00087812 */ /* 0x000fe400078ec0ff */
[----:B------:R-:W-:Y:S02]  /*f5d0*/  LOP3.LUT R11, R11, 0xff, RZ, 0xc0, !PT ;  /* 0x000000ff0b0b7812 */ /* 0x000fe400078ec0ff */
[----:B------:R-:W-:Y:S02]  /*f5e0*/  SHF.R.U32.HI R0, RZ, 0x8, R6 ;  /* 0x00000008ff007819 */ /* 0x000fe40000011606 */
[----:B------:R-:W-:Y:S02]  /*f5f0*/  LOP3.LUT R3, R4, 0xff, RZ, 0xc0, !PT ;  /* 0x000000ff04037812 */ /* 0x000fe400078ec0ff */
[----:B------:R-:W-:Y:S02]  /*f600*/  SHF.R.U32.HI R13, RZ, 0x10, R7 ;  /* 0x00000010ff0d7819 */ /* 0x000fe40000011607 */
[----:B------:R-:W-:-:S02]  /*f610*/  PRMT R3, R8, 0x7604, R3 ;  /* 0x0000760408037816 */ /* 0x000fc40000000003 */
[----:B------:R-:W-:Y:S01]  /*f620*/  LOP3.LUT R8, R6, 0xff, RZ, 0xc0, !PT ;  /* 0x000000ff06087812 */ /* 0x000fe200078ec0ff */
[----:B------:R-:W-:Y:S01]  /*f630*/  IMAD.U32 R13, R13, 0x10000, RZ ;  /* 0x000100000d0d7824 */ /* 0x000fe200078e00ff */
[----:B------:R-:W-:Y:S02]  /*f640*/  LOP3.LUT R3, R3, 0xff0000, R4, 0xf8, !PT ;  /* 0x00ff000003037812 */ /* 0x000fe400078ef804 */
[----:B--2---:R-:W-:Y:S02]  /*f650*/  R2UR UR5, R10 ;  /* 0x000000000a0572ca */ /* 0x004fe400000e0000 */
[----:B------:R-:W-:-:S04]  /*f660*/  LOP3.LUT R10, R7, 0xff, RZ, 0xc0, !PT ;  /* 0x000000ff070a7812 */ /* 0x000fc800078ec0ff */
[----:B------:R-:W-:Y:S02]  /*f670*/  PRMT R10, R11, 0x7604, R10 ;  /* 0x000076040b0a7816 */ /* 0x000fe4000000000a */
[----:B------:R-:W-:Y:S02]  /*f680*/  LOP3.LUT R11, R0, 0xff, RZ, 0xc0, !PT ;  /* 0x000000ff000b7812 */ /* 0x000fe400078ec0ff */
[----:B------:R-:W-:Y:S02]  /*f690*/  SHF.R.U32.HI R0, RZ, 0x10, R5 ;  /* 0x00000010ff007819 */ /* 0x000fe40000011605 */
[----:B------:R-:W-:Y:S01]  /*f6a0*/  PRMT R11, R11, 0x7604, R8 ;  /* 0x000076040b0b7816 */ /* 0x000fe20000000008 */
[----:B------:R-:W-:Y:S01]  /*f6b0*/  ULEA.HI UR4, UR5, UR5, URZ, 0x1 ;  /* 0x0000000505047291 */ /* 0x000fe2000f8f083f */
[----:B------:R-:W-:Y:S01]  /*f6c0*/  LOP3.LUT R13, R10, 0xff0000, R13, 0xf8, !PT ;  /* 0x00ff00000a0d7812 */ /* 0x000fe200078ef80d */
[----:B------:R-:W-:Y:S01]  /*f6d0*/  IMAD.U32 R0, R0, 0x10000, RZ ;  /* 0x0001000000007824 */ /* 0x000fe200078e00ff */
[----:B------:R-:W-:Y:S01]  /*f6e0*/  LOP3.LUT R8, R33, 0xff, RZ, 0xc0, !PT ;  /* 0x000000ff21087812 */ /* 0x000fe200078ec0ff */
[----:B------:R-:W-:Y:S01]  /*f6f0*/  ULOP3.LUT UR4, UR4, 0xfffffffe, URZ, 0xc0, !UPT ;  /* 0xfffffffe04047892 */ /* 0x000fe2000f8ec03f */
[----:B------:R-:W-:-:S02]  /*f700*/  LOP3.LUT R11, R11, 0xff0000, R6, 0xf8, !PT ;  /* 0x00ff00000b0b7812 */ /* 0x000fc400078ef806 */
[----:B------:R-:W-:Y:S01]  /*f710*/  LOP3.LUT R9, R9, 0xff0000, R0, 0xf8, !PT ;  /* 0x00ff000009097812 */ /* 0x000fe200078ef800 */
[----:B------:R-:W-:Y:S01]  /*f720*/  UIADD3 UR4, UR5, -UR4, URZ ;  /* 0x8000000405047290 */ /* 0x000fe2000fffe03f */
[----:B------:R-:W-:Y:S02]  /*f730*/  LOP3.LUT R0, R3, 0xff000000, R4, 0xf8, !PT ;  /* 0xff00000003007812 */ /* 0x000fe400078ef804 */
[----:B------:R-:W-:Y:S02]  /*f740*/  SHF.R.U32.HI R4, RZ, 0x8, R32 ;  /* 0x00000008ff047819 */ /* 0x000fe40000011620 */
[----:B------:R-:W-:Y:S02]  /*f750*/  LOP3.LUT R3, R9, 0xff000000, R5, 0xf8, !PT ;  /* 0xff00000009037812 */ /* 0x000fe400078ef805 */
[----:B------:R-:W-:Y:S02]  /*f760*/  MOV R25, UR4 ;  /* 0x0000000400197c02 */ /* 0x000fe40008000f00 */
[----:B------:R-:W-:-:S02]  /*f770*/  SHF.R.U32.HI R9, RZ, 0x8, R33 ;  /* 0x00000008ff097819 */ /* 0x000fc40000011621 */
[----:B------:R-:W-:Y:S02]  /*f780*/  SHF.L.U32 R25, R25, 0x1f, RZ ;  /* 0x0000001f19197819 */ /* 0x000fe400000006ff */
[----:B------:R-:W-:Y:S02]  /*f790*/  LOP3.LUT R5, R32, 0xff, RZ, 0xc0, !PT ;  /* 0x000000ff20057812 */ /* 0x000fe400078ec0ff */
[----:B------:R-:W2:Y:S01]  /*f7a0*/  SYNCS.PHASECHK.TRANS64.TRYWAIT P1, [R16+URZ+0x2e800], R25 ;  /* 0x02e80019100075a7 */ /* 0x000ea2000802017f */
[----:B------:R-:W-:Y:S02]  /*f7b0*/  LOP3.LUT R4, R4, 0xff, RZ, 0xc0, !PT ;  /* 0x000000ff04047812 */ /* 0x000fe400078ec0ff */
[----:B------:R-:W-:Y:S02]  /*f7c0*/  LOP3.LUT R9, R9, 0xff, RZ, 0xc0, !PT ;  /* 0x000000ff09097812 */ /* 0x000fe400078ec0ff */
[----:B------:R-:W-:Y:S02]  /*f7d0*/  PRMT R5, R4, 0x7604, R5 ;  /* 0x0000760404057816 */ /* 0x000fe40000000005 */
[----:B------:R-:W-:-:S02]  /*f7e0*/  SHF.R.U32.HI R10, RZ, 0x8, R35 ;  /* 0x00000008ff0a7819 */ /* 0x000fc40000011623 */
[----:B------:R-:W-:Y:S02]  /*f7f0*/  SHF.R.U32.HI R4, RZ, 0x8, R34 ;  /* 0x00000008ff047819 */ /* 0x000fe40000011622 */
[----:B------:R-:W-:Y:S02]  /*f800*/  LOP3.LUT R12, R11, 0xff000000, R6, 0xf8, !PT ;  /* 0xff0000000b0c7812 */ /* 0x000fe400078ef806 */
[----:B------:R-:W-:Y:S02]  /*f810*/  LOP3.LUT R13, R13, 0xff000000, R7, 0xf8, !PT ;  /* 0xff0000000d0d7812 */ /* 0x000fe400078ef807 */
[----:B------:R-:W-:Y:S02]  /*f820*/  PRMT R8, R9, 0x7604, R8 ;  /* 0x0000760409087816 */ /* 0x000fe40000000008 */
[----:B------:R-:W-:Y:S02]  /*f830*/  SHF.R.U32.HI R11, RZ, 0x10, R33 ;  /* 0x00000010ff0b7819 */ /* 0x000fe40000011621 */
[----:B------:R-:W-:-:S02]  /*f840*/  LOP3.LUT R7, R35, 0xff, RZ, 0xc0, !PT ;  /* 0x000000ff23077812 */ /* 0x000fc400078ec0ff */
[----:B------:R-:W-:Y:S02]  /*f850*/  LOP3.LUT R10, R10, 0xff, RZ, 0xc0, !PT ;  /* 0x000000ff0a0a7812 */ /* 0x000fe400078ec0ff */
[----:B------:R-:W-:Y:S02]  /*f860*/  LOP3.LUT R9, R4, 0xff, RZ, 0xc0, !PT ;  /* 0x000000ff04097812 */ /* 0x000fe400078ec0ff */
[----:B------:R-:W-:Y:S02]  /*f870*/  SHF.R.U32.HI R4, RZ, 0x10, R35 ;  /* 0x00000010ff047819 */ /* 0x000fe40000011623 */
[----:B------:R-:W-:Y:S02]  /*f880*/  LOP3.LUT R6, R34, 0xff, RZ, 0xc0, !PT ;  /* 0x000000ff22067812 */ /* 0x000fe400078ec0ff */
[----:B------:R-:W-:Y:S01]  /*f890*/  PRMT R10, R10, 0x7604, R7 ;  /* 0x000076040a0a7816 */ /* 0x000fe20000000007 */
[----:B------:R-:W-:Y:S01]  /*f8a0*/  IMAD.U32 R7, R11, 0x10000, RZ ;  /* 0x000100000b077824 */ /* 0x000fe200078e00ff */
[----:B------:R-:W-:Y:S01]  /*f8b0*/  PRMT R9, R9, 0x7604, R6 ;  /* 0x0000760409097816 */ /* 0x000fe20000000006 */
[----:B------:R-:W-:Y:S01]  /*f8c0*/  IMAD.U32 R11, R4, 0x10000, RZ ;  /* 0x00010000040b7824 */ /* 0x000fe200078e00ff */
[----:B------:R-:W-:-:S02]  /*f8d0*/  LOP3.LUT R5, R5, 0xff0000, R32, 0xf8, !PT ;  /* 0x00ff000005057812 */ /* 0x000fc400078ef820 */
[----:B------:R-:W-:Y:S02]  /*f8e0*/  LOP3.LUT R9, R9, 0xff0000, R34, 0xf8, !PT ;  /* 0x00ff000009097812 */ /* 0x000fe400078ef822 */
[----:B------:R-:W-:Y:S02]  /*f8f0*/  LOP3.LUT R7, R8, 0xff0000, R7, 0xf8, !PT ;  /* 0x00ff000008077812 */ /* 0x000fe400078ef807 */
[----:B------:R-:W-:Y:S02]  /*f900*/  LOP3.LUT R11, R10, 0xff0000, R11, 0xf8, !PT ;  /* 0x00ff00000a0b7812 */ /* 0x000fe400078ef80b */
[----:B0-----:R-:W-:Y:S02]  /*f910*/  LOP3.LUT R14, R5, 0xff000000, R32, 0xf8, !PT ;  /* 0xff000000050e7812 */ /* 0x001fe400078ef820 */
[----:B------:R-:W-:Y:S02]  /*f920*/  LOP3.LUT R15, R9, 0xff000000, R34, 0xf8, !PT ;  /* 0xff000000090f7812 */ /* 0x000fe400078ef822 */
[----:B------:R-:W-:-:S02]  /*f930*/  LOP3.LUT R32, R7, 0xff000000, R33, 0xf8, !PT ;  /* 0xff00000007207812 */ /* 0x000fc400078ef821 */
[----:B------:R-:W-:Y:S01]  /*f940*/  LOP3.LUT R34, R11, 0xff000000, R35, 0xf8, !PT ;  /* 0xff0000000b227812 */ /* 0x000fe200078ef823 */
[----:B--2---:R-:W-:Y:S06]  /*f950*/  @!P1 BRA `(.L_x_5873) ;  /* 0x0000013800d09947 */ /* 0x004fec0003800000 */
.L_x_6069:
[----:B------:R-:W-:Y:S05]  /*f960*/  BSYNC B1 ;  /* 0x0000000000017941 */ /* 0x000fea0003800000 */
.L_x_5872:
[----:B------:R-:W-:Y:S04]  /*f970*/  BSSY B1, `(.L_x_5874) ;  /* 0x00000c6000017945 */ /* 0x000fe80003800000 */
[----:B------:R-:W-:Y:S05]  /*f980*/  @P2 BRA `(.L_x_5875) ;  /* 0x0000000c00102947 */ /* 0x000fea0003800000 */
[----:B------:R-:W2:Y:S01]  /*f990*/  S2R R5, SR_TID.X ;  /* 0x0000000000057919 */ /* 0x000ea20000002100 */
[----:B------:R-:W-:Y:S01]  /*f9a0*/  IMAD.SHL.U32 R4, R229, 0x80, RZ ;  /* 0x00000080e5047824 */ /* 0x000fe200078e00ff */
[----:B------:R-:W-:Y:S02]  /*f9b0*/  IADD3 R6, R18, R21, RZ ;  /* 0x0000001512067210 */ /* 0x000fe40007ffe0ff */
[----:B------:R-:W-:Y:S02]  /*f9c0*/  F2FP.F16.E4M3.UNPACK_B R39, R14.H1 ;  /* 0x0000000eff27723e */ /* 0x000fe400030006ff */
[----:B------:R-:W-:Y:S02]  /*f9d0*/  LOP3.LUT R7, R4, 0x380, RZ, 0xc0, !PT ;  /* 0x0000038004077812 */ /* 0x000fe400078ec0ff */
[----:B------:R-:W-:Y:S01]  /*f9e0*/  F2FP.F16.E4M3.UNPACK_B R38, R0.H1 ;  /* 0x00000000ff26723e */ /* 0x000fe200030006ff */
[----:B------:R-:W-:Y:S01]  /*f9f0*/  HADD2.F32 R42, -RZ, R39.H0_H0 ;  /* 0x20000027ff2a7230 */ /* 0x000fe20000004100 */
[----:B------:R-:W-:-:S02]  /*fa00*/  LOP3.LUT R4, R7, 0x70, R18, 0xf8, !PT ;  /* 0x0000007007047812 */ /* 0x000fc400078ef812 */
[----:B------:R-:W-:Y:S01]  /*fa10*/  SHF.R.U32.HI R9, RZ, 0x3, R7 ;  /* 0x00000003ff097819 */ /* 0x000fe20000011607 */
[----:B-1----:R-:W-:Y:S01]  /*fa20*/  HADD2.F32 R40, -RZ, R38.H0_H0 ;  /* 0x20000026ff287230 */ /* 0x002fe20000004100 */
[----:B------:R-:W-:Y:S02]  /*fa30*/  LOP3.LUT R6, R7, 0x70, R6, 0xf8, !PT ;  /* 0x0000007007067812 */ /* 0x000fe400078ef806 */
[----:B------:R-:W-:Y:S01]  /*fa40*/  F2FP.F16.E4M3.UNPACK_B R41, R14 ;  /* 0x0000000eff29723e */ /* 0x000fe200020006ff */
[----:B--2---:R-:W-:-:S05]  /*fa50*/  VIADD R5, R5, 0xffffff80 ;  /* 0xffffff8005057836 */ /* 0x004fca0000000000 */
[----:B------:R-:W-:-:S04]  /*fa60*/  SHF.R.S32.HI R8, RZ, 0x1f, R5 ;  /* 0x0000001fff087819 */ /* 0x000fc80000011405 */
[----:B------:R-:W-:Y:S02]  /*fa70*/  LEA.HI R8, R8, R5, RZ, 0x5 ;  /* 0x0000000508087211 */ /* 0x000fe400078f28ff */
[-C--:B------:R-:W-:Y:S02]  /*fa80*/  LOP3.LUT R5, R4, R9.reuse, RZ, 0x3c, !PT ;  /* 0x0000000904057212 */ /* 0x080fe400078e3cff */
[----:B------:R-:W-:Y:S01]  /*fa90*/  LOP3.LUT R9, R6, R9, RZ, 0x3c, !PT ;  /* 0x0000000906097212 */ /* 0x000fe200078e3cff */
[----:B------:R-:W-:-:S05]  /*faa0*/  IMAD.SHL.U32 R8, R8, 0x20, RZ ;  /* 0x0000002008087824 */ /* 0x000fca00078e00ff */
[----:B------:R-:W-:-:S04]  /*fab0*/  LOP3.LUT R8, R8, 0xfffffc00, RZ, 0xc0, !PT ;  /* 0xfffffc0008087812 */ /* 0x000fc800078ec0ff */
[C-C-:B------:R-:W-:Y:S02]  /*fac0*/  IADD3 R24, R16.reuse, R9, R8.reuse ;  /* 0x0000000910187210 */ /* 0x140fe40007ffe008 */
[----:B------:R-:W-:-:S03]  /*fad0*/  IADD3 R20, R16, R5, R8 ;  /* 0x0000000510147210 */ /* 0x000fc60007ffe008 */
[----:B------:R-:W1:Y:S04]  /*fae0*/  LDS.128 R8, [R24+0x1c400] ;  /* 0x01c4000018087984 */ /* 0x000e680000000c00 */
[----:B------:R-:W0:Y:S01]  /*faf0*/  LDS.128 R4, [R20+0x1c400] ;  /* 0x01c4000014047984 */ /* 0x000e220000000c00 */
[----:B-1----:R-:W-:Y:S02]  /*fb00*/  F2FP.F16.E4M3.UNPACK_B R31, R8.H1 ;  /* 0x00000008ff1f723e */ /* 0x002fe400030006ff */
[----:B------:R-:W-:Y:S02]  /*fb10*/  F2FP.F16.E4M3.UNPACK_B R35, R9 ;  /* 0x00000009ff23723e */ /* 0x000fe400020006ff */
[-C--:B0-----:R-:W-:Y:S01]  /*fb20*/  F2FP.F16.E4M3.UNPACK_B R25, R4.reuse ;  /* 0x00000004ff19723e */ /* 0x081fe200020006ff */
[--C-:B------:R-:W-:Y:S01]  /*fb30*/  HADD2.F32 R33, -RZ, R31.reuse.H0_H0 ;  /* 0x2000001fff217230 */ /* 0x100fe20000004100 */
[----:B------:R-:W-:Y:S01]  /*fb40*/  F2FP.F16.E4M3.UNPACK_B R4, R4.H1 ;  /* 0x00000004ff04723e */ /* 0x000fe200030006ff */
[----:B------:R-:W-:Y:S01]  /*fb50*/  HADD2.F32 R31, -RZ, R31.H1_H1 ;  /* 0x3000001fff1f7230 */ /* 0x000fe20000004100 */
[----:B------:R-:W-:-:S02]  /*fb60*/  F2FP.F16.E4M3.UNPACK_B R26, R5 ;  /* 0x00000005ff1a723e */ /* 0x000fc400020006ff */
[----:B------:R-:W-:Y:S01]  /*fb70*/  F2FP.F16.E4M3.UNPACK_B R27, R5.H1 ;  /* 0x00000005ff1b723e */ /* 0x000fe200030006ff */
[----:B------:R-:W-:Y:S02]  /*fb80*/  HADD2.F32 R5, -RZ, R4.H0_H0 ;  /* 0x20000004ff057230 */ /* 0x000fe40000004100 */
[C---:B------:R-:W-:Y:S01]  /*fb90*/  FMUL.FTZ R44, R33.reuse, R42 ;  /* 0x0000002a212c7220 */ /* 0x040fe20000410000 */
[----:B------:R-:W-:Y:S01]  /*fba0*/  F2FP.F16.E4M3.UNPACK_B R36, R9.H1 ;  /* 0x00000009ff24723e */ /* 0x000fe200030006ff */
[----:B------:R-:W-:Y:S01]  /*fbb0*/  FMUL.FTZ R9, R33, R40 ;  /* 0x0000002821097220 */ /* 0x000fe20000410000 */
[----:B------:R-:W-:Y:S01]  /*fbc0*/  F2FP.F16.E4M3.UNPACK_B R8, R8 ;  /* 0x00000008ff08723e */ /* 0x000fe200020006ff */
[C---:B------:R-:W-:Y:S01]  /*fbd0*/  FFMA.FTZ R45, R5.reuse, R40, -R44 ;  /* 0x00000028052d7223 */ /* 0x040fe2000001082c */
[----:B------:R-:W-:Y:S02]  /*fbe0*/  HADD2.F32 R40, -RZ, R38.H1_H1 ;  /* 0x30000026ff287230 */ /* 0x000fe40000004100 */
[----:B------:R-:W-:Y:S01]  /*fbf0*/  FFMA.FTZ R46, R5, R42, R9 ;  /* 0x0000002a052e7223 */ /* 0x000fe20000010009 */
[----:B------:R-:W-:Y:S01]  /*fc00*/  HADD2.F32 R44, -RZ, R39.H1_H1 ;  /* 0x30000027ff2c7230 */ /* 0x000fe20000004100 */
[----:B------:R-:W-:Y:S01]  /*fc10*/  F2FP.F16.E4M3.UNPACK_B R38, R0 ;  /* 0x00000000ff26723e */ /* 0x000fe200020006ff */
[----:B------:R-:W-:-:S02]  /*fc20*/  HADD2.F32 R42, -RZ, R41.H0_H0 ;  /* 0x20000029ff2a7230 */ /* 0x000fc40000004100 */
[C---:B------:R-:W-:Y:S01]  /*fc30*/  FMUL.FTZ R43, R31.reuse, R40 ;  /* 0x000000281f2b7220 */ /* 0x040fe20000410000 */
[----:B------:R-:W-:Y:S02]  /*fc40*/  HADD2.F32 R9, -RZ, R8.H0_H0 ;  /* 0x20000008ff097230 */ /* 0x000fe40000004100 */
[----:B------:R-:W-:Y:S01]  /*fc50*/  FMUL.FTZ R48, R31, R44 ;  /* 0x0000002c1f307220 */ /* 0x000fe20000410000 */
[----:B------:R-:W-:Y:S01]  /*fc60*/  HADD2.F32 R5, -RZ, R4.H1_H1 ;  /* 0x30000004ff057230 */ /* 0x000fe20000004100 */
[----:B------:R-:W-:Y:S01]  /*fc70*/  F2FP.F16.E4M3.UNPACK_B R37, R10 ;  /* 0x0000000aff25723e */ /* 0x000fe200020006ff */
[----:B------:R-:W-:Y:S02]  /*fc80*/  HADD2.F32 R39, -RZ, R38.H0_H0 ;  /* 0x20000026ff277230 */ /* 0x000fe40000004100 */
[----:B------:R-:W-:Y:S01]  /*fc90*/  FMUL.FTZ R31, R9, R42 ;  /* 0x0000002a091f7220 */ /* 0x000fe20000410000 */
[----:B------:R-:W-:Y:S02]  /*fca0*/  HADD2.F32 R4, -RZ, R25.H0_H0 ;  /* 0x20000019ff047230 */ /* 0x000fe40000004100 */
[C---:B------:R-:W-:Y:S01]  /*fcb0*/  FFMA.FTZ R47, R5.reuse, R44, R43 ;  /* 0x0000002c052f7223 */ /* 0x040fe2000001002b */
[----:B------:R-:W-:Y:S01]  /*fcc0*/  FFMA.FTZ R48, R5, R40, -R48 ;  /* 0x0000002805307223 */ /* 0x000fe20000010830 */
[----:B------:R-:W-:Y:S01]  /*fcd0*/  FMUL.FTZ R9, R9, R39 ;  /* 0x0000002709097220 */ /* 0x000fe20000410000 */
[----:B------:R-:W-:-:S02]  /*fce0*/  HADD2.F32 R5, -RZ, R36.H0_H0 ;  /* 0x20000024ff057230 */ /* 0x000fc40000004100 */
[C---:B------:R-:W-:Y:S01]  /*fcf0*/  FFMA.FTZ R43, R4.reuse, R39, -R31 ;  /* 0x00000027042b7223 */ /* 0x040fe2000001081f */
[----:B------:R-:W-:Y:S01]  /*fd00*/  F2FP.F16.E4M3.UNPACK_B R39, R32.H1 ;  /* 0x00000020ff27723e */ /* 0x000fe200030006ff */
[----:B------:R-:W-:Y:S01]  /*fd10*/  FFMA.FTZ R42, R4, R42, R9 ;  /* 0x0000002a042a7223 */ /* 0x000fe20000010009 */
[----:B------:R-:W-:Y:S01]  /*fd20*/  F2FP.F16.E4M3.UNPACK_B R9, R3.H1 ;  /* 0x00000003ff09723e */ /* 0x000fe200030006ff */
[----:B------:R-:W-:Y:S01]  /*fd30*/  HADD2.F32 R41, -RZ, R41.H1_H1 ;  /* 0x30000029ff297230 */ /* 0x000fe20000004100 */
[----:B------:R-:W-:Y:S01]  /*fd40*/  F2FP.F16.E4M3.UNPACK_B R10, R10.H1 ;  /* 0x0000000aff0a723e */ /* 0x000fe200030006ff */
[----:B------:R-:W-:Y:S01]  /*fd50*/  HADD2.F32 R40, -RZ, R39.H0_H0 ;  /* 0x20000027ff287230 */ /* 0x000fe20000004100 */
[-C--:B------:R-:W-:Y:S01]  /*fd60*/  F2FP.F16.E4M3.UNPACK_B R28, R6.reuse ;  /* 0x00000006ff1c723e */ /* 0x080fe200020006ff */
[----:B------:R-:W-:Y:S01]  /*fd70*/  HADD2.F32 R8, -RZ, R8.H1_H1 ;  /* 0x30000008ff087230 */ /* 0x000fe20000004100 */
[----:B------:R-:W-:Y:S01]  /*fd80*/  F2FP.F16.E4M3.UNPACK_B R6, R6.H1 ;  /* 0x00000006ff06723e */ /* 0x000fe200030006ff */
        /* <DEDUP_REMOVED lines=10> */
[----:B------:R-:W-:Y:S01]  /*fe30*/  F2FP.F16.E4M3.UNPACK_B R31, R32 ;  /* 0x00000020ff1f723e */ /* 0x000fe200020006ff */
[C---:B------:R-:W-:Y:S01]  /*fe40*/  FFMA.FTZ R44, R25.reuse, R38, -R44 ;  /* 0x00000026192c7223 */ /* 0x040fe2000001082c */
[----:B------:R-:W-:Y:S01]  /*fe50*/  FFMA.FTZ R41, R25, R41, R8 ;  /* 0x0000002919297223 */ /* 0x000fe20000010008 */
[----:B------:R-:W-:Y:S01]  /*fe60*/  HADD2.F32 R36, -RZ, R36.H1_H1 ;  /* 0x30000024ff247230 */ /* 0x000fe20000004100 */
[----:B------:R-:W-:Y:S01]  /*fe70*/  F2FP.F16.E4M3.UNPACK_B R8, R3 ;  /* 0x00000003ff08723e */ /* 0x000fe200020006ff */
[----:B------:R-:W-:Y:S02]  /*fe80*/  HADD2.F32 R25, -RZ, R9.H1_H1 ;  /* 0x30000009ff197230 */ /* 0x000fe40000004100 */
[----:B------:R-:W-:Y:S01]  /*fe90*/  FFMA.FTZ R52, R4, R40, R5 ;  /* 0x0000002804347223 */ /* 0x000fe20000010005 */
[----:B------:R-:W-:Y:S02]  /*fea0*/  HADD2.F32 R38, -RZ, R31.H0_H0 ;  /* 0x2000001fff267230 */ /* 0x000fe40000004100 */
[----:B------:R-:W-:Y:S01]  /*feb0*/  FMUL.FTZ R40, R36, R39 ;  /* 0x0000002724287220 */ /* 0x000fe20000410000 */
[----:B------:R-:W-:-:S02]  /*fec0*/  HADD2.F32 R5, -RZ, R35.H0_H0 ;  /* 0x20000023ff057230 */ /* 0x000fc40000004100 */
[----:B------:R-:W-:Y:S01]  /*fed0*/  FMUL.FTZ R36, R36, R25 ;  /* 0x0000001924247220 */ /* 0x000fe20000410000 */
[----:B------:R-:W-:Y:S01]  /*fee0*/  HADD2.F32 R27, -RZ, R27.H1_H1 ;  /* 0x3000001bff1b7230 */ /* 0x000fe20000004100 */
[----:B------:R-:W-:Y:S01]  /*fef0*/  F2FP.F16.E4M3.UNPACK_B R33, R11 ;  /* 0x0000000bff21723e */ /* 0x000fe200020006ff */
[----:B------:R-:W-:Y:S02]  /*ff00*/  HADD2.F32 R9, -RZ, R8.H0_H0 ;  /* 0x20000008ff097230 */ /* 0x000fe40000004100 */
[----:B------:R-:W-:Y:S01]  /*ff10*/  FMUL.FTZ R49, R5, R38 ;  /* 0x0000002605317220 */ /* 0x000fe20000410000 */
[----:B------:R-:W-:Y:S02]  /*ff20*/  HADD2.F32 R4, -RZ, R26.H0_H0 ;  /* 0x2000001aff047230 */ /* 0x000fe40000004100 */
[C---:B------:R-:W-:Y:S01]  /*ff30*/  FFMA.FTZ R54, R27.reuse, R25, -R40 ;  /* 0x000000191b367223 */ /* 0x040fe20000010828 */
[----:B------:R-:W-:Y:S01]  /*ff40*/  FFMA.FTZ R53, R27, R39, R36 ;  /* 0x000000271b357223 */ /* 0x000fe20000010024 */
[----:B------:R-:W-:Y:S01]  /*ff50*/  FMUL.FTZ R5, R5, R9 ;  /* 0x0000000905057220 */ /* 0x000fe20000410000 */
[----:B------:R-:W-:Y:S01]  /*ff60*/  F2FP.F16.E4M3.UNPACK_B R27, R15.H1 ;  /* 0x0000000fff1b723e */ /* 0x000fe200030006ff */
[C---:B------:R-:W-:Y:S01]  /*ff70*/  FFMA.FTZ R49, R4.reuse, R9, -R49 ;  /* 0x0000000904317223 */ /* 0x040fe20000010831 */
[----:B------:R-:W-:Y:S01]  /*ff80*/  F2FP.F16.E4M3.UNPACK_B R9, R12.H1 ;  /* 0x0000000cff09723e */ /* 0x000fe200030006ff */
[----:B------:R-:W-:Y:S01]  /*ff90*/  FFMA.FTZ R38, R4, R38, R5 ;  /* 0x0000002604267223 */ /* 0x000fe20000010005 */
[----:B------:R-:W-:Y:S01]  /*ffa0*/  HADD2.F32 R8, -RZ, R8.H1_H1 ;  /* 0x30000008ff087230 */ /* 0x000fe20000004100 */
[----:B------:R-:W-:Y:S01]  /*ffb0*/  F2FP.F16.E4M3.UNPACK_B R11, R11.H1 ;  /* 0x0000000bff0b723e */ /* 0x000fe200030006ff */
[----:B------:R-:W-:Y:S01]  /*ffc0*/  HADD2.F32 R31, -RZ, R31.H1_H1 ;  /* 0x3000001fff1f7230 */ /* 0x000fe20000004100 */
[-C--:B------:R-:W-:Y:S01]  /*ffd0*/  F2FP.F16.E4M3.UNPACK_B R29, R7.reuse ;  /* 0x00000007ff1d723e */ /* 0x080fe200020006ff */
[----:B------:R-:W-:Y:S01]  /*ffe0*/  HADD2.F32 R35, -RZ, R35.H1_H1 ;  /* 0x30000023ff237230 */ /* 0x000fe20000004100 */
[----:B------:R-:W-:Y:S01]  /*fff0*/  F2FP.F16.E4M3.UNPACK_B R7, R7.H1 ;  /* 0x00000007ff07723e */ /* 0x000fe200030006ff */
[----:B------:R-:W-:-:S02]  /*10000*/  HADD2.F32 R36, -RZ, R27.H0_H0 ;  /* 0x2000001bff247230 */ /* 0x000fc40000004100 */
[----:B------:R-:W-:Y:S02]  /*10010*/  HADD2.F32 R5, -RZ, R10.H0_H0 ;  /* 0x2000000aff057230 */ /* 0x000fe40000004100 */
        /* <DEDUP_REMOVED lines=8> */
[----:B------:R-:W-:Y:S01]  /*100a0*/  FFMA.FTZ R31, R26, R31, R50 ;  /* 0x0000001f1a1f7223 */ /* 0x000fe20000010032 */
[----:B------:R-:W-:Y:S02]  /*100b0*/  HADD2.F32 R10, -RZ, R10.H1_H1 ;  /* 0x3000000aff0a7230 */ /* 0x000fe40000004100 */
[----:B------:R-:W-:Y:S01]  /*100c0*/  FFMA.FTZ R50, R4, R25, -R35 ;  /* 0x0000001904327223 */ /* 0x000fe20000010823 */
[----:B------:R-:W-:Y:S01]  /*100d0*/  HADD2.F32 R9, -RZ, R9.H1_H1 ;  /* 0x30000009ff097230 */ /* 0x000fe20000004100 */
[----:B------:R-:W-:Y:S01]  /*100e0*/  F2FP.F16.E4M3.UNPACK_B R25, R15 ;  /* 0x0000000fff19723e */ /* 0x000fe200020006ff */
[----:B------:R-:W-:Y:S01]  /*100f0*/  FFMA.FTZ R40, R26, R8, -R39 ;  /* 0x000000081a287223 */ /* 0x000fe20000010827 */
[----:B------:R-:W-:Y:S01]  /*10100*/  FFMA.FTZ R55, R4, R36, R5 ;  /* 0x0000002404377223 */ /* 0x000fe20000010005 */
[----:B------:R-:W-:Y:S01]  /*10110*/  HADD2.F32 R6, -RZ, R6.H1_H1 ;  /* 0x30000006ff067230 */ /* 0x000fe20000004100 */
[----:B------:R-:W-:Y:S01]  /*10120*/  F2FP.F16.E4M3.UNPACK_B R8, R12 ;  /* 0x0000000cff08723e */ /* 0x000fe200020006ff */
[C---:B------:R-:W-:Y:S01]  /*10130*/  FMUL.FTZ R35, R10.reuse, R27 ;  /* 0x0000001b0a237220 */ /* 0x040fe20000410000 */
[----:B------:R-:W-:Y:S01]  /*10140*/  FMUL.FTZ R4, R10, R9 ;  /* 0x000000090a047220 */ /* 0x000fe20000410000 */
[----:B------:R-:W-:-:S02]  /*10150*/  HADD2.F32 R10, -RZ, R25.H0_H0 ;  /* 0x20000019ff0a7230 */ /* 0x000fc40000004100 */
[----:B------:R-:W-:Y:S02]  /*10160*/  HADD2.F32 R5, -RZ, R37.H0_H0 ;  /* 0x20000025ff057230 */ /* 0x000fe40000004100 */
[C---:B------:R-:W-:Y:S01]  /*10170*/  FFMA.FTZ R57, R6.reuse, R9, -R35 ;  /* 0x0000000906397223 */ /* 0x040fe20000010823 */
[----:B------:R-:W-:Y:S01]  /*10180*/  FFMA.FTZ R56, R6, R27, R4 ;  /* 0x0000001b06387223 */ /* 0x000fe20000010004 */
[----:B------:R-:W-:Y:S02]  /*10190*/  HADD2.F32 R6, -RZ, R8.H0_H0 ;  /* 0x20000008ff067230 */ /* 0x000fe40000004100 */
        /* <DEDUP_REMOVED lines=29> */
[----:B------:R-:W-:Y:S01]  /*10370*/  FMUL.FTZ R11, R11, R8 ;  /* 0x000000080b0b7220 */ /* 0x000fe20000410000 */
[----:B------:R-:W-:Y:S02]  /*10380*/  F2FP.F16.E4M3.UNPACK_B R4, R34 ;  /* 0x00000022ff04723e */ /* 0x000fe400020006ff */
[----:B------:R-:W-:Y:S01]  /*10390*/  FFMA.FTZ R60, R7, R8, -R6 ;  /* 0x00000008073c7223 */ /* 0x000fe20000010806 */
[----:B------:R-:W-:-:S02]  /*103a0*/  HADD2.F32 R6, -RZ, R5.H0_H0 ;  /* 0x20000005ff067230 */ /* 0x000fc40000004100 */
[----:B------:R-:W-:Y:S01]  /*103b0*/  FFMA.FTZ R62, R7, R26, R11 ;  /* 0x0000001a073e7223 */ /* 0x000fe2000001000b */
[----:B------:R-:W-:Y:S02]  /*103c0*/  HADD2.F32 R8, -RZ, R5.H1_H1 ;  /* 0x30000005ff087230 */ /* 0x000fe40000004100 */
[--C-:B------:R-:W-:Y:S02]  /*103d0*/  HADD2.F32 R5, -RZ, R33.reuse.H0_H0 ;  /* 0x20000021ff057230 */ /* 0x100fe40000004100 */
        /* <DEDUP_REMOVED lines=31> */
.L_x_5875:
[----:B------:R-:W-:Y:S05]  /*105d0*/  BSYNC B1 ;  /* 0x0000000000017941 */ /* 0x000fea0003800000 */
.L_x_5874:
[----:B------:R-:W-:Y:S05]  /*105e0*/  @P0 BRA `(.L_x_5865) ;  /* 0x0000000c00040947 */ /* 0x000fea0003800000 */
[----:B--2---:R-:W2:Y:S01]  /*105f0*/  LDL R8, [R1+0x68] ;  /* 0x0000680001087983 */ /* 0x004ea20000100800 */
[C---:B------:R-:W-:Y:S02]  /*10600*/  VIADD R5, R228.reuse, 0x40 ;  /* 0x00000040e4057836 */ /* 0x040fe40000000000 */
[----:B------:R-:W-:Y:S01]  /*10610*/  VIADD R6, R228, 0x40 ;  /* 0x00000040e4067836 */ /* 0x000fe20000000000 */
[----:B------:R-:W3:Y:S01]  /*10620*/  LDL R50, [R1+0x98] ;  /* 0x0000980001327983 */ /* 0x000ee20000100800 */
[----:B------:R-:W-:Y:S02]  /*10630*/  IMAD.SHL.U32 R5, R5, 0x80, RZ ;  /* 0x0000008005057824 */ /* 0x000fe400078e00ff */
[----:B------:R-:W-:Y:S02]  /*10640*/  IMAD.SHL.U32 R6, R6, 0x80, RZ ;  /* 0x0000008006067824 */ /* 0x000fe400078e00ff */
[----:B------:R-:W-:Y:S01]  /*10650*/  IMAD.IADD R4, R18, 0x1, R21 ;  /* 0x0000000112047824 */ /* 0x000fe200078e0215 */
[----:B------:R-:W-:-:S02]  /*10660*/  LOP3.LUT R5, R5, 0x380, RZ, 0xc0, !PT ;  /* 0x0000038005057812 */ /* 0x000fc400078ec0ff */
[----:B------:R-:W-:Y:S02]  /*10670*/  LOP3.LUT R6, R6, 0x380, RZ, 0xc0, !PT ;  /* 0x0000038006067812 */ /* 0x000fe400078ec0ff */
[----:B------:R-:W-:Y:S02]  /*10680*/  SHF.R.U32.HI R5, RZ, 0x3, R5 ;  /* 0x00000003ff057819 */ /* 0x000fe40000011605 */
[----:B------:R-:W-:-:S04]  /*10690*/  LOP3.LUT R4, R6, 0x70, R4, 0xf8, !PT ;  /* 0x0000007006047812 */ /* 0x000fc800078ef804 */
[----:B------:R-:W-:Y:S02]  /*106a0*/  LOP3.LUT R9, R4, R5, RZ, 0x3c, !PT ;  /* 0x0000000504097212 */ /* 0x000fe400078e3cff */
[----:B------:R-:W-:Y:S02]  /*106b0*/  F2FP.F16.E4M3.UNPACK_B R35, R0.H1 ;  /* 0x00000000ff23723e */ /* 0x000fe400030006ff */
[----:B------:R-:W-:-:S03]  /*106c0*/  F2FP.F16.E4M3.UNPACK_B R39, R14.H1 ;  /* 0x0000000eff27723e */ /* 0x000fc600030006ff */
[----:B-1----:R-:W-:Y:S02]  /*106d0*/  HADD2.F32 R37, -RZ, R35.H0_H0 ;  /* 0x20000023ff257230 */ /* 0x002fe40000004100 */
[----:B------:R-:W-:Y:S02]  /*106e0*/  HADD2.F32 R41, -RZ, R39.H0_H0 ;  /* 0x20000027ff297230 */ /* 0x000fe40000004100 */
[----:B------:R-:W-:Y:S02]  /*106f0*/  HADD2.F32 R42, -RZ, R35.H1_H1 ;  /* 0x30000023ff2a7230 */ /* 0x000fe40000004100 */
[----:B------:R-:W-:Y:S01]  /*10700*/  HADD2.F32 R46, -RZ, R39.H1_H1 ;  /* 0x30000027ff2e7230 */ /* 0x000fe20000004100 */
[----:B--2---:R-:W-:Y:S01]  /*10710*/  IADD3 R20, R16, R9, R8 ;  /* 0x0000000910147210 */ /* 0x004fe20007ffe008 */
[----:B---3--:R-:W1:Y:S04]  /*10720*/  LDS.128 R4, [R50+0x1c400] ;  /* 0x01c4000032047984 */ /* 0x008e680000000c00 */
[----:B------:R-:W2:Y:S01]  /*10730*/  LDS.128 R8, [R20+0x1c400] ;  /* 0x01c4000014087984 */ /* 0x000ea20000000c00 */
[----:B-1----:R-:W-:-:S02]  /*10740*/  F2FP.F16.E4M3.UNPACK_B R21, R4 ;  /* 0x00000004ff15723e */ /* 0x002fc400020006ff */
[----:B--2---:R-:W-:Y:S02]  /*10750*/  F2FP.F16.E4M3.UNPACK_B R28, R8.H1 ;  /* 0x00000008ff1c723e */ /* 0x004fe400030006ff */
[----:B------:R-:W-:-:S03]  /*10760*/  F2FP.F16.E4M3.UNPACK_B R4, R4.H1 ;  /* 0x00000004ff04723e */ /* 0x000fc600030006ff */
[----:B------:R-:W-:Y:S01]  /*10770*/  HADD2.F32 R29, -RZ, R28.H0_H0 ;  /* 0x2000001cff1d7230 */ /* 0x000fe20000004100 */
[-C--:B------:R-:W-:Y:S02]  /*10780*/  F2FP.F16.E4M3.UNPACK_B R24, R5.reuse ;  /* 0x00000005ff18723e */ /* 0x080fe400020006ff */
[----:B0-----:R-:W-:Y:S01]  /*10790*/  F2FP.F16.E4M3.UNPACK_B R25, R5.H1 ;  /* 0x00000005ff19723e */ /* 0x001fe200030006ff */
[----:B------:R-:W-:Y:S02]  /*107a0*/  HADD2.F32 R5, -RZ, R4.H0_H0 ;  /* 0x20000004ff057230 */ /* 0x000fe40000004100 */
[-C--:B------:R-:W-:Y:S01]  /*107b0*/  FMUL.FTZ R38, R37, R29.reuse ;  /* 0x0000001d25267220 */ /* 0x080fe20000410000 */
[C---:B------:R-:W-:Y:S01]  /*107c0*/  FMUL.FTZ R36, R41.reuse, R29 ;  /* 0x0000001d29247220 */ /* 0x040fe20000410000 */
[----:B------:R-:W-:Y:S02]  /*107d0*/  F2FP.F16.E4M3.UNPACK_B R8, R8 ;  /* 0x00000008ff08723e */ /* 0x000fe400020006ff */
[-C--:B------:R-:W-:Y:S01]  /*107e0*/  FFMA.FTZ R38, R41, R5.reuse, R38 ;  /* 0x0000000529267223 */ /* 0x080fe20000010026 */
[----:B------:R-:W-:Y:S01]  /*107f0*/  F2FP.F16.E4M3.UNPACK_B R41, R14 ;  /* 0x0000000eff29723e */ /* 0x000fe200020006ff */
[----:B------:R-:W-:Y:S01]  /*10800*/  FFMA.FTZ R36, R37, R5, -R36 ;  /* 0x0000000525247223 */ /* 0x000fe20000010824 */
[----:B------:R-:W-:Y:S01]  /*10810*/  F2FP.F16.E4M3.UNPACK_B R14, R0 ;  /* 0x00000000ff0e723e */ /* 0x000fe200020006ff */
[----:B------:R-:W-:-:S02]  /*10820*/  HADD2.F32 R28, -RZ, R28.H1_H1 ;  /* 0x3000001cff1c7230 */ /* 0x000fc40000004100 */
[----:B------:R-:W-:Y:S02]  /*10830*/  HADD2.F32 R44, -RZ, R41.H0_H0 ;  /* 0x20000029ff2c7230 */ /* 0x000fe40000004100 */
[----:B------:R-:W-:Y:S01]  /*10840*/  HADD2.F32 R5, -RZ, R8.H0_H0 ;  /* 0x20000008ff057230 */ /* 0x000fe20000004100 */
[-C--:B------:R-:W-:Y:S01]  /*10850*/  F2FP.F16.E4M3.UNPACK_B R31, R9.reuse ;  /* 0x00000009ff1f723e */ /* 0x080fe200020006ff */
[----:B------:R-:W-:Y:S02]  /*10860*/  HADD2.F32 R4, -RZ, R4.H1_H1 ;  /* 0x30000004ff047230 */ /* 0x000fe40000004100 */
[-C--:B------:R-:W-:Y:S01]  /*10870*/  FMUL.FTZ R37, R46, R28.reuse ;  /* 0x0000001c2e257220 */ /* 0x080fe20000410000 */
[----:B------:R-:W-:Y:S02]  /*10880*/  HADD2.F32 R40, -RZ, R14.H0_H0 ;  /* 0x2000000eff287230 */ /* 0x000fe40000004100 */
[----:B------:R-:W-:Y:S01]  /*10890*/  FMUL.FTZ R39, R42, R28 ;  /* 0x0000001c2a277220 */ /* 0x000fe20000410000 */
[----:B------:R-:W-:Y:S01]  /*108a0*/  HADD2.F32 R0, -RZ, R21.H0_H0 ;  /* 0x20000015ff007230 */ /* 0x000fe20000004100 */
[----:B------:R-:W-:Y:S01]  /*108b0*/  F2FP.F16.E4M3.UNPACK_B R9, R9.H1 ;  /* 0x00000009ff09723e */ /* 0x000fe200030006ff */
[----:B------:R-:W-:Y:S01]  /*108c0*/  FMUL.FTZ R35, R44, R5 ;  /* 0x000000052c237220 */ /* 0x000fe20000410000 */
[----:B------:R-:W-:Y:S01]  /*108d0*/  F2FP.F16.E4M3.UNPACK_B R28, R3.H1 ;  /* 0x00000003ff1c723e */ /* 0x000fe200030006ff */
[-C--:B------:R-:W-:Y:S01]  /*108e0*/  FFMA.FTZ R37, R42, R4.reuse, -R37 ;  /* 0x000000042a257223 */ /* 0x080fe20000010825 */
[----:B------:R-:W-:Y:S01]  /*108f0*/  FMUL.FTZ R5, R40, R5 ;  /* 0x0000000528057220 */ /* 0x000fe20000410000 */
[----:B------:R-:W-:Y:S01]  /*10900*/  FFMA.FTZ R39, R46, R4, R39 ;  /* 0x000000042e277223 */ /* 0x000fe20000010027 */
[----:B------:R-:W-:Y:S01]  /*10910*/  FFMA.FTZ R35, R40, R0, -R35 ;  /* 0x0000000028237223 */ /* 0x000fe20000010823 */
[----:B------:R-:W-:Y:S01]  /*10920*/  F2FP.F16.E4M3.UNPACK_B R42, R32.H1 ;  /* 0x00000020ff2a723e */ /* 0x000fe200030006ff */
[----:B------:R-:W-:-:S02]  /*10930*/  HADD2.F32 R4, -RZ, R9.H0_H0 ;  /* 0x20000009ff047230 */ /* 0x000fc40000004100 */
[----:B------:R-:W-:Y:S02]  /*10940*/  HADD2.F32 R40, -RZ, R28.H0_H0 ;  /* 0x2000001cff287230 */ /* 0x000fe40000004100 */
[----:B------:R-:W-:Y:S01]  /*10950*/  FFMA.FTZ R5, R44, R0, R5 ;  /* 0x000000002c057223 */ /* 0x000fe20000010005 */
[----:B------:R-:W-:Y:S02]  /*10960*/  HADD2.F32 R47, -RZ, R41.H1_H1 ;  /* 0x30000029ff2f7230 */ /* 0x000fe40000004100 */
[----:B------:R-:W-:Y:S02]  /*10970*/  HADD2.F32 R8, -RZ, R8.H1_H1 ;  /* 0x30000008ff087230 */ /* 0x000fe40000004100 */
[----:B------:R-:W-:Y:S01]  /*10980*/  FMUL.FTZ R43, R40, R4 ;  /* 0x00000004282b7220 */ /* 0x000fe20000410000 */
[----:B------:R-:W-:Y:S02]  /*10990*/  HADD2.F32 R45, -RZ, R14.H1_H1 ;  /* 0x3000000eff2d7230 */ /* 0x000fe40000004100 */
[----:B------:R-:W-:-:S02]  /*109a0*/  HADD2.F32 R44, -RZ, R42.H0_H0 ;  /* 0x2000002aff2c7230 */ /* 0x000fc40000004100 */
[----:B------:R-:W-:Y:S02]  /*109b0*/  HADD2.F32 R0, -RZ, R25.H0_H0 ;  /* 0x20000019ff007230 */ /* 0x000fe40000004100 */
[-C--:B------:R-:W-:Y:S01]  /*109c0*/  FMUL.FTZ R14, R47, R8.reuse ;  /* 0x000000082f0e7220 */ /* 0x080fe20000410000 */
[----:B------:R-:W-:Y:S02]  /*109d0*/  HADD2.F32 R21, -RZ, R21.H1_H1 ;  /* 0x30000015ff157230 */ /* 0x000fe40000004100 */
[C---:B------:R-:W-:Y:S01]  /*109e0*/  FMUL.FTZ R8, R45.reuse, R8 ;  /* 0x000000082d087220 */ /* 0x040fe20000410000 */
[C---:B------:R-:W-:Y:S01]  /*109f0*/  FMUL.FTZ R41, R44.reuse, R4 ;  /* 0x000000042c297220 */ /* 0x040fe20000410000 */
[----:B------:R-:W-:Y:S01]  /*10a00*/  FFMA.FTZ R43, R44, R0, R43 ;  /* 0x000000002c2b7223 */ /* 0x000fe2000001002b */
[----:B------:R-:W-:Y:S01]  /*10a10*/  F2FP.F16.E4M3.UNPACK_B R44, R32 ;  /* 0x00000020ff2c723e */ /* 0x000fe200020006ff */
[-C--:B------:R-:W-:Y:S01]  /*10a20*/  FFMA.FTZ R4, R45, R21.reuse, -R14 ;  /* 0x000000152d047223 */ /* 0x080fe2000001080e */
[----:B------:R-:W-:Y:S01]  /*10a30*/  FFMA.FTZ R8, R47, R21, R8 ;  /* 0x000000152f087223 */ /* 0x000fe20000010008 */
[----:B------:R-:W-:Y:S01]  /*10a40*/  HADD2.F32 R45, -RZ, R28.H1_H1 ;  /* 0x3000001cff2d7230 */ /* 0x000fe20000004100 */
[----:B------:R-:W-:Y:S01]  /*10a50*/  F2FP.F16.E4M3.UNPACK_B R21, R3 ;  /* 0x00000003ff15723e */ /* 0x000fe200020006ff */
[----:B------:R-:W-:-:S02]  /*10a60*/  HADD2.F32 R47, -RZ, R42.H1_H1 ;  /* 0x3000002aff2f7230 */ /* 0x000fc40000004100 */
[----:B------:R-:W-:Y:S02]  /*10a70*/  HADD2.F32 R9, -RZ, R9.H1_H1 ;  /* 0x30000009ff097230 */ /* 0x000fe40000004100 */
[----:B------:R-:W-:Y:S02]  /*10a80*/  HADD2.F32 R46, -RZ, R44.H0_H0 ;  /* 0x2000002cff2e7230 */ /* 0x000fe40000004100 */
[----:B------:R-:W-:Y:S02]  /*10a90*/  HADD2.F32 R3, -RZ, R31.H0_H0 ;  /* 0x2000001fff037230 */ /* 0x000fe40000004100 */
[----:B------:R-:W-:Y:S01]  /*10aa0*/  FFMA.FTZ R41, R40, R0, -R41 ;  /* 0x0000000028297223 */ /* 0x000fe20000010829 */
[----:B------:R-:W-:Y:S02]  /*10ab0*/  HADD2.F32 R25, -RZ, R25.H1_H1 ;  /* 0x30000019ff197230 */ /* 0x000fe40000004100 */
[----:B------:R-:W-:Y:S01]  /*10ac0*/  FMUL.FTZ R14, R47, R9 ;  /* 0x000000092f0e7220 */ /* 0x000fe20000410000 */
[----:B------:R-:W-:-:S02]  /*10ad0*/  HADD2.F32 R42, -RZ, R21.H0_H0 ;  /* 0x20000015ff2a7230 */ /* 0x000fc40000004100 */
[C---:B------:R-:W-:Y:S01]  /*10ae0*/  FMUL.FTZ R28, R45.reuse, R9 ;  /* 0x000000092d1c7220 */ /* 0x040fe20000410000 */
[----:B------:R-:W-:Y:S02]  /*10af0*/  HADD2.F32 R0, -RZ, R24.H0_H0 ;  /* 0x20000018ff007230 */ /* 0x000fe40000004100 */
[----:B------:R-:W-:Y:S01]  /*10b00*/  FMUL.FTZ R9, R46, R3 ;  /* 0x000000032e097220 */ /* 0x000fe20000410000 */
[-C--:B------:R-:W-:Y:S01]  /*10b10*/  F2FP.F16.E4M3.UNPACK_B R33, R10.reuse ;  /* 0x0000000aff21723e */ /* 0x080fe200020006ff */
[----:B------:R-:W-:Y:S01]  /*10b20*/  FFMA.FTZ R32, R45, R25, -R14 ;  /* 0x000000192d207223 */ /* 0x000fe2000001080e */
[----:B------:R-:W-:Y:S01]  /*10b30*/  F2FP.F16.E4M3.UNPACK_B R10, R10.H1 ;  /* 0x0000000aff0a723e */ /* 0x000fe200030006ff */
[C---:B------:R-:W-:Y:S01]  /*10b40*/  FMUL.FTZ R3, R42.reuse, R3 ;  /* 0x000000032a037220 */ /* 0x040fe20000410000 */
[----:B------:R-:W-:Y:S01]  /*10b50*/  FFMA.FTZ R9, R42, R0, -R9 ;  /* 0x000000002a097223 */ /* 0x000fe20000010809 */
[----:B------:R-:W-:Y:S02]  /*10b60*/  F2FP.F16.E4M3.UNPACK_B R45, R15.H1 ;  /* 0x0000000fff2d723e */ /* 0x000fe400030006ff */
[----:B------:R-:W-:Y:S01]  /*10b70*/  F2FP.F16.E4M3.UNPACK_B R42, R12.H1 ;  /* 0x0000000cff2a723e */ /* 0x000fe200030006ff */
[----:B------:R-:W-:Y:S01]  /*10b80*/  FFMA.FTZ R14, R46, R0, R3 ;  /* 0x000000002e0e7223 */ /* 0x000fe20000010003 */
[-C--:B------:R-:W-:Y:S01]  /*10b90*/  F2FP.F16.E4M3.UNPACK_B R26, R6.reuse ;  /* 0x00000006ff1a723e */ /* 0x080fe200020006ff */
[----:B------:R-:W-:Y:S01]  /*10ba0*/  FFMA.FTZ R40, R47, R25, R28 ;  /* 0x000000192f287223 */ /* 0x000fe2000001001c */
[----:B------:R-:W-:Y:S01]  /*10bb0*/  F2FP.F16.E4M3.UNPACK_B R6, R6.H1 ;  /* 0x00000006ff06723e */ /* 0x000fe200030006ff */
[----:B------:R-:W-:-:S02]  /*10bc0*/  HADD2.F32 R46, -RZ, R44.H1_H1 ;  /* 0x3000002cff2e7230 */ /* 0x000fc40000004100 */
[----:B------:R-:W-:Y:S02]  /*10bd0*/  HADD2.F32 R31, -RZ, R31.H1_H1 ;  /* 0x3000001fff1f7230 */ /* 0x000fe40000004100 */
[----:B------:R-:W-:Y:S02]  /*10be0*/  HADD2.F32 R48, -RZ, R45.H0_H0 ;  /* 0x2000002dff307230 */ /* 0x000fe40000004100 */
[----:B------:R-:W-:Y:S02]  /*10bf0*/  HADD2.F32 R3, -RZ, R10.H0_H0 ;  /* 0x2000000aff037230 */ /* 0x000fe40000004100 */
[----:B------:R-:W-:Y:S02]  /*10c00*/  HADD2.F32 R28, -RZ, R21.H1_H1 ;  /* 0x30000015ff1c7230 */ /* 0x000fe40000004100 */
[----:B------:R-:W-:Y:S02]  /*10c10*/  HADD2.F32 R44, -RZ, R42.H0_H0 ;  /* 0x2000002aff2c7230 */ /* 0x000fe40000004100 */
[----:B------:R-:W-:Y:S01]  /*10c20*/  FMUL.FTZ R21, R46, R31 ;  /* 0x0000001f2e157220 */ /* 0x000fe20000410000 */
[----:B------:R-:W-:-:S02]  /*10c30*/  HADD2.F32 R24, -RZ, R24.H1_H1 ;  /* 0x30000018ff187230 */ /* 0x000fc40000004100 */
[----:B------:R-:W-:Y:S01]  /*10c40*/  FMUL.FTZ R25, R48, R3 ;  /* 0x0000000330197220 */ /* 0x000fe20000410000 */
[----:B------:R-:W-:Y:S02]  /*10c50*/  HADD2.F32 R0, -RZ, R6.H0_H0 ;  /* 0x20000006ff007230 */ /* 0x000fe40000004100 */
[----:B------:R-:W-:Y:S01]  /*10c60*/  FMUL.FTZ R31, R28, R31 ;  /* 0x0000001f1c1f7220 */ /* 0x000fe20000410000 */
[----:B------:R-:W-:Y:S01]  /*10c70*/  FMUL.FTZ R3, R44, R3 ;  /* 0x000000032c037220 */ /* 0x000fe20000410000 */
[-C--:B------:R-:W-:Y:S01]  /*10c80*/  FFMA.FTZ R28, R28, R24.reuse, -R21 ;  /* 0x000000181c1c7223 */ /* 0x080fe20000010815 */
[----:B------:R-:W-:Y:S02]  /*10c90*/  HADD2.F32 R10, -RZ, R10.H1_H1 ;  /* 0x3000000aff0a7230 */ /* 0x000fe40000004100 */
[----:B------:R-:W-:Y:S01]  /*10ca0*/  FFMA.FTZ R31, R46, R24, R31 ;  /* 0x000000182e1f7223 */ /* 0x000fe2000001001f */
[-C--:B------:R-:W-:Y:S01]  /*10cb0*/  FFMA.FTZ R25, R44, R0.reuse, -R25 ;  /* 0x000000002c197223 */ /* 0x080fe20000010819 */
[----:B------:R-:W-:Y:S01]  /*10cc0*/  FFMA.FTZ R21, R48, R0, R3 ;  /* 0x0000000030157223 */ /* 0x000fe20000010003 */
[----:B------:R-:W-:-:S02]  /*10cd0*/  HADD2.F32 R24, -RZ, R45.H1_H1 ;  /* 0x3000002dff187230 */ /* 0x000fc40000004100 */
[----:B------:R-:W-:Y:S01]  /*10ce0*/  HADD2.F32 R0, -RZ, R42.H1_H1 ;  /* 0x3000002aff007230 */ /* 0x000fe20000004100 */
[----:B------:R-:W-:Y:S01]  /*10cf0*/  F2FP.F16.E4M3.UNPACK_B R44, R15 ;  /* 0x0000000fff2c723e */ /* 0x000fe200020006ff */
[----:B------:R-:W-:Y:S01]  /*10d00*/  HADD2.F32 R6, -RZ, R6.H1_H1 ;  /* 0x30000006ff067230 */ /* 0x000fe20000004100 */
[----:B------:R-:W-:Y:S01]  /*10d10*/  F2FP.F16.E4M3.UNPACK_B R42, R12 ;  /* 0x0000000cff2a723e */ /* 0x000fe200020006ff */
[-C--:B------:R-:W-:Y:S01]  /*10d20*/  FMUL.FTZ R15, R24, R10.reuse ;  /* 0x0000000a180f7220 */ /* 0x080fe20000410000 */
[C---:B------:R-:W-:Y:S01]  /*10d30*/  FMUL.FTZ R45, R0.reuse, R10 ;  /* 0x0000000a002d7220 */ /* 0x040fe20000410000 */
[----:B------:R-:W-:Y:S02]  /*10d40*/  HADD2.F32 R10, -RZ, R44.H0_H0 ;  /* 0x2000002cff0a7230 */ /* 0x000fe40000004100 */
[----:B------:R-:W-:Y:S02]  /*10d50*/  HADD2.F32 R3, -RZ, R33.H0_H0 ;  /* 0x20000021ff037230 */ /* 0x000fe40000004100 */
[-C--:B------:R-:W-:Y:S01]  /*10d60*/  FFMA.FTZ R12, R0, R6.reuse, -R15 ;  /* 0x00000006000c7223 */ /* 0x080fe2000001080f */
[----:B------:R-:W-:Y:S01]  /*10d70*/  FFMA.FTZ R24, R24, R6, R45 ;  /* 0x0000000618187223 */ /* 0x000fe2000001002d */
[----:B------:R-:W-:-:S02]  /*10d80*/  HADD2.F32 R6, -RZ, R42.H0_H0 ;  /* 0x2000002aff067230 */ /* 0x000fc40000004100 */
[----:B------:R-:W-:Y:S02]  /*10d90*/  HADD2.F32 R0, -RZ, R26.H0_H0 ;  /* 0x2000001aff007230 */ /* 0x000fe40000004100 */
[-C--:B------:R-:W-:Y:S01]  /*10da0*/  FMUL.FTZ R15, R10, R3.reuse ;  /* 0x000000030a0f7220 */ /* 0x080fe20000410000 */
[----:B------:R-:W-:Y:S02]  /*10db0*/  HADD2.F32 R44, -RZ, R44.H1_H1 ;  /* 0x3000002cff2c7230 */ /* 0x000fe40000004100 */
[----:B------:R-:W-:Y:S02]  /*10dc0*/  HADD2.F32 R33, -RZ, R33.H1_H1 ;  /* 0x30000021ff217230 */ /* 0x000fe40000004100 */
[C---:B------:R-:W-:Y:S01]  /*10dd0*/  FMUL.FTZ R3, R6.reuse, R3 ;  /* 0x0000000306037220 */ /* 0x040fe20000410000 */
[----:B------:R-:W-:Y:S01]  /*10de0*/  HADD2.F32 R42, -RZ, R42.H1_H1 ;  /* 0x3000002aff2a7230 */ /* 0x000fe20000004100 */
[-C--:B------:R-:W-:Y:S01]  /*10df0*/  F2FP.F16.E4M3.UNPACK_B R29, R11.reuse ;  /* 0x0000000bff1d723e */ /* 0x080fe200020006ff */
[----:B------:R-:W-:Y:S01]  /*10e00*/  FFMA.FTZ R6, R6, R0, -R15 ;  /* 0x0000000006067223 */ /* 0x000fe2000001080f */
[----:B------:R-:W-:Y:S01]  /*10e10*/  HADD2.F32 R26, -RZ, R26.H1_H1 ;  /* 0x3000001aff1a7230 */ /* 0x000fe20000004100 */
[----:B------:R-:W-:Y:S01]  /*10e20*/  F2FP.F16.E4M3.UNPACK_B R11, R11.H1 ;  /* 0x0000000bff0b723e */ /* 0x000fe200030006ff */
[----:B------:R-:W-:Y:S01]  /*10e30*/  FMUL.FTZ R15, R44, R33 ;  /* 0x000000212c0f7220 */ /* 0x000fe20000410000 */
[----:B------:R-:W-:Y:S01]  /*10e40*/  F2FP.F16.E4M3.UNPACK_B R46, R34.H1 ;  /* 0x00000022ff2e723e */ /* 0x000fe200030006ff */
[----:B------:R-:W-:Y:S01]  /*10e50*/  FFMA.FTZ R10, R10, R0, R3 ;  /* 0x000000000a0a7223 */ /* 0x000fe20000010003 */
[----:B------:R-:W-:Y:S01]  /*10e60*/  F2FP.F16.E4M3.UNPACK_B R27, R7 ;  /* 0x00000007ff1b723e */ /* 0x000fe200020006ff */
[C---:B------:R-:W-:Y:S01]  /*10e70*/  FMUL.FTZ R33, R42.reuse, R33 ;  /* 0x000000212a217220 */ /* 0x040fe20000410000 */
[----:B------:R-:W-:Y:S01]  /*10e80*/  F2FP.F16.E4M3.UNPACK_B R0, R13.H1 ;  /* 0x0000000dff00723e */ /* 0x000fe200030006ff */
[----:B------:R-:W-:Y:S01]  /*10e90*/  FFMA.FTZ R15, R42, R26, -R15 ;  /* 0x0000001a2a0f7223 */ /* 0x000fe2000001080f */
[----:B------:R-:W-:Y:S01]  /*10ea0*/  F2FP.F16.E4M3.UNPACK_B R7, R7.H1 ;  /* 0x00000007ff07723e */ /* 0x000fe200030006ff */
        /* <DEDUP_REMOVED lines=8> */
[----:B------:R-:W-:Y:S02]  /*10f30*/  HADD2.F32 R11, -RZ, R11.H1_H1 ;  /* 0x3000000bff0b7230 */ /* 0x000fe40000004100 */
[C---:B------:R-:W-:Y:S01]  /*10f40*/  FMUL.FTZ R3, R26.reuse, R3 ;  /* 0x000000031a037220 */ /* 0x040fe20000410000 */
[----:B------:R-:W-:Y:S01]  /*10f50*/  FFMA.FTZ R45, R26, R0, -R45 ;  /* 0x000000001a2d7223 */ /* 0x000fe2000001082d */
[----:B------:R-:W-:Y:S01]  /*10f60*/  HADD2.F32 R7, -RZ, R7.H1_H1 ;  /* 0x30000007ff077230 */ /* 0x000fe20000004100 */
[----:B------:R-:W-:Y:S01]  /*10f70*/  F2FP.F16.E4M3.UNPACK_B R13, R13 ;  /* 0x0000000dff0d723e */ /* 0x000fe200020006ff */
[-C--:B------:R-:W-:Y:S01]  /*10f80*/  FMUL.FTZ R26, R49, R11.reuse ;  /* 0x0000000b311a7220 */ /* 0x080fe20000410000 */
[----:B------:R-:W-:Y:S01]  /*10f90*/  F2FP.F16.E4M3.UNPACK_B R34, R34 ;  /* 0x00000022ff22723e */ /* 0x000fe200020006ff */
[C---:B------:R-:W-:Y:S01]  /*10fa0*/  FMUL.FTZ R44, R47.reuse, R11 ;  /* 0x0000000b2f2c7220 */ /* 0x040fe20000410000 */
[----:B------:R-:W-:Y:S01]  /*10fb0*/  FFMA.FTZ R11, R42, R0, R3 ;  /* 0x000000002a0b7223 */ /* 0x000fe20000010003 */
[----:B------:R-:W-:Y:S01]  /*10fc0*/  FFMA.FTZ R42, R47, R7, -R26 ;  /* 0x000000072f2a7223 */ /* 0x000fe2000001081a */
[----:B------:R-:W-:-:S02]  /*10fd0*/  HADD2.F32 R3, -RZ, R29.H0_H0 ;  /* 0x2000001dff037230 */ /* 0x000fc40000004100 */
[----:B------:R-:W-:Y:S02]  /*10fe0*/  HADD2.F32 R46, -RZ, R13.H0_H0 ;  /* 0x2000000dff2e7230 */ /* 0x000fe40000004100 */
[--C-:B------:R-:W-:Y:S02]  /*10ff0*/  HADD2.F32 R48, -RZ, R34.reuse.H0_H0 ;  /* 0x20000022ff307230 */ /* 0x100fe40000004100 */
[----:B------:R-:W-:Y:S02]  /*11000*/  HADD2.F32 R47, -RZ, R34.H1_H1 ;  /* 0x30000022ff2f7230 */ /* 0x000fe40000004100 */
[----:B------:R-:W-:Y:S02]  /*11010*/  HADD2.F32 R29, -RZ, R29.H1_H1 ;  /* 0x3000001dff1d7230 */ /* 0x000fe40000004100 */
[----:B------:R-:W-:Y:S02]  /*11020*/  HADD2.F32 R13, -RZ, R13.H1_H1 ;  /* 0x3000000dff0d7230 */ /* 0x000fe40000004100 */
[----:B------:R-:W-:Y:S01]  /*11030*/  FFMA.FTZ R44, R49, R7, R44 ;  /* 0x00000007312c7223 */ /* 0x000fe2000001002c */
[----:B------:R-:W-:-:S02]  /*11040*/  HADD2.F32 R0, -RZ, R27.H0_H0 ;  /* 0x2000001bff007230 */ /* 0x000fc40000004100 */
[----:B------:R-:W-:Y:S01]  /*11050*/  FMUL.FTZ R7, R48, R3 ;  /* 0x0000000330077220 */ /* 0x000fe20000410000 */
[----:B------:R-:W-:Y:S02]  /*11060*/  HADD2.F32 R27, -RZ, R27.H1_H1 ;  /* 0x3000001bff1b7230 */ /* 0x000fe40000004100 */
[----:B------:R-:W-:Y:S01]  /*11070*/  FMUL.FTZ R26, R47, R29 ;  /* 0x0000001d2f1a7220 */ /* 0x000fe20000410000 */
[C---:B------:R-:W-:Y:S01]  /*11080*/  FMUL.FTZ R3, R46.reuse, R3 ;  /* 0x000000032e037220 */ /* 0x040fe20000410000 */
[C---:B------:R-:W-:Y:S01]  /*11090*/  FMUL.FTZ R34, R13.reuse, R29 ;  /* 0x0000001d0d227220 */ /* 0x040fe20000410000 */
[----:B------:R-:W-:Y:S01]  /*110a0*/  FFMA.FTZ R7, R46, R0, -R7 ;  /* 0x000000002e077223 */ /* 0x000fe20000010807 */
[-C--:B------:R-:W-:Y:S01]  /*110b0*/  FFMA.FTZ R26, R13, R27.reuse, -R26 ;  /* 0x0000001b0d1a7223 */ /* 0x080fe2000001081a */
[----:B------:R-:W-:Y:S01]  /*110c0*/  F2FP.SATFINITE.E4M3.F32.PACK_AB_MERGE_C R38, R39, R38, RZ ;  /* 0x000000262726723e */ /* 0x000fe200048070ff */
[----:B------:R-:W-:Y:S01]  /*110d0*/  FFMA.FTZ R3, R48, R0, R3 ;  /* 0x0000000030037223 */ /* 0x000fe20000010003 */
        /* <DEDUP_REMOVED lines=18> */
.L_x_5865:
[----:B------:R-:W-:Y:S05]  /*11200*/  BSYNC B0 ;  /* 0x0000000000007941 */ /* 0x000fea0003800000 */
.L_x_5851:
[----:B------:R-:W-:Y:S01]  /*11210*/  @!PT LDS RZ, [RZ] ;  /* 0x00000000fffff984 */ /* 0x000fe20000000800 */
[----:B------:R-:W-:Y:S01]  /*11220*/  @!PT LDS RZ, [RZ] ;  /* 0x00000000fffff984 */ /* 0x000fe20000000800 */
[----:B------:R-:W-:Y:S01]  /*11230*/  @!PT LDS RZ, [RZ] ;  /* 0x00000000fffff984 */ /* 0x000fe20000000800 */
[----:B------:R-:W-:Y:S01]  /*11240*/  @!PT LDS RZ, [RZ] ;  /* 0x00000000fffff984 */ /* 0x000fe20000000800 */
[----:B------:R4:W-:Y:S06]  /*11250*/  MEMBAR.ALL.CTA ;  /* 0x0000000000007992 */ /* 0x0009ec0000008000 */
[----:B----4-:R-:W4:Y:S01]  /*11260*/  FENCE.VIEW.ASYNC.S ;  /* 0x00000000000073c6 */ /* 0x010f220000000000 */
[----:B------:R-:W-:Y:S05]  /*11270*/  WARPSYNC.ALL ;  /* 0x0000000000007948 */ /* 0x000fea0003800000 */
[----:B----4-:R-:W-:Y:S06]  /*11280*/  BAR.SYNC.DEFER_BLOCKING 0xd, 0x100 ;  /* 0x0344000000007b1d */ /* 0x010fec0000010000 */
.L_x_5848:
[----:B-1----:R-:W4:Y:S02]  /*11290*/  LDL R0, [R1+0x44] ;  /* 0x0000440001007983 */ /* 0x002f240000100800 */
[----:B----4-:R-:W-:-:S13]  /*112a0*/  R2UR UR4, R0 ;  /* 0x00000000000472ca */ /* 0x010fda00000e0000 */
[----:B------:R-:W-:-:S05]  /*112b0*/  IMAD.U32 R0, RZ, RZ, UR4 ;  /* 0x00000004ff007e24 */ /* 0x000fca000f8e00ff */
[----:B------:R-:W-:-:S13]  /*112c0*/  ISETP.NE.AND P0, PT, R0, 0x3, PT ;  /* 0x000000030000780c */ /* 0x000fda0003f05270 */
[----:B------:R-:W-:Y:S05]  /*112d0*/  @!P0 BRA `(.L_x_5876) ;  /* 0x0000000000048947 */ /* 0x000fea0003800000 */
[----:B------:R-:W-:Y:S01]  /*112e0*/  BPT.TRAP 0x1 ;  /* 0x000000040000795c */ /* 0x000fe20000300000 */
.L_x_5876:
[----:B--2---:R-:W-:Y:S01]  /*112f0*/  IMAD R3, R233, 0x8, R16 ;  /* 0x00000008e9037824 */ /* 0x004fe200078e0210 */
[----:B---3--:R-:W-:-:S04]  /*11300*/  SHF.L.U32 R6, R236, 0x1f, RZ ;  /* 0x0000001fec067819 */ /* 0x008fc800000006ff */
[----:B------:R1:W2:Y:S01]  /*11310*/  SYNCS.PHASECHK.TRANS64.TRYWAIT P1, [R3+URZ+0x2e830], R6 ;  /* 0x02e83006030075a7 */ /* 0x0002a2000802017f */
[----:B------:R-:W-:Y:S05]  /*11320*/  @!P0 BRA `(.L_x_5877) ;  /* 0x0000000000048947 */ /* 0x000fea0003800000 */
[----:B------:R-:W-:Y:S01]  /*11330*/  BPT.TRAP 0x1 ;  /* 0x000000040000795c */ /* 0x000fe20000300000 */
.L_x_5877:
[----:B------:R-:W-:Y:S01]  /*11340*/  IADD3 R0, R16, 0x20400, RZ ;  /* 0x0002040010007810 */ /* 0x000fe20007ffe0ff */
[----:B------:R-:W-:Y:S01]  /*11350*/  IMAD.MOV.U32 R5, RZ, RZ, 0x40000040 ;  /* 0x40000040ff057424 */ /* 0x000fe200078e00ff */
[----:B------:R-:W-:Y:S02]  /*11360*/  LOP3.LUT R4, R30, 0x10000, RZ, 0xfc, !PT ;  /* 0x000100001e047812 */ /* 0x000fe400078efcff */
[----:B------:R-:W-:-:S04]  /*11370*/  SHF.R.U32.HI R0, RZ, 0x4, R0 ;  /* 0x00000004ff007819 */ /* 0x000fc80000011600 */
[----:B------:R-:W-:-:S04]  /*11380*/  LOP3.LUT R0, R0, 0x3fff, RZ, 0xc0, !PT ;  /* 0x00003fff00007812 */ /* 0x000fc800078ec0ff */
[----:B------:R-:W-:-:S05]  /*11390*/  LOP3.LUT R0, R0, 0x10000, RZ, 0xfc, !PT ;  /* 0x0001000000007812 */ /* 0x000fca00078efcff */
[----:B------:R3:W-:Y:S01]  /*113a0*/  STL [R1+0x4c], R0 ;  /* 0x00004c0001007387 */ /* 0x0007e20000100800 */
[----:B--2---:R-:W-:Y:S05]  /*113b0*/  @P1 BRA `(.L_x_5878) ;  /* 0x0000000000081947 */ /* 0x004fea0003800000 */
[----:B------:R-:W2:Y:S02]  /*113c0*/  SYNCS.PHASECHK.TRANS64.TRYWAIT P1, [R3+URZ+0x2e830], R6 ;  /* 0x02e83006030075a7 */ /* 0x000ea4000802017f */
[----:B--2---:R-:W-:Y:S05]  /*113d0*/  @!P1 BRA `(.L_x_5879) ;  /* 0x0000012000449947 */ /* 0x004fea0003800000 */
.L_x_5878:
[----:B---3--:R-:W3:Y:S01]  /*113e0*/  LDL R0, [R1+0x4c] ;  /* 0x00004c0001007983 */ /* 0x008ee20000100800 */
[----:B------:R-:W-:Y:S01]  /*113f0*/  IMAD.MOV.U32 R13, RZ, RZ, 0x40000040 ;  /* 0x40000040ff0d7424 */ /* 0x000fe200078e00ff */
[----:B------:R-:W-:Y:S05]  /*11400*/  WARPSYNC.ALL ;  /* 0x0000000000007948 */ /* 0x000fea0003800000 */
[C---:B------:R-:W-:Y:S02]  /*11410*/  R2UR UR4, R4.reuse ;  /* 0x00000000040472ca */ /* 0x040fe400000e0000 */
[----:B------:R-:W-:Y:S02]  /*11420*/  R2UR UR5, R5 ;  /* 0x00000000050572ca */ /* 0x000fe400000e0000 */
[----:B------:R-:W-:Y:S01]  /*11430*/  R2UR UR7, R13 ;  /* 0x000000000d0772ca */ /* 0x000fe200000e0000 */
[----:B------:R-:W-:Y:S01]  /*11440*/  WARPGROUP.ARRIVE ;  /* 0x00000000000079c5 */ /* 0x000fe20000000000 */
[----:B------:R-:W-:Y:S01]  /*11450*/  IMAD.MOV.U32 R7, RZ, RZ, 0x40000040 ;  /* 0x40000040ff077424 */ /* 0x000fe200078e00ff */
[----:B------:R-:W-:-:S02]  /*11460*/  R2UR UR16, R4 ;  /* 0x00000000041072ca */ /* 0x000fc400000e0000 */
[----:B------:R-:W-:Y:S02]  /*11470*/  R2UR UR17, R5 ;  /* 0x00000000051172ca */ /* 0x000fe400000e0000 */
[----:B------:R-:W-:Y:S02]  /*11480*/  R2UR UR19, R7 ;  /* 0x00000000071372ca */ /* 0x000fe400000e0000 */
[----:B------:R-:W-:Y:S02]  /*11490*/  MOV R7, 0x40000040 ;  /* 0x4000004000077802 */ /* 0x000fe40000000f00 */
[C---:B------:R-:W-:Y:S02]  /*114a0*/  R2UR UR12, R4.reuse ;  /* 0x00000000040c72ca */ /* 0x040fe400000e0000 */
[----:B------:R-:W-:Y:S02]  /*114b0*/  R2UR UR15, R7 ;  /* 0x00000000070f72ca */ /* 0x000fe400000e0000 */
[----:B------:R-:W-:Y:S01]  /*114c0*/  R2UR UR13, R5 ;  /* 0x00000000050d72ca */ /* 0x000fe200000e0000 */
[----:B------:R-:W-:Y:S01]  /*114d0*/  IMAD.MOV.U32 R9, RZ, RZ, 0x40000040 ;  /* 0x40000040ff097424 */ /* 0x000fe200078e00ff */
[----:B------:R-:W-:-:S02]  /*114e0*/  R2UR UR8, R4 ;  /* 0x00000000040872ca */ /* 0x000fc400000e0000 */
[----:B------:R-:W-:Y:S02]  /*114f0*/  R2UR UR9, R5 ;  /* 0x00000000050972ca */ /* 0x000fe400000e0000 */
[----:B------:R-:W-:Y:S02]  /*11500*/  R2UR UR11, R9 ;  /* 0x00000000090b72ca */ /* 0x000fe400000e0000 */
[----:B------:R-:W-:Y:S01]  /*11510*/  P2R R136, PR, RZ, 0x1 ;  /* 0x00000001ff887803 */ /* 0x000fe20000000000 */
[----:B---3--:R-:W-:Y:S02]  /*11520*/  IMAD R12, R233, 0x700, R0 ;  /* 0x00000700e90c7824 */ /* 0x008fe400078e0200 */
[----:B------:R-:W-:Y:S02]  /*11530*/  IMAD.MOV.U32 R11, RZ, RZ, 0x40000040 ;  /* 0x40000040ff0b7424 */ /* 0x000fe400078e00ff */
[----:B------:R-:W-:Y:S01]  /*11540*/  IMAD.MOV.U32 R7, RZ, RZ, 0x40000040 ;  /* 0x40000040ff077424 */ /* 0x000fe200078e00ff */
[----:B------:R-:W-:Y:S01]  /*11550*/  R2UR UR6, R12 ;  /* 0x000000000c0672ca */ /* 0x000fe200000e0000 */
[----:B------:R-:W-:Y:S01]  /*11560*/  IMAD.MOV.U32 R15, RZ, RZ, 0x40000040 ;  /* 0x40000040ff0f7424 */ /* 0x000fe200078e00ff */
[----:B------:R-:W-:Y:S01]  /*11570*/  MOV R9, 0x40000040 ;  /* 0x4000004000097802 */ /* 0x000fe20000000f00 */
[----:B------:R-:W-:Y:S01]  /*11580*/  IMAD.MOV.U32 R21, RZ, RZ, 0x40000040 ;  /* 0x40000040ff157424 */ /* 0x000fe200078e00ff */
[----:B------:R-:W-:Y:S01]  /*11590*/  R2UR UR20, R4 ;  /* 0x00000000041472ca */ /* 0x000fe200000e0000 */
[----:B------:R-:W3:Y:S01]  /*115a0*/  LDL R0, [R1+0x9c] ;  /* 0x00009c0001007983 */ /* 0x000ee20000100800 */
[C---:B-12---:R-:W-:Y:S01]  /*115b0*/  VIADD R6, R12.reuse, 0x100 ;  /* 0x000001000c067836 */ /* 0x046fe20000000000 */
[----:B------:R-:W-:Y:S01]  /*115c0*/  R2UR UR23, R9 ;  /* 0x00000000091772ca */ /* 0x000fe200000e0000 */
[C---:B------:R-:W-:Y:S01]  /*115d0*/  VIADD R8, R12.reuse, 0x300 ;  /* 0x000003000c087836 */ /* 0x040fe20000000000 */
[----:B------:R-:W-:Y:S01]  /*115e0*/  R2UR UR21, R5 ;  /* 0x00000000051572ca */ /* 0x000fe200000e0000 */
[----:B------:R-:W-:Y:S01]  /*115f0*/  VIADD R10, R12, 0x400 ;  /* 0x000004000c0a7836 */ /* 0x000fe20000000000 */
[----:B------:R-:W-:Y:S01]  /*11600*/  R2UR UR18, R6 ;  /* 0x00000000061272ca */ /* 0x000fe200000e0000 */
[----:B------:R-:W-:Y:S01]  /*11610*/  VIADD R6, R12, 0x200 ;  /* 0x000002000c067836 */ /* 0x000fe20000000000 */
[----:B------:R-:W-:Y:S01]  /*11620*/  QGMMA.64x32x32.F32.E4M3.E4M3 R120, gdesc[UR4], RZ, !UPT, gsb0 ;  /* 0x00600000047879f3 */ /* 0x000fe2000c0008ff */
[----:B------:R-:W-:Y:S01]  /*11630*/  R2UR UR10, R8 ;  /* 0x00000000080a72ca */ /* 0x000fe200000e0000 */
[----:B------:R-:W-:Y:S01]  /*11640*/  VIADD R8, R12, 0x600 ;  /* 0x000006000c087836 */ /* 0x000fe20000000000 */
[----:B------:R-:W-:Y:S01]  /*11650*/  R2UR UR6, R10 ;  /* 0x000000000a0672ca */ /* 0x000fe200000e0000 */
[----:B0-----:R-:W-:Y:S01]  /*11660*/  VIADD R14, R12, 0x2 ;  /* 0x000000020c0e7836 */ /* 0x001fe20000000000 */
[----:B------:R-:W-:Y:S01]  /*11670*/  R2UR UR14, R6 ;  /* 0x00000000060e72ca */ /* 0x000fe200000e0000 */
[----:B------:R-:W-:Y:S01]  /*11680*/  VIADD R6, R12, 0x500 ;  /* 0x000005000c067836 */ /* 0x000fe20000000000 */
[----:B------:R-:W-:Y:S01]  /*11690*/  R2UR UR7, R11 ;  /* 0x000000000b0772ca */ /* 0x000fe200000e0000 */
        /* <DEDUP_REMOVED lines=8> */
[----:B------:R-:W-:Y:S01]  /*11720*/  VIADD R14, R12, 0x402 ;  /* 0x000004020c0e7836 */ /* 0x000fe20000000000 */
[----:B------:R-:W-:Y:S01]  /*11730*/  R2UR UR27, R15 ;  /* 0x000000000f1b72ca */ /* 0x000fe200000e0000 */
[----:B------:R-:W-:Y:S01]  /*11740*/  IMAD.MOV.U32 R15, RZ, RZ, 0x40000040 ;  /* 0x40000040ff0f7424 */ /* 0x000fe200078e00ff */
[----:B------:R-:W-:Y:S01]  /*11750*/  R2UR UR24, R10 ;  /* 0x000000000a1872ca */ /* 0x000fe200000e0000 */
[----:B------:R-:W-:Y:S01]  /*11760*/  VIADD R20, R12, 0x4 ;  /* 0x000000040c147836 */ /* 0x000fe20000000000 */
[----:B------:R-:W-:Y:S01]  /*11770*/  R2UR UR25, R11 ;  /* 0x000000000b1972ca */ /* 0x000fe200000e0000 */
[----:B------:R-:W0:Y:S02]  /*11780*/  S2R R138, SR_TID.X ;  /* 0x00000000008a7919 */ /* 0x000e240000002100 */
[----:B0-----:R-:W-:Y:S01]  /*11790*/  LOP3.LUT R138, R138, 0x7f, RZ, 0xc0, !PT ;  /* 0x0000007f8a8a7812 */ /* 0x001fe200078ec0ff */
[----:B------:R-:W-:-:S02]  /*117a0*/  WARPGROUP.DEPBAR.LE gsb0, 0x0 ;  /* 0x00008000000079c5 */ /* 0x000fc40000010000 */
[----:B-----5:R-:W-:-:S06]  /*117b0*/  WARPGROUP.ARRIVE ;  /* 0x00000000000079c5 */ /* 0x020fcc0000000000 */
[----:B------:R-:W-:Y:S01]  /*117c0*/  QGMMA.64x32x32.F32.E4M3.E4M3 R104, gdesc[UR16], RZ, !UPT, gsb0 ;  /* 0x00600000106879f3 */ /* 0x000fe2000c0008ff */
[----:B------:R-:W-:Y:S01]  /*117d0*/  R2UR UR18, R6 ;  /* 0x00000000061272ca */ /* 0x000fe200000e0000 */
[----:B------:R-:W-:Y:S01]  /*117e0*/  VIADD R6, R12, 0x102 ;  /* 0x000001020c067836 */ /* 0x000fe20000000000 */
[----:B------:R-:W-:Y:S01]  /*117f0*/  R2UR UR19, R7 ;  /* 0x00000000071372ca */ /* 0x000fe200000e0000 */
[----:B------:R-:W-:Y:S01]  /*11800*/  IMAD.MOV.U32 R7, RZ, RZ, 0x40000040 ;  /* 0x40000040ff077424 */ /* 0x000fe200078e00ff */
[----:B------:R-:W-:Y:S02]  /*11810*/  R2UR UR16, R4 ;  /* 0x00000000041072ca */ /* 0x000fe400000e0000 */
[----:B------:R-:W-:Y:S01]  /*11820*/  R2UR UR17, R5 ;  /* 0x00000000051172ca */ /* 0x000fe200000e0000 */
[----:B------:R-:W-:Y:S02]  /*11830*/  WARPGROUP.DEPBAR.LE gsb0, 0x0 ;  /* 0x00008000000079c5 */ /* 0x000fe40000010000 */
[----:B------:R-:W-:-:S06]  /*11840*/  WARPGROUP.ARRIVE ;  /* 0x00000000000079c5 */ /* 0x000fcc0000000000 */
[----:B------:R-:W-:Y:S01]  /*11850*/  QGMMA.64x32x32.F32.E4M3.E4M3 R88, gdesc[UR12], RZ, !UPT, gsb0 ;  /* 0x006000000c5879f3 */ /* 0x000fe2000c0008ff */
[----:B------:R-:W-:Y:S02]  /*11860*/  R2UR UR12, R10 ;  /* 0x000000000a0c72ca */ /* 0x000fe400000e0000 */
[----:B------:R-:W-:Y:S01]  /*11870*/  R2UR UR13, R11 ;  /* 0x000000000b0d72ca */ /* 0x000fe200000e0000 */
[----:B------:R-:W-:Y:S02]  /*11880*/  WARPGROUP.DEPBAR.LE gsb0, 0x0 ;  /* 0x00008000000079c5 */ /* 0x000fe40000010000 */
[----:B------:R-:W-:-:S06]  /*11890*/  WARPGROUP.ARRIVE ;  /* 0x00000000000079c5 */ /* 0x000fcc0000000000 */
        /* <DEDUP_REMOVED lines=10> */
[----:B------:R-:W-:Y:S01]  /*11940*/  R2UR UR6, R14 ;  /* 0x000000000e0672ca */ /* 0x000fe200000e0000 */
[----:B------:R-:W-:Y:S01]  /*11950*/  VIADD R14, R12, 0x602 ;  /* 0x000006020c0e7836 */ /* 0x000fe20000000000 */
[----:B------:R-:W-:Y:S02]  /*11960*/  R2UR UR7, R15 ;  /* 0x000000000f0772ca */ /* 0x000fe400000e0000 */
[----:B------:R-:W-:Y:S02]  /*11970*/  R2UR UR4, R10 ;  /* 0x000000000a0472ca */ /* 0x000fe400000e0000 */
[----:B------:R-:W-:Y:S02]  /*11980*/  R2UR UR5, R11 ;  /* 0x000000000b0572ca */ /* 0x000fe400000e0000 */
[----:B------:R-:W-:Y:S01]  /*11990*/  MOV R15, 0x40000040 ;  /* 0x40000040000f7802 */ /* 0x000fe20000000f00 */
[----:B---3--:R-:W-:Y:S01]  /*119a0*/  IMAD.IADD R13, R0, 0x1, R139 ;  /* 0x00000001000d7824 */ /* 0x008fe200078e028b */
[----:B------:R-:W-:-:S02]  /*119b0*/  WARPGROUP.DEPBAR.LE gsb0, 0x0 ;  /* 0x00008000000079c5 */ /* 0x000fc40000010000 */
[----:B------:R-:W-:-:S06]  /*119c0*/  WARPGROUP.ARRIVE ;  /* 0x00000000000079c5 */ /* 0x000fcc0000000000 */
[----:B------:R-:W-:Y:S01]  /*119d0*/  QGMMA.64x32x32.F32.E4M3.E4M3 R40, gdesc[UR16], RZ, !UPT, gsb0 ;  /* 0x00600000102879f3 */ /* 0x000fe2000c0008ff */
[----:B------:R-:W-:Y:S02]  /*119e0*/  R2UR UR16, R10 ;  /* 0x000000000a1072ca */ /* 0x000fe400000e0000 */
[----:B------:R-:W-:Y:S02]  /*119f0*/  R2UR UR17, R11 ;  /* 0x000000000b1172ca */ /* 0x000fe400000e0000 */
[----:B------:R-:W-:Y:S01]  /*11a00*/  R2UR UR18, R6 ;  /* 0x00000000061272ca */ /* 0x000fe200000e0000 */
[----:B------:R-:W-:Y:S01]  /*11a10*/  VIADD R6, R12, 0x202 ;  /* 0x000002020c067836 */ /* 0x000fe20000000000 */
[----:B------:R-:W-:Y:S02]  /*11a20*/  R2UR UR19, R7 ;  /* 0x00000000071372ca */ /* 0x000fe400000e0000 */
[----:B------:R-:W-:Y:S02]  /*11a30*/  MOV R7, 0x40000040 ;  /* 0x4000004000077802 */ /* 0x000fe40000000f00 */
[----:B------:R-:W-:Y:S01]  /*11a40*/  R2UR UR14, R6 ;  /* 0x00000000060e72ca */ /* 0x000fe200000e0000 */
[----:B------:R-:W-:Y:S01]  /*11a50*/  VIADD R6, R12, 0x502 ;  /* 0x000005020c067836 */ /* 0x000fe20000000000 */
[----:B------:R-:W-:Y:S01]  /*11a60*/  R2UR UR15, R7 ;  /* 0x00000000070f72ca */ /* 0x000fe200000e0000 */
[----:B------:R-:W-:Y:S01]  /*11a70*/  IMAD.MOV.U32 R7, RZ, RZ, 0x40000040 ;  /* 0x40000040ff077424 */ /* 0x000fe200078e00ff */
[----:B------:R-:W-:-:S02]  /*11a80*/  WARPGROUP.DEPBAR.LE gsb0, 0x0 ;  /* 0x00008000000079c5 */ /* 0x000fc40000010000 */
        /* <DEDUP_REMOVED lines=10> */
[----:B------:R-:W-:Y:S01]  /*11b30*/  QGMMA.64x32x32.F32.E4M3.E4M3 R120, gdesc[UR24], R120, gsb0 ;  /* 0x00600000187879f3 */ /* 0x000fe20008000878 */
        /* <DEDUP_REMOVED lines=18> */
[----:B------:R-:W-:Y:S02]  /*11c60*/  R2UR UR12, R8 ;  /* 0x00000000080c72ca */ /* 0x000fe400000e0000 */
[----:B------:R-:W-:Y:S01]  /*11c70*/  R2UR UR13, R9 ;  /* 0x00000000090d72ca */ /* 0x000fe200000e0000 */
[----:B------:R-:W-:Y:S02]  /*11c80*/  WARPGROUP.DEPBAR.LE gsb0, 0x0 ;  /* 0x00008000000079c5 */ /* 0x000fe40000010000 */
[----:B------:R-:W-:-:S06]  /*11c90*/  WARPGROUP.ARRIVE ;  /* 0x00000000000079c5 */ /* 0x000fcc0000000000 */
[----:B------:R-:W-:Y:S01]  /*11ca0*/  QGMMA.64x32x32.F32.E4M3.E4M3 R72, gdesc[UR8], R72, gsb0 ;  /* 0x00600000084879f3 */ /* 0x000fe20008000848 */
[----:B------:R-:W-:Y:S01]  /*11cb0*/  R2UR UR10, R14 ;  /* 0x000000000e0a72ca */ /* 0x000fe200000e0000 */
[----:B------:R-:W-:Y:S01]  /*11cc0*/  VIADD R14, R12, 0x604 ;  /* 0x000006040c0e7836 */ /* 0x000fe20000000000 */
[----:B------:R-:W-:Y:S02]  /*11cd0*/  R2UR UR11, R15 ;  /* 0x000000000f0b72ca */ /* 0x000fe400000e0000 */
[----:B------:R-:W-:Y:S02]  /*11ce0*/  R2UR UR8, R8 ;  /* 0x00000000080872ca */ /* 0x000fe400000e0000 */
[----:B------:R-:W-:Y:S02]  /*11cf0*/  R2UR UR9, R9 ;  /* 0x00000000090972ca */ /* 0x000fe400000e0000 */
[----:B------:R-:W-:Y:S01]  /*11d00*/  MOV R15, 0x40000040 ;  /* 0x40000040000f7802 */ /* 0x000fe20000000f00 */
[----:B------:R-:W-:-:S02]  /*11d10*/  WARPGROUP.DEPBAR.LE gsb0, 0x0 ;  /* 0x00008000000079c5 */ /* 0x000fc40000010000 */
        /* <DEDUP_REMOVED lines=45> */
[----:B------:R-:W-:Y:S02]  /*11ff0*/  R2UR UR17, R9 ;  /* 0x00000000091172ca */ /* 0x000fe400000e0000 */
[----:B------:R-:W-:Y:S02]  /*12000*/  R2UR UR24, R6 ;  /* 0x00000000061872ca */ /* 0x000fe400000e0000 */
[----:B------:R-:W-:Y:S01]  /*12010*/  R2UR UR25, R7 ;  /* 0x00000000071972ca */ /* 0x000fe200000e0000 */
[----:B------:R-:W-:-:S02]  /*12020*/  WARPGROUP.DEPBAR.LE gsb0, 0x0 ;  /* 0x00008000000079c5 */ /* 0x000fc40000010000 */
[----:B------:R-:W-:-:S06]  /*12030*/  WARPGROUP.ARRIVE ;  /* 0x00000000000079c5 */ /* 0x000fcc0000000000 */
[----:B------:R-:W-:Y:S03]  /*12040*/  QGMMA.64x32x32.F32.E4M3.E4M3 R88, gdesc[UR12], R88, gsb0 ;  /* 0x006000000c5879f3 */ /* 0x000fe60008000858 */
        /* <DEDUP_REMOVED lines=11> */
[----:B------:R-:W-:Y:S01]  /*12100*/  IMAD R14, R232, -0xe0, R13 ;  /* 0xffffff20e80e7824 */ /* 0x000fe200078e020d */
[----:B------:R-:W-:Y:S01]  /*12110*/  R2UR UR7, R15 ;  /* 0x000000000f0772ca */ /* 0x000fe200000e0000 */
[----:B------:R-:W-:-:S03]  /*12120*/  IMAD.MOV.U32 R13, RZ, RZ, 0x40000040 ;  /* 0x40000040ff0d7424 */ /* 0x000fc600078e00ff */
[C---:B------:R-:W-:Y:S02]  /*12130*/  ISETP.GT.AND P1, PT, R14.reuse, 0x9, PT ;  /* 0x000000090e00780c */ /* 0x040fe40003f24270 */
[C---:B------:R-:W-:Y:S02]  /*12140*/  ISETP.GT.AND P4, PT, R14.reuse, 0x8, PT ;  /* 0x000000080e00780c */ /* 0x040fe40003f84270 */
[C---:B------:R-:W-:Y:S02]  /*12150*/  ISETP.GT.AND P2, PT, R14.reuse, RZ, PT ;  /* 0x000000ff0e00720c */ /* 0x040fe40003f44270 */
[C---:B------:R-:W-:Y:S02]  /*12160*/  ISETP.GT.AND P5, PT, R14.reuse, 0x1, PT ;  /* 0x000000010e00780c */ /* 0x040fe40003fa4270 */
[C---:B------:R-:W-:Y:S02]  /*12170*/  ISETP.GT.AND P3, PT, R14.reuse, 0x10, PT ;  /* 0x000000100e00780c */ /* 0x040fe40003f64270 */
[----:B------:R-:W-:-:S02]  /*12180*/  ISETP.GT.AND P0, PT, R14, 0xb9, PT ;  /* 0x000000b90e00780c */ /* 0x000fc40003f04270 */
[----:B------:R-:W-:Y:S01]  /*12190*/  ISETP.GT.AND P6, PT, R14, 0xc0, PT ;  /* 0x000000c00e00780c */ /* 0x000fe20003fc4270 */
        /* <DEDUP_REMOVED lines=10> */
[----:B------:R-:W-:Y:S01]  /*12240*/  WARPGROUP.ARRIVE ;  /* 0x00000000000079c5 */ /* 0x000fe20000000000 */
[----:B------:R-:W-:Y:S01]  /*12250*/  FSEL R141, R125, -INF , P1 ;  /* 0xff8000007d8d7808 */ /* 0x000fe20000800000 */
[----:B------:R-:W-:Y:S01]  /*12260*/  IMAD.MOV.U32 R125, RZ, RZ, 0x40000040 ;  /* 0x40000040ff7d7424 */ /* 0x000fe200078e00ff */
[----:B------:R-:W-:Y:S02]  /*12270*/  FSEL R137, R124, -INF , P4 ;  /* 0xff8000007c897808 */ /* 0x000fe40002000000 */
[----:B------:R-:W-:Y:S01]  /*12280*/  IADD3 R124, R12, 0x306, RZ ;  /* 0x000003060c7c7810 */ /* 0x000fe20007ffe0ff */
[----:B------:R-:W-:Y:S01]  /*12290*/  QGMMA.64x32x32.F32.E4M3.E4M3 R104, gdesc[UR4], R104, gsb0 ;  /* 0x00600000046879f3 */ /* 0x000fe20008000868 */
[----:B------:R-:W-:-:S02]  /*122a0*/  R2UR UR6, R20 ;  /* 0x00000000140672ca */ /* 0x000fc400000e0000 */
[----:B------:R-:W-:Y:S02]  /*122b0*/  R2UR UR7, R21 ;  /* 0x00000000150772ca */ /* 0x000fe400000e0000 */
[----:B------:R-:W-:Y:S02]  /*122c0*/  R2UR UR4, R6 ;  /* 0x00000000060472ca */ /* 0x000fe400000e0000 */
[----:B------:R-:W-:Y:S02]  /*122d0*/  R2UR UR5, R7 ;  /* 0x00000000070572ca */ /* 0x000fe400000e0000 */
[----:B------:R-:W-:Y:S02]  /*122e0*/  FSEL R15, R122, -INF , P2 ;  /* 0xff8000007a0f7808 */ /* 0x000fe40001000000 */
[----:B------:R-:W-:Y:S02]  /*122f0*/  FSEL R21, R120, -INF , P2 ;  /* 0xff80000078157808 */ /* 0x000fe40001000000 */
[----:B------:R-:W-:-:S02]  /*12300*/  ISETP.GT.AND P2, PT, R14, 0x11, PT ;  /* 0x000000110e00780c */ /* 0x000fc40003f44270 */
[----:B------:R-:W-:Y:S02]  /*12310*/  FSEL R123, R123, -INF , P5 ;  /* 0xff8000007b7b7808 */ /* 0x000fe40002800000 */
[----:B------:R-:W-:Y:S02]  /*12320*/  FSEL R20, R121, -INF , P5 ;  /* 0xff80000079147808 */ /* 0x000fe40002800000 */
[----:B------:R-:W-:Y:S02]  /*12330*/  ISETP.GT.AND P5, PT, R14, 0x18, PT ;  /* 0x000000180e00780c */ /* 0x000fe40003fa4270 */
[----:B------:R-:W-:Y:S02]  /*12340*/  FSEL R147, R129, -INF , P2 ;  /* 0xff80000081937808 */ /* 0x000fe40001000000 */
[----:B------:R-:W-:Y:S02]  /*12350*/  FSEL R131, R131, -INF , P2 ;  /* 0xff80000083837808 */ /* 0x000fe40001000000 */
[----:B------:R-:W-:-:S02]  /*12360*/  FSEL R129, R134, -INF , P5 ;  /* 0xff80000086817808 */ /* 0x000fc40002800000 */
[----:B------:R-:W-:Y:S02]  /*12370*/  FSEL R149, R132, -INF , P5 ;  /* 0xff80000084957808 */ /* 0x000fe40002800000 */
[C---:B------:R-:W-:Y:S02]  /*12380*/  ISETP.GT.AND P2, PT, R14.reuse, 0x20, PT ;  /* 0x000000200e00780c */ /* 0x040fe40003f44270 */
[----:B------:R-:W-:Y:S02]  /*12390*/  ISETP.GT.AND P5, PT, R14, 0x21, PT ;  /* 0x000000210e00780c */ /* 0x000fe40003fa4270 */
[----:B------:R-:W-:Y:S02]  /*123a0*/  FMNMX.FTZ R0, R21, R20, !PT ;  /* 0x0000001415007209 */ /* 0x000fe40007810000 */
[----:B------:R-:W-:Y:S02]  /*123b0*/  FSEL R145, R128, -INF , P3 ;  /* 0xff80000080917808 */ /* 0x000fe40001800000 */
[----:B------:R-:W-:-:S02]  /*123c0*/  FMNMX.FTZ R0, R137, R0, !PT ;  /* 0x0000000089007209 */ /* 0x000fc40007810000 */
[----:B------:R-:W-:Y:S02]  /*123d0*/  FSEL R121, R126, -INF , P4 ;  /* 0xff8000007e797808 */ /* 0x000fe40002000000 */
[----:B------:R-:W-:Y:S02]  /*123e0*/  FMNMX.FTZ R0, R141, R0, !PT ;  /* 0x000000008d007209 */ /* 0x000fe40007810000 */
        /* <DEDUP_REMOVED lines=8> */
[----:B------:R-:W-:Y:S01]  /*12470*/  FSEL R127, R127, -INF , P1 ;  /* 0xff8000007f7f7808 */ /* 0x000fe20000800000 */
[----:B------:R-:W-:Y:S02]  /*12480*/  WARPGROUP.DEPBAR.LE gsb0, 0x0 ;  /* 0x00008000000079c5 */ /* 0x000fe40000010000 */
[----:B------:R-:W-:Y:S01]  /*12490*/  WARPGROUP.ARRIVE ;  /* 0x00000000000079c5 */ /* 0x000fe20000000000 */
[----:B------:R-:W-:Y:S01]  /*124a0*/  FSEL R153, R104, -INF , P2 ;  /* 0xff80000068997808 */ /* 0x000fe20001000000 */
[----:B------:R-:W-:Y:S01]  /*124b0*/  VIADD R104, R12, 0x406 ;  /* 0x000004060c687836 */ /* 0x000fe20000000000 */
[----:B------:R-:W-:Y:S01]  /*124c0*/  FSEL R157, R105, -INF , P5 ;  /* 0xff800000699d7808 */ /* 0x000fe20002800000 */
[----:B------:R-:W-:Y:S01]  /*124d0*/  IMAD.MOV.U32 R105, RZ, RZ, 0x40000040 ;  /* 0x40000040ff697424 */ /* 0x000fe200078e00ff */
[----:B------:R-:W-:Y:S01]  /*124e0*/  FMNMX.FTZ R0, R153, R0, !PT ;  /* 0x0000000099007209 */ /* 0x000fe20007810000 */
[----:B------:R-:W-:Y:S01]  /*124f0*/  QGMMA.64x32x32.F32.E4M3.E4M3 R88, gdesc[UR4], R88, gsb0 ;  /* 0x00600000045879f3 */ /* 0x000fe20008000858 */
[----:B------:R-:W-:-:S02]  /*12500*/  R2UR UR6, R124 ;  /* 0x000000007c0672ca */ /* 0x000fc400000e0000 */
[----:B------:R-:W-:Y:S02]  /*12510*/  R2UR UR7, R125 ;  /* 0x000000007d0772ca */ /* 0x000fe400000e0000 */
[----:B------:R-:W-:Y:S02]  /*12520*/  R2UR UR4, R6 ;  /* 0x00000000060472ca */ /* 0x000fe400000e0000 */
[----:B------:R-:W-:Y:S02]  /*12530*/  R2UR UR5, R7 ;  /* 0x00000000070572ca */ /* 0x000fe400000e0000 */
[----:B------:R-:W-:Y:S02]  /*12540*/  ISETP.GT.AND P1, PT, R14, 0x29, PT ;  /* 0x000000290e00780c */ /* 0x000fe40003f24270 */
[----:B------:R-:W-:Y:S02]  /*12550*/  FSEL R159, R108, -INF , P4 ;  /* 0xff8000006c9f7808 */ /* 0x000fe40002000000 */
[----:B------:R-:W-:-:S02]  /*12560*/  FMNMX.FTZ R0, R157, R0, !PT ;  /* 0x000000009d007209 */ /* 0x000fc40007810000 */
[----:B------:R-:W-:Y:S02]  /*12570*/  FSEL R143, R130, -INF , P3 ;  /* 0xff800000828f7808 */ /* 0x000fe40001800000 */
[----:B------:R-:W-:Y:S02]  /*12580*/  ISETP.GT.AND P3, PT, R14, 0x30, PT ;  /* 0x000000300e00780c */ /* 0x000fe40003f64270 */
[----:B------:R-:W-:Y:S02]  /*12590*/  FSEL R109, R109, -INF , P1 ;  /* 0xff8000006d6d7808 */ /* 0x000fe40000800000 */
[----:B------:R-:W-:Y:S02]  /*125a0*/  FMNMX.FTZ R0, R159, R0, !PT ;  /* 0x000000009f007209 */ /* 0x000fe40007810000 */
[----:B------:R-:W-:Y:S01]  /*125b0*/  FSEL R125, R106, -INF , P2 ;  /* 0xff8000006a7d7808 */ /* 0x000fe20001000000 */
[----:B------:R-:W-:Y:S01]  /*125c0*/  VIADD R106, R12, 0x506 ;  /* 0x000005060c6a7836 */ /* 0x000fe20000000000 */
[----:B------:R-:W-:Y:S01]  /*125d0*/  FSEL R151, R107, -INF , P5 ;  /* 0xff8000006b977808 */ /* 0x000fe20002800000 */
[----:B------:R-:W-:Y:S01]  /*125e0*/  IMAD.MOV.U32 R107, RZ, RZ, 0x40000040 ;  /* 0x40000040ff6b7424 */ /* 0x000fe200078e00ff */
[----:B------:R-:W-:Y:S01]  /*125f0*/  ISETP.GT.AND P2, PT, R14, 0x31, PT ;  /* 0x000000310e00780c */ /* 0x000fe20003f44270 */
[----:B------:R-:W-:Y:S01]  /*12600*/  VIADD R12, R12, 0x606 ;  /* 0x000006060c0c7836 */ /* 0x000fe20000000000 */
[----:B------:R-:W-:-:S02]  /*12610*/  FSEL R163, R112, -INF , P3 ;  /* 0xff80000070a37808 */ /* 0x000fc40001800000 */
[----:B------:R-:W-:Y:S02]  /*12620*/  FMNMX.FTZ R0, R109, R0, !PT ;  /* 0x000000006d007209 */ /* 0x000fe40007810000 */
[----:B------:R-:W-:Y:S02]  /*12630*/  ISETP.GT.AND P5, PT, R14, 0x38, PT ;  /* 0x000000380e00780c */ /* 0x000fe40003fa4270 */
[----:B------:R-:W-:Y:S02]  /*12640*/  FSEL R165, R113, -INF , P2 ;  /* 0xff80000071a57808 */ /* 0x000fe40001000000 */
[----:B------:R-:W-:Y:S02]  /*12650*/  R2UR UR10, R106 ;  /* 0x000000006a0a72ca */ /* 0x000fe400000e0000 */
[----:B------:R-:W-:Y:S02]  /*12660*/  R2UR UR11, R107 ;  /* 0x000000006b0b72ca */ /* 0x000fe400000e0000 */
[----:B------:R-:W-:-:S02]  /*12670*/  FMNMX.FTZ R0, R163, R0, !PT ;  /* 0x00000000a3007209 */ /* 0x000fc40007810000 */
[----:B------:R-:W-:Y:S02]  /*12680*/  FSEL R155, R110, -INF , P4 ;  /* 0xff8000006e9b7808 */ /* 0x000fe40002000000 */
[----:B------:R-:W-:Y:S02]  /*12690*/  ISETP.GT.AND P4, PT, R14, 0x39, PT ;  /* 0x000000390e00780c */ /* 0x000fe40003f84270 */
[----:B------:R-:W-:Y:S02]  /*126a0*/  FSEL R167, R116, -INF , P5 ;  /* 0xff80000074a77808 */ /* 0x000fe40002800000 */
[----:B------:R-:W-:Y:S02]  /*126b0*/  FMNMX.FTZ R0, R165, R0, !PT ;  /* 0x00000000a5007209 */ /* 0x000fe40007810000 */
[----:B------:R-:W-:Y:S02]  /*126c0*/  FSEL R115, R115, -INF , P2 ;  /* 0xff80000073737808 */ /* 0x000fe40001000000 */
[----:B------:R-:W-:-:S02]  /*126d0*/  FSEL R117, R117, -INF , P4 ;  /* 0xff80000075757808 */ /* 0x000fc40002000000 */
[----:B------:R-:W-:Y:S02]  /*126e0*/  ISETP.GT.AND P2, PT, R14, 0x40, PT ;  /* 0x000000400e00780c */ /* 0x000fe40003f44270 */
[----:B------:R-:W-:Y:S02]  /*126f0*/  FMNMX.FTZ R0, R167, R0, !PT ;  /* 0x00000000a7007209 */ /* 0x000fe40007810000 */
[----:B------:R-:W-:Y:S01]  /*12700*/  FSEL R113, R118, -INF , P5 ;  /* 0xff80000076717808 */ /* 0x000fe20002800000 */
[----:B------:R-:W-:Y:S02]  /*12710*/  WARPGROUP.DEPBAR.LE gsb0, 0x0 ;  /* 0x00008000000079c5 */ /* 0x000fe40000010000 */
[----:B------:R-:W-:Y:S01]  /*12720*/  WARPGROUP.ARRIVE ;  /* 0x00000000000079c5 */ /* 0x000fe20000000000 */
[----:B------:R-:W-:Y:S02]  /*12730*/  ISETP.GT.AND P5, PT, R14, 0x41, PT ;  /* 0x000000410e00780c */ /* 0x000fe40003fa4270 */
[----:B------:R-:W-:-:S02]  /*12740*/  FSEL R107, R88, -INF , P2 ;  /* 0xff800000586b7808 */ /* 0x000fc40001000000 */
[----:B------:R-:W-:Y:S01]  /*12750*/  FMNMX.FTZ R0, R117, R0, !PT ;  /* 0x0000000075007209 */ /* 0x000fe20007810000 */
[----:B------:R-:W-:Y:S01]  /*12760*/  QGMMA.64x32x32.F32.E4M3.E4M3 R72, gdesc[UR4], R72, gsb0 ;  /* 0x00600000044879f3 */ /* 0x000fe20008000848 */
[----:B------:R-:W-:Y:S02]  /*12770*/  R2UR UR6, R104 ;  /* 0x00000000680672ca */ /* 0x000fe400000e0000 */
[----:B------:R-:W-:Y:S02]  /*12780*/  R2UR UR7, R105 ;  /* 0x00000000690772ca */ /* 0x000fe400000e0000 */
[----:B------:R-:W-:Y:S02]  /*12790*/  R2UR UR4, R6 ;  /* 0x00000000060472ca */ /* 0x000fe400000e0000 */
[----:B------:R-:W-:Y:S02]  /*127a0*/  R2UR UR5, R7 ;  /* 0x00000000070572ca */ /* 0x000fe400000e0000 */
[----:B------:R-:W-:-:S02]  /*127b0*/  FSEL R119, R119, -INF , P4 ;  /* 0xff80000077777808 */ /* 0x000fc40002000000 */
[C---:B------:R-:W-:Y:S02]  /*127c0*/  ISETP.GT.AND P4, PT, R14.reuse, 0x48, PT ;  /* 0x000000480e00780c */ /* 0x040fe40003f84270 */
        /* <DEDUP_REMOVED lines=23> */
[----:B------:R-:W-:Y:S01]  /*12940*/  FSEL R101, R101, -INF , P4 ;  /* 0xff80000065657808 */ /* 0x000fe20002000000 */
[----:B------:R-:W-:Y:S02]  /*12950*/  WARPGROUP.DEPBAR.LE gsb0, 0x0 ;  /* 0x00008000000079c5 */ /* 0x000fe40000010000 */
[----:B------:R-:W-:Y:S01]  /*12960*/  WARPGROUP.ARRIVE ;  /* 0x00000000000079c5 */ /* 0x000fe20000000000 */
[----:B------:R-:W-:Y:S02]  /*12970*/  ISETP.GT.AND P3, PT, R14, 0x60, PT ;  /* 0x000000600e00780c */ /* 0x000fe40003f64270 */
[----:B------:R-:W-:Y:S02]  /*12980*/  FMNMX.FTZ R0, R179, R0, !PT ;  /* 0x00000000b3007209 */ /* 0x000fe40007810000 */
[----:B------:R-:W-:Y:S01]  /*12990*/  FSEL R95, R95, -INF , P1 ;  /* 0xff8000005f5f7808 */ /* 0x000fe20000800000 */
[----:B------:R-:W-:Y:S01]  /*129a0*/  QGMMA.64x32x32.F32.E4M3.E4M3 R56, gdesc[UR4], R56, gsb0 ;  /* 0x00600000043879f3 */ /* 0x000fe20008000838 */
[----:B------:R-:W-:-:S02]  /*129b0*/  R2UR UR7, R13 ;  /* 0x000000000d0772ca */ /* 0x000fc400000e0000 */
        /* <DEDUP_REMOVED lines=23> */
[----:B------:R-:W-:-:S02]  /*12b30*/  R2UR UR6, R12 ;  /* 0x000000000c0672ca */ /* 0x000fc400000e0000 */
[----:B------:R-:W-:Y:S02]  /*12b40*/  FSEL R185, R78, -INF , P2 ;  /* 0xff8000004eb97808 */ /* 0x000fe40001000000 */
[----:B------:R-:W-:Y:S02]  /*12b50*/  R2UR UR4, R6 ;  /* 0x00000000060472ca */ /* 0x000fe400000e0000 */
[----:B------:R-:W-:Y:S02]  /*12b60*/  R2UR UR5, R7 ;  /* 0x00000000070572ca */ /* 0x000fe400000e0000 */
[----:B------:R-:W-:Y:S02]  /*12b70*/  ISETP.GT.AND P2, PT, R14, 0x79, PT ;  /* 0x000000790e00780c */ /* 0x000fe40003f44270 */
[----:B------:R-:W-:Y:S01]  /*12b80*/  FSEL R189, R84, -INF , P1 ;  /* 0xff80000054bd7808 */ /* 0x000fe20000800000 */
[----:B------:R-:W-:Y:S02]  /*12b90*/  WARPGROUP.DEPBAR.LE gsb0, 0x0 ;  /* 0x00008000000079c5 */ /* 0x000fe40000010000 */
[----:B------:R-:W-:Y:S01]  /*12ba0*/  WARPGROUP.ARRIVE ;  /* 0x00000000000079c5 */ /* 0x000fe20000000000 */
[----:B------:R-:W-:-:S02]  /*12bb0*/  FMNMX.FTZ R0, R81, R0, !PT ;  /* 0x0000000051007209 */ /* 0x000fc40007810000 */
[----:B------:R-:W-:Y:S02]  /*12bc0*/  FSEL R79, R79, -INF , P5 ;  /* 0xff8000004f4f7808 */ /* 0x000fe40002800000 */
[----:B------:R-:W-:Y:S01]  /*12bd0*/  ISETP.GT.AND P5, PT, R14, 0x80, PT ;  /* 0x000000800e00780c */ /* 0x000fe20003fa4270 */
        /* <DEDUP_REMOVED lines=30> */
[----:B------:R-:W-:Y:S01]  /*12dc0*/  FMNMX.FTZ R0, R203, R0, !PT ;  /* 0x00000000cb007209 */ /* 0x000fe20007810000 */
[----:B------:R-:W-:Y:S02]  /*12dd0*/  WARPGROUP.DEPBAR.LE gsb0, 0x0 ;  /* 0x00008000000079c5 */ /* 0x000fe40000010000 */
[----:B------:R-:W-:Y:S01]  /*12de0*/  WARPGROUP.ARRIVE ;  /* 0x00000000000079c5 */ /* 0x000fe20000000000 */
[----:B------:R-:W-:Y:S02]  /*12df0*/  FSEL R63, R63, -INF , P1 ;  /* 0xff8000003f3f7808 */ /* 0x000fe40000800000 */
[----:B------:R-:W-:Y:S02]  /*12e00*/  ISETP.GT.AND P1, PT, R14, 0xa0, PT ;  /* 0x000000a00e00780c */ /* 0x000fe40003f24270 */
[----:B------:R-:W-:Y:S01]  /*12e10*/  FSEL R207, R69, -INF , P3 ;  /* 0xff80000045cf7808 */ /* 0x000fe20001800000 */
[----:B------:R-:W-:Y:S01]  /*12e20*/  QGMMA.64x32x32.F32.E4M3.E4M3 R24, gdesc[UR4], R24, gsb0 ;  /* 0x00600000041879f3 */ /* 0x000fe20008000818 */
        /* <DEDUP_REMOVED lines=29> */
[----:B------:R-:W-:Y:S01]  /*13000*/  ISETP.GT.AND P0, PT, R14, 0xc1, PT ;  /* 0x000000c10e00780c */ /* 0x000fe20003f04270 */
[----:B------:R-:W-:Y:S02]  /*13010*/  WARPGROUP.DEPBAR.LE gsb0, 0x0 ;  /* 0x00008000000079c5 */ /* 0x000fe40000010000 */
        /* <DEDUP_REMOVED lines=18> */
[----:B------:R-:W-:-:S02]  /*13140*/  FSEL R49, R46, -INF , P5 ;  /* 0xff8000002e317808 */ /* 0x000fc40002800000 */
[----:B------:R-:W-:Y:S02]  /*13150*/  FSEL R12, R33, -INF , P4 ;  /* 0xff800000210c7808 */ /* 0x000fe40002000000 */
[----:B------:R-:W-:Y:S02]  /*13160*/  FMNMX.FTZ R0, R237, R0, !PT ;  /* 0x00000000ed007209 */ /* 0x000fe40007810000 */
[----:B------:R-:W-:Y:S02]  /*13170*/  ISETP.GT.AND P5, PT, R14, 0xd8, PT ;  /* 0x000000d80e00780c */ /* 0x000fe40003fa4270 */
[----:B------:R-:W-:Y:S02]  /*13180*/  FMNMX.FTZ R0, R12, R0, !PT ;  /* 0x000000000c007209 */ /* 0x000fe40007810000 */
[----:B------:R-:W-:Y:S02]  /*13190*/  FSEL R33, R36, -INF , P5 ;  /* 0xff80000024217808 */ /* 0x000fe40002800000 */
[----:B------:R-:W-:-:S02]  /*131a0*/  ISETP.GT.AND P6, PT, R14, 0xd9, PT ;  /* 0x000000d90e00780c */ /* 0x000fc40003fc4270 */
[----:B------:R-:W-:Y:S02]  /*131b0*/  FMNMX.FTZ R0, R33, R0, !PT ;  /* 0x0000000021007209 */ /* 0x000fe40007810000 */
[----:B------:R-:W-:Y:S02]  /*131c0*/  FSEL R37, R37, -INF , P6 ;  /* 0xff80000025257808 */ /* 0x000fe40003000000 */
[----:B------:R-:W-:Y:S02]  /*131d0*/  FMNMX.FTZ R46, R15, R123, !PT ;  /* 0x0000007b0f2e7209 */ /* 0x000fe40007810000 */
[----:B------:R-:W-:Y:S02]  /*131e0*/  FMNMX.FTZ R24, R37, R0, !PT ;  /* 0x0000000025187209 */ /* 0x000fe40007810000 */
[----:B------:R-:W-:Y:S02]  /*131f0*/  FMNMX.FTZ R46, R121, R46, !PT ;  /* 0x0000002e792e7209 */ /* 0x000fe40007810000 */
[----:B------:R-:W-:Y:S01]  /*13200*/  P2R R40, PR, RZ, 0x4 ;  /* 0x00000004ff287803 */ /* 0x000fe20000000000 */
[----:B------:R-:W0:Y:S01]  /*13210*/  SHFL.BFLY PT, R0, R24, 0x2, 0x1f ;  /* 0x0c401f0018007f89 */ /* 0x000e2200000e0000 */
[----:B------:R-:W-:-:S02]  /*13220*/  FMNMX.FTZ R48, R127, R46, !PT ;  /* 0x0000002e7f307209 */ /* 0x000fc40007810000 */
[----:B------:R-:W-:Y:S02]  /*13230*/  P2R R44, PR, RZ, 0x1 ;  /* 0x00000001ff2c7803 */ /* 0x000fe40000000000 */
[----:B------:R-:W-:Y:S02]  /*13240*/  FMNMX.FTZ R48, R143, R48, !PT ;  /* 0x000000308f307209 */ /* 0x000fe40007810000 */
[----:B------:R-:W-:Y:S02]  /*13250*/  P2R R42, PR, RZ, 0x2 ;  /* 0x00000002ff2a7803 */ /* 0x000fe40000000000 */
[----:B------:R-:W-:Y:S02]  /*13260*/  FMNMX.FTZ R48, R131, R48, !PT ;  /* 0x0000003083307209 */ /* 0x000fe40007810000 */
[----:B------:R-:W-:Y:S02]  /*13270*/  ISETP.GT.AND P1, PT, R14, 0xb9, PT ;  /* 0x000000b90e00780c */ /* 0x000fe40003f24270 */
[----:B------:R-:W-:-:S02]  /*13280*/  FMNMX.FTZ R48, R129, R48, !PT ;  /* 0x0000003081307209 */ /* 0x000fc40007810000 */
[----:B------:R-:W-:Y:S02]  /*13290*/  ISETP.GT.AND P0, PT, R14, 0xc0, PT ;  /* 0x000000c00e00780c */ /* 0x000fe40003f04270 */
[----:B------:R-:W-:Y:S02]  /*132a0*/  FMNMX.FTZ R50, R135, R48, !PT ;  /* 0x0000003087327209 */ /* 0x000fe40007810000 */
[----:B------:R-:W-:Y:S02]  /*132b0*/  FSEL R55, R55, -INF , P1 ;  /* 0xff80000037377808 */ /* 0x000fe40000800000 */
[----:B------:R-:W-:Y:S02]  /*132c0*/  FMNMX.FTZ R50, R125, R50, !PT ;  /* 0x000000327d327209 */ /* 0x000fe40007810000 */
[----:B------:R-:W-:Y:S02]  /*132d0*/  FSEL R26, R26, -INF , P0 ;  /* 0xff8000001a1a7808 */ /* 0x000fe40000000000 */
[----:B0-----:R-:W-:-:S02]  /*132e0*/  FMNMX.FTZ R28, R24, R0, !PT ;  /* 0x00000000181c7209 */ /* 0x001fc40007810000 */
[----:B------:R-:W-:Y:S02]  /*132f0*/  FMNMX.FTZ R50, R151, R50, !PT ;  /* 0x0000003297327209 */ /* 0x000fe40007810000 */
[----:B------:R-:W-:Y:S01]  /*13300*/  ISETP.NE.AND P0, PT, R44, RZ, PT ;  /* 0x000000ff2c00720c */ /* 0x000fe20003f05270 */
[----:B------:R-:W0:Y:S01]  /*13310*/  SHFL.BFLY PT, R0, R28, 0x1, 0x1f ;  /* 0x0c201f001c007f89 */ /* 0x000e2200000e0000 */
[----:B------:R-:W-:Y:S02]  /*13320*/  FMNMX.FTZ R50, R155, R50, !PT ;  /* 0x000000329b327209 */ /* 0x000fe40007810000 */
[----:B------:R-:W-:Y:S02]  /*13330*/  ISETP.NE.AND P1, PT, R42, RZ, PT ;  /* 0x000000ff2a00720c */ /* 0x000fe40003f25270 */
[----:B------:R-:W-:Y:S02]  /*13340*/  FSEL R27, R27, -INF , P0 ;  /* 0xff8000001b1b7808 */ /* 0x000fe40000000000 */
[----:B------:R-:W-:-:S02]  /*13350*/  FSEL R30, R30, -INF , P1 ;  /* 0xff8000001e1e7808 */ /* 0x000fc40000800000 */
[----:B------:R-:W-:Y:S02]  /*13360*/  ISETP.NE.AND P0, PT, R136, RZ, PT ;  /* 0x000000ff8800720c */ /* 0x000fe40003f05270 */
[----:B0-----:R-:W-:-:S04]  /*13370*/  FMNMX.FTZ R0, R28, R0, !PT ;  /* 0x000000001c007209 */ /* 0x001fc80007810000 */
[----:B------:R-:W-:Y:S01]  /*13380*/  FSETP.NEU.FTZ.AND P2, PT, R0, -INF , PT ;  /* 0xff8000000000780b */ /* 0x000fe20003f5d000 */
[----:B------:R-:W-:-:S05]  /*13390*/  FFMA.FTZ R32, R2, R0, -8 ;  /* 0xc100000002207423 */ /* 0x000fca0000010000 */
[----:B------:R-:W-:Y:S02]  /*133a0*/  FSEL R14, R32, RZ, P2 ;  /* 0x000000ff200e7208 */ /* 0x000fe40001000000 */
[----:B------:R-:W-:-:S03]  /*133b0*/  ISETP.NE.AND P2, PT, R40, RZ, PT ;  /* 0x000000ff2800720c */ /* 0x000fc60003f45270 */
[C-C-:B------:R-:W-:Y:S01]  /*133c0*/  FFMA.FTZ R52, R2.reuse, R107, -R14.reuse ;  /* 0x0000006b02347223 */ /* 0x140fe2000001080e */
[----:B------:R-:W-:-:S01]  /*133d0*/  FFMA.FTZ R13, R2, R13, -R14 ;  /* 0x0000000d020d7223 */ /* 0x000fc2000001080e */
[C-C-:B------:R-:W-:Y:S01]  /*133e0*/  FFMA.FTZ R24, R2.reuse, R137, -R14.reuse ;  /* 0x0000008902187223 */ /* 0x140fe2000001080e */
[----:B------:R-:W-:-:S01]  /*133f0*/  FFMA.FTZ R137, R2, R141, -R14 ;  /* 0x0000008d02897223 */ /* 0x000fc2000001080e */
[----:B------:R0:W-:Y:S01]  /*13400*/  MUFU.EX2 R46, R52 ;  /* 0x00000034002e7308 */ /* 0x0001e20000000800 */
[----:B------:R-:W-:-:S01]  /*13410*/  FFMA.FTZ R141, R2, R147, -R14 ;  /* 0x00000093028d7223 */ /* 0x000fc2000001080e */
[C-C-:B------:R-:W-:Y:S01]  /*13420*/  FFMA.FTZ R147, R2.reuse, R165, -R14.reuse ;  /* 0x000000a502937223 */ /* 0x140fe2000001080e */
[----:B------:R-:W-:Y:S01]  /*13430*/  FSEL R165, R31, -INF , P2 ;  /* 0xff8000001fa57808 */ /* 0x000fe20001000000 */
[--C-:B------:R-:W-:Y:S01]  /*13440*/  FFMA.FTZ R42, R2, R163, -R14.reuse ;  /* 0x000000a3022a7223 */ /* 0x100fe2000001080e */
[----:B------:R-:W-:Y:S01]  /*13450*/  FSEL R163, R34, -INF , P3 ;  /* 0xff80000022a37808 */ /* 0x000fe20001800000 */
[C-C-:B------:R-:W-:Y:S01]  /*13460*/  FFMA.FTZ R44, R2.reuse, R167, -R14.reuse ;  /* 0x000000a7022c7223 */ /* 0x140fe2000001080e */
[----:B------:R-:W-:Y:S01]  /*13470*/  FSEL R167, R35, -INF , P4 ;  /* 0xff80000023a77808 */ /* 0x000fe20002000000 */
[C-C-:B------:R-:W-:Y:S01]  /*13480*/  FFMA.FTZ R107, R2.reuse, R169, -R14.reuse ;  /* 0x000000a9026b7223 */ /* 0x140fe2000001080e */
[----:B0-----:R-:W-:Y:S01]  /*13490*/  FMNMX.FTZ R52, R111, R50, !PT ;  /* 0x000000326f347209 */ /* 0x001fe20007810000 */
[--C-:B------:R-:W-:Y:S01]  /*134a0*/  FFMA.FTZ R171, R2, R171, -R14.reuse ;  /* 0x000000ab02ab7223 */ /* 0x100fe2000001080e */
[----:B------:R-:W-:Y:S01]  /*134b0*/  FSEL R169, R38, -INF , P5 ;  /* 0xff80000026a97808 */ /* 0x000fe20002800000 */
[C-C-:B------:R-:W-:Y:S01]  /*134c0*/  FFMA.FTZ R179, R2.reuse, R179, -R14.reuse ;  /* 0x000000b302b37223 */ /* 0x140fe2000001080e */
[----:B------:R-:W-:Y:S01]  /*134d0*/  FMNMX.FTZ R52, R161, R52, !PT ;  /* 0x00000034a1347209 */ /* 0x000fe20007810000 */
[----:B------:R0:W-:Y:S01]  /*134e0*/  MUFU.EX2 R48, R171 ;  /* 0x000000ab00307308 */ /* 0x0001e20000000800 */
        /* <DEDUP_REMOVED lines=8> */
[----:B0-----:R-:W-:Y:S01]  /*13570*/  FSEL R171, R39, -INF , P6 ;  /* 0xff80000027ab7808 */ /* 0x001fe20003000000 */
        /* <DEDUP_REMOVED lines=19> */
[----:B------:R-:W-:Y:S01]  /*136b0*/  MUFU.EX2 R54, R13 ;  /* 0x0000000d00367308 */ /* 0x000fe20000000800 */
        /* <DEDUP_REMOVED lines=34> */
[----:B------:R-:W-:Y:S01]  /*138e0*/  MUFU.EX2 R21, R21 ;  /* 0x0000001500157308 */ /* 0x000fe20000000800 */
[----:B------:R-:W-:-:S02]  /*138f0*/  ISETP.NE.AND P2, PT, R138, RZ, PT ;  /* 0x000000ff8a00720c */ /* 0x000fc40003f45270 */
        /* <DEDUP_REMOVED lines=8> */
[----:B------:R-:W0:Y:S03]  /*13980*/  MUFU.EX2 R137, R137 ;  /* 0x0000008900897308 */ /* 0x000e260000000800 */
[----:B------:R-:W-:-:S04]  /*13990*/  FMNMX.FTZ R64, R63, R62, !PT ;  /* 0x0000003e3f407209 */ /* 0x000fc80007810000 */
[----:B------:R-:W-:Y:S01]  /*139a0*/  FMNMX.FTZ R64, R69, R64, !PT ;  /* 0x0000004045407209 */ /* 0x000fe20007810000 */
[----:B------:R-:W-:Y:S03]  /*139b0*/  MUFU.EX2 R28, R28 ;  /* 0x0000001c001c7308 */ /* 0x000fe60000000800 */
[----:B------:R-:W-:-:S04]  /*139c0*/  FMNMX.FTZ R64, R67, R64, !PT ;  /* 0x0000004043407209 */ /* 0x000fc80007810000 */
[----:B------:R-:W-:Y:S01]  /*139d0*/  FMNMX.FTZ R64, R41, R64, !PT ;  /* 0x0000004029407209 */ /* 0x000fe20007810000 */
[----:B------:R-:W-:Y:S01]  /*139e0*/  MUFU.EX2 R141, R141 ;  /* 0x0000008d008d7308 */ /* 0x000fe20000000800 */
[----:B0-----:R-:W-:Y:S02]  /*139f0*/  F2FP.SATFINITE.E4M3.F32.PACK_AB_MERGE_C R224, R137, R24, RZ ;  /* 0x0000001889e0723e */ /* 0x001fe400048070ff */
[----:B------:R-:W-:Y:S02]  /*13a00*/  FMNMX.FTZ R66, R71, R64, !PT ;  /* 0x0000004047427209 */ /* 0x000fe40007810000 */
[----:B------:R-:W-:Y:S02]  /*13a10*/  F2FP.SATFINITE.E4M3.F32.PACK_AB_MERGE_C R224, R20, R21, R224 ;  /* 0x0000001514e0723e */ /* 0x000fe400048070e0 */
        /* <DEDUP_REMOVED lines=26> */
[----:B------:R-:W-:Y:S01]  /*13bc0*/  FMNMX.FTZ R13, R171, R70, !PT ;  /* 0x00000046ab0d7209 */ /* 0x000fe20007810000 */
[----:B------:R-:W-:-:S01]  /*13bd0*/  FFMA.FTZ R70, R2, R217, -R14 ;  /* 0x000000d902467223 */ /* 0x000fc2000001080e */
[----:B------:R-:W-:-:S03]  /*13be0*/  F2FP.SATFINITE.E4M3.F32.PACK_AB_MERGE_C R220, R145, R36, R220 ;  /* 0x0000002491dc723e */ /* 0x000fc600048070dc */
[----:B------:R-:W0:Y:S01]  /*13bf0*/  SHFL.BFLY PT, R74, R13, 0x2, 0x1f ;  /* 0x0c401f000d4a7f89 */ /* 0x000e2200000e0000 */
[----:B------:R-:W-:Y:S08]  /*13c00*/  MUFU.EX2 R44, R44 ;  /* 0x0000002c002c7308 */ /* 0x000ff00000000800 */
[----:B------:R-:W1:Y:S08]  /*13c10*/  MUFU.EX2 R117, R117 ;  /* 0x0000007500757308 */ /* 0x000e700000000800 */
[----:B------:R-:W-:Y:S01]  /*13c20*/  MUFU.EX2 R107, R107 ;  /* 0x0000006b006b7308 */ /* 0x000fe20000000800 */
[----:B0-----:R-:W-:Y:S01]  /*13c30*/  FMNMX.FTZ R80, R13, R74, !PT ;  /* 0x0000004a0d507209 */ /* 0x001fe20007810000 */
[----:B------:R-:W-:-:S06]  /*13c40*/  FFMA.FTZ R74, R2, R225, -R14 ;  /* 0x000000e1024a7223 */ /* 0x000fcc000001080e */
[----:B------:R-:W0:Y:S01]  /*13c50*/  MUFU.EX2 R93, R93 ;  /* 0x0000005d005d7308 */ /* 0x000e220000000800 */
[----:B-1----:R-:W-:Y:S01]  /*13c60*/  F2FP.SATFINITE.E4M3.F32.PACK_AB_MERGE_C R222, R117, R44, RZ ;  /* 0x0000002c75de723e */ /* 0x002fe200048070ff */
[----:B------:R-:W1:Y:S03]  /*13c70*/  SHFL.BFLY PT, R13, R80, 0x1, 0x1f ;  /* 0x0c201f00500d7f89 */ /* 0x000e6600000e0000 */
[----:B------:R-:W-:-:S03]  /*13c80*/  F2FP.SATFINITE.E4M3.F32.PACK_AB_MERGE_C R222, R147, R42, R222 ;  /* 0x0000002a93de723e */ /* 0x000fc600048070de */
[----:B------:R-:W-:Y:S08]  /*13c90*/  MUFU.EX2 R149, R149 ;  /* 0x0000009500957308 */ /* 0x000ff00000000800 */
[----:B------:R-:W2:Y:S01]  /*13ca0*/  MUFU.EX2 R101, R101 ;  /* 0x0000006500657308 */ /* 0x000ea20000000800 */
[----:B0-----:R-:W-:-:S04]  /*13cb0*/  F2FP.SATFINITE.E4M3.F32.PACK_AB_MERGE_C R200, R93, R48, RZ ;  /* 0x000000305dc8723e */ /* 0x001fc800048070ff */
[----:B------:R-:W-:-:S03]  /*13cc0*/  F2FP.SATFINITE.E4M3.F32.PACK_AB_MERGE_C R200, R107, R46, R200 ;  /* 0x0000002e6bc8723e */ /* 0x000fc600048070c8 */
[----:B------:R-:W-:Y:S01]  /*13cd0*/  MUFU.EX2 R73, R73 ;  /* 0x0000004900497308 */ /* 0x000fe20000000800 */
[----:B-1----:R-:W-:-:S04]  /*13ce0*/  FMNMX.FTZ R13, R80, R13, !PT ;  /* 0x0000000d500d7209 */ /* 0x002fc80007810000 */
[----:B------:R-:W-:Y:S01]  /*13cf0*/  FSETP.NEU.FTZ.AND P1, PT, R13, -INF , PT ;  /* 0xff8000000d00780b */ /* 0x000fe20003f3d000 */
[----:B------:R-:W-:-:S02]  /*13d00*/  FFMA.FTZ R88, R2, R13, -8 ;  /* 0xc100000002587423 */ /* 0x000fc4000001000d */
[----:B------:R-:W-:Y:S01]  /*13d10*/  MUFU.EX2 R56, R181 ;  /* 0x000000b500387308 */ /* 0x000fe20000000800 */
[----:B--2---:R-:W-:Y:S02]  /*13d20*/  F2FP.SATFINITE.E4M3.F32.PACK_AB_MERGE_C R202, R101, R52, RZ ;  /* 0x0000003465ca723e */ /* 0x004fe400048070ff */
[----:B------:R-:W-:Y:S02]  /*13d30*/  FSEL R88, R88, RZ, P1 ;  /* 0x000000ff58587208 */ /* 0x000fe40000800000 */
[----:B------:R-:W-:-:S03]  /*13d40*/  ISETP.GE.AND P1, PT, R139, 0xe1, PT ;  /* 0x000000e18b00780c */ /* 0x000fc60003f26270 */
        /* <DEDUP_REMOVED lines=10> */
[----:B------:R-:W-:Y:S01]  /*13df0*/  FFMA.FTZ R104, R2, R83, -R88 ;  /* 0x0000005302687223 */ /* 0x000fe20000010858 */
[----:B------:R-:W-:-:S01]  /*13e00*/  FADD.FTZ R79, R21, R20 ;  /* 0x00000014154f7221 */ /* 0x000fc20000010000 */
[C-C-:B------:R-:W-:Y:S01]  /*13e10*/  FFMA.FTZ R127, R2.reuse, R135, -R88.reuse ;  /* 0x00000087027f7223 */ /* 0x140fe20000010858 */
[----:B------:R-:W-:-:S01]  /*13e20*/  FFMA.FTZ R82, R2, R125, -R88 ;  /* 0x0000007d02527223 */ /* 0x000fc20000010858 */
[----:B------:R-:W-:Y:S01]  /*13e30*/  FFMA.FTZ R121, R2, R151, -R88 ;  /* 0x0000009702797223 */ /* 0x000fe20000010858 */
[----:B------:R-:W-:-:S01]  /*13e40*/  FADD.FTZ R106, R24, R79 ;  /* 0x0000004f186a7221 */ /* 0x000fc20000010000 */
[----:B------:R-:W0:Y:S01]  /*13e50*/  MUFU.EX2 R15, R15 ;  /* 0x0000000f000f7308 */ /* 0x000e220000000800 */
[----:B------:R-:W-:-:S01]  /*13e60*/  FFMA.FTZ R94, R2, R155, -R88 ;  /* 0x0000009b025e7223 */ /* 0x000fc20000010858 */
[C-C-:B------:R-:W-:Y:S01]  /*13e70*/  FFMA.FTZ R79, R2.reuse, R61, -R88.reuse ;  /* 0x0000003d024f7223 */ /* 0x140fe20000010858 */
[----:B------:R-:W-:Y:S01]  /*13e80*/  @!P2 IADD3 R61, R3, 0x2e840, RZ ;  /* 0x0002e840033da810 */ /* 0x000fe20007ffe0ff */
[C-C-:B------:R-:W-:Y:S01]  /*13e90*/  FFMA.FTZ R125, R2.reuse, R111, -R88.reuse ;  /* 0x0000006f027d7223 */ /* 0x140fe20000010858 */
[----:B------:R-:W-:-:S01]  /*13ea0*/  FFMA.FTZ R84, R2, R161, -R88 ;  /* 0x000000a102547223 */ /* 0x000fc20000010858 */
[C-C-:B------:R-:W-:Y:S01]  /*13eb0*/  FFMA.FTZ R111, R2.reuse, R115, -R88.reuse ;  /* 0x00000073026f7223 */ /* 0x140fe20000010858 */
[----:B------:R-:W-:Y:S01]  /*13ec0*/  @!P2 PRMT R61, RZ, 0x654, R61 ;  /* 0x00000654ff3da816 */ /* 0x000fe2000000003d */
[----:B------:R-:W1:Y:S01]  /*13ed0*/  MUFU.EX2 R90, R90 ;  /* 0x0000005a005a7308 */ /* 0x000e620000000800 */
[----:B------:R-:W-:-:S01]  /*13ee0*/  FFMA.FTZ R98, R2, R113, -R88 ;  /* 0x0000007102627223 */ /* 0x000fc20000010858 */
[C-C-:B------:R-:W-:Y:S01]  /*13ef0*/  FFMA.FTZ R113, R2.reuse, R119, -R88.reuse ;  /* 0x0000007702717223 */ /* 0x140fe20000010858 */
[----:B------:R2:W-:Y:S01]  /*13f00*/  @!P2 SYNCS.ARRIVE.TRANS64.RED.A1T0 RZ, [R61+URZ], RZ ;  /* 0x000000ff3dffa9a7 */ /* 0x0005e2000810043f */
[----:B------:R-:W-:-:S01]  /*13f10*/  FFMA.FTZ R86, R2, R105, -R88 ;  /* 0x0000006902567223 */ /* 0x000fc20000010858 */
[C-C-:B------:R-:W-:Y:S01]  /*13f20*/  FFMA.FTZ R91, R2.reuse, R91, -R88.reuse ;  /* 0x0000005b025b7223 */ /* 0x140fe20000010858 */
[----:B------:R-:W-:-:S01]  /*13f30*/  FFMA.FTZ R102, R2, R89, -R88 ;  /* 0x0000005902667223 */ /* 0x000fc20000010858 */
[----:B------:R-:W-:Y:S01]  /*13f40*/  FFMA.FTZ R105, R2, R95, -R88 ;  /* 0x0000005f02697223 */ /* 0x000fe20000010858 */
[----:B------:R-:W3:Y:S01]  /*13f50*/  MUFU.EX2 R123, R123 ;  /* 0x0000007b007b7308 */ /* 0x000ee20000000800 */
        /* <DEDUP_REMOVED lines=21> */
[----:B------:R-:W-:Y:S01]  /*140b0*/  F2FP.SATFINITE.E4M3.F32.PACK_AB_MERGE_C R204, R77, R56, RZ ;  /* 0x000000384dcc723e */ /* 0x000fe200048070ff */
[----:B------:R-:W-:-:S01]  /*140c0*/  FFMA.FTZ R53, R2, R53, -R88 ;  /* 0x0000003502357223 */ /* 0x000fc20000010858 */
[----:B------:R-:W3:Y:S01]  /*140d0*/  MUFU.EX2 R92, R92 ;  /* 0x0000005c005c7308 */ /* 0x000ee20000000800 */
[----:B0-----:R-:W-:-:S01]  /*140e0*/  FADD.FTZ R83, R37, R114 ;  /* 0x0000007225537221 */ /* 0x001fc20000010000 */
[----:B------:R-:W-:Y:S01]  /*140f0*/  FADD.FTZ R114, R32, R59 ;  /* 0x0000003b20727221 */ /* 0x000fe20000010000 */
[----:B------:R-:W-:-:S01]  /*14100*/  FFMA.FTZ R59, R2, R65, -R88 ;  /* 0x00000041023b7223 */ /* 0x000fc20000010858 */
[C-C-:B------:R-:W-:Y:S01]  /*14110*/  FFMA.FTZ R71, R2.reuse, R71, -R88.reuse ;  /* 0x0000004702477223 */ /* 0x140fe20000010858 */
[----:B------:R-:W-:-:S01]  /*14120*/  FFMA.FTZ R51, R2, R51, -R88 ;  /* 0x0000003302337223 */ /* 0x000fc20000010858 */
[----:B--2---:R-:W-:Y:S01]  /*14130*/  FADD.FTZ R61, R133, R114 ;  /* 0x00000072853d7221 */ /* 0x004fe20000010000 */
[----:B------:R-:W-:-:S01]  /*14140*/  FFMA.FTZ R114, R2, R67, -R88 ;  /* 0x0000004302727223 */ /* 0x000fc20000010858 */
[----:B------:R-:W0:Y:S01]  /*14150*/  MUFU.EX2 R127, R127 ;  /* 0x0000007f007f7308 */ /* 0x000e220000000800 */
[----:B-1----:R-:W-:-:S01]  /*14160*/  FADD.FTZ R83, R80, R83 ;  /* 0x0000005350537221 */ /* 0x002fc20000010000 */
[C-C-:B------:R-:W-:Y:S01]  /*14170*/  FFMA.FTZ R67, R2.reuse, R49, -R88.reuse ;  /* 0x0000003102437223 */ /* 0x140fe20000010858 */
[----:B------:R-:W-:-:S01]  /*14180*/  FFMA.FTZ R49, R2, R47, -R88 ;  /* 0x0000002f02317223 */ /* 0x000fc20000010858 */
[C-C-:B------:R-:W-:Y:S01]  /*14190*/  FFMA.FTZ R227, R2.reuse, R227, -R88.reuse ;  /* 0x000000e302e37223 */ /* 0x140fe20000010858 */
[----:B------:R-:W-:Y:S01]  /*141a0*/  F2FP.SATFINITE.E4M3.F32.PACK_AB_MERGE_C R225, R123, R90, RZ ;  /* 0x0000005a7be1723e */ /* 0x000fe200048070ff */
[C-C-:B------:R-:W-:Y:S01]  /*141b0*/  FFMA.FTZ R55, R2.reuse, R55, -R88.reuse ;  /* 0x0000003702377223 */ /* 0x140fe20000010858 */
[----:B------:R-:W-:-:S01]  /*141c0*/  FFMA.FTZ R30, R2, R30, -R88 ;  /* 0x0000001e021e7223 */ /* 0x000fc20000010858 */
[----:B------:R-:W1:Y:S01]  /*141d0*/  MUFU.EX2 R82, R82 ;  /* 0x0000005200527308 */ /* 0x000e620000000800 */
[----:B---3--:R-:W-:-:S01]  /*141e0*/  FADD.FTZ R118, R92, R83 ;  /* 0x000000535c767221 */ /* 0x008fc20000010000 */
[----:B------:R-:W-:Y:S01]  /*141f0*/  F2FP.SATFINITE.E4M3.F32.PACK_AB_MERGE_C R225, R15, R14, R225 ;  /* 0x0000000e0fe1723e */ /* 0x000fe200048070e1 */
[----:B------:R-:W-:-:S01]  /*14200*/  FFMA.FTZ R165, R2, R165, -R88 ;  /* 0x000000a502a57223 */ /* 0x000fc20000010858 */
[C-C-:B------:R-:W-:Y:S01]  /*14210*/  FFMA.FTZ R163, R2.reuse, R163, -R88.reuse ;  /* 0x000000a302a37223 */ /* 0x140fe20000010858 */
[----:B------:R-:W-:-:S01]  /*14220*/  FFMA.FTZ R167, R2, R167, -R88 ;  /* 0x000000a702a77223 */ /* 0x000fc20000010858 */
[----:B------:R-:W-:Y:S01]  /*14230*/  FFMA.FTZ R169, R2, R169, -R88 ;  /* 0x000000a902a97223 */ /* 0x000fe20000010858 */
[----:B------:R-:W-:Y:S01]  /*14240*/  IMAD.MOV.U32 R87, RZ, RZ, RZ ;  /* 0x000000ffff577224 */ /* 0x000fe200078e00ff */
[----:B------:R-:W2:Y:S01]  /*14250*/  MUFU.EX2 R121, R121 ;  /* 0x0000007900797308 */ /* 0x000ea20000000800 */
[----:B0-----:R-:W-:-:S01]  /*14260*/  FADD.FTZ R63, R127, R118 ;  /* 0x000000767f3f7221 */ /* 0x001fc20000010000 */
[----:B------:R-:W-:Y:S01]  /*14270*/  FADD.FTZ R118, R36, R61 ;  /* 0x0000003d24767221 */ /* 0x000fe20000010000 */
[----:B------:R-:W-:-:S01]  /*14280*/  FFMA.FTZ R61, R2, R41, -R88 ;  /* 0x00000029023d7223 */ /* 0x000fc20000010858 */
[----:B------:R-:W-:Y:S01]  /*14290*/  F2FP.SATFINITE.E4M3.F32.PACK_AB_MERGE_C R92, R127, R92, RZ ;  /* 0x0000005c7f5c723e */ /* 0x000fe200048070ff */
[----:B------:R-:W-:-:S02]  /*142a0*/  IMAD.MOV.U32 R83, RZ, RZ, R87 ;  /* 0x000000ffff537224 */ /* 0x000fc400078e0057 */
[----:B------:R-:W-:Y:S01]  /*142b0*/  FADD.FTZ R41, R145, R118 ;  /* 0x0000007691297221 */ /* 0x000fe20000010000 */
[----:B------:R-:W-:Y:S01]  /*142c0*/  F2FP.SATFINITE.E4M3.F32.PACK_AB_MERGE_C R202, R149, R50, R202 ;  /* 0x0000003295ca723e */ /* 0x000fe200048070ca */
[----:B------:R-:W0:Y:S01]  /*142d0*/  MUFU.EX2 R94, R94 ;  /* 0x0000005e005e7308 */ /* 0x000e220000000800 */
[----:B-1----:R-:W-:-:S01]  /*142e0*/  FADD.FTZ R120, R82, R63 ;  /* 0x0000003f52787221 */ /* 0x002fc20000010000 */
[----:B------:R-:W-:Y:S01]  /*142f0*/  FADD.FTZ R118, R40, R41 ;  /* 0x0000002928767221 */ /* 0x000fe20000010000 */
[----:B------:R-:W-:-:S01]  /*14300*/  FFMA.FTZ R63, R2, R45, -R88 ;  /* 0x0000002d023f7223 */ /* 0x000fc20000010858 */
[----:B------:R-:W-:-:S04]  /*14310*/  F2FP.SATFINITE.E4M3.F32.PACK_AB_MERGE_C R204, R73, R54, R204 ;  /* 0x0000003649cc723e */ /* 0x000fc800048070cc */
[----:B------:R-:W1:Y:S01]  /*14320*/  MUFU.EX2 R125, R125 ;  /* 0x0000007d007d7308 */ /* 0x000e620000000800 */
[----:B--2---:R-:W-:-:S07]  /*14330*/  FADD.FTZ R65, R121, R120 ;  /* 0x0000007879417221 */ /* 0x004fce0000010000 */
[----:B------:R-:W2:Y:S01]  /*14340*/  MUFU.EX2 R84, R84 ;  /* 0x0000005400547308 */ /* 0x000ea20000000800 */
[----:B0-----:R-:W-:-:S01]  /*14350*/  FADD.FTZ R120, R94, R65 ;  /* 0x000000415e787221 */ /* 0x001fc20000010000 */
[----:B------:R-:W-:Y:S01]  /*14360*/  FFMA.FTZ R65, R2, R43, -R88 ;  /* 0x0000002b02417223 */ /* 0x000fe20000010858 */
[----:B------:R-:W-:-:S04]  /*14370*/  FADD.FTZ R43, R109, R118 ;  /* 0x000000766d2b7221 */ /* 0x000fc80000010000 */
[----:B------:R-:W-:Y:S01]  /*14380*/  FADD.FTZ R118, R42, R43 ;  /* 0x0000002b2a767221 */ /* 0x000fe20000010000 */
[----:B------:R-:W0:Y:S01]  /*14390*/  MUFU.EX2 R111, R111 ;  /* 0x0000006f006f7308 */ /* 0x000e220000000800 */
[----:B-1----:R-:W-:-:S01]  /*143a0*/  FADD.FTZ R45, R125, R120 ;  /* 0x000000787d2d7221 */ /* 0x002fc20000010000 */
[----:B------:R-:W-:Y:S01]  /*143b0*/  F2FP.SATFINITE.E4M3.F32.PACK_AB_MERGE_C R221, R125, R94, RZ ;  /* 0x0000005e7ddd723e */ /* 0x000fe200048070ff */
[----:B------:R-:W-:-:S03]  /*143c0*/  FADD.FTZ R43, R147, R118 ;  /* 0x00000076932b7221 */ /* 0x000fc60000010000 */
[----:B------:R-:W-:Y:S01]  /*143d0*/  F2FP.SATFINITE.E4M3.F32.PACK_AB_MERGE_C R221, R121, R82, R221 ;  /* 0x0000005279dd723e */ /* 0x000fe200048070dd */
[----:B------:R-:W-:-:S01]  /*143e0*/  FADD.FTZ R118, R44, R43 ;  /* 0x0000002b2c767221 */ /* 0x000fc20000010000 */
[----:B------:R-:W1:Y:S01]  /*143f0*/  MUFU.EX2 R98, R98 ;  /* 0x0000006200627308 */ /* 0x000e620000000800 */
[----:B--2---:R-:W-:-:S01]  /*14400*/  FADD.FTZ R120, R84, R45 ;  /* 0x0000002d54787221 */ /* 0x004fc20000010000 */
[----:B------:R-:W-:Y:S01]  /*14410*/  FFMA.FTZ R43, R2, R26, -R88 ;  /* 0x0000001a022b7223 */ /* 0x000fe20000010858 */
[----:B------:R-:W-:-:S05]  /*14420*/  IMAD.MOV.U32 R82, RZ, RZ, R87 ;  /* 0x000000ffff527224 */ /* 0x000fca00078e0057 */
[----:B------:R-:W2:Y:S01]  /*14430*/  MUFU.EX2 R113, R113 ;  /* 0x0000007100717308 */ /* 0x000ea20000000800 */
[----:B0-----:R-:W-:-:S07]  /*14440*/  FADD.FTZ R45, R111, R120 ;  /* 0x000000786f2d7221 */ /* 0x001fce0000010000 */
[----:B------:R-:W0:Y:S01]  /*14450*/  MUFU.EX2 R86, R86 ;  /* 0x0000005600567308 */ /* 0x000e220000000800 */
[----:B-1----:R-:W-:-:S01]  /*14460*/  FADD.FTZ R120, R98, R45 ;  /* 0x0000002d62787221 */ /* 0x002fc20000010000 */
[----:B------:R-:W-:-:S04]  /*14470*/  FADD.FTZ R45, R117, R118 ;  /* 0x00000076752d7221 */ /* 0x000fc80000010000 */
[----:B------:R-:W-:Y:S01]  /*14480*/  FADD.FTZ R118, R46, R45 ;  /* 0x0000002d2e767221 */ /* 0x000fe20000010000 */
[----:B------:R-:W-:-:S01]  /*14490*/  FFMA.FTZ R45, R2, R27, -R88 ;  /* 0x0000001b022d7223 */ /* 0x000fc20000010858 */
[----:B------:R-:W1:Y:S01]  /*144a0*/  MUFU.EX2 R91, R91 ;  /* 0x0000005b005b7308 */ /* 0x000e620000000800 */
[----:B--2---:R-:W-:-:S01]  /*144b0*/  FADD.FTZ R47, R113, R120 ;  /* 0x00000078712f7221 */ /* 0x004fc20000010000 */
[----:B------:R-:W-:Y:S01]  /*144c0*/  FADD.FTZ R27, R107, R118 ;  /* 0x000000766b1b7221 */ /* 0x000fe20000010000 */
[----:B------:R-:W-:-:S01]  /*144d0*/  FFMA.FTZ R88, R2, R171, -R88 ;  /* 0x000000ab02587223 */ /* 0x000fc20000010858 */
[----:B------:R-:W-:Y:S01]  /*144e0*/  F2FP.SATFINITE.E4M3.F32.PACK_AB_MERGE_C R223, R113, R98, RZ ;  /* 0x0000006271df723e */ /* 0x000fe200048070ff */
[----:B------:R-:W-:Y:S02]  /*144f0*/  IMAD.MOV.U32 R46, RZ, RZ, R87 ;  /* 0x000000ffff2e7224 */ /* 0x000fe400078e0057 */
[----:B------:R-:W-:Y:S01]  /*14500*/  FADD.FTZ R118, R48, R27 ;  /* 0x0000001b30767221 */ /* 0x000fe20000010000 */
[----:B------:R-:W2:Y:S01]  /*14510*/  MUFU.EX2 R102, R102 ;  /* 0x0000006600667308 */ /* 0x000ea20000000800 */
[----:B0-----:R-:W-:-:S01]  /*14520*/  FADD.FTZ R120, R86, R47 ;  /* 0x0000002f56787221 */ /* 0x001fc20000010000 */
[----:B------:R-:W-:Y:S01]  /*14530*/  F2FP.SATFINITE.E4M3.F32.PACK_AB_MERGE_C R223, R111, R84, R223 ;  /* 0x000000546fdf723e */ /* 0x000fe200048070df */
[----:B------:R-:W-:-:S05]  /*14540*/  IMAD.MOV.U32 R84, RZ, RZ, R87 ;  /* 0x000000ffff547224 */ /* 0x000fca00078e0057 */
[----:B------:R-:W0:Y:S08]  /*14550*/  MUFU.EX2 R105, R105 ;  /* 0x0000006900697308 */ /* 0x000e300000000800 */
[----:B------:R-:W3:Y:S08]  /*14560*/  MUFU.EX2 R89, R89 ;  /* 0x0000005900597308 */ /* 0x000ef00000000800 */
[----:B------:R-:W4:Y:S08]  /*14570*/  MUFU.EX2 R96, R96 ;  /* 0x0000006000607308 */ /* 0x000f300000000800 */
[----:B------:R1:W-:Y:S08]  /*14580*/  MUFU.EX2 R41, R69 ;  /* 0x0000004500297308 */ /* 0x0003f00000000800 */
[----:B------:R-:W4:Y:S01]  /*14590*/  MUFU.EX2 R97, R97 ;  /* 0x0000006100617308 */ /* 0x000f220000000800 */
[----:B-1----:R-:W-:-:S04]  /*145a0*/  FADD.FTZ R69, R91, R120 ;  /* 0x000000785b457221 */ /* 0x002fc80000010000 */
[----:B--2---:R-:W-:-:S03]  /*145b0*/  FADD.FTZ R120, R102, R69 ;  /* 0x0000004566787221 */ /* 0x004fc60000010000 */
[----:B------:R1:W-:Y:S01]  /*145c0*/  MUFU.EX2 R26, R61 ;  /* 0x0000003d001a7308 */ /* 0x0003e20000000800 */
[----:B0-----:R-:W-:-:S07]  /*145d0*/  FADD.FTZ R120, R105, R120 ;  /* 0x0000007869787221 */ /* 0x001fce0000010000 */
[----:B------:R-:W0:Y:S01]  /*145e0*/  MUFU.EX2 R108, R108 ;  /* 0x0000006c006c7308 */ /* 0x000e220000000800 */
[----:B-1----:R-:W-:-:S04]  /*145f0*/  FADD.FTZ R61, R93, R118 ;  /* 0x000000765d3d7221 */ /* 0x002fc80000010000 */
[----:B------:R-:W-:Y:S01]  /*14600*/  FADD.FTZ R118, R50, R61 ;  /* 0x0000003d32767221 */ /* 0x000fe20000010000 */
[----:B---3--:R-:W-:-:S01]  /*14610*/  FADD.FTZ R61, R89, R120 ;  /* 0x00000078593d7221 */ /* 0x008fc20000010000 */
[----:B------:R-:W-:Y:S01]  /*14620*/  IMAD.MOV.U32 R50, RZ, RZ, R87 ;  /* 0x000000ffff327224 */ /* 0x000fe200078e0057 */
[----:B------:R-:W1:Y:S01]  /*14630*/  MUFU.EX2 R95, R95 ;  /* 0x0000005f005f7308 */ /* 0x000e620000000800 */
[----:B------:R-:W-:-:S01]  /*14640*/  FADD.FTZ R69, R149, R118 ;  /* 0x0000007695457221 */ /* 0x000fc20000010000 */
[----:B----4-:R-:W-:-:S03]  /*14650*/  FADD.FTZ R32, R96, R61 ;  /* 0x0000003d60207221 */ /* 0x010fc60000010000 */
[----:B------:R-:W-:Y:S01]  /*14660*/  FADD.FTZ R118, R52, R69 ;  /* 0x0000004534767221 */ /* 0x000fe20000010000 */
[----:B------:R-:W-:-:S01]  /*14670*/  FADD.FTZ R61, R97, R32 ;  /* 0x00000020613d7221 */ /* 0x000fc20000010000 */
[----:B------:R-:W-:Y:S01]  /*14680*/  IMAD.MOV.U32 R69, RZ, RZ, R87 ;  /* 0x000000ffff457224 */ /* 0x000fe200078e0057 */
[----:B------:R-:W2:Y:S01]  /*14690*/  MUFU.EX2 R100, R100 ;  /* 0x0000006400647308 */ /* 0x000ea20000000800 */
[C---:B0-----:R-:W-:Y:S01]  /*146a0*/  F2FP.SATFINITE.E4M3.F32.PACK_AB_MERGE_C R97, R108.reuse, R97, RZ ;  /* 0x000000616c61723e */ /* 0x041fe200048070ff */
[----:B------:R-:W-:Y:S01]  /*146b0*/  FADD.FTZ R32, R108, R61 ;  /* 0x0000003d6c207221 */ /* 0x000fe20000010000 */
[----:B------:R-:W-:Y:S02]  /*146c0*/  IMAD.MOV.U32 R52, RZ, RZ, R87 ;  /* 0x000000ffff347224 */ /* 0x000fe400078e0057 */
[----:B------:R-:W-:-:S03]  /*146d0*/  F2FP.SATFINITE.E4M3.F32.PACK_AB_MERGE_C R203, R96, R89, R97 ;  /* 0x0000005960cb723e */ /* 0x000fc60004807061 */
[----:B------:R-:W0:Y:S01]  /*146e0*/  MUFU.EX2 R99, R99 ;  /* 0x0000006300637308 */ /* 0x000e220000000800 */
[----:B-1----:R-:W-:-:S07]  /*146f0*/  FADD.FTZ R61, R95, R32 ;  /* 0x000000205f3d7221 */ /* 0x002fce0000010000 */
[----:B------:R1:W-:Y:S01]  /*14700*/  MUFU.EX2 R27, R63 ;  /* 0x0000003f001b7308 */ /* 0x0003e20000000800 */
[----:B--2---:R-:W-:-:S07]  /*14710*/  FADD.FTZ R32, R100, R61 ;  /* 0x0000003d64207221 */ /* 0x004fce0000010000 */
[----:B------:R-:W2:Y:S01]  /*14720*/  MUFU.EX2 R110, R110 ;  /* 0x0000006e006e7308 */ /* 0x000ea20000000800 */
[----:B-1----:R-:W-:-:S01]  /*14730*/  FADD.FTZ R63, R101, R118 ;  /* 0x00000076653f7221 */ /* 0x002fc20000010000 */
[----:B0-----:R-:W-:-:S03]  /*14740*/  FADD.FTZ R61, R99, R32 ;  /* 0x00000020633d7221 */ /* 0x001fc60000010000 */
[----:B------:R-:W-:Y:S01]  /*14750*/  FADD.FTZ R44, R54, R63 ;  /* 0x0000003f362c7221 */ /* 0x000fe20000010000 */
[----:B------:R-:W-:Y:S02]  /*14760*/  IMAD.MOV.U32 R54, RZ, RZ, R87 ;  /* 0x000000ffff367224 */ /* 0x000fe400078e0057 */
[----:B------:R-:W0:Y:S01]  /*14770*/  MUFU.EX2 R58, R187 ;  /* 0x000000bb003a7308 */ /* 0x000e220000000800 */
[----:B------:R-:W-:-:S01]  /*14780*/  FADD.FTZ R63, R73, R44 ;  /* 0x0000002c493f7221 */ /* 0x000fc20000010000 */
[----:B------:R-:W-:-:S03]  /*14790*/  IMAD.MOV.U32 R73, RZ, RZ, R87 ;  /* 0x000000ffff497224 */ /* 0x000fc600078e0057 */
[----:B------:R-:W-:Y:S01]  /*147a0*/  FADD.FTZ R44, R56, R63 ;  /* 0x0000003f382c7221 */ /* 0x000fe20000010000 */
[----:B------:R-:W-:Y:S02]  /*147b0*/  MOV R56, R87 ;  /* 0x0000005700387202 */ /* 0x000fe40000000f00 */
[----:B------:R-:W1:Y:S01]  /*147c0*/  MUFU.EX2 R75, R75 ;  /* 0x0000004b004b7308 */ /* 0x000e620000000800 */
[----:B------:R-:W-:-:S01]  /*147d0*/  FADD.FTZ R77, R77, R44 ;  /* 0x0000002c4d4d7221 */ /* 0x000fc20000010000 */
[C---:B--2---:R-:W-:Y:S01]  /*147e0*/  FADD.FTZ R44, R110.reuse, R61 ;  /* 0x0000003d6e2c7221 */ /* 0x044fe20000010000 */
[----:B------:R-:W-:-:S05]  /*147f0*/  F2FP.SATFINITE.E4M3.F32.PACK_AB_MERGE_C R99, R110, R99, RZ ;  /* 0x000000636e63723e */ /* 0x000fca00048070ff */
[----:B------:R-:W2:Y:S01]  /*14800*/  MUFU.EX2 R81, R81 ;  /* 0x0000005100517308 */ /* 0x000ea20000000800 */
[----:B0-----:R-:W-:-:S01]  /*14810*/  FADD.FTZ R48, R58, R77 ;  /* 0x0000004d3a307221 */ /* 0x001fc20000010000 */
[----:B------:R-:W-:-:S06]  /*14820*/  IMAD.MOV.U32 R77, RZ, RZ, R87 ;  /* 0x000000ffff4d7224 */ /* 0x000fcc00078e0057 */
[----:B------:R-:W0:Y:S01]  /*14830*/  MUFU.EX2 R104, R104 ;  /* 0x0000006800687308 */ /* 0x000e220000000800 */
[----:B-1----:R-:W-:-:S07]  /*14840*/  FADD.FTZ R61, R75, R44 ;  /* 0x0000002c4b3d7221 */ /* 0x002fce0000010000 */
[----:B------:R-:W1:Y:S01]  /*14850*/  MUFU.EX2 R60, R189 ;  /* 0x000000bd003c7308 */ /* 0x000e620000000800 */
[----:B--2---:R-:W-:-:S07]  /*14860*/  FADD.FTZ R63, R81, R48 ;  /* 0x00000030513f7221 */ /* 0x004fce0000010000 */
[----:B------:R-:W2:Y:S01]  /*14870*/  MUFU.EX2 R57, R57 ;  /* 0x0000003900397308 */ /* 0x000ea20000000800 */
[----:B0-----:R-:W-:-:S01]  /*14880*/  FADD.FTZ R44, R104, R61 ;  /* 0x0000003d682c7221 */ /* 0x001fc20000010000 */
[----:B------:R-:W-:-:S06]  /*14890*/  IMAD.MOV.U32 R61, RZ, RZ, R87 ;  /* 0x000000ffff3d7224 */ /* 0x000fcc00078e0057 */
[----:B------:R-:W0:Y:S01]  /*148a0*/  MUFU.EX2 R85, R85 ;  /* 0x0000005500557308 */ /* 0x000e220000000800 */
[----:B-1----:R-:W-:-:S01]  /*148b0*/  FADD.FTZ R48, R60, R63 ;  /* 0x0000003f3c307221 */ /* 0x002fc20000010000 */
[----:B------:R-:W-:-:S06]  /*148c0*/  IMAD.MOV.U32 R63, RZ, RZ, R87 ;  /* 0x000000ffff3f7224 */ /* 0x000fcc00078e0057 */
[----:B------:R-:W1:Y:S01]  /*148d0*/  MUFU.EX2 R112, R112 ;  /* 0x0000007000707308 */ /* 0x000e620000000800 */
[----:B--2---:R-:W-:-:S07]  /*148e0*/  FADD.FTZ R21, R57, R44 ;  /* 0x0000002c39157221 */ /* 0x004fce0000010000 */
[----:B------:R-:W2:Y:S01]  /*148f0*/  MUFU.EX2 R62, R193 ;  /* 0x000000c1003e7308 */ /* 0x000ea20000000800 */
[C---:B0-----:R-:W-:Y:S01]  /*14900*/  F2FP.SATFINITE.E4M3.F32.PACK_AB_MERGE_C R206, R85.reuse, R60, RZ ;  /* 0x0000003c55ce723e */ /* 0x041fe200048070ff */
[----:B------:R-:W-:Y:S01]  /*14910*/  FADD.FTZ R85, R85, R48 ;  /* 0x0000003055557221 */ /* 0x000fe20000010000 */
[--C-:B------:R-:W-:Y:S01]  /*14920*/  IMAD.MOV.U32 R60, RZ, RZ, R87.reuse ;  /* 0x000000ffff3c7224 */ /* 0x100fe200078e0057 */
[----:B------:R-:W-:Y:S02]  /*14930*/  MOV R48, R87 ;  /* 0x0000005700307202 */ /* 0x000fe40000000f00 */
[----:B------:R-:W-:Y:S01]  /*14940*/  F2FP.SATFINITE.E4M3.F32.PACK_AB_MERGE_C R206, R81, R58, R206 ;  /* 0x0000003a51ce723e */ /* 0x000fe200048070ce */
[----:B------:R-:W-:Y:S01]  /*14950*/  IMAD.MOV.U32 R81, RZ, RZ, R87 ;  /* 0x000000ffff517224 */ /* 0x000fe200078e0057 */
[----:B------:R0:W3:Y:S01]  /*14960*/  MUFU.EX2 R3, R79 ;  /* 0x0000004f00037308 */ /* 0x0000e20000000800 */
[C---:B-1----:R-:W-:Y:S01]  /*14970*/  F2FP.SATFINITE.E4M3.F32.PACK_AB_MERGE_C R57, R112.reuse, R57, RZ ;  /* 0x000000397039723e */ /* 0x042fe200048070ff */
[----:B------:R-:W-:Y:S01]  /*14980*/  FADD.FTZ R112, R112, R21 ;  /* 0x0000001570707221 */ /* 0x000fe20000010000 */
[----:B------:R-:W-:-:S05]  /*14990*/  IMAD.MOV.U32 R58, RZ, RZ, R87 ;  /* 0x000000ffff3a7224 */ /* 0x000fca00078e0057 */
[----:B------:R-:W-:Y:S01]  /*149a0*/  MUFU.EX2 R153, R153 ;  /* 0x0000009900997308 */ /* 0x000fe20000000800 */
[----:B--2---:R-:W-:-:S01]  /*149b0*/  FADD.FTZ R44, R62, R85 ;  /* 0x000000553e2c7221 */ /* 0x004fc20000010000 */
[--C-:B------:R-:W-:Y:S02]  /*149c0*/  IMAD.MOV.U32 R85, RZ, RZ, R87.reuse ;  /* 0x000000ffff557224 */ /* 0x100fe400078e0057 */
[----:B0-----:R-:W-:-:S04]  /*149d0*/  IMAD.MOV.U32 R79, RZ, RZ, R87 ;  /* 0x000000ffff4f7224 */ /* 0x001fc800078e0057 */
[----:B------:R-:W0:Y:S01]  /*149e0*/  MUFU.EX2 R106, R106 ;  /* 0x0000006a006a7308 */ /* 0x000e220000000800 */
[----:B---3--:R-:W-:-:S07]  /*149f0*/  FADD.FTZ R21, R3, R112 ;  /* 0x0000007003157221 */ /* 0x008fce0000010000 */
[----:B------:R-:W-:Y:S08]  /*14a00*/  MUFU.EX2 R64, R197 ;  /* 0x000000c500407308 */ /* 0x000ff00000000800 */
[----:B------:R-:W1:Y:S01]  /*14a10*/  MUFU.EX2 R59, R59 ;  /* 0x0000003b003b7308 */ /* 0x000e620000000800 */
[----:B0-----:R-:W-:-:S07]  /*14a20*/  FADD.FTZ R28, R106, R21 ;  /* 0x000000156a1c7221 */ /* 0x001fce0000010000 */
[----:B------:R-:W0:Y:S08]  /*14a30*/  MUFU.EX2 R157, R157 ;  /* 0x0000009d009d7308 */ /* 0x000e300000000800 */
[----:B------:R-:W2:Y:S01]  /*14a40*/  MUFU.EX2 R116, R116 ;  /* 0x0000007400747308 */ /* 0x000ea20000000800 */
[----:B-1----:R-:W-:-:S07]  /*14a50*/  FADD.FTZ R21, R59, R28 ;  /* 0x0000001c3b157221 */ /* 0x002fce0000010000 */
[----:B------:R1:W3:Y:S01]  /*14a60*/  MUFU.EX2 R66, R201 ;  /* 0x000000c900427308 */ /* 0x0002e20000000800 */
[----:B0-----:R-:W-:-:S04]  /*14a70*/  F2FP.SATFINITE.E4M3.F32.PACK_AB_MERGE_C R208, R157, R64, RZ ;  /* 0x000000409dd0723e */ /* 0x001fc800048070ff */
[----:B------:R-:W-:Y:S01]  /*14a80*/  F2FP.SATFINITE.E4M3.F32.PACK_AB_MERGE_C R208, R153, R62, R208 ;  /* 0x0000003e99d0723e */ /* 0x000fe200048070d0 */
[----:B------:R-:W-:Y:S02]  /*14a90*/  IMAD.MOV.U32 R62, RZ, RZ, R87 ;  /* 0x000000ffff3e7224 */ /* 0x000fe400078e0057 */
[----:B------:R-:W0:Y:S01]  /*14aa0*/  MUFU.EX2 R159, R159 ;  /* 0x0000009f009f7308 */ /* 0x000e220000000800 */
[C---:B--2---:R-:W-:Y:S01]  /*14ab0*/  F2FP.SATFINITE.E4M3.F32.PACK_AB_MERGE_C R59, R116.reuse, R59, RZ ;  /* 0x0000003b743b723e */ /* 0x044fe200048070ff */
[----:B------:R-:W-:Y:S01]  /*14ac0*/  FADD.FTZ R116, R116, R21 ;  /* 0x0000001574747221 */ /* 0x000fe20000010000 */
[----:B-1----:R-:W-:Y:S02]  /*14ad0*/  F2FP.SATFINITE.E4M3.F32.PACK_AB_MERGE_C R201, R105, R102, RZ ;  /* 0x0000006669c9723e */ /* 0x002fe400048070ff */
[----:B------:R-:W-:Y:S01]  /*14ae0*/  F2FP.SATFINITE.E4M3.F32.PACK_AB_MERGE_C R209, R106, R3, R59 ;  /* 0x000000036ad1723e */ /* 0x000fe2000480703b */
[----:B------:R-:W-:-:S01]  /*14af0*/  FADD.FTZ R21, R41, R116 ;  /* 0x0000007429157221 */ /* 0x000fc20000010000 */
[----:B------:R-:W-:Y:S01]  /*14b00*/  F2FP.SATFINITE.E4M3.F32.PACK_AB_MERGE_C R201, R91, R86, R201 ;  /* 0x000000565bc9723e */ /* 0x000fe200048070c9 */
[----:B------:R1:W-:Y:S01]  /*14b10*/  MUFU.EX2 R32, R53 ;  /* 0x0000003500207308 */ /* 0x0003e20000000800 */
[----:B------:R-:W-:-:S02]  /*14b20*/  IMAD.MOV.U32 R86, RZ, RZ, R87 ;  /* 0x000000ffff567224 */ /* 0x000fc400078e0057 */
[----:B------:R-:W-:-:S05]  /*14b30*/  IMAD.MOV.U32 R59, RZ, RZ, R87 ;  /* 0x000000ffff3b7224 */ /* 0x000fca00078e0057 */
[----:B------:R-:W2:Y:S01]  /*14b40*/  MUFU.EX2 R114, R114 ;  /* 0x0000007200727308 */ /* 0x000ea20000000800 */
[----:B-1----:R-:W-:-:S01]  /*14b50*/  FADD.FTZ R53, R153, R44 ;  /* 0x0000002c99357221 */ /* 0x002fc20000010000 */
[----:B------:R-:W-:-:S03]  /*14b60*/  IMAD.MOV.U32 R44, RZ, RZ, R87 ;  /* 0x000000ffff2c7224 */ /* 0x000fc600078e0057 */
[----:B------:R-:W-:Y:S01]  /*14b70*/  FADD.FTZ R36, R64, R53 ;  /* 0x0000003540247221 */ /* 0x000fe20000010000 */
[----:B------:R-:W-:Y:S02]  /*14b80*/  MOV R64, R87 ;  /* 0x0000005700407202 */ /* 0x000fe40000000f00 */
[----:B------:R1:W4:Y:S01]  /*14b90*/  MUFU.EX2 R68, R205 ;  /* 0x000000cd00447308 */ /* 0x0003220000000800 */
[----:B------:R-:W-:-:S04]  /*14ba0*/  FADD.FTZ R157, R157, R36 ;  /* 0x000000249d9d7221 */ /* 0x000fc80000010000 */
[----:B---3--:R-:W-:-:S03]  /*14bb0*/  FADD.FTZ R28, R66, R157 ;  /* 0x0000009d421c7221 */ /* 0x008fc60000010000 */
[----:B------:R3:W3:Y:S01]  /*14bc0*/  MUFU.EX2 R31, R207 ;  /* 0x000000cf001f7308 */ /* 0x0006e20000000800 */
[----:B0-----:R-:W-:-:S01]  /*14bd0*/  FADD.FTZ R53, R159, R28 ;  /* 0x0000001c9f357221 */ /* 0x001fc20000010000 */
[----:B--2---:R-:W-:Y:S01]  /*14be0*/  FADD.FTZ R21, R114, R21 ;  /* 0x0000001572157221 */ /* 0x004fe20000010000 */
[----:B-1----:R-:W-:-:S03]  /*14bf0*/  F2FP.SATFINITE.E4M3.F32.PACK_AB_MERGE_C R205, R100, R95, R99 ;  /* 0x0000005f64cd723e */ /* 0x002fc60004807063 */
[----:B------:R-:W-:Y:S02]  /*14c00*/  FADD.FTZ R42, R26, R21 ;  /* 0x000000151a2a7221 */ /* 0x000fe40000010000 */
[----:B------:R0:W1:Y:S01]  /*14c10*/  MUFU.EX2 R47, R71 ;  /* 0x00000047002f7308 */ /* 0x0000620000000800 */
[----:B----4-:R-:W-:-:S01]  /*14c20*/  FADD.FTZ R36, R68, R53 ;  /* 0x0000003544247221 */ /* 0x010fc20000010000 */
[----:B---3--:R-:W-:Y:S01]  /*14c30*/  F2FP.SATFINITE.E4M3.F32.PACK_AB_MERGE_C R207, R104, R75, R57 ;  /* 0x0000004b68cf723e */ /* 0x008fe20004807039 */
[--C-:B------:R-:W-:Y:S02]  /*14c40*/  IMAD.MOV.U32 R75, RZ, RZ, R87.reuse ;  /* 0x000000ffff4b7224 */ /* 0x100fe400078e0057 */
[--C-:B------:R-:W-:Y:S02]  /*14c50*/  IMAD.MOV.U32 R57, RZ, RZ, R87.reuse ;  /* 0x000000ffff397224 */ /* 0x100fe400078e0057 */
[--C-:B------:R-:W-:Y:S01]  /*14c60*/  IMAD.MOV.U32 R53, RZ, RZ, R87.reuse ;  /* 0x000000ffff357224 */ /* 0x100fe200078e0057 */
[----:B------:R-:W2:Y:S01]  /*14c70*/  MUFU.EX2 R34, R34 ;  /* 0x0000002200227308 */ /* 0x000ea20000000800 */
[C---:B------:R-:W-:Y:S01]  /*14c80*/  F2FP.SATFINITE.E4M3.F32.PACK_AB_MERGE_C R210, R31.reuse, R68, RZ ;  /* 0x000000441fd2723e */ /* 0x040fe200048070ff */
[----:B------:R-:W-:Y:S01]  /*14c90*/  FADD.FTZ R31, R31, R36 ;  /* 0x000000241f1f7221 */ /* 0x000fe20000010000 */
[----:B0-----:R-:W-:-:S02]  /*14ca0*/  IMAD.MOV.U32 R71, RZ, RZ, R87 ;  /* 0x000000ffff477224 */ /* 0x001fc400078e0057 */
[----:B------:R-:W-:Y:S01]  /*14cb0*/  F2FP.SATFINITE.E4M3.F32.PACK_AB_MERGE_C R210, R159, R66, R210 ;  /* 0x000000429fd2723e */ /* 0x000fe200048070d2 */
[----:B------:R-:W-:Y:S02]  /*14cc0*/  IMAD.MOV.U32 R68, RZ, RZ, R87 ;  /* 0x000000ffff447224 */ /* 0x000fe400078e0057 */
[----:B------:R-:W0:Y:S01]  /*14cd0*/  MUFU.EX2 R35, R35 ;  /* 0x0000002300237308 */ /* 0x000e220000000800 */
[----:B-1----:R-:W-:-:S01]  /*14ce0*/  FADD.FTZ R42, R47, R42 ;  /* 0x0000002a2f2a7221 */ /* 0x002fc20000010000 */
[----:B------:R-:W-:Y:S01]  /*14cf0*/  F2FP.SATFINITE.E4M3.F32.PACK_AB_MERGE_C R36, R47, R26, RZ ;  /* 0x0000001a2f24723e */ /* 0x000fe200048070ff */
[--C-:B------:R-:W-:Y:S02]  /*14d00*/  IMAD.MOV.U32 R66, RZ, RZ, R87.reuse ;  /* 0x000000ffff427224 */ /* 0x100fe400078e0057 */
[----:B------:R-:W-:Y:S01]  /*14d10*/  FADD.FTZ R21, R27, R42 ;  /* 0x0000002a1b157221 */ /* 0x000fe20000010000 */
[----:B------:R-:W-:Y:S01]  /*14d20*/  F2FP.SATFINITE.E4M3.F32.PACK_AB_MERGE_C R211, R114, R41, R36 ;  /* 0x0000002972d3723e */ /* 0x000fe20004807024 */
[----:B------:R-:W-:Y:S01]  /*14d30*/  IMAD.MOV.U32 R47, RZ, RZ, R87 ;  /* 0x000000ffff2f7224 */ /* 0x000fe200078e0057 */
[----:B------:R1:W3:Y:S01]  /*14d40*/  MUFU.EX2 R24, R65 ;  /* 0x0000004100187308 */ /* 0x0002e20000000800 */
[----:B--2---:R-:W-:-:S01]  /*14d50*/  FADD.FTZ R26, R34, R31 ;  /* 0x0000001f221a7221 */ /* 0x004fc20000010000 */
[----:B------:R-:W-:-:S02]  /*14d60*/  IMAD.MOV.U32 R42, RZ, RZ, R87 ;  /* 0x000000ffff2a7224 */ /* 0x000fc400078e0057 */
[--C-:B------:R-:W-:Y:S02]  /*14d70*/  IMAD.MOV.U32 R41, RZ, RZ, R87.reuse ;  /* 0x000000ffff297224 */ /* 0x100fe400078e0057 */
[----:B------:R-:W-:Y:S02]  /*14d80*/  IMAD.MOV.U32 R36, RZ, RZ, R87 ;  /* 0x000000ffff247224 */ /* 0x000fe400078e0057 */
[----:B------:R-:W-:Y:S01]  /*14d90*/  MUFU.EX2 R38, R38 ;  /* 0x0000002600267308 */ /* 0x000fe20000000800 */
[----:B0-----:R-:W-:-:S01]  /*14da0*/  FADD.FTZ R31, R35, R26 ;  /* 0x0000001a231f7221 */ /* 0x001fc20000010000 */
[----:B-1----:R-:W-:-:S06]  /*14db0*/  IMAD.MOV.U32 R65, RZ, RZ, R87 ;  /* 0x000000ffff417224 */ /* 0x002fcc00078e0057 */
[----:B------:R-:W0:Y:S01]  /*14dc0*/  MUFU.EX2 R39, R39 ;  /* 0x0000002700277308 */ /* 0x000e220000000800 */
[----:B---3--:R-:W-:-:S07]  /*14dd0*/  FADD.FTZ R21, R24, R21 ;  /* 0x0000001518157221 */ /* 0x008fce0000010000 */
[----:B------:R1:W2:Y:S08]  /*14de0*/  MUFU.EX2 R40, R67 ;  /* 0x0000004300287308 */ /* 0x0002b00000000800 */
[----:B------:R-:W3:Y:S01]  /*14df0*/  MUFU.EX2 R49, R49 ;  /* 0x0000003100317308 */ /* 0x000ee20000000800 */
[----:B0-----:R-:W-:Y:S01]  /*14e00*/  F2FP.SATFINITE.E4M3.F32.PACK_AB_MERGE_C R212, R39, R38, RZ ;  /* 0x0000002627d4723e */ /* 0x001fe200048070ff */
[----:B------:R-:W-:Y:S01]  /*14e10*/  FADD.FTZ R38, R38, R31 ;  /* 0x0000001f26267221 */ /* 0x000fe20000010000 */
[----:B-1----:R-:W-:-:S02]  /*14e20*/  IMAD.MOV.U32 R67, RZ, RZ, R87 ;  /* 0x000000ffff437224 */ /* 0x002fc400078e0057 */
[----:B------:R-:W-:Y:S01]  /*14e30*/  F2FP.SATFINITE.E4M3.F32.PACK_AB_MERGE_C R212, R35, R34, R212 ;  /* 0x0000002223d4723e */ /* 0x000fe200048070d4 */
[----:B------:R-:W-:-:S01]  /*14e40*/  FADD.FTZ R39, R39, R38 ;  /* 0x0000002627277221 */ /* 0x000fc20000010000 */
[----:B------:R-:W-:Y:S01]  /*14e50*/  IMAD.MOV.U32 R38, RZ, RZ, R87 ;  /* 0x000000ffff267224 */ /* 0x000fe200078e0057 */
[----:B------:R-:W-:Y:S01]  /*14e60*/  MUFU.EX2 R72, R72 ;  /* 0x0000004800487308 */ /* 0x000fe20000000800 */
[----:B--2---:R-:W-:-:S01]  /*14e70*/  FADD.FTZ R14, R40, R21 ;  /* 0x00000015280e7221 */ /* 0x004fc20000010000 */
[--C-:B------:R-:W-:Y:S02]  /*14e80*/  IMAD.MOV.U32 R35, RZ, RZ, R87.reuse ;  /* 0x000000ffff237224 */ /* 0x100fe400078e0057 */
[----:B------:R-:W-:-:S04]  /*14e90*/  IMAD.MOV.U32 R34, RZ, RZ, R87 ;  /* 0x000000ffff227224 */ /* 0x000fc800078e0057 */
[----:B------:R-:W0:Y:S01]  /*14ea0*/  MUFU.EX2 R177, R177 ;  /* 0x000000b100b17308 */ /* 0x000e220000000800 */
[C---:B---3--:R-:W-:Y:S01]  /*14eb0*/  F2FP.SATFINITE.E4M3.F32.PACK_AB_MERGE_C R40, R49.reuse, R40, RZ ;  /* 0x000000283128723e */ /* 0x048fe200048070ff */
[----:B------:R-:W-:-:S03]  /*14ec0*/  FADD.FTZ R49, R49, R14 ;  /* 0x0000000e31317221 */ /* 0x000fc60000010000 */
[----:B------:R-:W-:Y:S01]  /*14ed0*/  F2FP.SATFINITE.E4M3.F32.PACK_AB_MERGE_C R213, R24, R27, R40 ;  /* 0x0000001b18d5723e */ /* 0x000fe20004807028 */
[----:B------:R-:W-:-:S01]  /*14ee0*/  FADD.FTZ R26, R32, R49 ;  /* 0x00000031201a7221 */ /* 0x000fc20000010000 */
[--C-:B------:R-:W-:Y:S01]  /*14ef0*/  IMAD.MOV.U32 R49, RZ, RZ, R87.reuse ;  /* 0x000000ffff317224 */ /* 0x100fe200078e0057 */
[----:B------:R-:W1:Y:S01]  /*14f00*/  MUFU.EX2 R70, R70 ;  /* 0x0000004600467308 */ /* 0x000e620000000800 */
[----:B------:R-:W-:Y:S01]  /*14f10*/  MOV R40, R87 ;  /* 0x0000005700287202 */ /* 0x000fe20000000f00 */
[----:B------:R-:W-:-:S06]  /*14f20*/  IMAD.MOV.U32 R27, RZ, RZ, R87 ;  /* 0x000000ffff1b7224 */ /* 0x000fcc00078e0057 */
[----:B------:R-:W2:Y:S01]  /*14f30*/  MUFU.EX2 R173, R173 ;  /* 0x000000ad00ad7308 */ /* 0x000ea20000000800 */
[----:B0-----:R-:W-:-:S07]  /*14f40*/  F2FP.SATFINITE.E4M3.F32.PACK_AB_MERGE_C R214, R177, R72, RZ ;  /* 0x00000048b1d6723e */ /* 0x001fce00048070ff */
[----:B------:R-:W0:Y:S01]  /*14f50*/  MUFU.EX2 R51, R51 ;  /* 0x0000003300337308 */ /* 0x000e220000000800 */
[----:B-1----:R-:W-:-:S01]  /*14f60*/  FADD.FTZ R14, R70, R39 ;  /* 0x00000027460e7221 */ /* 0x002fc20000010000 */
[----:B------:R-:W-:-:S06]  /*14f70*/  IMAD.MOV.U32 R39, RZ, RZ, R87 ;  /* 0x000000ffff277224 */ /* 0x000fcc00078e0057 */
[----:B------:R1:W3:Y:S01]  /*14f80*/  MUFU.EX2 R20, R227 ;  /* 0x000000e300147308 */ /* 0x0002e20000000800 */
[C---:B--2---:R-:W-:Y:S01]  /*14f90*/  F2FP.SATFINITE.E4M3.F32.PACK_AB_MERGE_C R214, R173.reuse, R70, R214 ;  /* 0x00000046add6723e */ /* 0x044fe200048070d6 */
[----:B------:R-:W-:Y:S01]  /*14fa0*/  FADD.FTZ R173, R173, R14 ;  /* 0x0000000eadad7221 */ /* 0x000fe20000010000 */
[----:B------:R-:W-:-:S03]  /*14fb0*/  IMAD.MOV.U32 R70, RZ, RZ, R87 ;  /* 0x000000ffff467224 */ /* 0x000fc600078e0057 */
[----:B------:R-:W-:Y:S02]  /*14fc0*/  FADD.FTZ R72, R72, R173 ;  /* 0x000000ad48487221 */ /* 0x000fe40000010000 */
[----:B------:R-:W2:Y:S01]  /*14fd0*/  MUFU.EX2 R55, R55 ;  /* 0x0000003700377308 */ /* 0x000ea20000000800 */
[----:B0-----:R-:W-:-:S01]  /*14fe0*/  FADD.FTZ R15, R51, R26 ;  /* 0x0000001a330f7221 */ /* 0x001fc20000010000 */
[----:B------:R-:W-:Y:S01]  /*14ff0*/  FADD.FTZ R177, R177, R72 ;  /* 0x00000048b1b17221 */ /* 0x000fe20000010000 */
[----:B-1----:R-:W-:Y:S01]  /*15000*/  F2FP.SATFINITE.E4M3.F32.PACK_AB_MERGE_C R227, R80, R37, R92 ;  /* 0x0000002550e3723e */ /* 0x002fe2000480705c */
[----:B------:R-:W-:Y:S01]  /*15010*/  IMAD.MOV.U32 R37, RZ, RZ, R87 ;  /* 0x000000ffff257224 */ /* 0x000fe200078e0057 */
[-C--:B------:R-:W-:Y:S02]  /*15020*/  MOV R80, R87.reuse ;  /* 0x0000005700507202 */ /* 0x080fe40000000f00 */
[----:B------:R-:W-:Y:S01]  /*15030*/  MOV R72, R87 ;  /* 0x0000005700487202 */ /* 0x000fe20000000f00 */
[----:B------:R-:W-:Y:S01]  /*15040*/  MUFU.EX2 R76, R76 ;  /* 0x0000004c004c7308 */ /* 0x000fe20000000800 */
[----:B---3--:R-:W-:-:S07]  /*15050*/  FADD.FTZ R26, R20, R15 ;  /* 0x0000000f141a7221 */ /* 0x008fce0000010000 */
[----:B------:R-:W0:Y:S01]  /*15060*/  MUFU.EX2 R29, R29 ;  /* 0x0000001d001d7308 */ /* 0x000e220000000800 */
[----:B--2---:R-:W-:-:S01]  /*15070*/  FADD.FTZ R26, R55, R26 ;  /* 0x0000001a371a7221 */ /* 0x004fc20000010000 */
[----:B------:R-:W-:Y:S01]  /*15080*/  F2FP.SATFINITE.E4M3.F32.PACK_AB_MERGE_C R21, R55, R20, RZ ;  /* 0x000000143715723e */ /* 0x000fe200048070ff */
[----:B------:R-:W-:-:S03]  /*15090*/  IMAD.MOV.U32 R55, RZ, RZ, R87 ;  /* 0x000000ffff377224 */ /* 0x000fc600078e0057 */
[----:B------:R-:W-:Y:S01]  /*150a0*/  F2FP.SATFINITE.E4M3.F32.PACK_AB_MERGE_C R215, R51, R32, R21 ;  /* 0x0000002033d7723e */ /* 0x000fe20004807015 */
[----:B------:R-:W-:Y:S01]  /*150b0*/  IMAD.MOV.U32 R51, RZ, RZ, R87 ;  /* 0x000000ffff337224 */ /* 0x000fe200078e0057 */
[----:B------:R-:W1:Y:S01]  /*150c0*/  MUFU.EX2 R74, R74 ;  /* 0x0000004a004a7308 */ /* 0x000e620000000800 */
[----:B------:R-:W-:-:S07]  /*150d0*/  MOV R32, R87 ;  /* 0x0000005700207202 */ /* 0x000fce0000000f00 */
[----:B------:R-:W2:Y:S01]  /*150e0*/  MUFU.EX2 R43, R43 ;  /* 0x0000002b002b7308 */ /* 0x000ea20000000800 */
[----:B0-----:R-:W-:-:S07]  /*150f0*/  F2FP.SATFINITE.E4M3.F32.PACK_AB_MERGE_C R31, R29, R76, RZ ;  /* 0x0000004c1d1f723e */ /* 0x001fce00048070ff */
[----:B------:R-:W0:Y:S01]  /*15100*/  MUFU.EX2 R25, R25 ;  /* 0x0000001900197308 */ /* 0x000e220000000800 */
[----:B-1----:R-:W-:-:S07]  /*15110*/  FADD.FTZ R20, R74, R177 ;  /* 0x000000b14a147221 */ /* 0x002fce0000010000 */
[----:B------:R1:W3:Y:S01]  /*15120*/  MUFU.EX2 R28, R45 ;  /* 0x0000002d001c7308 */ /* 0x0002e20000000800 */
[----:B--2---:R-:W-:-:S01]  /*15130*/  FADD.FTZ R15, R43, R26 ;  /* 0x0000001a2b0f7221 */ /* 0x004fc20000010000 */
[----:B------:R-:W-:-:S06]  /*15140*/  IMAD.MOV.U32 R26, RZ, RZ, R87 ;  /* 0x000000ffff1a7224 */ /* 0x000fcc00078e0057 */
[----:B------:R-:W2:Y:S01]  /*15150*/  MUFU.EX2 R30, R30 ;  /* 0x0000001e001e7308 */ /* 0x000ea20000000800 */
[C---:B0-----:R-:W-:Y:S01]  /*15160*/  F2FP.SATFINITE.E4M3.F32.PACK_AB_MERGE_C R216, R25.reuse, R74, R31 ;  /* 0x0000004a19d8723e */ /* 0x041fe2000480701f */
[----:B------:R-:W-:Y:S01]  /*15170*/  FADD.FTZ R25, R25, R20 ;  /* 0x0000001419197221 */ /* 0x000fe20000010000 */
[--C-:B------:R-:W-:Y:S02]  /*15180*/  IMAD.MOV.U32 R74, RZ, RZ, R87.reuse ;  /* 0x000000ffff4a7224 */ /* 0x100fe400078e0057 */
[----:B-1----:R-:W-:Y:S02]  /*15190*/  IMAD.MOV.U32 R45, RZ, RZ, R87 ;  /* 0x000000ffff2d7224 */ /* 0x002fe400078e0057 */
[----:B------:R-:W-:-:S01]  /*151a0*/  FADD.FTZ R76, R76, R25 ;  /* 0x000000194c4c7221 */ /* 0x000fc20000010000 */
[----:B------:R-:W-:Y:S01]  /*151b0*/  IMAD.MOV.U32 R31, RZ, RZ, R87 ;  /* 0x000000ffff1f7224 */ /* 0x000fe200078e0057 */
[----:B------:R-:W0:Y:S01]  /*151c0*/  MUFU.EX2 R165, R165 ;  /* 0x000000a500a57308 */ /* 0x000e220000000800 */
[----:B---3--:R-:W-:-:S01]  /*151d0*/  FADD.FTZ R15, R28, R15 ;  /* 0x0000000f1c0f7221 */ /* 0x008fc20000010000 */
[----:B------:R-:W-:Y:S01]  /*151e0*/  FADD.FTZ R29, R29, R76 ;  /* 0x0000004c1d1d7221 */ /* 0x000fe20000010000 */
[----:B------:R-:W-:-:S02]  /*151f0*/  IMAD.MOV.U32 R76, RZ, RZ, R87 ;  /* 0x000000ffff4c7224 */ /* 0x000fc400078e0057 */
[----:B------:R-:W-:-:S03]  /*15200*/  IMAD.MOV.U32 R25, RZ, RZ, R87 ;  /* 0x000000ffff197224 */ /* 0x000fc600078e0057 */
[----:B------:R-:W-:Y:S01]  /*15210*/  MUFU.EX2 R12, R12 ;  /* 0x0000000c000c7308 */ /* 0x000fe20000000800 */
[----:B--2---:R-:W-:-:S07]  /*15220*/  FADD.FTZ R20, R30, R15 ;  /* 0x0000000f1e147221 */ /* 0x004fce0000010000 */
[----:B------:R-:W1:Y:S01]  /*15230*/  MUFU.EX2 R33, R33 ;  /* 0x0000002100217308 */ /* 0x000e620000000800 */
[----:B0-----:R-:W-:-:S01]  /*15240*/  FADD.FTZ R20, R165, R20 ;  /* 0x00000014a5147221 */ /* 0x001fc20000010000 */
[----:B------:R-:W-:-:S04]  /*15250*/  F2FP.SATFINITE.E4M3.F32.PACK_AB_MERGE_C R30, R165, R30, RZ ;  /* 0x0000001ea51e723e */ /* 0x000fc800048070ff */
        /* <DEDUP_REMOVED lines=10> */
[----:B------:R-:W0:Y:S01]  /*15300*/  MUFU.EX2 R14, R167 ;  /* 0x000000a7000e7308 */ /* 0x000e220000000800 */
[----:B--2---:R-:W-:-:S07]  /*15310*/  FADD.FTZ R3, R163, R20 ;  /* 0x00000014a3037221 */ /* 0x004fce0000010000 */
[----:B------:R-:W-:Y:S01]  /*15320*/  MUFU.EX2 R169, R169 ;  /* 0x000000a900a97308 */ /* 0x000fe20000000800 */
[C---:B-1----:R-:W-:Y:S01]  /*15330*/  F2FP.SATFINITE.E4M3.F32.PACK_AB_MERGE_C R218, R179.reuse, R78, R15 ;  /* 0x0000004eb3da723e */ /* 0x042fe2000480700f */
[----:B------:R-:W-:Y:S01]  /*15340*/  FADD.FTZ R179, R179, R24 ;  /* 0x00000018b3b37221 */ /* 0x000fe20000010000 */
[----:B------:R-:W-:Y:S01]  /*15350*/  IMAD.MOV.U32 R78, RZ, RZ, R87 ;  /* 0x000000ffff4e7224 */ /* 0x000fe200078e0057 */
[----:B------:R-:W-:Y:S02]  /*15360*/  MOV R24, R87 ;  /* 0x0000005700187202 */ /* 0x000fe40000000f00 */
[----:B------:R-:W-:-:S02]  /*15370*/  FADD.FTZ R12, R12, R179 ;  /* 0x000000b30c0c7221 */ /* 0x000fc40000010000 */
[----:B------:R-:W1:Y:S01]  /*15380*/  MUFU.EX2 R88, R88 ;  /* 0x0000005800587308 */ /* 0x000e620000000800 */
[----:B0-----:R-:W-:-:S01]  /*15390*/  FADD.FTZ R20, R14, R3 ;  /* 0x000000030e147221 */ /* 0x001fc20000010000 */
[----:B------:R-:W-:Y:S01]  /*153a0*/  FADD.FTZ R15, R33, R12 ;  /* 0x0000000c210f7221 */ /* 0x000fe20000010000 */
[----:B------:R-:W-:Y:S01]  /*153b0*/  IMAD.MOV.U32 R33, RZ, RZ, R87 ;  /* 0x000000ffff217224 */ /* 0x000fe200078e0057 */
[----:B-1----:R-:W-:Y:S01]  /*153c0*/  F2FP.SATFINITE.E4M3.F32.PACK_AB_MERGE_C R3, R88, R169, RZ ;  /* 0x000000a95803723e */ /* 0x002fe200048070ff */
[----:B------:R-:W-:-:S03]  /*153d0*/  FADD.FTZ R169, R169, R20 ;  /* 0x00000014a9a97221 */ /* 0x000fc60000010000 */
[----:B------:R-:W-:Y:S01]  /*153e0*/  F2FP.SATFINITE.E4M3.F32.PACK_AB_MERGE_C R219, R14, R163, R3 ;  /* 0x000000a30edb723e */ /* 0x000fe20004807003 */
[----:B------:R-:W-:-:S01]  /*153f0*/  FADD.FTZ R14, R88, R169 ;  /* 0x000000a9580e7221 */ /* 0x000fc20000010000 */
[----:B------:R-:W-:Y:S06]  /*15400*/  @!P1 BRA `(.L_x_5880) ;  /* 0x0000004000b89947 */ /* 0x000fec0003800000 */
[----:B------:R-:W-:Y:S01]  /*15410*/  VIADD R232, R232, 0xfffffffe ;  /* 0xfffffffee8e87836 */ /* 0x000fe20000000000 */
        /* <DEDUP_REMOVED lines=34> */
[----:B------:R-:W-:-:S07]  /*15640*/  CS2R R24, SRZ ;  /* 0x0000000000187805 */ /* 0x000fce000001ff00 */
.L_x_5891:
[----:B------:R-:W2:Y:S01]  /*15650*/  LDL R0, [R1+0x48] ;  /* 0x0000480001007983 */ /* 0x000ea20000100800 */
[----:B------:R-:W-:Y:S01]  /*15660*/  ISETP.NE.AND P1, PT, R233, 0x1, PT ;  /* 0x00000001e900780c */ /* 0x000fe20003f25270 */
[----:B------:R-:W-:Y:S05]  /*15670*/  YIELD ;  /* 0x0000000000007946 */ /* 0x000fea0003800000 */
[----:B------:R-:W-:-:S04]  /*15680*/  SEL R13, RZ, 0x1, P1 ;  /* 0x00000001ff0d7807 */ /* 0x000fc80000800000 */
[----:B------:R-:W-:Y:S02]  /*15690*/  LOP3.LUT R236, R12, R13, RZ, 0x3c, !PT ;  /* 0x0000000d0cec7212 */ /* 0x000fe400078e3cff */
[----:B--2---:R-:W-:-:S13]  /*156a0*/  ISETP.NE.AND P1, PT, R0, RZ, PT ;  /* 0x000000ff0000720c */ /* 0x004fda0003f25270 */
[----:B0-----:R-:W-:Y:S05]  /*156b0*/  @P1 BRA `(.L_x_5881) ;  /* 0x00000000003c1947 */ /* 0x001fea0003800000 */
[----:B------:R-:W-:Y:S05]  /*156c0*/  @!P0 BRA `(.L_x_5882) ;  /* 0x0000000000048947 */ /* 0x000fea0003800000 */
[----:B------:R-:W-:Y:S01]  /*156d0*/  BPT.TRAP 0x1 ;  /* 0x000000040000795c */ /* 0x000fe20000300000 */
.L_x_5882:
        /* <DEDUP_REMOVED lines=8> */
.L_x_5883:
[----:B------:R-:W-:Y:S04]  /*15760*/  BSSY B0, `(.L_x_5881) ;  /* 0x0000004000007945 */ /* 0x000fe80003800000 */
[----:B-1----:R-:W-:Y:S05]  /*15770*/  @P2 BRA `(.L_x_5884) ;  /* 0x0000000000082947 */ /* 0x002fea0003800000 */
[----:B------:R-:W1:Y:S02]  /*15780*/  SYNCS.PHASECHK.TRANS64.TRYWAIT P2, [R13+URZ+0x2e830], R0 ;  /* 0x02e830000d0075a7 */ /* 0x000e64000804017f */
[----:B-1----:R-:W-:Y:S05]  /*15790*/  @!P2 BRA `(.L_x_5885) ;  /* 0x000000dc0068a947 */ /* 0x002fea0003800000 */
.L_x_5884:
[----:B------:R-:W-:Y:S05]  /*157a0*/  BSYNC B0 ;  /* 0x0000000000007941 */ /* 0x000fea0003800000 */
.L_x_5881:
[----:B01----:R-:W2:Y:S01]  /*157b0*/  LDL R0, [R1+0x4c] ;  /* 0x00004c0001007983 */ /* 0x003ea20000100800 */
[----:B------:R-:W-:Y:S01]  /*157c0*/  VIADD R234, R233, 0x1 ;  /* 0x00000001e9ea7836 */ /* 0x000fe20000000000 */
[----:B------:R-:W-:Y:S05]  /*157d0*/  WARPSYNC.ALL ;  /* 0x0000000000007948 */ /* 0x000fea0003800000 */
[C---:B------:R-:W-:Y:S01]  /*157e0*/  ISETP.NE.AND P2, PT, R234.reuse, 0x2, PT ;  /* 0x00000002ea00780c */ /* 0x040fe20003f45270 */
[----:B------:R-:W0:Y:S01]  /*157f0*/  S2R R13, SR_TID.X ;  /* 0x00000000000d7919 */ /* 0x000e220000002100 */
[----:B------:R-:W-:Y:S01]  /*15800*/  IMAD.MOV.U32 R89, RZ, RZ, 0x40000040 ;  /* 0x40000040ff597424 */ /* 0x000fe200078e00ff */
[----:B------:R-:W-:Y:S01]  /*15810*/  MOV R93, 0x40000040 ;  /* 0x40000040005d7802 */ /* 0x000fe20000000f00 */
[----:B------:R-:W-:Y:S01]  /*15820*/  IMAD.MOV.U32 R21, RZ, RZ, 0x40000040 ;  /* 0x40000040ff157424 */ /* 0x000fe200078e00ff */
[----:B------:R-:W-:Y:S01]  /*15830*/  SEL R234, R234, RZ, P2 ;  /* 0x000000ffeaea7207 */ /* 0x000fe20001000000 */
[----:B------:R-:W-:Y:S01]  /*15840*/  STL [R1+0xe4], R27 ;  /* 0x0000e41b01007387 */ /* 0x000fe20000100800 */
[----:B------:R-:W-:Y:S01]  /*15850*/  R2UR UR35, R89 ;  /* 0x00000000592372ca */ /* 0x000fe200000e0000 */
[----:B------:R-:W-:Y:S01]  /*15860*/  IMAD.MOV.U32 R91, RZ, RZ, 0x40000040 ;  /* 0x40000040ff5b7424 */ /* 0x000fe200078e00ff */
[----:B------:R-:W-:Y:S01]  /*15870*/  R2UR UR17, R93 ;  /* 0x000000005d1172ca */ /* 0x000fe200000e0000 */
[----:B------:R-:W-:Y:S01]  /*15880*/  STL [R1+0xe0], R26 ;  /* 0x0000e01a01007387 */ /* 0x000fe20000100800 */
[----:B------:R-:W-:Y:S01]  /*15890*/  R2UR UR19, R21 ;  /* 0x00000000151372ca */ /* 0x000fe200000e0000 */
[----:B------:R-:W-:Y:S01]  /*158a0*/  IMAD.MOV.U32 R95, RZ, RZ, 0x40000040 ;  /* 0x40000040ff5f7424 */ /* 0x000fe200078e00ff */
[C---:B------:R-:W-:Y:S01]  /*158b0*/  R2UR UR43, R91.reuse ;  /* 0x000000005b2b72ca */ /* 0x040fe200000e0000 */
[----:B------:R-:W-:Y:S01]  /*158c0*/  STL [R1+0xdc], R25 ;  /* 0x0000dc1901007387 */ /* 0x000fe20000100800 */
[----:B------:R-:W-:-:S02]  /*158d0*/  R2UR UR25, R91 ;  /* 0x000000005b1972ca */ /* 0x000fc400000e0000 */
[C---:B------:R-:W-:Y:S01]  /*158e0*/  R2UR UR5, R89.reuse ;  /* 0x00000000590572ca */ /* 0x040fe200000e0000 */
[----:B------:R-:W-:Y:S01]  /*158f0*/  STL [R1+0xd8], R24 ;  /* 0x0000d81801007387 */ /* 0x000fe20000100800 */
[----:B------:R-:W-:Y:S02]  /*15900*/  R2UR UR7, R89 ;  /* 0x00000000590772ca */ /* 0x000fe400000e0000 */
[----:B------:R-:W-:Y:S01]  /*15910*/  R2UR UR9, R93 ;  /* 0x000000005d0972ca */ /* 0x000fe200000e0000 */
[----:B------:R-:W-:Y:S01]  /*15920*/  STL [R1+0xd4], R23 ;  /* 0x0000d41701007387 */ /* 0x000fe20000100800 */
[C---:B------:R-:W-:Y:S02]  /*15930*/  R2UR UR11, R91.reuse ;  /* 0x000000005b0b72ca */ /* 0x040fe400000e0000 */
[----:B------:R-:W-:Y:S01]  /*15940*/  R2UR UR59, R91 ;  /* 0x000000005b3b72ca */ /* 0x000fe200000e0000 */
[----:B------:R-:W-:Y:S01]  /*15950*/  STL [R1+0xd0], R22 ;  /* 0x0000d01601007387 */ /* 0x000fe20000100800 */
[----:B------:R-:W-:-:S02]  /*15960*/  R2UR UR29, R89 ;  /* 0x00000000591d72ca */ /* 0x000fc400000e0000 */
[----:B------:R-:W-:Y:S01]  /*15970*/  R2UR UR13, R91 ;  /* 0x000000005b0d72ca */ /* 0x000fe200000e0000 */
[----:B------:R1:W-:Y:S01]  /*15980*/  STL [R1+0xcc], R19 ;  /* 0x0000cc1301007387 */ /* 0x0003e20000100800 */
[----:B------:R-:W-:Y:S02]  /*15990*/  R2UR UR15, R93 ;  /* 0x000000005d0f72ca */ /* 0x000fe400000e0000 */
[----:B0-----:R-:W-:Y:S01]  /*159a0*/  SHF.R.U32.HI R13, RZ, 0x7, R13 ;  /* 0x00000007ff0d7819 */ /* 0x001fe2000001160d */
[----:B------:R-:W-:Y:S01]  /*159b0*/  STL [R1+0xc8], R18 ;  /* 0x0000c81201007387 */ /* 0x000fe20000100800 */
[----:B------:R-:W-:Y:S02]  /*159c0*/  MOV R237, UR38 ;  /* 0x0000002600ed7c02 */ /* 0x000fe40008000f00 */
[----:B------:R-:W-:Y:S01]  /*159d0*/  IADD3 R94, R13, 0x8, RZ ;  /* 0x000000080d5e7810 */ /* 0x000fe20007ffe0ff */
[----:B------:R0:W-:Y:S01]  /*159e0*/  STL [R1+0xc4], R17 ;  /* 0x0000c41101007387 */ /* 0x0001e20000100800 */
[----:B------:R-:W-:-:S02]  /*159f0*/  R2UR UR31, R93 ;  /* 0x000000005d1f72ca */ /* 0x000fc400000e0000 */
[----:B-1----:R-:W-:Y:S01]  /*15a00*/  MOV R19, UR43 ;  /* 0x0000002b00137c02 */ /* 0x002fe20008000f00 */
[----:B------:R1:W-:Y:S01]  /*15a10*/  BAR.SYNC.DEFER_BLOCKING R94, 0x100 ;  /* 0x0004005e0000751d */ /* 0x0003e20000010000 */
[C---:B------:R-:W-:Y:S02]  /*15a20*/  R2UR UR21, R89.reuse ;  /* 0x00000000591572ca */ /* 0x040fe400000e0000 */
[----:B------:R-:W-:Y:S02]  /*15a30*/  R2UR UR23, R89 ;  /* 0x00000000591772ca */ /* 0x000fe400000e0000 */
[----:B------:R-:W-:Y:S01]  /*15a40*/  R2UR UR27, R91 ;  /* 0x000000005b1b72ca */ /* 0x000fe200000e0000 */
[----:B------:R-:W-:Y:S01]  /*15a50*/  UMOV UR43, UR25 ;  /* 0x00000019002b7c82 */ /* 0x000fe20008000000 */
[----:B0-----:R-:W-:Y:S01]  /*15a60*/  MOV R17, UR35 ;  /* 0x0000002300117c02 */ /* 0x001fe20008000f00 */
[----:B------:R-:W-:Y:S01]  /*15a70*/  STL [R1+0xc0], R16 ;  /* 0x0000c01001007387 */ /* 0x000fe20000100800 */
[----:B------:R-:W-:Y:S01]  /*15a80*/  UMOV UR35, UR17 ;  /* 0x0000001100237c82 */ /* 0x000fe20008000000 */
[----:B------:R-:W-:-:S02]  /*15a90*/  R2UR UR17, R5 ;  /* 0x00000000051172ca */ /* 0x000fc400000e0000 */
[----:B------:R-:W-:Y:S01]  /*15aa0*/  MOV R97, UR43 ;  /* 0x0000002b00617c02 */ /* 0x000fe20008000f00 */
[----:B------:R-:W-:Y:S01]  /*15ab0*/  UMOV UR43, UR5 ;  /* 0x00000005002b7c82 */ /* 0x000fe20008000000 */
[C---:B------:R-:W-:Y:S01]  /*15ac0*/  R2UR UR5, R5.reuse ;  /* 0x00000000050572ca */ /* 0x040fe200000e0000 */
[----:B------:R0:W-:Y:S01]  /*15ad0*/  STL [R1+0xbc], R15 ;  /* 0x0000bc0f01007387 */ /* 0x0001e20000100800 */
[----:B------:R-:W-:Y:S01]  /*15ae0*/  MOV R27, UR35 ;  /* 0x00000023001b7c02 */ /* 0x000fe20008000f00 */
[----:B------:R-:W-:Y:S01]  /*15af0*/  UMOV UR35, UR9 ;  /* 0x0000000900237c82 */ /* 0x000fe20008000000 */
[C---:B------:R-:W-:Y:S01]  /*15b00*/  R2UR UR9, R5.reuse ;  /* 0x00000000050972ca */ /* 0x040fe200000e0000 */
[----:B------:R-:W-:Y:S01]  /*15b10*/  STL [R1+0xb8], R14 ;  /* 0x0000b80e01007387 */ /* 0x000fe20000100800 */
[----:B------:R-:W-:Y:S02]  /*15b20*/  R2UR UR25, R5 ;  /* 0x00000000051972ca */ /* 0x000fe400000e0000 */
[----:B------:R-:W-:Y:S01]  /*15b30*/  R2UR UR47, R89 ;  /* 0x00000000592f72ca */ /* 0x000fe200000e0000 */
[----:B------:R-:W-:Y:S01]  /*15b40*/  STL [R1+0xb4], R12 ;  /* 0x0000b40c01007387 */ /* 0x000fe20000100800 */
[----:B------:R-:W-:Y:S01]  /*15b50*/  WARPGROUP.ARRIVE ;  /* 0x00000000000079c5 */ /* 0x000fe20000000000 */
[----:B0-----:R-:W-:Y:S01]  /*15b60*/  MOV R15, UR59 ;  /* 0x0000003b000f7c02 */ /* 0x001fe20008000f00 */
[----:B------:R-:W-:Y:S01]  /*15b70*/  UMOV UR59, UR29 ;  /* 0x0000001d003b7c82 */ /* 0x000fe20008000000 */
[----:B------:R-:W-:Y:S01]  /*15b80*/  STL [R1+0xb0], R3 ;  /* 0x0000b00301007387 */ /* 0x000fe20000100800 */
[----:B------:R-:W-:Y:S01]  /*15b90*/  MOV R25, UR59 ;  /* 0x0000003b00197c02 */ /* 0x000fe20008000f00 */
[----:B------:R-:W-:Y:S01]  /*15ba0*/  UMOV UR59, UR13 ;  /* 0x0000000d003b7c82 */ /* 0x000fe20008000000 */
[----:B------:R-:W-:Y:S01]  /*15bb0*/  R2UR UR13, R5 ;  /* 0x00000000050d72ca */ /* 0x000fe200000e0000 */
[----:B------:R0:W-:Y:S01]  /*15bc0*/  STL [R1+0xac], R2 ;  /* 0x0000ac0201007387 */ /* 0x0001e20000100800 */
[----:B------:R-:W-:Y:S01]  /*15bd0*/  R2UR UR55, R89 ;  /* 0x00000000593772ca */ /* 0x000fe200000e0000 */
[----:B------:R-:W-:Y:S01]  /*15be0*/  IMAD.MOV.U32 R89, RZ, RZ, 0x40000040 ;  /* 0x40000040ff597424 */ /* 0x000fe200078e00ff */
[----:B------:R-:W-:Y:S01]  /*15bf0*/  R2UR UR51, R91 ;  /* 0x000000005b3372ca */ /* 0x000fe200000e0000 */
[----:B------:R-:W-:Y:S01]  /*15c00*/  IMAD.MOV.U32 R91, RZ, RZ, 0x40000040 ;  /* 0x40000040ff5b7424 */ /* 0x000fe200078e00ff */
[----:B------:R-:W-:-:S02]  /*15c10*/  R2UR UR40, R4 ;  /* 0x00000000042872ca */ /* 0x000fc400000e0000 */
[----:B------:R-:W-:Y:S02]  /*15c20*/  R2UR UR41, R5 ;  /* 0x00000000052972ca */ /* 0x000fe400000e0000 */
[----:B------:R-:W-:Y:S02]  /*15c30*/  MOV R21, 0x40000040 ;  /* 0x4000004000157802 */ /* 0x000fe40000000f00 */
[----:B0-----:R-:W-:Y:S02]  /*15c40*/  MOV R2, UR39 ;  /* 0x0000002700027c02 */ /* 0x001fe40008000f00 */
[----:B------:R-:W-:Y:S02]  /*15c50*/  R2UR UR39, R95 ;  /* 0x000000005f2772ca */ /* 0x000fe400000e0000 */
[----:B------:R-:W-:Y:S02]  /*15c60*/  R2UR UR32, R10 ;  /* 0x000000000a2072ca */ /* 0x000fe400000e0000 */
[----:B------:R-:W-:-:S02]  /*15c70*/  R2UR UR33, R11 ;  /* 0x000000000b2172ca */ /* 0x000fc400000e0000 */
[----:B------:R-:W-:Y:S02]  /*15c80*/  R2UR UR56, R10 ;  /* 0x000000000a3872ca */ /* 0x000fe400000e0000 */
[----:B------:R-:W-:Y:S02]  /*15c90*/  R2UR UR57, R11 ;  /* 0x000000000b3972ca */ /* 0x000fe400000e0000 */
[----:B------:R-:W-:-:S03]  /*15ca0*/  MOV R13, UR37 ;  /* 0x00000025000d7c02 */ /* 0x000fc60008000f00 */
[----:B------:R-:W-:Y:S01]  /*15cb0*/  MOV R12, UR39 ;  /* 0x00000027000c7c02 */ /* 0x000fe20008000f00 */
[----:B------:R-:W-:Y:S01]  /*15cc0*/  UMOV UR39, UR31 ;  /* 0x0000001f00277c82 */ /* 0x000fe20008000000 */
[----:B------:R-:W-:Y:S02]  /*15cd0*/  R2UR UR31, R21 ;  /* 0x00000000151f72ca */ /* 0x000fe400000e0000 */
[----:B------:R-:W-:Y:S01]  /*15ce0*/  MOV R23, UR39 ;  /* 0x0000002700177c02 */ /* 0x000fe20008000f00 */
[----:B------:R-:W-:Y:S01]  /*15cf0*/  UMOV UR39, UR21 ;  /* 0x0000001500277c82 */ /* 0x000fe20008000000 */
[----:B------:R-:W-:Y:S01]  /*15d00*/  R2UR UR21, R5 ;  /* 0x00000000051572ca */ /* 0x000fe200000e0000 */
[----:B--2---:R-:W-:Y:S01]  /*15d10*/  IMAD R20, R234, 0x700, R0 ;  /* 0x00000700ea147824 */ /* 0x004fe200078e0200 */
[----:B------:R-:W-:-:S03]  /*15d20*/  MOV R0, UR36 ;  /* 0x0000002400007c02 */ /* 0x000fc60008000f00 */
[C---:B------:R-:W-:Y:S01]  /*15d30*/  VIADD R88, R20.reuse, 0x100 ;  /* 0x0000010014587836 */ /* 0x040fe20000000000 */
[C---:B------:R-:W-:Y:S01]  /*15d40*/  R2UR UR18, R20.reuse ;  /* 0x00000000141272ca */ /* 0x040fe200000e0000 */
[C---:B------:R-:W-:Y:S02]  /*15d50*/  VIADD R92, R20.reuse, 0x300 ;  /* 0x00000300145c7836 */ /* 0x040fe40000000000 */
        /* <DEDUP_REMOVED lines=16> */
[----:B-1----:R-:W-:Y:S01]  /*15e60*/  VIADD R94, R20, 0x4 ;  /* 0x00000004145e7836 */ /* 0x002fe20000000000 */
[----:B------:R-:W-:Y:S01]  /*15e70*/  R2UR UR12, R90 ;  /* 0x000000005a0c72ca */ /* 0x000fe200000e0000 */
[----:B------:R-:W-:Y:S01]  /*15e80*/  VIADD R90, R20, 0x302 ;  /* 0x00000302145a7836 */ /* 0x000fe20000000000 */
[----:B------:R-:W-:Y:S01]  /*15e90*/  R2UR UR20, R88 ;  /* 0x00000000581472ca */ /* 0x000fe200000e0000 */
[C---:B------:R-:W-:Y:S01]  /*15ea0*/  VIADD R92, R20.reuse, 0x602 ;  /* 0x00000602145c7836 */ /* 0x040fe20000000000 */
[----:B------:R-:W-:-:S02]  /*15eb0*/  IADD3 R88, R20, 0x502, RZ ;  /* 0x0000050214587810 */ /* 0x000fc40007ffe0ff */
[----:B------:R-:W-:Y:S01]  /*15ec0*/  R2UR UR24, R90 ;  /* 0x000000005a1872ca */ /* 0x000fe200000e0000 */
[----:B------:R-:W-:Y:S01]  /*15ed0*/  VIADD R90, R20, 0x104 ;  /* 0x00000104145a7836 */ /* 0x000fe20000000000 */
[----:B------:R-:W-:Y:S01]  /*15ee0*/  R2UR UR28, R88 ;  /* 0x00000000581c72ca */ /* 0x000fe200000e0000 */
[----:B------:R-:W-:Y:S01]  /*15ef0*/  VIADD R88, R20, 0x204 ;  /* 0x0000020414587836 */ /* 0x000fe20000000000 */
[----:B------:R-:W-:Y:S02]  /*15f00*/  R2UR UR38, R94 ;  /* 0x000000005e2672ca */ /* 0x000fe400000e0000 */
[----:B------:R-:W-:Y:S01]  /*15f10*/  R2UR UR58, R90 ;  /* 0x000000005a3a72ca */ /* 0x000fe200000e0000 */
[----:B------:R-:W-:Y:S01]  /*15f20*/  VIADD R90, R20, 0x304 ;  /* 0x00000304145a7836 */ /* 0x000fe20000000000 */
[----:B------:R-:W-:Y:S01]  /*15f30*/  R2UR UR34, R88 ;  /* 0x00000000582272ca */ /* 0x000fe200000e0000 */
[----:B------:R-:W-:Y:S01]  /*15f40*/  VIADD R88, R20, 0x404 ;  /* 0x0000040414587836 */ /* 0x000fe20000000000 */
[----:B------:R-:W-:-:S02]  /*15f50*/  R2UR UR30, R92 ;  /* 0x000000005c1e72ca */ /* 0x000fc400000e0000 */
[----:B------:R-:W-:Y:S02]  /*15f60*/  R2UR UR42, R90 ;  /* 0x000000005a2a72ca */ /* 0x000fe400000e0000 */
[----:B------:R-:W-:Y:S01]  /*15f70*/  R2UR UR46, R88 ;  /* 0x00000000582e72ca */ /* 0x000fe200000e0000 */
[C---:B------:R-:W-:Y:S01]  /*15f80*/  VIADD R88, R20.reuse, 0x604 ;  /* 0x0000060414587836 */ /* 0x040fe20000000000 */
[----:B------:R-:W-:Y:S02]  /*15f90*/  IADD3 R90, R20, 0x504, RZ ;  /* 0x00000504145a7810 */ /* 0x000fe40007ffe0ff */
[----:B------:R-:W-:Y:S02]  /*15fa0*/  MOV R3, UR38 ;  /* 0x0000002600037c02 */ /* 0x000fe40008000f00 */
[----:B------:R-:W-:Y:S01]  /*15fb0*/  MOV R14, UR58 ;  /* 0x0000003a000e7c02 */ /* 0x000fe20008000f00 */
[----:B------:R-:W-:Y:S01]  /*15fc0*/  UMOV UR58, UR28 ;  /* 0x0000001c003a7c82 */ /* 0x000fe20008000000 */
[----:B------:R-:W-:Y:S01]  /*15fd0*/  MOV R16, UR34 ;  /* 0x0000002200107c02 */ /* 0x000fe20008000f00 */
[----:B------:R-:W-:Y:S01]  /*15fe0*/  UMOV UR34, UR16 ;  /* 0x0000001000227c82 */ /* 0x000fe20008000000 */
[C---:B------:R-:W-:Y:S01]  /*15ff0*/  R2UR UR16, R4.reuse ;  /* 0x00000000041072ca */ /* 0x040fe200000e0000 */
[----:B------:R-:W-:Y:S01]  /*16000*/  UMOV UR38, UR30 ;  /* 0x0000001e00267c82 */ /* 0x000fe20008000000 */
[----:B------:R-:W-:Y:S01]  /*16010*/  MOV R18, UR42 ;  /* 0x0000002a00127c02 */ /* 0x000fe20008000f00 */
[----:B------:R-:W-:Y:S01]  /*16020*/  UMOV UR42, UR24 ;  /* 0x00000018002a7c82 */ /* 0x000fe20008000000 */
[----:B------:R-:W-:Y:S01]  /*16030*/  MOV R26, UR34 ;  /* 0x00000022001a7c02 */ /* 0x000fe20008000f00 */
[----:B------:R-:W-:Y:S01]  /*16040*/  UMOV UR34, UR8 ;  /* 0x0000000800227c82 */ /* 0x000fe20008000000 */
[----:B------:R-:W-:Y:S01]  /*16050*/  MOV R96, UR42 ;  /* 0x0000002a00607c02 */ /* 0x000fe20008000f00 */
[----:B------:R-:W-:Y:S01]  /*16060*/  UMOV UR42, UR4 ;  /* 0x00000004002a7c82 */ /* 0x000fe20008000000 */
[----:B------:R-:W-:-:S02]  /*16070*/  R2UR UR4, R4 ;  /* 0x00000000040472ca */ /* 0x000fc400000e0000 */
[C---:B------:R-:W-:Y:S01]  /*16080*/  R2UR UR8, R4.reuse ;  /* 0x00000000040872ca */ /* 0x040fe200000e0000 */
[----:B------:R-:W-:Y:S01]  /*16090*/  IMAD.MOV.U32 R21, RZ, RZ, R96 ;  /* 0x000000ffff157224 */ /* 0x000fe200078e0060 */
[----:B------:R-:W-:Y:S01]  /*160a0*/  MOV R24, UR58 ;  /* 0x0000003a00187c02 */ /* 0x000fe20008000f00 */
[----:B------:R-:W-:Y:S01]  /*160b0*/  QGMMA.64x32x32.F32.E4M3.E4M3 R184, gdesc[UR16], RZ, !UPT, gsb0 ;  /* 0x0060000010b879f3 */ /* 0x000fe2000c0008ff */
[----:B------:R-:W-:Y:S01]  /*160c0*/  UMOV UR58, UR12 ;  /* 0x0000000c003a7c82 */ /* 0x000fe20008000000 */
[C---:B------:R-:W-:Y:S02]  /*160d0*/  R2UR UR12, R4.reuse ;  /* 0x00000000040c72ca */ /* 0x040fe400000e0000 */
[----:B------:R-:W-:Y:S01]  /*160e0*/  MOV R22, UR38 ;  /* 0x0000002600167c02 */ /* 0x000fe20008000f00 */
[----:B------:R-:W-:Y:S01]  /*160f0*/  UMOV UR38, UR20 ;  /* 0x0000001400267c82 */ /* 0x000fe20008000000 */
[C---:B------:R-:W-:Y:S02]  /*16100*/  R2UR UR20, R4.reuse ;  /* 0x00000000041472ca */ /* 0x040fe400000e0000 */
[----:B------:R-:W-:-:S02]  /*16110*/  R2UR UR24, R4 ;  /* 0x00000000041872ca */ /* 0x000fc400000e0000 */
[----:B------:R-:W-:Y:S01]  /*16120*/  R2UR UR50, R90 ;  /* 0x000000005a3272ca */ /* 0x000fe200000e0000 */
[----:B------:R-:W-:Y:S01]  /*16130*/  VIADD R90, R20, 0x6 ;  /* 0x00000006145a7836 */ /* 0x000fe20000000000 */
[----:B------:R-:W-:Y:S01]  /*16140*/  R2UR UR54, R88 ;  /* 0x00000000583672ca */ /* 0x000fe200000e0000 */
[----:B------:R-:W-:Y:S01]  /*16150*/  VIADD R88, R20, 0x106 ;  /* 0x0000010614587836 */ /* 0x000fe20000000000 */
[----:B------:R-:W-:Y:S02]  /*16160*/  WARPGROUP.DEPBAR.LE gsb0, 0x0 ;  /* 0x00008000000079c5 */ /* 0x000fe40000010000 */
[----:B------:R-:W-:-:S06]  /*16170*/  WARPGROUP.ARRIVE ;  /* 0x00000000000079c5 */ /* 0x000fcc0000000000 */
[----:B------:R-:W-:Y:S01]  /*16180*/  QGMMA.64x32x32.F32.E4M3.E4M3 R168, gdesc[UR4], RZ, !UPT, gsb0 ;  /* 0x0060000004a879f3 */ /* 0x000fe2000c0008ff */
[----:B------:R-:W-:Y:S01]  /*16190*/  R2UR UR6, R90 ;  /* 0x000000005a0672ca */ /* 0x000fe200000e0000 */
[----:B------:R-:W-:Y:S01]  /*161a0*/  VIADD R90, R20, 0x206 ;  /* 0x00000206145a7836 */ /* 0x000fe20000000000 */
[----:B------:R-:W-:Y:S02]  /*161b0*/  R2UR UR7, R91 ;  /* 0x000000005b0772ca */ /* 0x000fe400000e0000 */
[----:B------:R-:W-:Y:S01]  /*161c0*/  MOV R91, 0x40000040 ;  /* 0x40000040005b7802 */ /* 0x000fe20000000f00 */
[----:B------:R-:W-:Y:S02]  /*161d0*/  WARPGROUP.DEPBAR.LE gsb0, 0x0 ;  /* 0x00008000000079c5 */ /* 0x000fe40000010000 */
[----:B------:R-:W-:-:S06]  /*161e0*/  WARPGROUP.ARRIVE ;  /* 0x00000000000079c5 */ /* 0x000fcc0000000000 */
[----:B------:R-:W-:Y:S01]  /*161f0*/  QGMMA.64x32x32.F32.E4M3.E4M3 R152, gdesc[UR8], RZ, !UPT, gsb0 ;  /* 0x00600000089879f3 */ /* 0x000fe2000c0008ff */
[----:B------:R-:W-:Y:S01]  /*16200*/  R2UR UR10, R88 ;  /* 0x00000000580a72ca */ /* 0x000fe200000e0000 */
[----:B------:R-:W-:Y:S01]  /*16210*/  VIADD R88, R20, 0x306 ;  /* 0x0000030614587836 */ /* 0x000fe20000000000 */
[----:B------:R-:W-:Y:S01]  /*16220*/  R2UR UR11, R89 ;  /* 0x00000000590b72ca */ /* 0x000fe200000e0000 */
[----:B------:R-:W-:-:S03]  /*16230*/  IMAD.MOV.U32 R89, RZ, RZ, 0x40000040 ;  /* 0x40000040ff597424 */ /* 0x000fc600078e00ff */
[----:B------:R-:W-:Y:S01]  /*16240*/  R2UR UR18, R88 ;  /* 0x00000000581272ca */ /* 0x000fe200000e0000 */
[----:B------:R-:W-:Y:S01]  /*16250*/  VIADD R88, R20, 0x506 ;  /* 0x0000050614587836 */ /* 0x000fe20000000000 */
[----:B------:R-:W-:Y:S01]  /*16260*/  R2UR UR19, R89 ;  /* 0x00000000591372ca */ /* 0x000fe200000e0000 */
[----:B------:R-:W-:Y:S01]  /*16270*/  IMAD.MOV.U32 R89, RZ, RZ, 0x40000040 ;  /* 0x40000040ff597424 */ /* 0x000fe200078e00ff */
[----:B------:R-:W-:Y:S02]  /*16280*/  WARPGROUP.DEPBAR.LE gsb0, 0x0 ;  /* 0x00008000000079c5 */ /* 0x000fe40000010000 */
[----:B------:R-:W-:-:S06]  /*16290*/  WARPGROUP.ARRIVE ;  /* 0x00000000000079c5 */ /* 0x000fcc0000000000 */
[----:B------:R-:W-:Y:S01]  /*162a0*/  QGMMA.64x32x32.F32.E4M3.E4M3 R136, gdesc[UR12], RZ, !UPT, gsb0 ;  /* 0x006000000c8879f3 */ /* 0x000fe2000c0008ff */
[----:B------:R-:W-:Y:S01]  /*162b0*/  R2UR UR14, R90 ;  /* 0x000000005a0e72ca */ /* 0x000fe200000e0000 */
[C---:B------:R-:W-:Y:S01]  /*162c0*/  VIADD R90, R20.reuse, 0x406 ;  /* 0x00000406145a7836 */ /* 0x040fe20000000000 */
[----:B------:R-:W-:Y:S01]  /*162d0*/  R2UR UR15, R91 ;  /* 0x000000005b0f72ca */ /* 0x000fe200000e0000 */
[----:B------:R-:W-:Y:S02]  /*162e0*/  VIADD R20, R20, 0x606 ;  /* 0x0000060614147836 */ /* 0x000fe40000000000 */
[----:B------:R-:W-:-:S03]  /*162f0*/  IMAD.MOV.U32 R91, RZ, RZ, 0x40000040 ;  /* 0x40000040ff5b7424 */ /* 0x000fc600078e00ff */
[----:B------:R-:W-:Y:S01]  /*16300*/  R2UR UR30, R20 ;  /* 0x00000000141e72ca */ /* 0x000fe200000e0000 */
[----:B------:R-:W-:Y:S01]  /*16310*/  IMAD.MOV.U32 R20, RZ, RZ, R97 ;  /* 0x000000ffff147224 */ /* 0x000fe200078e0061 */
        /* <DEDUP_REMOVED lines=14> */
[----:B------:R-:W-:Y:S02]  /*16400*/  R2UR UR37, R11 ;  /* 0x000000000b2572ca */ /* 0x000fe400000e0000 */
[----:B------:R-:W-:Y:S02]  /*16410*/  R2UR UR43, R20 ;  /* 0x00000000142b72ca */ /* 0x000fe400000e0000 */
[----:B------:R-:W-:Y:S01]  /*16420*/  R2UR UR42, R21 ;  /* 0x00000000152a72ca */ /* 0x000fe200000e0000 */
[----:B------:R-:W-:Y:S02]  /*16430*/  WARPGROUP.DEPBAR.LE gsb0, 0x0 ;  /* 0x00008000000079c5 */ /* 0x000fe40000010000 */
[----:B------:R-:W-:-:S06]  /*16440*/  WARPGROUP.ARRIVE ;  /* 0x00000000000079c5 */ /* 0x000fcc0000000000 */
[----:B------:R-:W-:Y:S01]  /*16450*/  QGMMA.64x32x32.F32.E4M3.E4M3 R184, gdesc[UR32], R184, gsb0 ;  /* 0x0060000020b879f3 */ /* 0x000fe200080008b8 */
[----:B------:R-:W-:Y:S02]  /*16460*/  R2UR UR40, R10 ;  /* 0x000000000a2872ca */ /* 0x000fe400000e0000 */
[----:B------:R-:W-:Y:S02]  /*16470*/  R2UR UR41, R11 ;  /* 0x000000000b2972ca */ /* 0x000fe400000e0000 */
[----:B------:R-:W-:Y:S02]  /*16480*/  R2UR UR35, R27 ;  /* 0x000000001b2372ca */ /* 0x000fe400000e0000 */
[----:B------:R-:W-:Y:S01]  /*16490*/  R2UR UR34, R26 ;  /* 0x000000001a2272ca */ /* 0x000fe200000e0000 */
[----:B------:R0:W5:Y:S01]  /*164a0*/  LDL.LU R27, [R1+0xe4] ;  /* 0x0000e400011b7983 */ /* 0x0001620000300800 */
[----:B------:R-:W-:Y:S02]  /*164b0*/  R2UR UR32, R10 ;  /* 0x000000000a2072ca */ /* 0x000fe400000e0000 */
[----:B------:R-:W-:Y:S01]  /*164c0*/  R2UR UR33, R11 ;  /* 0x000000000b2172ca */ /* 0x000fe200000e0000 */
[----:B------:R0:W5:Y:S01]  /*164d0*/  LDL.LU R26, [R1+0xe0] ;  /* 0x0000e000011a7983 */ /* 0x0001620000300800 */
[----:B------:R-:W-:-:S02]  /*164e0*/  WARPGROUP.DEPBAR.LE gsb0, 0x0 ;  /* 0x00008000000079c5 */ /* 0x000fc40000010000 */
        /* <DEDUP_REMOVED lines=11> */
[----:B------:R-:W-:Y:S02]  /*165a0*/  R2UR UR59, R25 ;  /* 0x00000000193b72ca */ /* 0x000fe400000e0000 */
[----:B------:R-:W-:Y:S01]  /*165b0*/  R2UR UR58, R24 ;  /* 0x00000000183a72ca */ /* 0x000fe200000e0000 */
[----:B------:R0:W5:Y:S01]  /*165c0*/  LDL.LU R25, [R1+0xdc] ;  /* 0x0000dc0001197983 */ /* 0x0001620000300800 */
[----:B------:R-:W-:Y:S02]  /*165d0*/  R2UR UR56, R10 ;  /* 0x000000000a3872ca */ /* 0x000fe400000e0000 */
[----:B------:R-:W-:Y:S01]  /*165e0*/  R2UR UR57, R11 ;  /* 0x000000000b3972ca */ /* 0x000fe200000e0000 */
[----:B------:R0:W5:Y:S01]  /*165f0*/  LDL.LU R24, [R1+0xd8] ;  /* 0x0000d80001187983 */ /* 0x0001620000300800 */
[----:B------:R-:W-:Y:S02]  /*16600*/  WARPGROUP.DEPBAR.LE gsb0, 0x0 ;  /* 0x00008000000079c5 */ /* 0x000fe40000010000 */
[----:B------:R-:W-:-:S09]  /*16610*/  WARPGROUP.ARRIVE ;  /* 0x00000000000079c5 */ /* 0x000fd20000000000 */
        /* <DEDUP_REMOVED lines=11> */
[----:B------:R-:W-:Y:S02]  /*166d0*/  R2UR UR38, R3 ;  /* 0x00000000032672ca */ /* 0x000fe400000e0000 */
[----:B------:R-:W-:Y:S02]  /*166e0*/  R2UR UR36, R8 ;  /* 0x00000000082472ca */ /* 0x000fe400000e0000 */
[----:B------:R-:W-:Y:S01]  /*166f0*/  R2UR UR37, R9 ;  /* 0x00000000092572ca */ /* 0x000fe200000e0000 */
[----:B------:R-:W-:Y:S02]  /*16700*/  WARPGROUP.DEPBAR.LE gsb0, 0x0 ;  /* 0x00008000000079c5 */ /* 0x000fe40000010000 */
[----:B------:R-:W-:-:S10]  /*16710*/  WARPGROUP.ARRIVE ;  /* 0x00000000000079c5 */ /* 0x000fd40000000000 */
        /* <DEDUP_REMOVED lines=16> */
[----:B------:R-:W-:Y:S01]  /*16820*/  R2UR UR42, R18 ;  /* 0x00000000122a72ca */ /* 0x000fe200000e0000 */
[----:B------:R0:W5:Y:S01]  /*16830*/  LDL.LU R19, [R1+0xcc] ;  /* 0x0000cc0001137983 */ /* 0x0001620000300800 */
[C---:B------:R-:W-:Y:S02]  /*16840*/  R2UR UR40, R8.reuse ;  /* 0x00000000082872ca */ /* 0x040fe400000e0000 */
[C---:B------:R-:W-:Y:S01]  /*16850*/  R2UR UR41, R9.reuse ;  /* 0x00000000092972ca */ /* 0x040fe200000e0000 */
[----:B------:R0:W5:Y:S01]  /*16860*/  LDL.LU R18, [R1+0xc8] ;  /* 0x0000c80001127983 */ /* 0x0001620000300800 */
[C---:B------:R-:W-:Y:S02]  /*16870*/  R2UR UR44, R8.reuse ;  /* 0x00000000082c72ca */ /* 0x040fe400000e0000 */
[----:B------:R-:W-:Y:S01]  /*16880*/  R2UR UR45, R9 ;  /* 0x00000000092d72ca */ /* 0x000fe200000e0000 */
[----:B------:R0:W5:Y:S01]  /*16890*/  LDL.LU R17, [R1+0xc4] ;  /* 0x0000c40001117983 */ /* 0x0001620000300800 */
[----:B------:R-:W-:-:S02]  /*168a0*/  R2UR UR48, R8 ;  /* 0x00000000083072ca */ /* 0x000fc400000e0000 */
[C---:B------:R-:W-:Y:S01]  /*168b0*/  R2UR UR49, R9.reuse ;  /* 0x00000000093172ca */ /* 0x040fe200000e0000 */
[----:B------:R0:W5:Y:S01]  /*168c0*/  LDL.LU R16, [R1+0xc0] ;  /* 0x0000c00001107983 */ /* 0x0001620000300800 */
[----:B------:R-:W-:Y:S02]  /*168d0*/  R2UR UR52, R8 ;  /* 0x00000000083472ca */ /* 0x000fe400000e0000 */
[----:B------:R-:W-:Y:S01]  /*168e0*/  R2UR UR53, R9 ;  /* 0x00000000093572ca */ /* 0x000fe200000e0000 */
        /* <DEDUP_REMOVED lines=29> */
[----:B------:R0:W5:Y:S01]  /*16ac0*/  LDL.LU R2, [R1+0xac] ;  /* 0x0000ac0001027983 */ /* 0x0001620000300800 */
[----:B------:R-:W-:Y:S02]  /*16ad0*/  WARPGROUP.DEPBAR.LE gsb0, 0x0 ;  /* 0x00008000000079c5 */ /* 0x000fe40000010000 */
[----:B------:R-:W-:-:S06]  /*16ae0*/  WARPGROUP.ARRIVE ;  /* 0x00000000000079c5 */ /* 0x000fcc0000000000 */
[----:B------:R-:W-:Y:S01]  /*16af0*/  QGMMA.64x32x32.F32.E4M3.E4M3 R152, gdesc[UR12], R152, gsb0 ;  /* 0x006000000c9879f3 */ /* 0x000fe20008000898 */
[----:B------:R-:W-:Y:S02]  /*16b00*/  R2UR UR16, R6 ;  /* 0x00000000061072ca */ /* 0x000fe400000e0000 */
[----:B------:R-:W-:Y:S01]  /*16b10*/  R2UR UR17, R7 ;  /* 0x00000000071172ca */ /* 0x000fe200000e0000 */
[----:B------:R-:W-:Y:S02]  /*16b20*/  WARPGROUP.DEPBAR.LE gsb0, 0x0 ;  /* 0x00008000000079c5 */ /* 0x000fe40000010000 */
[----:B------:R-:W-:-:S10]  /*16b30*/  WARPGROUP.ARRIVE ;  /* 0x00000000000079c5 */ /* 0x000fd40000000000 */
        /* <DEDUP_REMOVED lines=17> */
[----:B------:R-:W-:Y:S02]  /*16c50*/  R2UR UR37, R13 ;  /* 0x000000000d2572ca */ /* 0x000fe400000e0000 */
[----:B------:R-:W-:Y:S01]  /*16c60*/  R2UR UR36, R0 ;  /* 0x00000000002472ca */ /* 0x000fe200000e0000 */
[----:B------:R-:W-:Y:S02]  /*16c70*/  WARPGROUP.DEPBAR.LE gsb0, 0x0 ;  /* 0x00008000000079c5 */ /* 0x000fe40000010000 */
[----:B0-----:R-:W-:-:S12]  /*16c80*/  @P1 BRA `(.L_x_5886) ;  /* 0x0000000000281947 */ /* 0x001fd80003800000 */
[----:B------:R-:W-:Y:S05]  /*16c90*/  @!P0 BRA `(.L_x_5887) ;  /* 0x0000000000048947 */ /* 0x000fea0003800000 */
[----:B------:R-:W-:Y:S01]  /*16ca0*/  BPT.TRAP 0x1 ;  /* 0x000000040000795c */ /* 0x000fe20000300000 */
.L_x_5887:
[----:B-----5:R-:W-:Y:S01]  /*16cb0*/  SHF.L.U32 R0, R12, 0x1f, RZ ;  /* 0x0000001f0c007819 */ /* 0x020fe200000006ff */
[----:B------:R-:W-:-:S04]  /*16cc0*/  IMAD R12, R233, 0x8, R16 ;  /* 0x00000008e90c7824 */ /* 0x000fc800078e0210 */
[----:B------:R0:W1:Y:S01]  /*16cd0*/  SYNCS.PHASECHK.TRANS64.TRYWAIT P1, [R12+URZ+0x2e850], R0 ;  /* 0x02e850000c0075a7 */ /* 0x000062000802017f */
[----:B------:R-:W-:Y:S05]  /*16ce0*/  @!P0 BRA `(.L_x_5888) ;  /* 0x0000000000048947 */ /* 0x000fea0003800000 */
[----:B------:R-:W-:Y:S01]  /*16cf0*/  BPT.TRAP 0x1 ;  /* 0x000000040000795c */ /* 0x000fe20000300000 */
.L_x_5888:
[----:B-1----:R-:W-:Y:S05]  /*16d00*/  @P1 BRA `(.L_x_5886) ;  /* 0x0000000000081947 */ /* 0x002fea0003800000 */
[----:B------:R-:W1:Y:S02]  /*16d10*/  SYNCS.PHASECHK.TRANS64.TRYWAIT P1, [R12+URZ+0x2e850], R0 ;  /* 0x02e850000c0075a7 */ /* 0x000e64000802017f */
[----:B-1----:R-:W-:Y:S05]  /*16d20*/  @!P1 BRA `(.L_x_5889) ;  /* 0x000000c800189947 */ /* 0x002fea0003800000 */
.L_x_5886:
[----:B01---5:R-:W-:Y:S01]  /*16d30*/  VIADD R0, R16, 0x400 ;  /* 0x0000040010007836 */ /* 0x023fe20000000000 */
[----:B------:R-:W-:Y:S05]  /*16d40*/  WARPSYNC.ALL ;  /* 0x0000000000007948 */ /* 0x000fea0003800000 */
[----:B------:R-:W-:Y:S01]  /*16d50*/  SHF.R.U32.HI R0, RZ, 0x4, R0 ;  /* 0x00000004ff007819 */ /* 0x000fe20000011600 */
[----:B------:R-:W-:Y:S01]  /*16d60*/  IMAD.MOV.U32 R13, RZ, RZ, -0x3ffffff0 ;  /* 0xc0000010ff0d7424 */ /* 0x000fe200078e00ff */
[----:B------:R-:W-:Y:S01]  /*16d70*/  WARPGROUP.ARRIVE ;  /* 0x00000000000079c5 */ /* 0x000fe20000000000 */
[----:B------:R-:W-:Y:S02]  /*16d80*/  MOV R21, 0xc0000010 ;  /* 0xc000001000157802 */ /* 0x000fe40000000f00 */
[----:B------:R-:W-:-:S02]  /*16d90*/  LOP3.LUT R0, R0, 0x3fff, RZ, 0xc0, !PT ;  /* 0x00003fff00007812 */ /* 0x000fc400078ec0ff */
[----:B------:R-:W-:Y:S02]  /*16da0*/  R2UR UR7, R13 ;  /* 0x000000000d0772ca */ /* 0x000fe400000e0000 */
        /* <DEDUP_REMOVED lines=13> */
[----:B------:R-:W-:Y:S01]  /*16e80*/  QGMMA.64x128x32.F32.E4M3.E4M3 R24, R224, gdesc[UR4], R24, gsb0 ;  /* 0x01e00004e0187df3 */ /* 0x000fe20008000818 */
[----:B------:R-:W-:Y:S01]  /*16e90*/  R2UR UR6, R20 ;  /* 0x00000000140672ca */ /* 0x000fe200000e0000 */
[----:B------:R-:W-:Y:S01]  /*16ea0*/  VIADD R20, R12, 0x200 ;  /* 0x000002000c147836 */ /* 0x000fe20000000000 */
[----:B------:R-:W-:Y:S01]  /*16eb0*/  R2UR UR7, R21 ;  /* 0x00000000150772ca */ /* 0x000fe200000e0000 */
[----:B------:R-:W-:Y:S01]  /*16ec0*/  IMAD.MOV.U32 R21, RZ, RZ, -0x3ffffff0 ;  /* 0xc0000010ff157424 */ /* 0x000fe200078e00ff */
        /* <DEDUP_REMOVED lines=71> */
[----:B------:R-:W-:-:S05]  /*17340*/  FMNMX.FTZ R0, R133, R0, !PT ;  /* 0x0000000085007209 */ /* 0x000fca0007810000 */
[----:B------:R-:W0:Y:S01]  /*17350*/  S2R R227, SR_TID.X ;  /* 0x0000000000e37919 */ /* 0x000e220000002100 */
[----:B------:R-:W-:Y:S02]  /*17360*/  FMNMX.FTZ R13, R135, R13, !PT ;  /* 0x0000000d870d7209 */ /* 0x000fe40007810000 */
[----:B------:R-:W-:Y:S01]  /*17370*/  FMNMX.FTZ R0, R104, R0, !PT ;  /* 0x0000000068007209 */ /* 0x000fe20007810000 */
[----:B------:R-:W-:Y:S01]  /*17380*/  QGMMA.64x128x32.F32.E4M3.E4M3 R24, R220, gdesc[UR4], R24, gsb0 ;  /* 0x01e00004dc187df3 */ /* 0x000fe20008000818 */
[----:B------:R-:W-:Y:S01]  /*17390*/  R2UR UR6, R20 ;  /* 0x00000000140672ca */ /* 0x000fe200000e0000 */
[----:B------:R-:W-:Y:S01]  /*173a0*/  VIADD R20, R12, 0x300 ;  /* 0x000003000c147836 */ /* 0x000fe20000000000 */
[----:B------:R-:W-:Y:S01]  /*173b0*/  R2UR UR7, R21 ;  /* 0x00000000150772ca */ /* 0x000fe200000e0000 */
[----:B------:R-:W-:Y:S01]  /*173c0*/  IMAD.MOV.U32 R21, RZ, RZ, -0x3ffffff0 ;  /* 0xc0000010ff157424 */ /* 0x000fe200078e00ff */
        /* <DEDUP_REMOVED lines=30> */
[----:B0-----:R-:W-:Y:S02]  /*175b0*/  LOP3.LUT R227, R227, 0x7f, RZ, 0xc0, !PT ;  /* 0x0000007fe3e37812 */ /* 0x001fe400078ec0ff */
[----:B------:R-:W-:-:S02]  /*175c0*/  FMNMX.FTZ R13, R103, R13, !PT ;  /* 0x0000000d670d7209 */ /* 0x000fc40007810000 */
[----:B------:R-:W-:Y:S02]  /*175d0*/  ISETP.NE.AND P1, PT, R227, RZ, PT ;  /* 0x000000ffe300720c */ /* 0x000fe40003f25270 */
[----:B------:R-:W0:Y:S02]  /*175e0*/  S2R R227, SR_TID.X ;  /* 0x0000000000e37919 */ /* 0x000e240000002100 */
[----:B0-----:R-:W-:Y:S01]  /*175f0*/  SHF.R.U32.HI R227, RZ, 0x7, R227 ;  /* 0x00000007ffe37819 */ /* 0x001fe200000116e3 */
[----:B------:R-:W-:Y:S02]  /*17600*/  WARPGROUP.DEPBAR.LE gsb0, 0x0 ;  /* 0x00008000000079c5 */ /* 0x000fe40000010000 */
[----:B------:R-:W-:-:S06]  /*17610*/  WARPGROUP.ARRIVE ;  /* 0x00000000000079c5 */ /* 0x000fcc0000000000 */
[----:B------:R-:W-:Y:S01]  /*17620*/  QGMMA.64x128x32.F32.E4M3.E4M3 R24, R200, gdesc[UR4], R24, gsb0 ;  /* 0x01e00004c8187df3 */ /* 0x000fe20008000818 */
[----:B------:R-:W-:Y:S02]  /*17630*/  R2UR UR6, R20 ;  /* 0x00000000140672ca */ /* 0x000fe400000e0000 */
[----:B------:R-:W-:Y:S01]  /*17640*/  R2UR UR7, R21 ;  /* 0x00000000150772ca */ /* 0x000fe200000e0000 */
[----:B------:R-:W0:Y:S01]  /*17650*/  SHFL.BFLY PT, R20, R0, 0x2, 0x1f ;  /* 0x0c401f0000147f89 */ /* 0x000e2200000e0000 */
[----:B------:R-:W-:Y:S01]  /*17660*/  IMAD.MOV.U32 R21, RZ, RZ, -0x3ffffff0 ;  /* 0xc0000010ff157424 */ /* 0x000fe200078e00ff */
[----:B0-----:R-:W-:Y:S01]  /*17670*/  FMNMX.FTZ R0, R0, R20, !PT ;  /* 0x0000001400007209 */ /* 0x001fe20007810000 */
[----:B------:R-:W-:Y:S01]  /*17680*/  VIADD R20, R12, 0x400 ;  /* 0x000004000c147836 */ /* 0x000fe20000000000 */
[----:B------:R-:W-:Y:S02]  /*17690*/  WARPGROUP.DEPBAR.LE gsb0, 0x0 ;  /* 0x00008000000079c5 */ /* 0x000fe40000010000 */
[----:B------:R-:W-:Y:S01]  /*176a0*/  WARPGROUP.ARRIVE ;  /* 0x00000000000079c5 */ /* 0x000fe20000000000 */
[----:B------:R-:W0:Y:S05]  /*176b0*/  SHFL.BFLY PT, R200, R13, 0x2, 0x1f ;  /* 0x0c401f000dc87f89 */ /* 0x000e2a00000e0000 */
[----:B------:R-:W-:Y:S01]  /*176c0*/  QGMMA.64x128x32.F32.E4M3.E4M3 R24, R204, gdesc[UR4], R24, gsb0 ;  /* 0x01e00004cc187df3 */ /* 0x000fe20008000818 */
[----:B------:R-:W-:-:S02]  /*176d0*/  R2UR UR6, R20 ;  /* 0x00000000140672ca */ /* 0x000fc400000e0000 */
[----:B------:R-:W-:Y:S02]  /*176e0*/  R2UR UR7, R21 ;  /* 0x00000000150772ca */ /* 0x000fe400000e0000 */
[----:B------:R-:W1:Y:S01]  /*176f0*/  SHFL.BFLY PT, R21, R0, 0x1, 0x1f ;  /* 0x0c201f0000157f89 */ /* 0x000e6200000e0000 */
[----:B0-----:R-:W-:-:S05]  /*17700*/  FMNMX.FTZ R13, R13, R200, !PT ;  /* 0x000000c80d0d7209 */ /* 0x001fca0007810000 */
[----:B------:R-:W0:Y:S01]  /*17710*/  SHFL.BFLY PT, R20, R13, 0x1, 0x1f ;  /* 0x0c201f000d147f89 */ /* 0x000e2200000e0000 */
[----:B-1----:R-:W-:-:S05]  /*17720*/  FMNMX.FTZ R0, R0, R21, !PT ;  /* 0x0000001500007209 */ /* 0x002fca0007810000 */
[----:B------:R-:W-:-:S04]  /*17730*/  FFMA.FTZ R21, R2, R0, -8 ;  /* 0xc100000002157423 */ /* 0x000fc80000010000 */
[C-C-:B------:R-:W-:Y:S01]  /*17740*/  FFMA.FTZ R201, R2.reuse, R89, -R21.reuse ;  /* 0x0000005902c97223 */ /* 0x140fe20000010815 */
[----:B------:R-:W-:Y:S02]  /*17750*/  IMAD.MOV.U32 R89, RZ, RZ, -0x3ffffff0 ;  /* 0xc0000010ff597424 */ /* 0x000fe400078e00ff */
[C-C-:B------:R-:W-:Y:S01]  /*17760*/  FFMA.FTZ R184, R2.reuse, R184, -R21.reuse ;  /* 0x000000b802b87223 */ /* 0x140fe20000010815 */
[----:B------:R-:W-:-:S01]  /*17770*/  FFMA.FTZ R100, R2, R100, -R21 ;  /* 0x0000006402647223 */ /* 0x000fc20000010815 */
[--C-:B------:R-:W-:Y:S01]  /*17780*/  FFMA.FTZ R200, R2, R88, -R21.reuse ;  /* 0x0000005802c87223 */ /* 0x100fe20000010815 */
[----:B------:R-:W-:Y:S01]  /*17790*/  IADD3 R88, R12, 0x500, RZ ;  /* 0x000005000c587810 */ /* 0x000fe20007ffe0ff */
[C-C-:B------:R-:W-:Y:S01]  /*177a0*/  FFMA.FTZ R185, R2.reuse, R185, -R21.reuse ;  /* 0x000000b902b97223 */ /* 0x140fe20000010815 */
[----:B------:R-:W-:-:S01]  /*177b0*/  FFMA.FTZ R188, R2, R188, -R21 ;  /* 0x000000bc02bc7223 */ /* 0x000fc20000010815 */
[C-C-:B------:R-:W-:Y:S01]  /*177c0*/  FFMA.FTZ R189, R2.reuse, R189, -R21.reuse ;  /* 0x000000bd02bd7223 */ /* 0x140fe20000010815 */
[----:B------:R-:W-:-:S01]  /*177d0*/  FFMA.FTZ R192, R2, R192, -R21 ;  /* 0x000000c002c07223 */ /* 0x000fc20000010815 */
[----:B0-----:R-:W-:Y:S01]  /*177e0*/  FMNMX.FTZ R13, R13, R20, !PT ;  /* 0x000000140d0d7209 */ /* 0x001fe20007810000 */
[----:B------:R-:W-:-:S01]  /*177f0*/  FADD.FTZ R20, -R0, R3 ;  /* 0x0000000300147221 */ /* 0x000fc20000010100 */
[C-C-:B------:R-:W-:Y:S01]  /*17800*/  FFMA.FTZ R193, R2.reuse, R193, -R21.reuse ;  /* 0x000000c102c17223 */ /* 0x140fe20000010815 */
[----:B------:R-:W-:-:S01]  /*17810*/  FFMA.FTZ R196, R2, R196, -R21 ;  /* 0x000000c402c47223 */ /* 0x000fc20000010815 */
[C---:B------:R-:W-:Y:S01]  /*17820*/  FFMA.FTZ R197, R2.reuse, R197, -R21 ;  /* 0x000000c502c57223 */ /* 0x040fe20000010815 */
[C---:B------:R-:W-:Y:S01]  /*17830*/  FMUL.FTZ R20, R2.reuse, R20 ;  /* 0x0000001402147220 */ /* 0x040fe20000410000 */
[----:B------:R-:W-:Y:S01]  /*17840*/  FADD.FTZ R3, -R13, R235 ;  /* 0x000000eb0d037221 */ /* 0x000fe20000010100 */
        /* <DEDUP_REMOVED lines=47> */
[----:B------:R-:W-:Y:S08]  /*17b40*/  MUFU.EX2 R20, R20 ;  /* 0x0000001400147308 */ /* 0x000ff00000000800 */
[----:B------:R-:W0:Y:S08]  /*17b50*/  MUFU.EX2 R184, R184 ;  /* 0x000000b800b87308 */ /* 0x000e300000000800 */
[----:B------:R-:W1:Y:S08]  /*17b60*/  MUFU.EX2 R185, R185 ;  /* 0x000000b900b97308 */ /* 0x000e700000000800 */
[----:B------:R-:W-:Y:S01]  /*17b70*/  MUFU.EX2 R3, R3 ;  /* 0x0000000300037308 */ /* 0x000fe20000000800 */
[----:B0-----:R-:W-:-:S07]  /*17b80*/  FFMA.FTZ R15, R20, R15, R184 ;  /* 0x0000000f140f7223 */ /* 0x001fce00000100b8 */
[----:B------:R-:W0:Y:S01]  /*17b90*/  MUFU.EX2 R188, R188 ;  /* 0x000000bc00bc7308 */ /* 0x000e220000000800 */
[----:B------:R-:W-:Y:S02]  /*17ba0*/  WARPGROUP.DEPBAR.LE gsb0, 0x0 ;  /* 0x00008000000079c5 */ /* 0x000fe40000010000 */
[----:B------:R-:W-:Y:S01]  /*17bb0*/  WARPGROUP.ARRIVE ;  /* 0x00000000000079c5 */ /* 0x000fe20000000000 */
[----:B-1----:R-:W-:-:S04]  /*17bc0*/  FADD.FTZ R15, R185, R15 ;  /* 0x0000000fb90f7221 */ /* 0x002fc80000010000 */
[----:B------:R-:W1:Y:S01]  /*17bd0*/  MUFU.EX2 R189, R189 ;  /* 0x000000bd00bd7308 */ /* 0x000e620000000800 */
[----:B------:R-:W-:Y:S01]  /*17be0*/  QGMMA.64x128x32.F32.E4M3.E4M3 R24, R208, gdesc[UR4], R24, gsb0 ;  /* 0x01e00004d0187df3 */ /* 0x000fe20008000818 */
[----:B------:R-:W-:Y:S01]  /*17bf0*/  R2UR UR7, R89 ;  /* 0x00000000590772ca */ /* 0x000fe200000e0000 */
[----:B------:R-:W-:Y:S01]  /*17c00*/  FFMA.FTZ R89, R2, R13, -8 ;  /* 0xc100000002597423 */ /* 0x000fe2000001000d */
[----:B------:R-:W-:-:S03]  /*17c10*/  R2UR UR6, R88 ;  /* 0x00000000580672ca */ /* 0x000fc600000e0000 */
[C-C-:B------:R-:W-:Y:S01]  /*17c20*/  FFMA.FTZ R100, R2.reuse, R186, -R89.reuse ;  /* 0x000000ba02647223 */ /* 0x140fe20000010859 */
[----:B------:R2:W-:Y:S01]  /*17c30*/  MUFU.EX2 R88, R101 ;  /* 0x0000006500587308 */ /* 0x0005e20000000800 */
[----:B------:R-:W-:-:S01]  /*17c40*/  FFMA.FTZ R186, R2, R190, -R89 ;  /* 0x000000be02ba7223 */ /* 0x000fc20000010859 */
[C-C-:B------:R-:W-:Y:S01]  /*17c50*/  FFMA.FTZ R190, R2.reuse, R194, -R89.reuse ;  /* 0x000000c202be7223 */ /* 0x140fe20000010859 */
[----:B------:R-:W-:-:S01]  /*17c60*/  FFMA.FTZ R194, R2, R198, -R89 ;  /* 0x000000c602c27223 */ /* 0x000fc20000010859 */
[----:B0-----:R-:W-:Y:S01]  /*17c70*/  FADD.FTZ R15, R188, R15 ;  /* 0x0000000fbc0f7221 */ /* 0x001fe20000010000 */
[----:B------:R-:W-:-:S01]  /*17c80*/  FFMA.FTZ R170, R2, R170, -R89 ;  /* 0x000000aa02aa7223 */ /* 0x000fc20000010859 */
[C-C-:B------:R-:W-:Y:S01]  /*17c90*/  FFMA.FTZ R171, R2.reuse, R171, -R89.reuse ;  /* 0x000000ab02ab7223 */ /* 0x140fe20000010859 */
[----:B------:R-:W-:-:S01]  /*17ca0*/  FFMA.FTZ R174, R2, R174, -R89 ;  /* 0x000000ae02ae7223 */ /* 0x000fc20000010859 */
[----:B------:R-:W0:Y:S01]  /*17cb0*/  MUFU.EX2 R100, R100 ;  /* 0x0000006400647308 */ /* 0x000e220000000800 */
[----:B--2---:R-:W-:-:S01]  /*17cc0*/  FFMA.FTZ R101, R2, R187, -R89 ;  /* 0x000000bb02657223 */ /* 0x004fc20000010859 */
[C-C-:B------:R-:W-:Y:S01]  /*17cd0*/  FFMA.FTZ R187, R2.reuse, R191, -R89.reuse ;  /* 0x000000bf02bb7223 */ /* 0x140fe20000010859 */
[----:B------:R-:W-:-:S01]  /*17ce0*/  FFMA.FTZ R191, R2, R195, -R89 ;  /* 0x000000c302bf7223 */ /* 0x000fc20000010859 */
[----:B------:R-:W-:Y:S01]  /*17cf0*/  FFMA.FTZ R195, R2, R199, -R89 ;  /* 0x000000c702c37223 */ /* 0x000fe20000010859 */
[----:B-1----:R-:W-:-:S01]  /*17d00*/  FADD.FTZ R15, R189, R15 ;  /* 0x0000000fbd0f7221 */ /* 0x002fc20000010000 */
        /* <DEDUP_REMOVED lines=29> */
[----:B------:R-:W-:-:S01]  /*17ee0*/  FFMA.FTZ R123, R2, R123, -R89 ;  /* 0x0000007b027b7223 */ /* 0x000fc20000010859 */
[C-C-:B------:R-:W-:Y:S01]  /*17ef0*/  FFMA.FTZ R126, R2.reuse, R126, -R89.reuse ;  /* 0x0000007e027e7223 */ /* 0x140fe20000010859 */
[----:B------:R-:W-:-:S01]  /*17f00*/  FFMA.FTZ R127, R2, R127, -R89 ;  /* 0x0000007f027f7223 */ /* 0x000fc20000010859 */
[C-C-:B------:R-:W-:Y:S01]  /*17f10*/  FFMA.FTZ R130, R2.reuse, R130, -R89.reuse ;  /* 0x0000008202827223 */ /* 0x140fe20000010859 */
[----:B------:R-:W-:-:S01]  /*17f20*/  FFMA.FTZ R131, R2, R131, -R89 ;  /* 0x0000008302837223 */ /* 0x000fc20000010859 */
[----:B------:R-:W2:Y:S01]  /*17f30*/  MUFU.EX2 R193, R193 ;  /* 0x000000c100c17308 */ /* 0x000ea20000000800 */
        /* <DEDUP_REMOVED lines=19> */
[----:B------:R-:W-:-:S04]  /*18070*/  FFMA.FTZ R99, R2, R99, -R89 ;  /* 0x0000006302637223 */ /* 0x000fc80000010859 */
        /* <DEDUP_REMOVED lines=16> */
[----:B------:R-:W-:-:S06]  /*18180*/  WARPGROUP.DEPBAR.LE gsb0, 0x0 ;  /* 0x00008000000079c5 */ /* 0x000fcc0000010000 */
[----:B------:R-:W1:Y:S01]  /*18190*/  MUFU.EX2 R171, R171 ;  /* 0x000000ab00ab7308 */ /* 0x000e620000000800 */
[----:B------:R-:W-:Y:S01]  /*181a0*/  WARPGROUP.ARRIVE ;  /* 0x00000000000079c5 */ /* 0x000fe20000000000 */
[----:B--2---:R-:W-:-:S05]  /*181b0*/  FADD.FTZ R14, R170, R14 ;  /* 0x0000000eaa0e7221 */ /* 0x004fca0000010000 */
[----:B------:R-:W-:Y:S01]  /*181c0*/  QGMMA.64x128x32.F32.E4M3.E4M3 R24, R212, gdesc[UR4], R24, gsb0 ;  /* 0x01e00004d4187df3 */ /* 0x000fe20008000818 */
        /* <DEDUP_REMOVED lines=82> */
[----:B------:R-:W-:Y:S02]  /*186f0*/  VIADD R14, R12, 0x600 ;  /* 0x000006000c0e7836 */ /* 0x000fe40000000000 */
[----:B------:R-:W-:-:S03]  /*18700*/  FFMA.FTZ R12, R2, R114, -R89 ;  /* 0x00000072020c7223 */ /* 0x000fc60000010859 */
[----:B------:R-:W-:Y:S01]  /*18710*/  R2UR UR6, R14 ;  /* 0x000000000e0672ca */ /* 0x000fe200000e0000 */
[----:B------:R-:W0:Y:S01]  /*18720*/  MUFU.EX2 R150, R150 ;  /* 0x0000009600967308 */ /* 0x000e220000000800 */
[----:B-1----:R-:W-:-:S01]  /*18730*/  FADD.FTZ R114, R148, R15 ;  /* 0x0000000f94727221 */ /* 0x002fc20000010000 */
[----:B------:R-:W-:-:S05]  /*18740*/  IMAD.MOV.U32 R15, RZ, RZ, -0x3ffffff0 ;  /* 0xc0000010ff0f7424 */ /* 0x000fca00078e00ff */
[----:B------:R-:W-:Y:S01]  /*18750*/  R2UR UR7, R15 ;  /* 0x000000000f0772ca */ /* 0x000fe200000e0000 */
[----:B------:R-:W1:Y:S01]  /*18760*/  MUFU.EX2 R149, R149 ;  /* 0x0000009500957308 */ /* 0x000e620000000800 */
[----:B--2---:R-:W-:-:S01]  /*18770*/  FADD.FTZ R198, R147, R198 ;  /* 0x000000c693c67221 */ /* 0x004fc20000010000 */
[C-C-:B------:R-:W-:Y:S01]  /*18780*/  FFMA.FTZ R15, R2.reuse, R102, -R89.reuse ;  /* 0x00000066020f7223 */ /* 0x140fe20000010859 */
[----:B------:R-:W-:-:S05]  /*18790*/  FFMA.FTZ R102, R2, R103, -R89 ;  /* 0x0000006702667223 */ /* 0x000fca0000010859 */
[----:B------:R-:W2:Y:S01]  /*187a0*/  MUFU.EX2 R151, R151 ;  /* 0x0000009700977308 */ /* 0x000ea20000000800 */
[----:B0-----:R-:W-:-:S03]  /*187b0*/  FADD.FTZ R198, R150, R198 ;  /* 0x000000c696c67221 */ /* 0x001fc60000010000 */
[----:B------:R-:W-:Y:S04]  /*187c0*/  QGMMA.64x128x32.F32.E4M3.E4M3 R24, R216, gdesc[UR4], R24, gsb0 ;  /* 0x01e00004d8187df3 */ /* 0x000fe80008000818 */
        /* <DEDUP_REMOVED lines=36> */
[----:B------:R-:W-:-:S06]  /*18a10*/  WARPGROUP.DEPBAR.LE gsb0, 0x0 ;  /* 0x00008000000079c5 */ /* 0x000fcc0000010000 */
        /* <DEDUP_REMOVED lines=22> */
[----:B------:R2:W3:Y:S01]  /*18b80*/  MUFU.EX2 R114, R118 ;  /* 0x0000007600727308 */ /* 0x0004e20000000800 */
[----:B0-----:R-:W-:-:S07]  /*18b90*/  FADD.FTZ R198, R115, R198 ;  /* 0x000000c673c67221 */ /* 0x001fce0000010000 */
[----:B------:R-:W0:Y:S01]  /*18ba0*/  MUFU.EX2 R117, R117 ;  /* 0x0000007500757308 */ /* 0x000e220000000800 */
[----:B-1----:R-:W-:-:S01]  /*18bb0*/  FADD.FTZ R14, R116, R14 ;  /* 0x0000000e740e7221 */ /* 0x002fc20000010000 */
[----:B--2---:R-:W-:-:S04]  /*18bc0*/  @!P1 IMAD R118, R234, 0x8, R16 ;  /* 0x00000008ea769824 */ /* 0x004fc800078e0210 */
[----:B------:R-:W-:Y:S02]  /*18bd0*/  @!P1 VIADD R118, R118, 0x2e840 ;  /* 0x0002e84076769836 */ /* 0x000fe40000000000 */
[----:B------:R-:W1:Y:S01]  /*18be0*/  MUFU.EX2 R119, R119 ;  /* 0x0000007700777308 */ /* 0x000e620000000800 */
[----:B---3--:R-:W-:-:S02]  /*18bf0*/  FADD.FTZ R198, R114, R198 ;  /* 0x000000c672c67221 */ /* 0x008fc40000010000 */
[----:B------:R-:W-:-:S05]  /*18c00*/  @!P1 PRMT R118, RZ, 0x654, R118 ;  /* 0x00000654ff769816 */ /* 0x000fca0000000076 */
        /* <DEDUP_REMOVED lines=8> */
[----:B------:R-:W-:Y:S01]  /*18c90*/  MUFU.EX2 R92, R92 ;  /* 0x0000005c005c7308 */ /* 0x000fe20000000800 */
[----:B-1----:R-:W-:-:S07]  /*18ca0*/  FADD.FTZ R14, R201, R14 ;  /* 0x0000000ec90e7221 */ /* 0x002fce0000010000 */
        /* <DEDUP_REMOVED lines=14> */
[----:B------:R-:W-:Y:S01]  /*18d90*/  IADD3 R14, -R227, 0xb, RZ ;  /* 0x0000000be30e7810 */ /* 0x000fe20007ffe1ff */
[----:B-1----:R-:W-:-:S02]  /*18da0*/  FADD.FTZ R103, R99, R103 ;  /* 0x0000006763677221 */ /* 0x002fc40000010000 */
[----:B------:R-:W-:Y:S02]  /*18db0*/  FADD.FTZ R15, R93, R15 ;  /* 0x0000000f5d0f7221 */ /* 0x000fe40000010000 */
[----:B------:R3:W-:Y:S06]  /*18dc0*/  BAR.ARV R14, 0x100 ;  /* 0x0004000e0000751d */ /* 0x0007ec0000002000 */
[----:B------:R-:W-:-:S01]  /*18dd0*/  FADD.FTZ R15, R96, R15 ;  /* 0x0000000f600f7221 */ /* 0x000fc20000010000 */
[----:B--2---:R-:W-:Y:S01]  /*18de0*/  FADD.FTZ R103, R89, R103 ;  /* 0x0000006759677221 */ /* 0x004fe20000010000 */
[----:B------:R0:W-:Y:S02]  /*18df0*/  @!P1 SYNCS.ARRIVE.TRANS64.RED.A1T0 RZ, [R118+URZ], RZ ;  /* 0x000000ff76ff99a7 */ /* 0x0001e4000810043f */
[----:B------:R-:W-:-:S01]  /*18e00*/  FADD.FTZ R15, R97, R15 ;  /* 0x0000000f610f7221 */ /* 0x000fc20000010000 */
[----:B---3--:R-:W-:-:S03]  /*18e10*/  FADD.FTZ R14, R102, R103 ;  /* 0x00000067660e7221 */ /* 0x008fc60000010000 */
[----:B------:R-:W-:-:S04]  /*18e20*/  FADD.FTZ R15, R21, R15 ;  /* 0x0000000f150f7221 */ /* 0x000fc80000010000 */
[----:B------:R-:W-:Y:S01]  /*18e30*/  FADD.FTZ R15, R88, R15 ;  /* 0x0000000f580f7221 */ /* 0x000fe20000010000 */
[----:B0-----:R-:W-:Y:S06]  /*18e40*/  @!P0 BRA `(.L_x_5890) ;  /* 0x0000000000048947 */ /* 0x001fec0003800000 */
[----:B------:R-:W-:Y:S01]  /*18e50*/  BPT.TRAP 0x1 ;  /* 0x000000040000795c */ /* 0x000fe20000300000 */
.L_x_5890:
[----:B------:R-:W2:Y:S01]  /*18e60*/  LDL R103, [R1+0x74] ;  /* 0x0000740001677983 */ /* 0x000ea20000100800 */
[----:B------:R-:W-:Y:S01]  /*18e70*/  ISETP.GT.AND P1, PT, R232, RZ, PT ;  /* 0x000000ffe800720c */ /* 0x000fe20003f24270 */
        /* <DEDUP_REMOVED lines=56> */
[----:B------:R-:W-:Y:S01]  /*19200*/  FMUL.FTZ R82, R82, R3 ;  /* 0x0000000352527220 */ /* 0x000fe20000410000 */
        /* <DEDUP_REMOVED lines=67> */
[----:B------:R-:W-:Y:S02]  /*19640*/  IMAD.MOV.U32 R12, RZ, RZ, R236 ;  /* 0x000000ffff0c7224 */ /* 0x000fe400078e00ec */
[----:B------:R-:W-:Y:S01]  /*19650*/  IMAD.MOV.U32 R201, RZ, RZ, R158 ;  /* 0x000000ffffc97224 */ /* 0x000fe200078e009e */
[----:B--2---:R-:W-:Y:S01]  /*19660*/  R2UR UR4, R103 ;  /* 0x00000000670472ca */ /* 0x004fe200000e0000 */
[----:B------:R-:W-:Y:S02]  /*19670*/  IMAD R103, R233, 0x8, R16 ;  /* 0x00000008e9677824 */ /* 0x000fe400078e0210 */
[----:B------:R-:W-:-:S03]  /*19680*/  IMAD.MOV.U32 R233, RZ, RZ, R234 ;  /* 0x000000ffffe97224 */ /* 0x000fc600078e00ea */
[----:B------:R-:W-:-:S07]  /*19690*/  IADD3 R103, R103, 0x2e860, RZ ;  /* 0x0002e86067677810 */ /* 0x000fce0007ffe0ff */
[----:B------:R-:W-:-:S05]  /*196a0*/  IMAD.U32 R118, RZ, RZ, UR4 ;  /* 0x00000004ff767e24 */ /* 0x000fca000f8e00ff */
[----:B------:R-:W-:-:S04]  /*196b0*/  PRMT R103, R118, 0x654, R103 ;  /* 0x0000065476677816 */ /* 0x000fc80000000067 */
[----:B------:R0:W-:Y:S01]  /*196c0*/  SYNCS.ARRIVE.TRANS64.RED.A1T0 RZ, [R103+URZ], RZ ;  /* 0x000000ff67ff79a7 */ /* 0x0001e2000810043f */
[----:B------:R-:W-:Y:S05]  /*196d0*/  @P1 BRA `(.L_x_5891) ;  /* 0xffffffbc00dc1947 */ /* 0x000fea000383ffff */
[----:B------:R-:W-:-:S07]  /*196e0*/  IMAD.MOV.U32 R233, RZ, RZ, R234 ;  /* 0x000000ffffe97224 */ /* 0x000fce00078e00ea */
.L_x_5880:
[----:B------:R-:W-:Y:S05]  /*196f0*/  WARPSYNC.ALL ;  /* 0x0000000000007948 */ /* 0x000fea0003800000 */
[----:B------:R-:W-:Y:S06]  /*19700*/  BAR.ARV 0x8, 0x120 ;  /* 0x0204800000007b1d */ /* 0x000fec0000002000 */
[----:B------:R-:W-:Y:S05]  /*19710*/  @!P0 BRA `(.L_x_5892) ;  /* 0x0000000000048947 */ /* 0x000fea0003800000 */
[----:B------:R-:W-:Y:S01]  /*19720*/  BPT.TRAP 0x1 ;  /* 0x000000040000795c */ /* 0x000fe20000300000 */
.L_x_5892:
[----:B------:R-:W-:Y:S01]  /*19730*/  IMAD R12, R233, 0x8, R16 ;  /* 0x00000008e90c7824 */ /* 0x000fe200078e0210 */
[----:B------:R-:W-:-:S04]  /*19740*/  SHF.L.U32 R3, R236, 0x1f, RZ ;  /* 0x0000001fec037819 */ /* 0x000fc800000006ff */
[----:B------:R1:W2:Y:S01]  /*19750*/  SYNCS.PHASECHK.TRANS64.TRYWAIT P1, [R12+URZ+0x2e850], R3 ;  /* 0x02e850030c0075a7 */ /* 0x0002a2000802017f */
[----:B------:R-:W-:Y:S05]  /*19760*/  @!P0 BRA `(.L_x_5893) ;  /* 0x0000000000048947 */ /* 0x000fea0003800000 */
[----:B------:R-:W-:Y:S01]  /*19770*/  BPT.TRAP 0x1 ;  /* 0x000000040000795c */ /* 0x000fe20000300000 */
.L_x_5893:
[----:B------:R-:W-:-:S05]  /*19780*/  VIADD R16, R16, 0x400 ;  /* 0x0000040010107836 */ /* 0x000fca0000000000 */
[----:B------:R-:W-:-:S04]  /*19790*/  SHF.R.U32.HI R16, RZ, 0x4, R16 ;  /* 0x00000004ff107819 */ /* 0x000fc80000011610 */
[----:B------:R-:W-:-:S04]  /*197a0*/  LOP3.LUT R16, R16, 0x3fff, RZ, 0xc0, !PT ;  /* 0x00003fff10107812 */ /* 0x000fc800078ec0ff */
[----:B------:R-:W-:Y:S01]  /*197b0*/  LOP3.LUT R16, R16, 0x10000, RZ, 0xfc, !PT ;  /* 0x0001000010107812 */ /* 0x000fe200078efcff */
[----:B--2---:R-:W-:Y:S06]  /*197c0*/  @P1 BRA `(.L_x_5894) ;  /* 0x0000000000081947 */ /* 0x004fec0003800000 */
[----:B------:R-:W2:Y:S02]  /*197d0*/  SYNCS.PHASECHK.TRANS64.TRYWAIT P1, [R12+URZ+0x2e850], R3 ;  /* 0x02e850030c0075a7 */ /* 0x000ea4000802017f */
[----:B--2---:R-:W-:Y:S05]  /*197e0*/  @!P1 BRA `(.L_x_5895) ;  /* 0x0000009c007c9947 */ /* 0x004fea0003800000 */
.L_x_5894:
[----:B------:R-:W-:Y:S01]  /*197f0*/  IMAD R4, R233, 0x700, R16 ;  /* 0x00000700e9047824 */ /* 0x000fe200078e0210 */
[----:B------:R-:W3:Y:S01]  /*19800*/  LDL R88, [R1+0x88] ;  /* 0x0000880001587983 */ /* 0x000ee20000100800 */
[----:B------:R-:W-:Y:S01]  /*19810*/  IMAD.MOV.U32 R5, RZ, RZ, -0x3ffffff0 ;  /* 0xc0000010ff057424 */ /* 0x000fe200078e00ff */
[----:B------:R-:W-:Y:S05]  /*19820*/  WARPSYNC.ALL ;  /* 0x0000000000007948 */ /* 0x000fea0003800000 */
[C---:B------:R-:W-:Y:S01]  /*19830*/  R2UR UR6, R4.reuse ;  /* 0x00000000040672ca */ /* 0x040fe200000e0000 */
[----:B------:R-:W-:Y:S01]  /*19840*/  VIADD R6, R4, 0x100 ;  /* 0x0000010004067836 */ /* 0x000fe20000000000 */
[----:B------:R-:W-:Y:S01]  /*19850*/  R2UR UR7, R5 ;  /* 0x00000000050772ca */ /* 0x000fe200000e0000 */
[----:B------:R-:W-:Y:S01]  /*19860*/  WARPGROUP.ARRIVE ;  /* 0x00000000000079c5 */ /* 0x000fe20000000000 */
[----:B------:R-:W-:Y:S01]  /*19870*/  MOV R7, 0xc0000010 ;  /* 0xc000001000077802 */ /* 0x000fe20000000f00 */
[----:B------:R-:W4:Y:S01]  /*19880*/  LDL R21, [R1+0x78] ;  /* 0x0000780001157983 */ /* 0x000f220000100800 */
[----:B------:R-:W-:-:S03]  /*19890*/  ULDC.64 UR4, c[0x0][0x9a0] ;  /* 0x0002680000047ab9 */ /* 0x000fc60000000a00 */
[----:B------:R-:W1:Y:S01]  /*198a0*/  LDL.LU R20, [R1+0x90] ;  /* 0x0000900001147983 */ /* 0x000e620000300800 */
[----:B------:R-:W-:-:S04]  /*198b0*/  ISETP.NE.U32.AND P1, PT, RZ, UR4, PT ;  /* 0x00000004ff007c0c */ /* 0x000fc8000bf25070 */
[----:B------:R-:W-:Y:S01]  /*198c0*/  ISETP.NE.AND.EX P1, PT, RZ, UR5, PT, P1 ;  /* 0x00000005ff007c0c */ /* 0x000fe2000bf25310 */
[----:B------:R-:W-:Y:S01]  /*198d0*/  QGMMA.64x128x32.F32.E4M3.E4M3 R24, R224, gdesc[UR4], R24, gsb0 ;  /* 0x01e00004e0187df3 */ /* 0x000fe20008000818 */
[----:B------:R-:W-:Y:S01]  /*198e0*/  R2UR UR6, R6 ;  /* 0x00000000060672ca */ /* 0x000fe200000e0000 */
[----:B------:R-:W-:Y:S01]  /*198f0*/  VIADD R6, R4, 0x200 ;  /* 0x0000020004067836 */ /* 0x000fe20000000000 */
[----:B------:R-:W-:Y:S01]  /*19900*/  R2UR UR7, R7 ;  /* 0x00000000070772ca */ /* 0x000fe200000e0000 */
[----:B------:R-:W-:-:S08]  /*19910*/  IMAD.MOV.U32 R7, RZ, RZ, -0x3ffffff0 ;  /* 0xc0000010ff077424 */ /* 0x000fd000078e00ff */
[----:B------:R-:W3:Y:S08]  /*19920*/  @P1 LDC.64 R8, c[0x0][0x9c8] ;  /* 0x00027200ff081b82 */ /* 0x000ef00000000a00 */
[----:B------:R-:W5:Y:S01]  /*19930*/  @P1 LDC.64 R10, c[0x0][0x9d0] ;  /* 0x00027400ff0a1b82 */ /* 0x000f620000000a00 */
        /* <DEDUP_REMOVED lines=8> */
[----:B------:R-:W-:Y:S01]  /*199c0*/  WARPGROUP.ARRIVE ;  /* 0x00000000000079c5 */ /* 0x000fe20000000000 */
[----:B-12---:R-:W-:-:S08]  /*199d0*/  @P1 SHF.R.S32.HI R3, RZ, 0x1f, R20 ;  /* 0x0000001fff031819 */ /* 0x006fd00000011414 */
[----:B------:R-:W-:Y:S01]  /*199e0*/  QGMMA.64x128x32.F32.E4M3.E4M3 R24, R200, gdesc[UR4], R24, gsb0 ;  /* 0x01e00004c8187df3 */ /* 0x000fe20008000818 */
[----:B------:R-:W-:Y:S01]  /*199f0*/  R2UR UR6, R6 ;  /* 0x00000000060672ca */ /* 0x000fe200000e0000 */
[----:B---3--:R-:W-:Y:S01]  /*19a00*/  @P1 IMAD R6, R88, R8, RZ ;  /* 0x0000000858061224 */ /* 0x008fe200078e02ff */
[----:B------:R-:W-:-:S03]  /*19a10*/  R2UR UR7, R7 ;  /* 0x00000000070772ca */ /* 0x000fc600000e0000 */
[C---:B----4-:R-:W-:Y:S02]  /*19a20*/  @P1 IMAD R5, R21.reuse, R9, R6 ;  /* 0x0000000915051224 */ /* 0x050fe400078e0206 */
[----:B------:R-:W-:-:S04]  /*19a30*/  @P1 IMAD.WIDE.U32 R6, R21, R8, RZ ;  /* 0x0000000815061225 */ /* 0x000fc800078e00ff */
[-C--:B-----5:R-:W-:Y:S02]  /*19a40*/  @P1 IMAD R8, R3, R10.reuse, RZ ;  /* 0x0000000a03081224 */ /* 0x0a0fe400078e02ff */
[----:B------:R-:W-:Y:S02]  /*19a50*/  @P1 IMAD.IADD R7, R7, 0x1, R5 ;  /* 0x0000000107071824 */ /* 0x000fe400078e0205 */
[C---:B------:R-:W-:Y:S02]  /*19a60*/  @P1 IMAD R3, R20.reuse, R11, R8 ;  /* 0x0000000b14031224 */ /* 0x040fe400078e0208 */
[----:B------:R-:W-:Y:S01]  /*19a70*/  @P1 IMAD.WIDE.U32 R6, R20, R10, R6 ;  /* 0x0000000a14061225 */ /* 0x000fe200078e0006 */
[----:B------:R-:W-:-:S03]  /*19a80*/  IADD3 R10, R4, 0x400, RZ ;  /* 0x00000400040a7810 */ /* 0x000fc60007ffe0ff */
[----:B------:R-:W-:Y:S01]  /*19a90*/  IMAD.MOV.U32 R11, RZ, RZ, -0x3ffffff0 ;  /* 0xc0000010ff0b7424 */ /* 0x000fe200078e00ff */
[----:B------:R-:W-:Y:S01]  /*19aa0*/  @P1 LEA R8, P2, R6, UR4, 0x2 ;  /* 0x0000000406081c11 */ /* 0x000fe2000f8410ff */
[----:B------:R-:W-:-:S05]  /*19ab0*/  @P1 IMAD.IADD R3, R7, 0x1, R3 ;  /* 0x0000000107031824 */ /* 0x000fca00078e0203 */
[----:B------:R-:W-:Y:S01]  /*19ac0*/  @P1 LEA.HI.X R9, R6, UR5, R3, 0x2, P2 ;  /* 0x0000000506091c11 */ /* 0x000fe200090f1403 */
[----:B------:R-:W-:-:S06]  /*19ad0*/  IMAD.MOV.U32 R3, RZ, RZ, 0x3f800000 ;  /* 0x3f800000ff037424 */ /* 0x000fcc00078e00ff */
[----:B------:R1:W2:Y:S01]  /*19ae0*/  @P1 LDG.E R3, desc[UR60][R8.64] ;  /* 0x0000003c08031981 */ /* 0x0002a2000c1e1900 */
[----:B------:R-:W-:Y:S02]  /*19af0*/  WARPGROUP.DEPBAR.LE gsb0, 0x0 ;  /* 0x00008000000079c5 */ /* 0x000fe40000010000 */
[----:B------:R-:W-:-:S06]  /*19b00*/  WARPGROUP.ARRIVE ;  /* 0x00000000000079c5 */ /* 0x000fcc0000000000 */
[----:B------:R-:W-:Y:S01]  /*19b10*/  QGMMA.64x128x32.F32.E4M3.E4M3 R24, R204, gdesc[UR4], R24, gsb0 ;  /* 0x01e00004cc187df3 */ /* 0x000fe20008000818 */
[----:B------:R-:W-:Y:S02]  /*19b20*/  R2UR UR6, R10 ;  /* 0x000000000a0672ca */ /* 0x000fe400000e0000 */
[----:B------:R-:W-:Y:S01]  /*19b30*/  R2UR UR7, R11 ;  /* 0x000000000b0772ca */ /* 0x000fe200000e0000 */
[----:B------:R-:W-:Y:S02]  /*19b40*/  VIADD R6, R4, 0x500 ;  /* 0x0000050004067836 */ /* 0x000fe40000000000 */
[----:B------:R-:W-:Y:S01]  /*19b50*/  IMAD.MOV.U32 R7, RZ, RZ, -0x3ffffff0 ;  /* 0xc0000010ff077424 */ /* 0x000fe200078e00ff */
[----:B------:R-:W-:Y:S02]  /*19b60*/  WARPGROUP.DEPBAR.LE gsb0, 0x0 ;  /* 0x00008000000079c5 */ /* 0x000fe40000010000 */
[----:B------:R-:W-:-:S07]  /*19b70*/  WARPGROUP.ARRIVE ;  /* 0x00000000000079c5 */ /* 0x000fce0000000000 */
[----:B------:R-:W-:Y:S01]  /*19b80*/  QGMMA.64x128x32.F32.E4M3.E4M3 R24, R208, gdesc[UR4], R24, gsb0 ;  /* 0x01e00004d0187df3 */ /* 0x000fe20008000818 */
[----:B------:R-:W-:Y:S02]  /*19b90*/  R2UR UR6, R6 ;  /* 0x00000000060672ca */ /* 0x000fe400000e0000 */
[----:B------:R-:W-:Y:S01]  /*19ba0*/  R2UR UR7, R7 ;  /* 0x00000000070772ca */ /* 0x000fe200000e0000 */
[----:B------:R-:W-:Y:S02]  /*19bb0*/  VIADD R4, R4, 0x600 ;  /* 0x0000060004047836 */ /* 0x000fe40000000000 */
[----:B------:R-:W-:Y:S01]  /*19bc0*/  IMAD.MOV.U32 R5, RZ, RZ, -0x3ffffff0 ;  /* 0xc0000010ff057424 */ /* 0x000fe200078e00ff */
[----:B------:R-:W3:Y:S04]  /*19bd0*/  SHFL.BFLY PT, R6, R15, 0x2, 0x1f ;  /* 0x0c401f000f067f89 */ /* 0x000ee800000e0000 */
[----:B------:R-:W4:Y:S01]  /*19be0*/  SHFL.BFLY PT, R7, R14, 0x2, 0x1f ;  /* 0x0c401f000e077f89 */ /* 0x000f2200000e0000 */
[----:B------:R-:W-:-:S02]  /*19bf0*/  WARPGROUP.DEPBAR.LE gsb0, 0x0 ;  /* 0x00008000000079c5 */ /* 0x000fc40000010000 */
[----:B------:R-:W-:-:S06]  /*19c00*/  WARPGROUP.ARRIVE ;  /* 0x00000000000079c5 */ /* 0x000fcc0000000000 */
[----:B------:R-:W-:Y:S01]  /*19c10*/  QGMMA.64x128x32.F32.E4M3.E4M3 R24, R212, gdesc[UR4], R24, gsb0 ;  /* 0x01e00004d4187df3 */ /* 0x000fe20008000818 */
[----:B------:R-:W-:Y:S02]  /*19c20*/  R2UR UR6, R4 ;  /* 0x00000000040672ca */ /* 0x000fe400000e0000 */
[----:B------:R-:W-:Y:S01]  /*19c30*/  R2UR UR7, R5 ;  /* 0x00000000050772ca */ /* 0x000fe200000e0000 */
[----:B---3--:R-:W-:-:S01]  /*19c40*/  FADD.FTZ R6, R6, R15 ;  /* 0x0000000f06067221 */ /* 0x008fc20000010000 */
[----:B----4-:R-:W-:-:S04]  /*19c50*/  FADD.FTZ R7, R7, R14 ;  /* 0x0000000e07077221 */ /* 0x010fc80000010000 */
[----:B------:R-:W1:Y:S04]  /*19c60*/  SHFL.BFLY PT, R5, R6, 0x1, 0x1f ;  /* 0x0c201f0006057f89 */ /* 0x000e6800000e0000 */
[----:B------:R-:W3:Y:S01]  /*19c70*/  SHFL.BFLY PT, R4, R7, 0x1, 0x1f ;  /* 0x0c201f0007047f89 */ /* 0x000ee200000e0000 */
[----:B-1----:R-:W-:-:S01]  /*19c80*/  FADD.FTZ R9, R6, R5 ;  /* 0x0000000506097221 */ /* 0x002fc20000010000 */
[----:B---3--:R-:W-:-:S04]  /*19c90*/  FADD.FTZ R10, R7, R4 ;  /* 0x00000004070a7221 */ /* 0x008fc80000010000 */
[C---:B------:R-:W-:Y:S01]  /*19ca0*/  FSETP.NE.FTZ.AND P1, PT, R9.reuse, RZ, PT ;  /* 0x000000ff0900720b */ /* 0x040fe20003f35000 */
[----:B------:R-:W-:Y:S01]  /*19cb0*/  FMUL.FTZ R11, R9, 0.00390625 ;  /* 0x3b800000090b7820 */ /* 0x000fe20000410000 */
[----:B------:R-:W-:Y:S01]  /*19cc0*/  FMUL.FTZ R14, R10, 0.00390625 ;  /* 0x3b8000000a0e7820 */ /* 0x000fe20000410000 */
[----:B------:R-:W-:-:S03]  /*19cd0*/  MOV R4, RZ ;  /* 0x000000ff00047202 */ /* 0x000fc60000000f00 */
        /* <DEDUP_REMOVED lines=9> */
[----:B------:R-:W3:Y:S08]  /*19d70*/  @P2 MUFU.LG2 R6, R11 ;  /* 0x0000000b00062308 */ /* 0x000ef00000000c00 */
[----:B------:R-:W4:Y:S01]  /*19d80*/  @P1 MUFU.RCP R8, R10 ;  /* 0x0000000a00081308 */ /* 0x000f220000001000 */
[C---:B------:R-:W-:Y:S01]  /*19d90*/  @P2 FMUL.FTZ R5, R2.reuse, 0.69314718246459960938 ;  /* 0x3f31721802052820 */ /* 0x040fe20000410000 */
[----:B------:R-:W-:Y:S01]  /*19da0*/  @P3 FMUL.FTZ R15, R2, 0.69314718246459960938 ;  /* 0x3f317218020f3820 */ /* 0x000fe20000410000 */
[----:B-1----:R-:W-:Y:S01]  /*19db0*/  @P3 FMUL.FTZ R2, R7, 0.69314718246459960938 ;  /* 0x3f31721807023820 */ /* 0x002fe20000410000 */
[----:B------:R-:W-:-:S02]  /*19dc0*/  IMAD.MOV.U32 R88, RZ, RZ, -0x800000 ;  /* 0xff800000ff587424 */ /* 0x000fc400078e00ff */
[----:B--2---:R-:W-:Y:S01]  /*19dd0*/  FMUL.FTZ R7, R4, R3 ;  /* 0x0000000304077220 */ /* 0x004fe20000410000 */
[----:B------:R-:W-:Y:S02]  /*19de0*/  IMAD.MOV.U32 R89, RZ, RZ, -0x800000 ;  /* 0xff800000ff597424 */ /* 0x000fe400078e00ff */
[----:B---3--:R-:W-:Y:S01]  /*19df0*/  @P2 FMUL.FTZ R6, R6, 0.69314718246459960938 ;  /* 0x3f31721806062820 */ /* 0x008fe20000410000 */
[----:B------:R-:W-:-:S03]  /*19e00*/  @P3 FFMA.FTZ R88, R15, R13, R2 ;  /* 0x0000000d0f583223 */ /* 0x000fc60000010002 */
[----:B------:R-:W-:Y:S01]  /*19e10*/  @P2 FFMA.FTZ R89, R5, R0, R6 ;  /* 0x0000000005592223 */ /* 0x000fe20000010006 */
[----:B----4-:R-:W-:Y:S01]  /*19e20*/  FMUL.FTZ R2, R8, R3 ;  /* 0x0000000308027220 */ /* 0x010fe20000410000 */
[----:B------:R-:W-:Y:S02]  /*19e30*/  WARPGROUP.DEPBAR.LE gsb0, 0x0 ;  /* 0x00008000000079c5 */ /* 0x000fe40000010000 */
[----:B------:R-:W-:Y:S05]  /*19e40*/  @!P0 BRA `(.L_x_5896) ;  /* 0x0000000000048947 */ /* 0x000fea0003800000 */
[----:B------:R-:W-:Y:S01]  /*19e50*/  BPT.TRAP 0x1 ;  /* 0x000000040000795c */ /* 0x000fe20000300000 */
.L_x_5896:
[----:B------:R-:W2:Y:S04]  /*19e60*/  LDL R0, [R1+0x74] ;  /* 0x0000740001007983 */ /* 0x000ea80000100800 */
[----:B------:R-:W3:Y:S01]  /*19e70*/  LDL.LU R4, [R1+0x94] ;  /* 0x0000940001047983 */ /* 0x000ee20000300800 */
[----:B------:R-:W-:Y:S02]  /*19e80*/  VIADD R233, R233, 0x1 ;  /* 0x00000001e9e97836 */ /* 0x000fe40000000000 */
[-C--:B0-----:R-:W-:Y:S01]  /*19e90*/  FMUL.FTZ R103, R24, R7.reuse ;  /* 0x0000000718677220 */ /* 0x081fe20000410000 */
        /* <DEDUP_REMOVED lines=62> */
[----:B------:R-:W-:-:S02]  /*1a280*/  SEL R233, R233, RZ, P1 ;  /* 0x000000ffe9e97207 */ /* 0x000fc40000800000 */
[----:B--2---:R-:W-:Y:S01]  /*1a290*/  R2UR UR4, R0 ;  /* 0x00000000000472ca */ /* 0x004fe200000e0000 */
[----:B------:R-:W-:Y:S02]  /*1a2a0*/  VIADD R0, R12, 0x2e860 ;  /* 0x0002e8600c007836 */ /* 0x000fe40000000000 */
[----:B------:R-:W-:-:S10]  /*1a2b0*/  FMUL.FTZ R12, R75, R2 ;  /* 0x000000024b0c7220 */ /* 0x000fd40000410000 */
[----:B------:R-:W-:Y:S01]  /*1a2c0*/  IMAD.U32 R3, RZ, RZ, UR4 ;  /* 0x00000004ff037e24 */ /* 0x000fe2000f8e00ff */
[----:B---3--:R-:W-:Y:S01]  /*1a2d0*/  R2UR UR4, R4 ;  /* 0x00000000040472ca */ /* 0x008fe200000e0000 */
[-C--:B------:R-:W-:Y:S01]  /*1a2e0*/  FMUL.FTZ R4, R84, R7.reuse ;  /* 0x0000000754047220 */ /* 0x080fe20000410000 */
[----:B------:R-:W-:Y:S02]  /*1a2f0*/  FMUL.FTZ R7, R85, R7 ;  /* 0x0000000755077220 */ /* 0x000fe40000410000 */
[----:B------:R-:W-:Y:S02]  /*1a300*/  PRMT R0, R3, 0x654, R0 ;  /* 0x0000065403007816 */ /* 0x000fe40000000000 */
[----:B------:R-:W-:Y:S02]  /*1a310*/  SEL R3, RZ, 0x1, P1 ;  /* 0x00000001ff037807 */ /* 0x000fe40000800000 */
[----:B------:R0:W-:Y:S02]  /*1a320*/  SYNCS.ARRIVE.TRANS64.RED.A1T0 RZ, [R0+URZ], RZ ;  /* 0x000000ff00ff79a7 */ /* 0x0001e4000810043f */
[----:B------:R-:W-:-:S03]  /*1a330*/  LOP3.LUT R236, R236, R3, RZ, 0x3c, !PT ;  /* 0x00000003ecec7212 */ /* 0x000fc600078e3cff */
[----:B------:R-:W-:-:S06]  /*1a340*/  UIADD3 UR4, UR4, 0x1, URZ ;  /* 0x0000000104047890 */ /* 0x000fcc000fffe03f */
[----:B0-----:R-:W-:-:S05]  /*1a350*/  MOV R0, UR4 ;  /* 0x0000000400007c02 */ /* 0x001fca0008000f00 */
[----:B------:R0:W-:Y:S02]  /*1a360*/  STL [R1+0x94], R0 ;  /* 0x0000940001007387 */ /* 0x0001e40000100800 */
.L_x_5840:
[----:B------:R-:W-:Y:S05]  /*1a370*/  WARPSYNC.ALL ;  /* 0x0000000000007948 */ /* 0x000fea0003800000 */
[----:B------:R-:W0:Y:S08]  /*1a380*/  S2UR UR5, SR_CgaCtaId ;  /* 0x00000000000579c3 */ /* 0x000e300000008800 */
[----:B------:R-:W-:Y:S06]  /*1a390*/  BAR.SYNC.DEFER_BLOCKING 0x5, 0x180 ;  /* 0x0146000000007b1d */ /* 0x000fec0000010000 */
[----:B------:R-:W-:Y:S01]  /*1a3a0*/  UMOV UR4, 0x400 ;  /* 0x0000040000047882 */ /* 0x000fe20000000000 */
[----:B------:R-:W-:Y:S01]  /*1a3b0*/  BSSY B0, `(.L_x_5897) ;  /* 0x0000262000007945 */ /* 0x000fe20003800000 */
[----:B0-----:R-:W-:Y:S01]  /*1a3c0*/  IMAD.U32 R0, RZ, RZ, UR5 ;  /* 0x00000005ff007e24 */ /* 0x001fe2000f8e00ff */
[----:B------:R-:W-:-:S04]  /*1a3d0*/  ULEA UR4, UR5, UR4, 0x18 ;  /* 0x0000000405047291 */ /* 0x000fc8000f8ec03f */
[----:B------:R0:W-:Y:S02]  /*1a3e0*/  STL [R1+0x74], R0 ;  /* 0x0000740001007387 */ /* 0x0001e40000100800 */
[----:B------:R-:W-:-:S05]  /*1a3f0*/  IMAD.U32 R16, RZ, RZ, UR4 ;  /* 0x00000004ff107e24 */ /* 0x000fca000f8e00ff */
[----:B------:R0:W1:Y:S01]  /*1a400*/  LDS.128 R120, [R16+0x2e8d0] ;  /* 0x02e8d00010787984 */ /* 0x0000620000000c00 */
[----:B------:R-:W-:Y:S06]  /*1a410*/  BAR.ARV 0x4, 0x180 ;  /* 0x0106000000007b1d */ /* 0x000fec0000002000 */
[----:B------:R-:W-:Y:S05]  /*1a420*/  @P0 BRA `(.L_x_5898) ;  /* 0x0000001800c40947 */ /* 0x000fea0003800000 */
        /* <DEDUP_REMOVED lines=8> */
[----:B------:R-:W-:Y:S01]  /*1a4b0*/  F2FP.BF16.F32.PACK_AB R68, R61, R68 ;  /* 0x000000443d44723e */ /* 0x000fe200000010ff */
[----:B------:R-:W-:Y:S01]  /*1a4c0*/  UMOV UR4, 0xffffffff ;  /* 0xffffffff00047882 */ /* 0x000fe20000000000 */
[----:B------:R-:W-:Y:S01]  /*1a4d0*/  F2FP.BF16.F32.PACK_AB R50, R53, R60 ;  /* 0x0000003c3532723e */ /* 0x000fe200000010ff */
[----:B------:R-:W4:Y:S01]  /*1a4e0*/  S2R R63, SR_SWINHI ;  /* 0x00000000003f7919 */ /* 0x000f220000002f00 */
        /* <DEDUP_REMOVED lines=17> */
[----:B----4-:R-:W-:Y:S02]  /*1a600*/  MOV R61, R63 ;  /* 0x0000003f003d7202 */ /* 0x010fe40000000f00 */
[----:B0-----:R-:W-:Y:S02]  /*1a610*/  LOP3.LUT P0, R2, R58, 0x3, RZ, 0xc0, !PT ;  /* 0x000000033a027812 */ /* 0x001fe4000780c0ff */
        /* <DEDUP_REMOVED lines=17> */
[----:B--2---:R-:W-:-:S03]  /*1a730*/  IMAD.WIDE R4, R54, 0x2, R60 ;  /* 0x0000000236047825 */ /* 0x004fc600078e023c */
[C---:B------:R-:W-:Y:S02]  /*1a740*/  IADD3 R7, P5, R4.reuse, 0x4060, RZ ;  /* 0x0000406004077810 */ /* 0x040fe40007fbe0ff */
[C---:B------:R-:W-:Y:S02]  /*1a750*/  IADD3 R9, P1, R4.reuse, 0x4040, RZ ;  /* 0x0000404004097810 */ /* 0x040fe40007f3e0ff */
[----:B------:R-:W-:Y:S02]  /*1a760*/  LOP3.LUT R6, R7, 0x380, RZ, 0xc0, !PT ;  /* 0x0000038007067812 */ /* 0x000fe400078ec0ff */
[----:B------:R-:W-:Y:S02]  /*1a770*/  LOP3.LUT R8, R9, 0x380, RZ, 0xc0, !PT ;  /* 0x0000038009087812 */ /* 0x000fe400078ec0ff */
[----:B------:R-:W-:Y:S02]  /*1a780*/  IADD3 R15, P3, R4, 0x4000, RZ ;  /* 0x00004000040f7810 */ /* 0x000fe40007f7e0ff */
[----:B------:R-:W-:-:S02]  /*1a790*/  SHF.R.U64 R6, R6, 0x3, RZ ;  /* 0x0000000306067819 */ /* 0x000fc400000012ff */
[----:B------:R-:W-:Y:S02]  /*1a7a0*/  SHF.R.U64 R8, R8, 0x3, RZ ;  /* 0x0000000308087819 */ /* 0x000fe400000012ff */
[----:B------:R-:W-:Y:S02]  /*1a7b0*/  LOP3.LUT R14, R15, 0x380, RZ, 0xc0, !PT ;  /* 0x000003800f0e7812 */ /* 0x000fe400078ec0ff */
[----:B------:R-:W-:Y:S01]  /*1a7c0*/  LOP3.LUT R6, R6, R7, RZ, 0x3c, !PT ;  /* 0x0000000706067212 */ /* 0x000fe200078e3cff */
[--C-:B------:R-:W-:Y:S01]  /*1a7d0*/  IMAD.X R7, RZ, RZ, R5.reuse, P5 ;  /* 0x000000ffff077224 */ /* 0x100fe200028e0605 */
[----:B------:R-:W-:Y:S01]  /*1a7e0*/  LOP3.LUT R8, R8, R9, RZ, 0x3c, !PT ;  /* 0x0000000908087212 */ /* 0x000fe200078e3cff */
[----:B------:R-:W-:Y:S01]  /*1a7f0*/  IMAD.X R9, RZ, RZ, R5, P1 ;  /* 0x000000ffff097224 */ /* 0x000fe200008e0605 */
[----:B------:R-:W-:Y:S02]  /*1a800*/  SHF.R.U64 R14, R14, 0x3, RZ ;  /* 0x000000030e0e7819 */ /* 0x000fe400000012ff */
[----:B------:R-:W-:-:S02]  /*1a810*/  IADD3 R21, P4, R4, 0x60, RZ ;  /* 0x0000006004157810 */ /* 0x000fc40007f9e0ff */
[C---:B------:R-:W-:Y:S02]  /*1a820*/  IADD3 R25, P5, R4.reuse, 0x40, RZ ;  /* 0x0000004004197810 */ /* 0x040fe40007fbe0ff */
[C---:B------:R-:W-:Y:S02]  /*1a830*/  IADD3 R27, P1, R4.reuse, 0x20, RZ ;  /* 0x00000020041b7810 */ /* 0x040fe40007f3e0ff */
[----:B------:R-:W-:Y:S02]  /*1a840*/  IADD3 R11, P2, R4, 0x4020, RZ ;  /* 0x00004020040b7810 */ /* 0x000fe40007f5e0ff */
[----:B------:R-:W-:Y:S02]  /*1a850*/  LOP3.LUT R14, R14, R15, RZ, 0x3c, !PT ;  /* 0x0000000f0e0e7212 */ /* 0x000fe400078e3cff */
        /* <DEDUP_REMOVED lines=19> */
[-C--:B------:R-:W-:Y:S02]  /*1a990*/  IADD3.X R11, RZ, R5.reuse, RZ, P2, !PT ;  /* 0x00000005ff0b7210 */ /* 0x080fe400017fe4ff */
        /* <DEDUP_REMOVED lines=8> */
[----:B---3--:R-:W-:Y:S01]  /*1aa20*/  LOP3.LUT R2, R0, 0x2, RZ, 0x3c, !PT ;  /* 0x0000000200027812 */ /* 0x008fe200078e3cff */
[----:B------:R-:W-:Y:S06]  /*1aa30*/  BRA.DIV UR4, `(.L_x_5899) ;  /* 0x0000008a04fc7947 */ /* 0x000fec000b800000 */
        /* <DEDUP_REMOVED lines=19> */
[----:B------:R-:W0:Y:S01]  /*1ab70*/  SHFL.IDX PT, R10, R5, R0, 0x1c1f ;  /* 0x001c1f00050a7589 */ /* 0x000e2200000e0000 */
[----:B------:R-:W-:Y:S02]  /*1ab80*/  SEL R63, R38, R67, P0 ;  /* 0x00000043263f7207 */ /* 0x000fe40000000000 */
[----:B------:R-:W-:Y:S01]  /*1ab90*/  SEL R65, R67, R38, P0 ;  /* 0x0000002643417207 */ /* 0x000fe20000000000 */
[----:B------:R-:W-:Y:S01]  /*1aba0*/  SHFL.IDX PT, R21, R21, R2, 0x1c1f ;  /* 0x001c1f0215157589 */ /* 0x000fe200000e0000 */
[----:B------:R-:W-:Y:S02]  /*1abb0*/  SEL R9, R92, R93, P0 ;  /* 0x0000005d5c097207 */ /* 0x000fe40000000000 */
[----:B------:R-:W-:Y:S01]  /*1abc0*/  SEL R39, R28, R39, P0 ;  /* 0x000000271c277207 */ /* 0x000fe20000000000 */
[----:B------:R-:W2:Y:S01]  /*1abd0*/  SHFL.IDX PT, R38, R33, R0, 0x1c1f ;  /* 0x001c1f0021267589 */ /* 0x000ea200000e0000 */
        /* <DEDUP_REMOVED lines=11> */
[----:B------:R-:W-:Y:S01]  /*1ac90*/  SHFL.IDX PT, R49, R49, R0, 0x1c1f ;  /* 0x001c1f0031317589 */ /* 0x000fe200000e0000 */
[----:B------:R-:W-:Y:S02]  /*1aca0*/  SEL R59, R59, R46, P0 ;  /* 0x0000002e3b3b7207 */ /* 0x000fe40000000000 */
[----:B------:R-:W-:Y:S01]  /*1acb0*/  SEL R69, R69, R30, P0 ;  /* 0x0000001e45457207 */ /* 0x000fe20000000000 */
[----:B------:R-:W1:Y:S01]  /*1acc0*/  SHFL.IDX PT, R48, R51, R2, 0x1c1f ;  /* 0x001c1f0233307589 */ /* 0x000e6200000e0000 */
[----:B------:R-:W-:Y:S02]  /*1acd0*/  SEL R73, R34, R73, P0 ;  /* 0x0000004922497207 */ /* 0x000fe40000000000 */
[----:B------:R-:W-:Y:S01]  /*1ace0*/  SEL R75, R77, R42, P0 ;  /* 0x0000002a4d4b7207 */ /* 0x000fe20000000000 */
[----:B------:R-:W1:Y:S01]  /*1acf0*/  SHFL.IDX PT, R30, R25, R0, 0x1c1f ;  /* 0x001c1f00191e7589 */ /* 0x000e6200000e0000 */
[----:B------:R-:W-:-:S02]  /*1ad00*/  SEL R77, R42, R77, P0 ;  /* 0x0000004d2a4d7207 */ /* 0x000fc40000000000 */
[----:B0-----:R-:W-:Y:S01]  /*1ad10*/  SEL R8, R10, R7, P0 ;  /* 0x000000070a087207 */ /* 0x001fe20000000000 */
[----:B------:R-:W0:Y:S01]  /*1ad20*/  SHFL.IDX PT, R34, R29, R0, 0x1c1f ;  /* 0x001c1f001d227589 */ /* 0x000e2200000e0000 */
[----:B--2---:R-:W-:Y:S02]  /*1ad30*/  SEL R36, R38, R35, P0 ;  /* 0x0000002326247207 */ /* 0x004fe40000000000 */
[----:B------:R-:W-:Y:S01]  /*1ad40*/  SEL R4, R6, R3, P0 ;  /* 0x0000000306047207 */ /* 0x000fe20000000000 */
[----:B------:R-:W-:Y:S01]  /*1ad50*/  SHFL.IDX PT, R41, R41, R0, 0x1c1f ;  /* 0x001c1f0029297589 */ /* 0x000fe200000e0000 */
[----:B------:R-:W-:Y:S02]  /*1ad60*/  SEL R10, R7, R10, P0 ;  /* 0x0000000a070a7207 */ /* 0x000fe40000000000 */
[----:B---3--:R-:W-:Y:S01]  /*1ad70*/  SEL R24, R26, R21, P0 ;  /* 0x000000151a187207 */ /* 0x008fe20000000000 */
[----:B------:R-:W2:Y:S01]  /*1ad80*/  SHFL.IDX PT, R40, R43, R2, 0x1c1f ;  /* 0x001c1f022b287589 */ /* 0x000ea200000e0000 */
[----:B------:R-:W-:-:S02]  /*1ad90*/  SEL R38, R35, R38, P0 ;  /* 0x0000002623267207 */ /* 0x000fc40000000000 */
[----:B----4-:R-:W-:Y:S01]  /*1ada0*/  SEL R12, R37, R20, P0 ;  /* 0x00000014250c7207 */ /* 0x010fe20000000000 */
[----:B------:R-:W-:Y:S01]  /*1adb0*/  SHFL.IDX PT, R45, R45, R0, 0x1c1f ;  /* 0x001c1f002d2d7589 */ /* 0x000fe200000e0000 */
[----:B------:R-:W-:Y:S02]  /*1adc0*/  SEL R14, R20, R37, P0 ;  /* 0x00000025140e7207 */ /* 0x000fe40000000000 */
[----:B------:R-:W-:Y:S01]  /*1add0*/  SEL R6, R3, R6, P0 ;  /* 0x0000000603067207 */ /* 0x000fe20000000000 */
[----:B------:R-:W-:Y:S01]  /*1ade0*/  SHFL.IDX PT, R53, R53, R0, 0x1c1f ;  /* 0x001c1f0035357589 */ /* 0x000fe200000e0000 */
[----:B-1----:R-:W-:Y:S02]  /*1adf0*/  SEL R9, R49, R48, P0 ;  /* 0x0000003031097207 */ /* 0x002fe40000000000 */
[----:B------:R-:W-:Y:S01]  /*1ae00*/  SEL R11, R48, R49, P0 ;  /* 0x00000031300b7207 */ /* 0x000fe20000000000 */
[----:B------:R-:W-:Y:S01]  /*1ae10*/  SHFL.IDX PT, R57, R57, R0, 0x1c1f ;  /* 0x001c1f0039397589 */ /* 0x000fe200000e0000 */
[----:B------:R-:W-:Y:S01]  /*1ae20*/  SEL R28, R30, R27, P0 ;  /* 0x0000001b1e1c7207 */ /* 0x000fe20000000000 */
[----:B------:R-:W-:Y:S01]  /*1ae30*/  IMAD.MOV.U32 R49, RZ, RZ, RZ ;  /* 0x000000ffff317224 */ /* 0x000fe200078e00ff */
[----:B------:R-:W-:Y:S01]  /*1ae40*/  SEL R30, R27, R30, P0 ;  /* 0x0000001e1b1e7207 */ /* 0x000fe20000000000 */
[----:B------:R-:W-:Y:S01]  /*1ae50*/  SHFL.IDX PT, R63, R63, R0, 0x1c1f ;  /* 0x001c1f003f3f7589 */ /* 0x000fe200000e0000 */
[----:B0-----:R-:W-:-:S02]  /*1ae60*/  SEL R32, R34, R31, P0 ;  /* 0x0000001f22207207 */ /* 0x001fc40000000000 */
[----:B------:R-:W-:Y:S01]  /*1ae70*/  SEL R34, R31, R34, P0 ;  /* 0x000000221f227207 */ /* 0x000fe20000000000 */
[----:B------:R-:W-:Y:S01]  /*1ae80*/  SHFL.IDX PT, R67, R67, R0, 0x1c1f ;  /* 0x001c1f0043437589 */ /* 0x000fe200000e0000 */
[----:B------:R-:W-:-:S03]  /*1ae90*/  SEL R26, R21, R26, P0 ;  /* 0x0000001a151a7207 */ /* 0x000fc60000000000 */
[----:B------:R-:W-:Y:S01]  /*1aea0*/  SHFL.IDX PT, R71, R71, R0, 0x1c1f ;  /* 0x001c1f0047477589 */ /* 0x000fe200000e0000 */
[----:B--2---:R-:W-:Y:S02]  /*1aeb0*/  SEL R44, R41, R40, P0 ;  /* 0x00000028292c7207 */ /* 0x004fe40000000000 */
[----:B------:R-:W-:Y:S01]  /*1aec0*/  SEL R46, R40, R41, P0 ;  /* 0x00000029282e7207 */ /* 0x000fe20000000000 */
[----:B------:R-:W0:Y:S04]  /*1aed0*/  SHFL.IDX PT, R42, R47, R2, 0x1c1f ;  /* 0x001c1f022f2a7589 */ /* 0x000e2800000e0000 */
[----:B------:R-:W1:Y:S04]  /*1aee0*/  SHFL.IDX PT, R50, R55, R2, 0x1c1f ;  /* 0x001c1f0237327589 */ /* 0x000e6800000e0000 */
[----:B------:R-:W2:Y:S04]  /*1aef0*/  SHFL.IDX PT, R52, R59, R2, 0x1c1f ;  /* 0x001c1f023b347589 */ /* 0x000ea800000e0000 */
[----:B------:R-:W3:Y:S04]  /*1af00*/  SHFL.IDX PT, R54, R65, R2, 0x1c1f ;  /* 0x001c1f0241367589 */ /* 0x000ee800000e0000 */
[----:B------:R-:W4:Y:S04]  /*1af10*/  SHFL.IDX PT, R56, R69, R2, 0x1c1f ;  /* 0x001c1f0245387589 */ /* 0x000f2800000e0000 */
[----:B------:R-:W4:Y:S04]  /*1af20*/  SHFL.IDX PT, R58, R73, R2, 0x1c1f ;  /* 0x001c1f02493a7589 */ /* 0x000f2800000e0000 */
[----:B------:R3:W4:Y:S01]  /*1af30*/  SHFL.IDX PT, R75, R75, R0, 0x1c1f ;  /* 0x001c1f004b4b7589 */ /* 0x00072200000e0000 */
[----:B0-----:R-:W-:-:S02]  /*1af40*/  SEL R5, R45, R42, P0 ;  /* 0x0000002a2d057207 */ /* 0x001fc40000000000 */
[----:B------:R-:W-:Y:S01]  /*1af50*/  SEL R7, R42, R45, P0 ;  /* 0x0000002d2a077207 */ /* 0x000fe20000000000 */
[----:B------:R0:W0:Y:S01]  /*1af60*/  SHFL.IDX PT, R62, R77, R2, 0x1c1f ;  /* 0x001c1f024d3e7589 */ /* 0x00002200000e0000 */
[----:B-1----:R-:W-:Y:S02]  /*1af70*/  SEL R25, R53, R50, P0 ;  /* 0x0000003235197207 */ /* 0x002fe40000000000 */
[----:B------:R-:W-:Y:S02]  /*1af80*/  SEL R27, R50, R53, P0 ;  /* 0x00000035321b7207 */ /* 0x000fe40000000000 */
[----:B--2---:R-:W-:Y:S02]  /*1af90*/  SEL R29, R57, R52, P0 ;  /* 0x00000034391d7207 */ /* 0x004fe40000000000 */
[----:B------:R-:W-:Y:S02]  /*1afa0*/  SEL R31, R52, R57, P0 ;  /* 0x00000039341f7207 */ /* 0x000fe40000000000 */
[----:B---3--:R-:W-:-:S02]  /*1afb0*/  SEL R33, R63, R54, P0 ;  /* 0x000000363f217207 */ /* 0x008fc40000000000 */
[----:B------:R-:W-:Y:S02]  /*1afc0*/  SEL R35, R54, R63, P0 ;  /* 0x0000003f36237207 */ /* 0x000fe40000000000 */
[----:B----4-:R-:W-:Y:S02]  /*1afd0*/  SEL R37, R67, R56, P0 ;  /* 0x0000003843257207 */ /* 0x010fe40000000000 */
[----:B------:R-:W-:Y:S02]  /*1afe0*/  SEL R39, R56, R67, P0 ;  /* 0x0000004338277207 */ /* 0x000fe40000000000 */
[----:B------:R-:W-:Y:S02]  /*1aff0*/  SEL R13, R71, R58, P0 ;  /* 0x0000003a470d7207 */ /* 0x000fe40000000000 */
[----:B------:R-:W-:-:S07]  /*1b000*/  SEL R15, R58, R71, P0 ;  /* 0x000000473a0f7207 */ /* 0x000fce0000000000 */
.L_x_6102:
[----:B0-----:R-:W2:Y:S04]  /*1b010*/  LDL.LU R2, [R1+0x80] ;  /* 0x0000800001027983 */ /* 0x001ea80000300800 */
[----:B------:R-:W3:Y:S04]  /*1b020*/  LDL.64 R40, [R1+0x58] ;  /* 0x0000580001287983 */ /* 0x000ee80000100a00 */
[----:B------:R-:W4:Y:S01]  /*1b030*/  LDL.LU R0, [R1+0x84] ;  /* 0x0000840001007983 */ /* 0x000f220000300800 */
[----:B------:R-:W-:Y:S05]  /*1b040*/  WARPSYNC.ALL ;  /* 0x0000000000007948 */ /* 0x000fea0003800000 */
[----:B------:R-:W-:Y:S06]  /*1b050*/  BAR.SYNC.DEFER_BLOCKING 0x1, 0x100 ;  /* 0x0044000000007b1d */ /* 0x000fec0000010000 */
[----:B------:R-:W-:-:S02]  /*1b060*/  ULDC.64 UR4, c[0x0][0xbd8] ;  /* 0x0002f60000047ab9 */ /* 0x000fc40000000a00 */
[----:B------:R-:W-:Y:S01]  /*1b070*/  ISETP.NE.U32.AND P2, PT, RZ, UR4, PT ;  /* 0x00000004ff007c0c */ /* 0x000fe2000bf45070 */
[----:B------:R0:W3:Y:S01]  /*1b080*/  LDL.64 R52, [R1+0x58] ;  /* 0x0000580001347983 */ /* 0x0000e20000100a00 */
[----:B------:R-:W-:Y:S02]  /*1b090*/  SEL R45, R75, R62, P0 ;  /* 0x0000003e4b2d7207 */ /* 0x000fe40000000000 */
[----:B------:R-:W-:Y:S01]  /*1b0a0*/  ISETP.NE.AND.EX P2, PT, RZ, UR5, PT, P2 ;  /* 0x00000005ff007c0c */ /* 0x000fe2000bf45320 */
[----:B------:R-:W3:Y:S01]  /*1b0b0*/  LDL R48, [R1+0x50] ;  /* 0x0000500001307983 */ /* 0x000ee20000100800 */
[----:B------:R-:W-:-:S03]  /*1b0c0*/  SEL R47, R62, R75, P0 ;  /* 0x0000004b3e2f7207 */ /* 0x000fc60000000000 */
[----:B------:R1:W-:Y:S04]  /*1b0d0*/  STSM.16.M88.4 [R79], R4 ;  /* 0x000000044f007844 */ /* 0x0003e80000000200 */
[----:B------:R0:W-:Y:S04]  /*1b0e0*/  STSM.16.M88.4 [R78], R8 ;  /* 0x000000084e007844 */ /* 0x0001e80000000200 */
[----:B------:R0:W-:Y:S04]  /*1b0f0*/  STSM.16.M88.4 [R76], R24 ;  /* 0x000000184c007844 */ /* 0x0001e80000000200 */
[----:B------:R0:W-:Y:S04]  /*1b100*/  STSM.16.M88.4 [R74], R28 ;  /* 0x0000001c4a007844 */ /* 0x0001e80000000200 */
[----:B------:R0:W-:Y:S04]  /*1b110*/  STSM.16.M88.4 [R72], R32 ;  /* 0x0000002048007844 */ /* 0x0001e80000000200 */
[----:B------:R0:W-:Y:S04]  /*1b120*/  STSM.16.M88.4 [R70], R36 ;  /* 0x0000002446007844 */ /* 0x0001e80000000200 */
[----:B------:R0:W-:Y:S04]  /*1b130*/  STSM.16.M88.4 [R66], R12 ;  /* 0x0000000c42007844 */ /* 0x0001e80000000200 */
[----:B------:R0:W-:Y:S01]  /*1b140*/  STSM.16.M88.4 [R64], R44 ;  /* 0x0000002c40007844 */ /* 0x0001e20000000200 */
[----:B------:R-:W-:Y:S01]  /*1b150*/  BAR.SYNC.DEFER_BLOCKING 0x1, 0x100 ;  /* 0x0044000000007b1d */ /* 0x000fe20000010000 */
[----:B--2---:R-:W-:-:S04]  /*1b160*/  IADD3 R20, P1, R2, UR4, RZ ;  /* 0x0000000402147c10 */ /* 0x004fc8000ff3e0ff */
[----:B----4-:R-:W-:Y:S01]  /*1b170*/  IADD3.X R21, R0, UR5, RZ, P1, !PT ;  /* 0x0000000500157c10 */ /* 0x010fe20008ffe4ff */
[----:B------:R-:W-:Y:S02]  /*1b180*/  ULDC.64 UR4, c[0x0][0xbe0] ;  /* 0x0002f80000047ab9 */ /* 0x000fe40000000a00 */
[----:B------:R-:W-:Y:S02]  /*1b190*/  ISETP.NE.U32.AND P0, PT, RZ, UR4, PT ;  /* 0x00000004ff007c0c */ /* 0x000fe4000bf05070 */
[----:B------:R0:W5:Y:S02]  /*1b1a0*/  @P2 LDG.E R49, desc[UR60][R20.64] ;  /* 0x0000003c14312981 */ /* 0x000164000c1e1900 */
[----:B------:R-:W-:Y:S01]  /*1b1b0*/  ISETP.NE.AND.EX P0, PT, RZ, UR5, PT, P0 ;  /* 0x00000005ff007c0c */ /* 0x000fe2000bf05300 */
[----:B---3--:R-:W-:-:S12]  /*1b1c0*/  IMAD.MOV.U32 R52, RZ, RZ, R40 ;  /* 0x000000ffff347224 */ /* 0x008fd800078e0028 */
[----:B------:R-:W-:Y:S01]  /*1b1d0*/  @P0 IADD3 R2, P1, R2, UR4, RZ ;  /* 0x0000000402020c10 */ /* 0x000fe2000ff3e0ff */
[----:B------:R-:W-:Y:S01]  /*1b1e0*/  ULDC UR4, c[0x0][0xa88] ;  /* 0x0002a20000047ab9 */ /* 0x000fe20000000800 */
[----:B-1----:R-:W-:Y:S02]  /*1b1f0*/  LEA R5, R52, R48, 0x6 ;  /* 0x0000003034057211 */ /* 0x002fe400078e30ff */
[----:B------:R-:W-:Y:S01]  /*1b200*/  @P0 IADD3.X R3, R0, UR5, RZ, P1, !PT ;  /* 0x0000000500030c10 */ /* 0x000fe20008ffe4ff */
[----:B------:R-:W-:Y:S02]  /*1b210*/  IMAD.U32 R0, RZ, RZ, UR4 ;  /* 0x00000004ff007e24 */ /* 0x000fe4000f8e00ff */
[----:B------:R-:W-:-:S04]  /*1b220*/  IMAD.WIDE R60, R5, 0x2, R60 ;  /* 0x00000002053c7825 */ /* 0x000fc800078e023c */
[----:B------:R0:W5:Y:S01]  /*1b230*/  @P0 LDG.E R0, desc[UR60][R2.64] ;  /* 0x0000003c02000981 */ /* 0x000162000c1e1900 */
[----:B------:R-:W-:Y:S05]  /*1b240*/  @P0 BRA `(.L_x_5900) ;  /* 0x0000000000100947 */ /* 0x000fea0003800000 */
[----:B------:R-:W-:Y:S05]  /*1b250*/  @!P2 BRA `(.L_x_5900) ;  /* 0x00000000000ca947 */ /* 0x000fea0003800000 */
[----:B0-----:R-:W2:Y:S04]  /*1b260*/  LDG.E R3, desc[UR60][R20.64] ;  /* 0x0000003c14037981 */ /* 0x001ea8000c1e1900 */
[----:B-----5:R-:W2:Y:S02]  /*1b270*/  LDG.E R0, desc[UR60][R20.64+0x4] ;  /* 0x0000043c14007981 */ /* 0x020ea4000c1e1900 */
[----:B--2---:R-:W-:-:S07]  /*1b280*/  IMAD.IADD R0, R0, 0x1, -R3 ;  /* 0x0000000100007824 */ /* 0x004fce00078e0a03 */
.L_x_5900:
[----:B0-----:R-:W2:Y:S01]  /*1b290*/  LDL.LU R10, [R1+0x88] ;  /* 0x00008800010a7983 */ /* 0x001ea20000300800 */
[----:B------:R-:W-:-:S03]  /*1b2a0*/  ULDC.64 UR4, c[0x0][0xb70] ;  /* 0x0002dc0000047ab9 */ /* 0x000fc60000000a00 */
[----:B------:R-:W3:Y:S04]  /*1b2b0*/  LDL.LU R7, [R1+0x78] ;  /* 0x0000780001077983 */ /* 0x000ee80000300800 */
[----:B------:R-:W4:Y:S04]  /*1b2c0*/  LDL R6, [R1+0xa0] ;  /* 0x0000a00001067983 */ /* 0x000f280000100800 */
[----:B------:R-:W4:Y:S04]  /*1b2d0*/  LDL.LU R54, [R1+0x7c] ;  /* 0x00007c0001367983 */ /* 0x000f280000300800 */
[----:B------:R-:W4:Y:S01]  /*1b2e0*/  LDL.LU R50, [R1+0x8c] ;  /* 0x00008c0001327983 */ /* 0x000f220000300800 */
[--C-:B-----5:R-:W-:Y:S01]  /*1b2f0*/  SHF.R.S32.HI R21, RZ, 0x1f, R49.reuse ;  /* 0x0000001fff157819 */ /* 0x120fe20000011431 */
[----:B------:R-:W-:Y:S01]  /*1b300*/  IMAD.MOV.U32 R20, RZ, RZ, R49 ;  /* 0x000000ffff147224 */ /* 0x000fe200078e0031 */
[----:B------:R-:W-:-:S02]  /*1b310*/  IADD3 R9, P0, R60, 0x1000, RZ ;  /* 0x000010003c097810 */ /* 0x000fc40007f1e0ff */
[----:B------:R-:W-:Y:S02]  /*1b320*/  IADD3 R13, P1, R60, 0x2000, RZ ;  /* 0x000020003c0d7810 */ /* 0x000fe40007f3e0ff */
[----:B------:R-:W-:Y:S02]  /*1b330*/  LOP3.LUT R8, R9, 0x380, RZ, 0xc0, !PT ;  /* 0x0000038009087812 */ /* 0x000fe400078ec0ff */
[----:B------:R-:W-:Y:S02]  /*1b340*/  LOP3.LUT R12, R13, 0x380, RZ, 0xc0, !PT ;  /* 0x000003800d0c7812 */ /* 0x000fe400078ec0ff */
[----:B------:R-:W-:Y:S02]  /*1b350*/  SHF.R.U64 R8, R8, 0x3, RZ ;  /* 0x0000000308087819 */ /* 0x000fe400000012ff */
[----:B------:R-:W-:Y:S02]  /*1b360*/  SHF.R.U64 R12, R12, 0x3, RZ ;  /* 0x000000030c0c7819 */ /* 0x000fe400000012ff */
[----:B------:R-:W-:Y:S01]  /*1b370*/  LOP3.LUT R8, R8, R9, RZ, 0x3c, !PT ;  /* 0x0000000908087212 */ /* 0x000fe200078e3cff */
[----:B------:R-:W-:Y:S01]  /*1b380*/  IMAD.X R9, RZ, RZ, R61, P0 ;  /* 0x000000ffff097224 */ /* 0x000fe200000e063d */
[----:B------:R-:W-:-:S02]  /*1b390*/  IADD3 R29, P3, R60, 0x4000, RZ ;  /* 0x000040003c1d7810 */ /* 0x000fc40007f7e0ff */
[----:B------:R-:W-:Y:S01]  /*1b3a0*/  LOP3.LUT R12, R12, R13, RZ, 0x3c, !PT ;  /* 0x0000000d0c0c7212 */ /* 0x000fe200078e3cff */
[----:B------:R-:W-:Y:S01]  /*1b3b0*/  IMAD.X R13, RZ, RZ, R61, P1 ;  /* 0x000000ffff0d7224 */ /* 0x000fe200008e063d */
[----:B------:R-:W-:-:S04]  /*1b3c0*/  LOP3.LUT R28, R29, 0x380, RZ, 0xc0, !PT ;  /* 0x000003801d1c7812 */ /* 0x000fc800078ec0ff */
[----:B------:R-:W-:-:S04]  /*1b3d0*/  SHF.R.U64 R28, R28, 0x3, RZ ;  /* 0x000000031c1c7819 */ /* 0x000fc800000012ff */
[----:B------:R-:W-:Y:S01]  /*1b3e0*/  LOP3.LUT R28, R28, R29, RZ, 0x3c, !PT ;  /* 0x0000001d1c1c7212 */ /* 0x000fe200078e3cff */
[----:B------:R-:W-:Y:S01]  /*1b3f0*/  IMAD.X R29, RZ, RZ, R61, P3 ;  /* 0x000000ffff1d7224 */ /* 0x000fe200018e063d */
[----:B------:R-:W-:-:S05]  /*1b400*/  SHF.R.S32.HI R53, RZ, 0x1f, R52 ;  /* 0x0000001fff357819 */ /* 0x000fca0000011434 */
[----:B------:R-:W-:Y:S01]  /*1b410*/  STL [R1+0x5c], R53 ;  /* 0x00005c3501007387 */ /* 0x000fe20000100800 */
[----:B------:R-:W-:Y:S01]  /*1b420*/  BSSY B1, `(.L_x_5901) ;  /* 0x0000072000017945 */ /* 0x000fe20003800000 */
[----:B--2---:R-:W-:Y:S02]  /*1b430*/  SEL R47, R10, RZ, !P2 ;  /* 0x000000ff0a2f7207 */ /* 0x004fe40005000000 */
[----:B---3--:R-:W-:Y:S02]  /*1b440*/  SEL R51, R7, RZ, !P2 ;  /* 0x000000ff07337207 */ /* 0x008fe40005000000 */
[----:B------:R-:W-:-:S04]  /*1b450*/  IADD3 R25, P2, R60, 0x3000, RZ ;  /* 0x000030003c197810 */ /* 0x000fc80007f5e0ff */
[----:B------:R-:W-:Y:S02]  /*1b460*/  LOP3.LUT R24, R25, 0x380, RZ, 0xc0, !PT ;  /* 0x0000038019187812 */ /* 0x000fe400078ec0ff */
[----:B----4-:R-:W-:Y:S01]  /*1b470*/  SHF.R.S32.HI R46, RZ, 0x1f, R54 ;  /* 0x0000001fff2e7819 */ /* 0x010fe20000011436 */
[----:B------:R-:W-:Y:S01]  /*1b480*/  IMAD.WIDE.U32 R2, R54, UR4, R20 ;  /* 0x0000000436027c25 */ /* 0x000fe2000f8e0014 */
[----:B------:R-:W-:-:S03]  /*1b490*/  SHF.R.U64 R24, R24, 0x3, RZ ;  /* 0x0000000318187819 */ /* 0x000fc600000012ff */
[----:B------:R-:W-:Y:S01]  /*1b4a0*/  IMAD R7, R50, 0x80, R6 ;  /* 0x0000008032077824 */ /* 0x000fe200078e0206 */
[----:B------:R-:W-:Y:S01]  /*1b4b0*/  LOP3.LUT R24, R24, R25, RZ, 0x3c, !PT ;  /* 0x0000001918187212 */ /* 0x000fe200078e3cff */
[----:B------:R-:W0:Y:S01]  /*1b4c0*/  S2R R6, SR_TID.X ;  /* 0x0000000000067919 */ /* 0x000e220000002100 */
[----:B------:R-:W-:Y:S02]  /*1b4d0*/  IMAD R4, R46, UR4, RZ ;  /* 0x000000042e047c24 */ /* 0x000fe4000f8e02ff */
[----:B------:R-:W-:Y:S02]  /*1b4e0*/  IMAD.X R25, RZ, RZ, R61, P2 ;  /* 0x000000ffff197224 */ /* 0x000fe400010e063d */
[----:B------:R-:W-:Y:S01]  /*1b4f0*/  IMAD R5, R54, UR5, R4 ;  /* 0x0000000536057c24 */ /* 0x000fe2000f8e0204 */
[----:B------:R-:W-:Y:S02]  /*1b500*/  ULDC.64 UR4, c[0x0][0xb78] ;  /* 0x0002de0000047ab9 */ /* 0x000fe40000000a00 */
[----:B------:R-:W-:-:S02]  /*1b510*/  IMAD R4, R47, UR4, RZ ;  /* 0x000000042f047c24 */ /* 0x000fc4000f8e02ff */
[----:B------:R-:W-:Y:S01]  /*1b520*/  IMAD.IADD R3, R3, 0x1, R5 ;  /* 0x0000000103037824 */ /* 0x000fe200078e0205 */
[----:B------:R-:W-:Y:S01]  /*1b530*/  SHF.R.S32.HI R5, RZ, 0x1f, R7 ;  /* 0x0000001fff057819 */ /* 0x000fe20000011407 */
[C---:B------:R-:W-:Y:S02]  /*1b540*/  IMAD R4, R51.reuse, UR5, R4 ;  /* 0x0000000533047c24 */ /* 0x040fe4000f8e0204 */
[----:B------:R-:W-:Y:S01]  /*1b550*/  IMAD.WIDE.U32 R2, R51, UR4, R2 ;  /* 0x0000000433027c25 */ /* 0x000fe2000f8e0002 */
[----:B------:R-:W-:Y:S02]  /*1b560*/  ULDC.64 UR4, c[0x0][0xb40] ;  /* 0x0002d00000047ab9 */ /* 0x000fe40000000a00 */
[----:B------:R-:W-:-:S04]  /*1b570*/  IADD3 R2, P4, R7, R2, RZ ;  /* 0x0000000207027210 */ /* 0x000fc80007f9e0ff */
[----:B------:R-:W-:Y:S01]  /*1b580*/  IADD3.X R5, R5, R3, R4, P4, !PT ;  /* 0x0000000305057210 */ /* 0x000fe200027fe404 */
[----:B------:R-:W-:Y:S01]  /*1b590*/  VIADD R3, R7, 0x8 ;  /* 0x0000000807037836 */ /* 0x000fe20000000000 */
[----:B------:R-:W-:Y:S02]  /*1b5a0*/  LEA R44, P5, R2, UR4, 0x2 ;  /* 0x00000004022c7c11 */ /* 0x000fe4000f8a10ff */
[----:B------:R-:W-:Y:S02]  /*1b5b0*/  IADD3 R33, P4, R60, 0x5000, RZ ;  /* 0x000050003c217810 */ /* 0x000fe40007f9e0ff */
[----:B------:R-:W-:Y:S01]  /*1b5c0*/  LEA.HI.X R45, R2, UR5, R5, 0x2, P5 ;  /* 0x00000005022d7c11 */ /* 0x000fe2000a8f1405 */
[----:B------:R-:W-:Y:S01]  /*1b5d0*/  ULDC.64 UR4, c[0x0][0xaa0] ;  /* 0x0002a80000047ab9 */ /* 0x000fe20000000a00 */
[----:B------:R-:W-:Y:S01]  /*1b5e0*/  IADD3 R37, P5, R60, 0x6000, RZ ;  /* 0x000060003c257810 */ /* 0x000fe20007fbe0ff */
[----:B0-----:R-:W-:Y:S01]  /*1b5f0*/  VIADD R10, R6, 0xffffff80 ;  /* 0xffffff80060a7836 */ /* 0x001fe20000000000 */
[----:B------:R-:W-:-:S02]  /*1b600*/  LOP3.LUT R2, R60, 0x380, RZ, 0xc0, !PT ;  /* 0x000003803c027812 */ /* 0x000fc400078ec0ff */
[----:B------:R-:W-:Y:S02]  /*1b610*/  IADD3 R5, P2, R60, 0x7000, RZ ;  /* 0x000070003c057810 */ /* 0x000fe40007f5e0ff */
[----:B------:R-:W-:Y:S02]  /*1b620*/  SHF.R.S32.HI R6, RZ, 0x1f, R10 ;  /* 0x0000001fff067819 */ /* 0x000fe4000001140a */
[----:B------:R-:W-:Y:S01]  /*1b630*/  LOP3.LUT R32, R33, 0x380, RZ, 0xc0, !PT ;  /* 0x0000038021207812 */ /* 0x000fe200078ec0ff */
[----:B------:R-:W-:Y:S01]  /*1b640*/  IMAD.X R41, RZ, RZ, R61, P2 ;  /* 0x000000ffff297224 */ /* 0x000fe200010e063d */
[----:B------:R-:W-:Y:S02]  /*1b650*/  LEA.HI R6, R6, R10, RZ, 0x7 ;  /* 0x0000000a06067211 */ /* 0x000fe400078f38ff */
[----:B------:R-:W-:Y:S02]  /*1b660*/  LOP3.LUT R36, R37, 0x380, RZ, 0xc0, !PT ;  /* 0x0000038025247812 */ /* 0x000fe400078ec0ff */
[----:B------:R-:W-:-:S02]  /*1b670*/  LOP3.LUT R6, R6, 0xffffff80, RZ, 0xc0, !PT ;  /* 0xffffff8006067812 */ /* 0x000fc400078ec0ff */
[----:B------:R-:W-:Y:S02]  /*1b680*/  SHF.R.U64 R32, R32, 0x3, RZ ;  /* 0x0000000320207819 */ /* 0x000fe400000012ff */
[----:B------:R-:W-:Y:S02]  /*1b690*/  IADD3 R6, R10, -R6, RZ ;  /* 0x800000060a067210 */ /* 0x000fe40007ffe0ff */
[----:B------:R-:W-:Y:S02]  /*1b6a0*/  SHF.R.U64 R36, R36, 0x3, RZ ;  /* 0x0000000324247819 */ /* 0x000fe400000012ff */
[----:B------:R-:W-:Y:S02]  /*1b6b0*/  LOP3.LUT P0, RZ, R6, 0x3, RZ, 0xc0, !PT ;  /* 0x0000000306ff7812 */ /* 0x000fe4000780c0ff */
[----:B------:R-:W-:Y:S01]  /*1b6c0*/  LOP3.LUT R32, R32, R33, RZ, 0x3c, !PT ;  /* 0x0000002120207212 */ /* 0x000fe200078e3cff */
[----:B------:R-:W-:Y:S01]  /*1b6d0*/  IMAD.X R33, RZ, RZ, R61, P4 ;  /* 0x000000ffff217224 */ /* 0x000fe200020e063d */
[----:B------:R-:W-:-:S02]  /*1b6e0*/  ISETP.GE.OR P1, PT, R7, R0, P0 ;  /* 0x000000000700720c */ /* 0x000fc40000726670 */
[----:B------:R-:W-:Y:S02]  /*1b6f0*/  ISETP.GE.OR P0, PT, R3, R0, P0 ;  /* 0x000000000300720c */ /* 0x000fe40000706670 */
[----:B------:R-:W-:Y:S02]  /*1b700*/  SHF.R.U64 R3, R2, 0x3, RZ ;  /* 0x0000000302037819 */ /* 0x000fe400000012ff */
[----:B------:R-:W-:Y:S02]  /*1b710*/  LOP3.LUT R2, R5, 0x380, RZ, 0xc0, !PT ;  /* 0x0000038005027812 */ /* 0x000fe400078ec0ff */
[----:B------:R-:W-:Y:S02]  /*1b720*/  LOP3.LUT R36, R36, R37, RZ, 0x3c, !PT ;  /* 0x0000002524247212 */ /* 0x000fe400078e3cff */
[----:B------:R-:W-:Y:S02]  /*1b730*/  SHF.R.U64 R2, R2, 0x3, RZ ;  /* 0x0000000302027819 */ /* 0x000fe400000012ff */
[----:B------:R-:W-:Y:S01]  /*1b740*/  IADD3.X R37, RZ, R61, RZ, P5, !PT ;  /* 0x0000003dff257210 */ /* 0x000fe20002ffe4ff */
[----:B------:R-:W-:Y:S01]  /*1b750*/  @!P1 STG.E desc[UR60][R44.64], R89 ;  /* 0x000000592c009986 */ /* 0x000fe2000c10193c */
[----:B------:R-:W-:-:S02]  /*1b760*/  LOP3.LUT R40, R2, R5, RZ, 0x3c, !PT ;  /* 0x0000000502287212 */ /* 0x000fc400078e3cff */
[----:B------:R-:W-:Y:S01]  /*1b770*/  LOP3.LUT R60, R3, R60, RZ, 0x3c, !PT ;  /* 0x0000003c033c7212 */ /* 0x000fe200078e3cff */
[--C-:B------:R-:W-:Y:S01]  /*1b780*/  IMAD.MOV.U32 R2, RZ, RZ, R48.reuse ;  /* 0x000000ffff027224 */ /* 0x100fe200078e0030 */
[----:B------:R-:W-:Y:S01]  /*1b790*/  SHF.R.S32.HI R3, RZ, 0x1f, R48 ;  /* 0x0000001fff037819 */ /* 0x000fe20000011430 */
[----:B------:R0:W-:Y:S01]  /*1b7a0*/  @!P0 STG.E desc[UR60][R44.64+0x20], R88 ;  /* 0x000020582c008986 */ /* 0x0001e2000c10193c */
[----:B------:R-:W-:-:S03]  /*1b7b0*/  IMAD R20, R21, UR4, RZ ;  /* 0x0000000415147c24 */ /* 0x000fc6000f8e02ff */
[----:B------:R1:W5:Y:S01]  /*1b7c0*/  LD.E.128 R4, desc[UR60][R60.64] ;  /* 0x0000003c3c047980 */ /* 0x000362000c101d00 */
[----:B------:R-:W-:-:S03]  /*1b7d0*/  IMAD.WIDE.U32 R2, R49, UR4, R2 ;  /* 0x0000000431027c25 */ /* 0x000fc6000f8e0002 */
[----:B------:R-:W5:Y:S01]  /*1b7e0*/  LD.E.128 R8, desc[UR60][R8.64] ;  /* 0x0000003c08087980 */ /* 0x000f62000c101d00 */
[----:B------:R-:W-:Y:S01]  /*1b7f0*/  IMAD R49, R49, UR5, R20 ;  /* 0x0000000531317c24 */ /* 0x000fe2000f8e0214 */
[----:B------:R-:W-:Y:S02]  /*1b800*/  ULDC.64 UR4, c[0x0][0xae0] ;  /* 0x0002b80000047ab9 */ /* 0x000fe40000000a00 */
[----:B------:R-:W5:Y:S04]  /*1b810*/  LD.E.128 R12, desc[UR60][R12.64] ;  /* 0x0000003c0c0c7980 */ /* 0x000f68000c101d00 */
[----:B------:R-:W5:Y:S04]  /*1b820*/  LD.E.128 R24, desc[UR60][R24.64] ;  /* 0x0000003c18187980 */ /* 0x000f68000c101d00 */
[----:B------:R-:W5:Y:S04]  /*1b830*/  LD.E.128 R28, desc[UR60][R28.64] ;  /* 0x0000003c1c1c7980 */ /* 0x000f68000c101d00 */
[----:B------:R-:W5:Y:S04]  /*1b840*/  LD.E.128 R32, desc[UR60][R32.64] ;  /* 0x0000003c20207980 */ /* 0x000f68000c101d00 */
[----:B------:R-:W5:Y:S04]  /*1b850*/  LD.E.128 R36, desc[UR60][R36.64] ;  /* 0x0000003c24247980 */ /* 0x000f68000c101d00 */
[----:B------:R-:W5:Y:S01]  /*1b860*/  LD.E.128 R40, desc[UR60][R40.64] ;  /* 0x0000003c28287980 */ /* 0x000f62000c101d00 */
[----:B------:R-:W-:-:S02]  /*1b870*/  IMAD.IADD R3, R3, 0x1, R49 ;  /* 0x0000000103037824 */ /* 0x000fc400078e0231 */
[----:B------:R-:W-:Y:S01]  /*1b880*/  IMAD R49, R50, -0x80, R0 ;  /* 0xffffff8032317824 */ /* 0x000fe200078e0200 */
[----:B------:R-:W-:Y:S01]  /*1b890*/  @!PT LDS RZ, [RZ] ;  /* 0x00000000fffff984 */ /* 0x000fe20000000800 */
[----:B------:R-:W-:Y:S01]  /*1b8a0*/  @!PT LDS RZ, [RZ] ;  /* 0x00000000fffff984 */ /* 0x000fe20000000800 */
[----:B------:R-:W-:Y:S01]  /*1b8b0*/  @!PT LDS RZ, [RZ] ;  /* 0x00000000fffff984 */ /* 0x000fe20000000800 */
[----:B------:R-:W-:Y:S01]  /*1b8c0*/  @!PT LDS RZ, [RZ] ;  /* 0x00000000fffff984 */ /* 0x000fe20000000800 */
[----:B------:R2:W-:Y:S06]  /*1b8d0*/  MEMBAR.ALL.CTA ;  /* 0x0000000000007992 */ /* 0x0005ec0000008000 */
[----:B--2---:R-:W2:Y:S01]  /*1b8e0*/  FENCE.VIEW.ASYNC.S ;  /* 0x00000000000073c6 */ /* 0x004ea20000000000 */
[----:B0-----:R-:W-:Y:S02]  /*1b8f0*/  IMAD R44, R46, UR4, RZ ;  /* 0x000000042e2c7c24 */ /* 0x001fe4000f8e02ff */
[C---:B------:R-:W-:Y:S01]  /*1b900*/  VIADD R0, R52.reuse, 0x40 ;  /* 0x0000004034007836 */ /* 0x040fe20000000000 */
[C---:B------:R-:W-:Y:S01]  /*1b910*/  ISETP.GE.AND P3, PT, R52.reuse, R49, PT ;  /* 0x000000313400720c */ /* 0x040fe20003f66270 */
[----:B------:R-:W-:-:S02]  /*1b920*/  VIADD R20, R52, 0x20 ;  /* 0x0000002034147836 */ /* 0x000fc40000000000 */
[----:B------:R-:W-:Y:S01]  /*1b930*/  IMAD R45, R54, UR5, R44 ;  /* 0x00000005362d7c24 */ /* 0x000fe2000f8e022c */
[-C--:B------:R-:W-:Y:S01]  /*1b940*/  ISETP.GE.AND P1, PT, R0, R49.reuse, PT ;  /* 0x000000310000720c */ /* 0x080fe20003f26270 */
[----:B------:R-:W-:Y:S01]  /*1b950*/  IMAD.WIDE.U32 R2, R54, UR4, R2 ;  /* 0x0000000436027c25 */ /* 0x000fe2000f8e0002 */
[----:B------:R-:W-:Y:S01]  /*1b960*/  ULDC.64 UR4, c[0x0][0xae8] ;  /* 0x0002ba0000047ab9 */ /* 0x000fe20000000a00 */
[----:B------:R-:W-:Y:S02]  /*1b970*/  ISETP.GE.AND P0, PT, R20, R49, PT ;  /* 0x000000311400720c */ /* 0x000fe40003f06270 */
[----:B------:R-:W-:Y:S01]  /*1b980*/  VIADD R0, R16, 0x2e820 ;  /* 0x0002e82010007836 */ /* 0x000fe20000000000 */
[----:B------:R-:W-:Y:S01]  /*1b990*/  IADD3 R3, R3, R45, RZ ;  /* 0x0000002d03037210 */ /* 0x000fe20007ffe0ff */
[----:B------:R-:W-:Y:S02]  /*1b9a0*/  IMAD R20, R47, UR4, RZ ;  /* 0x000000042f147c24 */ /* 0x000fe4000f8e02ff */
[----:B------:R-:W-:Y:S01]  /*1b9b0*/  VIADD R21, R52, 0x60 ;  /* 0x0000006034157836 */ /* 0x000fe20000000000 */
[----:B------:R-:W-:Y:S01]  /*1b9c0*/  PRMT R0, RZ, 0x654, R0 ;  /* 0x00000654ff007816 */ /* 0x000fe20000000000 */
[----:B------:R-:W-:-:S02]  /*1b9d0*/  IMAD R47, R51, UR5, R20 ;  /* 0x00000005332f7c24 */ /* 0x000fc4000f8e0214 */
[----:B------:R-:W-:Y:S01]  /*1b9e0*/  IMAD.WIDE.U32 R44, R51, UR4, R2 ;  /* 0x00000004332c7c25 */ /* 0x000fe2000f8e0002 */
[----:B------:R-:W-:Y:S01]  /*1b9f0*/  ISETP.GE.AND P2, PT, R21, R49, PT ;  /* 0x000000311500720c */ /* 0x000fe20003f46270 */
[----:B--2---:R1:W-:Y:S02]  /*1ba00*/  SYNCS.ARRIVE.TRANS64.RED.A1T0 RZ, [R0+URZ], RZ ;  /* 0x000000ff00ff79a7 */ /* 0x0043e4000810043f */
[----:B------:R-:W-:-:S04]  /*1ba10*/  IMAD.WIDE R20, R50, 0x80, R52 ;  /* 0x0000008032147825 */ /* 0x000fc800078e0234 */
[----:B------:R-:W-:Y:S01]  /*1ba20*/  IMAD.IADD R49, R45, 0x1, R47 ;  /* 0x000000012d317824 */ /* 0x000fe200078e022f */
[----:B------:R-:W-:Y:S06]  /*1ba30*/  @P3 BRA `(.L_x_5902) ;  /* 0x0000000000403947 */ /* 0x000fec0003800000 */
[----:B------:R-:W-:Y:S01]  /*1ba40*/  ULDC.64 UR4, c[0x0][0xad8] ;  /* 0x0002b60000047ab9 */ /* 0x000fe20000000a00 */
[----:B------:R-:W-:Y:S01]  /*1ba50*/  IMAD.MOV.U32 R2, RZ, RZ, R44 ;  /* 0x000000ffff027224 */ /* 0x000fe200078e002c */
[----:B------:R-:W-:Y:S01]  /*1ba60*/  ULDC.64 UR6, c[0x0][0xa80] ;  /* 0x0002a00000067ab9 */ /* 0x000fe20000000a00 */
[----:B------:R-:W-:Y:S02]  /*1ba70*/  IMAD.MOV.U32 R3, RZ, RZ, R49 ;  /* 0x000000ffff037224 */ /* 0x000fe400078e0031 */
[----:B------:R-:W-:Y:S02]  /*1ba80*/  IMAD R47, R21, UR4, RZ ;  /* 0x00000004152f7c24 */ /* 0x000fe4000f8e02ff */
[----:B-1----:R-:W-:Y:S02]  /*1ba90*/  VIADD R0, R48, 0x40 ;  /* 0x0000004030007836 */ /* 0x002fe40000000000 */
        /* <DEDUP_REMOVED lines=10> */
.L_x_5902:
[----:B------:R-:W-:Y:S05]  /*1bb40*/  BSYNC B1 ;  /* 0x0000000000017941 */ /* 0x000fea0003800000 */
.L_x_5901:
[----:B------:R-:W-:Y:S04]  /*1bb50*/  BSSY B1, `(.L_x_5903) ;  /* 0x0000014000017945 */ /* 0x000fe80003800000 */
[----:B------:R-:W-:Y:S05]  /*1bb60*/  @P0 BRA `(.L_x_5904) ;  /* 0x0000000000480947 */ /* 0x000fea0003800000 */
[----:B0----5:R-:W-:Y:S01]  /*1bb70*/  IADD3 R5, P0, R20, 0x20, RZ ;  /* 0x0000002014057810 */ /* 0x021fe20007f1e0ff */
[----:B------:R-:W-:Y:S01]  /*1bb80*/  ULDC.64 UR4, c[0x0][0xad8] ;  /* 0x0002b60000047ab9 */ /* 0x000fe20000000a00 */
[----:B------:R-:W-:Y:S01]  /*1bb90*/  IMAD.MOV.U32 R2, RZ, RZ, R44 ;  /* 0x000000ffff027224 */ /* 0x000fe200078e002c */
[----:B------:R-:W-:Y:S01]  /*1bba0*/  ULDC.64 UR6, c[0x0][0xa80] ;  /* 0x0002a00000067ab9 */ /* 0x000fe20000000a00 */
[----:B-1----:R-:W-:Y:S01]  /*1bbb0*/  IADD3.X R0, RZ, R21, RZ, P0, !PT ;  /* 0x00000015ff007210 */ /* 0x002fe200007fe4ff */
[----:B------:R-:W-:Y:S02]  /*1bbc0*/  IMAD.MOV.U32 R3, RZ, RZ, R49 ;  /* 0x000000ffff037224 */ /* 0x000fe400078e0031 */
[----:B------:R-:W-:Y:S02]  /*1bbd0*/  VIADD R4, R48, 0x40 ;  /* 0x0000004030047836 */ /* 0x000fe40000000000 */
[----:B------:R-:W-:Y:S02]  /*1bbe0*/  IMAD R0, R0, UR4, RZ ;  /* 0x0000000400007c24 */ /* 0x000fe4000f8e02ff */
        /* <DEDUP_REMOVED lines=10> */
.L_x_5904:
[----:B------:R-:W-:Y:S05]  /*1bc90*/  BSYNC B1 ;  /* 0x0000000000017941 */ /* 0x000fea0003800000 */
.L_x_5903:
[----:B------:R-:W-:Y:S04]  /*1bca0*/  BSSY B1, `(.L_x_5905) ;  /* 0x0000014000017945 */ /* 0x000fe80003800000 */
[----:B------:R-:W-:Y:S05]  /*1bcb0*/  @P1 BRA `(.L_x_5906) ;  /* 0x0000000000481947 */ /* 0x000fea0003800000 */
[----:B0-2--5:R-:W-:Y:S01]  /*1bcc0*/  IADD3 R5, P0, R20, 0x40, RZ ;  /* 0x0000004014057810 */ /* 0x025fe20007f1e0ff */
        /* <DEDUP_REMOVED lines=17> */
.L_x_5906:
[----:B------:R-:W-:Y:S05]  /*1bde0*/  BSYNC B1 ;  /* 0x0000000000017941 */ /* 0x000fea0003800000 */
.L_x_5905:
        /* <DEDUP_REMOVED lines=8> */
[----:B-1----:R-:W-:Y:S01]  /*1be70*/  IADD3 R0, R48, 0x40, RZ ;  /* 0x0000004030007810 */ /* 0x002fe20007ffe0ff */
[----:B------:R-:W-:-:S04]  /*1be80*/  IMAD.WIDE.U32 R2, R5, UR6, R2 ;  /* 0x0000000605027c25 */ /* 0x000fc8000f8e0002 */
[----:B------:R-:W-:-:S04]  /*1be90*/  IMAD R20, R20, UR6, RZ ;  /* 0x0000000614147c24 */ /* 0x000fc8000f8e02ff */
        /* <DEDUP_REMOVED lines=10> */
.L_x_5898:
[----:B------:R-:W2:Y:S01]  /*1bf40*/  LDL.LU R4, [R1+0x80] ;  /* 0x0000800001047983 */ /* 0x000ea20000300800 */
[----:B------:R-:W-:-:S03]  /*1bf50*/  ULDC.64 UR4, c[0x0][0xbd8] ;  /* 0x0002f60000047ab9 */ /* 0x000fc60000000a00 */
[----:B0-----:R-:W3:Y:S01]  /*1bf60*/  LDL.LU R0, [R1+0x84] ;  /* 0x0000840001007983 */ /* 0x001ee20000300800 */
        /* <DEDUP_REMOVED lines=16> */
[----:B------:R-:W-:Y:S01]  /*1c070*/  ISETP.GE.AND P2, PT, R6, 0x80, PT ;  /* 0x000000800600780c */ /* 0x000fe20003f46270 */
[----:B0-----:R-:W-:-:S12]  /*1c080*/  @P1 BRA `(.L_x_5908) ;  /* 0x0000000000101947 */ /* 0x001fd80003800000 */
[----:B------:R-:W-:Y:S05]  /*1c090*/  @!P0 BRA `(.L_x_5908) ;  /* 0x00000000000c8947 */ /* 0x000fea0003800000 */
[----:B------:R-:W2:Y:S04]  /*1c0a0*/  LDG.E R5, desc[UR60][R2.64] ;  /* 0x0000003c02057981 */ /* 0x000ea8000c1e1900 */
[----:B-----5:R-:W2:Y:S02]  /*1c0b0*/  LDG.E R0, desc[UR60][R2.64+0x4] ;  /* 0x0000043c02007981 */ /* 0x020ea4000c1e1900 */
[----:B--2---:R-:W-:-:S07]  /*1c0c0*/  IMAD.IADD R0, R0, 0x1, -R5 ;  /* 0x0000000100007824 */ /* 0x004fce00078e0a05 */
.L_x_5908:
[----:B------:R-:W2:Y:S04]  /*1c0d0*/  LDL.LU R3, [R1+0x78] ;  /* 0x0000780001037983 */ /* 0x000ea80000300800 */
[----:B------:R-:W3:Y:S04]  /*1c0e0*/  LDL.LU R2, [R1+0x88] ;  /* 0x0000880001027983 */ /* 0x000ee80000300800 */
[----:B------:R-:W4:Y:S04]  /*1c0f0*/  LDL R13, [R1+0x7c] ;  /* 0x00007c00010d7983 */ /* 0x000f280000100800 */
[----:B------:R-:W4:Y:S04]  /*1c100*/  LDL R12, [R1+0x50] ;  /* 0x00005000010c7983 */ /* 0x000f280000100800 */
[----:B------:R0:W5:Y:S01]  /*1c110*/  LDL R14, [R1+0x8c] ;  /* 0x00008c00010e7983 */ /* 0x0001620000100800 */
[----:B------:R-:W-:Y:S01]  /*1c120*/  BSSY B1, `(.L_x_5909) ;  /* 0x000001d000017945 */ /* 0x000fe20003800000 */
[----:B-----5:R-:W-:-:S02]  /*1c130*/  SHF.R.S32.HI R6, RZ, 0x1f, R7 ;  /* 0x0000001fff067819 */ /* 0x020fc40000011407 */
[----:B--2---:R-:W-:Y:S02]  /*1c140*/  SEL R11, R3, RZ, !P0 ;  /* 0x000000ff030b7207 */ /* 0x004fe40004000000 */
[----:B---3--:R-:W-:Y:S02]  /*1c150*/  SEL R9, R2, RZ, !P0 ;  /* 0x000000ff02097207 */ /* 0x008fe40004000000 */
[----:B----4-:R-:W-:Y:S02]  /*1c160*/  SHF.R.S32.HI R8, RZ, 0x1f, R13 ;  /* 0x0000001fff087819 */ /* 0x010fe4000001140d */
[----:B------:R-:W-:Y:S01]  /*1c170*/  SHF.R.S32.HI R10, RZ, 0x1f, R12 ;  /* 0x0000001fff0a7819 */ /* 0x000fe2000001140c */
[----:B0-----:R-:W-:Y:S06]  /*1c180*/  @P2 BRA `(.L_x_5910) ;  /* 0x0000000000582947 */ /* 0x001fec0003800000 */
[----:B------:R-:W0:Y:S02]  /*1c190*/  S2R R2, SR_TID.X ;  /* 0x0000000000027919 */ /* 0x000e240000002100 */
[----:B0-----:R-:W-:-:S04]  /*1c1a0*/  IMAD R2, R14, 0x80, R2 ;  /* 0x000000800e027824 */ /* 0x001fc800078e0202 */
        /* <DEDUP_REMOVED lines=10> */
[----:B------:R-:W-:Y:S01]  /*1c250*/  IMAD R4, R9, UR4, RZ ;  /* 0x0000000409047c24 */ /* 0x000fe2000f8e02ff */
[----:B------:R-:W-:-:S03]  /*1c260*/  IADD3 R3, R3, R5, RZ ;  /* 0x0000000503037210 */ /* 0x000fc60007ffe0ff */
        /* <DEDUP_REMOVED lines=8> */
.L_x_5910:
[----:B------:R-:W-:Y:S05]  /*1c2f0*/  BSYNC B1 ;  /* 0x0000000000017941 */ /* 0x000fea0003800000 */
.L_x_5909:
[----:B------:R-:W2:Y:S01]  /*1c300*/  LDL.64 R20, [R1+0x58] ;  /* 0x0000580001147983 */ /* 0x000ea20000100a00 */
[----:B------:R-:W-:Y:S01]  /*1c310*/  ULDC.64 UR4, c[0x0][0xaa0] ;  /* 0x0002a80000047ab9 */ /* 0x000fe20000000a00 */
[----:B------:R-:W-:Y:S01]  /*1c320*/  IMAD.MOV.U32 R2, RZ, RZ, R12 ;  /* 0x000000ffff027224 */ /* 0x000fe200078e000c */
[----:B------:R-:W-:Y:S01]  /*1c330*/  BSSY B1, `(.L_x_5911) ;  /* 0x000002c000017945 */ /* 0x000fe20003800000 */
[----:B0-----:R-:W-:Y:S02]  /*1c340*/  IMAD.MOV.U32 R3, RZ, RZ, R10 ;  /* 0x000000ffff037224 */ /* 0x001fe400078e000a */
[----:B------:R-:W-:Y:S02]  /*1c350*/  IMAD R4, R6, UR4, RZ ;  /* 0x0000000406047c24 */ /* 0x000fe4000f8e02ff */
[----:B------:R-:W-:-:S04]  /*1c360*/  IMAD.WIDE.U32 R2, R7, UR4, R2 ;  /* 0x0000000407027c25 */ /* 0x000fc8000f8e0002 */
[----:B------:R-:W-:Y:S01]  /*1c370*/  IMAD R7, R7, UR5, R4 ;  /* 0x0000000507077c24 */ /* 0x000fe2000f8e0204 */
[----:B------:R-:W-:Y:S01]  /*1c380*/  ULDC.64 UR4, c[0x0][0xae0] ;  /* 0x0002b80000047ab9 */ /* 0x000fe20000000a00 */
[----:B------:R-:W-:Y:S02]  /*1c390*/  IMAD R6, R14, -0x80, R0 ;  /* 0xffffff800e067824 */ /* 0x000fe400078e0200 */
[----:B------:R-:W-:Y:S02]  /*1c3a0*/  IMAD.IADD R3, R3, 0x1, R7 ;  /* 0x0000000103037824 */ /* 0x000fe400078e0207 */
[----:B------:R-:W-:Y:S02]  /*1c3b0*/  IMAD R4, R8, UR4, RZ ;  /* 0x0000000408047c24 */ /* 0x000fe4000f8e02ff */
[----:B------:R-:W-:-:S04]  /*1c3c0*/  IMAD.WIDE.U32 R2, R13, UR4, R2 ;  /* 0x000000040d027c25 */ /* 0x000fc8000f8e0002 */
[----:B------:R-:W-:Y:S01]  /*1c3d0*/  IMAD R5, R13, UR5, R4 ;  /* 0x000000050d057c24 */ /* 0x000fe2000f8e0204 */
[----:B------:R-:W-:Y:S02]  /*1c3e0*/  ULDC.64 UR4, c[0x0][0xae8] ;  /* 0x0002ba0000047ab9 */ /* 0x000fe40000000a00 */
[----:B------:R-:W-:Y:S02]  /*1c3f0*/  IMAD R0, R9, UR4, RZ ;  /* 0x0000000409007c24 */ /* 0x000fe4000f8e02ff */
[----:B------:R-:W-:Y:S02]  /*1c400*/  IMAD.IADD R3, R3, 0x1, R5 ;  /* 0x0000000103037824 */ /* 0x000fe400078e0205 */
[C---:B------:R-:W-:Y:S02]  /*1c410*/  IMAD R9, R11.reuse, UR5, R0 ;  /* 0x000000050b097c24 */ /* 0x040fe4000f8e0200 */
[----:B------:R-:W-:-:S04]  /*1c420*/  IMAD.WIDE.U32 R4, R11, UR4, R2 ;  /* 0x000000040b047c25 */ /* 0x000fc8000f8e0002 */
[----:B------:R-:W-:Y:S02]  /*1c430*/  IMAD.IADD R11, R5, 0x1, R9 ;  /* 0x00000001050b7824 */ /* 0x000fe400078e0209 */
[C---:B--2---:R-:W-:Y:S01]  /*1c440*/  VIADD R7, R20.reuse, 0x20 ;  /* 0x0000002014077836 */ /* 0x044fe20000000000 */
[CC--:B------:R-:W-:Y:S02]  /*1c450*/  ISETP.GE.AND P3, PT, R20.reuse, R6.reuse, PT ;  /* 0x000000061400720c */ /* 0x0c0fe40003f66270 */
[C---:B------:R-:W-:Y:S02]  /*1c460*/  IADD3 R13, R20.reuse, 0x40, RZ ;  /* 0x00000040140d7810 */ /* 0x040fe40007ffe0ff */
[-C--:B------:R-:W-:Y:S01]  /*1c470*/  ISETP.GE.AND P2, PT, R7, R6.reuse, PT ;  /* 0x000000060700720c */ /* 0x080fe20003f46270 */
[----:B------:R-:W-:Y:S01]  /*1c480*/  VIADD R7, R20, 0x60 ;  /* 0x0000006014077836 */ /* 0x000fe20000000000 */
[----:B------:R-:W-:-:S04]  /*1c490*/  ISETP.GE.AND P0, PT, R13, R6, PT ;  /* 0x000000060d00720c */ /* 0x000fc80003f06270 */
[----:B------:R-:W-:Y:S01]  /*1c4a0*/  ISETP.GE.AND P1, PT, R7, R6, PT ;  /* 0x000000060700720c */ /* 0x000fe20003f26270 */
[--C-:B------:R-:W-:Y:S01]  /*1c4b0*/  IMAD.MOV.U32 R6, RZ, RZ, R20.reuse ;  /* 0x000000ffff067224 */ /* 0x100fe200078e0014 */
[----:B------:R-:W-:-:S03]  /*1c4c0*/  SHF.R.S32.HI R7, RZ, 0x1f, R20 ;  /* 0x0000001fff077819 */ /* 0x000fc60000011414 */
[----:B------:R-:W-:Y:S01]  /*1c4d0*/  IMAD.WIDE R6, R14, 0x80, R6 ;  /* 0x000000800e067825 */ /* 0x000fe200078e0206 */
[----:B------:R-:W-:Y:S07]  /*1c4e0*/  @P3 BRA `(.L_x_5912) ;  /* 0x0000000000403947 */ /* 0x000fee0003800000 */
[----:B------:R-:W-:Y:S01]  /*1c4f0*/  MOV R3, R11 ;  /* 0x0000000b00037202 */ /* 0x000fe20000000f00 */
[----:B------:R-:W-:Y:S01]  /*1c500*/  ULDC.64 UR4, c[0x0][0xad8] ;  /* 0x0002b60000047ab9 */ /* 0x000fe20000000a00 */
[----:B------:R-:W-:Y:S01]  /*1c510*/  IMAD.MOV.U32 R2, RZ, RZ, R4 ;  /* 0x000000ffff027224 */ /* 0x000fe200078e0004 */
[----:B------:R-:W-:Y:S01]  /*1c520*/  ULDC.64 UR6, c[0x0][0xa80] ;  /* 0x0002a00000067ab9 */ /* 0x000fe20000000a00 */
[----:B------:R-:W-:Y:S02]  /*1c530*/  IMAD R9, R7, UR4, RZ ;  /* 0x0000000407097c24 */ /* 0x000fe4000f8e02ff */
[----:B------:R-:W-:Y:S02]  /*1c540*/  VIADD R0, R12, 0x40 ;  /* 0x000000400c007836 */ /* 0x000fe40000000000 */
[----:B------:R-:W-:Y:S01]  /*1c550*/  IMAD.WIDE.U32 R2, R6, UR4, R2 ;  /* 0x0000000406027c25 */ /* 0x000fe2000f8e0002 */
[----:B------:R-:W-:Y:S02]  /*1c560*/  ULDC UR4, c[0x0][0xa8c] ;  /* 0x0002a30000047ab9 */ /* 0x000fe40000000800 */
[----:B------:R-:W-:Y:S01]  /*1c570*/  ISETP.GE.AND P4, PT, R12, UR4, PT ;  /* 0x000000040c007c0c */ /* 0x000fe2000bf86270 */
[----:B------:R-:W-:Y:S01]  /*1c580*/  IMAD R9, R6, UR5, R9 ;  /* 0x0000000506097c24 */ /* 0x000fe2000f8e0209 */
[----:B------:R-:W-:-:S02]  /*1c590*/  ISETP.GE.AND P5, PT, R0, UR4, PT ;  /* 0x0000000400007c0c */ /* 0x000fc4000bfa6270 */
[----:B------:R-:W-:Y:S01]  /*1c5a0*/  LEA R8, P3, R2, UR6, 0x1 ;  /* 0x0000000602087c11 */ /* 0x000fe2000f8608ff */
[----:B------:R-:W-:-:S05]  /*1c5b0*/  IMAD.IADD R3, R3, 0x1, R9 ;  /* 0x0000000103037824 */ /* 0x000fca00078e0209 */
[----:B------:R-:W-:-:S05]  /*1c5c0*/  LEA.HI.X R9, R2, UR7, R3, 0x1, P3 ;  /* 0x0000000702097c11 */ /* 0x000fca00098f0c03 */
[----:B------:R0:W-:Y:S04]  /*1c5d0*/  @!P4 STG.E.128 desc[UR60][R8.64], RZ ;  /* 0x000000ff0800c986 */ /* 0x0001e8000c101d3c */
[----:B------:R0:W-:Y:S02]  /*1c5e0*/  @!P5 STG.E.128 desc[UR60][R8.64+0x80], RZ ;  /* 0x000080ff0800d986 */ /* 0x0001e4000c101d3c */
.L_x_5912:
[----:B------:R-:W-:Y:S05]  /*1c5f0*/  BSYNC B1 ;  /* 0x0000000000017941 */ /* 0x000fea0003800000 */
.L_x_5911:
        /* <DEDUP_REMOVED lines=20> */
.L_x_5914:
[----:B------:R-:W-:Y:S05]  /*1c740*/  BSYNC B1 ;  /* 0x0000000000017941 */ /* 0x000fea0003800000 */
.L_x_5913:
[----:B------:R-:W-:Y:S04]  /*1c750*/  BSSY B1, `(.L_x_5915) ;  /* 0x0000014000017945 */ /* 0x000fe80003800000 */
[----:B------:R-:W-:Y:S05]  /*1c760*/  @P0 BRA `(.L_x_5916) ;  /* 0x0000000000480947 */ /* 0x000fea0003800000 */
[----:B0-2---:R-:W-:Y:S01]  /*1c770*/  IADD3 R9, P0, R6, 0x40, RZ ;  /* 0x0000004006097810 */ /* 0x005fe20007f1e0ff */
        /* <DEDUP_REMOVED lines=17> */
.L_x_5916:
[----:B------:R-:W-:Y:S05]  /*1c890*/  BSYNC B1 ;  /* 0x0000000000017941 */ /* 0x000fea0003800000 */
.L_x_5915:
[----:B------:R-:W-:Y:S05]  /*1c8a0*/  @P1 BRA `(.L_x_5907) ;  /* 0x0000000000481947 */ /* 0x000fea0003800000 */
[----:B------:R-:W-:Y:S01]  /*1c8b0*/  IADD3 R5, P0, R6, 0x60, RZ ;  /* 0x0000006006057810 */ /* 0x000fe20007f1e0ff */
        /* <DEDUP_REMOVED lines=17> */
.L_x_5907:
[----:B------:R-:W-:Y:S05]  /*1c9d0*/  BSYNC B0 ;  /* 0x0000000000007941 */ /* 0x000fea0003800000 */
.L_x_5897:
[----:B------:R-:W-:Y:S02]  /*1c9e0*/  ULDC UR4, c[0x0][0xc14] ;  /* 0x0003050000047ab9 */ /* 0x000fe40000000800 */
[----:B-1----:R-:W-:-:S13]  /*1c9f0*/  ISETP.GE.AND P0, PT, R123, UR4, PT ;  /* 0x000000047b007c0c */ /* 0x002fda000bf06270 */
[----:B------:R-:W-:Y:S05]  /*1ca00*/  @!P0 BRA `(.L_x_5917) ;  /* 0xfffffe4400f08947 */ /* 0x000fea000383ffff */
[----:B------:R-:W-:Y:S05]  /*1ca10*/  BRA `(.L_x_5746) ;  /* 0x0000006000b47947 */ /* 0x000fea0003800000 */
.L_x_5744:
[----:B------:R-:W-:-:S08]  /*1ca20*/  NOP ;  /* 0x0000000000007918 */ /* 0x000fd00000000000 */
[----:B0-----:R-:W0:-:S00]  /*1ca30*/  USETMAXREG.DEALLOC.CTAPOOL 0x18 ;  /* 0x00000018000079c8 */ /* 0x001e0000080e0500 */
        /* <DEDUP_REMOVED lines=16> */
.L_x_5918:
        /* <DEDUP_REMOVED lines=12> */
[C---:B------:R-:W-:Y:S01]  /*1cc00*/  ISETP.GE.U32.AND P2, PT, R5.reuse, 0x2, PT ;  /* 0x000000020500780c */ /* 0x040fe20003f46070 */
[----:B------:R-:W-:Y:S01]  /*1cc10*/  IMAD.MOV.U32 R16, RZ, RZ, RZ ;  /* 0x000000ffff107224 */ /* 0x000fe200078e00ff */
        /* <DEDUP_REMOVED lines=28> */
.L_x_5924:
        /* <DEDUP_REMOVED lines=12> */
.L_x_5923:
[----:B------:R-:W-:Y:S05]  /*1cea0*/  BSYNC B0 ;  /* 0x0000000000007941 */ /* 0x000fea0003800000 */
.L_x_5922:
        /* <DEDUP_REMOVED lines=22> */
.L_x_5920:
        /* <DEDUP_REMOVED lines=12> */
[----:B0-----:R-:W-:Y:S01]  /*1d0d0*/  IMAD.MOV R11, RZ, RZ, -R3 ;  /* 0x000000ffff0b7224 */ /* 0x001fe200078e0a03 */
[----:B------:R-:W-:Y:S06]  /*1d0e0*/  @!P0 BRA `(.L_x_5925) ;  /* 0x0000000000088947 */ /* 0x000fec0003800000 */
[----:B------:R-:W-:-:S05]  /*1d0f0*/  VIADD R9, R19, 0xffffffff ;  /* 0xffffffff13097836 */ /* 0x000fca0000000000 */
[----:B------:R0:W1:Y:S02]  /*1d100*/  SHFL.IDX PT, R16, R2, R9, 0x1f ;  /* 0x00001f0902107589 */ /* 0x00006400000e0000 */
.L_x_5925:
[----:B-1----:R-:W-:Y:S01]  /*1d110*/  IMAD R16, R16, UR5, R7 ;  /* 0x0000000510107c24 */ /* 0x002fe2000f8e0207 */
[----:B------:R-:W-:Y:S01]  /*1d120*/  IABS R6, R0 ;  /* 0x0000000000067213 */ /* 0x000fe20000000000 */
[----:B------:R-:W-:Y:S02]  /*1d130*/  IMAD R7, R11, R4, RZ ;  /* 0x000000040b077224 */ /* 0x000fe400078e02ff */
[----:B0-----:R-:W-:Y:S01]  /*1d140*/  IMAD.MOV.U32 R2, RZ, RZ, RZ ;  /* 0x000000ffff027224 */ /* 0x001fe200078e00ff */
[----:B------:R-:W-:Y:S01]  /*1d150*/  IADD3 R17, -R16, UR6, RZ ;  /* 0x0000000610117c10 */ /* 0x000fe2000fffe1ff */
[----:B------:R-:W-:Y:S01]  /*1d160*/  VIADD R19, R19, UR4 ;  /* 0x0000000413137c36 */ /* 0x000fe20008000000 */
[----:B------:R-:W-:Y:S01]  /*1d170*/  IADD3 R6, RZ, -R6, RZ ;  /* 0x80000006ff067210 */ /* 0x000fe20007ffe0ff */
        /* <DEDUP_REMOVED lines=14> */
[----:B------:R-:W-:Y:S01]  /*1d260*/  MOV R18, R2 ;  /* 0x0000000200127202 */ /* 0x000fe20000000f00 */
[----:B------:R-:W-:-:S04]  /*1d270*/  IMAD.MOV R3, RZ, RZ, -R2 ;  /* 0x000000ffff037224 */ /* 0x000fc800078e0a02 */
[----:B------:R-:W-:Y:S01]  /*1d280*/  IMAD R17, R0, R3, R17 ;  /* 0x0000000300117224 */ /* 0x000fe200078e0211 */
[----:B------:R-:W-:Y:S06]  /*1d290*/  BRA `(.L_x_5926) ;  /* 0x00000000000c7947 */ /* 0x000fec0003800000 */
.L_x_5921:
[----:B------:R-:W-:Y:S02]  /*1d2a0*/  IMAD.MOV.U32 R17, RZ, RZ, RZ ;  /* 0x000000ffff117224 */ /* 0x000fe400078e00ff */
[----:B------:R-:W-:Y:S02]  /*1d2b0*/  IMAD.U32 R16, RZ, RZ, UR6 ;  /* 0x00000006ff107e24 */ /* 0x000fe4000f8e00ff */
[----:B------:R-:W-:-:S07]  /*1d2c0*/  IMAD.MOV.U32 R18, RZ, RZ, RZ ;  /* 0x000000ffff127224 */ /* 0x000fce00078e00ff */
.L_x_5926:
[----:B------:R-:W-:-:S13]  /*1d2d0*/  ISETP.NE.AND P0, PT, R5, RZ, PT ;  /* 0x000000ff0500720c */ /* 0x000fda0003f05270 */
[----:B------:R-:W0:Y:S01]  /*1d2e0*/  @!P0 S2R R3, SR_CgaCtaId ;  /* 0x0000000000038919 */ /* 0x000e220000008800 */
[----:B------:R-:W-:-:S04]  /*1d2f0*/  @!P0 MOV R0, 0x400 ;  /* 0x0000040000008802 */ /* 0x000fc80000000f00 */
[----:B0-----:R-:W-:-:S05]  /*1d300*/  @!P0 LEA R0, R3, R0, 0x18 ;  /* 0x0000000003008211 */ /* 0x001fca00078ec0ff */
[----:B------:R2:W-:Y:S01]  /*1d310*/  @!P0 STS.128 [R0+0x2e8d0], R16 ;  /* 0x02e8d01000008388 */ /* 0x0005e20000000c00 */
[----:B------:R-:W-:Y:S06]  /*1d320*/  BAR.ARV 0x5, 0x180 ;  /* 0x0146000000007b1d */ /* 0x000fec0000002000 */
.L_x_5919:
[----:B--2---:R-:W-:Y:S01]  /*1d330*/  IMAD.MOV.U32 R0, RZ, RZ, 0x1 ;  /* 0x00000001ff007424 */ /* 0x004fe200078e00ff */
[----:B------:R2:W-:Y:S01]  /*1d340*/  STL [R1+0x8], RZ ;  /* 0x000008ff01007387 */ /* 0x0005e20000100800 */
[----:B------:R-:W-:Y:S02]  /*1d350*/  ULDC UR4, c[0x0][0xc14] ;  /* 0x0003050000047ab9 */ /* 0x000fe40000000800 */
[----:B-1----:R-:W-:Y:S01]  /*1d360*/  ISETP.GE.AND P0, PT, R19, UR4, PT ;  /* 0x0000000413007c0c */ /* 0x002fe2000bf06270 */
[----:B------:R2:W-:Y:S04]  /*1d370*/  STL [R1+0x10], R0 ;  /* 0x0000100001007387 */ /* 0x0005e80000100800 */
[----:B------:R2:W-:Y:S08]  /*1d380*/  STL [R1+0x60], RZ ;  /* 0x000060ff01007387 */ /* 0x0005f00000100800 */
[----:B--2---:R-:W-:Y:S05]  /*1d390*/  @P0 BRA `(.L_x_5927) ;  /* 0x0000005400480947 */ /* 0x004fea0003800000 */
[----:B0-----:R-:W2:Y:S01]  /*1d3a0*/  LDL R2, [R1+0xa8] ;  /* 0x0000a80001027983 */ /* 0x001ea20000100800 */
[----:B------:R-:W0:Y:S01]  /*1d3b0*/  S2R R0, SR_TID.X ;  /* 0x0000000000007919 */ /* 0x000e220000002100 */
[----:B------:R-:W1:Y:S01]  /*1d3c0*/  S2R R6, SR_TID.X ;  /* 0x0000000000067919 */ /* 0x000e620000002100 */
[----:B0-----:R-:W-:-:S05]  /*1d3d0*/  LOP3.LUT R0, R0, 0x7f, RZ, 0xc0, !PT ;  /* 0x0000007f00007812 */ /* 0x001fca00078ec0ff */
[----:B------:R-:W-:Y:S02]  /*1d3e0*/  IMAD.SHL.U32 R0, R0, 0x10, RZ ;  /* 0x0000001000007824 */ /* 0x000fe400078e00ff */
[----:B-1----:R-:W-:-:S03]  /*1d3f0*/  IMAD.SHL.U32 R4, R6, 0x20, RZ ;  /* 0x0000002006047824 */ /* 0x002fc600078e00ff */
[----:B------:R-:W-:Y:S02]  /*1d400*/  LOP3.LUT R3, R0, 0x600, RZ, 0xc0, !PT ;  /* 0x0000060000037812 */ /* 0x000fe400078ec0ff */
[----:B------:R-:W-:Y:S02]  /*1d410*/  SHF.L.U32 R0, R6, 0x7, RZ ;  /* 0x0000000706007819 */ /* 0x000fe400000006ff */
[----:B------:R-:W-:Y:S02]  /*1d420*/  LOP3.LUT R5, R3, 0x60, R4, 0xf8, !PT ;  /* 0x0000006003057812 */ /* 0x000fe400078ef804 */
[----:B------:R-:W-:Y:S02]  /*1d430*/  SHF.R.U32.HI R3, RZ, 0x1, R6 ;  /* 0x00000001ff037819 */ /* 0x000fe40000011606 */
[----:B------:R-:W-:Y:S02]  /*1d440*/  LOP3.LUT R5, R5, 0x100, R4, 0xf8, !PT ;  /* 0x0000010005057812 */ /* 0x000fe400078ef804 */
[----:B------:R-:W-:-:S02]  /*1d450*/  LOP3.LUT R4, R4, 0x80, RZ, 0xc0, !PT ;  /* 0x0000008004047812 */ /* 0x000fc400078ec0ff */
[C---:B------:R-:W-:Y:S01]  /*1d460*/  LOP3.LUT P0, RZ, R6.reuse, 0x4, RZ, 0xc0, !PT ;  /* 0x0000000406ff7812 */ /* 0x040fe2000780c0ff */
[----:B------:R-:W-:Y:S01]  /*1d470*/  IMAD.SHL.U32 R7, R6, 0x4, RZ ;  /* 0x0000000406077824 */ /* 0x000fe200078e00ff */
[----:B------:R-:W-:-:S04]  /*1d480*/  LOP3.LUT R4, R4, 0x10, R6, 0xf8, !PT ;  /* 0x0000001004047812 */ /* 0x000fc800078ef806 */
[----:B------:R-:W-:Y:S01]  /*1d490*/  LOP3.LUT R4, R4, 0x10, R7, 0x78, !PT ;  /* 0x0000001004047812 */ /* 0x000fe200078e7807 */
[----:B------:R-:W-:Y:S01]  /*1d4a0*/  BSSY B7, `(.L_x_5927) ;  /* 0x0000541000077945 */ /* 0x000fe20003800000 */
[----:B------:R-:W-:Y:S01]  /*1d4b0*/  ULDC UR40, c[0x0][0xc] ;  /* 0x0000030000287ab9 */ /* 0x000fe20000000800 */
[----:B------:R-:W-:Y:S01]  /*1d4c0*/  ULDC.64 UR36, c[0x0][0x198] ;  /* 0x0000660000247ab9 */ /* 0x000fe20000000a00 */
[----:B--2---:R-:W-:Y:S02]  /*1d4d0*/  R2UR UR4, R2 ;  /* 0x00000000020472ca */ /* 0x004fe400000e0000 */
[----:B------:R-:W-:-:S04]  /*1d4e0*/  LOP3.LUT R2, R0, 0x380, RZ, 0xc0, !PT ;  /* 0x0000038000027812 */ /* 0x000fc800078ec0ff */
[----:B------:R-:W-:Y:S01]  /*1d4f0*/  LOP3.LUT R2, R2, 0x30, R3, 0xf8, !PT ;  /* 0x0000003002027812 */ /* 0x000fe200078ef803 */
[----:B------:R-:W-:-:S05]  /*1d500*/  IMAD.SHL.U32 R3, R6, 0x10, RZ ;  /* 0x0000001006037824 */ /* 0x000fca00078e00ff */
[----:B------:R-:W-:-:S04]  /*1d510*/  LOP3.LUT R3, R2, 0x70, R3, 0x78, !PT ;  /* 0x0000007002037812 */ /* 0x000fc800078e7803 */
[----:B------:R-:W-:Y:S02]  /*1d520*/  LOP3.LUT R8, R3, 0xc00, R0, 0xf8, !PT ;  /* 0x00000c0003087812 */ /* 0x000fe400078ef800 */
[----:B------:R-:W-:Y:S01]  /*1d530*/  LOP3.LUT R6, R5, R4, RZ, 0xfc, !PT ;  /* 0x0000000405067212 */ /* 0x000fe200078efcff */
[----:B------:R-:W-:Y:S02]  /*1d540*/  IMAD.MOV.U32 R0, RZ, RZ, 0x1 ;  /* 0x00000001ff007424 */ /* 0x000fe400078e00ff */
[C---:B------:R-:W-:Y:S02]  /*1d550*/  VIADD R2, R8.reuse, 0x40 ;  /* 0x0000004008027836 */ /* 0x040fe40000000000 */
[----:B------:R-:W-:Y:S01]  /*1d560*/  @P0 VIADD R2, R8, 0xffffffc0 ;  /* 0xffffffc008020836 */ /* 0x000fe20000000000 */
[----:B------:R-:W-:Y:S04]  /*1d570*/  STL [R1+0x4], R8 ;  /* 0x0000040801007387 */ /* 0x000fe80000100800 */
[----:B------:R-:W-:Y:S04]  /*1d580*/  STL [R1], R6 ;  /* 0x0000000601007387 */ /* 0x000fe80000100800 */
[----:B------:R-:W-:Y:S01]  /*1d590*/  STL [R1+0x60], RZ ;  /* 0x000060ff01007387 */ /* 0x000fe20000100800 */
[----:B------:R-:W-:-:S03]  /*1d5a0*/  LOP3.LUT R3, R6, 0x1800, RZ, 0xfc, !PT ;  /* 0x0000180006037812 */ /* 0x000fc600078efcff */
[----:B------:R0:W-:Y:S04]  /*1d5b0*/  STL [R1+0x24], R2 ;  /* 0x0000240201007387 */ /* 0x0001e80000100800 */
[----:B------:R-:W-:Y:S04]  /*1d5c0*/  STL [R1+0x18], R0 ;  /* 0x0000180001007387 */ /* 0x000fe80000100800 */
[----:B------:R-:W-:Y:S01]  /*1d5d0*/  STL [R1+0xc], RZ ;  /* 0x00000cff01007387 */ /* 0x000fe20000100800 */
[----:B0-----:R-:W-:-:S03]  /*1d5e0*/  LOP3.LUT R2, R6, 0x2800, RZ, 0xfc, !PT ;  /* 0x0000280006027812 */ /* 0x001fc600078efcff */
[----:B------:R-:W-:Y:S04]  /*1d5f0*/  STL [R1+0x8], RZ ;  /* 0x000008ff01007387 */ /* 0x000fe80000100800 */
[----:B------:R0:W-:Y:S04]  /*1d600*/  STL [R1+0x10], R0 ;  /* 0x0000100001007387 */ /* 0x0001e80000100800 */
[----:B------:R1:W-:Y:S01]  /*1d610*/  STL [R1+0x3c], R3 ;  /* 0x00003c0301007387 */ /* 0x0003e20000100800 */
[----:B0-----:R-:W-:-:S03]  /*1d620*/  LOP3.LUT R0, R6, 0x3800, RZ, 0xfc, !PT ;  /* 0x0000380006007812 */ /* 0x001fc600078efcff */
[----:B------:R0:W-:Y:S01]  /*1d630*/  STL [R1+0x38], R2 ;  /* 0x0000380201007387 */ /* 0x0001e20000100800 */
[----:B-1----:R-:W-:-:S03]  /*1d640*/  LOP3.LUT R3, R6, 0x4800, RZ, 0xfc, !PT ;  /* 0x0000480006037812 */ /* 0x002fc600078efcff */
[----:B------:R1:W-:Y:S01]  /*1d650*/  STL [R1+0x34], R0 ;  /* 0x0000340001007387 */ /* 0x0003e20000100800 */
[----:B0-----:R-:W-:-:S03]  /*1d660*/  LOP3.LUT R2, R6, 0x5800, RZ, 0xfc, !PT ;  /* 0x0000580006027812 */ /* 0x001fc600078efcff */
[----:B------:R0:W-:Y:S01]  /*1d670*/  STL [R1+0x30], R3 ;  /* 0x0000300301007387 */ /* 0x0001e20000100800 */
[----:B-1----:R-:W-:-:S03]  /*1d680*/  LOP3.LUT R0, R6, 0x6800, RZ, 0xfc, !PT ;  /* 0x0000680006007812 */ /* 0x002fc600078efcff */
[----:B------:R0:W-:Y:S04]  /*1d690*/  STL [R1+0x2c], R2 ;  /* 0x00002c0201007387 */ /* 0x0001e80000100800 */
[----:B------:R0:W-:Y:S01]  /*1d6a0*/  STL [R1+0x28], R0 ;  /* 0x0000280001007387 */ /* 0x0001e20000100800 */
[----:B------:R-:W-:Y:S02]  /*1d6b0*/  ULOP3.LUT UR38, UR4, 0x1, URZ, 0xfc, !UPT ;  /* 0x0000000104267892 */ /* 0x000fe4000f8efc3f */
[----:B------:R-:W-:-:S12]  /*1d6c0*/  ULOP3.LUT UR39, UR4, 0x2, URZ, 0xfc, !UPT ;  /* 0x0000000204277892 */ /* 0x000fd8000f8efc3f */
.L_x_6022:
[----:B0-----:R-:W0:Y:S02]  /*1d6d0*/  LDC.64 R2, c[0x0][0xc60] ;  /* 0x00031800ff027b82 */ /* 0x001e240000000a00 */
[----:B0-----:R-:W-:-:S05]  /*1d6e0*/  IMAD.WIDE R2, R19, 0x4, R2 ;  /* 0x0000000413027825 */ /* 0x001fca00078e0202 */
[----:B--2---:R-:W2:Y:S01]  /*1d6f0*/  LDG.E R12, desc[UR60][R2.64] ;  /* 0x0000003c020c7981 */ /* 0x004ea2000c1e1900 */
[----:B------:R-:W-:Y:S05]  /*1d700*/  YIELD ;  /* 0x0000000000007946 */ /* 0x000fea0003800000 */
[----:B------:R-:W-:Y:S01]  /*1d710*/  ULDC.64 UR4, c[0x0][0xa28] ;  /* 0x00028a0000047ab9 */ /* 0x000fe20000000a00 */
[----:B------:R-:W-:Y:S01]  /*1d720*/  ULDC.64 UR6, c[0x0][0xa00] ;  /* 0x0002800000067ab9 */ /* 0x000fe20000000a00 */
[----:B------:R-:W-:Y:S02]  /*1d730*/  ISETP.NE.U32.AND P0, PT, RZ, UR4, PT ;  /* 0x00000004ff007c0c */ /* 0x000fe4000bf05070 */
[----:B------:R-:W-:-:S02]  /*1d740*/  CS2R R4, SRZ ;  /* 0x0000000000047805 */ /* 0x000fc4000001ff00 */
[----:B------:R-:W-:Y:S02]  /*1d750*/  ISETP.NE.U32.AND P1, PT, RZ, UR6, PT ;  /* 0x00000006ff007c0c */ /* 0x000fe4000bf25070 */
[----:B------:R-:W-:Y:S02]  /*1d760*/  ISETP.NE.AND.EX P0, PT, RZ, UR5, PT, P0 ;  /* 0x00000005ff007c0c */ /* 0x000fe4000bf05300 */
[----:B------:R-:W-:Y:S02]  /*1d770*/  ISETP.NE.AND.EX P1, PT, RZ, UR7, PT, P1 ;  /* 0x00000007ff007c0c */ /* 0x000fe4000bf25310 */
[----:B--2---:R-:W-:Y:S01]  /*1d780*/  SHF.R.S32.HI R0, RZ, 0x1f, R12 ;  /* 0x0000001fff007819 */ /* 0x004fe2000001140c */
[----:B------:R-:W-:Y:S08]  /*1d790*/  STL [R1+0x1c], R12 ;  /* 0x00001c0c01007387 */ /* 0x000ff00000100800 */
[----:B------:R-:W-:-:S04]  /*1d7a0*/  @P0 LEA R2, P2, R12, UR4, 0x2 ;  /* 0x000000040c020c11 */ /* 0x000fc8000f8410ff */
[C---:B------:R-:W-:Y:S02]  /*1d7b0*/  @P0 LEA.HI.X R3, R12.reuse, UR5, R0, 0x2, P2 ;  /* 0x000000050c030c11 */ /* 0x040fe400090f1400 */
[----:B------:R-:W-:Y:S01]  /*1d7c0*/  CS2R R8, SRZ ;  /* 0x0000000000087805 */ /* 0x000fe2000001ff00 */
[----:B------:R-:W-:Y:S02]  /*1d7d0*/  ULDC.64 UR4, c[0x0][0xa08] ;  /* 0x0002820000047ab9 */ /* 0x000fe40000000a00 */
[----:B------:R0:W5:Y:S02]  /*1d7e0*/  @P0 LDG.E R5, desc[UR60][R2.64] ;  /* 0x0000003c02050981 */ /* 0x000164000c1e1900 */
[----:B0-----:R-:W-:-:S04]  /*1d7f0*/  @P1 LEA R2, P0, R12, UR6, 0x2 ;  /* 0x000000060c021c11 */ /* 0x001fc8000f8010ff */
[----:B------:R-:W-:Y:S01]  /*1d800*/  @P1 LEA.HI.X R3, R12, UR7, R0, 0x2, P0 ;  /* 0x000000070c031c11 */ /* 0x000fe200080f1400 */
[----:B------:R-:W-:-:S04]  /*1d810*/  ULDC.64 UR6, c[0x0][0xa10] ;  /* 0x0002840000067ab9 */ /* 0x000fc80000000a00 */
[----:B------:R-:W2:Y:S01]  /*1d820*/  @P1 LDG.E R4, desc[UR60][R2.64] ;  /* 0x0000003c02041981 */ /* 0x000ea2000c1e1900 */
[----:B------:R-:W-:Y:S02]  /*1d830*/  ISETP.NE.U32.AND P1, PT, RZ, UR6, PT ;  /* 0x00000006ff007c0c */ /* 0x000fe4000bf25070 */
[C---:B------:R-:W-:Y:S02]  /*1d840*/  SHF.L.U64.HI R0, R12.reuse, 0x2, R0 ;  /* 0x000000020c007819 */ /* 0x040fe40000010200 */
[----:B------:R-:W-:Y:S01]  /*1d850*/  ISETP.NE.AND.EX P1, PT, RZ, UR7, PT, P1 ;  /* 0x00000007ff007c0c */ /* 0x000fe2000bf25310 */
[----:B--2---:R0:W-:Y:S02]  /*1d860*/  STL [R1+0x58], R4 ;  /* 0x0000580401007387 */ /* 0x0041e40000100800 */
[----:B0-----:R-:W-:-:S05]  /*1d870*/  IMAD.SHL.U32 R4, R12, 0x4, RZ ;  /* 0x000000040c047824 */ /* 0x001fca00078e00ff */
[----:B------:R-:W-:Y:S01]  /*1d880*/  IADD3 R2, P0, R4, UR6, RZ ;  /* 0x0000000604027c10 */ /* 0x000fe2000ff1e0ff */
[----:B------:R-:W-:Y:S03]  /*1d890*/  STL [R1+0x40], R4 ;  /* 0x0000400401007387 */ /* 0x000fe60000100800 */
[----:B------:R-:W-:Y:S01]  /*1d8a0*/  IADD3.X R3, R0, UR7, RZ, P0, !PT ;  /* 0x0000000700037c10 */ /* 0x000fe200087fe4ff */
[----:B------:R-:W-:Y:S01]  /*1d8b0*/  ULDC.64 UR6, c[0x0][0xa20] ;  /* 0x0002880000067ab9 */ /* 0x000fe20000000a00 */
[----:B------:R-:W-:Y:S01]  /*1d8c0*/  ISETP.NE.U32.AND P0, PT, RZ, UR4, PT ;  /* 0x00000004ff007c0c */ /* 0x000fe2000bf05070 */
[----:B------:R0:W-:Y:S04]  /*1d8d0*/  STL [R1+0x44], R0 ;  /* 0x0000440001007387 */ /* 0x0001e80000100800 */
[----:B------:R-:W5:Y:S04]  /*1d8e0*/  @P1 LDG.E R9, desc[UR60][R2.64] ;  /* 0x0000003c02091981 */ /* 0x000f68000c1e1900 */
[----:B------:R-:W5:Y:S04]  /*1d8f0*/  @P1 LDG.E R11, desc[UR60][R2.64] ;  /* 0x0000003c020b1981 */ /* 0x000f68000c1e1900 */
[----:B------:R1:W5:Y:S01]  /*1d900*/  @P1 LDG.E R10, desc[UR60][R2.64+0x4] ;  /* 0x0000043c020a1981 */ /* 0x000362000c1e1900 */
[----:B------:R-:W-:-:S02]  /*1d910*/  ISETP.NE.AND.EX P0, PT, RZ, UR5, PT, P0 ;  /* 0x00000005ff007c0c */ /* 0x000fc4000bf05300 */
[----:B-1----:R-:W-:-:S04]  /*1d920*/  IADD3 R2, P2, R4, UR4, RZ ;  /* 0x0000000404027c10 */ /* 0x002fc8000ff5e0ff */
        /* <DEDUP_REMOVED lines=11> */
[----:B------:R-:W-:-:S04]  /*1d9e0*/  @P2 IADD3 R6, P3, R4, UR6, RZ ;  /* 0x0000000604062c10 */ /* 0x000fc8000ff7e0ff */
[----:B------:R-:W-:Y:S02]  /*1d9f0*/  @P2 IADD3.X R7, R0, UR7, RZ, P3, !PT ;  /* 0x0000000700072c10 */ /* 0x000fe40009ffe4ff */
[----:B0-----:R-:W-:-:S06]  /*1da00*/  MOV R0, UR4 ;  /* 0x0000000400007c02 */ /* 0x001fcc0008000f00 */
[----:B------:R1:W5:Y:S01]  /*1da10*/  @P2 LDG.E R0, desc[UR60][R6.64] ;  /* 0x0000003c06002981 */ /* 0x000362000c1e1900 */
[----:B------:R-:W-:Y:S02]  /*1da20*/  ULDC UR4, c[0x0][0x338] ;  /* 0x0000ce0000047ab9 */ /* 0x000fe40000000800 */
[----:B------:R-:W-:Y:S01]  /*1da30*/  IMAD.U32 R4, RZ, RZ, UR4 ;  /* 0x00000004ff047e24 */ /* 0x000fe2000f8e00ff */
[----:B------:R-:W-:Y:S06]  /*1da40*/  @P2 BRA `(.L_x_5928) ;  /* 0x0000000000102947 */ /* 0x000fec0003800000 */
[----:B------:R-:W-:Y:S05]  /*1da50*/  @!P0 BRA `(.L_x_5928) ;  /* 0x00000000000c8947 */ /* 0x000fea0003800000 */
[----:B-1----:R-:W2:Y:S04]  /*1da60*/  LDG.E R6, desc[UR60][R2.64] ;  /* 0x0000003c02067981 */ /* 0x002ea8000c1e1900 */
[----:B-----5:R-:W2:Y:S02]  /*1da70*/  LDG.E R0, desc[UR60][R2.64+0x4] ;  /* 0x0000043c02007981 */ /* 0x020ea4000c1e1900 */
[----:B--2---:R-:W-:-:S07]  /*1da80*/  IMAD.IADD R0, R0, 0x1, -R6 ;  /* 0x0000000100007824 */ /* 0x004fce00078e0a06 */
.L_x_5928:
[----:B-----5:R-:W-:Y:S01]  /*1da90*/  @P1 IMAD.IADD R4, R10, 0x1, -R11 ;  /* 0x000000010a041824 */ /* 0x020fe200078e0a0b */
[----:B-1----:R-:W-:Y:S01]  /*1daa0*/  MOV R2, RZ ;  /* 0x000000ff00027202 */ /* 0x002fe20000000f00 */
[----:B------:R-:W-:Y:S01]  /*1dab0*/  IMAD.IADD R0, R0, 0x1, -R5 ;  /* 0x0000000100007824 */ /* 0x000fe200078e0a05 */
[----:B------:R-:W-:Y:S03]  /*1dac0*/  BSSY B0, `(.L_x_5929) ;  /* 0x00000fa000007945 */ /* 0x000fe60003800000 */
[----:B------:R-:W-:-:S05]  /*1dad0*/  IMAD.IADD R3, R0, 0x1, R4 ;  /* 0x0000000100037824 */ /* 0x000fca00078e0204 */
[----:B------:R0:W-:Y:S02]  /*1dae0*/  STL [R1+0x4c], R3 ;  /* 0x00004c0301007387 */ /* 0x0001e40000100800 */
[----:B0-----:R-:W-:-:S04]  /*1daf0*/  VIADD R3, R3, 0xdf ;  /* 0x000000df03037836 */ /* 0x001fc80000000000 */
[----:B------:R-:W-:-:S05]  /*1db00*/  IMAD.HI R2, R3, -0x6db6db6d, R2 ;  /* 0x9249249303027827 */ /* 0x000fca00078e0202 */
[----:B------:R-:W-:-:S04]  /*1db10*/  SHF.R.U32.HI R3, RZ, 0x1f, R2 ;  /* 0x0000001fff037819 */ /* 0x000fc80000011602 */
[----:B------:R-:W-:-:S05]  /*1db20*/  LEA.HI.SX32 R6, R2, R3, 0x19 ;  /* 0x0000000302067211 */ /* 0x000fca00078fcaff */
[--C-:B------:R-:W-:Y:S01]  /*1db30*/  IMAD R2, R6, 0xe0, -R0.reuse ;  /* 0x000000e006027824 */ /* 0x100fe200078e0a00 */
[----:B------:R0:W-:Y:S01]  /*1db40*/  STL [R1+0x50], R6 ;  /* 0x0000500601007387 */ /* 0x0001e20000100800 */
[----:B------:R-:W-:-:S03]  /*1db50*/  IMAD.MOV R0, RZ, RZ, -R0 ;  /* 0x000000ffff007224 */ /* 0x000fc600078e0a00 */
[----:B------:R-:W-:Y:S02]  /*1db60*/  VIMNMX R2, R2, R4, PT ;  /* 0x0000000402027248 */ /* 0x000fe40003fe0100 */
[----:B------:R-:W-:-:S04]  /*1db70*/  VIMNMX R0, RZ, R0, !PT ;  /* 0x00000000ff007248 */ /* 0x000fc80007fe0100 */
[----:B------:R-:W-:Y:S02]  /*1db80*/  ISETP.GT.AND P0, PT, R2, R0, PT ;  /* 0x000000000200720c */ /* 0x000fe40003f04270 */
[----:B0-----:R-:W-:-:S05]  /*1db90*/  SHF.R.U32.HI R6, RZ, 0x5, R0 ;  /* 0x00000005ff067819 */ /* 0x001fca0000011600 */
[----:B------:R-:W-:-:S06]  /*1dba0*/  IMAD.WIDE.U32 R6, R6, 0x24924925, RZ ;  /* 0x2492492506067825 */ /* 0x000fcc00078e00ff */
[----:B------:R-:W-:Y:S02]  /*1dbb0*/  @P0 VIADD R3, R2, 0xdf ;  /* 0x000000df02030836 */ /* 0x000fe40000000000 */
[----:B------:R-:W-:-:S04]  /*1dbc0*/  @P0 IMAD.MOV.U32 R2, RZ, RZ, RZ ;  /* 0x000000ffff020224 */ /* 0x000fc800078e00ff */
[----:B------:R-:W-:-:S04]  /*1dbd0*/  @P0 IMAD.HI R2, R3, -0x6db6db6d, R2 ;  /* 0x9249249303020827 */ /* 0x000fc800078e0202 */
[----:B------:R-:W-:Y:S01]  /*1dbe0*/  IMAD.MOV.U32 R3, RZ, RZ, R7 ;  /* 0x000000ffff037224 */ /* 0x000fe200078e0007 */
[----:B------:R-:W-:-:S03]  /*1dbf0*/  @P0 SHF.R.U32.HI R0, RZ, 0x1f, R2 ;  /* 0x0000001fff000819 */ /* 0x000fc60000011602 */
[----:B------:R-:W-:Y:S01]  /*1dc00*/  IMAD.MOV.U32 R4, RZ, RZ, R3 ;  /* 0x000000ffff047224 */ /* 0x000fe200078e0003 */
[----:B------:R-:W-:Y:S01]  /*1dc10*/  @P0 LEA.HI.SX32 R4, R2, R0, 0x19 ;  /* 0x0000000002040211 */ /* 0x000fe200078fcaff */
[----:B------:R-:W-:Y:S01]  /*1dc20*/  IMAD.IADD R0, R8, 0x1, R5 ;  /* 0x0000000108007824 */ /* 0x000fe200078e0205 */
[----:B------:R-:W-:Y:S02]  /*1dc30*/  PLOP3.LUT P0, PT, PT, PT, PT, 0x80, 0x0 ;  /* 0x000000000000781c */ /* 0x000fe40003f0f070 */
[----:B------:R-:W-:Y:S02]  /*1dc40*/  ISETP.GT.AND P2, PT, R4, R3, PT ;  /* 0x000000030400720c */ /* 0x000fe40003f44270 */
[----:B------:R0:W-:Y:S11]  /*1dc50*/  STL [R1+0x20], R0 ;  /* 0x0000200001007387 */ /* 0x0001f60000100800 */
[----:B0-----:R-:W-:Y:S05]  /*1dc60*/  @!P2 BRA `(.L_x_5930) ;  /* 0x0000000c007ca947 */ /* 0x001fea0003800000 */
[----:B------:R-:W0:Y:S01]  /*1dc70*/  LDC R0, c[0x0][0x428] ;  /* 0x00010a00ff007b82 */ /* 0x000e220000000800 */
[----:B------:R-:W-:Y:S01]  /*1dc80*/  UMOV UR4, 0xffffffff ;  /* 0xffffffff00047882 */ /* 0x000fe20000000000 */
[----:B------:R-:W-:Y:S02]  /*1dc90*/  MOV R2, R18 ;  /* 0x0000001200027202 */ /* 0x000fe40000000f00 */
        /* <DEDUP_REMOVED lines=11> */
.L_x_6105:
[----:B-1----:R-:W-:Y:S02]  /*1dd50*/  ISETP.NE.AND P0, PT, R14, RZ, PT ;  /* 0x000000ff0e00720c */ /* 0x002fe40003f05270 */
[----:B------:R-:W-:-:S11]  /*1dd60*/  PLOP3.LUT P6, PT, PT, PT, PT, 0x8, 0x0 ;  /* 0x000000000000781c */ /* 0x000fd60003fce170 */
[----:B------:R-:W-:Y:S05]  /*1dd70*/  @P0 BRA `(.L_x_5932) ;  /* 0x00000000000c0947 */ /* 0x000fea0003800000 */
[----:B------:R-:W-:-:S03]  /*1dd80*/  UMOV UR4, 0xffffffff ;  /* 0xffffffff00047882 */ /* 0x000fc60000000000 */
[----:B------:R-:W-:Y:S05]  /*1dd90*/  BRA.DIV UR4, `(.L_x_5933) ;  /* 0x0000006a04547947 */ /* 0x000fea000b800000 */
[----:B------:R-:W-:-:S13]  /*1dda0*/  ELECT P6, URZ, PT ;  /* 0x00000000003f782f */ /* 0x000fda00038c0000 */
.L_x_5932:
        /* <DEDUP_REMOVED lines=12> */
.L_x_6108:
[----:B------:R-:W-:Y:S05]  /*1de70*/  BSYNC B1 ;  /* 0x0000000000017941 */ /* 0x000fea0003800000 */
.L_x_5934:
        /* <DEDUP_REMOVED lines=12> */
.L_x_6109:
[----:B------:R-:W-:Y:S05]  /*1df40*/  BSYNC B2 ;  /* 0x0000000000027941 */ /* 0x000fea0003800000 */
.L_x_5938:
        /* <DEDUP_REMOVED lines=9> */
.L_x_5941:
[----:B------:R-:W-:Y:S05]  /*1dfe0*/  BSYNC B2 ;  /* 0x0000000000027941 */ /* 0x000fea0003800000 */
.L_x_5940:
[----:B------:R-:W2:Y:S01]  /*1dff0*/  LDL R6, [R1+0xc] ;  /* 0x00000c0001067983 */ /* 0x000ea20000100800 */
[----:B------:R-:W-:Y:S01]  /*1e000*/  IMAD.MOV.U32 R13, RZ, RZ, RZ ;  /* 0x000000ffff0d7224 */ /* 0x000fe200078e00ff */
[----:B------:R-:W-:Y:S01]  /*1e010*/  UIADD3 UR4, UP0, UR36, 0x570, URZ ;  /* 0x0000057024047890 */ /* 0x000fe2000ff1e03f */
[----:B0-----:R-:W-:Y:S01]  /*1e020*/  IMAD R5, R4, 0xe0, R9 ;  /* 0x000000e004057824 */ /* 0x001fe200078e0209 */
[----:B------:R-:W-:Y:S01]  /*1e030*/  PLOP3.LUT P0, PT, PT, PT, PT, 0x80, 0x0 ;  /* 0x000000000000781c */ /* 0x000fe20003f0f070 */
[----:B------:R-:W-:Y:S01]  /*1e040*/  UMOV UR6, 0x0 ;  /* 0x0000000000067882 */ /* 0x000fe20000000000 */
[----:B------:R-:W-:Y:S01]  /*1e050*/  R2UR UR10, R13 ;  /* 0x000000000d0a72ca */ /* 0x000fe200000e0000 */
[----:B------:R-:W-:Y:S01]  /*1e060*/  VIADD R5, R5, 0xffffff20 ;  /* 0xffffff2005057836 */ /* 0x000fe20000000000 */
[----:B------:R-:W-:Y:S01]  /*1e070*/  UIADD3.X UR5, URZ, UR37, URZ, UP0, !UPT ;  /* 0x000000253f057290 */ /* 0x000fe200087fe43f */
[----:B------:R-:W-:Y:S01]  /*1e080*/  UMOV UR7, 0x12f00000 ;  /* 0x12f0000000077882 */ /* 0x000fe20000000000 */
[----:B--2---:R-:W-:Y:S01]  /*1e090*/  IMAD R12, R6, 0x7000, R11 ;  /* 0x00007000060c7824 */ /* 0x004fe200078e020b */
[----:B------:R-:W-:-:S03]  /*1e0a0*/  IADD3 R6, R8, 0x2e890, RZ ;  /* 0x0002e89008067810 */ /* 0x000fc60007ffe0ff */
[----:B------:R-:W-:-:S07]  /*1e0b0*/  VIADD R7, R12, 0x20400 ;  /* 0x000204000c077836 */ /* 0x000fce0000000000 */
.L_x_5942:
        /* <DEDUP_REMOVED lines=13> */
.L_x_6110:
[----:B------:R-:W-:Y:S05]  /*1e190*/  BSYNC B2 ;  /* 0x0000000000027941 */ /* 0x000fea0003800000 */
.L_x_5943:
        /* <DEDUP_REMOVED lines=11> */
.L_x_5946:
[----:B------:R-:W-:Y:S05]  /*1e250*/  BSYNC B2 ;  /* 0x0000000000027941 */ /* 0x000fea0003800000 */
.L_x_5945:
        /* <DEDUP_REMOVED lines=8> */
.L_x_5947:
        /* <DEDUP_REMOVED lines=10> */
.L_x_5937:
[----:B------:R-:W-:Y:S05]  /*1e380*/  BSYNC B1 ;  /* 0x0000000000017941 */ /* 0x000fea0003800000 */
.L_x_5936:
[----:B01----:R-:W2:Y:S04]  /*1e390*/  LDL.LU R10, [R1+0xc] ;  /* 0x00000c00010a7983 */ /* 0x003ea80000300800 */
[----:B------:R-:W3:Y:S01]  /*1e3a0*/  LDL.LU R8, [R1+0x18] ;  /* 0x0000180001087983 */ /* 0x000ee20000300800 */
[----:B------:R-:W-:Y:S02]  /*1e3b0*/  PLOP3.LUT P0, PT, PT, PT, PT, 0x8, 0x0 ;  /* 0x000000000000781c */ /* 0x000fe40003f0e170 */
[----:B--2---:R-:W-:-:S04]  /*1e3c0*/  IADD3 R5, R10, 0x1, RZ ;  /* 0x000000010a057810 */ /* 0x004fc80007ffe0ff */
        /* <DEDUP_REMOVED lines=12> */
.L_x_5960:
        /* <DEDUP_REMOVED lines=13> */
.L_x_6111:
[----:B------:R-:W-:Y:S05]  /*1e560*/  BSYNC B2 ;  /* 0x0000000000027941 */ /* 0x000fea0003800000 */
.L_x_5950:
        /* <DEDUP_REMOVED lines=9> */
.L_x_5953:
[----:B------:R-:W-:Y:S05]  /*1e600*/  BSYNC B2 ;  /* 0x0000000000027941 */ /* 0x000fea0003800000 */
.L_x_5952:
[----:B------:R-:W2:Y:S01]  /*1e610*/  LDL R8, [R1+0xc] ;  /* 0x00000c0001087983 */ /* 0x000ea20000100800 */
[----:B------:R-:W-:Y:S01]  /*1e620*/  IMAD.MOV.U32 R12, RZ, RZ, RZ ;  /* 0x000000ffff0c7224 */ /* 0x000fe200078e00ff */
[----:B------:R-:W-:Y:S01]  /*1e630*/  UIADD3 UR4, UP0, UR36, 0x570, URZ ;  /* 0x0000057024047890 */ /* 0x000fe2000ff1e03f */
[----:B------:R-:W-:Y:S01]  /*1e640*/  PLOP3.LUT P1, PT, PT, PT, PT, 0x80, 0x0 ;  /* 0x000000000000781c */ /* 0x000fe20003f2f070 */
[----:B------:R-:W-:Y:S01]  /*1e650*/  UMOV UR6, 0x0 ;  /* 0x0000000000067882 */ /* 0x000fe20000000000 */
[----:B------:R-:W-:Y:S01]  /*1e660*/  IADD3 R9, R6, 0x2e890, RZ ;  /* 0x0002e89006097810 */ /* 0x000fe20007ffe0ff */
[----:B------:R-:W-:Y:S01]  /*1e670*/  UIADD3.X UR5, URZ, UR37, URZ, UP0, !UPT ;  /* 0x000000253f057290 */ /* 0x000fe200087fe43f */
[----:B------:R-:W-:Y:S01]  /*1e680*/  R2UR UR10, R12 ;  /* 0x000000000c0a72ca */ /* 0x000fe200000e0000 */
[----:B------:R-:W-:Y:S01]  /*1e690*/  UMOV UR7, 0x12f00000 ;  /* 0x12f0000000077882 */ /* 0x000fe20000000000 */
[----:B--2---:R-:W-:-:S04]  /*1e6a0*/  IMAD R8, R8, 0x7000, R11 ;  /* 0x0000700008087824 */ /* 0x004fc800078e020b */
[----:B------:R-:W-:-:S09]  /*1e6b0*/  VIADD R10, R8, 0x20400 ;  /* 0x00020400080a7836 */ /* 0x000fd20000000000 */
.L_x_5954:
        /* <DEDUP_REMOVED lines=13> */
.L_x_6112:
[----:B------:R-:W-:Y:S05]  /*1e790*/  BSYNC B2 ;  /* 0x0000000000027941 */ /* 0x000fea0003800000 */
.L_x_5955:
        /* <DEDUP_REMOVED lines=11> */
.L_x_5958:
[----:B------:R-:W-:Y:S05]  /*1e850*/  BSYNC B2 ;  /* 0x0000000000027941 */ /* 0x000fea0003800000 */
.L_x_5957:
[----:B------:R-:W-:Y:S01]  /*1e860*/  R2UR UR10, R12 ;  /* 0x000000000c0a72ca */ /* 0x000fe200000e0000 */
[----:B------:R-:W-:Y:S01]  /*1e870*/  UIADD3 UR4, UP0, UR36, 0x670, URZ ;  /* 0x0000067024047890 */ /* 0x000fe2000ff1e03f */
[----:B------:R-:W-:Y:S01]  /*1e880*/  R2UR UR6, R14 ;  /* 0x000000000e0672ca */ /* 0x000fe200000e0000 */
[----:B------:R-:W-:Y:S01]  /*1e890*/  VIADD R8, R8, 0xe400 ;  /* 0x0000e40008087836 */ /* 0x000fe20000000000 */
[----:B------:R-:W-:Y:S01]  /*1e8a0*/  R2UR UR7, R15 ;  /* 0x000000000f0772ca */ /* 0x000fe200000e0000 */
[----:B01----:R-:W-:Y:S01]  /*1e8b0*/  VIADD R6, R6, 0x2e8b0 ;  /* 0x0002e8b006067836 */ /* 0x003fe20000000000 */
[----:B------:R-:W-:Y:S01]  /*1e8c0*/  PLOP3.LUT P1, PT, PT, PT, PT, 0x80, 0x0 ;  /* 0x000000000000781c */ /* 0x000fe20003f2f070 */
[----:B------:R-:W-:-:S12]  /*1e8d0*/  UIADD3.X UR5, URZ, UR37, URZ, UP0, !UPT ;  /* 0x000000253f057290 */ /* 0x000fd800087fe43f */
.L_x_5959:
        /* <DEDUP_REMOVED lines=10> */
.L_x_5949:
[----:B------:R-:W-:Y:S05]  /*1e980*/  BSYNC B1 ;  /* 0x0000000000017941 */ /* 0x000fea0003800000 */
.L_x_5948:
[----:B------:R-:W2:Y:S04]  /*1e990*/  LDL.LU R7, [R1+0xc] ;  /* 0x00000c0001077983 */ /* 0x000ea80000300800 */
[----:B------:R-:W3:Y:S01]  /*1e9a0*/  LDL.LU R9, [R1+0x18] ;  /* 0x0000180001097983 */ /* 0x000ee20000300800 */
[----:B------:R-:W-:Y:S02]  /*1e9b0*/  VIADD R4, R4, 0xffffffff ;  /* 0xffffffff04047836 */ /* 0x000fe40000000000 */
[----:B------:R-:W-:-:S03]  /*1e9c0*/  VIADD R5, R5, 0xffffff20 ;  /* 0xffffff2005057836 */ /* 0x000fc60000000000 */
[----:B------:R-:W-:Y:S02]  /*1e9d0*/  ISETP.GT.AND P2, PT, R4, R3, PT ;  /* 0x000000030400720c */ /* 0x000fe40003f44270 */
[----:B--2---:R-:W-:-:S04]  /*1e9e0*/  IADD3 R6, R7, 0x1, RZ ;  /* 0x0000000107067810 */ /* 0x004fc80007ffe0ff */
[----:B------:R-:W-:-:S04]  /*1e9f0*/  ISETP.NE.AND P1, PT, R6, 0x2, PT ;  /* 0x000000020600780c */ /* 0x000fc80003f25270 */
[----:B------:R-:W-:Y:S02]  /*1ea00*/  SEL R7, RZ, 0x1, P1 ;  /* 0x00000001ff077807 */ /* 0x000fe40000800000 */
[----:B------:R-:W-:Y:S02]  /*1ea10*/  SEL R6, R6, RZ, P1 ;  /* 0x000000ff06067207 */ /* 0x000fe40000800000 */
[----:B---3--:R-:W-:-:S03]  /*1ea20*/  LOP3.LUT R9, R9, R7, RZ, 0x3c, !PT ;  /* 0x0000000709097212 */ /* 0x008fc600078e3cff */
[----:B------:R0:W-:Y:S04]  /*1ea30*/  STL [R1+0xc], R6 ;  /* 0x00000c0601007387 */ /* 0x0001e80000100800 */
[----:B------:R0:W-:Y:S01]  /*1ea40*/  STL [R1+0x18], R9 ;  /* 0x0000180901007387 */ /* 0x0001e20000100800 */
[----:B------:R-:W-:Y:S05]  /*1ea50*/  @P2 BRA `(.L_x_5960) ;  /* 0xfffffff8008c2947 */ /* 0x000fea000383ffff */
.L_x_5930:
[----:B------:R-:W-:Y:S05]  /*1ea60*/  BSYNC B0 ;  /* 0x0000000000007941 */ /* 0x000fea0003800000 */
.L_x_5929:
        /* <DEDUP_REMOVED lines=16> */
[----:B-1----:R-:W2:Y:S04]  /*1eb70*/  @P0 ATOMG.E.ADD.STRONG.GPU PT, R2, desc[UR60][R4.64], R2 ;  /* 0x00000002040209a8 */ /* 0x002ea800081ee1fc */
[----:B--2---:R0:W1:Y:S02]  /*1eb80*/  SHFL.IDX PT, R2, R2, R0, 0x1f ;  /* 0x00001f0002027589 */ /* 0x00406400000e0000 */
[----:B0-----:R-:W0:Y:S02]  /*1eb90*/  S2R R0, SR_LTMASK ;  /* 0x0000000000007919 */ /* 0x001e240000003900 */
[----:B0-----:R-:W-:-:S06]  /*1eba0*/  LOP3.LUT R0, R0, UR4, RZ, 0xc0, !PT ;  /* 0x0000000400007c12 */ /* 0x001fcc000f8ec0ff */
[----:B------:R-:W1:Y:S02]  /*1ebb0*/  POPC R0, R0 ;  /* 0x0000000000007309 */ /* 0x000e640000000000 */
[----:B-1----:R-:W-:Y:S01]  /*1ebc0*/  IADD3 R16, R2, UR40, R0 ;  /* 0x0000002802107c10 */ /* 0x002fe2000fffe000 */
[----:B------:R-:W-:Y:S06]  /*1ebd0*/  BRA `(.L_x_5963) ;  /* 0x0000003000ac7947 */ /* 0x000fec0003800000 */
.L_x_5962:
        /* <DEDUP_REMOVED lines=23> */
.L_x_5964:
        /* <DEDUP_REMOVED lines=27> */
.L_x_5965:
        /* <DEDUP_REMOVED lines=21> */
.L_x_5966:
        /* <DEDUP_REMOVED lines=19> */
.L_x_5967:
[----:B------:R-:W2:Y:S01]  /*1f180*/  LDL.LU R2, [R1+0x40] ;  /* 0x0000400001027983 */ /* 0x000ea20000300800 */
[----:B------:R-:W-:-:S03]  /*1f190*/  ULDC.64 UR4, c[0x0][0x9f8] ;  /* 0x00027e0000047ab9 */ /* 0x000fc60000000a00 */
[----:B------:R-:W3:Y:S04]  /*1f1a0*/  LDL.LU R5, [R1+0x44] ;  /* 0x0000440001057983 */ /* 0x000ee80000300800 */
[----:B------:R-:W4:Y:S04]  /*1f1b0*/  LDL.LU R0, [R1+0x58] ;  /* 0x0000580001007983 */ /* 0x000f280000300800 */
[----:B------:R-:W4:Y:S01]  /*1f1c0*/  LDL.LU R4, [R1+0x1c] ;  /* 0x00001c0001047983 */ /* 0x000f220000300800 */
[----:B------:R-:W-:-:S04]  /*1f1d0*/  ISETP.NE.U32.AND P0, PT, RZ, UR4, PT ;  /* 0x00000004ff007c0c */ /* 0x000fc8000bf05070 */
[----:B------:R-:W-:-:S13]  /*1f1e0*/  ISETP.NE.AND.EX P0, PT, RZ, UR5, PT, P0 ;  /* 0x00000005ff007c0c */ /* 0x000fda000bf05300 */
[----:B--2---:R-:W-:-:S04]  /*1f1f0*/  @P0 IADD3 R2, P1, R2, UR4, RZ ;  /* 0x0000000402020c10 */ /* 0x004fc8000ff3e0ff */
[----:B---3--:R-:W-:Y:S01]  /*1f200*/  @P0 IADD3.X R3, R5, UR5, RZ, P1, !PT ;  /* 0x0000000505030c10 */ /* 0x008fe20008ffe4ff */
[----:B------:R-:W-:Y:S01]  /*1f210*/  ULDC.64 UR4, c[0x0][0xa00] ;  /* 0x0002800000047ab9 */ /* 0x000fe20000000a00 */
[----:B----4-:R-:W-:Y:S02]  /*1f220*/  IMAD R17, R17, 0x80, R0 ;  /* 0x0000008011117824 */ /* 0x010fe400078e0200 */
[----:B------:R-:W0:Y:S01]  /*1f230*/  LDC R0, c[0x0][0x428] ;  /* 0x00010a00ff007b82 */ /* 0x000e220000000800 */
[----:B------:R-:W1:Y:S01]  /*1f240*/  S2R R5, SR_TID.X ;  /* 0x0000000000057919 */ /* 0x000e620000002100 */
[----:B------:R-:W-:-:S06]  /*1f250*/  MOV R21, R4 ;  /* 0x0000000400157202 */ /* 0x000fcc0000000f00 */
[----:B------:R2:W5:Y:S01]  /*1f260*/  @P0 LDG.E R21, desc[UR60][R2.64] ;  /* 0x0000003c02150981 */ /* 0x000562000c1e1900 */
[----:B0-----:R-:W-:Y:S01]  /*1f270*/  ISETP.NE.AND P0, PT, R0, 0x1, PT ;  /* 0x000000010000780c */ /* 0x001fe20003f05270 */
[----:B------:R-:W-:Y:S01]  /*1f280*/  IMAD.MOV.U32 R0, RZ, RZ, R18 ;  /* 0x000000ffff007224 */ /* 0x000fe200078e0012 */
[----:B-1----:R-:W-:-:S11]  /*1f290*/  LOP3.LUT R5, R5, 0x7f, RZ, 0xc0, !PT ;  /* 0x0000007f05057812 */ /* 0x002fd600078ec0ff */
[----:B--2---:R-:W0:Y:S01]  /*1f2a0*/  @P0 LDC R2, c[0x0][0x42c] ;  /* 0x00010b00ff020b82 */ /* 0x004e220000000800 */
[----:B------:R-:W-:-:S04]  /*1f2b0*/  ISETP.NE.AND P1, PT, R5, RZ, PT ;  /* 0x000000ff0500720c */ /* 0x000fc80003f25270 */
[----:B------:R-:W-:-:S03]  /*1f2c0*/  PLOP3.LUT P3, PT, P1, PT, PT, 0x8, 0x0 ;  /* 0x000000000000781c */ /* 0x000fc60000f6e170 */
[----:B------:R-:W1:Y:S06]  /*1f2d0*/  @P0 LDC R3, c[0x0][0x430] ;  /* 0x00010c00ff030b82 */ /* 0x000e6c0000000800 */
[----:B------:R-:W-:-:S05]  /*1f2e0*/  VOTEU.ALL UP1, P1 ;  /* 0x00000000003f7886 */ /* 0x000fca0000820000 */
[----:B------:R-:W-:-:S04]  /*1f2f0*/  @!UP1 UIADD3 UR8, UP0, UR36, 0x270, URZ ;  /* 0x0000027024089890 */ /* 0x000fc8000ff1e03f */
[----:B------:R-:W-:Y:S01]  /*1f300*/  @!UP1 UIADD3.X UR9, URZ, UR37, URZ, UP0, !UPT ;  /* 0x000000253f099290 */ /* 0x000fe200087fe43f */
[----:B0-----:R-:W-:Y:S02]  /*1f310*/  @P0 IMAD.HI.U32 R2, R18, R2, RZ ;  /* 0x0000000212020227 */ /* 0x001fe400078e00ff */
[----:B------:R-:W-:-:S03]  /*1f320*/  VOTEU.ALL UP0, P1 ;  /* 0x00000000003f7886 */ /* 0x000fc60000800000 */
[----:B-1----:R-:W-:Y:S02]  /*1f330*/  @P0 SHF.R.U32.HI R0, RZ, R3, R2 ;  /* 0x00000003ff000219 */ /* 0x002fe40000011602 */
[----:B------:R-:W-:-:S04]  /*1f340*/  ISETP.NE.U32.AND P0, PT, RZ, UR4, PT ;  /* 0x00000004ff007c0c */ /* 0x000fc8000bf05070 */
[----:B------:R-:W-:-:S04]  /*1f350*/  ISETP.NE.AND.EX P2, PT, RZ, UR5, PT, P0 ;  /* 0x00000005ff007c0c */ /* 0x000fc8000bf45300 */
[----:B------:R-:W-:-:S09]  /*1f360*/  SEL R3, R4, RZ, !P2 ;  /* 0x000000ff04037207 */ /* 0x000fd20005000000 */
.L_x_5968:
        /* <DEDUP_REMOVED lines=10> */
[----:B------:R-:W0:Y:S01]  /*1f410*/  LDC.64 R4, c[0x0][0x3f8] ;  /* 0x0000fe00ff047b82 */ /* 0x000e220000000a00 */
[----:B-----5:R-:W-:Y:S01]  /*1f420*/  SHF.R.S32.HI R7, RZ, 0x1f, R21 ;  /* 0x0000001fff077819 */ /* 0x020fe20000011415 */
[----:B------:R-:W-:-:S04]  /*1f430*/  ULDC.64 UR4, c[0x0][0xa08] ;  /* 0x0002820000047ab9 */ /* 0x000fc80000000a00 */
[----:B------:R1:W-:Y:S01]  /*1f440*/  STL [R1+0x1c], R7 ;  /* 0x00001c0701007387 */ /* 0x0003e20000100800 */
[----:B0-----:R-:W-:Y:S01]  /*1f450*/  LOP3.LUT P0, RZ, R4, UR4, RZ, 0xfc, !PT ;  /* 0x0000000404ff7c12 */ /* 0x001fe2000f80fcff */
[----:B------:R-:W-:-:S03]  /*1f460*/  UMOV UR4, 0xffffffff ;  /* 0xffffffff00047882 */ /* 0x000fc60000000000 */
[----:B------:R-:W-:-:S04]  /*1f470*/  LOP3.LUT P0, RZ, R5, UR5, RZ, 0xfc, P0 ;  /* 0x0000000505ff7c12 */ /* 0x000fc8000800fcff */
[----:B------:R-:W-:Y:S01]  /*1f480*/  SEL R2, R21, RZ, !P0 ;  /* 0x000000ff15027207 */ /* 0x000fe20004000000 */
[----:B-1----:R-:W-:Y:S08]  /*1f490*/  BRA.DIV UR4, `(.L_x_5969) ;  /* 0x0000005604187947 */ /* 0x002ff0000b800000 */
[----:B------:R-:W0:Y:S02]  /*1f4a0*/  S2R R6, SR_TID.X ;  /* 0x0000000000067919 */ /* 0x000e240000002100 */
[----:B0-----:R-:W-:-:S04]  /*1f4b0*/  SHF.R.U32.HI R6, RZ, 0x5, R6 ;  /* 0x00000005ff067819 */ /* 0x001fc80000011606 */
[----:B------:R-:W-:-:S05]  /*1f4c0*/  LOP3.LUT R6, R6, 0x3, RZ, 0xc0, !PT ;  /* 0x0000000306067812 */ /* 0x000fca00078ec0ff */
[----:B------:R0:W1:Y:S02]  /*1f4d0*/  SHFL.IDX PT, R14, R6, RZ, 0x1f ;  /* 0x00001fff060e7589 */ /* 0x00006400000e0000 */
.L_x_6115:
[----:B-1----:R-:W-:Y:S02]  /*1f4e0*/  ISETP.NE.AND P0, PT, R14, RZ, PT ;  /* 0x000000ff0e00720c */ /* 0x002fe40003f05270 */
[----:B------:R-:W-:-:S11]  /*1f4f0*/  PLOP3.LUT P6, PT, PT, PT, PT, 0x8, 0x0 ;  /* 0x000000000000781c */ /* 0x000fd60003fce170 */
[----:B------:R-:W-:Y:S05]  /*1f500*/  @P0 BRA `(.L_x_5970) ;  /* 0x0000000400c40947 */ /* 0x000fea0003800000 */
[----:B------:R-:W-:-:S03]  /*1f510*/  UMOV UR4, 0xffffffff ;  /* 0xffffffff00047882 */ /* 0x000fc60000000000 */
[----:B------:R-:W-:Y:S05]  /*1f520*/  BRA.DIV UR4, `(.L_x_5971) ;  /* 0x0000005604287947 */ /* 0x000fea000b800000 */
[----:B------:R-:W-:-:S13]  /*1f530*/  ELECT P6, URZ, PT ;  /* 0x00000000003f782f */ /* 0x000fda00038c0000 */
.L_x_6118:
[----:B------:R-:W-:Y:S05]  /*1f540*/  @!P6 BRA `(.L_x_5972) ;  /* 0x000000040060e947 */ /* 0x000fea0003800000 */
[----:B0-----:R-:W2:Y:S01]  /*1f550*/  LDL R6, [R1+0x50] ;  /* 0x0000500001067983 */ /* 0x001ea20000100800 */
[----:B------:R-:W-:-:S04]  /*1f560*/  ISETP.NE.U32.AND P0, PT, R4, RZ, PT ;  /* 0x000000ff0400720c */ /* 0x000fc80003f05070 */
[----:B------:R-:W-:Y:S01]  /*1f570*/  ISETP.NE.AND.EX P0, PT, R5, RZ, PT, P0 ;  /* 0x000000ff0500720c */ /* 0x000fe20003f05300 */
[----:B--2---:R-:W-:-:S12]  /*1f580*/  VIADD R6, R6, 0xffffffff ;  /* 0xffffffff06067836 */ /* 0x004fd80000000000 */
[----:B------:R-:W-:Y:S05]  /*1f590*/  @!P0 BRA `(.L_x_5973) ;  /* 0x00000000004c8947 */ /* 0x000fea0003800000 */
[----:B------:R-:W0:Y:S01]  /*1f5a0*/  LDC R10, c[0x0][0x41c] ;  /* 0x00010700ff0a7b82 */ /* 0x000e220000000800 */
[----:B------:R-:W-:Y:S01]  /*1f5b0*/  IMAD.MOV.U32 R2, RZ, RZ, R6 ;  /* 0x000000ffff027224 */ /* 0x000fe200078e0006 */
[----:B------:R-:W-:Y:S01]  /*1f5c0*/  ULDC.64 UR4, c[0x0][0x408] ;  /* 0x0001020000047ab9 */ /* 0x000fe20000000a00 */
[----:B------:R-:W-:Y:S01]  /*1f5d0*/  IMAD.MOV.U32 R11, RZ, RZ, R7 ;  /* 0x000000ffff0b7224 */ /* 0x000fe200078e0007 */
[----:B0-----:R-:W-:-:S13]  /*1f5e0*/  ISETP.NE.AND P0, PT, R10, 0x1, PT ;  /* 0x000000010a00780c */ /* 0x001fda0003f05270 */
[----:B------:R-:W0:Y:S02]  /*1f5f0*/  @P0 LDC.64 R8, c[0x0][0x420] ;  /* 0x00010800ff080b82 */ /* 0x000e240000000a00 */
[----:B0-----:R-:W-:-:S05]  /*1f600*/  @P0 IMAD.HI.U32 R8, R6, R8, RZ ;  /* 0x0000000806080227 */ /* 0x001fca00078e00ff */
[----:B------:R-:W-:-:S04]  /*1f610*/  @P0 SHF.R.U32.HI R2, RZ, R9, R8 ;  /* 0x00000009ff020219 */ /* 0x000fc80000011608 */
[--C-:B------:R-:W-:Y:S01]  /*1f620*/  SHF.R.S32.HI R9, RZ, 0x1f, R2.reuse ;  /* 0x0000001fff097819 */ /* 0x100fe20000011402 */
[----:B------:R-:W-:Y:S01]  /*1f630*/  IMAD.MOV R7, RZ, RZ, -R2 ;  /* 0x000000ffff077224 */ /* 0x000fe200078e0a02 */
[----:B------:R-:W-:-:S03]  /*1f640*/  MOV R8, R2 ;  /* 0x0000000200087202 */ /* 0x000fc60000000f00 */
        /* <DEDUP_REMOVED lines=8> */
.L_x_5973:
[----:B0-----:R-:W2:Y:S01]  /*1f6d0*/  LDL R4, [R1+0x8] ;  /* 0x0000080001047983 */ /* 0x001ea20000100800 */
[----:B------:R-:W-:-:S03]  /*1f6e0*/  MOV R8, 0x400 ;  /* 0x0000040000087802 */ /* 0x000fc60000000f00 */
[----:B------:R-:W3:Y:S01]  /*1f6f0*/  LDL R7, [R1+0x10] ;  /* 0x0000100001077983 */ /* 0x000ee20000100800 */
        /* <DEDUP_REMOVED lines=9> */
.L_x_6119:
        /* <DEDUP_REMOVED lines=8> */
.L_x_5975:
        /* <DEDUP_REMOVED lines=11> */
[----:B------:R-:W-:Y:S01]  /*1f8c0*/  UMOV UR6, 0x0 ;  /* 0x0000000000067882 */ /* 0x000fe20000000000 */
[----:B------:R-:W-:Y:S01]  /*1f8d0*/  UMOV UR7, 0x14f00000 ;  /* 0x14f0000000077882 */ /* 0x000fe20000000000 */
[----:B------:R-:W-:Y:S01]  /*1f8e0*/  UMOV UR10, URZ ;  /* 0x0000003f000a7c82 */ /* 0x000fe20008000000 */
[----:B--2---:R-:W-:-:S05]  /*1f8f0*/  IMAD R5, R5, 0x7000, R9 ;  /* 0x0000700005057824 */ /* 0x004fca00078e0209 */
[----:B------:R-:W-:Y:S01]  /*1f900*/  R2UR UR8, R5 ;  /* 0x00000000050872ca */ /* 0x000fe200000e0000 */
[----:B---3--:R-:W-:-:S05]  /*1f910*/  IMAD R6, R6, 0xe0, R8 ;  /* 0x000000e006067824 */ /* 0x008fca00078e0208 */
[----:B------:R-:W-:-:S07]  /*1f920*/  R2UR UR11, R6 ;  /* 0x00000000060b72ca */ /* 0x000fce00000e0000 */
[----:B------:R-:W-:-:S09]  /*1f930*/  UIADD3 UR8, UR8, 0xe400, URZ ;  /* 0x0000e40008087890 */ /* 0x000fd2000fffe03f */
[----:B------:R1:W-:Y:S01]  /*1f940*/  UTMALDG.4D [UR8], [UR4], desc[UR6] ;  /* 0x00000608040075b4 */ /* 0x0003e20008019000 */
[----:B------:R-:W2:Y:S02]  /*1f950*/  SYNCS.PHASECHK.TRANS64.TRYWAIT P2, [R4+URZ+0x2e840], R7 ;  /* 0x02e84007040075a7 */ /* 0x000ea4000804017f */
[----:B-12---:R-:W-:Y:S05]  /*1f960*/  @!P2 BRA `(.L_x_5976) ;  /* 0x00000050004ca947 */ /* 0x006fea0003800000 */
.L_x_6120:
        /* <DEDUP_REMOVED lines=8> */
.L_x_5977:
        /* <DEDUP_REMOVED lines=8> */
[----:B------:R-:W-:Y:S01]  /*1fa70*/  R2UR UR13, R2 ;  /* 0x00000000020d72ca */ /* 0x000fe200000e0000 */
[----:B------:R-:W-:-:S04]  /*1fa80*/  UMOV UR10, URZ ;  /* 0x0000003f000a7c82 */ /* 0x000fc80008000000 */
[----:B------:R-:W-:Y:S02]  /*1fa90*/  UIADD3 UR8, UR8, 0x20400, URZ ;  /* 0x0002040008087890 */ /* 0x000fe4000fffe03f */
[----:B------:R-:W-:-:S09]  /*1faa0*/  UIADD3 UR9, UR9, 0x2e830, URZ ;  /* 0x0002e83009097890 */ /* 0x000fd2000fffe03f */
[----:B------:R2:W-:Y:S02]  /*1fab0*/  UTMALDG.4D [UR8], [UR4], desc[UR6] ;  /* 0x00000608040075b4 */ /* 0x0005e40008019000 */
[----:B--2---:R-:W-:Y:S01]  /*1fac0*/  NOP ;  /* 0x0000000000007918 */ /* 0x004fe20000000000 */
.L_x_5972:
[----:B0-----:R-:W0:Y:S01]  /*1fad0*/  S2R R6, SR_CgaCtaId ;  /* 0x0000000000067919 */ /* 0x001e220000008800 */
[----:B------:R-:W-:Y:S01]  /*1fae0*/  MOV R5, 0x400 ;  /* 0x0000040000057802 */ /* 0x000fe20000000f00 */
[----:B------:R-:W-:Y:S05]  /*1faf0*/  WARPSYNC.ALL ;  /* 0x0000000000007948 */ /* 0x000fea0003800000 */
[----:B------:R-:W-:Y:S01]  /*1fb00*/  BAR.SYNC.DEFER_BLOCKING 0x8, 0x120 ;  /* 0x0204800000007b1d */ /* 0x000fe20000010000 */
[----:B------:R-:W-:-:S13]  /*1fb10*/  ELECT P0, URZ, PT ;  /* 0x00000000003f782f */ /* 0x000fda0003800000 */
[----:B------:R-:W-:Y:S01]  /*1fb20*/  @P0 R2UR UR13, R3 ;  /* 0x00000000030d02ca */ /* 0x000fe200000e0000 */
[----:B------:R-:W-:Y:S01]  /*1fb30*/  UIADD3 UR4, UP0, UR36, 0x270, URZ ;  /* 0x0000027024047890 */ /* 0x000fe2000ff1e03f */
[----:B------:R-:W-:Y:S02]  /*1fb40*/  @P0 R2UR UR12, R18 ;  /* 0x00000000120c02ca */ /* 0x000fe400000e0000 */
[----:B------:R-:W-:Y:S01]  /*1fb50*/  @P0 R2UR UR11, R17 ;  /* 0x00000000110b02ca */ /* 0x000fe200000e0000 */
[----:B------:R-:W-:Y:S01]  /*1fb60*/  UIADD3.X UR5, URZ, UR37, URZ, UP0, !UPT ;  /* 0x000000253f057290 */ /* 0x000fe200087fe43f */
[----:B------:R-:W-:Y:S01]  /*1fb70*/  UMOV UR6, 0x0 ;  /* 0x0000000000067882 */ /* 0x000fe20000000000 */
[----:B------:R-:W-:Y:S01]  /*1fb80*/  UMOV UR7, 0x12f00000 ;  /* 0x12f0000000077882 */ /* 0x000fe20000000000 */
[----:B------:R-:W-:Y:S01]  /*1fb90*/  UMOV UR10, URZ ;  /* 0x0000003f000a7c82 */ /* 0x000fe20008000000 */
[----:B-1----:R-:W-:Y:S01]  /*1fba0*/  @P0 IMAD.MOV.U32 R4, RZ, RZ, 0x4000 ;  /* 0x00004000ff040424 */ /* 0x002fe200078e00ff */
[----:B0-----:R-:W-:-:S04]  /*1fbb0*/  LEA R5, R6, R5, 0x18 ;  /* 0x0000000506057211 */ /* 0x001fc800078ec0ff */
[----:B------:R-:W-:Y:S01]  /*1fbc0*/  R2UR UR9, R5 ;  /* 0x00000000050972ca */ /* 0x000fe200000e0000 */
[----:B------:R1:W-:-:S12]  /*1fbd0*/  @P0 SYNCS.ARRIVE.TRANS64 RZ, [R5+URZ+0x2e800], R4 ;  /* 0x02e8000405ff09a7 */ /* 0x0003d8000800003f */
[----:B------:R-:W-:Y:S02]  /*1fbe0*/  UIADD3 UR8, UR9, 0x1c400, URZ ;  /* 0x0001c40009087890 */ /* 0x000fe4000fffe03f */
[----:B------:R-:W-:-:S09]  /*1fbf0*/  UIADD3 UR9, UR9, 0x2e800, URZ ;  /* 0x0002e80009097890 */ /* 0x000fd2000fffe03f */
[----:B------:R1:W-:Y:S02]  /*1fc00*/  UTMALDG.4D [UR8], [UR4], desc[UR6] ;  /* 0x00000608040075b4 */ /* 0x0003e40008019000 */
[----:B-1----:R-:W-:Y:S01]  /*1fc10*/  NOP ;  /* 0x0000000000007918 */ /* 0x002fe20000000000 */
.L_x_5970:
[----:B0-----:R-:W2:Y:S01]  /*1fc20*/  LDL.LU R6, [R1+0x60] ;  /* 0x0000600001067983 */ /* 0x001ea20000300800 */
[----:B------:R-:W-:Y:S01]  /*1fc30*/  MOV R4, 0x400 ;  /* 0x0000040000047802 */ /* 0x000fe20000000f00 */
[----:B------:R-:W-:Y:S01]  /*1fc40*/  BSSY B0, `(.L_x_5978) ;  /* 0x000000b000007945 */ /* 0x000fe20003800000 */
[----:B------:R-:W0:Y:S02]  /*1fc50*/  S2R R5, SR_CgaCtaId ;  /* 0x0000000000057919 */ /* 0x000e240000008800 */
[----:B0-----:R-:W-:Y:S01]  /*1fc60*/  LEA R4, R5, R4, 0x18 ;  /* 0x0000000405047211 */ /* 0x001fe200078ec0ff */
[----:B--2---:R-:W-:-:S05]  /*1fc70*/  VIADD R6, R6, 0x1 ;  /* 0x0000000106067836 */ /* 0x004fca0000000000 */
[----:B------:R-:W-:Y:S01]  /*1fc80*/  LEA.HI R3, R6, R6, RZ, 0x1 ;  /* 0x0000000606037211 */ /* 0x000fe200078f08ff */
[----:B------:R0:W-:Y:S03]  /*1fc90*/  STL [R1+0x60], R6 ;  /* 0x0000600601007387 */ /* 0x0001e60000100800 */
[----:B------:R-:W-:-:S04]  /*1fca0*/  LOP3.LUT R3, R3, 0xfffffffe, RZ, 0xc0, !PT ;  /* 0xfffffffe03037812 */ /* 0x000fc800078ec0ff */
[----:B------:R-:W-:-:S04]  /*1fcb0*/  IADD3 R3, R6, -R3, RZ ;  /* 0x8000000306037210 */ /* 0x000fc80007ffe0ff */
[----:B------:R-:W-:-:S04]  /*1fcc0*/  SHF.L.U32 R3, R3, 0x1f, RZ ;  /* 0x0000001f03037819 */ /* 0x000fc800000006ff */
[----:B------:R-:W1:Y:S02]  /*1fcd0*/  SYNCS.PHASECHK.TRANS64.TRYWAIT P0, [R4+URZ+0x2e820], R3 ;  /* 0x02e82003040075a7 */ /* 0x000e64000800017f */
[----:B01----:R-:W-:Y:S05]  /*1fce0*/  @!P0 BRA `(.L_x_5979) ;  /* 0x0000004c00808947 */ /* 0x003fea0003800000 */
.L_x_6121:
[----:B------:R-:W-:Y:S05]  /*1fcf0*/  BSYNC B0 ;  /* 0x0000000000007941 */ /* 0x000fea0003800000 */
.L_x_5978:
[----:B0-----:R-:W2:Y:S02]  /*1fd00*/  LDL.LU R4, [R1+0x4c] ;  /* 0x00004c0001047983 */ /* 0x001ea40000300800 */
[----:B--2---:R-:W-:-:S13]  /*1fd10*/  ISETP.GE.AND P0, PT, R4, 0xe1, PT ;  /* 0x000000e10400780c */ /* 0x004fda0003f06270 */
[----:B------:R-:W-:Y:S05]  /*1fd20*/  @!P0 BRA `(.L_x_5980) ;  /* 0x0000001400088947 */ /* 0x000fea0003800000 */
[----:B------:R-:W2:Y:S04]  /*1fd30*/  LDL.LU R4, [R1+0x50] ;  /* 0x0000500001047983 */ /* 0x000ea80000300800 */
[----:B------:R0:W5:Y:S04]  /*1fd40*/  LDL.LU R6, [R1+0x8] ;  /* 0x0000080001067983 */ /* 0x0001680000300800 */
[----:B------:R0:W5:Y:S02]  /*1fd50*/  LDL.LU R7, [R1+0x10] ;  /* 0x0000100001077983 */ /* 0x0001640000300800 */
[----:B0-2---:R-:W-:-:S07]  /*1fd60*/  VIADD R17, R4, 0xfffffffe ;  /* 0xfffffffe04117836 */ /* 0x005fce0000000000 */
.L_x_6000:
        /* <DEDUP_REMOVED lines=24> */
[--C-:B------:R-:W-:Y:S02]  /*1fef0*/  IMAD.MOV R8, RZ, RZ, -R2.reuse ;  /* 0x000000ffff087224 */ /* 0x100fe400078e0a02 */
[----:B------:R-:W-:-:S04]  /*1ff00*/  IMAD.WIDE.U32 R2, R21, UR6, R2 ;  /* 0x0000000615027c25 */ /* 0x000fc8000f8e0002 */
[----:B------:R-:W-:Y:S02]  /*1ff10*/  IMAD R8, R5, R8, R17 ;  /* 0x0000000805087224 */ /* 0x000fe400078e0211 */
[----:B--2---:R-:W-:-:S04]  /*1ff20*/  IMAD R4, R11, UR6, RZ ;  /* 0x000000060b047c24 */ /* 0x004fc8000f8e02ff */
[----:B------:R-:W-:-:S04]  /*1ff30*/  IMAD R4, R21, UR7, R4 ;  /* 0x0000000715047c24 */ /* 0x000fc8000f8e0204 */
[----:B------:R-:W-:Y:S01]  /*1ff40*/  IMAD.IADD R3, R4, 0x1, R3 ;  /* 0x0000000104037824 */ /* 0x000fe200078e0203 */
[----:B------:R-:W-:-:S04]  /*1ff50*/  LEA R4, P0, R2, UR4, 0x2 ;  /* 0x0000000402047c11 */ /* 0x000fc8000f8010ff */
[----:B------:R-:W-:-:S05]  /*1ff60*/  LEA.HI.X R5, R2, UR5, R3, 0x2, P0 ;  /* 0x0000000502057c11 */ /* 0x000fca00080f1403 */
[----:B------:R1:W5:Y:S04]  /*1ff70*/  LDG.E R2, desc[UR60][R4.64] ;  /* 0x0000003c04027981 */ /* 0x000368000c1e1900 */
.L_x_5983:
[----:B-1----:R-:W1:Y:S01]  /*1ff80*/  S2R R5, SR_CgaCtaId ;  /* 0x0000000000057919 */ /* 0x002e620000008800 */
[----:B------:R-:W-:Y:S01]  /*1ff90*/  MOV R4, 0x400 ;  /* 0x0000040000047802 */ /* 0x000fe20000000f00 */
[----:B------:R-:W-:Y:S01]  /*1ffa0*/  BSSY B1, `(.L_x_5984) ;  /* 0x0000009000017945 */ /* 0x000fe20003800000 */
[----:B------:R-:W2:Y:S02]  /*1ffb0*/  S2R R3, SR_TID.X ;  /* 0x0000000000037919 */ /* 0x000ea40000002100 */
[----:B-1----:R-:W-:-:S04]  /*1ffc0*/  LEA R4, R5, R4, 0x18 ;  /* 0x0000000405047211 */ /* 0x002fc800078ec0ff */
[----:B------:R-:W-:Y:S02]  /*1ffd0*/  LEA R5, R10, R4, 0x3 ;  /* 0x000000040a057211 */ /* 0x000fe400078e18ff */
[----:B------:R-:W-:Y:S02]  /*1ffe0*/  SHF.L.U32 R4, R9, 0x1f, RZ ;  /* 0x0000001f09047819 */ /* 0x000fe400000006ff */
[----:B--2---:R-:W-:Y:S02]  /*1fff0*/  LOP3.LUT R3, R3, 0x7f, RZ, 0xc0, !PT ;  /* 0x0000007f03037812 */ /* 0x004fe400078ec0ff */
[----:B------:R-:W1:Y:S02]  /*20000*/  SYNCS.PHASECHK.TRANS64.TRYWAIT P0, [R5+URZ+0x2e880], R4 ;  /* 0x02e88004050075a7 */ /* 0x000e64000800017f */
[----:B------:R-:W-:Y:S01]  /*20010*/  ISETP.NE.AND P2, PT, R3, RZ, PT ;  /* 0x000000ff0300720c */ /* 0x000fe20003f45270 */
[----:B-1----:R-:W-:-:S12]  /*20020*/  @!P0 BRA `(.L_x_5985) ;  /* 0x0000004800d08947 */ /* 0x002fd80003800000 */
.L_x_6122:
[----:B------:R-:W-:Y:S05]  /*20030*/  BSYNC B1 ;  /* 0x0000000000017941 */ /* 0x000fea0003800000 */
.L_x_5984:
        /* <DEDUP_REMOVED lines=9> */
.L_x_5987:
[----:B------:R-:W-:Y:S05]  /*200d0*/  BSYNC B1 ;  /* 0x0000000000017941 */ /* 0x000fea0003800000 */
.L_x_5986:
[----:B------:R-:W2:Y:S04]  /*200e0*/  LDL R3, [R1+0x8] ;  /* 0x0000080001037983 */ /* 0x000ea80000100800 */
[----:B0-----:R-:W3:Y:S01]  /*200f0*/  LDL R9, [R1+0x20] ;  /* 0x0000200001097983 */ /* 0x001ee20000100800 */
        /* <DEDUP_REMOVED lines=10> */
[----:B--2---:R-:W-:Y:S02]  /*201a0*/  IMAD R3, R3, 0x7000, R10 ;  /* 0x0000700003037824 */ /* 0x004fe400078e020a */
[----:B---3--:R-:W-:Y:S02]  /*201b0*/  IMAD R8, R8, 0xe0, R9 ;  /* 0x000000e008087824 */ /* 0x008fe400078e0209 */
[----:B------:R-:W-:Y:S02]  /*201c0*/  VIADD R9, R5, 0x2e870 ;  /* 0x0002e87005097836 */ /* 0x000fe40000000000 */
[----:B------:R-:W-:-:S07]  /*201d0*/  VIADD R10, R3, 0xe400 ;  /* 0x0000e400030a7836 */ /* 0x000fce0000000000 */
.L_x_5988:
        /* <DEDUP_REMOVED lines=13> */
.L_x_6123:
[----:B------:R-:W-:Y:S05]  /*202b0*/  BSYNC B1 ;  /* 0x0000000000017941 */ /* 0x000fea0003800000 */
.L_x_5989:
        /* <DEDUP_REMOVED lines=11> */
.L_x_5992:
[----:B------:R-:W-:Y:S05]  /*20370*/  BSYNC B1 ;  /* 0x0000000000017941 */ /* 0x000fea0003800000 */
.L_x_5991:
        /* <DEDUP_REMOVED lines=8> */
.L_x_5993:
        /* <DEDUP_REMOVED lines=10> */
.L_x_5982:
[----:B------:R-:W-:Y:S05]  /*204a0*/  BSYNC B0 ;  /* 0x0000000000007941 */ /* 0x000fea0003800000 */
.L_x_5981:
[----:B------:R-:W-:-:S06]  /*204b0*/  UISETP.NE.AND UP0, UPT, UR38, 0x3, UPT ;  /* 0x000000032600788c */ /* 0x000fcc000bf05270 */
[----:B------:R-:W-:-:S13]  /*204c0*/  PLOP3.LUT P0, PT, PT, PT, UP0, 0x80, 0x0 ;  /* 0x000000000000781c */ /* 0x000fda0003f0f008 */
[----:B------:R-:W-:Y:S05]  /*204d0*/  @!P0 BRA `(.L_x_5994) ;  /* 0x0000000000048947 */ /* 0x000fea0003800000 */
[----:B------:R-:W-:Y:S01]  /*204e0*/  BPT.TRAP 0x1 ;  /* 0x000000040000795c */ /* 0x000fe20000300000 */
.L_x_5994:
[----:B------:R-:W1:Y:S01]  /*204f0*/  S2R R5, SR_CgaCtaId ;  /* 0x0000000000057919 */ /* 0x000e620000008800 */
[----:B------:R-:W-:Y:S01]  /*20500*/  IMAD.U32 R3, RZ, RZ, UR39 ;  /* 0x00000027ff037e24 */ /* 0x000fe2000f8e00ff */
[----:B------:R-:W-:Y:S01]  /*20510*/  MOV R4, 0x400 ;  /* 0x0000040000047802 */ /* 0x000fe20000000f00 */
[----:B------:R-:W-:Y:S03]  /*20520*/  BSSY B0, `(.L_x_5995) ;  /* 0x0000008000007945 */ /* 0x000fe60003800000 */
[----:B------:R-:W-:Y:S02]  /*20530*/  ISETP.NE.AND P0, PT, R3, 0x3, PT ;  /* 0x000000030300780c */ /* 0x000fe40003f05270 */
[----:B------:R-:W-:-:S04]  /*20540*/  LOP3.LUT R3, R7, 0x1, RZ, 0x3c, !PT ;  /* 0x0000000107037812 */ /* 0x000fc800078e3cff */
[----:B------:R-:W-:Y:S02]  /*20550*/  SHF.L.U32 R3, R3, 0x1f, RZ ;  /* 0x0000001f03037819 */ /* 0x000fe400000006ff */
[----:B-1----:R-:W-:-:S05]  /*20560*/  LEA R4, R5, R4, 0x18 ;  /* 0x0000000405047211 */ /* 0x002fca00078ec0ff */
[----:B------:R-:W-:-:S04]  /*20570*/  IMAD R18, R6, 0x8, R4 ;  /* 0x0000000806127824 */ /* 0x000fc800078e0204 */
[----:B------:R-:W1:Y:S02]  /*20580*/  SYNCS.PHASECHK.TRANS64.TRYWAIT P2, [R18+URZ+0x2e870], R3 ;  /* 0x02e87003120075a7 */ /* 0x000e64000804017f */
[----:B-1----:R-:W-:Y:S05]  /*20590*/  @!P2 BRA `(.L_x_5996) ;  /* 0x00000044009ca947 */ /* 0x002fea0003800000 */
.L_x_6124:
[----:B------:R-:W-:Y:S05]  /*205a0*/  BSYNC B0 ;  /* 0x0000000000007941 */ /* 0x000fea0003800000 */
.L_x_5995:
[----:B------:R-:W-:Y:S05]  /*205b0*/  @!P0 BRA `(.L_x_5997) ;  /* 0x0000000000048947 */ /* 0x000fea0003800000 */
[----:B------:R-:W-:Y:S01]  /*205c0*/  BPT.TRAP 0x1 ;  /* 0x000000040000795c */ /* 0x000fe20000300000 */
.L_x_5997:
[----:B------:R-:W-:Y:S01]  /*205d0*/  SHF.L.U32 R4, R7, 0x1f, RZ ;  /* 0x0000001f07047819 */ /* 0x000fe200000006ff */
[----:B-1----:R-:W-:-:S03]  /*205e0*/  IMAD R3, R6, 0x7000, RZ ;  /* 0x0000700006037824 */ /* 0x002fc600078e02ff */
[----:B------:R-:W1:Y:S02]  /*205f0*/  SYNCS.PHASECHK.TRANS64.TRYWAIT P2, [R18+URZ+0x2e860], R4 ;  /* 0x02e86004120075a7 */ /* 0x000e64000804017f */
[----:B-1----:R-:W-:Y:S05]  /*20600*/  @!P2 BRA `(.L_x_5998) ;  /* 0x000000440094a947 */ /* 0x002fea0003800000 */
.L_x_6125:
[----:B------:R-:W2:Y:S04]  /*20610*/  LDL R12, [R1+0x24] ;  /* 0x00002400010c7983 */ /* 0x000ea80000100800 */
[----:B------:R-:W3:Y:S04]  /*20620*/  LDL R15, [R1+0x48] ;  /* 0x00004800010f7983 */ /* 0x000ee80000100800 */
[----:B------:R4:W-:Y:S04]  /*20630*/  STL [R1+0xb0], R2 ;  /* 0x0000b00201007387 */ /* 0x0009e80000100800 */
[----:B----4-:R-:W1:Y:S01]  /*20640*/  LDL R2, [R1+0x4] ;  /* 0x0000040001027983 */ /* 0x010e620000100800 */
[----:B------:R-:W-:-:S03]  /*20650*/  MOV R13, 0x400 ;  /* 0x00000400000d7802 */ /* 0x000fc60000000f00 */
[----:B------:R4:W-:Y:S01]  /*20660*/  STL [R1+0xac], R0 ;  /* 0x0000ac0001007387 */ /* 0x0009e20000100800 */
[----:B------:R-:W0:Y:S03]  /*20670*/  S2R R14, SR_CgaCtaId ;  /* 0x00000000000e7919 */ /* 0x000e260000008800 */
[----:B----4-:R-:W4:Y:S01]  /*20680*/  LDL R0, [R1] ;  /* 0x0000000001007983 */ /* 0x010f220000100800 */
[----:B------:R-:W-:Y:S05]  /*20690*/  WARPSYNC.ALL ;  /* 0x0000000000007948 */ /* 0x000fea0003800000 */
[----:B0-----:R-:W-:-:S02]  /*206a0*/  LEA R13, R14, R13, 0x18 ;  /* 0x0000000d0e0d7211 */ /* 0x001fc400078ec0ff */
[----:B-1----:R-:W-:-:S05]  /*206b0*/  LOP3.LUT R4, R3, R2, RZ, 0xfc, !PT ;  /* 0x0000000203047212 */ /* 0x002fca00078efcff */
[----:B------:R-:W-:-:S06]  /*206c0*/  IMAD.IADD R4, R13, 0x1, R4 ;  /* 0x000000010d047824 */ /* 0x000fcc00078e0204 */
[----:B------:R-:W0:Y:S01]  /*206d0*/  LDSM.16.MT88.4 R4, [R4+0xe400] ;  /* 0x00e400000404783b */ /* 0x000e220000004200 */
[----:B--2---:R-:W-:Y:S02]  /*206e0*/  IADD3 R20, R13, R12, R3 ;  /* 0x0000000c0d147210 */ /* 0x004fe40007ffe003 */
[----:B----4-:R-:W-:Y:S02]  /*206f0*/  LOP3.LUT R12, R3, R0, RZ, 0xfc, !PT ;  /* 0x00000000030c7212 */ /* 0x010fe400078efcff */
[C-C-:B0-----:R-:W-:Y:S02]  /*20700*/  PRMT R8, R4.reuse, 0x6420, R5.reuse ;  /* 0x0000642004087816 */ /* 0x141fe40000000005 */
[----:B------:R-:W-:Y:S02]  /*20710*/  PRMT R9, R4, 0x7531, R5 ;  /* 0x0000753104097816 */ /* 0x000fe40000000005 */
[C-C-:B------:R-:W-:Y:S02]  /*20720*/  PRMT R10, R6.reuse, 0x6420, R7.reuse ;  /* 0x00006420060a7816 */ /* 0x140fe40000000007 */
[----:B------:R-:W-:-:S02]  /*20730*/  PRMT R11, R6, 0x7531, R7 ;  /* 0x00007531060b7816 */ /* 0x000fc40000000007 */
[----:B------:R-:W0:Y:S01]  /*20740*/  LDSM.16.MT88.4 R4, [R20+0xe400] ;  /* 0x00e400001404783b */ /* 0x000e220000004200 */
[----:B---3--:R-:W-:-:S05]  /*20750*/  IMAD.IADD R12, R15, 0x1, R12 ;  /* 0x000000010f0c7824 */ /* 0x008fca00078e020c */
[----:B------:R0:W-:Y:S02]  /*20760*/  STSM.16.M88.4 [R12], R8 ;  /* 0x000000080c007844 */ /* 0x0001e40000000200 */
[C-C-:B0-----:R-:W-:Y:S02]  /*20770*/  PRMT R8, R4.reuse, 0x6420, R5.reuse ;  /* 0x0000642004087816 */ /* 0x141fe40000000005 */
[----:B------:R-:W-:Y:S02]  /*20780*/  PRMT R9, R4, 0x7531, R5 ;  /* 0x0000753104097816 */ /* 0x000fe40000000005 */
[----:B------:R-:W-:Y:S02]  /*20790*/  LOP3.LUT R4, R3, 0x800, R0, 0xfe, !PT ;  /* 0x0000080003047812 */ /* 0x000fe400078efe00 */
[C-C-:B------:R-:W-:Y:S02]  /*207a0*/  PRMT R10, R6.reuse, 0x6420, R7.reuse ;  /* 0x00006420060a7816 */ /* 0x140fe40000000007 */
[----:B------:R-:W-:-:S02]  /*207b0*/  PRMT R11, R6, 0x7531, R7 ;  /* 0x00007531060b7816 */ /* 0x000fc40000000007 */
[----:B------:R-:W-:-:S05]  /*207c0*/  IADD3 R4, R15, R4, RZ ;  /* 0x000000040f047210 */ /* 0x000fca0007ffe0ff */
[----:B------:R0:W-:Y:S02]  /*207d0*/  STSM.16.M88.4 [R4], R8 ;  /* 0x0000000804007844 */ /* 0x0001e40000000200 */
[----:B0-----:R-:W-:-:S05]  /*207e0*/  VIADD R8, R3, 0x1000 ;  /* 0x0000100003087836 */ /* 0x001fca0000000000 */
[----:B------:R-:W-:-:S05]  /*207f0*/  LOP3.LUT R4, R8, R2, RZ, 0xfc, !PT ;  /* 0x0000000208047212 */ /* 0x000fca00078efcff */
[----:B------:R-:W-:-:S06]  /*20800*/  IMAD.IADD R4, R13, 0x1, R4 ;  /* 0x000000010d047824 */ /* 0x000fcc00078e0204 */
[----:B------:R-:W0:Y:S01]  /*20810*/  LDSM.16.MT88.4 R4, [R4+0xe400] ;  /* 0x00e400000404783b */ /* 0x000e220000004200 */
[----:B------:R-:W-:Y:S01]  /*20820*/  LOP3.LUT R8, R8, R0, RZ, 0xfc, !PT ;  /* 0x0000000008087212 */ /* 0x000fe200078efcff */
[----:B------:R-:W-:-:S04]  /*20830*/  IMAD.MOV.U32 R11, RZ, RZ, R15 ;  /* 0x000000ffff0b7224 */ /* 0x000fc800078e000f */
        /* <DEDUP_REMOVED lines=9> */
[----:B------:R-:W-:Y:S01]  /*208d0*/  IMAD.MOV.U32 R14, RZ, RZ, R11 ;  /* 0x000000ffff0e7224 */ /* 0x000fe200078e000b */
[----:B0-----:R-:W-:-:S02]  /*208e0*/  PRMT R8, R4, 0x6420, R5 ;  /* 0x0000642004087816 */ /* 0x001fc40000000005 */
[----:B------:R-:W-:Y:S02]  /*208f0*/  PRMT R9, R4, 0x7531, R5 ;  /* 0x0000753104097816 */ /* 0x000fe40000000005 */
[C-C-:B------:R-:W-:Y:S02]  /*20900*/  PRMT R10, R6.reuse, 0x6420, R7.reuse ;  /* 0x00006420060a7816 */ /* 0x140fe40000000007 */
[----:B------:R-:W-:Y:S02]  /*20910*/  PRMT R11, R6, 0x7531, R7 ;  /* 0x00007531060b7816 */ /* 0x000fe40000000007 */
[----:B--2---:R-:W-:-:S05]  /*20920*/  IADD3 R4, R14, R13, R3 ;  /* 0x0000000d0e047210 */ /* 0x004fca0007ffe003 */
[----:B------:R0:W-:Y:S02]  /*20930*/  STSM.16.M88.4 [R4], R8 ;  /* 0x0000000804007844 */ /* 0x0001e40000000200 */
[----:B0-----:R-:W-:-:S04]  /*20940*/  IADD3 R8, R3, 0x2000, RZ ;  /* 0x0000200003087810 */ /* 0x001fc80007ffe0ff */
[----:B------:R-:W-:-:S05]  /*20950*/  LOP3.LUT R4, R8, R2, RZ, 0xfc, !PT ;  /* 0x0000000208047212 */ /* 0x000fca00078efcff */
[----:B---3--:R-:W-:-:S06]  /*20960*/  IMAD.IADD R4, R15, 0x1, R4 ;  /* 0x000000010f047824 */ /* 0x008fcc00078e0204 */
        /* <DEDUP_REMOVED lines=19> */
[----:B0-----:R-:W-:-:S05]  /*20aa0*/  VIADD R8, R3, 0x3000 ;  /* 0x0000300003087836 */ /* 0x001fca0000000000 */
[----:B------:R-:W-:-:S05]  /*20ab0*/  LOP3.LUT R4, R8, R2, RZ, 0xfc, !PT ;  /* 0x0000000208047212 */ /* 0x000fca00078efcff */
[----:B---3--:R-:W-:-:S06]  /*20ac0*/  IMAD.IADD R4, R15, 0x1, R4 ;  /* 0x000000010f047824 */ /* 0x008fcc00078e0204 */
[----:B------:R-:W0:Y:S01]  /*20ad0*/  LDSM.16.MT88.4 R4, [R4+0xe400] ;  /* 0x00e400000404783b */ /* 0x000e220000004200 */
[----:B------:R-:W-:Y:S01]  /*20ae0*/  IMAD.MOV.U32 R11, RZ, RZ, R14 ;  /* 0x000000ffff0b7224 */ /* 0x000fe200078e000e */
[----:B------:R-:W-:-:S04]  /*20af0*/  LOP3.LUT R8, R8, R0, RZ, 0xfc, !PT ;  /* 0x0000000008087212 */ /* 0x000fc800078efcff */
[----:B------:R-:W-:Y:S02]  /*20b00*/  IADD3 R8, R11, R8, RZ ;  /* 0x000000080b087210 */ /* 0x000fe40007ffe0ff */
        /* <DEDUP_REMOVED lines=41> */
[----:B------:R-:W-:Y:S02]  /*20da0*/  MOV R11, R14 ;  /* 0x0000000e000b7202 */ /* 0x000fe40000000f00 */
        /* <DEDUP_REMOVED lines=18> */
[C---:B------:R-:W-:Y:S01]  /*20ed0*/  LOP3.LUT R4, R8.reuse, R2, RZ, 0xfc, !PT ;  /* 0x0000000208047212 */ /* 0x040fe200078efcff */
[----:B------:R-:W-:Y:S01]  /*20ee0*/  IMAD.MOV.U32 R11, RZ, RZ, R14 ;  /* 0x000000ffff0b7224 */ /* 0x000fe200078e000e */
[----:B------:R-:W-:Y:S01]  /*20ef0*/  LOP3.LUT R8, R8, R0, RZ, 0xfc, !PT ;  /* 0x0000000008087212 */ /* 0x000fe200078efcff */
[----:B------:R0:W5:Y:S01]  /*20f00*/  LDL.LU R2, [R1+0xb0] ;  /* 0x0000b00001027983 */ /* 0x0001620000300800 */
[----:B---3--:R-:W-:-:S03]  /*20f10*/  IADD3 R4, R15, R4, RZ ;  /* 0x000000040f047210 */ /* 0x008fc60007ffe0ff */
[----:B------:R-:W-:Y:S01]  /*20f20*/  IMAD.IADD R8, R11, 0x1, R8 ;  /* 0x000000010b087824 */ /* 0x000fe200078e0208 */
[----:B------:R0:W5:Y:S04]  /*20f30*/  LDL.LU R0, [R1+0xac] ;  /* 0x0000ac0001007983 */ /* 0x0001680000300800 */
[----:B------:R-:W1:Y:S02]  /*20f40*/  LDSM.16.MT88.4 R4, [R4+0xe400] ;  /* 0x00e400000404783b */ /* 0x000e640000004200 */
[C-C-:B-1----:R-:W-:Y:S02]  /*20f50*/  PRMT R12, R4.reuse, 0x6420, R5.reuse ;  /* 0x00006420040c7816 */ /* 0x142fe40000000005 */
[----:B------:R-:W-:Y:S02]  /*20f60*/  PRMT R13, R4, 0x7531, R5 ;  /* 0x00007531040d7816 */ /* 0x000fe40000000005 */
[----:B------:R-:W-:-:S02]  /*20f70*/  PRMT R14, R6, 0x6420, R7 ;  /* 0x00006420060e7816 */ /* 0x000fc40000000007 */
[----:B------:R-:W-:Y:S02]  /*20f80*/  PRMT R15, R6, 0x7531, R7 ;  /* 0x00007531060f7816 */ /* 0x000fe40000000007 */
[----:B------:R-:W1:Y:S04]  /*20f90*/  LDSM.16.MT88.4 R4, [R20+0x14400] ;  /* 0x014400001404783b */ /* 0x000e680000004200 */
[----:B------:R2:W-:Y:S04]  /*20fa0*/  STSM.16.M88.4 [R8], R12 ;  /* 0x0000000c08007844 */ /* 0x0005e80000000200 */
[----:B--2---:R-:W2:Y:S01]  /*20fb0*/  LDL R14, [R1+0x28] ;  /* 0x00002800010e7983 */ /* 0x004ea20000100800 */
[----:B------:R-:W-:Y:S01]  /*20fc0*/  IMAD.MOV.U32 R15, RZ, RZ, R11 ;  /* 0x000000ffff0f7224 */ /* 0x000fe200078e000b */
[----:B-1----:R-:W-:-:S02]  /*20fd0*/  PRMT R8, R4, 0x6420, R5 ;  /* 0x0000642004087816 */ /* 0x002fc40000000005 */
[----:B------:R-:W-:Y:S02]  /*20fe0*/  PRMT R9, R4, 0x7531, R5 ;  /* 0x0000753104097816 */ /* 0x000fe40000000005 */
[C-C-:B------:R-:W-:Y:S02]  /*20ff0*/  PRMT R10, R6.reuse, 0x6420, R7.reuse ;  /* 0x00006420060a7816 */ /* 0x140fe40000000007 */
[----:B------:R-:W-:Y:S02]  /*21000*/  PRMT R11, R6, 0x7531, R7 ;  /* 0x00007531060b7816 */ /* 0x000fe40000000007 */
[----:B--2---:R-:W-:-:S05]  /*21010*/  IADD3 R3, R15, R14, R3 ;  /* 0x0000000e0f037210 */ /* 0x004fca0007ffe003 */
        /* <DEDUP_REMOVED lines=9> */
.L_x_5999:
[----:B------:R2:W5:Y:S01]  /*210b0*/  LDL R6, [R1+0x8] ;  /* 0x0000080001067983 */ /* 0x0005620000100800 */
[----:B-1----:R1:W-:Y:S01]  /*210c0*/  SYNCS.ARRIVE.TRANS64.A1T0 RZ, [R18+URZ+0x2e850], RZ ;  /* 0x02e850ff12ff79a7 */ /* 0x0023e2000810003f */
[----:B------:R-:W-:Y:S01]  /*210d0*/  BAR.SYNC.DEFER_BLOCKING 0x2, 0x80 ;  /* 0x0082000000007b1d */ /* 0x000fe20000010000 */
[C---:B------:R-:W-:Y:S01]  /*210e0*/  ISETP.GT.AND P0, PT, R17.reuse, RZ, PT ;  /* 0x000000ff1100720c */ /* 0x040fe20003f04270 */
[----:B------:R-:W-:Y:S02]  /*210f0*/  VIADD R17, R17, 0xffffffff ;  /* 0xffffffff11117836 */ /* 0x000fe40000000000 */
[----:B-1----:R-:W-:Y:S02]  /*21100*/  @!P1 VIADD R18, R18, 0x2e880 ;  /* 0x0002e88012129836 */ /* 0x002fe40000000000 */
[----:B------:R2:W5:Y:S03]  /*21110*/  LDL R7, [R1+0x10] ;  /* 0x0000100001077983 */ /* 0x0005660000100800 */
[----:B------:R-:W-:-:S04]  /*21120*/  @!P1 PRMT R18, RZ, 0x654, R18 ;  /* 0x00000654ff129816 */ /* 0x000fc80000000012 */
[----:B------:R2:W-:Y:S01]  /*21130*/  @!P1 SYNCS.ARRIVE.TRANS64.RED.A1T0 RZ, [R18+URZ], RZ ;  /* 0x000000ff12ff99a7 */ /* 0x0005e2000810043f */
[----:B------:R-:W-:Y:S05]  /*21140*/  @P0 BRA `(.L_x_6000) ;  /* 0xffffffec00080947 */ /* 0x000fea000383ffff */
.L_x_5980:
[----:B------:R-:W-:Y:S04]  /*21150*/  BSSY B0, `(.L_x_6001) ;  /* 0x000000e000007945 */ /* 0x000fe80003800000 */
[----:B------:R-:W-:Y:S05]  /*21160*/  @P1 BRA `(.L_x_6002) ;  /* 0x0000000000301947 */ /* 0x000fea0003800000 */
[----:B-----5:R-:W1:Y:S01]  /*21170*/  S2R R2, SR_LANEID ;  /* 0x0000000000027919 */ /* 0x020e620000000000 */
[----:B------:R-:W-:Y:S01]  /*21180*/  VOTEU.ANY UR4, UPT, PT ;  /* 0x0000000000047886 */ /* 0x000fe200038e0100 */
[----:B------:R-:W3:Y:S01]  /*21190*/  LDC.64 R4, c[0x0][0xc38] ;  /* 0x00030e00ff047b82 */ /* 0x000ee20000000a00 */
[----:B------:R-:W1:Y:S02]  /*211a0*/  FLO.U32 R0, UR4 ;  /* 0x0000000400007d00 */ /* 0x000e6400080e0000 */
[----:B-1----:R-:W-:-:S06]  /*211b0*/  ISETP.EQ.U32.AND P0, PT, R0, R2, PT ;  /* 0x000000020000720c */ /* 0x002fcc0003f02070 */
[----:B------:R-:W3:Y:S07]  /*211c0*/  POPC R2, UR4 ;  /* 0x0000000400027d09 */ /* 0x000eee0008000000 */
[----:B---3--:R-:W3:Y:S04]  /*211d0*/  @P0 ATOMG.E.ADD.STRONG.GPU PT, R2, desc[UR60][R4.64], R2 ;  /* 0x00000002040209a8 */ /* 0x008ee800081ee1fc */
[----:B---3--:R1:W3:Y:S02]  /*211e0*/  SHFL.IDX PT, R2, R2, R0, 0x1f ;  /* 0x00001f0002027589 */ /* 0x0082e400000e0000 */
[----:B-1----:R-:W1:Y:S02]  /*211f0*/  S2R R0, SR_LTMASK ;  /* 0x0000000000007919 */ /* 0x002e640000003900 */
[----:B-1----:R-:W-:-:S06]  /*21200*/  LOP3.LUT R0, R0, UR4, RZ, 0xc0, !PT ;  /* 0x0000000400007c12 */ /* 0x002fcc000f8ec0ff */
[----:B------:R-:W3:Y:S02]  /*21210*/  POPC R0, R0 ;  /* 0x0000000000007309 */ /* 0x000ee40000000000 */
[----:B---3--:R-:W-:-:S07]  /*21220*/  IADD3 R16, R2, UR40, R0 ;  /* 0x0000002802107c10 */ /* 0x008fce000fffe000 */
.L_x_6002:
[----:B------:R-:W-:Y:S05]  /*21230*/  BSYNC B0 ;  /* 0x0000000000007941 */ /* 0x000fea0003800000 */
.L_x_6001:
[----:B------:R-:W-:-:S06]  /*21240*/  UISETP.NE.AND UP0, UPT, UR38, 0x3, UPT ;  /* 0x000000032600788c */ /* 0x000fcc000bf05270 */
[----:B------:R-:W-:-:S13]  /*21250*/  PLOP3.LUT P0, PT, PT, PT, UP0, 0x80, 0x0 ;  /* 0x000000000000781c */ /* 0x000fda0003f0f008 */
[----:B------:R-:W-:Y:S05]  /*21260*/  @!P0 BRA `(.L_x_6003) ;  /* 0x0000000000048947 */ /* 0x000fea0003800000 */
[----:B------:R-:W-:Y:S01]  /*21270*/  BPT.TRAP 0x1 ;  /* 0x000000040000795c */ /* 0x000fe20000300000 */
.L_x_6003:
[----:B-----5:R-:W3:Y:S04]  /*21280*/  LDL R2, [R1+0x10] ;  /* 0x0000100001027983 */ /* 0x020ee80000100800 */
[----:B0-----:R-:W4:Y:S01]  /*21290*/  LDL R3, [R1+0x8] ;  /* 0x0000080001037983 */ /* 0x001f220000100800 */
[----:B------:R-:W-:Y:S01]  /*212a0*/  MOV R4, 0x400 ;  /* 0x0000040000047802 */ /* 0x000fe20000000f00 */
[----:B------:R-:W-:Y:S01]  /*212b0*/  IMAD.U32 R0, RZ, RZ, UR39 ;  /* 0x00000027ff007e24 */ /* 0x000fe2000f8e00ff */
[----:B------:R-:W-:Y:S01]  /*212c0*/  BSSY B0, `(.L_x_6004) ;  /* 0x0000009000007945 */ /* 0x000fe20003800000 */
[----:B------:R-:W0:Y:S03]  /*212d0*/  S2R R5, SR_CgaCtaId ;  /* 0x0000000000057919 */ /* 0x000e260000008800 */
[----:B------:R-:W-:-:S02]  /*212e0*/  ISETP.NE.AND P2, PT, R0, 0x3, PT ;  /* 0x000000030000780c */ /* 0x000fc40003f45270 */
[----:B0-----:R-:W-:Y:S02]  /*212f0*/  LEA R4, R5, R4, 0x18 ;  /* 0x0000000405047211 */ /* 0x001fe400078ec0ff */
[----:B---3--:R-:W-:-:S04]  /*21300*/  LOP3.LUT R2, R2, 0x1, RZ, 0x3c, !PT ;  /* 0x0000000102027812 */ /* 0x008fc800078e3cff */
[----:B------:R-:W-:Y:S01]  /*21310*/  SHF.L.U32 R2, R2, 0x1f, RZ ;  /* 0x0000001f02027819 */ /* 0x000fe200000006ff */
[----:B----4-:R-:W-:-:S04]  /*21320*/  IMAD R0, R3, 0x8, R4 ;  /* 0x0000000803007824 */ /* 0x010fc800078e0204 */
[----:B------:R-:W0:Y:S02]  /*21330*/  SYNCS.PHASECHK.TRANS64.TRYWAIT P0, [R0+URZ+0x2e870], R2 ;  /* 0x02e87002000075a7 */ /* 0x000e24000800017f */
[----:B0-----:R-:W-:Y:S05]  /*21340*/  @!P0 BRA `(.L_x_6005) ;  /* 0x0000003800588947 */ /* 0x001fea0003800000 */
.L_x_6126:
[----:B------:R-:W-:Y:S05]  /*21350*/  BSYNC B0 ;  /* 0x0000000000007941 */ /* 0x000fea0003800000 */
.L_x_6004:
[----:B------:R-:W-:Y:S05]  /*21360*/  @!P2 BRA `(.L_x_6006) ;  /* 0x000000000004a947 */ /* 0x000fea0003800000 */
[----:B------:R-:W-:Y:S01]  /*21370*/  BPT.TRAP 0x1 ;  /* 0x000000040000795c */ /* 0x000fe20000300000 */
.L_x_6006:
[----:B0-----:R-:W3:Y:S02]  /*21380*/  LDL R2, [R1+0x10] ;  /* 0x0000100001027983 */ /* 0x001ee40000100800 */
[----:B---3--:R-:W-:-:S04]  /*21390*/  SHF.L.U32 R2, R2, 0x1f, RZ ;  /* 0x0000001f02027819 */ /* 0x008fc800000006ff */
[----:B------:R-:W0:Y:S02]  /*213a0*/  SYNCS.PHASECHK.TRANS64.TRYWAIT P0, [R0+URZ+0x2e860], R2 ;  /* 0x02e86002000075a7 */ /* 0x000e24000800017f */
[----:B0-----:R-:W-:Y:S05]  /*213b0*/  @!P0 BRA `(.L_x_6007) ;  /* 0x0000003800508947 */ /* 0x001fea0003800000 */
.L_x_6127:
[----:B------:R-:W3:Y:S04]  /*213c0*/  LDL R12, [R1+0x24] ;  /* 0x00002400010c7983 */ /* 0x000ee80000100800 */
[----:B------:R1:W-:Y:S04]  /*213d0*/  STL [R1+0xb0], R16 ;  /* 0x0000b01001007387 */ /* 0x0003e80000100800 */
[----:B-1----:R-:W4:Y:S04]  /*213e0*/  LDL R16, [R1+0x4] ;  /* 0x0000040001107983 */ /* 0x002f280000100800 */
[----:B------:R0:W-:Y:S04]  /*213f0*/  STL [R1+0xac], R0 ;  /* 0x0000ac0001007387 */ /* 0x0001e80000100800 */
[----:B0-----:R-:W3:Y:S04]  /*21400*/  LDL R0, [R1] ;  /* 0x0000000001007983 */ /* 0x001ee80000100800 */
[----:B--2---:R-:W2:Y:S01]  /*21410*/  LDL.LU R18, [R1+0x48] ;  /* 0x0000480001127983 */ /* 0x004ea20000300800 */
[----:B------:R-:W-:-:S03]  /*21420*/  MOV R13, 0x400 ;  /* 0x00000400000d7802 */ /* 0x000fc60000000f00 */
[----:B------:R-:W4:Y:S01]  /*21430*/  LDL R17, [R1+0x8] ;  /* 0x0000080001117983 */ /* 0x000f220000100800 */
[----:B------:R-:W0:Y:S01]  /*21440*/  S2R R14, SR_CgaCtaId ;  /* 0x00000000000e7919 */ /* 0x000e220000008800 */
[----:B------:R-:W-:Y:S05]  /*21450*/  WARPSYNC.ALL ;  /* 0x0000000000007948 */ /* 0x000fea0003800000 */
[----:B0-----:R-:W-:Y:S01]  /*21460*/  LEA R13, R14, R13, 0x18 ;  /* 0x0000000d0e0d7211 */ /* 0x001fe200078ec0ff */
[----:B----4-:R-:W-:-:S05]  /*21470*/  IMAD R3, R17, 0x7000, RZ ;  /* 0x0000700011037824 */ /* 0x010fca00078e02ff */
[----:B------:R-:W-:-:S04]  /*21480*/  LOP3.LUT R2, R3, R16, RZ, 0xfc, !PT ;  /* 0x0000001003027212 */ /* 0x000fc800078efcff */
[----:B------:R-:W-:-:S05]  /*21490*/  IADD3 R2, R13, R2, RZ ;  /* 0x000000020d027210 */ /* 0x000fca0007ffe0ff */
[----:B------:R3:W0:Y:S02]  /*214a0*/  LDSM.16.MT88.4 R4, [R2+0xe400] ;  /* 0x00e400000204783b */ /* 0x0006240000004200 */
[----:B---3--:R-:W-:Y:S02]  /*214b0*/  IADD3 R2, R13, R12, R3 ;  /* 0x0000000c0d027210 */ /* 0x008fe40007ffe003 */
[----:B------:R-:W-:Y:S02]  /*214c0*/  LOP3.LUT R12, R3, R0, RZ, 0xfc, !PT ;  /* 0x00000000030c7212 */ /* 0x000fe400078efcff */
[C-C-:B0-----:R-:W-:Y:S02]  /*214d0*/  PRMT R8, R4.reuse, 0x6420, R5.reuse ;  /* 0x0000642004087816 */ /* 0x141fe40000000005 */
[----:B------:R-:W-:Y:S02]  /*214e0*/  PRMT R9, R4, 0x7531, R5 ;  /* 0x0000753104097816 */ /* 0x000fe40000000005 */
[----:B------:R-:W-:-:S02]  /*214f0*/  PRMT R10, R6, 0x6420, R7 ;  /* 0x00006420060a7816 */ /* 0x000fc40000000007 */
[----:B------:R-:W-:Y:S02]  /*21500*/  PRMT R11, R6, 0x7531, R7 ;  /* 0x00007531060b7816 */ /* 0x000fe40000000007 */
[----:B------:R-:W0:Y:S01]  /*21510*/  LDSM.16.MT88.4 R4, [R2+0xe400] ;  /* 0x00e400000204783b */ /* 0x000e220000004200 */
[----:B--2---:R-:W-:-:S05]  /*21520*/  IMAD.IADD R12, R18, 0x1, R12 ;  /* 0x00000001120c7824 */ /* 0x004fca00078e020c */
[----:B------:R0:W-:Y:S02]  /*21530*/  STSM.16.M88.4 [R12], R8 ;  /* 0x000000080c007844 */ /* 0x0001e40000000200 */
[C-C-:B0-----:R-:W-:Y:S02]  /*21540*/  PRMT R8, R4.reuse, 0x6420, R5.reuse ;  /* 0x0000642004087816 */ /* 0x141fe40000000005 */
[----:B------:R-:W-:Y:S02]  /*21550*/  PRMT R9, R4, 0x7531, R5 ;  /* 0x0000753104097816 */ /* 0x000fe40000000005 */
[----:B------:R-:W-:Y:S02]  /*21560*/  LOP3.LUT R4, R3, 0x800, R0, 0xfe, !PT ;  /* 0x0000080003047812 */ /* 0x000fe400078efe00 */
        /* <DEDUP_REMOVED lines=18> */
[----:B0-----:R-:W-:-:S02]  /*21690*/  PRMT R8, R4, 0x6420, R5 ;  /* 0x0000642004087816 */ /* 0x001fc40000000005 */
[----:B------:R-:W-:Y:S02]  /*216a0*/  PRMT R9, R4, 0x7531, R5 ;  /* 0x0000753104097816 */ /* 0x000fe40000000005 */
[C-C-:B------:R-:W-:Y:S02]  /*216b0*/  PRMT R10, R6.reuse, 0x6420, R7.reuse ;  /* 0x00006420060a7816 */ /* 0x140fe40000000007 */
[----:B------:R-:W-:Y:S02]  /*216c0*/  PRMT R11, R6, 0x7531, R7 ;  /* 0x00007531060b7816 */ /* 0x000fe40000000007 */
[----:B--2---:R-:W-:-:S05]  /*216d0*/  IADD3 R4, R18, R14, R3 ;  /* 0x0000000e12047210 */ /* 0x004fca0007ffe003 */
[----:B------:R0:W-:Y:S02]  /*216e0*/  STSM.16.M88.4 [R4], R8 ;  /* 0x0000000804007844 */ /* 0x0001e40000000200 */
[----:B0-----:R-:W-:-:S05]  /*216f0*/  VIADD R8, R3, 0x2000 ;  /* 0x0000200003087836 */ /* 0x001fca0000000000 */
[----:B------:R-:W-:-:S04]  /*21700*/  LOP3.LUT R4, R8, R16, RZ, 0xfc, !PT ;  /* 0x0000001008047212 */ /* 0x000fc800078efcff */
[----:B---3--:R-:W-:-:S06]  /*21710*/  IADD3 R4, R15, R4, RZ ;  /* 0x000000040f047210 */ /* 0x008fcc0007ffe0ff */
        /* <DEDUP_REMOVED lines=70> */
[----:B------:R-:W3:Y:S04]  /*21b80*/  LDL.LU R14, [R1+0x14] ;  /* 0x00001400010e7983 */ /* 0x000ee80000300800 */
[----:B------:R-:W4:Y:S01]  /*21b90*/  LDL R15, [R1+0x28] ;  /* 0x00002800010f7983 */ /* 0x000f220000100800 */
[----:B0-----:R-:W-:-:S02]  /*21ba0*/  PRMT R8, R4, 0x6420, R5 ;  /* 0x0000642004087816 */ /* 0x001fc40000000005 */
[----:B------:R-:W-:Y:S02]  /*21bb0*/  PRMT R9, R4, 0x7531, R5 ;  /* 0x0000753104097816 */ /* 0x000fe40000000005 */
[C-C-:B------:R-:W-:Y:S02]  /*21bc0*/  PRMT R10, R6.reuse, 0x6420, R7.reuse ;  /* 0x00006420060a7816 */ /* 0x140fe40000000007 */
[----:B------:R-:W-:Y:S02]  /*21bd0*/  PRMT R11, R6, 0x7531, R7 ;  /* 0x00007531060b7816 */ /* 0x000fe40000000007 */
[----:B--2---:R-:W-:-:S05]  /*21be0*/  IADD3 R4, R18, R13, R3 ;  /* 0x0000000d12047210 */ /* 0x004fca0007ffe003 */
[----:B------:R0:W-:Y:S02]  /*21bf0*/  STSM.16.M88.4 [R4], R8 ;  /* 0x0000000804007844 */ /* 0x0001e40000000200 */
[----:B0-----:R-:W-:-:S05]  /*21c00*/  VIADD R8, R3, 0x6000 ;  /* 0x0000600003087836 */ /* 0x001fca0000000000 */
[C---:B------:R-:W-:Y:S02]  /*21c10*/  LOP3.LUT R4, R8.reuse, R16, RZ, 0xfc, !PT ;  /* 0x0000001008047212 */ /* 0x040fe400078efcff */
[----:B------:R0:W5:Y:S01]  /*21c20*/  LDL.LU R16, [R1+0xb0] ;  /* 0x0000b00001107983 */ /* 0x0001620000300800 */
[----:B------:R-:W-:-:S03]  /*21c30*/  LOP3.LUT R8, R8, R0, RZ, 0xfc, !PT ;  /* 0x0000000008087212 */ /* 0x000fc600078efcff */
[----:B------:R0:W5:Y:S01]  /*21c40*/  LDL.LU R0, [R1+0xac] ;  /* 0x0000ac0001007983 */ /* 0x0001620000300800 */
[----:B---3--:R-:W-:-:S06]  /*21c50*/  IMAD.IADD R4, R14, 0x1, R4 ;  /* 0x000000010e047824 */ /* 0x008fcc00078e0204 */
[----:B------:R-:W1:Y:S01]  /*21c60*/  LDSM.16.MT88.4 R4, [R4+0xe400] ;  /* 0x00e400000404783b */ /* 0x000e620000004200 */
[C---:B----4-:R-:W-:Y:S01]  /*21c70*/  IADD3 R12, R18.reuse, R15, R3 ;  /* 0x0000000f120c7210 */ /* 0x050fe20007ffe003 */
[----:B------:R-:W-:Y:S01]  /*21c80*/  IMAD.IADD R3, R18, 0x1, R8 ;  /* 0x0000000112037824 */ /* 0x000fe200078e0208 */
[C-C-:B-1----:R-:W-:Y:S02]  /*21c90*/  PRMT R8, R4.reuse, 0x6420, R5.reuse ;  /* 0x0000642004087816 */ /* 0x142fe40000000005 */
[----:B------:R-:W-:Y:S02]  /*21ca0*/  PRMT R9, R4, 0x7531, R5 ;  /* 0x0000753104097816 */ /* 0x000fe40000000005 */
[C-C-:B------:R-:W-:Y:S02]  /*21cb0*/  PRMT R10, R6.reuse, 0x6420, R7.reuse ;  /* 0x00006420060a7816 */ /* 0x140fe40000000007 */
[----:B------:R-:W-:Y:S02]  /*21cc0*/  PRMT R11, R6, 0x7531, R7 ;  /* 0x00007531060b7816 */ /* 0x000fe40000000007 */
[----:B------:R-:W1:Y:S04]  /*21cd0*/  LDSM.16.MT88.4 R4, [R2+0x14400] ;  /* 0x014400000204783b */ /* 0x000e680000004200 */
[----:B------:R1:W-:Y:S02]  /*21ce0*/  STSM.16.M88.4 [R3], R8 ;  /* 0x0000000803007844 */ /* 0x0003e40000000200 */
        /* <DEDUP_REMOVED lines=13> */
.L_x_6008:
[----:B------:R-:W2:Y:S01]  /*21dc0*/  LDL.LU R3, [R1+0x10] ;  /* 0x0000100001037983 */ /* 0x000ea20000300800 */
[----:B-1---5:R1:W-:Y:S02]  /*21dd0*/  SYNCS.ARRIVE.TRANS64.A1T0 RZ, [R0+URZ+0x2e850], RZ ;  /* 0x02e850ff00ff79a7 */ /* 0x0223e4000810003f */
[----:B-1----:R-:W-:-:S04]  /*21de0*/  @!P1 IADD3 R0, R0, 0x2e880, RZ ;  /* 0x0002e88000009810 */ /* 0x002fc80007ffe0ff */
[----:B------:R-:W-:Y:S01]  /*21df0*/  @!P1 PRMT R0, RZ, 0x654, R0 ;  /* 0x00000654ff009816 */ /* 0x000fe20000000000 */
[----:B------:R-:W-:Y:S06]  /*21e00*/  BAR.SYNC.DEFER_BLOCKING 0x2, 0x80 ;  /* 0x0082000000007b1d */ /* 0x000fec0000010000 */
[----:B------:R1:W-:Y:S02]  /*21e10*/  @!P1 SYNCS.ARRIVE.TRANS64.RED.A1T0 RZ, [R0+URZ], RZ ;  /* 0x000000ff00ff99a7 */ /* 0x0003e4000810043f */
[----:B-1----:R-:W-:-:S05]  /*21e20*/  VIADD R0, R17, 0x1 ;  /* 0x0000000111007836 */ /* 0x002fca0000000000 */
[----:B------:R-:W-:-:S04]  /*21e30*/  ISETP.NE.AND P0, PT, R0, 0x2, PT ;  /* 0x000000020000780c */ /* 0x000fc80003f05270 */
[----:B------:R-:W-:Y:S02]  /*21e40*/  SEL R2, RZ, 0x1, P0 ;  /* 0x00000001ff027807 */ /* 0x000fe40000000000 */
[----:B------:R-:W-:-:S05]  /*21e50*/  SEL R0, R0, RZ, P0 ;  /* 0x000000ff00007207 */ /* 0x000fca0000000000 */
[----:B------:R1:W-:Y:S01]  /*21e60*/  STL [R1+0x8], R0 ;  /* 0x0000080001007387 */ /* 0x0003e20000100800 */
[----:B--2---:R-:W-:-:S05]  /*21e70*/  LOP3.LUT R3, R3, R2, RZ, 0x3c, !PT ;  /* 0x0000000203037212 */ /* 0x004fca00078e3cff */
[----:B------:R1:W-:Y:S02]  /*21e80*/  STL [R1+0x10], R3 ;  /* 0x0000100301007387 */ /* 0x0003e40000100800 */
.L_x_5963:
[----:B------:R-:W-:Y:S05]  /*21e90*/  BSYNC B6 ;  /* 0x0000000000067941 */ /* 0x000fea0003800000 */
.L_x_5961:
[----:B-1----:R-:W2:Y:S02]  /*21ea0*/  LDL R0, [R1+0x5c] ;  /* 0x00005c0001007983 */ /* 0x002ea40000100800 */
[----:B--2---:R-:W-:-:S13]  /*21eb0*/  LOP3.LUT P0, RZ, R0, 0x2, RZ, 0xc0, !PT ;  /* 0x0000000200ff7812 */ /* 0x004fda000780c0ff */
[----:B------:R-:W-:Y:S05]  /*21ec0*/  @!P0 BRA `(.L_x_6009) ;  /* 0x0000000000208947 */ /* 0x000fea0003800000 */
[----:B------:R-:W-:Y:S05]  /*21ed0*/  WARPSYNC.ALL ;  /* 0x0000000000007948 */ /* 0x000fea0003800000 */
[----:B------:R-:W1:Y:S08]  /*21ee0*/  S2UR UR5, SR_CgaCtaId ;  /* 0x00000000000579c3 */ /* 0x000e700000008800 */
[----:B------:R-:W-:Y:S06]  /*21ef0*/  BAR.SYNC.DEFER_BLOCKING 0x5, 0x180 ;  /* 0x0146000000007b1d */ /* 0x000fec0000010000 */
[----:B------:R-:W-:-:S02]  /*21f00*/  UMOV UR4, 0x400 ;  /* 0x0000040000047882 */ /* 0x000fc40000000000 */
[----:B-1----:R-:W-:-:S09]  /*21f10*/  ULEA UR4, UR5, UR4, 0x18 ;  /* 0x0000000405047291 */ /* 0x002fd2000f8ec03f */
[----:B------:R-:W1:Y:S01]  /*21f20*/  LDS.128 R16, [UR4+0x2e8d0] ;  /* 0x02e8d004ff107984 */ /* 0x000e620008000c00 */
[----:B------:R-:W-:Y:S06]  /*21f30*/  BAR.ARV 0x4, 0x180 ;  /* 0x0106000000007b1d */ /* 0x000fec0000002000 */
[----:B------:R-:W-:Y:S05]  /*21f40*/  BRA `(.L_x_6010) ;  /* 0x00000008004c7947 */ /* 0x000fea0003800000 */
.L_x_6009:
[----:B------:R-:W1:Y:S01]  /*21f50*/  S2R R0, SR_TID.X ;  /* 0x0000000000007919 */ /* 0x000e620000002100 */
[----:B------:R-:W-:Y:S01]  /*21f60*/  UMOV UR4, 0xffffffff ;  /* 0xffffffff00047882 */ /* 0x000fe20000000000 */
[----:B-1----:R-:W-:-:S04]  /*21f70*/  LOP3.LUT R7, R0, 0x1f, RZ, 0xc0, !PT ;  /* 0x0000001f00077812 */ /* 0x002fc800078ec0ff */
[----:B------:R-:W-:Y:S01]  /*21f80*/  ISETP.NE.AND P0, PT, R7, 0x1f, PT ;  /* 0x0000001f0700780c */ /* 0x000fe20003f05270 */
[----:B------:R-:W-:-:S12]  /*21f90*/  BRA.DIV UR4, `(.L_x_6011) ;  /* 0x0000002e046c7947 */ /* 0x000fd8000b800000 */
[----:B------:R-:W-:Y:S01]  /*21fa0*/  IMAD.IADD R0, R19, 0x1, R7 ;  /* 0x0000000113007824 */ /* 0x000fe200078e0207 */
[----:B------:R-:W-:-:S04]  /*21fb0*/  ULDC UR4, c[0x0][0xc14] ;  /* 0x0003050000047ab9 */ /* 0x000fc80000000800 */
[----:B------:R-:W-:-:S13]  /*21fc0*/  ISETP.GE.OR P1, PT, R0, UR4, !P0 ;  /* 0x0000000400007c0c */ /* 0x000fda000c726670 */
[----:B------:R-:W1:Y:S02]  /*21fd0*/  @!P1 LDC.64 R2, c[0x0][0xc58] ;  /* 0x00031600ff029b82 */ /* 0x000e640000000a00 */
[----:B-1----:R-:W-:-:S06]  /*21fe0*/  @!P1 IMAD.WIDE R2, R0, 0x4, R2 ;  /* 0x0000000400029825 */ /* 0x002fcc00078e0202 */
[----:B------:R1:W2:Y:S01]  /*21ff0*/  @!P1 LDG.E R3, desc[UR60][R2.64] ;  /* 0x0000003c02039981 */ /* 0x0002a2000c1e1900 */
[C---:B------:R-:W-:Y:S02]  /*22000*/  ISETP.GE.U32.AND P2, PT, R7.reuse, 0x2, PT ;  /* 0x000000020700780c */ /* 0x040fe40003f46070 */
[C---:B------:R-:W-:Y:S01]  /*22010*/  ISETP.GE.U32.AND P3, PT, R7.reuse, 0x4, PT ;  /* 0x000000040700780c */ /* 0x040fe20003f66070 */
[----:B------:R-:W-:Y:S01]  /*22020*/  SHFL.IDX PT, R0, R16, RZ, 0x1f ;  /* 0x00001fff10007589 */ /* 0x000fe200000e0000 */
[C---:B------:R-:W-:Y:S02]  /*22030*/  ISETP.GE.U32.AND P4, PT, R7.reuse, 0x8, PT ;  /* 0x000000080700780c */ /* 0x040fe40003f86070 */
[C---:B------:R-:W-:Y:S01]  /*22040*/  ISETP.GE.U32.AND P5, PT, R7.reuse, 0x10, PT ;  /* 0x000000100700780c */ /* 0x040fe20003fa6070 */
[----:B------:R-:W-:Y:S01]  /*22050*/  SHFL.IDX PT, R4, R16, 0x1, 0x1f ;  /* 0x00201f0010047f89 */ /* 0x000fe200000e0000 */
[----:B-1----:R-:W-:Y:S02]  /*22060*/  IMAD.MOV.U32 R2, RZ, RZ, RZ ;  /* 0x000000ffff027224 */ /* 0x002fe400078e00ff */
[----:B--2---:R-:W-:Y:S01]  /*22070*/  @!P1 IMAD.MOV.U32 R2, RZ, RZ, R3 ;  /* 0x000000ffff029224 */ /* 0x004fe200078e0003 */
[----:B------:R-:W-:-:S04]  /*22080*/  ISETP.NE.AND P1, PT, R7, RZ, PT ;  /* 0x000000ff0700720c */ /* 0x000fc80003f25270 */
        /* <DEDUP_REMOVED lines=11> */
[----:B------:R-:W-:-:S05]  /*22140*/  IMAD.IADD R3, R3, 0x1, R5 ;  /* 0x0000000103037824 */ /* 0x000fca00078e0205 */
[----:B------:R-:W1:Y:S02]  /*22150*/  SHFL.UP PT, R5, R3, 0x10, RZ ;  /* 0x0600000003057989 */ /* 0x000e6400000e00ff */
[----:B-1----:R-:W-:-:S05]  /*22160*/  SEL R5, R5, RZ, P5 ;  /* 0x000000ff05057207 */ /* 0x002fca0002800000 */
[----:B------:R-:W-:-:S05]  /*22170*/  IMAD.IADD R3, R3, 0x1, R5 ;  /* 0x0000000103037824 */ /* 0x000fca00078e0205 */
[----:B------:R1:W2:Y:S02]  /*22180*/  SHFL.IDX PT, R6, R3, 0x1f, 0x1f ;  /* 0x03e01f0003067f89 */ /* 0x0002a400000e0000 */
.L_x_6137:
[----:B------:R-:W-:Y:S01]  /*22190*/  ULDC UR4, c[0x0][0xc10] ;  /* 0x0003040000047ab9 */ /* 0x000fe20000000800 */
[----:B------:R-:W-:Y:S02]  /*221a0*/  IMAD.MOV.U32 R5, RZ, RZ, R3 ;  /* 0x000000ffff057224 */ /* 0x000fe400078e0003 */
[----:B------:R-:W-:-:S04]  /*221b0*/  IMAD.U32 R16, RZ, RZ, UR4 ;  /* 0x00000004ff107e24 */ /* 0x000fc8000f8e00ff */
[----:B--2---:R-:W-:-:S04]  /*221c0*/  IMAD R6, R6, R16, RZ ;  /* 0x0000001006067224 */ /* 0x004fc800078e02ff */
[----:B------:R-:W-:-:S05]  /*221d0*/  IMAD.IADD R4, R4, 0x1, R6 ;  /* 0x0000000104047824 */ /* 0x000fca00078e0206 */
[----:B------:R-:W-:-:S13]  /*221e0*/  ISETP.GT.AND P6, PT, R4, R0, PT ;  /* 0x000000000400720c */ /* 0x000fda0003fc4270 */
[----:B------:R-:W-:Y:S05]  /*221f0*/  @P6 BRA `(.L_x_6012) ;  /* 0x0000000000a06947 */ /* 0x000fea0003800000 */
.L_x_6017:
[----:B------:R-:W2:Y:S01]  /*22200*/  LDC R2, c[0x0][0xc14] ;  /* 0x00030500ff027b82 */ /* 0x000ea20000000800 */
[----:B------:R-:W-:-:S05]  /*22210*/  VIADD R19, R19, 0x1f ;  /* 0x0000001f13137836 */ /* 0x000fca0000000000 */
[----:B--2---:R-:W-:-:S13]  /*22220*/  ISETP.GE.AND P6, PT, R19, R2, PT ;  /* 0x000000021300720c */ /* 0x004fda0003fc6270 */
[----:B------:R-:W-:Y:S05]  /*22230*/  @P6 BRA `(.L_x_6013) ;  /* 0x00000004004c6947 */ /* 0x000fea0003800000 */
[----:B-1----:R-:W1:Y:S01]  /*22240*/  S2R R3, SR_TID.X ;  /* 0x0000000000037919 */ /* 0x002e620000002100 */
[----:B------:R-:W-:Y:S01]  /*22250*/  BSSY B0, `(.L_x_6014) ;  /* 0x0000009000007945 */ /* 0x000fe20003800000 */
[----:B-1----:R-:W-:-:S04]  /*22260*/  LOP3.LUT R3, R3, 0x1f, RZ, 0xc0, !PT ;  /* 0x0000001f03037812 */ /* 0x002fc800078ec0ff */
[----:B------:R-:W-:-:S04]  /*22270*/  IADD3 R3, R19, R3, RZ ;  /* 0x0000000313037210 */ /* 0x000fc80007ffe0ff */
[----:B------:R-:W-:Y:S01]  /*22280*/  ISETP.GE.OR P6, PT, R3, R2, !P0 ;  /* 0x000000020300720c */ /* 0x000fe200047c6670 */
[----:B------:R-:W-:-:S12]  /*22290*/  IMAD.MOV.U32 R2, RZ, RZ, RZ ;  /* 0x000000ffff027224 */ /* 0x000fd800078e00ff */
[----:B------:R-:W-:Y:S05]  /*222a0*/  @P6 BRA `(.L_x_6015) ;  /* 0x00000000000c6947 */ /* 0x000fea0003800000 */
[----:B------:R-:W1:Y:S02]  /*222b0*/  LDC.64 R6, c[0x0][0xc58] ;  /* 0x00031600ff067b82 */ /* 0x000e640000000a00 */
[----:B-1----:R-:W-:-:S06]  /*222c0*/  IMAD.WIDE R2, R3, 0x4, R6 ;  /* 0x0000000403027825 */ /* 0x002fcc00078e0206 */
[----:B------:R1:W5:Y:S02]  /*222d0*/  LDG.E R2, desc[UR60][R2.64] ;  /* 0x0000003c02027981 */ /* 0x000364000c1e1900 */
.L_x_6015:
[----:B------:R-:W-:Y:S05]  /*222e0*/  BSYNC B0 ;  /* 0x0000000000007941 */ /* 0x000fea0003800000 */
.L_x_6014:
[----:B------:R-:W-:-:S03]  /*222f0*/  UMOV UR4, 0xffffffff ;  /* 0xffffffff00047882 */ /* 0x000fc60000000000 */
[----:B------:R-:W-:Y:S05]  /*22300*/  BRA.DIV UR4, `(.L_x_6016) ;  /* 0x0000002e04cc7947 */ /* 0x000fea000b800000 */
        /* <DEDUP_REMOVED lines=15> */
[----:B------:R1:W2:Y:S02]  /*22400*/  SHFL.IDX PT, R6, R3, 0x1f, 0x1f ;  /* 0x03e01f0003067f89 */ /* 0x0002a400000e0000 */
.L_x_6145:
[----:B------:R-:W-:Y:S02]  /*22410*/  ULDC UR4, c[0x0][0xc10] ;  /* 0x0003040000047ab9 */ /* 0x000fe40000000800 */
[----:B------:R-:W-:-:S05]  /*22420*/  MOV R16, UR4 ;  /* 0x0000000400107c02 */ /* 0x000fca0008000f00 */
[----:B--2---:R-:W-:-:S04]  /*22430*/  IMAD R6, R6, R16, RZ ;  /* 0x0000001006067224 */ /* 0x004fc800078e02ff */
[----:B------:R-:W-:-:S05]  /*22440*/  IMAD.IADD R4, R6, 0x1, R4 ;  /* 0x0000000106047824 */ /* 0x000fca00078e0204 */
[----:B------:R-:W-:-:S13]  /*22450*/  ISETP.GT.AND P6, PT, R4, R0, PT ;  /* 0x000000000400720c */ /* 0x000fda0003fc4270 */
[----:B------:R-:W-:Y:S05]  /*22460*/  @!P6 BRA `(.L_x_6017) ;  /* 0xfffffffc0064e947 */ /* 0x000fea000383ffff */
[----:B------:R-:W-:-:S07]  /*22470*/  IMAD.MOV.U32 R5, RZ, RZ, R3 ;  /* 0x000000ffff057224 */ /* 0x000fce00078e0003 */
.L_x_6012:
[----:B------:R-:W-:Y:S01]  /*22480*/  IMAD.IADD R6, R4, 0x1, -R6 ;  /* 0x0000000104067824 */ /* 0x000fe200078e0a06 */
[----:B------:R-:W-:-:S03]  /*22490*/  UMOV UR4, 0xffffffff ;  /* 0xffffffff00047882 */ /* 0x000fc60000000000 */
[----:B-1----:R-:W-:-:S05]  /*224a0*/  IMAD R3, R5, R16, R6 ;  /* 0x0000001005037224 */ /* 0x002fca00078e0206 */
[----:B------:R-:W-:Y:S01]  /*224b0*/  ISETP.GT.AND P6, PT, R3, R0, PT ;  /* 0x000000000300720c */ /* 0x000fe20003fc4270 */
[----:B------:R-:W-:-:S12]  /*224c0*/  BRA.DIV UR4, `(.L_x_6018) ;  /* 0x0000003204347947 */ /* 0x000fd8000b800000 */
[----:B------:R-:W-:-:S04]  /*224d0*/  VOTE.ANY R4, PT, !P6 ;  /* 0x0000000000047806 */ /* 0x000fc800070e0100 */
[----:B------:R-:W1:Y:S02]  /*224e0*/  POPC R3, R4 ;  /* 0x0000000400037309 */ /* 0x000e640000000000 */
[----:B-1----:R1:W2:Y:S02]  /*224f0*/  SHFL.IDX PT, R2, R2, R3, 0x1f ;  /* 0x00001f0302027589 */ /* 0x0022a400000e0000 */
.L_x_6149:
[----:B------:R-:W-:Y:S01]  /*22500*/  ISETP.NE.AND P0, PT, R4, RZ, PT ;  /* 0x000000ff0400720c */ /* 0x000fe20003f05270 */
[----:B------:R-:W-:-:S12]  /*22510*/  IMAD.MOV.U32 R4, RZ, RZ, RZ ;  /* 0x000000ffff047224 */ /* 0x000fd800078e00ff */
[----:B------:R-:W-:Y:S05]  /*22520*/  @!P0 BRA `(.L_x_6019) ;  /* 0x0000000000108947 */ /* 0x000fea0003800000 */
[----:B------:R-:W-:Y:S01]  /*22530*/  UMOV UR4, 0xffffffff ;  /* 0xffffffff00047882 */ /* 0x000fe20000000000 */
[----:B0-----:R-:W-:Y:S02]  /*22540*/  VIADD R12, R3, 0xffffffff ;  /* 0xffffffff030c7836 */ /* 0x001fe40000000000 */
[----:B------:R-:W-:Y:S05]  /*22550*/  BRA.DIV UR4, `(.L_x_6020) ;  /* 0x0000003204587947 */ /* 0x000fea000b800000 */
[----:B------:R3:W4:Y:S02]  /*22560*/  SHFL.IDX PT, R4, R5, R12, 0x1f ;  /* 0x00001f0c05047589 */ /* 0x00072400000e0000 */
.L_x_6019:
[----:B----4-:R-:W-:Y:S01]  /*22570*/  IMAD R16, R4, R16, R6 ;  /* 0x0000001004107224 */ /* 0x010fe200078e0206 */
[-C--:B--2---:R-:W-:Y:S01]  /*22580*/  IABS R6, R2.reuse ;  /* 0x0000000200067213 */ /* 0x084fe20000000000 */
[----:B------:R-:W-:Y:S02]  /*22590*/  IMAD.IADD R19, R3, 0x1, R19 ;  /* 0x0000000103137824 */ /* 0x000fe400078e0213 */
[----:B------:R-:W-:Y:S01]  /*225a0*/  IMAD.IADD R17, R0, 0x1, -R16 ;  /* 0x0000000100117824 */ /* 0x000fe200078e0a10 */
[----:B------:R-:W2:Y:S01]  /*225b0*/  I2F.RP R4, R6 ;  /* 0x0000000600047306 */ /* 0x000ea20000209400 */
[----:B------:R-:W-:-:S05]  /*225c0*/  IABS R0, R2 ;  /* 0x0000000200007213 */ /* 0x000fca0000000000 */
[----:B------:R-:W-:Y:S02]  /*225d0*/  IMAD.MOV R0, RZ, RZ, -R0 ;  /* 0x000000ffff007224 */ /* 0x000fe400078e0a00 */
[----:B--2---:R-:W2:Y:S02]  /*225e0*/  MUFU.RCP R4, R4 ;  /* 0x0000000400047308 */ /* 0x004ea40000001000 */
[----:B--2---:R-:W-:-:S06]  /*225f0*/  VIADD R4, R4, 0xffffffe ;  /* 0x0ffffffe04047836 */ /* 0x004fcc0000000000 */
[----:B---3--:R-:W2:Y:S02]  /*22600*/  F2I.FTZ.U32.TRUNC.NTZ R5, R4 ;  /* 0x0000000400057305 */ /* 0x008ea4000021f000 */
[----:B--2---:R-:W-:-:S05]  /*22610*/  IADD3 R4, RZ, -R5, RZ ;  /* 0x80000005ff047210 */ /* 0x004fca0007ffe0ff */
[----:B------:R-:W-:Y:S02]  /*22620*/  IMAD R7, R4, R6, RZ ;  /* 0x0000000604077224 */ /* 0x000fe400078e02ff */
[----:B------:R-:W-:-:S04]  /*22630*/  IMAD.MOV.U32 R4, RZ, RZ, RZ ;  /* 0x000000ffff047224 */ /* 0x000fc800078e00ff */
[----:B------:R-:W-:Y:S01]  /*22640*/  IMAD.HI.U32 R7, R5, R7, R4 ;  /* 0x0000000705077227 */ /* 0x000fe200078e0004 */
[----:B------:R-:W-:-:S03]  /*22650*/  IABS R4, R17 ;  /* 0x0000001100047213 */ /* 0x000fc60000000000 */
        /* <DEDUP_REMOVED lines=13> */
[--C-:B------:R-:W-:Y:S02]  /*22730*/  IMAD.MOV R4, RZ, RZ, -R0.reuse ;  /* 0x000000ffff047224 */ /* 0x100fe400078e0a00 */
[----:B------:R-:W-:Y:S02]  /*22740*/  IMAD.MOV.U32 R18, RZ, RZ, R0 ;  /* 0x000000ffff127224 */ /* 0x000fe400078e0000 */
[----:B------:R-:W-:Y:S01]  /*22750*/  IMAD R17, R2, R4, R17 ;  /* 0x0000000402117224 */ /* 0x000fe200078e0211 */
[----:B------:R-:W-:Y:S06]  /*22760*/  BRA `(.L_x_6021) ;  /* 0x00000000001c7947 */ /* 0x000fec0003800000 */
.L_x_6013:
[----:B------:R-:W-:Y:S01]  /*22770*/  UMOV UR4, URZ ;  /* 0x0000003f00047c82 */ /* 0x000fe20008000000 */
[----:B------:R-:W-:Y:S01]  /*22780*/  UMOV UR5, URZ ;  /* 0x0000003f00057c82 */ /* 0x000fe20008000000 */
[----:B------:R-:W-:Y:S01]  /*22790*/  ULDC UR6, c[0x0][0xc14] ;  /* 0x0003050000067ab9 */ /* 0x000fe20000000800 */
[----:B------:R-:W-:Y:S01]  /*227a0*/  IMAD.MOV.U32 R16, RZ, RZ, R0 ;  /* 0x000000ffff107224 */ /* 0x000fe200078e0000 */
[----:B------:R-:W-:Y:S01]  /*227b0*/  MOV R18, UR5 ;  /* 0x0000000500127c02 */ /* 0x000fe20008000f00 */
[----:B------:R-:W-:Y:S02]  /*227c0*/  IMAD.U32 R17, RZ, RZ, UR4 ;  /* 0x00000004ff117e24 */ /* 0x000fe4000f8e00ff */
[----:B------:R-:W-:-:S07]  /*227d0*/  IMAD.U32 R19, RZ, RZ, UR6 ;  /* 0x00000006ff137e24 */ /* 0x000fce000f8e00ff */
.L_x_6021:
[----:B------:R-:W2:Y:S01]  /*227e0*/  S2R R0, SR_TID.X ;  /* 0x0000000000007919 */ /* 0x000ea20000002100 */
[----:B------:R-:W-:Y:S05]  /*227f0*/  WARPSYNC.ALL ;  /* 0x0000000000007948 */ /* 0x000fea0003800000 */
[----:B------:R-:W-:Y:S01]  /*22800*/  BAR.SYNC.DEFER_BLOCKING 0x4, 0x180 ;  /* 0x0106000000007b1d */ /* 0x000fe20000010000 */
[----:B--2---:R-:W-:-:S04]  /*22810*/  LOP3.LUT R0, R0, 0x1f, RZ, 0xc0, !PT ;  /* 0x0000001f00007812 */ /* 0x004fc800078ec0ff */
[----:B------:R-:W-:-:S13]  /*22820*/  ISETP.NE.AND P0, PT, R0, RZ, PT ;  /* 0x000000ff0000720c */ /* 0x000fda0003f05270 */
[----:B------:R-:W2:Y:S01]  /*22830*/  @!P0 S2R R0, SR_CgaCtaId ;  /* 0x0000000000008919 */ /* 0x000ea20000008800 */
[----:B------:R-:W-:-:S04]  /*22840*/  @!P0 MOV R2, 0x400 ;  /* 0x0000040000028802 */ /* 0x000fc80000000f00 */
[----:B--2---:R-:W-:-:S05]  /*22850*/  @!P0 LEA R0, R0, R2, 0x18 ;  /* 0x0000000200008211 */ /* 0x004fca00078ec0ff */
[----:B------:R2:W-:Y:S01]  /*22860*/  @!P0 STS.128 [R0+0x2e8d0], R16 ;  /* 0x02e8d01000008388 */ /* 0x0005e20000000c00 */
[----:B------:R-:W-:Y:S06]  /*22870*/  BAR.ARV 0x5, 0x180 ;  /* 0x0146000000007b1d */ /* 0x000fec0000002000 */
.L_x_6010:
[----:B------:R-:W-:Y:S02]  /*22880*/  ULDC UR4, c[0x0][0xc14] ;  /* 0x0003050000047ab9 */ /* 0x000fe40000000800 */
[----:B-1----:R-:W-:-:S13]  /*22890*/  ISETP.GE.AND P0, PT, R19, UR4, PT ;  /* 0x0000000413007c0c */ /* 0x002fda000bf06270 */
[----:B------:R-:W-:Y:S05]  /*228a0*/  @!P0 BRA `(.L_x_6022) ;  /* 0xffffffac00888947 */ /* 0x000fea000383ffff */
[----:B------:R-:W-:Y:S05]  /*228b0*/  BSYNC B7 ;  /* 0x0000000000077941 */ /* 0x000fea0003800000 */
.L_x_5927:
[----:B--2---:R-:W2:Y:S01]  /*228c0*/  LDL.LU R0, [R1+0x60] ;  /* 0x0000600001007983 */ /* 0x004ea20000300800 */
[----:B------:R-:W-:Y:S01]  /*228d0*/  BSSY B0, `(.L_x_6023) ;  /* 0x000000b000007945 */ /* 0x000fe20003800000 */
[----:B------:R-:W1:Y:S01]  /*228e0*/  S2R R5, SR_CgaCtaId ;  /* 0x0000000000057919 */ /* 0x000e620000008800 */
        /* <DEDUP_REMOVED lines=9> */
.L_x_6152:
[----:B------:R-:W-:Y:S05]  /*22980*/  BSYNC B0 ;  /* 0x0000000000007941 */ /* 0x000fea0003800000 */
.L_x_6023:
[----:B------:R-:W-:-:S03]  /*22990*/  UMOV UR4, 0xffffffff ;  /* 0xffffffff00047882 */ /* 0x000fc60000000000 */
[----:B------:R-:W-:Y:S05]  /*229a0*/  BRA.DIV UR4, `(.L_x_6025) ;  /* 0x0000002e04807947 */ /* 0x000fea000b800000 */
[----:B------:R-:W1:Y:S02]  /*229b0*/  S2R R2, SR_TID.X ;  /* 0x0000000000027919 */ /* 0x000e640000002100 */
[----:B-1----:R-:W-:-:S04]  /*229c0*/  SHF.R.U32.HI R2, RZ, 0x5, R2 ;  /* 0x00000005ff027819 */ /* 0x002fc80000011602 */
[----:B------:R-:W-:-:S05]  /*229d0*/  LOP3.LUT R2, R2, 0x3, RZ, 0xc0, !PT ;  /* 0x0000000302027812 */ /* 0x000fca00078ec0ff */
[----:B------:R1:W2:Y:S02]  /*229e0*/  SHFL.IDX PT, R14, R2, RZ, 0x1f ;  /* 0x00001fff020e7589 */ /* 0x0002a400000e0000 */
.L_x_6155:
[----:B--2---:R-:W-:-:S13]  /*229f0*/  ISETP.NE.AND P0, PT, R14, RZ, PT ;  /* 0x000000ff0e00720c */ /* 0x004fda0003f05270 */
[----:B------:R-:W-:Y:S05]  /*22a00*/  @P0 BRA `(.L_x_5746) ;  /* 0x0000000000b80947 */ /* 0x000fea0003800000 */
[----:B------:R-:W-:-:S03]  /*22a10*/  UMOV UR4, 0xffffffff ;  /* 0xffffffff00047882 */ /* 0x000fc60000000000 */
[----:B------:R-:W-:Y:S05]  /*22a20*/  BRA.DIV UR4, `(.L_x_6026) ;  /* 0x0000002e04947947 */ /* 0x000fea000b800000 */
[----:B------:R-:W-:-:S13]  /*22a30*/  ELECT P6, URZ, PT ;  /* 0x00000000003f782f */ /* 0x000fda00038c0000 */
.L_x_6158:
[----:B------:R-:W-:Y:S05]  /*22a40*/  @!P6 BRA `(.L_x_5746) ;  /* 0x0000000000a8e947 */ /* 0x000fea0003800000 */
[----:B-1----:R-:W2:Y:S02]  /*22a50*/  LDL R2, [R1+0xa8] ;  /* 0x0000a80001027983 */ /* 0x002ea40000100800 */
[----:B--2---:R-:W-:-:S13]  /*22a60*/  R2UR UR4, R2 ;  /* 0x00000000020472ca */ /* 0x004fda00000e0000 */
[----:B------:R-:W-:-:S06]  /*22a70*/  ULOP3.LUT UR4, UR4, 0x2, URZ, 0xfc, !UPT ;  /* 0x0000000204047892 */ /* 0x000fcc000f8efc3f */
[----:B------:R-:W-:-:S05]  /*22a80*/  IMAD.U32 R2, RZ, RZ, UR4 ;  /* 0x00000004ff027e24 */ /* 0x000fca000f8e00ff */
[----:B------:R-:W-:-:S13]  /*22a90*/  ISETP.NE.AND P0, PT, R2, 0x3, PT ;  /* 0x000000030200780c */ /* 0x000fda0003f05270 */
[----:B------:R-:W-:Y:S05]  /*22aa0*/  @!P0 BRA `(.L_x_6027) ;  /* 0x0000000000048947 */ /* 0x000fea0003800000 */
[----:B------:R-:W-:Y:S01]  /*22ab0*/  BPT.TRAP 0x1 ;  /* 0x000000040000795c */ /* 0x000fe20000300000 */
.L_x_6027:
        /* <DEDUP_REMOVED lines=14> */
.L_x_6159:
[----:B------:R-:W1:Y:S02]  /*22ba0*/  SYNCS.PHASECHK.TRANS64.TRYWAIT P1, [R7+URZ], R2 ;  /* 0x00000002070075a7 */ /* 0x000e64000802017f */
[----:B-1----:R-:W-:Y:S05]  /*22bb0*/  @!P1 BRA `(.L_x_6029) ;  /* 0x0000002c00649947 */ /* 0x002fea0003800000 */
.L_x_6160:
[----:B------:R-:W-:Y:S05]  /*22bc0*/  @!P0 BRA `(.L_x_6030) ;  /* 0x0000000000048947 */ /* 0x000fea0003800000 */
[----:B------:R-:W-:Y:S01]  /*22bd0*/  BPT.TRAP 0x1 ;  /* 0x000000040000795c */ /* 0x000fe20000300000 */
.L_x_6030:
[----:B------:R-:W2:Y:S02]  /*22be0*/  LDL.LU R4, [R1+0x8] ;  /* 0x0000080001047983 */ /* 0x000ea40000300800 */
[----:B--2---:R-:W-:-:S04]  /*22bf0*/  IMAD R4, R4, 0x8, R0 ;  /* 0x0000000804047824 */ /* 0x004fc800078e0200 */
[----:B------:R-:W2:Y:S02]  /*22c00*/  SYNCS.PHASECHK.TRANS64.TRYWAIT P1, [R4+URZ+0x2e860], R5 ;  /* 0x02e86005040075a7 */ /* 0x000ea4000802017f */
[----:B--2---:R-:W-:Y:S05]  /*22c10*/  @!P1 BRA `(.L_x_6031) ;  /* 0x0000002c00609947 */ /* 0x004fea0003800000 */
.L_x_6161:
[----:B------:R-:W-:Y:S05]  /*22c20*/  @!P0 BRA `(.L_x_6032) ;  /* 0x0000000000048947 */ /* 0x000fea0003800000 */
[----:B------:R-:W-:Y:S01]  /*22c30*/  BPT.TRAP 0x1 ;  /* 0x000000040000795c */ /* 0x000fe20000300000 */
.L_x_6032:
[----:B------:R-:W-:-:S04]  /*22c40*/  IMAD R3, R3, 0x8, R0 ;  /* 0x0000000803037824 */ /* 0x000fc800078e0200 */
[----:B------:R-:W3:Y:S02]  /*22c50*/  SYNCS.PHASECHK.TRANS64.TRYWAIT P1, [R3+URZ+0x2e860], R2 ;  /* 0x02e86002030075a7 */ /* 0x000ee4000802017f */
[----:B---3--:R-:W-:Y:S05]  /*22c60*/  @!P1 BRA `(.L_x_6033) ;  /* 0x0000002c00609947 */ /* 0x008fea0003800000 */
.L_x_6162:
[----:B------:R-:W-:Y:S05]  /*22c70*/  @!P0 BRA `(.L_x_6034) ;  /* 0x0000000000048947 */ /* 0x000fea0003800000 */
[----:B------:R-:W-:Y:S01]  /*22c80*/  BPT.TRAP 0x1 ;  /* 0x000000040000795c */ /* 0x000fe20000300000 */
.L_x_6034:
[----:B------:R-:W4:Y:S02]  /*22c90*/  SYNCS.PHASECHK.TRANS64.TRYWAIT P0, [R4+URZ+0x2e880], R5 ;  /* 0x02e88005040075a7 */ /* 0x000f24000800017f */
[----:B----4-:R-:W-:Y:S05]  /*22ca0*/  @!P0 BRA `(.L_x_6035) ;  /* 0x0000002c00648947 */ /* 0x010fea0003800000 */
.L_x_6036:
[----:B------:R0:W0:Y:S02]  /*22cb0*/  SYNCS.PHASECHK.TRANS64.TRYWAIT P0, [R3+URZ+0x2e880], R2 ;  /* 0x02e88002030075a7 */ /* 0x000024000800017f */
[----:B0-----:R-:W-:Y:S05]  /*22cc0*/  @!P0 NANOSLEEP.SYNCS 0x989680 ;  /* 0x009896800000895d */ /* 0x001fea0003900000 */
[----:B------:R-:W0:Y:S02]  /*22cd0*/  @!P0 SYNCS.PHASECHK.TRANS64 P0, [R3+URZ+0x2e880], R2 ;  /* 0x02e88002030085a7 */ /* 0x000e24000800007f */
[----:B0-----:R-:W-:Y:S05]  /*22ce0*/  @!P0 BRA `(.L_x_6036) ;  /* 0xfffffffc00f08947 */ /* 0x001fea000383ffff */
.L_x_5746:
[----:B------:R-:W-:Y:S05]  /*22cf0*/  BSYNC B8 ;  /* 0x0000000000087941 */ /* 0x000fea0003800000 */
.L_x_5743:
[----:B------:R-:W-:Y:S05]  /*22d00*/  EXIT ;  /* 0x000000000000794d */ /* 0x000fea0003800000 */
.L_x_5768:
[----:B0-----:R0:W1:Y:S02]  /*22d10*/  SYNCS.PHASECHK.TRANS64.TRYWAIT P6, [R111+URZ+0x2e890], R127 ;  /* 0x02e8907f6f0075a7 */ /* 0x00106400080c017f */
[----:B-1----:R-:W-:Y:S05]  /*22d20*/  @!P6 NANOSLEEP.SYNCS 0x989680 ;  /* 0x009896800000e95d */ /* 0x002fea0003900000 */
[----:B------:R-:W1:Y:S02]  /*22d30*/  @!P6 SYNCS.PHASECHK.TRANS64 P6, [R111+URZ+0x2e890], R127 ;  /* 0x02e8907f6f00e5a7 */ /* 0x000e6400080c007f */
[----:B-1----:R-:W-:Y:S05]  /*22d40*/  @!P6 BRA `(.L_x_5768) ;  /* 0xfffffffc00f0e947 */ /* 0x002fea000383ffff */
[----:B------:R-:W-:Y:S05]  /*22d50*/  BRA `(.L_x_6037) ;  /* 0xfffffe0400107947 */ /* 0x000fea000383ffff */
.L_x_5802:
[----:B0-----:R0:W1:Y:S02]  /*22d60*/  SYNCS.PHASECHK.TRANS64.TRYWAIT P3, [R111+URZ+0x2e890], R127 ;  /* 0x02e8907f6f0075a7 */ /* 0x001064000806017f */
[----:B-1----:R-:W-:Y:S05]  /*22d70*/  @!P3 NANOSLEEP.SYNCS 0x989680 ;  /* 0x009896800000b95d */ /* 0x002fea0003900000 */
[----:B------:R-:W1:Y:S02]  /*22d80*/  @!P3 SYNCS.PHASECHK.TRANS64 P3, [R111+URZ+0x2e890], R127 ;  /* 0x02e8907f6f00b5a7 */ /* 0x000e64000806007f */
[----:B-1----:R-:W-:Y:S05]  /*22d90*/  @!P3 BRA `(.L_x_5802) ;  /* 0xfffffffc00f0b947 */ /* 0x002fea000383ffff */
[----:B------:R-:W-:Y:S05]  /*22da0*/  BRA `(.L_x_6038) ;  /* 0xfffffe4800147947 */ /* 0x000fea000383ffff */
.L_x_5819:
[----:B0-----:R0:W1:Y:S02]  /*22db0*/  SYNCS.PHASECHK.TRANS64.TRYWAIT P2, [R111+URZ+0x2e890], R127 ;  /* 0x02e8907f6f0075a7 */ /* 0x001064000804017f */
[----:B-1----:R-:W-:Y:S05]  /*22dc0*/  @!P2 NANOSLEEP.SYNCS 0x989680 ;  /* 0x009896800000a95d */ /* 0x002fea0003900000 */
[----:B------:R-:W1:Y:S02]  /*22dd0*/  @!P2 SYNCS.PHASECHK.TRANS64 P2, [R111+URZ+0x2e890], R127 ;  /* 0x02e8907f6f00a5a7 */ /* 0x000e64000804007f */
[----:B-1----:R-:W-:Y:S05]  /*22de0*/  @!P2 BRA `(.L_x_5819) ;  /* 0xfffffffc00f0a947 */ /* 0x002fea000383ffff */
[----:B------:R-:W-:Y:S05]  /*22df0*/  BRA `(.L_x_6039) ;  /* 0xfffffe8800ac7947 */ /* 0x000fea000383ffff */
.L_x_5829:
[----:B--2---:R2:W3:Y:S02]  /*22e00*/  SYNCS.PHASECHK.TRANS64.TRYWAIT P3, [R111+URZ+0x2e8b0], R127 ;  /* 0x02e8b07f6f0075a7 */ /* 0x0044e4000806017f */
[----:B---3--:R-:W-:Y:S05]  /*22e10*/  @!P3 NANOSLEEP.SYNCS 0x989680 ;  /* 0x009896800000b95d */ /* 0x008fea0003900000 */
[----:B------:R-:W3:Y:S02]  /*22e20*/  @!P3 SYNCS.PHASECHK.TRANS64 P3, [R111+URZ+0x2e8b0], R127 ;  /* 0x02e8b07f6f00b5a7 */ /* 0x000ee4000806007f */
[----:B---3--:R-:W-:Y:S05]  /*22e30*/  @!P3 BRA `(.L_x_5829) ;  /* 0xfffffffc00f0b947 */ /* 0x008fea000383ffff */
[----:B------:R-:W-:Y:S05]  /*22e40*/  BRA `(.L_x_6040) ;  /* 0xfffffe9000747947 */ /* 0x000fea000383ffff */
.L_x_5841:
[----:B------:R-:W0:Y:S01]  /*22e50*/  S2R R50, SR_TID.X ;  /* 0x0000000000327919 */ /* 0x000e220000002100 */
[----:B------:R-:W-:Y:S01]  /*22e60*/  BSSY B0, `(.L_x_6041) ;  /* 0x000000c000007945 */ /* 0x000fe20003800000 */
[----:B------:R-:W-:Y:S01]  /*22e70*/  IMAD.MOV.U32 R12, RZ, RZ, RZ ;  /* 0x000000ffff0c7224 */ /* 0x000fe200078e00ff */
[----:B------:R-:W-:Y:S01]  /*22e80*/  MOV R11, 0x1f ;  /* 0x0000001f000b7802 */ /* 0x000fe20000000f00 */
[----:B------:R-:W-:Y:S02]  /*22e90*/  IMAD.MOV.U32 R15, RZ, RZ, -0x1 ;  /* 0xffffffffff0f7424 */ /* 0x000fe400078e00ff */
        /* <DEDUP_REMOVED lines=8> */
.L_x_6042:
[----:B------:R-:W-:Y:S05]  /*22f20*/  BSYNC B0 ;  /* 0x0000000000007941 */ /* 0x000fea0003800000 */
.L_x_6041:
[----:B------:R0:W-:Y:S01]  /*22f30*/  STL [R1+0x48], R14 ;  /* 0x0000480e01007387 */ /* 0x0001e20000100800 */
[----:B------:R-:W-:Y:S05]  /*22f40*/  BRA `(.L_x_6043) ;  /* 0xfffffe9c00dc7947 */ /* 0x000fea000383ffff */
.L_x_5855:
[----:B------:R-:W-:Y:S01]  /*22f50*/  BSSY B1, `(.L_x_6044) ;  /* 0x0000008000017945 */ /* 0x000fe20003800000 */
[----:B------:R-:W-:Y:S02]  /*22f60*/  IMAD.MOV.U32 R13, RZ, RZ, R26 ;  /* 0x000000ffff0d7224 */ /* 0x000fe400078e001a */
[----:B------:R-:W-:Y:S02]  /*22f70*/  IMAD.MOV.U32 R12, RZ, RZ, RZ ;  /* 0x000000ffff0c7224 */ /* 0x000fe400078e00ff */
[----:B------:R-:W-:Y:S02]  /*22f80*/  IMAD.MOV.U32 R11, RZ, RZ, 0x1c1f ;  /* 0x00001c1fff0b7424 */ /* 0x000fe400078e00ff */
[----:B------:R-:W-:-:S07]  /*22f90*/  IMAD.MOV.U32 R15, RZ, RZ, -0x1 ;  /* 0xffffffffff0f7424 */ /* 0x000fce00078e00ff */
[----:B01---5:R-:W-:Y:S05]  /*22fa0*/  WARPSYNC.COLLECTIVE R15, `(.L_x_6045) ;  /* 0x000000000f087348 */ /* 0x023fea0003c00000 */
[----:B0-----:R0:W2:Y:S02]  /*22fb0*/  SHFL.IDX P6, R14, R13, R12, R11 ;  /* 0x0000000c0d0e7389 */ /* 0x0010a400000c000b */
[----:B012--5:R-:W-:Y:S01]  /*22fc0*/  ENDCOLLECTIVE ;  /* 0x000000000000791b */ /* 0x027fe20003800000 */
.L_x_6045:
[----:B------:R-:W-:Y:S05]  /*22fd0*/  BSYNC B1 ;  /* 0x0000000000017941 */ /* 0x000fea0003800000 */
.L_x_6044:
[----:B------:R-:W-:Y:S05]  /*22fe0*/  BRA `(.L_x_6046) ;  /* 0xfffffea400dc7947 */ /* 0x000fea000383ffff */
.L_x_5856:
[----:B------:R-:W-:Y:S01]  /*22ff0*/  BSSY B1, `(.L_x_6047) ;  /* 0x0000008000017945 */ /* 0x000fe20003800000 */
[----:B------:R-:W-:Y:S01]  /*23000*/  IMAD.MOV.U32 R13, RZ, RZ, R24 ;  /* 0x000000ffff0d7224 */ /* 0x000fe200078e0018 */
[----:B------:R-:W-:Y:S01]  /*23010*/  MOV R12, RZ ;  /* 0x000000ff000c7202 */ /* 0x000fe20000000f00 */
[----:B------:R-:W-:Y:S02]  /*23020*/  IMAD.MOV.U32 R11, RZ, RZ, 0x1c1f ;  /* 0x00001c1fff0b7424 */ /* 0x000fe400078e00ff */
[----:B------:R-:W-:-:S07]  /*23030*/  IMAD.MOV.U32 R15, RZ, RZ, -0x1 ;  /* 0xffffffffff0f7424 */ /* 0x000fce00078e00ff */
[----:B01---5:R-:W-:Y:S05]  /*23040*/  WARPSYNC.COLLECTIVE R15, `(.L_x_6048) ;  /* 0x000000000f087348 */ /* 0x023fea0003c00000 */
[----:B0-----:R0:W2:Y:S02]  /*23050*/  SHFL.IDX P6, R14, R13, R12, R11 ;  /* 0x0000000c0d0e7389 */ /* 0x0010a400000c000b */
[----:B012--5:R-:W-:Y:S01]  /*23060*/  ENDCOLLECTIVE ;  /* 0x000000000000791b */ /* 0x027fe20003800000 */
.L_x_6048:
[----:B------:R-:W-:Y:S05]  /*23070*/  BSYNC B1 ;  /* 0x0000000000017941 */ /* 0x000fea0003800000 */
.L_x_6047:
[----:B------:R-:W-:Y:S05]  /*23080*/  BRA `(.L_x_6049) ;  /* 0xfffffea400bc7947 */ /* 0x000fea000383ffff */
.L_x_5857:
        /* <DEDUP_REMOVED lines=8> */
.L_x_6051:
[----:B------:R-:W-:Y:S05]  /*23110*/  BSYNC B1 ;  /* 0x0000000000017941 */ /* 0x000fea0003800000 */
.L_x_6050:
[----:B------:R-:W-:Y:S05]  /*23120*/  BRA `(.L_x_6052) ;  /* 0xfffffea4009c7947 */ /* 0x000fea000383ffff */
.L_x_5858:
[----:B------:R-:W-:Y:S01]  /*23130*/  BSSY B1, `(.L_x_6053) ;  /* 0x0000008000017945 */ /* 0x000fe20003800000 */
[----:B------:R-:W-:Y:S01]  /*23140*/  MOV R13, R28 ;  /* 0x0000001c000d7202 */ /* 0x000fe20000000f00 */
[----:B------:R-:W-:Y:S02]  /*23150*/  IMAD.MOV.U32 R12, RZ, RZ, RZ ;  /* 0x000000ffff0c7224 */ /* 0x000fe400078e00ff */
[----:B------:R-:W-:Y:S02]  /*23160*/  IMAD.MOV.U32 R11, RZ, RZ, 0x1c1f ;  /* 0x00001c1fff0b7424 */ /* 0x000fe400078e00ff */
[----:B------:R-:W-:-:S07]  /*23170*/  IMAD.MOV.U32 R15, RZ, RZ, -0x1 ;  /* 0xffffffffff0f7424 */ /* 0x000fce00078e00ff */
[----:B01----:R-:W-:Y:S05]  /*23180*/  WARPSYNC.COLLECTIVE R15, `(.L_x_6054) ;  /* 0x000000000f087348 */ /* 0x003fea0003c00000 */
[----:B0-----:R0:W2:Y:S02]  /*23190*/  SHFL.IDX P6, R14, R13, R12, R11 ;  /* 0x0000000c0d0e7389 */ /* 0x0010a400000c000b */
[----:B012---:R-:W-:Y:S01]  /*231a0*/  ENDCOLLECTIVE ;  /* 0x000000000000791b */ /* 0x007fe20003800000 */
.L_x_6054:
[----:B------:R-:W-:Y:S05]  /*231b0*/  BSYNC B1 ;  /* 0x0000000000017941 */ /* 0x000fea0003800000 */
.L_x_6053:
[----:B------:R-:W-:Y:S05]  /*231c0*/  BRA `(.L_x_6055) ;  /* 0xfffffea400807947 */ /* 0x000fea000383ffff */
.L_x_5860:
[----:B0-----:R0:W1:Y:S02]  /*231d0*/  SYNCS.PHASECHK.TRANS64.TRYWAIT P1, [R16+URZ+0x2e800], R35 ;  /* 0x02e80023100075a7 */ /* 0x001064000802017f */
[----:B-1----:R-:W-:Y:S05]  /*231e0*/  @!P1 NANOSLEEP.SYNCS 0x989680 ;  /* 0x009896800000995d */ /* 0x002fea0003900000 */
[----:B------:R-:W1:Y:S02]  /*231f0*/  @!P1 SYNCS.PHASECHK.TRANS64 P1, [R16+URZ+0x2e800], R35 ;  /* 0x02e80023100095a7 */ /* 0x000e64000802007f */
[----:B-1----:R-:W-:Y:S05]  /*23200*/  @!P1 BRA `(.L_x_5860) ;  /* 0xfffffffc00f09947 */ /* 0x002fea000383ffff */
[----:B------:R-:W-:Y:S05]  /*23210*/  BRA `(.L_x_6056) ;  /* 0xfffffea800747947 */ /* 0x000fea000383ffff */
.L_x_5868:
[----:B------:R-:W-:Y:S01]  /*23220*/  BSSY B1, `(.L_x_6057) ;  /* 0x0000008000017945 */ /* 0x000fe20003800000 */
[----:B------:R-:W-:Y:S01]  /*23230*/  IMAD.MOV.U32 R13, RZ, RZ, R26 ;  /* 0x000000ffff0d7224 */ /* 0x000fe200078e001a */
[----:B------:R-:W-:Y:S01]  /*23240*/  MOV R15, 0xffffffff ;  /* 0xffffffff000f7802 */ /* 0x000fe20000000f00 */
[----:B------:R-:W-:Y:S02]  /*23250*/  IMAD.MOV.U32 R12, RZ, RZ, RZ ;  /* 0x000000ffff0c7224 */ /* 0x000fe400078e00ff */
[----:B------:R-:W-:-:S07]  /*23260*/  IMAD.MOV.U32 R11, RZ, RZ, 0x1c1f ;  /* 0x00001c1fff0b7424 */ /* 0x000fce00078e00ff */
[----:B01---5:R-:W-:Y:S05]  /*23270*/  WARPSYNC.COLLECTIVE R15, `(.L_x_6058) ;  /* 0x000000000f087348 */ /* 0x023fea0003c00000 */
[----:B0-----:R0:W2:Y:S02]  /*23280*/  SHFL.IDX P6, R14, R13, R12, R11 ;  /* 0x0000000c0d0e7389 */ /* 0x0010a400000c000b */
[----:B012--5:R-:W-:Y:S01]  /*23290*/  ENDCOLLECTIVE ;  /* 0x000000000000791b */ /* 0x027fe20003800000 */
.L_x_6058:
[----:B------:R-:W-:Y:S05]  /*232a0*/  BSYNC B1 ;  /* 0x0000000000017941 */ /* 0x000fea0003800000 */
.L_x_6057:
[----:B------:R-:W-:Y:S05]  /*232b0*/  BRA `(.L_x_6059) ;  /* 0xfffffec0007c7947 */ /* 0x000fea000383ffff */
.L_x_5869:
        /* <DEDUP_REMOVED lines=8> */
.L_x_6061:
[----:B------:R-:W-:Y:S05]  /*23340*/  BSYNC B1 ;  /* 0x0000000000017941 */ /* 0x000fea0003800000 */
.L_x_6060:
[----:B------:R-:W-:Y:S05]  /*23350*/  BRA `(.L_x_6062) ;  /* 0xfffffec0005c7947 */ /* 0x000fea000383ffff */
.L_x_5870:
[----:B------:R-:W-:Y:S01]  /*23360*/  BSSY B1, `(.L_x_6063) ;  /* 0x0000008000017945 */ /* 0x000fe20003800000 */
[----:B------:R-:W-:Y:S01]  /*23370*/  IMAD.MOV.U32 R13, RZ, RZ, R27 ;  /* 0x000000ffff0d7224 */ /* 0x000fe200078e001b */
[----:B------:R-:W-:Y:S01]  /*23380*/  MOV R11, 0x1c1f ;  /* 0x00001c1f000b7802 */ /* 0x000fe20000000f00 */
[----:B------:R-:W-:Y:S02]  /*23390*/  IMAD.MOV.U32 R12, RZ, RZ, RZ ;  /* 0x000000ffff0c7224 */ /* 0x000fe400078e00ff */
[----:B------:R-:W-:-:S07]  /*233a0*/  IMAD.MOV.U32 R15, RZ, RZ, -0x1 ;  /* 0xffffffffff0f7424 */ /* 0x000fce00078e00ff */
[----:B01----:R-:W-:Y:S05]  /*233b0*/  WARPSYNC.COLLECTIVE R15, `(.L_x_6064) ;  /* 0x000000000f087348 */ /* 0x003fea0003c00000 */
[----:B0-----:R0:W2:Y:S02]  /*233c0*/  SHFL.IDX P6, R14, R13, R12, R11 ;  /* 0x0000000c0d0e7389 */ /* 0x0010a400000c000b */
[----:B012---:R-:W-:Y:S01]  /*233d0*/  ENDCOLLECTIVE ;  /* 0x000000000000791b */ /* 0x007fe20003800000 */
.L_x_6064:
[----:B------:R-:W-:Y:S05]  /*233e0*/  BSYNC B1 ;  /* 0x0000000000017941 */ /* 0x000fea0003800000 */
.L_x_6063:
[----:B------:R-:W-:Y:S05]  /*233f0*/  BRA `(.L_x_6065) ;  /* 0xfffffec000407947 */ /* 0x000fea000383ffff */
.L_x_5871:
[----:B------:R-:W-:Y:S01]  /*23400*/  BSSY B1, `(.L_x_6066) ;  /* 0x0000008000017945 */ /* 0x000fe20003800000 */
[----:B------:R-:W-:Y:S02]  /*23410*/  IMAD.MOV.U32 R13, RZ, RZ, R28 ;  /* 0x000000ffff0d7224 */ /* 0x000fe400078e001c */
[----:B------:R-:W-:Y:S02]  /*23420*/  IMAD.MOV.U32 R12, RZ, RZ, RZ ;  /* 0x000000ffff0c7224 */ /* 0x000fe400078e00ff */
[----:B------:R-:W-:Y:S02]  /*23430*/  IMAD.MOV.U32 R11, RZ, RZ, 0x1c1f ;  /* 0x00001c1fff0b7424 */ /* 0x000fe400078e00ff */
[----:B------:R-:W-:-:S07]  /*23440*/  IMAD.MOV.U32 R15, RZ, RZ, -0x1 ;  /* 0xffffffffff0f7424 */ /* 0x000fce00078e00ff */
[----:B01----:R-:W-:Y:S05]  /*23450*/  WARPSYNC.COLLECTIVE R15, `(.L_x_6067) ;  /* 0x000000000f087348 */ /* 0x003fea0003c00000 */
[----:B0-----:R0:W2:Y:S02]  /*23460*/  SHFL.IDX P6, R14, R13, R12, R11 ;  /* 0x0000000c0d0e7389 */ /* 0x0010a400000c000b */
[----:B012---:R-:W-:Y:S01]  /*23470*/  ENDCOLLECTIVE ;  /* 0x000000000000791b */ /* 0x007fe20003800000 */
.L_x_6067:
[----:B------:R-:W-:Y:S05]  /*23480*/  BSYNC B1 ;  /* 0x0000000000017941 */ /* 0x000fea0003800000 */
.L_x_6066:
[----:B------:R-:W-:Y:S05]  /*23490*/  BRA `(.L_x_6068) ;  /* 0xfffffec000287947 */ /* 0x000fea000383ffff */
.L_x_5873:
[----:B0-----:R0:W2:Y:S02]  /*234a0*/  SYNCS.PHASECHK.TRANS64.TRYWAIT P1, [R16+URZ+0x2e800], R25 ;  /* 0x02e80019100075a7 */ /* 0x0010a4000802017f */
[----:B--2---:R-:W-:Y:S05]  /*234b0*/  @!P1 NANOSLEEP.SYNCS 0x989680 ;  /* 0x009896800000995d */ /* 0x004fea0003900000 */
[----:B------:R-:W2:Y:S02]  /*234c0*/  @!P1 SYNCS.PHASECHK.TRANS64 P1, [R16+URZ+0x2e800], R25 ;  /* 0x02e80019100095a7 */ /* 0x000ea4000802007f */
[----:B--2---:R-:W-:Y:S05]  /*234d0*/  @!P1 BRA `(.L_x_5873) ;  /* 0xfffffffc00f09947 */ /* 0x004fea000383ffff */
[----:B------:R-:W-:Y:S05]  /*234e0*/  BRA `(.L_x_6069) ;  /* 0xfffffec4001c7947 */ /* 0x000fea000383ffff */
.L_x_5879:
[----:B--2---:R2:W4:Y:S02]  /*234f0*/  SYNCS.PHASECHK.TRANS64.TRYWAIT P1, [R3+URZ+0x2e830], R6 ;  /* 0x02e83006030075a7 */ /* 0x004524000802017f */
[----:B----4-:R-:W-:Y:S05]  /*23500*/  @!P1 NANOSLEEP.SYNCS 0x989680 ;  /* 0x009896800000995d */ /* 0x010fea0003900000 */
[----:B------:R-:W4:Y:S02]  /*23510*/  @!P1 SYNCS.PHASECHK.TRANS64 P1, [R3+URZ+0x2e830], R6 ;  /* 0x02e83006030095a7 */ /* 0x000f24000802007f */
[----:B----4-:R-:W-:Y:S05]  /*23520*/  @!P1 BRA `(.L_x_5879) ;  /* 0xfffffffc00f09947 */ /* 0x010fea000383ffff */
[----:B------:R-:W-:Y:S05]  /*23530*/  BRA `(.L_x_5878) ;  /* 0xfffffedc00a87947 */ /* 0x000fea000383ffff */
.L_x_5885:
[----:B-1----:R1:W2:Y:S02]  /*23540*/  SYNCS.PHASECHK.TRANS64.TRYWAIT P2, [R13+URZ+0x2e830], R0 ;  /* 0x02e830000d0075a7 */ /* 0x0022a4000804017f */
[----:B--2---:R-:W-:Y:S05]  /*23550*/  @!P2 NANOSLEEP.SYNCS 0x989680 ;  /* 0x009896800000a95d */ /* 0x004fea0003900000 */
[----:B------:R-:W2:Y:S02]  /*23560*/  @!P2 SYNCS.PHASECHK.TRANS64 P2, [R13+URZ+0x2e830], R0 ;  /* 0x02e830000d00a5a7 */ /* 0x000ea4000804007f */
[----:B--2---:R-:W-:Y:S05]  /*23570*/  @!P2 BRA `(.L_x_5885) ;  /* 0xfffffffc00f0a947 */ /* 0x004fea000383ffff */
[----:B------:R-:W-:Y:S05]  /*23580*/  BRA `(.L_x_5884) ;  /* 0xffffff2000847947 */ /* 0x000fea000383ffff */
.L_x_5889:
[----:B-1----:R1:W2:Y:S02]  /*23590*/  SYNCS.PHASECHK.TRANS64.TRYWAIT P1, [R12+URZ+0x2e850], R0 ;  /* 0x02e850000c0075a7 */ /* 0x0022a4000802017f */
[----:B--2---:R-:W-:Y:S05]  /*235a0*/  @!P1 NANOSLEEP.SYNCS 0x989680 ;  /* 0x009896800000995d */ /* 0x004fea0003900000 */
[----:B------:R-:W2:Y:S02]  /*235b0*/  @!P1 SYNCS.PHASECHK.TRANS64 P1, [R12+URZ+0x2e850], R0 ;  /* 0x02e850000c0095a7 */ /* 0x000ea4000802007f */
[----:B--2---:R-:W-:Y:S05]  /*235c0*/  @!P1 BRA `(.L_x_5889) ;  /* 0xfffffffc00f09947 */ /* 0x004fea000383ffff */
[----:B------:R-:W-:Y:S05]  /*235d0*/  BRA `(.L_x_5886) ;  /* 0xffffff3400d47947 */ /* 0x000fea000383ffff */
.L_x_5895:
[----:B--2---:R2:W3:Y:S02]  /*235e0*/  SYNCS.PHASECHK.TRANS64.TRYWAIT P1, [R12+URZ+0x2e850], R3 ;  /* 0x02e850030c0075a7 */ /* 0x0044e4000802017f */
[----:B---3--:R-:W-:Y:S05]  /*235f0*/  @!P1 NANOSLEEP.SYNCS 0x989680 ;  /* 0x009896800000995d */ /* 0x008fea0003900000 */
[----:B------:R-:W3:Y:S02]  /*23600*/  @!P1 SYNCS.PHASECHK.TRANS64 P1, [R12+URZ+0x2e850], R3 ;  /* 0x02e850030c0095a7 */ /* 0x000ee4000802007f */
[----:B---3--:R-:W-:Y:S05]  /*23610*/  @!P1 BRA `(.L_x_5895) ;  /* 0xfffffffc00f09947 */ /* 0x008fea000383ffff */
[----:B------:R-:W-:Y:S05]  /*23620*/  BRA `(.L_x_5894) ;  /* 0xffffff6000707947 */ /* 0x000fea000383ffff */
.L_x_5899:
[----:B------:R-:W-:Y:S01]  /*23630*/  IMAD.MOV.U32 R12, RZ, RZ, R0 ;  /* 0x000000ffff0c7224 */ /* 0x000fe200078e0000 */
[----:B------:R-:W-:Y:S01]  /*23640*/  MOV R11, 0x1c1f ;  /* 0x00001c1f000b7802 */ /* 0x000fe20000000f00 */
[----:B------:R-:W-:Y:S01]  /*23650*/  IMAD.MOV.U32 R15, RZ, RZ, -0x1 ;  /* 0xffffffffff0f7424 */ /* 0x000fe200078e00ff */
[----:B------:R-:W-:Y:S02]  /*23660*/  SEL R5, R96, R97, P0 ;  /* 0x0000006160057207 */ /* 0x000fe40000000000 */
[----:B------:R-:W-:-:S07]  /*23670*/  SEL R7, R97, R96, P0 ;  /* 0x0000006061077207 */ /* 0x000fce0000000000 */
[----:B-1---5:R-:W-:Y:S05]  /*23680*/  WARPSYNC.COLLECTIVE R15, `(.L_x_6070) ;  /* 0x000000000f087348 */ /* 0x022fea0003c00000 */
[----:B------:R0:W2:Y:S02]  /*23690*/  SHFL.IDX P6, R14, R13, R12, R11 ;  /* 0x0000000c0d0e7389 */ /* 0x0000a400000c000b */
[----:B012--5:R-:W-:Y:S01]  /*236a0*/  ENDCOLLECTIVE ;  /* 0x000000000000791b */ /* 0x027fe20003800000 */
.L_x_6070:
        /* <DEDUP_REMOVED lines=19> */
.L_x_6071:
        /* <DEDUP_REMOVED lines=18> */
.L_x_6072:
[----:B------:R-:W-:Y:S02]  /*23900*/  SEL R55, R52, R55, P0 ;  /* 0x0000003734377207 */ /* 0x000fe40000000000 */
[----:B------:R-:W-:Y:S02]  /*23910*/  SEL R57, R46, R59, P0 ;  /* 0x0000003b2e397207 */ /* 0x000fe40000000000 */
[----:B------:R-:W-:Y:S02]  /*23920*/  SEL R59, R59, R46, P0 ;  /* 0x0000002e3b3b7207 */ /* 0x000fe40000000000 */
[----:B------:R-:W-:Y:S02]  /*23930*/  SEL R4, R6, R3, P0 ;  /* 0x0000000306047207 */ /* 0x000fe40000000000 */
[----:B------:R-:W-:Y:S01]  /*23940*/  SEL R6, R3, R6, P0 ;  /* 0x0000000603067207 */ /* 0x000fe20000000000 */
[----:B------:R-:W-:Y:S02]  /*23950*/  IMAD.MOV.U32 R13, RZ, RZ, R7 ;  /* 0x000000ffff0d7224 */ /* 0x000fe400078e0007 */
[----:B------:R-:W-:-:S02]  /*23960*/  IMAD.MOV.U32 R12, RZ, RZ, R2 ;  /* 0x000000ffff0c7224 */ /* 0x000fc400078e0002 */
[----:B------:R-:W-:-:S07]  /*23970*/  IMAD.MOV.U32 R10, RZ, RZ, R14 ;  /* 0x000000ffff0a7224 */ /* 0x000fce00078e000e */
[----:B------:R-:W-:Y:S05]  /*23980*/  WARPSYNC.COLLECTIVE R15, `(.L_x_6073) ;  /* 0x000000000f087348 */ /* 0x000fea0003c00000 */
[----:B------:R0:W1:Y:S02]  /*23990*/  SHFL.IDX P6, R14, R13, R12, R11 ;  /* 0x0000000c0d0e7389 */ /* 0x00006400000c000b */
[----:B01----:R-:W-:Y:S01]  /*239a0*/  ENDCOLLECTIVE ;  /* 0x000000000000791b */ /* 0x003fe20003800000 */
.L_x_6073:
[----:B------:R-:W-:Y:S02]  /*239b0*/  IMAD.MOV.U32 R13, RZ, RZ, R9 ;  /* 0x000000ffff0d7224 */ /* 0x000fe400078e0009 */
[----:B------:R-:W-:Y:S02]  /*239c0*/  IMAD.MOV.U32 R12, RZ, RZ, R0 ;  /* 0x000000ffff0c7224 */ /* 0x000fe400078e0000 */
[----:B------:R-:W-:-:S07]  /*239d0*/  IMAD.MOV.U32 R7, RZ, RZ, R14 ;  /* 0x000000ffff077224 */ /* 0x000fce00078e000e */
[----:B------:R-:W-:Y:S05]  /*239e0*/  WARPSYNC.COLLECTIVE R15, `(.L_x_6074) ;  /* 0x000000000f087348 */ /* 0x000fea0003c00000 */
[----:B------:R0:W1:Y:S02]  /*239f0*/  SHFL.IDX P6, R14, R13, R12, R11 ;  /* 0x0000000c0d0e7389 */ /* 0x00006400000c000b */
[----:B01----:R-:W-:Y:S01]  /*23a00*/  ENDCOLLECTIVE ;  /* 0x000000000000791b */ /* 0x003fe20003800000 */
.L_x_6074:
        /* <DEDUP_REMOVED lines=8> */
.L_x_6075:
[----:B------:R-:W-:Y:S02]  /*23a90*/  IMAD.MOV.U32 R13, RZ, RZ, R25 ;  /* 0x000000ffff0d7224 */ /* 0x000fe400078e0019 */
[----:B------:R-:W-:Y:S02]  /*23aa0*/  IMAD.MOV.U32 R12, RZ, RZ, R0 ;  /* 0x000000ffff0c7224 */ /* 0x000fe400078e0000 */
[----:B------:R-:W-:-:S07]  /*23ab0*/  IMAD.MOV.U32 R21, RZ, RZ, R14 ;  /* 0x000000ffff157224 */ /* 0x000fce00078e000e */
[----:B------:R-:W-:Y:S05]  /*23ac0*/  WARPSYNC.COLLECTIVE R15, `(.L_x_6076) ;  /* 0x000000000f087348 */ /* 0x000fea0003c00000 */
[----:B------:R0:W1:Y:S02]  /*23ad0*/  SHFL.IDX P6, R14, R13, R12, R11 ;  /* 0x0000000c0d0e7389 */ /* 0x00006400000c000b */
[----:B01----:R-:W-:Y:S01]  /*23ae0*/  ENDCOLLECTIVE ;  /* 0x000000000000791b */ /* 0x003fe20003800000 */
.L_x_6076:
        /* <DEDUP_REMOVED lines=8> */
.L_x_6077:
[----:B------:R-:W-:Y:S02]  /*23b70*/  IMAD.MOV.U32 R13, RZ, RZ, R29 ;  /* 0x000000ffff0d7224 */ /* 0x000fe400078e001d */
[----:B------:R-:W-:Y:S02]  /*23b80*/  IMAD.MOV.U32 R12, RZ, RZ, R0 ;  /* 0x000000ffff0c7224 */ /* 0x000fe400078e0000 */
[----:B------:R-:W-:-:S07]  /*23b90*/  IMAD.MOV.U32 R27, RZ, RZ, R14 ;  /* 0x000000ffff1b7224 */ /* 0x000fce00078e000e */
[----:B------:R-:W-:Y:S05]  /*23ba0*/  WARPSYNC.COLLECTIVE R15, `(.L_x_6078) ;  /* 0x000000000f087348 */ /* 0x000fea0003c00000 */
[----:B------:R0:W1:Y:S02]  /*23bb0*/  SHFL.IDX P6, R14, R13, R12, R11 ;  /* 0x0000000c0d0e7389 */ /* 0x00006400000c000b */
[----:B01----:R-:W-:Y:S01]  /*23bc0*/  ENDCOLLECTIVE ;  /* 0x000000000000791b */ /* 0x003fe20003800000 */
.L_x_6078:
        /* <DEDUP_REMOVED lines=8> */
.L_x_6079:
[----:B------:R-:W-:Y:S02]  /*23c50*/  IMAD.MOV.U32 R13, RZ, RZ, R33 ;  /* 0x000000ffff0d7224 */ /* 0x000fe400078e0021 */
[----:B------:R-:W-:Y:S02]  /*23c60*/  IMAD.MOV.U32 R12, RZ, RZ, R0 ;  /* 0x000000ffff0c7224 */ /* 0x000fe400078e0000 */
[----:B------:R-:W-:-:S07]  /*23c70*/  IMAD.MOV.U32 R31, RZ, RZ, R14 ;  /* 0x000000ffff1f7224 */ /* 0x000fce00078e000e */
[----:B------:R-:W-:Y:S05]  /*23c80*/  WARPSYNC.COLLECTIVE R15, `(.L_x_6080) ;  /* 0x000000000f087348 */ /* 0x000fea0003c00000 */
[----:B------:R0:W1:Y:S02]  /*23c90*/  SHFL.IDX P6, R14, R13, R12, R11 ;  /* 0x0000000c0d0e7389 */ /* 0x00006400000c000b */
[----:B01----:R-:W-:Y:S01]  /*23ca0*/  ENDCOLLECTIVE ;  /* 0x000000000000791b */ /* 0x003fe20003800000 */
.L_x_6080:
        /* <DEDUP_REMOVED lines=8> */
.L_x_6081:
[----:B------:R-:W-:Y:S02]  /*23d30*/  IMAD.MOV.U32 R13, RZ, RZ, R37 ;  /* 0x000000ffff0d7224 */ /* 0x000fe400078e0025 */
[----:B------:R-:W-:Y:S01]  /*23d40*/  IMAD.MOV.U32 R12, RZ, RZ, R0 ;  /* 0x000000ffff0c7224 */ /* 0x000fe200078e0000 */
[----:B------:R-:W-:-:S07]  /*23d50*/  MOV R35, R14 ;  /* 0x0000000e00237202 */ /* 0x000fce0000000f00 */
[----:B------:R-:W-:Y:S05]  /*23d60*/  WARPSYNC.COLLECTIVE R15, `(.L_x_6082) ;  /* 0x000000000f087348 */ /* 0x000fea0003c00000 */
[----:B------:R0:W1:Y:S02]  /*23d70*/  SHFL.IDX P6, R14, R13, R12, R11 ;  /* 0x0000000c0d0e7389 */ /* 0x00006400000c000b */
[----:B01----:R-:W-:Y:S01]  /*23d80*/  ENDCOLLECTIVE ;  /* 0x000000000000791b */ /* 0x003fe20003800000 */
.L_x_6082:
        /* <DEDUP_REMOVED lines=8> */
.L_x_6083:
[----:B------:R-:W-:Y:S01]  /*23e10*/  MOV R13, R41 ;  /* 0x00000029000d7202 */ /* 0x000fe20000000f00 */
[----:B------:R-:W-:Y:S02]  /*23e20*/  IMAD.MOV.U32 R12, RZ, RZ, R0 ;  /* 0x000000ffff0c7224 */ /* 0x000fe400078e0000 */
[----:B------:R-:W-:-:S07]  /*23e30*/  IMAD.MOV.U32 R20, RZ, RZ, R14 ;  /* 0x000000ffff147224 */ /* 0x000fce00078e000e */
[----:B------:R-:W-:Y:S05]  /*23e40*/  WARPSYNC.COLLECTIVE R15, `(.L_x_6084) ;  /* 0x000000000f087348 */ /* 0x000fea0003c00000 */
[----:B------:R0:W1:Y:S02]  /*23e50*/  SHFL.IDX P6, R14, R13, R12, R11 ;  /* 0x0000000c0d0e7389 */ /* 0x00006400000c000b */
[----:B01----:R-:W-:Y:S01]  /*23e60*/  ENDCOLLECTIVE ;  /* 0x000000000000791b */ /* 0x003fe20003800000 */
.L_x_6084:
[----:B------:R-:W-:Y:S02]  /*23e70*/  IMAD.MOV.U32 R13, RZ, RZ, R43 ;  /* 0x000000ffff0d7224 */ /* 0x000fe400078e002b */
[----:B------:R-:W-:Y:S02]  /*23e80*/  IMAD.MOV.U32 R12, RZ, RZ, R2 ;  /* 0x000000ffff0c7224 */ /* 0x000fe400078e0002 */
[----:B------:R-:W-:-:S07]  /*23e90*/  IMAD.MOV.U32 R41, RZ, RZ, R14 ;  /* 0x000000ffff297224 */ /* 0x000fce00078e000e */
[----:B------:R-:W-:Y:S05]  /*23ea0*/  WARPSYNC.COLLECTIVE R15, `(.L_x_6085) ;  /* 0x000000000f087348 */ /* 0x000fea0003c00000 */
[----:B------:R0:W1:Y:S02]  /*23eb0*/  SHFL.IDX P6, R14, R13, R12, R11 ;  /* 0x0000000c0d0e7389 */ /* 0x00006400000c000b */
[----:B01----:R-:W-:Y:S01]  /*23ec0*/  ENDCOLLECTIVE ;  /* 0x000000000000791b */ /* 0x003fe20003800000 */
.L_x_6085:
[----:B------:R-:W-:Y:S01]  /*23ed0*/  IMAD.MOV.U32 R13, RZ, RZ, R45 ;  /* 0x000000ffff0d7224 */ /* 0x000fe200078e002d */
[----:B------:R-:W-:Y:S01]  /*23ee0*/  MOV R12, R0 ;  /* 0x00000000000c7202 */ /* 0x000fe20000000f00 */
[----:B------:R-:W-:-:S07]  /*23ef0*/  IMAD.MOV.U32 R40, RZ, RZ, R14 ;  /* 0x000000ffff287224 */ /* 0x000fce00078e000e */
[----:B------:R-:W-:Y:S05]  /*23f00*/  WARPSYNC.COLLECTIVE R15, `(.L_x_6086) ;  /* 0x000000000f087348 */ /* 0x000fea0003c00000 */
[----:B------:R0:W1:Y:S02]  /*23f10*/  SHFL.IDX P6, R14, R13, R12, R11 ;  /* 0x0000000c0d0e7389 */ /* 0x00006400000c000b */
[----:B01----:R-:W-:Y:S01]  /*23f20*/  ENDCOLLECTIVE ;  /* 0x000000000000791b */ /* 0x003fe20003800000 */
.L_x_6086:
        /* <DEDUP_REMOVED lines=8> */
.L_x_6087:
[----:B------:R-:W-:Y:S02]  /*23fb0*/  IMAD.MOV.U32 R13, RZ, RZ, R49 ;  /* 0x000000ffff0d7224 */ /* 0x000fe400078e0031 */
[----:B------:R-:W-:Y:S02]  /*23fc0*/  IMAD.MOV.U32 R12, RZ, RZ, R0 ;  /* 0x000000ffff0c7224 */ /* 0x000fe400078e0000 */
[----:B------:R-:W-:-:S07]  /*23fd0*/  IMAD.MOV.U32 R42, RZ, RZ, R14 ;  /* 0x000000ffff2a7224 */ /* 0x000fce00078e000e */
[----:B------:R-:W-:Y:S05]  /*23fe0*/  WARPSYNC.COLLECTIVE R15, `(.L_x_6088) ;  /* 0x000000000f087348 */ /* 0x000fea0003c00000 */
[----:B------:R0:W1:Y:S02]  /*23ff0*/  SHFL.IDX P6, R14, R13, R12, R11 ;  /* 0x0000000c0d0e7389 */ /* 0x00006400000c000b */
[----:B01----:R-:W-:Y:S01]  /*24000*/  ENDCOLLECTIVE ;  /* 0x000000000000791b */ /* 0x003fe20003800000 */
.L_x_6088:
        /* <DEDUP_REMOVED lines=8> */
.L_x_6089:
[----:B------:R-:W-:Y:S02]  /*24090*/  IMAD.MOV.U32 R13, RZ, RZ, R53 ;  /* 0x000000ffff0d7224 */ /* 0x000fe400078e0035 */
[----:B------:R-:W-:Y:S02]  /*240a0*/  IMAD.MOV.U32 R12, RZ, RZ, R0 ;  /* 0x000000ffff0c7224 */ /* 0x000fe400078e0000 */
[----:B------:R-:W-:-:S07]  /*240b0*/  IMAD.MOV.U32 R48, RZ, RZ, R14 ;  /* 0x000000ffff307224 */ /* 0x000fce00078e000e */
[----:B------:R-:W-:Y:S05]  /*240c0*/  WARPSYNC.COLLECTIVE R15, `(.L_x_6090) ;  /* 0x000000000f087348 */ /* 0x000fea0003c00000 */
[----:B------:R0:W1:Y:S02]  /*240d0*/  SHFL.IDX P6, R14, R13, R12, R11 ;  /* 0x0000000c0d0e7389 */ /* 0x00006400000c000b */
[----:B01----:R-:W-:Y:S01]  /*240e0*/  ENDCOLLECTIVE ;  /* 0x000000000000791b */ /* 0x003fe20003800000 */
.L_x_6090:
[----:B------:R-:W-:Y:S02]  /*240f0*/  SEL R9, R49, R48, P0 ;  /* 0x0000003031097207 */ /* 0x000fe40000000000 */
[----:B------:R-:W-:Y:S01]  /*24100*/  MOV R13, R55 ;  /* 0x00000037000d7202 */ /* 0x000fe20000000f00 */
[----:B------:R-:W-:Y:S02]  /*24110*/  IMAD.MOV.U32 R12, RZ, RZ, R2 ;  /* 0x000000ffff0c7224 */ /* 0x000fe400078e0002 */
[----:B------:R-:W-:-:S07]  /*24120*/  IMAD.MOV.U32 R53, RZ, RZ, R14 ;  /* 0x000000ffff357224 */ /* 0x000fce00078e000e */
[----:B------:R-:W-:Y:S05]  /*24130*/  WARPSYNC.COLLECTIVE R15, `(.L_x_6091) ;  /* 0x000000000f087348 */ /* 0x000fea0003c00000 */
[----:B------:R0:W1:Y:S02]  /*24140*/  SHFL.IDX P6, R14, R13, R12, R11 ;  /* 0x0000000c0d0e7389 */ /* 0x00006400000c000b */
[----:B01----:R-:W-:Y:S01]  /*24150*/  ENDCOLLECTIVE ;  /* 0x000000000000791b */ /* 0x003fe20003800000 */
.L_x_6091:
[----:B------:R-:W-:Y:S02]  /*24160*/  IMAD.MOV.U32 R13, RZ, RZ, R57 ;  /* 0x000000ffff0d7224 */ /* 0x000fe400078e0039 */
[----:B------:R-:W-:Y:S02]  /*24170*/  IMAD.MOV.U32 R12, RZ, RZ, R0 ;  /* 0x000000ffff0c7224 */ /* 0x000fe400078e0000 */
[----:B------:R-:W-:-:S07]  /*24180*/  IMAD.MOV.U32 R50, RZ, RZ, R14 ;  /* 0x000000ffff327224 */ /* 0x000fce00078e000e */
[----:B------:R-:W-:Y:S05]  /*24190*/  WARPSYNC.COLLECTIVE R15, `(.L_x_6092) ;  /* 0x000000000f087348 */ /* 0x000fea0003c00000 */
[----:B------:R0:W1:Y:S02]  /*241a0*/  SHFL.IDX P6, R14, R13, R12, R11 ;  /* 0x0000000c0d0e7389 */ /* 0x00006400000c000b */
[----:B01----:R-:W-:Y:S01]  /*241b0*/  ENDCOLLECTIVE ;  /* 0x000000000000791b */ /* 0x003fe20003800000 */
.L_x_6092:
        /* <DEDUP_REMOVED lines=8> */
.L_x_6093:
[----:B------:R-:W-:Y:S02]  /*24240*/  IMAD.MOV.U32 R13, RZ, RZ, R63 ;  /* 0x000000ffff0d7224 */ /* 0x000fe400078e003f */
[----:B------:R-:W-:Y:S02]  /*24250*/  IMAD.MOV.U32 R12, RZ, RZ, R0 ;  /* 0x000000ffff0c7224 */ /* 0x000fe400078e0000 */
[----:B------:R-:W-:-:S07]  /*24260*/  IMAD.MOV.U32 R52, RZ, RZ, R14 ;  /* 0x000000ffff347224 */ /* 0x000fce00078e000e */
[----:B------:R-:W-:Y:S05]  /*24270*/  WARPSYNC.COLLECTIVE R15, `(.L_x_6094) ;  /* 0x000000000f087348 */ /* 0x000fea0003c00000 */
[----:B------:R0:W1:Y:S02]  /*24280*/  SHFL.IDX P6, R14, R13, R12, R11 ;  /* 0x0000000c0d0e7389 */ /* 0x00006400000c000b */
[----:B01----:R-:W-:Y:S01]  /*24290*/  ENDCOLLECTIVE ;  /* 0x000000000000791b */ /* 0x003fe20003800000 */
.L_x_6094:
        /* <DEDUP_REMOVED lines=8> */
.L_x_6095:
[----:B------:R-:W-:Y:S02]  /*24320*/  IMAD.MOV.U32 R13, RZ, RZ, R67 ;  /* 0x000000ffff0d7224 */ /* 0x000fe400078e0043 */
[----:B------:R-:W-:Y:S01]  /*24330*/  IMAD.MOV.U32 R12, RZ, RZ, R0 ;  /* 0x000000ffff0c7224 */ /* 0x000fe200078e0000 */
[----:B------:R-:W-:-:S07]  /*24340*/  MOV R54, R14 ;  /* 0x0000000e00367202 */ /* 0x000fce0000000f00 */
[----:B------:R-:W-:Y:S05]  /*24350*/  WARPSYNC.COLLECTIVE R15, `(.L_x_6096) ;  /* 0x000000000f087348 */ /* 0x000fea0003c00000 */
[----:B------:R0:W1:Y:S02]  /*24360*/  SHFL.IDX P6, R14, R13, R12, R11 ;  /* 0x0000000c0d0e7389 */ /* 0x00006400000c000b */
[----:B01----:R-:W-:Y:S01]  /*24370*/  ENDCOLLECTIVE ;  /* 0x000000000000791b */ /* 0x003fe20003800000 */
.L_x_6096:
        /* <DEDUP_REMOVED lines=8> */
.L_x_6097:
[----:B------:R-:W-:Y:S01]  /*24400*/  MOV R13, R71 ;  /* 0x00000047000d7202 */ /* 0x000fe20000000f00 */
[----:B------:R-:W-:Y:S02]  /*24410*/  IMAD.MOV.U32 R12, RZ, RZ, R0 ;  /* 0x000000ffff0c7224 */ /* 0x000fe400078e0000 */
[----:B------:R-:W-:-:S07]  /*24420*/  IMAD.MOV.U32 R56, RZ, RZ, R14 ;  /* 0x000000ffff387224 */ /* 0x000fce00078e000e */
[----:B------:R-:W-:Y:S05]  /*24430*/  WARPSYNC.COLLECTIVE R15, `(.L_x_6098) ;  /* 0x000000000f087348 */ /* 0x000fea0003c00000 */
[----:B------:R0:W1:Y:S02]  /*24440*/  SHFL.IDX P6, R14, R13, R12, R11 ;  /* 0x0000000c0d0e7389 */ /* 0x00006400000c000b */
[----:B01----:R-:W-:Y:S01]  /*24450*/  ENDCOLLECTIVE ;  /* 0x000000000000791b */ /* 0x003fe20003800000 */
.L_x_6098:
[----:B------:R-:W-:Y:S01]  /*24460*/  SEL R39, R56, R67, P0 ;  /* 0x0000004338277207 */ /* 0x000fe20000000000 */
[----:B------:R-:W-:Y:S02]  /*24470*/  IMAD.MOV.U32 R13, RZ, RZ, R73 ;  /* 0x000000ffff0d7224 */ /* 0x000fe400078e0049 */
[----:B------:R-:W-:Y:S02]  /*24480*/  IMAD.MOV.U32 R12, RZ, RZ, R2 ;  /* 0x000000ffff0c7224 */ /* 0x000fe400078e0002 */
[----:B------:R-:W-:-:S07]  /*24490*/  IMAD.MOV.U32 R71, RZ, RZ, R14 ;  /* 0x000000ffff477224 */ /* 0x000fce00078e000e */
[----:B------:R-:W-:Y:S05]  /*244a0*/  WARPSYNC.COLLECTIVE R15, `(.L_x_6099) ;  /* 0x000000000f087348 */ /* 0x000fea0003c00000 */
[----:B------:R0:W1:Y:S02]  /*244b0*/  SHFL.IDX P6, R14, R13, R12, R11 ;  /* 0x0000000c0d0e7389 */ /* 0x00006400000c000b */
[----:B01----:R-:W-:Y:S01]  /*244c0*/  ENDCOLLECTIVE ;  /* 0x000000000000791b */ /* 0x003fe20003800000 */
.L_x_6099:
[----:B------:R-:W-:Y:S01]  /*244d0*/  IMAD.MOV.U32 R13, RZ, RZ, R75 ;  /* 0x000000ffff0d7224 */ /* 0x000fe200078e004b */
[----:B------:R-:W-:Y:S01]  /*244e0*/  MOV R12, R0 ;  /* 0x00000000000c7202 */ /* 0x000fe20000000f00 */
[----:B------:R-:W-:-:S07]  /*244f0*/  IMAD.MOV.U32 R58, RZ, RZ, R14 ;  /* 0x000000ffff3a7224 */ /* 0x000fce00078e000e */
[----:B------:R-:W-:Y:S05]  /*24500*/  WARPSYNC.COLLECTIVE R15, `(.L_x_6100) ;  /* 0x000000000f087348 */ /* 0x000fea0003c00000 */
[----:B------:R0:W1:Y:S02]  /*24510*/  SHFL.IDX P6, R14, R13, R12, R11 ;  /* 0x0000000c0d0e7389 */ /* 0x00006400000c000b */
[----:B01----:R-:W-:Y:S01]  /*24520*/  ENDCOLLECTIVE ;  /* 0x000000000000791b */ /* 0x003fe20003800000 */
.L_x_6100:
[----:B------:R-:W-:Y:S02]  /*24530*/  IMAD.MOV.U32 R13, RZ, RZ, R77 ;  /* 0x000000ffff0d7224 */ /* 0x000fe400078e004d */
[----:B------:R-:W-:Y:S02]  /*24540*/  IMAD.MOV.U32 R12, RZ, RZ, R2 ;  /* 0x000000ffff0c7224 */ /* 0x000fe400078e0002 */
[----:B------:R-:W-:-:S07]  /*24550*/  IMAD.MOV.U32 R75, RZ, RZ, R14 ;  /* 0x000000ffff4b7224 */ /* 0x000fce00078e000e */
[----:B------:R-:W-:Y:S05]  /*24560*/  WARPSYNC.COLLECTIVE R15, `(.L_x_6101) ;  /* 0x000000000f087348 */ /* 0x000fea0003c00000 */
[----:B------:R0:W1:Y:S02]  /*24570*/  SHFL.IDX P6, R14, R13, R12, R11 ;  /* 0x0000000c0d0e7389 */ /* 0x00006400000c000b */
[----:B01----:R-:W-:Y:S01]  /*24580*/  ENDCOLLECTIVE ;  /* 0x000000000000791b */ /* 0x003fe20003800000 */
.L_x_6101:
[----:B------:R-:W-:Y:S02]  /*24590*/  SEL R12, R37, R20, P0 ;  /* 0x00000014250c7207 */ /* 0x000fe40000000000 */
[----:B------:R-:W-:Y:S01]  /*245a0*/  SEL R11, R48, R49, P0 ;  /* 0x00000031300b7207 */ /* 0x000fe20000000000 */
[----:B------:R-:W-:Y:S01]  /*245b0*/  IMAD.MOV.U32 R49, RZ, RZ, RZ ;  /* 0x000000ffff317224 */ /* 0x000fe200078e00ff */
[----:B------:R-:W-:Y:S02]  /*245c0*/  SEL R13, R71, R58, P0 ;  /* 0x0000003a470d7207 */ /* 0x000fe40000000000 */
[----:B------:R-:W-:Y:S01]  /*245d0*/  SEL R15, R58, R71, P0 ;  /* 0x000000473a0f7207 */ /* 0x000fe20000000000 */
[----:B------:R-:W-:Y:S01]  /*245e0*/  IMAD.MOV.U32 R62, RZ, RZ, R14 ;  /* 0x000000ffff3e7224 */ /* 0x000fe200078e000e */
[----:B------:R-:W-:Y:S02]  /*245f0*/  SEL R14, R20, R37, P0 ;  /* 0x00000025140e7207 */ /* 0x000fe40000000000 */
[----:B------:R-:W-:Y:S01]  /*24600*/  SEL R37, R67, R56, P0 ;  /* 0x0000003843257207 */ /* 0x000fe20000000000 */
[----:B------:R-:W-:Y:S06]  /*24610*/  BRA `(.L_x_6102) ;  /* 0xffffff68007c7947 */ /* 0x000fec000383ffff */
.L_x_5931:
[----:B------:R-:W0:Y:S01]  /*24620*/  S2R R12, SR_TID.X ;  /* 0x00000000000c7919 */ /* 0x000e220000002100 */
[----:B------:R-:W-:Y:S01]  /*24630*/  BSSY B1, `(.L_x_6103) ;  /* 0x000000a000017945 */ /* 0x000fe20003800000 */
[----:B------:R-:W-:Y:S02]  /*24640*/  IMAD.MOV.U32 R11, RZ, RZ, 0x1f ;  /* 0x0000001fff0b7424 */ /* 0x000fe400078e00ff */
[----:B------:R-:W-:Y:S01]  /*24650*/  IMAD.MOV.U32 R15, RZ, RZ, -0x1 ;  /* 0xffffffffff0f7424 */ /* 0x000fe200078e00ff */
[----:B0-----:R-:W-:Y:S02]  /*24660*/  SHF.R.U32.HI R10, RZ, 0x5, R12 ;  /* 0x00000005ff0a7819 */ /* 0x001fe4000001160c */
[----:B------:R-:W-:Y:S02]  /*24670*/  MOV R12, RZ ;  /* 0x000000ff000c7202 */ /* 0x000fe40000000f00 */
[----:B------:R-:W-:-:S05]  /*24680*/  LOP3.LUT R10, R10, 0x3, RZ, 0xc0, !PT ;  /* 0x000000030a0a7812 */ /* 0x000fca00078ec0ff */
[----:B------:R-:W-:-:S07]  /*24690*/  IMAD.MOV.U32 R13, RZ, RZ, R10 ;  /* 0x000000ffff0d7224 */ /* 0x000fce00078e000a */
[----:B------:R-:W-:Y:S05]  /*246a0*/  WARPSYNC.COLLECTIVE R15, `(.L_x_6104) ;  /* 0x000000000f087348 */ /* 0x000fea0003c00000 */
[----:B------:R0:W1:Y:S02]  /*246b0*/  SHFL.IDX P6, R14, R13, R12, R11 ;  /* 0x0000000c0d0e7389 */ /* 0x00006400000c000b */
[----:B01----:R-:W-:Y:S01]  /*246c0*/  ENDCOLLECTIVE ;  /* 0x000000000000791b */ /* 0x003fe20003800000 */
.L_x_6104:
[----:B------:R-:W-:Y:S05]  /*246d0*/  BSYNC B1 ;  /* 0x0000000000017941 */ /* 0x000fea0003800000 */
.L_x_6103:
[----:B------:R-:W-:Y:S05]  /*246e0*/  BRA `(.L_x_6105) ;  /* 0xffffff9400987947 */ /* 0x000fea000383ffff */
.L_x_5933:
[----:B------:R-:W-:Y:S01]  /*246f0*/  BSSY B1, `(.L_x_6106) ;  /* 0x0000006000017945 */ /* 0x000fe20003800000 */
[----:B------:R-:W-:-:S07]  /*24700*/  IMAD.MOV.U32 R15, RZ, RZ, -0x1 ;  /* 0xffffffffff0f7424 */ /* 0x000fce00078e00ff */
[----:B0-----:R-:W-:Y:S05]  /*24710*/  WARPSYNC.COLLECTIVE R15, `(.L_x_6107) ;  /* 0x000000000f0c7348 */ /* 0x001fea0003c00000 */
[----:B------:R-:W-:Y:S02]  /*24720*/  ELECT P6, UR62, PT ;  /* 0x00000000003e782f */ /* 0x000fe400038c0000 */
[----:B------:R-:W-:Y:S01]  /*24730*/  MOV R14, UR62 ;  /* 0x0000003e000e7c02 */ /* 0x000fe20008000f00 */
[----:B0-----:R-:W-:Y:S10]  /*24740*/  ENDCOLLECTIVE ;  /* 0x000000000000791b */ /* 0x001ff40003800000 */
.L_x_6107:
[----:B------:R-:W-:Y:S05]  /*24750*/  BSYNC B1 ;  /* 0x0000000000017941 */ /* 0x000fea0003800000 */
.L_x_6106:
[----:B------:R-:W-:Y:S05]  /*24760*/  BRA `(.L_x_5932) ;  /* 0xffffff9400907947 */ /* 0x000fea000383ffff */
.L_x_5935:
[----:B0-----:R0:W1:Y:S02]  /*24770*/  SYNCS.PHASECHK.TRANS64.TRYWAIT P0, [R11+URZ+0x2e820], R5 ;  /* 0x02e820050b0075a7 */ /* 0x001064000800017f */
[----:B-1----:R-:W-:Y:S05]  /*24780*/  @!P0 NANOSLEEP.SYNCS 0x989680 ;  /* 0x009896800000895d */ /* 0x002fea0003900000 */
[----:B------:R-:W1:Y:S02]  /*24790*/  @!P0 SYNCS.PHASECHK.TRANS64 P0, [R11+URZ+0x2e820], R5 ;  /* 0x02e820050b0085a7 */ /* 0x000e64000800007f */
[----:B-1----:R-:W-:Y:S05]  /*247a0*/  @!P0 BRA `(.L_x_5935) ;  /* 0xfffffffc00f08947 */ /* 0x002fea000383ffff */
[----:B------:R-:W-:Y:S05]  /*247b0*/  BRA `(.L_x_6108) ;  /* 0xffffff9400ac7947 */ /* 0x000fea000383ffff */
.L_x_5939:
[----:B-1----:R1:W2:Y:S02]  /*247c0*/  SYNCS.PHASECHK.TRANS64.TRYWAIT P0, [R8+URZ+0x2e8a0], R10 ;  /* 0x02e8a00a080075a7 */ /* 0x0022a4000800017f */
[----:B--2---:R-:W-:Y:S05]  /*247d0*/  @!P0 NANOSLEEP.SYNCS 0x989680 ;  /* 0x009896800000895d */ /* 0x004fea0003900000 */
[----:B------:R-:W2:Y:S02]  /*247e0*/  @!P0 SYNCS.PHASECHK.TRANS64 P0, [R8+URZ+0x2e8a0], R10 ;  /* 0x02e8a00a080085a7 */ /* 0x000ea4000800007f */
[----:B--2---:R-:W-:Y:S05]  /*247f0*/  @!P0 BRA `(.L_x_5939) ;  /* 0xfffffffc00f08947 */ /* 0x004fea000383ffff */
[----:B------:R-:W-:Y:S05]  /*24800*/  BRA `(.L_x_6109) ;  /* 0xffffff9400cc7947 */ /* 0x000fea000383ffff */
.L_x_5944:
[----:B0-----:R0:W2:Y:S02]  /*24810*/  SYNCS.PHASECHK.TRANS64.TRYWAIT P0, [R8+URZ+0x2e8c0], R10 ;  /* 0x02e8c00a080075a7 */ /* 0x0010a4000800017f */
[----:B--2---:R-:W-:Y:S05]  /*24820*/  @!P0 NANOSLEEP.SYNCS 0x989680 ;  /* 0x009896800000895d */ /* 0x004fea0003900000 */
[----:B------:R-:W2:Y:S02]  /*24830*/  @!P0 SYNCS.PHASECHK.TRANS64 P0, [R8+URZ+0x2e8c0], R10 ;  /* 0x02e8c00a080085a7 */ /* 0x000ea4000800007f */
[----:B--2---:R-:W-:Y:S05]  /*24840*/  @!P0 BRA `(.L_x_5944) ;  /* 0xfffffffc00f08947 */ /* 0x004fea000383ffff */
[----:B------:R-:W-:Y:S05]  /*24850*/  BRA `(.L_x_6110) ;  /* 0xffffff98004c7947 */ /* 0x000fea000383ffff */
.L_x_5951:
[----:B0-----:R0:W1:Y:S02]  /*24860*/  SYNCS.PHASECHK.TRANS64.TRYWAIT P1, [R6+URZ+0x2e8a0], R7 ;  /* 0x02e8a007060075a7 */ /* 0x001064000802017f */
[----:B-1----:R-:W-:Y:S05]  /*24870*/  @!P1 NANOSLEEP.SYNCS 0x989680 ;  /* 0x009896800000995d */ /* 0x002fea0003900000 */
[----:B------:R-:W1:Y:S02]  /*24880*/  @!P1 SYNCS.PHASECHK.TRANS64 P1, [R6+URZ+0x2e8a0], R7 ;  /* 0x02e8a007060095a7 */ /* 0x000e64000802007f */
[----:B-1----:R-:W-:Y:S05]  /*24890*/  @!P1 BRA `(.L_x_5951) ;  /* 0xfffffffc00f09947 */ /* 0x002fea000383ffff */
[----:B------:R-:W-:Y:S05]  /*248a0*/  BRA `(.L_x_6111) ;  /* 0xffffff9c002c7947 */ /* 0x000fea000383ffff */
.L_x_5956:
[----:B-1----:R1:W2:Y:S02]  /*248b0*/  SYNCS.PHASECHK.TRANS64.TRYWAIT P1, [R6+URZ+0x2e8c0], R7 ;  /* 0x02e8c007060075a7 */ /* 0x0022a4000802017f */
[----:B--2---:R-:W-:Y:S05]  /*248c0*/  @!P1 NANOSLEEP.SYNCS 0x989680 ;  /* 0x009896800000995d */ /* 0x004fea0003900000 */
[----:B------:R-:W2:Y:S02]  /*248d0*/  @!P1 SYNCS.PHASECHK.TRANS64 P1, [R6+URZ+0x2e8c0], R7 ;  /* 0x02e8c007060095a7 */ /* 0x000ea4000802007f */
[----:B--2---:R-:W-:Y:S05]  /*248e0*/  @!P1 BRA `(.L_x_5956) ;  /* 0xfffffffc00f09947 */ /* 0x004fea000383ffff */
[----:B------:R-:W-:Y:S05]  /*248f0*/  BRA `(.L_x_6112) ;  /* 0xffffff9c00a47947 */ /* 0x000fea000383ffff */
.L_x_5969:
        /* <DEDUP_REMOVED lines=11> */
.L_x_6114:
[----:B------:R-:W-:Y:S05]  /*249b0*/  BSYNC B0 ;  /* 0x0000000000007941 */ /* 0x000fea0003800000 */
.L_x_6113:
[----:B------:R-:W-:Y:S05]  /*249c0*/  BRA `(.L_x_6115) ;  /* 0xffffffa800c47947 */ /* 0x000fea000383ffff */
.L_x_5971:
[----:B------:R-:W-:Y:S01]  /*249d0*/  BSSY B0, `(.L_x_6116) ;  /* 0x0000006000007945 */ /* 0x000fe20003800000 */
[----:B------:R-:W-:-:S07]  /*249e0*/  IMAD.MOV.U32 R15, RZ, RZ, -0x1 ;  /* 0xffffffffff0f7424 */ /* 0x000fce00078e00ff */
[----:B0-----:R-:W-:Y:S05]  /*249f0*/  WARPSYNC.COLLECTIVE R15, `(.L_x_6117) ;  /* 0x000000000f0c7348 */ /* 0x001fea0003c00000 */
[----:B------:R-:W-:Y:S02]  /*24a00*/  ELECT P6, UR62, PT ;  /* 0x00000000003e782f */ /* 0x000fe400038c0000 */
[----:B------:R-:W-:Y:S01]  /*24a10*/  MOV R14, UR62 ;  /* 0x0000003e000e7c02 */ /* 0x000fe20008000f00 */
[----:B0-----:R-:W-:Y:S10]  /*24a20*/  ENDCOLLECTIVE ;  /* 0x000000000000791b */ /* 0x001ff40003800000 */
.L_x_6117:
[----:B------:R-:W-:Y:S05]  /*24a30*/  BSYNC B0 ;  /* 0x0000000000007941 */ /* 0x000fea0003800000 */
.L_x_6116:
[----:B------:R-:W-:Y:S05]  /*24a40*/  BRA `(.L_x_6118) ;  /* 0xffffffa800bc7947 */ /* 0x000fea000383ffff */
.L_x_5974:
[----:B0-----:R0:W1:Y:S02]  /*24a50*/  SYNCS.PHASECHK.TRANS64.TRYWAIT P2, [R4+URZ+0x2e880], R7 ;  /* 0x02e88007040075a7 */ /* 0x001064000804017f */
[----:B-1----:R-:W-:Y:S05]  /*24a60*/  @!P2 NANOSLEEP.SYNCS 0x989680 ;  /* 0x009896800000a95d */ /* 0x002fea0003900000 */
[----:B------:R-:W1:Y:S02]  /*24a70*/  @!P2 SYNCS.PHASECHK.TRANS64 P2, [R4+URZ+0x2e880], R7 ;  /* 0x02e880070400a5a7 */ /* 0x000e64000804007f */
[----:B-1----:R-:W-:Y:S05]  /*24a80*/  @!P2 BRA `(.L_x_5974) ;  /* 0xfffffffc00f0a947 */ /* 0x002fea000383ffff */
[----:B------:R-:W-:Y:S05]  /*24a90*/  BRA `(.L_x_6119) ;  /* 0xffffffac003c7947 */ /* 0x000fea000383ffff */
.L_x_5976:
[----:B-1----:R1:W2:Y:S02]  /*24aa0*/  SYNCS.PHASECHK.TRANS64.TRYWAIT P2, [R4+URZ+0x2e840], R7 ;  /* 0x02e84007040075a7 */ /* 0x0022a4000804017f */
[----:B--2---:R-:W-:Y:S05]  /*24ab0*/  @!P2 NANOSLEEP.SYNCS 0x989680 ;  /* 0x009896800000a95d */ /* 0x004fea0003900000 */
[----:B------:R-:W2:Y:S02]  /*24ac0*/  @!P2 SYNCS.PHASECHK.TRANS64 P2, [R4+URZ+0x2e840], R7 ;  /* 0x02e840070400a5a7 */ /* 0x000ea4000804007f */
[----:B--2---:R-:W-:Y:S05]  /*24ad0*/  @!P2 BRA `(.L_x_5976) ;  /* 0xfffffffc00f0a947 */ /* 0x004fea000383ffff */
[----:B------:R-:W-:Y:S05]  /*24ae0*/  BRA `(.L_x_6120) ;  /* 0xffffffac00a07947 */ /* 0x000fea000383ffff */
.L_x_5979:
        /* <DEDUP_REMOVED lines=8> */
.L_x_5985:
[----:B-1----:R1:W2:Y:S02]  /*24b70*/  SYNCS.PHASECHK.TRANS64.TRYWAIT P0, [R5+URZ+0x2e880], R4 ;  /* 0x02e88004050075a7 */ /* 0x0022a4000800017f */
[----:B--2---:R-:W-:Y:S05]  /*24b80*/  @!P0 NANOSLEEP.SYNCS 0x989680 ;  /* 0x009896800000895d */ /* 0x004fea0003900000 */
[----:B------:R-:W2:Y:S02]  /*24b90*/  @!P0 SYNCS.PHASECHK.TRANS64 P0, [R5+URZ+0x2e880], R4 ;  /* 0x02e88004050085a7 */ /* 0x000ea4000800007f */
[----:B--2---:R-:W-:Y:S05]  /*24ba0*/  @!P0 BRA `(.L_x_5985) ;  /* 0xfffffffc00f08947 */ /* 0x004fea000383ffff */
[----:B------:R-:W-:Y:S05]  /*24bb0*/  BRA `(.L_x_6122) ;  /* 0xffffffb4001c7947 */ /* 0x000fea000383ffff */
.L_x_5990:
[----:B0-----:R0:W2:Y:S02]  /*24bc0*/  SYNCS.PHASECHK.TRANS64.TRYWAIT P0, [R5+URZ+0x2e840], R4 ;  /* 0x02e84004050075a7 */ /* 0x0010a4000800017f */
[----:B--2---:R-:W-:Y:S05]  /*24bd0*/  @!P0 NANOSLEEP.SYNCS 0x989680 ;  /* 0x009896800000895d */ /* 0x004fea0003900000 */
[----:B------:R-:W2:Y:S02]  /*24be0*/  @!P0 SYNCS.PHASECHK.TRANS64 P0, [R5+URZ+0x2e840], R4 ;  /* 0x02e84004050085a7 */ /* 0x000ea4000800007f */
[----:B--2---:R-:W-:Y:S05]  /*24bf0*/  @!P0 BRA `(.L_x_5990) ;  /* 0xfffffffc00f08947 */ /* 0x004fea000383ffff */
[----:B------:R-:W-:Y:S05]  /*24c00*/  BRA `(.L_x_6123) ;  /* 0xffffffb400a87947 */ /* 0x000fea000383ffff */
.L_x_5996:
[----:B-1----:R1:W2:Y:S02]  /*24c10*/  SYNCS.PHASECHK.TRANS64.TRYWAIT P2, [R18+URZ+0x2e870], R3 ;  /* 0x02e87003120075a7 */ /* 0x0022a4000804017f */
[----:B--2---:R-:W-:Y:S05]  /*24c20*/  @!P2 NANOSLEEP.SYNCS 0x989680 ;  /* 0x009896800000a95d */ /* 0x004fea0003900000 */
[----:B------:R-:W2:Y:S02]  /*24c30*/  @!P2 SYNCS.PHASECHK.TRANS64 P2, [R18+URZ+0x2e870], R3 ;  /* 0x02e870031200a5a7 */ /* 0x000ea4000804007f */
[----:B--2---:R-:W-:Y:S05]  /*24c40*/  @!P2 BRA `(.L_x_5996) ;  /* 0xfffffffc00f0a947 */ /* 0x004fea000383ffff */
[----:B------:R-:W-:Y:S05]  /*24c50*/  BRA `(.L_x_6124) ;  /* 0xffffffb800507947 */ /* 0x000fea000383ffff */
.L_x_5998:
[----:B-1----:R1:W2:Y:S02]  /*24c60*/  SYNCS.PHASECHK.TRANS64.TRYWAIT P2, [R18+URZ+0x2e860], R4 ;  /* 0x02e86004120075a7 */ /* 0x0022a4000804017f */
[----:B--2---:R-:W-:Y:S05]  /*24c70*/  @!P2 NANOSLEEP.SYNCS 0x989680 ;  /* 0x009896800000a95d */ /* 0x004fea0003900000 */
[----:B------:R-:W2:Y:S02]  /*24c80*/  @!P2 SYNCS.PHASECHK.TRANS64 P2, [R18+URZ+0x2e860], R4 ;  /* 0x02e860041200a5a7 */ /* 0x000ea4000804007f */
[----:B--2---:R-:W-:Y:S05]  /*24c90*/  @!P2 BRA `(.L_x_5998) ;  /* 0xfffffffc00f0a947 */ /* 0x004fea000383ffff */
[----:B------:R-:W-:Y:S05]  /*24ca0*/  BRA `(.L_x_6125) ;  /* 0xffffffb800587947 */ /* 0x000fea000383ffff */
.L_x_6005:
[----:B0-----:R0:W1:Y:S02]  /*24cb0*/  SYNCS.PHASECHK.TRANS64.TRYWAIT P0, [R0+URZ+0x2e870], R2 ;  /* 0x02e87002000075a7 */ /* 0x001064000800017f */
[----:B-1----:R-:W-:Y:S05]  /*24cc0*/  @!P0 NANOSLEEP.SYNCS 0x989680 ;  /* 0x009896800000895d */ /* 0x002fea0003900000 */
[----:B------:R-:W1:Y:S02]  /*24cd0*/  @!P0 SYNCS.PHASECHK.TRANS64 P0, [R0+URZ+0x2e870], R2 ;  /* 0x02e87002000085a7 */ /* 0x000e64000800007f */
[----:B-1----:R-:W-:Y:S05]  /*24ce0*/  @!P0 BRA `(.L_x_6005) ;  /* 0xfffffffc00f08947 */ /* 0x002fea000383ffff */
[----:B------:R-:W-:Y:S05]  /*24cf0*/  BRA `(.L_x_6126) ;  /* 0xffffffc400947947 */ /* 0x000fea000383ffff */
.L_x_6007:
[----:B0-----:R0:W1:Y:S02]  /*24d00*/  SYNCS.PHASECHK.TRANS64.TRYWAIT P0, [R0+URZ+0x2e860], R2 ;  /* 0x02e86002000075a7 */ /* 0x001064000800017f */
[----:B-1----:R-:W-:Y:S05]  /*24d10*/  @!P0 NANOSLEEP.SYNCS 0x989680 ;  /* 0x009896800000895d */ /* 0x002fea0003900000 */
[----:B------:R-:W1:Y:S02]  /*24d20*/  @!P0 SYNCS.PHASECHK.TRANS64 P0, [R0+URZ+0x2e860], R2 ;  /* 0x02e86002000085a7 */ /* 0x000e64000800007f */
[----:B-1----:R-:W-:Y:S05]  /*24d30*/  @!P0 BRA `(.L_x_6007) ;  /* 0xfffffffc00f08947 */ /* 0x002fea000383ffff */
[----:B------:R-:W-:Y:S05]  /*24d40*/  BRA `(.L_x_6127) ;  /* 0xffffffc4009c7947 */ /* 0x000fea000383ffff */
.L_x_6011:
[----:B------:R-:W-:Y:S01]  /*24d50*/  BSSY B0, `(.L_x_6128) ;  /* 0x0000008000007945 */ /* 0x000fe20003800000 */
[----:B------:R-:W-:Y:S02]  /*24d60*/  IMAD.MOV.U32 R13, RZ, RZ, R16 ;  /* 0x000000ffff0d7224 */ /* 0x000fe400078e0010 */
[----:B0-----:R-:W-:Y:S02]  /*24d70*/  IMAD.MOV.U32 R12, RZ, RZ, RZ ;  /* 0x000000ffff0c7224 */ /* 0x001fe400078e00ff */
[----:B------:R-:W-:Y:S02]  /*24d80*/  IMAD.MOV.U32 R11, RZ, RZ, 0x1f ;  /* 0x0000001fff0b7424 */ /* 0x000fe400078e00ff */
[----:B------:R-:W-:-:S07]  /*24d90*/  IMAD.MOV.U32 R15, RZ, RZ, -0x1 ;  /* 0xffffffffff0f7424 */ /* 0x000fce00078e00ff */
[----:B------:R-:W-:Y:S05]  /*24da0*/  WARPSYNC.COLLECTIVE R15, `(.L_x_6129) ;  /* 0x000000000f087348 */ /* 0x000fea0003c00000 */
[----:B------:R0:W1:Y:S02]  /*24db0*/  SHFL.IDX P6, R14, R13, R12, R11 ;  /* 0x0000000c0d0e7389 */ /* 0x00006400000c000b */
[----:B01----:R-:W-:Y:S01]  /*24dc0*/  ENDCOLLECTIVE ;  /* 0x000000000000791b */ /* 0x003fe20003800000 */
.L_x_6129:
[----:B------:R-:W-:Y:S05]  /*24dd0*/  BSYNC B0 ;  /* 0x0000000000007941 */ /* 0x000fea0003800000 */
.L_x_6128:
[----:B------:R-:W-:Y:S01]  /*24de0*/  MOV R13, R16 ;  /* 0x00000010000d7202 */ /* 0x000fe20000000f00 */
[----:B------:R-:W-:Y:S02]  /*24df0*/  IMAD.MOV.U32 R12, RZ, RZ, 0x1 ;  /* 0x00000001ff0c7424 */ /* 0x000fe400078e00ff */
[----:B------:R-:W-:Y:S02]  /*24e00*/  IMAD.MOV.U32 R11, RZ, RZ, 0x1f ;  /* 0x0000001fff0b7424 */ /* 0x000fe400078e00ff */
[----:B------:R-:W-:Y:S02]  /*24e10*/  IMAD.MOV.U32 R15, RZ, RZ, -0x1 ;  /* 0xffffffffff0f7424 */ /* 0x000fe400078e00ff */
[----:B------:R-:W-:Y:S02]  /*24e20*/  IMAD.IADD R5, R19, 0x1, R7 ;  /* 0x0000000113057824 */ /* 0x000fe400078e0207 */
[----:B------:R-:W-:-:S07]  /*24e30*/  IMAD.MOV.U32 R0, RZ, RZ, R14 ;  /* 0x000000ffff007224 */ /* 0x000fce00078e000e */
[----:B------:R-:W-:Y:S05]  /*24e40*/  WARPSYNC.COLLECTIVE R15, `(.L_x_6130) ;  /* 0x000000000f087348 */ /* 0x000fea0003c00000 */
[----:B------:R0:W1:Y:S02]  /*24e50*/  SHFL.IDX P6, R14, R13, R12, R11 ;  /* 0x0000000c0d0e7389 */ /* 0x00006400000c000b */
[----:B01----:R-:W-:Y:S01]  /*24e60*/  ENDCOLLECTIVE ;  /* 0x000000000000791b */ /* 0x003fe20003800000 */
.L_x_6130:
        /* <DEDUP_REMOVED lines=18> */
.L_x_6131:
        /* <DEDUP_REMOVED lines=8> */
.L_x_6132:
[----:B------:R-:W-:Y:S01]  /*25010*/  IMAD.MOV.U32 R12, RZ, RZ, 0x4 ;  /* 0x00000004ff0c7424 */ /* 0x000fe200078e00ff */
[----:B------:R-:W-:-:S04]  /*25020*/  MOV R5, R14 ;  /* 0x0000000e00057202 */ /* 0x000fc80000000f00 */
[----:B------:R-:W-:-:S05]  /*25030*/  SEL R5, R5, RZ, P2 ;  /* 0x000000ff05057207 */ /* 0x000fca0001000000 */
[----:B------:R-:W-:-:S04]  /*25040*/  IMAD.IADD R3, R3, 0x1, R5 ;  /* 0x0000000103037824 */ /* 0x000fc800078e0205 */
[----:B------:R-:W-:-:S07]  /*25050*/  IMAD.MOV.U32 R13, RZ, RZ, R3 ;  /* 0x000000ffff0d7224 */ /* 0x000fce00078e0003 */
[----:B------:R-:W-:Y:S05]  /*25060*/  WARPSYNC.COLLECTIVE R15, `(.L_x_6133) ;  /* 0x000000000f087348 */ /* 0x000fea0003c00000 */
[----:B------:R0:W1:Y:S02]  /*25070*/  SHFL.UP P6, R14, R13, R12, R11 ;  /* 0x0400000c0d0e7389 */ /* 0x00006400000c000b */
[----:B01----:R-:W-:Y:S01]  /*25080*/  ENDCOLLECTIVE ;  /* 0x000000000000791b */ /* 0x003fe20003800000 */
.L_x_6133:
        /* <DEDUP_REMOVED lines=8> */
.L_x_6134:
        /* <DEDUP_REMOVED lines=8> */
.L_x_6135:
        /* <DEDUP_REMOVED lines=9> */
.L_x_6136:
[----:B------:R-:W-:Y:S01]  /*25220*/  IMAD.MOV.U32 R6, RZ, RZ, R14 ;  /* 0x000000ffff067224 */ /* 0x000fe200078e000e */
[----:B------:R-:W-:Y:S06]  /*25230*/  BRA `(.L_x_6137) ;  /* 0xffffffcc00d47947 */ /* 0x000fec000383ffff */
.L_x_6016:
[----:B------:R-:W-:Y:S01]  /*25240*/  BSSY B0, `(.L_x_6138) ;  /* 0x0000008000007945 */ /* 0x000fe20003800000 */
[----:B-----5:R-:W-:Y:S01]  /*25250*/  IMAD.MOV.U32 R13, RZ, RZ, R2 ;  /* 0x000000ffff0d7224 */ /* 0x020fe200078e0002 */
[----:B------:R-:W-:Y:S01]  /*25260*/  MOV R15, 0xffffffff ;  /* 0xffffffff000f7802 */ /* 0x000fe20000000f00 */
[----:B0-----:R-:W-:Y:S02]  /*25270*/  IMAD.MOV.U32 R12, RZ, RZ, 0x1 ;  /* 0x00000001ff0c7424 */ /* 0x001fe400078e00ff */
[----:B------:R-:W-:-:S07]  /*25280*/  IMAD.MOV.U32 R11, RZ, RZ, RZ ;  /* 0x000000ffff0b7224 */ /* 0x000fce00078e00ff */
[----:B-1----:R-:W-:Y:S05]  /*25290*/  WARPSYNC.COLLECTIVE R15, `(.L_x_6139) ;  /* 0x000000000f087348 */ /* 0x002fea0003c00000 */
[----:B------:R0:W2:Y:S02]  /*252a0*/  SHFL.UP P6, R14, R13, R12, R11 ;  /* 0x0400000c0d0e7389 */ /* 0x0000a400000c000b */
[----:B012---:R-:W-:Y:S01]  /*252b0*/  ENDCOLLECTIVE ;  /* 0x000000000000791b */ /* 0x007fe20003800000 */
.L_x_6139:
[----:B------:R-:W-:Y:S05]  /*252c0*/  BSYNC B0 ;  /* 0x0000000000007941 */ /* 0x000fea0003800000 */
.L_x_6138:
[----:B------:R-:W-:Y:S02]  /*252d0*/  IMAD.MOV.U32 R3, RZ, RZ, R14 ;  /* 0x000000ffff037224 */ /* 0x000fe400078e000e */
[----:B------:R-:W-:Y:S02]  /*252e0*/  IMAD.MOV.U32 R12, RZ, RZ, 0x2 ;  /* 0x00000002ff0c7424 */ /* 0x000fe400078e00ff */
[----:B------:R-:W-:Y:S01]  /*252f0*/  IMAD.MOV.U32 R11, RZ, RZ, RZ ;  /* 0x000000ffff0b7224 */ /* 0x000fe200078e00ff */
[----:B------:R-:W-:Y:S01]  /*25300*/  SEL R3, R3, RZ, P1 ;  /* 0x000000ff03037207 */ /* 0x000fe20000800000 */
[----:B------:R-:W-:-:S04]  /*25310*/  IMAD.MOV.U32 R15, RZ, RZ, -0x1 ;  /* 0xffffffffff0f7424 */ /* 0x000fc800078e00ff */
[----:B------:R-:W-:-:S04]  /*25320*/  IMAD.IADD R3, R2, 0x1, R3 ;  /* 0x0000000102037824 */ /* 0x000fc800078e0203 */
[----:B------:R-:W-:-:S07]  /*25330*/  IMAD.MOV.U32 R13, RZ, RZ, R3 ;  /* 0x000000ffff0d7224 */ /* 0x000fce00078e0003 */
[----:B------:R-:W-:Y:S05]  /*25340*/  WARPSYNC.COLLECTIVE R15, `(.L_x_6140) ;  /* 0x000000000f087348 */ /* 0x000fea0003c00000 */
[----:B------:R0:W1:Y:S02]  /*25350*/  SHFL.UP P6, R14, R13, R12, R11 ;  /* 0x0400000c0d0e7389 */ /* 0x00006400000c000b */
[----:B01----:R-:W-:Y:S01]  /*25360*/  ENDCOLLECTIVE ;  /* 0x000000000000791b */ /* 0x003fe20003800000 */
.L_x_6140:
        /* <DEDUP_REMOVED lines=8> */
.L_x_6141:
        /* <DEDUP_REMOVED lines=8> */
.L_x_6142:
        /* <DEDUP_REMOVED lines=8> */
.L_x_6143:
        /* <DEDUP_REMOVED lines=9> */
.L_x_6144:
[----:B------:R-:W-:Y:S01]  /*25580*/  IMAD.MOV.U32 R6, RZ, RZ, R14 ;  /* 0x000000ffff067224 */ /* 0x000fe200078e000e */
[----:B------:R-:W-:Y:S06]  /*25590*/  BRA `(.L_x_6145) ;  /* 0xffffffcc009c7947 */ /* 0x000fec000383ffff */
.L_x_6018:
[----:B------:R-:W-:Y:S01]  /*255a0*/  BSSY B0, `(.L_x_6146) ;  /* 0x0000006000007945 */ /* 0x000fe20003800000 */
[----:B------:R-:W-:Y:S01]  /*255b0*/  PLOP3.LUT P6, PT, P6, PT, PT, 0x8, 0x0 ;  /* 0x000000000000781c */ /* 0x000fe200037ce170 */
[----:B------:R-:W-:-:S12]  /*255c0*/  IMAD.MOV.U32 R15, RZ, RZ, -0x1 ;  /* 0xffffffffff0f7424 */ /* 0x000fd800078e00ff */
[----:B0-----:R-:W-:Y:S05]  /*255d0*/  WARPSYNC.COLLECTIVE R15, `(.L_x_6147) ;  /* 0x000000000f087348 */ /* 0x001fea0003c00000 */
[----:B------:R-:W-:Y:S01]  /*255e0*/  VOTE.ANY R14, PT, P6 ;  /* 0x00000000000e7806 */ /* 0x000fe200030e0100 */
[----:B0-----:R-:W-:Y:S06]  /*255f0*/  ENDCOLLECTIVE ;  /* 0x000000000000791b */ /* 0x001fec0003800000 */
.L_x_6147:
[----:B------:R-:W-:Y:S05]  /*25600*/  BSYNC B0 ;  /* 0x0000000000007941 */ /* 0x000fea0003800000 */
.L_x_6146:
        /* <DEDUP_REMOVED lines=9> */
.L_x_6148:
[----:B------:R-:W-:Y:S01]  /*256a0*/  IMAD.MOV.U32 R2, RZ, RZ, R14 ;  /* 0x000000ffff027224 */ /* 0x000fe200078e000e */
[----:B------:R-:W-:Y:S06]  /*256b0*/  BRA `(.L_x_6149) ;  /* 0xffffffcc00907947 */ /* 0x000fec000383ffff */
.L_x_6020:
[----:B------:R-:W-:Y:S01]  /*256c0*/  BSSY B0, `(.L_x_6150) ;  /* 0x0000007000007945 */ /* 0x000fe20003800000 */
[----:B------:R-:W-:Y:S02]  /*256d0*/  IMAD.MOV.U32 R13, RZ, RZ, R5 ;  /* 0x000000ffff0d7224 */ /* 0x000fe400078e0005 */
[----:B------:R-:W-:Y:S02]  /*256e0*/  IMAD.MOV.U32 R11, RZ, RZ, 0x1f ;  /* 0x0000001fff0b7424 */ /* 0x000fe400078e00ff */
[----:B------:R-:W-:-:S07]  /*256f0*/  IMAD.MOV.U32 R15, RZ, RZ, -0x1 ;  /* 0xffffffffff0f7424 */ /* 0x000fce00078e00ff */
[----:B-12---:R-:W-:Y:S05]  /*25700*/  WARPSYNC.COLLECTIVE R15, `(.L_x_6151) ;  /* 0x000000000f087348 */ /* 0x006fea0003c00000 */
[----:B------:R0:W3:Y:S02]  /*25710*/  SHFL.IDX P6, R14, R13, R12, R11 ;  /* 0x0000000c0d0e7389 */ /* 0x0000e400000c000b */
[----:B0123--:R-:W-:Y:S01]  /*25720*/  ENDCOLLECTIVE ;  /* 0x000000000000791b */ /* 0x00ffe20003800000 */
.L_x_6151:
[----:B------:R-:W-:Y:S05]  /*25730*/  BSYNC B0 ;  /* 0x0000000000007941 */ /* 0x000fea0003800000 */
.L_x_6150:
[----:B------:R-:W-:Y:S01]  /*25740*/  MOV R4, R14 ;  /* 0x0000000e00047202 */ /* 0x000fe20000000f00 */
[----:B------:R-:W-:Y:S06]  /*25750*/  BRA `(.L_x_6019) ;  /* 0xffffffcc00847947 */ /* 0x000fec000383ffff */
.L_x_6024:
[----:B0-----:R0:W1:Y:S02]  /*25760*/  SYNCS.PHASECHK.TRANS64.TRYWAIT P0, [R0+URZ+0x2e820], R3 ;  /* 0x02e82003000075a7 */ /* 0x001064000800017f */
[----:B-1----:R-:W-:Y:S05]  /*25770*/  @!P0 NANOSLEEP.SYNCS 0x989680 ;  /* 0x009896800000895d */ /* 0x002fea0003900000 */
[----:B------:R-:W1:Y:S02]  /*25780*/  @!P0 SYNCS.PHASECHK.TRANS64 P0, [R0+URZ+0x2e820], R3 ;  /* 0x02e82003000085a7 */ /* 0x000e64000800007f */
[----:B-1----:R-:W-:Y:S05]  /*25790*/  @!P0 BRA `(.L_x_6024) ;  /* 0xfffffffc00f08947 */ /* 0x002fea000383ffff */
[----:B------:R-:W-:Y:S05]  /*257a0*/  BRA `(.L_x_6152) ;  /* 0xffffffd000747947 */ /* 0x000fea000383ffff */
.L_x_6025:
        /* <DEDUP_REMOVED lines=11> */
.L_x_6154:
[----:B------:R-:W-:Y:S05]  /*25860*/  BSYNC B0 ;  /* 0x0000000000007941 */ /* 0x000fea0003800000 */
.L_x_6153:
[----:B------:R-:W-:Y:S05]  /*25870*/  BRA `(.L_x_6155) ;  /* 0xffffffd0005c7947 */ /* 0x000fea000383ffff */
.L_x_6026:
[----:B------:R-:W-:Y:S01]  /*25880*/  BSSY B0, `(.L_x_6156) ;  /* 0x0000006000007945 */ /* 0x000fe20003800000 */
[----:B------:R-:W-:-:S07]  /*25890*/  IMAD.MOV.U32 R15, RZ, RZ, -0x1 ;  /* 0xffffffffff0f7424 */ /* 0x000fce00078e00ff */
[----:B01----:R-:W-:Y:S05]  /*258a0*/  WARPSYNC.COLLECTIVE R15, `(.L_x_6157) ;  /* 0x000000000f0c7348 */ /* 0x003fea0003c00000 */
[----:B------:R-:W-:Y:S02]  /*258b0*/  ELECT P6, UR62, PT ;  /* 0x00000000003e782f */ /* 0x000fe400038c0000 */
[----:B------:R-:W-:Y:S01]  /*258c0*/  MOV R14, UR62 ;  /* 0x0000003e000e7c02 */ /* 0x000fe20008000f00 */
[----:B01----:R-:W-:Y:S10]  /*258d0*/  ENDCOLLECTIVE ;  /* 0x000000000000791b */ /* 0x003ff40003800000 */
.L_x_6157:
[----:B------:R-:W-:Y:S05]  /*258e0*/  BSYNC B0 ;  /* 0x0000000000007941 */ /* 0x000fea0003800000 */
.L_x_6156:
[----:B------:R-:W-:Y:S05]  /*258f0*/  BRA `(.L_x_6158) ;  /* 0xffffffd000507947 */ /* 0x000fea000383ffff */
.L_x_6028:
[----:B0-----:R0:W1:Y:S02]  /*25900*/  SYNCS.PHASECHK.TRANS64.TRYWAIT P1, [R6+URZ], R5 ;  /* 0x00000005060075a7 */ /* 0x001064000802017f */
[----:B-1----:R-:W-:Y:S05]  /*25910*/  @!P1 NANOSLEEP.SYNCS 0x989680 ;  /* 0x009896800000995d */ /* 0x002fea0003900000 */
[----:B------:R-:W1:Y:S02]  /*25920*/  @!P1 SYNCS.PHASECHK.TRANS64 P1, [R6+URZ], R5 ;  /* 0x00000005060095a7 */ /* 0x000e64000802007f */
[----:B-1----:R-:W-:Y:S05]  /*25930*/  @!P1 BRA `(.L_x_6028) ;  /* 0xfffffffc00f09947 */ /* 0x002fea000383ffff */
[----:B------:R-:W-:Y:S05]  /*25940*/  BRA `(.L_x_6159) ;  /* 0xffffffd000947947 */ /* 0x000fea000383ffff */
.L_x_6029:
[----:B-1----:R1:W2:Y:S02]  /*25950*/  SYNCS.PHASECHK.TRANS64.TRYWAIT P1, [R7+URZ], R2 ;  /* 0x00000002070075a7 */ /* 0x0022a4000802017f */
[----:B--2---:R-:W-:Y:S05]  /*25960*/  @!P1 NANOSLEEP.SYNCS 0x989680 ;  /* 0x009896800000995d */ /* 0x004fea0003900000 */
[----:B------:R-:W2:Y:S02]  /*25970*/  @!P1 SYNCS.PHASECHK.TRANS64 P1, [R7+URZ], R2 ;  /* 0x00000002070095a7 */ /* 0x000ea4000802007f */
[----:B--2---:R-:W-:Y:S05]  /*25980*/  @!P1 BRA `(.L_x_6029) ;  /* 0xfffffffc00f09947 */ /* 0x004fea000383ffff */
[----:B------:R-:W-:Y:S05]  /*25990*/  BRA `(.L_x_6160) ;  /* 0xffffffd000887947 */ /* 0x000fea000383ffff */
.L_x_6031:
[----:B--2---:R2:W3:Y:S02]  /*259a0*/  SYNCS.PHASECHK.TRANS64.TRYWAIT P1, [R4+URZ+0x2e860], R5 ;  /* 0x02e86005040075a7 */ /* 0x0044e4000802017f */
[----:B---3--:R-:W-:Y:S05]  /*259b0*/  @!P1 NANOSLEEP.SYNCS 0x989680 ;  /* 0x009896800000995d */ /* 0x008fea0003900000 */
[----:B------:R-:W3:Y:S02]  /*259c0*/  @!P1 SYNCS.PHASECHK.TRANS64 P1, [R4+URZ+0x2e860], R5 ;  /* 0x02e86005040095a7 */ /* 0x000ee4000802007f */
[----:B---3--:R-:W-:Y:S05]  /*259d0*/  @!P1 BRA `(.L_x_6031) ;  /* 0xfffffffc00f09947 */ /* 0x008fea000383ffff */
[----:B------:R-:W-:Y:S05]  /*259e0*/  BRA `(.L_x_6161) ;  /* 0xffffffd0008c7947 */ /* 0x000fea000383ffff */
.L_x_6033:
[----:B---3--:R3:W4:Y:S02]  /*259f0*/  SYNCS.PHASECHK.TRANS64.TRYWAIT P1, [R3+URZ+0x2e860], R2 ;  /* 0x02e86002030075a7 */ /* 0x008724000802017f */
[----:B----4-:R-:W-:Y:S05]  /*25a00*/  @!P1 NANOSLEEP.SYNCS 0x989680 ;  /* 0x009896800000995d */ /* 0x010fea0003900000 */
[----:B------:R-:W4:Y:S02]  /*25a10*/  @!P1 SYNCS.PHASECHK.TRANS64 P1, [R3+URZ+0x2e860], R2 ;  /* 0x02e86002030095a7 */ /* 0x000f24000802007f */
[----:B----4-:R-:W-:Y:S05]  /*25a20*/  @!P1 BRA `(.L_x_6033) ;  /* 0xfffffffc00f09947 */ /* 0x010fea000383ffff */
[----:B------:R-:W-:Y:S05]  /*25a30*/  BRA `(.L_x_6162) ;  /* 0xffffffd0008c7947 */ /* 0x000fea000383ffff */
.L_x_6035:
[----:B----4-:R4:W0:Y:S02]  /*25a40*/  SYNCS.PHASECHK.TRANS64.TRYWAIT P0, [R4+URZ+0x2e880], R5 ;  /* 0x02e88005040075a7 */ /* 0x010824000800017f */
[----:B0-----:R-:W-:Y:S05]  /*25a50*/  @!P0 NANOSLEEP.SYNCS 0x989680 ;  /* 0x009896800000895d */ /* 0x001fea0003900000 */
[----:B------:R-:W0:Y:S02]  /*25a60*/  @!P0 SYNCS.PHASECHK.TRANS64 P0, [R4+URZ+0x2e880], R5 ;  /* 0x02e88005040085a7 */ /* 0x000e24000800007f */
[----:B0-----:R-:W-:Y:S05]  /*25a70*/  @!P0 BRA `(.L_x_6035) ;  /* 0xfffffffc00f08947 */ /* 0x001fea000383ffff */
[----:B------:R-:W-:Y:S05]  /*25a80*/  BRA `(.L_x_6036) ;  /* 0xffffffd000887947 */ /* 0x000fea000383ffff */
.L_x_6163:
        /* <DEDUP_REMOVED lines=15> */
.L_x_12372:


//--------------------- .text._ZN7cutlass13device_kernelIN5flash11enable_sm90INS1_16FlashAttnFwdSm90INS1_25CollectiveMainloopFwdSm90ILi2EN4cute5tupleIJNS5_1CILi1EEES8_S8_EEENS6_IJNS7_ILi128EEENS7_ILi224EEESA_EEELi128ENS_12float_e4m3_tEfNS_4arch4Sm90ELb0ELb1ELb0ELb0ELb0ELb0ELb0ELb1ELb1ELb0ELb0ELb0EEENS1_21CollectiveEpilogueFwdINS6_IJSA_SA_SB_EEES9_NS_10bfloat16_tESF_Li256ELb0ELb0ELb0ELb1EEENS1_30DynamicPersistentTileSchedulerILi256ELi128ELb0ELb0ELb1EEEEEEEEEvNT_6ParamsE --------------------------
	.section	.text._ZN7cutlass13device_kernelIN5flash11enable_sm90INS1_16FlashAttnFwdSm90INS1_25CollectiveMainloopFwdSm90ILi2EN4cute5tupleIJNS5_1CILi1EEES8_S8_EEENS6_IJNS7_ILi128EEENS7_ILi224EEESA_EEELi128ENS_12float_e4m3_tEfNS_4arch4Sm90ELb0ELb1ELb0ELb0ELb0ELb0ELb0ELb1ELb1ELb0ELb0ELb0EEENS1_21CollectiveEpilogueFwdINS6_IJSA_SA_SB_EEES9_NS_10bfloat16_tESF_Li256ELb0ELb0ELb0ELb1EEENS1_30DynamicPersistentTileSchedulerILi256ELi128ELb0ELb0ELb1EEEEEEEEEvNT_6ParamsE,"ax",@progbits
	.align	128
.text._ZN7cutlass13device_kernelIN5flash11enable_sm90INS1_16FlashAttnFwdSm90INS1_25CollectiveMainloopFwdSm90ILi2EN4cute5tupleIJNS5_1CILi1EEES8_S8_EEENS6_IJNS7_ILi128EEENS7_ILi224EEESA_EEELi128ENS_12float_e4m3_tEfNS_4arch4Sm90ELb0ELb1ELb0ELb0ELb0ELb0ELb0ELb1ELb1ELb0ELb0ELb0EEENS1_21CollectiveEpilogueFwdINS6_IJSA_SA_SB_EEES9_NS_10bfloat16_tESF_Li256ELb0ELb0ELb0ELb1EEENS1_30DynamicPersistentTileSchedulerILi256ELi128ELb0ELb0ELb1EEEEEEEEEvNT_6ParamsE:
        .type           _ZN7cutlass13device_kernelIN5flash11enable_sm90INS1_16FlashAttnFwdSm90INS1_25CollectiveMainloopFwdSm90ILi2EN4cute5tupleIJNS5_1CILi1EEES8_S8_EEENS6_IJNS7_ILi128EEENS7_ILi224EEESA_EEELi128ENS_12float_e4m3_tEfNS_4arch4Sm90ELb0ELb1ELb0ELb0ELb0ELb0ELb0ELb1ELb1ELb0ELb0ELb0EEENS1_21CollectiveEpilogueFwdINS6_IJSA_SA_SB_EEES9_NS_10bfloat16_tESF_Li256ELb0ELb0ELb0ELb1EEENS1_30DynamicPersistentTileSchedulerILi256ELi128ELb0ELb0ELb1EEEEEEEEEvNT_6ParamsE,@function
        .size           _ZN7cutlass13device_kernelIN5flash11enable_sm90INS1_16FlashAttnFwdSm90INS1_25CollectiveMainloopFwdSm90ILi2EN4cute5tupleIJNS5_1CILi1EEES8_S8_EEENS6_IJNS7_ILi128EEENS7_ILi224EEESA_EEELi128ENS_12float_e4m3_tEfNS_4arch4Sm90ELb0ELb1ELb0ELb0ELb0ELb0ELb0ELb1ELb1ELb0ELb0ELb0EEENS1_21CollectiveEpilogueFwdINS6_IJSA_SA_SB_EEES9_NS_10bfloat16_tESF_Li256ELb0ELb0ELb0ELb1EEENS1_30DynamicPersistentTileSchedulerILi256ELi128ELb0ELb0ELb1EEEEEEEEEvNT_6ParamsE,(.L_x_12373 - _ZN7cutlass13device_kernelIN5flash11enable_sm90INS1_16FlashAttnFwdSm90INS1_25CollectiveMainloopFwdSm90ILi2EN4cute5tupleIJNS5_1CILi1EEES8_S8_EEENS6_IJNS7_ILi128EEENS7_ILi224EEESA_EEELi128ENS_12float_e4m3_tEfNS_4arch4Sm90ELb0ELb1ELb0ELb0ELb0ELb0ELb0ELb1ELb1ELb0ELb0ELb0EEENS1_21CollectiveEpilogueFwdINS6_IJSA_SA_SB_EEES9_NS_10bfloat16_tESF_Li256ELb0ELb0ELb0ELb1EEENS1_30DynamicPersistentTileSchedulerILi256ELi128ELb0ELb0ELb1EEEEEEEEEvNT_6ParamsE)
        .other          _ZN7cutlass13device_kernelIN5flash11enable_sm90INS1_16FlashAttnFwdSm90INS1_25CollectiveMainloopFwdSm90ILi2EN4cute5tupleIJNS5_1CILi1EEES8_S8_EEENS6_IJNS7_ILi128EEENS7_ILi224EEESA_EEELi128ENS_12float_e4m3_tEfNS_4arch4Sm90ELb0ELb1ELb0ELb0ELb0ELb0ELb0ELb1ELb1ELb0ELb0ELb0EEENS1_21CollectiveEpilogueFwdINS6_IJSA_SA_SB_EEES9_NS_10bfloat16_tESF_Li256ELb0ELb0ELb0ELb1EEENS1_30DynamicPersistentTileSchedulerILi256ELi128ELb0ELb0ELb1EEEEEEEEEvNT_6ParamsE,@"STO_CUDA_ENTRY STV_DEFAULT"
_ZN7cutlass13device_kernelIN5flash11enable_sm90INS1_16FlashAttnFwdSm90INS1_25CollectiveMainloopFwdSm90ILi2EN4cute5tupleIJNS5_1CILi1EEES8_S8_EEENS6_IJNS7_ILi128EEENS7_ILi224EEESA_EEELi128ENS_12float_e4m3_tEfNS_4arch4Sm90ELb0ELb1ELb0ELb0ELb0ELb0ELb0ELb1ELb1ELb0ELb0ELb0EEENS1_21CollectiveEpilogueFwdINS6_IJSA_SA_SB_EEES9_NS_10bfloat16_tESF_Li256ELb0ELb0ELb0ELb1EEENS1_30DynamicPersistentTileSchedulerILi256ELi128ELb0ELb0ELb1EEEEEEEEEvNT_6ParamsE:
        /* <DEDUP_REMOVED lines=23> */
.L_x_6165:
[----:B------:R-:W-:Y:S05]  /*0170*/  BSYNC B0 ;  /* 0x0000000000007941 */ /* 0x000fea0003800000 */
.L_x_6164:
        /* <DEDUP_REMOVED lines=36> */
.L_x_6166:
        /* <DEDUP_REMOVED lines=22> */
.L_x_6167:
        /* <DEDUP_REMOVED lines=18> */
.L_x_6168:
        /* <DEDUP_REMOVED lines=22> */
.L_x_6169:
        /* <DEDUP_REMOVED lines=22> */
.L_x_6170:
        /* <DEDUP_REMOVED lines=8> */
.L_x_6172:
        /* <DEDUP_REMOVED lines=15> */
[----:B------:R-:W-:-:S05]  /*0a70*/  VIADD R0, R2, 0xffffff80 ;  /* 0xffffff8002007836 */ /* 0x000fca0000000000 */
[----:B------:R-:W-:-:S04]  /*0a80*/  SHF.R.S32.HI R3, RZ, 0x1f, R0 ;  /* 0x0000001fff037819 */ /* 0x000fc80000011400 */
[----:B------:R-:W-:Y:S01]  /*0a90*/  LEA.HI R2, R3, R0, RZ, 0x7 ;  /* 0x0000000003027211 */ /* 0x000fe200078f38ff */
[----:B------:R-:W1:Y:S03]  /*0aa0*/  S2UR UR36, SR_CgaCtaId ;  /* 0x00000000002479c3 */ /* 0x000e660000008800 */
[----:B------:R-:W-:-:S05]  /*0ab0*/  LOP3.LUT R5, R2, 0xffffff80, RZ, 0xc0, !PT ;  /* 0xffffff8002057812 */ /* 0x000fca00078ec0ff */
[----:B------:R-:W-:Y:S01]  /*0ac0*/  IMAD.IADD R19, R0, 0x1, -R5 ;  /* 0x0000000100137824 */ /* 0x000fe200078e0a05 */
[----:B------:R-:W3:Y:S01]  /*0ad0*/  S2UR UR6, SR_SWINHI ;  /* 0x00000000000679c3 */ /* 0x000ee20000002f00 */
[----:B------:R-:W-:-:S03]  /*0ae0*/  LEA.HI R4, R3, R0, RZ, 0x4 ;  /* 0x0000000003047211 */ /* 0x000fc600078f20ff */
[----:B------:R-:W-:Y:S02]  /*0af0*/  SHF.R.S32.HI R6, RZ, 0x1f, R19 ;  /* 0x0000001fff067819 */ /* 0x000fe40000011413 */
[----:B------:R-:W-:Y:S02]  /*0b00*/  SHF.R.S32.HI R7, RZ, 0x4, R4 ;  /* 0x00000004ff077819 */ /* 0x000fe40000011404 */
[----:B------:R-:W-:Y:S02]  /*0b10*/  LEA.HI R8, R6, R19, RZ, 0x2 ;  /* 0x0000001306087211 */ /* 0x000fe400078f10ff */
[C---:B------:R-:W-:Y:S02]  /*0b20*/  LOP3.LUT R5, R4.reuse, 0x3fffff0, RZ, 0xc0, !PT ;  /* 0x03fffff004057812 */ /* 0x040fe400078ec0ff */
[----:B------:R-:W-:Y:S02]  /*0b30*/  LEA.HI R3, R3, R0, RZ, 0x5 ;  /* 0x0000000003037211 */ /* 0x000fe400078f28ff */
[----:B------:R-:W-:-:S02]  /*0b40*/  LEA.HI R4, R4, R7, RZ, 0x1 ;  /* 0x0000000704047211 */ /* 0x000fc400078f08ff */
[--C-:B------:R-:W-:Y:S02]  /*0b50*/  SHF.R.S32.HI R9, RZ, 0x2, R8.reuse ;  /* 0x00000002ff097819 */ /* 0x100fe40000011408 */
[----:B------:R-:W-:Y:S01]  /*0b60*/  SHF.R.S32.HI R10, RZ, 0x1f, R8 ;  /* 0x0000001fff0a7819 */ /* 0x000fe20000011408 */
[----:B------:R-:W-:Y:S01]  /*0b70*/  IMAD.IADD R5, R0, 0x1, -R5 ;  /* 0x0000000100057824 */ /* 0x000fe200078e0a05 */
[----:B------:R-:W-:Y:S02]  /*0b80*/  SHF.R.S32.HI R0, RZ, 0x5, R3 ;  /* 0x00000005ff007819 */ /* 0x000fe40000011403 */
[----:B------:R-:W-:Y:S02]  /*0b90*/  LOP3.LUT R4, R4, 0x1ffffffe, RZ, 0xc0, !PT ;  /* 0x1ffffffe04047812 */ /* 0x000fe400078ec0ff */
[----:B------:R-:W-:Y:S02]  /*0ba0*/  LEA.HI R10, R10, R9, RZ, 0x3 ;  /* 0x000000090a0a7211 */ /* 0x000fe400078f18ff */
[----:B------:R-:W-:Y:S01]  /*0bb0*/  SHF.R.S32.HI R3, RZ, 0x7, R2 ;  /* 0x00000007ff037819 */ /* 0x000fe20000011402 */
[----:B------:R-:W-:Y:S01]  /*0bc0*/  UMOV UR37, 0x400 ;  /* 0x0000040000257882 */ /* 0x000fe20000000000 */
[----:B------:R-:W-:Y:S01]  /*0bd0*/  LOP3.LUT R10, R10, 0xfffffff8, RZ, 0xc0, !PT ;  /* 0xfffffff80a0a7812 */ /* 0x000fe200078ec0ff */
[----:B-1----:R-:W-:Y:S01]  /*0be0*/  ULEA UR37, UR36, UR37, 0x18 ;  /* 0x0000002524257291 */ /* 0x002fe2000f8ec03f */
[----:B------:R-:W-:Y:S01]  /*0bf0*/  LEA.HI R2, R2, R3, RZ, 0x1 ;  /* 0x0000000302027211 */ /* 0x000fe200078f08ff */
[----:B------:R-:W-:Y:S01]  /*0c00*/  IMAD R5, R0, 0x10, R5 ;  /* 0x0000001000057824 */ /* 0x000fe200078e0205 */
[----:B------:R-:W-:Y:S01]  /*0c10*/  LEA.HI R6, R6, R19, RZ, 0x5 ;  /* 0x0000001306067211 */ /* 0x000fe200078f28ff */
[----:B------:R-:W-:Y:S01]  /*0c20*/  IMAD.IADD R4, R7, 0x1, -R4 ;  /* 0x0000000107047824 */ /* 0x000fe200078e0a04 */
[----:B------:R-:W-:Y:S01]  /*0c30*/  LOP3.LUT R2, R2, 0x3fffffe, RZ, 0xc0, !PT ;  /* 0x03fffffe02027812 */ /* 0x000fe200078ec0ff */
[----:B------:R-:W-:Y:S01]  /*0c40*/  IMAD.IADD R9, R9, 0x1, -R10 ;  /* 0x0000000109097824 */ /* 0x000fe200078e0a0a */
[----:B------:R-:W-:Y:S01]  /*0c50*/  SHF.R.S32.HI R6, RZ, 0x5, R6 ;  /* 0x00000005ff067819 */ /* 0x000fe20000011406 */
[----:B------:R-:W-:Y:S01]  /*0c60*/  IMAD R5, R5, 0x8, R4 ;  /* 0x0000000805057824 */ /* 0x000fe200078e0204 */
[----:B------:R-:W-:Y:S01]  /*0c70*/  UMOV UR4, UR37 ;  /* 0x0000002500047c82 */ /* 0x000fe20008000000 */
[----:B---3--:R-:W-:Y:S01]  /*0c80*/  UMOV UR5, UR6 ;  /* 0x0000000600057c82 */ /* 0x008fe20008000000 */
[----:B------:R-:W-:Y:S01]  /*0c90*/  LOP3.LUT R8, R8, 0x7ffffffc, RZ, 0xc0, !PT ;  /* 0x7ffffffc08087812 */ /* 0x000fe200078ec0ff */
[----:B------:R-:W-:-:S02]  /*0ca0*/  IMAD.U32 R228, RZ, RZ, UR4 ;  /* 0x00000004ffe47e24 */ /* 0x000fc4000f8e00ff */
[----:B------:R-:W-:Y:S02]  /*0cb0*/  IMAD.U32 R229, RZ, RZ, UR5 ;  /* 0x00000005ffe57e24 */ /* 0x000fe4000f8e00ff */
[----:B------:R-:W-:Y:S02]  /*0cc0*/  IMAD.SHL.U32 R5, R5, 0x8, RZ ;  /* 0x0000000805057824 */ /* 0x000fe400078e00ff */
[----:B------:R-:W-:Y:S02]  /*0cd0*/  IMAD.IADD R2, R3, 0x1, -R2 ;  /* 0x0000000103027824 */ /* 0x000fe400078e0a02 */
[----:B------:R-:W-:Y:S02]  /*0ce0*/  IMAD R9, R6, 0x10, R9 ;  /* 0x0000001006097824 */ /* 0x000fe400078e0209 */
[----:B------:R-:W-:Y:S02]  /*0cf0*/  IMAD.IADD R19, R19, 0x1, -R8 ;  /* 0x0000000113137824 */ /* 0x000fe400078e0a08 */
[----:B------:R-:W-:Y:S01]  /*0d00*/  IMAD.WIDE R228, R5, 0x2, R228 ;  /* 0x0000000205e47825 */ /* 0x000fe200078e02e4 */
[----:B------:R-:W-:-:S03]  /*0d10*/  UMOV UR4, UR7 ;  /* 0x0000000700047c82 */ /* 0x000fc60008000000 */
[----:B------:R-:W-:Y:S02]  /*0d20*/  IMAD R235, R2, 0x40, R9 ;  /* 0x0000004002eb7824 */ /* 0x000fe400078e0209 */
[----:B------:R-:W-:Y:S02]  /*0d30*/  IMAD.MOV.U32 R234, RZ, RZ, RZ ;  /* 0x000000ffffea7224 */ /* 0x000fe400078e00ff */
[----:B------:R-:W-:Y:S01]  /*0d40*/  IMAD.MOV.U32 R18, RZ, RZ, RZ ;  /* 0x000000ffff127224 */ /* 0x000fe200078e00ff */
[----:B------:R-:W-:Y:S01]  /*0d50*/  UMOV UR48, URZ ;  /* 0x0000003f00307c82 */ /* 0x000fe20008000000 */
[----:B--2---:R-:W-:-:S07]  /*0d60*/  LOP3.LUT R23, R11, 0x1, RZ, 0xfc, !PT ;  /* 0x000000010b177812 */ /* 0x004fce00078efcff */
.L_x_6269:
        /* <DEDUP_REMOVED lines=20> */
.L_x_6173:
[----:B------:R-:W-:Y:S01]  /*0eb0*/  ULDC UR6, c[0x0][0xdc4] ;  /* 0x0003710000067ab9 */ /* 0x000fe20000000800 */
[----:B------:R-:W-:Y:S01]  /*0ec0*/  UMOV UR38, UR7 ;  /* 0x0000000700267c82 */ /* 0x000fe20008000000 */
[----:B------:R-:W-:-:S11]  /*0ed0*/  UISETP.NE.AND UP0, UPT, UR6, 0x1, UPT ;  /* 0x000000010600788c */ /* 0x000fd6000bf05270 */
[----:B------:R-:W-:Y:S02]  /*0ee0*/  @UP0 ULDC.64 UR10, c[0x0][0xdc8] ;  /* 0x00037200000a0ab9 */ /* 0x000fe40000000a00 */
[----:B------:R-:W-:-:S04]  /*0ef0*/  UIMAD.WIDE.U32 UR4, UR7, UR10, URZ ;  /* 0x0000000a070472a5 */ /* 0x000fc8000f8e003f */
[----:B------:R-:W-:-:S04]  /*0f00*/  @UP0 USHF.R.U32.HI UR38, URZ, UR11, UR5 ;  /* 0x0000000b3f260299 */ /* 0x000fc80008011605 */
[----:B------:R-:W-:-:S12]  /*0f10*/  UIMAD UR4, UR38, UR6, URZ ;  /* 0x00000006260472a4 */ /* 0x000fd8000f8e023f */
.L_x_6174:
        /* <DEDUP_REMOVED lines=19> */
[----:B--2---:R-:W-:Y:S02]  /*1050*/  ISETP.NE.AND P2, PT, R0, 0x1, PT ;  /* 0x000000010000780c */ /* 0x004fe40003f45270 */
[----:B------:R-:W-:Y:S02]  /*1060*/  ULDC.64 UR4, c[0x0][0x3f8] ;  /* 0x0000fe0000047ab9 */ /* 0x000fe40000000a00 */
[----:B------:R-:W2:Y:S01]  /*1070*/  LDC R22, c[0x0][0x404] ;  /* 0x00010100ff167b82 */ /* 0x000ea20000000800 */
[----:B------:R-:W-:Y:S01]  /*1080*/  IMAD.U32 R9, RZ, RZ, UR43 ;  /* 0x0000002bff097e24 */ /* 0x000fe2000f8e00ff */
[----:B---3--:R-:W-:-:S06]  /*1090*/  ISETP.NE.U32.AND P1, PT, R24, RZ, PT ;  /* 0x000000ff1800720c */ /* 0x008fcc0003f25070 */
[----:B------:R-:W3:Y:S01]  /*10a0*/  @P0 LDC.64 R10, c[0x0][0x9a8] ;  /* 0x00026a00ff0a0b82 */ /* 0x000ee20000000a00 */
[----:B------:R-:W-:Y:S02]  /*10b0*/  @P0 SHF.R.S32.HI R3, RZ, 0x1f, R7 ;  /* 0x0000001fff030819 */ /* 0x000fe40000011407 */
[----:B------:R-:W-:-:S05]  /*10c0*/  ISETP.NE.AND.EX P1, PT, R25, RZ, PT, P1 ;  /* 0x000000ff1900720c */ /* 0x000fca0003f25310 */
[----:B------:R-:W4:Y:S08]  /*10d0*/  @P2 LDC R0, c[0x0][0x42c] ;  /* 0x00010b00ff002b82 */ /* 0x000f300000000800 */
[----:B------:R-:W5:Y:S01]  /*10e0*/  @P2 LDC R5, c[0x0][0x430] ;  /* 0x00010c00ff052b82 */ /* 0x000f620000000800 */
[----:B------:R-:W-:-:S07]  /*10f0*/  @P1 SHF.R.S32.HI R7, RZ, 0x1f, R7 ;  /* 0x0000001fff071819 */ /* 0x000fce0000011407 */
[----:B------:R-:W1:Y:S01]  /*1100*/  @P1 LDC.64 R12, c[0x0][0x9b8] ;  /* 0x00026e00ff0c1b82 */ /* 0x000e620000000a00 */
[----:B---3--:R-:W-:-:S04]  /*1110*/  @P0 IMAD R2, R3, R10, RZ ;  /* 0x0000000a03020224 */ /* 0x008fc800078e02ff */
[----:B------:R-:W-:Y:S02]  /*1120*/  @P0 IMAD R11, R11, UR44, R2 ;  /* 0x0000002c0b0b0c24 */ /* 0x000fe4000f8e0202 */
[----:B------:R-:W-:Y:S01]  /*1130*/  @P0 IMAD.WIDE.U32 R2, R10, UR44, RZ ;  /* 0x0000002c0a020c25 */ /* 0x000fe2000f8e00ff */
[----:B------:R-:W3:Y:S03]  /*1140*/  @P0 LDC.64 R20, c[0x0][0x9b0] ;  /* 0x00026c00ff140b82 */ /* 0x000ee60000000a00 */
[----:B----4-:R-:W-:-:S04]  /*1150*/  @P2 IMAD.HI.U32 R0, R0, UR43, RZ ;  /* 0x0000002b00002c27 */ /* 0x010fc8000f8e00ff */
[----:B------:R-:W-:Y:S01]  /*1160*/  @P0 IMAD.IADD R3, R3, 0x1, R11 ;  /* 0x0000000103030824 */ /* 0x000fe200078e020b */
[----:B------:R-:W4:Y:S01]  /*1170*/  @P1 LDC.64 R26, c[0x0][0x9c0] ;  /* 0x00027000ff1a1b82 */ /* 0x000f220000000a00 */
[----:B-----5:R-:W-:-:S04]  /*1180*/  @P2 SHF.R.U32.HI R9, RZ, R5, R0 ;  /* 0x00000005ff092219 */ /* 0x020fc80000011600 */
[--C-:B------:R-:W-:Y:S01]  /*1190*/  @P1 SHF.R.S32.HI R11, RZ, 0x1f, R9.reuse ;  /* 0x0000001fff0b1819 */ /* 0x100fe20000011409 */
[----:B-1----:R-:W-:Y:S01]  /*11a0*/  @P1 IMAD R4, R7, R12, RZ ;  /* 0x0000000c07041224 */ /* 0x002fe200078e02ff */
[----:B------:R-:W-:-:S03]  /*11b0*/  @P0 SHF.R.S32.HI R7, RZ, 0x1f, R9 ;  /* 0x0000001fff070819 */ /* 0x000fc60000011409 */
[----:B------:R-:W-:Y:S02]  /*11c0*/  @P1 IMAD R13, R13, UR44, R4 ;  /* 0x0000002c0d0d1c24 */ /* 0x000fe4000f8e0204 */
[----:B------:R-:W-:-:S04]  /*11d0*/  @P1 IMAD.WIDE.U32 R4, R12, UR44, RZ ;  /* 0x0000002c0c041c25 */ /* 0x000fc8000f8e00ff */
[----:B------:R-:W-:Y:S02]  /*11e0*/  @P1 IMAD.IADD R5, R5, 0x1, R13 ;  /* 0x0000000105051824 */ /* 0x000fe400078e020d */
[-C--:B---3--:R-:W-:Y:S01]  /*11f0*/  @P0 IMAD R0, R7, R20.reuse, RZ ;  /* 0x0000001407000224 */ /* 0x088fe200078e02ff */
[----:B------:R-:W1:Y:S01]  /*1200*/  LDC.64 R12, c[0x0][0x9e0] ;  /* 0x00027800ff0c7b82 */ /* 0x000e620000000a00 */
[----:B------:R-:W-:-:S04]  /*1210*/  @P0 IMAD.WIDE.U32 R2, R9, R20, R2 ;  /* 0x0000001409020225 */ /* 0x000fc800078e0002 */
[-C--:B----4-:R-:W-:Y:S02]  /*1220*/  @P1 IMAD R8, R11, R26.reuse, RZ ;  /* 0x0000001a0b081224 */ /* 0x090fe400078e02ff */
[C---:B------:R-:W-:Y:S02]  /*1230*/  @P0 IMAD R11, R9.reuse, R21, R0 ;  /* 0x00000015090b0224 */ /* 0x040fe400078e0200 */
[----:B------:R-:W-:Y:S01]  /*1240*/  @P1 IMAD.WIDE.U32 R6, R9, R26, R4 ;  /* 0x0000001a09061225 */ /* 0x000fe200078e0004 */
[----:B------:R-:W-:-:S03]  /*1250*/  @P0 LEA R4, P3, R2, R14, 0x2 ;  /* 0x0000000e02040211 */ /* 0x000fc600078610ff */
[----:B------:R-:W-:Y:S01]  /*1260*/  @P1 IMAD R9, R9, R27, R8 ;  /* 0x0000001b09091224 */ /* 0x000fe200078e0208 */
[----:B------:R-:W-:Y:S01]  /*1270*/  @P1 LEA R8, P4, R6, R24, 0x2 ;  /* 0x0000001806081211 */ /* 0x000fe200078810ff */
[----:B------:R-:W-:Y:S02]  /*1280*/  @P0 IMAD.IADD R3, R3, 0x1, R11 ;  /* 0x0000000103030824 */ /* 0x000fe400078e020b */
[----:B------:R-:W-:Y:S01]  /*1290*/  @P1 IMAD.IADD R0, R7, 0x1, R9 ;  /* 0x0000000107001824 */ /* 0x000fe200078e0209 */
[----:B------:R-:W3:Y:S02]  /*12a0*/  LDC R11, c[0x0][0x2e0] ;  /* 0x0000b800ff0b7b82 */ /* 0x000ee40000000800 */
[----:B------:R-:W-:Y:S01]  /*12b0*/  @P0 LEA.HI.X R5, R2, R15, R3, 0x2, P3 ;  /* 0x0000000f02050211 */ /* 0x000fe200018f1403 */
[----:B------:R-:W-:Y:S01]  /*12c0*/  IMAD.MOV.U32 R3, RZ, RZ, 0x3f800000 ;  /* 0x3f800000ff037424 */ /* 0x000fe200078e00ff */
[----:B------:R-:W-:Y:S01]  /*12d0*/  @P1 LEA.HI.X R9, R6, R25, R0, 0x2, P4 ;  /* 0x0000001906091211 */ /* 0x000fe200020f1400 */
[----:B------:R-:W-:-:S03]  /*12e0*/  IMAD.MOV.U32 R0, RZ, RZ, 0x3f800000 ;  /* 0x3f800000ff007424 */ /* 0x000fc600078e00ff */
[----:B------:R-:W4:Y:S01]  /*12f0*/  @P2 LDC R2, c[0x0][0x42c] ;  /* 0x00010b00ff022b82 */ /* 0x000f220000000800 */
[----:B------:R5:W4:Y:S04]  /*1300*/  @P0 LDG.E R3, desc[UR46][R4.64] ;  /* 0x0000002e04030981 */ /* 0x000b28000c1e1900 */
[----:B------:R-:W4:Y:S01]  /*1310*/  @P1 LDG.E R0, desc[UR46][R8.64] ;  /* 0x0000002e08001981 */ /* 0x000f22000c1e1900 */
[----:B------:R-:W-:Y:S01]  /*1320*/  ISETP.NE.U32.AND P0, PT, RZ, UR4, PT ;  /* 0x00000004ff007c0c */ /* 0x000fe2000bf05070 */
[----:B------:R-:W-:Y:S01]  /*1330*/  ULOP3.LUT UR4, URZ, UR38, URZ, 0x33, !UPT ;  /* 0x000000263f047292 */ /* 0x000fe2000f8e333f */
[----:B------:R-:W4:Y:S01]  /*1340*/  @P2 LDC R7, c[0x0][0x430] ;  /* 0x00010c00ff072b82 */ /* 0x000f220000000800 */
[----:B-1----:R-:W-:Y:S01]  /*1350*/  ISETP.GE.AND P1, PT, R13, 0x1, PT ;  /* 0x000000010d00780c */ /* 0x002fe20003f26270 */
[----:B------:R-:W-:Y:S01]  /*1360*/  IMAD.U32 R233, RZ, RZ, UR43 ;  /* 0x0000002bffe97e24 */ /* 0x000fe2000f8e00ff */
[----:B------:R-:W-:Y:S01]  /*1370*/  ISETP.NE.AND.EX P0, PT, RZ, UR5, PT, P0 ;  /* 0x00000005ff007c0c */ /* 0x000fe2000bf05300 */
[----:B------:R-:W-:Y:S01]  /*1380*/  ULDC UR5, c[0x0][0xdac] ;  /* 0x00036b0000057ab9 */ /* 0x000fe20000000800 */
[----:B-----5:R-:W-:Y:S01]  /*1390*/  IADD3 R5, -R232, 0x80, RZ ;  /* 0x00000080e8057810 */ /* 0x020fe20007ffe1ff */
[----:B------:R-:W-:Y:S01]  /*13a0*/  UIADD3 UR4, UR4, UR5, URZ ;  /* 0x0000000504047290 */ /* 0x000fe2000fffe03f */
[----:B--2---:R-:W-:-:S03]  /*13b0*/  SEL R22, R22, 0x1, P0 ;  /* 0x0000000116167807 */ /* 0x004fc60000000000 */
[----:B------:R-:W-:Y:S02]  /*13c0*/  USHF.L.U32 UR42, UR4, 0x7, URZ ;  /* 0x00000007042a7899 */ /* 0x000fe4000800063f */
[CC--:B---3--:R-:W-:Y:S01]  /*13d0*/  IMAD R5, R22.reuse, R11.reuse, R5 ;  /* 0x0000000b16057224 */ /* 0x0c8fe200078e0205 */
[----:B------:R-:W-:Y:S01]  /*13e0*/  ULDC UR4, c[0x0][0x988] ;  /* 0x0002620000047ab9 */ /* 0x000fe20000000800 */
[----:B------:R-:W-:Y:S02]  /*13f0*/  IMAD R136, R22, R11, RZ ;  /* 0x0000000b16887224 */ /* 0x000fe400078e02ff */
[----:B----4-:R-:W-:-:S04]  /*1400*/  @P2 IMAD.HI.U32 R2, R2, UR43, RZ ;  /* 0x0000002b02022c27 */ /* 0x010fc8000f8e00ff */
[----:B------:R-:W-:Y:S01]  /*1410*/  VIADD R231, R5, UR42 ;  /* 0x0000002a05e77c36 */ /* 0x000fe20008000000 */
[----:B------:R-:W-:-:S03]  /*1420*/  @P2 SHF.R.U32.HI R233, RZ, R7, R2 ;  /* 0x00000007ffe92219 */ /* 0x000fc60000011602 */
[----:B------:R-:W-:Y:S02]  /*1430*/  IMAD.IADD R6, R231, 0x1, R12 ;  /* 0x00000001e7067824 */ /* 0x000fe400078e020c */
[----:B------:R-:W-:-:S04]  /*1440*/  FMUL.FTZ R0, R3, R0 ;  /* 0x0000000003007220 */ /* 0x000fc80000410000 */
[----:B------:R-:W-:Y:S01]  /*1450*/  FMUL.FTZ R2, R0, UR4 ;  /* 0x0000000400027c20 */ /* 0x000fe20008410000 */
        /* <DEDUP_REMOVED lines=11> */
.L_x_6176:
[----:B------:R-:W-:-:S13]  /*1510*/  ISETP.NE.AND P0, PT, R13, 0x1, PT ;  /* 0x000000010d00780c */ /* 0x000fda0003f05270 */
[----:B------:R-:W1:Y:S02]  /*1520*/  @P0 LDC.64 R4, c[0x0][0x9e8] ;  /* 0x00027a00ff040b82 */ /* 0x000e640000000a00 */
[----:B-1----:R-:W-:-:S05]  /*1530*/  @P0 IMAD.HI.U32 R4, R0, R4, RZ ;  /* 0x0000000400040227 */ /* 0x002fca00078e00ff */
[----:B------:R-:W-:-:S07]  /*1540*/  @P0 SHF.R.U32.HI R0, RZ, R5, R4 ;  /* 0x00000005ff000219 */ /* 0x000fce0000011604 */
.L_x_6177:
[----:B------:R-:W-:-:S05]  /*1550*/  IMAD R3, R0, R13, R13 ;  /* 0x0000000d00037224 */ /* 0x000fca00078e020d */
[----:B------:R-:W-:-:S07]  /*1560*/  VIMNMX R6, R6, R3, PT ;  /* 0x0000000306067248 */ /* 0x000fce0003fe0100 */
.L_x_6175:
[----:B------:R-:W-:Y:S01]  /*1570*/  VIADD R7, R6, 0xdf ;  /* 0x000000df06077836 */ /* 0x000fe20000000000 */
[----:B------:R-:W-:Y:S01]  /*1580*/  ULDC UR4, c[0x0][0x9dc] ;  /* 0x0002770000047ab9 */ /* 0x000fe20000000800 */
[----:B------:R-:W-:Y:S02]  /*1590*/  IMAD R5, R22, R11, 0xdf ;  /* 0x000000df16057424 */ /* 0x000fe400078e020b */
[----:B------:R-:W-:Y:S02]  /*15a0*/  IMAD.MOV.U32 R4, RZ, RZ, RZ ;  /* 0x000000ffff047224 */ /* 0x000fe400078e00ff */
[----:B------:R-:W-:Y:S02]  /*15b0*/  IMAD.MOV.U32 R6, RZ, RZ, RZ ;  /* 0x000000ffff067224 */ /* 0x000fe400078e00ff */
[----:B------:R-:W-:-:S04]  /*15c0*/  IMAD.HI R4, R5, -0x6db6db6d, R4 ;  /* 0x9249249305047827 */ /* 0x000fc800078e0204 */
[----:B------:R-:W-:Y:S01]  /*15d0*/  IMAD.HI R6, R7, -0x6db6db6d, R6 ;  /* 0x9249249307067827 */ /* 0x000fe200078e0206 */
[----:B------:R-:W-:-:S03]  /*15e0*/  SHF.R.U32.HI R3, RZ, 0x1f, R4 ;  /* 0x0000001fff037819 */ /* 0x000fc60000011604 */
[----:B------:R-:W-:Y:S01]  /*15f0*/  IMAD R232, R22, R11, -R232 ;  /* 0x0000000b16e87224 */ /* 0x000fe200078e0ae8 */
[----:B------:R-:W-:Y:S02]  /*1600*/  SHF.R.U32.HI R5, RZ, 0x1f, R6 ;  /* 0x0000001fff057819 */ /* 0x000fe40000011606 */
[----:B------:R-:W-:Y:S01]  /*1610*/  LEA.HI.SX32 R3, R4, R3, 0x19 ;  /* 0x0000000304037211 */ /* 0x000fe200078fcaff */
[----:B------:R-:W-:Y:S01]  /*1620*/  VIADD R137, R232, UR42 ;  /* 0x0000002ae8897c36 */ /* 0x000fe20008000000 */
[----:B------:R-:W-:-:S03]  /*1630*/  LEA.HI.SX32 R6, R6, R5, 0x19 ;  /* 0x0000000506067211 */ /* 0x000fc600078fcaff */
[----:B------:R-:W-:Y:S01]  /*1640*/  VIADD R5, R137, -UR4 ;  /* 0x8000000489057c36 */ /* 0x000fe20008000000 */
[----:B------:R-:W-:Y:S01]  /*1650*/  VIMNMX R139, R3, R6, PT ;  /* 0x00000006038b7248 */ /* 0x000fe20003fe0100 */
        /* <DEDUP_REMOVED lines=10> */
.L_x_6179:
[----:B------:R-:W-:Y:S01]  /*1700*/  ISETP.NE.AND P0, PT, R13, 0x1, PT ;  /* 0x000000010d00780c */ /* 0x000fe20003f05270 */
[----:B------:R-:W-:-:S12]  /*1710*/  IMAD.MOV.U32 R0, RZ, RZ, R137 ;  /* 0x000000ffff007224 */ /* 0x000fd800078e0089 */
[----:B------:R-:W1:Y:S02]  /*1720*/  @P0 LDC.64 R6, c[0x0][0x9e8] ;  /* 0x00027a00ff060b82 */ /* 0x000e640000000a00 */
[----:B-1----:R-:W-:-:S05]  /*1730*/  @P0 IMAD.HI.U32 R4, R137, R6, RZ ;  /* 0x0000000689040227 */ /* 0x002fca00078e00ff */
[----:B------:R-:W-:-:S07]  /*1740*/  @P0 SHF.R.U32.HI R0, RZ, R7, R4 ;  /* 0x00000007ff000219 */ /* 0x000fce0000011604 */
.L_x_6180:
[----:B------:R-:W-:-:S05]  /*1750*/  IMAD R0, R0, R13, RZ ;  /* 0x0000000d00007224 */ /* 0x000fca00078e02ff */
[----:B------:R-:W-:-:S07]  /*1760*/  VIMNMX R5, R5, R0, !PT ;  /* 0x0000000005057248 */ /* 0x000fce0007fe0100 */
.L_x_6178:
[----:B------:R-:W-:Y:S01]  /*1770*/  IMAD.MOV.U32 R4, RZ, RZ, RZ ;  /* 0x000000ffff047224 */ /* 0x000fe200078e00ff */
[----:B------:R-:W-:Y:S02]  /*1780*/  PLOP3.LUT P0, PT, PT, PT, PT, 0x80, 0x0 ;  /* 0x000000000000781c */ /* 0x000fe40003f0f070 */
[----:B------:R-:W-:Y:S02]  /*1790*/  CS2R R86, SRZ ;  /* 0x0000000000567805 */ /* 0x000fe4000001ff00 */
[----:B------:R-:W-:Y:S01]  /*17a0*/  CS2R R6, SRZ ;  /* 0x0000000000067805 */ /* 0x000fe2000001ff00 */
[----:B------:R-:W-:Y:S01]  /*17b0*/  IMAD.HI R5, R5, -0x6db6db6d, R4 ;  /* 0x9249249305057827 */ /* 0x000fe200078e0204 */
[----:B------:R-:W-:Y:S02]  /*17c0*/  CS2R R84, SRZ ;  /* 0x0000000000547805 */ /* 0x000fe4000001ff00 */
[----:B------:R-:W-:Y:S02]  /*17d0*/  CS2R R8, SRZ ;  /* 0x0000000000087805 */ /* 0x000fe4000001ff00 */
[----:B------:R-:W-:-:S02]  /*17e0*/  CS2R R78, SRZ ;  /* 0x00000000004e7805 */ /* 0x000fc4000001ff00 */
[----:B------:R-:W-:Y:S02]  /*17f0*/  CS2R R10, SRZ ;  /* 0x00000000000a7805 */ /* 0x000fe4000001ff00 */
[----:B------:R-:W-:Y:S02]  /*1800*/  SHF.R.U32.HI R0, RZ, 0x1f, R5 ;  /* 0x0000001fff007819 */ /* 0x000fe40000011605 */
[----:B------:R-:W-:Y:S02]  /*1810*/  CS2R R76, SRZ ;  /* 0x00000000004c7805 */ /* 0x000fe4000001ff00 */
[----:B------:R-:W-:Y:S02]  /*1820*/  CS2R R12, SRZ ;  /* 0x00000000000c7805 */ /* 0x000fe4000001ff00 */
[----:B------:R-:W-:Y:S02]  /*1830*/  CS2R R70, SRZ ;  /* 0x0000000000467805 */ /* 0x000fe4000001ff00 */
[----:B------:R-:W-:-:S02]  /*1840*/  LEA.HI.SX32 R0, R5, R0, 0x19 ;  /* 0x0000000005007211 */ /* 0x000fc400078fcaff */
[----:B------:R-:W-:Y:S02]  /*1850*/  CS2R R4, SRZ ;  /* 0x0000000000047805 */ /* 0x000fe4000001ff00 */
[----:B------:R-:W-:Y:S02]  /*1860*/  CS2R R14, SRZ ;  /* 0x00000000000e7805 */ /* 0x000fe4000001ff00 */
[----:B------:R-:W-:Y:S02]  /*1870*/  CS2R R68, SRZ ;  /* 0x0000000000447805 */ /* 0x000fe4000001ff00 */
[----:B------:R-:W-:Y:S02]  /*1880*/  VIMNMX R230, RZ, R0, !PT ;  /* 0x00000000ffe67248 */ /* 0x000fe40007fe0100 */
[----:B------:R-:W-:Y:S02]  /*1890*/  CS2R R20, SRZ ;  /* 0x0000000000147805 */ /* 0x000fe4000001ff00 */
[----:B------:R-:W-:-:S02]  /*18a0*/  CS2R R62, SRZ ;  /* 0x00000000003e7805 */ /* 0x000fc4000001ff00 */
[----:B------:R-:W-:Y:S02]  /*18b0*/  CS2R R24, SRZ ;  /* 0x0000000000187805 */ /* 0x000fe4000001ff00 */
[----:B------:R-:W-:Y:S02]  /*18c0*/  ISETP.GT.AND P1, PT, R139, R230, PT ;  /* 0x000000e68b00720c */ /* 0x000fe40003f24270 */
        /* <DEDUP_REMOVED lines=14> */
[----:B------:R-:W-:Y:S01]  /*19b0*/  CS2R R90, SRZ ;  /* 0x00000000005a7805 */ /* 0x000fe2000001ff00 */
[----:B------:R-:W-:Y:S01]  /*19c0*/  IMAD.MOV.U32 R0, RZ, RZ, RZ ;  /* 0x000000ffff007224 */ /* 0x000fe200078e00ff */
[----:B------:R-:W-:Y:S01]  /*19d0*/  CS2R R92, SRZ ;  /* 0x00000000005c7805 */ /* 0x000fe2000001ff00 */
[----:B------:R-:W-:Y:S01]  /*19e0*/  IMAD.MOV.U32 R49, RZ, RZ, RZ ;  /* 0x000000ffff317224 */ /* 0x000fe200078e00ff */
[----:B------:R-:W-:Y:S01]  /*19f0*/  CS2R R94, SRZ ;  /* 0x00000000005e7805 */ /* 0x000fe2000001ff00 */
        /* <DEDUP_REMOVED lines=35> */
.L_x_6182:
[----:B------:R-:W-:Y:S02]  /*1c30*/  LEA.HI R0, R234, R234, RZ, 0x1 ;  /* 0x000000eaea007211 */ /* 0x000fe400078f08ff */
[----:B------:R-:W-:Y:S02]  /*1c40*/  ISETP.NE.AND P0, PT, R23, 0x3, PT ;  /* 0x000000031700780c */ /* 0x000fe40003f05270 */
[----:B------:R-:W-:-:S05]  /*1c50*/  LOP3.LUT R3, R0, 0xfffffffe, RZ, 0xc0, !PT ;  /* 0xfffffffe00037812 */ /* 0x000fca00078ec0ff */
[----:B------:R-:W-:-:S05]  /*1c60*/  IMAD.IADD R0, R234, 0x1, -R3 ;  /* 0x00000001ea007824 */ /* 0x000fca00078e0a03 */
[----:B------:R-:W-:-:S04]  /*1c70*/  SHF.L.U32 R0, R0, 0x1f, RZ ;  /* 0x0000001f00007819 */ /* 0x000fc800000006ff */
[----:B------:R-:W1:Y:S02]  /*1c80*/  SYNCS.PHASECHK.TRANS64.TRYWAIT P1, [UR37+0x2e800], R0 ;  /* 0x02e80000ff0075a7 */ /* 0x000e640008020165 */
[----:B-1----:R-:W-:Y:S05]  /*1c90*/  @!P1 BRA `(.L_x_6183) ;  /* 0x000001a4000c9947 */ /* 0x002fea0003800000 */
.L_x_6345:
[----:B------:R-:W-:Y:S05]  /*1ca0*/  @!P0 BRA `(.L_x_6184) ;  /* 0x0000000000048947 */ /* 0x000fea0003800000 */
[----:B------:R-:W-:Y:S01]  /*1cb0*/  BPT.TRAP 0x1 ;  /* 0x000000040000795c */ /* 0x000fe20000300000 */
.L_x_6184:
[----:B------:R-:W-:Y:S01]  /*1cc0*/  IMAD.U32 R5, RZ, RZ, UR48 ;  /* 0x00000030ff057e24 */ /* 0x000fe2000f8e00ff */
[----:B-1----:R-:W-:-:S04]  /*1cd0*/  SHF.L.U32 R0, R18, 0x1f, RZ ;  /* 0x0000001f12007819 */ /* 0x002fc800000006ff */
[----:B------:R-:W-:-:S04]  /*1ce0*/  LEA R5, R5, UR37, 0x3 ;  /* 0x0000002505057c11 */ /* 0x000fc8000f8e18ff */
[----:B------:R1:W2:Y:S01]  /*1cf0*/  SYNCS.PHASECHK.TRANS64.TRYWAIT P1, [R5+URZ+0x2e830], R0 ;  /* 0x02e83000050075a7 */ /* 0x0002a2000802017f */
[----:B------:R-:W-:Y:S05]  /*1d00*/  @!P0 BRA `(.L_x_6185) ;  /* 0x0000000000048947 */ /* 0x000fea0003800000 */
[----:B------:R-:W-:Y:S01]  /*1d10*/  BPT.TRAP 0x1 ;  /* 0x000000040000795c */ /* 0x000fe20000300000 */
.L_x_6185:
[----:B--2---:R-:W-:Y:S05]  /*1d20*/  @P1 BRA `(.L_x_6186) ;  /* 0x0000000000081947 */ /* 0x004fea0003800000 */
[----:B------:R-:W2:Y:S02]  /*1d30*/  SYNCS.PHASECHK.TRANS64.TRYWAIT P1, [R5+URZ+0x2e830], R0 ;  /* 0x02e83000050075a7 */ /* 0x000ea4000802017f */
[----:B--2---:R-:W-:Y:S05]  /*1d40*/  @!P1 BRA `(.L_x_6187) ;  /* 0x000001a000f89947 */ /* 0x004fea0003800000 */
.L_x_6186:
[----:B------:R-:W3:Y:S01]  /*1d50*/  S2R R3, SR_TID.X ;  /* 0x0000000000037919 */ /* 0x000ee20000002100 */
[----:B------:R-:W-:Y:S01]  /*1d60*/  UIADD3 UR4, UR37, 0x20400, URZ ;  /* 0x0002040025047890 */ /* 0x000fe2000fffe03f */
[----:B------:R-:W-:-:S03]  /*1d70*/  LOP3.LUT R17, R17, 0xffefffff, RZ, 0xc0, !PT ;  /* 0xffefffff11117812 */ /* 0x000fc600078ec0ff */
[----:B------:R-:W-:-:S04]  /*1d80*/  USHF.R.U32.HI UR4, URZ, 0x4, UR4 ;  /* 0x000000043f047899 */ /* 0x000fc80008011604 */
[----:B------:R-:W-:-:S06]  /*1d90*/  ULOP3.LUT UR4, UR4, 0x3fff, URZ, 0xc0, !UPT ;  /* 0x00003fff04047892 */ /* 0x000fcc000f8ec03f */
[----:B------:R-:W-:Y:S01]  /*1da0*/  IMAD.U32 R9, RZ, RZ, UR4 ;  /* 0x00000004ff097e24 */ /* 0x000fe2000f8e00ff */
[----:B------:R-:W-:Y:S05]  /*1db0*/  WARPSYNC.ALL ;  /* 0x0000000000007948 */ /* 0x000fea0003800000 */
[----:B------:R-:W-:Y:S02]  /*1dc0*/  LOP3.LUT R9, R9, 0x10000, RZ, 0xfc, !PT ;  /* 0x0001000009097812 */ /* 0x000fe400078efcff */
[----:B---3--:R-:W-:-:S13]  /*1dd0*/  LOP3.LUT P1, RZ, R3, 0x7f, RZ, 0xc0, !PT ;  /* 0x0000007f03ff7812 */ /* 0x008fda000782c0ff */
[----:B------:R-:W-:Y:S02]  /*1de0*/  @P1 LOP3.LUT R17, R17, 0x100000, RZ, 0xfc, !PT ;  /* 0x0010000011111812 */ /* 0x000fe400078efcff */
[----:B------:R-:W-:Y:S01]  /*1df0*/  R2UR UR18, R9 ;  /* 0x00000000091272ca */ /* 0x000fe200000e0000 */
[----:B------:R-:W-:Y:S01]  /*1e00*/  ULOP3.LUT UR16, UR40, 0x10000, URZ, 0xfc, !UPT ;  /* 0x0001000028107892 */ /* 0x000fe2000f8efc3f */
[----:B------:R-:W-:Y:S01]  /*1e10*/  WARPGROUP.ARRIVE ;  /* 0x00000000000079c5 */ /* 0x000fe20000000000 */
[----:B------:R-:W-:Y:S01]  /*1e20*/  UMOV UR17, 0x40000040 ;  /* 0x4000004000117882 */ /* 0x000fe20000000000 */
[----:B------:R-:W-:Y:S01]  /*1e30*/  UMOV UR19, 0x40000040 ;  /* 0x4000004000137882 */ /* 0x000fe20000000000 */
[----:B------:R-:W-:Y:S01]  /*1e40*/  UMOV UR5, UR17 ;  /* 0x0000001100057c82 */ /* 0x000fe20008000000 */
[----:B------:R-:W-:Y:S01]  /*1e50*/  UMOV UR7, 0x40000040 ;  /* 0x4000004000077882 */ /* 0x000fe20000000000 */
[----:B------:R-:W-:Y:S01]  /*1e60*/  UMOV UR11, 0x40000040 ;  /* 0x40000040000b7882 */ /* 0x000fe20000000000 */
[----:B------:R-:W-:Y:S01]  /*1e70*/  UMOV UR4, UR16 ;  /* 0x0000001000047c82 */ /* 0x000fe20008000000 */
[----:B------:R-:W-:Y:S01]  /*1e80*/  UMOV UR13, 0x40000040 ;  /* 0x40000040000d7882 */ /* 0x000fe20000000000 */
[----:B------:R-:W-:Y:S01]  /*1e90*/  UMOV UR15, 0x40000040 ;  /* 0x40000040000f7882 */ /* 0x000fe20000000000 */
[----:B------:R-:W3:Y:S01]  /*1ea0*/  LDC R4, c[0x0][0x288] ;  /* 0x0000a200ff047b82 */ /* 0x000ee20000000800 */
[----:B-12---:R-:W-:Y:S01]  /*1eb0*/  @!P1 VIADD R0, R5, 0x2e840 ;  /* 0x0002e84005009836 */ /* 0x006fe20000000000 */
[----:B------:R-:W-:Y:S01]  /*1ec0*/  UIMAD UR18, UR48, 0x700, UR18 ;  /* 0x00000700301278a4 */ /* 0x000fe2000f8e0212 */
[----:B------:R-:W-:Y:S01]  /*1ed0*/  IMAD R5, R139, -0xe0, R136 ;  /* 0xffffff208b057824 */ /* 0x000fe200078e0288 */
[----:B------:R-:W-:Y:S01]  /*1ee0*/  ULDC UR41, c[0x0][0x9dc] ;  /* 0x0002770000297ab9 */ /* 0x000fe20000000800 */
[----:B------:R-:W-:Y:S01]  /*1ef0*/  IMAD.MOV.U32 R20, RZ, RZ, -0xe0 ;  /* 0xffffff20ff147424 */ /* 0x000fe200078e00ff */
[----:B------:R-:W-:Y:S01]  /*1f00*/  UIADD3 UR6, UR18, 0x100, URZ ;  /* 0x0000010012067890 */ /* 0x000fe2000fffe03f */
[----:B------:R-:W-:Y:S01]  /*1f10*/  @!P1 PRMT R0, RZ, 0x654, R0 ;  /* 0x00000654ff009816 */ /* 0x000fe20000000000 */
[----:B------:R-:W-:Y:S01]  /*1f20*/  UIADD3 UR8, UR18, 0x200, URZ ;  /* 0x0000020012087890 */ /* 0x000fe2000fffe03f */
[----:B------:R-:W1:Y:S01]  /*1f30*/  LDC.64 R10, c[0x0][0x9e0] ;  /* 0x00027800ff0a7b82 */ /* 0x000e620000000a00 */
[----:B------:R-:W-:-:S02]  /*1f40*/  UIADD3 UR9, UR18, 0x300, URZ ;  /* 0x0000030012097890 */ /* 0x000fc4000fffe03f */
[----:B------:R-:W-:Y:S01]  /*1f50*/  QGMMA.64x32x32.F32.E4M3.E4M3 R120, gdesc[UR16], RZ, !UPT, gsb0 ;  /* 0x00600000107879f3 */ /* 0x000fe2000c0008ff */
[----:B------:R-:W-:Y:S01]  /*1f60*/  UIADD3 UR10, UR18, 0x400, URZ ;  /* 0x00000400120a7890 */ /* 0x000fe2000fffe03f */
[----:B------:R-:W-:Y:S01]  /*1f70*/  IMAD R20, R139, R20, 0xe0 ;  /* 0x000000e08b147424 */ /* 0x000fe200078e0214 */
[----:B------:R-:W-:Y:S01]  /*1f80*/  UIADD3 UR12, UR18, 0x304, URZ ;  /* 0x00000304120c7890 */ /* 0x000fe2000fffe03f */
[----:B------:R-:W-:Y:S01]  /*1f90*/  VIADD R8, R235, UR42 ;  /* 0x0000002aeb087c36 */ /* 0x000fe20008000000 */
[----:B------:R-:W-:Y:S01]  /*1fa0*/  UIADD3 UR14, UR18, 0x6, URZ ;  /* 0x00000006120e7890 */ /* 0x000fe2000fffe03f */
[----:B------:R-:W2:Y:S01]  /*1fb0*/  LDC R3, c[0x0][0x2e0] ;  /* 0x0000b800ff037b82 */ /* 0x000ea20000000800 */
[----:B------:R-:W-:Y:S01]  /*1fc0*/  LOP3.LUT R17, R17, 0xfff7ffff, RZ, 0xc0, !PT ;  /* 0xfff7ffff11117812 */ /* 0x000fe200078ec0ff */
        /* <DEDUP_REMOVED lines=43> */
[----:B------:R-:W-:Y:S02]  /*2280*/  UIADD3 UR4, UR16, 0x2, URZ ;  /* 0x0000000210047890 */ /* 0x000fe4000fffe03f */
[----:B------:R-:W-:Y:S01]  /*2290*/  UIADD3 UR6, UR18, 0x2, URZ ;  /* 0x0000000212067890 */ /* 0x000fe2000fffe03f */
[----:B------:R-:W-:Y:S01]  /*22a0*/  UMOV UR5, 0x40000040 ;  /* 0x4000004000057882 */ /* 0x000fe20000000000 */
        /* <DEDUP_REMOVED lines=93> */
[----:B------:R-:W-:Y:S02]  /*2880*/  UIADD3 UR7, UR18, 0x506, URZ ;  /* 0x0000050612077890 */ /* 0x000fe4000fffe03f */
[----:B------:R-:W-:Y:S01]  /*2890*/  UIADD3 UR18, UR18, 0x606, URZ ;  /* 0x0000060612127890 */ /* 0x000fe2000fffe03f */
        /* <DEDUP_REMOVED lines=25> */
[----:B------:R3:W-:Y:S01]  /*2a30*/  @!P1 SYNCS.ARRIVE.TRANS64.RED.A1T0 RZ, [R0+URZ], RZ ;  /* 0x000000ff00ff99a7 */ /* 0x0007e2000810043f */
[----:B-1----:R-:W-:Y:S02]  /*2a40*/  ISETP.GE.AND P1, PT, R11, 0x1, PT ;  /* 0x000000010b00780c */ /* 0x002fe40003f26270 */
[----:B---3--:R-:W-:-:S05]  /*2a50*/  IADD3 R0, -R4, 0xe1, R5 ;  /* 0x000000e104007810 */ /* 0x008fca0007ffe105 */
[----:B------:R-:W-:-:S06]  /*2a60*/  IMAD R5, R19, -0x2, R0 ;  /* 0xfffffffe13057824 */ /* 0x000fcc00078e0200 */
[----:B------:R-:W-:Y:S01]  /*2a70*/  @P1 LOP3.LUT R17, R17, 0x80000, RZ, 0xfc, !PT ;  /* 0x0008000011111812 */ /* 0x000fe200078efcff */
[----:B--2---:R-:W-:Y:S02]  /*2a80*/  IMAD R0, R22, R3, R20 ;  /* 0x0000000316007224 */ /* 0x004fe400078e0214 */
[----:B------:R-:W-:Y:S02]  /*2a90*/  IMAD.IADD R12, R5, 0x1, R10 ;  /* 0x00000001050c7824 */ /* 0x000fe400078e020a */
[----:B------:R-:W-:Y:S02]  /*2aa0*/  IMAD R171, R19, -0x2, R0 ;  /* 0xfffffffe13ab7824 */ /* 0x000fe400078e0200 */
[----:B------:R-:W-:Y:S02]  /*2ab0*/  VIADD R6, R5, UR6 ;  /* 0x0000000605067c36 */ /* 0x000fe40008000000 */
[----:B------:R-:W-:Y:S01]  /*2ac0*/  IMAD R0, R19, -0x2, R20 ;  /* 0xfffffffe13007824 */ /* 0x000fe200078e0214 */
[----:B------:R-:W-:Y:S01]  /*2ad0*/  VIADDMNMX R14, R8, R12, R171, PT ;  /* 0x0000000c080e7246 */ /* 0x000fe200038001ab */
[----:B------:R-:W-:Y:S01]  /*2ae0*/  IMAD.IADD R7, R6, 0x1, R8 ;  /* 0x0000000106077824 */ /* 0x000fe200078e0208 */
[----:B------:R-:W-:Y:S06]  /*2af0*/  @!P1 BRA `(.L_x_6188) ;  /* 0x0000000000509947 */ /* 0x000fec0003800000 */
[----:B------:R-:W-:Y:S01]  /*2b00*/  IMAD R5, R22, R3, R8 ;  /* 0x0000000316057224 */ /* 0x000fe200078e0208 */
[----:B------:R-:W-:Y:S03]  /*2b10*/  BSSY B0, `(.L_x_6189) ;  /* 0x000000f000007945 */ /* 0x000fe60003800000 */
[----:B------:R-:W-:-:S05]  /*2b20*/  IMAD.IADD R5, R5, 0x1, -R4 ;  /* 0x0000000105057824 */ /* 0x000fca00078e0a04 */
        /* <DEDUP_REMOVED lines=9> */
.L_x_6190:
[----:B------:R-:W-:-:S13]  /*2bc0*/  ISETP.NE.AND P1, PT, R11, 0x1, PT ;  /* 0x000000010b00780c */ /* 0x000fda0003f25270 */
[----:B------:R-:W1:Y:S02]  /*2bd0*/  @P1 LDC.64 R140, c[0x0][0x9e8] ;  /* 0x00027a00ff8c1b82 */ /* 0x000e640000000a00 */
[----:B-1----:R-:W-:-:S05]  /*2be0*/  @P1 IMAD.HI.U32 R136, R5, R140, RZ ;  /* 0x0000008c05881227 */ /* 0x002fca00078e00ff */
[----:B------:R-:W-:-:S07]  /*2bf0*/  @P1 SHF.R.U32.HI R5, RZ, R141, R136 ;  /* 0x0000008dff051219 */ /* 0x000fce0000011688 */
.L_x_6191:
[----:B------:R-:W-:Y:S05]  /*2c00*/  BSYNC B0 ;  /* 0x0000000000007941 */ /* 0x000fea0003800000 */
.L_x_6189:
[----:B------:R-:W-:-:S05]  /*2c10*/  IMAD R136, R5, R11, R0 ;  /* 0x0000000b05887224 */ /* 0x000fca00078e0200 */
[----:B------:R-:W-:Y:S02]  /*2c20*/  VIMNMX R7, R7, R136, !PT ;  /* 0x0000008807077248 */ /* 0x000fe40007fe0100 */
[----:B------:R-:W-:-:S07]  /*2c30*/  VIADDMNMX R14, R136, R11, R14, PT ;  /* 0x0000000b880e7246 */ /* 0x000fce000380010e */
.L_x_6188:
[C---:B------:R-:W-:Y:S02]  /*2c40*/  ISETP.GE.AND P1, PT, R20.reuse, 0x9, PT ;  /* 0x000000091400780c */ /* 0x040fe40003f26270 */
[----:B------:R-:W-:Y:S02]  /*2c50*/  ISETP.GE.AND P2, PT, R20, 0x2, PT ;  /* 0x000000021400780c */ /* 0x000fe40003f46270 */
[----:B------:R-:W-:Y:S02]  /*2c60*/  P2R R138, PR, RZ, 0x2 ;  /* 0x00000002ff8a7803 */ /* 0x000fe40000000000 */
[----:B------:R-:W-:Y:S02]  /*2c70*/  ISETP.GT.AND P1, PT, R7, 0x8, !P1 ;  /* 0x000000080700780c */ /* 0x000fe40004f24270 */
[----:B------:R-:W-:Y:S02]  /*2c80*/  P2R R136, PR, RZ, 0x4 ;  /* 0x00000004ff887803 */ /* 0x000fe40000000000 */
[----:B------:R-:W-:-:S02]  /*2c90*/  ISETP.LT.OR P1, PT, R14, 0x9, P1 ;  /* 0x000000090e00780c */ /* 0x000fc40000f21670 */
[C---:B------:R-:W-:Y:S02]  /*2ca0*/  ISETP.GT.AND P2, PT, R7.reuse, 0x1, !P2 ;  /* 0x000000010700780c */ /* 0x040fe40005744270 */
[----:B------:R-:W-:Y:S02]  /*2cb0*/  ISETP.GE.AND P3, PT, R20, 0xa, PT ;  /* 0x0000000a1400780c */ /* 0x000fe40003f66270 */
[----:B------:R-:W-:Y:S02]  /*2cc0*/  FSEL R5, R124, -INF , !P1 ;  /* 0xff8000007c057808 */ /* 0x000fe40004800000 */
[----:B------:R-:W-:Y:S02]  /*2cd0*/  ISETP.LT.OR P2, PT, R14, 0x2, P2 ;  /* 0x000000020e00780c */ /* 0x000fe40001741670 */
[----:B------:R-:W-:Y:S02]  /*2ce0*/  ISETP.GT.AND P1, PT, R7, 0x9, !P3 ;  /* 0x000000090700780c */ /* 0x000fe40005f24270 */
[----:B------:R-:W-:-:S02]  /*2cf0*/  FSEL R121, R121, -INF , !P2 ;  /* 0xff80000079797808 */ /* 0x000fc40005000000 */
        /* <DEDUP_REMOVED lines=262> */
[----:B------:R-:W-:Y:S01]  /*3d60*/  ISETP.LT.OR P6, PT, R14, 0xda, P6 ;  /* 0x000000da0e00780c */ /* 0x000fe200037c1670 */
[----:B------:R-:W-:Y:S01]  /*3d70*/  IMAD.IADD R6, R6, 0x1, R7 ;  /* 0x0000000106067824 */ /* 0x000fe200078e0207 */
[----:B------:R-:W-:Y:S02]  /*3d80*/  VIADDMNMX R12, R7, R12, R171, PT ;  /* 0x0000000c070c7246 */ /* 0x000fe400038001ab */
[----:B------:R-:W-:Y:S02]  /*3d90*/  FSEL R37, R37, -INF , !P6 ;  /* 0xff80000025257808 */ /* 0x000fe40007000000 */
[----:B------:R-:W-:-:S13]  /*3da0*/  ISETP.GE.AND P6, PT, R11, 0x1, PT ;  /* 0x000000010b00780c */ /* 0x000fda0003fc6270 */
[----:B------:R-:W-:Y:S05]  /*3db0*/  @!P6 BRA `(.L_x_6192) ;  /* 0x000000000050e947 */ /* 0x000fea0003800000 */
        /* <DEDUP_REMOVED lines=12> */
.L_x_6194:
[----:B------:R-:W-:-:S13]  /*3e80*/  ISETP.NE.AND P6, PT, R11, 0x1, PT ;  /* 0x000000010b00780c */ /* 0x000fda0003fc5270 */
[----:B------:R-:W1:Y:S02]  /*3e90*/  @P6 LDC.64 R24, c[0x0][0x9e8] ;  /* 0x00027a00ff186b82 */ /* 0x000e640000000a00 */
[----:B-1----:R-:W-:-:S05]  /*3ea0*/  @P6 IMAD.HI.U32 R24, R3, R24, RZ ;  /* 0x0000001803186227 */ /* 0x002fca00078e00ff */
[----:B------:R-:W-:-:S07]  /*3eb0*/  @P6 SHF.R.U32.HI R3, RZ, R25, R24 ;  /* 0x00000019ff036219 */ /* 0x000fce0000011618 */
.L_x_6195:
[----:B------:R-:W-:Y:S05]  /*3ec0*/  BSYNC B0 ;  /* 0x0000000000007941 */ /* 0x000fea0003800000 */
.L_x_6193:
[----:B------:R-:W-:-:S05]  /*3ed0*/  IMAD R3, R3, R11, R0 ;  /* 0x0000000b03037224 */ /* 0x000fca00078e0200 */
[----:B------:R-:W-:Y:S02]  /*3ee0*/  VIMNMX R6, R6, R3, !PT ;  /* 0x0000000306067248 */ /* 0x000fe40007fe0100 */
[----:B------:R-:W-:-:S07]  /*3ef0*/  VIADDMNMX R12, R3, R11, R12, PT ;  /* 0x0000000b030c7246 */ /* 0x000fce000380010c */
.L_x_6192:
[C---:B------:R-:W-:Y:S02]  /*3f00*/  ISETP.GT.AND P1, PT, R6.reuse, 0x20, !P1 ;  /* 0x000000200600780c */ /* 0x040fe40004f24270 */
[----:B------:R-:W-:Y:S02]  /*3f10*/  ISETP.GT.AND P3, PT, R6, 0x28, !P3 ;  /* 0x000000280600780c */ /* 0x000fe40005f64270 */
[C---:B------:R-:W-:Y:S02]  /*3f20*/  ISETP.LT.OR P1, PT, R12.reuse, 0x21, P1 ;  /* 0x000000210c00780c */ /* 0x040fe40000f21670 */
[----:B------:R-:W-:Y:S02]  /*3f30*/  ISETP.LT.OR P3, PT, R12, 0x29, P3 ;  /* 0x000000290c00780c */ /* 0x000fe40001f61670 */
[----:B------:R-:W-:Y:S02]  /*3f40*/  FSEL R25, R106, -INF , !P1 ;  /* 0xff8000006a197808 */ /* 0x000fe40004800000 */
[----:B------:R-:W-:-:S02]  /*3f50*/  ISETP.NE.AND P1, PT, R154, RZ, PT ;  /* 0x000000ff9a00720c */ /* 0x000fc40003f25270 */
[----:B------:R-:W-:Y:S02]  /*3f60*/  FSEL R171, R110, -INF , !P3 ;  /* 0xff8000006eab7808 */ /* 0x000fe40005800000 */
[C---:B------:R-:W-:Y:S02]  /*3f70*/  ISETP.GT.AND P1, PT, R6.reuse, 0x29, !P1 ;  /* 0x000000290600780c */ /* 0x040fe40004f24270 */
[----:B------:R-:W-:Y:S02]  /*3f80*/  ISETP.GT.AND P2, PT, R6, 0x21, !P2 ;  /* 0x000000210600780c */ /* 0x000fe40005744270 */
[----:B------:R-:W-:Y:S02]  /*3f90*/  ISETP.LT.OR P1, PT, R12, 0x2a, P1 ;  /* 0x0000002a0c00780c */ /* 0x000fe40000f21670 */
[----:B------:R-:W-:Y:S02]  /*3fa0*/  ISETP.NE.AND P3, PT, R156, RZ, PT ;  /* 0x000000ff9c00720c */ /* 0x000fe40003f65270 */
[----:B------:R-:W-:-:S02]  /*3fb0*/  FSEL R111, R111, -INF , !P1 ;  /* 0xff8000006f6f7808 */ /* 0x000fc40004800000 */
[----:B------:R-:W-:Y:S02]  /*3fc0*/  ISETP.NE.AND P1, PT, R152, RZ, PT ;  /* 0x000000ff9800720c */ /* 0x000fe40003f25270 */
[----:B------:R-:W-:Y:S02]  /*3fd0*/  ISETP.LT.OR P2, PT, R12, 0x22, P2 ;  /* 0x000000220c00780c */ /* 0x000fe40001741670 */
[----:B------:R-:W-:Y:S02]  /*3fe0*/  ISETP.GT.AND P1, PT, R6, 0x30, !P1 ;  /* 0x000000300600780c */ /* 0x000fe40004f24270 */
[----:B------:R-:W-:Y:S02]  /*3ff0*/  FSEL R107, R107, -INF , !P2 ;  /* 0xff8000006b6b7808 */ /* 0x000fe40005000000 */
[----:B------:R-:W-:Y:S02]  /*4000*/  ISETP.LT.OR P1, PT, R12, 0x31, P1 ;  /* 0x000000310c00780c */ /* 0x000fe40000f21670 */
[----:B------:R-:W-:-:S02]  /*4010*/  ISETP.NE.AND P2, PT, R160, RZ, PT ;  /* 0x000000ffa000720c */ /* 0x000fc40003f45270 */
[----:B------:R-:W-:Y:S02]  /*4020*/  FSEL R191, R114, -INF , !P1 ;  /* 0xff80000072bf7808 */ /* 0x000fe40004800000 */
[----:B------:R-:W-:Y:S02]  /*4030*/  ISETP.NE.AND P1, PT, R150, RZ, PT ;  /* 0x000000ff9600720c */ /* 0x000fe40003f25270 */
[----:B------:R-:W-:Y:S02]  /*4040*/  ISETP.NE.AND P6, PT, R162, RZ, PT ;  /* 0x000000ffa200720c */ /* 0x000fe40003fc5270 */
        /* <DEDUP_REMOVED lines=12> */
[----:B------:R-:W-:Y:S02]  /*4110*/  ISETP.GT.AND P1, PT, R6, 0x39, !P3 ;  /* 0x000000390600780c */ /* 0x000fe40005f24270 */
[----:B------:R-:W-:Y:S02]  /*4120*/  ISETP.NE.AND P3, PT, R180, RZ, PT ;  /* 0x000000ffb400720c */ /* 0x000fe40003f65270 */
        /* <DEDUP_REMOVED lines=131> */
[----:B------:R-:W-:Y:S02]  /*4960*/  ISETP.GT.AND P1, PT, R6, 0x90, !P2 ;  /* 0x000000900600780c */ /* 0x000fe40005724270 */
[----:B------:R-:W-:-:S02]  /*4970*/  ISETP.NE.AND P2, PT, R166, RZ, PT ;  /* 0x000000ffa600720c */ /* 0x000fc40003f45270 */
[----:B------:R-:W-:Y:S02]  /*4980*/  ISETP.LT.OR P1, PT, R12, 0x91, P1 ;  /* 0x000000910c00780c */ /* 0x000fe40000f21670 */
[----:B------:R-:W-:Y:S02]  /*4990*/  FMNMX.FTZ R0, R37, R0, !PT ;  /* 0x0000000025007209 */ /* 0x000fe40007810000 */
[----:B------:R-:W-:Y:S02]  /*49a0*/  FSEL R215, R66, -INF , !P1 ;  /* 0xff80000042d77808 */ /* 0x000fe40004800000 */
[----:B------:R-:W-:Y:S01]  /*49b0*/  ISETP.GT.AND P1, PT, R6, 0x91, !P6 ;  /* 0x000000910600780c */ /* 0x000fe20007724270 */
[----:B------:R-:W1:Y:S01]  /*49c0*/  SHFL.BFLY PT, R3, R0, 0x2, 0x1f ;  /* 0x0c401f0000037f89 */ /* 0x000e6200000e0000 */
[----:B------:R-:W-:Y:S02]  /*49d0*/  ISETP.NE.AND P6, PT, R164, RZ, PT ;  /* 0x000000ffa400720c */ /* 0x000fe40003fc5270 */
[----:B------:R-:W-:-:S02]  /*49e0*/  ISETP.LT.OR P1, PT, R12, 0x92, P1 ;  /* 0x000000920c00780c */ /* 0x000fc40000f21670 */
[----:B------:R-:W-:Y:S02]  /*49f0*/  ISETP.GT.AND P4, PT, R6, 0xd1, !P4 ;  /* 0x000000d10600780c */ /* 0x000fe40006784270 */
[----:B------:R-:W-:Y:S02]  /*4a00*/  FSEL R67, R67, -INF , !P1 ;  /* 0xff80000043437808 */ /* 0x000fe40004800000 */
[----:B------:R-:W-:Y:S02]  /*4a10*/  ISETP.NE.AND P1, PT, R60, RZ, PT ;  /* 0x000000ff3c00720c */ /* 0x000fe40003f25270 */
[C---:B------:R-:W-:Y:S02]  /*4a20*/  ISETP.GT.AND P5, PT, R6.reuse, 0xd8, !P5 ;  /* 0x000000d80600780c */ /* 0x040fe40006fa4270 */
[----:B------:R-:W-:Y:S02]  /*4a30*/  ISETP.GT.AND P1, PT, R6, 0x98, !P1 ;  /* 0x000000980600780c */ /* 0x000fe40004f24270 */
[----:B------:R-:W-:-:S02]  /*4a40*/  ISETP.LT.OR P4, PT, R12, 0xd2, P4 ;  /* 0x000000d20c00780c */ /* 0x000fc40002781670 */
[C---:B------:R-:W-:Y:S02]  /*4a50*/  ISETP.LT.OR P1, PT, R12.reuse, 0x99, P1 ;  /* 0x000000990c00780c */ /* 0x040fe40000f21670 */
[----:B------:R-:W-:Y:S02]  /*4a60*/  ISETP.LT.OR P5, PT, R12, 0xd9, P5 ;  /* 0x000000d90c00780c */ /* 0x000fe40002fa1670 */
[----:B------:R-:W-:Y:S02]  /*4a70*/  FSEL R217, R70, -INF , !P1 ;  /* 0xff80000046d97808 */ /* 0x000fe40004800000 */
[----:B------:R-:W-:Y:S02]  /*4a80*/  ISETP.NE.AND P1, PT, R64, RZ, PT ;  /* 0x000000ff4000720c */ /* 0x000fe40003f25270 */
[----:B-1----:R-:W-:Y:S02]  /*4a90*/  FMNMX.FTZ R14, R0, R3, !PT ;  /* 0x00000003000e7209 */ /* 0x002fe40007810000 */
[----:B------:R-:W-:-:S02]  /*4aa0*/  ISETP.GT.AND P1, PT, R6, 0x99, !P1 ;  /* 0x000000990600780c */ /* 0x000fc40004f24270 */
[----:B------:R-:W-:Y:S01]  /*4ab0*/  FSEL R35, R35, -INF , !P4 ;  /* 0xff80000023237808 */ /* 0x000fe20006000000 */
[----:B------:R-:W1:Y:S01]  /*4ac0*/  SHFL.BFLY PT, R3, R14, 0x1, 0x1f ;  /* 0x0c201f000e037f89 */ /* 0x000e6200000e0000 */
[----:B------:R-:W-:-:S04]  /*4ad0*/  ISETP.LT.OR P1, PT, R12, 0x9a, P1 ;  /* 0x0000009a0c00780c */ /* 0x000fc80000f21670 */
[----:B------:R-:W-:Y:S02]  /*4ae0*/  FSEL R71, R71, -INF , !P1 ;  /* 0xff80000047477808 */ /* 0x000fe40004800000 */
[----:B------:R-:W-:-:S04]  /*4af0*/  ISETP.NE.AND P1, PT, R68, RZ, PT ;  /* 0x000000ff4400720c */ /* 0x000fc80003f25270 */
[----:B------:R-:W-:-:S04]  /*4b00*/  ISETP.GT.AND P1, PT, R6, 0xa0, !P1 ;  /* 0x000000a00600780c */ /* 0x000fc80004f24270 */
[----:B------:R-:W-:-:S04]  /*4b10*/  ISETP.LT.OR P1, PT, R12, 0xa1, P1 ;  /* 0x000000a10c00780c */ /* 0x000fc80000f21670 */
[----:B------:R-:W-:Y:S02]  /*4b20*/  FSEL R219, R42, -INF , !P1 ;  /* 0xff8000002adb7808 */ /* 0x000fe40004800000 */
[----:B------:R-:W-:Y:S02]  /*4b30*/  ISETP.NE.AND P1, PT, R40, RZ, PT ;  /* 0x000000ff2800720c */ /* 0x000fe40003f25270 */
[----:B-1----:R-:W-:Y:S02]  /*4b40*/  FMNMX.FTZ R3, R14, R3, !PT ;  /* 0x000000030e037209 */ /* 0x002fe40007810000 */
        /* <DEDUP_REMOVED lines=14> */
[----:B------:R-:W-:Y:S01]  /*4c30*/  FSEL R223, R50, -INF , !P1 ;  /* 0xff80000032df7808 */ /* 0x000fe20004800000 */
[----:B------:R-:W-:-:S01]  /*4c40*/  FFMA.FTZ R50, R2, R3, -8 ;  /* 0xc100000002327423 */ /* 0x000fc20000010003 */
[----:B------:R-:W-:Y:S02]  /*4c50*/  ISETP.GT.AND P1, PT, R6, 0xb1, !P3 ;  /* 0x000000b10600780c */ /* 0x000fe40005f24270 */
[----:B------:R-:W-:Y:S02]  /*4c60*/  ISETP.NE.AND P3, PT, R48, RZ, PT ;  /* 0x000000ff3000720c */ /* 0x000fe40003f65270 */
[----:B------:R-:W-:-:S04]  /*4c70*/  ISETP.LT.OR P1, PT, R12, 0xb2, P1 ;  /* 0x000000b20c00780c */ /* 0x000fc80000f21670 */
[----:B------:R-:W-:Y:S02]  /*4c80*/  FSEL R51, R51, -INF , !P1 ;  /* 0xff80000033337808 */ /* 0x000fe40004800000 */
        /* <DEDUP_REMOVED lines=56> */
[----:B------:R-:W-:-:S01]  /*5010*/  FFMA.FTZ R28, R2, R113, -R50 ;  /* 0x00000071021c7223 */ /* 0x000fc20000010832 */
[----:B------:R-:W-:Y:S01]  /*5020*/  FMNMX.FTZ R113, R237, R0, !PT ;  /* 0x00000000ed717209 */ /* 0x000fe20007810000 */
[----:B------:R-:W-:-:S01]  /*5030*/  FFMA.FTZ R24, R2, R105, -R50 ;  /* 0x0000006902187223 */ /* 0x000fc20000010832 */
[----:B------:R-:W-:Y:S01]  /*5040*/  ISETP.LT.OR P1, PT, R12, 0xca, P1 ;  /* 0x000000ca0c00780c */ /* 0x000fe20000f21670 */
[----:B------:R-:W-:-:S01]  /*5050*/  FFMA.FTZ R105, R2, R109, -R50 ;  /* 0x0000006d02697223 */ /* 0x000fc20000010832 */
[----:B------:R-:W-:Y:S01]  /*5060*/  FMNMX.FTZ R113, R36, R113, !PT ;  /* 0x0000007124717209 */ /* 0x000fe20007810000 */
[----:B------:R-:W-:-:S01]  /*5070*/  FFMA.FTZ R109, R2, R117, -R50 ;  /* 0x00000075026d7223 */ /* 0x000fc20000010832 */
[----:B------:R-:W-:Y:S01]  /*5080*/  FSEL R31, R31, -INF , !P1 ;  /* 0xff8000001f1f7808 */ /* 0x000fe20004800000 */
[----:B------:R-:W-:-:S01]  /*5090*/  FFMA.FTZ R117, R2, R41, -R50 ;  /* 0x0000002902757223 */ /* 0x000fc20000010832 */
[----:B------:R-:W-:Y:S01]  /*50a0*/  FMNMX.FTZ R0, R130, R113, !PT ;  /* 0x0000007182007209 */ /* 0x000fe20007810000 */
[----:B------:R-:W-:-:S01]  /*50b0*/  FFMA.FTZ R14, R2, R129, -R50 ;  /* 0x00000081020e7223 */ /* 0x000fc20000010832 */
[----:B------:R-:W-:Y:S01]  /*50c0*/  ISETP.GT.AND P1, PT, R6, 0xd0, !P2 ;  /* 0x000000d00600780c */ /* 0x000fe20005724270 */
[----:B------:R-:W-:-:S01]  /*50d0*/  FFMA.FTZ R30, R2, R141, -R50 ;  /* 0x0000008d021e7223 */ /* 0x000fc20000010832 */
[----:B------:R-:W-:Y:S01]  /*50e0*/  FMNMX.FTZ R113, R131, R0, !PT ;  /* 0x0000000083717209 */ /* 0x000fe20007810000 */
[----:B------:R-:W-:-:S01]  /*50f0*/  FFMA.FTZ R4, R2, R120, -R50 ;  /* 0x0000007802047223 */ /* 0x000fc20000010832 */
[----:B------:R-:W-:Y:S01]  /*5100*/  ISETP.LT.OR P1, PT, R12, 0xd1, P1 ;  /* 0x000000d10c00780c */ /* 0x000fe20000f21670 */
        /* <DEDUP_REMOVED lines=9> */
[----:B------:R-:W-:Y:S01]  /*51a0*/  FMNMX.FTZ R0, R25, R0, !PT ;  /* 0x0000000019007209 */ /* 0x000fe20007810000 */
[--C-:B------:R-:W-:Y:S01]  /*51b0*/  FFMA.FTZ R125, R2, R125, -R50.reuse ;  /* 0x0000007d027d7223 */ /* 0x100fe20000010832 */
[----:B------:R-:W-:Y:S01]  /*51c0*/  ISETP.GT.AND P2, PT, R6, 0xd9, !P6 ;  /* 0x000000d90600780c */ /* 0x000fe20007744270 */
[C-C-:B------:R-:W-:Y:S01]  /*51d0*/  FFMA.FTZ R5, R2.reuse, R13, -R50.reuse ;  /* 0x0000000d02057223 */ /* 0x140fe20000010832 */
[----:B------:R-:W-:Y:S01]  /*51e0*/  FMNMX.FTZ R0, R107, R0, !PT ;  /* 0x000000006b007209 */ /* 0x000fe20007810000 */
[--C-:B------:R-:W-:Y:S01]  /*51f0*/  FFMA.FTZ R26, R2, R133, -R50.reuse ;  /* 0x00000085021a7223 */ /* 0x100fe20000010832 */
[----:B------:R-:W-:Y:S01]  /*5200*/  ISETP.LT.OR P2, PT, R12, 0xda, P2 ;  /* 0x000000da0c00780c */ /* 0x000fe20001741670 */
[----:B------:R-:W1:Y:S01]  /*5210*/  MUFU.EX2 R121, R121 ;  /* 0x0000007900797308 */ /* 0x000e620000000800 */
[----:B------:R-:W-:Y:S01]  /*5220*/  FMNMX.FTZ R0, R171, R0, !PT ;  /* 0x00000000ab007209 */ /* 0x000fe20007810000 */
[--C-:B------:R-:W-:Y:S01]  /*5230*/  FFMA.FTZ R13, R2, R21, -R50.reuse ;  /* 0x00000015020d7223 */ /* 0x100fe20000010832 */
[----:B------:R-:W-:Y:S01]  /*5240*/  FSEL R41, R38, -INF , !P5 ;  /* 0xff80000026297808 */ /* 0x000fe20006800000 */
[C-C-:B------:R-:W-:Y:S01]  /*5250*/  FFMA.FTZ R15, R2.reuse, R15, -R50.reuse ;  /* 0x0000000f020f7223 */ /* 0x140fe20000010832 */
[----:B------:R-:W-:Y:S01]  /*5260*/  FMNMX.FTZ R0, R111, R0, !PT ;  /* 0x000000006f007209 */ /* 0x000fe20007810000 */
[C-C-:B------:R-:W-:Y:S01]  /*5270*/  FFMA.FTZ R21, R2.reuse, R143, -R50.reuse ;  /* 0x0000008f02157223 */ /* 0x140fe20000010832 */
[----:B------:R-:W-:Y:S01]  /*5280*/  FSEL R39, R39, -INF , !P2 ;  /* 0xff80000027277808 */ /* 0x000fe20005000000 */
        /* <DEDUP_REMOVED lines=8> */
[----:B------:R-:W2:Y:S01]  /*5310*/  MUFU.EX2 R125, R125 ;  /* 0x0000007d007d7308 */ /* 0x000ea20000000800 */
        /* <DEDUP_REMOVED lines=39> */
[----:B------:R-:W-:Y:S01]  /*5590*/  FFMA.FTZ R33, R2, R33, -R50 ;  /* 0x0000002102217223 */ /* 0x000fe20000010832 */
[----:B------:R-:W-:Y:S01]  /*55a0*/  FMNMX.FTZ R0, R203, R0, !PT ;  /* 0x00000000cb007209 */ /* 0x000fe20007810000 */
[----:B------:R-:W3:Y:S01]  /*55b0*/  MUFU.EX2 R5, R5 ;  /* 0x0000000500057308 */ /* 0x000ee20000000800 */
[----:B-1----:R-:W-:-:S01]  /*55c0*/  FADD.FTZ R143, R4, R121 ;  /* 0x00000079048f7221 */ /* 0x002fc20000010000 */
[----:B--2---:R-:W-:-:S02]  /*55d0*/  F2FP.SATFINITE.E4M3.F32.PACK_AB_MERGE_C R224, R125, R20, RZ ;  /* 0x000000147de0723e */ /* 0x004fc400048070ff */
[----:B------:R-:W-:Y:S01]  /*55e0*/  FMNMX.FTZ R0, R75, R0, !PT ;  /* 0x000000004b007209 */ /* 0x000fe20007810000 */
[----:B------:R-:W-:Y:S01]  /*55f0*/  FADD.FTZ R102, R20, R143 ;  /* 0x0000008f14667221 */ /* 0x000fe20000010000 */
[----:B------:R-:W-:Y:S02]  /*5600*/  F2FP.SATFINITE.E4M3.F32.PACK_AB_MERGE_C R224, R121, R4, R224 ;  /* 0x0000000479e0723e */ /* 0x000fe400048070e0 */
[----:B------:R-:W-:Y:S01]  /*5610*/  FMNMX.FTZ R0, R205, R0, !PT ;  /* 0x00000000cd007209 */ /* 0x000fe20007810000 */
[----:B------:R-:W1:Y:S01]  /*5620*/  MUFU.EX2 R14, R14 ;  /* 0x0000000e000e7308 */ /* 0x000e620000000800 */
[----:B------:R-:W-:-:S01]  /*5630*/  FADD.FTZ R102, R125, R102 ;  /* 0x000000667d667221 */ /* 0x000fc20000010000 */
[----:B------:R-:W-:Y:S02]  /*5640*/  ISETP.GE.AND P6, PT, R11, 0x1, PT ;  /* 0x000000010b00780c */ /* 0x000fe40003fc6270 */
[----:B------:R-:W-:-:S04]  /*5650*/  FMNMX.FTZ R0, R79, R0, !PT ;  /* 0x000000004f007209 */ /* 0x000fc80007810000 */
[----:B------:R-:W-:Y:S01]  /*5660*/  FMNMX.FTZ R0, R207, R0, !PT ;  /* 0x00000000cf007209 */ /* 0x000fe20007810000 */
[----:B------:R-:W2:Y:S01]  /*5670*/  MUFU.EX2 R15, R15 ;  /* 0x0000000f000f7308 */ /* 0x000ea20000000800 */
[----:B---3--:R-:W-:-:S02]  /*5680*/  FADD.FTZ R143, R5, R102 ;  /* 0x00000066058f7221 */ /* 0x008fc40000010000 */
[----:B------:R-:W-:-:S04]  /*5690*/  FMNMX.FTZ R0, R83, R0, !PT ;  /* 0x0000000053007209 */ /* 0x000fc80007810000 */
[----:B------:R-:W-:Y:S01]  /*56a0*/  FMNMX.FTZ R0, R209, R0, !PT ;  /* 0x00000000d1007209 */ /* 0x000fe20007810000 */
[----:B------:R-:W3:Y:S01]  /*56b0*/  MUFU.EX2 R26, R26 ;  /* 0x0000001a001a7308 */ /* 0x000ee20000000800 */
[----:B-1----:R-:W-:-:S02]  /*56c0*/  FADD.FTZ R104, R14, R143 ;  /* 0x0000008f0e687221 */ /* 0x002fc40000010000 */
[----:B------:R-:W-:-:S04]  /*56d0*/  FMNMX.FTZ R0, R87, R0, !PT ;  /* 0x0000000057007209 */ /* 0x000fc80007810000 */
[----:B------:R-:W-:Y:S01]  /*56e0*/  FMNMX.FTZ R0, R211, R0, !PT ;  /* 0x00000000d3007209 */ /* 0x000fe20007810000 */
[----:B------:R-:W1:Y:S01]  /*56f0*/  MUFU.EX2 R13, R13 ;  /* 0x0000000d000d7308 */ /* 0x000e620000000800 */
[----:B--2---:R-:W-:-:S02]  /*5700*/  FADD.FTZ R143, R15, R104 ;  /* 0x000000680f8f7221 */ /* 0x004fc40000010000 */
[----:B------:R-:W-:-:S04]  /*5710*/  FMNMX.FTZ R0, R59, R0, !PT ;  /* 0x000000003b007209 */ /* 0x000fc80007810000 */
[----:B------:R-:W-:Y:S01]  /*5720*/  FMNMX.FTZ R0, R213, R0, !PT ;  /* 0x00000000d5007209 */ /* 0x000fe20007810000 */
[----:B------:R-:W2:Y:S01]  /*5730*/  MUFU.EX2 R24, R24 ;  /* 0x0000001800187308 */ /* 0x000ea20000000800 */
[----:B---3--:R-:W-:-:S01]  /*5740*/  FADD.FTZ R106, R26, R143 ;  /* 0x0000008f1a6a7221 */ /* 0x008fc20000010000 */
[----:B------:R-:W-:Y:S02]  /*5750*/  F2FP.SATFINITE.E4M3.F32.PACK_AB_MERGE_C R226, R26, R15, RZ ;  /* 0x0000000f1ae2723e */ /* 0x000fe400048070ff */
[----:B------:R-:W-:Y:S02]  /*5760*/  FMNMX.FTZ R0, R63, R0, !PT ;  /* 0x000000003f007209 */ /* 0x000fe40007810000 */
[----:B------:R-:W-:Y:S02]  /*5770*/  F2FP.SATFINITE.E4M3.F32.PACK_AB_MERGE_C R226, R14, R5, R226 ;  /* 0x000000050ee2723e */ /* 0x000fe400048070e2 */
        /* <DEDUP_REMOVED lines=9> */
[----:B------:R-:W-:Y:S01]  /*5810*/  MUFU.EX2 R21, R21 ;  /* 0x0000001500157308 */ /* 0x000fe20000000800 */
[----:B---3--:R-:W-:-:S02]  /*5820*/  FADD.FTZ R108, R30, R145 ;  /* 0x000000911e6c7221 */ /* 0x008fc40000010000 */
[----:B------:R-:W-:-:S04]  /*5830*/  FMNMX.FTZ R0, R43, R0, !PT ;  /* 0x000000002b007209 */ /* 0x000fc80007810000 */
[----:B------:R-:W-:Y:S01]  /*5840*/  FMNMX.FTZ R0, R221, R0, !PT ;  /* 0x00000000dd007209 */ /* 0x000fe20007810000 */
[----:B------:R-:W-:Y:S01]  /*5850*/  MUFU.EX2 R28, R28 ;  /* 0x0000001c001c7308 */ /* 0x000fe20000000800 */
[----:B-1----:R-:W-:-:S01]  /*5860*/  FADD.FTZ R108, R105, R108 ;  /* 0x0000006c696c7221 */ /* 0x002fc20000010000 */
[----:B------:R-:W-:Y:S02]  /*5870*/  F2FP.SATFINITE.E4M3.F32.PACK_AB_MERGE_C R220, R105, R30, RZ ;  /* 0x0000001e69dc723e */ /* 0x000fe400048070ff */
[----:B------:R-:W-:Y:S02]  /*5880*/  FMNMX.FTZ R0, R47, R0, !PT ;  /* 0x000000002f007209 */ /* 0x000fe40007810000 */
[----:B------:R-:W-:Y:S02]  /*5890*/  F2FP.SATFINITE.E4M3.F32.PACK_AB_MERGE_C R220, R24, R13, R220 ;  /* 0x0000000d18dc723e */ /* 0x000fe400048070dc */
[----:B------:R-:W-:Y:S01]  /*58a0*/  FMNMX.FTZ R0, R223, R0, !PT ;  /* 0x00000000df007209 */ /* 0x000fe20007810000 */
[----:B------:R-:W-:Y:S03]  /*58b0*/  MUFU.EX2 R40, R40 ;  /* 0x0000002800287308 */ /* 0x000fe60000000800 */
[----:B------:R-:W-:-:S04]  /*58c0*/  FMNMX.FTZ R0, R51, R0, !PT ;  /* 0x0000000033007209 */ /* 0x000fc80007810000 */
[----:B------:R-:W-:Y:S01]  /*58d0*/  FMNMX.FTZ R0, R225, R0, !PT ;  /* 0x00000000e1007209 */ /* 0x000fe20007810000 */
[----:B------:R-:W1:Y:S03]  /*58e0*/  MUFU.EX2 R109, R109 ;  /* 0x0000006d006d7308 */ /* 0x000e660000000800 */
[----:B------:R-:W-:-:S04]  /*58f0*/  FMNMX.FTZ R0, R55, R0, !PT ;  /* 0x0000000037007209 */ /* 0x000fc80007810000 */
[----:B------:R-:W-:Y:S01]  /*5900*/  FMNMX.FTZ R0, R123, R0, !PT ;  /* 0x000000007b007209 */ /* 0x000fe20007810000 */
[----:B------:R-:W-:Y:S03]  /*5910*/  MUFU.EX2 R32, R32 ;  /* 0x0000002000207308 */ /* 0x000fe60000000800 */
[----:B------:R-:W-:-:S04]  /*5920*/  FMNMX.FTZ R0, R27, R0, !PT ;  /* 0x000000001b007209 */ /* 0x000fc80007810000 */
[----:B------:R-:W-:Y:S01]  /*5930*/  FMNMX.FTZ R0, R127, R0, !PT ;  /* 0x000000007f007209 */ /* 0x000fe20007810000 */
[----:B------:R-:W-:Y:S01]  /*5940*/  MUFU.EX2 R89, R89 ;  /* 0x0000005900597308 */ /* 0x000fe20000000800 */
[----:B-1----:R-:W-:Y:S02]  /*5950*/  F2FP.SATFINITE.E4M3.F32.PACK_AB_MERGE_C R222, R109, R40, RZ ;  /* 0x000000286dde723e */ /* 0x002fe400048070ff */
[----:B------:R-:W-:Y:S02]  /*5960*/  FMNMX.FTZ R0, R31, R0, !PT ;  /* 0x000000001f007209 */ /* 0x000fe40007810000 */
[----:B------:R-:W-:Y:S02]  /*5970*/  F2FP.SATFINITE.E4M3.F32.PACK_AB_MERGE_C R222, R28, R21, R222 ;  /* 0x000000151cde723e */ /* 0x000fe400048070de */
[----:B------:R-:W-:Y:S01]  /*5980*/  FMNMX.FTZ R0, R101, R0, !PT ;  /* 0x0000000065007209 */ /* 0x000fe20007810000 */
[----:B------:R-:W-:Y:S03]  /*5990*/  MUFU.EX2 R44, R44 ;  /* 0x0000002c002c7308 */ /* 0x000fe60000000800 */
[----:B------:R-:W-:-:S04]  /*59a0*/  FMNMX.FTZ R0, R35, R0, !PT ;  /* 0x0000000023007209 */ /* 0x000fc80007810000 */
[----:B------:R-:W-:Y:S01]  /*59b0*/  FMNMX.FTZ R0, R41, R0, !PT ;  /* 0x0000000029007209 */ /* 0x000fe20007810000 */
[----:B------:R-:W1:Y:S03]  /*59c0*/  MUFU.EX2 R113, R113 ;  /* 0x0000007100717308 */ /* 0x000e660000000800 */
[----:B------:R-:W-:-:S05]  /*59d0*/  FMNMX.FTZ R0, R39, R0, !PT ;  /* 0x0000000027007209 */ /* 0x000fca0007810000 */
[----:B------:R-:W2:Y:S01]  /*59e0*/  SHFL.BFLY PT, R129, R0, 0x2, 0x1f ;  /* 0x0c401f0000817f89 */ /* 0x000ea200000e0000 */
[----:B------:R-:W-:Y:S08]  /*59f0*/  MUFU.EX2 R42, R42 ;  /* 0x0000002a002a7308 */ /* 0x000ff00000000800 */
[----:B------:R-:W-:Y:S01]  /*5a00*/  MUFU.EX2 R93, R93 ;  /* 0x0000005d005d7308 */ /* 0x000fe20000000800 */
[----:B-1----:R-:W-:-:S04]  /*5a10*/  F2FP.SATFINITE.E4M3.F32.PACK_AB_MERGE_C R216, R113, R44, RZ ;  /* 0x0000002c71d8723e */ /* 0x002fc800048070ff */
[----:B------:R-:W-:-:S03]  /*5a20*/  F2FP.SATFINITE.E4M3.F32.PACK_AB_MERGE_C R216, R89, R32, R216 ;  /* 0x0000002059d8723e */ /* 0x000fc600048070d8 */
[----:B------:R-:W-:Y:S01]  /*5a30*/  MUFU.EX2 R46, R46 ;  /* 0x0000002e002e7308 */ /* 0x000fe20000000800 */
[----:B--2---:R-:W-:Y:S01]  /*5a40*/  FMNMX.FTZ R72, R0, R129, !PT ;  /* 0x0000008100487209 */ /* 0x004fe20007810000 */
[----:B------:R-:W-:-:S06]  /*5a50*/  FFMA.FTZ R129, R2, R183, -R50 ;  /* 0x000000b702817223 */ /* 0x000fcc0000010832 */
[----:B------:R-:W1:Y:S01]  /*5a60*/  MUFU.EX2 R97, R97 ;  /* 0x0000006100617308 */ /* 0x000e620000000800 */
[----:B------:R-:W2:Y:S07]  /*5a70*/  SHFL.BFLY PT, R141, R72, 0x1, 0x1f ;  /* 0x0c201f00488d7f89 */ /* 0x000eae00000e0000 */
[----:B------:R-:W-:Y:S08]  /*5a80*/  MUFU.EX2 R48, R48 ;  /* 0x0000003000307308 */ /* 0x000ff00000000800 */
[----:B------:R-:W-:Y:S01]  /*5a90*/  MUFU.EX2 R73, R73 ;  /* 0x0000004900497308 */ /* 0x000fe20000000800 */
[----:B-1----:R-:W-:-:S04]  /*5aa0*/  F2FP.SATFINITE.E4M3.F32.PACK_AB_MERGE_C R218, R97, R46, RZ ;  /* 0x0000002e61da723e */ /* 0x002fc800048070ff */
[----:B------:R-:W-:-:S03]  /*5ab0*/  F2FP.SATFINITE.E4M3.F32.PACK_AB_MERGE_C R218, R93, R42, R218 ;  /* 0x0000002a5dda723e */ /* 0x000fc600048070da */
[----:B------:R-:W-:Y:S01]  /*5ac0*/  MUFU.EX2 R52, R52 ;  /* 0x0000003400347308 */ /* 0x000fe20000000800 */
[----:B--2---:R-:W-:Y:S01]  /*5ad0*/  FMNMX.FTZ R0, R72, R141, !PT ;  /* 0x0000008d48007209 */ /* 0x004fe20007810000 */
[----:B------:R-:W-:-:S03]  /*5ae0*/  FFMA.FTZ R72, R2, R37, -R50 ;  /* 0x0000002502487223 */ /* 0x000fc60000010832 */
        /* <DEDUP_REMOVED lines=40> */
[----:B------:R-:W-:Y:S01]  /*5d70*/  F2FP.SATFINITE.E4M3.F32.PACK_AB_MERGE_C R212, R77, R52, RZ ;  /* 0x000000344dd4723e */ /* 0x000fe200048070ff */
        /* <DEDUP_REMOVED lines=28> */
[----:B--2---:R-:W-:-:S01]  /*5f40*/  FADD.FTZ R59, R131, R106 ;  /* 0x0000006a833b7221 */ /* 0x004fc20000010000 */
[----:B------:R-:W-:Y:S01]  /*5f50*/  FADD.FTZ R108, R40, R145 ;  /* 0x00000091286c7221 */ /* 0x000fe20000010000 */
[----:B------:R-:W-:-:S01]  /*5f60*/  FFMA.FTZ R39, R2, R39, -R50 ;  /* 0x0000002702277223 */ /* 0x000fc20000010832 */
[----:B------:R-:W-:-:S02]  /*5f70*/  F2FP.SATFINITE.E4M3.F32.PACK_AB_MERGE_C R76, R141, R76, RZ ;  /* 0x0000004c8d4c723e */ /* 0x000fc400048070ff */
[----:B------:R-:W-:Y:S02]  /*5f80*/  F2FP.SATFINITE.E4M3.F32.PACK_AB_MERGE_C R212, R73, R48, R212 ;  /* 0x0000003049d4723e */ /* 0x000fe400048070d4 */
[----:B------:R-:W2:Y:S01]  /*5f90*/  MUFU.EX2 R25, R25 ;  /* 0x0000001900197308 */ /* 0x000ea20000000800 */
[----:B---3--:R-:W-:-:S01]  /*5fa0*/  FADD.FTZ R106, R78, R59 ;  /* 0x0000003b4e6a7221 */ /* 0x008fc20000010000 */
[----:B------:R-:W-:Y:S01]  /*5fb0*/  FFMA.FTZ R59, R2, R213, -R50 ;  /* 0x000000d5023b7223 */ /* 0x000fe20000010832 */
[----:B------:R-:W-:-:S05]  /*5fc0*/  F2FP.SATFINITE.E4M3.F32.PACK_AB_MERGE_C R76, R74, R37, R76 ;  /* 0x000000254a4c723e */ /* 0x000fca000480704c */
[----:B------:R-:W3:Y:S01]  /*5fd0*/  MUFU.EX2 R80, R80 ;  /* 0x0000005000507308 */ /* 0x000ee20000000800 */
[----:B-1----:R-:W-:-:S01]  /*5fe0*/  FADD.FTZ R106, R135, R106 ;  /* 0x0000006a876a7221 */ /* 0x002fc20000010000 */
[----:B------:R-:W-:-:S04]  /*5ff0*/  F2FP.SATFINITE.E4M3.F32.PACK_AB_MERGE_C R78, R135, R78, RZ ;  /* 0x0000004e874e723e */ /* 0x000fc800048070ff */
[----:B------:R-:W-:Y:S02]  /*6000*/  F2FP.SATFINITE.E4M3.F32.PACK_AB_MERGE_C R227, R131, R36, R78 ;  /* 0x0000002483e3723e */ /* 0x000fe4000480704e */
[----:B------:R-:W1:Y:S01]  /*6010*/  MUFU.EX2 R84, R84 ;  /* 0x0000005400547308 */ /* 0x000e620000000800 */
[----:B--2---:R-:W-:-:S01]  /*6020*/  FADD.FTZ R143, R25, R106 ;  /* 0x0000006a198f7221 */ /* 0x004fc20000010000 */
[----:B------:R-:W-:Y:S01]  /*6030*/  FFMA.FTZ R106, R2, R63, -R50 ;  /* 0x0000003f026a7223 */ /* 0x000fe20000010832 */
[----:B------:R-:W-:-:S04]  /*6040*/  FADD.FTZ R63, R109, R108 ;  /* 0x0000006c6d3f7221 */ /* 0x000fc80000010000 */
[----:B------:R-:W-:Y:S01]  /*6050*/  FADD.FTZ R108, R32, R63 ;  /* 0x0000003f206c7221 */ /* 0x000fe20000010000 */
[----:B------:R-:W2:Y:S01]  /*6060*/  MUFU.EX2 R111, R111 ;  /* 0x0000006f006f7308 */ /* 0x000ea20000000800 */
[----:B---3--:R-:W-:-:S02]  /*6070*/  FADD.FTZ R143, R80, R143 ;  /* 0x0000008f508f7221 */ /* 0x008fc40000010000 */
[----:B------:R-:W-:-:S04]  /*6080*/  FADD.FTZ R125, R89, R108 ;  /* 0x0000006c597d7221 */ /* 0x000fc80000010000 */
[----:B------:R-:W-:Y:S01]  /*6090*/  FADD.FTZ R30, R44, R125 ;  /* 0x0000007d2c1e7221 */ /* 0x000fe20000010000 */
[----:B------:R-:W3:Y:S01]  /*60a0*/  MUFU.EX2 R82, R82 ;  /* 0x0000005200527308 */ /* 0x000ee20000000800 */
[----:B-1----:R-:W-:-:S07]  /*60b0*/  FADD.FTZ R20, R84, R143 ;  /* 0x0000008f54147221 */ /* 0x002fce0000010000 */
[----:B------:R-:W1:Y:S01]  /*60c0*/  MUFU.EX2 R107, R107 ;  /* 0x0000006b006b7308 */ /* 0x000e620000000800 */
[----:B--2---:R-:W-:-:S01]  /*60d0*/  FADD.FTZ R63, R111, R20 ;  /* 0x000000146f3f7221 */ /* 0x004fc20000010000 */
[----:B------:R-:W-:Y:S01]  /*60e0*/  FFMA.FTZ R20, R2, R67, -R50 ;  /* 0x0000004302147223 */ /* 0x000fe20000010832 */
[----:B------:R-:W-:-:S01]  /*60f0*/  FADD.FTZ R67, R113, R30 ;  /* 0x0000001e71437221 */ /* 0x000fc20000010000 */
[----:B------:R-:W-:-:S03]  /*6100*/  F2FP.SATFINITE.E4M3.F32.PACK_AB_MERGE_C R84, R111, R84, RZ ;  /* 0x000000546f54723e */ /* 0x000fc600048070ff */
[----:B------:R-:W-:Y:S01]  /*6110*/  FADD.FTZ R40, R42, R67 ;  /* 0x000000432a287221 */ /* 0x000fe20000010000 */
[----:B------:R-:W2:Y:S01]  /*6120*/  MUFU.EX2 R88, R88 ;  /* 0x0000005800587308 */ /* 0x000ea20000000800 */
[----:B---3--:R-:W-:-:S02]  /*6130*/  FADD.FTZ R26, R82, R63 ;  /* 0x0000003f521a7221 */ /* 0x008fc40000010000 */
[----:B------:R-:W-:-:S04]  /*6140*/  FADD.FTZ R67, R93, R40 ;  /* 0x000000285d437221 */ /* 0x000fc80000010000 */
[----:B------:R-:W-:Y:S01]  /*6150*/  FADD.FTZ R14, R46, R67 ;  /* 0x000000432e0e7221 */ /* 0x000fe20000010000 */
[----:B------:R-:W3:Y:S01]  /*6160*/  MUFU.EX2 R115, R115 ;  /* 0x0000007300737308 */ /* 0x000ee20000000800 */
[----:B-1----:R-:W-:-:S01]  /*6170*/  FADD.FTZ R63, R107, R26 ;  /* 0x0000001a6b3f7221 */ /* 0x002fc20000010000 */
[----:B------:R-:W-:Y:S01]  /*6180*/  FFMA.FTZ R26, R2, R217, -R50 ;  /* 0x000000d9021a7223 */ /* 0x000fe20000010832 */
[----:B------:R-:W-:-:S04]  /*6190*/  FADD.FTZ R97, R97, R14 ;  /* 0x0000000e61617221 */ /* 0x000fc80000010000 */
[----:B------:R-:W-:Y:S01]  /*61a0*/  FADD.FTZ R24, R48, R97 ;  /* 0x0000006130187221 */ /* 0x000fe20000010000 */
[----:B------:R-:W1:Y:S01]  /*61b0*/  MUFU.EX2 R86, R86 ;  /* 0x0000005600567308 */ /* 0x000e620000000800 */
[----:B--2---:R-:W-:-:S02]  /*61c0*/  FADD.FTZ R30, R88, R63 ;  /* 0x0000003f581e7221 */ /* 0x004fc40000010000 */
[----:B------:R-:W-:-:S04]  /*61d0*/  FADD.FTZ R13, R73, R24 ;  /* 0x00000018490d7221 */ /* 0x000fc80000010000 */
[----:B------:R-:W-:Y:S01]  /*61e0*/  FADD.FTZ R24, R52, R13 ;  /* 0x0000000d34187221 */ /* 0x000fe20000010000 */
[----:B------:R-:W2:Y:S01]  /*61f0*/  MUFU.EX2 R91, R91 ;  /* 0x0000005b005b7308 */ /* 0x000ea20000000800 */
[----:B---3--:R-:W-:-:S01]  /*6200*/  FADD.FTZ R63, R115, R30 ;  /* 0x0000001e733f7221 */ /* 0x008fc20000010000 */
[----:B------:R-:W-:Y:S01]  /*6210*/  F2FP.SATFINITE.E4M3.F32.PACK_AB_MERGE_C R88, R115, R88, RZ ;  /* 0x000000587358723e */ /* 0x000fe200048070ff */
[----:B------:R-:W-:-:S03]  /*6220*/  FADD.FTZ R77, R77, R24 ;  /* 0x000000184d4d7221 */ /* 0x000fc60000010000 */
[----:B------:R-:W-:Y:S01]  /*6230*/  F2FP.SATFINITE.E4M3.F32.PACK_AB_MERGE_C R88, R107, R82, R88 ;  /* 0x000000526b58723e */ /* 0x000fe20004807058 */
[----:B------:R-:W-:-:S01]  /*6240*/  FADD.FTZ R24, R54, R77 ;  /* 0x0000004d36187221 */ /* 0x000fc20000010000 */
[----:B------:R-:W3:Y:S01]  /*6250*/  MUFU.EX2 R92, R92 ;  /* 0x0000005c005c7308 */ /* 0x000ee20000000800 */
[----:B-1----:R-:W-:-:S07]  /*6260*/  FADD.FTZ R4, R86, R63 ;  /* 0x0000003f56047221 */ /* 0x002fce0000010000 */
[----:B------:R-:W1:Y:S01]  /*6270*/  MUFU.EX2 R119, R119 ;  /* 0x0000007700777308 */ /* 0x000e620000000800 */
[----:B--2---:R-:W-:-:S01]  /*6280*/  FADD.FTZ R5, R91, R4 ;  /* 0x000000045b057221 */ /* 0x004fc20000010000 */
[----:B------:R-:W-:-:S06]  /*6290*/  FFMA.FTZ R4, R2, R219, -R50 ;  /* 0x000000db02047223 */ /* 0x000fcc0000010832 */
[----:B------:R-:W2:Y:S01]  /*62a0*/  MUFU.EX2 R90, R90 ;  /* 0x0000005a005a7308 */ /* 0x000ea20000000800 */
[----:B---3--:R-:W-:-:S07]  /*62b0*/  FADD.FTZ R14, R92, R5 ;  /* 0x000000055c0e7221 */ /* 0x008fce0000010000 */
[----:B------:R-:W3:Y:S01]  /*62c0*/  MUFU.EX2 R95, R95 ;  /* 0x0000005f005f7308 */ /* 0x000ee20000000800 */
[----:B-1----:R-:W-:-:S01]  /*62d0*/  FADD.FTZ R5, R119, R14 ;  /* 0x0000000e77057221 */ /* 0x002fc20000010000 */
[----:B------:R-:W-:-:S04]  /*62e0*/  F2FP.SATFINITE.E4M3.F32.PACK_AB_MERGE_C R92, R119, R92, RZ ;  /* 0x0000005c775c723e */ /* 0x000fc800048070ff */
[----:B------:R-:W-:Y:S02]  /*62f0*/  F2FP.SATFINITE.E4M3.F32.PACK_AB_MERGE_C R217, R91, R86, R92 ;  /* 0x000000565bd9723e */ /* 0x000fe4000480705c */
[----:B------:R-:W1:Y:S01]  /*6300*/  MUFU.EX2 R96, R96 ;  /* 0x0000006000607308 */ /* 0x000e620000000800 */
[----:B--2---:R-:W-:-:S01]  /*6310*/  FADD.FTZ R14, R90, R5 ;  /* 0x000000055a0e7221 */ /* 0x004fc20000010000 */
[----:B------:R-:W-:-:S06]  /*6320*/  FFMA.FTZ R5, R2, R43, -R50 ;  /* 0x0000002b02057223 */ /* 0x000fcc0000010832 */
        /* <DEDUP_REMOVED lines=8> */
[----:B------:R-:W2:Y:S01]  /*63b0*/  MUFU.EX2 R75, R75 ;  /* 0x0000004b004b7308 */ /* 0x000ea20000000800 */
[----:B---3--:R-:W-:-:S07]  /*63c0*/  FADD.FTZ R14, R94, R13 ;  /* 0x0000000d5e0e7221 */ /* 0x008fce0000010000 */
        /* <DEDUP_REMOVED lines=9> */
[----:B------:R-:W-:-:S02]  /*6460*/  FADD.FTZ R85, R85, R56 ;  /* 0x0000003855557221 */ /* 0x000fc40000010000 */
[----:B------:R-:W-:Y:S01]  /*6470*/  MUFU.EX2 R60, R60 ;  /* 0x0000003c003c7308 */ /* 0x000fe20000000800 */
[----:B--2---:R-:W-:-:S07]  /*6480*/  FADD.FTZ R24, R98, R13 ;  /* 0x0000000d62187221 */ /* 0x004fce0000010000 */
[----:B------:R-:W1:Y:S01]  /*6490*/  MUFU.EX2 R61, R61 ;  /* 0x0000003d003d7308 */ /* 0x000e620000000800 */
[----:B---3--:R-:W-:-:S01]  /*64a0*/  FADD.FTZ R24, R103, R24 ;  /* 0x0000001867187221 */ /* 0x008fc20000010000 */
[----:B------:R-:W-:-:S04]  /*64b0*/  F2FP.SATFINITE.E4M3.F32.PACK_AB_MERGE_C R98, R103, R98, RZ ;  /* 0x000000626762723e */ /* 0x000fc800048070ff */
[----:B------:R-:W-:Y:S02]  /*64c0*/  F2FP.SATFINITE.E4M3.F32.PACK_AB_MERGE_C R213, R75, R94, R98 ;  /* 0x0000005e4bd5723e */ /* 0x000fe40004807062 */
[----:B------:R-:W2:Y:S08]  /*64d0*/  MUFU.EX2 R58, R58 ;  /* 0x0000003a003a7308 */ /* 0x000eb00000000800 */
[----:B------:R-:W3:Y:S01]  /*64e0*/  MUFU.EX2 R79, R79 ;  /* 0x0000004f004f7308 */ /* 0x000ee20000000800 */
[----:B-1----:R-:W-:-:S07]  /*64f0*/  F2FP.SATFINITE.E4M3.F32.PACK_AB_MERGE_C R208, R61, R60, RZ ;  /* 0x0000003c3dd0723e */ /* 0x002fce00048070ff */
[----:B------:R-:W1:Y:S01]  /*6500*/  MUFU.EX2 R57, R57 ;  /* 0x0000003900397308 */ /* 0x000e620000000800 */
[----:B--2---:R-:W-:-:S07]  /*6510*/  FADD.FTZ R28, R58, R85 ;  /* 0x000000553a1c7221 */ /* 0x004fce0000010000 */
[----:B------:R-:W2:Y:S01]  /*6520*/  MUFU.EX2 R100, R100 ;  /* 0x0000006400647308 */ /* 0x000ea20000000800 */
[----:B---3--:R-:W-:-:S07]  /*6530*/  FADD.FTZ R13, R79, R24 ;  /* 0x000000184f0d7221 */ /* 0x008fce0000010000 */
[----:B------:R-:W3:Y:S01]  /*6540*/  MUFU.EX2 R83, R83 ;  /* 0x0000005300537308 */ /* 0x000ee20000000800 */
[C---:B-1----:R-:W-:Y:S01]  /*6550*/  F2FP.SATFINITE.E4M3.F32.PACK_AB_MERGE_C R208, R57.reuse, R58, R208 ;  /* 0x0000003a39d0723e */ /* 0x042fe200048070d0 */
[----:B------:R-:W-:-:S04]  /*6560*/  FADD.FTZ R57, R57, R28 ;  /* 0x0000001c39397221 */ /* 0x000fc80000010000 */
[----:B------:R-:W-:Y:S02]  /*6570*/  FADD.FTZ R60, R60, R57 ;  /* 0x000000393c3c7221 */ /* 0x000fe40000010000 */
[----:B------:R-:W1:Y:S01]  /*6580*/  MUFU.EX2 R102, R102 ;  /* 0x0000006600667308 */ /* 0x000e620000000800 */
[----:B--2---:R-:W-:-:S01]  /*6590*/  FADD.FTZ R28, R100, R13 ;  /* 0x0000000d641c7221 */ /* 0x004fc20000010000 */
[----:B------:R-:W-:-:S06]  /*65a0*/  FADD.FTZ R61, R61, R60 ;  /* 0x0000003c3d3d7221 */ /* 0x000fcc0000010000 */
[----:B------:R-:W2:Y:S01]  /*65b0*/  MUFU.EX2 R87, R87 ;  /* 0x0000005700577308 */ /* 0x000ea20000000800 */
[----:B---3--:R-:W-:-:S07]  /*65c0*/  FADD.FTZ R13, R83, R28 ;  /* 0x0000001c530d7221 */ /* 0x008fce0000010000 */
[----:B------:R-:W3:Y:S01]  /*65d0*/  MUFU.EX2 R104, R104 ;  /* 0x0000006800687308 */ /* 0x000ee20000000800 */
[----:B-1----:R-:W-:-:S01]  /*65e0*/  FADD.FTZ R28, R102, R13 ;  /* 0x0000000d661c7221 */ /* 0x002fc20000010000 */
[----:B------:R-:W-:-:S06]  /*65f0*/  F2FP.SATFINITE.E4M3.F32.PACK_AB_MERGE_C R83, R102, R83, RZ ;  /* 0x000000536653723e */ /* 0x000fcc00048070ff */
[----:B------:R-:W-:Y:S01]  /*6600*/  MUFU.EX2 R64, R64 ;  /* 0x0000004000407308 */ /* 0x000fe20000000800 */
[----:B--2---:R-:W-:-:S07]  /*6610*/  FADD.FTZ R13, R87, R28 ;  /* 0x0000001c570d7221 */ /* 0x004fce0000010000 */
[----:B------:R-:W1:Y:S01]  /*6620*/  MUFU.EX2 R69, R69 ;  /* 0x0000004500457308 */ /* 0x000e620000000800 */
[----:B---3--:R-:W-:-:S07]  /*6630*/  FADD.FTZ R30, R104, R13 ;  /* 0x0000000d681e7221 */ /* 0x008fce0000010000 */
[----:B------:R-:W2:Y:S08]  /*6640*/  MUFU.EX2 R59, R59 ;  /* 0x0000003b003b7308 */ /* 0x000eb00000000800 */
[----:B------:R-:W-:Y:S01]  /*6650*/  MUFU.EX2 R62, R62 ;  /* 0x0000003e003e7308 */ /* 0x000fe20000000800 */
[----:B-1----:R-:W-:-:S07]  /*6660*/  F2FP.SATFINITE.E4M3.F32.PACK_AB_MERGE_C R21, R69, R64, RZ ;  /* 0x000000404515723e */ /* 0x002fce00048070ff */
[----:B------:R-:W1:Y:S01]  /*6670*/  MUFU.EX2 R65, R65 ;  /* 0x0000004100417308 */ /* 0x000e620000000800 */
[----:B--2---:R-:W-:-:S07]  /*6680*/  FADD.FTZ R13, R59, R30 ;  /* 0x0000001e3b0d7221 */ /* 0x004fce0000010000 */
[----:B------:R-:W2:Y:S08]  /*6690*/  MUFU.EX2 R106, R106 ;  /* 0x0000006a006a7308 */ /* 0x000eb00000000800 */
[----:B------:R3:W4:Y:S01]  /*66a0*/  MUFU.EX2 R15, R215 ;  /* 0x000000d7000f7308 */ /* 0x0007220000000800 */
[----:B-1----:R-:W-:Y:S01]  /*66b0*/  F2FP.SATFINITE.E4M3.F32.PACK_AB_MERGE_C R210, R65, R62, R21 ;  /* 0x0000003e41d2723e */ /* 0x002fe20004807015 */
[----:B------:R-:W-:-:S04]  /*66c0*/  FADD.FTZ R62, R62, R61 ;  /* 0x0000003d3e3e7221 */ /* 0x000fc80000010000 */
[----:B------:R-:W-:Y:S02]  /*66d0*/  FADD.FTZ R65, R65, R62 ;  /* 0x0000003e41417221 */ /* 0x000fe40000010000 */
[----:B------:R-:W1:Y:S01]  /*66e0*/  MUFU.EX2 R20, R20 ;  /* 0x0000001400147308 */ /* 0x000e620000000800 */
[----:B--2---:R-:W-:-:S01]  /*66f0*/  FADD.FTZ R30, R106, R13 ;  /* 0x0000000d6a1e7221 */ /* 0x004fc20000010000 */
[----:B------:R-:W-:Y:S01]  /*6700*/  FADD.FTZ R64, R64, R65 ;  /* 0x0000004140407221 */ /* 0x000fe20000010000 */
[----:B------:R-:W-:Y:S02]  /*6710*/  F2FP.SATFINITE.E4M3.F32.PACK_AB_MERGE_C R59, R106, R59, RZ ;  /* 0x0000003b6a3b723e */ /* 0x000fe400048070ff */
[----:B---3--:R-:W-:Y:S01]  /*6720*/  F2FP.SATFINITE.E4M3.F32.PACK_AB_MERGE_C R215, R100, R79, R83 ;  /* 0x0000004f64d7723e */ /* 0x008fe20004807053 */
[----:B------:R-:W-:-:S01]  /*6730*/  FADD.FTZ R69, R69, R64 ;  /* 0x0000004045457221 */ /* 0x000fc20000010000 */
[----:B------:R-:W-:Y:S01]  /*6740*/  F2FP.SATFINITE.E4M3.F32.PACK_AB_MERGE_C R209, R104, R87, R59 ;  /* 0x0000005768d1723e */ /* 0x000fe2000480703b */
[----:B------:R-:W-:Y:S01]  /*6750*/  MUFU.EX2 R12, R12 ;  /* 0x0000000c000c7308 */ /* 0x000fe20000000800 */
[----:B----4-:R-:W-:-:S07]  /*6760*/  FADD.FTZ R13, R15, R30 ;  /* 0x0000001e0f0d7221 */ /* 0x010fce0000010000 */
[----:B------:R-:W2:Y:S01]  /*6770*/  MUFU.EX2 R45, R45 ;  /* 0x0000002d002d7308 */ /* 0x000ea20000000800 */
[----:B-1----:R-:W-:-:S07]  /*6780*/  FADD.FTZ R13, R20, R13 ;  /* 0x0000000d140d7221 */ /* 0x002fce0000010000 */
[----:B------:R-:W1:Y:S08]  /*6790*/  MUFU.EX2 R26, R26 ;  /* 0x0000001a001a7308 */ /* 0x000e700000000800 */
[----:B------:R-:W-:Y:S01]  /*67a0*/  MUFU.EX2 R6, R6 ;  /* 0x0000000600067308 */ /* 0x000fe20000000800 */
[----:B--2---:R-:W-:-:S07]  /*67b0*/  F2FP.SATFINITE.E4M3.F32.PACK_AB_MERGE_C R21, R45, R12, RZ ;  /* 0x0000000c2d15723e */ /* 0x004fce00048070ff */
[----:B------:R-:W2:Y:S01]  /*67c0*/  MUFU.EX2 R117, R117 ;  /* 0x0000007500757308 */ /* 0x000ea20000000800 */
[----:B-1----:R-:W-:-:S07]  /*67d0*/  FADD.FTZ R32, R26, R13 ;  /* 0x0000000d1a207221 */ /* 0x002fce0000010000 */
[----:B------:R-:W1:Y:S08]  /*67e0*/  MUFU.EX2 R71, R71 ;  /* 0x0000004700477308 */ /* 0x000e700000000800 */
[----:B------:R-:W3:Y:S01]  /*67f0*/  MUFU.EX2 R4, R4 ;  /* 0x0000000400047308 */ /* 0x000ee20000000800 */
        /* <DEDUP_REMOVED lines=17> */
[----:B--2---:R-:W-:-:S07]  /*6910*/  FADD.FTZ R13, R221, R12 ;  /* 0x0000000cdd0d7221 */ /* 0x004fce0000010000 */
[----:B------:R-:W2:Y:S08]  /*6920*/  MUFU.EX2 R14, R47 ;  /* 0x0000002f000e7308 */ /* 0x000eb00000000800 */
[----:B------:R-:W3:Y:S01]  /*6930*/  MUFU.EX2 R223, R223 ;  /* 0x000000df00df7308 */ /* 0x000ee20000000800 */
[----:B-1----:R-:W-:Y:S01]  /*6940*/  F2FP.SATFINITE.E4M3.F32.PACK_AB_MERGE_C R206, R49, R34, R21 ;  /* 0x0000002231ce723e */ /* 0x002fe20004807015 */
[----:B------:R-:W-:-:S04]  /*6950*/  FADD.FTZ R34, R34, R45 ;  /* 0x0000002d22227221 */ /* 0x000fc80000010000 */
[----:B------:R-:W-:Y:S02]  /*6960*/  FADD.FTZ R49, R49, R34 ;  /* 0x0000002231317221 */ /* 0x000fe40000010000 */
[----:B------:R-:W1:Y:S01]  /*6970*/  MUFU.EX2 R24, R51 ;  /* 0x0000003300187308 */ /* 0x000e620000000800 */
[C---:B--2---:R-:W-:Y:S01]  /*6980*/  F2FP.SATFINITE.E4M3.F32.PACK_AB_MERGE_C R21, R14.reuse, R221, RZ ;  /* 0x000000dd0e15723e */ /* 0x044fe200048070ff */
[----:B------:R-:W-:Y:S01]  /*6990*/  FADD.FTZ R14, R14, R13 ;  /* 0x0000000d0e0e7221 */ /* 0x000fe20000010000 */
[----:B------:R-:W-:-:S01]  /*69a0*/  FADD.FTZ R38, R38, R49 ;  /* 0x0000003126267221 */ /* 0x000fc20000010000 */
[----:B------:R-:W-:Y:S02]  /*69b0*/  F2FP.SATFINITE.E4M3.F32.PACK_AB_MERGE_C R221, R80, R25, R84 ;  /* 0x0000001950dd723e */ /* 0x000fe40004807054 */
[----:B------:R-:W-:Y:S01]  /*69c0*/  F2FP.SATFINITE.E4M3.F32.PACK_AB_MERGE_C R205, R5, R4, R21 ;  /* 0x0000000405cd723e */ /* 0x000fe20004807015 */
[----:B------:R-:W-:Y:S01]  /*69d0*/  FADD.FTZ R53, R53, R38 ;  /* 0x0000002635357221 */ /* 0x000fe20000010000 */
[----:B------:R-:W2:Y:S01]  /*69e0*/  MUFU.EX2 R225, R225 ;  /* 0x000000e100e17308 */ /* 0x000ea20000000800 */
[----:B---3--:R-:W-:-:S07]  /*69f0*/  FADD.FTZ R13, R223, R14 ;  /* 0x0000000edf0d7221 */ /* 0x008fce0000010000 */
[----:B------:R-:W-:Y:S01]  /*6a00*/  MUFU.EX2 R68, R68 ;  /* 0x0000004400447308 */ /* 0x000fe20000000800 */
[----:B-1----:R-:W-:-:S07]  /*6a10*/  FADD.FTZ R14, R24, R13 ;  /* 0x0000000d180e7221 */ /* 0x002fce0000010000 */
        /* <DEDUP_REMOVED lines=8> */
[----:B------:R-:W-:Y:S01]  /*6aa0*/  F2FP.SATFINITE.E4M3.F32.PACK_AB_MERGE_C R207, R24, R223, R225 ;  /* 0x000000df18cf723e */ /* 0x000fe200048070e1 */
[----:B------:R-:W-:Y:S02]  /*6ab0*/  IMAD.MOV.U32 R225, RZ, RZ, R76 ;  /* 0x000000ffffe17224 */ /* 0x000fe400078e004c */
[----:B------:R-:W2:Y:S01]  /*6ac0*/  MUFU.EX2 R123, R123 ;  /* 0x0000007b007b7308 */ /* 0x000ea20000000800 */
[----:B------:R-:W-:-:S07]  /*6ad0*/  IMAD.MOV.U32 R223, RZ, RZ, R88 ;  /* 0x000000ffffdf7224 */ /* 0x000fce00078e0058 */
        /* <DEDUP_REMOVED lines=26> */
[----:B------:R-:W-:-:S06]  /*6c80*/  FADD.FTZ R33, R33, R70 ;  /* 0x0000004621217221 */ /* 0x000fcc0000010000 */
[----:B------:R-:W1:Y:S01]  /*6c90*/  MUFU.EX2 R14, R39 ;  /* 0x00000027000e7308 */ /* 0x000e620000000800 */
[----:B---3--:R-:W-:-:S01]  /*6ca0*/  FADD.FTZ R4, R12, R13 ;  /* 0x0000000d0c047221 */ /* 0x008fc20000010000 */
[----:B------:R-:W-:-:S03]  /*6cb0*/  IMAD.IADD R13, R137, 0x1, R10 ;  /* 0x00000001890d7824 */ /* 0x000fc600078e020a */
[----:B--2---:R-:W-:Y:S01]  /*6cc0*/  FADD.FTZ R5, R41, R4 ;  /* 0x0000000429057221 */ /* 0x004fe20000010000 */
[----:B------:R-:W-:Y:S01]  /*6cd0*/  VIADD R4, R139, 0xfffffffe ;  /* 0xfffffffe8b047836 */ /* 0x000fe20000000000 */
[C---:B-1----:R-:W-:Y:S02]  /*6ce0*/  F2FP.SATFINITE.E4M3.F32.PACK_AB_MERGE_C R6, R14.reuse, R41, RZ ;  /* 0x000000290e06723e */ /* 0x042fe400048070ff */
[----:B------:R-:W-:-:S02]  /*6cf0*/  FADD.FTZ R5, R14, R5 ;  /* 0x000000050e057221 */ /* 0x000fc40000010000 */
[----:B------:R-:W-:Y:S01]  /*6d00*/  F2FP.SATFINITE.E4M3.F32.PACK_AB_MERGE_C R203, R12, R101, R6 ;  /* 0x000000650ccb723e */ /* 0x000fe20004807006 */
[----:B------:R-:W-:-:S01]  /*6d10*/  FADD.FTZ R6, R72, R33 ;  /* 0x0000002148067221 */ /* 0x000fc20000010000 */
        /* <DEDUP_REMOVED lines=11> */
.L_x_6197:
[----:B------:R-:W-:-:S13]  /*6dd0*/  ISETP.NE.AND P1, PT, R11, 0x1, PT ;  /* 0x000000010b00780c */ /* 0x000fda0003f25270 */
[----:B------:R-:W1:Y:S02]  /*6de0*/  @P1 LDC.64 R14, c[0x0][0x9e8] ;  /* 0x00027a00ff0e1b82 */ /* 0x000e640000000a00 */
[----:B-1----:R-:W-:-:S05]  /*6df0*/  @P1 IMAD.HI.U32 R12, R10, R14, RZ ;  /* 0x0000000e0a0c1227 */ /* 0x002fca00078e00ff */
[----:B------:R-:W-:-:S07]  /*6e00*/  @P1 SHF.R.U32.HI R10, RZ, R15, R12 ;  /* 0x0000000fff0a1219 */ /* 0x000fce000001160c */
.L_x_6198:
[----:B------:R-:W-:-:S05]  /*6e10*/  IMAD R10, R10, R11, R11 ;  /* 0x0000000b0a0a7224 */ /* 0x000fca00078e020b */
[----:B------:R-:W-:-:S07]  /*6e20*/  VIMNMX R13, R13, R10, PT ;  /* 0x0000000a0d0d7248 */ /* 0x000fce0003fe0100 */
.L_x_6196:
[----:B------:R-:W-:Y:S01]  /*6e30*/  IMAD.MOV.U32 R10, RZ, RZ, RZ ;  /* 0x000000ffff0a7224 */ /* 0x000fe200078e00ff */
[----:B------:R-:W-:Y:S01]  /*6e40*/  CS2R R86, SRZ ;  /* 0x0000000000567805 */ /* 0x000fe2000001ff00 */
[----:B------:R-:W-:Y:S01]  /*6e50*/  IMAD.MOV.U32 R11, RZ, RZ, R13 ;  /* 0x000000ffff0b7224 */ /* 0x000fe200078e000d */
[----:B------:R-:W-:Y:S02]  /*6e60*/  CS2R R84, SRZ ;  /* 0x0000000000547805 */ /* 0x000fe4000001ff00 */
[----:B------:R-:W-:Y:S02]  /*6e70*/  CS2R R82, SRZ ;  /* 0x0000000000527805 */ /* 0x000fe4000001ff00 */
[----:B------:R-:W-:Y:S01]  /*6e80*/  CS2R R80, SRZ ;  /* 0x0000000000507805 */ /* 0x000fe2000001ff00 */
[----:B------:R-:W-:Y:S01]  /*6e90*/  IMAD.HI R13, R13, -0x6db6db6d, R10 ;  /* 0x924924930d0d7827 */ /* 0x000fe200078e020a */
[----:B------:R-:W-:Y:S02]  /*6ea0*/  CS2R R78, SRZ ;  /* 0x00000000004e7805 */ /* 0x000fe4000001ff00 */
[----:B------:R-:W-:-:S02]  /*6eb0*/  CS2R R76, SRZ ;  /* 0x00000000004c7805 */ /* 0x000fc4000001ff00 */
[----:B------:R-:W-:Y:S02]  /*6ec0*/  CS2R R74, SRZ ;  /* 0x00000000004a7805 */ /* 0x000fe4000001ff00 */
[----:B------:R-:W-:Y:S02]  /*6ed0*/  CS2R R72, SRZ ;  /* 0x0000000000487805 */ /* 0x000fe4000001ff00 */
[----:B------:R-:W-:Y:S02]  /*6ee0*/  SHF.R.U32.HI R10, RZ, 0x1f, R13 ;  /* 0x0000001fff0a7819 */ /* 0x000fe4000001160d */
[----:B------:R-:W-:Y:S02]  /*6ef0*/  CS2R R70, SRZ ;  /* 0x0000000000467805 */ /* 0x000fe4000001ff00 */
[----:B------:R-:W-:Y:S02]  /*6f00*/  CS2R R68, SRZ ;  /* 0x0000000000447805 */ /* 0x000fe4000001ff00 */
[----:B------:R-:W-:-:S02]  /*6f10*/  CS2R R66, SRZ ;  /* 0x0000000000427805 */ /* 0x000fc4000001ff00 */
[----:B------:R-:W-:Y:S02]  /*6f20*/  LEA.HI.SX32 R13, R13, R10, 0x19 ;  /* 0x0000000a0d0d7211 */ /* 0x000fe400078fcaff */
[----:B------:R-:W-:Y:S02]  /*6f30*/  CS2R R64, SRZ ;  /* 0x0000000000407805 */ /* 0x000fe4000001ff00 */
[----:B------:R-:W-:Y:S02]  /*6f40*/  CS2R R62, SRZ ;  /* 0x00000000003e7805 */ /* 0x000fe4000001ff00 */
[----:B------:R-:W-:Y:S02]  /*6f50*/  CS2R R60, SRZ ;  /* 0x00000000003c7805 */ /* 0x000fe4000001ff00 */
[----:B------:R-:W-:Y:S02]  /*6f60*/  VIMNMX R13, R230, R13, !PT ;  /* 0x0000000de60d7248 */ /* 0x000fe40007fe0100 */
[----:B------:R-:W-:-:S02]  /*6f70*/  CS2R R58, SRZ ;  /* 0x00000000003a7805 */ /* 0x000fc4000001ff00 */
[----:B------:R-:W-:Y:S02]  /*6f80*/  CS2R R56, SRZ ;  /* 0x0000000000387805 */ /* 0x000fe4000001ff00 */
[----:B------:R-:W-:Y:S02]  /*6f90*/  CS2R R54, SRZ ;  /* 0x0000000000367805 */ /* 0x000fe4000001ff00 */
[----:B------:R-:W-:Y:S02]  /*6fa0*/  ISETP.GE.AND P1, PT, R4, R13, PT ;  /* 0x0000000d0400720c */ /* 0x000fe40003f26270 */
        /* <DEDUP_REMOVED lines=22> */
.L_x_6217:
        /* <DEDUP_REMOVED lines=9> */
.L_x_6201:
[----:B------:R-:W-:Y:S01]  /*71a0*/  ULEA UR6, UR50, UR37, 0x3 ;  /* 0x0000002532067291 */ /* 0x000fe2000f8e183f */
[----:B------:R-:W-:-:S08]  /*71b0*/  SHF.L.U32 R12, R10, 0x1f, RZ ;  /* 0x0000001f0a0c7819 */ /* 0x000fd000000006ff */
[----:B------:R1:W2:Y:S01]  /*71c0*/  SYNCS.PHASECHK.TRANS64.TRYWAIT P1, [UR6+0x2e830], R12 ;  /* 0x02e8300cff0075a7 */ /* 0x0002a20008020146 */
[----:B------:R-:W-:Y:S05]  /*71d0*/  @!P0 BRA `(.L_x_6202) ;  /* 0x0000000000048947 */ /* 0x000fea0003800000 */
[----:B------:R-:W-:Y:S01]  /*71e0*/  BPT.TRAP 0x1 ;  /* 0x000000040000795c */ /* 0x000fe20000300000 */
.L_x_6202:
[----:B--2---:R-:W-:Y:S05]  /*71f0*/  @P1 BRA `(.L_x_6200) ;  /* 0x0000000000081947 */ /* 0x004fea0003800000 */
[----:B------:R-:W2:Y:S02]  /*7200*/  SYNCS.PHASECHK.TRANS64.TRYWAIT P1, [UR6+0x2e830], R12 ;  /* 0x02e8300cff0075a7 */ /* 0x000ea40008020146 */
[----:B--2---:R-:W-:Y:S05]  /*7210*/  @!P1 BRA `(.L_x_6203) ;  /* 0x0000014c00d89947 */ /* 0x004fea0003800000 */
.L_x_6200:
[----:B------:R-:W3:Y:S01]  /*7220*/  S2R R14, SR_TID.X ;  /* 0x00000000000e7919 */ /* 0x000ee20000002100 */
[----:B------:R-:W-:Y:S01]  /*7230*/  R2UR UR51, R9 ;  /* 0x00000000093372ca */ /* 0x000fe200000e0000 */
[----:B------:R-:W-:Y:S01]  /*7240*/  UMOV UR19, 0x40000040 ;  /* 0x4000004000137882 */ /* 0x000fe20000000000 */
[----:B------:R-:W-:Y:S01]  /*7250*/  UMOV UR20, UR16 ;  /* 0x0000001000147c82 */ /* 0x000fe20008000000 */
[----:B------:R-:W-:Y:S01]  /*7260*/  UMOV UR21, UR17 ;  /* 0x0000001100157c82 */ /* 0x000fe20008000000 */
        /* <DEDUP_REMOVED lines=9> */
[----:B------:R-:W-:Y:S01]  /*7300*/  UIMAD UR51, UR50, 0x700, UR51 ;  /* 0x00000700323378a4 */ /* 0x000fe2000f8e0233 */
[----:B------:R-:W-:Y:S01]  /*7310*/  UMOV UR35, 0x40000040 ;  /* 0x4000004000237882 */ /* 0x000fe20000000000 */
[----:B------:R-:W-:-:S02]  /*7320*/  UMOV UR7, 0x40000040 ;  /* 0x4000004000077882 */ /* 0x000fc40000000000 */
[----:B------:R-:W-:Y:S02]  /*7330*/  UIADD3 UR22, UR51, 0x100, URZ ;  /* 0x0000010033167890 */ /* 0x000fe4000fffe03f */
[----:B------:R-:W-:Y:S02]  /*7340*/  UIADD3 UR26, UR51, 0x200, URZ ;  /* 0x00000200331a7890 */ /* 0x000fe4000fffe03f */
[----:B------:R-:W-:Y:S01]  /*7350*/  UMOV UR18, UR51 ;  /* 0x0000003300127c82 */ /* 0x000fe20008000000 */
[----:B------:R-:W-:Y:S02]  /*7360*/  UIADD3 UR30, UR51, 0x300, URZ ;  /* 0x00000300331e7890 */ /* 0x000fe4000fffe03f */
[----:B------:R-:W-:Y:S02]  /*7370*/  UIADD3 UR34, UR51, 0x400, URZ ;  /* 0x0000040033227890 */ /* 0x000fe4000fffe03f */
[----:B------:R-:W-:Y:S02]  /*7380*/  UIADD3 UR6, UR51, 0x600, URZ ;  /* 0x0000060033067890 */ /* 0x000fe4000fffe03f */
[----:B------:R-:W-:Y:S01]  /*7390*/  UIADD3 UR10, UR51, 0x602, URZ ;  /* 0x00000602330a7890 */ /* 0x000fe2000fffe03f */
[----:B------:R-:W-:Y:S01]  /*73a0*/  UMOV UR11, 0x40000040 ;  /* 0x40000040000b7882 */ /* 0x000fe20000000000 */
[----:B---3--:R-:W-:Y:S01]  /*73b0*/  SHF.R.U32.HI R14, RZ, 0x7, R14 ;  /* 0x00000007ff0e7819 */ /* 0x008fe2000001160e */
[----:B------:R-:W-:Y:S01]  /*73c0*/  UIADD3 UR14, UR51, 0x6, URZ ;  /* 0x00000006330e7890 */ /* 0x000fe2000fffe03f */
[----:B------:R-:W-:-:S03]  /*73d0*/  UMOV UR15, 0x40000040 ;  /* 0x40000040000f7882 */ /* 0x000fc60000000000 */
        /* <DEDUP_REMOVED lines=157> */
.L_x_6205:
[----:B------:R-:W-:Y:S01]  /*7db0*/  ULEA UR6, UR48, UR37, 0x3 ;  /* 0x0000002530067291 */ /* 0x000fe2000f8e183f */
[----:B------:R-:W-:-:S08]  /*7dc0*/  SHF.L.U32 R12, R18, 0x1f, RZ ;  /* 0x0000001f120c7819 */ /* 0x000fd000000006ff */
[----:B------:R1:W2:Y:S01]  /*7dd0*/  SYNCS.PHASECHK.TRANS64.TRYWAIT P1, [UR6+0x2e850], R12 ;  /* 0x02e8500cff0075a7 */ /* 0x0002a20008020146 */
[----:B------:R-:W-:Y:S05]  /*7de0*/  @!P0 BRA `(.L_x_6206) ;  /* 0x0000000000048947 */ /* 0x000fea0003800000 */
[----:B------:R-:W-:Y:S01]  /*7df0*/  BPT.TRAP 0x1 ;  /* 0x000000040000795c */ /* 0x000fe20000300000 */
.L_x_6206:
[----:B--2---:R-:W-:Y:S05]  /*7e00*/  @P1 BRA `(.L_x_6204) ;  /* 0x0000000000081947 */ /* 0x004fea0003800000 */
[----:B------:R-:W2:Y:S02]  /*7e10*/  SYNCS.PHASECHK.TRANS64.TRYWAIT P1, [UR6+0x2e850], R12 ;  /* 0x02e8500cff0075a7 */ /* 0x000ea40008020146 */
[----:B--2---:R-:W-:Y:S05]  /*7e20*/  @!P1 BRA `(.L_x_6207) ;  /* 0x0000014000ec9947 */ /* 0x004fea0003800000 */
.L_x_6204:
[----:B------:R-:W-:Y:S01]  /*7e30*/  UIADD3 UR6, UR37, 0x400, URZ ;  /* 0x0000040025067890 */ /* 0x000fe2000fffe03f */
[----:B------:R-:W-:Y:S01]  /*7e40*/  WARPGROUP.ARRIVE ;  /* 0x00000000000079c5 */ /* 0x000fe20000000000 */
[----:B------:R-:W-:Y:S01]  /*7e50*/  UMOV UR7, 0xc0000010 ;  /* 0xc000001000077882 */ /* 0x000fe20000000000 */
[----:B------:R-:W-:Y:S01]  /*7e60*/  UMOV UR11, 0xc0000010 ;  /* 0xc0000010000b7882 */ /* 0x000fe20000000000 */
[----:B------:R-:W-:-:S03]  /*7e70*/  USHF.R.U32.HI UR6, URZ, 0x4, UR6 ;  /* 0x000000043f067899 */ /* 0x000fc60008011606 */
[----:B------:R-:W3:Y:S01]  /*7e80*/  S2R R14, SR_TID.X ;  /* 0x00000000000e7919 */ /* 0x000ee20000002100 */
[----:B------:R-:W4:Y:S01]  /*7e90*/  LDC R18, c[0x0][0x288] ;  /* 0x0000a200ff127b82 */ /* 0x000f220000000800 */
[----:B-12---:R-:W-:Y:S01]  /*7ea0*/  IMAD.U32 R12, RZ, RZ, UR50 ;  /* 0x00000032ff0c7e24 */ /* 0x006fe2000f8e00ff */
[----:B------:R-:W-:Y:S01]  /*7eb0*/  ULOP3.LUT UR6, UR6, 0x3fff, URZ, 0xc0, !UPT ;  /* 0x00003fff06067892 */ /* 0x000fe2000f8ec03f */
[----:B------:R-:W-:-:S03]  /*7ec0*/  LOP3.LUT P1, RZ, R17, 0x80000, RZ, 0xc0, !PT ;  /* 0x0008000011ff7812 */ /* 0x000fc6000782c0ff */
[----:B------:R-:W-:-:S04]  /*7ed0*/  ULOP3.LUT UR6, UR6, 0x10000, URZ, 0xfc, !UPT ;  /* 0x0001000006067892 */ /* 0x000fc8000f8efc3f */
[----:B------:R-:W-:-:S04]  /*7ee0*/  UIMAD UR6, UR48, 0x700, UR6 ;  /* 0x00000700300678a4 */ /* 0x000fc8000f8e0206 */
[----:B------:R-:W-:-:S05]  /*7ef0*/  UIADD3 UR10, UR6, 0x100, URZ ;  /* 0x00000100060a7890 */ /* 0x000fca000fffe03f */
[----:B------:R-:W-:Y:S01]  /*7f00*/  QGMMA.64x128x32.F32.E4M3.E4M3 R24, R224, gdesc[UR4], R24, gsb0 ;  /* 0x01e00004e0187df3 */ /* 0x000fe20008000818 */
[----:B------:R-:W-:Y:S01]  /*7f10*/  UMOV UR7, 0xc0000010 ;  /* 0xc000001000077882 */ /* 0x000fe20000000000 */
[----:B---3--:R-:W-:Y:S02]  /*7f20*/  LOP3.LUT P2, RZ, R14, 0x7f, RZ, 0xc0, !PT ;  /* 0x0000007f0eff7812 */ /* 0x008fe4000784c0ff */
[----:B------:R-:W-:-:S04]  /*7f30*/  SHF.R.U32.HI R14, RZ, 0x7, R14 ;  /* 0x00000007ff0e7819 */ /* 0x000fc8000001160e */
[----:B------:R-:W-:-:S07]  /*7f40*/  IADD3 R14, -R14, 0xb, RZ ;  /* 0x0000000b0e0e7810 */ /* 0x000fce0007ffe1ff */
[----:B------:R-:W-:-:S05]  /*7f50*/  @!P2 LEA R12, R12, UR37, 0x3 ;  /* 0x000000250c0cac11 */ /* 0x000fca000f8e18ff */
[----:B------:R-:W-:-:S05]  /*7f60*/  @!P2 VIADD R12, R12, 0x2e840 ;  /* 0x0002e8400c0ca836 */ /* 0x000fca0000000000 */
[----:B------:R-:W-:Y:S01]  /*7f70*/  @!P2 PRMT R12, RZ, 0x654, R12 ;  /* 0x00000654ff0ca816 */ /* 0x000fe2000000000c */
[----:B------:R-:W-:Y:S02]  /*7f80*/  WARPGROUP.DEPBAR.LE gsb0, 0x0 ;  /* 0x00008000000079c5 */ /* 0x000fe40000010000 */
[----:B------:R-:W-:-:S06]  /*7f90*/  WARPGROUP.ARRIVE ;  /* 0x00000000000079c5 */ /* 0x000fcc0000000000 */
        /* <DEDUP_REMOVED lines=18> */
[----:B------:R-:W-:Y:S01]  /*80c0*/  UIADD3 UR6, UR6, 0x600, URZ ;  /* 0x0000060006067890 */ /* 0x000fe2000fffe03f */
[----:B------:R-:W-:Y:S02]  /*80d0*/  WARPGROUP.DEPBAR.LE gsb0, 0x0 ;  /* 0x00008000000079c5 */ /* 0x000fe40000010000 */
[----:B------:R-:W-:-:S06]  /*80e0*/  WARPGROUP.ARRIVE ;  /* 0x00000000000079c5 */ /* 0x000fcc0000000000 */
[----:B------:R-:W-:Y:S03]  /*80f0*/  QGMMA.64x128x32.F32.E4M3.E4M3 R24, R204, gdesc[UR8], R24, gsb0 ;  /* 0x01e00008cc187df3 */ /* 0x000fe60008000818 */
[----:B------:R-:W-:Y:S02]  /*8100*/  WARPGROUP.DEPBAR.LE gsb0, 0x0 ;  /* 0x00008000000079c5 */ /* 0x000fe40000010000 */
[----:B------:R-:W-:-:S07]  /*8110*/  WARPGROUP.ARRIVE ;  /* 0x00000000000079c5 */ /* 0x000fce0000000000 */
[----:B------:R-:W-:Y:S01]  /*8120*/  QGMMA.64x128x32.F32.E4M3.E4M3 R24, R200, gdesc[UR4], R24, gsb0 ;  /* 0x01e00004c8187df3 */ /* 0x000fe20008000818 */
[----:B------:R-:W-:Y:S02]  /*8130*/  ULOP3.LUT UR6, URZ, UR41, URZ, 0x33, !UPT ;  /* 0x000000293f067292 */ /* 0x000fe4000f8e333f */
[----:B------:R-:W-:Y:S02]  /*8140*/  WARPGROUP.DEPBAR.LE gsb0, 0x0 ;  /* 0x00008000000079c5 */ /* 0x000fe40000010000 */
[----:B------:R-:W-:Y:S01]  /*8150*/  IMAD R201, R4, -0xe0, RZ ;  /* 0xffffff2004c97824 */ /* 0x000fe200078e02ff */
[----:B------:R1:W-:Y:S06]  /*8160*/  BAR.ARV R14, 0x100 ;  /* 0x0004000e0000751d */ /* 0x0003ec0000002000 */
[----:B------:R-:W-:Y:S01]  /*8170*/  IMAD R15, R22, UR49, R201 ;  /* 0x00000031160f7c24 */ /* 0x000fe2000f8e02c9 */
[----:B------:R4:W-:Y:S04]  /*8180*/  @!P2 SYNCS.ARRIVE.TRANS64.RED.A1T0 RZ, [R12+URZ], RZ ;  /* 0x000000ff0cffa9a7 */ /* 0x0009e8000810043f */
[----:B----4-:R-:W-:-:S05]  /*8190*/  IADD3 R12, R15, 0x1, -R18 ;  /* 0x000000010f0c7810 */ /* 0x010fca0007ffe812 */
        /* <DEDUP_REMOVED lines=18> */
.L_x_6210:
[----:B------:R-:W-:-:S05]  /*82c0*/  IMAD.U32 R202, RZ, RZ, UR40 ;  /* 0x00000028ffca7e24 */ /* 0x000fca000f8e00ff */
[----:B------:R-:W-:-:S13]  /*82d0*/  ISETP.NE.AND P1, PT, R202, 0x1, PT ;  /* 0x00000001ca00780c */ /* 0x000fda0003f25270 */
[----:B------:R-:W1:Y:S01]  /*82e0*/  @P1 LDC.64 R14, c[0x0][0x9e8] ;  /* 0x00027a00ff0e1b82 */ /* 0x000e620000000a00 */
[----:B------:R-:W-:-:S04]  /*82f0*/  @P1 IMAD.IADD R203, R232, 0x1, R8 ;  /* 0x00000001e8cb1824 */ /* 0x000fc800078e0208 */
[----:B-1----:R-:W-:-:S04]  /*8300*/  @P1 IMAD.HI.U32 R14, R203, R14, RZ ;  /* 0x0000000ecb0e1227 */ /* 0x002fc800078e00ff */
[----:B------:R-:W-:Y:S01]  /*8310*/  IMAD.MOV.U32 R203, RZ, RZ, R11 ;  /* 0x000000ffffcb7224 */ /* 0x000fe200078e000b */
[----:B------:R-:W-:-:S07]  /*8320*/  @P1 SHF.R.U32.HI R203, RZ, R15, R14 ;  /* 0x0000000fffcb1219 */ /* 0x000fce000001160e */
.L_x_6211:
[----:B------:R-:W-:Y:S05]  /*8330*/  BSYNC B0 ;  /* 0x0000000000007941 */ /* 0x000fea0003800000 */
.L_x_6209:
[----:B------:R-:W-:-:S05]  /*8340*/  IMAD R15, R203, R202, R12 ;  /* 0x000000cacb0f7224 */ /* 0x000fca00078e020c */
[----:B------:R-:W-:Y:S02]  /*8350*/  VIADDMNMX R20, R15, R202, R20, PT ;  /* 0x000000ca0f147246 */ /* 0x000fe40003800114 */
[----:B------:R-:W-:-:S07]  /*8360*/  VIMNMX R18, R18, R15, !PT ;  /* 0x0000000f12127248 */ /* 0x000fce0007fe0100 */
.L_x_6208:
        /* <DEDUP_REMOVED lines=320> */
[----:B------:R-:W-:-:S04]  /*9770*/  ISETP.GT.AND P6, PT, R18, RZ, !P6 ;  /* 0x000000ff1200720c */ /* 0x000fc800077c4270 */
[----:B------:R-:W-:-:S04]  /*9780*/  ISETP.LT.OR P6, PT, R20, 0x1, P6 ;  /* 0x000000011400780c */ /* 0x000fc800037c1670 */
[----:B------:R-:W-:Y:S02]  /*9790*/  FSEL R184, R184, -INF , !P6 ;  /* 0xff800000b8b87808 */ /* 0x000fe40007000000 */
[----:B------:R-:W-:-:S13]  /*97a0*/  ISETP.GE.AND P6, PT, R201, 0xda, PT ;  /* 0x000000dac900780c */ /* 0x000fda0003fc6270 */
[----:B------:R-:W-:Y:S02]  /*97b0*/  @P6 LOP3.LUT R17, R17, 0x800, RZ, 0xfc, !PT ;  /* 0x0000080011116812 */ /* 0x000fe400078efcff */
[----:B------:R-:W-:-:S04]  /*97c0*/  ISETP.GT.AND P6, PT, R18, 0xd9, !P6 ;  /* 0x000000d91200780c */ /* 0x000fc800077c4270 */
[----:B------:R-:W-:-:S04]  /*97d0*/  ISETP.LT.OR P6, PT, R20, 0xda, P6 ;  /* 0x000000da1400780c */ /* 0x000fc800037c1670 */
[----:B------:R-:W-:Y:S02]  /*97e0*/  FSEL R101, R101, -INF , !P6 ;  /* 0xff80000065657808 */ /* 0x000fe40007000000 */
[----:B------:R-:W-:-:S13]  /*97f0*/  LOP3.LUT P6, RZ, R17, 0x80000, RZ, 0xc0, !PT ;  /* 0x0008000011ff7812 */ /* 0x000fda00078cc0ff */
        /* <DEDUP_REMOVED lines=13> */
.L_x_6214:
[----:B------:R-:W-:-:S05]  /*98d0*/  IMAD.U32 R18, RZ, RZ, UR40 ;  /* 0x00000028ff127e24 */ /* 0x000fca000f8e00ff */
[----:B------:R-:W-:-:S13]  /*98e0*/  ISETP.NE.AND P6, PT, R18, 0x1, PT ;  /* 0x000000011200780c */ /* 0x000fda0003fc5270 */
[----:B------:R-:W1:Y:S02]  /*98f0*/  @P6 LDC.64 R20, c[0x0][0x9e8] ;  /* 0x00027a00ff146b82 */ /* 0x000e640000000a00 */
[----:B-1----:R-:W-:-:S05]  /*9900*/  @P6 IMAD.HI.U32 R20, R201, R20, RZ ;  /* 0x00000014c9146227 */ /* 0x002fca00078e00ff */
[----:B------:R-:W-:-:S07]  /*9910*/  @P6 SHF.R.U32.HI R201, RZ, R21, R20 ;  /* 0x00000015ffc96219 */ /* 0x000fce0000011614 */
.L_x_6215:
[----:B------:R-:W-:Y:S05]  /*9920*/  BSYNC B0 ;  /* 0x0000000000007941 */ /* 0x000fea0003800000 */
.L_x_6213:
[----:B------:R-:W-:-:S05]  /*9930*/  IMAD R201, R201, R18, R12 ;  /* 0x00000012c9c97224 */ /* 0x000fca00078e020c */
[----:B------:R-:W-:Y:S02]  /*9940*/  VIADDMNMX R200, R201, R18, R200, PT ;  /* 0x00000012c9c87246 */ /* 0x000fe400038001c8 */
[----:B------:R-:W-:-:S07]  /*9950*/  VIMNMX R14, R14, R201, !PT ;  /* 0x000000c90e0e7248 */ /* 0x000fce0007fe0100 */
.L_x_6212:
        /* <DEDUP_REMOVED lines=78> */
[----:B------:R-:W-:Y:S02]  /*9e40*/  ISETP.GT.AND P2, PT, R14, 0xc9, !P2 ;  /* 0x000000c90e00780c */ /* 0x000fe40005744270 */
[----:B------:R-:W-:Y:S02]  /*9e50*/  FSEL R159, R159, -INF , !P1 ;  /* 0xff8000009f9f7808 */ /* 0x000fe40004800000 */
[----:B------:R-:W-:Y:S02]  /*9e60*/  LOP3.LUT P1, RZ, R17, 0x1, RZ, 0xc0, !PT ;  /* 0x0000000111ff7812 */ /* 0x000fe4000782c0ff */
[----:B------:R-:W-:Y:S02]  /*9e70*/  ISETP.LT.OR P2, PT, R200, 0xca, P2 ;  /* 0x000000cac800780c */ /* 0x000fe40001741670 */
[C---:B------:R-:W-:Y:S02]  /*9e80*/  ISETP.GT.AND P1, PT, R14.reuse, 0x50, !P1 ;  /* 0x000000500e00780c */ /* 0x040fe40004f24270 */
[----:B------:R-:W-:-:S02]  /*9e90*/  ISETP.GT.AND P3, PT, R14, 0xd0, !P3 ;  /* 0x000000d00e00780c */ /* 0x000fc40005f64270 */
[----:B------:R-:W-:Y:S02]  /*9ea0*/  ISETP.LT.OR P1, PT, R200, 0x51, P1 ;  /* 0x00000051c800780c */ /* 0x000fe40000f21670 */
[----:B------:R-:W-:Y:S02]  /*9eb0*/  FSEL R95, R95, -INF , !P2 ;  /* 0xff8000005f5f7808 */ /* 0x000fe40005000000 */
[----:B------:R-:W-:Y:S02]  /*9ec0*/  FSEL R162, R162, -INF , !P1 ;  /* 0xff800000a2a27808 */ /* 0x000fe40004800000 */
[----:B------:R-:W-:Y:S02]  /*9ed0*/  LOP3.LUT P1, RZ, R16, 0x80000000, RZ, 0xc0, !PT ;  /* 0x8000000010ff7812 */ /* 0x000fe4000782c0ff */
[----:B------:R-:W-:Y:S02]  /*9ee0*/  ISETP.LT.OR P3, PT, R200, 0xd1, P3 ;  /* 0x000000d1c800780c */ /* 0x000fe40001f61670 */
[----:B------:R-:W-:-:S02]  /*9ef0*/  ISETP.GT.AND P1, PT, R14, 0x51, !P1 ;  /* 0x000000510e00780c */ /* 0x000fc40004f24270 */
[----:B------:R-:W-:Y:S02]  /*9f00*/  ISETP.GT.AND P4, PT, R14, 0xd1, !P4 ;  /* 0x000000d10e00780c */ /* 0x000fe40006784270 */
[----:B------:R-:W-:Y:S02]  /*9f10*/  ISETP.LT.OR P1, PT, R200, 0x52, P1 ;  /* 0x00000052c800780c */ /* 0x000fe40000f21670 */
[----:B------:R-:W-:Y:S02]  /*9f20*/  FSEL R98, R98, -INF , !P3 ;  /* 0xff80000062627808 */ /* 0x000fe40005800000 */
[----:B------:R-:W-:Y:S02]  /*9f30*/  FSEL R163, R163, -INF , !P1 ;  /* 0xff800000a3a37808 */ /* 0x000fe40004800000 */
[----:B------:R-:W-:Y:S02]  /*9f40*/  LOP3.LUT P1, RZ, R16, 0x40000000, RZ, 0xc0, !PT ;  /* 0x4000000010ff7812 */ /* 0x000fe4000782c0ff */
[----:B------:R-:W-:-:S02]  /*9f50*/  ISETP.GT.AND P5, PT, R14, 0xd8, !P5 ;  /* 0x000000d80e00780c */ /* 0x000fc40006fa4270 */
[----:B------:R-:W-:Y:S02]  /*9f60*/  ISETP.GT.AND P1, PT, R14, 0x58, !P1 ;  /* 0x000000580e00780c */ /* 0x000fe40004f24270 */
[C---:B------:R-:W-:Y:S02]  /*9f70*/  ISETP.LT.OR P4, PT, R200.reuse, 0xd2, P4 ;  /* 0x000000d2c800780c */ /* 0x040fe40002781670 */
[C---:B------:R-:W-:Y:S02]  /*9f80*/  ISETP.LT.OR P1, PT, R200.reuse, 0x59, P1 ;  /* 0x00000059c800780c */ /* 0x040fe40000f21670 */
[----:B------:R-:W-:Y:S02]  /*9f90*/  ISETP.LT.OR P5, PT, R200, 0xd9, P5 ;  /* 0x000000d9c800780c */ /* 0x000fe40002fa1670 */
[----:B------:R-:W-:Y:S02]  /*9fa0*/  FSEL R166, R166, -INF , !P1 ;  /* 0xff800000a6a67808 */ /* 0x000fe40004800000 */
[----:B------:R-:W-:-:S02]  /*9fb0*/  LOP3.LUT P1, RZ, R16, 0x20000000, RZ, 0xc0, !PT ;  /* 0x2000000010ff7812 */ /* 0x000fc4000782c0ff */
[----:B------:R-:W-:Y:S02]  /*9fc0*/  FSEL R99, R99, -INF , !P4 ;  /* 0xff80000063637808 */ /* 0x000fe40006000000 */
        /* <DEDUP_REMOVED lines=135> */
[----:B------:R-:W-:Y:S02]  /*a840*/  FMNMX.FTZ R91, R149, R18, !PT ;  /* 0x00000012955b7209 */ /* 0x000fe40007810000 */
[----:B------:R-:W-:Y:S02]  /*a850*/  ISETP.GT.AND P1, PT, R14, 0xc8, !P6 ;  /* 0x000000c80e00780c */ /* 0x000fe40007724270 */
[----:B------:R-:W-:Y:S02]  /*a860*/  FMNMX.FTZ R18, R120, R91, !PT ;  /* 0x0000005b78127209 */ /* 0x000fe40007810000 */
[----:B------:R-:W-:Y:S02]  /*a870*/  ISETP.LT.OR P1, PT, R200, 0xc9, P1 ;  /* 0x000000c9c800780c */ /* 0x000fe40000f21670 */
[----:B------:R-:W-:-:S02]  /*a880*/  FMNMX.FTZ R91, R121, R18, !PT ;  /* 0x00000012795b7209 */ /* 0x000fc40007810000 */
[----:B------:R-:W-:Y:S02]  /*a890*/  LOP3.LUT P6, RZ, R16, 0x1, RZ, 0xc0, !PT ;  /* 0x0000000110ff7812 */ /* 0x000fe400078cc0ff */
[----:B------:R-:W-:Y:S02]  /*a8a0*/  FMNMX.FTZ R18, R124, R91, !PT ;  /* 0x0000005b7c127209 */ /* 0x000fe40007810000 */
[----:B------:R-:W-:Y:S02]  /*a8b0*/  FSEL R94, R94, -INF , !P1 ;  /* 0xff8000005e5e7808 */ /* 0x000fe40004800000 */
[----:B------:R-:W-:Y:S02]  /*a8c0*/  FMNMX.FTZ R91, R125, R18, !PT ;  /* 0x000000127d5b7209 */ /* 0x000fe40007810000 */
[----:B------:R-:W-:Y:S02]  /*a8d0*/  ISETP.GT.AND P1, PT, R14, RZ, !P6 ;  /* 0x000000ff0e00720c */ /* 0x000fe40007724270 */
[----:B------:R-:W-:-:S02]  /*a8e0*/  FMNMX.FTZ R18, R128, R91, !PT ;  /* 0x0000005b80127209 */ /* 0x000fc40007810000 */
[----:B------:R-:W-:Y:S02]  /*a8f0*/  ISETP.LT.OR P1, PT, R200, 0x1, P1 ;  /* 0x00000001c800780c */ /* 0x000fe40000f21670 */
[----:B------:R-:W-:Y:S02]  /*a900*/  FMNMX.FTZ R91, R129, R18, !PT ;  /* 0x00000012815b7209 */ /* 0x000fe40007810000 */
[----:B------:R-:W-:Y:S02]  /*a910*/  FSEL R186, R186, -INF , !P1 ;  /* 0xff800000baba7808 */ /* 0x000fe40004800000 */
[----:B------:R-:W-:Y:S02]  /*a920*/  FMNMX.FTZ R18, R132, R91, !PT ;  /* 0x0000005b84127209 */ /* 0x000fe40007810000 */
[----:B------:R-:W-:Y:S02]  /*a930*/  FMNMX.FTZ R168, R186, R0, !PT ;  /* 0x00000000baa87209 */ /* 0x000fe40007810000 */
[----:B------:R-:W-:-:S02]  /*a940*/  FMNMX.FTZ R91, R133, R18, !PT ;  /* 0x00000012855b7209 */ /* 0x000fc40007810000 */
[----:B------:R-:W-:Y:S02]  /*a950*/  LOP3.LUT P6, RZ, R17, 0x800, RZ, 0xc0, !PT ;  /* 0x0000080011ff7812 */ /* 0x000fe400078cc0ff */
[----:B------:R-:W-:Y:S02]  /*a960*/  FMNMX.FTZ R18, R104, R91, !PT ;  /* 0x0000005b68127209 */ /* 0x000fe40007810000 */
[----:B------:R-:W-:Y:S02]  /*a970*/  ISETP.GT.AND P2, PT, R14, 0xd9, !P6 ;  /* 0x000000d90e00780c */ /* 0x000fe40007744270 */
[----:B------:R-:W-:Y:S02]  /*a980*/  FMNMX.FTZ R91, R105, R18, !PT ;  /* 0x00000012695b7209 */ /* 0x000fe40007810000 */
[----:B------:R-:W-:Y:S02]  /*a990*/  ISETP.LT.OR P2, PT, R200, 0xda, P2 ;  /* 0x000000dac800780c */ /* 0x000fe40001741670 */
        /* <DEDUP_REMOVED lines=29> */
[----:B------:R1:W-:Y:S01]  /*ab70*/  MUFU.EX2 R20, R184 ;  /* 0x000000b800147308 */ /* 0x0003e20000000800 */
        /* <DEDUP_REMOVED lines=71> */
[----:B-1----:R-:W-:Y:S01]  /*aff0*/  FMNMX.FTZ R184, R138, R197, !PT ;  /* 0x000000c58ab87209 */ /* 0x002fe20007810000 */
        /* <DEDUP_REMOVED lines=40> */
[----:B------:R-:W-:Y:S01]  /*b280*/  FMNMX.FTZ R197, R95, R188, !PT ;  /* 0x000000bc5fc57209 */ /* 0x000fe20007810000 */
[--C-:B------:R-:W-:Y:S01]  /*b290*/  FFMA.FTZ R188, R2, R109, -R18.reuse ;  /* 0x0000006d02bc7223 */ /* 0x100fe20000010812 */
[----:B------:R-:W-:Y:S02]  /*b2a0*/  FSEL R109, R103, -INF , !P2 ;  /* 0xff800000676d7808 */ /* 0x000fe40005000000 */
[----:B------:R-:W-:Y:S01]  /*b2b0*/  FMNMX.FTZ R108, R98, R197, !PT ;  /* 0x000000c5626c7209 */ /* 0x000fe20007810000 */
[----:B------:R-:W-:Y:S01]  /*b2c0*/  MUFU.EX2 R103, R188 ;  /* 0x000000bc00677308 */ /* 0x000fe20000000800 */
[----:B------:R-:W-:Y:S01]  /*b2d0*/  FSEL R197, R102, -INF , !P5 ;  /* 0xff80000066c57808 */ /* 0x000fe20006800000 */
[----:B------:R-:W-:Y:S01]  /*b2e0*/  FFMA.FTZ R102, R2, R112, -R18 ;  /* 0x0000007002667223 */ /* 0x000fe20000010812 */
[----:B------:R-:W-:-:S04]  /*b2f0*/  FMNMX.FTZ R108, R99, R108, !PT ;  /* 0x0000006c636c7209 */ /* 0x000fc80007810000 */
[----:B------:R-:W-:Y:S01]  /*b300*/  FMNMX.FTZ R108, R197, R108, !PT ;  /* 0x0000006cc56c7209 */ /* 0x000fe20007810000 */
[----:B------:R-:W-:Y:S03]  /*b310*/  MUFU.EX2 R168, R217 ;  /* 0x000000d900a87308 */ /* 0x000fe60000000800 */
[----:B------:R-:W-:Y:S01]  /*b320*/  FMNMX.FTZ R112, R109, R108, !PT ;  /* 0x0000006c6d707209 */ /* 0x000fe20007810000 */
[----:B------:R-:W-:Y:S01]  /*b330*/  FFMA.FTZ R108, R2, R116, -R18 ;  /* 0x00000074026c7223 */ /* 0x000fe20000010812 */
[----:B------:R-:W-:-:S03]  /*b340*/  FSEL R116, R91, RZ, P1 ;  /* 0x000000ff5b747208 */ /* 0x000fc60000800000 */
[----:B------:R-:W1:Y:S01]  /*b350*/  SHFL.BFLY PT, R205, R112, 0x2, 0x1f ;  /* 0x0c401f0070cd7f89 */ /* 0x000e6200000e0000 */
[----:B------:R-:W-:Y:S01]  /*b360*/  MUFU.EX2 R157, R157 ;  /* 0x0000009d009d7308 */ /* 0x000fe20000000800 */
[----:B------:R-:W-:-:S04]  /*b370*/  FADD.FTZ R3, -R116, R3 ;  /* 0x0000000374037221 */ /* 0x000fc80000010100 */
[----:B------:R-:W-:-:S03]  /*b380*/  FMUL.FTZ R3, R2, R3 ;  /* 0x0000000302037220 */ /* 0x000fc60000410000 */
[----:B------:R-:W-:Y:S08]  /*b390*/  MUFU.EX2 R170, R219 ;  /* 0x000000db00aa7308 */ /* 0x000ff00000000800 */
[----:B------:R-:W2:Y:S01]  /*b3a0*/  MUFU.EX2 R3, R3 ;  /* 0x0000000300037308 */ /* 0x000ea20000000800 */
[----:B-1----:R-:W-:-:S07]  /*b3b0*/  FMNMX.FTZ R205, R112, R205, !PT ;  /* 0x000000cd70cd7209 */ /* 0x002fce0007810000 */
[----:B------:R-:W-:Y:S01]  /*b3c0*/  MUFU.EX2 R161, R161 ;  /* 0x000000a100a17308 */ /* 0x000fe20000000800 */
[----:B------:R-:W1:Y:S07]  /*b3d0*/  SHFL.BFLY PT, R112, R205, 0x1, 0x1f ;  /* 0x0c201f00cd707f89 */ /* 0x000e6e00000e0000 */
[----:B------:R-:W-:Y:S01]  /*b3e0*/  MUFU.EX2 R172, R221 ;  /* 0x000000dd00ac7308 */ /* 0x000fe20000000800 */
[----:B--2---:R-:W-:-:S04]  /*b3f0*/  FFMA.FTZ R6, R3, R6, R20 ;  /* 0x0000000603067223 */ /* 0x004fc80000010014 */
[----:B------:R-:W-:-:S03]  /*b400*/  FADD.FTZ R6, R185, R6 ;  /* 0x00000006b9067221 */ /* 0x000fc60000010000 */
[----:B------:R-:W-:Y:S08]  /*b410*/  MUFU.EX2 R165, R165 ;  /* 0x000000a500a57308 */ /* 0x000ff00000000800 */
[----:B------:R-:W-:Y:S01]  /*b420*/  MUFU.EX2 R174, R223 ;  /* 0x000000df00ae7308 */ /* 0x000fe20000000800 */
[----:B-1----:R-:W-:-:S04]  /*b430*/  FMNMX.FTZ R89, R205, R112, !PT ;  /* 0x00000070cd597209 */ /* 0x002fc80007810000 */
        /* <DEDUP_REMOVED lines=59> */
[----:B------:R-:W-:Y:S01]  /*b7f0*/  FFMA.FTZ R107, R2, R107, -R205 ;  /* 0x0000006b026b7223 */ /* 0x000fe200000108cd */
[----:B------:R-:W-:-:S01]  /*b800*/  FADD.FTZ R6, R112, R5 ;  /* 0x0000000570067221 */ /* 0x000fc20000010000 */
[C-C-:B------:R-:W-:Y:S01]  /*b810*/  FFMA.FTZ R110, R2.reuse, R110, -R205.reuse ;  /* 0x0000006e026e7223 */ /* 0x140fe200000108cd */
[----:B------:R-:W-:-:S01]  /*b820*/  FFMA.FTZ R111, R2, R111, -R205 ;  /* 0x0000006f026f7223 */ /* 0x000fc200000108cd */
[----:B------:R-:W2:Y:S01]  /*b830*/  MUFU.EX2 R195, R195 ;  /* 0x000000c300c37308 */ /* 0x000ea20000000800 */
[----:B---3--:R-:W-:-:S01]  /*b840*/  FADD.FTZ R5, R191, R6 ;  /* 0x00000006bf057221 */ /* 0x008fc20000010000 */
[----:B------:R-:W-:Y:S01]  /*b850*/  FADD.FTZ R6, R140, R201 ;  /* 0x000000c98c067221 */ /* 0x000fe20000010000 */
        /* <DEDUP_REMOVED lines=41> */
[----:B------:R-:W-:-:S06]  /*baf0*/  FADD.FTZ R6, R164, R201 ;  /* 0x000000c9a4067221 */ /* 0x000fcc0000010000 */
[----:B------:R-:W2:Y:S01]  /*bb00*/  MUFU.EX2 R155, R155 ;  /* 0x0000009b009b7308 */ /* 0x000ea20000000800 */
[----:B---3--:R-:W-:-:S07]  /*bb10*/  FADD.FTZ R5, R182, R5 ;  /* 0x00000005b6057221 */ /* 0x008fce0000010000 */
        /* <DEDUP_REMOVED lines=72> */
[----:B------:R-:W-:-:S06]  /*bfa0*/  FFMA.FTZ R201, R2, R12, -R205 ;  /* 0x0000000c02c97223 */ /* 0x000fcc00000108cd */
        /* <DEDUP_REMOVED lines=74> */
[----:B-1----:R-:W-:-:S03]  /*c450*/  FADD.FTZ R6, R101, R6 ;  /* 0x0000000665067221 */ /* 0x002fc60000010000 */
[----:B--2---:R-:W-:Y:S01]  /*c460*/  FADD.FTZ R5, R109, R150 ;  /* 0x000000966d057221 */ /* 0x004fe20000010000 */
[----:B------:R-:W-:Y:S06]  /*c470*/  @!P0 BRA `(.L_x_6216) ;  /* 0x0000000000048947 */ /* 0x000fec0003800000 */
[----:B------:R-:W-:Y:S01]  /*c480*/  BPT.TRAP 0x1 ;  /* 0x000000040000795c */ /* 0x000fe20000300000 */
.L_x_6216:
[----:B------:R-:W-:Y:S01]  /*c490*/  ULEA UR6, UR48, UR37, 0x3 ;  /* 0x0000002530067291 */ /* 0x000fe2000f8e183f */
[----:B------:R-:W-:Y:S01]  /*c4a0*/  ISETP.GT.AND P1, PT, R4, R13, PT ;  /* 0x0000000d0400720c */ /* 0x000fe20003f24270 */
        /* <DEDUP_REMOVED lines=127> */
[----:B------:R-:W-:Y:S01]  /*cca0*/  IMAD.MOV.U32 R18, RZ, RZ, R10 ;  /* 0x000000ffff127224 */ /* 0x000fe200078e000a */
[----:B------:R-:W-:Y:S06]  /*ccb0*/  @P1 BRA `(.L_x_6217) ;  /* 0xffffffa400141947 */ /* 0x000fec000383ffff */
[----:B------:R-:W-:Y:S01]  /*ccc0*/  IMAD.MOV.U32 R0, RZ, RZ, R89 ;  /* 0x000000ffff007224 */ /* 0x000fe200078e0059 */
[----:B------:R-:W-:Y:S01]  /*ccd0*/  UMOV UR48, UR50 ;  /* 0x0000003200307c82 */ /* 0x000fe20008000000 */
[----:B------:R-:W-:Y:S02]  /*cce0*/  IMAD.MOV.U32 R3, RZ, RZ, R91 ;  /* 0x000000ffff037224 */ /* 0x000fe400078e005b */
[----:B------:R-:W-:-:S07]  /*ccf0*/  IMAD.MOV.U32 R18, RZ, RZ, R10 ;  /* 0x000000ffff127224 */ /* 0x000fce00078e000a */
.L_x_6199:
[----:B------:R-:W1:Y:S01]  /*cd00*/  LDC R10, c[0x0][0x9e4] ;  /* 0x00027900ff0a7b82 */ /* 0x000e620000000800 */
[----:B------:R-:W-:Y:S01]  /*cd10*/  LOP3.LUT R17, R17, 0xfff7ffff, RZ, 0xc0, !PT ;  /* 0xfff7ffff11117812 */ /* 0x000fe200078ec0ff */
[----:B------:R-:W-:Y:S01]  /*cd20*/  VIADD R12, R231, -UR41 ;  /* 0x80000029e70c7c36 */ /* 0x000fe20008000000 */
        /* <DEDUP_REMOVED lines=12> */
.L_x_6219:
[----:B------:R-:W-:-:S13]  /*cdf0*/  ISETP.NE.AND P1, PT, R10, 0x1, PT ;  /* 0x000000010a00780c */ /* 0x000fda0003f25270 */
[----:B------:R-:W1:Y:S02]  /*ce00*/  @P1 LDC.64 R14, c[0x0][0x9e8] ;  /* 0x00027a00ff0e1b82 */ /* 0x000e640000000a00 */
[----:B-1----:R-:W-:-:S05]  /*ce10*/  @P1 IMAD.HI.U32 R14, R231, R14, RZ ;  /* 0x0000000ee70e1227 */ /* 0x002fca00078e00ff */
[----:B------:R-:W-:-:S07]  /*ce20*/  @P1 SHF.R.U32.HI R231, RZ, R15, R14 ;  /* 0x0000000fffe71219 */ /* 0x000fce000001160e */
.L_x_6220:
[----:B------:R-:W-:-:S05]  /*ce30*/  IMAD R231, R231, R10, RZ ;  /* 0x0000000ae7e77224 */ /* 0x000fca00078e02ff */
[----:B------:R-:W-:-:S07]  /*ce40*/  VIMNMX R12, R12, R231, !PT ;  /* 0x000000e70c0c7248 */ /* 0x000fce0007fe0100 */
.L_x_6218:
[----:B------:R-:W-:Y:S02]  /*ce50*/  VIADD R13, R12, 0xdf ;  /* 0x000000df0c0d7836 */ /* 0x000fe40000000000 */
[----:B------:R-:W-:-:S04]  /*ce60*/  IMAD.MOV.U32 R12, RZ, RZ, RZ ;  /* 0x000000ffff0c7224 */ /* 0x000fc800078e00ff */
[----:B------:R-:W-:-:S05]  /*ce70*/  IMAD.HI R12, R13, -0x6db6db6d, R12 ;  /* 0x924924930d0c7827 */ /* 0x000fca00078e020c */
[----:B------:R-:W-:-:S04]  /*ce80*/  SHF.R.U32.HI R11, RZ, 0x1f, R12 ;  /* 0x0000001fff0b7819 */ /* 0x000fc8000001160c */
[----:B------:R-:W-:-:S04]  /*ce90*/  LEA.HI.SX32 R11, R12, R11, 0x19 ;  /* 0x0000000b0c0b7211 */ /* 0x000fc800078fcaff */
[----:B------:R-:W-:-:S04]  /*cea0*/  VIMNMX R11, R230, R11, !PT ;  /* 0x0000000be60b7248 */ /* 0x000fc80007fe0100 */
[----:B------:R-:W-:-:S13]  /*ceb0*/  ISETP.GE.AND P1, PT, R4, R11, PT ;  /* 0x0000000b0400720c */ /* 0x000fda0003f26270 */
[----:B------:R-:W-:Y:S05]  /*cec0*/  @!P1 BRA `(.L_x_6221) ;  /* 0x0000003400909947 */ /* 0x000fea0003800000 */
[----:B------:R-:W-:Y:S01]  /*ced0*/  IMAD.MOV.U32 R13, RZ, RZ, R0 ;  /* 0x000000ffff0d7224 */ /* 0x000fe200078e0000 */
[----:B------:R-:W-:Y:S01]  /*cee0*/  UMOV UR40, UR48 ;  /* 0x0000003000287c82 */ /* 0x000fe20008000000 */
[----:B------:R-:W-:Y:S02]  /*cef0*/  IMAD.MOV.U32 R12, RZ, RZ, R3 ;  /* 0x000000ffff0c7224 */ /* 0x000fe400078e0003 */
[----:B------:R-:W-:-:S07]  /*cf00*/  IMAD.MOV.U32 R14, RZ, RZ, R18 ;  /* 0x000000ffff0e7224 */ /* 0x000fce00078e0012 */
.L_x_6231:
[----:B------:R-:W-:Y:S01]  /*cf10*/  ISETP.NE.AND P2, PT, RZ, UR39, PT ;  /* 0x00000027ff007c0c */ /* 0x000fe2000bf45270 */
[----:B------:R-:W-:-:S04]  /*cf20*/  UISETP.NE.AND UP0, UPT, UR40, 0x1, UPT ;  /* 0x000000012800788c */ /* 0x000fc8000bf05270 */
[----:B------:R-:W-:-:S06]  /*cf30*/  USEL UR6, URZ, 0x1, UP0 ;  /* 0x000000013f067887 */ /* 0x000fcc0008000000 */
[----:B------:R-:W-:Y:S02]  /*cf40*/  LOP3.LUT R18, R14, UR6, RZ, 0x3c, !PT ;  /* 0x000000060e127c12 */ /* 0x000fe4000f8e3cff */
[----:B------:R-:W-:Y:S05]  /*cf50*/  @P2 BRA `(.L_x_6222) ;  /* 0x0000000000342947 */ /* 0x000fea0003800000 */
[----:B------:R-:W-:Y:S05]  /*cf60*/  @!P0 BRA `(.L_x_6223) ;  /* 0x0000000000048947 */ /* 0x000fea0003800000 */
[----:B------:R-:W-:Y:S01]  /*cf70*/  BPT.TRAP 0x1 ;  /* 0x000000040000795c */ /* 0x000fe20000300000 */
.L_x_6223:
        /* <DEDUP_REMOVED lines=8> */
.L_x_6224:
[----:B--2---:R-:W-:Y:S05]  /*d000*/  @P1 BRA `(.L_x_6222) ;  /* 0x0000000000081947 */ /* 0x004fea0003800000 */
[----:B------:R-:W2:Y:S02]  /*d010*/  SYNCS.PHASECHK.TRANS64.TRYWAIT P1, [UR6+0x2e830], R0 ;  /* 0x02e83000ff0075a7 */ /* 0x000ea40008020146 */
[----:B--2---:R-:W-:Y:S05]  /*d020*/  @!P1 BRA `(.L_x_6225) ;  /* 0x000000f000849947 */ /* 0x004fea0003800000 */
.L_x_6222:
[----:B--2---:R-:W2:Y:S01]  /*d030*/  S2R R3, SR_TID.X ;  /* 0x0000000000037919 */ /* 0x004ea20000002100 */
[----:B------:R-:W-:Y:S01]  /*d040*/  R2UR UR18, R9 ;  /* 0x00000000091272ca */ /* 0x000fe200000e0000 */
        /* <DEDUP_REMOVED lines=14> */
[----:B------:R-:W-:Y:S01]  /*d130*/  UIADD3 UR30, UR18, 0x300, URZ ;  /* 0x00000300121e7890 */ /* 0x000fe2000fffe03f */
[----:B------:R-:W-:Y:S01]  /*d140*/  UMOV UR29, UR17 ;  /* 0x00000011001d7c82 */ /* 0x000fe20008000000 */
[----:B------:R-:W-:Y:S01]  /*d150*/  UMOV UR31, 0x40000040 ;  /* 0x40000040001f7882 */ /* 0x000fe20000000000 */
[----:B------:R-:W-:Y:S01]  /*d160*/  UIADD3 UR34, UR18, 0x400, URZ ;  /* 0x0000040012227890 */ /* 0x000fe2000fffe03f */
[----:B------:R-:W-:Y:S01]  /*d170*/  UMOV UR32, UR16 ;  /* 0x0000001000207c82 */ /* 0x000fe20008000000 */
[----:B------:R-:W-:Y:S01]  /*d180*/  UMOV UR33, UR17 ;  /* 0x0000001100217c82 */ /* 0x000fe20008000000 */
[----:B------:R-:W-:Y:S01]  /*d190*/  UMOV UR35, 0x40000040 ;  /* 0x4000004000237882 */ /* 0x000fe20000000000 */
[----:B------:R-:W-:Y:S01]  /*d1a0*/  UIADD3 UR6, UR18, 0x600, URZ ;  /* 0x0000060012067890 */ /* 0x000fe2000fffe03f */
[----:B--2---:R-:W-:Y:S01]  /*d1b0*/  SHF.R.U32.HI R3, RZ, 0x7, R3 ;  /* 0x00000007ff037819 */ /* 0x004fe20000011603 */
[----:B------:R-:W-:Y:S01]  /*d1c0*/  UMOV UR7, 0x40000040 ;  /* 0x4000004000077882 */ /* 0x000fe20000000000 */
[----:B------:R-:W-:Y:S01]  /*d1d0*/  UIADD3 UR10, UR18, 0x602, URZ ;  /* 0x00000602120a7890 */ /* 0x000fe2000fffe03f */
[----:B------:R-:W-:-:S02]  /*d1e0*/  UMOV UR11, 0x40000040 ;  /* 0x40000040000b7882 */ /* 0x000fc40000000000 */
[----:B-1----:R-:W-:Y:S01]  /*d1f0*/  VIADD R0, R3, 0x8 ;  /* 0x0000000803007836 */ /* 0x002fe20000000000 */
[----:B------:R-:W-:Y:S01]  /*d200*/  UIADD3 UR14, UR18, 0x6, URZ ;  /* 0x00000006120e7890 */ /* 0x000fe2000fffe03f */
[----:B------:R-:W-:-:S03]  /*d210*/  UMOV UR15, 0x40000040 ;  /* 0x40000040000f7882 */ /* 0x000fc60000000000 */
[----:B------:R1:W-:Y:S06]  /*d220*/  BAR.SYNC.DEFER_BLOCKING R0, 0x100 ;  /* 0x000400000000751d */ /* 0x0003ec0000010000 */
[----:B------:R-:W-:-:S06]  /*d230*/  WARPGROUP.ARRIVE ;  /* 0x00000000000079c5 */ /* 0x000fcc0000000000 */
[----:B------:R-:W-:Y:S03]  /*d240*/  QGMMA.64x32x32.F32.E4M3.E4M3 R184, gdesc[UR16], RZ, !UPT, gsb0 ;  /* 0x0060000010b879f3 */ /* 0x000fe6000c0008ff */
        /* <DEDUP_REMOVED lines=157> */
.L_x_6227:
[----:B------:R-:W-:Y:S01]  /*dc20*/  ULEA UR6, UR40, UR37, 0x3 ;  /* 0x0000002528067291 */ /* 0x000fe2000f8e183f */
[----:B------:R-:W-:-:S08]  /*dc30*/  SHF.L.U32 R0, R14, 0x1f, RZ ;  /* 0x0000001f0e007819 */ /* 0x000fd000000006ff */
[----:B------:R1:W2:Y:S01]  /*dc40*/  SYNCS.PHASECHK.TRANS64.TRYWAIT P1, [UR6+0x2e850], R0 ;  /* 0x02e85000ff0075a7 */ /* 0x0002a20008020146 */
[----:B------:R-:W-:Y:S05]  /*dc50*/  @!P0 BRA `(.L_x_6228) ;  /* 0x0000000000048947 */ /* 0x000fea0003800000 */
[----:B------:R-:W-:Y:S01]  /*dc60*/  BPT.TRAP 0x1 ;  /* 0x000000040000795c */ /* 0x000fe20000300000 */
.L_x_6228:
[----:B--2---:R-:W-:Y:S05]  /*dc70*/  @P1 BRA `(.L_x_6226) ;  /* 0x0000000000081947 */ /* 0x004fea0003800000 */
[----:B------:R-:W2:Y:S02]  /*dc80*/  SYNCS.PHASECHK.TRANS64.TRYWAIT P1, [UR6+0x2e850], R0 ;  /* 0x02e85000ff0075a7 */ /* 0x000ea40008020146 */
[----:B--2---:R-:W-:Y:S05]  /*dc90*/  @!P1 BRA `(.L_x_6229) ;  /* 0x000000e400809947 */ /* 0x004fea0003800000 */
.L_x_6226:
[----:B------:R-:W-:Y:S01]  /*dca0*/  UIADD3 UR6, UR37, 0x400, URZ ;  /* 0x0000040025067890 */ /* 0x000fe2000fffe03f */
[----:B------:R-:W-:Y:S01]  /*dcb0*/  WARPGROUP.ARRIVE ;  /* 0x00000000000079c5 */ /* 0x000fe20000000000 */
[----:B------:R-:W-:Y:S01]  /*dcc0*/  UMOV UR7, 0xc0000010 ;  /* 0xc000001000077882 */ /* 0x000fe20000000000 */
[----:B------:R-:W-:Y:S01]  /*dcd0*/  UMOV UR11, 0xc0000010 ;  /* 0xc0000010000b7882 */ /* 0x000fe20000000000 */
[----:B------:R-:W-:Y:S01]  /*dce0*/  USHF.R.U32.HI UR6, URZ, 0x4, UR6 ;  /* 0x000000043f067899 */ /* 0x000fe20008011606 */
[----:B-12---:R-:W-:Y:S02]  /*dcf0*/  FMNMX.FTZ R0, R184, R12, !PT ;  /* 0x0000000cb8007209 */ /* 0x006fe40007810000 */
[----:B------:R-:W1:Y:S01]  /*dd00*/  S2R R231, SR_TID.X ;  /* 0x0000000000e77919 */ /* 0x000e620000002100 */
[----:B------:R-:W-:Y:S01]  /*dd10*/  ULOP3.LUT UR6, UR6, 0x3fff, URZ, 0xc0, !UPT ;  /* 0x00003fff06067892 */ /* 0x000fe2000f8ec03f */
[----:B------:R-:W-:Y:S02]  /*dd20*/  FMNMX.FTZ R3, R185, R0, !PT ;  /* 0x00000000b9037209 */ /* 0x000fe40007810000 */
[----:B------:R-:W-:Y:S01]  /*dd30*/  FMNMX.FTZ R0, R186, R13, !PT ;  /* 0x0000000dba007209 */ /* 0x000fe20007810000 */
[----:B------:R-:W-:-:S03]  /*dd40*/  ULOP3.LUT UR6, UR6, 0x10000, URZ, 0xfc, !UPT ;  /* 0x0001000006067892 */ /* 0x000fc6000f8efc3f */
[----:B------:R-:W-:Y:S01]  /*dd50*/  FMNMX.FTZ R15, R187, R0, !PT ;  /* 0x00000000bb0f7209 */ /* 0x000fe20007810000 */
[----:B------:R-:W-:Y:S01]  /*dd60*/  UIMAD UR6, UR40, 0x700, UR6 ;  /* 0x00000700280678a4 */ /* 0x000fe2000f8e0206 */
[----:B------:R-:W-:Y:S02]  /*dd70*/  FMNMX.FTZ R0, R188, R3, !PT ;  /* 0x00000003bc007209 */ /* 0x000fe40007810000 */
[----:B------:R-:W-:Y:S01]  /*dd80*/  FMNMX.FTZ R14, R190, R15, !PT ;  /* 0x0000000fbe0e7209 */ /* 0x000fe20007810000 */
[----:B------:R-:W-:Y:S01]  /*dd90*/  UIADD3 UR10, UR6, 0x100, URZ ;  /* 0x00000100060a7890 */ /* 0x000fe2000fffe03f */
[----:B------:R-:W-:Y:S02]  /*dda0*/  FMNMX.FTZ R3, R189, R0, !PT ;  /* 0x00000000bd037209 */ /* 0x000fe40007810000 */
[----:B------:R-:W-:Y:S02]  /*ddb0*/  FMNMX.FTZ R15, R191, R14, !PT ;  /* 0x0000000ebf0f7209 */ /* 0x000fe40007810000 */
[----:B------:R-:W-:Y:S01]  /*ddc0*/  QGMMA.64x128x32.F32.E4M3.E4M3 R24, R224, gdesc[UR4], R24, gsb0 ;  /* 0x01e00004e0187df3 */ /* 0x000fe20008000818 */
        /* <DEDUP_REMOVED lines=72> */
[----:B------:R-:W-:Y:S02]  /*e250*/  WARPGROUP.DEPBAR.LE gsb0, 0x0 ;  /* 0x00008000000079c5 */ /* 0x000fe40000010000 */
[----:B------:R-:W-:Y:S01]  /*e260*/  WARPGROUP.ARRIVE ;  /* 0x00000000000079c5 */ /* 0x000fe20000000000 */
[----:B------:R-:W-:Y:S02]  /*e270*/  FMNMX.FTZ R15, R135, R14, !PT ;  /* 0x0000000e870f7209 */ /* 0x000fe40007810000 */
[----:B------:R-:W-:-:S02]  /*e280*/  FMNMX.FTZ R0, R104, R3, !PT ;  /* 0x0000000368007209 */ /* 0x000fc40007810000 */
[----:B------:R-:W-:Y:S01]  /*e290*/  FMNMX.FTZ R14, R106, R15, !PT ;  /* 0x0000000f6a0e7209 */ /* 0x000fe20007810000 */
[----:B------:R-:W-:Y:S01]  /*e2a0*/  QGMMA.64x128x32.F32.E4M3.E4M3 R24, R220, gdesc[UR8], R24, gsb0 ;  /* 0x01e00008dc187df3 */ /* 0x000fe20008000818 */
[----:B------:R-:W-:Y:S01]  /*e2b0*/  UIADD3 UR10, UR6, 0x200, URZ ;  /* 0x00000200060a7890 */ /* 0x000fe2000fffe03f */
        /* <DEDUP_REMOVED lines=31> */
[----:B-1----:R-:W-:Y:S01]  /*e4b0*/  SHF.R.U32.HI R231, RZ, 0x7, R231 ;  /* 0x00000007ffe77819 */ /* 0x002fe200000116e7 */
        /* <DEDUP_REMOVED lines=8> */
[----:B------:R-:W-:Y:S01]  /*e540*/  FADD.FTZ R15, -R3, R12 ;  /* 0x0000000c030f7221 */ /* 0x000fe20000010100 */
[----:B------:R-:W-:Y:S02]  /*e550*/  WARPGROUP.DEPBAR.LE gsb0, 0x0 ;  /* 0x00008000000079c5 */ /* 0x000fe40000010000 */
[----:B------:R-:W-:-:S06]  /*e560*/  WARPGROUP.ARRIVE ;  /* 0x00000000000079c5 */ /* 0x000fcc0000000000 */
[----:B------:R-:W-:Y:S01]  /*e570*/  QGMMA.64x128x32.F32.E4M3.E4M3 R24, R216, gdesc[UR8], R24, gsb0 ;  /* 0x01e00008d8187df3 */ /* 0x000fe20008000818 */
[----:B------:R-:W-:Y:S01]  /*e580*/  UIADD3 UR10, UR6, 0x300, URZ ;  /* 0x00000300060a7890 */ /* 0x000fe2000fffe03f */
[----:B------:R-:W-:Y:S01]  /*e590*/  UMOV UR11, 0xc0000010 ;  /* 0xc0000010000b7882 */ /* 0x000fe20000000000 */
[----:B------:R-:W-:Y:S02]  /*e5a0*/  WARPGROUP.DEPBAR.LE gsb0, 0x0 ;  /* 0x00008000000079c5 */ /* 0x000fe40000010000 */
[----:B------:R-:W-:Y:S01]  /*e5b0*/  WARPGROUP.ARRIVE ;  /* 0x00000000000079c5 */ /* 0x000fe20000000000 */
[----:B------:R-:W-:Y:S01]  /*e5c0*/  FMUL.FTZ R216, R2, R15 ;  /* 0x0000000f02d87220 */ /* 0x000fe20000410000 */
[----:B------:R-:W-:-:S03]  /*e5d0*/  FADD.FTZ R15, -R0, R13 ;  /* 0x0000000d000f7221 */ /* 0x000fc60000010100 */
[----:B------:R-:W-:Y:S02]  /*e5e0*/  MUFU.EX2 R13, R216 ;  /* 0x000000d8000d7308 */ /* 0x000fe40000000800 */
[----:B------:R-:W-:Y:S01]  /*e5f0*/  QGMMA.64x128x32.F32.E4M3.E4M3 R24, R212, gdesc[UR8], R24, gsb0 ;  /* 0x01e00008d4187df3 */ /* 0x000fe20008000818 */
[----:B------:R-:W-:Y:S01]  /*e600*/  UIADD3 UR10, UR6, 0x400, URZ ;  /* 0x00000400060a7890 */ /* 0x000fe2000fffe03f */
[C---:B------:R-:W-:Y:S01]  /*e610*/  FMUL.FTZ R12, R2.reuse, R15 ;  /* 0x0000000f020c7220 */ /* 0x040fe20000410000 */
[----:B------:R-:W-:Y:S01]  /*e620*/  UMOV UR11, 0xc0000010 ;  /* 0xc0000010000b7882 */ /* 0x000fe20000000000 */
        /* <DEDUP_REMOVED lines=58> */
[----:B------:R-:W1:Y:S03]  /*e9d0*/  MUFU.EX2 R14, R14 ;  /* 0x0000000e000e7308 */ /* 0x000e660000000800 */
        /* <DEDUP_REMOVED lines=46> */
[----:B---3--:R-:W-:-:S01]  /*ecc0*/  FADD.FTZ R6, R186, R5 ;  /* 0x00000005ba067221 */ /* 0x008fc20000010000 */
[C-C-:B------:R-:W-:Y:S01]  /*ecd0*/  FFMA.FTZ R131, R2.reuse, R131, -R101.reuse ;  /* 0x0000008302837223 */ /* 0x140fe20000010865 */
[----:B------:R-:W-:-:S01]  /*ece0*/  FFMA.FTZ R134, R2, R134, -R101 ;  /* 0x0000008602867223 */ /* 0x000fc20000010865 */
[C-C-:B------:R-:W-:Y:S01]  /*ecf0*/  FFMA.FTZ R135, R2.reuse, R135, -R101.reuse ;  /* 0x0000008702877223 */ /* 0x140fe20000010865 */
[----:B------:R-:W-:-:S01]  /*ed00*/  FFMA.FTZ R106, R2, R106, -R101 ;  /* 0x0000006a026a7223 */ /* 0x000fc20000010865 */
[----:B------:R-:W-:Y:S01]  /*ed10*/  FFMA.FTZ R107, R2, R107, -R101 ;  /* 0x0000006b026b7223 */ /* 0x000fe20000010865 */
[----:B------:R-:W-:Y:S01]  /*ed20*/  IADD3 R198, -R231, 0xb, RZ ;  /* 0x0000000be7c67810 */ /* 0x000fe20007ffe1ff */
[----:B------:R-:W3:Y:S01]  /*ed30*/  MUFU.EX2 R185, R185 ;  /* 0x000000b900b97308 */ /* 0x000ee20000000800 */
[----:B--2---:R-:W-:-:S01]  /*ed40*/  FADD.FTZ R196, R20, R199 ;  /* 0x000000c714c47221 */ /* 0x004fc20000010000 */
[----:B------:R-:W2:Y:S01]  /*ed50*/  S2R R231, SR_TID.X ;  /* 0x0000000000e77919 */ /* 0x000ea20000002100 */
[----:B------:R-:W-:-:S01]  /*ed60*/  FFMA.FTZ R110, R2, R110, -R101 ;  /* 0x0000006e026e7223 */ /* 0x000fc20000010865 */
[C-C-:B------:R-:W-:Y:S01]  /*ed70*/  FFMA.FTZ R111, R2.reuse, R111, -R101.reuse ;  /* 0x0000006f026f7223 */ /* 0x140fe20000010865 */
[----:B------:R-:W-:-:S01]  /*ed80*/  FFMA.FTZ R114, R2, R114, -R101 ;  /* 0x0000007202727223 */ /* 0x000fc20000010865 */
[C-C-:B------:R-:W-:Y:S01]  /*ed90*/  FFMA.FTZ R115, R2.reuse, R115, -R101.reuse ;  /* 0x0000007302737223 */ /* 0x140fe20000010865 */
[----:B------:R-:W-:-:S01]  /*eda0*/  FFMA.FTZ R118, R2, R118, -R101 ;  /* 0x0000007602767223 */ /* 0x000fc20000010865 */
[----:B------:R-:W4:Y:S01]  /*edb0*/  MUFU.EX2 R190, R190 ;  /* 0x000000be00be7308 */ /* 0x000f220000000800 */
        /* <DEDUP_REMOVED lines=11> */
[----:B------:R-:W-:Y:S01]  /*ee70*/  FFMA.FTZ R101, R2, R103, -R101 ;  /* 0x0000006702657223 */ /* 0x000fe20000010865 */
[----:B------:R-:W-:-:S02]  /*ee80*/  WARPGROUP.DEPBAR.LE gsb0, 0x0 ;  /* 0x00008000000079c5 */ /* 0x000fc40000010000 */
[----:B------:R-:W-:Y:S01]  /*ee90*/  WARPGROUP.ARRIVE ;  /* 0x00000000000079c5 */ /* 0x000fe20000000000 */
[----:B------:R-:W3:Y:S01]  /*eea0*/  MUFU.EX2 R191, R191 ;  /* 0x000000bf00bf7308 */ /* 0x000ee20000000800 */
[----:B----4-:R-:W-:-:S04]  /*eeb0*/  FADD.FTZ R6, R190, R5 ;  /* 0x00000005be067221 */ /* 0x010fc80000010000 */
[----:B------:R-:W-:Y:S01]  /*eec0*/  QGMMA.64x128x32.F32.E4M3.E4M3 R24, R208, gdesc[UR8], R24, gsb0 ;  /* 0x01e00008d0187df3 */ /* 0x000fe20008000818 */
[----:B------:R-:W-:Y:S01]  /*eed0*/  UIADD3 UR10, UR6, 0x500, URZ ;  /* 0x00000500060a7890 */ /* 0x000fe2000fffe03f */
[----:B------:R-:W-:Y:S01]  /*eee0*/  UMOV UR11, 0xc0000010 ;  /* 0xc0000010000b7882 */ /* 0x000fe20000000000 */
[----:B------:R-:W4:Y:S01]  /*eef0*/  MUFU.EX2 R189, R189 ;  /* 0x000000bd00bd7308 */ /* 0x000f220000000800 */
[----:B-1----:R-:W-:-:S01]  /*ef00*/  FADD.FTZ R196, R184, R199 ;  /* 0x000000c7b8c47221 */ /* 0x002fc20000010000 */
[----:B------:R-:W-:Y:S01]  /*ef10*/  UIADD3 UR6, UR6, 0x600, URZ ;  /* 0x0000060006067890 */ /* 0x000fe2000fffe03f */
[----:B--2---:R-:W-:-:S05]  /*ef20*/  LOP3.LUT P1, RZ, R231, 0x7f, RZ, 0xc0, !PT ;  /* 0x0000007fe7ff7812 */ /* 0x004fca000782c0ff */
        /* <DEDUP_REMOVED lines=34> */
[----:B------:R-:W-:Y:S02]  /*f150*/  WARPGROUP.DEPBAR.LE gsb0, 0x0 ;  /* 0x00008000000079c5 */ /* 0x000fe40000010000 */
[----:B------:R-:W-:-:S04]  /*f160*/  WARPGROUP.ARRIVE ;  /* 0x00000000000079c5 */ /* 0x000fc80000000000 */
[----:B------:R-:W3:Y:S01]  /*f170*/  MUFU.EX2 R180, R180 ;  /* 0x000000b400b47308 */ /* 0x000ee20000000800 */
[----:B-1----:R-:W-:-:S01]  /*f180*/  FADD.FTZ R5, R177, R6 ;  /* 0x00000006b1057221 */ /* 0x002fc20000010000 */
[----:B------:R-:W-:Y:S06]  /*f190*/  QGMMA.64x128x32.F32.E4M3.E4M3 R24, R204, gdesc[UR8], R24, gsb0 ;  /* 0x01e00008cc187df3 */ /* 0x000fec0008000818 */
        /* <DEDUP_REMOVED lines=35> */
[----:B------:R-:W-:Y:S02]  /*f3d0*/  WARPGROUP.DEPBAR.LE gsb0, 0x0 ;  /* 0x00008000000079c5 */ /* 0x000fe40000010000 */
[----:B------:R-:W-:Y:S01]  /*f3e0*/  WARPGROUP.ARRIVE ;  /* 0x00000000000079c5 */ /* 0x000fe20000000000 */
[----:B-1----:R-:W-:-:S04]  /*f3f0*/  FADD.FTZ R6, R164, R5 ;  /* 0x00000005a4067221 */ /* 0x002fc80000010000 */
[----:B------:R-:W1:Y:S01]  /*f400*/  MUFU.EX2 R167, R167 ;  /* 0x000000a700a77308 */ /* 0x000e620000000800 */
[----:B------:R-:W-:Y:S01]  /*f410*/  QGMMA.64x128x32.F32.E4M3.E4M3 R24, R200, gdesc[UR4], R24, gsb0 ;  /* 0x01e00004c8187df3 */ /* 0x000fe20008000818 */
[----:B--2---:R-:W-:-:S06]  /*f420*/  FADD.FTZ R196, R166, R199 ;  /* 0x000000c7a6c47221 */ /* 0x004fcc0000010000 */
        /* <DEDUP_REMOVED lines=34> */
[----:B------:R-:W-:-:S06]  /*f650*/  WARPGROUP.DEPBAR.LE gsb0, 0x0 ;  /* 0x00008000000079c5 */ /* 0x000fcc0000010000 */
        /* <DEDUP_REMOVED lines=70> */
[----:B------:R-:W-:-:S05]  /*fac0*/  @!P1 VIADD R5, R200, 0x2e840 ;  /* 0x0002e840c8059836 */ /* 0x000fca0000000000 */
[----:B------:R-:W-:Y:S01]  /*fad0*/  @!P1 PRMT R5, RZ, 0x654, R5 ;  /* 0x00000654ff059816 */ /* 0x000fe20000000005 */
[----:B------:R-:W2:Y:S01]  /*fae0*/  MUFU.EX2 R91, R91 ;  /* 0x0000005b005b7308 */ /* 0x000ea20000000800 */
[----:B---3--:R-:W-:-:S01]  /*faf0*/  FADD.FTZ R196, R90, R199 ;  /* 0x000000c75ac47221 */ /* 0x008fc20000010000 */
[----:B------:R3:W-:Y:S06]  /*fb00*/  BAR.ARV R198, 0x100 ;  /* 0x000400c60000751d */ /* 0x0007ec0000002000 */
[----:B------:R-:W4:Y:S01]  /*fb10*/  MUFU.EX2 R92, R92 ;  /* 0x0000005c005c7308 */ /* 0x000f220000000800 */
[----:B-1----:R-:W-:-:S01]  /*fb20*/  FADD.FTZ R199, R89, R6 ;  /* 0x0000000659c77221 */ /* 0x002fc20000010000 */
[----:B------:R1:W-:Y:S06]  /*fb30*/  @!P1 SYNCS.ARRIVE.TRANS64.RED.A1T0 RZ, [R5+URZ], RZ ;  /* 0x000000ff05ff99a7 */ /* 0x0003ec000810043f */
[----:B------:R-:W5:Y:S01]  /*fb40*/  MUFU.EX2 R94, R94 ;  /* 0x0000005e005e7308 */ /* 0x000f620000000800 */
[----:B--2---:R-:W-:-:S07]  /*fb50*/  FADD.FTZ R201, R91, R196 ;  /* 0x000000c45bc97221 */ /* 0x004fce0000010000 */
[----:B------:R-:W1:Y:S01]  /*fb60*/  MUFU.EX2 R93, R93 ;  /* 0x0000005d005d7308 */ /* 0x000e620000000800 */
[----:B----4-:R-:W-:-:S07]  /*fb70*/  FADD.FTZ R6, R92, R199 ;  /* 0x000000c75c067221 */ /* 0x010fce0000010000 */
[----:B------:R-:W2:Y:S01]  /*fb80*/  MUFU.EX2 R95, R95 ;  /* 0x0000005f005f7308 */ /* 0x000ea20000000800 */
[----:B-----5:R-:W-:-:S07]  /*fb90*/  FADD.FTZ R196, R94, R201 ;  /* 0x000000c95ec47221 */ /* 0x020fce0000010000 */
[----:B------:R-:W4:Y:S01]  /*fba0*/  MUFU.EX2 R96, R96 ;  /* 0x0000006000607308 */ /* 0x000f220000000800 */
[----:B-1----:R-:W-:-:S07]  /*fbb0*/  FADD.FTZ R5, R93, R6 ;  /* 0x000000065d057221 */ /* 0x002fce0000010000 */
[----:B------:R-:W1:Y:S01]  /*fbc0*/  MUFU.EX2 R98, R98 ;  /* 0x0000006200627308 */ /* 0x000e620000000800 */
[----:B--2---:R-:W-:-:S07]  /*fbd0*/  FADD.FTZ R103, R95, R196 ;  /* 0x000000c45f677221 */ /* 0x004fce0000010000 */
[----:B------:R-:W2:Y:S01]  /*fbe0*/  MUFU.EX2 R97, R97 ;  /* 0x0000006100617308 */ /* 0x000ea20000000800 */
[----:B----4-:R-:W-:-:S07]  /*fbf0*/  FADD.FTZ R6, R96, R5 ;  /* 0x0000000560067221 */ /* 0x010fce0000010000 */
        /* <DEDUP_REMOVED lines=9> */
[----:B--2---:R-:W-:-:S01]  /*fc90*/  FADD.FTZ R196, R102, R103 ;  /* 0x0000006766c47221 */ /* 0x004fc20000010000 */
[----:B----4-:R-:W-:-:S03]  /*fca0*/  FADD.FTZ R6, R15, R6 ;  /* 0x000000060f067221 */ /* 0x010fc60000010000 */
[----:B-1----:R-:W-:Y:S01]  /*fcb0*/  FADD.FTZ R5, R101, R196 ;  /* 0x000000c465057221 */ /* 0x002fe20000010000 */
[----:B---3--:R-:W-:Y:S06]  /*fcc0*/  @!P0 BRA `(.L_x_6230) ;  /* 0x0000000000048947 */ /* 0x008fec0003800000 */
[----:B------:R-:W-:Y:S01]  /*fcd0*/  BPT.TRAP 0x1 ;  /* 0x000000040000795c */ /* 0x000fe20000300000 */
.L_x_6230:
        /* <DEDUP_REMOVED lines=131> */
.L_x_6221:
[----:B------:R-:W-:-:S13]  /*10510*/  ISETP.GE.AND P1, PT, R4, R230, PT ;  /* 0x000000e60400720c */ /* 0x000fda0003f26270 */
[----:B------:R-:W-:Y:S05]  /*10520*/  @!P1 BRA `(.L_x_6232) ;  /* 0x0000005c00249947 */ /* 0x000fea0003800000 */
[----:B------:R-:W-:Y:S01]  /*10530*/  IMAD.MOV.U32 R13, RZ, RZ, R0 ;  /* 0x000000ffff0d7224 */ /* 0x000fe200078e0000 */
[----:B------:R-:W-:Y:S01]  /*10540*/  UMOV UR50, UR48 ;  /* 0x0000003000327c82 */ /* 0x000fe20008000000 */
[----:B------:R-:W-:Y:S01]  /*10550*/  IMAD.MOV.U32 R12, RZ, RZ, R3 ;  /* 0x000000ffff0c7224 */ /* 0x000fe200078e0003 */
[----:B------:R-:W-:Y:S01]  /*10560*/  ULDC UR40, c[0x0][0x9e4] ;  /* 0x0002790000287ab9 */ /* 0x000fe20000000800 */
[----:B------:R-:W-:Y:S01]  /*10570*/  IMAD.MOV.U32 R14, RZ, RZ, R18 ;  /* 0x000000ffff0e7224 */ /* 0x000fe200078e0012 */
[----:B------:R-:W-:Y:S01]  /*10580*/  ULDC UR48, c[0x0][0x9dc] ;  /* 0x0002770000307ab9 */ /* 0x000fe20000000800 */
[----:B------:R-:W-:Y:S01]  /*10590*/  IMAD.IADD R11, R232, 0x1, R8 ;  /* 0x00000001e80b7824 */ /* 0x000fe200078e0208 */
[----:B------:R-:W-:Y:S01]  /*105a0*/  ULDC UR45, c[0x0][0x2e0] ;  /* 0x0000b800002d7ab9 */ /* 0x000fe20000000800 */
[----:B------:R-:W-:-:S05]  /*105b0*/  ULDC UR41, c[0x0][0x9e0] ;  /* 0x0002780000297ab9 */ /* 0x000fca0000000800 */
.L_x_6250:
[----:B------:R-:W-:Y:S01]  /*105c0*/  ISETP.NE.AND P2, PT, RZ, UR39, PT ;  /* 0x00000027ff007c0c */ /* 0x000fe2000bf45270 */
[----:B------:R-:W-:-:S04]  /*105d0*/  UISETP.NE.AND UP0, UPT, UR50, 0x1, UPT ;  /* 0x000000013200788c */ /* 0x000fc8000bf05270 */
[----:B------:R-:W-:-:S06]  /*105e0*/  USEL UR6, URZ, 0x1, UP0 ;  /* 0x000000013f067887 */ /* 0x000fcc0008000000 */
[----:B------:R-:W-:Y:S02]  /*105f0*/  LOP3.LUT R18, R14, UR6, RZ, 0x3c, !PT ;  /* 0x000000060e127c12 */ /* 0x000fe4000f8e3cff */
[----:B------:R-:W-:Y:S05]  /*10600*/  @P2 BRA `(.L_x_6233) ;  /* 0x0000000000342947 */ /* 0x000fea0003800000 */
[----:B------:R-:W-:Y:S05]  /*10610*/  @!P0 BRA `(.L_x_6234) ;  /* 0x0000000000048947 */ /* 0x000fea0003800000 */
[----:B------:R-:W-:Y:S01]  /*10620*/  BPT.TRAP 0x1 ;  /* 0x000000040000795c */ /* 0x000fe20000300000 */
.L_x_6234:
        /* <DEDUP_REMOVED lines=8> */
.L_x_6235:
[----:B--2---:R-:W-:Y:S05]  /*106b0*/  @P1 BRA `(.L_x_6233) ;  /* 0x0000000000081947 */ /* 0x004fea0003800000 */
[----:B------:R-:W2:Y:S02]  /*106c0*/  SYNCS.PHASECHK.TRANS64.TRYWAIT P1, [UR6+0x2e830], R0 ;  /* 0x02e83000ff0075a7 */ /* 0x000ea40008020146 */
[----:B--2---:R-:W-:Y:S05]  /*106d0*/  @!P1 BRA `(.L_x_6236) ;  /* 0x000000bc00089947 */ /* 0x004fea0003800000 */
.L_x_6233:
        /* <DEDUP_REMOVED lines=17> */
[----:B------:R-:W-:Y:S01]  /*107f0*/  UIADD3 UR30, UR51, 0x300, URZ ;  /* 0x00000300331e7890 */ /* 0x000fe2000fffe03f */
[----:B------:R-:W-:Y:S01]  /*10800*/  UMOV UR29, UR17 ;  /* 0x00000011001d7c82 */ /* 0x000fe20008000000 */
[----:B------:R-:W-:Y:S01]  /*10810*/  UMOV UR31, 0x40000040 ;  /* 0x40000040001f7882 */ /* 0x000fe20000000000 */
[----:B------:R-:W-:Y:S01]  /*10820*/  UIADD3 UR34, UR51, 0x400, URZ ;  /* 0x0000040033227890 */ /* 0x000fe2000fffe03f */
[----:B------:R-:W-:Y:S01]  /*10830*/  UMOV UR32, UR16 ;  /* 0x0000001000207c82 */ /* 0x000fe20008000000 */
[----:B------:R-:W-:Y:S01]  /*10840*/  UMOV UR33, UR17 ;  /* 0x0000001100217c82 */ /* 0x000fe20008000000 */
[----:B------:R-:W-:Y:S01]  /*10850*/  UMOV UR35, 0x40000040 ;  /* 0x4000004000237882 */ /* 0x000fe20000000000 */
[----:B--2---:R-:W-:Y:S01]  /*10860*/  SHF.R.U32.HI R3, RZ, 0x7, R3 ;  /* 0x00000007ff037819 */ /* 0x004fe20000011603 */
[----:B------:R-:W-:Y:S01]  /*10870*/  UIADD3 UR6, UR51, 0x600, URZ ;  /* 0x0000060033067890 */ /* 0x000fe2000fffe03f */
[----:B------:R-:W-:Y:S01]  /*10880*/  UMOV UR7, 0x40000040 ;  /* 0x4000004000077882 */ /* 0x000fe20000000000 */
[----:B------:R-:W-:-:S02]  /*10890*/  UIADD3 UR10, UR51, 0x602, URZ ;  /* 0x00000602330a7890 */ /* 0x000fc4000fffe03f */
[----:B-1----:R-:W-:Y:S01]  /*108a0*/  VIADD R0, R3, 0x8 ;  /* 0x0000000803007836 */ /* 0x002fe20000000000 */
[----:B------:R-:W-:Y:S01]  /*108b0*/  UMOV UR11, 0x40000040 ;  /* 0x40000040000b7882 */ /* 0x000fe20000000000 */
[----:B------:R-:W-:Y:S01]  /*108c0*/  UIADD3 UR14, UR51, 0x6, URZ ;  /* 0x00000006330e7890 */ /* 0x000fe2000fffe03f */
[----:B------:R-:W-:Y:S02]  /*108d0*/  UMOV UR15, 0x40000040 ;  /* 0x40000040000f7882 */ /* 0x000fe40000000000 */
        /* <DEDUP_REMOVED lines=156> */
.L_x_6238:
[----:B------:R-:W-:Y:S01]  /*112a0*/  ULEA UR6, UR50, UR37, 0x3 ;  /* 0x0000002532067291 */ /* 0x000fe2000f8e183f */
[----:B------:R-:W-:-:S08]  /*112b0*/  SHF.L.U32 R0, R14, 0x1f, RZ ;  /* 0x0000001f0e007819 */ /* 0x000fd000000006ff */
[----:B------:R1:W2:Y:S01]  /*112c0*/  SYNCS.PHASECHK.TRANS64.TRYWAIT P1, [UR6+0x2e850], R0 ;  /* 0x02e85000ff0075a7 */ /* 0x0002a20008020146 */
[----:B------:R-:W-:Y:S05]  /*112d0*/  @!P0 BRA `(.L_x_6239) ;  /* 0x0000000000048947 */ /* 0x000fea0003800000 */
[----:B------:R-:W-:Y:S01]  /*112e0*/  BPT.TRAP 0x1 ;  /* 0x000000040000795c */ /* 0x000fe20000300000 */
.L_x_6239:
[----:B--2---:R-:W-:Y:S05]  /*112f0*/  @P1 BRA `(.L_x_6237) ;  /* 0x0000000000081947 */ /* 0x004fea0003800000 */
[----:B------:R-:W2:Y:S02]  /*11300*/  SYNCS.PHASECHK.TRANS64.TRYWAIT P1, [UR6+0x2e850], R0 ;  /* 0x02e85000ff0075a7 */ /* 0x000ea40008020146 */
[----:B--2---:R-:W-:Y:S05]  /*11310*/  @!P1 BRA `(.L_x_6240) ;  /* 0x000000b000109947 */ /* 0x004fea0003800000 */
.L_x_6237:
[----:B------:R-:W-:Y:S01]  /*11320*/  UIADD3 UR6, UR37, 0x400, URZ ;  /* 0x0000040025067890 */ /* 0x000fe2000fffe03f */
[----:B------:R-:W-:Y:S01]  /*11330*/  WARPGROUP.ARRIVE ;  /* 0x00000000000079c5 */ /* 0x000fe20000000000 */
[----:B------:R-:W-:Y:S01]  /*11340*/  UMOV UR7, 0xc0000010 ;  /* 0xc000001000077882 */ /* 0x000fe20000000000 */
[----:B------:R-:W-:Y:S01]  /*11350*/  UMOV UR11, 0xc0000010 ;  /* 0xc0000010000b7882 */ /* 0x000fe20000000000 */
[----:B------:R-:W-:-:S03]  /*11360*/  USHF.R.U32.HI UR6, URZ, 0x4, UR6 ;  /* 0x000000043f067899 */ /* 0x000fc60008011606 */
[----:B--2---:R-:W2:Y:S01]  /*11370*/  S2R R3, SR_TID.X ;  /* 0x0000000000037919 */ /* 0x004ea20000002100 */
[----:B------:R-:W3:Y:S01]  /*11380*/  LDC R20, c[0x0][0x288] ;  /* 0x0000a200ff147b82 */ /* 0x000ee20000000800 */
[----:B-1----:R-:W-:Y:S01]  /*11390*/  IMAD.U32 R0, RZ, RZ, UR49 ;  /* 0x00000031ff007e24 */ /* 0x002fe2000f8e00ff */
[----:B------:R-:W-:-:S04]  /*113a0*/  ULOP3.LUT UR6, UR6, 0x3fff, URZ, 0xc0, !UPT ;  /* 0x00003fff06067892 */ /* 0x000fc8000f8ec03f */
[----:B------:R-:W-:-:S04]  /*113b0*/  ULOP3.LUT UR6, UR6, 0x10000, URZ, 0xfc, !UPT ;  /* 0x0001000006067892 */ /* 0x000fc8000f8efc3f */
[----:B------:R-:W-:-:S04]  /*113c0*/  UIMAD UR6, UR50, 0x700, UR6 ;  /* 0x00000700320678a4 */ /* 0x000fc8000f8e0206 */
[----:B------:R-:W-:-:S05]  /*113d0*/  UIADD3 UR10, UR6, 0x100, URZ ;  /* 0x00000100060a7890 */ /* 0x000fca000fffe03f */
[----:B------:R-:W-:Y:S01]  /*113e0*/  QGMMA.64x128x32.F32.E4M3.E4M3 R24, R224, gdesc[UR4], R24, gsb0 ;  /* 0x01e00004e0187df3 */ /* 0x000fe20008000818 */
        /* <DEDUP_REMOVED lines=39> */
[----:B------:R3:W-:Y:S01]  /*11660*/  @!P1 SYNCS.ARRIVE.TRANS64.RED.A1T0 RZ, [R0+URZ], RZ ;  /* 0x000000ff00ff99a7 */ /* 0x0007e2000810043f */
[----:B------:R-:W-:-:S03]  /*11670*/  ISETP.GE.AND P1, PT, R10, 0x1, PT ;  /* 0x000000010a00780c */ /* 0x000fc60003f26270 */
        /* <DEDUP_REMOVED lines=19> */
.L_x_6243:
[----:B------:R-:W-:-:S05]  /*117b0*/  IMAD.U32 R205, RZ, RZ, UR40 ;  /* 0x00000028ffcd7e24 */ /* 0x000fca000f8e00ff */
[----:B------:R-:W-:-:S13]  /*117c0*/  ISETP.NE.AND P1, PT, R205, 0x1, PT ;  /* 0x00000001cd00780c */ /* 0x000fda0003f25270 */
[----:B------:R-:W1:Y:S01]  /*117d0*/  @P1 LDC.64 R14, c[0x0][0x9e8] ;  /* 0x00027a00ff0e1b82 */ /* 0x000e620000000a00 */
[----:B------:R-:W-:-:S04]  /*117e0*/  @P1 IMAD.IADD R203, R232, 0x1, R8 ;  /* 0x00000001e8cb1824 */ /* 0x000fc800078e0208 */
[----:B-1----:R-:W-:-:S04]  /*117f0*/  @P1 IMAD.HI.U32 R14, R203, R14, RZ ;  /* 0x0000000ecb0e1227 */ /* 0x002fc800078e00ff */
[----:B------:R-:W-:Y:S01]  /*11800*/  IMAD.MOV.U32 R203, RZ, RZ, R11 ;  /* 0x000000ffffcb7224 */ /* 0x000fe200078e000b */
[----:B------:R-:W-:-:S07]  /*11810*/  @P1 SHF.R.U32.HI R203, RZ, R15, R14 ;  /* 0x0000000fffcb1219 */ /* 0x000fce000001160e */
.L_x_6244:
[----:B------:R-:W-:Y:S05]  /*11820*/  BSYNC B0 ;  /* 0x0000000000007941 */ /* 0x000fea0003800000 */
.L_x_6242:
[----:B------:R-:W-:-:S05]  /*11830*/  IMAD R14, R203, R205, R0 ;  /* 0x000000cdcb0e7224 */ /* 0x000fca00078e0200 */
[----:B------:R-:W-:Y:S02]  /*11840*/  VIADDMNMX R20, R14, R205, R20, PT ;  /* 0x000000cd0e147246 */ /* 0x000fe40003800114 */
[----:B------:R-:W-:-:S07]  /*11850*/  VIMNMX R3, R3, R14, !PT ;  /* 0x0000000e03037248 */ /* 0x000fce0007fe0100 */
.L_x_6241:
        /* <DEDUP_REMOVED lines=342> */
.L_x_6247:
[----:B------:R-:W-:-:S05]  /*12dc0*/  IMAD.U32 R120, RZ, RZ, UR40 ;  /* 0x00000028ff787e24 */ /* 0x000fca000f8e00ff */
[----:B------:R-:W-:-:S13]  /*12dd0*/  ISETP.NE.AND P6, PT, R120, 0x1, PT ;  /* 0x000000017800780c */ /* 0x000fda0003fc5270 */
[----:B------:R-:W1:Y:S02]  /*12de0*/  @P6 LDC.64 R20, c[0x0][0x9e8] ;  /* 0x00027a00ff146b82 */ /* 0x000e640000000a00 */
[----:B-1----:R-:W-:-:S05]  /*12df0*/  @P6 IMAD.HI.U32 R20, R3, R20, RZ ;  /* 0x0000001403146227 */ /* 0x002fca00078e00ff */
[----:B------:R-:W-:-:S07]  /*12e00*/  @P6 SHF.R.U32.HI R3, RZ, R21, R20 ;  /* 0x00000015ff036219 */ /* 0x000fce0000011614 */
.L_x_6248:
[----:B------:R-:W-:Y:S05]  /*12e10*/  BSYNC B0 ;  /* 0x0000000000007941 */ /* 0x000fea0003800000 */
.L_x_6246:
[----:B------:R-:W-:-:S05]  /*12e20*/  IMAD R3, R3, R120, R0 ;  /* 0x0000007803037224 */ /* 0x000fca00078e0200 */
[----:B------:R-:W-:Y:S02]  /*12e30*/  VIADDMNMX R200, R3, R120, R200, PT ;  /* 0x0000007803c87246 */ /* 0x000fe400038001c8 */
[----:B------:R-:W-:-:S07]  /*12e40*/  VIMNMX R14, R14, R3, !PT ;  /* 0x000000030e0e7248 */ /* 0x000fce0007fe0100 */
.L_x_6245:
        /* <DEDUP_REMOVED lines=139> */
[----:B------:R-:W-:Y:S01]  /*13700*/  ISETP.GT.AND P2, PT, R14, 0xc9, !P2 ;  /* 0x000000c90e00780c */ /* 0x000fe20005744270 */
[----:B------:R-:W1:Y:S01]  /*13710*/  SHFL.BFLY PT, R3, R20, 0x2, 0x1f ;  /* 0x0c401f0014037f89 */ /* 0x000e6200000e0000 */
        /* <DEDUP_REMOVED lines=9> */
[----:B------:R-:W-:-:S02]  /*137b0*/  ISETP.LT.OR P3, PT, R200, 0xd1, P3 ;  /* 0x000000d1c800780c */ /* 0x000fc40001f61670 */
[C---:B------:R-:W-:Y:S02]  /*137c0*/  ISETP.GT.AND P1, PT, R14.reuse, 0x78, !P1 ;  /* 0x000000780e00780c */ /* 0x040fe40004f24270 */
[----:B------:R-:W-:Y:S02]  /*137d0*/  ISETP.GT.AND P4, PT, R14, 0xd1, !P4 ;  /* 0x000000d10e00780c */ /* 0x000fe40006784270 */
[----:B------:R-:W-:Y:S02]  /*137e0*/  ISETP.LT.OR P1, PT, R200, 0x79, P1 ;  /* 0x00000079c800780c */ /* 0x000fe40000f21670 */
[----:B-1----:R-:W-:Y:S02]  /*137f0*/  FMNMX.FTZ R120, R20, R3, !PT ;  /* 0x0000000314787209 */ /* 0x002fe40007810000 */
[----:B------:R-:W-:Y:S02]  /*13800*/  FSEL R150, R150, -INF , !P1 ;  /* 0xff80000096967808 */ /* 0x000fe40004800000 */
[----:B------:R-:W-:Y:S01]  /*13810*/  LOP3.LUT P1, RZ, R16, 0x200000, RZ, 0xc0, !PT ;  /* 0x0020000010ff7812 */ /* 0x000fe2000782c0ff */
[----:B------:R-:W1:Y:S01]  /*13820*/  SHFL.BFLY PT, R3, R120, 0x1, 0x1f ;  /* 0x0c201f0078037f89 */ /* 0x000e6200000e0000 */
[----:B------:R-:W-:-:S02]  /*13830*/  FSEL R98, R98, -INF , !P3 ;  /* 0xff80000062627808 */ /* 0x000fc40005800000 */
[C---:B------:R-:W-:Y:S02]  /*13840*/  ISETP.GT.AND P1, PT, R14.reuse, 0x79, !P1 ;  /* 0x000000790e00780c */ /* 0x040fe40004f24270 */
[----:B------:R-:W-:Y:S02]  /*13850*/  ISETP.GT.AND P5, PT, R14, 0xd8, !P5 ;  /* 0x000000d80e00780c */ /* 0x000fe40006fa4270 */
[C---:B------:R-:W-:Y:S02]  /*13860*/  ISETP.LT.OR P1, PT, R200.reuse, 0x7a, P1 ;  /* 0x0000007ac800780c */ /* 0x040fe40000f21670 */
[----:B------:R-:W-:Y:S02]  /*13870*/  ISETP.LT.OR P4, PT, R200, 0xd2, P4 ;  /* 0x000000d2c800780c */ /* 0x000fe40002781670 */
[----:B------:R-:W-:Y:S02]  /*13880*/  FSEL R151, R151, -INF , !P1 ;  /* 0xff80000097977808 */ /* 0x000fe40004800000 */
[----:B------:R-:W-:-:S02]  /*13890*/  LOP3.LUT P1, RZ, R16, 0x100000, RZ, 0xc0, !PT ;  /* 0x0010000010ff7812 */ /* 0x000fc4000782c0ff */
[----:B------:R-:W-:Y:S02]  /*138a0*/  ISETP.LT.OR P5, PT, R200, 0xd9, P5 ;  /* 0x000000d9c800780c */ /* 0x000fe40002fa1670 */
[----:B------:R-:W-:Y:S02]  /*138b0*/  ISETP.GT.AND P1, PT, R14, 0x80, !P1 ;  /* 0x000000800e00780c */ /* 0x000fe40004f24270 */
[----:B------:R-:W-:Y:S02]  /*138c0*/  FSEL R99, R99, -INF , !P4 ;  /* 0xff80000063637808 */ /* 0x000fe40006000000 */
[----:B------:R-:W-:Y:S02]  /*138d0*/  ISETP.LT.OR P1, PT, R200, 0x81, P1 ;  /* 0x00000081c800780c */ /* 0x000fe40000f21670 */
[----:B-1----:R-:W-:Y:S02]  /*138e0*/  FMNMX.FTZ R3, R120, R3, !PT ;  /* 0x0000000378037209 */ /* 0x002fe40007810000 */
[----:B------:R-:W-:-:S02]  /*138f0*/  FSEL R122, R122, -INF , !P1 ;  /* 0xff8000007a7a7808 */ /* 0x000fc40004800000 */
        /* <DEDUP_REMOVED lines=107> */
[----:B------:R-:W-:Y:S02]  /*13fb0*/  FMNMX.FTZ R164, R186, R13, !PT ;  /* 0x0000000dbaa47209 */ /* 0x000fe40007810000 */
[----:B------:R-:W-:Y:S02]  /*13fc0*/  FSEL R0, R0, RZ, P1 ;  /* 0x000000ff00007208 */ /* 0x000fe40000800000 */
[----:B------:R-:W-:-:S03]  /*13fd0*/  ISETP.LT.OR P2, PT, R200, 0xda, P2 ;  /* 0x000000dac800780c */ /* 0x000fc60001741670 */
        /* <DEDUP_REMOVED lines=71> */
[----:B------:R-:W-:Y:S01]  /*14450*/  MUFU.EX2 R185, R185 ;  /* 0x000000b900b97308 */ /* 0x000fe20000000800 */
[----:B------:R-:W-:-:S03]  /*14460*/  FMNMX.FTZ R174, R158, R197, !PT ;  /* 0x000000c59eae7209 */ /* 0x000fc60007810000 */
[----:B------:R-:W-:Y:S01]  /*14470*/  FADD.FTZ R205, -R205, R12 ;  /* 0x0000000ccdcd7221 */ /* 0x000fe20000010100 */
        /* <DEDUP_REMOVED lines=14> */
[----:B-1----:R-:W-:-:S04]  /*14560*/  FMNMX.FTZ R184, R146, R197, !PT ;  /* 0x000000c592b87209 */ /* 0x002fc80007810000 */
        /* <DEDUP_REMOVED lines=34> */
[----:B------:R-:W-:-:S01]  /*14790*/  FFMA.FTZ R188, R2, R109, -R0 ;  /* 0x0000006d02bc7223 */ /* 0x000fc20000010800 */
[----:B------:R-:W-:Y:S01]  /*147a0*/  FSEL R109, R103, -INF , !P2 ;  /* 0xff800000676d7808 */ /* 0x000fe20005000000 */
[----:B------:R-:W-:Y:S01]  /*147b0*/  MUFU.EX2 R164, R217 ;  /* 0x000000d900a47308 */ /* 0x000fe20000000800 */
[----:B------:R-:W-:Y:S02]  /*147c0*/  FMNMX.FTZ R108, R98, R197, !PT ;  /* 0x000000c5626c7209 */ /* 0x000fe40007810000 */
[----:B------:R-:W-:Y:S01]  /*147d0*/  FSEL R197, R102, -INF , !P5 ;  /* 0xff80000066c57808 */ /* 0x000fe20006800000 */
[----:B------:R-:W-:-:S01]  /*147e0*/  FFMA.FTZ R102, R2, R112, -R0 ;  /* 0x0000007002667223 */ /* 0x000fc20000010800 */
[----:B------:R-:W-:-:S03]  /*147f0*/  FMNMX.FTZ R108, R99, R108, !PT ;  /* 0x0000006c636c7209 */ /* 0x000fc60007810000 */
[----:B------:R-:W-:Y:S01]  /*14800*/  MUFU.EX2 R103, R188 ;  /* 0x000000bc00677308 */ /* 0x000fe20000000800 */
[----:B------:R-:W-:-:S04]  /*14810*/  FMNMX.FTZ R108, R197, R108, !PT ;  /* 0x0000006cc56c7209 */ /* 0x000fc80007810000 */
[----:B------:R-:W-:Y:S01]  /*14820*/  FMNMX.FTZ R112, R109, R108, !PT ;  /* 0x0000006c6d707209 */ /* 0x000fe20007810000 */
[----:B------:R-:W-:-:S01]  /*14830*/  FFMA.FTZ R108, R2, R116, -R0 ;  /* 0x00000074026c7223 */ /* 0x000fc20000010800 */
[C---:B------:R-:W-:Y:S01]  /*14840*/  FFMA.FTZ R116, R2.reuse, R101, -R0 ;  /* 0x0000006502747223 */ /* 0x040fe20000010800 */
[----:B------:R-:W-:Y:S01]  /*14850*/  FMUL.FTZ R101, R2, R205 ;  /* 0x000000cd02657220 */ /* 0x000fe20000410000 */
[----:B------:R-:W-:Y:S01]  /*14860*/  MUFU.EX2 R157, R157 ;  /* 0x0000009d009d7308 */ /* 0x000fe20000000800 */
[----:B------:R-:W1:Y:S07]  /*14870*/  SHFL.BFLY PT, R203, R112, 0x2, 0x1f ;  /* 0x0c401f0070cb7f89 */ /* 0x000e6e00000e0000 */
[----:B------:R-:W2:Y:S08]  /*14880*/  MUFU.EX2 R101, R101 ;  /* 0x0000006500657308 */ /* 0x000eb00000000800 */
[----:B------:R-:W-:Y:S08]  /*14890*/  MUFU.EX2 R168, R219 ;  /* 0x000000db00a87308 */ /* 0x000ff00000000800 */
[----:B------:R-:W-:Y:S01]  /*148a0*/  MUFU.EX2 R161, R161 ;  /* 0x000000a100a17308 */ /* 0x000fe20000000800 */
[----:B-1----:R-:W-:Y:S01]  /*148b0*/  FMNMX.FTZ R203, R112, R203, !PT ;  /* 0x000000cb70cb7209 */ /* 0x002fe20007810000 */
[----:B--2---:R-:W-:-:S04]  /*148c0*/  FFMA.FTZ R6, R101, R6, R20 ;  /* 0x0000000665067223 */ /* 0x004fc80000010014 */
[----:B------:R-:W1:Y:S01]  /*148d0*/  SHFL.BFLY PT, R112, R203, 0x1, 0x1f ;  /* 0x0c201f00cb707f89 */ /* 0x000e6200000e0000 */
[----:B------:R-:W-:-:S01]  /*148e0*/  FADD.FTZ R6, R185, R6 ;  /* 0x00000006b9067221 */ /* 0x000fc20000010000 */
[----:B------:R-:W-:Y:S08]  /*148f0*/  MUFU.EX2 R170, R221 ;  /* 0x000000dd00aa7308 */ /* 0x000ff00000000800 */
[----:B------:R-:W-:Y:S08]  /*14900*/  MUFU.EX2 R165, R165 ;  /* 0x000000a500a57308 */ /* 0x000ff00000000800 */
[----:B------:R-:W-:Y:S01]  /*14910*/  MUFU.EX2 R172, R223 ;  /* 0x000000df00ac7308 */ /* 0x000fe20000000800 */
[----:B-1----:R-:W-:-:S07]  /*14920*/  FMNMX.FTZ R0, R203, R112, !PT ;  /* 0x00000070cb007209 */ /* 0x002fce0007810000 */
[----:B------:R1:W-:Y:S01]  /*14930*/  MUFU.EX2 R203, R116 ;  /* 0x0000007400cb7308 */ /* 0x0003e20000000800 */
[----:B------:R-:W-:Y:S01]  /*14940*/  FSETP.NEU.FTZ.AND P1, PT, R0, -INF , PT ;  /* 0xff8000000000780b */ /* 0x000fe20003f3d000 */
[----:B------:R-:W-:-:S03]  /*14950*/  FFMA.FTZ R12, R2, R0, -8 ;  /* 0xc1000000020c7423 */ /* 0x000fc60000010000 */
[----:B------:R-:W-:Y:S02]  /*14960*/  FSEL R192, R0, RZ, P1 ;  /* 0x000000ff00c07208 */ /* 0x000fe40000800000 */
[----:B------:R-:W-:Y:S01]  /*14970*/  FSEL R205, R12, RZ, P1 ;  /* 0x000000ff0ccd7208 */ /* 0x000fe20000800000 */
[----:B------:R-:W-:Y:S04]  /*14980*/  MUFU.EX2 R137, R137 ;  /* 0x0000008900897308 */ /* 0x000fe80000000800 */
[----:B------:R-:W-:-:S01]  /*14990*/  FFMA.FTZ R112, R2, R190, -R205 ;  /* 0x000000be02707223 */ /* 0x000fc200000108cd */
[C-C-:B------:R-:W-:Y:S01]  /*149a0*/  FFMA.FTZ R190, R2.reuse, R175, -R205.reuse ;  /* 0x000000af02be7223 */ /* 0x140fe200000108cd */
[----:B------:R-:W-:-:S01]  /*149b0*/  FFMA.FTZ R175, R2, R178, -R205 ;  /* 0x000000b202af7223 */ /* 0x000fc200000108cd */
[C-C-:B------:R-:W-:Y:S01]  /*149c0*/  FFMA.FTZ R178, R2.reuse, R179, -R205.reuse ;  /* 0x000000b302b27223 */ /* 0x140fe200000108cd */
[----:B------:R-:W-:-:S01]  /*149d0*/  FFMA.FTZ R179, R2, R182, -R205 ;  /* 0x000000b602b37223 */ /* 0x000fc200000108cd */
[----:B------:R-:W-:Y:S01]  /*149e0*/  FFMA.FTZ R182, R2, R183, -R205 ;  /* 0x000000b702b67223 */ /* 0x000fe200000108cd */
[----:B------:R-:W-:-:S01]  /*149f0*/  FADD.FTZ R183, -R192, R13 ;  /* 0x0000000dc0b77221 */ /* 0x000fc20000010100 */
[C-C-:B------:R-:W-:Y:S01]  /*14a00*/  FFMA.FTZ R12, R2.reuse, R186, -R205.reuse ;  /* 0x000000ba020c7223 */ /* 0x140fe200000108cd */
[----:B------:R-:W-:-:S01]  /*14a10*/  FFMA.FTZ R187, R2, R187, -R205 ;  /* 0x000000bb02bb7223 */ /* 0x000fc200000108cd */
[C-C-:B------:R-:W-:Y:S01]  /*14a20*/  FFMA.FTZ R191, R2.reuse, R191, -R205.reuse ;  /* 0x000000bf02bf7223 */ /* 0x140fe200000108cd */
[C---:B------:R-:W-:Y:S01]  /*14a30*/  FMUL.FTZ R183, R2.reuse, R183 ;  /* 0x000000b702b77220 */ /* 0x040fe20000410000 */
        /* <DEDUP_REMOVED lines=42> */
[----:B------:R-:W-:Y:S01]  /*14ce0*/  FFMA.FTZ R150, R2, R151, -R205 ;  /* 0x0000009702967223 */ /* 0x000fe200000108cd */
[----:B------:R-:W-:-:S01]  /*14cf0*/  FADD.FTZ R151, R15, R6 ;  /* 0x000000060f977221 */ /* 0x000fc20000010000 */
[----:B------:R-:W-:Y:S01]  /*14d00*/  FFMA.FTZ R114, R2, R114, -R205 ;  /* 0x0000007202727223 */ /* 0x000fe200000108cd */
[----:B------:R-:W-:-:S01]  /*14d10*/  FADD.FTZ R6, R112, R5 ;  /* 0x0000000570067221 */ /* 0x000fc20000010000 */
[----:B------:R-:W-:Y:S01]  /*14d20*/  FFMA.FTZ R115, R2, R115, -R205 ;  /* 0x0000007302737223 */ /* 0x000fe200000108cd */
[----:B------:R-:W-:-:S01]  /*14d30*/  FADD.FTZ R151, R120, R151 ;  /* 0x0000009778977221 */ /* 0x000fc20000010000 */
[----:B------:R-:W2:Y:S01]  /*14d40*/  MUFU.EX2 R195, R195 ;  /* 0x000000c300c37308 */ /* 0x000ea20000000800 */
[----:B---3--:R-:W-:-:S01]  /*14d50*/  FADD.FTZ R5, R191, R6 ;  /* 0x00000006bf057221 */ /* 0x008fc20000010000 */
[----:B------:R-:W-:Y:S01]  /*14d60*/  FFMA.FTZ R118, R2, R118, -R205 ;  /* 0x0000007602767223 */ /* 0x000fe200000108cd */
[----:B------:R-:W-:-:S01]  /*14d70*/  FADD.FTZ R6, R136, R151 ;  /* 0x0000009788067221 */ /* 0x000fc20000010000 */
        /* <DEDUP_REMOVED lines=138> */
[----:B------:R-:W-:-:S03]  /*15620*/  FADD.FTZ R5, R103, R6 ;  /* 0x0000000667057221 */ /* 0x000fc60000010000 */
        /* <DEDUP_REMOVED lines=16> */
[----:B------:R-:W-:-:S06]  /*15730*/  FFMA.FTZ R151, R2, R197, -R205 ;  /* 0x000000c502977223 */ /* 0x000fcc00000108cd */
        /* <DEDUP_REMOVED lines=36> */
.L_x_6249:
        /* <DEDUP_REMOVED lines=131> */
[----:B------:R-:W-:-:S05]  /*161b0*/  UMOV UR48, UR49 ;  /* 0x0000003100307c82 */ /* 0x000fca0008000000 */
.L_x_6232:
[----:B------:R-:W-:Y:S06]  /*161c0*/  BAR.ARV 0x8, 0x120 ;  /* 0x0204800000007b1d */ /* 0x000fec0000002000 */
[----:B------:R-:W-:Y:S05]  /*161d0*/  @!P0 BRA `(.L_x_6251) ;  /* 0x0000000000048947 */ /* 0x000fea0003800000 */
[----:B------:R-:W-:Y:S01]  /*161e0*/  BPT.TRAP 0x1 ;  /* 0x000000040000795c */ /* 0x000fe20000300000 */
.L_x_6251:
[----:B------:R-:W-:Y:S01]  /*161f0*/  ULEA UR5, UR48, UR37, 0x3 ;  /* 0x0000002530057291 */ /* 0x000fe2000f8e183f */
[----:B------:R-:W-:-:S08]  /*16200*/  SHF.L.U32 R4, R18, 0x1f, RZ ;  /* 0x0000001f12047819 */ /* 0x000fd000000006ff */
[----:B------:R1:W2:Y:S01]  /*16210*/  SYNCS.PHASECHK.TRANS64.TRYWAIT P1, [UR5+0x2e850], R4 ;  /* 0x02e85004ff0075a7 */ /* 0x0002a20008020145 */
[----:B------:R-:W-:Y:S05]  /*16220*/  @!P0 BRA `(.L_x_6252) ;  /* 0x0000000000048947 */ /* 0x000fea0003800000 */
[----:B------:R-:W-:Y:S01]  /*16230*/  BPT.TRAP 0x1 ;  /* 0x000000040000795c */ /* 0x000fe20000300000 */
.L_x_6252:
[----:B--2---:R-:W-:Y:S05]  /*16240*/  @P1 BRA `(.L_x_6253) ;  /* 0x0000000000081947 */ /* 0x004fea0003800000 */
[----:B------:R-:W2:Y:S02]  /*16250*/  SYNCS.PHASECHK.TRANS64.TRYWAIT P1, [UR5+0x2e850], R4 ;  /* 0x02e85004ff0075a7 */ /* 0x000ea40008020145 */
[----:B--2---:R-:W-:Y:S05]  /*16260*/  @!P1 BRA `(.L_x_6254) ;  /* 0x0000006000549947 */ /* 0x004fea0003800000 */
.L_x_6253:
[----:B------:R-:W-:Y:S01]  /*16270*/  UIADD3 UR37, UR37, 0x400, URZ ;  /* 0x0000040025257890 */ /* 0x000fe2000fffe03f */
[----:B------:R-:W-:Y:S01]  /*16280*/  WARPGROUP.ARRIVE ;  /* 0x00000000000079c5 */ /* 0x000fe20000000000 */
[----:B------:R-:W-:Y:S01]  /*16290*/  UMOV UR7, 0xc0000010 ;  /* 0xc000001000077882 */ /* 0x000fe20000000000 */
[----:B------:R-:W3:Y:S01]  /*162a0*/  LDC.64 R12, c[0x0][0x9a0] ;  /* 0x00026800ff0c7b82 */ /* 0x000ee20000000a00 */
[----:B------:R-:W-:Y:S01]  /*162b0*/  USHF.R.U32.HI UR37, URZ, 0x4, UR37 ;  /* 0x000000043f257899 */ /* 0x000fe20008011625 */
[----:B--2---:R-:W-:-:S03]  /*162c0*/  IMAD.U32 R7, RZ, RZ, UR44 ;  /* 0x0000002cff077e24 */ /* 0x004fc6000f8e00ff */
[----:B------:R-:W-:-:S04]  /*162d0*/  ULOP3.LUT UR37, UR37, 0x3fff, URZ, 0xc0, !UPT ;  /* 0x00003fff25257892 */ /* 0x000fc8000f8ec03f */
[----:B------:R-:W-:-:S04]  /*162e0*/  ULOP3.LUT UR4, UR37, 0x10000, URZ, 0xfc, !UPT ;  /* 0x0001000025047892 */ /* 0x000fc8000f8efc3f */
[----:B------:R-:W-:-:S07]  /*162f0*/  UIMAD UR4, UR48, 0x700, UR4 ;  /* 0x00000700300478a4 */ /* 0x000fce000f8e0204 */
[----:B------:R-:W-:Y:S02]  /*16300*/  UMOV UR6, UR4 ;  /* 0x0000000400067c82 */ /* 0x000fe40008000000 */
[----:B------:R-:W-:Y:S01]  /*16310*/  QGMMA.64x128x32.F32.E4M3.E4M3 R24, R224, gdesc[UR4], R24, gsb0 ;  /* 0x01e00004e0187df3 */ /* 0x000fe20008000818 */
        /* <DEDUP_REMOVED lines=8> */
[----:B------:R-:W-:Y:S01]  /*163a0*/  @P1 SHF.R.S32.HI R7, RZ, 0x1f, R233 ;  /* 0x0000001fff071819 */ /* 0x000fe200000114e9 */
[----:B------:R-:W-:-:S04]  /*163b0*/  @P1 IMAD.WIDE.U32 R8, R10, UR44, RZ ;  /* 0x0000002c0a081c25 */ /* 0x000fc8000f8e00ff */
[----:B------:R-:W-:Y:S02]  /*163c0*/  @P1 IMAD R11, R11, UR44, R4 ;  /* 0x0000002c0b0b1c24 */ /* 0x000fe4000f8e0204 */
[-C--:B--2---:R-:W-:Y:S02]  /*163d0*/  @P1 IMAD R4, R7, R14.reuse, RZ ;  /* 0x0000000e07041224 */ /* 0x084fe400078e02ff */
[----:B------:R-:W-:Y:S02]  /*163e0*/  @P1 IMAD.IADD R9, R9, 0x1, R11 ;  /* 0x0000000109091824 */ /* 0x000fe400078e020b */
[C---:B------:R-:W-:Y:S02]  /*163f0*/  @P1 IMAD R7, R233.reuse, R15, R4 ;  /* 0x0000000fe9071224 */ /* 0x040fe400078e0204 */
[----:B------:R-:W-:-:S04]  /*16400*/  @P1 IMAD.WIDE.U32 R8, R233, R14, R8 ;  /* 0x0000000ee9081225 */ /* 0x000fc800078e0008 */
[----:B------:R-:W-:Y:S01]  /*16410*/  @P1 IMAD.IADD R4, R9, 0x1, R7 ;  /* 0x0000000109041824 */ /* 0x000fe200078e0207 */
[----:B------:R-:W-:Y:S01]  /*16420*/  @P1 LEA R10, P2, R8, R12, 0x2 ;  /* 0x0000000c080a1211 */ /* 0x000fe200078410ff */
[----:B------:R-:W-:-:S03]  /*16430*/  IMAD.MOV.U32 R7, RZ, RZ, 0x3f800000 ;  /* 0x3f800000ff077424 */ /* 0x000fc600078e00ff */
[----:B------:R-:W-:-:S05]  /*16440*/  @P1 LEA.HI.X R11, R8, R13, R4, 0x2, P2 ;  /* 0x0000000d080b1211 */ /* 0x000fca00010f1404 */
[----:B------:R1:W2:Y:S01]  /*16450*/  @P1 LDG.E R7, desc[UR46][R10.64] ;  /* 0x0000002e0a071981 */ /* 0x0002a2000c1e1900 */
        /* <DEDUP_REMOVED lines=21> */
[----:B------:R-:W3:Y:S04]  /*165b0*/  SHFL.BFLY PT, R9, R6, 0x2, 0x1f ;  /* 0x0c401f0006097f89 */ /* 0x000ee800000e0000 */
[----:B------:R-:W4:Y:S01]  /*165c0*/  SHFL.BFLY PT, R8, R5, 0x2, 0x1f ;  /* 0x0c401f0005087f89 */ /* 0x000f2200000e0000 */
[----:B------:R-:W-:Y:S02]  /*165d0*/  WARPGROUP.DEPBAR.LE gsb0, 0x0 ;  /* 0x00008000000079c5 */ /* 0x000fe40000010000 */
[----:B------:R-:W-:-:S06]  /*165e0*/  WARPGROUP.ARRIVE ;  /* 0x00000000000079c5 */ /* 0x000fcc0000000000 */
[----:B------:R-:W-:Y:S01]  /*165f0*/  QGMMA.64x128x32.F32.E4M3.E4M3 R24, R204, gdesc[UR4], R24, gsb0 ;  /* 0x01e00004cc187df3 */ /* 0x000fe20008000818 */
[----:B------:R-:W-:Y:S01]  /*16600*/  UMOV UR6, UR4 ;  /* 0x0000000400067c82 */ /* 0x000fe20008000000 */
[----:B------:R-:W-:Y:S01]  /*16610*/  UMOV UR7, 0xc0000010 ;  /* 0xc000001000077882 */ /* 0x000fe20000000000 */
[----:B---3--:R-:W-:-:S01]  /*16620*/  FADD.FTZ R9, R9, R6 ;  /* 0x0000000609097221 */ /* 0x008fc20000010000 */
[----:B----4-:R-:W-:-:S04]  /*16630*/  FADD.FTZ R8, R8, R5 ;  /* 0x0000000508087221 */ /* 0x010fc80000010000 */
[----:B------:R-:W3:Y:S04]  /*16640*/  SHFL.BFLY PT, R4, R9, 0x1, 0x1f ;  /* 0x0c201f0009047f89 */ /* 0x000ee800000e0000 */
[----:B-1----:R-:W1:Y:S01]  /*16650*/  SHFL.BFLY PT, R11, R8, 0x1, 0x1f ;  /* 0x0c201f00080b7f89 */ /* 0x002e6200000e0000 */
[----:B------:R-:W-:Y:S02]  /*16660*/  IMAD.MOV.U32 R6, RZ, RZ, RZ ;  /* 0x000000ffff067224 */ /* 0x000fe400078e00ff */
[----:B---3--:R-:W-:Y:S01]  /*16670*/  FADD.FTZ R12, R9, R4 ;  /* 0x00000004090c7221 */ /* 0x008fe20000010000 */
        /* <DEDUP_REMOVED lines=28> */
.L_x_6255:
        /* <DEDUP_REMOVED lines=74> */
.L_x_6181:
        /* <DEDUP_REMOVED lines=29> */
[----:B------:R-:W-:Y:S01]  /*16eb0*/  F2FP.BF16.F32.PACK_AB R28, R61, R28 ;  /* 0x0000001c3d1c723e */ /* 0x000fe200000010ff */
[----:B------:R-:W-:Y:S01]  /*16ec0*/  USHF.R.S32.HI UR6, URZ, 0x1f, UR44 ;  /* 0x0000001f3f067899 */ /* 0x000fe2000801142c */
[----:B------:R-:W-:Y:S01]  /*16ed0*/  SEL R51, R21, R20, P0 ;  /* 0x0000001415337207 */ /* 0x000fe20000000000 */
[----:B------:R-:W-:Y:S01]  /*16ee0*/  UIADD3 UR5, UR9, UR5, URZ ;  /* 0x0000000509057290 */ /* 0x000fe2000fffe03f */
[----:B------:R-:W-:-:S02]  /*16ef0*/  SEL R53, R20, R21, P0 ;  /* 0x0000001514357207 */ /* 0x000fc40000000000 */
[----:B------:R-:W-:Y:S02]  /*16f00*/  SEL R59, R9, R8, P0 ;  /* 0x00000008093b7207 */ /* 0x000fe40000000000 */
[----:B------:R-:W-:Y:S02]  /*16f10*/  SEL R61, R8, R9, P0 ;  /* 0x00000009083d7207 */ /* 0x000fe40000000000 */
[C---:B------:R-:W-:Y:S02]  /*16f20*/  IADD3 R21, P6, R228.reuse, 0x20, RZ ;  /* 0x00000020e4157810 */ /* 0x040fe40007fde0ff */
[----:B------:R-:W-:Y:S02]  /*16f30*/  IADD3 R9, P4, R228, 0x4020, RZ ;  /* 0x00004020e4097810 */ /* 0x000fe40007f9e0ff */
[----:B------:R-:W-:Y:S02]  /*16f40*/  F2FP.BF16.F32.PACK_AB R11, R78, R11 ;  /* 0x0000000b4e0b723e */ /* 0x000fe400000010ff */
[----:B------:R-:W-:-:S02]  /*16f50*/  F2FP.BF16.F32.PACK_AB R10, R79, R10 ;  /* 0x0000000a4f0a723e */ /* 0x000fc400000010ff */
[----:B------:R-:W-:Y:S02]  /*16f60*/  LOP3.LUT R20, R21, 0x380, RZ, 0xc0, !PT ;  /* 0x0000038015147812 */ /* 0x000fe400078ec0ff */
[----:B------:R-:W-:Y:S02]  /*16f70*/  LOP3.LUT R8, R9, 0x380, RZ, 0xc0, !PT ;  /* 0x0000038009087812 */ /* 0x000fe400078ec0ff */
[----:B------:R-:W-:Y:S02]  /*16f80*/  SHF.R.U64 R20, R20, 0x3, RZ ;  /* 0x0000000314147819 */ /* 0x000fe400000012ff */
[----:B------:R-:W-:Y:S02]  /*16f90*/  SEL R79, R11, R10, P0 ;  /* 0x0000000a0b4f7207 */ /* 0x000fe40000000000 */
[----:B------:R-:W-:Y:S02]  /*16fa0*/  SEL R81, R10, R11, P0 ;  /* 0x0000000b0a517207 */ /* 0x000fe40000000000 */
[----:B------:R-:W-:-:S02]  /*16fb0*/  IADD3 R11, P3, R228, 0x4000, RZ ;  /* 0x00004000e40b7810 */ /* 0x000fc40007f7e0ff */
[----:B------:R-:W-:Y:S02]  /*16fc0*/  SHF.R.U64 R8, R8, 0x3, RZ ;  /* 0x0000000308087819 */ /* 0x000fe400000012ff */
[----:B------:R-:W-:Y:S01]  /*16fd0*/  LOP3.LUT R20, R20, R21, RZ, 0x3c, !PT ;  /* 0x0000001514147212 */ /* 0x000fe200078e3cff */
[----:B------:R-:W-:Y:S01]  /*16fe0*/  IMAD.X R21, RZ, RZ, R229, P6 ;  /* 0x000000ffff157224 */ /* 0x000fe200030e06e5 */
[----:B------:R-:W-:Y:S02]  /*16ff0*/  F2FP.BF16.F32.PACK_AB R15, R70, R15 ;  /* 0x0000000f460f723e */ /* 0x000fe400000010ff */
[----:B------:R-:W-:Y:S02]  /*17000*/  F2FP.BF16.F32.PACK_AB R14, R71, R14 ;  /* 0x0000000e470e723e */ /* 0x000fe400000010ff */
[----:B------:R-:W-:Y:S02]  /*17010*/  LOP3.LUT R10, R11, 0x380, RZ, 0xc0, !PT ;  /* 0x000003800b0a7812 */ /* 0x000fe400078ec0ff */
[----:B------:R-:W-:-:S02]  /*17020*/  LOP3.LUT R8, R8, R9, RZ, 0x3c, !PT ;  /* 0x0000000908087212 */ /* 0x000fc400078e3cff */
[----:B-1----:R-:W-:Y:S02]  /*17030*/  IADD3 R3, P6, R228, 0x4060, RZ ;  /* 0x00004060e4037810 */ /* 0x002fe40007fde0ff */
[----:B------:R-:W-:Y:S02]  /*17040*/  SHF.R.S32.HI R9, RZ, 0x1f, R42 ;  /* 0x0000001fff097819 */ /* 0x000fe4000001142a */
[----:B------:R-:W-:Y:S02]  /*17050*/  F2FP.BF16.F32.PACK_AB R12, R77, R12 ;  /* 0x0000000c4d0c723e */ /* 0x000fe400000010ff */
[----:B------:R-:W-:Y:S02]  /*17060*/  SEL R75, R15, R14, P0 ;  /* 0x0000000e0f4b7207 */ /* 0x000fe40000000000 */
[----:B------:R-:W-:Y:S02]  /*17070*/  SEL R77, R14, R15, P0 ;  /* 0x0000000f0e4d7207 */ /* 0x000fe40000000000 */
[----:B------:R-:W-:-:S02]  /*17080*/  SHF.R.U64 R10, R10, 0x3, RZ ;  /* 0x000000030a0a7819 */ /* 0x000fc400000012ff */
[----:B------:R-:W-:Y:S02]  /*17090*/  IADD3 R15, P1, R228, 0x40, RZ ;  /* 0x00000040e40f7810 */ /* 0x000fe40007f3e0ff */
[----:B------:R-:W-:Y:S02]  /*170a0*/  LOP3.LUT R2, R3, 0x380, RZ, 0xc0, !PT ;  /* 0x0000038003027812 */ /* 0x000fe400078ec0ff */
[----:B------:R-:W-:Y:S02]  /*170b0*/  LEA.HI R0, R9, R42, RZ, 0x7 ;  /* 0x0000002a09007211 */ /* 0x000fe400078f38ff */
[----:B------:R-:W-:Y:S02]  /*170c0*/  F2FP.BF16.F32.PACK_AB R25, R62, R25 ;  /* 0x000000193e19723e */ /* 0x000fe400000010ff */
[----:B------:R-:W-:Y:S02]  /*170d0*/  F2FP.BF16.F32.PACK_AB R24, R63, R24 ;  /* 0x000000183f18723e */ /* 0x000fe400000010ff */
[----:B------:R-:W-:-:S02]  /*170e0*/  LOP3.LUT R10, R10, R11, RZ, 0x3c, !PT ;  /* 0x0000000b0a0a7212 */ /* 0x000fc400078e3cff */
[----:B------:R-:W-:Y:S02]  /*170f0*/  LOP3.LUT R14, R15, 0x380, RZ, 0xc0, !PT ;  /* 0x000003800f0e7812 */ /* 0x000fe400078ec0ff */
[----:B------:R-:W-:Y:S02]  /*17100*/  SHF.R.U64 R2, R2, 0x3, RZ ;  /* 0x0000000302027819 */ /* 0x000fe400000012ff */
[----:B------:R-:W-:Y:S02]  /*17110*/  LOP3.LUT R11, R0, 0xffffff80, RZ, 0xc0, !PT ;  /* 0xffffff80000b7812 */ /* 0x000fe400078ec0ff */
[----:B------:R-:W-:Y:S02]  /*17120*/  F2FP.BF16.F32.PACK_AB R40, R40, R57 ;  /* 0x000000392828723e */ /* 0x000fe400000010ff */
[----:B------:R-:W-:Y:S01]  /*17130*/  SEL R71, R25, R24, P0 ;  /* 0x0000001819477207 */ /* 0x000fe20000000000 */
[----:B------:R-:W-:Y:S01]  /*17140*/  IMAD.IADD R11, R42, 0x1, -R11 ;  /* 0x000000012a0b7824 */ /* 0x000fe200078e0a0b */
[----:B------:R-:W-:-:S02]  /*17150*/  SEL R73, R24, R25, P0 ;  /* 0x0000001918497207 */ /* 0x000fc40000000000 */
[----:B------:R-:W-:Y:S02]  /*17160*/  SHF.R.U64 R14, R14, 0x3, RZ ;  /* 0x000000030e0e7819 */ /* 0x000fe400000012ff */
[----:B------:R-:W-:Y:S02]  /*17170*/  LOP3.LUT R25, R228, 0x380, RZ, 0xc0, !PT ;  /* 0x00000380e4197812 */ /* 0x000fe400078ec0ff */
[----:B------:R-:W-:Y:S01]  /*17180*/  LOP3.LUT R2, R2, R3, RZ, 0x3c, !PT ;  /* 0x0000000302027212 */ /* 0x000fe200078e3cff */
[----:B------:R-:W-:Y:S01]  /*17190*/  IMAD.X R3, RZ, RZ, R229, P6 ;  /* 0x000000ffff037224 */ /* 0x000fe200030e06e5 */
[----:B------:R-:W-:Y:S02]  /*171a0*/  SEL R63, R40, R49, P0 ;  /* 0x00000031283f7207 */ /* 0x000fe40000000000 */
[----:B------:R-:W-:Y:S02]  /*171b0*/  SEL R49, R49, R40, P0 ;  /* 0x0000002831317207 */ /* 0x000fe40000000000 */
[----:B------:R-:W-:-:S02]  /*171c0*/  F2FP.BF16.F32.PACK_AB R94, R94, R95 ;  /* 0x0000005f5e5e723e */ /* 0x000fc400000010ff */
[----:B------:R-:W-:Y:S02]  /*171d0*/  F2FP.BF16.F32.PACK_AB R93, R92, R93 ;  /* 0x0000005d5c5d723e */ /* 0x000fe400000010ff */
[----:B------:R-:W-:Y:S01]  /*171e0*/  F2FP.BF16.F32.PACK_AB R90, R90, R91 ;  /* 0x0000005b5a5a723e */ /* 0x000fe200000010ff */
[----:B------:R-:W-:Y:S01]  /*171f0*/  VIADD R91, R235, UR42 ;  /* 0x0000002aeb5b7c36 */ /* 0x000fe20008000000 */
[----:B------:R-:W-:Y:S02]  /*17200*/  F2FP.BF16.F32.PACK_AB R89, R88, R89 ;  /* 0x000000595859723e */ /* 0x000fe400000010ff */
[----:B------:R-:W-:Y:S01]  /*17210*/  LOP3.LUT R14, R14, R15, RZ, 0x3c, !PT ;  /* 0x0000000f0e0e7212 */ /* 0x000fe200078e3cff */
[----:B------:R-:W-:Y:S01]  /*17220*/  IMAD.X R15, RZ, RZ, R229, P1 ;  /* 0x000000ffff0f7224 */ /* 0x000fe200008e06e5 */
[----:B------:R-:W-:Y:S02]  /*17230*/  SHF.R.U64 R25, R25, 0x3, RZ ;  /* 0x0000000319197819 */ /* 0x000fe400000012ff */
[----:B------:R-:W-:-:S02]  /*17240*/  F2FP.BF16.F32.PACK_AB R38, R38, R41 ;  /* 0x000000292626723e */ /* 0x000fc400000010ff */
[----:B------:R-:W-:Y:S02]  /*17250*/  F2FP.BF16.F32.PACK_AB R39, R39, R34 ;  /* 0x000000222727723e */ /* 0x000fe400000010ff */
[----:B------:R-:W-:Y:S02]  /*17260*/  MOV R62, R20 ;  /* 0x00000014003e7202 */ /* 0x000fe40000000f00 */
[----:B------:R-:W-:Y:S01]  /*17270*/  LOP3.LUT P1, RZ, R11, 0x3, RZ, 0xc0, !PT ;  /* 0x000000030bff7812 */ /* 0x000fe2000782c0ff */
[----:B------:R-:W-:Y:S01]  /*17280*/  IMAD.X R11, RZ, RZ, R229, P3 ;  /* 0x000000ffff0b7224 */ /* 0x000fe200018e06e5 */
[----:B------:R-:W-:Y:S01]  /*17290*/  MOV R21, R2 ;  /* 0x0000000200157202 */ /* 0x000fe20000000f00 */
[----:B------:R-:W-:Y:S01]  /*172a0*/  VIADD R3, R91, 0x8 ;  /* 0x000000085b037836 */ /* 0x000fe20000000000 */
[----:B------:R-:W-:Y:S02]  /*172b0*/  F2FP.BF16.F32.PACK_AB R7, R86, R7 ;  /* 0x000000075607723e */ /* 0x000fe400000010ff */
[----:B------:R-:W-:-:S02]  /*172c0*/  F2FP.BF16.F32.PACK_AB R6, R87, R6 ;  /* 0x000000065706723e */ /* 0x000fc400000010ff */
[----:B------:R-:W-:Y:S01]  /*172d0*/  SEL R35, R94, R93, P0 ;  /* 0x0000005d5e237207 */ /* 0x000fe20000000000 */
[----:B------:R-:W1:Y:S01]  /*172e0*/  LDC.64 R86, c[0x0][0xb78] ;  /* 0x0002de00ff567b82 */ /* 0x000e620000000a00 */
[----:B------:R-:W-:Y:S02]  /*172f0*/  F2FP.BF16.F32.PACK_AB R37, R44, R37 ;  /* 0x000000252c25723e */ /* 0x000fe400000010ff */
[----:B------:R-:W-:Y:S02]  /*17300*/  F2FP.BF16.F32.PACK_AB R31, R46, R31 ;  /* 0x0000001f2e1f723e */ /* 0x000fe400000010ff */
[----:B------:R-:W-:Y:S02]  /*17310*/  F2FP.BF16.F32.PACK_AB R36, R45, R36 ;  /* 0x000000242d24723e */ /* 0x000fe400000010ff */
[----:B------:R-:W-:Y:S02]  /*17320*/  F2FP.BF16.F32.PACK_AB R30, R47, R30 ;  /* 0x0000001e2f1e723e */ /* 0x000fe400000010ff */
[----:B------:R-:W-:-:S02]  /*17330*/  F2FP.BF16.F32.PACK_AB R33, R52, R33 ;  /* 0x000000213421723e */ /* 0x000fc400000010ff */
[----:B------:R-:W-:Y:S02]  /*17340*/  SEL R93, R93, R94, P0 ;  /* 0x0000005e5d5d7207 */ /* 0x000fe40000000000 */
[----:B------:R-:W-:Y:S02]  /*17350*/  SEL R41, R90, R89, P0 ;  /* 0x000000595a297207 */ /* 0x000fe40000000000 */
[----:B------:R-:W-:Y:S01]  /*17360*/  LOP3.LUT R24, R25, R228, RZ, 0x3c, !PT ;  /* 0x000000e419187212 */ /* 0x000fe200078e3cff */
[----:B------:R-:W-:Y:S01]  /*17370*/  IMAD.MOV.U32 R25, RZ, RZ, R229 ;  /* 0x000000ffff197224 */ /* 0x000fe200078e00e5 */
[----:B------:R-:W-:Y:S02]  /*17380*/  F2FP.BF16.F32.PACK_AB R27, R54, R27 ;  /* 0x0000001b361b723e */ /* 0x000fe400000010ff */
[----:B------:R-:W-:Y:S02]  /*17390*/  F2FP.BF16.F32.PACK_AB R26, R55, R26 ;  /* 0x0000001a371a723e */ /* 0x000fe400000010ff */
[----:B------:R-:W-:-:S02]  /*173a0*/  F2FP.BF16.F32.PACK_AB R29, R60, R29 ;  /* 0x0000001d3c1d723e */ /* 0x000fc400000010ff */
[----:B------:R-:W-:Y:S02]  /*173b0*/  SEL R89, R89, R90, P0 ;  /* 0x0000005a59597207 */ /* 0x000fe40000000000 */
[----:B------:R-:W-:Y:S02]  /*173c0*/  SEL R65, R38, R39, P0 ;  /* 0x0000002726417207 */ /* 0x000fe40000000000 */
[----:B------:R-:W-:Y:S02]  /*173d0*/  F2FP.BF16.F32.PACK_AB R13, R76, R13 ;  /* 0x0000000d4c0d723e */ /* 0x000fe400000010ff */
[----:B------:R-:W-:Y:S02]  /*173e0*/  SEL R39, R39, R38, P0 ;  /* 0x0000002627277207 */ /* 0x000fe40000000000 */
[----:B------:R-:W-:Y:S02]  /*173f0*/  SEL R43, R37, R36, P0 ;  /* 0x00000024252b7207 */ /* 0x000fe40000000000 */
[----:B------:R-:W-:-:S02]  /*17400*/  SEL R45, R33, R32, P0 ;  /* 0x00000020212d7207 */ /* 0x000fc40000000000 */
[----:B------:R-:W-:Y:S02]  /*17410*/  SEL R67, R31, R30, P0 ;  /* 0x0000001e1f437207 */ /* 0x000fe40000000000 */
[----:B------:R-:W-:Y:S02]  /*17420*/  SEL R83, R7, R6, P0 ;  /* 0x0000000607537207 */ /* 0x000fe40000000000 */
[----:B------:R-:W-:Y:S02]  /*17430*/  SEL R85, R6, R7, P0 ;  /* 0x0000000706557207 */ /* 0x000fe40000000000 */
[----:B------:R-:W-:Y:S02]  /*17440*/  MOV R56, R10 ;  /* 0x0000000a00387202 */ /* 0x000fe40000000f00 */
[----:B------:R-:W-:Y:S02]  /*17450*/  SEL R37, R36, R37, P0 ;  /* 0x0000002524257207 */ /* 0x000fe40000000000 */
[----:B------:R-:W-:-:S02]  /*17460*/  SEL R33, R32, R33, P0 ;  /* 0x0000002120217207 */ /* 0x000fc40000000000 */
[----:B------:R-:W-:Y:S02]  /*17470*/  SEL R47, R29, R28, P0 ;  /* 0x0000001c1d2f7207 */ /* 0x000fe40000000000 */
[----:B------:R-:W-:Y:S02]  /*17480*/  SEL R31, R30, R31, P0 ;  /* 0x0000001f1e1f7207 */ /* 0x000fe40000000000 */
[----:B------:R-:W-:Y:S02]  /*17490*/  SEL R69, R27, R26, P0 ;  /* 0x0000001a1b457207 */ /* 0x000fe40000000000 */
[----:B------:R-:W-:Y:S02]  /*174a0*/  IADD3 R7, P5, R228, 0x4040, RZ ;  /* 0x00004040e4077810 */ /* 0x000fe40007fbe0ff */
[----:B------:R-:W-:Y:S02]  /*174b0*/  MOV R60, R14 ;  /* 0x0000000e003c7202 */ /* 0x000fe40000000f00 */
[----:B------:R-:W-:-:S02]  /*174c0*/  SEL R29, R28, R29, P0 ;  /* 0x0000001d1c1d7207 */ /* 0x000fc40000000000 */
[----:B------:R-:W-:Y:S02]  /*174d0*/  SEL R55, R13, R12, P0 ;  /* 0x0000000c0d377207 */ /* 0x000fe40000000000 */
[----:B------:R-:W-:Y:S02]  /*174e0*/  SEL R27, R26, R27, P0 ;  /* 0x0000001b1a1b7207 */ /* 0x000fe40000000000 */
[----:B------:R-:W-:Y:S02]  /*174f0*/  MOV R64, R24 ;  /* 0x0000001800407202 */ /* 0x000fe40000000f00 */
[----:B------:R-:W-:Y:S02]  /*17500*/  SEL R57, R12, R13, P0 ;  /* 0x0000000d0c397207 */ /* 0x000fe40000000000 */
[----:B------:R-:W-:Y:S02]  /*17510*/  LOP3.LUT R6, R7, 0x380, RZ, 0xc0, !PT ;  /* 0x0000038007067812 */ /* 0x000fe400078ec0ff */
[----:B------:R-:W-:Y:S01]  /*17520*/  LEA.HI R66, R9, R42, RZ, 0x5 ;  /* 0x0000002a09427211 */ /* 0x000fe200078f28ff */
[----:B------:R-:W-:Y:S01]  /*17530*/  IMAD.X R9, RZ, RZ, R229, P4 ;  /* 0x000000ffff097224 */ /* 0x000fe200020e06e5 */
[----:B------:R-:W-:-:S02]  /*17540*/  IADD3 R13, P2, R228, 0x60, RZ ;  /* 0x00000060e40d7810 */ /* 0x000fc40007f5e0ff */
[----:B------:R-:W-:Y:S02]  /*17550*/  SHF.R.U64 R6, R6, 0x3, RZ ;  /* 0x0000000306067819 */ /* 0x000fe400000012ff */
[----:B------:R-:W-:Y:S02]  /*17560*/  LOP3.LUT R12, R13, 0x380, RZ, 0xc0, !PT ;  /* 0x000003800d0c7812 */ /* 0x000fe400078ec0ff */
[----:B------:R-:W-:Y:S01]  /*17570*/  LOP3.LUT R6, R6, R7, RZ, 0x3c, !PT ;  /* 0x0000000706067212 */ /* 0x000fe200078e3cff */
[--C-:B------:R-:W-:Y:S01]  /*17580*/  IMAD.X R7, RZ, RZ, R229.reuse, P5 ;  /* 0x000000ffff077224 */ /* 0x100fe200028e06e5 */
[----:B------:R-:W-:Y:S02]  /*17590*/  SHF.R.U64 R12, R12, 0x3, RZ ;  /* 0x000000030c0c7819 */ /* 0x000fe400000012ff */
[----:B------:R-:W-:Y:S02]  /*175a0*/  MOV R54, R8 ;  /* 0x0000000800367202 */ /* 0x000fe40000000f00 */
[----:B------:R-:W-:Y:S01]  /*175b0*/  LOP3.LUT R12, R12, R13, RZ, 0x3c, !PT ;  /* 0x0000000d0c0c7212 */ /* 0x000fe200078e3cff */
[----:B------:R-:W-:Y:S01]  /*175c0*/  IMAD.X R13, RZ, RZ, R229, P2 ;  /* 0x000000ffff0d7224 */ /* 0x000fe200010e06e5 */
[----:B------:R-:W-:Y:S01]  /*175d0*/  MOV R52, R6 ;  /* 0x0000000600347202 */ /* 0x000fe20000000f00 */
[----:B------:R-:W-:Y:S01]  /*175e0*/  IMAD.U32 R7, RZ, RZ, UR9 ;  /* 0x00000009ff077e24 */ /* 0x000fe2000f8e00ff */
[----:B------:R-:W-:Y:S01]  /*175f0*/  SHF.R.S32.HI R66, RZ, 0x5, R66 ;  /* 0x00000005ff427819 */ /* 0x000fe20000011442 */
[----:B------:R-:W-:Y:S01]  /*17600*/  IMAD.U32 R6, RZ, RZ, UR8 ;  /* 0x00000008ff067e24 */ /* 0x000fe2000f8e00ff */
[----:B------:R-:W-:Y:S01]  /*17610*/  MOV R58, R12 ;  /* 0x0000000c003a7202 */ /* 0x000fe20000000f00 */
[----:B------:R-:W-:Y:S01]  /*17620*/  IMAD.U32 R7, RZ, RZ, UR5 ;  /* 0x00000005ff077e24 */ /* 0x000fe2000f8e00ff */
[----:B------:R-:W-:-:S02]  /*17630*/  ULDC UR5, c[0x0][0xa88] ;  /* 0x0002a20000057ab9 */ /* 0x000fc40000000800 */
[----:B------:R-:W-:Y:S02]  /*17640*/  ISETP.GE.OR P2, PT, R3, UR5, P1 ;  /* 0x0000000503007c0c */ /* 0x000fe40008f46670 */
[----:B------:R-:W-:Y:S02]  /*17650*/  ISETP.GE.OR P1, PT, R91, UR5, P1 ;  /* 0x000000055b007c0c */ /* 0x000fe40008f26670 */
[----:B--2---:R-:W-:Y:S01]  /*17660*/  LOP3.LUT R0, R22, 0x2, RZ, 0x3c, !PT ;  /* 0x0000000216007812 */ /* 0x004fe200078e3cff */
[----:B------:R-:W-:Y:S04]  /*17670*/  SHFL.IDX PT, R63, R63, R22, 0x1c1f ;  /* 0x001c1f163f3f7589 */ /* 0x000fe800000e0000 */
[----:B------:R-:W2:Y:S04]  /*17680*/  SHFL.IDX PT, R2, R49, R0, 0x1c1f ;  /* 0x001c1f0031027589 */ /* 0x000ea800000e0000 */
[----:B------:R-:W-:Y:S04]  /*17690*/  SHFL.IDX PT, R35, R35, R22, 0x1c1f ;  /* 0x001c1f1623237589 */ /* 0x000fe800000e0000 */
[----:B------:R-:W3:Y:S04]  /*176a0*/  SHFL.IDX PT, R10, R93, R0, 0x1c1f ;  /* 0x001c1f005d0a7589 */ /* 0x000ee800000e0000 */
[----:B------:R-:W-:Y:S04]  /*176b0*/  SHFL.IDX PT, R41, R41, R22, 0x1c1f ;  /* 0x001c1f1629297589 */ /* 0x000fe800000e0000 */
[----:B------:R-:W4:Y:S04]  /*176c0*/  SHFL.IDX PT, R14, R89, R0, 0x1c1f ;  /* 0x001c1f00590e7589 */ /* 0x000f2800000e0000 */
[----:B------:R-:W-:Y:S04]  /*176d0*/  SHFL.IDX PT, R65, R65, R22, 0x1c1f ;  /* 0x001c1f1641417589 */ /* 0x000fe800000e0000 */
[----:B------:R-:W5:Y:S01]  /*176e0*/  SHFL.IDX PT, R24, R39, R0, 0x1c1f ;  /* 0x001c1f0027187589 */ /* 0x000f6200000e0000 */
[----:B--2---:R-:W-:-:S02]  /*176f0*/  SEL R9, R63, R2, P0 ;  /* 0x000000023f097207 */ /* 0x004fc40000000000 */
[----:B------:R-:W-:Y:S01]  /*17700*/  SEL R11, R2, R63, P0 ;  /* 0x0000003f020b7207 */ /* 0x000fe20000000000 */
[----:B------:R-:W-:Y:S01]  /*17710*/  SHFL.IDX PT, R43, R43, R22, 0x1c1f ;  /* 0x001c1f162b2b7589 */ /* 0x000fe200000e0000 */
[----:B-1----:R-:W-:Y:S01]  /*17720*/  IMAD R2, R86, UR6, RZ ;  /* 0x0000000656027c24 */ /* 0x002fe2000f8e02ff */
[----:B------:R-:W-:Y:S02]  /*17730*/  ULDC.64 UR6, c[0x0][0xb40] ;  /* 0x0002d00000067ab9 */ /* 0x000fe40000000a00 */
[----:B------:R-:W-:Y:S01]  /*17740*/  SHFL.IDX PT, R45, R45, R22, 0x1c1f ;  /* 0x001c1f162d2d7589 */ /* 0x000fe200000e0000 */
[----:B---3--:R-:W-:Y:S02]  /*17750*/  SEL R8, R35, R10, P0 ;  /* 0x0000000a23087207 */ /* 0x008fe40000000000 */
[----:B------:R-:W-:Y:S01]  /*17760*/  SEL R10, R10, R35, P0 ;  /* 0x000000230a0a7207 */ /* 0x000fe20000000000 */
[----:B------:R-:W-:Y:S04]  /*17770*/  SHFL.IDX PT, R67, R67, R22, 0x1c1f ;  /* 0x001c1f1643437589 */ /* 0x000fe800000e0000 */
[----:B------:R1:W2:Y:S01]  /*17780*/  SHFL.IDX PT, R20, R37, R0, 0x1c1f ;  /* 0x001c1f0025147589 */ /* 0x0002a200000e0000 */
[----:B----4-:R-:W-:-:S02]  /*17790*/  SEL R12, R41, R14, P0 ;  /* 0x0000000e290c7207 */ /* 0x010fc40000000000 */
[----:B------:R-:W-:Y:S01]  /*177a0*/  SEL R14, R14, R41, P0 ;  /* 0x000000290e0e7207 */ /* 0x000fe20000000000 */
[----:B------:R-:W3:Y:S04]  /*177b0*/  SHFL.IDX PT, R28, R33, R0, 0x1c1f ;  /* 0x001c1f00211c7589 */ /* 0x000ee800000e0000 */
[----:B------:R-:W4:Y:S01]  /*177c0*/  SHFL.IDX PT, R40, R31, R0, 0x1c1f ;  /* 0x001c1f001f287589 */ /* 0x000f2200000e0000 */
[----:B-----5:R-:W-:Y:S01]  /*177d0*/  SEL R13, R65, R24, P0 ;  /* 0x00000018410d7207 */ /* 0x020fe20000000000 */
[----:B-1----:R-:W-:Y:S01]  /*177e0*/  IMAD R37, R87, UR44, R2 ;  /* 0x0000002c57257c24 */ /* 0x002fe2000f8e0202 */
[----:B------:R-:W-:Y:S01]  /*177f0*/  SEL R15, R24, R65, P0 ;  /* 0x00000041180f7207 */ /* 0x000fe20000000000 */
[----:B------:R-:W-:Y:S01]  /*17800*/  SHFL.IDX PT, R47, R47, R22, 0x1c1f ;  /* 0x001c1f162f2f7589 */ /* 0x000fe200000e0000 */
[----:B------:R-:W-:Y:S01]  /*17810*/  IMAD.WIDE.U32 R2, R86, UR44, R6 ;  /* 0x0000002c56027c25 */ /* 0x000fe2000f8e0006 */
[----:B------:R-:W-:-:S02]  /*17820*/  SHF.R.S32.HI R7, RZ, 0x1f, R91 ;  /* 0x0000001fff077819 */ /* 0x000fc4000001145b */
[----:B------:R-:W-:Y:S04]  /*17830*/  SHFL.IDX PT, R69, R69, R22, 0x1c1f ;  /* 0x001c1f1645457589 */ /* 0x000fe800000e0000 */
[----:B------:R-:W1:Y:S04]  /*17840*/  SHFL.IDX PT, R30, R29, R0, 0x1c1f ;  /* 0x001c1f001d1e7589 */ /* 0x000e6800000e0000 */
[----:B------:R5:W1:Y:S01]  /*17850*/  SHFL.IDX PT, R42, R27, R0, 0x1c1f ;  /* 0x001c1f001b2a7589 */ /* 0x000a6200000e0000 */
[----:B--2---:R-:W-:Y:S02]  /*17860*/  SEL R24, R43, R20, P0 ;  /* 0x000000142b187207 */ /* 0x004fe40000000000 */
[----:B------:R-:W-:Y:S01]  /*17870*/  SEL R26, R20, R43, P0 ;  /* 0x0000002b141a7207 */ /* 0x000fe20000000000 */
[----:B------:R-:W-:Y:S01]  /*17880*/  BAR.SYNC.DEFER_BLOCKING 0x1, 0x100 ;  /* 0x0044000000007b1d */ /* 0x000fe20000010000 */
[----:B---3--:R-:W-:-:S02]  /*17890*/  SEL R32, R45, R28, P0 ;  /* 0x0000001c2d207207 */ /* 0x008fc40000000000 */
[----:B------:R-:W-:Y:S02]  /*178a0*/  SEL R34, R28, R45, P0 ;  /* 0x0000002d1c227207 */ /* 0x000fe40000000000 */
[----:B----4-:R-:W-:Y:S02]  /*178b0*/  SEL R25, R67, R40, P0 ;  /* 0x0000002843197207 */ /* 0x010fe40000000000 */
[----:B-----5:R-:W-:Y:S01]  /*178c0*/  SEL R27, R40, R67, P0 ;  /* 0x00000043281b7207 */ /* 0x020fe20000000000 */
[----:B------:R-:W-:Y:S04]  /*178d0*/  SHFL.IDX PT, R51, R51, R22, 0x1c1f ;  /* 0x001c1f1633337589 */ /* 0x000fe800000e0000 */
[----:B------:R-:W-:Y:S04]  /*178e0*/  SHFL.IDX PT, R55, R55, R22, 0x1c1f ;  /* 0x001c1f1637377589 */ /* 0x000fe800000e0000 */
[----:B------:R-:W-:Y:S01]  /*178f0*/  SHFL.IDX PT, R59, R59, R22, 0x1c1f ;  /* 0x001c1f163b3b7589 */ /* 0x000fe200000e0000 */
[----:B-1----:R-:W-:-:S02]  /*17900*/  SEL R28, R47, R30, P0 ;  /* 0x0000001e2f1c7207 */ /* 0x002fc40000000000 */
[----:B------:R-:W-:Y:S01]  /*17910*/  SEL R30, R30, R47, P0 ;  /* 0x0000002f1e1e7207 */ /* 0x000fe20000000000 */
[----:B------:R-:W-:Y:S01]  /*17920*/  SHFL.IDX PT, R71, R71, R22, 0x1c1f ;  /* 0x001c1f1647477589 */ /* 0x000fe200000e0000 */
[----:B------:R-:W-:Y:S02]  /*17930*/  SEL R33, R69, R42, P0 ;  /* 0x0000002a45217207 */ /* 0x000fe40000000000 */
[----:B------:R-:W-:Y:S01]  /*17940*/  SEL R35, R42, R69, P0 ;  /* 0x000000452a237207 */ /* 0x000fe20000000000 */
[----:B------:R-:W-:Y:S04]  /*17950*/  SHFL.IDX PT, R75, R75, R22, 0x1c1f ;  /* 0x001c1f164b4b7589 */ /* 0x000fe800000e0000 */
[----:B------:R-:W-:Y:S04]  /*17960*/  SHFL.IDX PT, R79, R79, R22, 0x1c1f ;  /* 0x001c1f164f4f7589 */ /* 0x000fe800000e0000 */
[----:B------:R-:W-:Y:S04]  /*17970*/  SHFL.IDX PT, R83, R83, R22, 0x1c1f ;  /* 0x001c1f1653537589 */ /* 0x000fe800000e0000 */
[----:B------:R-:W1:Y:S04]  /*17980*/  SHFL.IDX PT, R44, R73, R0, 0x1c1f ;  /* 0x001c1f00492c7589 */ /* 0x000e6800000e0000 */
[----:B------:R-:W2:Y:S04]  /*17990*/  SHFL.IDX PT, R22, R53, R0, 0x1c1f ;  /* 0x001c1f0035167589 */ /* 0x000ea800000e0000 */
[----:B------:R-:W3:Y:S04]  /*179a0*/  SHFL.IDX PT, R36, R57, R0, 0x1c1f ;  /* 0x001c1f0039247589 */ /* 0x000ee800000e0000 */
[----:B------:R-:W4:Y:S04]  /*179b0*/  SHFL.IDX PT, R46, R77, R0, 0x1c1f ;  /* 0x001c1f004d2e7589 */ /* 0x000f2800000e0000 */
[----:B------:R-:W5:Y:S04]  /*179c0*/  SHFL.IDX PT, R38, R61, R0, 0x1c1f ;  /* 0x001c1f003d267589 */ /* 0x000f6800000e0000 */
[----:B------:R-:W5:Y:S04]  /*179d0*/  SHFL.IDX PT, R48, R81, R0, 0x1c1f ;  /* 0x001c1f0051307589 */ /* 0x000f6800000e0000 */
[----:B------:R2:W5:Y:S01]  /*179e0*/  SHFL.IDX PT, R50, R85, R0, 0x1c1f ;  /* 0x001c1f0055327589 */ /* 0x00056200000e0000 */
[----:B-1----:R-:W-:-:S02]  /*179f0*/  SEL R29, R71, R44, P0 ;  /* 0x0000002c471d7207 */ /* 0x002fc40000000000 */
[----:B------:R-:W-:Y:S01]  /*17a00*/  SEL R31, R44, R71, P0 ;  /* 0x000000472c1f7207 */ /* 0x000fe20000000000 */
[----:B------:R1:W-:Y:S04]  /*17a10*/  STSM.16.M88.4 [R64], R8 ;  /* 0x0000000840007844 */ /* 0x0003e80000000200 */
[----:B------:R3:W-:Y:S01]  /*17a20*/  STSM.16.M88.4 [R62], R12 ;  /* 0x0000000c3e007844 */ /* 0x0007e20000000200 */
[----:B--2---:R-:W-:-:S03]  /*17a30*/  IADD3 R0, P3, R91, R2, RZ ;  /* 0x000000025b007210 */ /* 0x004fc60007f7e0ff */
[----:B------:R-:W-:Y:S01]  /*17a40*/  STSM.16.M88.4 [R60], R24 ;  /* 0x000000183c007844 */ /* 0x000fe20000000200 */
[----:B------:R-:W-:-:S03]  /*17a50*/  IADD3.X R7, R7, R3, R37, P3, !PT ;  /* 0x0000000307077210 */ /* 0x000fc60001ffe425 */
[----:B------:R-:W-:Y:S01]  /*17a60*/  STSM.16.M88.4 [R58], R32 ;  /* 0x000000203a007844 */ /* 0x000fe20000000200 */
[----:B------:R-:W-:Y:S02]  /*17a70*/  LEA R2, P3, R0, UR6, 0x2 ;  /* 0x0000000600027c11 */ /* 0x000fe4000f8610ff */
[----:B-1----:R-:W-:Y:S01]  /*17a80*/  SEL R8, R51, R22, P0 ;  /* 0x0000001633087207 */ /* 0x002fe20000000000 */
[----:B------:R-:W-:Y:S01]  /*17a90*/  STSM.16.M88.4 [R56], R28 ;  /* 0x0000001c38007844 */ /* 0x000fe20000000200 */
[----:B------:R-:W-:Y:S02]  /*17aa0*/  SEL R10, R22, R51, P0 ;  /* 0x00000033160a7207 */ /* 0x000fe40000000000 */
[----:B---3--:R-:W-:Y:S02]  /*17ab0*/  SEL R12, R55, R36, P0 ;  /* 0x00000024370c7207 */ /* 0x008fe40000000000 */
[----:B------:R-:W-:Y:S02]  /*17ac0*/  SEL R14, R36, R55, P0 ;  /* 0x00000037240e7207 */ /* 0x000fe40000000000 */
[----:B----4-:R-:W-:-:S02]  /*17ad0*/  SEL R9, R75, R46, P0 ;  /* 0x0000002e4b097207 */ /* 0x010fc40000000000 */
[----:B------:R-:W-:Y:S02]  /*17ae0*/  SEL R11, R46, R75, P0 ;  /* 0x0000004b2e0b7207 */ /* 0x000fe40000000000 */
[----:B-----5:R-:W-:Y:S02]  /*17af0*/  SEL R36, R59, R38, P0 ;  /* 0x000000263b247207 */ /* 0x020fe40000000000 */
[----:B------:R-:W-:Y:S01]  /*17b00*/  SEL R13, R79, R48, P0 ;  /* 0x000000304f0d7207 */ /* 0x000fe20000000000 */
[----:B------:R-:W-:Y:S01]  /*17b10*/  STSM.16.M88.4 [R54], R8 ;  /* 0x0000000836007844 */ /* 0x000fe20000000200 */
[----:B------:R-:W-:Y:S02]  /*17b20*/  SEL R15, R48, R79, P0 ;  /* 0x0000004f300f7207 */ /* 0x000fe40000000000 */
[----:B------:R-:W-:Y:S02]  /*17b30*/  SEL R38, R38, R59, P0 ;  /* 0x0000003b26267207 */ /* 0x000fe40000000000 */
[----:B------:R-:W-:Y:S01]  /*17b40*/  SEL R37, R83, R50, P0 ;  /* 0x0000003253257207 */ /* 0x000fe20000000000 */
[----:B------:R-:W-:Y:S01]  /*17b50*/  STSM.16.M88.4 [R52], R12 ;  /* 0x0000000c34007844 */ /* 0x000fe20000000200 */
[----:B------:R-:W-:-:S02]  /*17b60*/  SEL R39, R50, R83, P0 ;  /* 0x0000005332277207 */ /* 0x000fc40000000000 */
[----:B------:R-:W-:Y:S02]  /*17b70*/  LEA.HI.X R3, R0, UR7, R7, 0x2, P3 ;  /* 0x0000000700037c11 */ /* 0x000fe400098f1407 */
        /* <DEDUP_REMOVED lines=15> */
[----:B------:R-:W-:Y:S01]  /*17c70*/  UIADD3 UR6, UP0, UR6, 0x9f0, URZ ;  /* 0x000009f006067890 */ /* 0x000fe2000ff1e03f */
[----:B------:R-:W-:Y:S01]  /*17c80*/  UMOV UR41, URZ ;  /* 0x0000003f00297c82 */ /* 0x000fe20008000000 */
[----:B------:R-:W-:Y:S02]  /*17c90*/  UMOV UR45, URZ ;  /* 0x0000003f002d7c82 */ /* 0x000fe40008000000 */
[----:B------:R-:W-:Y:S01]  /*17ca0*/  UIADD3.X UR7, URZ, UR7, URZ, UP0, !UPT ;  /* 0x000000073f077290 */ /* 0x000fe200087fe43f */
[----:B------:R-:W-:Y:S01]  /*17cb0*/  UMOV UR40, UR37 ;  /* 0x0000002500287c82 */ /* 0x000fe20008000000 */
[----:B------:R-:W-:-:S07]  /*17cc0*/  UMOV UR8, 0x40 ;  /* 0x0000004000087882 */ /* 0x000fce0000000000 */
        /* <DEDUP_REMOVED lines=9> */
.L_x_6259:
[----:B------:R-:W-:Y:S05]  /*17d60*/  BSYNC B0 ;  /* 0x0000000000007941 */ /* 0x000fea0003800000 */
.L_x_6258:
[----:B------:R-:W-:Y:S05]  /*17d70*/  BRA `(.L_x_6257) ;  /* 0x0000000800307947 */ /* 0x000fea0003800000 */
.L_x_6256:
        /* <DEDUP_REMOVED lines=8> */
[----:B------:R-:W-:Y:S02]  /*17e00*/  LOP3.LUT R5, R3, 0x1ffffff8, RZ, 0xc0, !PT ;  /* 0x1ffffff803057812 */ /* 0x000fe400078ec0ff */
[----:B------:R-:W-:-:S03]  /*17e10*/  SHF.R.S32.HI R2, RZ, 0x3, R3 ;  /* 0x00000003ff027819 */ /* 0x000fc60000011403 */
[----:B------:R-:W-:Y:S02]  /*17e20*/  IMAD.IADD R5, R42, 0x1, -R5 ;  /* 0x000000012a057824 */ /* 0x000fe400078e0a05 */
        /* <DEDUP_REMOVED lines=25> */
.L_x_6261:
[----:B------:R-:W-:Y:S05]  /*17fc0*/  BSYNC B0 ;  /* 0x0000000000007941 */ /* 0x000fea0003800000 */
.L_x_6260:
[----:B------:R-:W-:Y:S01]  /*17fd0*/  ULDC UR5, c[0x0][0xa88] ;  /* 0x0002a20000057ab9 */ /* 0x000fe20000000800 */
[----:B------:R-:W-:Y:S01]  /*17fe0*/  SHF.R.S32.HI R9, RZ, 0x1f, R8 ;  /* 0x0000001fff097819 */ /* 0x000fe20000011408 */
[----:B------:R-:W-:Y:S01]  /*17ff0*/  UIADD3 UR42, -UR42, UR5, URZ ;  /* 0x000000052a2a7290 */ /* 0x000fe2000fffe13f */
[----:B------:R-:W-:Y:S01]  /*18000*/  VIADD R0, R2, 0x20 ;  /* 0x0000002002007836 */ /* 0x000fe20000000000 */
[----:B------:R-:W-:Y:S01]  /*18010*/  ULOP3.LUT UR38, URZ, UR38, URZ, 0x33, !UPT ;  /* 0x000000263f267292 */ /* 0x000fe2000f8e333f */
[----:B------:R-:W-:Y:S01]  /*18020*/  IMAD R3, R13, UR43, R10 ;  /* 0x0000002b0d037c24 */ /* 0x000fe2000f8e020a */
[----:B------:R-:W-:Y:S01]  /*18030*/  BSSY B0, `(.L_x_6262) ;  /* 0x0000021000007945 */ /* 0x000fe20003800000 */
[----:B-1----:R-:W-:Y:S01]  /*18040*/  IMAD.WIDE.U32 R4, R12, UR43, R8 ;  /* 0x0000002b0c047c25 */ /* 0x002fe2000f8e0008 */
[----:B------:R-:W-:Y:S02]  /*18050*/  ISETP.GE.AND P2, PT, R2, UR42, PT ;  /* 0x0000002a02007c0c */ /* 0x000fe4000bf46270 */
[----:B------:R-:W-:Y:S01]  /*18060*/  ISETP.GE.AND P4, PT, R0, UR42, PT ;  /* 0x0000002a00007c0c */ /* 0x000fe2000bf86270 */
[----:B------:R-:W-:-:S02]  /*18070*/  VIADD R6, R2, 0x40 ;  /* 0x0000004002067836 */ /* 0x000fc40000000000 */
[----:B------:R-:W-:Y:S02]  /*18080*/  VIADD R7, R2, 0x60 ;  /* 0x0000006002077836 */ /* 0x000fe40000000000 */
[----:B------:R-:W-:Y:S01]  /*18090*/  IMAD.IADD R5, R5, 0x1, R3 ;  /* 0x0000000105057824 */ /* 0x000fe200078e0203 */
[----:B------:R-:W-:Y:S01]  /*180a0*/  SHF.R.S32.HI R3, RZ, 0x1f, R2 ;  /* 0x0000001fff037819 */ /* 0x000fe20000011402 */
[----:B---3--:R-:W-:Y:S01]  /*180b0*/  IMAD R0, R14, UR6, RZ ;  /* 0x000000060e007c24 */ /* 0x008fe2000f8e02ff */
[----:B------:R-:W-:Y:S01]  /*180c0*/  ISETP.GE.AND P0, PT, R6, UR42, PT ;  /* 0x0000002a06007c0c */ /* 0x000fe2000bf06270 */
        /* <DEDUP_REMOVED lines=10> */
[----:B------:R-:W-:Y:S01]  /*18170*/  IMAD R11, R5, UR6, RZ ;  /* 0x00000006050b7c24 */ /* 0x000fe2000f8e02ff */
[----:B------:R-:W-:Y:S01]  /*18180*/  ISETP.GE.AND P2, PT, R8, UR5, PT ;  /* 0x0000000508007c0c */ /* 0x000fe2000bf46270 */
[----:B------:R-:W-:Y:S01]  /*18190*/  IMAD.MOV.U32 R2, RZ, RZ, R6 ;  /* 0x000000ffff027224 */ /* 0x000fe200078e0006 */
[----:B------:R-:W-:Y:S01]  /*181a0*/  ISETP.GE.AND P3, PT, R0, UR5, PT ;  /* 0x0000000500007c0c */ /* 0x000fe2000bf66270 */
[----:B------:R-:W-:Y:S02]  /*181b0*/  IMAD.MOV.U32 R3, RZ, RZ, R13 ;  /* 0x000000ffff037224 */ /* 0x000fe400078e000d */
[C---:B------:R-:W-:Y:S02]  /*181c0*/  IMAD R11, R4.reuse, UR7, R11 ;  /* 0x00000007040b7c24 */ /* 0x040fe4000f8e020b */
[----:B------:R-:W-:Y:S01]  /*181d0*/  IMAD.WIDE.U32 R2, R4, UR6, R2 ;  /* 0x0000000604027c25 */ /* 0x000fe2000f8e0002 */
[----:B------:R-:W-:-:S03]  /*181e0*/  ULDC.64 UR6, c[0x0][0xa80] ;  /* 0x0002a00000067ab9 */ /* 0x000fc60000000a00 */
[----:B------:R-:W-:Y:S01]  /*181f0*/  IMAD.IADD R3, R3, 0x1, R11 ;  /* 0x0000000103037824 */ /* 0x000fe200078e020b */
[----:B------:R-:W-:-:S04]  /*18200*/  LEA R10, P5, R2, UR6, 0x1 ;  /* 0x00000006020a7c11 */ /* 0x000fc8000f8a08ff */
[----:B------:R-:W-:-:S05]  /*18210*/  LEA.HI.X R11, R2, UR7, R3, 0x1, P5 ;  /* 0x00000007020b7c11 */ /* 0x000fca000a8f0c03 */
[----:B------:R1:W-:Y:S04]  /*18220*/  @!P2 STG.E.128 desc[UR46][R10.64], RZ ;  /* 0x000000ff0a00a986 */ /* 0x0003e8000c101d2e */
[----:B------:R1:W-:Y:S02]  /*18230*/  @!P3 STG.E.128 desc[UR46][R10.64+0x80], RZ ;  /* 0x000080ff0a00b986 */ /* 0x0003e4000c101d2e */
.L_x_6263:
[----:B------:R-:W-:Y:S05]  /*18240*/  BSYNC B0 ;  /* 0x0000000000007941 */ /* 0x000fea0003800000 */
.L_x_6262:
[----:B------:R-:W-:Y:S04]  /*18250*/  BSSY B0, `(.L_x_6264) ;  /* 0x0000014000007945 */ /* 0x000fe80003800000 */
[----:B------:R-:W-:Y:S05]  /*18260*/  @P4 BRA `(.L_x_6265) ;  /* 0x0000000000484947 */ /* 0x000fea0003800000 */
[----:B-1----:R-:W-:Y:S01]  /*18270*/  IADD3 R11, P2, R4, 0x20, RZ ;  /* 0x00000020040b7810 */ /* 0x002fe20007f5e0ff */
        /* <DEDUP_REMOVED lines=16> */
[----:B------:R2:W-:Y:S02]  /*18380*/  @!P4 STG.E.128 desc[UR46][R10.64+0x80], RZ ;  /* 0x000080ff0a00c986 */ /* 0x0005e4000c101d2e */
.L_x_6265:
[----:B------:R-:W-:Y:S05]  /*18390*/  BSYNC B0 ;  /* 0x0000000000007941 */ /* 0x000fea0003800000 */
.L_x_6264:
[----:B------:R-:W-:Y:S04]  /*183a0*/  BSSY B0, `(.L_x_6266) ;  /* 0x0000014000007945 */ /* 0x000fe80003800000 */
[----:B------:R-:W-:Y:S05]  /*183b0*/  @P0 BRA `(.L_x_6267) ;  /* 0x0000000000480947 */ /* 0x000fea0003800000 */
[----:B-12---:R-:W-:Y:S01]  /*183c0*/  IADD3 R11, P0, R4, 0x40, RZ ;  /* 0x00000040040b7810 */ /* 0x006fe20007f1e0ff */
        /* <DEDUP_REMOVED lines=17> */
.L_x_6267:
[----:B------:R-:W-:Y:S05]  /*184e0*/  BSYNC B0 ;  /* 0x0000000000007941 */ /* 0x000fea0003800000 */
.L_x_6266:
[----:B------:R-:W-:Y:S04]  /*184f0*/  BSSY B0, `(.L_x_6257) ;  /* 0x0000014000007945 */ /* 0x000fe80003800000 */
        /* <DEDUP_REMOVED lines=19> */
.L_x_6268:
[----:B------:R-:W-:Y:S05]  /*18630*/  BSYNC B0 ;  /* 0x0000000000007941 */ /* 0x000fea0003800000 */
.L_x_6257:
[----:B------:R-:W5:Y:S02]  /*18640*/  LDC R0, c[0x0][0xda8] ;  /* 0x00036a00ff007b82 */ /* 0x000f640000000800 */
[----:B-----5:R-:W-:-:S13]  /*18650*/  ISETP.LE.AND P0, PT, R0, UR4, PT ;  /* 0x0000000400007c0c */ /* 0x020fda000bf03270 */
[----:B------:R-:W-:Y:S05]  /*18660*/  @!P0 BRA `(.L_x_6269) ;  /* 0xfffffe8400c08947 */ /* 0x000fea000383ffff */
[----:B------:R-:W-:Y:S05]  /*18670*/  EXIT ;  /* 0x000000000000794d */ /* 0x000fea0003800000 */
.L_x_6171:
[----:B------:R-:W-:-:S08]  /*18680*/  NOP ;  /* 0x0000000000007918 */ /* 0x000fd00000000000 */
[----:B---3--:R-:W1:-:S00]  /*18690*/  USETMAXREG.DEALLOC.CTAPOOL 0x18 ;  /* 0x00000018000079c8 */ /* 0x008e4000080e0500 */
        /* <DEDUP_REMOVED lines=14> */
[----:B------:R-:W2:Y:S01]  /*18780*/  LDL R5, [R1+0x20] ;  /* 0x0000200001057983 */ /* 0x000ea20000100800 */
[----:B------:R-:W1:Y:S01]  /*18790*/  S2R R2, SR_TID.X ;  /* 0x0000000000027919 */ /* 0x000e620000002100 */
[----:B------:R-:W4:Y:S01]  /*187a0*/  S2R R7, SR_TID.X ;  /* 0x0000000000077919 */ /* 0x000f220000002100 */
[----:B-1----:R-:W-:Y:S01]  /*187b0*/  LOP3.LUT R3, R2, 0x7f, RZ, 0xc0, !PT ;  /* 0x0000007f02037812 */ /* 0x002fe200078ec0ff */
[C---:B----4-:R-:W-:Y:S02]  /*187c0*/  IMAD.SHL.U32 R19, R7.reuse, 0x80, RZ ;  /* 0x0000008007137824 */ /* 0x050fe400078e00ff */
[----:B------:R-:W-:Y:S01]  /*187d0*/  IMAD.SHL.U32 R2, R7, 0x20, RZ ;  /* 0x0000002007027824 */ /* 0x000fe200078e00ff */
[----:B------:R-:W-:Y:S02]  /*187e0*/  SHF.R.U32.HI R3, RZ, 0x5, R3 ;  /* 0x00000005ff037819 */ /* 0x000fe40000011603 */
[----:B---3--:R-:W-:Y:S02]  /*187f0*/  LOP3.LUT R0, R19, 0x380, RZ, 0xc0, !PT ;  /* 0x0000038013007812 */ /* 0x008fe400078ec0ff */
[----:B------:R-:W-:-:S03]  /*18800*/  LOP3.LUT R4, R2, 0x60, RZ, 0xc0, !PT ;  /* 0x0000006002047812 */ /* 0x000fc600078ec0ff */
[C---:B------:R-:W-:Y:S02]  /*18810*/  IMAD R0, R3.reuse, 0x10, R0 ;  /* 0x0000001003007824 */ /* 0x040fe400078e0200 */
[----:B------:R-:W-:Y:S02]  /*18820*/  IMAD R4, R3, 0x200, R4 ;  /* 0x0000020003047824 */ /* 0x000fe400078e0204 */
[----:B------:R-:W-:-:S05]  /*18830*/  IMAD.SHL.U32 R3, R7, 0x10, RZ ;  /* 0x0000001007037824 */ /* 0x000fca00078e00ff */
[----:B------:R-:W-:Y:S02]  /*18840*/  LOP3.LUT R0, R0, 0x70, R3, 0x78, !PT ;  /* 0x0000007000007812 */ /* 0x000fe400078e7803 */
[----:B------:R-:W-:Y:S01]  /*18850*/  LOP3.LUT R3, R2, 0x80, RZ, 0xc0, !PT ;  /* 0x0000008002037812 */ /* 0x000fe200078ec0ff */
[----:B------:R-:W-:-:S03]  /*18860*/  IMAD.SHL.U32 R6, R7, 0x4, RZ ;  /* 0x0000000407067824 */ /* 0x000fc600078e00ff */
[----:B------:R-:W-:Y:S02]  /*18870*/  LOP3.LUT R3, R3, 0x10, R7, 0xf8, !PT ;  /* 0x0000001003037812 */ /* 0x000fe400078ef807 */
[----:B------:R-:W-:Y:S02]  /*18880*/  LOP3.LUT R2, R2, 0x100, RZ, 0xc0, !PT ;  /* 0x0000010002027812 */ /* 0x000fe400078ec0ff */
[----:B------:R-:W-:-:S04]  /*18890*/  LOP3.LUT R3, R3, 0x10, R6, 0x78, !PT ;  /* 0x0000001003037812 */ /* 0x000fc800078e7806 */
[----:B------:R-:W-:Y:S01]  /*188a0*/  IADD3 R2, R3, R4, R2 ;  /* 0x0000000403027210 */ /* 0x000fe20007ffe002 */
[----:B------:R-:W-:-:S04]  /*188b0*/  IMAD.U32 R4, RZ, RZ, UR4 ;  /* 0x00000004ff047e24 */ /* 0x000fc8000f8e00ff */
[----:B------:R1:W-:Y:S04]  /*188c0*/  STL [R1+0x14], R2 ;  /* 0x0000140201007387 */ /* 0x0003e80000100800 */
[----:B------:R-:W-:Y:S01]  /*188d0*/  STL [R1+0x18], R4 ;  /* 0x0000180401007387 */ /* 0x000fe20000100800 */
[----:B------:R-:W-:Y:S01]  /*188e0*/  LOP3.LUT R19, R0, 0xc00, R19, 0xf8, !PT ;  /* 0x00000c0000137812 */ /* 0x000fe200078ef813 */
[----:B------:R-:W-:Y:S01]  /*188f0*/  IMAD.MOV.U32 R0, RZ, RZ, 0x40 ;  /* 0x00000040ff007424 */ /* 0x000fe200078e00ff */
[----:B------:R-:W-:-:S04]  /*18900*/  LOP3.LUT P0, RZ, R7, 0x4, RZ, 0xc0, !PT ;  /* 0x0000000407ff7812 */ /* 0x000fc8000780c0ff */
[----:B------:R-:W-:Y:S01]  /*18910*/  SEL R0, R0, 0xffffffc0, !P0 ;  /* 0xffffffc000007807 */ /* 0x000fe20004000000 */
[----:B------:R-:W-:Y:S01]  /*18920*/  ULDC UR41, c[0x0][0xc] ;  /* 0x0000030000297ab9 */ /* 0x000fe20000000800 */
[----:B------:R-:W-:-:S03]  /*18930*/  ULDC.64 UR42, c[0x0][0x198] ;  /* 0x00006600002a7ab9 */ /* 0x000fc60000000a00 */
[----:B------:R-:W-:Y:S01]  /*18940*/  IMAD.IADD R0, R0, 0x1, R19 ;  /* 0x0000000100007824 */ /* 0x000fe200078e0213 */
[C---:B--2---:R-:W-:Y:S02]  /*18950*/  LOP3.LUT R3, R5.reuse, 0x1, RZ, 0xfc, !PT ;  /* 0x0000000105037812 */ /* 0x044fe400078efcff */
[----:B-1----:R-:W-:-:S03]  /*18960*/  LOP3.LUT R2, R5, 0x2, RZ, 0xfc, !PT ;  /* 0x0000000205027812 */ /* 0x002fc600078efcff */
[----:B------:R-:W-:Y:S04]  /*18970*/  STL [R1+0x28], R3 ;  /* 0x0000280301007387 */ /* 0x000fe80000100800 */
[----:B------:R1:W-:Y:S04]  /*18980*/  STL [R1+0x1c], R2 ;  /* 0x00001c0201007387 */ /* 0x0003e80000100800 */
[----:B------:R2:W-:Y:S01]  /*18990*/  STL [R1+0x24], RZ ;  /* 0x000024ff01007387 */ /* 0x0005e20000100800 */
[----:B-1----:R-:W-:-:S03]  /*189a0*/  IMAD.MOV.U32 R2, RZ, RZ, 0x1 ;  /* 0x00000001ff027424 */ /* 0x002fc600078e00ff */
[----:B------:R2:W-:Y:S04]  /*189b0*/  STL [R1], RZ ;  /* 0x000000ff01007387 */ /* 0x0005e80000100800 */
[----:B------:R2:W-:Y:S02]  /*189c0*/  STL [R1+0x4], R2 ;  /* 0x0000040201007387 */ /* 0x0005e40000100800 */
.L_x_6328:
[----:B--23--:R-:W2:Y:S01]  /*189d0*/  LDL R2, [R1+0x18] ;  /* 0x0000180001027983 */ /* 0x00cea20000100800 */
        /* <DEDUP_REMOVED lines=21> */
.L_x_6271:
[----:B------:R-:W-:Y:S01]  /*18b30*/  ULDC UR9, c[0x0][0xdc4] ;  /* 0x0003710000097ab9 */ /* 0x000fe20000000800 */
[----:B------:R-:W-:Y:S01]  /*18b40*/  UMOV UR7, UR8 ;  /* 0x0000000800077c82 */ /* 0x000fe20008000000 */
[----:B------:R-:W-:-:S11]  /*18b50*/  UISETP.NE.AND UP0, UPT, UR9, 0x1, UPT ;  /* 0x000000010900788c */ /* 0x000fd6000bf05270 */
[----:B------:R-:W-:Y:S02]  /*18b60*/  @UP0 ULDC.64 UR10, c[0x0][0xdc8] ;  /* 0x00037200000a0ab9 */ /* 0x000fe40000000a00 */
[----:B------:R-:W-:-:S04]  /*18b70*/  UIMAD.WIDE.U32 UR4, UR8, UR10, URZ ;  /* 0x0000000a080472a5 */ /* 0x000fc8000f8e003f */
[----:B------:R-:W-:-:S04]  /*18b80*/  @UP0 USHF.R.U32.HI UR7, URZ, UR11, UR5 ;  /* 0x0000000b3f070299 */ /* 0x000fc80008011605 */
[----:B------:R-:W-:-:S12]  /*18b90*/  UIMAD UR4, UR7, UR9, URZ ;  /* 0x00000009070472a4 */ /* 0x000fd8000f8e023f */
.L_x_6272:
[----:B------:R-:W1:Y:S01]  /*18ba0*/  LDC.64 R4, c[0x0][0x9e0] ;  /* 0x00027800ff047b82 */ /* 0x000e620000000a00 */
[----:B------:R-:W-:Y:S02]  /*18bb0*/  UIADD3 UR4, UR8, -UR4, URZ ;  /* 0x8000000408047290 */ /* 0x000fe4000fffe03f */
[----:B------:R-:W-:Y:S01]  /*18bc0*/  ULOP3.LUT UR7, URZ, UR7, URZ, 0x33, !UPT ;  /* 0x000000073f077292 */ /* 0x000fe2000f8e333f */
[----:B------:R-:W-:Y:S01]  /*18bd0*/  ULDC UR8, c[0x0][0xdb8] ;  /* 0x00036e0000087ab9 */ /* 0x000fe20000000800 */
[----:B------:R-:W-:Y:S01]  /*18be0*/  ULDC.64 UR10, c[0x0][0x3f8] ;  /* 0x0000fe00000a7ab9 */ /* 0x000fe20000000a00 */
[----:B------:R-:W-:Y:S01]  /*18bf0*/  UISETP.NE.AND UP1, UPT, UR8, 0x1, UPT ;  /* 0x000000010800788c */ /* 0x000fe2000bf25270 */
[----:B------:R-:W-:Y:S01]  /*18c00*/  ULDC UR9, c[0x0][0xdac] ;  /* 0x00036b0000097ab9 */ /* 0x000fe20000000800 */
[----:B------:R-:W-:Y:S01]  /*18c10*/  UISETP.NE.U32.AND UP0, UPT, UR10, URZ, UPT ;  /* 0x0000003f0a00728c */ /* 0x000fe2000bf05070 */
[----:B------:R-:W-:Y:S01]  /*18c20*/  ULDC UR5, c[0x0][0xdc4] ;  /* 0x0003710000057ab9 */ /* 0x000fe20000000800 */
[----:B------:R-:W-:-:S02]  /*18c30*/  UIADD3 UR7, UR7, UR9, URZ ;  /* 0x0000000907077290 */ /* 0x000fc4000fffe03f */
[----:B------:R-:W-:Y:S02]  /*18c40*/  UIMAD UR6, UR6, UR5, UR4 ;  /* 0x00000005060672a4 */ /* 0x000fe4000f8e0204 */
[----:B------:R-:W-:-:S03]  /*18c50*/  UISETP.NE.AND.EX UP0, UPT, UR11, URZ, UPT, UP0 ;  /* 0x0000003f0b00728c */ /* 0x000fc6000bf05300 */
[----:B------:R-:W-:Y:S01]  /*18c60*/  @UP1 ULDC UR4, c[0x0][0xdbc] ;  /* 0x00036f0000041ab9 */ /* 0x000fe20000000800 */
[----:B------:R-:W-:Y:S01]  /*18c70*/  USHF.L.U32 UR37, UR7, 0x7, URZ ;  /* 0x0000000707257899 */ /* 0x000fe2000800063f */
[----:B------:R-:W-:Y:S01]  /*18c80*/  ULDC UR10, c[0x0][0x404] ;  /* 0x00010100000a7ab9 */ /* 0x000fe20000000800 */
[----:B------:R-:W-:Y:S01]  /*18c90*/  ULDC UR11, c[0x0][0x288] ;  /* 0x0000a200000b7ab9 */ /* 0x000fe20000000800 */
[----:B------:R-:W-:Y:S01]  /*18ca0*/  UIMAD.WIDE.U32 UR4, UR6, UR4, URZ ;  /* 0x00000004060472a5 */ /* 0x000fe2000f8e003f */
[----:B-1----:R-:W-:Y:S01]  /*18cb0*/  ISETP.GE.AND P1, PT, R5, 0x1, PT ;  /* 0x000000010500780c */ /* 0x002fe20003f26270 */
[----:B------:R-:W-:Y:S01]  /*18cc0*/  @UP1 ULDC UR12, c[0x0][0xdc0] ;  /* 0x00037000000c1ab9 */ /* 0x000fe20000000800 */
[----:B------:R-:W-:Y:S02]  /*18cd0*/  USEL UR10, UR10, 0x1, UP0 ;  /* 0x000000010a0a7887 */ /* 0x000fe40008000000 */
[----:B------:R-:W-:Y:S01]  /*18ce0*/  UIADD3 UR4, UR37, 0x80, -UR11 ;  /* 0x0000008025047890 */ /* 0x000fe2000fffe80b */
[----:B------:R-:W-:Y:S01]  /*18cf0*/  UMOV UR39, UR6 ;  /* 0x0000000600277c82 */ /* 0x000fe20008000000 */
[----:B------:R-:W-:Y:S01]  /*18d00*/  ULDC UR9, c[0x0][0x2e0] ;  /* 0x0000b80000097ab9 */ /* 0x000fe20000000800 */
[----:B------:R-:W-:-:S02]  /*18d10*/  @UP1 USHF.R.U32.HI UR39, URZ, UR12, UR5 ;  /* 0x0000000c3f271299 */ /* 0x000fc40008011605 */
[----:B------:R-:W-:Y:S02]  /*18d20*/  UIMAD UR4, UR10, UR9, UR4 ;  /* 0x000000090a0472a4 */ /* 0x000fe4000f8e0204 */
[----:B------:R-:W-:-:S04]  /*18d30*/  UIADD3 UR38, -UR39, URZ, URZ ;  /* 0x0000003f27267290 */ /* 0x000fc8000fffe13f */
[----:B------:R-:W-:Y:S01]  /*18d40*/  UIMAD UR38, UR8, UR38, UR6 ;  /* 0x00000026082672a4 */ /* 0x000fe2000f8e0206 */
[----:B------:R-:W-:Y:S01]  /*18d50*/  VIADD R4, R4, UR4 ;  /* 0x0000000404047c36 */ /* 0x000fe20008000000 */
[----:B------:R-:W-:Y:S10]  /*18d60*/  @!P1 BRA `(.L_x_6273) ;  /* 0x0000000000449947 */ /* 0x000ff40003800000 */
[----:B------:R-:W-:Y:S01]  /*18d70*/  ISETP.LT.AND P0, PT, RZ, UR4, PT ;  /* 0x00000004ff007c0c */ /* 0x000fe2000bf01270 */
[----:B------:R-:W-:-:S06]  /*18d80*/  UIADD3 UR5, UR4, -0x1, URZ ;  /* 0xffffffff04057890 */ /* 0x000fcc000fffe03f */
[----:B------:R-:W-:-:S06]  /*18d90*/  IMAD.U32 R0, RZ, RZ, UR5 ;  /* 0x00000005ff007e24 */ /* 0x000fcc000f8e00ff */
[----:B------:R-:W-:Y:S05]  /*18da0*/  @P0 BRA `(.L_x_6274) ;  /* 0x00000000001c0947 */ /* 0x000fea0003800000 */
[----:B------:R-:W-:Y:S01]  /*18db0*/  ISETP.NE.AND P0, PT, R5, 0x1, PT ;  /* 0x000000010500780c */ /* 0x000fe20003f05270 */
[----:B------:R-:W-:-:S12]  /*18dc0*/  IMAD R7, RZ, RZ, -UR4 ;  /* 0x80000004ff077e24 */ /* 0x000fd8000f8e02ff */
[----:B------:R-:W1:Y:S02]  /*18dd0*/  @P0 LDC.64 R2, c[0x0][0x9e8] ;  /* 0x00027a00ff020b82 */ /* 0x000e640000000a00 */
[----:B-1----:R-:W-:-:S05]  /*18de0*/  @P0 IMAD.HI.U32 R2, R7, R2, RZ ;  /* 0x0000000207020227 */ /* 0x002fca00078e00ff */
[----:B------:R-:W-:-:S04]  /*18df0*/  @P0 SHF.R.U32.HI R7, RZ, R3, R2 ;  /* 0x00000003ff070219 */ /* 0x000fc80000011602 */
[----:B------:R-:W-:Y:S01]  /*18e00*/  LOP3.LUT R0, RZ, R7, RZ, 0x33, !PT ;  /* 0x00000007ff007212 */ /* 0x000fe200078e33ff */
[----:B------:R-:W-:Y:S06]  /*18e10*/  BRA `(.L_x_6275) ;  /* 0x0000000000107947 */ /* 0x000fec0003800000 */
.L_x_6274:
[----:B------:R-:W-:-:S13]  /*18e20*/  ISETP.NE.AND P0, PT, R5, 0x1, PT ;  /* 0x000000010500780c */ /* 0x000fda0003f05270 */
[----:B------:R-:W1:Y:S02]  /*18e30*/  @P0 LDC.64 R2, c[0x0][0x9e8] ;  /* 0x00027a00ff020b82 */ /* 0x000e640000000a00 */
[----:B-1----:R-:W-:-:S05]  /*18e40*/  @P0 IMAD.HI.U32 R2, R0, R2, RZ ;  /* 0x0000000200020227 */ /* 0x002fca00078e00ff */
[----:B------:R-:W-:-:S07]  /*18e50*/  @P0 SHF.R.U32.HI R0, RZ, R3, R2 ;  /* 0x00000003ff000219 */ /* 0x000fce0000011602 */
.L_x_6275:
[----:B------:R-:W-:-:S05]  /*18e60*/  IMAD R3, R0, R5, R5 ;  /* 0x0000000500037224 */ /* 0x000fca00078e0205 */
[----:B------:R-:W-:-:S07]  /*18e70*/  VIMNMX R4, R4, R3, PT ;  /* 0x0000000304047248 */ /* 0x000fce0003fe0100 */
.L_x_6273:
[----:B------:R-:W-:Y:S01]  /*18e80*/  UIMAD UR5, UR10, UR9, 0xdf ;  /* 0x000000df0a0574a4 */ /* 0x000fe2000f8e0209 */
[----:B------:R-:W-:Y:S01]  /*18e90*/  VIADD R3, R4, 0xdf ;  /* 0x000000df04037836 */ /* 0x000fe20000000000 */
[----:B------:R-:W-:Y:S01]  /*18ea0*/  UMOV UR4, URZ ;  /* 0x0000003f00047c82 */ /* 0x000fe20008000000 */
[----:B------:R-:W-:Y:S01]  /*18eb0*/  IMAD.MOV.U32 R2, RZ, RZ, RZ ;  /* 0x000000ffff027224 */ /* 0x000fe200078e00ff */
[----:B------:R-:W-:Y:S02]  /*18ec0*/  UIMAD.WIDE UR4, UR5, -0x6db6db6d, UR4 ;  /* 0x92492493050478a5 */ /* 0x000fe4000f8e0204 */
[----:B------:R-:W-:Y:S01]  /*18ed0*/  UIADD3 UR6, UR37, -UR11, URZ ;  /* 0x8000000b25067290 */ /* 0x000fe2000fffe03f */
[----:B------:R-:W-:Y:S01]  /*18ee0*/  IMAD.HI R2, R3, -0x6db6db6d, R2 ;  /* 0x9249249303027827 */ /* 0x000fe200078e0202 */
[----:B------:R-:W-:Y:S02]  /*18ef0*/  USHF.R.U32.HI UR4, URZ, 0x1f, UR5 ;  /* 0x0000001f3f047899 */ /* 0x000fe40008011605 */
[----:B------:R-:W-:-:S02]  /*18f00*/  UIMAD UR6, UR10, UR9, UR6 ;  /* 0x000000090a0672a4 */ /* 0x000fc4000f8e0206 */
[----:B------:R-:W-:Y:S01]  /*18f10*/  SHF.R.U32.HI R3, RZ, 0x1f, R2 ;  /* 0x0000001fff037819 */ /* 0x000fe20000011602 */
[----:B------:R-:W-:Y:S01]  /*18f20*/  ULDC UR7, c[0x0][0x9dc] ;  /* 0x0002770000077ab9 */ /* 0x000fe20000000800 */
[----:B------:R-:W-:Y:S02]  /*18f30*/  ULEA.HI.SX32 UR5, UR5, UR4, 0x19 ;  /* 0x0000000405057291 */ /* 0x000fe4000f8fca3f */
[----:B------:R-:W-:Y:S01]  /*18f40*/  UIADD3 UR4, UR6, -UR7, URZ ;  /* 0x8000000706047290 */ /* 0x000fe2000fffe03f */
[----:B------:R-:W-:-:S04]  /*18f50*/  LEA.HI.SX32 R3, R2, R3, 0x19 ;  /* 0x0000000302037211 */ /* 0x000fc800078fcaff */
[----:B------:R-:W-:Y:S01]  /*18f60*/  VIMNMX R17, R3, UR5, PT ;  /* 0x0000000503117c48 */ /* 0x000fe2000bfe0100 */
[----:B------:R-:W-:Y:S01]  /*18f70*/  IMAD.U32 R0, RZ, RZ, UR4 ;  /* 0x00000004ff007e24 */ /* 0x000fe2000f8e00ff */
[----:B------:R-:W-:Y:S06]  /*18f80*/  @!P1 BRA `(.L_x_6276) ;  /* 0x0000000000409947 */ /* 0x000fec0003800000 */
[----:B------:R-:W-:-:S05]  /*18f90*/  IMAD.U32 R4, RZ, RZ, UR6 ;  /* 0x00000006ff047e24 */ /* 0x000fca000f8e00ff */
        /* <DEDUP_REMOVED lines=9> */
.L_x_6277:
[----:B------:R-:W-:-:S13]  /*19030*/  ISETP.NE.AND P0, PT, R5, 0x1, PT ;  /* 0x000000010500780c */ /* 0x000fda0003f05270 */
[----:B------:R-:W1:Y:S02]  /*19040*/  @P0 LDC.64 R2, c[0x0][0x9e8] ;  /* 0x00027a00ff020b82 */ /* 0x000e640000000a00 */
[----:B-1----:R-:W-:-:S05]  /*19050*/  @P0 IMAD.HI.U32 R2, R4, R2, RZ ;  /* 0x0000000204020227 */ /* 0x002fca00078e00ff */
[----:B------:R-:W-:-:S07]  /*19060*/  @P0 SHF.R.U32.HI R4, RZ, R3, R2 ;  /* 0x00000003ff040219 */ /* 0x000fce0000011602 */
.L_x_6278:
[----:B------:R-:W-:-:S05]  /*19070*/  IMAD R5, R4, R5, RZ ;  /* 0x0000000504057224 */ /* 0x000fca00078e02ff */
[----:B------:R-:W-:-:S07]  /*19080*/  VIMNMX R0, R0, R5, !PT ;  /* 0x0000000500007248 */ /* 0x000fce0007fe0100 */
.L_x_6276:
[----:B------:R-:W-:Y:S01]  /*19090*/  IMAD.MOV.U32 R2, RZ, RZ, RZ ;  /* 0x000000ffff027224 */ /* 0x000fe200078e00ff */
[----:B------:R-:W-:Y:S01]  /*190a0*/  BSSY B6, `(.L_x_6279) ;  /* 0x00002a4000067945 */ /* 0x000fe20003800000 */
[----:B------:R-:W-:Y:S02]  /*190b0*/  IMAD.MOV.U32 R3, RZ, RZ, R0 ;  /* 0x000000ffff037224 */ /* 0x000fe400078e0000 */
[----:B------:R-:W-:-:S05]  /*190c0*/  IMAD.HI R0, R0, -0x6db6db6d, R2 ;  /* 0x9249249300007827 */ /* 0x000fca00078e0202 */
        /* <DEDUP_REMOVED lines=24> */
.L_x_6280:
        /* <DEDUP_REMOVED lines=23> */
.L_x_6282:
        /* <DEDUP_REMOVED lines=22> */
.L_x_6283:
        /* <DEDUP_REMOVED lines=20> */
.L_x_6284:
        /* <DEDUP_REMOVED lines=18> */
.L_x_6285:
[----:B------:R-:W1:Y:S01]  /*19780*/  LDC R0, c[0x0][0x428] ;  /* 0x00010a00ff007b82 */ /* 0x000e620000000800 */
[----:B------:R-:W-:Y:S01]  /*19790*/  ULDC.64 UR4, c[0x0][0x9f8] ;  /* 0x00027e0000047ab9 */ /* 0x000fe20000000a00 */
[----:B------:R-:W-:Y:S01]  /*197a0*/  IMAD.U32 R3, RZ, RZ, UR38 ;  /* 0x00000026ff037e24 */ /* 0x000fe2000f8e00ff */
[----:B------:R-:W-:Y:S01]  /*197b0*/  ISETP.NE.U32.AND P0, PT, RZ, UR4, PT ;  /* 0x00000004ff007c0c */ /* 0x000fe2000bf05070 */
[----:B------:R-:W-:Y:S01]  /*197c0*/  IMAD.U32 R21, RZ, RZ, UR39 ;  /* 0x00000027ff157e24 */ /* 0x000fe2000f8e00ff */
[----:B------:R-:W2:Y:S02]  /*197d0*/  S2R R4, SR_TID.X ;  /* 0x0000000000047919 */ /* 0x000ea40000002100 */
[----:B------:R-:W-:Y:S02]  /*197e0*/  ISETP.NE.AND.EX P0, PT, RZ, UR5, PT, P0 ;  /* 0x00000005ff007c0c */ /* 0x000fe4000bf05300 */
[----:B-1----:R-:W-:-:S13]  /*197f0*/  ISETP.NE.AND P1, PT, R0, 0x1, PT ;  /* 0x000000010000780c */ /* 0x002fda0003f25270 */
[----:B------:R-:W1:Y:S01]  /*19800*/  @P1 LDC R2, c[0x0][0x42c] ;  /* 0x00010b00ff021b82 */ /* 0x000e620000000800 */
[----:B--2---:R-:W-:-:S07]  /*19810*/  LOP3.LUT R18, R4, 0x7f, RZ, 0xc0, !PT ;  /* 0x0000007f04127812 */ /* 0x004fce00078ec0ff */
[----:B------:R-:W2:Y:S01]  /*19820*/  @P1 LDC R0, c[0x0][0x430] ;  /* 0x00010c00ff001b82 */ /* 0x000ea20000000800 */
[----:B-1----:R-:W-:-:S05]  /*19830*/  @P1 IMAD.HI.U32 R2, R2, UR38, RZ ;  /* 0x0000002602021c27 */ /* 0x002fca000f8e00ff */
[----:B--2---:R-:W-:Y:S01]  /*19840*/  @P1 SHF.R.U32.HI R3, RZ, R0, R2 ;  /* 0x00000000ff031219 */ /* 0x004fe20000011602 */
[----:B------:R-:W-:-:S04]  /*19850*/  IMAD.U32 R0, RZ, RZ, UR39 ;  /* 0x00000027ff007e24 */ /* 0x000fc8000f8e00ff */
[----:B------:R1:W-:Y:S02]  /*19860*/  STL [R1+0x8], R3 ;  /* 0x0000080301007387 */ /* 0x0003e40000100800 */
[----:B-1----:R-:W1:Y:S02]  /*19870*/  @P0 LDC.64 R2, c[0x0][0x9f8] ;  /* 0x00027e00ff020b82 */ /* 0x002e640000000a00 */
[----:B-1----:R-:W-:-:S05]  /*19880*/  @P0 IMAD.WIDE R2, R0, 0x4, R2 ;  /* 0x0000000400020825 */ /* 0x002fca00078e0202 */
[----:B------:R1:W2:Y:S01]  /*19890*/  @P0 LDG.E R21, desc[UR46][R2.64] ;  /* 0x0000002e02150981 */ /* 0x0002a2000c1e1900 */
[----:B------:R-:W-:Y:S01]  /*198a0*/  ISETP.NE.AND P2, PT, R18, RZ, PT ;  /* 0x000000ff1200720c */ /* 0x000fe20003f45270 */
[----:B------:R-:W-:Y:S01]  /*198b0*/  UMOV UR36, URZ ;  /* 0x0000003f00247c82 */ /* 0x000fe20008000000 */
[----:B------:R-:W-:Y:S01]  /*198c0*/  UMOV UR6, 0xffffffff ;  /* 0xffffffff00067882 */ /* 0x000fe20000000000 */
[----:B------:R-:W-:-:S04]  /*198d0*/  SHF.R.U32.HI R4, RZ, 0x5, R4 ;  /* 0x00000005ff047819 */ /* 0x000fc80000011604 */
[----:B------:R-:W-:Y:S01]  /*198e0*/  LOP3.LUT R4, R4, 0x3, RZ, 0xc0, !PT ;  /* 0x0000000304047812 */ /* 0x000fe200078ec0ff */
[----:B-1----:R-:W1:Y:S05]  /*198f0*/  LDC.64 R2, c[0x0][0x3f8] ;  /* 0x0000fe00ff027b82 */ /* 0x002e6a0000000a00 */
[----:B------:R-:W-:-:S05]  /*19900*/  VOTEU.ALL UP1, P2 ;  /* 0x00000000003f7886 */ /* 0x000fca0001020000 */
[----:B------:R-:W-:-:S04]  /*19910*/  @!UP1 UIADD3 UR4, UP0, UR42, 0x270, URZ ;  /* 0x000002702a049890 */ /* 0x000fc8000ff1e03f */
[----:B------:R-:W-:-:S09]  /*19920*/  @!UP1 UIADD3.X UR5, URZ, UR43, URZ, UP0, !UPT ;  /* 0x0000002b3f059290 */ /* 0x000fd200087fe43f */
[----:B------:R3:W-:Y:S01]  /*19930*/  @!UP1 UTMAPF.L2.4D [UR36], [UR4] ;  /* 0x00000024040095b8 */ /* 0x0007e20008018000 */
[----:B-1----:R-:W-:-:S04]  /*19940*/  ISETP.NE.U32.AND P1, PT, R2, RZ, PT ;  /* 0x000000ff0200720c */ /* 0x002fc80003f25070 */
[----:B------:R-:W-:Y:S02]  /*19950*/  ISETP.NE.AND.EX P1, PT, R3, RZ, PT, P1 ;  /* 0x000000ff0300720c */ /* 0x000fe40003f25310 */
[----:B--2---:R-:W-:Y:S02]  /*19960*/  SHF.R.S32.HI R8, RZ, 0x1f, R21 ;  /* 0x0000001fff087819 */ /* 0x004fe40000011415 */
[----:B------:R-:W-:-:S03]  /*19970*/  SEL R0, R21, RZ, !P1 ;  /* 0x000000ff15007207 */ /* 0x000fc60004800000 */
[----:B------:R3:W-:Y:S01]  /*19980*/  STL [R1+0xc], R8 ;  /* 0x00000c0801007387 */ /* 0x0007e20000100800 */
[----:B------:R-:W-:Y:S05]  /*19990*/  BRA.DIV UR6, `(.L_x_6286) ;  /* 0x0000002a06a07947 */ /* 0x000fea000b800000 */
[----:B------:R1:W2:Y:S02]  /*199a0*/  SHFL.IDX PT, R14, R4, RZ, 0x1f ;  /* 0x00001fff040e7589 */ /* 0x0002a400000e0000 */
.L_x_6347:
[----:B--2---:R-:W-:Y:S02]  /*199b0*/  ISETP.NE.AND P0, PT, R14, RZ, PT ;  /* 0x000000ff0e00720c */ /* 0x004fe40003f05270 */
[----:B------:R-:W-:-:S11]  /*199c0*/  PLOP3.LUT P6, PT, PT, PT, PT, 0x8, 0x0 ;  /* 0x000000000000781c */ /* 0x000fd60003fce170 */
[----:B------:R-:W-:Y:S05]  /*199d0*/  @P0 BRA `(.L_x_6287) ;  /* 0x0000000400900947 */ /* 0x000fea0003800000 */
[----:B---3--:R-:W-:Y:S01]  /*199e0*/  UMOV UR4, 0xffffffff ;  /* 0xffffffff00047882 */ /* 0x008fe20000000000 */
[----:B------:R-:W-:Y:S02]  /*199f0*/  VIADD R6, R17, 0xffffffff ;  /* 0xffffffff11067836 */ /* 0x000fe40000000000 */
[----:B------:R-:W-:Y:S05]  /*19a00*/  BRA.DIV UR4, `(.L_x_6288) ;  /* 0x0000002a04a47947 */ /* 0x000fea000b800000 */
[----:B------:R-:W-:-:S13]  /*19a10*/  ELECT P6, URZ, PT ;  /* 0x00000000003f782f */ /* 0x000fda00038c0000 */
.L_x_6350:
[----:B------:R-:W-:Y:S05]  /*19a20*/  @!P6 BRA `(.L_x_6289) ;  /* 0x000000040038e947 */ /* 0x000fea0003800000 */
[----:B------:R-:W-:Y:S01]  /*19a30*/  IMAD.MOV.U32 R0, RZ, RZ, R21 ;  /* 0x000000ffff007224 */ /* 0x000fe200078e0015 */
[----:B------:R-:W-:Y:S06]  /*19a40*/  @!P1 BRA `(.L_x_6290) ;  /* 0x0000000000489947 */ /* 0x000fec0003800000 */
[----:B------:R-:W2:Y:S01]  /*19a50*/  LDC R7, c[0x0][0x41c] ;  /* 0x00010700ff077b82 */ /* 0x000ea20000000800 */
[----:B------:R-:W-:Y:S01]  /*19a60*/  IMAD.MOV.U32 R0, RZ, RZ, R6 ;  /* 0x000000ffff007224 */ /* 0x000fe200078e0006 */
[----:B------:R-:W-:Y:S01]  /*19a70*/  ULDC.64 UR4, c[0x0][0x408] ;  /* 0x0001020000047ab9 */ /* 0x000fe20000000a00 */
[----:B--2---:R-:W-:-:S13]  /*19a80*/  ISETP.NE.AND P0, PT, R7, 0x1, PT ;  /* 0x000000010700780c */ /* 0x004fda0003f05270 */
[----:B-1----:R-:W1:Y:S02]  /*19a90*/  @P0 LDC.64 R4, c[0x0][0x420] ;  /* 0x00010800ff040b82 */ /* 0x002e640000000a00 */
[----:B-1----:R-:W-:-:S05]  /*19aa0*/  @P0 IMAD.HI.U32 R4, R6, R4, RZ ;  /* 0x0000000406040227 */ /* 0x002fca00078e00ff */
        /* <DEDUP_REMOVED lines=12> */
.L_x_6290:
[----:B--2---:R-:W1:Y:S04]  /*19b70*/  LDL R3, [R1] ;  /* 0x0000000001037983 */ /* 0x004e680000100800 */
[----:B------:R-:W2:Y:S01]  /*19b80*/  LDL R2, [R1+0x4] ;  /* 0x0000040001027983 */ /* 0x000ea20000100800 */
[----:B------:R-:W-:Y:S02]  /*19b90*/  ISETP.NE.AND P0, PT, R18, RZ, PT ;  /* 0x000000ff1200720c */ /* 0x000fe40003f05270 */
[----:B-1----:R-:W-:Y:S02]  /*19ba0*/  LEA R4, R3, UR40, 0x3 ;  /* 0x0000002803047c11 */ /* 0x002fe4000f8e18ff */
[----:B--2---:R-:W-:-:S04]  /*19bb0*/  SHF.L.U32 R3, R2, 0x1f, RZ ;  /* 0x0000001f02037819 */ /* 0x004fc800000006ff */
[----:B------:R-:W1:Y:S02]  /*19bc0*/  SYNCS.PHASECHK.TRANS64.TRYWAIT P3, [R4+URZ+0x2e880], R3 ;  /* 0x02e88003040075a7 */ /* 0x000e64000806017f */
[----:B-1----:R-:W-:Y:S05]  /*19bd0*/  @!P3 BRA `(.L_x_6291) ;  /* 0x000000280050b947 */ /* 0x002fea0003800000 */
.L_x_6351:
        /* <DEDUP_REMOVED lines=8> */
.L_x_6292:
[----:B------:R-:W2:Y:S01]  /*19c60*/  LDL R2, [R1] ;  /* 0x0000000001027983 */ /* 0x000ea20000100800 */
[----:B------:R-:W-:-:S03]  /*19c70*/  IMAD.U32 R7, RZ, RZ, UR40 ;  /* 0x00000028ff077e24 */ /* 0x000fc6000f8e00ff */
[----:B------:R-:W3:Y:S01]  /*19c80*/  LDL R5, [R1+0x8] ;  /* 0x0000080001057983 */ /* 0x000ee20000100800 */
        /* <DEDUP_REMOVED lines=10> */
[----:B--2---:R-:W-:-:S05]  /*19d30*/  IMAD R2, R2, 0x7000, R7 ;  /* 0x0000700002027824 */ /* 0x004fca00078e0207 */
[----:B------:R-:W-:Y:S02]  /*19d40*/  R2UR UR8, R2 ;  /* 0x00000000020872ca */ /* 0x000fe400000e0000 */
[----:B---3--:R-:W-:-:S11]  /*19d50*/  R2UR UR12, R5 ;  /* 0x00000000050c72ca */ /* 0x008fd600000e0000 */
[----:B------:R-:W-:-:S09]  /*19d60*/  UIADD3 UR8, UR8, 0xe400, URZ ;  /* 0x0000e40008087890 */ /* 0x000fd2000fffe03f */
[----:B------:R2:W-:Y:S01]  /*19d70*/  UTMALDG.4D [UR8], [UR4], desc[UR6] ;  /* 0x00000608040075b4 */ /* 0x0005e20008019000 */
[----:B------:R-:W3:Y:S02]  /*19d80*/  SYNCS.PHASECHK.TRANS64.TRYWAIT P3, [R4+URZ+0x2e840], R3 ;  /* 0x02e84003040075a7 */ /* 0x000ee4000806017f */
[----:B--23--:R-:W-:Y:S05]  /*19d90*/  @!P3 BRA `(.L_x_6293) ;  /* 0x0000002400f4b947 */ /* 0x00cfea0003800000 */
.L_x_6352:
        /* <DEDUP_REMOVED lines=8> */
.L_x_6294:
[----:B-12---:R-:W2:Y:S01]  /*19e20*/  LDL R3, [R1+0x8] ;  /* 0x0000080001037983 */ /* 0x006ea20000100800 */
        /* <DEDUP_REMOVED lines=13> */
[----:B--2---:R-:W-:Y:S01]  /*19f00*/  NOP ;  /* 0x0000000000007918 */ /* 0x004fe20000000000 */
.L_x_6289:
[----:B------:R-:W-:Y:S05]  /*19f10*/  WARPSYNC.ALL ;  /* 0x0000000000007948 */ /* 0x000fea0003800000 */
[----:B------:R-:W-:Y:S01]  /*19f20*/  BAR.SYNC.DEFER_BLOCKING 0x8, 0x120 ;  /* 0x0204800000007b1d */ /* 0x000fe20000010000 */
[----:B------:R-:W-:Y:S01]  /*19f30*/  ELECT P0, URZ, PT ;  /* 0x00000000003f782f */ /* 0x000fe20003800000 */
[----:B------:R-:W-:Y:S02]  /*19f40*/  UIADD3 UR4, UP0, UR42, 0x270, URZ ;  /* 0x000002702a047890 */ /* 0x000fe4000ff1e03f */
[----:B------:R-:W-:Y:S02]  /*19f50*/  UIADD3 UR8, UR40, 0x1c400, URZ ;  /* 0x0001c40028087890 */ /* 0x000fe4000fffe03f */
[----:B------:R-:W-:-:S02]  /*19f60*/  UIADD3 UR9, UR40, 0x2e800, URZ ;  /* 0x0002e80028097890 */ /* 0x000fc4000fffe03f */
[----:B------:R-:W-:Y:S01]  /*19f70*/  UIADD3.X UR5, URZ, UR43, URZ, UP0, !UPT ;  /* 0x0000002b3f057290 */ /* 0x000fe200087fe43f */
[----:B------:R-:W-:Y:S01]  /*19f80*/  UMOV UR6, 0x0 ;  /* 0x0000000000067882 */ /* 0x000fe20000000000 */
[----:B------:R-:W-:Y:S01]  /*19f90*/  UMOV UR7, 0x12f00000 ;  /* 0x12f0000000077882 */ /* 0x000fe20000000000 */
[----:B------:R-:W-:-:S03]  /*19fa0*/  UMOV UR10, URZ ;  /* 0x0000003f000a7c82 */ /* 0x000fc60008000000 */
[----:B------:R-:W-:Y:S01]  /*19fb0*/  @P0 IMAD.MOV.U32 R2, RZ, RZ, 0x4000 ;  /* 0x00004000ff020424 */ /* 0x000fe200078e00ff */
[----:B------:R-:W-:Y:S01]  /*19fc0*/  UMOV UR11, UR37 ;  /* 0x00000025000b7c82 */ /* 0x000fe20008000000 */
[----:B------:R-:W-:Y:S01]  /*19fd0*/  UMOV UR12, UR38 ;  /* 0x00000026000c7c82 */ /* 0x000fe20008000000 */
[----:B------:R-:W-:Y:S01]  /*19fe0*/  UMOV UR13, UR39 ;  /* 0x00000027000d7c82 */ /* 0x000fe20008000000 */
[----:B------:R2:W-:Y:S01]  /*19ff0*/  @P0 SYNCS.ARRIVE.TRANS64 RZ, [UR40+0x2e800], R2 ;  /* 0x02e80002ffff09a7 */ /* 0x0005e20008000028 */
[----:B------:R2:W-:Y:S01]  /*1a000*/  UTMALDG.4D [UR8], [UR4], desc[UR6] ;  /* 0x00000608040075b4 */ /* 0x0005e20008019000 */
[----:B------:R-:W-:Y:S02]  /*1a010*/  NOP ;  /* 0x0000000000007918 */ /* 0x000fe40000000000 */
.L_x_6287:
        /* <DEDUP_REMOVED lines=10> */
.L_x_6353:
[----:B---3--:R-:W-:Y:S05]  /*1a0c0*/  BSYNC B0 ;  /* 0x0000000000007941 */ /* 0x008fea0003800000 */
.L_x_6295:
[----:B--2---:R-:W2:Y:S01]  /*1a0d0*/  LDL R3, [R1+0x10] ;  /* 0x0000100001037983 */ /* 0x004ea20000100800 */
[----:B------:R-:W-:-:S05]  /*1a0e0*/  VIADD R17, R17, 0xfffffffe ;  /* 0xfffffffe11117836 */ /* 0x000fca0000000000 */
[----:B--2---:R-:W-:-:S13]  /*1a0f0*/  ISETP.GE.AND P0, PT, R17, R3, PT ;  /* 0x000000031100720c */ /* 0x004fda0003f06270 */
[----:B------:R-:W-:Y:S05]  /*1a100*/  @!P0 BRA `(.L_x_6297) ;  /* 0x00000010000c8947 */ /* 0x000fea0003800000 */
[----:B------:R2:W5:Y:S01]  /*1a110*/  LDL.LU R6, [R1] ;  /* 0x0000000001067983 */ /* 0x0005620000300800 */
[----:B------:R-:W-:-:S03]  /*1a120*/  IMAD.MOV.U32 R18, RZ, RZ, R17 ;  /* 0x000000ffff127224 */ /* 0x000fc600078e0011 */
[----:B------:R2:W5:Y:S04]  /*1a130*/  LDL.LU R7, [R1+0x4] ;  /* 0x0000040001077983 */ /* 0x0005680000300800 */
.L_x_6317:
        /* <DEDUP_REMOVED lines=10> */
[----:B------:R-:W-:Y:S01]  /*1a1e0*/  IMAD.MOV.U32 R8, RZ, RZ, R18 ;  /* 0x000000ffff087224 */ /* 0x000fe200078e0012 */
[----:B------:R-:W-:Y:S06]  /*1a1f0*/  @!P1 BRA `(.L_x_6300) ;  /* 0x00000000004c9947 */ /* 0x000fec0003800000 */
[----:B------:R-:W4:Y:S01]  /*1a200*/  LDL R5, [R1+0xc] ;  /* 0x00000c0001057983 */ /* 0x000f220000100800 */
[----:B-1----:R-:W1:Y:S01]  /*1a210*/  LDC R4, c[0x0][0x41c] ;  /* 0x00010700ff047b82 */ /* 0x002e620000000800 */
        /* <DEDUP_REMOVED lines=10> */
[----:B----4-:R-:W-:-:S04]  /*1a2c0*/  IMAD R0, R5, UR4, RZ ;  /* 0x0000000405007c24 */ /* 0x010fc8000f8e02ff */
[----:B------:R-:W-:Y:S01]  /*1a2d0*/  IMAD R0, R21, UR5, R0 ;  /* 0x0000000515007c24 */ /* 0x000fe2000f8e0200 */
[----:B------:R-:W-:Y:S02]  /*1a2e0*/  ULDC.64 UR4, c[0x0][0x3f8] ;  /* 0x0000fe0000047ab9 */ /* 0x000fe40000000a00 */
[----:B------:R-:W-:Y:S01]  /*1a2f0*/  LEA R4, P0, R2, UR4, 0x2 ;  /* 0x0000000402047c11 */ /* 0x000fe2000f8010ff */
[----:B------:R-:W-:-:S05]  /*1a300*/  IMAD.IADD R0, R0, 0x1, R3 ;  /* 0x0000000100007824 */ /* 0x000fca00078e0203 */
[----:B------:R-:W-:-:S05]  /*1a310*/  LEA.HI.X R5, R2, UR5, R0, 0x2, P0 ;  /* 0x0000000502057c11 */ /* 0x000fca00080f1400 */
[----:B------:R4:W5:Y:S02]  /*1a320*/  LDG.E R0, desc[UR46][R4.64] ;  /* 0x0000002e04007981 */ /* 0x000964000c1e1900 */
.L_x_6300:
[----:B-1--4-:R-:W-:Y:S01]  /*1a330*/  LEA R4, R10, UR40, 0x3 ;  /* 0x000000280a047c11 */ /* 0x012fe2000f8e18ff */
[----:B------:R-:W1:Y:S01]  /*1a340*/  S2R R2, SR_TID.X ;  /* 0x0000000000027919 */ /* 0x000e620000002100 */
[----:B------:R-:W-:Y:S01]  /*1a350*/  SHF.L.U32 R3, R9, 0x1f, RZ ;  /* 0x0000001f09037819 */ /* 0x000fe200000006ff */
[----:B------:R-:W-:Y:S03]  /*1a360*/  BSSY B1, `(.L_x_6301) ;  /* 0x0000005000017945 */ /* 0x000fe60003800000 */
[----:B------:R-:W4:Y:S01]  /*1a370*/  SYNCS.PHASECHK.TRANS64.TRYWAIT P0, [R4+URZ+0x2e880], R3 ;  /* 0x02e88003040075a7 */ /* 0x000f22000800017f */
[----:B-1----:R-:W-:-:S04]  /*1a380*/  LOP3.LUT R2, R2, 0x7f, RZ, 0xc0, !PT ;  /* 0x0000007f02027812 */ /* 0x002fc800078ec0ff */
[----:B------:R-:W-:Y:S01]  /*1a390*/  ISETP.NE.AND P3, PT, R2, RZ, PT ;  /* 0x000000ff0200720c */ /* 0x000fe20003f65270 */
[----:B----4-:R-:W-:-:S12]  /*1a3a0*/  @!P0 BRA `(.L_x_6302) ;  /* 0x00000020009c8947 */ /* 0x010fd80003800000 */
.L_x_6354:
[----:B------:R-:W-:Y:S05]  /*1a3b0*/  BSYNC B1 ;  /* 0x0000000000017941 */ /* 0x000fea0003800000 */
.L_x_6301:
        /* <DEDUP_REMOVED lines=9> */
.L_x_6304:
[----:B------:R-:W-:Y:S05]  /*1a450*/  BSYNC B1 ;  /* 0x0000000000017941 */ /* 0x000fea0003800000 */
.L_x_6303:
[----:B------:R-:W4:Y:S04]  /*1a460*/  LDL R5, [R1+0x8] ;  /* 0x0000080001057983 */ /* 0x000f280000100800 */
[----:B------:R-:W2:Y:S01]  /*1a470*/  LDL R2, [R1] ;  /* 0x0000000001027983 */ /* 0x000ea20000100800 */
[----:B---3--:R-:W-:Y:S01]  /*1a480*/  IMAD.MOV.U32 R10, RZ, RZ, RZ ;  /* 0x000000ffff0a7224 */ /* 0x008fe200078e00ff */
[----:B------:R-:W-:Y:S01]  /*1a490*/  UIADD3 UR4, UP0, UR42, 0x470, URZ ;  /* 0x000004702a047890 */ /* 0x000fe2000ff1e03f */
[----:B------:R-:W-:Y:S01]  /*1a4a0*/  PLOP3.LUT P0, PT, PT, PT, PT, 0x80, 0x0 ;  /* 0x000000000000781c */ /* 0x000fe20003f0f070 */
[----:B------:R-:W-:Y:S01]  /*1a4b0*/  UMOV UR6, 0x0 ;  /* 0x0000000000067882 */ /* 0x000fe20000000000 */
[----:B------:R-:W-:Y:S01]  /*1a4c0*/  UMOV UR7, 0x14f00000 ;  /* 0x14f0000000077882 */ /* 0x000fe20000000000 */
[----:B------:R-:W-:Y:S01]  /*1a4d0*/  R2UR UR10, R10 ;  /* 0x000000000a0a72ca */ /* 0x000fe200000e0000 */
[----:B------:R-:W-:Y:S01]  /*1a4e0*/  UIADD3.X UR5, URZ, UR43, URZ, UP0, !UPT ;  /* 0x0000002b3f057290 */ /* 0x000fe200087fe43f */
[----:B----4-:R-:W-:Y:S01]  /*1a4f0*/  R2UR UR12, R5 ;  /* 0x00000000050c72ca */ /* 0x010fe200000e0000 */
[----:B------:R-:W-:-:S04]  /*1a500*/  IMAD.U32 R5, RZ, RZ, UR40 ;  /* 0x00000028ff057e24 */ /* 0x000fc8000f8e00ff */
[----:B--2---:R-:W-:Y:S02]  /*1a510*/  IMAD R2, R2, 0x7000, R5 ;  /* 0x0000700002027824 */ /* 0x004fe400078e0205 */
[----:B------:R-:W-:Y:S02]  /*1a520*/  IMAD R5, R8, 0xe0, RZ ;  /* 0x000000e008057824 */ /* 0x000fe400078e02ff */
[----:B------:R-:W-:Y:S02]  /*1a530*/  VIADD R8, R4, 0x2e870 ;  /* 0x0002e87004087836 */ /* 0x000fe40000000000 */
[----:B------:R-:W-:-:S07]  /*1a540*/  VIADD R9, R2, 0xe400 ;  /* 0x0000e40002097836 */ /* 0x000fce0000000000 */
.L_x_6305:
        /* <DEDUP_REMOVED lines=12> */
.L_x_6355:
[----:B------:R-:W-:Y:S05]  /*1a610*/  BSYNC B1 ;  /* 0x0000000000017941 */ /* 0x000fea0003800000 */
.L_x_6306:
        /* <DEDUP_REMOVED lines=11> */
.L_x_6309:
[----:B------:R-:W-:Y:S05]  /*1a6d0*/  BSYNC B1 ;  /* 0x0000000000017941 */ /* 0x000fea0003800000 */
.L_x_6308:
        /* <DEDUP_REMOVED lines=10> */
.L_x_6310:
        /* <DEDUP_REMOVED lines=9> */
.L_x_6299:
[----:B------:R-:W-:Y:S05]  /*1a810*/  BSYNC B0 ;  /* 0x0000000000007941 */ /* 0x000fea0003800000 */
.L_x_6298:
[----:B------:R-:W4:Y:S02]  /*1a820*/  LDL R3, [R1+0x28] ;  /* 0x0000280001037983 */ /* 0x000f240000100800 */
[----:B----4-:R-:W-:-:S13]  /*1a830*/  ISETP.NE.AND P0, PT, R3, 0x3, PT ;  /* 0x000000030300780c */ /* 0x010fda0003f05270 */
[----:B------:R-:W-:Y:S05]  /*1a840*/  @!P0 BRA `(.L_x_6311) ;  /* 0x0000000000048947 */ /* 0x000fea0003800000 */
[----:B------:R-:W-:Y:S01]  /*1a850*/  BPT.TRAP 0x1 ;  /* 0x000000040000795c */ /* 0x000fe20000300000 */
.L_x_6311:
[----:B------:R-:W4:Y:S01]  /*1a860*/  LDL R3, [R1+0x1c] ;  /* 0x00001c0001037983 */ /* 0x000f220000100800 */
[----:B------:R-:W-:Y:S01]  /*1a870*/  LOP3.LUT R2, R7, 0x1, RZ, 0x3c, !PT ;  /* 0x0000000107027812 */ /* 0x000fe200078e3cff */
[----:B------:R-:W-:Y:S01]  /*1a880*/  BSSY B0, `(.L_x_6312) ;  /* 0x0000006000007945 */ /* 0x000fe20003800000 */
[----:B------:R-:W-:Y:S02]  /*1a890*/  LEA R20, R6, UR40, 0x3 ;  /* 0x0000002806147c11 */ /* 0x000fe4000f8e18ff */
[----:B------:R-:W-:-:S04]  /*1a8a0*/  SHF.L.U32 R2, R2, 0x1f, RZ ;  /* 0x0000001f02027819 */ /* 0x000fc800000006ff */
[----:B------:R-:W5:Y:S01]  /*1a8b0*/  SYNCS.PHASECHK.TRANS64.TRYWAIT P3, [R20+URZ+0x2e870], R2 ;  /* 0x02e87002140075a7 */ /* 0x000f62000806017f */
[----:B----4-:R-:W-:Y:S01]  /*1a8c0*/  ISETP.NE.AND P0, PT, R3, 0x3, PT ;  /* 0x000000030300780c */ /* 0x010fe20003f05270 */
[----:B-----5:R-:W-:-:S12]  /*1a8d0*/  @!P3 BRA `(.L_x_6313) ;  /* 0x0000001c0078b947 */ /* 0x020fd80003800000 */
.L_x_6356:
[----:B------:R-:W-:Y:S05]  /*1a8e0*/  BSYNC B0 ;  /* 0x0000000000007941 */ /* 0x000fea0003800000 */
.L_x_6312:
[----:B------:R-:W-:Y:S05]  /*1a8f0*/  @!P0 BRA `(.L_x_6314) ;  /* 0x0000000000048947 */ /* 0x000fea0003800000 */
[----:B------:R-:W-:Y:S01]  /*1a900*/  BPT.TRAP 0x1 ;  /* 0x000000040000795c */ /* 0x000fe20000300000 */
.L_x_6314:
[----:B----4-:R-:W-:Y:S01]  /*1a910*/  SHF.L.U32 R2, R7, 0x1f, RZ ;  /* 0x0000001f07027819 */ /* 0x010fe200000006ff */
[----:B------:R-:W-:-:S03]  /*1a920*/  IMAD R3, R6, 0x7000, RZ ;  /* 0x0000700006037824 */ /* 0x000fc600078e02ff */
[----:B------:R-:W4:Y:S02]  /*1a930*/  SYNCS.PHASECHK.TRANS64.TRYWAIT P3, [R20+URZ+0x2e860], R2 ;  /* 0x02e86002140075a7 */ /* 0x000f24000806017f */
[----:B----4-:R-:W-:Y:S05]  /*1a940*/  @!P3 BRA `(.L_x_6315) ;  /* 0x0000001c0070b947 */ /* 0x010fea0003800000 */
.L_x_6357:
[----:B------:R-:W4:Y:S01]  /*1a950*/  LDL R13, [R1+0x14] ;  /* 0x00001400010d7983 */ /* 0x000f220000100800 */
[----:B-1----:R-:W-:Y:S01]  /*1a960*/  LOP3.LUT R4, R3, R19, RZ, 0xfc, !PT ;  /* 0x0000001303047212 */ /* 0x002fe200078efcff */
[----:B------:R-:W-:Y:S05]  /*1a970*/  WARPSYNC.ALL ;  /* 0x0000000000007948 */ /* 0x000fea0003800000 */
[----:B------:R-:W1:Y:S01]  /*1a980*/  S2R R11, SR_TID.X ;  /* 0x00000000000b7919 */ /* 0x000e620000002100 */
[----:B------:R-:W-:Y:S02]  /*1a990*/  IMAD.MOV.U32 R14, RZ, RZ, 0x40 ;  /* 0x00000040ff0e7424 */ /* 0x000fe400078e00ff */
[----:B------:R-:W-:Y:S01]  /*1a9a0*/  IMAD.U32 R12, RZ, RZ, UR40 ;  /* 0x00000028ff0c7e24 */ /* 0x000fe2000f8e00ff */
[----:B------:R-:W5:Y:S03]  /*1a9b0*/  LDSM.16.MT88.4 R4, [R4+UR40+0xe400] ;  /* 0x00e400280404783b */ /* 0x000f660008004200 */
[----:B------:R-:W-:Y:S01]  /*1a9c0*/  VIADD R12, R12, 0x400 ;  /* 0x000004000c0c7836 */ /* 0x000fe20000000000 */
[----:B-1----:R-:W-:-:S04]  /*1a9d0*/  LOP3.LUT P3, RZ, R11, 0x4, RZ, 0xc0, !PT ;  /* 0x000000040bff7812 */ /* 0x002fc8000786c0ff */
[----:B------:R-:W-:-:S05]  /*1a9e0*/  SEL R14, R14, 0xffffffc0, !P3 ;  /* 0xffffffc00e0e7807 */ /* 0x000fca0005800000 */
[----:B------:R-:W-:Y:S01]  /*1a9f0*/  IMAD.IADD R14, R14, 0x1, R19 ;  /* 0x000000010e0e7824 */ /* 0x000fe200078e0213 */
[----:B-----5:R-:W-:-:S04]  /*1aa00*/  PRMT R8, R4, 0x6420, R5 ;  /* 0x0000642004087816 */ /* 0x020fc80000000005 */
[----:B------:R-:W-:Y:S02]  /*1aa10*/  IADD3 R17, R14, UR40, R3 ;  /* 0x000000280e117c10 */ /* 0x000fe4000fffe003 */
[----:B---3--:R-:W-:Y:S02]  /*1aa20*/  PRMT R9, R4, 0x7531, R5 ;  /* 0x0000753104097816 */ /* 0x008fe40000000005 */
        /* <DEDUP_REMOVED lines=63> */
[C---:B------:R-:W-:Y:S01]  /*1ae20*/  VIADD R4, R3.reuse, 0x5000 ;  /* 0x0000500003047836 */ /* 0x040fe20000000000 */
[C-C-:B------:R-:W-:Y:S01]  /*1ae30*/  PRMT R10, R6.reuse, 0x6420, R7.reuse ;  /* 0x00006420060a7816 */ /* 0x140fe20000000007 */
[----:B------:R-:W-:Y:S01]  /*1ae40*/  VIADD R3, R3, 0x6000 ;  /* 0x0000600003037836 */ /* 0x000fe20000000000 */
[----:B------:R-:W-:-:S02]  /*1ae50*/  PRMT R11, R6, 0x7531, R7 ;  /* 0x00007531060b7816 */ /* 0x000fc40000000007 */
[-C--:B------:R-:W-:Y:S02]  /*1ae60*/  LOP3.LUT R4, R4, R19.reuse, RZ, 0xfc, !PT ;  /* 0x0000001304047212 */ /* 0x080fe400078efcff */
[----:B------:R-:W-:Y:S01]  /*1ae70*/  LOP3.LUT R3, R3, R19, RZ, 0xfc, !PT ;  /* 0x0000001303037212 */ /* 0x000fe200078efcff */
[----:B------:R-:W-:Y:S04]  /*1ae80*/  STSM.16.M88.4 [R2+0x4800], R8 ;  /* 0x0048000802007844 */ /* 0x000fe80000000200 */
[----:B------:R-:W1:Y:S02]  /*1ae90*/  LDSM.16.MT88.4 R4, [R4+UR40+0xe400] ;  /* 0x00e400280404783b */ /* 0x000e640008004200 */
[C-C-:B-1----:R-:W-:Y:S02]  /*1aea0*/  PRMT R12, R4.reuse, 0x6420, R5.reuse ;  /* 0x00006420040c7816 */ /* 0x142fe40000000005 */
[----:B------:R-:W-:-:S02]  /*1aeb0*/  PRMT R13, R4, 0x7531, R5 ;  /* 0x00007531040d7816 */ /* 0x000fc40000000005 */
[C-C-:B------:R-:W-:Y:S02]  /*1aec0*/  PRMT R14, R6.reuse, 0x6420, R7.reuse ;  /* 0x00006420060e7816 */ /* 0x140fe40000000007 */
[----:B------:R-:W-:Y:S02]  /*1aed0*/  PRMT R15, R6, 0x7531, R7 ;  /* 0x00007531060f7816 */ /* 0x000fe40000000007 */
[----:B------:R-:W1:Y:S04]  /*1aee0*/  LDSM.16.MT88.4 R4, [R17+0x13400] ;  /* 0x013400001104783b */ /* 0x000e680000004200 */
[----:B------:R-:W-:Y:S01]  /*1aef0*/  STSM.16.M88.4 [R2+0x5000], R12 ;  /* 0x0050000c02007844 */ /* 0x000fe20000000200 */
[C-C-:B-1----:R-:W-:Y:S02]  /*1af00*/  PRMT R8, R4.reuse, 0x6420, R5.reuse ;  /* 0x0000642004087816 */ /* 0x142fe40000000005 */
[----:B------:R-:W-:-:S02]  /*1af10*/  PRMT R9, R4, 0x7531, R5 ;  /* 0x0000753104097816 */ /* 0x000fc40000000005 */
        /* <DEDUP_REMOVED lines=23> */
.L_x_6316:
[----:B---3--:R-:W3:Y:S01]  /*1b090*/  LDL R2, [R1+0x10] ;  /* 0x0000100001027983 */ /* 0x008ee20000100800 */
[----:B-1----:R1:W-:Y:S03]  /*1b0a0*/  SYNCS.ARRIVE.TRANS64.A1T0 RZ, [R20+URZ+0x2e850], RZ ;  /* 0x02e850ff14ff79a7 */ /* 0x0023e6000810003f */
[----:B------:R4:W5:Y:S04]  /*1b0b0*/  LDL R6, [R1] ;  /* 0x0000000001067983 */ /* 0x0009680000100800 */
[----:B------:R4:W5:Y:S01]  /*1b0c0*/  LDL R7, [R1+0x4] ;  /* 0x0000040001077983 */ /* 0x0009620000100800 */
[----:B-1----:R-:W-:-:S05]  /*1b0d0*/  @!P2 VIADD R20, R20, 0x2e880 ;  /* 0x0002e8801414a836 */ /* 0x002fca0000000000 */
[----:B------:R-:W-:Y:S01]  /*1b0e0*/  @!P2 PRMT R20, RZ, 0x654, R20 ;  /* 0x00000654ff14a816 */ /* 0x000fe20000000014 */
[----:B------:R-:W-:Y:S06]  /*1b0f0*/  BAR.SYNC.DEFER_BLOCKING 0x2, 0x80 ;  /* 0x0082000000007b1d */ /* 0x000fec0000010000 */
[----:B------:R4:W-:Y:S01]  /*1b100*/  @!P2 SYNCS.ARRIVE.TRANS64.RED.A1T0 RZ, [R20+URZ], RZ ;  /* 0x000000ff14ffa9a7 */ /* 0x0009e2000810043f */
[C---:B---3--:R-:W-:Y:S01]  /*1b110*/  ISETP.GT.AND P0, PT, R18.reuse, R2, PT ;  /* 0x000000021200720c */ /* 0x048fe20003f04270 */
[----:B------:R-:W-:-:S12]  /*1b120*/  VIADD R18, R18, 0xffffffff ;  /* 0xffffffff12127836 */ /* 0x000fd80000000000 */
[----:B----4-:R-:W-:Y:S05]  /*1b130*/  @P0 BRA `(.L_x_6317) ;  /* 0xfffffff000000947 */ /* 0x010fea000383ffff */
.L_x_6297:
[----:B------:R-:W3:Y:S01]  /*1b140*/  LDL R2, [R1+0x28] ;  /* 0x0000280001027983 */ /* 0x000ee20000100800 */
[----:B------:R-:W-:Y:S01]  /*1b150*/  BSSY B0, `(.L_x_6318) ;  /* 0x0000010000007945 */ /* 0x000fe20003800000 */
[----:B---3--:R-:W-:-:S03]  /*1b160*/  ISETP.NE.AND P1, PT, R2, 0x3, PT ;  /* 0x000000030200780c */ /* 0x008fc60003f25270 */
[----:B------:R-:W-:Y:S10]  /*1b170*/  @P2 BRA `(.L_x_6319) ;  /* 0x0000000000342947 */ /* 0x000ff40003800000 */
[----:B------:R-:W3:Y:S01]  /*1b180*/  S2R R5, SR_LANEID ;  /* 0x0000000000057919 */ /* 0x000ee20000000000 */
[----:B------:R-:W-:Y:S01]  /*1b190*/  VOTEU.ANY UR4, UPT, PT ;  /* 0x0000000000047886 */ /* 0x000fe200038e0100 */
[----:B------:R-:W4:Y:S01]  /*1b1a0*/  LDC.64 R2, c[0x0][0xdf0] ;  /* 0x00037c00ff027b82 */ /* 0x000f220000000a00 */
[----:B------:R-:W3:Y:S02]  /*1b1b0*/  FLO.U32 R0, UR4 ;  /* 0x0000000400007d00 */ /* 0x000ee400080e0000 */
[----:B---3--:R-:W-:-:S06]  /*1b1c0*/  ISETP.EQ.U32.AND P0, PT, R0, R5, PT ;  /* 0x000000050000720c */ /* 0x008fcc0003f02070 */
[----:B------:R-:W4:Y:S07]  /*1b1d0*/  POPC R5, UR4 ;  /* 0x0000000400057d09 */ /* 0x000f2e0008000000 */
[----:B----4-:R-:W3:Y:S01]  /*1b1e0*/  @P0 ATOMG.E.ADD.STRONG.GPU PT, R3, desc[UR46][R2.64], R5 ;  /* 0x00000005020309a8 */ /* 0x010ee200081ee1ee */
[----:B-1----:R-:W1:Y:S02]  /*1b1f0*/  S2R R4, SR_LTMASK ;  /* 0x0000000000047919 */ /* 0x002e640000003900 */
[----:B-1----:R-:W-:-:S04]  /*1b200*/  LOP3.LUT R4, R4, UR4, RZ, 0xc0, !PT ;  /* 0x0000000404047c12 */ /* 0x002fc8000f8ec0ff */
[----:B-----5:R-:W1:Y:S01]  /*1b210*/  POPC R7, R4 ;  /* 0x0000000400077309 */ /* 0x020e620000000000 */
[----:B---3--:R-:W1:Y:S02]  /*1b220*/  SHFL.IDX PT, R0, R3, R0, 0x1f ;  /* 0x00001f0003007589 */ /* 0x008e6400000e0000 */
[----:B-1----:R-:W-:-:S05]  /*1b230*/  IADD3 R0, R0, UR41, R7 ;  /* 0x0000002900007c10 */ /* 0x002fca000fffe007 */
[----:B------:R3:W-:Y:S02]  /*1b240*/  STL [R1+0x18], R0 ;  /* 0x0000180001007387 */ /* 0x0007e40000100800 */
.L_x_6319:
[----:B------:R-:W-:Y:S05]  /*1b250*/  BSYNC B0 ;  /* 0x0000000000007941 */ /* 0x000fea0003800000 */
.L_x_6318:
[----:B------:R-:W-:Y:S05]  /*1b260*/  @!P1 BRA `(.L_x_6320) ;  /* 0x0000000000049947 */ /* 0x000fea0003800000 */
[----:B------:R-:W-:Y:S01]  /*1b270*/  BPT.TRAP 0x1 ;  /* 0x000000040000795c */ /* 0x000fe20000300000 */
.L_x_6320:
[----:B---3--:R-:W3:Y:S04]  /*1b280*/  LDL R0, [R1+0x4] ;  /* 0x0000040001007983 */ /* 0x008ee80000100800 */
[----:B------:R-:W4:Y:S04]  /*1b290*/  LDL R3, [R1] ;  /* 0x0000000001037983 */ /* 0x000f280000100800 */
[----:B------:R-:W2:Y:S01]  /*1b2a0*/  LDL R2, [R1+0x1c] ;  /* 0x00001c0001027983 */ /* 0x000ea20000100800 */
[----:B------:R-:W-:Y:S01]  /*1b2b0*/  BSSY B0, `(.L_x_6321) ;  /* 0x0000007000007945 */ /* 0x000fe20003800000 */
[----:B---3--:R-:W-:-:S04]  /*1b2c0*/  LOP3.LUT R0, R0, 0x1, RZ, 0x3c, !PT ;  /* 0x0000000100007812 */ /* 0x008fc800078e3cff */
[----:B------:R-:W-:Y:S02]  /*1b2d0*/  SHF.L.U32 R0, R0, 0x1f, RZ ;  /* 0x0000001f00007819 */ /* 0x000fe400000006ff */
[----:B----4-:R-:W-:Y:S02]  /*1b2e0*/  LEA R17, R3, UR40, 0x3 ;  /* 0x0000002803117c11 */ /* 0x010fe4000f8e18ff */
[----:B--2---:R-:W-:Y:S02]  /*1b2f0*/  ISETP.NE.AND P1, PT, R2, 0x3, PT ;  /* 0x000000030200780c */ /* 0x004fe40003f25270 */
[----:B------:R-:W2:Y:S02]  /*1b300*/  SYNCS.PHASECHK.TRANS64.TRYWAIT P0, [R17+URZ+0x2e870], R0 ;  /* 0x02e87000110075a7 */ /* 0x000ea4000800017f */
[----:B--2---:R-:W-:Y:S09]  /*1b310*/  @!P0 BRA `(.L_x_6322) ;  /* 0x0000001400108947 */ /* 0x004ff20003800000 */
.L_x_6358:
[----:B------:R-:W-:Y:S05]  /*1b320*/  BSYNC B0 ;  /* 0x0000000000007941 */ /* 0x000fea0003800000 */
.L_x_6321:
[----:B------:R-:W-:Y:S05]  /*1b330*/  @!P1 BRA `(.L_x_6323) ;  /* 0x0000000000049947 */ /* 0x000fea0003800000 */
[----:B------:R-:W-:Y:S01]  /*1b340*/  BPT.TRAP 0x1 ;  /* 0x000000040000795c */ /* 0x000fe20000300000 */
.L_x_6323:
[----:B--2---:R-:W2:Y:S02]  /*1b350*/  LDL R0, [R1+0x4] ;  /* 0x0000040001007983 */ /* 0x004ea40000100800 */
[----:B--2---:R-:W-:-:S04]  /*1b360*/  SHF.L.U32 R0, R0, 0x1f, RZ ;  /* 0x0000001f00007819 */ /* 0x004fc800000006ff */
[----:B------:R-:W2:Y:S02]  /*1b370*/  SYNCS.PHASECHK.TRANS64.TRYWAIT P0, [R17+URZ+0x2e860], R0 ;  /* 0x02e86000110075a7 */ /* 0x000ea4000800017f */
[----:B--2---:R-:W-:Y:S05]  /*1b380*/  @!P0 BRA `(.L_x_6324) ;  /* 0x0000001400088947 */ /* 0x004fea0003800000 */
.L_x_6359:
[----:B------:R-:W2:Y:S04]  /*1b390*/  LDL R18, [R1] ;  /* 0x0000000001127983 */ /* 0x000ea80000100800 */
[----:B------:R-:W3:Y:S01]  /*1b3a0*/  LDL R12, [R1+0x14] ;  /* 0x00001400010c7983 */ /* 0x000ee20000100800 */
[----:B------:R-:W4:Y:S01]  /*1b3b0*/  S2R R3, SR_TID.X ;  /* 0x0000000000037919 */ /* 0x000f220000002100 */
[----:B------:R-:W-:Y:S05]  /*1b3c0*/  WARPSYNC.ALL ;  /* 0x0000000000007948 */ /* 0x000fea0003800000 */
[----:B------:R-:W-:Y:S01]  /*1b3d0*/  IMAD.MOV.U32 R10, RZ, RZ, 0x40 ;  /* 0x00000040ff0a7424 */ /* 0x000fe200078e00ff */
[----:B----4-:R-:W-:-:S04]  /*1b3e0*/  LOP3.LUT P0, RZ, R3, 0x4, RZ, 0xc0, !PT ;  /* 0x0000000403ff7812 */ /* 0x010fc8000780c0ff */
[----:B------:R-:W-:Y:S01]  /*1b3f0*/  SEL R10, R10, 0xffffffc0, !P0 ;  /* 0xffffffc00a0a7807 */ /* 0x000fe20004000000 */
[----:B--2---:R-:W-:-:S05]  /*1b400*/  IMAD R0, R18, 0x7000, RZ ;  /* 0x0000700012007824 */ /* 0x004fca00078e02ff */
[----:B------:R-:W-:-:S05]  /*1b410*/  LOP3.LUT R2, R0, R19, RZ, 0xfc, !PT ;  /* 0x0000001300027212 */ /* 0x000fca00078efcff */
[----:B-1---5:R-:W1:Y:S01]  /*1b420*/  LDSM.16.MT88.4 R4, [R2+UR40+0xe400] ;  /* 0x00e400280204783b */ /* 0x022e620008004200 */
[----:B------:R-:W-:-:S04]  /*1b430*/  VIADD R3, R2, UR40 ;  /* 0x0000002802037c36 */ /* 0x000fc80008000000 */
[----:B------:R-:W-:Y:S01]  /*1b440*/  IMAD.IADD R3, R10, 0x1, R3 ;  /* 0x000000010a037824 */ /* 0x000fe200078e0203 */
[C-C-:B-1----:R-:W-:Y:S02]  /*1b450*/  PRMT R8, R4.reuse, 0x6420, R5.reuse ;  /* 0x0000642004087816 */ /* 0x142fe40000000005 */
[----:B------:R-:W-:Y:S02]  /*1b460*/  PRMT R9, R4, 0x7531, R5 ;  /* 0x0000753104097816 */ /* 0x000fe40000000005 */
[C-C-:B------:R-:W-:Y:S02]  /*1b470*/  PRMT R10, R6.reuse, 0x6420, R7.reuse ;  /* 0x00006420060a7816 */ /* 0x140fe40000000007 */
[----:B------:R-:W-:Y:S02]  /*1b480*/  PRMT R11, R6, 0x7531, R7 ;  /* 0x00007531060b7816 */ /* 0x000fe40000000007 */
[----:B------:R-:W1:Y:S01]  /*1b490*/  LDSM.16.MT88.4 R4, [R3+0xe400] ;  /* 0x00e400000304783b */ /* 0x000e620000004200 */
[----:B---3--:R-:W-:-:S05]  /*1b4a0*/  IADD3 R0, R0, UR40, R12 ;  /* 0x0000002800007c10 */ /* 0x008fca000fffe00c */
[----:B------:R1:W-:Y:S02]  /*1b4b0*/  STSM.16.M88.4 [R0+0x400], R8 ;  /* 0x0004000800007844 */ /* 0x0003e40000000200 */
        /* <DEDUP_REMOVED lines=85> */
.L_x_6325:
[----:B------:R-:W3:Y:S01]  /*1ba10*/  LDL.LU R3, [R1+0x4] ;  /* 0x0000040001037983 */ /* 0x000ee20000300800 */
[----:B-1----:R-:W-:Y:S01]  /*1ba20*/  SYNCS.ARRIVE.TRANS64.A1T0 RZ, [R17+URZ+0x2e850], RZ ;  /* 0x02e850ff11ff79a7 */ /* 0x002fe2000810003f */
[----:B--2---:R-:W-:-:S05]  /*1ba30*/  @!P2 VIADD R0, R17, 0x2e880 ;  /* 0x0002e8801100a836 */ /* 0x004fca0000000000 */
[----:B------:R-:W-:Y:S01]  /*1ba40*/  @!P2 PRMT R0, RZ, 0x654, R0 ;  /* 0x00000654ff00a816 */ /* 0x000fe20000000000 */
[----:B------:R-:W-:Y:S06]  /*1ba50*/  BAR.SYNC.DEFER_BLOCKING 0x2, 0x80 ;  /* 0x0082000000007b1d */ /* 0x000fec0000010000 */
[----:B------:R1:W-:Y:S02]  /*1ba60*/  @!P2 SYNCS.ARRIVE.TRANS64.RED.A1T0 RZ, [R0+URZ], RZ ;  /* 0x000000ff00ffa9a7 */ /* 0x0003e4000810043f */
[----:B-1----:R-:W-:-:S05]  /*1ba70*/  VIADD R0, R18, 0x1 ;  /* 0x0000000112007836 */ /* 0x002fca0000000000 */
[----:B------:R-:W-:-:S04]  /*1ba80*/  ISETP.NE.AND P0, PT, R0, 0x2, PT ;  /* 0x000000020000780c */ /* 0x000fc80003f05270 */
[----:B------:R-:W-:Y:S02]  /*1ba90*/  SEL R2, RZ, 0x1, P0 ;  /* 0x00000001ff027807 */ /* 0x000fe40000000000 */
[----:B------:R-:W-:-:S05]  /*1baa0*/  SEL R0, R0, RZ, P0 ;  /* 0x000000ff00007207 */ /* 0x000fca0000000000 */
[----:B------:R1:W-:Y:S01]  /*1bab0*/  STL [R1], R0 ;  /* 0x0000000001007387 */ /* 0x0003e20000100800 */
[----:B---3--:R-:W-:-:S05]  /*1bac0*/  LOP3.LUT R3, R3, R2, RZ, 0x3c, !PT ;  /* 0x0000000203037212 */ /* 0x008fca00078e3cff */
[----:B------:R1:W-:Y:S02]  /*1bad0*/  STL [R1+0x4], R3 ;  /* 0x0000040301007387 */ /* 0x0003e40000100800 */
.L_x_6281:
[----:B------:R-:W-:Y:S05]  /*1bae0*/  BSYNC B6 ;  /* 0x0000000000067941 */ /* 0x000fea0003800000 */
.L_x_6279:
[----:B------:R3:W5:Y:S01]  /*1baf0*/  LDL R2, [R1+0x18] ;  /* 0x0000180001027983 */ /* 0x0007620000100800 */
[----:B------:R-:W-:-:S13]  /*1bb00*/  LOP3.LUT P0, RZ, R16, 0x2, RZ, 0xc0, !PT ;  /* 0x0000000210ff7812 */ /* 0x000fda000780c0ff */
[----:B---3--:R-:W-:Y:S05]  /*1bb10*/  @!P0 BRA `(.L_x_6326) ;  /* 0x0000000000208947 */ /* 0x008fea0003800000 */
[----:B------:R-:W3:Y:S08]  /*1bb20*/  S2UR UR5, SR_CgaCtaId ;  /* 0x00000000000579c3 */ /* 0x000ef00000008800 */
[----:B------:R-:W-:Y:S06]  /*1bb30*/  BAR.SYNC.DEFER_BLOCKING 0x5, 0x180 ;  /* 0x0146000000007b1d */ /* 0x000fec0000010000 */
[----:B------:R-:W-:-:S02]  /*1bb40*/  UMOV UR4, 0x400 ;  /* 0x0000040000047882 */ /* 0x000fc40000000000 */
[----:B---3--:R-:W-:-:S09]  /*1bb50*/  ULEA UR4, UR5, UR4, 0x18 ;  /* 0x0000000405047291 */ /* 0x008fd2000f8ec03f */
[----:B-----5:R-:W3:Y:S04]  /*1bb60*/  LDS R2, [UR4+0x2e8d0] ;  /* 0x02e8d004ff027984 */ /* 0x020ee80008000800 */
[----:B---3--:R3:W-:Y:S01]  /*1bb70*/  STL [R1+0x18], R2 ;  /* 0x0000180201007387 */ /* 0x0087e20000100800 */
[----:B------:R-:W-:Y:S06]  /*1bb80*/  BAR.ARV 0x4, 0x180 ;  /* 0x0106000000007b1d */ /* 0x000fec0000002000 */
[----:B------:R-:W-:Y:S05]  /*1bb90*/  BRA `(.L_x_6327) ;  /* 0x00000000002c7947 */ /* 0x000fea0003800000 */
.L_x_6326:
[----:B-12---:R-:W1:Y:S01]  /*1bba0*/  S2R R0, SR_TID.X ;  /* 0x0000000000007919 */ /* 0x006e620000002100 */
        /* <DEDUP_REMOVED lines=10> */
.L_x_6327:
[----:B-12-4-:R-:W2:Y:S01]  /*1bc50*/  LDL R0, [R1+0x18] ;  /* 0x0000180001007983 */ /* 0x016ea20000100800 */
[----:B------:R-:W-:Y:S02]  /*1bc60*/  ULDC UR4, c[0x0][0xda8] ;  /* 0x00036a0000047ab9 */ /* 0x000fe40000000800 */
[----:B--2---:R-:W-:-:S13]  /*1bc70*/  ISETP.GE.AND P0, PT, R0, UR4, PT ;  /* 0x0000000400007c0c */ /* 0x004fda000bf06270 */
[----:B------:R-:W-:Y:S05]  /*1bc80*/  @!P0 BRA `(.L_x_6328) ;  /* 0xffffffcc00508947 */ /* 0x000fea000383ffff */
.L_x_6270:
[----:B---3--:R-:W2:Y:S01]  /*1bc90*/  LDL.LU R0, [R1+0x24] ;  /* 0x0000240001007983 */ /* 0x008ea20000300800 */
[----:B------:R-:W-:Y:S01]  /*1bca0*/  BSSY B0, `(.L_x_6329) ;  /* 0x000000b000007945 */ /* 0x000fe20003800000 */
[----:B------:R-:W1:Y:S01]  /*1bcb0*/  S2R R5, SR_CgaCtaId ;  /* 0x0000000000057919 */ /* 0x000e620000008800 */
        /* <DEDUP_REMOVED lines=9> */
.L_x_6360:
[----:B------:R-:W-:Y:S05]  /*1bd50*/  BSYNC B0 ;  /* 0x0000000000007941 */ /* 0x000fea0003800000 */
.L_x_6329:
[----:B------:R-:W-:-:S03]  /*1bd60*/  UMOV UR4, 0xffffffff ;  /* 0xffffffff00047882 */ /* 0x000fc60000000000 */
[----:B------:R-:W-:Y:S05]  /*1bd70*/  BRA.DIV UR4, `(.L_x_6331) ;  /* 0x0000000a04b47947 */ /* 0x000fea000b800000 */
[----:B------:R-:W2:Y:S02]  /*1bd80*/  S2R R2, SR_TID.X ;  /* 0x0000000000027919 */ /* 0x000ea40000002100 */
[----:B--2---:R-:W-:-:S04]  /*1bd90*/  SHF.R.U32.HI R2, RZ, 0x5, R2 ;  /* 0x00000005ff027819 */ /* 0x004fc80000011602 */
[----:B------:R-:W-:-:S05]  /*1bda0*/  LOP3.LUT R2, R2, 0x3, RZ, 0xc0, !PT ;  /* 0x0000000302027812 */ /* 0x000fca00078ec0ff */
[----:B------:R2:W3:Y:S02]  /*1bdb0*/  SHFL.IDX PT, R14, R2, RZ, 0x1f ;  /* 0x00001fff020e7589 */ /* 0x0004e400000e0000 */
.L_x_6363:
[----:B---3--:R-:W-:Y:S01]  /*1bdc0*/  ISETP.NE.AND P0, PT, R14, RZ, PT ;  /* 0x000000ff0e00720c */ /* 0x008fe20003f05270 */
[----:B------:R-:W-:-:S12]  /*1bdd0*/  BSSY B0, `(.L_x_6332) ;  /* 0x000002e000007945 */ /* 0x000fd80003800000 */
[----:B------:R-:W-:Y:S05]  /*1bde0*/  @P0 BRA `(.L_x_6333) ;  /* 0x0000000000b00947 */ /* 0x000fea0003800000 */
[----:B------:R-:W-:-:S03]  /*1bdf0*/  UMOV UR4, 0xffffffff ;  /* 0xffffffff00047882 */ /* 0x000fc60000000000 */
[----:B------:R-:W-:Y:S05]  /*1be00*/  BRA.DIV UR4, `(.L_x_6334) ;  /* 0x0000000a04c47947 */ /* 0x000fea000b800000 */
[----:B------:R-:W-:-:S13]  /*1be10*/  ELECT P6, URZ, PT ;  /* 0x00000000003f782f */ /* 0x000fda00038c0000 */
.L_x_6366:
[----:B------:R-:W-:Y:S05]  /*1be20*/  @!P6 BRA `(.L_x_6333) ;  /* 0x0000000000a0e947 */ /* 0x000fea0003800000 */
[----:B--2---:R-:W2:Y:S02]  /*1be30*/  LDL.LU R2, [R1+0x20] ;  /* 0x0000200001027983 */ /* 0x004ea40000300800 */
[----:B--2---:R-:W-:-:S04]  /*1be40*/  LOP3.LUT R2, R2, 0x2, RZ, 0xfc, !PT ;  /* 0x0000000202027812 */ /* 0x004fc800078efcff */
[----:B------:R-:W-:-:S13]  /*1be50*/  ISETP.NE.AND P0, PT, R2, 0x3, PT ;  /* 0x000000030200780c */ /* 0x000fda0003f05270 */
[----:B------:R-:W-:Y:S05]  /*1be60*/  @!P0 BRA `(.L_x_6335) ;  /* 0x0000000000048947 */ /* 0x000fea0003800000 */
[----:B------:R-:W-:Y:S01]  /*1be70*/  BPT.TRAP 0x1 ;  /* 0x000000040000795c */ /* 0x000fe20000300000 */
.L_x_6335:
        /* <DEDUP_REMOVED lines=14> */
.L_x_6367:
[----:B------:R-:W2:Y:S02]  /*1bf60*/  SYNCS.PHASECHK.TRANS64.TRYWAIT P1, [R7+URZ], R2 ;  /* 0x00000002070075a7 */ /* 0x000ea4000802017f */
[----:B--2---:R-:W-:Y:S05]  /*1bf70*/  @!P1 BRA `(.L_x_6337) ;  /* 0x00000008009c9947 */ /* 0x004fea0003800000 */
.L_x_6368:
[----:B------:R-:W-:Y:S05]  /*1bf80*/  @!P0 BRA `(.L_x_6338) ;  /* 0x0000000000048947 */ /* 0x000fea0003800000 */
[----:B------:R-:W-:Y:S01]  /*1bf90*/  BPT.TRAP 0x1 ;  /* 0x000000040000795c */ /* 0x000fe20000300000 */
.L_x_6338:
[----:B------:R-:W3:Y:S02]  /*1bfa0*/  LDL.LU R4, [R1] ;  /* 0x0000000001047983 */ /* 0x000ee40000300800 */
[----:B---3--:R-:W-:-:S04]  /*1bfb0*/  IMAD R4, R4, 0x8, R0 ;  /* 0x0000000804047824 */ /* 0x008fc800078e0200 */
[----:B------:R-:W3:Y:S02]  /*1bfc0*/  SYNCS.PHASECHK.TRANS64.TRYWAIT P1, [R4+URZ+0x2e860], R5 ;  /* 0x02e86005040075a7 */ /* 0x000ee4000802017f */
[----:B---3--:R-:W-:Y:S05]  /*1bfd0*/  @!P1 BRA `(.L_x_6339) ;  /* 0x0000000800989947 */ /* 0x008fea0003800000 */
.L_x_6369:
[----:B------:R-:W-:Y:S05]  /*1bfe0*/  @!P0 BRA `(.L_x_6340) ;  /* 0x0000000000048947 */ /* 0x000fea0003800000 */
[----:B------:R-:W-:Y:S01]  /*1bff0*/  BPT.TRAP 0x1 ;  /* 0x000000040000795c */ /* 0x000fe20000300000 */
.L_x_6340:
[----:B------:R-:W-:-:S04]  /*1c000*/  IMAD R3, R3, 0x8, R0 ;  /* 0x0000000803037824 */ /* 0x000fc800078e0200 */
[----:B------:R-:W4:Y:S02]  /*1c010*/  SYNCS.PHASECHK.TRANS64.TRYWAIT P1, [R3+URZ+0x2e860], R2 ;  /* 0x02e86002030075a7 */ /* 0x000f24000802017f */
[----:B----4-:R-:W-:Y:S05]  /*1c020*/  @!P1 BRA `(.L_x_6341) ;  /* 0x0000000800989947 */ /* 0x010fea0003800000 */
.L_x_6370:
[----:B------:R-:W-:Y:S05]  /*1c030*/  @!P0 BRA `(.L_x_6342) ;  /* 0x0000000000048947 */ /* 0x000fea0003800000 */
[----:B------:R-:W-:Y:S01]  /*1c040*/  BPT.TRAP 0x1 ;  /* 0x000000040000795c */ /* 0x000fe20000300000 */
.L_x_6342:
[----:B------:R-:W5:Y:S02]  /*1c050*/  SYNCS.PHASECHK.TRANS64.TRYWAIT P0, [R4+URZ+0x2e880], R5 ;  /* 0x02e88005040075a7 */ /* 0x000f64000800017f */
[----:B-----5:R-:W-:Y:S05]  /*1c060*/  @!P0 BRA `(.L_x_6343) ;  /* 0x00000008009c8947 */ /* 0x020fea0003800000 */
.L_x_6344:
[----:B------:R1:W1:Y:S02]  /*1c070*/  SYNCS.PHASECHK.TRANS64.TRYWAIT P0, [R3+URZ+0x2e880], R2 ;  /* 0x02e88002030075a7 */ /* 0x000264000800017f */
[----:B-1----:R-:W-:Y:S05]  /*1c080*/  @!P0 NANOSLEEP.SYNCS 0x989680 ;  /* 0x009896800000895d */ /* 0x002fea0003900000 */
[----:B------:R-:W1:Y:S02]  /*1c090*/  @!P0 SYNCS.PHASECHK.TRANS64 P0, [R3+URZ+0x2e880], R2 ;  /* 0x02e88002030085a7 */ /* 0x000e64000800007f */
[----:B-1----:R-:W-:Y:S05]  /*1c0a0*/  @!P0 BRA `(.L_x_6344) ;  /* 0xfffffffc00f08947 */ /* 0x002fea000383ffff */
.L_x_6333:
[----:B------:R-:W-:Y:S05]  /*1c0b0*/  BSYNC B0 ;  /* 0x0000000000007941 */ /* 0x000fea0003800000 */
.L_x_6332:
[----:B------:R-:W-:Y:S05]  /*1c0c0*/  EXIT ;  /* 0x000000000000794d */ /* 0x000fea0003800000 */
.L_x_6183:
[----:B-1----:R-:W-:-:S04]  /*1c0d0*/  IMAD.U32 R3, RZ, RZ, UR37 ;  /* 0x00000025ff037e24 */ /* 0x002fc8000f8e00ff */
[----:B------:R1:W2:Y:S03]  /*1c0e0*/  SYNCS.PHASECHK.TRANS64.TRYWAIT P1, [R3+URZ+0x2e800], R0 ;  /* 0x02e80000030075a7 */ /* 0x0002a6000802017f */
[----:B--2---:R-:W-:Y:S05]  /*1c0f0*/  @!P1 NANOSLEEP.SYNCS 0x989680 ;  /* 0x009896800000995d */ /* 0x004fea0003900000 */
[----:B------:R-:W2:Y:S02]  /*1c100*/  @!P1 SYNCS.PHASECHK.TRANS64 P1, [R3+URZ+0x2e800], R0 ;  /* 0x02e80000030095a7 */ /* 0x000ea4000802007f */
[----:B--2---:R-:W-:Y:S05]  /*1c110*/  @!P1 BRA `(.L_x_6183) ;  /* 0xfffffffc00ec9947 */ /* 0x004fea000383ffff */
[----:B------:R-:W-:Y:S05]  /*1c120*/  BRA `(.L_x_6345) ;  /* 0xfffffe5800dc7947 */ /* 0x000fea000383ffff */
.L_x_6187:
[----:B--2---:R2:W3:Y:S02]  /*1c130*/  SYNCS.PHASECHK.TRANS64.TRYWAIT P1, [R5+URZ+0x2e830], R0 ;  /* 0x02e83000050075a7 */ /* 0x0044e4000802017f */
[----:B---3--:R-:W-:Y:S05]  /*1c140*/  @!P1 NANOSLEEP.SYNCS 0x989680 ;  /* 0x009896800000995d */ /* 0x008fea0003900000 */
[----:B------:R-:W3:Y:S02]  /*1c150*/  @!P1 SYNCS.PHASECHK.TRANS64 P1, [R5+URZ+0x2e830], R0 ;  /* 0x02e83000050095a7 */ /* 0x000ee4000802007f */
[----:B---3--:R-:W-:Y:S05]  /*1c160*/  @!P1 BRA `(.L_x_6187) ;  /* 0xfffffffc00f09947 */ /* 0x008fea000383ffff */
[----:B------:R-:W-:Y:S05]  /*1c170*/  BRA `(.L_x_6186) ;  /* 0xfffffe5800f47947 */ /* 0x000fea000383ffff */
.L_x_6203:
[----:B--2---:R-:W-:-:S04]  /*1c180*/  IMAD.U32 R15, RZ, RZ, UR6 ;  /* 0x00000006ff0f7e24 */ /* 0x004fc8000f8e00ff */
[----:B------:R2:W3:Y:S03]  /*1c190*/  SYNCS.PHASECHK.TRANS64.TRYWAIT P1, [R15+URZ+0x2e830], R12 ;  /* 0x02e8300c0f0075a7 */ /* 0x0004e6000802017f */
[----:B---3--:R-:W-:Y:S05]  /*1c1a0*/  @!P1 NANOSLEEP.SYNCS 0x989680 ;  /* 0x009896800000995d */ /* 0x008fea0003900000 */
[----:B------:R-:W3:Y:S02]  /*1c1b0*/  @!P1 SYNCS.PHASECHK.TRANS64 P1, [R15+URZ+0x2e830], R12 ;  /* 0x02e8300c0f0095a7 */ /* 0x000ee4000802007f */
[----:B---3--:R-:W-:Y:S05]  /*1c1c0*/  @!P1 BRA `(.L_x_6203) ;  /* 0xfffffffc00ec9947 */ /* 0x008fea000383ffff */
[----:B------:R-:W-:Y:S05]  /*1c1d0*/  BRA `(.L_x_6200) ;  /* 0xfffffeb000107947 */ /* 0x000fea000383ffff */
.L_x_6207:
[----:B--2---:R-:W-:-:S04]  /*1c1e0*/  IMAD.U32 R15, RZ, RZ, UR6 ;  /* 0x00000006ff0f7e24 */ /* 0x004fc8000f8e00ff */
[----:B------:R2:W3:Y:S03]  /*1c1f0*/  SYNCS.PHASECHK.TRANS64.TRYWAIT P1, [R15+URZ+0x2e850], R12 ;  /* 0x02e8500c0f0075a7 */ /* 0x0004e6000802017f */
[----:B---3--:R-:W-:Y:S05]  /*1c200*/  @!P1 NANOSLEEP.SYNCS 0x989680 ;  /* 0x009896800000995d */ /* 0x008fea0003900000 */
[----:B------:R-:W3:Y:S02]  /*1c210*/  @!P1 SYNCS.PHASECHK.TRANS64 P1, [R15+URZ+0x2e850], R12 ;  /* 0x02e8500c0f0095a7 */ /* 0x000ee4000802007f */
[----:B---3--:R-:W-:Y:S05]  /*1c220*/  @!P1 BRA `(.L_x_6207) ;  /* 0xfffffffc00ec9947 */ /* 0x008fea000383ffff */
[----:B------:R-:W-:Y:S05]  /*1c230*/  BRA `(.L_x_6204) ;  /* 0xfffffeb800fc7947 */ /* 0x000fea000383ffff */
.L_x_6225:
[----:B--2---:R-:W-:-:S04]  /*1c240*/  IMAD.U32 R3, RZ, RZ, UR6 ;  /* 0x00000006ff037e24 */ /* 0x004fc8000f8e00ff */
[----:B------:R2:W3:Y:S03]  /*1c250*/  SYNCS.PHASECHK.TRANS64.TRYWAIT P1, [R3+URZ+0x2e830], R0 ;  /* 0x02e83000030075a7 */ /* 0x0004e6000802017f */
[----:B---3--:R-:W-:Y:S05]  /*1c260*/  @!P1 NANOSLEEP.SYNCS 0x989680 ;  /* 0x009896800000995d */ /* 0x008fea0003900000 */
[----:B------:R-:W3:Y:S02]  /*1c270*/  @!P1 SYNCS.PHASECHK.TRANS64 P1, [R3+URZ+0x2e830], R0 ;  /* 0x02e83000030095a7 */ /* 0x000ee4000802007f */
[----:B---3--:R-:W-:Y:S05]  /*1c280*/  @!P1 BRA `(.L_x_6225) ;  /* 0xfffffffc00ec9947 */ /* 0x008fea000383ffff */
[----:B------:R-:W-:Y:S05]  /*1c290*/  BRA `(.L_x_6222) ;  /* 0xffffff0c00647947 */ /* 0x000fea000383ffff */
.L_x_6229:
[----:B--2---:R-:W-:-:S04]  /*1c2a0*/  IMAD.U32 R3, RZ, RZ, UR6 ;  /* 0x00000006ff037e24 */ /* 0x004fc8000f8e00ff */
[----:B------:R2:W3:Y:S03]  /*1c2b0*/  SYNCS.PHASECHK.TRANS64.TRYWAIT P1, [R3+URZ+0x2e850], R0 ;  /* 0x02e85000030075a7 */ /* 0x0004e6000802017f */
[----:B---3--:R-:W-:Y:S05]  /*1c2c0*/  @!P1 NANOSLEEP.SYNCS 0x989680 ;  /* 0x009896800000995d */ /* 0x008fea0003900000 */
[----:B------:R-:W3:Y:S02]  /*1c2d0*/  @!P1 SYNCS.PHASECHK.TRANS64 P1, [R3+URZ+0x2e850], R0 ;  /* 0x02e85000030095a7 */ /* 0x000ee4000802007f */
[----:B---3--:R-:W-:Y:S05]  /*1c2e0*/  @!P1 BRA `(.L_x_6229) ;  /* 0xfffffffc00ec9947 */ /* 0x008fea000383ffff */
[----:B------:R-:W-:Y:S05]  /*1c2f0*/  BRA `(.L_x_6226) ;  /* 0xffffff1800687947 */ /* 0x000fea000383ffff */
.L_x_6236:
[----:B--2---:R-:W-:-:S04]  /*1c300*/  IMAD.U32 R3, RZ, RZ, UR6 ;  /* 0x00000006ff037e24 */ /* 0x004fc8000f8e00ff */
[----:B------:R2:W3:Y:S03]  /*1c310*/  SYNCS.PHASECHK.TRANS64.TRYWAIT P1, [R3+URZ+0x2e830], R0 ;  /* 0x02e83000030075a7 */ /* 0x0004e6000802017f */
[----:B---3--:R-:W-:Y:S05]  /*1c320*/  @!P1 NANOSLEEP.SYNCS 0x989680 ;  /* 0x009896800000995d */ /* 0x008fea0003900000 */
[----:B------:R-:W3:Y:S02]  /*1c330*/  @!P1 SYNCS.PHASECHK.TRANS64 P1, [R3+URZ+0x2e830], R0 ;  /* 0x02e83000030095a7 */ /* 0x000ee4000802007f */
[----:B---3--:R-:W-:Y:S05]  /*1c340*/  @!P1 BRA `(.L_x_6236) ;  /* 0xfffffffc00ec9947 */ /* 0x008fea000383ffff */
[----:B------:R-:W-:Y:S05]  /*1c350*/  BRA `(.L_x_6233) ;  /* 0xffffff4000e07947 */ /* 0x000fea000383ffff */
.L_x_6240:
[----:B--2---:R-:W-:-:S04]  /*1c360*/  IMAD.U32 R3, RZ, RZ, UR6 ;  /* 0x00000006ff037e24 */ /* 0x004fc8000f8e00ff */
[----:B------:R2:W3:Y:S03]  /*1c370*/  SYNCS.PHASECHK.TRANS64.TRYWAIT P1, [R3+URZ+0x2e850], R0 ;  /* 0x02e85000030075a7 */ /* 0x0004e6000802017f */
[----:B---3--:R-:W-:Y:S05]  /*1c380*/  @!P1 NANOSLEEP.SYNCS 0x989680 ;  /* 0x009896800000995d */ /* 0x008fea0003900000 */
[----:B------:R-:W3:Y:S02]  /*1c390*/  @!P1 SYNCS.PHASECHK.TRANS64 P1, [R3+URZ+0x2e850], R0 ;  /* 0x02e85000030095a7 */ /* 0x000ee4000802007f */
[----:B---3--:R-:W-:Y:S05]  /*1c3a0*/  @!P1 BRA `(.L_x_6240) ;  /* 0xfffffffc00ec9947 */ /* 0x008fea000383ffff */
[----:B------:R-:W-:Y:S05]  /*1c3b0*/  BRA `(.L_x_6237) ;  /* 0xffffff4c00d87947 */ /* 0x000fea000383ffff */
.L_x_6254:
[----:B--2---:R-:W-:-:S04]  /*1c3c0*/  IMAD.U32 R7, RZ, RZ, UR5 ;  /* 0x00000005ff077e24 */ /* 0x004fc8000f8e00ff */
[----:B------:R2:W3:Y:S03]  /*1c3d0*/  SYNCS.PHASECHK.TRANS64.TRYWAIT P1, [R7+URZ+0x2e850], R4 ;  /* 0x02e85004070075a7 */ /* 0x0004e6000802017f */
[----:B---3--:R-:W-:Y:S05]  /*1c3e0*/  @!P1 NANOSLEEP.SYNCS 0x989680 ;  /* 0x009896800000995d */ /* 0x008fea0003900000 */
[----:B------:R-:W3:Y:S02]  /*1c3f0*/  @!P1 SYNCS.PHASECHK.TRANS64 P1, [R7+URZ+0x2e850], R4 ;  /* 0x02e85004070095a7 */ /* 0x000ee4000802007f */
[----:B---3--:R-:W-:Y:S05]  /*1c400*/  @!P1 BRA `(.L_x_6254) ;  /* 0xfffffffc00ec9947 */ /* 0x008fea000383ffff */
[----:B------:R-:W-:Y:S05]  /*1c410*/  BRA `(.L_x_6253) ;  /* 0xffffff9c00947947 */ /* 0x000fea000383ffff */
.L_x_6286:
[----:B------:R-:W-:Y:S02]  /*1c420*/  IMAD.MOV.U32 R13, RZ, RZ, R4 ;  /* 0x000000ffff0d7224 */ /* 0x000fe400078e0004 */
[----:B------:R-:W-:Y:S02]  /*1c430*/  IMAD.MOV.U32 R12, RZ, RZ, RZ ;  /* 0x000000ffff0c7224 */ /* 0x000fe400078e00ff */
[----:B------:R-:W-:Y:S02]  /*1c440*/  IMAD.MOV.U32 R11, RZ, RZ, 0x1f ;  /* 0x0000001fff0b7424 */ /* 0x000fe400078e00ff */
[----:B------:R-:W-:-:S07]  /*1c450*/  IMAD.MOV.U32 R15, RZ, RZ, -0x1 ;  /* 0xffffffffff0f7424 */ /* 0x000fce00078e00ff */
[----:B---3--:R-:W-:Y:S05]  /*1c460*/  WARPSYNC.COLLECTIVE R15, `(.L_x_6346) ;  /* 0x000000000f087348 */ /* 0x008fea0003c00000 */
[----:B------:R1:W2:Y:S02]  /*1c470*/  SHFL.IDX P6, R14, R13, R12, R11 ;  /* 0x0000000c0d0e7389 */ /* 0x0002a400000c000b */
[----:B-123--:R-:W-:Y:S01]  /*1c480*/  ENDCOLLECTIVE ;  /* 0x000000000000791b */ /* 0x00efe20003800000 */
.L_x_6346:
[----:B------:R-:W-:Y:S05]  /*1c490*/  BRA `(.L_x_6347) ;  /* 0xffffffd400447947 */ /* 0x000fea000383ffff */
.L_x_6288:
[----:B------:R-:W-:Y:S01]  /*1c4a0*/  BSSY B0, `(.L_x_6348) ;  /* 0x0000006000007945 */ /* 0x000fe20003800000 */
[----:B------:R-:W-:-:S07]  /*1c4b0*/  IMAD.MOV.U32 R15, RZ, RZ, -0x1 ;  /* 0xffffffffff0f7424 */ /* 0x000fce00078e00ff */
[----:B-1----:R-:W-:Y:S05]  /*1c4c0*/  WARPSYNC.COLLECTIVE R15, `(.L_x_6349) ;  /* 0x000000000f0c7348 */ /* 0x002fea0003c00000 */
[----:B------:R-:W-:Y:S02]  /*1c4d0*/  ELECT P6, UR62, PT ;  /* 0x00000000003e782f */ /* 0x000fe400038c0000 */
[----:B------:R-:W-:Y:S01]  /*1c4e0*/  MOV R14, UR62 ;  /* 0x0000003e000e7c02 */ /* 0x000fe20008000f00 */
[----:B-1----:R-:W-:Y:S10]  /*1c4f0*/  ENDCOLLECTIVE ;  /* 0x000000000000791b */ /* 0x002ff40003800000 */
.L_x_6349:
[----:B------:R-:W-:Y:S05]  /*1c500*/  BSYNC B0 ;  /* 0x0000000000007941 */ /* 0x000fea0003800000 */
.L_x_6348:
[----:B------:R-:W-:Y:S05]  /*1c510*/  BRA `(.L_x_6350) ;  /* 0xffffffd400407947 */ /* 0x000fea000383ffff */
.L_x_6291:
[----:B-1----:R1:W2:Y:S02]  /*1c520*/  SYNCS.PHASECHK.TRANS64.TRYWAIT P3, [R4+URZ+0x2e880], R3 ;  /* 0x02e88003040075a7 */ /* 0x0022a4000806017f */
[----:B--2---:R-:W-:Y:S05]  /*1c530*/  @!P3 NANOSLEEP.SYNCS 0x989680 ;  /* 0x009896800000b95d */ /* 0x004fea0003900000 */
[----:B------:R-:W2:Y:S02]  /*1c540*/  @!P3 SYNCS.PHASECHK.TRANS64 P3, [R4+URZ+0x2e880], R3 ;  /* 0x02e880030400b5a7 */ /* 0x000ea4000806007f */
[----:B--2---:R-:W-:Y:S05]  /*1c550*/  @!P3 BRA `(.L_x_6291) ;  /* 0xfffffffc00f0b947 */ /* 0x004fea000383ffff */
[----:B------:R-:W-:Y:S05]  /*1c560*/  BRA `(.L_x_6351) ;  /* 0xffffffd4009c7947 */ /* 0x000fea000383ffff */
.L_x_6293:
[----:B--2---:R2:W3:Y:S02]  /*1c570*/  SYNCS.PHASECHK.TRANS64.TRYWAIT P3, [R4+URZ+0x2e840], R3 ;  /* 0x02e84003040075a7 */ /* 0x0044e4000806017f */
[----:B---3--:R-:W-:Y:S05]  /*1c580*/  @!P3 NANOSLEEP.SYNCS 0x989680 ;  /* 0x009896800000b95d */ /* 0x008fea0003900000 */
[----:B------:R-:W3:Y:S02]  /*1c590*/  @!P3 SYNCS.PHASECHK.TRANS64 P3, [R4+URZ+0x2e840], R3 ;  /* 0x02e840030400b5a7 */ /* 0x000ee4000806007f */
[----:B---3--:R-:W-:Y:S05]  /*1c5a0*/  @!P3 BRA `(.L_x_6293) ;  /* 0xfffffffc00f0b947 */ /* 0x008fea000383ffff */
[----:B------:R-:W-:Y:S05]  /*1c5b0*/  BRA `(.L_x_6352) ;  /* 0xffffffd400f87947 */ /* 0x000fea000383ffff */
.L_x_6296:
[----:B--2---:R-:W-:-:S04]  /*1c5c0*/  IMAD.U32 R3, RZ, RZ, UR40 ;  /* 0x00000028ff037e24 */ /* 0x004fc8000f8e00ff */
[----:B------:R2:W4:Y:S03]  /*1c5d0*/  SYNCS.PHASECHK.TRANS64.TRYWAIT P0, [R3+URZ+0x2e820], R2 ;  /* 0x02e82002030075a7 */ /* 0x000526000800017f */
[----:B----4-:R-:W-:Y:S05]  /*1c5e0*/  @!P0 NANOSLEEP.SYNCS 0x989680 ;  /* 0x009896800000895d */ /* 0x010fea0003900000 */
[----:B------:R-:W4:Y:S02]  /*1c5f0*/  @!P0 SYNCS.PHASECHK.TRANS64 P0, [R3+URZ+0x2e820], R2 ;  /* 0x02e82002030085a7 */ /* 0x000f24000800007f */
[----:B----4-:R-:W-:Y:S05]  /*1c600*/  @!P0 BRA `(.L_x_6296) ;  /* 0xfffffffc00ec8947 */ /* 0x010fea000383ffff */
[----:B------:R-:W-:Y:S05]  /*1c610*/  BRA `(.L_x_6353) ;  /* 0xffffffd800a87947 */ /* 0x000fea000383ffff */
.L_x_6302:
[----:B-1----:R1:W4:Y:S02]  /*1c620*/  SYNCS.PHASECHK.TRANS64.TRYWAIT P0, [R4+URZ+0x2e880], R3 ;  /* 0x02e88003040075a7 */ /* 0x002324000800017f */
[----:B----4-:R-:W-:Y:S05]  /*1c630*/  @!P0 NANOSLEEP.SYNCS 0x989680 ;  /* 0x009896800000895d */ /* 0x010fea0003900000 */
[----:B------:R-:W4:Y:S02]  /*1c640*/  @!P0 SYNCS.PHASECHK.TRANS64 P0, [R4+URZ+0x2e880], R3 ;  /* 0x02e88003040085a7 */ /* 0x000f24000800007f */
[----:B----4-:R-:W-:Y:S05]  /*1c650*/  @!P0 BRA `(.L_x_6302) ;  /* 0xfffffffc00f08947 */ /* 0x010fea000383ffff */
[----:B------:R-:W-:Y:S05]  /*1c660*/  BRA `(.L_x_6354) ;  /* 0xffffffdc00507947 */ /* 0x000fea000383ffff */
.L_x_6307:
[----:B--2---:R2:W3:Y:S02]  /*1c670*/  SYNCS.PHASECHK.TRANS64.TRYWAIT P0, [R4+URZ+0x2e840], R3 ;  /* 0x02e84003040075a7 */ /* 0x0044e4000800017f */
[----:B---3--:R-:W-:Y:S05]  /*1c680*/  @!P0 NANOSLEEP.SYNCS 0x989680 ;  /* 0x009896800000895d */ /* 0x008fea0003900000 */
[----:B------:R-:W3:Y:S02]  /*1c690*/  @!P0 SYNCS.PHASECHK.TRANS64 P0, [R4+URZ+0x2e840], R3 ;  /* 0x02e84003040085a7 */ /* 0x000ee4000800007f */
[----:B---3--:R-:W-:Y:S05]  /*1c6a0*/  @!P0 BRA `(.L_x_6307) ;  /* 0xfffffffc00f08947 */ /* 0x008fea000383ffff */
[----:B------:R-:W-:Y:S05]  /*1c6b0*/  BRA `(.L_x_6355) ;  /* 0xffffffdc00d47947 */ /* 0x000fea000383ffff */
.L_x_6313:
[----:B----4-:R4:W1:Y:S02]  /*1c6c0*/  SYNCS.PHASECHK.TRANS64.TRYWAIT P3, [R20+URZ+0x2e870], R2 ;  /* 0x02e87002140075a7 */ /* 0x010864000806017f */
[----:B-1----:R-:W-:Y:S05]  /*1c6d0*/  @!P3 NANOSLEEP.SYNCS 0x989680 ;  /* 0x009896800000b95d */ /* 0x002fea0003900000 */
[----:B------:R-:W1:Y:S02]  /*1c6e0*/  @!P3 SYNCS.PHASECHK.TRANS64 P3, [R20+URZ+0x2e870], R2 ;  /* 0x02e870021400b5a7 */ /* 0x000e64000806007f */
[----:B-1----:R-:W-:Y:S05]  /*1c6f0*/  @!P3 BRA `(.L_x_6313) ;  /* 0xfffffffc00f0b947 */ /* 0x002fea000383ffff */
[----:B------:R-:W-:Y:S05]  /*1c700*/  BRA `(.L_x_6356) ;  /* 0xffffffe000747947 */ /* 0x000fea000383ffff */
.L_x_6315:
[----:B----4-:R4:W1:Y:S02]  /*1c710*/  SYNCS.PHASECHK.TRANS64.TRYWAIT P3, [R20+URZ+0x2e860], R2 ;  /* 0x02e86002140075a7 */ /* 0x010864000806017f */
[----:B-1----:R-:W-:Y:S05]  /*1c720*/  @!P3 NANOSLEEP.SYNCS 0x989680 ;  /* 0x009896800000b95d */ /* 0x002fea0003900000 */
[----:B------:R-:W1:Y:S02]  /*1c730*/  @!P3 SYNCS.PHASECHK.TRANS64 P3, [R20+URZ+0x2e860], R2 ;  /* 0x02e860021400b5a7 */ /* 0x000e64000806007f */
[----:B-1----:R-:W-:Y:S05]  /*1c740*/  @!P3 BRA `(.L_x_6315) ;  /* 0xfffffffc00f0b947 */ /* 0x002fea000383ffff */
[----:B------:R-:W-:Y:S05]  /*1c750*/  BRA `(.L_x_6357) ;  /* 0xffffffe0007c7947 */ /* 0x000fea000383ffff */
.L_x_6322:
[----:B--2---:R2:W3:Y:S02]  /*1c760*/  SYNCS.PHASECHK.TRANS64.TRYWAIT P0, [R17+URZ+0x2e870], R0 ;  /* 0x02e87000110075a7 */ /* 0x0044e4000800017f */
[----:B---3--:R-:W-:Y:S05]  /*1c770*/  @!P0 NANOSLEEP.SYNCS 0x989680 ;  /* 0x009896800000895d */ /* 0x008fea0003900000 */
[----:B------:R-:W3:Y:S02]  /*1c780*/  @!P0 SYNCS.PHASECHK.TRANS64 P0, [R17+URZ+0x2e870], R0 ;  /* 0x02e87000110085a7 */ /* 0x000ee4000800007f */
[----:B---3--:R-:W-:Y:S05]  /*1c790*/  @!P0 BRA `(.L_x_6322) ;  /* 0xfffffffc00f08947 */ /* 0x008fea000383ffff */
[----:B------:R-:W-:Y:S05]  /*1c7a0*/  BRA `(.L_x_6358) ;  /* 0xffffffe800dc7947 */ /* 0x000fea000383ffff */
.L_x_6324:
[----:B--2---:R2:W3:Y:S02]  /*1c7b0*/  SYNCS.PHASECHK.TRANS64.TRYWAIT P0, [R17+URZ+0x2e860], R0 ;  /* 0x02e86000110075a7 */ /* 0x0044e4000800017f */
[----:B---3--:R-:W-:Y:S05]  /*1c7c0*/  @!P0 NANOSLEEP.SYNCS 0x989680 ;  /* 0x009896800000895d */ /* 0x008fea0003900000 */
[----:B------:R-:W3:Y:S02]  /*1c7d0*/  @!P0 SYNCS.PHASECHK.TRANS64 P0, [R17+URZ+0x2e860], R0 ;  /* 0x02e86000110085a7 */ /* 0x000ee4000800007f */
[----:B---3--:R-:W-:Y:S05]  /*1c7e0*/  @!P0 BRA `(.L_x_6324) ;  /* 0xfffffffc00f08947 */ /* 0x008fea000383ffff */
[----:B------:R-:W-:Y:S05]  /*1c7f0*/  BRA `(.L_x_6359) ;  /* 0xffffffe800e47947 */ /* 0x000fea000383ffff */
.L_x_6330:
[----:B-1----:R1:W2:Y:S02]  /*1c800*/  SYNCS.PHASECHK.TRANS64.TRYWAIT P0, [R0+URZ+0x2e820], R3 ;  /* 0x02e82003000075a7 */ /* 0x0022a4000800017f */
[----:B--2---:R-:W-:Y:S05]  /*1c810*/  @!P0 NANOSLEEP.SYNCS 0x989680 ;  /* 0x009896800000895d */ /* 0x004fea0003900000 */
[----:B------:R-:W2:Y:S02]  /*1c820*/  @!P0 SYNCS.PHASECHK.TRANS64 P0, [R0+URZ+0x2e820], R3 ;  /* 0x02e82003000085a7 */ /* 0x000ea4000800007f */
[----:B--2---:R-:W-:Y:S05]  /*1c830*/  @!P0 BRA `(.L_x_6330) ;  /* 0xfffffffc00f08947 */ /* 0x004fea000383ffff */
[----:B------:R-:W-:Y:S05]  /*1c840*/  BRA `(.L_x_6360) ;  /* 0xfffffff400407947 */ /* 0x000fea000383ffff */
.L_x_6331:
        /* <DEDUP_REMOVED lines=11> */
.L_x_6362:
[----:B------:R-:W-:Y:S05]  /*1c900*/  BSYNC B0 ;  /* 0x0000000000007941 */ /* 0x000fea0003800000 */
.L_x_6361:
[----:B------:R-:W-:Y:S05]  /*1c910*/  BRA `(.L_x_6363) ;  /* 0xfffffff400287947 */ /* 0x000fea000383ffff */
.L_x_6334:
[----:B------:R-:W-:Y:S01]  /*1c920*/  BSSY B1, `(.L_x_6364) ;  /* 0x0000006000017945 */ /* 0x000fe20003800000 */
[----:B------:R-:W-:-:S07]  /*1c930*/  IMAD.MOV.U32 R15, RZ, RZ, -0x1 ;  /* 0xffffffffff0f7424 */ /* 0x000fce00078e00ff */
[----:B-12---:R-:W-:Y:S05]  /*1c940*/  WARPSYNC.COLLECTIVE R15, `(.L_x_6365) ;  /* 0x000000000f0c7348 */ /* 0x006fea0003c00000 */
[----:B------:R-:W-:Y:S02]  /*1c950*/  ELECT P6, UR62, PT ;  /* 0x00000000003e782f */ /* 0x000fe400038c0000 */
[----:B------:R-:W-:Y:S01]  /*1c960*/  MOV R14, UR62 ;  /* 0x0000003e000e7c02 */ /* 0x000fe20008000f00 */
[----:B-12---:R-:W-:Y:S10]  /*1c970*/  ENDCOLLECTIVE ;  /* 0x000000000000791b */ /* 0x006ff40003800000 */
.L_x_6365:
[----:B------:R-:W-:Y:S05]  /*1c980*/  BSYNC B1 ;  /* 0x0000000000017941 */ /* 0x000fea0003800000 */
.L_x_6364:
[----:B------:R-:W-:Y:S05]  /*1c990*/  BRA `(.L_x_6366) ;  /* 0xfffffff400207947 */ /* 0x000fea000383ffff */
.L_x_6336:
[----:B-1----:R1:W2:Y:S02]  /*1c9a0*/  SYNCS.PHASECHK.TRANS64.TRYWAIT P1, [R6+URZ], R5 ;  /* 0x00000005060075a7 */ /* 0x0022a4000802017f */
[----:B--2---:R-:W-:Y:S05]  /*1c9b0*/  @!P1 NANOSLEEP.SYNCS 0x989680 ;  /* 0x009896800000995d */ /* 0x004fea0003900000 */
[----:B------:R-:W2:Y:S02]  /*1c9c0*/  @!P1 SYNCS.PHASECHK.TRANS64 P1, [R6+URZ], R5 ;  /* 0x00000005060095a7 */ /* 0x000ea4000802007f */
[----:B--2---:R-:W-:Y:S05]  /*1c9d0*/  @!P1 BRA `(.L_x_6336) ;  /* 0xfffffffc00f09947 */ /* 0x004fea000383ffff */
[----:B------:R-:W-:Y:S05]  /*1c9e0*/  BRA `(.L_x_6367) ;  /* 0xfffffff4005c7947 */ /* 0x000fea000383ffff */
.L_x_6337:
[----:B--2---:R2:W3:Y:S02]  /*1c9f0*/  SYNCS.PHASECHK.TRANS64.TRYWAIT P1, [R7+URZ], R2 ;  /* 0x00000002070075a7 */ /* 0x0044e4000802017f */
[----:B---3--:R-:W-:Y:S05]  /*1ca00*/  @!P1 NANOSLEEP.SYNCS 0x989680 ;  /* 0x009896800000995d */ /* 0x008fea0003900000 */
[----:B------:R-:W3:Y:S02]  /*1ca10*/  @!P1 SYNCS.PHASECHK.TRANS64 P1, [R7+URZ], R2 ;  /* 0x00000002070095a7 */ /* 0x000ee4000802007f */
[----:B---3--:R-:W-:Y:S05]  /*1ca20*/  @!P1 BRA `(.L_x_6337) ;  /* 0xfffffffc00f09947 */ /* 0x008fea000383ffff */
[----:B------:R-:W-:Y:S05]  /*1ca30*/  BRA `(.L_x_6368) ;  /* 0xfffffff400507947 */ /* 0x000fea000383ffff */
.L_x_6339:
[----:B---3--:R3:W4:Y:S02]  /*1ca40*/  SYNCS.PHASECHK.TRANS64.TRYWAIT P1, [R4+URZ+0x2e860], R5 ;  /* 0x02e86005040075a7 */ /* 0x008724000802017f */
[----:B----4-:R-:W-:Y:S05]  /*1ca50*/  @!P1 NANOSLEEP.SYNCS 0x989680 ;  /* 0x009896800000995d */ /* 0x010fea0003900000 */
[----:B------:R-:W4:Y:S02]  /*1ca60*/  @!P1 SYNCS.PHASECHK.TRANS64 P1, [R4+URZ+0x2e860], R5 ;  /* 0x02e86005040095a7 */ /* 0x000f24000802007f */
[----:B----4-:R-:W-:Y:S05]  /*1ca70*/  @!P1 BRA `(.L_x_6339) ;  /* 0xfffffffc00f09947 */ /* 0x010fea000383ffff */
[----:B------:R-:W-:Y:S05]  /*1ca80*/  BRA `(.L_x_6369) ;  /* 0xfffffff400547947 */ /* 0x000fea000383ffff */
.L_x_6341:
[----:B----4-:R4:W1:Y:S02]  /*1ca90*/  SYNCS.PHASECHK.TRANS64.TRYWAIT P1, [R3+URZ+0x2e860], R2 ;  /* 0x02e86002030075a7 */ /* 0x010864000802017f */
[----:B-1----:R-:W-:Y:S05]  /*1caa0*/  @!P1 NANOSLEEP.SYNCS 0x989680 ;  /* 0x009896800000995d */ /* 0x002fea0003900000 */
[----:B------:R-:W1:Y:S02]  /*1cab0*/  @!P1 SYNCS.PHASECHK.TRANS64 P1, [R3+URZ+0x2e860], R2 ;  /* 0x02e86002030095a7 */ /* 0x000e64000802007f */
[----:B-1----:R-:W-:Y:S05]  /*1cac0*/  @!P1 BRA `(.L_x_6341) ;  /* 0xfffffffc00f09947 */ /* 0x002fea000383ffff */
[----:B------:R-:W-:Y:S05]  /*1cad0*/  BRA `(.L_x_6370) ;  /* 0xfffffff400547947 */ /* 0x000fea000383ffff */
.L_x_6343:
[----:B------:R1:W1:Y:S02]  /*1cae0*/  SYNCS.PHASECHK.TRANS64.TRYWAIT P0, [R4+URZ+0x2e880], R5 ;  /* 0x02e88005040075a7 */ /* 0x000264000800017f */
[----:B-1----:R-:W-:Y:S05]  /*1caf0*/  @!P0 NANOSLEEP.SYNCS 0x989680 ;  /* 0x009896800000895d */ /* 0x002fea0003900000 */
[----:B------:R-:W1:Y:S02]  /*1cb00*/  @!P0 SYNCS.PHASECHK.TRANS64 P0, [R4+URZ+0x2e880], R5 ;  /* 0x02e88005040085a7 */ /* 0x000e64000800007f */
[----:B-1----:R-:W-:Y:S05]  /*1cb10*/  @!P0 BRA `(.L_x_6343) ;  /* 0xfffffffc00f08947 */ /* 0x002fea000383ffff */
[----:B------:R-:W-:Y:S05]  /*1cb20*/  BRA `(.L_x_6344) ;  /* 0xfffffff400507947 */ /* 0x000fea000383ffff */
.L_x_6371:
        /* <DEDUP_REMOVED lines=13> */
.L_x_12373:


//--------------------- .text._ZN7cutlass13device_kernelIN5flash11enable_sm90INS1_16FlashAttnFwdSm90INS1_25CollectiveMainloopFwdSm90ILi2EN4cute5tupleIJNS5_1CILi1EEES8_S8_EEENS6_IJNS7_ILi128EEENS7_ILi224EEESA_EEELi128ENS_12float_e4m3_tEfNS_4arch4Sm90ELb0ELb1ELb0ELb1ELb0ELb0ELb0ELb1ELb1ELb0ELb0ELb0EEENS1_21CollectiveEpilogueFwdINS6_IJSA_SA_SB_EEES9_NS_10bfloat16_tESF_Li256ELb1ELb0ELb0ELb1EEENS1_36VarlenDynamicPersistentTileSchedulerILi128ELi224ELi256ELi128ELb0ELb0ELb1ELb1ELb0ELb1EEEEEEEEEvNT_6ParamsE --------------------------
	.section	.text._ZN7cutlass13device_kernelIN5flash11enable_sm90INS1_16FlashAttnFwdSm90INS1_25CollectiveMainloopFwdSm90ILi2EN4cute5tupleIJNS5_1CILi1EEES8_S8_EEENS6_IJNS7_ILi128EEENS7_ILi224EEESA_EEELi128ENS_12float_e4m3_tEfNS_4arch4Sm90ELb0ELb1ELb0ELb1ELb0ELb0ELb0ELb1ELb1ELb0ELb0ELb0EEENS1_21CollectiveEpilogueFwdINS6_IJSA_SA_SB_EEES9_NS_10bfloat16_tESF_Li256ELb1ELb0ELb0ELb1EEENS1_36VarlenDynamicPersistentTileSchedulerILi128ELi224ELi256ELi128ELb0ELb0ELb1ELb1ELb0ELb1EEEEEEEEEvNT_6ParamsE,"ax",@progbits
	.align	128
.text._ZN7cutlass13device_kernelIN5flash11enable_sm90INS1_16FlashAttnFwdSm90INS1_25CollectiveMainloopFwdSm90ILi2EN4cute5tupleIJNS5_1CILi1EEES8_S8_EEENS6_IJNS7_ILi128EEENS7_ILi224EEESA_EEELi128ENS_12float_e4m3_tEfNS_4arch4Sm90ELb0ELb1ELb0ELb1ELb0ELb0ELb0ELb1ELb1ELb0ELb0ELb0EEENS1_21CollectiveEpilogueFwdINS6_IJSA_SA_SB_EEES9_NS_10bfloat16_tESF_Li256ELb1ELb0ELb0ELb1EEENS1_36VarlenDynamicPersistentTileSchedulerILi128ELi224ELi256ELi128ELb0ELb0ELb1ELb1ELb0ELb1EEEEEEEEEvNT_6ParamsE:
        .type           _ZN7cutlass13device_kernelIN5flash11enable_sm90INS1_16FlashAttnFwdSm90INS1_25CollectiveMainloopFwdSm90ILi2EN4cute5tupleIJNS5_1CILi1EEES8_S8_EEENS6_IJNS7_ILi128EEENS7_ILi224EEESA_EEELi128ENS_12float_e4m3_tEfNS_4arch4Sm90ELb0ELb1ELb0ELb1ELb0ELb0ELb0ELb1ELb1ELb0ELb0ELb0EEENS1_21CollectiveEpilogueFwdINS6_IJSA_SA_SB_EEES9_NS_10bfloat16_tESF_Li256ELb1ELb0ELb0ELb1EEENS1_36VarlenDynamicPersistentTileSchedulerILi128ELi224ELi256ELi128ELb0ELb0ELb1ELb1ELb0ELb1EEEEEEEEEvNT_6ParamsE,@function
        .size           _ZN7cutlass13device_kernelIN5flash11enable_sm90INS1_16FlashAttnFwdSm90INS1_25CollectiveMainloopFwdSm90ILi2EN4cute5tupleIJNS5_1CILi1EEES8_S8_EEENS6_IJNS7_ILi128EEENS7_ILi224EEESA_EEELi128ENS_12float_e4m3_tEfNS_4arch4Sm90ELb0ELb1ELb0ELb1ELb0ELb0ELb0ELb1ELb1ELb0ELb0ELb0EEENS1_21CollectiveEpilogueFwdINS6_IJSA_SA_SB_EEES9_NS_10bfloat16_tESF_Li256ELb1ELb0ELb0ELb1EEENS1_36VarlenDynamicPersistentTileSchedulerILi128ELi224ELi256ELi128ELb0ELb0ELb1ELb1ELb0ELb1EEEEEEEEEvNT_6ParamsE,(.L_x_12374 - _ZN7cutlass13device_kernelIN5flash11enable_sm90INS1_16FlashAttnFwdSm90INS1_25CollectiveMainloopFwdSm90ILi2EN4cute5tupleIJNS5_1CILi1EEES8_S8_EEENS6_IJNS7_ILi128EEENS7_ILi224EEESA_EEELi128ENS_12float_e4m3_tEfNS_4arch4Sm90ELb0ELb1ELb0ELb1ELb0ELb0ELb0ELb1ELb1ELb0ELb0ELb0EEENS1_21CollectiveEpilogueFwdINS6_IJSA_SA_SB_EEES9_NS_10bfloat16_tESF_Li256ELb1ELb0ELb0ELb1EEENS1_36VarlenDynamicPersistentTileSchedulerILi128ELi224ELi256ELi128ELb0ELb0ELb1ELb1ELb0ELb1EEEEEEEEEvNT_6ParamsE)
        .other          _ZN7cutlass13device_kernelIN5flash11enable_sm90INS1_16FlashAttnFwdSm90INS1_25CollectiveMainloopFwdSm90ILi2EN4cute5tupleIJNS5_1CILi1EEES8_S8_EEENS6_IJNS7_ILi128EEENS7_ILi224EEESA_EEELi128ENS_12float_e4m3_tEfNS_4arch4Sm90ELb0ELb1ELb0ELb1ELb0ELb0ELb0ELb1ELb1ELb0ELb0ELb0EEENS1_21CollectiveEpilogueFwdINS6_IJSA_SA_SB_EEES9_NS_10bfloat16_tESF_Li256ELb1ELb0ELb0ELb1EEENS1_36VarlenDynamicPersistentTileSchedulerILi128ELi224ELi256ELi128ELb0ELb0ELb1ELb1ELb0ELb1EEEEEEEEEvNT_6ParamsE,@"STO_CUDA_ENTRY STV_DEFAULT"
_ZN7cutlass13device_kernelIN5flash11enable_sm90INS1_16FlashAttnFwdSm90INS1_25CollectiveMainloopFwdSm90ILi2EN4cute5tupleIJNS5_1CILi1EEES8_S8_EEENS6_IJNS7_ILi128EEENS7_ILi224EEESA_EEELi128ENS_12float_e4m3_tEfNS_4arch4Sm90ELb0ELb1ELb0ELb1ELb0ELb0ELb0ELb1ELb1ELb0ELb0ELb0EEENS1_21CollectiveEpilogueFwdINS6_IJSA_SA_SB_EEES9_NS_10bfloat16_tESF_Li256ELb1ELb0ELb0ELb1EEENS1_36VarlenDynamicPersistentTileSchedulerILi128ELi224ELi256ELi128ELb0ELb0ELb1ELb1ELb0ELb1EEEEEEEEEvNT_6ParamsE:
        /* <DEDUP_REMOVED lines=21> */
.L_x_6373:
[----:B------:R-:W-:Y:S05]  /*0150*/  BSYNC B0 ;  /* 0x0000000000007941 */ /* 0x000fea0003800000 */
.L_x_6372:
        /* <DEDUP_REMOVED lines=41> */
.L_x_6374:
        /* <DEDUP_REMOVED lines=22> */
.L_x_6375:
        /* <DEDUP_REMOVED lines=18> */
.L_x_6376:
        /* <DEDUP_REMOVED lines=22> */
.L_x_6377:
        /* <DEDUP_REMOVED lines=22> */
.L_x_6378:
[----:B------:R-:W-:Y:S01]  /*0930*/  PLOP3.LUT P0, PT, PT, PT, UP0, 0x80, 0x0 ;  /* 0x000000000000781c */ /* 0x000fe20003f0f008 */
[----:B------:R-:W-:Y:S01]  /*0940*/  UMOV UR40, 0x1 ;  /* 0x0000000100287882 */ /* 0x000fe20000000000 */
[----:B------:R-:W-:Y:S01]  /*0950*/  NOP ;  /* 0x0000000000007918 */ /* 0x000fe20000000000 */
[----:B------:R-:W-:Y:S01]  /*0960*/  USEL UR40, UR40, 0x2, !UP0 ;  /* 0x0000000228287887 */ /* 0x000fe2000c000000 */
[----:B------:R-:W-:Y:S01]  /*0970*/  ULDC.64 UR50, c[0x0][0x208] ;  /* 0x0000820000327ab9 */ /* 0x000fe20000000a00 */
[----:B012-4-:R-:W-:Y:S08]  /*0980*/  BAR.SYNC.DEFER_BLOCKING 0x0 ;  /* 0x0000000000007b1d */ /* 0x017ff00000010000 */
[----:B------:R-:W-:Y:S05]  /*0990*/  @!P0 BRA `(.L_x_6379) ;  /* 0x0000018800f48947 */ /* 0x000fea0003800000 */
.L_x_6380:
        /* <DEDUP_REMOVED lines=58> */
.L_x_6484:
        /* <DEDUP_REMOVED lines=41> */
.L_x_6381:
        /* <DEDUP_REMOVED lines=11> */
.L_x_6382:
        /* <DEDUP_REMOVED lines=11> */
.L_x_6383:
        /* <DEDUP_REMOVED lines=53> */
[----:B------:R0:W2:Y:S01]  /*1480*/  @P1 LDG.E R0, desc[UR50][R6.64] ;  /* 0x0000003206001981 */ /* 0x0000a2000c1e1900 */
[----:B-1----:R-:W-:Y:S01]  /*1490*/  ISETP.GE.AND P1, PT, R11, 0x1, PT ;  /* 0x000000010b00780c */ /* 0x002fe20003f26270 */
[----:B-----5:R-:W-:-:S05]  /*14a0*/  IMAD.IADD R18, R18, 0x1, -R3 ;  /* 0x0000000112127824 */ /* 0x020fca00078e0a03 */
[----:B------:R-:W-:-:S05]  /*14b0*/  IADD3 R22, R18, 0x80, -R19 ;  /* 0x0000008012167810 */ /* 0x000fca0007ffe813 */
[----:B------:R-:W-:-:S04]  /*14c0*/  IMAD R22, R141, 0x80, R22 ;  /* 0x000000808d167824 */ /* 0x000fc800078e0216 */
[----:B0-----:R-:W-:Y:S02]  /*14d0*/  IMAD.IADD R6, R22, 0x1, R10 ;  /* 0x0000000116067824 */ /* 0x001fe400078e020a */
[----:B--2---:R-:W-:-:S04]  /*14e0*/  FMUL.FTZ R0, R9, R0 ;  /* 0x0000000009007220 */ /* 0x004fc80000410000 */
[----:B------:R-:W-:Y:S01]  /*14f0*/  FMUL.FTZ R0, R0, UR4 ;  /* 0x0000000400007c20 */ /* 0x000fe20008410000 */
[----:B------:R-:W-:Y:S02]  /*1500*/  @UP2 ULDC UR4, c[0x0][0x42c] ;  /* 0x00010b0000042ab9 */ /* 0x000fe40000000800 */
[----:B------:R-:W-:Y:S02]  /*1510*/  UIMAD.WIDE.U32 UR4, UR44, UR4, URZ ;  /* 0x000000042c0472a5 */ /* 0x000fe4000f8e003f */
[----:B------:R-:W-:Y:S02]  /*1520*/  R2UR UR37, R0 ;  /* 0x00000000002572ca */ /* 0x000fe400000e0000 */
        /* <DEDUP_REMOVED lines=12> */
.L_x_6385:
[----:B------:R-:W-:-:S13]  /*15f0*/  ISETP.NE.AND P0, PT, R11, 0x1, PT ;  /* 0x000000010b00780c */ /* 0x000fda0003f05270 */
[----:B------:R-:W0:Y:S02]  /*1600*/  @P0 LDC.64 R4, c[0x0][0x9e8] ;  /* 0x00027a00ff040b82 */ /* 0x000e240000000a00 */
[----:B0-----:R-:W-:-:S05]  /*1610*/  @P0 IMAD.HI.U32 R4, R0, R4, RZ ;  /* 0x0000000400040227 */ /* 0x001fca00078e00ff */
[----:B------:R-:W-:-:S07]  /*1620*/  @P0 SHF.R.U32.HI R0, RZ, R5, R4 ;  /* 0x00000005ff000219 */ /* 0x000fce0000011604 */
.L_x_6386:
[----:B------:R-:W-:-:S05]  /*1630*/  IMAD R3, R0, R11, R11 ;  /* 0x0000000b00037224 */ /* 0x000fca00078e020b */
[----:B------:R-:W-:-:S07]  /*1640*/  VIMNMX R6, R6, R3, PT ;  /* 0x0000000306067248 */ /* 0x000fce0003fe0100 */
.L_x_6384:
[----:B------:R-:W-:Y:S01]  /*1650*/  VIADD R7, R6, 0xdf ;  /* 0x000000df06077836 */ /* 0x000fe20000000000 */
[----:B------:R-:W-:Y:S01]  /*1660*/  ULDC UR4, c[0x0][0x9dc] ;  /* 0x0002770000047ab9 */ /* 0x000fe20000000800 */
[C---:B------:R-:W-:Y:S02]  /*1670*/  VIADD R5, R18.reuse, 0xdf ;  /* 0x000000df12057836 */ /* 0x040fe40000000000 */
[----:B------:R-:W-:Y:S02]  /*1680*/  IMAD.MOV.U32 R6, RZ, RZ, RZ ;  /* 0x000000ffff067224 */ /* 0x000fe400078e00ff */
[----:B------:R-:W-:Y:S02]  /*1690*/  IMAD.MOV.U32 R4, RZ, RZ, RZ ;  /* 0x000000ffff047224 */ /* 0x000fe400078e00ff */
[----:B------:R-:W-:Y:S02]  /*16a0*/  IMAD.IADD R0, R18, 0x1, -R19 ;  /* 0x0000000112007824 */ /* 0x000fe400078e0a13 */
[----:B------:R-:W-:-:S04]  /*16b0*/  IMAD.HI R6, R7, -0x6db6db6d, R6 ;  /* 0x9249249307067827 */ /* 0x000fc800078e0206 */
[----:B------:R-:W-:Y:S01]  /*16c0*/  IMAD.HI R4, R5, -0x6db6db6d, R4 ;  /* 0x9249249305047827 */ /* 0x000fe200078e0204 */
[----:B------:R-:W-:-:S03]  /*16d0*/  SHF.R.U32.HI R5, RZ, 0x1f, R6 ;  /* 0x0000001fff057819 */ /* 0x000fc60000011606 */
[----:B------:R-:W-:Y:S01]  /*16e0*/  IMAD R137, R141, 0x80, R0 ;  /* 0x000000808d897824 */ /* 0x000fe200078e0200 */
        /* <DEDUP_REMOVED lines=16> */
.L_x_6388:
[----:B------:R-:W-:Y:S01]  /*17f0*/  ISETP.NE.AND P0, PT, R11, 0x1, PT ;  /* 0x000000010b00780c */ /* 0x000fe20003f05270 */
[----:B------:R-:W-:-:S12]  /*1800*/  IMAD.MOV.U32 R0, RZ, RZ, R137 ;  /* 0x000000ffff007224 */ /* 0x000fd800078e0089 */
[----:B------:R-:W0:Y:S02]  /*1810*/  @P0 LDC.64 R4, c[0x0][0x9e8] ;  /* 0x00027a00ff040b82 */ /* 0x000e240000000a00 */
[----:B0-----:R-:W-:-:S05]  /*1820*/  @P0 IMAD.HI.U32 R4, R137, R4, RZ ;  /* 0x0000000489040227 */ /* 0x001fca00078e00ff */
[----:B------:R-:W-:-:S07]  /*1830*/  @P0 SHF.R.U32.HI R0, RZ, R5, R4 ;  /* 0x00000005ff000219 */ /* 0x000fce0000011604 */
.L_x_6389:
[----:B------:R-:W-:-:S05]  /*1840*/  IMAD R0, R0, R11, RZ ;  /* 0x0000000b00007224 */ /* 0x000fca00078e02ff */
[----:B------:R-:W-:-:S13]  /*1850*/  R2UR UR4, R0 ;  /* 0x00000000000472ca */ /* 0x000fda00000e0000 */
[----:B------:R-:W-:-:S04]  /*1860*/  UISETP.LT.AND UP0, UPT, UR5, UR4, UPT ;  /* 0x000000040500728c */ /* 0x000fc8000bf01270 */
[----:B------:R-:W-:-:S12]  /*1870*/  USEL UR5, UR5, UR4, !UP0 ;  /* 0x0000000405057287 */ /* 0x000fd8000c000000 */
.L_x_6387:
[----:B------:R-:W-:Y:S01]  /*1880*/  UMOV UR4, URZ ;  /* 0x0000003f00047c82 */ /* 0x000fe20008000000 */
[----:B------:R-:W-:Y:S01]  /*1890*/  PLOP3.LUT P0, PT, PT, PT, PT, 0x80, 0x0 ;  /* 0x000000000000781c */ /* 0x000fe20003f0f070 */
[----:B------:R-:W-:Y:S01]  /*18a0*/  UIMAD.WIDE UR4, UR5, -0x6db6db6d, UR4 ;  /* 0x92492493050478a5 */ /* 0x000fe2000f8e0204 */
[----:B------:R-:W-:Y:S01]  /*18b0*/  IMAD.MOV.U32 R5, RZ, RZ, RZ ;  /* 0x000000ffff057224 */ /* 0x000fe200078e00ff */
[----:B------:R-:W-:Y:S01]  /*18c0*/  CS2R R86, SRZ ;  /* 0x0000000000567805 */ /* 0x000fe2000001ff00 */
[----:B------:R-:W-:Y:S01]  /*18d0*/  IMAD.MOV.U32 R6, RZ, RZ, RZ ;  /* 0x000000ffff067224 */ /* 0x000fe200078e00ff */
[----:B------:R-:W-:Y:S01]  /*18e0*/  USHF.R.U32.HI UR4, URZ, 0x1f, UR5 ;  /* 0x0000001f3f047899 */ /* 0x000fe20008011605 */
[----:B------:R-:W-:Y:S02]  /*18f0*/  CS2R R12, SRZ ;  /* 0x00000000000c7805 */ /* 0x000fe4000001ff00 */
[----:B------:R-:W-:Y:S02]  /*1900*/  CS2R R84, SRZ ;  /* 0x0000000000547805 */ /* 0x000fe4000001ff00 */
[----:B------:R-:W-:Y:S01]  /*1910*/  CS2R R14, SRZ ;  /* 0x00000000000e7805 */ /* 0x000fe2000001ff00 */
[----:B------:R-:W-:Y:S01]  /*1920*/  ULEA.HI.SX32 UR4, UR5, UR4, 0x19 ;  /* 0x0000000405047291 */ /* 0x000fe2000f8fca3f */
[----:B------:R-:W-:Y:S01]  /*1930*/  IMAD.MOV.U32 R9, RZ, RZ, RZ ;  /* 0x000000ffff097224 */ /* 0x000fe200078e00ff */
[----:B------:R-:W-:-:S02]  /*1940*/  CS2R R78, SRZ ;  /* 0x00000000004e7805 */ /* 0x000fc4000001ff00 */
[----:B------:R-:W-:Y:S01]  /*1950*/  CS2R R20, SRZ ;  /* 0x0000000000147805 */ /* 0x000fe2000001ff00 */
[----:B------:R-:W-:Y:S01]  /*1960*/  UISETP.LT.AND UP0, UPT, URZ, UR4, UPT ;  /* 0x000000043f00728c */ /* 0x000fe2000bf01270 */
[----:B------:R-:W-:Y:S02]  /*1970*/  CS2R R76, SRZ ;  /* 0x00000000004c7805 */ /* 0x000fe4000001ff00 */
[----:B------:R-:W-:Y:S02]  /*1980*/  CS2R R24, SRZ ;  /* 0x0000000000187805 */ /* 0x000fe4000001ff00 */
        /* <DEDUP_REMOVED lines=64> */
.L_x_6391:
        /* <DEDUP_REMOVED lines=9> */
.L_x_6577:
[----:B------:R-:W-:Y:S05]  /*1e20*/  @!P0 BRA `(.L_x_6393) ;  /* 0x0000000000048947 */ /* 0x000fea0003800000 */
[----:B------:R-:W-:Y:S01]  /*1e30*/  BPT.TRAP 0x1 ;  /* 0x000000040000795c */ /* 0x000fe20000300000 */
.L_x_6393:
[----:B0-----:R-:W-:Y:S02]  /*1e40*/  IMAD.U32 R3, RZ, RZ, UR45 ;  /* 0x0000002dff037e24 */ /* 0x001fe4000f8e00ff */
[----:B------:R-:W-:-:S03]  /*1e50*/  IMAD.U32 R0, RZ, RZ, UR46 ;  /* 0x0000002eff007e24 */ /* 0x000fc6000f8e00ff */
[----:B------:R-:W-:Y:S02]  /*1e60*/  LEA R3, R3, UR41, 0x3 ;  /* 0x0000002903037c11 */ /* 0x000fe4000f8e18ff */
[----:B------:R-:W-:-:S04]  /*1e70*/  SHF.L.U32 R0, R0, 0x1f, RZ ;  /* 0x0000001f00007819 */ /* 0x000fc800000006ff */
[----:B------:R0:W1:Y:S01]  /*1e80*/  SYNCS.PHASECHK.TRANS64.TRYWAIT P1, [R3+URZ+0x2e830], R0 ;  /* 0x02e83000030075a7 */ /* 0x000062000802017f */
[----:B------:R-:W-:Y:S05]  /*1e90*/  @!P0 BRA `(.L_x_6394) ;  /* 0x0000000000048947 */ /* 0x000fea0003800000 */
[----:B------:R-:W-:Y:S01]  /*1ea0*/  BPT.TRAP 0x1 ;  /* 0x000000040000795c */ /* 0x000fe20000300000 */
.L_x_6394:
[----:B-1----:R-:W-:Y:S05]  /*1eb0*/  @P1 BRA `(.L_x_6395) ;  /* 0x0000000000081947 */ /* 0x002fea0003800000 */
[----:B------:R-:W1:Y:S02]  /*1ec0*/  SYNCS.PHASECHK.TRANS64.TRYWAIT P1, [R3+URZ+0x2e830], R0 ;  /* 0x02e83000030075a7 */ /* 0x000e64000802017f */
[----:B-1----:R-:W-:Y:S05]  /*1ed0*/  @!P1 BRA `(.L_x_6396) ;  /* 0x000001c8005c9947 */ /* 0x002fea0003800000 */
.L_x_6395:
[----:B------:R-:W2:Y:S01]  /*1ee0*/  S2R R4, SR_TID.X ;  /* 0x0000000000047919 */ /* 0x000ea20000002100 */
[----:B------:R-:W-:Y:S01]  /*1ef0*/  UIADD3 UR4, UR41, 0x20400, URZ ;  /* 0x0002040029047890 */ /* 0x000fe2000fffe03f */
[----:B------:R-:W-:-:S03]  /*1f00*/  LOP3.LUT R2, R2, 0xfff7ffff, RZ, 0xc0, !PT ;  /* 0xfff7ffff02027812 */ /* 0x000fc600078ec0ff */
[----:B------:R-:W-:-:S04]  /*1f10*/  USHF.R.U32.HI UR4, URZ, 0x4, UR4 ;  /* 0x000000043f047899 */ /* 0x000fc80008011604 */
[----:B------:R-:W-:-:S06]  /*1f20*/  ULOP3.LUT UR4, UR4, 0x3fff, URZ, 0xc0, !UPT ;  /* 0x00003fff04047892 */ /* 0x000fcc000f8ec03f */
[----:B------:R-:W-:Y:S01]  /*1f30*/  IMAD.U32 R8, RZ, RZ, UR4 ;  /* 0x00000004ff087e24 */ /* 0x000fe2000f8e00ff */
[----:B------:R-:W-:Y:S05]  /*1f40*/  WARPSYNC.ALL ;  /* 0x0000000000007948 */ /* 0x000fea0003800000 */
[----:B------:R-:W-:Y:S02]  /*1f50*/  LOP3.LUT R8, R8, 0x10000, RZ, 0xfc, !PT ;  /* 0x0001000008087812 */ /* 0x000fe400078efcff */
[----:B--2---:R-:W-:-:S13]  /*1f60*/  LOP3.LUT P1, RZ, R4, 0x7f, RZ, 0xc0, !PT ;  /* 0x0000007f04ff7812 */ /* 0x004fda000782c0ff */
[----:B------:R-:W-:Y:S02]  /*1f70*/  @P1 LOP3.LUT R2, R2, 0x80000, RZ, 0xfc, !PT ;  /* 0x0008000002021812 */ /* 0x000fe400078efcff */
[----:B------:R-:W-:Y:S01]  /*1f80*/  R2UR UR20, R8 ;  /* 0x00000000081472ca */ /* 0x000fe200000e0000 */
[----:B------:R-:W-:Y:S01]  /*1f90*/  ULOP3.LUT UR12, UR52, 0x10000, URZ, 0xfc, !UPT ;  /* 0x00010000340c7892 */ /* 0x000fe2000f8efc3f */
[----:B------:R-:W-:Y:S01]  /*1fa0*/  WARPGROUP.ARRIVE ;  /* 0x00000000000079c5 */ /* 0x000fe20000000000 */
[----:B------:R-:W-:Y:S01]  /*1fb0*/  UMOV UR17, 0x40000040 ;  /* 0x4000004000117882 */ /* 0x000fe20000000000 */
[----:B------:R-:W-:Y:S01]  /*1fc0*/  UMOV UR19, 0x40000040 ;  /* 0x4000004000137882 */ /* 0x000fe20000000000 */
[----:B------:R-:W-:Y:S01]  /*1fd0*/  UMOV UR7, 0x40000040 ;  /* 0x4000004000077882 */ /* 0x000fe20000000000 */
[----:B------:R-:W-:Y:S01]  /*1fe0*/  UMOV UR11, 0x40000040 ;  /* 0x40000040000b7882 */ /* 0x000fe20000000000 */
[----:B------:R-:W-:Y:S01]  /*1ff0*/  UMOV UR15, 0x40000040 ;  /* 0x40000040000f7882 */ /* 0x000fe20000000000 */
[----:B------:R-:W-:Y:S01]  /*2000*/  UMOV UR16, UR12 ;  /* 0x0000000c00107c82 */ /* 0x000fe20008000000 */
[----:B------:R-:W-:Y:S01]  /*2010*/  IMAD.MOV.U32 R5, RZ, RZ, -0xe0 ;  /* 0xffffff20ff057424 */ /* 0x000fe200078e00ff */
[----:B------:R-:W-:Y:S01]  /*2020*/  ULDC UR53, c[0x0][0x9dc] ;  /* 0x0002770000357ab9 */ /* 0x000fe20000000800 */
[----:B01----:R-:W-:-:S02]  /*2030*/  @!P1 VIADD R3, R3, 0x2e840 ;  /* 0x0002e84003039836 */ /* 0x003fc40000000000 */
[----:B------:R-:W-:Y:S01]  /*2040*/  UIMAD UR20, UR45, 0x700, UR20 ;  /* 0x000007002d1478a4 */ /* 0x000fe2000f8e0214 */
[----:B------:R-:W-:Y:S02]  /*2050*/  IMAD R0, R136, R5, 0xe0 ;  /* 0x000000e088007424 */ /* 0x000fe400078e0205 */
[----:B------:R-:W-:Y:S01]  /*2060*/  @!P1 PRMT R3, RZ, 0x654, R3 ;  /* 0x00000654ff039816 */ /* 0x000fe20000000003 */
[----:B------:R-:W-:Y:S01]  /*2070*/  UIADD3 UR4, UR20, 0x100, URZ ;  /* 0x0000010014047890 */ /* 0x000fe2000fffe03f */
[----:B------:R-:W-:Y:S01]  /*2080*/  IMAD.IADD R4, R18, 0x1, R0 ;  /* 0x0000000112047824 */ /* 0x000fe200078e0200 */
[----:B------:R-:W-:Y:S01]  /*2090*/  UIADD3 UR5, UR20, 0x200, URZ ;  /* 0x0000020014057890 */ /* 0x000fe2000fffe03f */
[----:B------:R-:W-:Y:S01]  /*20a0*/  IMAD R5, R141, 0x80, R228 ;  /* 0x000000808d057824 */ /* 0x000fe200078e02e4 */
[----:B------:R-:W-:Y:S01]  /*20b0*/  UMOV UR18, UR20 ;  /* 0x0000001400127c82 */ /* 0x000fe20008000000 */
[----:B------:R-:W-:Y:S01]  /*20c0*/  UIADD3 UR6, UR20, 0x300, URZ ;  /* 0x0000030014067890 */ /* 0x000fe2000fffe03f */
[----:B------:R-:W-:Y:S01]  /*20d0*/  QGMMA.64x32x32.F32.E4M3.E4M3 R120, gdesc[UR16], RZ, !UPT, gsb0 ;  /* 0x00600000107879f3 */ /* 0x000fe2000c0008ff */
[----:B------:R-:W-:Y:S01]  /*20e0*/  UMOV UR18, UR4 ;  /* 0x0000000400127c82 */ /* 0x000fe20008000000 */
[----:B------:R-:W-:Y:S01]  /*20f0*/  UMOV UR19, 0x40000040 ;  /* 0x4000004000137882 */ /* 0x000fe20000000000 */
[----:B------:R-:W-:Y:S01]  /*2100*/  UIADD3 UR4, UR20, 0x400, URZ ;  /* 0x0000040014047890 */ /* 0x000fe2000fffe03f */
[--C-:B------:R-:W-:Y:S01]  /*2110*/  IADD3 R6, -R19, 0x1, R4.reuse ;  /* 0x0000000113067810 */ /* 0x100fe20007ffe104 */
[----:B------:R-:W-:Y:S01]  /*2120*/  UIADD3 UR8, UR20, 0x102, URZ ;  /* 0x0000010214087890 */ /* 0x000fe2000fffe03f */
[----:B------:R-:W-:Y:S01]  /*2130*/  IMAD R7, R17, -0x2, R4 ;  /* 0xfffffffe11077824 */ /* 0x000fe200078e0204 */
[----:B------:R-:W-:-:S02]  /*2140*/  UIADD3 UR9, UR20, 0x202, URZ ;  /* 0x0000020214097890 */ /* 0x000fc4000fffe03f */
[----:B------:R-:W-:Y:S02]  /*2150*/  UIADD3 UR10, UR20, 0x302, URZ ;  /* 0x00000302140a7890 */ /* 0x000fe4000fffe03f */
[----:B------:R-:W-:Y:S02]  /*2160*/  UIADD3 UR13, UR20, 0x304, URZ ;  /* 0x00000304140d7890 */ /* 0x000fe4000fffe03f */
[----:B------:R-:W-:Y:S01]  /*2170*/  UIADD3 UR14, UR20, 0x6, URZ ;  /* 0x00000006140e7890 */ /* 0x000fe2000fffe03f */
        /* <DEDUP_REMOVED lines=156> */
[----:B------:R-:W-:Y:S01]  /*2b40*/  PLOP3.LUT P1, PT, PT, PT, UP0, 0x40, 0x0 ;  /* 0x000000000000781c */ /* 0x000fe20003f2e808 */
[----:B0-----:R-:W-:-:S04]  /*2b50*/  IMAD R3, R17, -0x2, R6 ;  /* 0xfffffffe11037824 */ /* 0x001fc800078e0206 */
[C---:B------:R-:W-:Y:S02]  /*2b60*/  VIADD R6, R3.reuse, UR6 ;  /* 0x0000000603067c36 */ /* 0x040fe40008000000 */
[----:B------:R-:W-:Y:S02]  /*2b70*/  VIADD R4, R3, UR10 ;  /* 0x0000000a03047c36 */ /* 0x000fe40008000000 */
[----:B------:R-:W-:Y:S01]  /*2b80*/  IMAD R3, R17, -0x2, R0 ;  /* 0xfffffffe11037824 */ /* 0x000fe200078e0200 */
[----:B------:R-:W-:Y:S01]  /*2b90*/  VIADDMNMX R21, R5, R6, R7, PT ;  /* 0x0000000605157246 */ /* 0x000fe20003800107 */
[----:B------:R-:W-:Y:S02]  /*2ba0*/  IMAD.IADD R20, R4, 0x1, R5 ;  /* 0x0000000104147824 */ /* 0x000fe400078e0205 */
[----:B------:R-:W-:Y:S05]  /*2bb0*/  @P1 BRA `(.L_x_6397) ;  /* 0x0000000000541947 */ /* 0x000fea0003800000 */
        /* <DEDUP_REMOVED lines=12> */
.L_x_6399:
[----:B------:R-:W-:-:S06]  /*2c80*/  UISETP.NE.AND UP1, UPT, UR7, 0x1, UPT ;  /* 0x000000010700788c */ /* 0x000fcc000bf25270 */
[----:B------:R-:W-:-:S05]  /*2c90*/  PLOP3.LUT P1, PT, PT, PT, UP1, 0x80, 0x0 ;  /* 0x000000000000781c */ /* 0x000fca0003f2f018 */
[----:B------:R-:W-:-:S08]  /*2ca0*/  @UP1 ULDC.64 UR10, c[0x0][0x9e8] ;  /* 0x00027a00000a1ab9 */ /* 0x000fd00000000a00 */
[----:B------:R-:W-:-:S05]  /*2cb0*/  @P1 IMAD.HI.U32 R9, R10, UR10, RZ ;  /* 0x0000000a0a091c27 */ /* 0x000fca000f8e00ff */
[----:B------:R-:W-:-:S07]  /*2cc0*/  @P1 SHF.R.U32.HI R10, RZ, UR11, R9 ;  /* 0x0000000bff0a1c19 */ /* 0x000fce0008011609 */
.L_x_6400:
[----:B------:R-:W-:Y:S05]  /*2cd0*/  BSYNC B0 ;  /* 0x0000000000007941 */ /* 0x000fea0003800000 */
.L_x_6398:
[----:B------:R-:W-:-:S05]  /*2ce0*/  IMAD R10, R10, UR7, R3 ;  /* 0x000000070a0a7c24 */ /* 0x000fca000f8e0203 */
[----:B------:R-:W-:Y:S02]  /*2cf0*/  VIMNMX R20, R20, R10, !PT ;  /* 0x0000000a14147248 */ /* 0x000fe40007fe0100 */
[----:B------:R-:W-:-:S07]  /*2d00*/  VIADDMNMX R21, R10, UR7, R21, PT ;  /* 0x000000070a157c46 */ /* 0x000fce000b800115 */
.L_x_6397:
[C---:B------:R-:W-:Y:S02]  /*2d10*/  ISETP.GE.AND P1, PT, R0.reuse, 0x2, PT ;  /* 0x000000020000780c */ /* 0x040fe40003f26270 */
[----:B------:R-:W-:Y:S02]  /*2d20*/  ISETP.GE.AND P3, PT, R0, 0xa, PT ;  /* 0x0000000a0000780c */ /* 0x000fe40003f66270 */
        /* <DEDUP_REMOVED lines=12> */
[C---:B------:R-:W-:Y:S02]  /*2df0*/  ISETP.LT.OR P2, PT, R21.reuse, 0x9, P2 ;  /* 0x000000091500780c */ /* 0x040fe40001741670 */
        /* <DEDUP_REMOVED lines=256> */
[----:B------:R-:W-:Y:S01]  /*3e00*/  ISETP.GE.AND P6, PT, R0, 0xda, PT ;  /* 0x000000da0000780c */ /* 0x000fe20003fc6270 */
[----:B------:R-:W-:-:S03]  /*3e10*/  VIADD R0, R5, 0x8 ;  /* 0x0000000805007836 */ /* 0x000fc60000000000 */
[----:B------:R-:W-:Y:S02]  /*3e20*/  P2R R140, PR, RZ, 0x40 ;  /* 0x00000040ff8c7803 */ /* 0x000fe40000000000 */
[----:B------:R-:W-:Y:S02]  /*3e30*/  ISETP.GT.AND P6, PT, R20, 0xd9, !P6 ;  /* 0x000000d91400780c */ /* 0x000fe400077c4270 */
[----:B------:R-:W-:Y:S02]  /*3e40*/  VIADDMNMX R0, R0, R6, R7, PT ;  /* 0x0000000600007246 */ /* 0x000fe40003800107 */
[----:B------:R-:W-:-:S04]  /*3e50*/  ISETP.LT.OR P6, PT, R21, 0xda, P6 ;  /* 0x000000da1500780c */ /* 0x000fc800037c1670 */
[----:B------:R-:W-:Y:S02]  /*3e60*/  FSEL R37, R37, -INF , !P6 ;  /* 0xff80000025257808 */ /* 0x000fe40007000000 */
[----:B------:R-:W-:-:S13]  /*3e70*/  PLOP3.LUT P6, PT, PT, PT, UP0, 0x40, 0x0 ;  /* 0x000000000000781c */ /* 0x000fda0003fce808 */
        /* <DEDUP_REMOVED lines=15> */
.L_x_6403:
[----:B------:R-:W-:-:S06]  /*3f70*/  UISETP.NE.AND UP1, UPT, UR7, 0x1, UPT ;  /* 0x000000010700788c */ /* 0x000fcc000bf25270 */
[----:B------:R-:W-:-:S05]  /*3f80*/  PLOP3.LUT P6, PT, PT, PT, UP1, 0x80, 0x0 ;  /* 0x000000000000781c */ /* 0x000fca0003fcf018 */
[----:B------:R-:W-:-:S08]  /*3f90*/  @UP1 ULDC.64 UR10, c[0x0][0x9e8] ;  /* 0x00027a00000a1ab9 */ /* 0x000fd00000000a00 */
[----:B------:R-:W-:Y:S01]  /*3fa0*/  @P6 IMAD.HI.U32 R7, R6, UR10, RZ ;  /* 0x0000000a06076c27 */ /* 0x000fe2000f8e00ff */
[----:B------:R-:W-:-:S13]  /*3fb0*/  PLOP3.LUT P6, PT, PT, PT, UP1, 0x80, 0x0 ;  /* 0x000000000000781c */ /* 0x000fda0003fcf018 */
[----:B------:R-:W-:-:S07]  /*3fc0*/  @P6 SHF.R.U32.HI R6, RZ, UR11, R7 ;  /* 0x0000000bff066c19 */ /* 0x000fce0008011607 */
.L_x_6404:
[----:B------:R-:W-:Y:S05]  /*3fd0*/  BSYNC B0 ;  /* 0x0000000000007941 */ /* 0x000fea0003800000 */
.L_x_6402:
[----:B------:R-:W-:-:S05]  /*3fe0*/  IMAD R3, R6, UR7, R3 ;  /* 0x0000000706037c24 */ /* 0x000fca000f8e0203 */
[----:B------:R-:W-:Y:S02]  /*3ff0*/  VIMNMX R4, R4, R3, !PT ;  /* 0x0000000304047248 */ /* 0x000fe40007fe0100 */
[----:B------:R-:W-:-:S07]  /*4000*/  VIADDMNMX R0, R3, UR7, R0, PT ;  /* 0x0000000703007c46 */ /* 0x000fce000b800100 */
.L_x_6401:
[----:B------:R-:W-:Y:S02]  /*4010*/  ISETP.GT.AND P1, PT, R4, 0x20, !P1 ;  /* 0x000000200400780c */ /* 0x000fe40004f24270 */
[----:B------:R-:W-:Y:S02]  /*4020*/  ISETP.NE.AND P6, PT, R175, RZ, PT ;  /* 0x000000ffaf00720c */ /* 0x000fe40003fc5270 */
[----:B------:R-:W-:Y:S02]  /*4030*/  ISETP.LT.OR P1, PT, R0, 0x21, P1 ;  /* 0x000000210000780c */ /* 0x000fe40000f21670 */
[----:B------:R-:W-:Y:S02]  /*4040*/  ISETP.GT.AND P2, PT, R4, 0x29, !P2 ;  /* 0x000000290400780c */ /* 0x000fe40005744270 */
[----:B------:R-:W-:Y:S02]  /*4050*/  FSEL R106, R106, -INF , !P1 ;  /* 0xff8000006a6a7808 */ /* 0x000fe40004800000 */
[----:B------:R-:W-:-:S02]  /*4060*/  ISETP.NE.AND P1, PT, R151, RZ, PT ;  /* 0x000000ff9700720c */ /* 0x000fc40003f25270 */
[----:B------:R-:W-:Y:S02]  /*4070*/  ISETP.LT.OR P2, PT, R0, 0x2a, P2 ;  /* 0x0000002a0000780c */ /* 0x000fe40001741670 */
[----:B------:R-:W-:Y:S02]  /*4080*/  ISETP.GT.AND P1, PT, R4, 0x21, !P1 ;  /* 0x000000210400780c */ /* 0x000fe40004f24270 */
[----:B------:R-:W-:Y:S02]  /*4090*/  FSEL R111, R111, -INF , !P2 ;  /* 0xff8000006f6f7808 */ /* 0x000fe40005000000 */
        /* <DEDUP_REMOVED lines=139> */
[C---:B------:R-:W-:Y:S02]  /*4950*/  ISETP.GT.AND P1, PT, R4.reuse, 0x79, !P1 ;  /* 0x000000790400780c */ /* 0x040fe40004f24270 */
[----:B------:R-:W-:Y:S01]  /*4960*/  ISETP.GT.AND P3, PT, R4, 0xd0, !P3 ;  /* 0x000000d00400780c */ /* 0x000fe20005f64270 */
[----:B------:R-:W0:Y:S01]  /*4970*/  SHFL.BFLY PT, R3, R6, 0x2, 0x1f ;  /* 0x0c401f0006037f89 */ /* 0x000e2200000e0000 */
[----:B------:R-:W-:-:S02]  /*4980*/  ISETP.LT.OR P1, PT, R0, 0x7a, P1 ;  /* 0x0000007a0000780c */ /* 0x000fc40000f21670 */
[C---:B------:R-:W-:Y:S02]  /*4990*/  ISETP.GT.AND P4, PT, R4.reuse, 0xd1, !P4 ;  /* 0x000000d10400780c */ /* 0x040fe40006784270 */
        /* <DEDUP_REMOVED lines=9> */
[----:B------:R-:W-:Y:S02]  /*4a30*/  FSEL R34, R34, -INF , !P3 ;  /* 0xff80000022227808 */ /* 0x000fe40005800000 */
[----:B------:R-:W-:-:S02]  /*4a40*/  ISETP.GT.AND P1, PT, R4, 0x81, !P1 ;  /* 0x000000810400780c */ /* 0x000fc40004f24270 */
[----:B0-----:R-:W-:Y:S02]  /*4a50*/  FMNMX.FTZ R7, R6, R3, !PT ;  /* 0x0000000306077209 */ /* 0x001fe40007810000 */
[C---:B------:R-:W-:Y:S02]  /*4a60*/  ISETP.LT.OR P1, PT, R0.reuse, 0x82, P1 ;  /* 0x000000820000780c */ /* 0x040fe40000f21670 */
[----:B------:R-:W-:Y:S02]  /*4a70*/  ISETP.LT.OR P5, PT, R0, 0xd9, P5 ;  /* 0x000000d90000780c */ /* 0x000fe40002fa1670 */
[----:B------:R-:W-:Y:S02]  /*4a80*/  FSEL R59, R59, -INF , !P1 ;  /* 0xff8000003b3b7808 */ /* 0x000fe40004800000 */
[----:B------:R-:W-:Y:S02]  /*4a90*/  ISETP.GT.AND P1, PT, R4, 0x88, !P2 ;  /* 0x000000880400780c */ /* 0x000fe40005724270 */
[----:B------:R-:W-:-:S02]  /*4aa0*/  ISETP.NE.AND P2, PT, R180, RZ, PT ;  /* 0x000000ffb400720c */ /* 0x000fc40003f45270 */
[----:B------:R-:W-:Y:S02]  /*4ab0*/  ISETP.LT.OR P1, PT, R0, 0x89, P1 ;  /* 0x000000890000780c */ /* 0x000fe40000f21670 */
[----:B------:R-:W-:Y:S02]  /*4ac0*/  FSEL R35, R35, -INF , !P4 ;  /* 0xff80000023237808 */ /* 0x000fe40006000000 */
[----:B------:R-:W-:Y:S02]  /*4ad0*/  FSEL R62, R62, -INF , !P1 ;  /* 0xff8000003e3e7808 */ /* 0x000fe40004800000 */
[----:B------:R-:W-:Y:S02]  /*4ae0*/  ISETP.GT.AND P1, PT, R4, 0x89, !P6 ;  /* 0x000000890400780c */ /* 0x000fe40007724270 */
[----:B------:R-:W-:Y:S02]  /*4af0*/  ISETP.NE.AND P6, PT, R181, RZ, PT ;  /* 0x000000ffb500720c */ /* 0x000fe40003fc5270 */
[----:B------:R-:W-:-:S02]  /*4b00*/  ISETP.LT.OR P1, PT, R0, 0x8a, P1 ;  /* 0x0000008a0000780c */ /* 0x000fc40000f21670 */
[----:B------:R-:W-:Y:S02]  /*4b10*/  FSEL R38, R38, -INF , !P5 ;  /* 0xff80000026267808 */ /* 0x000fe40006800000 */
[----:B------:R-:W-:Y:S02]  /*4b20*/  FSEL R63, R63, -INF , !P1 ;  /* 0xff8000003f3f7808 */ /* 0x000fe40004800000 */
[----:B------:R-:W-:Y:S02]  /*4b30*/  ISETP.NE.AND P1, PT, R161, RZ, PT ;  /* 0x000000ffa100720c */ /* 0x000fe40003f25270 */
[----:B------:R-:W-:Y:S02]  /*4b40*/  R2UR UR10, R137 ;  /* 0x00000000890a72ca */ /* 0x000fe400000e0000 */
[----:B------:R-:W-:-:S04]  /*4b50*/  ISETP.GT.AND P1, PT, R4, 0x90, !P1 ;  /* 0x000000900400780c */ /* 0x000fc80004f24270 */
[----:B------:R-:W-:-:S04]  /*4b60*/  ISETP.LT.OR P1, PT, R0, 0x91, P1 ;  /* 0x000000910000780c */ /* 0x000fc80000f21670 */
[----:B------:R-:W-:Y:S02]  /*4b70*/  FSEL R66, R66, -INF , !P1 ;  /* 0xff80000042427808 */ /* 0x000fe40004800000 */
[----:B------:R-:W-:Y:S01]  /*4b80*/  ISETP.NE.AND P1, PT, R162, RZ, PT ;  /* 0x000000ffa200720c */ /* 0x000fe20003f25270 */
[----:B------:R-:W-:-:S03]  /*4b90*/  UIADD3 UR14, UR10, UR6, URZ ;  /* 0x000000060a0e7290 */ /* 0x000fc6000fffe03f */
        /* <DEDUP_REMOVED lines=47> */
[----:B------:R-:W-:Y:S02]  /*4e90*/  ISETP.NE.AND P1, PT, R10, RZ, PT ;  /* 0x000000ff0a00720c */ /* 0x000fe40003f25270 */
[----:B------:R-:W0:Y:S02]  /*4ea0*/  SHFL.BFLY PT, R10, R7, 0x1, 0x1f ;  /* 0x0c201f00070a7f89 */ /* 0x000e2400000e0000 */
        /* <DEDUP_REMOVED lines=8> */
[----:B0-----:R-:W-:Y:S02]  /*4f30*/  FMNMX.FTZ R3, R7, R10, !PT ;  /* 0x0000000a07037209 */ /* 0x001fe40007810000 */
        /* <DEDUP_REMOVED lines=20> */
[----:B------:R-:W-:Y:S02]  /*5080*/  ISETP.NE.AND P2, PT, R139, RZ, PT ;  /* 0x000000ff8b00720c */ /* 0x000fe40003f45270 */
[----:B------:R-:W-:-:S04]  /*5090*/  ISETP.LT.OR P1, PT, R0, 0xc1, P1 ;  /* 0x000000c10000780c */ /* 0x000fc80000f21670 */
[----:B------:R-:W-:Y:S02]  /*50a0*/  FSEL R26, R26, -INF , !P1 ;  /* 0xff8000001a1a7808 */ /* 0x000fe40004800000 */
[----:B------:R-:W-:Y:S02]  /*50b0*/  ISETP.GT.AND P1, PT, R4, 0xc1, !P6 ;  /* 0x000000c10400780c */ /* 0x000fe40007724270 */
[----:B------:R-:W-:Y:S01]  /*50c0*/  ISETP.NE.AND P6, PT, R138, RZ, PT ;  /* 0x000000ff8a00720c */ /* 0x000fe20003fc5270 */
[----:B------:R-:W-:Y:S01]  /*50d0*/  IMAD.U32 R138, RZ, RZ, UR37 ;  /* 0x00000025ff8a7e24 */ /* 0x000fe2000f8e00ff */
[----:B------:R-:W-:-:S03]  /*50e0*/  ISETP.LT.OR P1, PT, R0, 0xc2, P1 ;  /* 0x000000c20000780c */ /* 0x000fc60000f21670 */
[----:B------:R-:W-:Y:S01]  /*50f0*/  FFMA.FTZ R138, R3, R138, -8 ;  /* 0xc1000000038a7423 */ /* 0x000fe2000001008a */
[----:B------:R-:W-:Y:S02]  /*5100*/  FSEL R27, R27, -INF , !P1 ;  /* 0xff8000001b1b7808 */ /* 0x000fe40004800000 */
[----:B------:R-:W-:-:S04]  /*5110*/  FSETP.NEU.FTZ.AND P1, PT, R3, -INF , PT ;  /* 0xff8000000300780b */ /* 0x000fc80003f3d000 */
[----:B------:R-:W-:Y:S02]  /*5120*/  FSEL R138, R138, RZ, P1 ;  /* 0x000000ff8a8a7208 */ /* 0x000fe40000800000 */
[----:B------:R-:W-:Y:S02]  /*5130*/  ISETP.GT.AND P1, PT, R4, 0xc8, !P6 ;  /* 0x000000c80400780c */ /* 0x000fe40007724270 */
[----:B------:R-:W-:Y:S01]  /*5140*/  ISETP.NE.AND P6, PT, R140, RZ, PT ;  /* 0x000000ff8c00720c */ /* 0x000fe20003fc5270 */
        /* <DEDUP_REMOVED lines=13> */
[----:B------:R-:W-:Y:S01]  /*5220*/  ISETP.LT.OR P1, PT, R0, 0xc9, P1 ;  /* 0x000000c90000780c */ /* 0x000fe20000f21670 */
[----:B------:R-:W-:-:S01]  /*5230*/  FFMA.FTZ R7, R121, UR37, -R138 ;  /* 0x0000002579077c23 */ /* 0x000fc2000801088a */
[----:B------:R-:W-:Y:S01]  /*5240*/  FMNMX.FTZ R116, R130, R113, !PT ;  /* 0x0000007182747209 */ /* 0x000fe20007810000 */
[----:B------:R-:W-:-:S01]  /*5250*/  FFMA.FTZ R11, R124, UR37, -R138 ;  /* 0x000000257c0b7c23 */ /* 0x000fc2000801088a */
[----:B------:R-:W-:Y:S01]  /*5260*/  FSEL R30, R30, -INF , !P1 ;  /* 0xff8000001e1e7808 */ /* 0x000fe20004800000 */
[----:B------:R-:W-:Y:S01]  /*5270*/  MUFU.EX2 R6, R6 ;  /* 0x0000000600067308 */ /* 0x000fe20000000800 */
[----:B------:R-:W-:Y:S01]  /*5280*/  FMNMX.FTZ R113, R131, R116, !PT ;  /* 0x0000007483717209 */ /* 0x000fe20007810000 */
[--C-:B------:R-:W-:Y:S01]  /*5290*/  FFMA.FTZ R116, R93, UR37, -R138.reuse ;  /* 0x000000255d747c23 */ /* 0x100fe2000801088a */
[----:B------:R-:W-:Y:S01]  /*52a0*/  ISETP.GT.AND P1, PT, R4, 0xc9, !P2 ;  /* 0x000000c90400780c */ /* 0x000fe20005724270 */
[--C-:B------:R-:W-:Y:S01]  /*52b0*/  FFMA.FTZ R12, R125, UR37, -R138.reuse ;  /* 0x000000257d0c7c23 */ /* 0x100fe2000801088a */
[----:B------:R-:W-:Y:S01]  /*52c0*/  FMNMX.FTZ R92, R134, R113, !PT ;  /* 0x00000071865c7209 */ /* 0x000fe20007810000 */
[--C-:B------:R-:W-:Y:S01]  /*52d0*/  FFMA.FTZ R9, R128, UR37, -R138.reuse ;  /* 0x0000002580097c23 */ /* 0x100fe2000801088a */
[----:B------:R-:W-:Y:S01]  /*52e0*/  ISETP.LT.OR P1, PT, R0, 0xca, P1 ;  /* 0x000000ca0000780c */ /* 0x000fe20000f21670 */
[----:B------:R0:W-:Y:S01]  /*52f0*/  MUFU.EX2 R113, R120 ;  /* 0x0000007800717308 */ /* 0x0001e20000000800 */
[----:B------:R-:W-:Y:S01]  /*5300*/  FMNMX.FTZ R117, R135, R92, !PT ;  /* 0x0000005c87757209 */ /* 0x000fe20007810000 */
[--C-:B------:R-:W-:Y:S01]  /*5310*/  FFMA.FTZ R10, R129, UR37, -R138.reuse ;  /* 0x00000025810a7c23 */ /* 0x100fe2000801088a */
[----:B------:R-:W-:Y:S01]  /*5320*/  ISETP.GT.AND P2, PT, R4, 0xd9, !P6 ;  /* 0x000000d90400780c */ /* 0x000fe20007744270 */
[--C-:B------:R-:W-:Y:S01]  /*5330*/  FFMA.FTZ R4, R40, UR37, -R138.reuse ;  /* 0x0000002528047c23 */ /* 0x100fe2000801088a */
[----:B------:R-:W-:Y:S01]  /*5340*/  FMNMX.FTZ R92, R106, R117, !PT ;  /* 0x000000756a5c7209 */ /* 0x000fe20007810000 */
[--C-:B------:R-:W-:Y:S01]  /*5350*/  FFMA.FTZ R117, R97, UR37, -R138.reuse ;  /* 0x0000002561757c23 */ /* 0x100fe2000801088a */
[----:B------:R-:W-:Y:S01]  /*5360*/  FSEL R31, R31, -INF , !P1 ;  /* 0xff8000001f1f7808 */ /* 0x000fe20004800000 */
[----:B------:R-:W-:Y:S01]  /*5370*/  MUFU.EX2 R7, R7 ;  /* 0x0000000700077308 */ /* 0x000fe20000000800 */
[----:B------:R-:W-:Y:S01]  /*5380*/  FMNMX.FTZ R93, R107, R92, !PT ;  /* 0x0000005c6b5d7209 */ /* 0x000fe20007810000 */
[--C-:B------:R-:W-:Y:S01]  /*5390*/  FFMA.FTZ R92, R96, UR37, -R138.reuse ;  /* 0x00000025605c7c23 */ /* 0x100fe2000801088a */
[----:B0-----:R-:W-:-:S01]  /*53a0*/  FFMA.FTZ R120, R101, UR37, -R138 ;  /* 0x0000002565787c23 */ /* 0x001fc2000801088a */
        /* <DEDUP_REMOVED lines=13> */
[----:B------:R-:W0:Y:S01]  /*5480*/  MUFU.EX2 R12, R12 ;  /* 0x0000000c000c7308 */ /* 0x000e220000000800 */
        /* <DEDUP_REMOVED lines=18> */
[----:B0-----:R-:W-:Y:S01]  /*55b0*/  F2FP.SATFINITE.E4M3.F32.PACK_AB_MERGE_C R224, R12, R11, RZ ;  /* 0x0000000b0ce0723e */ /* 0x001fe200048070ff */
[--C-:B------:R-:W-:Y:S01]  /*55c0*/  FFMA.FTZ R69, R69, UR37, -R138.reuse ;  /* 0x0000002545457c23 */ /* 0x100fe2000801088a */
[----:B------:R-:W-:Y:S01]  /*55d0*/  FMNMX.FTZ R100, R94, R101, !PT ;  /* 0x000000655e647209 */ /* 0x000fe20007810000 */
[----:B------:R-:W-:Y:S01]  /*55e0*/  FFMA.FTZ R64, R64, UR37, -R138 ;  /* 0x0000002540407c23 */ /* 0x000fe2000801088a */
[----:B------:R-:W-:Y:S01]  /*55f0*/  F2FP.SATFINITE.E4M3.F32.PACK_AB_MERGE_C R224, R7, R6, R224 ;  /* 0x0000000607e0723e */ /* 0x000fe200048070e0 */
        /* <DEDUP_REMOVED lines=20> */
[----:B------:R-:W-:Y:S01]  /*5740*/  FFMA.FTZ R33, R33, UR37, -R138 ;  /* 0x0000002521217c23 */ /* 0x000fe2000801088a */
        /* <DEDUP_REMOVED lines=12> */
[----:B------:R-:W-:Y:S01]  /*5810*/  MUFU.EX2 R105, R105 ;  /* 0x0000006900697308 */ /* 0x000fe20000000800 */
[----:B------:R-:W-:-:S04]  /*5820*/  FMNMX.FTZ R101, R87, R100, !PT ;  /* 0x0000006457657209 */ /* 0x000fc80007810000 */
        /* <DEDUP_REMOVED lines=26> */
[----:B------:R-:W0:Y:S01]  /*59d0*/  MUFU.EX2 R116, R116 ;  /* 0x0000007400747308 */ /* 0x000e220000000800 */
[----:B------:R-:W-:-:S04]  /*59e0*/  FMNMX.FTZ R101, R55, R100, !PT ;  /* 0x0000006437657209 */ /* 0x000fc80007810000 */
[----:B------:R-:W-:-:S03]  /*59f0*/  FMNMX.FTZ R100, R26, R101, !PT ;  /* 0x000000651a647209 */ /* 0x000fc60007810000 */
[----:B------:R-:W-:Y:S01]  /*5a00*/  MUFU.EX2 R92, R92 ;  /* 0x0000005c005c7308 */ /* 0x000fe20000000800 */
[----:B------:R-:W-:-:S04]  /*5a10*/  FMNMX.FTZ R101, R27, R100, !PT ;  /* 0x000000641b657209 */ /* 0x000fc80007810000 */
[----:B------:R-:W-:-:S03]  /*5a20*/  FMNMX.FTZ R40, R30, R101, !PT ;  /* 0x000000651e287209 */ /* 0x000fc60007810000 */
[----:B------:R-:W1:Y:S01]  /*5a30*/  MUFU.EX2 R96, R96 ;  /* 0x0000006000607308 */ /* 0x000e620000000800 */
[----:B------:R-:W-:Y:S02]  /*5a40*/  FMNMX.FTZ R101, R31, R40, !PT ;  /* 0x000000281f657209 */ /* 0x000fe40007810000 */
[----:B0-----:R-:W-:Y:S02]  /*5a50*/  F2FP.SATFINITE.E4M3.F32.PACK_AB_MERGE_C R216, R116, R113, RZ ;  /* 0x0000007174d8723e */ /* 0x001fe400048070ff */
[----:B------:R-:W-:Y:S02]  /*5a60*/  FMNMX.FTZ R40, R34, R101, !PT ;  /* 0x0000006522287209 */ /* 0x000fe40007810000 */
[----:B------:R-:W-:Y:S01]  /*5a70*/  F2FP.SATFINITE.E4M3.F32.PACK_AB_MERGE_C R216, R89, R88, R216 ;  /* 0x0000005859d8723e */ /* 0x000fe200048070d8 */
[----:B------:R-:W-:Y:S01]  /*5a80*/  MUFU.EX2 R72, R72 ;  /* 0x0000004800487308 */ /* 0x000fe20000000800 */
[----:B------:R-:W-:Y:S01]  /*5a90*/  FMNMX.FTZ R101, R35, R40, !PT ;  /* 0x0000002823657209 */ /* 0x000fe20007810000 */
[--C-:B------:R-:W-:Y:S01]  /*5aa0*/  FFMA.FTZ R40, R44, UR37, -R138.reuse ;  /* 0x000000252c287c23 */ /* 0x100fe2000801088a */
[----:B------:R-:W-:-:S01]  /*5ab0*/  FFMA.FTZ R44, R48, UR37, -R138 ;  /* 0x00000025302c7c23 */ /* 0x000fc2000801088a */
[----:B------:R-:W-:Y:S01]  /*5ac0*/  FFMA.FTZ R48, R52, UR37, -R138 ;  /* 0x0000002534307c23 */ /* 0x000fe2000801088a */
[----:B------:R-:W-:-:S03]  /*5ad0*/  FMNMX.FTZ R0, R38, R101, !PT ;  /* 0x0000006526007209 */ /* 0x000fc60007810000 */
[----:B------:R-:W-:Y:S01]  /*5ae0*/  MUFU.EX2 R73, R73 ;  /* 0x0000004900497308 */ /* 0x000fe20000000800 */
[----:B------:R-:W-:Y:S02]  /*5af0*/  FMNMX.FTZ R0, R39, R0, !PT ;  /* 0x0000000027007209 */ /* 0x000fe40007810000 */
[----:B-1----:R-:W-:-:S03]  /*5b00*/  F2FP.SATFINITE.E4M3.F32.PACK_AB_MERGE_C R218, R97, R96, RZ ;  /* 0x0000006061da723e */ /* 0x002fc600048070ff */
[----:B------:R-:W0:Y:S01]  /*5b10*/  SHFL.BFLY PT, R101, R0, 0x2, 0x1f ;  /* 0x0c401f0000657f89 */ /* 0x000e2200000e0000 */
[----:B------:R-:W-:Y:S01]  /*5b20*/  F2FP.SATFINITE.E4M3.F32.PACK_AB_MERGE_C R218, R93, R92, R218 ;  /* 0x0000005c5dda723e */ /* 0x000fe200048070da */
[----:B------:R-:W-:Y:S08]  /*5b30*/  MUFU.EX2 R76, R76 ;  /* 0x0000004c004c7308 */ /* 0x000ff00000000800 */
[----:B------:R-:W1:Y:S08]  /*5b40*/  MUFU.EX2 R77, R77 ;  /* 0x0000004d004d7308 */ /* 0x000e700000000800 */
[----:B------:R-:W-:Y:S01]  /*5b50*/  MUFU.EX2 R80, R80 ;  /* 0x0000005000507308 */ /* 0x000fe20000000800 */
[----:B0-----:R-:W-:-:S07]  /*5b60*/  FMNMX.FTZ R101, R0, R101, !PT ;  /* 0x0000006500657209 */ /* 0x001fce0007810000 */
[----:B------:R-:W-:Y:S01]  /*5b70*/  MUFU.EX2 R81, R81 ;  /* 0x0000005100517308 */ /* 0x000fe20000000800 */
[----:B-1----:R-:W-:Y:S01]  /*5b80*/  F2FP.SATFINITE.E4M3.F32.PACK_AB_MERGE_C R212, R77, R76, RZ ;  /* 0x0000004c4dd4723e */ /* 0x002fe200048070ff */
[----:B------:R-:W0:Y:S03]  /*5b90*/  SHFL.BFLY PT, R0, R101, 0x1, 0x1f ;  /* 0x0c201f0065007f89 */ /* 0x000e2600000e0000 */
[----:B------:R-:W-:-:S03]  /*5ba0*/  F2FP.SATFINITE.E4M3.F32.PACK_AB_MERGE_C R212, R73, R72, R212 ;  /* 0x0000004849d4723e */ /* 0x000fc600048070d4 */
[----:B------:R-:W-:Y:S08]  /*5bb0*/  MUFU.EX2 R84, R84 ;  /* 0x0000005400547308 */ /* 0x000ff00000000800 */
[----:B------:R-:W1:Y:S08]  /*5bc0*/  MUFU.EX2 R85, R85 ;  /* 0x0000005500557308 */ /* 0x000e700000000800 */
[----:B------:R-:W-:Y:S01]  /*5bd0*/  MUFU.EX2 R60, R60 ;  /* 0x0000003c003c7308 */ /* 0x000fe20000000800 */
[----:B0-----:R-:W-:Y:S01]  /*5be0*/  FMNMX.FTZ R0, R101, R0, !PT ;  /* 0x0000000065007209 */ /* 0x001fe20007810000 */
[----:B------:R-:W-:-:S03]  /*5bf0*/  IMAD.U32 R101, RZ, RZ, UR37 ;  /* 0x00000025ff657e24 */ /* 0x000fc6000f8e00ff */
[C---:B------:R-:W-:Y:S01]  /*5c00*/  FSETP.NEU.FTZ.AND P1, PT, R0.reuse, -INF , PT ;  /* 0xff8000000000780b */ /* 0x040fe20003f3d000 */
[----:B------:R-:W-:-:S02]  /*5c10*/  FFMA.FTZ R100, R0, R101, -8 ;  /* 0xc100000000647423 */ /* 0x000fc40000010065 */
[----:B------:R-:W-:Y:S01]  /*5c20*/  MUFU.EX2 R61, R61 ;  /* 0x0000003d003d7308 */ /* 0x000fe20000000800 */
[----:B-1----:R-:W-:Y:S02]  /*5c30*/  F2FP.SATFINITE.E4M3.F32.PACK_AB_MERGE_C R214, R85, R84, RZ ;  /* 0x0000005455d6723e */ /* 0x002fe400048070ff */
        /* <DEDUP_REMOVED lines=19> */
[----:B------:R-:W-:-:S01]  /*5d70*/  FADD.FTZ R82, R6, R7 ;  /* 0x0000000706527221 */ /* 0x000fc20000010000 */
[--C-:B------:R-:W-:Y:S01]  /*5d80*/  FFMA.FTZ R99, R103, UR37, -R100.reuse ;  /* 0x0000002567637c23 */ /* 0x100fe20008010864 */
[----:B------:R-:W-:-:S01]  /*5d90*/  FFMA.FTZ R103, R79, UR37, -R100 ;  /* 0x000000254f677c23 */ /* 0x000fc20008010864 */
[----:B------:R-:W-:Y:S01]  /*5da0*/  FFMA.FTZ R79, R83, UR37, -R100 ;  /* 0x00000025534f7c23 */ /* 0x000fe20008010864 */
[----:B------:R-:W-:Y:S01]  /*5db0*/  MUFU.EX2 R52, R52 ;  /* 0x0000003400347308 */ /* 0x000fe20000000800 */
[----:B------:R-:W-:-:S01]  /*5dc0*/  FADD.FTZ R83, R11, R82 ;  /* 0x000000520b537221 */ /* 0x000fc20000010000 */
[--C-:B------:R-:W-:Y:S01]  /*5dd0*/  FFMA.FTZ R121, R127, UR37, -R100.reuse ;  /* 0x000000257f797c23 */ /* 0x100fe20008010864 */
[----:B------:R-:W-:-:S01]  /*5de0*/  FFMA.FTZ R117, R130, UR37, -R100 ;  /* 0x0000002582757c23 */ /* 0x000fc20008010864 */
[----:B------:R-:W-:Y:S01]  /*5df0*/  FFMA.FTZ R122, R131, UR37, -R100 ;  /* 0x00000025837a7c23 */ /* 0x000fe20008010864 */
[----:B------:R-:W-:-:S01]  /*5e00*/  FADD.FTZ R128, R12, R83 ;  /* 0x000000530c807221 */ /* 0x000fc20000010000 */
[--C-:B------:R-:W-:Y:S01]  /*5e10*/  FFMA.FTZ R82, R86, UR37, -R100.reuse ;  /* 0x0000002556527c23 */ /* 0x100fe20008010864 */
[----:B------:R-:W-:-:S01]  /*5e20*/  FFMA.FTZ R123, R134, UR37, -R100 ;  /* 0x00000025867b7c23 */ /* 0x000fc20008010864 */
[----:B------:R-:W0:Y:S01]  /*5e30*/  MUFU.EX2 R101, R101 ;  /* 0x0000006500657308 */ /* 0x000e220000000800 */
[----:B------:R-:W-:-:S01]  /*5e40*/  FADD.FTZ R83, R9, R128 ;  /* 0x0000008009537221 */ /* 0x000fc20000010000 */
[--C-:B------:R-:W-:Y:S01]  /*5e50*/  FFMA.FTZ R124, R135, UR37, -R100.reuse ;  /* 0x00000025877c7c23 */ /* 0x100fe20008010864 */
[----:B------:R-:W-:-:S01]  /*5e60*/  FFMA.FTZ R106, R106, UR37, -R100 ;  /* 0x000000256a6a7c23 */ /* 0x000fc20008010864 */
[----:B------:R-:W-:Y:S01]  /*5e70*/  FFMA.FTZ R107, R107, UR37, -R100 ;  /* 0x000000256b6b7c23 */ /* 0x000fe20008010864 */
[----:B------:R-:W-:-:S01]  /*5e80*/  FADD.FTZ R86, R10, R83 ;  /* 0x000000530a567221 */ /* 0x000fc20000010000 */
[--C-:B------:R-:W-:Y:S01]  /*5e90*/  FFMA.FTZ R83, R87, UR37, -R100.reuse ;  /* 0x0000002557537c23 */ /* 0x100fe20008010864 */
[----:B------:R-:W-:-:S01]  /*5ea0*/  FFMA.FTZ R90, R90, UR37, -R100 ;  /* 0x000000255a5a7c23 */ /* 0x000fc20008010864 */
[----:B------:R-:W1:Y:S01]  /*5eb0*/  MUFU.EX2 R120, R120 ;  /* 0x0000007800787308 */ /* 0x000e620000000800 */
[----:B------:R-:W-:-:S01]  /*5ec0*/  FADD.FTZ R127, R15, R86 ;  /* 0x000000560f7f7221 */ /* 0x000fc20000010000 */
[--C-:B------:R-:W-:Y:S01]  /*5ed0*/  FFMA.FTZ R91, R91, UR37, -R100.reuse ;  /* 0x000000255b5b7c23 */ /* 0x100fe20008010864 */
[----:B------:R-:W-:-:S01]  /*5ee0*/  FFMA.FTZ R11, R66, UR37, -R100 ;  /* 0x00000025420b7c23 */ /* 0x000fc20008010864 */
[----:B------:R-:W-:Y:S01]  /*5ef0*/  FFMA.FTZ R74, R74, UR37, -R100 ;  /* 0x000000254a4a7c23 */ /* 0x000fe20008010864 */
[----:B------:R-:W-:-:S01]  /*5f00*/  FADD.FTZ R128, R20, R127 ;  /* 0x0000007f14807221 */ /* 0x000fc20000010000 */
[--C-:B------:R-:W-:Y:S01]  /*5f10*/  FFMA.FTZ R75, R75, UR37, -R100.reuse ;  /* 0x000000254b4b7c23 */ /* 0x100fe20008010864 */
        /* <DEDUP_REMOVED lines=34> */
[----:B-1----:R-:W-:-:S01]  /*6140*/  FADD.FTZ R86, R122, R87 ;  /* 0x000000577a567221 */ /* 0x002fc20000010000 */
[--C-:B------:R-:W-:Y:S01]  /*6150*/  FFMA.FTZ R38, R38, UR37, -R100.reuse ;  /* 0x0000002526267c23 */ /* 0x100fe20008010864 */
[----:B------:R-:W-:-:S01]  /*6160*/  FFMA.FTZ R39, R39, UR37, -R100 ;  /* 0x0000002527277c23 */ /* 0x000fc20008010864 */
[----:B------:R-:W-:-:S02]  /*6170*/  F2FP.SATFINITE.E4M3.F32.PACK_AB_MERGE_C R120, R121, R120, RZ ;  /* 0x000000787978723e */ /* 0x000fc400048070ff */
[----:B------:R-:W-:Y:S02]  /*6180*/  F2FP.SATFINITE.E4M3.F32.PACK_AB_MERGE_C R214, R81, R80, R214 ;  /* 0x0000005051d6723e */ /* 0x000fe400048070d6 */
[----:B------:R-:W1:Y:S01]  /*6190*/  MUFU.EX2 R106, R106 ;  /* 0x0000006a006a7308 */ /* 0x000e620000000800 */
[----:B--2---:R-:W-:-:S01]  /*61a0*/  FADD.FTZ R87, R123, R86 ;  /* 0x000000567b577221 */ /* 0x004fc20000010000 */
[----:B------:R-:W-:-:S06]  /*61b0*/  F2FP.SATFINITE.E4M3.F32.PACK_AB_MERGE_C R225, R101, R52, R120 ;  /* 0x0000003465e1723e */ /* 0x000fcc0004807078 */
[----:B------:R-:W2:Y:S01]  /*61c0*/  MUFU.EX2 R107, R107 ;  /* 0x0000006b006b7308 */ /* 0x000ea20000000800 */
[----:B0-----:R-:W-:-:S01]  /*61d0*/  FADD.FTZ R87, R124, R87 ;  /* 0x000000577c577221 */ /* 0x001fc20000010000 */
[----:B------:R-:W-:-:S04]  /*61e0*/  F2FP.SATFINITE.E4M3.F32.PACK_AB_MERGE_C R123, R124, R123, RZ ;  /* 0x0000007b7c7b723e */ /* 0x000fc800048070ff */
[----:B------:R-:W-:Y:S02]  /*61f0*/  F2FP.SATFINITE.E4M3.F32.PACK_AB_MERGE_C R227, R122, R117, R123 ;  /* 0x000000757ae3723e */ /* 0x000fe4000480707b */
[----:B------:R-:W0:Y:S01]  /*6200*/  MUFU.EX2 R125, R125 ;  /* 0x0000007d007d7308 */ /* 0x000e220000000800 */
[----:B-1----:R-:W-:-:S01]  /*6210*/  FADD.FTZ R86, R106, R87 ;  /* 0x000000576a567221 */ /* 0x002fc20000010000 */
[----:B------:R-:W-:-:S04]  /*6220*/  FADD.FTZ R87, R109, R128 ;  /* 0x000000806d577221 */ /* 0x000fc80000010000 */
[----:B------:R-:W-:Y:S02]  /*6230*/  FADD.FTZ R87, R112, R87 ;  /* 0x0000005770577221 */ /* 0x000fe40000010000 */
[----:B------:R-:W1:Y:S01]  /*6240*/  MUFU.EX2 R126, R126 ;  /* 0x0000007e007e7308 */ /* 0x000e620000000800 */
[----:B--2---:R-:W-:-:S01]  /*6250*/  FADD.FTZ R86, R107, R86 ;  /* 0x000000566b567221 */ /* 0x004fc20000010000 */
[----:B------:R-:W-:-:S04]  /*6260*/  FADD.FTZ R12, R88, R87 ;  /* 0x00000057580c7221 */ /* 0x000fc80000010000 */
[----:B------:R-:W-:Y:S01]  /*6270*/  FADD.FTZ R66, R89, R12 ;  /* 0x0000000c59427221 */ /* 0x000fe20000010000 */
[----:B------:R-:W-:-:S01]  /*6280*/  FFMA.FTZ R12, R67, UR37, -R100 ;  /* 0x00000025430c7c23 */ /* 0x000fc20008010864 */
[----:B------:R-:W2:Y:S01]  /*6290*/  MUFU.EX2 R110, R110 ;  /* 0x0000006e006e7308 */ /* 0x000ea20000000800 */
[----:B0-----:R-:W-:-:S01]  /*62a0*/  FADD.FTZ R15, R125, R86 ;  /* 0x000000567d0f7221 */ /* 0x001fc20000010000 */
[----:B------:R-:W-:-:S04]  /*62b0*/  FADD.FTZ R67, R113, R66 ;  /* 0x0000004271437221 */ /* 0x000fc80000010000 */
[----:B------:R-:W-:Y:S02]  /*62c0*/  FADD.FTZ R67, R116, R67 ;  /* 0x0000004374437221 */ /* 0x000fe40000010000 */
[----:B------:R-:W0:Y:S01]  /*62d0*/  MUFU.EX2 R111, R111 ;  /* 0x0000006f006f7308 */ /* 0x000e220000000800 */
[----:B-1----:R-:W-:-:S01]  /*62e0*/  FADD.FTZ R15, R126, R15 ;  /* 0x0000000f7e0f7221 */ /* 0x002fc20000010000 */
[----:B------:R-:W-:-:S04]  /*62f0*/  F2FP.SATFINITE.E4M3.F32.PACK_AB_MERGE_C R125, R126, R125, RZ ;  /* 0x0000007d7e7d723e */ /* 0x000fc800048070ff */
[----:B------:R-:W-:Y:S02]  /*6300*/  F2FP.SATFINITE.E4M3.F32.PACK_AB_MERGE_C R221, R107, R106, R125 ;  /* 0x0000006a6bdd723e */ /* 0x000fe4000480707d */
        /* <DEDUP_REMOVED lines=23> */
[----:B------:R-:W-:-:S03]  /*6480*/  FFMA.FTZ R6, R42, UR37, -R100 ;  /* 0x000000252a067c23 */ /* 0x000fc60008010864 */
[----:B------:R-:W-:Y:S02]  /*6490*/  FADD.FTZ R9, R81, R14 ;  /* 0x0000000e51097221 */ /* 0x000fe40000010000 */
[----:B------:R-:W1:Y:S01]  /*64a0*/  MUFU.EX2 R94, R94 ;  /* 0x0000005e005e7308 */ /* 0x000e620000000800 */
[----:B--2---:R-:W-:-:S01]  /*64b0*/  FADD.FTZ R10, R118, R7 ;  /* 0x00000007760a7221 */ /* 0x004fc20000010000 */
[----:B------:R-:W-:Y:S01]  /*64c0*/  FADD.FTZ R84, R84, R9 ;  /* 0x0000000954547221 */ /* 0x000fe20000010000 */
[----:B------:R-:W-:-:S03]  /*64d0*/  F2FP.SATFINITE.E4M3.F32.PACK_AB_MERGE_C R9, R61, R60, RZ ;  /* 0x0000003c3d09723e */ /* 0x000fc600048070ff */
[----:B------:R-:W-:Y:S02]  /*64e0*/  FADD.FTZ R85, R85, R84 ;  /* 0x0000005455557221 */ /* 0x000fe40000010000 */
[----:B------:R-:W2:Y:S01]  /*64f0*/  MUFU.EX2 R95, R95 ;  /* 0x0000005f005f7308 */ /* 0x000ea20000000800 */
[----:B0-----:R-:W-:-:S01]  /*6500*/  FADD.FTZ R7, R119, R10 ;  /* 0x0000000a77077221 */ /* 0x001fc20000010000 */
[----:B------:R-:W-:-:S04]  /*6510*/  F2FP.SATFINITE.E4M3.F32.PACK_AB_MERGE_C R118, R119, R118, RZ ;  /* 0x000000767776723e */ /* 0x000fc800048070ff */
[----:B------:R-:W-:Y:S02]  /*6520*/  F2FP.SATFINITE.E4M3.F32.PACK_AB_MERGE_C R217, R91, R90, R118 ;  /* 0x0000005a5bd9723e */ /* 0x000fe40004807076 */
        /* <DEDUP_REMOVED lines=8> */
[----:B------:R-:W-:-:S04]  /*65b0*/  F2FP.SATFINITE.E4M3.F32.PACK_AB_MERGE_C R98, R99, R98, RZ ;  /* 0x000000626362723e */ /* 0x000fc800048070ff */
[----:B------:R-:W-:Y:S02]  /*65c0*/  F2FP.SATFINITE.E4M3.F32.PACK_AB_MERGE_C R219, R95, R94, R98 ;  /* 0x0000005e5fdb723e */ /* 0x000fe40004807062 */
        /* <DEDUP_REMOVED lines=17> */
[----:B0-----:R-:W-:Y:S01]  /*66e0*/  F2FP.SATFINITE.E4M3.F32.PACK_AB_MERGE_C R208, R57, R56, R9 ;  /* 0x0000003839d0723e */ /* 0x001fe20004807009 */
[----:B------:R-:W-:-:S04]  /*66f0*/  FADD.FTZ R56, R56, R85 ;  /* 0x0000005538387221 */ /* 0x000fc80000010000 */
[----:B------:R-:W-:Y:S02]  /*6700*/  FADD.FTZ R57, R57, R56 ;  /* 0x0000003839397221 */ /* 0x000fe40000010000 */
[----:B------:R-:W0:Y:S01]  /*6710*/  MUFU.EX2 R59, R59 ;  /* 0x0000003b003b7308 */ /* 0x000e220000000800 */
[----:B-1----:R-:W-:-:S01]  /*6720*/  FADD.FTZ R7, R83, R10 ;  /* 0x0000000a53077221 */ /* 0x002fc20000010000 */
[----:B------:R-:W-:Y:S01]  /*6730*/  FADD.FTZ R60, R60, R57 ;  /* 0x000000393c3c7221 */ /* 0x000fe20000010000 */
[----:B------:R-:W-:-:S03]  /*6740*/  F2FP.SATFINITE.E4M3.F32.PACK_AB_MERGE_C R82, R83, R82, RZ ;  /* 0x000000525352723e */ /* 0x000fc600048070ff */
[----:B------:R-:W-:Y:S01]  /*6750*/  FADD.FTZ R61, R61, R60 ;  /* 0x0000003c3d3d7221 */ /* 0x000fe20000010000 */
[----:B------:R-:W-:Y:S01]  /*6760*/  F2FP.SATFINITE.E4M3.F32.PACK_AB_MERGE_C R215, R79, R78, R82 ;  /* 0x0000004e4fd7723e */ /* 0x000fe20004807052 */
        /* <DEDUP_REMOVED lines=8> */
[----:B0-----:R-:W-:-:S07]  /*67f0*/  FADD.FTZ R10, R62, R7 ;  /* 0x000000073e0a7221 */ /* 0x001fce0000010000 */
[----:B------:R-:W0:Y:S08]  /*6800*/  MUFU.EX2 R63, R63 ;  /* 0x0000003f003f7308 */ /* 0x000e300000000800 */
[----:B------:R-:W2:Y:S01]  /*6810*/  MUFU.EX2 R11, R11 ;  /* 0x0000000b000b7308 */ /* 0x000ea20000000800 */
[----:B-1----:R-:W-:Y:S01]  /*6820*/  F2FP.SATFINITE.E4M3.F32.PACK_AB_MERGE_C R210, R65, R64, R9 ;  /* 0x0000004041d2723e */ /* 0x002fe20004807009 */
[----:B------:R-:W-:-:S04]  /*6830*/  FADD.FTZ R64, R64, R61 ;  /* 0x0000003d40407221 */ /* 0x000fc80000010000 */
[----:B------:R-:W-:Y:S02]  /*6840*/  FADD.FTZ R65, R65, R64 ;  /* 0x0000004041417221 */ /* 0x000fe40000010000 */
[----:B------:R-:W1:Y:S01]  /*6850*/  MUFU.EX2 R12, R12 ;  /* 0x0000000c000c7308 */ /* 0x000e620000000800 */
[----:B0-----:R-:W-:-:S01]  /*6860*/  FADD.FTZ R10, R63, R10 ;  /* 0x0000000a3f0a7221 */ /* 0x001fc20000010000 */
[----:B------:R-:W-:Y:S01]  /*6870*/  FADD.FTZ R68, R68, R65 ;  /* 0x0000004144447221 */ /* 0x000fe20000010000 */
[----:B------:R-:W-:-:S03]  /*6880*/  F2FP.SATFINITE.E4M3.F32.PACK_AB_MERGE_C R62, R63, R62, RZ ;  /* 0x0000003e3f3e723e */ /* 0x000fc600048070ff */
[----:B------:R-:W-:Y:S01]  /*6890*/  FADD.FTZ R69, R69, R68 ;  /* 0x0000004445457221 */ /* 0x000fe20000010000 */
[----:B------:R-:W-:Y:S01]  /*68a0*/  F2FP.SATFINITE.E4M3.F32.PACK_AB_MERGE_C R209, R59, R58, R62 ;  /* 0x0000003a3bd1723e */ /* 0x000fe2000480703e */
        /* <DEDUP_REMOVED lines=8> */
[----:B-1----:R-:W-:-:S07]  /*6930*/  FADD.FTZ R10, R70, R7 ;  /* 0x00000007460a7221 */ /* 0x002fce0000010000 */
[----:B------:R-:W1:Y:S08]  /*6940*/  MUFU.EX2 R71, R71 ;  /* 0x0000004700477308 */ /* 0x000e700000000800 */
        /* <DEDUP_REMOVED lines=10> */
[----:B------:R-:W1:Y:S01]  /*69f0*/  MUFU.EX2 R46, R46 ;  /* 0x0000002e002e7308 */ /* 0x000e620000000800 */
[----:B--2---:R-:W-:-:S07]  /*6a00*/  FADD.FTZ R4, R6, R7 ;  /* 0x0000000706047221 */ /* 0x004fce0000010000 */
[----:B------:R-:W-:Y:S01]  /*6a10*/  MUFU.EX2 R48, R48 ;  /* 0x0000003000307308 */ /* 0x000fe20000000800 */
[----:B0-----:R-:W-:-:S07]  /*6a20*/  FADD.FTZ R7, R43, R4 ;  /* 0x000000042b077221 */ /* 0x001fce0000010000 */
        /* <DEDUP_REMOVED lines=77> */
.L_x_6406:
[----:B------:R-:W-:-:S11]  /*6f00*/  UISETP.NE.AND UP1, UPT, UR7, 0x1, UPT ;  /* 0x000000010700788c */ /* 0x000fd6000bf25270 */
[----:B------:R-:W-:Y:S02]  /*6f10*/  @UP1 ULDC.64 UR18, c[0x0][0x9e8] ;  /* 0x00027a0000121ab9 */ /* 0x000fe40000000a00 */
[----:B------:R-:W-:-:S04]  /*6f20*/  UIMAD.WIDE.U32 UR10, UR6, UR18, URZ ;  /* 0x00000012060a72a5 */ /* 0x000fc8000f8e003f */
[----:B------:R-:W-:-:S12]  /*6f30*/  @UP1 USHF.R.U32.HI UR6, URZ, UR19, UR11 ;  /* 0x000000133f061299 */ /* 0x000fd8000801160b */
.L_x_6407:
[----:B------:R-:W-:-:S04]  /*6f40*/  UIMAD UR6, UR6, UR7, UR7 ;  /* 0x00000007060672a4 */ /* 0x000fc8000f8e0207 */
[----:B------:R-:W-:-:S04]  /*6f50*/  UISETP.LT.AND UP1, UPT, UR14, UR6, UPT ;  /* 0x000000060e00728c */ /* 0x000fc8000bf21270 */
[----:B------:R-:W-:-:S12]  /*6f60*/  USEL UR14, UR14, UR6, UP1 ;  /* 0x000000060e0e7287 */ /* 0x000fd80008800000 */
.L_x_6405:
[----:B------:R-:W-:Y:S01]  /*6f70*/  UMOV UR6, URZ ;  /* 0x0000003f00067c82 */ /* 0x000fe20008000000 */
[----:B------:R-:W-:Y:S01]  /*6f80*/  UMOV UR7, UR14 ;  /* 0x0000000e00077c82 */ /* 0x000fe20008000000 */
[----:B------:R-:W-:Y:S01]  /*6f90*/  CS2R R86, SRZ ;  /* 0x0000000000567805 */ /* 0x000fe2000001ff00 */
[----:B------:R-:W-:Y:S01]  /*6fa0*/  UIMAD.WIDE UR6, UR14, -0x6db6db6d, UR6 ;  /* 0x924924930e0678a5 */ /* 0x000fe2000f8e0206 */
        /* <DEDUP_REMOVED lines=10> */
[----:B------:R-:W-:Y:S01]  /*7050*/  CS2R R68, SRZ ;  /* 0x0000000000447805 */ /* 0x000fe2000001ff00 */
[----:B------:R-:W-:Y:S01]  /*7060*/  UISETP.LT.AND UP1, UPT, UR38, UR6, UPT ;  /* 0x000000062600728c */ /* 0x000fe2000bf21270 */
[----:B------:R-:W-:-:S02]  /*7070*/  CS2R R66, SRZ ;  /* 0x0000000000427805 */ /* 0x000fc4000001ff00 */
[----:B------:R-:W-:Y:S02]  /*7080*/  CS2R R64, SRZ ;  /* 0x0000000000407805 */ /* 0x000fe4000001ff00 */
[----:B------:R-:W-:Y:S01]  /*7090*/  CS2R R62, SRZ ;  /* 0x00000000003e7805 */ /* 0x000fe2000001ff00 */
[----:B------:R-:W-:Y:S01]  /*70a0*/  USEL UR57, UR38, UR6, !UP1 ;  /* 0x0000000626397287 */ /* 0x000fe2000c800000 */
[----:B------:R-:W-:Y:S02]  /*70b0*/  CS2R R60, SRZ ;  /* 0x00000000003c7805 */ /* 0x000fe4000001ff00 */
[----:B------:R-:W-:Y:S02]  /*70c0*/  CS2R R58, SRZ ;  /* 0x00000000003a7805 */ /* 0x000fe4000001ff00 */
[----:B------:R-:W-:Y:S02]  /*70d0*/  CS2R R56, SRZ ;  /* 0x0000000000387805 */ /* 0x000fe4000001ff00 */
[----:B------:R-:W-:-:S02]  /*70e0*/  CS2R R54, SRZ ;  /* 0x0000000000367805 */ /* 0x000fc4000001ff00 */
[----:B------:R-:W-:Y:S02]  /*70f0*/  CS2R R52, SRZ ;  /* 0x0000000000347805 */ /* 0x000fe4000001ff00 */
[----:B------:R-:W-:Y:S02]  /*7100*/  ISETP.GE.AND P1, PT, R4, UR57, PT ;  /* 0x0000003904007c0c */ /* 0x000fe4000bf26270 */
        /* <DEDUP_REMOVED lines=23> */
.L_x_6426:
        /* <DEDUP_REMOVED lines=9> */
.L_x_6410:
[----:B------:R-:W-:Y:S01]  /*7310*/  ULEA UR6, UR56, UR41, 0x3 ;  /* 0x0000002938067291 */ /* 0x000fe2000f8e183f */
[----:B------:R-:W-:-:S05]  /*7320*/  IMAD.U32 R12, RZ, RZ, UR55 ;  /* 0x00000037ff0c7e24 */ /* 0x000fca000f8e00ff */
[----:B------:R-:W-:-:S04]  /*7330*/  SHF.L.U32 R12, R12, 0x1f, RZ ;  /* 0x0000001f0c0c7819 */ /* 0x000fc800000006ff */
[----:B------:R0:W1:Y:S01]  /*7340*/  SYNCS.PHASECHK.TRANS64.TRYWAIT P1, [UR6+0x2e830], R12 ;  /* 0x02e8300cff0075a7 */ /* 0x0000620008020146 */
[----:B------:R-:W-:Y:S05]  /*7350*/  @!P0 BRA `(.L_x_6411) ;  /* 0x0000000000048947 */ /* 0x000fea0003800000 */
[----:B------:R-:W-:Y:S01]  /*7360*/  BPT.TRAP 0x1 ;  /* 0x000000040000795c */ /* 0x000fe20000300000 */
.L_x_6411:
[----:B-1----:R-:W-:Y:S05]  /*7370*/  @P1 BRA `(.L_x_6409) ;  /* 0x0000000000081947 */ /* 0x002fea0003800000 */
[----:B------:R-:W1:Y:S02]  /*7380*/  SYNCS.PHASECHK.TRANS64.TRYWAIT P1, [UR6+0x2e830], R12 ;  /* 0x02e8300cff0075a7 */ /* 0x000e640008020146 */
[----:B-1----:R-:W-:Y:S05]  /*7390*/  @!P1 BRA `(.L_x_6412) ;  /* 0x0000017400409947 */ /* 0x002fea0003800000 */
.L_x_6409:
[----:B------:R-:W2:Y:S01]  /*73a0*/  S2R R14, SR_TID.X ;  /* 0x00000000000e7919 */ /* 0x000ea20000002100 */
        /* <DEDUP_REMOVED lines=24> */
[----:B--2---:R-:W-:Y:S01]  /*7530*/  SHF.R.U32.HI R14, RZ, 0x7, R14 ;  /* 0x00000007ff0e7819 */ /* 0x004fe2000001160e */
[----:B------:R-:W-:Y:S01]  /*7540*/  UIADD3 UR14, UR58, 0x6, URZ ;  /* 0x000000063a0e7890 */ /* 0x000fe2000fffe03f */
[----:B------:R-:W-:-:S03]  /*7550*/  UMOV UR15, 0x40000040 ;  /* 0x40000040000f7882 */ /* 0x000fc60000000000 */
        /* <DEDUP_REMOVED lines=157> */
.L_x_6414:
[----:B------:R-:W-:Y:S01]  /*7f30*/  ULEA UR6, UR45, UR41, 0x3 ;  /* 0x000000292d067291 */ /* 0x000fe2000f8e183f */
[----:B------:R-:W-:-:S05]  /*7f40*/  IMAD.U32 R12, RZ, RZ, UR46 ;  /* 0x0000002eff0c7e24 */ /* 0x000fca000f8e00ff */
[----:B------:R-:W-:-:S04]  /*7f50*/  SHF.L.U32 R12, R12, 0x1f, RZ ;  /* 0x0000001f0c0c7819 */ /* 0x000fc800000006ff */
[----:B------:R0:W1:Y:S01]  /*7f60*/  SYNCS.PHASECHK.TRANS64.TRYWAIT P1, [UR6+0x2e850], R12 ;  /* 0x02e8500cff0075a7 */ /* 0x0000620008020146 */
[----:B------:R-:W-:Y:S05]  /*7f70*/  @!P0 BRA `(.L_x_6415) ;  /* 0x0000000000048947 */ /* 0x000fea0003800000 */
[----:B------:R-:W-:Y:S01]  /*7f80*/  BPT.TRAP 0x1 ;  /* 0x000000040000795c */ /* 0x000fe20000300000 */
.L_x_6415:
[----:B-1----:R-:W-:Y:S05]  /*7f90*/  @P1 BRA `(.L_x_6413) ;  /* 0x0000000000081947 */ /* 0x002fea0003800000 */
[----:B------:R-:W1:Y:S02]  /*7fa0*/  SYNCS.PHASECHK.TRANS64.TRYWAIT P1, [UR6+0x2e850], R12 ;  /* 0x02e8500cff0075a7 */ /* 0x000e640008020146 */
[----:B-1----:R-:W-:Y:S05]  /*7fb0*/  @!P1 BRA `(.L_x_6416) ;  /* 0x0000016800509947 */ /* 0x002fea0003800000 */
.L_x_6413:
        /* <DEDUP_REMOVED lines=14> */
[----:B------:R-:W-:Y:S01]  /*80a0*/  QGMMA.64x128x32.F32.E4M3.E4M3 R24, R224, gdesc[UR4], R24, gsb0 ;  /* 0x01e00004e0187df3 */ /* 0x000fe20008000818 */
        /* <DEDUP_REMOVED lines=36> */
[----:B------:R-:W-:Y:S02]  /*82f0*/  ULOP3.LUT UR6, URZ, UR53, URZ, 0x33, !UPT ;  /* 0x000000353f067292 */ /* 0x000fe4000f8e333f */
[----:B------:R-:W-:Y:S02]  /*8300*/  WARPGROUP.DEPBAR.LE gsb0, 0x0 ;  /* 0x00008000000079c5 */ /* 0x000fe40000010000 */
[----:B------:R0:W-:Y:S06]  /*8310*/  BAR.ARV R14, 0x100 ;  /* 0x0004000e0000751d */ /* 0x0001ec0000002000 */
[----:B------:R1:W-:Y:S01]  /*8320*/  @!P1 SYNCS.ARRIVE.TRANS64.RED.A1T0 RZ, [R12+URZ], RZ ;  /* 0x000000ff0cff99a7 */ /* 0x0003e2000810043f */
[----:B------:R-:W-:Y:S01]  /*8330*/  PLOP3.LUT P1, PT, PT, PT, UP0, 0x40, 0x0 ;  /* 0x000000000000781c */ /* 0x000fe20003f2e808 */
[----:B------:R-:W-:-:S02]  /*8340*/  VIADD R200, R20, UR54 ;  /* 0x0000003614c87c36 */ /* 0x000fc40008000000 */
[----:B------:R-:W-:Y:S02]  /*8350*/  VIADD R20, R20, UR6 ;  /* 0x0000000614147c36 */ /* 0x000fe40008000000 */
[----:B------:R-:W-:Y:S02]  /*8360*/  IMAD.IADD R15, R5, 0x1, R200 ;  /* 0x00000001050f7824 */ /* 0x000fe400078e02c8 */
[----:B-1----:R-:W-:Y:S02]  /*8370*/  IMAD R12, R17, -0x2, R21 ;  /* 0xfffffffe110c7824 */ /* 0x002fe400078e0215 */
[----:B0-----:R-:W-:-:S04]  /*8380*/  IMAD.IADD R14, R5, 0x1, R20 ;  /* 0x00000001050e7824 */ /* 0x001fc800078e0214 */
        /* <DEDUP_REMOVED lines=13> */
.L_x_6419:
[----:B------:R-:W-:Y:S02]  /*8460*/  IMAD.U32 R204, RZ, RZ, UR52 ;  /* 0x00000034ffcc7e24 */ /* 0x000fe4000f8e00ff */
[----:B------:R-:W-:-:S03]  /*8470*/  IMAD.MOV.U32 R201, RZ, RZ, R9 ;  /* 0x000000ffffc97224 */ /* 0x000fc600078e0009 */
[----:B------:R-:W-:-:S13]  /*8480*/  ISETP.NE.AND P1, PT, R204, 0x1, PT ;  /* 0x00000001cc00780c */ /* 0x000fda0003f25270 */
[----:B------:R-:W0:Y:S02]  /*8490*/  @P1 LDC.64 R202, c[0x0][0x9e8] ;  /* 0x00027a00ffca1b82 */ /* 0x000e240000000a00 */
[----:B0-----:R-:W-:-:S05]  /*84a0*/  @P1 IMAD.HI.U32 R202, R9, R202, RZ ;  /* 0x000000ca09ca1227 */ /* 0x001fca00078e00ff */
[----:B------:R-:W-:-:S07]  /*84b0*/  @P1 SHF.R.U32.HI R201, RZ, R203, R202 ;  /* 0x000000cbffc91219 */ /* 0x000fce00000116ca */
.L_x_6420:
[----:B------:R-:W-:Y:S05]  /*84c0*/  BSYNC B0 ;  /* 0x0000000000007941 */ /* 0x000fea0003800000 */
.L_x_6418:
[----:B------:R-:W-:-:S05]  /*84d0*/  IMAD R201, R201, R204, R12 ;  /* 0x000000ccc9c97224 */ /* 0x000fca00078e020c */
[----:B------:R-:W-:Y:S02]  /*84e0*/  VIADDMNMX R15, R201, R204, R15, PT ;  /* 0x000000ccc90f7246 */ /* 0x000fe4000380010f */
[----:B------:R-:W-:-:S07]  /*84f0*/  VIMNMX R14, R14, R201, !PT ;  /* 0x000000c90e0e7248 */ /* 0x000fce0007fe0100 */
.L_x_6417:
        /* <DEDUP_REMOVED lines=13> */
[----:B------:R-:W-:Y:S02]  /*85d0*/  LOP3.LUT R2, R2, 0xffffbfff, RZ, 0xc0, !PT ;  /* 0xffffbfff02027812 */ /* 0x000fe400078ec0ff */
[----:B------:R-:W-:Y:S02]  /*85e0*/  ISETP.GT.AND P2, PT, R14, 0x8, !P2 ;  /* 0x000000080e00780c */ /* 0x000fe40005744270 */
[----:B------:R-:W-:Y:S02]  /*85f0*/  @P3 LOP3.LUT R2, R2, 0x4000, RZ, 0xfc, !PT ;  /* 0x0000400002023812 */ /* 0x000fe400078efcff */
[----:B------:R-:W-:Y:S02]  /*8600*/  ISETP.GT.AND P1, PT, R14, 0x9, !P3 ;  /* 0x000000090e00780c */ /* 0x000fe40005f24270 */
[----:B------:R-:W-:-:S02]  /*8610*/  ISETP.GE.AND P3, PT, R21, 0x11, PT ;  /* 0x000000111500780c */ /* 0x000fc40003f66270 */
[C---:B------:R-:W-:Y:S02]  /*8620*/  ISETP.LT.OR P2, PT, R15.reuse, 0x9, P2 ;  /* 0x000000090f00780c */ /* 0x040fe40001741670 */
[----:B------:R-:W-:Y:S02]  /*8630*/  ISETP.LT.OR P1, PT, R15, 0xa, P1 ;  /* 0x0000000a0f00780c */ /* 0x000fe40000f21670 */
[----:B------:R-:W-:Y:S02]  /*8640*/  FSEL R188, R188, -INF , !P2 ;  /* 0xff800000bcbc7808 */ /* 0x000fe40005000000 */
        /* <DEDUP_REMOVED lines=10> */
[----:B------:R-:W-:Y:S02]  /*86f0*/  ISETP.GE.AND P2, PT, R21, 0x19, PT ;  /* 0x000000191500780c */ /* 0x000fe40003f46270 */
[----:B------:R-:W-:Y:S02]  /*8700*/  ISETP.LT.OR P1, PT, R15, 0x12, P1 ;  /* 0x000000120f00780c */ /* 0x000fe40000f21670 */
[----:B------:R-:W-:Y:S02]  /*8710*/  LOP3.LUT R2, R2, 0xfffbffff, RZ, 0xc0, !PT ;  /* 0xfffbffff02027812 */ /* 0x000fe400078ec0ff */
[----:B------:R-:W-:Y:S02]  /*8720*/  FSEL R193, R193, -INF , !P1 ;  /* 0xff800000c1c17808 */ /* 0x000fe40004800000 */
[----:B------:R-:W-:-:S02]  /*8730*/  ISETP.GT.AND P1, PT, R14, 0x18, !P2 ;  /* 0x000000180e00780c */ /* 0x000fc40005724270 */
[----:B------:R-:W-:Y:S02]  /*8740*/  ISETP.GE.AND P3, PT, R21, 0x22, PT ;  /* 0x000000221500780c */ /* 0x000fe40003f66270 */
[----:B------:R-:W-:Y:S02]  /*8750*/  ISETP.LT.OR P1, PT, R15, 0x19, P1 ;  /* 0x000000190f00780c */ /* 0x000fe40000f21670 */
[----:B------:R-:W-:Y:S02]  /*8760*/  @P2 LOP3.LUT R2, R2, 0x40000, RZ, 0xfc, !PT ;  /* 0x0004000002022812 */ /* 0x000fe400078efcff */
[----:B------:R-:W-:Y:S02]  /*8770*/  ISETP.GE.AND P2, PT, R21, 0x1a, PT ;  /* 0x0000001a1500780c */ /* 0x000fe40003f46270 */
[----:B------:R-:W-:Y:S02]  /*8780*/  FSEL R196, R196, -INF , !P1 ;  /* 0xff800000c4c47808 */ /* 0x000fe40004800000 */
[----:B------:R-:W-:-:S02]  /*8790*/  ISETP.GT.AND P1, PT, R14, 0x19, !P2 ;  /* 0x000000190e00780c */ /* 0x000fc40005724270 */
[----:B------:R-:W-:Y:S02]  /*87a0*/  LOP3.LUT R2, R2, 0xfffdffff, RZ, 0xc0, !PT ;  /* 0xfffdffff02027812 */ /* 0x000fe400078ec0ff */
[----:B------:R-:W-:Y:S02]  /*87b0*/  ISETP.LT.OR P1, PT, R15, 0x1a, P1 ;  /* 0x0000001a0f00780c */ /* 0x000fe40000f21670 */
[----:B------:R-:W-:Y:S02]  /*87c0*/  @P3 LOP3.LUT R16, R16, 0x2, RZ, 0xfc, !PT ;  /* 0x0000000210103812 */ /* 0x000fe400078efcff */
[----:B------:R-:W-:Y:S02]  /*87d0*/  FSEL R197, R197, -INF , !P1 ;  /* 0xff800000c5c57808 */ /* 0x000fe40004800000 */
[----:B------:R-:W-:Y:S02]  /*87e0*/  ISETP.GE.AND P1, PT, R21, 0x21, PT ;  /* 0x000000211500780c */ /* 0x000fe40003f26270 */
[----:B------:R-:W-:-:S02]  /*87f0*/  @P2 LOP3.LUT R2, R2, 0x20000, RZ, 0xfc, !PT ;  /* 0x0002000002022812 */ /* 0x000fc400078efcff */
[----:B------:R-:W-:Y:S02]  /*8800*/  ISETP.GT.AND P2, PT, R14, 0x20, !P1 ;  /* 0x000000200e00780c */ /* 0x000fe40004f44270 */
[----:B------:R-:W-:Y:S02]  /*8810*/  LOP3.LUT R16, R16, 0xfffffffb, RZ, 0xc0, !PT ;  /* 0xfffffffb10107812 */ /* 0x000fe400078ec0ff */
[----:B------:R-:W-:Y:S02]  /*8820*/  ISETP.LT.OR P2, PT, R15, 0x21, P2 ;  /* 0x000000210f00780c */ /* 0x000fe40001741670 */
[----:B------:R-:W-:Y:S02]  /*8830*/  LOP3.LUT R2, R2, 0xffffff7f, RZ, 0xc0, !PT ;  /* 0xffffff7f02027812 */ /* 0x000fe400078ec0ff */
[----:B------:R-:W-:Y:S02]  /*8840*/  FSEL R168, R168, -INF , !P2 ;  /* 0xff800000a8a87808 */ /* 0x000fe40005000000 */
[----:B------:R-:W-:-:S02]  /*8850*/  ISETP.GT.AND P2, PT, R14, 0x21, !P3 ;  /* 0x000000210e00780c */ /* 0x000fc40005f44270 */
        /* <DEDUP_REMOVED lines=279> */
[----:B------:R-:W-:-:S05]  /*99d0*/  IMAD.U32 R201, RZ, RZ, UR52 ;  /* 0x00000034ffc97e24 */ /* 0x000fca000f8e00ff */
[----:B------:R-:W-:-:S13]  /*99e0*/  ISETP.NE.AND P6, PT, R201, 0x1, PT ;  /* 0x00000001c900780c */ /* 0x000fda0003fc5270 */
[----:B------:R-:W0:Y:S02]  /*99f0*/  @P6 LDC.64 R14, c[0x0][0x9e8] ;  /* 0x00027a00ff0e6b82 */ /* 0x000e240000000a00 */
[----:B0-----:R-:W-:-:S04]  /*9a00*/  @P6 IMAD.HI.U32 R202, R13, R14, RZ ;  /* 0x0000000e0dca6227 */ /* 0x001fc800078e00ff */
[----:B------:R-:W-:Y:S01]  /*9a10*/  IMAD.MOV.U32 R14, RZ, RZ, R13 ;  /* 0x000000ffff0e7224 */ /* 0x000fe200078e000d */
[----:B------:R-:W-:-:S04]  /*9a20*/  @P6 SHF.R.U32.HI R14, RZ, R15, R202 ;  /* 0x0000000fff0e6219 */ /* 0x000fc800000116ca */
[----:B------:R-:W-:Y:S01]  /*9a30*/  LOP3.LUT R21, RZ, R14, RZ, 0x33, !PT ;  /* 0x0000000eff157212 */ /* 0x000fe200078e33ff */
[----:B------:R-:W-:Y:S06]  /*9a40*/  BRA `(.L_x_6424) ;  /* 0x0000000000187947 */ /* 0x000fec0003800000 */
.L_x_6423:
[----:B------:R-:W-:Y:S02]  /*9a50*/  IMAD.U32 R201, RZ, RZ, UR52 ;  /* 0x00000034ffc97e24 */ /* 0x000fe4000f8e00ff */
[----:B------:R-:W-:-:S03]  /*9a60*/  IMAD.MOV.U32 R21, RZ, RZ, R11 ;  /* 0x000000ffff157224 */ /* 0x000fc600078e000b */
[----:B------:R-:W-:-:S13]  /*9a70*/  ISETP.NE.AND P6, PT, R201, 0x1, PT ;  /* 0x00000001c900780c */ /* 0x000fda0003fc5270 */
[----:B------:R-:W0:Y:S02]  /*9a80*/  @P6 LDC.64 R14, c[0x0][0x9e8] ;  /* 0x00027a00ff0e6b82 */ /* 0x000e240000000a00 */
[----:B0-----:R-:W-:-:S05]  /*9a90*/  @P6 IMAD.HI.U32 R14, R11, R14, RZ ;  /* 0x0000000e0b0e6227 */ /* 0x001fca00078e00ff */
[----:B------:R-:W-:-:S07]  /*9aa0*/  @P6 SHF.R.U32.HI R21, RZ, R15, R14 ;  /* 0x0000000fff156219 */ /* 0x000fce000001160e */
.L_x_6424:
[----:B------:R-:W-:Y:S05]  /*9ab0*/  BSYNC B0 ;  /* 0x0000000000007941 */ /* 0x000fea0003800000 */
.L_x_6422:
[----:B------:R-:W-:-:S05]  /*9ac0*/  IMAD R15, R21, R201, R12 ;  /* 0x000000c9150f7224 */ /* 0x000fca00078e020c */
[----:B------:R-:W-:Y:S02]  /*9ad0*/  VIADDMNMX R200, R15, R201, R200, PT ;  /* 0x000000c90fc87246 */ /* 0x000fe400038001c8 */
[----:B------:R-:W-:-:S07]  /*9ae0*/  VIMNMX R20, R20, R15, !PT ;  /* 0x0000000f14147248 */ /* 0x000fce0007fe0100 */
.L_x_6421:
        /* <DEDUP_REMOVED lines=141> */
[----:B------:R-:W0:Y:S01]  /*a3c0*/  SHFL.BFLY PT, R15, R14, 0x2, 0x1f ;  /* 0x0c401f000e0f7f89 */ /* 0x000e2200000e0000 */
        /* <DEDUP_REMOVED lines=10> */
[C---:B------:R-:W-:Y:S02]  /*a470*/  ISETP.GT.AND P1, PT, R20.reuse, 0x78, !P1 ;  /* 0x000000781400780c */ /* 0x040fe40004f24270 */
[----:B------:R-:W-:Y:S02]  /*a480*/  ISETP.GT.AND P5, PT, R20, 0xd8, !P5 ;  /* 0x000000d81400780c */ /* 0x000fe40006fa4270 */
[----:B------:R-:W-:Y:S02]  /*a490*/  ISETP.LT.OR P1, PT, R200, 0x79, P1 ;  /* 0x00000079c800780c */ /* 0x000fe40000f21670 */
[----:B0-----:R-:W-:Y:S02]  /*a4a0*/  FMNMX.FTZ R201, R14, R15, !PT ;  /* 0x0000000f0ec97209 */ /* 0x001fe40007810000 */
[----:B------:R-:W-:Y:S02]  /*a4b0*/  FSEL R150, R150, -INF , !P1 ;  /* 0xff80000096967808 */ /* 0x000fe40004800000 */
[----:B------:R-:W-:Y:S01]  /*a4c0*/  LOP3.LUT P1, RZ, R16, 0x200000, RZ, 0xc0, !PT ;  /* 0x0020000010ff7812 */ /* 0x000fe2000782c0ff */
[----:B------:R-:W0:Y:S01]  /*a4d0*/  SHFL.BFLY PT, R12, R201, 0x1, 0x1f ;  /* 0x0c201f00c90c7f89 */ /* 0x000e2200000e0000 */
[----:B------:R-:W-:-:S02]  /*a4e0*/  ISETP.LT.OR P3, PT, R200, 0xd1, P3 ;  /* 0x000000d1c800780c */ /* 0x000fc40001f61670 */
[----:B------:R-:W-:Y:S02]  /*a4f0*/  ISETP.GT.AND P1, PT, R20, 0x79, !P1 ;  /* 0x000000791400780c */ /* 0x000fe40004f24270 */
[C---:B------:R-:W-:Y:S02]  /*a500*/  ISETP.LT.OR P4, PT, R200.reuse, 0xd2, P4 ;  /* 0x000000d2c800780c */ /* 0x040fe40002781670 */
[----:B------:R-:W-:Y:S02]  /*a510*/  ISETP.LT.OR P1, PT, R200, 0x7a, P1 ;  /* 0x0000007ac800780c */ /* 0x000fe40000f21670 */
[----:B------:R-:W-:Y:S02]  /*a520*/  FSEL R98, R98, -INF , !P3 ;  /* 0xff80000062627808 */ /* 0x000fe40005800000 */
[----:B------:R-:W-:Y:S02]  /*a530*/  FSEL R151, R151, -INF , !P1 ;  /* 0xff80000097977808 */ /* 0x000fe40004800000 */
[----:B------:R-:W-:-:S02]  /*a540*/  LOP3.LUT P1, RZ, R16, 0x100000, RZ, 0xc0, !PT ;  /* 0x0010000010ff7812 */ /* 0x000fc4000782c0ff */
[----:B------:R-:W-:Y:S02]  /*a550*/  ISETP.LT.OR P5, PT, R200, 0xd9, P5 ;  /* 0x000000d9c800780c */ /* 0x000fe40002fa1670 */
[----:B------:R-:W-:Y:S02]  /*a560*/  ISETP.GT.AND P1, PT, R20, 0x80, !P1 ;  /* 0x000000801400780c */ /* 0x000fe40004f24270 */
[----:B------:R-:W-:Y:S02]  /*a570*/  FSEL R102, R102, -INF , !P5 ;  /* 0xff80000066667808 */ /* 0x000fe40006800000 */
[----:B------:R-:W-:Y:S02]  /*a580*/  ISETP.LT.OR P1, PT, R200, 0x81, P1 ;  /* 0x00000081c800780c */ /* 0x000fe40000f21670 */
[----:B0-----:R-:W-:Y:S02]  /*a590*/  FMNMX.FTZ R12, R201, R12, !PT ;  /* 0x0000000cc90c7209 */ /* 0x001fe40007810000 */
        /* <DEDUP_REMOVED lines=112> */
[----:B------:R-:W-:Y:S01]  /*aca0*/  FMNMX.FTZ R192, R15, R0, !PT ;  /* 0x000000000fc07209 */ /* 0x000fe20007810000 */
[--C-:B------:R-:W-:Y:S01]  /*acb0*/  FFMA.FTZ R14, R184, UR37, -R21.reuse ;  /* 0x00000025b80e7c23 */ /* 0x100fe20008010815 */
[----:B------:R-:W-:-:S01]  /*acc0*/  FFMA.FTZ R184, R188, UR37, -R21 ;  /* 0x00000025bcb87c23 */ /* 0x000fc20008010815 */
        /* <DEDUP_REMOVED lines=68> */
[----:B------:R-:W-:Y:S02]  /*b110*/  FMNMX.FTZ R201, R159, R192, !PT ;  /* 0x000000c09fc97209 */ /* 0x000fe40007810000 */
[----:B0-----:R-:W-:Y:S02]  /*b120*/  FSEL R196, R12, RZ, P1 ;  /* 0x000000ff0cc47208 */ /* 0x001fe40000800000 */
[----:B------:R-:W-:-:S03]  /*b130*/  FMNMX.FTZ R192, R162, R201, !PT ;  /* 0x000000c9a2c07209 */ /* 0x000fc60007810000 */
[----:B------:R-:W-:Y:S01]  /*b140*/  FADD.FTZ R196, -R196, R3 ;  /* 0x00000003c4c47221 */ /* 0x000fe20000010100 */
[----:B------:R-:W-:Y:S01]  /*b150*/  FMNMX.FTZ R201, R163, R192, !PT ;  /* 0x000000c0a3c97209 */ /* 0x000fe20007810000 */
[----:B------:R-:W-:Y:S02]  /*b160*/  MUFU.EX2 R185, R185 ;  /* 0x000000b900b97308 */ /* 0x000fe40000000800 */
[----:B------:R-:W-:Y:S01]  /*b170*/  FMUL.FTZ R3, R196, UR37 ;  /* 0x00000025c4037c20 */ /* 0x000fe20008410000 */
[----:B------:R-:W-:-:S04]  /*b180*/  FMNMX.FTZ R192, R166, R201, !PT ;  /* 0x000000c9a6c07209 */ /* 0x000fc80007810000 */
[----:B------:R-:W-:Y:S01]  /*b190*/  FMNMX.FTZ R201, R167, R192, !PT ;  /* 0x000000c0a7c97209 */ /* 0x000fe20007810000 */
[----:B------:R-:W0:Y:S03]  /*b1a0*/  MUFU.EX2 R3, R3 ;  /* 0x0000000300037308 */ /* 0x000e260000000800 */
[----:B------:R-:W-:-:S04]  /*b1b0*/  FMNMX.FTZ R192, R138, R201, !PT ;  /* 0x000000c98ac07209 */ /* 0x000fc80007810000 */
[----:B------:R-:W-:Y:S01]  /*b1c0*/  FMNMX.FTZ R201, R139, R192, !PT ;  /* 0x000000c08bc97209 */ /* 0x000fe20007810000 */
[----:B------:R-:W1:Y:S03]  /*b1d0*/  MUFU.EX2 R184, R184 ;  /* 0x000000b800b87308 */ /* 0x000e660000000800 */
[----:B------:R-:W-:-:S04]  /*b1e0*/  FMNMX.FTZ R192, R142, R201, !PT ;  /* 0x000000c98ec07209 */ /* 0x000fc80007810000 */
[----:B------:R-:W-:Y:S01]  /*b1f0*/  FMNMX.FTZ R201, R143, R192, !PT ;  /* 0x000000c08fc97209 */ /* 0x000fe20007810000 */
[----:B------:R-:W2:Y:S01]  /*b200*/  MUFU.EX2 R189, R189 ;  /* 0x000000bd00bd7308 */ /* 0x000ea20000000800 */
[----:B0-----:R-:W-:-:S02]  /*b210*/  FFMA.FTZ R200, R3, R7, R14 ;  /* 0x0000000703c87223 */ /* 0x001fc4000001000e */
[----:B------:R-:W-:-:S04]  /*b220*/  FMNMX.FTZ R192, R146, R201, !PT ;  /* 0x000000c992c07209 */ /* 0x000fc80007810000 */
[----:B------:R-:W-:Y:S01]  /*b230*/  FMNMX.FTZ R201, R147, R192, !PT ;  /* 0x000000c093c97209 */ /* 0x000fe20007810000 */
[----:B------:R-:W0:Y:S03]  /*b240*/  MUFU.EX2 R186, R186 ;  /* 0x000000ba00ba7308 */ /* 0x000e260000000800 */
[----:B------:R-:W-:-:S04]  /*b250*/  FMNMX.FTZ R192, R150, R201, !PT ;  /* 0x000000c996c07209 */ /* 0x000fc80007810000 */
[----:B------:R-:W-:Y:S01]  /*b260*/  FMNMX.FTZ R201, R151, R192, !PT ;  /* 0x000000c097c97209 */ /* 0x000fe20007810000 */
[----:B------:R-:W3:Y:S03]  /*b270*/  MUFU.EX2 R193, R193 ;  /* 0x000000c100c17308 */ /* 0x000ee60000000800 */
[----:B------:R-:W-:-:S04]  /*b280*/  FMNMX.FTZ R192, R122, R201, !PT ;  /* 0x000000c97ac07209 */ /* 0x000fc80007810000 */
[----:B------:R-:W-:Y:S01]  /*b290*/  FMNMX.FTZ R201, R123, R192, !PT ;  /* 0x000000c07bc97209 */ /* 0x000fe20007810000 */
[----:B------:R-:W4:Y:S03]  /*b2a0*/  MUFU.EX2 R188, R188 ;  /* 0x000000bc00bc7308 */ /* 0x000f260000000800 */
[----:B------:R-:W-:-:S04]  /*b2b0*/  FMNMX.FTZ R192, R126, R201, !PT ;  /* 0x000000c97ec07209 */ /* 0x000fc80007810000 */
[----:B------:R-:W-:Y:S01]  /*b2c0*/  FMNMX.FTZ R201, R127, R192, !PT ;  /* 0x000000c07fc97209 */ /* 0x000fe20007810000 */
[----:B------:R-:W5:Y:S03]  /*b2d0*/  MUFU.EX2 R197, R197 ;  /* 0x000000c500c57308 */ /* 0x000f660000000800 */
        /* <DEDUP_REMOVED lines=29> */
[----:B------:R-:W-:Y:S02]  /*b4b0*/  MUFU.EX2 R180, R180 ;  /* 0x000000b400b47308 */ /* 0x000fe40000000800 */
[----:B------:R-:W-:-:S04]  /*b4c0*/  FMNMX.FTZ R201, R98, R201, !PT ;  /* 0x000000c962c97209 */ /* 0x000fc80007810000 */
[----:B------:R-:W-:Y:S02]  /*b4d0*/  FMNMX.FTZ R201, R108, R201, !PT ;  /* 0x000000c96cc97209 */ /* 0x000fe40007810000 */
[----:B------:R-:W-:Y:S02]  /*b4e0*/  MUFU.EX2 R181, R181 ;  /* 0x000000b500b57308 */ /* 0x000fe40000000800 */
[----:B------:R-:W-:-:S04]  /*b4f0*/  FMNMX.FTZ R20, R102, R201, !PT ;  /* 0x000000c966147209 */ /* 0x000fc80007810000 */
[----:B------:R-:W-:Y:S02]  /*b500*/  FMNMX.FTZ R20, R103, R20, !PT ;  /* 0x0000001467147209 */ /* 0x000fe40007810000 */
[----:B------:R-:W-:Y:S03]  /*b510*/  MUFU.EX2 R152, R152 ;  /* 0x0000009800987308 */ /* 0x000fe60000000800 */
[----:B------:R-:W1:Y:S05]  /*b520*/  SHFL.BFLY PT, R201, R20, 0x2, 0x1f ;  /* 0x0c401f0014c97f89 */ /* 0x000e6a00000e0000 */
        /* <DEDUP_REMOVED lines=10> */
[C---:B------:R-:W-:Y:S01]  /*b5d0*/  FSETP.NEU.FTZ.AND P1, PT, R20.reuse, -INF , PT ;  /* 0xff8000001400780b */ /* 0x040fe20003f3d000 */
[----:B------:R-:W-:-:S06]  /*b5e0*/  FFMA.FTZ R101, R20, R101, -8 ;  /* 0xc100000014657423 */ /* 0x000fcc0000010065 */
[----:B------:R-:W-:Y:S01]  /*b5f0*/  MUFU.EX2 R136, R136 ;  /* 0x0000008800887308 */ /* 0x000fe20000000800 */
[----:B------:R-:W-:-:S05]  /*b600*/  FSEL R101, R101, RZ, P1 ;  /* 0x000000ff65657208 */ /* 0x000fca0000800000 */
[--C-:B------:R-:W-:Y:S01]  /*b610*/  FFMA.FTZ R196, R187, UR37, -R101.reuse ;  /* 0x00000025bbc47c23 */ /* 0x100fe20008010865 */
[----:B------:R-:W-:-:S01]  /*b620*/  FFMA.FTZ R187, R194, UR37, -R101 ;  /* 0x00000025c2bb7c23 */ /* 0x000fc20008010865 */
[--C-:B------:R-:W-:Y:S01]  /*b630*/  FFMA.FTZ R194, R195, UR37, -R101.reuse ;  /* 0x00000025c3c27c23 */ /* 0x100fe20008010865 */
[----:B------:R-:W-:Y:S01]  /*b640*/  FSEL R195, R20, RZ, P1 ;  /* 0x000000ff14c37208 */ /* 0x000fe20000800000 */
[--C-:B------:R-:W-:Y:S01]  /*b650*/  FFMA.FTZ R117, R190, UR37, -R101.reuse ;  /* 0x00000025be757c23 */ /* 0x100fe20008010865 */
[----:B------:R-:W-:-:S01]  /*b660*/  FFMA.FTZ R190, R191, UR37, -R101 ;  /* 0x00000025bfbe7c23 */ /* 0x000fc20008010865 */
[--C-:B------:R-:W-:Y:S01]  /*b670*/  FFMA.FTZ R191, R198, UR37, -R101.reuse ;  /* 0x00000025c6bf7c23 */ /* 0x100fe20008010865 */
[----:B------:R-:W-:-:S01]  /*b680*/  FFMA.FTZ R198, R199, UR37, -R101 ;  /* 0x00000025c7c67c23 */ /* 0x000fc20008010865 */
[----:B------:R-:W-:Y:S01]  /*b690*/  FADD.FTZ R195, -R195, R0 ;  /* 0x00000000c3c37221 */ /* 0x000fe20000010100 */
[----:B------:R-:W-:-:S01]  /*b6a0*/  FFMA.FTZ R199, R142, UR37, -R101 ;  /* 0x000000258ec77c23 */ /* 0x000fc20008010865 */
[--C-:B------:R-:W-:Y:S01]  /*b6b0*/  FFMA.FTZ R15, R15, UR37, -R101.reuse ;  /* 0x000000250f0f7c23 */ /* 0x100fe20008010865 */
[----:B------:R-:W-:Y:S01]  /*b6c0*/  MUFU.EX2 R196, R196 ;  /* 0x000000c400c47308 */ /* 0x000fe20000000800 */
[----:B------:R-:W-:Y:S01]  /*b6d0*/  FMUL.FTZ R142, R195, UR37 ;  /* 0x00000025c38e7c20 */ /* 0x000fe20008410000 */
[----:B------:R-:W-:Y:S01]  /*b6e0*/  FADD.FTZ R195, R185, R200 ;  /* 0x000000c8b9c37221 */ /* 0x000fe20000010000 */
[----:B------:R-:W-:-:S01]  /*b6f0*/  FFMA.FTZ R170, R170, UR37, -R101 ;  /* 0x00000025aaaa7c23 */ /* 0x000fc20008010865 */
[--C-:B------:R-:W-:Y:S01]  /*b700*/  FFMA.FTZ R171, R171, UR37, -R101.reuse ;  /* 0x00000025abab7c23 */ /* 0x100fe20008010865 */
[----:B------:R-:W-:-:S01]  /*b710*/  FFMA.FTZ R174, R174, UR37, -R101 ;  /* 0x00000025aeae7c23 */ /* 0x000fc20008010865 */
[----:B------:R-:W-:Y:S01]  /*b720*/  FADD.FTZ R200, R184, R195 ;  /* 0x000000c3b8c87221 */ /* 0x000fe20000010000 */
[----:B------:R-:W-:-:S01]  /*b730*/  FFMA.FTZ R175, R175, UR37, -R101 ;  /* 0x00000025afaf7c23 */ /* 0x000fc20008010865 */
[----:B------:R-:W-:Y:S01]  /*b740*/  MUFU.EX2 R15, R15 ;  /* 0x0000000f000f7308 */ /* 0x000fe20000000800 */
[----:B------:R-:W-:-:S01]  /*b750*/  FFMA.FTZ R178, R178, UR37, -R101 ;  /* 0x00000025b2b27c23 */ /* 0x000fc20008010865 */
[----:B--2---:R-:W-:Y:S01]  /*b760*/  FADD.FTZ R195, R189, R200 ;  /* 0x000000c8bdc37221 */ /* 0x004fe20000010000 */
[----:B------:R-:W-:-:S01]  /*b770*/  FFMA.FTZ R179, R179, UR37, -R101 ;  /* 0x00000025b3b37c23 */ /* 0x000fc20008010865 */
[--C-:B------:R-:W-:Y:S01]  /*b780*/  FFMA.FTZ R182, R182, UR37, -R101.reuse ;  /* 0x00000025b6b67c23 */ /* 0x100fe20008010865 */
[----:B------:R-:W-:-:S01]  /*b790*/  FFMA.FTZ R183, R183, UR37, -R101 ;  /* 0x00000025b7b77c23 */ /* 0x000fc20008010865 */
[----:B0-----:R-:W-:Y:S01]  /*b7a0*/  FADD.FTZ R200, R186, R195 ;  /* 0x000000c3bac87221 */ /* 0x001fe20000010000 */
[----:B------:R-:W-:-:S01]  /*b7b0*/  FFMA.FTZ R154, R154, UR37, -R101 ;  /* 0x000000259a9a7c23 */ /* 0x000fc20008010865 */
[----:B------:R-:W0:Y:S01]  /*b7c0*/  MUFU.EX2 R142, R142 ;  /* 0x0000008e008e7308 */ /* 0x000e220000000800 */
[----:B------:R-:W-:-:S01]  /*b7d0*/  FFMA.FTZ R155, R155, UR37, -R101 ;  /* 0x000000259b9b7c23 */ /* 0x000fc20008010865 */
[----:B---3--:R-:W-:Y:S01]  /*b7e0*/  FADD.FTZ R195, R193, R200 ;  /* 0x000000c8c1c37221 */ /* 0x008fe20000010000 */
[----:B------:R-:W-:-:S01]  /*b7f0*/  FFMA.FTZ R158, R158, UR37, -R101 ;  /* 0x000000259e9e7c23 */ /* 0x000fc20008010865 */
[--C-:B------:R-:W-:Y:S01]  /*b800*/  FFMA.FTZ R159, R159, UR37, -R101.reuse ;  /* 0x000000259f9f7c23 */ /* 0x100fe20008010865 */
[----:B------:R-:W-:-:S01]  /*b810*/  FFMA.FTZ R162, R162, UR37, -R101 ;  /* 0x00000025a2a27c23 */ /* 0x000fc20008010865 */
[----:B----4-:R-:W-:Y:S01]  /*b820*/  FADD.FTZ R200, R188, R195 ;  /* 0x000000c3bcc87221 */ /* 0x010fe20000010000 */
[----:B------:R-:W-:-:S01]  /*b830*/  FFMA.FTZ R163, R163, UR37, -R101 ;  /* 0x00000025a3a37c23 */ /* 0x000fc20008010865 */
[----:B------:R-:W1:Y:S01]  /*b840*/  MUFU.EX2 R117, R117 ;  /* 0x0000007500757308 */ /* 0x000e620000000800 */
[----:B------:R-:W-:-:S01]  /*b850*/  FFMA.FTZ R166, R166, UR37, -R101 ;  /* 0x00000025a6a67c23 */ /* 0x000fc20008010865 */
[----:B-----5:R-:W-:Y:S01]  /*b860*/  FADD.FTZ R195, R197, R200 ;  /* 0x000000c8c5c37221 */ /* 0x020fe20000010000 */
        /* <DEDUP_REMOVED lines=40> */
[----:B------:R-:W-:-:S05]  /*baf0*/  FFMA.FTZ R102, R102, UR37, -R101 ;  /* 0x0000002566667c23 */ /* 0x000fca0008010865 */
[----:B------:R-:W1:Y:S01]  /*bb00*/  MUFU.EX2 R170, R170 ;  /* 0x000000aa00aa7308 */ /* 0x000e620000000800 */
[----:B--2---:R-:W-:-:S01]  /*bb10*/  FADD.FTZ R7, R191, R6 ;  /* 0x00000006bf077221 */ /* 0x004fc20000010000 */
[----:B------:R-:W-:-:S06]  /*bb20*/  FADD.FTZ R6, R168, R195 ;  /* 0x000000c3a8067221 */ /* 0x000fcc0000010000 */
[----:B------:R-:W2:Y:S01]  /*bb30*/  MUFU.EX2 R171, R171 ;  /* 0x000000ab00ab7308 */ /* 0x000ea20000000800 */
[----:B0-----:R-:W-:-:S07]  /*bb40*/  FADD.FTZ R7, R198, R7 ;  /* 0x00000007c6077221 */ /* 0x001fce0000010000 */
        /* <DEDUP_REMOVED lines=175> */
.L_x_6425:
        /* <DEDUP_REMOVED lines=135> */
.L_x_6408:
        /* <DEDUP_REMOVED lines=16> */
.L_x_6428:
[----:B------:R-:W-:-:S13]  /*cfb0*/  ISETP.NE.AND P1, PT, R9, 0x1, PT ;  /* 0x000000010900780c */ /* 0x000fda0003f25270 */
[----:B------:R-:W0:Y:S02]  /*cfc0*/  @P1 LDC.64 R10, c[0x0][0x9e8] ;  /* 0x00027a00ff0a1b82 */ /* 0x000e240000000a00 */
[----:B0-----:R-:W-:-:S05]  /*cfd0*/  @P1 IMAD.HI.U32 R10, R22, R10, RZ ;  /* 0x0000000a160a1227 */ /* 0x001fca00078e00ff */
[----:B------:R-:W-:-:S07]  /*cfe0*/  @P1 SHF.R.U32.HI R22, RZ, R11, R10 ;  /* 0x0000000bff161219 */ /* 0x000fce000001160a */
.L_x_6429:
[----:B------:R-:W-:-:S05]  /*cff0*/  IMAD R22, R22, R9, RZ ;  /* 0x0000000916167224 */ /* 0x000fca00078e02ff */
[----:B------:R-:W-:-:S13]  /*d000*/  R2UR UR7, R22 ;  /* 0x00000000160772ca */ /* 0x000fda00000e0000 */
[----:B------:R-:W-:-:S04]  /*d010*/  UISETP.LT.AND UP0, UPT, UR6, UR7, UPT ;  /* 0x000000070600728c */ /* 0x000fc8000bf01270 */
[----:B------:R-:W-:-:S12]  /*d020*/  USEL UR6, UR6, UR7, !UP0 ;  /* 0x0000000706067287 */ /* 0x000fd8000c000000 */
.L_x_6427:
[----:B------:R-:W-:-:S03]  /*d030*/  UIADD3 UR7, UR6, 0xdf, URZ ;  /* 0x000000df06077890 */ /* 0x000fc6000fffe03f */
[----:B------:R-:W-:Y:S02]  /*d040*/  UMOV UR6, URZ ;  /* 0x0000003f00067c82 */ /* 0x000fe40008000000 */
[----:B------:R-:W-:-:S04]  /*d050*/  UIMAD.WIDE UR6, UR7, -0x6db6db6d, UR6 ;  /* 0x92492493070678a5 */ /* 0x000fc8000f8e0206 */
        /* <DEDUP_REMOVED lines=10> */
.L_x_6440:
        /* <DEDUP_REMOVED lines=9> */
.L_x_6432:
[----:B------:R-:W-:Y:S01]  /*d190*/  ULEA UR6, UR45, UR41, 0x3 ;  /* 0x000000292d067291 */ /* 0x000fe2000f8e183f */
[----:B------:R-:W-:-:S05]  /*d1a0*/  IMAD.U32 R0, RZ, RZ, UR46 ;  /* 0x0000002eff007e24 */ /* 0x000fca000f8e00ff */
[----:B------:R-:W-:-:S04]  /*d1b0*/  SHF.L.U32 R0, R0, 0x1f, RZ ;  /* 0x0000001f00007819 */ /* 0x000fc800000006ff */
[----:B------:R0:W1:Y:S01]  /*d1c0*/  SYNCS.PHASECHK.TRANS64.TRYWAIT P1, [UR6+0x2e830], R0 ;  /* 0x02e83000ff0075a7 */ /* 0x0000620008020146 */
[----:B------:R-:W-:Y:S05]  /*d1d0*/  @!P0 BRA `(.L_x_6433) ;  /* 0x0000000000048947 */ /* 0x000fea0003800000 */
[----:B------:R-:W-:Y:S01]  /*d1e0*/  BPT.TRAP 0x1 ;  /* 0x000000040000795c */ /* 0x000fe20000300000 */
.L_x_6433:
[----:B-1----:R-:W-:Y:S05]  /*d1f0*/  @P1 BRA `(.L_x_6431) ;  /* 0x0000000000081947 */ /* 0x002fea0003800000 */
[----:B------:R-:W1:Y:S02]  /*d200*/  SYNCS.PHASECHK.TRANS64.TRYWAIT P1, [UR6+0x2e830], R0 ;  /* 0x02e83000ff0075a7 */ /* 0x000e640008020146 */
[----:B-1----:R-:W-:Y:S05]  /*d210*/  @!P1 BRA `(.L_x_6434) ;  /* 0x0000011400d09947 */ /* 0x002fea0003800000 */
.L_x_6431:
[----:B-1----:R-:W1:Y:S01]  /*d220*/  S2R R3, SR_TID.X ;  /* 0x0000000000037919 */ /* 0x002e620000002100 */
        /* <DEDUP_REMOVED lines=24> */
[----:B-1----:R-:W-:Y:S01]  /*d3b0*/  SHF.R.U32.HI R3, RZ, 0x7, R3 ;  /* 0x00000007ff037819 */ /* 0x002fe20000011603 */
[----:B------:R-:W-:Y:S01]  /*d3c0*/  UIADD3 UR14, UR55, 0x6, URZ ;  /* 0x00000006370e7890 */ /* 0x000fe2000fffe03f */
[----:B------:R-:W-:-:S03]  /*d3d0*/  UMOV UR15, 0x40000040 ;  /* 0x40000040000f7882 */ /* 0x000fc60000000000 */
        /* <DEDUP_REMOVED lines=157> */
.L_x_6436:
[----:B------:R-:W-:Y:S01]  /*ddb0*/  ULEA UR6, UR53, UR41, 0x3 ;  /* 0x0000002935067291 */ /* 0x000fe2000f8e183f */
[----:B------:R-:W-:-:S05]  /*ddc0*/  IMAD.U32 R0, RZ, RZ, UR54 ;  /* 0x00000036ff007e24 */ /* 0x000fca000f8e00ff */
[----:B------:R-:W-:-:S04]  /*ddd0*/  SHF.L.U32 R0, R0, 0x1f, RZ ;  /* 0x0000001f00007819 */ /* 0x000fc800000006ff */
[----:B------:R0:W1:Y:S01]  /*dde0*/  SYNCS.PHASECHK.TRANS64.TRYWAIT P1, [UR6+0x2e850], R0 ;  /* 0x02e85000ff0075a7 */ /* 0x0000620008020146 */
[----:B------:R-:W-:Y:S05]  /*ddf0*/  @!P0 BRA `(.L_x_6437) ;  /* 0x0000000000048947 */ /* 0x000fea0003800000 */
[----:B------:R-:W-:Y:S01]  /*de00*/  BPT.TRAP 0x1 ;  /* 0x000000040000795c */ /* 0x000fe20000300000 */
.L_x_6437:
[----:B-1----:R-:W-:Y:S05]  /*de10*/  @P1 BRA `(.L_x_6435) ;  /* 0x0000000000081947 */ /* 0x002fea0003800000 */
[----:B------:R-:W1:Y:S02]  /*de20*/  SYNCS.PHASECHK.TRANS64.TRYWAIT P1, [UR6+0x2e850], R0 ;  /* 0x02e85000ff0075a7 */ /* 0x000e640008020146 */
[----:B-1----:R-:W-:Y:S05]  /*de30*/  @!P1 BRA `(.L_x_6438) ;  /* 0x0000010800e09947 */ /* 0x002fea0003800000 */
.L_x_6435:
[----:B------:R-:W-:Y:S01]  /*de40*/  UIADD3 UR6, UR41, 0x400, URZ ;  /* 0x0000040029067890 */ /* 0x000fe2000fffe03f */
[----:B------:R-:W-:Y:S01]  /*de50*/  WARPGROUP.ARRIVE ;  /* 0x00000000000079c5 */ /* 0x000fe20000000000 */
[----:B------:R-:W-:Y:S01]  /*de60*/  UMOV UR7, 0xc0000010 ;  /* 0xc000001000077882 */ /* 0x000fe20000000000 */
[----:B01----:R-:W-:Y:S01]  /*de70*/  FMNMX.FTZ R0, R184, R10, !PT ;  /* 0x0000000ab8007209 */ /* 0x003fe20007810000 */
[----:B------:R-:W-:-:S03]  /*de80*/  USHF.R.U32.HI UR6, URZ, 0x4, UR6 ;  /* 0x000000043f067899 */ /* 0x000fc60008011606 */
[----:B------:R-:W0:Y:S01]  /*de90*/  S2R R230, SR_TID.X ;  /* 0x0000000000e67919 */ /* 0x000e220000002100 */
[----:B------:R-:W-:Y:S01]  /*dea0*/  FMNMX.FTZ R3, R185, R0, !PT ;  /* 0x00000000b9037209 */ /* 0x000fe20007810000 */
[----:B------:R-:W-:Y:S01]  /*deb0*/  ULOP3.LUT UR6, UR6, 0x3fff, URZ, 0xc0, !UPT ;  /* 0x00003fff06067892 */ /* 0x000fe2000f8ec03f */
[----:B------:R-:W-:-:S03]  /*dec0*/  FMNMX.FTZ R0, R186, R11, !PT ;  /* 0x0000000bba007209 */ /* 0x000fc60007810000 */
[----:B------:R-:W-:Y:S01]  /*ded0*/  ULOP3.LUT UR6, UR6, 0x10000, URZ, 0xfc, !UPT ;  /* 0x0001000006067892 */ /* 0x000fe2000f8efc3f */
[----:B------:R-:W-:Y:S02]  /*dee0*/  FMNMX.FTZ R13, R187, R0, !PT ;  /* 0x00000000bb0d7209 */ /* 0x000fe40007810000 */
[----:B------:R-:W-:Y:S01]  /*def0*/  FMNMX.FTZ R0, R188, R3, !PT ;  /* 0x00000003bc007209 */ /* 0x000fe20007810000 */
[----:B------:R-:W-:Y:S01]  /*df00*/  UIMAD UR10, UR53, 0x700, UR6 ;  /* 0x00000700350a78a4 */ /* 0x000fe2000f8e0206 */
[----:B------:R-:W-:Y:S02]  /*df10*/  FMNMX.FTZ R12, R190, R13, !PT ;  /* 0x0000000dbe0c7209 */ /* 0x000fe40007810000 */
        /* <DEDUP_REMOVED lines=114> */
[----:B0-----:R-:W-:Y:S01]  /*e640*/  SHF.R.U32.HI R230, RZ, 0x7, R230 ;  /* 0x00000007ffe67819 */ /* 0x001fe200000116e6 */
[----:B------:R-:W0:Y:S01]  /*e650*/  SHFL.BFLY PT, R3, R0, 0x2, 0x1f ;  /* 0x0c401f0000037f89 */ /* 0x000e2200000e0000 */
[----:B------:R-:W-:-:S05]  /*e660*/  FMNMX.FTZ R12, R103, R12, !PT ;  /* 0x0000000c670c7209 */ /* 0x000fca0007810000 */
[----:B------:R-:W1:Y:S01]  /*e670*/  SHFL.BFLY PT, R15, R12, 0x2, 0x1f ;  /* 0x0c401f000c0f7f89 */ /* 0x000e6200000e0000 */
[----:B0-----:R-:W-:-:S05]  /*e680*/  FMNMX.FTZ R13, R0, R3, !PT ;  /* 0x00000003000d7209 */ /* 0x001fca0007810000 */
[----:B------:R-:W0:Y:S01]  /*e690*/  SHFL.BFLY PT, R14, R13, 0x1, 0x1f ;  /* 0x0c201f000d0e7f89 */ /* 0x000e2200000e0000 */
[----:B-1----:R-:W-:Y:S01]  /*e6a0*/  FMNMX.FTZ R15, R12, R15, !PT ;  /* 0x0000000f0c0f7209 */ /* 0x002fe20007810000 */
[----:B------:R-:W-:-:S04]  /*e6b0*/  IMAD.U32 R12, RZ, RZ, UR37 ;  /* 0x00000025ff0c7e24 */ /* 0x000fc8000f8e00ff */
[----:B------:R-:W1:Y:S01]  /*e6c0*/  SHFL.BFLY PT, R20, R15, 0x1, 0x1f ;  /* 0x0c201f000f147f89 */ /* 0x000e6200000e0000 */
[----:B0-----:R-:W-:-:S05]  /*e6d0*/  FMNMX.FTZ R3, R13, R14, !PT ;  /* 0x0000000e0d037209 */ /* 0x001fca0007810000 */
[----:B------:R-:W-:Y:S01]  /*e6e0*/  FFMA.FTZ R12, R3, R12, -8 ;  /* 0xc1000000030c7423 */ /* 0x000fe2000001000c */
[----:B-1----:R-:W-:Y:S01]  /*e6f0*/  FMNMX.FTZ R0, R15, R20, !PT ;  /* 0x000000140f007209 */ /* 0x002fe20007810000 */
        /* <DEDUP_REMOVED lines=63> */
[C---:B------:R-:W-:Y:S01]  /*eaf0*/  FADD.FTZ R11, -R0.reuse, R11 ;  /* 0x0000000b000b7221 */ /* 0x040fe20000010100 */
[----:B------:R-:W-:-:S01]  /*eb00*/  FFMA.FTZ R12, R0, R189, -8 ;  /* 0xc1000000000c7423 */ /* 0x000fc200000100bd */
        /* <DEDUP_REMOVED lines=55> */
[----:B------:R-:W-:Y:S01]  /*ee80*/  IADD3 R196, -R230, 0xb, RZ ;  /* 0x0000000be6c47810 */ /* 0x000fe20007ffe1ff */
[----:B------:R-:W-:-:S01]  /*ee90*/  FFMA.FTZ R111, R111, UR37, -R12 ;  /* 0x000000256f6f7c23 */ /* 0x000fc2000801080c */
[----:B------:R-:W0:Y:S01]  /*eea0*/  MUFU.EX2 R188, R188 ;  /* 0x000000bc00bc7308 */ /* 0x000e220000000800 */
[----:B--2---:R-:W-:-:S01]  /*eeb0*/  FADD.FTZ R7, R187, R6 ;  /* 0x00000006bb077221 */ /* 0x004fc20000010000 */
[----:B------:R-:W2:Y:S01]  /*eec0*/  S2R R230, SR_TID.X ;  /* 0x0000000000e67919 */ /* 0x000ea20000002100 */
        /* <DEDUP_REMOVED lines=16> */
[----:B------:R-:W-:-:S05]  /*efd0*/  FFMA.FTZ R12, R103, UR37, -R12 ;  /* 0x00000025670c7c23 */ /* 0x000fca000801080c */
[----:B------:R-:W0:Y:S01]  /*efe0*/  MUFU.EX2 R21, R21 ;  /* 0x0000001500157308 */ /* 0x000e220000000800 */
[----:B---3--:R-:W-:-:S07]  /*eff0*/  FADD.FTZ R194, R20, R195 ;  /* 0x000000c314c27221 */ /* 0x008fce0000010000 */
[----:B------:R-:W3:Y:S01]  /*f000*/  MUFU.EX2 R190, R190 ;  /* 0x000000be00be7308 */ /* 0x000ee20000000800 */
[----:B-1----:R-:W-:-:S01]  /*f010*/  FADD.FTZ R7, R189, R6 ;  /* 0x00000006bd077221 */ /* 0x002fc20000010000 */
[----:B--2---:R-:W-:-:S06]  /*f020*/  LOP3.LUT P1, RZ, R230, 0x7f, RZ, 0xc0, !PT ;  /* 0x0000007fe6ff7812 */ /* 0x004fcc000782c0ff */
[----:B------:R-:W1:Y:S01]  /*f030*/  MUFU.EX2 R22, R22 ;  /* 0x0000001600167308 */ /* 0x000e620000000800 */
[----:B0-----:R-:W-:-:S01]  /*f040*/  FADD.FTZ R195, R21, R194 ;  /* 0x000000c215c37221 */ /* 0x001fc20000010000 */
[----:B------:R-:W-:Y:S02]  /*f050*/  WARPGROUP.DEPBAR.LE gsb0, 0x0 ;  /* 0x00008000000079c5 */ /* 0x000fe40000010000 */
[----:B------:R-:W-:-:S04]  /*f060*/  WARPGROUP.ARRIVE ;  /* 0x00000000000079c5 */ /* 0x000fc80000000000 */
[----:B------:R-:W0:Y:S01]  /*f070*/  MUFU.EX2 R191, R191 ;  /* 0x000000bf00bf7308 */ /* 0x000e220000000800 */
[----:B---3--:R-:W-:-:S01]  /*f080*/  FADD.FTZ R6, R190, R7 ;  /* 0x00000007be067221 */ /* 0x008fc20000010000 */
        /* <DEDUP_REMOVED lines=190> */
[----:B--2---:R-:W-:-:S01]  /*fc70*/  FADD.FTZ R195, R119, R194 ;  /* 0x000000c277c37221 */ /* 0x004fc20000010000 */
[----:B------:R0:W-:Y:S06]  /*fc80*/  BAR.ARV R196, 0x100 ;  /* 0x000400c40000751d */ /* 0x0001ec0000002000 */
[----:B------:R-:W2:Y:S01]  /*fc90*/  MUFU.EX2 R89, R89 ;  /* 0x0000005900597308 */ /* 0x000ea20000000800 */
[----:B-1----:R-:W-:-:S01]  /*fca0*/  FADD.FTZ R194, R88, R7 ;  /* 0x0000000758c27221 */ /* 0x002fc20000010000 */
[----:B------:R-:W-:-:S04]  /*fcb0*/  @!P1 PRMT R6, RZ, 0x654, R6 ;  /* 0x00000654ff069816 */ /* 0x000fc80000000006 */
[----:B------:R1:W-:Y:S02]  /*fcc0*/  @!P1 SYNCS.ARRIVE.TRANS64.RED.A1T0 RZ, [R6+URZ], RZ ;  /* 0x000000ff06ff99a7 */ /* 0x0003e4000810043f */
        /* <DEDUP_REMOVED lines=30> */
.L_x_6439:
        /* <DEDUP_REMOVED lines=130> */
[----:B------:R-:W-:Y:S06]  /*106d0*/  @P1 BRA `(.L_x_6440) ;  /* 0xffffffc800881947 */ /* 0x000fec000383ffff */
.L_x_6430:
        /* <DEDUP_REMOVED lines=13> */
.L_x_6459:
        /* <DEDUP_REMOVED lines=9> */
.L_x_6443:
[----:B------:R-:W-:Y:S01]  /*10840*/  ULEA UR6, UR45, UR41, 0x3 ;  /* 0x000000292d067291 */ /* 0x000fe2000f8e183f */
[----:B------:R-:W-:-:S05]  /*10850*/  IMAD.U32 R0, RZ, RZ, UR46 ;  /* 0x0000002eff007e24 */ /* 0x000fca000f8e00ff */
[----:B------:R-:W-:-:S04]  /*10860*/  SHF.L.U32 R0, R0, 0x1f, RZ ;  /* 0x0000001f00007819 */ /* 0x000fc800000006ff */
[----:B------:R0:W1:Y:S01]  /*10870*/  SYNCS.PHASECHK.TRANS64.TRYWAIT P1, [UR6+0x2e830], R0 ;  /* 0x02e83000ff0075a7 */ /* 0x0000620008020146 */
[----:B------:R-:W-:Y:S05]  /*10880*/  @!P0 BRA `(.L_x_6444) ;  /* 0x0000000000048947 */ /* 0x000fea0003800000 */
[----:B------:R-:W-:Y:S01]  /*10890*/  BPT.TRAP 0x1 ;  /* 0x000000040000795c */ /* 0x000fe20000300000 */
.L_x_6444:
[----:B-1----:R-:W-:Y:S05]  /*108a0*/  @P1 BRA `(.L_x_6442) ;  /* 0x0000000000081947 */ /* 0x002fea0003800000 */
[----:B------:R-:W1:Y:S02]  /*108b0*/  SYNCS.PHASECHK.TRANS64.TRYWAIT P1, [UR6+0x2e830], R0 ;  /* 0x02e83000ff0075a7 */ /* 0x000e640008020146 */
[----:B-1----:R-:W-:Y:S05]  /*108c0*/  @!P1 BRA `(.L_x_6445) ;  /* 0x000000e000549947 */ /* 0x002fea0003800000 */
.L_x_6442:
        /* <DEDUP_REMOVED lines=185> */
.L_x_6447:
[----:B------:R-:W-:Y:S01]  /*11460*/  ULEA UR6, UR55, UR41, 0x3 ;  /* 0x0000002937067291 */ /* 0x000fe2000f8e183f */
[----:B------:R-:W-:-:S05]  /*11470*/  IMAD.U32 R0, RZ, RZ, UR56 ;  /* 0x00000038ff007e24 */ /* 0x000fca000f8e00ff */
[----:B------:R-:W-:-:S04]  /*11480*/  SHF.L.U32 R0, R0, 0x1f, RZ ;  /* 0x0000001f00007819 */ /* 0x000fc800000006ff */
[----:B------:R0:W1:Y:S01]  /*11490*/  SYNCS.PHASECHK.TRANS64.TRYWAIT P1, [UR6+0x2e850], R0 ;  /* 0x02e85000ff0075a7 */ /* 0x0000620008020146 */
[----:B------:R-:W-:Y:S05]  /*114a0*/  @!P0 BRA `(.L_x_6448) ;  /* 0x0000000000048947 */ /* 0x000fea0003800000 */
[----:B------:R-:W-:Y:S01]  /*114b0*/  BPT.TRAP 0x1 ;  /* 0x000000040000795c */ /* 0x000fe20000300000 */
.L_x_6448:
[----:B-1----:R-:W-:Y:S05]  /*114c0*/  @P1 BRA `(.L_x_6446) ;  /* 0x0000000000081947 */ /* 0x002fea0003800000 */
[----:B------:R-:W1:Y:S02]  /*114d0*/  SYNCS.PHASECHK.TRANS64.TRYWAIT P1, [UR6+0x2e850], R0 ;  /* 0x02e85000ff0075a7 */ /* 0x000e640008020146 */
[----:B-1----:R-:W-:Y:S05]  /*114e0*/  @!P1 BRA `(.L_x_6449) ;  /* 0x000000d400649947 */ /* 0x002fea0003800000 */
.L_x_6446:
        /* <DEDUP_REMOVED lines=8> */
[----:B------:R-:W-:-:S04]  /*11570*/  ULOP3.LUT UR6, UR6, 0x10000, URZ, 0xfc, !UPT ;  /* 0x0001000006067892 */ /* 0x000fc8000f8efc3f */
[----:B------:R-:W-:-:S07]  /*11580*/  UIMAD UR10, UR55, 0x700, UR6 ;  /* 0x00000700370a78a4 */ /* 0x000fce000f8e0206 */
[----:B------:R-:W-:Y:S02]  /*11590*/  UMOV UR6, UR10 ;  /* 0x0000000a00067c82 */ /* 0x000fe40008000000 */
[----:B------:R-:W-:Y:S01]  /*115a0*/  QGMMA.64x128x32.F32.E4M3.E4M3 R24, R224, gdesc[UR4], R24, gsb0 ;  /* 0x01e00004e0187df3 */ /* 0x000fe20008000818 */
[----:B------:R-:W-:Y:S01]  /*115b0*/  UIADD3 UR6, UR10, 0x100, URZ ;  /* 0x000001000a067890 */ /* 0x000fe2000fffe03f */
[----:B------:R-:W-:Y:S01]  /*115c0*/  UMOV UR7, 0xc0000010 ;  /* 0xc000001000077882 */ /* 0x000fe20000000000 */
[----:B-1----:R-:W-:Y:S02]  /*115d0*/  LOP3.LUT P1, RZ, R3, 0x7f, RZ, 0xc0, !PT ;  /* 0x0000007f03ff7812 */ /* 0x002fe4000782c0ff */
[----:B------:R-:W-:-:S11]  /*115e0*/  SHF.R.U32.HI R14, RZ, 0x7, R3 ;  /* 0x00000007ff0e7819 */ /* 0x000fd60000011603 */
[----:B------:R-:W-:-:S05]  /*115f0*/  @!P1 LEA R0, R0, UR41, 0x3 ;  /* 0x0000002900009c11 */ /* 0x000fca000f8e18ff */
[----:B------:R-:W-:Y:S01]  /*11600*/  @!P1 VIADD R3, R0, 0x2e840 ;  /* 0x0002e84000039836 */ /* 0x000fe20000000000 */
[----:B------:R-:W-:-:S04]  /*11610*/  IADD3 R0, R21, 0x1, R18 ;  /* 0x0000000115007810 */ /* 0x000fc80007ffe012 */
[----:B------:R-:W-:Y:S01]  /*11620*/  @!P1 PRMT R3, RZ, 0x654, R3 ;  /* 0x00000654ff039816 */ /* 0x000fe20000000003 */
[----:B------:R-:W-:-:S04]  /*11630*/  IMAD.IADD R0, R0, 0x1, -R19 ;  /* 0x0000000100007824 */ /* 0x000fc800078e0a13 */
[----:B------:R-:W-:-:S04]  /*11640*/  IMAD R0, R17, -0x2, R0 ;  /* 0xfffffffe11007824 */ /* 0x000fc800078e0200 */
[----:B------:R-:W-:Y:S01]  /*11650*/  VIADD R22, R0, UR53 ;  /* 0x0000003500167c36 */ /* 0x000fe20008000000 */
        /* <DEDUP_REMOVED lines=28> */
[----:B------:R-:W-:-:S06]  /*11820*/  ULOP3.LUT UR6, URZ, UR54, URZ, 0x33, !UPT ;  /* 0x000000363f067292 */ /* 0x000fcc000f8e333f */
[----:B------:R-:W-:Y:S02]  /*11830*/  VIADD R20, R0, UR6 ;  /* 0x0000000600147c36 */ /* 0x000fe40008000000 */
[----:B------:R-:W-:Y:S01]  /*11840*/  IMAD R0, R17, -0x2, R21 ;  /* 0xfffffffe11007824 */ /* 0x000fe200078e0215 */
[----:B------:R-:W-:Y:S02]  /*11850*/  WARPGROUP.DEPBAR.LE gsb0, 0x0 ;  /* 0x00008000000079c5 */ /* 0x000fe40000010000 */
[----:B------:R-:W-:Y:S01]  /*11860*/  IADD3 R200, -R14, 0xb, RZ ;  /* 0x0000000b0ec87810 */ /* 0x000fe20007ffe1ff */
[----:B------:R-:W-:-:S04]  /*11870*/  IMAD.IADD R14, R5, 0x1, R22 ;  /* 0x00000001050e7824 */ /* 0x000fc800078e0216 */
[----:B------:R0:W-:Y:S06]  /*11880*/  BAR.ARV R200, 0x100 ;  /* 0x000400c80000751d */ /* 0x0001ec0000002000 */
[----:B------:R1:W-:Y:S01]  /*11890*/  @!P1 SYNCS.ARRIVE.TRANS64.RED.A1T0 RZ, [R3+URZ], RZ ;  /* 0x000000ff03ff99a7 */ /* 0x0003e2000810043f */
[----:B------:R-:W-:Y:S01]  /*118a0*/  ISETP.GE.AND P1, PT, R9, 0x1, PT ;  /* 0x000000010900780c */ /* 0x000fe20003f26270 */
[----:B-1----:R-:W-:-:S12]  /*118b0*/  IMAD.IADD R3, R5, 0x1, R20 ;  /* 0x0000000105037824 */ /* 0x002fd800078e0214 */
        /* <DEDUP_REMOVED lines=13> */
.L_x_6452:
[----:B------:R-:W-:Y:S02]  /*11990*/  IMAD.U32 R205, RZ, RZ, UR52 ;  /* 0x00000034ffcd7e24 */ /* 0x000fe4000f8e00ff */
[----:B------:R-:W-:-:S03]  /*119a0*/  IMAD.MOV.U32 R203, RZ, RZ, R13 ;  /* 0x000000ffffcb7224 */ /* 0x000fc600078e000d */
[----:B------:R-:W-:-:S13]  /*119b0*/  ISETP.NE.AND P1, PT, R205, 0x1, PT ;  /* 0x00000001cd00780c */ /* 0x000fda0003f25270 */
[----:B------:R-:W0:Y:S02]  /*119c0*/  @P1 LDC.64 R200, c[0x0][0x9e8] ;  /* 0x00027a00ffc81b82 */ /* 0x000e240000000a00 */
[----:B0-----:R-:W-:-:S05]  /*119d0*/  @P1 IMAD.HI.U32 R200, R13, R200, RZ ;  /* 0x000000c80dc81227 */ /* 0x001fca00078e00ff */
[----:B------:R-:W-:-:S07]  /*119e0*/  @P1 SHF.R.U32.HI R203, RZ, R201, R200 ;  /* 0x000000c9ffcb1219 */ /* 0x000fce00000116c8 */
.L_x_6453:
[----:B------:R-:W-:Y:S05]  /*119f0*/  BSYNC B0 ;  /* 0x0000000000007941 */ /* 0x000fea0003800000 */
.L_x_6451:
[----:B------:R-:W-:-:S05]  /*11a00*/  IMAD R200, R203, R205, R0 ;  /* 0x000000cdcbc87224 */ /* 0x000fca00078e0200 */
[----:B------:R-:W-:Y:S02]  /*11a10*/  VIADDMNMX R14, R200, R205, R14, PT ;  /* 0x000000cdc80e7246 */ /* 0x000fe4000380010e */
[----:B------:R-:W-:-:S07]  /*11a20*/  VIMNMX R3, R3, R200, !PT ;  /* 0x000000c803037248 */ /* 0x000fce0007fe0100 */
.L_x_6450:
[C---:B------:R-:W-:Y:S02]  /*11a30*/  ISETP.GE.AND P2, PT, R21.reuse, 0x2, PT ;  /* 0x000000021500780c */ /* 0x040fe40003f46270 */
[C---:B------:R-:W-:Y:S02]  /*11a40*/  ISETP.GE.AND P1, PT, R21.reuse, 0x9, PT ;  /* 0x000000091500780c */ /* 0x040fe40003f26270 */
[----:B------:R-:W-:Y:S02]  /*11a50*/  LOP3.LUT R2, R2, 0xffffefff, RZ, 0xc0, !PT ;  /* 0xffffefff02027812 */ /* 0x000fe400078ec0ff */
[----:B------:R-:W-:Y:S02]  /*11a60*/  ISETP.GE.AND P3, PT, R21, 0xa, PT ;  /* 0x0000000a1500780c */ /* 0x000fe40003f66270 */
[----:B------:R-:W-:Y:S02]  /*11a70*/  LOP3.LUT R16, R16, 0xfffffffd, RZ, 0xc0, !PT ;  /* 0xfffffffd10107812 */ /* 0x000fe400078ec0ff */
[----:B------:R-:W-:-:S03]  /*11a80*/  IADD3 R22, R22, 0x8, R5 ;  /* 0x0000000816167810 */ /* 0x000fc60007ffe005 */
[----:B------:R-:W-:Y:S02]  /*11a90*/  @P2 LOP3.LUT R2, R2, 0x1000, RZ, 0xfc, !PT ;  /* 0x0000100002022812 */ /* 0x000fe400078efcff */
[C---:B------:R-:W-:Y:S02]  /*11aa0*/  ISETP.GT.AND P2, PT, R3.reuse, 0x1, !P2 ;  /* 0x000000010300780c */ /* 0x040fe40005744270 */
        /* <DEDUP_REMOVED lines=317> */
[----:B------:R-:W-:Y:S02]  /*12e80*/  ISETP.LT.OR P6, PT, R14, 0xda, P6 ;  /* 0x000000da0e00780c */ /* 0x000fe400037c1670 */
[----:B------:R-:W-:Y:S02]  /*12e90*/  IADD3 R14, R20, 0x8, R5 ;  /* 0x00000008140e7810 */ /* 0x000fe40007ffe005 */
        /* <DEDUP_REMOVED lines=14> */
.L_x_6456:
[----:B------:R-:W-:Y:S02]  /*12f80*/  IMAD.U32 R184, RZ, RZ, UR52 ;  /* 0x00000034ffb87e24 */ /* 0x000fe4000f8e00ff */
[----:B------:R-:W-:-:S03]  /*12f90*/  IMAD.MOV.U32 R3, RZ, RZ, R15 ;  /* 0x000000ffff037224 */ /* 0x000fc600078e000f */
[----:B------:R-:W-:-:S13]  /*12fa0*/  ISETP.NE.AND P6, PT, R184, 0x1, PT ;  /* 0x00000001b800780c */ /* 0x000fda0003fc5270 */
[----:B------:R-:W0:Y:S02]  /*12fb0*/  @P6 LDC.64 R20, c[0x0][0x9e8] ;  /* 0x00027a00ff146b82 */ /* 0x000e240000000a00 */
[----:B0-----:R-:W-:-:S05]  /*12fc0*/  @P6 IMAD.HI.U32 R20, R15, R20, RZ ;  /* 0x000000140f146227 */ /* 0x001fca00078e00ff */
[----:B------:R-:W-:-:S07]  /*12fd0*/  @P6 SHF.R.U32.HI R3, RZ, R21, R20 ;  /* 0x00000015ff036219 */ /* 0x000fce0000011614 */
.L_x_6457:
[----:B------:R-:W-:Y:S05]  /*12fe0*/  BSYNC B0 ;  /* 0x0000000000007941 */ /* 0x000fea0003800000 */
.L_x_6455:
[----:B------:R-:W-:-:S05]  /*12ff0*/  IMAD R3, R3, R184, R0 ;  /* 0x000000b803037224 */ /* 0x000fca00078e0200 */
[----:B------:R-:W-:Y:S02]  /*13000*/  VIADDMNMX R22, R3, R184, R22, PT ;  /* 0x000000b803167246 */ /* 0x000fe40003800116 */
[----:B------:R-:W-:-:S07]  /*13010*/  VIMNMX R14, R14, R3, !PT ;  /* 0x000000030e0e7248 */ /* 0x000fce0007fe0100 */
.L_x_6454:
        /* <DEDUP_REMOVED lines=137> */
[----:B------:R-:W-:Y:S01]  /*138b0*/  FMNMX.FTZ R20, R101, R0, !PT ;  /* 0x0000000065147209 */ /* 0x000fe20007810000 */
[----:B------:R-:W-:Y:S01]  /*138c0*/  IMAD.U32 R0, RZ, RZ, UR37 ;  /* 0x00000025ff007e24 */ /* 0x000fe2000f8e00ff */
[----:B------:R-:W-:-:S02]  /*138d0*/  ISETP.LT.OR P1, PT, R22, 0x71, P1 ;  /* 0x000000711600780c */ /* 0x000fc40000f21670 */
[----:B------:R-:W-:Y:S01]  /*138e0*/  ISETP.GT.AND P2, PT, R14, 0xc9, !P2 ;  /* 0x000000c90e00780c */ /* 0x000fe20005744270 */
[----:B------:R-:W0:Y:S01]  /*138f0*/  SHFL.BFLY PT, R3, R20, 0x2, 0x1f ;  /* 0x0c401f0014037f89 */ /* 0x000e2200000e0000 */
        /* <DEDUP_REMOVED lines=13> */
[----:B0-----:R-:W-:Y:S02]  /*139d0*/  FMNMX.FTZ R184, R20, R3, !PT ;  /* 0x0000000314b87209 */ /* 0x001fe40007810000 */
[----:B------:R-:W-:Y:S02]  /*139e0*/  FSEL R150, R150, -INF , !P1 ;  /* 0xff80000096967808 */ /* 0x000fe40004800000 */
[----:B------:R-:W-:Y:S01]  /*139f0*/  LOP3.LUT P1, RZ, R16, 0x200000, RZ, 0xc0, !PT ;  /* 0x0020000010ff7812 */ /* 0x000fe2000782c0ff */
[----:B------:R-:W0:Y:S01]  /*13a00*/  SHFL.BFLY PT, R3, R184, 0x1, 0x1f ;  /* 0x0c201f00b8037f89 */ /* 0x000e2200000e0000 */
        /* <DEDUP_REMOVED lines=11> */
[----:B------:R-:W-:Y:S02]  /*13ac0*/  FSEL R102, R102, -INF , !P5 ;  /* 0xff80000066667808 */ /* 0x000fe40006800000 */
[----:B------:R-:W-:-:S02]  /*13ad0*/  FSEL R122, R122, -INF , !P1 ;  /* 0xff8000007a7a7808 */ /* 0x000fc40004800000 */
        /* <DEDUP_REMOVED lines=265> */
[----:B------:R-:W-:Y:S01]  /*14b70*/  FSEL R199, R0, RZ, P1 ;  /* 0x000000ff00c77208 */ /* 0x000fe20000800000 */
[--C-:B0-----:R-:W-:Y:S01]  /*14b80*/  FFMA.FTZ R196, R142, UR37, -R10.reuse ;  /* 0x000000258ec47c23 */ /* 0x101fe2000801080a */
        /* <DEDUP_REMOVED lines=62> */
[----:B------:R0:W-:Y:S01]  /*14f70*/  MUFU.EX2 R12, R196 ;  /* 0x000000c4000c7308 */ /* 0x0001e20000000800 */
        /* <DEDUP_REMOVED lines=56> */
[----:B------:R-:W-:-:S06]  /*15300*/  FADD.FTZ R6, R140, R7 ;  /* 0x000000078c067221 */ /* 0x000fcc0000010000 */
        /* <DEDUP_REMOVED lines=17> */
[----:B0-----:R-:W-:-:S04]  /*15420*/  FADD.FTZ R199, R139, R196 ;  /* 0x000000c48bc77221 */ /* 0x001fc80000010000 */
[----:B------:R-:W-:-:S03]  /*15430*/  FADD.FTZ R196, R12, R199 ;  /* 0x000000c70cc47221 */ /* 0x000fc60000010000 */
        /* <DEDUP_REMOVED lines=115> */
.L_x_6458:
        /* <DEDUP_REMOVED lines=131> */
.L_x_6441:
[----:B------:R-:W-:Y:S06]  /*163a0*/  BAR.ARV 0x8, 0x120 ;  /* 0x0204800000007b1d */ /* 0x000fec0000002000 */
[----:B------:R-:W-:Y:S05]  /*163b0*/  @!P0 BRA `(.L_x_6460) ;  /* 0x0000000000048947 */ /* 0x000fea0003800000 */
[----:B------:R-:W-:Y:S01]  /*163c0*/  BPT.TRAP 0x1 ;  /* 0x000000040000795c */ /* 0x000fe20000300000 */
.L_x_6460:
[----:B------:R-:W-:Y:S01]  /*163d0*/  ULEA UR4, UR45, UR41, 0x3 ;  /* 0x000000292d047291 */ /* 0x000fe2000f8e183f */
[----:B------:R-:W-:-:S05]  /*163e0*/  IMAD.U32 R4, RZ, RZ, UR46 ;  /* 0x0000002eff047e24 */ /* 0x000fca000f8e00ff */
[----:B------:R-:W-:-:S04]  /*163f0*/  SHF.L.U32 R4, R4, 0x1f, RZ ;  /* 0x0000001f04047819 */ /* 0x000fc800000006ff */
[----:B------:R0:W1:Y:S01]  /*16400*/  SYNCS.PHASECHK.TRANS64.TRYWAIT P1, [UR4+0x2e850], R4 ;  /* 0x02e85004ff0075a7 */ /* 0x0000620008020144 */
[----:B------:R-:W-:Y:S05]  /*16410*/  @!P0 BRA `(.L_x_6461) ;  /* 0x0000000000048947 */ /* 0x000fea0003800000 */
[----:B------:R-:W-:Y:S01]  /*16420*/  BPT.TRAP 0x1 ;  /* 0x000000040000795c */ /* 0x000fe20000300000 */
.L_x_6461:
[----:B-1----:R-:W-:Y:S05]  /*16430*/  @P1 BRA `(.L_x_6462) ;  /* 0x0000000000081947 */ /* 0x002fea0003800000 */
[----:B------:R-:W1:Y:S02]  /*16440*/  SYNCS.PHASECHK.TRANS64.TRYWAIT P1, [UR4+0x2e850], R4 ;  /* 0x02e85004ff0075a7 */ /* 0x000e640008020144 */
[----:B-1----:R-:W-:Y:S05]  /*16450*/  @!P1 BRA `(.L_x_6463) ;  /* 0x0000008400a09947 */ /* 0x002fea0003800000 */
.L_x_6462:
        /* <DEDUP_REMOVED lines=15> */
[----:B------:R-:W-:Y:S01]  /*16550*/  QGMMA.64x128x32.F32.E4M3.E4M3 R24, R224, gdesc[UR4], R24, gsb0 ;  /* 0x01e00004e0187df3 */ /* 0x000fe20008000818 */
[----:B------:R-:W-:Y:S01]  /*16560*/  UIADD3 UR6, UR5, 0x100, URZ ;  /* 0x0000010005067890 */ /* 0x000fe2000fffe03f */
[----:B------:R-:W-:Y:S01]  /*16570*/  UMOV UR7, 0xc0000010 ;  /* 0xc000001000077882 */ /* 0x000fe20000000000 */
[----:B------:R-:W-:-:S04]  /*16580*/  @UP0 UIMAD UR8, UR8, UR12, URZ ;  /* 0x0000000c080802a4 */ /* 0x000fc8000f8e023f */
[----:B------:R-:W-:Y:S02]  /*16590*/  @UP0 UIMAD UR9, UR49, UR13, UR8 ;  /* 0x0000000d310902a4 */ /* 0x000fe4000f8e0208 */
[----:B------:R-:W-:Y:S01]  /*165a0*/  @UP0 USHF.R.S32.HI UR8, URZ, 0x1f, UR44 ;  /* 0x0000001f3f080899 */ /* 0x000fe2000801142c */
        /* <DEDUP_REMOVED lines=13> */
[----:B------:R-:W-:-:S03]  /*16680*/  @UP0 UIMAD.WIDE.U32 UR6, UR49, UR12, URZ ;  /* 0x0000000c310602a5 */ /* 0x000fc6000f8e003f */
        /* <DEDUP_REMOVED lines=8> */
[----:B------:R-:W-:Y:S01]  /*16710*/  UIADD3 UR6, UR5, 0x400, URZ ;  /* 0x0000040005067890 */ /* 0x000fe2000fffe03f */
[----:B01----:R-:W-:Y:S01]  /*16720*/  IMAD.U32 R4, RZ, RZ, UR8 ;  /* 0x00000008ff047e24 */ /* 0x003fe2000f8e00ff */
[----:B------:R-:W-:Y:S02]  /*16730*/  UMOV UR7, 0xc0000010 ;  /* 0xc000001000077882 */ /* 0x000fe40000000000 */
[----:B------:R-:W-:-:S05]  /*16740*/  IMAD.U32 R5, RZ, RZ, UR9 ;  /* 0x00000009ff057e24 */ /* 0x000fca000f8e00ff */
[----:B------:R0:W2:Y:S01]  /*16750*/  @P1 LDG.E R8, desc[UR50][R4.64] ;  /* 0x0000003204081981 */ /* 0x0000a2000c1e1900 */
[----:B------:R-:W-:Y:S02]  /*16760*/  WARPGROUP.DEPBAR.LE gsb0, 0x0 ;  /* 0x00008000000079c5 */ /* 0x000fe40000010000 */
[----:B------:R-:W-:-:S06]  /*16770*/  WARPGROUP.ARRIVE ;  /* 0x00000000000079c5 */ /* 0x000fcc0000000000 */
[----:B------:R-:W-:Y:S01]  /*16780*/  QGMMA.64x128x32.F32.E4M3.E4M3 R24, R208, gdesc[UR4], R24, gsb0 ;  /* 0x01e00004d0187df3 */ /* 0x000fe20008000818 */
[----:B------:R-:W-:Y:S01]  /*16790*/  UIADD3 UR6, UR5, 0x500, URZ ;  /* 0x0000050005067890 */ /* 0x000fe2000fffe03f */
[----:B------:R-:W-:Y:S01]  /*167a0*/  UMOV UR7, 0xc0000010 ;  /* 0xc000001000077882 */ /* 0x000fe20000000000 */
[----:B------:R-:W1:Y:S04]  /*167b0*/  SHFL.BFLY PT, R10, R7, 0x2, 0x1f ;  /* 0x0c401f00070a7f89 */ /* 0x000e6800000e0000 */
[----:B------:R-:W3:Y:S01]  /*167c0*/  SHFL.BFLY PT, R9, R6, 0x2, 0x1f ;  /* 0x0c401f0006097f89 */ /* 0x000ee200000e0000 */
[----:B------:R-:W-:Y:S02]  /*167d0*/  WARPGROUP.DEPBAR.LE gsb0, 0x0 ;  /* 0x00008000000079c5 */ /* 0x000fe40000010000 */
[----:B------:R-:W-:-:S06]  /*167e0*/  WARPGROUP.ARRIVE ;  /* 0x00000000000079c5 */ /* 0x000fcc0000000000 */
[----:B------:R-:W-:Y:S01]  /*167f0*/  QGMMA.64x128x32.F32.E4M3.E4M3 R24, R204, gdesc[UR4], R24, gsb0 ;  /* 0x01e00004cc187df3 */ /* 0x000fe20008000818 */
[----:B------:R-:W-:Y:S01]  /*16800*/  UIADD3 UR6, UR5, 0x600, URZ ;  /* 0x0000060005067890 */ /* 0x000fe2000fffe03f */
[----:B------:R-:W-:Y:S01]  /*16810*/  UMOV UR7, 0xc0000010 ;  /* 0xc000001000077882 */ /* 0x000fe20000000000 */
[----:B-1----:R-:W-:-:S01]  /*16820*/  FADD.FTZ R10, R10, R7 ;  /* 0x000000070a0a7221 */ /* 0x002fc20000010000 */
[----:B---3--:R-:W-:-:S04]  /*16830*/  FADD.FTZ R9, R9, R6 ;  /* 0x0000000609097221 */ /* 0x008fc80000010000 */
[----:B0-----:R-:W0:Y:S04]  /*16840*/  SHFL.BFLY PT, R5, R10, 0x1, 0x1f ;  /* 0x0c201f000a057f89 */ /* 0x001e2800000e0000 */
[----:B------:R-:W1:Y:S01]  /*16850*/  SHFL.BFLY PT, R4, R9, 0x1, 0x1f ;  /* 0x0c201f0009047f89 */ /* 0x000e6200000e0000 */
[----:B------:R-:W-:Y:S02]  /*16860*/  IMAD.MOV.U32 R7, RZ, RZ, RZ ;  /* 0x000000ffff077224 */ /* 0x000fe400078e00ff */
        /* <DEDUP_REMOVED lines=13> */
[----:B------:R-:W0:Y:S08]  /*16940*/  @P2 MUFU.LG2 R10, R15 ;  /* 0x0000000f000a2308 */ /* 0x000e300000000c00 */
        /* <DEDUP_REMOVED lines=17> */
.L_x_6464:
        /* <DEDUP_REMOVED lines=74> */
.L_x_6390:
        /* <DEDUP_REMOVED lines=44> */
[----:B------:R-:W-:Y:S02]  /*171c0*/  SEL R63, R9, R18, P0 ;  /* 0x00000012093f7207 */ /* 0x000fe40000000000 */
[----:B------:R-:W-:Y:S02]  /*171d0*/  MOV R10, R3 ;  /* 0x00000003000a7202 */ /* 0x000fe40000000f00 */
[----:B0-----:R-:W-:-:S02]  /*171e0*/  MOV R11, R50 ;  /* 0x00000032000b7202 */ /* 0x001fc40000000f00 */
[----:B------:R-:W-:Y:S02]  /*171f0*/  SEL R58, R18, R9, P0 ;  /* 0x00000009123a7207 */ /* 0x000fe40000000000 */
[----:B------:R-:W-:Y:S01]  /*17200*/  F2FP.BF16.F32.PACK_AB R31, R54, R31 ;  /* 0x0000001f361f723e */ /* 0x000fe200000010ff */
[----:B------:R-:W-:Y:S01]  /*17210*/  IMAD.WIDE R12, R229, 0x2, R10 ;  /* 0x00000002e50c7825 */ /* 0x000fe200078e020a */
[----:B------:R-:W-:Y:S02]  /*17220*/  SEL R55, R41, R48, P0 ;  /* 0x0000003029377207 */ /* 0x000fe40000000000 */
[----:B------:R-:W-:Y:S02]  /*17230*/  SEL R48, R48, R41, P0 ;  /* 0x0000002930307207 */ /* 0x000fe40000000000 */
[C---:B------:R-:W-:Y:S02]  /*17240*/  LOP3.LUT R9, R12.reuse, 0x380, RZ, 0xc0, !PT ;  /* 0x000003800c097812 */ /* 0x040fe400078ec0ff */
[----:B------:R-:W-:-:S02]  /*17250*/  IADD3 R18, P6, R12, 0x20, RZ ;  /* 0x000000200c127810 */ /* 0x000fc40007fde0ff */
[----:B------:R-:W-:Y:S02]  /*17260*/  SEL R41, R35, R38, P0 ;  /* 0x0000002623297207 */ /* 0x000fe40000000000 */
[----:B------:R-:W-:Y:S02]  /*17270*/  SEL R38, R38, R35, P0 ;  /* 0x0000002326267207 */ /* 0x000fe40000000000 */
[----:B------:R-:W-:Y:S02]  /*17280*/  SEL R35, R31, R34, P0 ;  /* 0x000000221f237207 */ /* 0x000fe40000000000 */
[----:B------:R-:W-:Y:S02]  /*17290*/  SHF.R.U64 R9, R9, 0x3, RZ ;  /* 0x0000000309097819 */ /* 0x000fe400000012ff */
[----:B------:R-:W-:Y:S01]  /*172a0*/  SEL R34, R34, R31, P0 ;  /* 0x0000001f22227207 */ /* 0x000fe20000000000 */
[----:B------:R-:W-:Y:S01]  /*172b0*/  IMAD.X R31, RZ, RZ, R13, P6 ;  /* 0x000000ffff1f7224 */ /* 0x000fe200030e060d */
[----:B------:R-:W-:-:S02]  /*172c0*/  LOP3.LUT R14, R18, 0x380, RZ, 0xc0, !PT ;  /* 0x00000380120e7812 */ /* 0x000fc400078ec0ff */
        /* <DEDUP_REMOVED lines=8> */
[C---:B------:R-:W-:Y:S02]  /*17350*/  IADD3 R50, P3, R12.reuse, 0x4000, RZ ;  /* 0x000040000c327810 */ /* 0x040fe40007f7e0ff */
[C---:B------:R-:W-:Y:S02]  /*17360*/  IADD3 R69, P4, R12.reuse, 0x4020, RZ ;  /* 0x000040200c457810 */ /* 0x040fe40007f9e0ff */
[C---:B------:R-:W-:Y:S02]  /*17370*/  IADD3 R71, P5, R12.reuse, 0x4040, RZ ;  /* 0x000040400c477810 */ /* 0x040fe40007fbe0ff */
[----:B------:R-:W-:-:S02]  /*17380*/  IADD3 R73, P6, R12, 0x4060, RZ ;  /* 0x000040600c497810 */ /* 0x000fc40007fde0ff */
[----:B------:R-:W-:Y:S01]  /*17390*/  F2FP.BF16.F32.PACK_AB R44, R44, R89 ;  /* 0x000000592c2c723e */ /* 0x000fe200000010ff */
[----:B------:R-:W-:Y:S01]  /*173a0*/  IMAD.X R19, RZ, RZ, R13, P5 ;  /* 0x000000ffff137224 */ /* 0x000fe200028e060d */
[----:B------:R-:W-:Y:S02]  /*173b0*/  F2FP.BF16.F32.PACK_AB R45, R45, R40 ;  /* 0x000000282d2d723e */ /* 0x000fe400000010ff */
[----:B------:R-:W-:Y:S02]  /*173c0*/  F2FP.BF16.F32.PACK_AB R27, R62, R27 ;  /* 0x0000001b3e1b723e */ /* 0x000fe400000010ff */
[----:B------:R-:W-:Y:S02]  /*173d0*/  LOP3.LUT R12, R9, R12, RZ, 0x3c, !PT ;  /* 0x0000000c090c7212 */ /* 0x000fe400078e3cff */
[----:B------:R-:W-:Y:S02]  /*173e0*/  F2FP.BF16.F32.PACK_AB R36, R53, R36 ;  /* 0x000000243524723e */ /* 0x000fe400000010ff */
[----:B------:R-:W-:-:S02]  /*173f0*/  F2FP.BF16.F32.PACK_AB R32, R61, R32 ;  /* 0x000000203d20723e */ /* 0x000fc400000010ff */
[----:B------:R-:W-:Y:S02]  /*17400*/  SHF.R.U64 R9, R14, 0x3, RZ ;  /* 0x000000030e097819 */ /* 0x000fe400000012ff */
[----:B------:R-:W-:Y:S02]  /*17410*/  F2FP.BF16.F32.PACK_AB R37, R52, R37 ;  /* 0x000000253425723e */ /* 0x000fe400000010ff */
[----:B------:R-:W-:Y:S02]  /*17420*/  SEL R53, R57, R64, P0 ;  /* 0x0000004039357207 */ /* 0x000fe40000000000 */
[----:B------:R-:W-:Y:S02]  /*17430*/  SEL R61, R15, R20, P0 ;  /* 0x000000140f3d7207 */ /* 0x000fe40000000000 */
[----:B------:R-:W-:Y:S01]  /*17440*/  SEL R56, R20, R15, P0 ;  /* 0x0000000f14387207 */ /* 0x000fe20000000000 */
[----:B------:R-:W-:Y:S01]  /*17450*/  IMAD.X R15, RZ, RZ, R13, P6 ;  /* 0x000000ffff0f7224 */ /* 0x000fe200030e060d */
        /* <DEDUP_REMOVED lines=9> */
[----:B------:R-:W-:Y:S02]  /*174f0*/  SEL R44, R45, R44, P0 ;  /* 0x0000002c2d2c7207 */ /* 0x000fe40000000000 */
[----:B------:R-:W-:Y:S02]  /*17500*/  LOP3.LUT R30, R9, R18, RZ, 0x3c, !PT ;  /* 0x00000012091e7212 */ /* 0x000fe400078e3cff */
[----:B------:R-:W-:Y:S02]  /*17510*/  F2FP.BF16.F32.PACK_AB R29, R68, R29 ;  /* 0x0000001d441d723e */ /* 0x000fe400000010ff */
[----:B------:R-:W-:Y:S02]  /*17520*/  SEL R45, R37, R36, P0 ;  /* 0x00000024252d7207 */ /* 0x000fe40000000000 */
[----:B------:R-:W-:-:S02]  /*17530*/  LOP3.LUT R9, R50, 0x380, RZ, 0xc0, !PT ;  /* 0x0000038032097812 */ /* 0x000fc400078ec0ff */
[----:B------:R-:W-:Y:S02]  /*17540*/  SEL R36, R36, R37, P0 ;  /* 0x0000002524247207 */ /* 0x000fe40000000000 */
[----:B------:R-:W-:Y:S02]  /*17550*/  SHF.R.U64 R14, R20, 0x3, RZ ;  /* 0x00000003140e7819 */ /* 0x000fe400000012ff */
[----:B------:R-:W-:Y:S02]  /*17560*/  SEL R37, R33, R32, P0 ;  /* 0x0000002021257207 */ /* 0x000fe40000000000 */
[----:B------:R-:W-:Y:S02]  /*17570*/  SEL R49, R21, R24, P0 ;  /* 0x0000001815317207 */ /* 0x000fe40000000000 */
[----:B------:R-:W-:Y:S01]  /*17580*/  SEL R42, R24, R21, P0 ;  /* 0x00000015182a7207 */ /* 0x000fe20000000000 */
[----:B------:R-:W-:Y:S01]  /*17590*/  IMAD.X R21, RZ, RZ, R13, P4 ;  /* 0x000000ffff157224 */ /* 0x000fe200020e060d */
[----:B------:R-:W-:-:S02]  /*175a0*/  F2FP.BF16.F32.PACK_AB R94, R94, R97 ;  /* 0x000000615e5e723e */ /* 0x000fc400000010ff */
[----:B------:R-:W-:Y:S02]  /*175b0*/  F2FP.BF16.F32.PACK_AB R95, R92, R95 ;  /* 0x0000005f5c5f723e */ /* 0x000fe400000010ff */
[----:B------:R-:W-:Y:S02]  /*175c0*/  SEL R32, R32, R33, P0 ;  /* 0x0000002120207207 */ /* 0x000fe40000000000 */
[----:B------:R-:W-:Y:S02]  /*175d0*/  LOP3.LUT R24, R67, 0x380, RZ, 0xc0, !PT ;  /* 0x0000038043187812 */ /* 0x000fe400078ec0ff */
[----:B------:R-:W-:Y:S02]  /*175e0*/  LOP3.LUT R18, R71, 0x380, RZ, 0xc0, !PT ;  /* 0x0000038047127812 */ /* 0x000fe400078ec0ff */
[----:B------:R-:W-:Y:S02]  /*175f0*/  F2FP.BF16.F32.PACK_AB R90, R90, R93 ;  /* 0x0000005d5a5a723e */ /* 0x000fe400000010ff */
[----:B------:R-:W-:-:S02]  /*17600*/  F2FP.BF16.F32.PACK_AB R91, R88, R91 ;  /* 0x0000005b585b723e */ /* 0x000fc400000010ff */
[----:B------:R-:W-:Y:S02]  /*17610*/  SEL R33, R29, R28, P0 ;  /* 0x0000001c1d217207 */ /* 0x000fe40000000000 */
[----:B------:R-:W-:Y:S01]  /*17620*/  SEL R40, R28, R29, P0 ;  /* 0x0000001d1c287207 */ /* 0x000fe20000000000 */
[----:B------:R-:W-:Y:S01]  /*17630*/  IMAD.X R29, RZ, RZ, R13, P1 ;  /* 0x000000ffff1d7224 */ /* 0x000fe200008e060d */
[----:B------:R-:W-:Y:S02]  /*17640*/  SHF.R.U64 R9, R9, 0x3, RZ ;  /* 0x0000000309097819 */ /* 0x000fe400000012ff */
[----:B------:R-:W-:Y:S02]  /*17650*/  LOP3.LUT R28, R14, R65, RZ, 0x3c, !PT ;  /* 0x000000410e1c7212 */ /* 0x000fe400078e3cff */
[----:B------:R-:W-:Y:S02]  /*17660*/  LOP3.LUT R14, R69, 0x380, RZ, 0xc0, !PT ;  /* 0x00000380450e7812 */ /* 0x000fe400078ec0ff */
[----:B------:R-:W-:-:S02]  /*17670*/  SEL R39, R94, R95, P0 ;  /* 0x0000005f5e277207 */ /* 0x000fc40000000000 */
[----:B------:R-:W-:Y:S02]  /*17680*/  SHF.R.U64 R20, R24, 0x3, RZ ;  /* 0x0000000318147819 */ /* 0x000fe400000012ff */
[----:B------:R-:W-:Y:S02]  /*17690*/  LOP3.LUT R60, R73, 0x380, RZ, 0xc0, !PT ;  /* 0x00000380493c7812 */ /* 0x000fe400078ec0ff */
[----:B------:R-:W-:Y:S02]  /*176a0*/  SHF.R.U64 R18, R18, 0x3, RZ ;  /* 0x0000000312127819 */ /* 0x000fe400000012ff */
[----:B------:R-:W-:Y:S02]  /*176b0*/  F2FP.BF16.F32.PACK_AB R25, R70, R25 ;  /* 0x000000194619723e */ /* 0x000fe400000010ff */
[----:B------:R-:W-:Y:S02]  /*176c0*/  SEL R94, R95, R94, P0 ;  /* 0x0000005e5f5e7207 */ /* 0x000fe40000000000 */
[----:B------:R-:W-:-:S02]  /*176d0*/  SEL R43, R90, R91, P0 ;  /* 0x0000005b5a2b7207 */ /* 0x000fc40000000000 */
[----:B------:R-:W-:Y:S02]  /*176e0*/  LOP3.LUT R24, R9, R50, RZ, 0x3c, !PT ;  /* 0x0000003209187212 */ /* 0x000fe400078e3cff */
[----:B------:R-:W-:Y:S02]  /*176f0*/  SEL R90, R91, R90, P0 ;  /* 0x0000005a5b5a7207 */ /* 0x000fe40000000000 */
[----:B------:R-:W-:Y:S02]  /*17700*/  SHF.R.U64 R14, R14, 0x3, RZ ;  /* 0x000000030e0e7819 */ /* 0x000fe400000012ff */
[----:B------:R-:W-:Y:S02]  /*17710*/  SHF.R.U64 R60, R60, 0x3, RZ ;  /* 0x000000033c3c7819 */ /* 0x000fe400000012ff */
[----:B------:R-:W-:Y:S02]  /*17720*/  LOP3.LUT R18, R18, R71, RZ, 0x3c, !PT ;  /* 0x0000004712127212 */ /* 0x000fe400078e3cff */
[----:B------:R-:W-:-:S02]  /*17730*/  SEL R59, R25, R26, P0 ;  /* 0x0000001a193b7207 */ /* 0x000fc40000000000 */
[----:B------:R-:W-:Y:S01]  /*17740*/  SEL R54, R26, R25, P0 ;  /* 0x000000191a367207 */ /* 0x000fe20000000000 */
[----:B------:R-:W-:Y:S01]  /*17750*/  IMAD.X R25, RZ, RZ, R13, P3 ;  /* 0x000000ffff197224 */ /* 0x000fe200018e060d */
[----:B------:R-:W-:Y:S02]  /*17760*/  LOP3.LUT R26, R20, R67, RZ, 0x3c, !PT ;  /* 0x00000043141a7212 */ /* 0x000fe400078e3cff */
[----:B------:R-:W-:Y:S02]  /*17770*/  LOP3.LUT R20, R14, R69, RZ, 0x3c, !PT ;  /* 0x000000450e147212 */ /* 0x000fe400078e3cff */
[----:B------:R-:W-:Y:S02]  /*17780*/  LOP3.LUT R14, R60, R73, RZ, 0x3c, !PT ;  /* 0x000000493c0e7212 */ /* 0x000fe400078e3cff */
        /* <DEDUP_REMOVED lines=8> */
[----:B------:R-:W-:Y:S02]  /*17810*/  PLOP3.LUT P1, PT, PT, PT, UP0, 0x80, 0x0 ;  /* 0x000000000000781c */ /* 0x000fe40003f2f008 */
[----:B--2---:R-:W-:Y:S01]  /*17820*/  LOP3.LUT R9, R22, 0x2, RZ, 0x3c, !PT ;  /* 0x0000000216097812 */ /* 0x004fe200078e3cff */
[----:B------:R-:W-:Y:S04]  /*17830*/  SHFL.IDX PT, R39, R39, R22, 0x1c1f ;  /* 0x001c1f1627277589 */ /* 0x000fe800000e0000 */
[----:B------:R-:W0:Y:S04]  /*17840*/  SHFL.IDX PT, R94, R94, R9, 0x1c1f ;  /* 0x001c1f095e5e7589 */ /* 0x000e2800000e0000 */
[----:B------:R-:W-:Y:S04]  /*17850*/  SHFL.IDX PT, R53, R53, R22, 0x1c1f ;  /* 0x001c1f1635357589 */ /* 0x000fe800000e0000 */
[----:B------:R-:W1:Y:S04]  /*17860*/  SHFL.IDX PT, R64, R64, R9, 0x1c1f ;  /* 0x001c1f0940407589 */ /* 0x000e6800000e0000 */
[----:B------:R-:W-:Y:S04]  /*17870*/  SHFL.IDX PT, R43, R43, R22, 0x1c1f ;  /* 0x001c1f162b2b7589 */ /* 0x000fe800000e0000 */
[----:B------:R-:W2:Y:S04]  /*17880*/  SHFL.IDX PT, R90, R90, R9, 0x1c1f ;  /* 0x001c1f095a5a7589 */ /* 0x000ea800000e0000 */
[----:B------:R-:W-:Y:S04]  /*17890*/  SHFL.IDX PT, R55, R55, R22, 0x1c1f ;  /* 0x001c1f1637377589 */ /* 0x000fe800000e0000 */
        /* <DEDUP_REMOVED lines=8> */
[----:B------:R-:W-:Y:S01]  /*17920*/  SHFL.IDX PT, R41, R41, R22, 0x1c1f ;  /* 0x001c1f1629297589 */ /* 0x000fe200000e0000 */
[----:B--2---:R-:W-:-:S02]  /*17930*/  SEL R24, R43, R90, P0 ;  /* 0x0000005a2b187207 */ /* 0x004fc40000000000 */
[----:B------:R-:W-:Y:S01]  /*17940*/  SEL R26, R90, R43, P0 ;  /* 0x0000002b5a1a7207 */ /* 0x000fe20000000000 */
[----:B------:R-:W1:Y:S04]  /*17950*/  SHFL.IDX PT, R36, R36, R9, 0x1c1f ;  /* 0x001c1f0924247589 */ /* 0x000e6800000e0000 */
[----:B------:R-:W-:Y:S01]  /*17960*/  SHFL.IDX PT, R35, R35, R22, 0x1c1f ;  /* 0x001c1f1623237589 */ /* 0x000fe200000e0000 */
[----:B---3--:R-:W-:Y:S02]  /*17970*/  SEL R25, R55, R48, P0 ;  /* 0x0000003037197207 */ /* 0x008fe40000000000 */
[----:B------:R-:W-:Y:S01]  /*17980*/  SEL R27, R48, R55, P0 ;  /* 0x00000037301b7207 */ /* 0x000fe20000000000 */
[----:B------:R-:W2:Y:S04]  /*17990*/  SHFL.IDX PT, R38, R38, R9, 0x1c1f ;  /* 0x001c1f0926267589 */ /* 0x000ea800000e0000 */
[----:B------:R1:W3:Y:S04]  /*179a0*/  SHFL.IDX PT, R50, R34, R9, 0x1c1f ;  /* 0x001c1f0922327589 */ /* 0x0002e800000e0000 */
[----:B------:R-:W-:Y:S01]  /*179b0*/  SHFL.IDX PT, R37, R37, R22, 0x1c1f ;  /* 0x001c1f1625257589 */ /* 0x000fe200000e0000 */
[----:B0-----:R-:W-:-:S02]  /*179c0*/  SEL R28, R47, R44, P0 ;  /* 0x0000002c2f1c7207 */ /* 0x001fc40000000000 */
[----:B------:R-:W-:Y:S01]  /*179d0*/  SEL R30, R44, R47, P0 ;  /* 0x0000002f2c1e7207 */ /* 0x000fe20000000000 */
[----:B------:R0:W4:Y:S04]  /*179e0*/  SHFL.IDX PT, R18, R32, R9, 0x1c1f ;  /* 0x001c1f0920127589 */ /* 0x00012800000e0000 */
[----:B------:R3:W-:Y:S01]  /*179f0*/  SHFL.IDX PT, R19, R33, R22, 0x1c1f ;  /* 0x001c1f1621137589 */ /* 0x0007e200000e0000 */
[----:B-1----:R-:W-:-:S03]  /*17a00*/  SEL R34, R36, R45, P0 ;  /* 0x0000002d24227207 */ /* 0x002fc60000000000 */
[----:B------:R-:W-:Y:S01]  /*17a10*/  SHFL.IDX PT, R57, R57, R22, 0x1c1f ;  /* 0x001c1f1639397589 */ /* 0x000fe200000e0000 */
[----:B0-----:R-:W-:-:S03]  /*17a20*/  SEL R32, R45, R36, P0 ;  /* 0x000000242d207207 */ /* 0x001fc60000000000 */
[----:B------:R-:W0:Y:S01]  /*17a30*/  SHFL.IDX PT, R40, R40, R9, 0x1c1f ;  /* 0x001c1f0928287589 */ /* 0x000e2200000e0000 */
[----:B--2---:R-:W-:Y:S02]  /*17a40*/  SEL R29, R41, R38, P0 ;  /* 0x00000026291d7207 */ /* 0x004fe40000000000 */
[----:B------:R-:W-:Y:S01]  /*17a50*/  SEL R31, R38, R41, P0 ;  /* 0x00000029261f7207 */ /* 0x000fe20000000000 */
[----:B------:R-:W1:Y:S01]  /*17a60*/  SHFL.IDX PT, R52, R52, R9, 0x1c1f ;  /* 0x001c1f0934347589 */ /* 0x000e6200000e0000 */
[----:B---3--:R-:W-:Y:S02]  /*17a70*/  SEL R33, R35, R50, P0 ;  /* 0x0000003223217207 */ /* 0x008fe40000000000 */
[----:B------:R-:W-:Y:S01]  /*17a80*/  SEL R35, R50, R35, P0 ;  /* 0x0000002332237207 */ /* 0x000fe20000000000 */
[----:B------:R-:W-:Y:S04]  /*17a90*/  SHFL.IDX PT, R49, R49, R22, 0x1c1f ;  /* 0x001c1f1631317589 */ /* 0x000fe800000e0000 */
[----:B------:R-:W-:Y:S01]  /*17aa0*/  SHFL.IDX PT, R59, R59, R22, 0x1c1f ;  /* 0x001c1f163b3b7589 */ /* 0x000fe200000e0000 */
[----:B----4-:R-:W-:-:S02]  /*17ab0*/  SEL R36, R37, R18, P0 ;  /* 0x0000001225247207 */ /* 0x010fc40000000000 */
[----:B------:R-:W-:Y:S01]  /*17ac0*/  SEL R38, R18, R37, P0 ;  /* 0x0000002512267207 */ /* 0x000fe20000000000 */
[----:B------:R-:W-:Y:S04]  /*17ad0*/  SHFL.IDX PT, R42, R42, R9, 0x1c1f ;  /* 0x001c1f092a2a7589 */ /* 0x000fe800000e0000 */
[----:B------:R-:W2:Y:S01]  /*17ae0*/  SHFL.IDX PT, R54, R54, R9, 0x1c1f ;  /* 0x001c1f0936367589 */ /* 0x000ea200000e0000 */
[----:B------:R-:W-:Y:S01]  /*17af0*/  BAR.SYNC.DEFER_BLOCKING 0x1, 0x100 ;  /* 0x0044000000007b1d */ /* 0x000fe20000010000 */
[----:B0-----:R-:W-:Y:S02]  /*17b00*/  SEL R44, R19, R40, P0 ;  /* 0x00000028132c7207 */ /* 0x001fe40000000000 */
[----:B-1----:R-:W-:Y:S02]  /*17b10*/  SEL R37, R57, R52, P0 ;  /* 0x0000003439257207 */ /* 0x002fe40000000000 */
[----:B------:R-:W-:Y:S01]  /*17b20*/  SEL R39, R52, R57, P0 ;  /* 0x0000003934277207 */ /* 0x000fe20000000000 */
[----:B------:R-:W-:Y:S04]  /*17b30*/  SHFL.IDX PT, R51, R51, R22, 0x1c1f ;  /* 0x001c1f1633337589 */ /* 0x000fe800000e0000 */
[----:B------:R-:W-:Y:S04]  /*17b40*/  SHFL.IDX PT, R61, R61, R22, 0x1c1f ;  /* 0x001c1f163d3d7589 */ /* 0x000fe800000e0000 */
[----:B------:R0:W1:Y:S04]  /*17b50*/  SHFL.IDX PT, R20, R46, R9, 0x1c1f ;  /* 0x001c1f092e147589 */ /* 0x00006800000e0000 */
[----:B------:R-:W3:Y:S01]  /*17b60*/  SHFL.IDX PT, R56, R56, R9, 0x1c1f ;  /* 0x001c1f0938387589 */ /* 0x000ee200000e0000 */
[----:B--2---:R-:W-:-:S02]  /*17b70*/  SEL R45, R59, R54, P0 ;  /* 0x000000363b2d7207 */ /* 0x004fc40000000000 */
[----:B------:R-:W-:Y:S01]  /*17b80*/  SEL R47, R54, R59, P0 ;  /* 0x0000003b362f7207 */ /* 0x000fe20000000000 */
[----:B------:R-:W-:Y:S01]  /*17b90*/  SHFL.IDX PT, R63, R63, R22, 0x1c1f ;  /* 0x001c1f163f3f7589 */ /* 0x000fe200000e0000 */
[----:B0-----:R-:W-:-:S03]  /*17ba0*/  SEL R46, R40, R19, P0 ;  /* 0x00000013282e7207 */ /* 0x001fc60000000000 */
[----:B------:R-:W0:Y:S01]  /*17bb0*/  SHFL.IDX PT, R58, R58, R9, 0x1c1f ;  /* 0x001c1f093a3a7589 */ /* 0x000e2200000e0000 */
[----:B------:R-:W-:Y:S02]  /*17bc0*/  SEL R40, R49, R42, P0 ;  /* 0x0000002a31287207 */ /* 0x000fe40000000000 */
[----:B------:R-:W-:Y:S01]  /*17bd0*/  SEL R42, R42, R49, P0 ;  /* 0x000000312a2a7207 */ /* 0x000fe20000000000 */
[----:B------:R2:W-:Y:S04]  /*17be0*/  STSM.16.M88.4 [R69], R12 ;  /* 0x0000000c45007844 */ /* 0x0005e80000000200 */
[----:B------:R4:W-:Y:S01]  /*17bf0*/  STSM.16.M88.4 [R68], R24 ;  /* 0x0000001844007844 */ /* 0x0009e20000000200 */
[----:B-1----:R-:W-:-:S03]  /*17c00*/  SEL R48, R51, R20, P0 ;  /* 0x0000001433307207 */ /* 0x002fc60000000000 */
[----:B------:R4:W-:Y:S01]  /*17c10*/  STSM.16.M88.4 [R67], R28 ;  /* 0x0000001c43007844 */ /* 0x0009e20000000200 */
[----:B------:R-:W-:Y:S02]  /*17c20*/  SEL R50, R20, R51, P0 ;  /* 0x0000003314327207 */ /* 0x000fe40000000000 */
[----:B---3--:R-:W-:Y:S01]  /*17c30*/  SEL R41, R61, R56, P0 ;  /* 0x000000383d297207 */ /* 0x008fe20000000000 */
[----:B------:R4:W-:Y:S01]  /*17c40*/  STSM.16.M88.4 [R66], R32 ;  /* 0x0000002042007844 */ /* 0x0009e20000000200 */
[----:B------:R-:W-:Y:S01]  /*17c50*/  SEL R43, R56, R61, P0 ;  /* 0x0000003d382b7207 */ /* 0x000fe20000000000 */
[----:B--2---:R-:W-:Y:S02]  /*17c60*/  IMAD.U32 R12, RZ, RZ, UR4 ;  /* 0x00000004ff0c7e24 */ /* 0x004fe4000f8e00ff */
[----:B------:R4:W-:Y:S01]  /*17c70*/  STSM.16.M88.4 [R65], R36 ;  /* 0x0000002441007844 */ /* 0x0009e20000000200 */
[----:B------:R-:W-:Y:S01]  /*17c80*/  IMAD.U32 R13, RZ, RZ, UR5 ;  /* 0x00000005ff0d7e24 */ /* 0x000fe2000f8e00ff */
[----:B------:R-:W-:Y:S01]  /*17c90*/  ULDC.64 UR4, c[0x0][0xbe0] ;  /* 0x0002f80000047ab9 */ /* 0x000fe20000000a00 */
[----:B0-----:R-:W-:Y:S01]  /*17ca0*/  SEL R49, R63, R58, P0 ;  /* 0x0000003a3f317207 */ /* 0x001fe20000000000 */
[----:B------:R4:W-:Y:S01]  /*17cb0*/  STSM.16.M88.4 [R62], R44 ;  /* 0x0000002c3e007844 */ /* 0x0009e20000000200 */
[----:B------:R-:W-:-:S03]  /*17cc0*/  SEL R51, R58, R63, P0 ;  /* 0x0000003f3a337207 */ /* 0x000fc60000000000 */
        /* <DEDUP_REMOVED lines=15> */
[----:B----4-:R-:W-:-:S14]  /*17dc0*/  @P0 BRA `(.L_x_6467) ;  /* 0x0000000000100947 */ /* 0x010fdc0003800000 */
[----:B------:R-:W-:Y:S05]  /*17dd0*/  @!P1 BRA `(.L_x_6467) ;  /* 0x00000000000c9947 */ /* 0x000fea0003800000 */
[----:B------:R-:W2:Y:S04]  /*17de0*/  LDG.E R9, desc[UR50][R12.64] ;  /* 0x000000320c097981 */ /* 0x000ea8000c1e1900 */
[----:B-----5:R-:W2:Y:S02]  /*17df0*/  LDG.E R20, desc[UR50][R12.64+0x4] ;  /* 0x000004320c147981 */ /* 0x020ea4000c1e1900 */
[----:B--2---:R-:W-:-:S07]  /*17e00*/  IMAD.IADD R20, R20, 0x1, -R9 ;  /* 0x0000000114147824 */ /* 0x004fce00078e0a09 */
.L_x_6467:
[----:B------:R-:W-:Y:S01]  /*17e10*/  USHF.R.S32.HI UR9, URZ, 0x1f, UR42 ;  /* 0x0000001f3f097899 */ /* 0x000fe2000801142a */
[----:B------:R-:W-:Y:S01]  /*17e20*/  IMAD R9, R4, 0x40, R0 ;  /* 0x0000004004097824 */ /* 0x000fe200078e0200 */
[----:B------:R-:W-:Y:S01]  /*17e30*/  ULDC.64 UR10, c[0x0][0xb70] ;  /* 0x0002dc00000a7ab9 */ /* 0x000fe20000000a00 */
[----:B------:R-:W-:Y:S01]  /*17e40*/  USHF.R.S32.HI UR5, URZ, 0x1f, UR4 ;  /* 0x0000001f3f057899 */ /* 0x000fe20008011404 */
[----:B------:R-:W-:Y:S01]  /*17e50*/  LEA.HI R8, R8, R7, RZ, 0x7 ;  /* 0x0000000708087211 */ /* 0x000fe200078f38ff */
[----:B------:R-:W-:Y:S01]  /*17e60*/  UIMAD UR8, UR9, UR10, URZ ;  /* 0x0000000a090872a4 */ /* 0x000fe2000f8e023f */
[----:B------:R-:W-:Y:S01]  /*17e70*/  IMAD.WIDE R10, R9, 0x2, R10 ;  /* 0x00000002090a7825 */ /* 0x000fe200078e020a */
[----:B------:R-:W-:Y:S01]  /*17e80*/  USHF.R.S32.HI UR13, URZ, 0x1f, UR36 ;  /* 0x0000001f3f0d7899 */ /* 0x000fe20008011424 */
[----:B------:R-:W-:Y:S01]  /*17e90*/  LOP3.LUT R12, R8, 0xffffff80, RZ, 0xc0, !PT ;  /* 0xffffff80080c7812 */ /* 0x000fe200078ec0ff */
[----:B------:R-:W-:Y:S01]  /*17ea0*/  UIMAD.WIDE.U32 UR6, UR42, UR10, UR4 ;  /* 0x0000000a2a0672a5 */ /* 0x000fe2000f8e0004 */
[----:B------:R-:W-:Y:S01]  /*17eb0*/  IMAD R13, R23, 0x80, R228 ;  /* 0x00000080170d7824 */ /* 0x000fe200078e02e4 */
[----:B------:R-:W-:Y:S01]  /*17ec0*/  UIMAD UR8, UR42, UR11, UR8 ;  /* 0x0000000b2a0872a4 */ /* 0x000fe2000f8e0208 */
[C---:B------:R-:W-:Y:S01]  /*17ed0*/  IADD3 R25, P2, R10.reuse, 0x2000, RZ ;  /* 0x000020000a197810 */ /* 0x040fe20007f5e0ff */
[----:B------:R-:W-:Y:S01]  /*17ee0*/  USEL UR13, UR13, URZ, !UP0 ;  /* 0x0000003f0d0d7287 */ /* 0x000fe2000c000000 */
[----:B------:R-:W-:Y:S01]  /*17ef0*/  IADD3 R33, P1, R10, 0x1000, RZ ;  /* 0x000010000a217810 */ /* 0x000fe20007f3e0ff */
[----:B------:R-:W-:Y:S01]  /*17f00*/  ULDC.64 UR10, c[0x0][0xb78] ;  /* 0x0002de00000a7ab9 */ /* 0x000fe20000000a00 */
[----:B------:R-:W-:Y:S01]  /*17f10*/  UIADD3 UR7, UR7, UR8, URZ ;  /* 0x0000000807077290 */ /* 0x000fe2000fffe03f */
[----:B------:R-:W-:Y:S01]  /*17f20*/  SHF.R.S32.HI R8, RZ, 0x1f, R13 ;  /* 0x0000001fff087819 */ /* 0x000fe2000001140d */
[----:B------:R-:W-:Y:S01]  /*17f30*/  USEL UR12, UR36, URZ, !UP0 ;  /* 0x0000003f240c7287 */ /* 0x000fe2000c000000 */
[----:B------:R-:W-:Y:S01]  /*17f40*/  LOP3.LUT R24, R25, 0x380, RZ, 0xc0, !PT ;  /* 0x0000038019187812 */ /* 0x000fe200078ec0ff */
[----:B------:R-:W-:Y:S01]  /*17f50*/  UIMAD UR8, UR13, UR10, URZ ;  /* 0x0000000a0d0872a4 */ /* 0x000fe2000f8e023f */
[----:B------:R-:W-:Y:S01]  /*17f60*/  LOP3.LUT R32, R33, 0x380, RZ, 0xc0, !PT ;  /* 0x0000038021207812 */ /* 0x000fe200078ec0ff */
[----:B------:R-:W-:Y:S01]  /*17f70*/  UIMAD.WIDE.U32 UR6, UR12, UR10, UR6 ;  /* 0x0000000a0c0672a5 */ /* 0x000fe2000f8e0006 */
[----:B------:R-:W-:Y:S01]  /*17f80*/  IMAD.IADD R12, R7, 0x1, -R12 ;  /* 0x00000001070c7824 */ /* 0x000fe200078e0a0c */
[----:B------:R-:W-:Y:S01]  /*17f90*/  UIMAD UR8, UR12, UR11, UR8 ;  /* 0x0000000b0c0872a4 */ /* 0x000fe2000f8e0208 */
[----:B------:R-:W-:Y:S01]  /*17fa0*/  SHF.R.U64 R24, R24, 0x3, RZ ;  /* 0x0000000318187819 */ /* 0x000fe200000012ff */
[----:B------:R-:W-:Y:S01]  /*17fb0*/  VIADD R7, R13, 0x8 ;  /* 0x000000080d077836 */ /* 0x000fe20000000000 */
[----:B------:R-:W-:-:S02]  /*17fc0*/  SHF.R.U64 R32, R32, 0x3, RZ ;  /* 0x0000000320207819 */ /* 0x000fc400000012ff */
        /* <DEDUP_REMOVED lines=8> */
[----:B------:R-:W-:Y:S02]  /*18050*/  LOP3.LUT P0, RZ, R12, 0x3, RZ, 0xc0, !PT ;  /* 0x000000030cff7812 */ /* 0x000fe4000780c0ff */
[----:B------:R-:W-:-:S02]  /*18060*/  LEA R18, P3, R9, UR6, 0x2 ;  /* 0x0000000609127c11 */ /* 0x000fc4000f8610ff */
[C---:B------:R-:W-:Y:S02]  /*18070*/  IADD3 R41, P5, R10.reuse, 0x4000, RZ ;  /* 0x000040000a297810 */ /* 0x040fe40007fbe0ff */
[----:B------:R-:W-:Y:S01]  /*18080*/  LEA.HI.X R19, R9, UR7, R8, 0x2, P3 ;  /* 0x0000000709137c11 */ /* 0x000fe200098f1408 */
[----:B------:R-:W-:Y:S01]  /*18090*/  ULDC.64 UR6, c[0x0][0xaa0] ;  /* 0x0002a80000067ab9 */ /* 0x000fe20000000a00 */
[C---:B------:R-:W-:Y:S02]  /*180a0*/  IADD3 R9, P6, R10.reuse, 0x3000, RZ ;  /* 0x000030000a097810 */ /* 0x040fe40007fde0ff */
[C---:B------:R-:W-:Y:S02]  /*180b0*/  IADD3 R45, P4, R10.reuse, 0x5000, RZ ;  /* 0x000050000a2d7810 */ /* 0x040fe40007f9e0ff */
[C---:B------:R-:W-:Y:S02]  /*180c0*/  IADD3 R29, P3, R10.reuse, 0x6000, RZ ;  /* 0x000060000a1d7810 */ /* 0x040fe40007f7e0ff */
[----:B------:R-:W-:-:S02]  /*180d0*/  IADD3 R12, P2, R10, 0x7000, RZ ;  /* 0x000070000a0c7810 */ /* 0x000fc40007f5e0ff */
[-C--:B-----5:R-:W-:Y:S02]  /*180e0*/  ISETP.GE.OR P1, PT, R13, R20.reuse, P0 ;  /* 0x000000140d00720c */ /* 0x0a0fe40000726670 */
[----:B------:R-:W-:Y:S01]  /*180f0*/  ISETP.GE.OR P0, PT, R7, R20, P0 ;  /* 0x000000140700720c */ /* 0x000fe20000706670 */
[----:B------:R-:W-:Y:S01]  /*18100*/  IMAD.X R13, RZ, RZ, R11, P2 ;  /* 0x000000ffff0d7224 */ /* 0x000fe200010e060b */
[----:B------:R-:W-:Y:S02]  /*18110*/  LOP3.LUT R8, R9, 0x380, RZ, 0xc0, !PT ;  /* 0x0000038009087812 */ /* 0x000fe400078ec0ff */
[----:B------:R-:W-:Y:S02]  /*18120*/  LOP3.LUT R40, R41, 0x380, RZ, 0xc0, !PT ;  /* 0x0000038029287812 */ /* 0x000fe400078ec0ff */
[----:B------:R-:W-:Y:S02]  /*18130*/  LOP3.LUT R44, R45, 0x380, RZ, 0xc0, !PT ;  /* 0x000003802d2c7812 */ /* 0x000fe400078ec0ff */
[----:B------:R-:W-:-:S02]  /*18140*/  LOP3.LUT R28, R29, 0x380, RZ, 0xc0, !PT ;  /* 0x000003801d1c7812 */ /* 0x000fc400078ec0ff */
[----:B------:R-:W-:Y:S01]  /*18150*/  LOP3.LUT R37, R10, 0x380, RZ, 0xc0, !PT ;  /* 0x000003800a257812 */ /* 0x000fe200078ec0ff */
[----:B------:R-:W-:Y:S01]  /*18160*/  UIMAD UR5, UR5, UR6, URZ ;  /* 0x00000006050572a4 */ /* 0x000fe2000f8e023f */
[----:B------:R-:W-:Y:S01]  /*18170*/  LOP3.LUT R7, R12, 0x380, RZ, 0xc0, !PT ;  /* 0x000003800c077812 */ /* 0x000fe200078ec0ff */
[----:B------:R0:W-:Y:S01]  /*18180*/  @!P1 STG.E desc[UR50][R18.64], R6 ;  /* 0x0000000612009986 */ /* 0x0001e2000c101932 */
[----:B------:R-:W-:Y:S02]  /*18190*/  SHF.R.U64 R8, R8, 0x3, RZ ;  /* 0x0000000308087819 */ /* 0x000fe400000012ff */
[----:B------:R-:W-:Y:S01]  /*181a0*/  SHF.R.U64 R40, R40, 0x3, RZ ;  /* 0x0000000328287819 */ /* 0x000fe200000012ff */
[----:B------:R1:W-:Y:S01]  /*181b0*/  @!P0 STG.E desc[UR50][R18.64+0x20], R5 ;  /* 0x0000200512008986 */ /* 0x0003e2000c101932 */
[----:B------:R-:W-:Y:S02]  /*181c0*/  SHF.R.U64 R44, R44, 0x3, RZ ;  /* 0x000000032c2c7819 */ /* 0x000fe400000012ff */
[----:B------:R-:W-:Y:S01]  /*181d0*/  SHF.R.U64 R28, R28, 0x3, RZ ;  /* 0x000000031c1c7819 */ /* 0x000fe200000012ff */
[----:B------:R-:W5:Y:S01]  /*181e0*/  LD.E.128 R32, desc[UR50][R32.64] ;  /* 0x0000003220207980 */ /* 0x000f62000c101d00 */
[----:B------:R-:W-:-:S02]  /*181f0*/  SHF.R.U64 R37, R37, 0x3, RZ ;  /* 0x0000000325257819 */ /* 0x000fc400000012ff */
[----:B------:R-:W-:Y:S01]  /*18200*/  SHF.R.U64 R7, R7, 0x3, RZ ;  /* 0x0000000307077819 */ /* 0x000fe200000012ff */
[--C-:B0-----:R-:W-:Y:S01]  /*18210*/  IMAD.MOV.U32 R6, RZ, RZ, R0.reuse ;  /* 0x000000ffff067224 */ /* 0x101fe200078e0000 */
        /* <DEDUP_REMOVED lines=11> */
[----:B-1----:R-:W-:Y:S01]  /*182d0*/  IMAD.U32 R5, RZ, RZ, UR6 ;  /* 0x00000006ff057e24 */ /* 0x002fe2000f8e00ff */
        /* <DEDUP_REMOVED lines=44> */
[----:B------:R-:W-:Y:S01]  /*185a0*/  ULDC.64 UR4, c[0x0][0xad8] ;  /* 0x0002b60000047ab9 */ /* 0x000fe20000000a00 */
[----:B------:R-:W-:Y:S01]  /*185b0*/  IMAD.MOV.U32 R4, RZ, RZ, R18 ;  /* 0x000000ffff047224 */ /* 0x000fe200078e0012 */
[----:B------:R-:W-:Y:S01]  /*185c0*/  ULDC.64 UR6, c[0x0][0xa80] ;  /* 0x0002a00000067ab9 */ /* 0x000fe20000000a00 */
[----:B------:R-:W-:Y:S02]  /*185d0*/  IMAD.MOV.U32 R5, RZ, RZ, R23 ;  /* 0x000000ffff057224 */ /* 0x000fe400078e0017 */
[----:B0-----:R-:W-:Y:S02]  /*185e0*/  IMAD R3, R7, UR4, RZ ;  /* 0x0000000407037c24 */ /* 0x001fe4000f8e02ff */
        /* <DEDUP_REMOVED lines=11> */
.L_x_6469:
[----:B------:R-:W-:Y:S05]  /*186a0*/  BSYNC B1 ;  /* 0x0000000000017941 */ /* 0x000fea0003800000 */
.L_x_6468:
[----:B------:R-:W-:Y:S04]  /*186b0*/  BSSY B1, `(.L_x_6470) ;  /* 0x0000014000017945 */ /* 0x000fe80003800000 */
[----:B------:R-:W-:Y:S05]  /*186c0*/  @P4 BRA `(.L_x_6471) ;  /* 0x0000000000484947 */ /* 0x000fea0003800000 */
[----:B0-----:R-:W-:Y:S01]  /*186d0*/  IADD3 R3, P2, R6, 0x20, RZ ;  /* 0x0000002006037810 */ /* 0x001fe20007f5e0ff */
[----:B------:R-:W-:Y:S01]  /*186e0*/  ULDC.64 UR4, c[0x0][0xad8] ;  /* 0x0002b60000047ab9 */ /* 0x000fe20000000a00 */
[----:B------:R-:W-:Y:S01]  /*186f0*/  IMAD.MOV.U32 R5, RZ, RZ, R23 ;  /* 0x000000ffff057224 */ /* 0x000fe200078e0017 */
[----:B------:R-:W-:Y:S01]  /*18700*/  ULDC.64 UR6, c[0x0][0xa80] ;  /* 0x0002a00000067ab9 */ /* 0x000fe20000000a00 */
[----:B-1----:R-:W-:Y:S02]  /*18710*/  VIADD R21, R0, 0x40 ;  /* 0x0000004000157836 */ /* 0x002fe40000000000 */
[----:B------:R-:W-:-:S04]  /*18720*/  IMAD.X R4, RZ, RZ, R7, P2 ;  /* 0x000000ffff047224 */ /* 0x000fc800010e0607 */
[----:B------:R-:W-:Y:S02]  /*18730*/  IMAD R20, R4, UR4, RZ ;  /* 0x0000000404147c24 */ /* 0x000fe4000f8e02ff */
[----:B------:R-:W-:-:S04]  /*18740*/  IMAD.MOV.U32 R4, RZ, RZ, R18 ;  /* 0x000000ffff047224 */ /* 0x000fc800078e0012 */
        /* <DEDUP_REMOVED lines=10> */
.L_x_6471:
[----:B------:R-:W-:Y:S05]  /*187f0*/  BSYNC B1 ;  /* 0x0000000000017941 */ /* 0x000fea0003800000 */
.L_x_6470:
[----:B------:R-:W-:Y:S04]  /*18800*/  BSSY B1, `(.L_x_6472) ;  /* 0x0000014000017945 */ /* 0x000fe80003800000 */
[----:B------:R-:W-:Y:S05]  /*18810*/  @P0 BRA `(.L_x_6473) ;  /* 0x0000000000480947 */ /* 0x000fea0003800000 */
[----:B0-----:R-:W-:Y:S01]  /*18820*/  IADD3 R3, P0, R6, 0x40, RZ ;  /* 0x0000004006037810 */ /* 0x001fe20007f1e0ff */
[----:B------:R-:W-:Y:S01]  /*18830*/  ULDC.64 UR4, c[0x0][0xad8] ;  /* 0x0002b60000047ab9 */ /* 0x000fe20000000a00 */
[----:B------:R-:W-:Y:S01]  /*18840*/  IMAD.MOV.U32 R5, RZ, RZ, R23 ;  /* 0x000000ffff057224 */ /* 0x000fe200078e0017 */
[----:B------:R-:W-:Y:S01]  /*18850*/  ULDC.64 UR6, c[0x0][0xa80] ;  /* 0x0002a00000067ab9 */ /* 0x000fe20000000a00 */
[----:B-12---:R-:W-:Y:S02]  /*18860*/  VIADD R21, R0, 0x40 ;  /* 0x0000004000157836 */ /* 0x006fe40000000000 */
        /* <DEDUP_REMOVED lines=13> */
.L_x_6473:
[----:B------:R-:W-:Y:S05]  /*18940*/  BSYNC B1 ;  /* 0x0000000000017941 */ /* 0x000fea0003800000 */
.L_x_6472:
[----:B------:R-:W-:Y:S05]  /*18950*/  @P1 BRA `(.L_x_6474) ;  /* 0x0000000800ec1947 */ /* 0x000fea0003800000 */
[----:B0-----:R-:W-:Y:S01]  /*18960*/  IADD3 R3, P0, R6, 0x60, RZ ;  /* 0x0000006006037810 */ /* 0x001fe20007f1e0ff */
[----:B------:R-:W-:Y:S01]  /*18970*/  ULDC.64 UR6, c[0x0][0xad8] ;  /* 0x0002b60000067ab9 */ /* 0x000fe20000000a00 */
[----:B------:R-:W-:Y:S01]  /*18980*/  IMAD.MOV.U32 R4, RZ, RZ, R18 ;  /* 0x000000ffff047224 */ /* 0x000fe200078e0012 */
        /* <DEDUP_REMOVED lines=13> */
[----:B-----5:R4:W-:Y:S10]  /*18a60*/  @!P1 STG.E.128 desc[UR50][R6.64], R8 ;  /* 0x0000000806009986 */ /* 0x0209f4000c101d32 */
[----:B------:R-:W-:Y:S05]  /*18a70*/  @P0 BRA `(.L_x_6474) ;  /* 0x0000000800a40947 */ /* 0x000fea0003800000 */
[----:B------:R0:W-:Y:S01]  /*18a80*/  STG.E.128 desc[UR50][R6.64+0x80], R12 ;  /* 0x0000800c06007986 */ /* 0x0001e2000c101d32 */
[----:B------:R-:W-:Y:S05]  /*18a90*/  BRA `(.L_x_6474) ;  /* 0x00000008009c7947 */ /* 0x000fea0003800000 */
.L_x_6466:
        /* <DEDUP_REMOVED lines=27> */
.L_x_6475:
        /* <DEDUP_REMOVED lines=30> */
.L_x_6477:
[----:B------:R-:W-:Y:S05]  /*18e30*/  BSYNC B1 ;  /* 0x0000000000017941 */ /* 0x000fea0003800000 */
.L_x_6476:
        /* <DEDUP_REMOVED lines=47> */
.L_x_6479:
[----:B------:R-:W-:Y:S05]  /*19130*/  BSYNC B1 ;  /* 0x0000000000017941 */ /* 0x000fea0003800000 */
.L_x_6478:
[----:B------:R-:W-:Y:S04]  /*19140*/  BSSY B1, `(.L_x_6480) ;  /* 0x0000014000017945 */ /* 0x000fe80003800000 */
[----:B------:R-:W-:Y:S05]  /*19150*/  @P3 BRA `(.L_x_6481) ;  /* 0x0000000000483947 */ /* 0x000fea0003800000 */
[----:B------:R-:W-:Y:S01]  /*19160*/  IADD3 R3, P2, R8, 0x20, RZ ;  /* 0x0000002008037810 */ /* 0x000fe20007f5e0ff */
[----:B------:R-:W-:Y:S01]  /*19170*/  ULDC.64 UR4, c[0x0][0xad8] ;  /* 0x0002b60000047ab9 */ /* 0x000fe20000000a00 */
[----:B------:R-:W-:Y:S01]  /*19180*/  IMAD.MOV.U32 R5, RZ, RZ, R11 ;  /* 0x000000ffff057224 */ /* 0x000fe200078e000b */
[----:B------:R-:W-:Y:S01]  /*19190*/  ULDC.64 UR6, c[0x0][0xa80] ;  /* 0x0002a00000067ab9 */ /* 0x000fe20000000a00 */
[----:B0-----:R-:W-:Y:S02]  /*191a0*/  VIADD R12, R0, 0x40 ;  /* 0x00000040000c7836 */ /* 0x001fe40000000000 */
        /* <DEDUP_REMOVED lines=13> */
.L_x_6481:
[----:B------:R-:W-:Y:S05]  /*19280*/  BSYNC B1 ;  /* 0x0000000000017941 */ /* 0x000fea0003800000 */
.L_x_6480:
[----:B------:R-:W-:Y:S04]  /*19290*/  BSSY B1, `(.L_x_6482) ;  /* 0x0000014000017945 */ /* 0x000fe80003800000 */
[----:B------:R-:W-:Y:S05]  /*192a0*/  @P1 BRA `(.L_x_6483) ;  /* 0x0000000000481947 */ /* 0x000fea0003800000 */
[----:B------:R-:W-:Y:S01]  /*192b0*/  IADD3 R3, P1, R8, 0x40, RZ ;  /* 0x0000004008037810 */ /* 0x000fe20007f3e0ff */
[----:B------:R-:W-:Y:S01]  /*192c0*/  ULDC.64 UR4, c[0x0][0xad8] ;  /* 0x0002b60000047ab9 */ /* 0x000fe20000000a00 */
[----:B------:R-:W-:Y:S01]  /*192d0*/  IMAD.MOV.U32 R5, RZ, RZ, R11 ;  /* 0x000000ffff057224 */ /* 0x000fe200078e000b */
[----:B------:R-:W-:Y:S01]  /*192e0*/  ULDC.64 UR6, c[0x0][0xa80] ;  /* 0x0002a00000067ab9 */ /* 0x000fe20000000a00 */
[----:B01----:R-:W-:Y:S02]  /*192f0*/  VIADD R12, R0, 0x40 ;  /* 0x00000040000c7836 */ /* 0x003fe40000000000 */
        /* <DEDUP_REMOVED lines=13> */
.L_x_6483:
[----:B------:R-:W-:Y:S05]  /*193d0*/  BSYNC B1 ;  /* 0x0000000000017941 */ /* 0x000fea0003800000 */
.L_x_6482:
        /* <DEDUP_REMOVED lines=19> */
.L_x_6474:
[----:B------:R-:W-:Y:S05]  /*19510*/  BSYNC B0 ;  /* 0x0000000000007941 */ /* 0x000fea0003800000 */
.L_x_6465:
[----:B------:R-:W-:Y:S02]  /*19520*/  ULDC UR4, c[0x0][0xc14] ;  /* 0x0003050000047ab9 */ /* 0x000fe40000000800 */
[----:B------:R-:W-:-:S06]  /*19530*/  UISETP.GE.AND UP0, UPT, UR49, UR4, UPT ;  /* 0x000000043100728c */ /* 0x000fcc000bf06270 */
[----:B------:R-:W-:-:S13]  /*19540*/  PLOP3.LUT P0, PT, PT, PT, UP0, 0x80, 0x0 ;  /* 0x000000000000781c */ /* 0x000fda0003f0f008 */
[----:B------:R-:W-:Y:S05]  /*19550*/  @!P0 BRA `(.L_x_6484) ;  /* 0xfffffe7400f88947 */ /* 0x000fea000383ffff */
[----:B------:R-:W-:Y:S05]  /*19560*/  EXIT ;  /* 0x000000000000794d */ /* 0x000fea0003800000 */
.L_x_6379:
        /* <DEDUP_REMOVED lines=20> */
.L_x_6485:
        /* <DEDUP_REMOVED lines=41> */
.L_x_6491:
        /* <DEDUP_REMOVED lines=14> */
.L_x_6490:
[----:B------:R-:W-:Y:S05]  /*19a20*/  BSYNC B0 ;  /* 0x0000000000007941 */ /* 0x000fea0003800000 */
.L_x_6489:
        /* <DEDUP_REMOVED lines=22> */
.L_x_6487:
        /* <DEDUP_REMOVED lines=25> */
.L_x_6492:
        /* <DEDUP_REMOVED lines=58> */
.L_x_6488:
[----:B------:R0:W-:Y:S01]  /*1a0c0*/  STL [R1+0x10], R0 ;  /* 0x0000100001007387 */ /* 0x0001e20000100800 */
[----:B------:R-:W-:-:S03]  /*1a0d0*/  UMOV UR38, URZ ;  /* 0x0000003f00267c82 */ /* 0x000fc60008000000 */
[----:B------:R0:W-:Y:S02]  /*1a0e0*/  STL [R1+0x14], RZ ;  /* 0x000014ff01007387 */ /* 0x0001e40000100800 */
.L_x_6493:
        /* <DEDUP_REMOVED lines=11> */
.L_x_6486:
[----:B0-----:R-:W-:Y:S01]  /*1a1a0*/  IMAD.MOV.U32 R0, RZ, RZ, 0x1 ;  /* 0x00000001ff007424 */ /* 0x001fe200078e00ff */
[----:B------:R-:W-:Y:S01]  /*1a1b0*/  ULDC UR4, c[0x0][0xc14] ;  /* 0x0003050000047ab9 */ /* 0x000fe20000000800 */
[----:B------:R0:W-:Y:S01]  /*1a1c0*/  STL [R1], RZ ;  /* 0x000000ff01007387 */ /* 0x0001e20000100800 */
        /* <DEDUP_REMOVED lines=8> */
[----:B-1----:R-:W1:Y:S01]  /*1a250*/  S2R R5, SR_TID.X ;  /* 0x0000000000057919 */ /* 0x002e620000002100 */
[----:B------:R-:W-:Y:S01]  /*1a260*/  ULOP3.LUT UR44, UR40, 0x2, URZ, 0xfc, !UPT ;  /* 0x00000002282c7892 */ /* 0x000fe2000f8efc3f */
[----:B------:R-:W-:Y:S01]  /*1a270*/  ULDC.64 UR46, c[0x0][0x198] ;  /* 0x00006600002e7ab9 */ /* 0x000fe20000000a00 */
[----:B0-----:R-:W-:Y:S01]  /*1a280*/  LOP3.LUT R0, R0, 0x7f, RZ, 0xc0, !PT ;  /* 0x0000007f00007812 */ /* 0x001fe200078ec0ff */
[----:B-1----:R-:W-:-:S03]  /*1a290*/  IMAD.SHL.U32 R19, R5, 0x80, RZ ;  /* 0x0000008005137824 */ /* 0x002fc600078e00ff */
[----:B------:R-:W-:Y:S01]  /*1a2a0*/  SHF.R.U32.HI R3, RZ, 0x5, R0 ;  /* 0x00000005ff037819 */ /* 0x000fe20000011600 */
[C---:B------:R-:W-:Y:S01]  /*1a2b0*/  IMAD.SHL.U32 R2, R5.reuse, 0x20, RZ ;  /* 0x0000002005027824 */ /* 0x040fe200078e00ff */
        /* <DEDUP_REMOVED lines=10> */
[----:B------:R-:W-:Y:S02]  /*1a360*/  LOP3.LUT R3, R3, 0x10, R5, 0xf8, !PT ;  /* 0x0000001003037812 */ /* 0x000fe400078ef805 */
[----:B------:R-:W-:Y:S01]  /*1a370*/  LOP3.LUT R19, R0, 0xc00, R19, 0xf8, !PT ;  /* 0x00000c0000137812 */ /* 0x000fe200078ef813 */
[----:B------:R-:W-:Y:S01]  /*1a380*/  IMAD.MOV.U32 R0, RZ, RZ, 0x40 ;  /* 0x00000040ff007424 */ /* 0x000fe200078e00ff */
[----:B------:R-:W-:-:S04]  /*1a390*/  LOP3.LUT R3, R3, 0x10, R6, 0x78, !PT ;  /* 0x0000001003037812 */ /* 0x000fc800078e7806 */
[----:B------:R-:W-:Y:S02]  /*1a3a0*/  IADD3 R2, R3, R4, R2 ;  /* 0x0000000403027210 */ /* 0x000fe40007ffe002 */
[----:B------:R-:W-:-:S03]  /*1a3b0*/  SEL R0, R0, 0xffffffc0, !P0 ;  /* 0xffffffc000007807 */ /* 0x000fc60004000000 */
[----:B------:R0:W-:Y:S02]  /*1a3c0*/  STL [R1+0x20], R2 ;  /* 0x0000200201007387 */ /* 0x0001e40000100800 */
[----:B------:R-:W-:Y:S02]  /*1a3d0*/  IMAD.IADD R0, R0, 0x1, R19 ;  /* 0x0000000100007824 */ /* 0x000fe400078e0213 */
[----:B0-----:R-:W-:-:S05]  /*1a3e0*/  IMAD.MOV.U32 R2, RZ, RZ, 0x1 ;  /* 0x00000001ff027424 */ /* 0x001fca00078e00ff */
[----:B------:R0:W-:Y:S04]  /*1a3f0*/  STL [R1+0x4], R2 ;  /* 0x0000040201007387 */ /* 0x0001e80000100800 */
[----:B------:R0:W-:Y:S04]  /*1a400*/  STL [R1+0x24], RZ ;  /* 0x000024ff01007387 */ /* 0x0001e80000100800 */
[----:B------:R0:W-:Y:S02]  /*1a410*/  STL [R1], RZ ;  /* 0x000000ff01007387 */ /* 0x0001e40000100800 */
.L_x_6560:
[----:B------:R-:W-:Y:S01]  /*1a420*/  ULDC.64 UR4, c[0x0][0xa00] ;  /* 0x0002800000047ab9 */ /* 0x000fe20000000a00 */
[----:B------:R-:W-:Y:S01]  /*1a430*/  ULDC.64 UR6, c[0x0][0xa00] ;  /* 0x0002800000067ab9 */ /* 0x000fe20000000a00 */
[----:B------:R-:W-:Y:S01]  /*1a440*/  ISETP.NE.U32.AND P0, PT, RZ, UR4, PT ;  /* 0x00000004ff007c0c */ /* 0x000fe2000bf05070 */
[----:B------:R-:W-:Y:S01]  /*1a450*/  UIMAD.WIDE UR6, UR45, 0x4, UR6 ;  /* 0x000000042d0678a5 */ /* 0x000fe2000f8e0206 */
[----:B-1----:R-:W-:Y:S01]  /*1a460*/  IMAD.MOV.U32 R0, RZ, RZ, RZ ;  /* 0x000000ffff007224 */ /* 0x002fe200078e00ff */
[----:B------:R-:W-:Y:S01]  /*1a470*/  ULDC.64 UR10, c[0x0][0xa08] ;  /* 0x00028200000a7ab9 */ /* 0x000fe20000000a00 */
[----:B------:R-:W-:Y:S01]  /*1a480*/  ISETP.NE.AND.EX P0, PT, RZ, UR5, PT, P0 ;  /* 0x00000005ff007c0c */ /* 0x000fe2000bf05300 */
[----:B------:R-:W-:Y:S01]  /*1a490*/  ULDC.64 UR4, c[0x0][0xa28] ;  /* 0x00028a0000047ab9 */ /* 0x000fe20000000a00 */
[----:B------:R-:W-:Y:S01]  /*1a4a0*/  ULDC.64 UR8, c[0x0][0xa08] ;  /* 0x0002820000087ab9 */ /* 0x000fe20000000a00 */
[----:B0-----:R-:W-:Y:S01]  /*1a4b0*/  IMAD.U32 R2, RZ, RZ, UR6 ;  /* 0x00000006ff027e24 */ /* 0x001fe2000f8e00ff */
[----:B---3--:R-:W-:Y:S01]  /*1a4c0*/  CS2R R4, SRZ ;  /* 0x0000000000047805 */ /* 0x008fe2000001ff00 */
        /* <DEDUP_REMOVED lines=44> */
.L_x_6495:
        /* <DEDUP_REMOVED lines=9> */
.L_x_6496:
[----:B------:R-:W-:Y:S05]  /*1a820*/  @!P1 BRA `(.L_x_6497) ;  /* 0x0000000000149947 */ /* 0x000fea0003800000 */
[----:B0-----:R-:W-:Y:S02]  /*1a830*/  IMAD.U32 R2, RZ, RZ, UR8 ;  /* 0x00000008ff027e24 */ /* 0x001fe4000f8e00ff */
[----:B------:R-:W-:-:S05]  /*1a840*/  IMAD.U32 R3, RZ, RZ, UR9 ;  /* 0x00000009ff037e24 */ /* 0x000fca000f8e00ff */
[----:B------:R-:W2:Y:S04]  /*1a850*/  LDG.E R5, desc[UR50][R2.64] ;  /* 0x0000003202057981 */ /* 0x000ea8000c1e1900 */
[----:B------:R-:W2:Y:S02]  /*1a860*/  LDG.E R6, desc[UR50][R2.64+0x4] ;  /* 0x0000043202067981 */ /* 0x000ea4000c1e1900 */
[----:B--2---:R-:W-:-:S07]  /*1a870*/  IMAD.IADD R6, R6, 0x1, -R5 ;  /* 0x0000000106067824 */ /* 0x004fce00078e0a05 */
.L_x_6497:
[----:B------:R-:W2:Y:S01]  /*1a880*/  LDL R9, [R1+0x14] ;  /* 0x0000140001097983 */ /* 0x000ea20000100800 */
[----:B-----5:R-:W-:Y:S02]  /*1a890*/  IMAD.IADD R6, R6, 0x1, -R4 ;  /* 0x0000000106067824 */ /* 0x020fe400078e0a04 */
[----:B------:R-:W3:Y:S02]  /*1a8a0*/  LDC.64 R4, c[0x0][0x9e0] ;  /* 0x00027800ff047b82 */ /* 0x000ee40000000a00 */
[----:B---3--:R-:W-:Y:S02]  /*1a8b0*/  ISETP.GE.AND P1, PT, R5, 0x1, PT ;  /* 0x000000010500780c */ /* 0x008fe40003f26270 */
        /* <DEDUP_REMOVED lines=9> */
[----:B01----:R-:W0:Y:S02]  /*1a950*/  @P0 LDC.64 R2, c[0x0][0x9e8] ;  /* 0x00027a00ff020b82 */ /* 0x003e240000000a00 */
[----:B0-----:R-:W-:-:S05]  /*1a960*/  @P0 IMAD.HI.U32 R2, R7, R2, RZ ;  /* 0x0000000207020227 */ /* 0x001fca00078e00ff */
[----:B------:R-:W-:-:S04]  /*1a970*/  @P0 SHF.R.U32.HI R7, RZ, R3, R2 ;  /* 0x00000003ff070219 */ /* 0x000fc80000011602 */
[----:B------:R-:W-:Y:S01]  /*1a980*/  LOP3.LUT R8, RZ, R7, RZ, 0x33, !PT ;  /* 0x00000007ff087212 */ /* 0x000fe200078e33ff */
[----:B------:R-:W-:Y:S06]  /*1a990*/  BRA `(.L_x_6500) ;  /* 0x0000000000107947 */ /* 0x000fec0003800000 */
.L_x_6499:
[----:B------:R-:W-:-:S13]  /*1a9a0*/  ISETP.NE.AND P0, PT, R5, 0x1, PT ;  /* 0x000000010500780c */ /* 0x000fda0003f05270 */
[----:B01----:R-:W0:Y:S02]  /*1a9b0*/  @P0 LDC.64 R2, c[0x0][0x9e8] ;  /* 0x00027a00ff020b82 */ /* 0x003e240000000a00 */
[----:B0-----:R-:W-:-:S05]  /*1a9c0*/  @P0 IMAD.HI.U32 R2, R8, R2, RZ ;  /* 0x0000000208020227 */ /* 0x001fca00078e00ff */
[----:B------:R-:W-:-:S07]  /*1a9d0*/  @P0 SHF.R.U32.HI R8, RZ, R3, R2 ;  /* 0x00000003ff080219 */ /* 0x000fce0000011602 */
.L_x_6500:
[----:B------:R-:W-:-:S05]  /*1a9e0*/  IMAD R3, R8, R5, R5 ;  /* 0x0000000508037224 */ /* 0x000fca00078e0205 */
[----:B------:R-:W-:-:S07]  /*1a9f0*/  VIMNMX R4, R4, R3, PT ;  /* 0x0000000304047248 */ /* 0x000fce0003fe0100 */
.L_x_6498:
[----:B-1----:R-:W-:Y:S01]  /*1aa00*/  IMAD R3, R9, 0x80, -R0 ;  /* 0x0000008009037824 */ /* 0x002fe200078e0a00 */
[----:B------:R-:W-:Y:S01]  /*1aa10*/  ULDC UR4, c[0x0][0x9dc] ;  /* 0x0002770000047ab9 */ /* 0x000fe20000000800 */
[----:B0-----:R-:W-:Y:S02]  /*1aa20*/  IMAD.MOV.U32 R2, RZ, RZ, RZ ;  /* 0x000000ffff027224 */ /* 0x001fe400078e00ff */
[----:B------:R-:W-:Y:S02]  /*1aa30*/  IMAD.IADD R0, R6, 0x1, R3 ;  /* 0x0000000106007824 */ /* 0x000fe400078e0203 */
[----:B------:R-:W-:Y:S02]  /*1aa40*/  VIADD R3, R4, 0xdf ;  /* 0x000000df04037836 */ /* 0x000fe40000000000 */
[----:B------:R-:W-:Y:S02]  /*1aa50*/  VIADD R7, R6, 0xdf ;  /* 0x000000df06077836 */ /* 0x000fe40000000000 */
[----:B------:R-:W-:-:S04]  /*1aa60*/  IMAD.HI R2, R3, -0x6db6db6d, R2 ;  /* 0x9249249303027827 */ /* 0x000fc800078e0202 */
[----:B------:R-:W-:Y:S01]  /*1aa70*/  IMAD.MOV.U32 R6, RZ, RZ, RZ ;  /* 0x000000ffff067224 */ /* 0x000fe200078e00ff */
[----:B------:R-:W-:Y:S01]  /*1aa80*/  SHF.R.U32.HI R3, RZ, 0x1f, R2 ;  /* 0x0000001fff037819 */ /* 0x000fe20000011602 */
[----:B------:R-:W-:Y:S02]  /*1aa90*/  VIADD R4, R0, -UR4 ;  /* 0x8000000400047c36 */ /* 0x000fe40008000000 */
[----:B------:R-:W-:Y:S01]  /*1aaa0*/  IMAD.HI R6, R7, -0x6db6db6d, R6 ;  /* 0x9249249307067827 */ /* 0x000fe200078e0206 */
[----:B------:R-:W-:-:S04]  /*1aab0*/  LEA.HI.SX32 R2, R2, R3, 0x19 ;  /* 0x0000000302027211 */ /* 0x000fc800078fcaff */
[----:B------:R-:W-:-:S04]  /*1aac0*/  SHF.R.U32.HI R3, RZ, 0x1f, R6 ;  /* 0x0000001fff037819 */ /* 0x000fc80000011606 */
[----:B------:R-:W-:-:S04]  /*1aad0*/  LEA.HI.SX32 R3, R6, R3, 0x19 ;  /* 0x0000000306037211 */ /* 0x000fc800078fcaff */
[----:B------:R-:W-:Y:S01]  /*1aae0*/  VIMNMX R17, R3, R2, PT ;  /* 0x0000000203117248 */ /* 0x000fe20003fe0100 */
        /* <DEDUP_REMOVED lines=10> */
.L_x_6502:
[----:B------:R-:W-:-:S13]  /*1ab90*/  ISETP.NE.AND P0, PT, R5, 0x1, PT ;  /* 0x000000010500780c */ /* 0x000fda0003f05270 */
[----:B------:R-:W0:Y:S02]  /*1aba0*/  @P0 LDC.64 R2, c[0x0][0x9e8] ;  /* 0x00027a00ff020b82 */ /* 0x000e240000000a00 */
[----:B0-----:R-:W-:-:S05]  /*1abb0*/  @P0 IMAD.HI.U32 R2, R0, R2, RZ ;  /* 0x0000000200020227 */ /* 0x001fca00078e00ff */
[----:B------:R-:W-:-:S07]  /*1abc0*/  @P0 SHF.R.U32.HI R0, RZ, R3, R2 ;  /* 0x00000003ff000219 */ /* 0x000fce0000011602 */
.L_x_6503:
[----:B------:R-:W-:-:S05]  /*1abd0*/  IMAD R5, R0, R5, RZ ;  /* 0x0000000500057224 */ /* 0x000fca00078e02ff */
[----:B------:R-:W-:-:S07]  /*1abe0*/  VIMNMX R4, R4, R5, !PT ;  /* 0x0000000504047248 */ /* 0x000fce0007fe0100 */
.L_x_6501:
        /* <DEDUP_REMOVED lines=28> */
.L_x_6505:
        /* <DEDUP_REMOVED lines=23> */
.L_x_6507:
        /* <DEDUP_REMOVED lines=22> */
.L_x_6508:
        /* <DEDUP_REMOVED lines=20> */
.L_x_6509:
        /* <DEDUP_REMOVED lines=18> */
.L_x_6510:
[----:B------:R-:W0:Y:S01]  /*1b2e0*/  LDC R0, c[0x0][0x428] ;  /* 0x00010a00ff007b82 */ /* 0x000e220000000800 */
[----:B------:R-:W-:Y:S01]  /*1b2f0*/  ULDC.64 UR4, c[0x0][0x9f8] ;  /* 0x00027e0000047ab9 */ /* 0x000fe20000000a00 */
[----:B------:R-:W-:Y:S01]  /*1b300*/  IMAD.U32 R3, RZ, RZ, UR38 ;  /* 0x00000026ff037e24 */ /* 0x000fe2000f8e00ff */
[----:B------:R-:W2:Y:S01]  /*1b310*/  LDL.LU R6, [R1+0xc] ;  /* 0x00000c0001067983 */ /* 0x000ea20000300800 */
[----:B------:R-:W-:Y:S01]  /*1b320*/  IMAD.U32 R21, RZ, RZ, UR45 ;  /* 0x0000002dff157e24 */ /* 0x000fe2000f8e00ff */
[----:B------:R-:W-:Y:S01]  /*1b330*/  ULDC.64 UR6, c[0x0][0xa08] ;  /* 0x0002820000067ab9 */ /* 0x000fe20000000a00 */
[----:B0-----:R-:W-:Y:S01]  /*1b340*/  ISETP.NE.AND P0, PT, R0, 0x1, PT ;  /* 0x000000010000780c */ /* 0x001fe20003f05270 */
[----:B------:R-:W-:Y:S01]  /*1b350*/  UISETP.NE.U32.AND UP0, UPT, UR4, URZ, UPT ;  /* 0x0000003f0400728c */ /* 0x000fe2000bf05070 */
[----:B------:R-:W2:Y:S03]  /*1b360*/  LDL.LU R5, [R1+0x14] ;  /* 0x0000140001057983 */ /* 0x000ea60000300800 */
[----:B------:R-:W-:Y:S01]  /*1b370*/  UISETP.NE.AND.EX UP0, UPT, UR5, URZ, UPT, UP0 ;  /* 0x0000003f0500728c */ /* 0x000fe2000bf05300 */
[----:B------:R-:W0:Y:S07]  /*1b380*/  S2R R4, SR_TID.X ;  /* 0x0000000000047919 */ /* 0x000e2e0000002100 */
[----:B------:R-:W1:Y:S03]  /*1b390*/  @P0 LDC R2, c[0x0][0x42c] ;  /* 0x00010b00ff020b82 */ /* 0x000e660000000800 */
[----:B------:R-:W-:-:S02]  /*1b3a0*/  @UP0 ULDC.64 UR4, c[0x0][0x9f8] ;  /* 0x00027e0000040ab9 */ /* 0x000fc40000000a00 */
[----:B------:R-:W-:-:S03]  /*1b3b0*/  @UP0 UIMAD.WIDE UR4, UR45, 0x4, UR4 ;  /* 0x000000042d0408a5 */ /* 0x000fc6000f8e0204 */
[----:B------:R-:W3:Y:S01]  /*1b3c0*/  @P0 LDC R0, c[0x0][0x430] ;  /* 0x00010c00ff000b82 */ /* 0x000ee20000000800 */
[----:B-1----:R-:W-:Y:S01]  /*1b3d0*/  @P0 IMAD.HI.U32 R2, R2, UR38, RZ ;  /* 0x0000002602020c27 */ /* 0x002fe2000f8e00ff */
[----:B0-----:R-:W-:-:S04]  /*1b3e0*/  LOP3.LUT R18, R4, 0x7f, RZ, 0xc0, !PT ;  /* 0x0000007f04127812 */ /* 0x001fc800078ec0ff */
[----:B---3--:R-:W-:Y:S01]  /*1b3f0*/  @P0 SHF.R.U32.HI R3, RZ, R0, R2 ;  /* 0x00000000ff030219 */ /* 0x008fe20000011602 */
[----:B------:R-:W-:Y:S01]  /*1b400*/  IMAD.U32 R2, RZ, RZ, UR4 ;  /* 0x00000004ff027e24 */ /* 0x000fe2000f8e00ff */
[----:B------:R-:W-:-:S03]  /*1b410*/  PLOP3.LUT P0, PT, PT, PT, UP0, 0x80, 0x0 ;  /* 0x000000000000781c */ /* 0x000fc60003f0f008 */
[----:B------:R0:W-:Y:S02]  /*1b420*/  STL [R1+0x8], R3 ;  /* 0x0000080301007387 */ /* 0x0001e40000100800 */
[----:B0-----:R-:W-:Y:S01]  /*1b430*/  IMAD.U32 R3, RZ, RZ, UR5 ;  /* 0x00000005ff037e24 */ /* 0x001fe2000f8e00ff */
[----:B------:R-:W-:Y:S01]  /*1b440*/  ISETP.NE.AND P1, PT, R18, RZ, PT ;  /* 0x000000ff1200720c */ /* 0x000fe20003f25270 */
[----:B------:R-:W-:-:S06]  /*1b450*/  ULDC.64 UR4, c[0x0][0xa00] ;  /* 0x0002800000047ab9 */ /* 0x000fcc0000000a00 */
[----:B------:R0:W3:Y:S01]  /*1b460*/  @P0 LDG.E R21, desc[UR50][R2.64] ;  /* 0x0000003202150981 */ /* 0x0000e2000c1e1900 */
[----:B------:R-:W-:Y:S01]  /*1b470*/  ISETP.NE.U32.AND P0, PT, RZ, UR4, PT ;  /* 0x00000004ff007c0c */ /* 0x000fe2000bf05070 */
[----:B------:R-:W-:Y:S01]  /*1b480*/  UMOV UR36, URZ ;  /* 0x0000003f00247c82 */ /* 0x000fe20008000000 */
[----:B------:R-:W-:Y:S02]  /*1b490*/  SHF.R.U32.HI R4, RZ, 0x5, R4 ;  /* 0x00000005ff047819 */ /* 0x000fe40000011604 */
[----:B------:R-:W-:Y:S02]  /*1b4a0*/  ISETP.NE.AND.EX P0, PT, RZ, UR5, PT, P0 ;  /* 0x00000005ff007c0c */ /* 0x000fe4000bf05300 */
[----:B------:R-:W-:Y:S01]  /*1b4b0*/  LOP3.LUT R4, R4, 0x3, RZ, 0xc0, !PT ;  /* 0x0000000304047812 */ /* 0x000fe200078ec0ff */
[----:B------:R-:W-:Y:S01]  /*1b4c0*/  VOTEU.ALL UP1, P1 ;  /* 0x00000000003f7886 */ /* 0x000fe20000820000 */
[----:B0-----:R-:W0:Y:S01]  /*1b4d0*/  LDC.64 R2, c[0x0][0x3f8] ;  /* 0x0000fe00ff027b82 */ /* 0x001e220000000a00 */
[----:B------:R-:W-:-:S03]  /*1b4e0*/  SEL R8, RZ, UR45, P0 ;  /* 0x0000002dff087c07 */ /* 0x000fc60008000000 */
[----:B------:R-:W-:Y:S01]  /*1b4f0*/  @!UP1 UIADD3 UR4, UP0, UR46, 0x270, URZ ;  /* 0x000002702e049890 */ /* 0x000fe2000ff1e03f */
[----:B------:R-:W-:-:S03]  /*1b500*/  R2UR UR39, R8 ;  /* 0x00000000082772ca */ /* 0x000fc600000e0000 */
[----:B------:R-:W-:Y:S01]  /*1b510*/  @!UP1 UIADD3.X UR5, URZ, UR47, URZ, UP0, !UPT ;  /* 0x0000002f3f059290 */ /* 0x000fe200087fe43f */
[----:B0-----:R-:W-:Y:S01]  /*1b520*/  LOP3.LUT P0, RZ, R2, UR6, RZ, 0xfc, !PT ;  /* 0x0000000602ff7c12 */ /* 0x001fe2000f80fcff */
[----:B------:R-:W-:-:S03]  /*1b530*/  UMOV UR6, 0xffffffff ;  /* 0xffffffff00067882 */ /* 0x000fc60000000000 */
[----:B------:R-:W-:Y:S01]  /*1b540*/  LOP3.LUT P0, RZ, R3, UR7, RZ, 0xfc, P0 ;  /* 0x0000000703ff7c12 */ /* 0x000fe2000800fcff */
[----:B--2---:R-:W-:-:S05]  /*1b550*/  IMAD R7, R5, 0x80, R6 ;  /* 0x0000008005077824 */ /* 0x004fca00078e0206 */
[----:B------:R-:W-:-:S13]  /*1b560*/  R2UR UR37, R7 ;  /* 0x00000000072572ca */ /* 0x000fda00000e0000 */
[----:B------:R0:W-:Y:S01]  /*1b570*/  @!UP1 UTMAPF.L2.4D [UR36], [UR4] ;  /* 0x00000024040095b8 */ /* 0x0001e20008018000 */
[----:B---3--:R-:W-:Y:S02]  /*1b580*/  SHF.R.S32.HI R10, RZ, 0x1f, R21 ;  /* 0x0000001fff0a7819 */ /* 0x008fe40000011415 */
[----:B------:R-:W-:-:S03]  /*1b590*/  SEL R0, R21, RZ, !P0 ;  /* 0x000000ff15007207 */ /* 0x000fc60004000000 */
[----:B------:R0:W-:Y:S01]  /*1b5a0*/  STL [R1+0xc], R10 ;  /* 0x00000c0a01007387 */ /* 0x0001e20000100800 */
[----:B------:R-:W-:Y:S05]  /*1b5b0*/  BRA.DIV UR6, `(.L_x_6511) ;  /* 0x0000003606607947 */ /* 0x000fea000b800000 */
[----:B------:R1:W2:Y:S02]  /*1b5c0*/  SHFL.IDX PT, R14, R4, RZ, 0x1f ;  /* 0x00001fff040e7589 */ /* 0x0002a400000e0000 */
.L_x_6579:
[----:B--2---:R-:W-:Y:S02]  /*1b5d0*/  ISETP.NE.AND P0, PT, R14, RZ, PT ;  /* 0x000000ff0e00720c */ /* 0x004fe40003f05270 */
[----:B------:R-:W-:-:S11]  /*1b5e0*/  PLOP3.LUT P6, PT, PT, PT, PT, 0x8, 0x0 ;  /* 0x000000000000781c */ /* 0x000fd60003fce170 */
[----:B------:R-:W-:Y:S05]  /*1b5f0*/  @P0 BRA `(.L_x_6512) ;  /* 0x0000000400980947 */ /* 0x000fea0003800000 */
[----:B0-----:R-:W-:Y:S01]  /*1b600*/  UMOV UR4, 0xffffffff ;  /* 0xffffffff00047882 */ /* 0x001fe20000000000 */
[----:B------:R-:W-:Y:S02]  /*1b610*/  VIADD R6, R17, 0xffffffff ;  /* 0xffffffff11067836 */ /* 0x000fe40000000000 */
[----:B------:R-:W-:Y:S05]  /*1b620*/  BRA.DIV UR4, `(.L_x_6513) ;  /* 0x0000003604647947 */ /* 0x000fea000b800000 */
[----:B------:R-:W-:-:S13]  /*1b630*/  ELECT P6, URZ, PT ;  /* 0x00000000003f782f */ /* 0x000fda00038c0000 */
.L_x_6582:
        /* <DEDUP_REMOVED lines=22> */
.L_x_6515:
[----:B0-----:R-:W1:Y:S04]  /*1b7a0*/  LDL R3, [R1] ;  /* 0x0000000001037983 */ /* 0x001e680000100800 */
[----:B------:R-:W2:Y:S01]  /*1b7b0*/  LDL R2, [R1+0x4] ;  /* 0x0000040001027983 */ /* 0x000ea20000100800 */
[----:B------:R-:W-:Y:S02]  /*1b7c0*/  ISETP.NE.AND P0, PT, R18, RZ, PT ;  /* 0x000000ff1200720c */ /* 0x000fe40003f05270 */
[----:B-1----:R-:W-:Y:S02]  /*1b7d0*/  LEA R4, R3, UR41, 0x3 ;  /* 0x0000002903047c11 */ /* 0x002fe4000f8e18ff */
[----:B--2---:R-:W-:-:S04]  /*1b7e0*/  SHF.L.U32 R3, R2, 0x1f, RZ ;  /* 0x0000001f02037819 */ /* 0x004fc800000006ff */
[----:B------:R-:W0:Y:S02]  /*1b7f0*/  SYNCS.PHASECHK.TRANS64.TRYWAIT P2, [R4+URZ+0x2e880], R3 ;  /* 0x02e88003040075a7 */ /* 0x000e24000804017f */
[----:B0-----:R-:W-:Y:S05]  /*1b800*/  @!P2 BRA `(.L_x_6516) ;  /* 0x00000034000ca947 */ /* 0x001fea0003800000 */
.L_x_6583:
        /* <DEDUP_REMOVED lines=8> */
.L_x_6517:
[----:B------:R-:W2:Y:S01]  /*1b890*/  LDL R2, [R1] ;  /* 0x0000000001027983 */ /* 0x000ea20000100800 */
        /* <DEDUP_REMOVED lines=20> */
.L_x_6584:
        /* <DEDUP_REMOVED lines=8> */
.L_x_6519:
        /* <DEDUP_REMOVED lines=15> */
.L_x_6514:
        /* <DEDUP_REMOVED lines=17> */
.L_x_6512:
        /* <DEDUP_REMOVED lines=10> */
.L_x_6585:
[----:B0-----:R-:W-:Y:S05]  /*1bd00*/  BSYNC B0 ;  /* 0x0000000000007941 */ /* 0x001fea0003800000 */
.L_x_6520:
[----:B--2---:R-:W2:Y:S01]  /*1bd10*/  LDL R3, [R1+0x18] ;  /* 0x0000180001037983 */ /* 0x004ea20000100800 */
[----:B------:R-:W-:-:S05]  /*1bd20*/  VIADD R18, R17, 0xfffffffe ;  /* 0xfffffffe11127836 */ /* 0x000fca0000000000 */
[----:B--2---:R-:W-:-:S13]  /*1bd30*/  ISETP.GE.AND P0, PT, R18, R3, PT ;  /* 0x000000031200720c */ /* 0x004fda0003f06270 */
[----:B------:R-:W-:Y:S05]  /*1bd40*/  @!P0 BRA `(.L_x_6522) ;  /* 0x0000001000148947 */ /* 0x000fea0003800000 */
[----:B------:R0:W5:Y:S04]  /*1bd50*/  LDL.LU R6, [R1] ;  /* 0x0000000001067983 */ /* 0x0001680000300800 */
[----:B------:R0:W5:Y:S02]  /*1bd60*/  LDL.LU R7, [R1+0x4] ;  /* 0x0000040001077983 */ /* 0x0001640000300800 */
.L_x_6542:
        /* <DEDUP_REMOVED lines=26> */
[----:B------:R-:W-:Y:S01]  /*1bf10*/  IMAD R8, R4, R8, R18 ;  /* 0x0000000804087224 */ /* 0x000fe200078e0212 */
[----:B------:R-:W-:Y:S01]  /*1bf20*/  LEA R4, P0, R2, UR4, 0x2 ;  /* 0x0000000402047c11 */ /* 0x000fe2000f8010ff */
[----:B---3--:R-:W-:-:S04]  /*1bf30*/  IMAD R0, R5, UR6, RZ ;  /* 0x0000000605007c24 */ /* 0x008fc8000f8e02ff */
[----:B------:R-:W-:-:S04]  /*1bf40*/  IMAD R0, R21, UR7, R0 ;  /* 0x0000000715007c24 */ /* 0x000fc8000f8e0200 */
[----:B------:R-:W-:-:S05]  /*1bf50*/  IMAD.IADD R0, R0, 0x1, R3 ;  /* 0x0000000100007824 */ /* 0x000fca00078e0203 */
[----:B------:R-:W-:-:S05]  /*1bf60*/  LEA.HI.X R5, R2, UR5, R0, 0x2, P0 ;  /* 0x0000000502057c11 */ /* 0x000fca00080f1400 */
[----:B------:R3:W5:Y:S02]  /*1bf70*/  LDG.E R0, desc[UR50][R4.64] ;  /* 0x0000003204007981 */ /* 0x000764000c1e1900 */
.L_x_6525:
        /* <DEDUP_REMOVED lines=8> */
.L_x_6586:
[----:B------:R-:W-:Y:S05]  /*1c000*/  BSYNC B1 ;  /* 0x0000000000017941 */ /* 0x000fea0003800000 */
.L_x_6526:
        /* <DEDUP_REMOVED lines=9> */
.L_x_6529:
[----:B------:R-:W-:Y:S05]  /*1c0a0*/  BSYNC B1 ;  /* 0x0000000000017941 */ /* 0x000fea0003800000 */
.L_x_6528:
[----:B--2---:R-:W2:Y:S04]  /*1c0b0*/  LDL R9, [R1+0x8] ;  /* 0x0000080001097983 */ /* 0x004ea80000100800 */
[----:B------:R-:W3:Y:S04]  /*1c0c0*/  LDL R2, [R1] ;  /* 0x0000000001027983 */ /* 0x000ee80000100800 */
        /* <DEDUP_REMOVED lines=14> */
.L_x_6530:
        /* <DEDUP_REMOVED lines=12> */
.L_x_6587:
[----:B------:R-:W-:Y:S05]  /*1c270*/  BSYNC B1 ;  /* 0x0000000000017941 */ /* 0x000fea0003800000 */
.L_x_6531:
        /* <DEDUP_REMOVED lines=11> */
.L_x_6534:
[----:B------:R-:W-:Y:S05]  /*1c330*/  BSYNC B1 ;  /* 0x0000000000017941 */ /* 0x000fea0003800000 */
.L_x_6533:
        /* <DEDUP_REMOVED lines=10> */
.L_x_6535:
        /* <DEDUP_REMOVED lines=9> */
.L_x_6524:
[----:B------:R-:W-:Y:S05]  /*1c470*/  BSYNC B0 ;  /* 0x0000000000007941 */ /* 0x000fea0003800000 */
.L_x_6523:
[----:B------:R-:W-:-:S06]  /*1c480*/  UISETP.NE.AND UP0, UPT, UR42, 0x3, UPT ;  /* 0x000000032a00788c */ /* 0x000fcc000bf05270 */
[----:B------:R-:W-:-:S13]  /*1c490*/  PLOP3.LUT P0, PT, PT, PT, UP0, 0x80, 0x0 ;  /* 0x000000000000781c */ /* 0x000fda0003f0f008 */
[----:B------:R-:W-:Y:S05]  /*1c4a0*/  @!P0 BRA `(.L_x_6536) ;  /* 0x0000000000048947 */ /* 0x000fea0003800000 */
[----:B------:R-:W-:Y:S01]  /*1c4b0*/  BPT.TRAP 0x1 ;  /* 0x000000040000795c */ /* 0x000fe20000300000 */
.L_x_6536:
[----:B------:R-:W-:Y:S01]  /*1c4c0*/  IMAD.U32 R2, RZ, RZ, UR44 ;  /* 0x0000002cff027e24 */ /* 0x000fe2000f8e00ff */
[----:B------:R-:W-:Y:S01]  /*1c4d0*/  LEA R20, R6, UR41, 0x3 ;  /* 0x0000002906147c11 */ /* 0x000fe2000f8e18ff */
[----:B------:R-:W-:Y:S03]  /*1c4e0*/  BSSY B0, `(.L_x_6537) ;  /* 0x0000006000007945 */ /* 0x000fe60003800000 */
[----:B------:R-:W-:Y:S02]  /*1c4f0*/  ISETP.NE.AND P0, PT, R2, 0x3, PT ;  /* 0x000000030200780c */ /* 0x000fe40003f05270 */
[----:B------:R-:W-:-:S04]  /*1c500*/  LOP3.LUT R2, R7, 0x1, RZ, 0x3c, !PT ;  /* 0x0000000107027812 */ /* 0x000fc800078e3cff */
[----:B------:R-:W-:-:S04]  /*1c510*/  SHF.L.U32 R2, R2, 0x1f, RZ ;  /* 0x0000001f02027819 */ /* 0x000fc800000006ff */
[----:B------:R-:W3:Y:S02]  /*1c520*/  SYNCS.PHASECHK.TRANS64.TRYWAIT P2, [R20+URZ+0x2e870], R2 ;  /* 0x02e87002140075a7 */ /* 0x000ee4000804017f */
[----:B---3--:R-:W-:Y:S05]  /*1c530*/  @!P2 BRA `(.L_x_6538) ;  /* 0x000000280028a947 */ /* 0x008fea0003800000 */
.L_x_6588:
[----:B------:R-:W-:Y:S05]  /*1c540*/  BSYNC B0 ;  /* 0x0000000000007941 */ /* 0x000fea0003800000 */
.L_x_6537:
[----:B------:R-:W-:Y:S05]  /*1c550*/  @!P0 BRA `(.L_x_6539) ;  /* 0x0000000000048947 */ /* 0x000fea0003800000 */
[----:B------:R-:W-:Y:S01]  /*1c560*/  BPT.TRAP 0x1 ;  /* 0x000000040000795c */ /* 0x000fe20000300000 */
.L_x_6539:
[----:B---3--:R-:W-:Y:S01]  /*1c570*/  SHF.L.U32 R2, R7, 0x1f, RZ ;  /* 0x0000001f07027819 */ /* 0x008fe200000006ff */
[----:B------:R-:W-:-:S03]  /*1c580*/  IMAD R3, R6, 0x7000, RZ ;  /* 0x0000700006037824 */ /* 0x000fc600078e02ff */
[----:B------:R-:W3:Y:S02]  /*1c590*/  SYNCS.PHASECHK.TRANS64.TRYWAIT P2, [R20+URZ+0x2e860], R2 ;  /* 0x02e86002140075a7 */ /* 0x000ee4000804017f */
[----:B---3--:R-:W-:Y:S05]  /*1c5a0*/  @!P2 BRA `(.L_x_6540) ;  /* 0x000000280020a947 */ /* 0x008fea0003800000 */
.L_x_6589:
[----:B------:R-:W3:Y:S01]  /*1c5b0*/  LDL R13, [R1+0x20] ;  /* 0x00002000010d7983 */ /* 0x000ee20000100800 */
[----:B-1----:R-:W-:Y:S01]  /*1c5c0*/  LOP3.LUT R4, R3, R19, RZ, 0xfc, !PT ;  /* 0x0000001303047212 */ /* 0x002fe200078efcff */
[----:B------:R-:W-:Y:S05]  /*1c5d0*/  WARPSYNC.ALL ;  /* 0x0000000000007948 */ /* 0x000fea0003800000 */
[----:B------:R-:W1:Y:S01]  /*1c5e0*/  S2R R11, SR_TID.X ;  /* 0x00000000000b7919 */ /* 0x000e620000002100 */
[----:B------:R-:W-:Y:S02]  /*1c5f0*/  IMAD.MOV.U32 R14, RZ, RZ, 0x40 ;  /* 0x00000040ff0e7424 */ /* 0x000fe400078e00ff */
[----:B------:R-:W-:Y:S01]  /*1c600*/  IMAD.U32 R12, RZ, RZ, UR41 ;  /* 0x00000029ff0c7e24 */ /* 0x000fe2000f8e00ff */
[----:B------:R-:W4:Y:S03]  /*1c610*/  LDSM.16.MT88.4 R4, [R4+UR41+0xe400] ;  /* 0x00e400290404783b */ /* 0x000f260008004200 */
[----:B------:R-:W-:Y:S01]  /*1c620*/  VIADD R12, R12, 0x400 ;  /* 0x000004000c0c7836 */ /* 0x000fe20000000000 */
[----:B-1----:R-:W-:-:S04]  /*1c630*/  LOP3.LUT P2, RZ, R11, 0x4, RZ, 0xc0, !PT ;  /* 0x000000040bff7812 */ /* 0x002fc8000784c0ff */
[----:B------:R-:W-:-:S05]  /*1c640*/  SEL R14, R14, 0xffffffc0, !P2 ;  /* 0xffffffc00e0e7807 */ /* 0x000fca0005000000 */
[----:B------:R-:W-:Y:S01]  /*1c650*/  IMAD.IADD R14, R14, 0x1, R19 ;  /* 0x000000010e0e7824 */ /* 0x000fe200078e0213 */
[----:B----4-:R-:W-:-:S04]  /*1c660*/  PRMT R8, R4, 0x6420, R5 ;  /* 0x0000642004087816 */ /* 0x010fc80000000005 */
[----:B------:R-:W-:Y:S02]  /*1c670*/  IADD3 R17, R14, UR41, R3 ;  /* 0x000000290e117c10 */ /* 0x000fe4000fffe003 */
[----:B--2---:R-:W-:Y:S02]  /*1c680*/  PRMT R9, R4, 0x7531, R5 ;  /* 0x0000753104097816 */ /* 0x004fe40000000005 */
[C-C-:B------:R-:W-:Y:S02]  /*1c690*/  PRMT R10, R6.reuse, 0x6420, R7.reuse ;  /* 0x00006420060a7816 */ /* 0x140fe40000000007 */
[----:B------:R-:W-:Y:S02]  /*1c6a0*/  PRMT R11, R6, 0x7531, R7 ;  /* 0x00007531060b7816 */ /* 0x000fe40000000007 */
[----:B------:R-:W1:Y:S01]  /*1c6b0*/  LDSM.16.MT88.4 R4, [R17+0xe400] ;  /* 0x00e400001104783b */ /* 0x000e620000004200 */
[----:B---3--:R-:W-:-:S05]  /*1c6c0*/  IADD3 R2, R12, R3, R13 ;  /* 0x000000030c027210 */ /* 0x008fca0007ffe00d */
        /* <DEDUP_REMOVED lines=98> */
.L_x_6541:
[----:B--2---:R-:W2:Y:S01]  /*1ccf0*/  LDL R2, [R1+0x18] ;  /* 0x0000180001027983 */ /* 0x004ea20000100800 */
[----:B-1----:R1:W-:Y:S03]  /*1cd00*/  SYNCS.ARRIVE.TRANS64.A1T0 RZ, [R20+URZ+0x2e850], RZ ;  /* 0x02e850ff14ff79a7 */ /* 0x0023e6000810003f */
[----:B------:R3:W5:Y:S04]  /*1cd10*/  LDL R6, [R1] ;  /* 0x0000000001067983 */ /* 0x0007680000100800 */
[----:B------:R3:W5:Y:S01]  /*1cd20*/  LDL R7, [R1+0x4] ;  /* 0x0000040001077983 */ /* 0x0007620000100800 */
[----:B-1----:R-:W-:-:S05]  /*1cd30*/  @!P1 VIADD R20, R20, 0x2e880 ;  /* 0x0002e88014149836 */ /* 0x002fca0000000000 */
[----:B------:R-:W-:Y:S01]  /*1cd40*/  @!P1 PRMT R20, RZ, 0x654, R20 ;  /* 0x00000654ff149816 */ /* 0x000fe20000000014 */
[----:B------:R-:W-:Y:S06]  /*1cd50*/  BAR.SYNC.DEFER_BLOCKING 0x2, 0x80 ;  /* 0x0082000000007b1d */ /* 0x000fec0000010000 */
[----:B------:R3:W-:Y:S01]  /*1cd60*/  @!P1 SYNCS.ARRIVE.TRANS64.RED.A1T0 RZ, [R20+URZ], RZ ;  /* 0x000000ff14ff99a7 */ /* 0x0007e2000810043f */
[C---:B--2---:R-:W-:Y:S01]  /*1cd70*/  ISETP.GT.AND P0, PT, R18.reuse, R2, PT ;  /* 0x000000021200720c */ /* 0x044fe20003f04270 */
[----:B------:R-:W-:-:S12]  /*1cd80*/  VIADD R18, R18, 0xffffffff ;  /* 0xffffffff12127836 */ /* 0x000fd80000000000 */
[----:B---3--:R-:W-:Y:S05]  /*1cd90*/  @P0 BRA `(.L_x_6542) ;  /* 0xffffffec00f40947 */ /* 0x008fea000383ffff */
.L_x_6522:
[----:B------:R-:W-:Y:S04]  /*1cda0*/  BSSY B0, `(.L_x_6543) ;  /* 0x000000f000007945 */ /* 0x000fe80003800000 */
[----:B------:R-:W-:Y:S05]  /*1cdb0*/  @P1 BRA `(.L_x_6544) ;  /* 0x0000000000341947 */ /* 0x000fea0003800000 */
[----:B------:R-:W2:Y:S01]  /*1cdc0*/  S2R R5, SR_LANEID ;  /* 0x0000000000057919 */ /* 0x000ea20000000000 */
[----:B------:R-:W-:Y:S01]  /*1cdd0*/  VOTEU.ANY UR4, UPT, PT ;  /* 0x0000000000047886 */ /* 0x000fe200038e0100 */
[----:B------:R-:W3:Y:S01]  /*1cde0*/  LDC.64 R2, c[0x0][0xc38] ;  /* 0x00030e00ff027b82 */ /* 0x000ee20000000a00 */
[----:B------:R-:W2:Y:S02]  /*1cdf0*/  FLO.U32 R0, UR4 ;  /* 0x0000000400007d00 */ /* 0x000ea400080e0000 */
[----:B--2---:R-:W-:-:S06]  /*1ce00*/  ISETP.EQ.U32.AND P0, PT, R0, R5, PT ;  /* 0x000000050000720c */ /* 0x004fcc0003f02070 */
[----:B------:R-:W3:Y:S07]  /*1ce10*/  POPC R5, UR4 ;  /* 0x0000000400057d09 */ /* 0x000eee0008000000 */
[----:B---3--:R-:W2:Y:S01]  /*1ce20*/  @P0 ATOMG.E.ADD.STRONG.GPU PT, R3, desc[UR50][R2.64], R5 ;  /* 0x00000005020309a8 */ /* 0x008ea200081ee1f2 */
[----:B-1----:R-:W1:Y:S02]  /*1ce30*/  S2R R4, SR_LTMASK ;  /* 0x0000000000047919 */ /* 0x002e640000003900 */
[----:B-1----:R-:W-:-:S04]  /*1ce40*/  LOP3.LUT R4, R4, UR4, RZ, 0xc0, !PT ;  /* 0x0000000404047c12 */ /* 0x002fc8000f8ec0ff */
[----:B-----5:R-:W1:Y:S01]  /*1ce50*/  POPC R7, R4 ;  /* 0x0000000400077309 */ /* 0x020e620000000000 */
[----:B--2---:R-:W1:Y:S02]  /*1ce60*/  SHFL.IDX PT, R0, R3, R0, 0x1f ;  /* 0x00001f0003007589 */ /* 0x004e6400000e0000 */
[----:B-1----:R-:W-:-:S05]  /*1ce70*/  IADD3 R0, R0, UR43, R7 ;  /* 0x0000002b00007c10 */ /* 0x002fca000fffe007 */
[----:B------:R2:W-:Y:S02]  /*1ce80*/  STL [R1+0x10], R0 ;  /* 0x0000100001007387 */ /* 0x0005e40000100800 */
.L_x_6544:
[----:B------:R-:W-:Y:S05]  /*1ce90*/  BSYNC B0 ;  /* 0x0000000000007941 */ /* 0x000fea0003800000 */
.L_x_6543:
[----:B------:R-:W-:-:S06]  /*1cea0*/  UISETP.NE.AND UP0, UPT, UR42, 0x3, UPT ;  /* 0x000000032a00788c */ /* 0x000fcc000bf05270 */
[----:B------:R-:W-:-:S13]  /*1ceb0*/  PLOP3.LUT P0, PT, PT, PT, UP0, 0x80, 0x0 ;  /* 0x000000000000781c */ /* 0x000fda0003f0f008 */
[----:B------:R-:W-:Y:S05]  /*1cec0*/  @!P0 BRA `(.L_x_6545) ;  /* 0x0000000000048947 */ /* 0x000fea0003800000 */
[----:B------:R-:W-:Y:S01]  /*1ced0*/  BPT.TRAP 0x1 ;  /* 0x000000040000795c */ /* 0x000fe20000300000 */
.L_x_6545:
[----:B--2---:R-:W2:Y:S04]  /*1cee0*/  LDL R0, [R1+0x4] ;  /* 0x0000040001007983 */ /* 0x004ea80000100800 */
[----:B------:R-:W3:Y:S01]  /*1cef0*/  LDL R2, [R1] ;  /* 0x0000000001027983 */ /* 0x000ee20000100800 */
        /* <DEDUP_REMOVED lines=8> */
.L_x_6590:
[----:B------:R-:W-:Y:S05]  /*1cf80*/  BSYNC B0 ;  /* 0x0000000000007941 */ /* 0x000fea0003800000 */
.L_x_6546:
[----:B------:R-:W-:Y:S05]  /*1cf90*/  @!P2 BRA `(.L_x_6548) ;  /* 0x000000000004a947 */ /* 0x000fea0003800000 */
[----:B------:R-:W-:Y:S01]  /*1cfa0*/  BPT.TRAP 0x1 ;  /* 0x000000040000795c */ /* 0x000fe20000300000 */
.L_x_6548:
[----:B--2---:R-:W2:Y:S02]  /*1cfb0*/  LDL R0, [R1+0x4] ;  /* 0x0000040001007983 */ /* 0x004ea40000100800 */
[----:B--2---:R-:W-:-:S04]  /*1cfc0*/  SHF.L.U32 R0, R0, 0x1f, RZ ;  /* 0x0000001f00007819 */ /* 0x004fc800000006ff */
[----:B------:R-:W2:Y:S02]  /*1cfd0*/  SYNCS.PHASECHK.TRANS64.TRYWAIT P0, [R17+URZ+0x2e860], R0 ;  /* 0x02e86000110075a7 */ /* 0x000ea4000800017f */
[----:B--2---:R-:W-:Y:S05]  /*1cfe0*/  @!P0 BRA `(.L_x_6549) ;  /* 0x0000001c00b88947 */ /* 0x004fea0003800000 */
.L_x_6591:
        /* <DEDUP_REMOVED lines=104> */
.L_x_6550:
        /* <DEDUP_REMOVED lines=13> */
.L_x_6506:
[----:B------:R-:W-:Y:S05]  /*1d740*/  BSYNC B6 ;  /* 0x0000000000067941 */ /* 0x000fea0003800000 */
.L_x_6504:
[----:B------:R-:W-:-:S13]  /*1d750*/  LOP3.LUT P0, RZ, R16, 0x2, RZ, 0xc0, !PT ;  /* 0x0000000210ff7812 */ /* 0x000fda000780c0ff */
[----:B------:R-:W-:Y:S05]  /*1d760*/  @!P0 BRA `(.L_x_6551) ;  /* 0x0000000000308947 */ /* 0x000fea0003800000 */
[----:B------:R-:W3:Y:S08]  /*1d770*/  S2UR UR5, SR_CgaCtaId ;  /* 0x00000000000579c3 */ /* 0x000ef00000008800 */
[----:B------:R-:W-:Y:S06]  /*1d780*/  BAR.SYNC.DEFER_BLOCKING 0x5, 0x180 ;  /* 0x0146000000007b1d */ /* 0x000fec0000010000 */
[----:B------:R-:W-:-:S02]  /*1d790*/  UMOV UR4, 0x400 ;  /* 0x0000040000047882 */ /* 0x000fc40000000000 */
[----:B---3--:R-:W-:-:S09]  /*1d7a0*/  ULEA UR4, UR5, UR4, 0x18 ;  /* 0x0000000405047291 */ /* 0x008fd2000f8ec03f */
[----:B------:R-:W3:Y:S04]  /*1d7b0*/  LDS.128 R4, [UR4+0x2e8d0] ;  /* 0x02e8d004ff047984 */ /* 0x000ee80008000c00 */
[----:B---3--:R3:W-:Y:S01]  /*1d7c0*/  STL.64 [R1+0x10], R4 ;  /* 0x0000100401007387 */ /* 0x0087e20000100a00 */
[----:B------:R-:W-:Y:S02]  /*1d7d0*/  IMAD.MOV.U32 R2, RZ, RZ, R7 ;  /* 0x000000ffff027224 */ /* 0x000fe400078e0007 */
[----:B-12---:R-:W-:-:S03]  /*1d7e0*/  IMAD.MOV.U32 R0, RZ, RZ, R6 ;  /* 0x000000ffff007224 */ /* 0x006fc600078e0006 */
[----:B------:R-:W-:Y:S02]  /*1d7f0*/  R2UR UR45, R2 ;  /* 0x00000000022d72ca */ /* 0x000fe400000e0000 */
[----:B------:R-:W-:Y:S01]  /*1d800*/  R2UR UR38, R0 ;  /* 0x00000000002672ca */ /* 0x000fe200000e0000 */
[----:B------:R-:W-:Y:S06]  /*1d810*/  BAR.ARV 0x4, 0x180 ;  /* 0x0106000000007b1d */ /* 0x000fec0000002000 */
[----:B------:R-:W-:Y:S08]  /*1d820*/  BRA `(.L_x_6552) ;  /* 0x0000000800d07947 */ /* 0x000ff00003800000 */
.L_x_6551:
[----:B------:R-:W3:Y:S01]  /*1d830*/  S2R R2, SR_TID.X ;  /* 0x0000000000027919 */ /* 0x000ee20000002100 */
[----:B------:R-:W-:Y:S01]  /*1d840*/  ULDC UR4, c[0x0][0xc14] ;  /* 0x0003050000047ab9 */ /* 0x000fe20000000800 */
[----:B-12---:R-:W2:Y:S01]  /*1d850*/  LDL.LU R0, [R1+0x10] ;  /* 0x0000100001007983 */ /* 0x006ea20000300800 */
[----:B---3--:R-:W-:-:S04]  /*1d860*/  LOP3.LUT R8, R2, 0x1f, RZ, 0xc0, !PT ;  /* 0x0000001f02087812 */ /* 0x008fc800078ec0ff */
        /* <DEDUP_REMOVED lines=37> */
.L_x_6557:
        /* <DEDUP_REMOVED lines=14> */
.L_x_6556:
[----:B------:R-:W-:Y:S05]  /*1dba0*/  BSYNC B0 ;  /* 0x0000000000007941 */ /* 0x000fea0003800000 */
.L_x_6555:
        /* <DEDUP_REMOVED lines=21> */
.L_x_6553:
        /* <DEDUP_REMOVED lines=21> */
.L_x_6558:
        /* <DEDUP_REMOVED lines=63> */
.L_x_6554:
[----:B------:R1:W-:Y:S01]  /*1e240*/  STL [R1+0x10], R0 ;  /* 0x0000100001007387 */ /* 0x0003e20000100800 */
[----:B------:R-:W-:Y:S01]  /*1e250*/  ULDC UR45, c[0x0][0xc14] ;  /* 0x00030500002d7ab9 */ /* 0x000fe20000000800 */
[----:B------:R-:W-:Y:S02]  /*1e260*/  UMOV UR38, URZ ;  /* 0x0000003f00267c82 */ /* 0x000fe40008000000 */
[----:B------:R1:W-:Y:S03]  /*1e270*/  STL [R1+0x14], RZ ;  /* 0x000014ff01007387 */ /* 0x0003e60000100800 */
.L_x_6559:
        /* <DEDUP_REMOVED lines=15> */
.L_x_6552:
[----:B------:R-:W-:Y:S02]  /*1e370*/  ULDC UR4, c[0x0][0xc14] ;  /* 0x0003050000047ab9 */ /* 0x000fe40000000800 */
[----:B------:R-:W-:-:S06]  /*1e380*/  UISETP.GE.AND UP0, UPT, UR45, UR4, UPT ;  /* 0x000000042d00728c */ /* 0x000fcc000bf06270 */
[----:B------:R-:W-:-:S13]  /*1e390*/  PLOP3.LUT P0, PT, PT, PT, UP0, 0x80, 0x0 ;  /* 0x000000000000781c */ /* 0x000fda0003f0f008 */
[----:B------:R-:W-:Y:S05]  /*1e3a0*/  @!P0 BRA `(.L_x_6560) ;  /* 0xffffffc0001c8947 */ /* 0x000fea000383ffff */
.L_x_6494:
[----:B-1----:R-:W2:Y:S01]  /*1e3b0*/  LDL.LU R0, [R1+0x24] ;  /* 0x0000240001007983 */ /* 0x002ea20000300800 */
[----:B------:R-:W-:Y:S01]  /*1e3c0*/  BSSY B0, `(.L_x_6561) ;  /* 0x000000b000007945 */ /* 0x000fe20003800000 */
[----:B---3--:R-:W1:Y:S01]  /*1e3d0*/  S2R R5, SR_CgaCtaId ;  /* 0x0000000000057919 */ /* 0x008e620000008800 */
        /* <DEDUP_REMOVED lines=9> */
.L_x_6592:
[----:B------:R-:W-:Y:S05]  /*1e470*/  BSYNC B0 ;  /* 0x0000000000007941 */ /* 0x000fea0003800000 */
.L_x_6561:
[----:B------:R-:W-:-:S03]  /*1e480*/  UMOV UR4, 0xffffffff ;  /* 0xffffffff00047882 */ /* 0x000fc60000000000 */
[----:B------:R-:W-:Y:S05]  /*1e490*/  BRA.DIV UR4, `(.L_x_6563) ;  /* 0x0000000a04b47947 */ /* 0x000fea000b800000 */
[----:B------:R-:W2:Y:S02]  /*1e4a0*/  S2R R2, SR_TID.X ;  /* 0x0000000000027919 */ /* 0x000ea40000002100 */
[----:B--2---:R-:W-:-:S04]  /*1e4b0*/  SHF.R.U32.HI R2, RZ, 0x5, R2 ;  /* 0x00000005ff027819 */ /* 0x004fc80000011602 */
[----:B------:R-:W-:-:S05]  /*1e4c0*/  LOP3.LUT R2, R2, 0x3, RZ, 0xc0, !PT ;  /* 0x0000000302027812 */ /* 0x000fca00078ec0ff */
[----:B------:R2:W3:Y:S02]  /*1e4d0*/  SHFL.IDX PT, R14, R2, RZ, 0x1f ;  /* 0x00001fff020e7589 */ /* 0x0004e400000e0000 */
.L_x_6595:
[----:B---3--:R-:W-:Y:S01]  /*1e4e0*/  ISETP.NE.AND P0, PT, R14, RZ, PT ;  /* 0x000000ff0e00720c */ /* 0x008fe20003f05270 */
[----:B------:R-:W-:-:S12]  /*1e4f0*/  BSSY B0, `(.L_x_6564) ;  /* 0x000002e000007945 */ /* 0x000fd80003800000 */
[----:B------:R-:W-:Y:S05]  /*1e500*/  @P0 BRA `(.L_x_6565) ;  /* 0x0000000000b00947 */ /* 0x000fea0003800000 */
[----:B------:R-:W-:-:S03]  /*1e510*/  UMOV UR4, 0xffffffff ;  /* 0xffffffff00047882 */ /* 0x000fc60000000000 */
[----:B------:R-:W-:Y:S05]  /*1e520*/  BRA.DIV UR4, `(.L_x_6566) ;  /* 0x0000000a04c47947 */ /* 0x000fea000b800000 */
[----:B------:R-:W-:-:S13]  /*1e530*/  ELECT P6, URZ, PT ;  /* 0x00000000003f782f */ /* 0x000fda00038c0000 */
.L_x_6598:
[----:B------:R-:W-:Y:S05]  /*1e540*/  @!P6 BRA `(.L_x_6565) ;  /* 0x0000000000a0e947 */ /* 0x000fea0003800000 */
[----:B------:R-:W-:-:S06]  /*1e550*/  ULOP3.LUT UR4, UR40, 0x2, URZ, 0xfc, !UPT ;  /* 0x0000000228047892 */ /* 0x000fcc000f8efc3f */
[----:B--2---:R-:W-:-:S05]  /*1e560*/  IMAD.U32 R2, RZ, RZ, UR4 ;  /* 0x00000004ff027e24 */ /* 0x004fca000f8e00ff */
[----:B------:R-:W-:-:S13]  /*1e570*/  ISETP.NE.AND P0, PT, R2, 0x3, PT ;  /* 0x000000030200780c */ /* 0x000fda0003f05270 */
[----:B------:R-:W-:Y:S05]  /*1e580*/  @!P0 BRA `(.L_x_6567) ;  /* 0x0000000000048947 */ /* 0x000fea0003800000 */
[----:B------:R-:W-:Y:S01]  /*1e590*/  BPT.TRAP 0x1 ;  /* 0x000000040000795c */ /* 0x000fe20000300000 */
.L_x_6567:
        /* <DEDUP_REMOVED lines=14> */
.L_x_6599:
[----:B------:R-:W2:Y:S02]  /*1e680*/  SYNCS.PHASECHK.TRANS64.TRYWAIT P1, [R7+URZ], R2 ;  /* 0x00000002070075a7 */ /* 0x000ea4000802017f */
[----:B--2---:R-:W-:Y:S05]  /*1e690*/  @!P1 BRA `(.L_x_6569) ;  /* 0x00000008009c9947 */ /* 0x004fea0003800000 */
.L_x_6600:
[----:B------:R-:W-:Y:S05]  /*1e6a0*/  @!P0 BRA `(.L_x_6570) ;  /* 0x0000000000048947 */ /* 0x000fea0003800000 */
[----:B------:R-:W-:Y:S01]  /*1e6b0*/  BPT.TRAP 0x1 ;  /* 0x000000040000795c */ /* 0x000fe20000300000 */
.L_x_6570:
[----:B------:R-:W3:Y:S02]  /*1e6c0*/  LDL.LU R4, [R1] ;  /* 0x0000000001047983 */ /* 0x000ee40000300800 */
[----:B---3--:R-:W-:-:S04]  /*1e6d0*/  IMAD R4, R4, 0x8, R0 ;  /* 0x0000000804047824 */ /* 0x008fc800078e0200 */
[----:B------:R-:W3:Y:S02]  /*1e6e0*/  SYNCS.PHASECHK.TRANS64.TRYWAIT P1, [R4+URZ+0x2e860], R5 ;  /* 0x02e86005040075a7 */ /* 0x000ee4000802017f */
[----:B---3--:R-:W-:Y:S05]  /*1e6f0*/  @!P1 BRA `(.L_x_6571) ;  /* 0x0000000800989947 */ /* 0x008fea0003800000 */
.L_x_6601:
[----:B------:R-:W-:Y:S05]  /*1e700*/  @!P0 BRA `(.L_x_6572) ;  /* 0x0000000000048947 */ /* 0x000fea0003800000 */
[----:B------:R-:W-:Y:S01]  /*1e710*/  BPT.TRAP 0x1 ;  /* 0x000000040000795c */ /* 0x000fe20000300000 */
.L_x_6572:
[----:B------:R-:W-:-:S04]  /*1e720*/  IMAD R3, R3, 0x8, R0 ;  /* 0x0000000803037824 */ /* 0x000fc800078e0200 */
[----:B------:R-:W4:Y:S02]  /*1e730*/  SYNCS.PHASECHK.TRANS64.TRYWAIT P1, [R3+URZ+0x2e860], R2 ;  /* 0x02e86002030075a7 */ /* 0x000f24000802017f */
[----:B----4-:R-:W-:Y:S05]  /*1e740*/  @!P1 BRA `(.L_x_6573) ;  /* 0x0000000800989947 */ /* 0x010fea0003800000 */
.L_x_6602:
[----:B------:R-:W-:Y:S05]  /*1e750*/  @!P0 BRA `(.L_x_6574) ;  /* 0x0000000000048947 */ /* 0x000fea0003800000 */
[----:B------:R-:W-:Y:S01]  /*1e760*/  BPT.TRAP 0x1 ;  /* 0x000000040000795c */ /* 0x000fe20000300000 */
.L_x_6574:
[----:B------:R-:W5:Y:S02]  /*1e770*/  SYNCS.PHASECHK.TRANS64.TRYWAIT P0, [R4+URZ+0x2e880], R5 ;  /* 0x02e88005040075a7 */ /* 0x000f64000800017f */
[----:B-----5:R-:W-:Y:S05]  /*1e780*/  @!P0 BRA `(.L_x_6575) ;  /* 0x00000008009c8947 */ /* 0x020fea0003800000 */
.L_x_6576:
[----:B------:R0:W0:Y:S02]  /*1e790*/  SYNCS.PHASECHK.TRANS64.TRYWAIT P0, [R3+URZ+0x2e880], R2 ;  /* 0x02e88002030075a7 */ /* 0x000024000800017f */
[----:B0-----:R-:W-:Y:S05]  /*1e7a0*/  @!P0 NANOSLEEP.SYNCS 0x989680 ;  /* 0x009896800000895d */ /* 0x001fea0003900000 */
[----:B------:R-:W0:Y:S02]  /*1e7b0*/  @!P0 SYNCS.PHASECHK.TRANS64 P0, [R3+URZ+0x2e880], R2 ;  /* 0x02e88002030085a7 */ /* 0x000e24000800007f */
[----:B0-----:R-:W-:Y:S05]  /*1e7c0*/  @!P0 BRA `(.L_x_6576) ;  /* 0xfffffffc00f08947 */ /* 0x001fea000383ffff */
.L_x_6565:
[----:B------:R-:W-:Y:S05]  /*1e7d0*/  BSYNC B0 ;  /* 0x0000000000007941 */ /* 0x000fea0003800000 */
.L_x_6564:
[----:B------:R-:W-:Y:S05]  /*1e7e0*/  EXIT ;  /* 0x000000000000794d */ /* 0x000fea0003800000 */
.L_x_6392:
[----:B0-----:R-:W-:-:S04]  /*1e7f0*/  IMAD.U32 R3, RZ, RZ, UR41 ;  /* 0x00000029ff037e24 */ /* 0x001fc8000f8e00ff */
[----:B------:R0:W1:Y:S03]  /*1e800*/  SYNCS.PHASECHK.TRANS64.TRYWAIT P1, [R3+URZ+0x2e800], R0 ;  /* 0x02e80000030075a7 */ /* 0x000066000802017f */
[----:B-1----:R-:W-:Y:S05]  /*1e810*/  @!P1 NANOSLEEP.SYNCS 0x989680 ;  /* 0x009896800000995d */ /* 0x002fea0003900000 */
[----:B------:R-:W1:Y:S02]  /*1e820*/  @!P1 SYNCS.PHASECHK.TRANS64 P1, [R3+URZ+0x2e800], R0 ;  /* 0x02e80000030095a7 */ /* 0x000e64000802007f */
[----:B-1----:R-:W-:Y:S05]  /*1e830*/  @!P1 BRA `(.L_x_6392) ;  /* 0xfffffffc00ec9947 */ /* 0x002fea000383ffff */
[----:B------:R-:W-:Y:S05]  /*1e840*/  BRA `(.L_x_6577) ;  /* 0xfffffe3400747947 */ /* 0x000fea000383ffff */
.L_x_6396:
[----:B-1----:R1:W2:Y:S02]  /*1e850*/  SYNCS.PHASECHK.TRANS64.TRYWAIT P1, [R3+URZ+0x2e830], R0 ;  /* 0x02e83000030075a7 */ /* 0x0022a4000802017f */
[----:B--2---:R-:W-:Y:S05]  /*1e860*/  @!P1 NANOSLEEP.SYNCS 0x989680 ;  /* 0x009896800000995d */ /* 0x004fea0003900000 */
[----:B------:R-:W2:Y:S02]  /*1e870*/  @!P1 SYNCS.PHASECHK.TRANS64 P1, [R3+URZ+0x2e830], R0 ;  /* 0x02e83000030095a7 */ /* 0x000ea4000802007f */
[----:B--2---:R-:W-:Y:S05]  /*1e880*/  @!P1 BRA `(.L_x_6396) ;  /* 0xfffffffc00f09947 */ /* 0x004fea000383ffff */
[----:B------:R-:W-:Y:S05]  /*1e890*/  BRA `(.L_x_6395) ;  /* 0xfffffe3400907947 */ /* 0x000fea000383ffff */
.L_x_6412:
[----:B-1----:R-:W-:-:S04]  /*1e8a0*/  IMAD.U32 R15, RZ, RZ, UR6 ;  /* 0x00000006ff0f7e24 */ /* 0x002fc8000f8e00ff */
[----:B------:R1:W2:Y:S03]  /*1e8b0*/  SYNCS.PHASECHK.TRANS64.TRYWAIT P1, [R15+URZ+0x2e830], R12 ;  /* 0x02e8300c0f0075a7 */ /* 0x0002a6000802017f */
[----:B--2---:R-:W-:Y:S05]  /*1e8c0*/  @!P1 NANOSLEEP.SYNCS 0x989680 ;  /* 0x009896800000995d */ /* 0x004fea0003900000 */
[----:B------:R-:W2:Y:S02]  /*1e8d0*/  @!P1 SYNCS.PHASECHK.TRANS64 P1, [R15+URZ+0x2e830], R12 ;  /* 0x02e8300c0f0095a7 */ /* 0x000ea4000802007f */
[----:B--2---:R-:W-:Y:S05]  /*1e8e0*/  @!P1 BRA `(.L_x_6412) ;  /* 0xfffffffc00ec9947 */ /* 0x004fea000383ffff */
[----:B------:R-:W-:Y:S05]  /*1e8f0*/  BRA `(.L_x_6409) ;  /* 0xfffffe8800a87947 */ /* 0x000fea000383ffff */
.L_x_6416:
[----:B-1----:R-:W-:-:S04]  /*1e900*/  IMAD.U32 R15, RZ, RZ, UR6 ;  /* 0x00000006ff0f7e24 */ /* 0x002fc8000f8e00ff */
[----:B------:R1:W2:Y:S03]  /*1e910*/  SYNCS.PHASECHK.TRANS64.TRYWAIT P1, [R15+URZ+0x2e850], R12 ;  /* 0x02e8500c0f0075a7 */ /* 0x0002a6000802017f */
[----:B--2---:R-:W-:Y:S05]  /*1e920*/  @!P1 NANOSLEEP.SYNCS 0x989680 ;  /* 0x009896800000995d */ /* 0x004fea0003900000 */
[----:B------:R-:W2:Y:S02]  /*1e930*/  @!P1 SYNCS.PHASECHK.TRANS64 P1, [R15+URZ+0x2e850], R12 ;  /* 0x02e8500c0f0095a7 */ /* 0x000ea4000802007f */
[----:B--2---:R-:W-:Y:S05]  /*1e940*/  @!P1 BRA `(.L_x_6416) ;  /* 0xfffffffc00ec9947 */ /* 0x004fea000383ffff */
[----:B------:R-:W-:Y:S05]  /*1e950*/  BRA `(.L_x_6413) ;  /* 0xfffffe9400987947 */ /* 0x000fea000383ffff */
.L_x_6434:
[----:B-1----:R-:W-:-:S04]  /*1e960*/  IMAD.U32 R3, RZ, RZ, UR6 ;  /* 0x00000006ff037e24 */ /* 0x002fc8000f8e00ff */
[----:B------:R1:W2:Y:S03]  /*1e970*/  SYNCS.PHASECHK.TRANS64.TRYWAIT P1, [R3+URZ+0x2e830], R0 ;  /* 0x02e83000030075a7 */ /* 0x0002a6000802017f */
[----:B--2---:R-:W-:Y:S05]  /*1e980*/  @!P1 NANOSLEEP.SYNCS 0x989680 ;  /* 0x009896800000995d */ /* 0x004fea0003900000 */
[----:B------:R-:W2:Y:S02]  /*1e990*/  @!P1 SYNCS.PHASECHK.TRANS64 P1, [R3+URZ+0x2e830], R0 ;  /* 0x02e83000030095a7 */ /* 0x000ea4000802007f */
[----:B--2---:R-:W-:Y:S05]  /*1e9a0*/  @!P1 BRA `(.L_x_6434) ;  /* 0xfffffffc00ec9947 */ /* 0x004fea000383ffff */
[----:B------:R-:W-:Y:S05]  /*1e9b0*/  BRA `(.L_x_6431) ;  /* 0xfffffee800187947 */ /* 0x000fea000383ffff */
.L_x_6438:
[----:B-1----:R-:W-:-:S04]  /*1e9c0*/  IMAD.U32 R3, RZ, RZ, UR6 ;  /* 0x00000006ff037e24 */ /* 0x002fc8000f8e00ff */
[----:B------:R1:W2:Y:S03]  /*1e9d0*/  SYNCS.PHASECHK.TRANS64.TRYWAIT P1, [R3+URZ+0x2e850], R0 ;  /* 0x02e85000030075a7 */ /* 0x0002a6000802017f */
[----:B--2---:R-:W-:Y:S05]  /*1e9e0*/  @!P1 NANOSLEEP.SYNCS 0x989680 ;  /* 0x009896800000995d */ /* 0x004fea0003900000 */
[----:B------:R-:W2:Y:S02]  /*1e9f0*/  @!P1 SYNCS.PHASECHK.TRANS64 P1, [R3+URZ+0x2e850], R0 ;  /* 0x02e85000030095a7 */ /* 0x000ea4000802007f */
[----:B--2---:R-:W-:Y:S05]  /*1ea00*/  @!P1 BRA `(.L_x_6438) ;  /* 0xfffffffc00ec9947 */ /* 0x004fea000383ffff */
[----:B------:R-:W-:Y:S05]  /*1ea10*/  BRA `(.L_x_6435) ;  /* 0xfffffef400087947 */ /* 0x000fea000383ffff */
.L_x_6445:
[----:B-1----:R-:W-:-:S04]  /*1ea20*/  IMAD.U32 R3, RZ, RZ, UR6 ;  /* 0x00000006ff037e24 */ /* 0x002fc8000f8e00ff */
[----:B------:R1:W2:Y:S03]  /*1ea30*/  SYNCS.PHASECHK.TRANS64.TRYWAIT P1, [R3+URZ+0x2e830], R0 ;  /* 0x02e83000030075a7 */ /* 0x0002a6000802017f */
[----:B--2---:R-:W-:Y:S05]  /*1ea40*/  @!P1 NANOSLEEP.SYNCS 0x989680 ;  /* 0x009896800000995d */ /* 0x004fea0003900000 */
[----:B------:R-:W2:Y:S02]  /*1ea50*/  @!P1 SYNCS.PHASECHK.TRANS64 P1, [R3+URZ+0x2e830], R0 ;  /* 0x02e83000030095a7 */ /* 0x000ea4000802007f */
[----:B--2---:R-:W-:Y:S05]  /*1ea60*/  @!P1 BRA `(.L_x_6445) ;  /* 0xfffffffc00ec9947 */ /* 0x004fea000383ffff */
[----:B------:R-:W-:Y:S05]  /*1ea70*/  BRA `(.L_x_6442) ;  /* 0xffffff1c00947947 */ /* 0x000fea000383ffff */
.L_x_6449:
[----:B-1----:R-:W-:-:S04]  /*1ea80*/  IMAD.U32 R3, RZ, RZ, UR6 ;  /* 0x00000006ff037e24 */ /* 0x002fc8000f8e00ff */
[----:B------:R1:W2:Y:S03]  /*1ea90*/  SYNCS.PHASECHK.TRANS64.TRYWAIT P1, [R3+URZ+0x2e850], R0 ;  /* 0x02e85000030075a7 */ /* 0x0002a6000802017f */
[----:B--2---:R-:W-:Y:S05]  /*1eaa0*/  @!P1 NANOSLEEP.SYNCS 0x989680 ;  /* 0x009896800000995d */ /* 0x004fea0003900000 */
[----:B------:R-:W2:Y:S02]  /*1eab0*/  @!P1 SYNCS.PHASECHK.TRANS64 P1, [R3+URZ+0x2e850], R0 ;  /* 0x02e85000030095a7 */ /* 0x000ea4000802007f */
[----:B--2---:R-:W-:Y:S05]  /*1eac0*/  @!P1 BRA `(.L_x_6449) ;  /* 0xfffffffc00ec9947 */ /* 0x004fea000383ffff */
[----:B------:R-:W-:Y:S05]  /*1ead0*/  BRA `(.L_x_6446) ;  /* 0xffffff2800847947 */ /* 0x000fea000383ffff */
.L_x_6463:
[----:B-1----:R-:W-:-:S04]  /*1eae0*/  IMAD.U32 R5, RZ, RZ, UR4 ;  /* 0x00000004ff057e24 */ /* 0x002fc8000f8e00ff */
[----:B------:R1:W2:Y:S03]  /*1eaf0*/  SYNCS.PHASECHK.TRANS64.TRYWAIT P1, [R5+URZ+0x2e850], R4 ;  /* 0x02e85004050075a7 */ /* 0x0002a6000802017f */
[----:B--2---:R-:W-:Y:S05]  /*1eb00*/  @!P1 NANOSLEEP.SYNCS 0x989680 ;  /* 0x009896800000995d */ /* 0x004fea0003900000 */
[----:B------:R-:W2:Y:S02]  /*1eb10*/  @!P1 SYNCS.PHASECHK.TRANS64 P1, [R5+URZ+0x2e850], R4 ;  /* 0x02e85004050095a7 */ /* 0x000ea4000802007f */
[----:B--2---:R-:W-:Y:S05]  /*1eb20*/  @!P1 BRA `(.L_x_6463) ;  /* 0xfffffffc00ec9947 */ /* 0x004fea000383ffff */
[----:B------:R-:W-:Y:S05]  /*1eb30*/  BRA `(.L_x_6462) ;  /* 0xffffff7800487947 */ /* 0x000fea000383ffff */
.L_x_6511:
[----:B------:R-:W-:Y:S02]  /*1eb40*/  IMAD.MOV.U32 R13, RZ, RZ, R4 ;  /* 0x000000ffff0d7224 */ /* 0x000fe400078e0004 */
[----:B------:R-:W-:Y:S02]  /*1eb50*/  IMAD.MOV.U32 R12, RZ, RZ, RZ ;  /* 0x000000ffff0c7224 */ /* 0x000fe400078e00ff */
[----:B------:R-:W-:Y:S02]  /*1eb60*/  IMAD.MOV.U32 R11, RZ, RZ, 0x1f ;  /* 0x0000001fff0b7424 */ /* 0x000fe400078e00ff */
[----:B------:R-:W-:-:S07]  /*1eb70*/  IMAD.MOV.U32 R15, RZ, RZ, -0x1 ;  /* 0xffffffffff0f7424 */ /* 0x000fce00078e00ff */
[----:B0-----:R-:W-:Y:S05]  /*1eb80*/  WARPSYNC.COLLECTIVE R15, `(.L_x_6578) ;  /* 0x000000000f087348 */ /* 0x001fea0003c00000 */
[----:B------:R1:W2:Y:S02]  /*1eb90*/  SHFL.IDX P6, R14, R13, R12, R11 ;  /* 0x0000000c0d0e7389 */ /* 0x0002a400000c000b */
[----:B012---:R-:W-:Y:S01]  /*1eba0*/  ENDCOLLECTIVE ;  /* 0x000000000000791b */ /* 0x007fe20003800000 */
.L_x_6578:
[----:B------:R-:W-:Y:S05]  /*1ebb0*/  BRA `(.L_x_6579) ;  /* 0xffffffc800847947 */ /* 0x000fea000383ffff */
.L_x_6513:
[----:B------:R-:W-:Y:S01]  /*1ebc0*/  BSSY B0, `(.L_x_6580) ;  /* 0x0000006000007945 */ /* 0x000fe20003800000 */
[----:B------:R-:W-:-:S07]  /*1ebd0*/  IMAD.MOV.U32 R15, RZ, RZ, -0x1 ;  /* 0xffffffffff0f7424 */ /* 0x000fce00078e00ff */
[----:B-1----:R-:W-:Y:S05]  /*1ebe0*/  WARPSYNC.COLLECTIVE R15, `(.L_x_6581) ;  /* 0x000000000f0c7348 */ /* 0x002fea0003c00000 */
[----:B------:R-:W-:Y:S02]  /*1ebf0*/  ELECT P6, UR62, PT ;  /* 0x00000000003e782f */ /* 0x000fe400038c0000 */
[----:B------:R-:W-:Y:S01]  /*1ec00*/  MOV R14, UR62 ;  /* 0x0000003e000e7c02 */ /* 0x000fe20008000f00 */
[----:B-1----:R-:W-:Y:S10]  /*1ec10*/  ENDCOLLECTIVE ;  /* 0x000000000000791b */ /* 0x002ff40003800000 */
.L_x_6581:
[----:B------:R-:W-:Y:S05]  /*1ec20*/  BSYNC B0 ;  /* 0x0000000000007941 */ /* 0x000fea0003800000 */
.L_x_6580:
[----:B------:R-:W-:Y:S05]  /*1ec30*/  BRA `(.L_x_6582) ;  /* 0xffffffc800807947 */ /* 0x000fea000383ffff */
.L_x_6516:
[----:B0-----:R0:W1:Y:S02]  /*1ec40*/  SYNCS.PHASECHK.TRANS64.TRYWAIT P2, [R4+URZ+0x2e880], R3 ;  /* 0x02e88003040075a7 */ /* 0x001064000804017f */
[----:B-1----:R-:W-:Y:S05]  /*1ec50*/  @!P2 NANOSLEEP.SYNCS 0x989680 ;  /* 0x009896800000a95d */ /* 0x002fea0003900000 */
[----:B------:R-:W1:Y:S02]  /*1ec60*/  @!P2 SYNCS.PHASECHK.TRANS64 P2, [R4+URZ+0x2e880], R3 ;  /* 0x02e880030400a5a7 */ /* 0x000e64000804007f */
[----:B-1----:R-:W-:Y:S05]  /*1ec70*/  @!P2 BRA `(.L_x_6516) ;  /* 0xfffffffc00f0a947 */ /* 0x002fea000383ffff */
[----:B------:R-:W-:Y:S05]  /*1ec80*/  BRA `(.L_x_6583) ;  /* 0xffffffc800e07947 */ /* 0x000fea000383ffff */
.L_x_6518:
[----:B-1----:R1:W2:Y:S02]  /*1ec90*/  SYNCS.PHASECHK.TRANS64.TRYWAIT P2, [R4+URZ+0x2e840], R3 ;  /* 0x02e84003040075a7 */ /* 0x0022a4000804017f */
[----:B--2---:R-:W-:Y:S05]  /*1eca0*/  @!P2 NANOSLEEP.SYNCS 0x989680 ;  /* 0x009896800000a95d */ /* 0x004fea0003900000 */
[----:B------:R-:W2:Y:S02]  /*1ecb0*/  @!P2 SYNCS.PHASECHK.TRANS64 P2, [R4+URZ+0x2e840], R3 ;  /* 0x02e840030400a5a7 */ /* 0x000ea4000804007f */
[----:B--2---:R-:W-:Y:S05]  /*1ecc0*/  @!P2 BRA `(.L_x_6518) ;  /* 0xfffffffc00f0a947 */ /* 0x004fea000383ffff */
[----:B------:R-:W-:Y:S05]  /*1ecd0*/  BRA `(.L_x_6584) ;  /* 0xffffffcc00407947 */ /* 0x000fea000383ffff */
.L_x_6521:
[----:B--2---:R-:W-:-:S04]  /*1ece0*/  IMAD.U32 R3, RZ, RZ, UR41 ;  /* 0x00000029ff037e24 */ /* 0x004fc8000f8e00ff */
[----:B------:R2:W3:Y:S03]  /*1ecf0*/  SYNCS.PHASECHK.TRANS64.TRYWAIT P0, [R3+URZ+0x2e820], R2 ;  /* 0x02e82002030075a7 */ /* 0x0004e6000800017f */
[----:B---3--:R-:W-:Y:S05]  /*1ed00*/  @!P0 NANOSLEEP.SYNCS 0x989680 ;  /* 0x009896800000895d */ /* 0x008fea0003900000 */
[----:B------:R-:W3:Y:S02]  /*1ed10*/  @!P0 SYNCS.PHASECHK.TRANS64 P0, [R3+URZ+0x2e820], R2 ;  /* 0x02e82002030085a7 */ /* 0x000ee4000800007f */
[----:B---3--:R-:W-:Y:S05]  /*1ed20*/  @!P0 BRA `(.L_x_6521) ;  /* 0xfffffffc00ec8947 */ /* 0x008fea000383ffff */
[----:B------:R-:W-:Y:S05]  /*1ed30*/  BRA `(.L_x_6585) ;  /* 0xffffffcc00f07947 */ /* 0x000fea000383ffff */
.L_x_6527:
[----:B-1----:R1:W3:Y:S02]  /*1ed40*/  SYNCS.PHASECHK.TRANS64.TRYWAIT P0, [R4+URZ+0x2e880], R3 ;  /* 0x02e88003040075a7 */ /* 0x0022e4000800017f */
[----:B---3--:R-:W-:Y:S05]  /*1ed50*/  @!P0 NANOSLEEP.SYNCS 0x989680 ;  /* 0x009896800000895d */ /* 0x008fea0003900000 */
[----:B------:R-:W3:Y:S02]  /*1ed60*/  @!P0 SYNCS.PHASECHK.TRANS64 P0, [R4+URZ+0x2e880], R3 ;  /* 0x02e88003040085a7 */ /* 0x000ee4000800007f */
[----:B---3--:R-:W-:Y:S05]  /*1ed70*/  @!P0 BRA `(.L_x_6527) ;  /* 0xfffffffc00f08947 */ /* 0x008fea000383ffff */
[----:B------:R-:W-:Y:S05]  /*1ed80*/  BRA `(.L_x_6586) ;  /* 0xffffffd0009c7947 */ /* 0x000fea000383ffff */
.L_x_6532:
[----:B--2---:R2:W3:Y:S02]  /*1ed90*/  SYNCS.PHASECHK.TRANS64.TRYWAIT P0, [R4+URZ+0x2e840], R3 ;  /* 0x02e84003040075a7 */ /* 0x0044e4000800017f */
[----:B---3--:R-:W-:Y:S05]  /*1eda0*/  @!P0 NANOSLEEP.SYNCS 0x989680 ;  /* 0x009896800000895d */ /* 0x008fea0003900000 */
[----:B------:R-:W3:Y:S02]  /*1edb0*/  @!P0 SYNCS.PHASECHK.TRANS64 P0, [R4+URZ+0x2e840], R3 ;  /* 0x02e84003040085a7 */ /* 0x000ee4000800007f */
[----:B---3--:R-:W-:Y:S05]  /*1edc0*/  @!P0 BRA `(.L_x_6532) ;  /* 0xfffffffc00f08947 */ /* 0x008fea000383ffff */
[----:B------:R-:W-:Y:S05]  /*1edd0*/  BRA `(.L_x_6587) ;  /* 0xffffffd400247947 */ /* 0x000fea000383ffff */
.L_x_6538:
[----:B---3--:R3:W4:Y:S02]  /*1ede0*/  SYNCS.PHASECHK.TRANS64.TRYWAIT P2, [R20+URZ+0x2e870], R2 ;  /* 0x02e87002140075a7 */ /* 0x008724000804017f */
[----:B----4-:R-:W-:Y:S05]  /*1edf0*/  @!P2 NANOSLEEP.SYNCS 0x989680 ;  /* 0x009896800000a95d */ /* 0x010fea0003900000 */
[----:B------:R-:W4:Y:S02]  /*1ee00*/  @!P2 SYNCS.PHASECHK.TRANS64 P2, [R20+URZ+0x2e870], R2 ;  /* 0x02e870021400a5a7 */ /* 0x000f24000804007f */
[----:B----4-:R-:W-:Y:S05]  /*1ee10*/  @!P2 BRA `(.L_x_6538) ;  /* 0xfffffffc00f0a947 */ /* 0x010fea000383ffff */
[----:B------:R-:W-:Y:S05]  /*1ee20*/  BRA `(.L_x_6588) ;  /* 0xffffffd400c47947 */ /* 0x000fea000383ffff */
.L_x_6540:
[----:B---3--:R3:W4:Y:S02]  /*1ee30*/  SYNCS.PHASECHK.TRANS64.TRYWAIT P2, [R20+URZ+0x2e860], R2 ;  /* 0x02e86002140075a7 */ /* 0x008724000804017f */
[----:B----4-:R-:W-:Y:S05]  /*1ee40*/  @!P2 NANOSLEEP.SYNCS 0x989680 ;  /* 0x009896800000a95d */ /* 0x010fea0003900000 */
[----:B------:R-:W4:Y:S02]  /*1ee50*/  @!P2 SYNCS.PHASECHK.TRANS64 P2, [R20+URZ+0x2e860], R2 ;  /* 0x02e860021400a5a7 */ /* 0x000f24000804007f */
[----:B----4-:R-:W-:Y:S05]  /*1ee60*/  @!P2 BRA `(.L_x_6540) ;  /* 0xfffffffc00f0a947 */ /* 0x010fea000383ffff */
[----:B------:R-:W-:Y:S05]  /*1ee70*/  BRA `(.L_x_6589) ;  /* 0xffffffd400cc7947 */ /* 0x000fea000383ffff */
.L_x_6547:
[----:B--2---:R2:W3:Y:S02]  /*1ee80*/  SYNCS.PHASECHK.TRANS64.TRYWAIT P0, [R17+URZ+0x2e870], R0 ;  /* 0x02e87000110075a7 */ /* 0x0044e4000800017f */
[----:B---3--:R-:W-:Y:S05]  /*1ee90*/  @!P0 NANOSLEEP.SYNCS 0x989680 ;  /* 0x009896800000895d */ /* 0x008fea0003900000 */
[----:B------:R-:W3:Y:S02]  /*1eea0*/  @!P0 SYNCS.PHASECHK.TRANS64 P0, [R17+URZ+0x2e870], R0 ;  /* 0x02e87000110085a7 */ /* 0x000ee4000800007f */
[----:B---3--:R-:W-:Y:S05]  /*1eeb0*/  @!P0 BRA `(.L_x_6547) ;  /* 0xfffffffc00f08947 */ /* 0x008fea000383ffff */
[----:B------:R-:W-:Y:S05]  /*1eec0*/  BRA `(.L_x_6590) ;  /* 0xffffffe0002c7947 */ /* 0x000fea000383ffff */
.L_x_6549:
[----:B--2---:R2:W3:Y:S02]  /*1eed0*/  SYNCS.PHASECHK.TRANS64.TRYWAIT P0, [R17+URZ+0x2e860], R0 ;  /* 0x02e86000110075a7 */ /* 0x0044e4000800017f */
[----:B---3--:R-:W-:Y:S05]  /*1eee0*/  @!P0 NANOSLEEP.SYNCS 0x989680 ;  /* 0x009896800000895d */ /* 0x008fea0003900000 */
[----:B------:R-:W3:Y:S02]  /*1eef0*/  @!P0 SYNCS.PHASECHK.TRANS64 P0, [R17+URZ+0x2e860], R0 ;  /* 0x02e86000110085a7 */ /* 0x000ee4000800007f */
[----:B---3--:R-:W-:Y:S05]  /*1ef00*/  @!P0 BRA `(.L_x_6549) ;  /* 0xfffffffc00f08947 */ /* 0x008fea000383ffff */
[----:B------:R-:W-:Y:S05]  /*1ef10*/  BRA `(.L_x_6591) ;  /* 0xffffffe000347947 */ /* 0x000fea000383ffff */
.L_x_6562:
[----:B-1----:R1:W2:Y:S02]  /*1ef20*/  SYNCS.PHASECHK.TRANS64.TRYWAIT P0, [R0+URZ+0x2e820], R3 ;  /* 0x02e82003000075a7 */ /* 0x0022a4000800017f */
[----:B--2---:R-:W-:Y:S05]  /*1ef30*/  @!P0 NANOSLEEP.SYNCS 0x989680 ;  /* 0x009896800000895d */ /* 0x004fea0003900000 */
[----:B------:R-:W2:Y:S02]  /*1ef40*/  @!P0 SYNCS.PHASECHK.TRANS64 P0, [R0+URZ+0x2e820], R3 ;  /* 0x02e82003000085a7 */ /* 0x000ea4000800007f */
[----:B--2---:R-:W-:Y:S05]  /*1ef50*/  @!P0 BRA `(.L_x_6562) ;  /* 0xfffffffc00f08947 */ /* 0x004fea000383ffff */
[----:B------:R-:W-:Y:S05]  /*1ef60*/  BRA `(.L_x_6592) ;  /* 0xfffffff400407947 */ /* 0x000fea000383ffff */
.L_x_6563:
        /* <DEDUP_REMOVED lines=11> */
.L_x_6594:
[----:B------:R-:W-:Y:S05]  /*1f020*/  BSYNC B0 ;  /* 0x0000000000007941 */ /* 0x000fea0003800000 */
.L_x_6593:
[----:B------:R-:W-:Y:S05]  /*1f030*/  BRA `(.L_x_6595) ;  /* 0xfffffff400287947 */ /* 0x000fea000383ffff */
.L_x_6566:
[----:B------:R-:W-:Y:S01]  /*1f040*/  BSSY B1, `(.L_x_6596) ;  /* 0x0000006000017945 */ /* 0x000fe20003800000 */
[----:B------:R-:W-:-:S07]  /*1f050*/  IMAD.MOV.U32 R15, RZ, RZ, -0x1 ;  /* 0xffffffffff0f7424 */ /* 0x000fce00078e00ff */
[----:B012---:R-:W-:Y:S05]  /*1f060*/  WARPSYNC.COLLECTIVE R15, `(.L_x_6597) ;  /* 0x000000000f0c7348 */ /* 0x007fea0003c00000 */
[----:B------:R-:W-:Y:S02]  /*1f070*/  ELECT P6, UR62, PT ;  /* 0x00000000003e782f */ /* 0x000fe400038c0000 */
[----:B------:R-:W-:Y:S01]  /*1f080*/  MOV R14, UR62 ;  /* 0x0000003e000e7c02 */ /* 0x000fe20008000f00 */
[----:B012---:R-:W-:Y:S10]  /*1f090*/  ENDCOLLECTIVE ;  /* 0x000000000000791b */ /* 0x007ff40003800000 */
.L_x_6597:
[----:B------:R-:W-:Y:S05]  /*1f0a0*/  BSYNC B1 ;  /* 0x0000000000017941 */ /* 0x000fea0003800000 */
.L_x_6596:
[----:B------:R-:W-:Y:S05]  /*1f0b0*/  BRA `(.L_x_6598) ;  /* 0xfffffff400207947 */ /* 0x000fea000383ffff */
.L_x_6568:
[----:B-1----:R1:W2:Y:S02]  /*1f0c0*/  SYNCS.PHASECHK.TRANS64.TRYWAIT P1, [R6+URZ], R5 ;  /* 0x00000005060075a7 */ /* 0x0022a4000802017f */
[----:B--2---:R-:W-:Y:S05]  /*1f0d0*/  @!P1 NANOSLEEP.SYNCS 0x989680 ;  /* 0x009896800000995d */ /* 0x004fea0003900000 */
[----:B------:R-:W2:Y:S02]  /*1f0e0*/  @!P1 SYNCS.PHASECHK.TRANS64 P1, [R6+URZ], R5 ;  /* 0x00000005060095a7 */ /* 0x000ea4000802007f */
[----:B--2---:R-:W-:Y:S05]  /*1f0f0*/  @!P1 BRA `(.L_x_6568) ;  /* 0xfffffffc00f09947 */ /* 0x004fea000383ffff */
[----:B------:R-:W-:Y:S05]  /*1f100*/  BRA `(.L_x_6599) ;  /* 0xfffffff4005c7947 */ /* 0x000fea000383ffff */
.L_x_6569:
[----:B--2---:R2:W3:Y:S02]  /*1f110*/  SYNCS.PHASECHK.TRANS64.TRYWAIT P1, [R7+URZ], R2 ;  /* 0x00000002070075a7 */ /* 0x0044e4000802017f */
[----:B---3--:R-:W-:Y:S05]  /*1f120*/  @!P1 NANOSLEEP.SYNCS 0x989680 ;  /* 0x009896800000995d */ /* 0x008fea0003900000 */
[----:B------:R-:W3:Y:S02]  /*1f130*/  @!P1 SYNCS.PHASECHK.TRANS64 P1, [R7+URZ], R2 ;  /* 0x00000002070095a7 */ /* 0x000ee4000802007f */
[----:B---3--:R-:W-:Y:S05]  /*1f140*/  @!P1 BRA `(.L_x_6569) ;  /* 0xfffffffc00f09947 */ /* 0x008fea000383ffff */
[----:B------:R-:W-:Y:S05]  /*1f150*/  BRA `(.L_x_6600) ;  /* 0xfffffff400507947 */ /* 0x000fea000383ffff */
.L_x_6571:
[----:B---3--:R3:W4:Y:S02]  /*1f160*/  SYNCS.PHASECHK.TRANS64.TRYWAIT P1, [R4+URZ+0x2e860], R5 ;  /* 0x02e86005040075a7 */ /* 0x008724000802017f */
[----:B----4-:R-:W-:Y:S05]  /*1f170*/  @!P1 NANOSLEEP.SYNCS 0x989680 ;  /* 0x009896800000995d */ /* 0x010fea0003900000 */
[----:B------:R-:W4:Y:S02]  /*1f180*/  @!P1 SYNCS.PHASECHK.TRANS64 P1, [R4+URZ+0x2e860], R5 ;  /* 0x02e86005040095a7 */ /* 0x000f24000802007f */
[----:B----4-:R-:W-:Y:S05]  /*1f190*/  @!P1 BRA `(.L_x_6571) ;  /* 0xfffffffc00f09947 */ /* 0x010fea000383ffff */
[----:B------:R-:W-:Y:S05]  /*1f1a0*/  BRA `(.L_x_6601) ;  /* 0xfffffff400547947 */ /* 0x000fea000383ffff */
.L_x_6573:
[----:B----4-:R4:W0:Y:S02]  /*1f1b0*/  SYNCS.PHASECHK.TRANS64.TRYWAIT P1, [R3+URZ+0x2e860], R2 ;  /* 0x02e86002030075a7 */ /* 0x010824000802017f */
[----:B0-----:R-:W-:Y:S05]  /*1f1c0*/  @!P1 NANOSLEEP.SYNCS 0x989680 ;  /* 0x009896800000995d */ /* 0x001fea0003900000 */
[----:B------:R-:W0:Y:S02]  /*1f1d0*/  @!P1 SYNCS.PHASECHK.TRANS64 P1, [R3+URZ+0x2e860], R2 ;  /* 0x02e86002030095a7 */ /* 0x000e24000802007f */
[----:B0-----:R-:W-:Y:S05]  /*1f1e0*/  @!P1 BRA `(.L_x_6573) ;  /* 0xfffffffc00f09947 */ /* 0x001fea000383ffff */
[----:B------:R-:W-:Y:S05]  /*1f1f0*/  BRA `(.L_x_6602) ;  /* 0xfffffff400547947 */ /* 0x000fea000383ffff */
.L_x_6575:
[----:B------:R0:W0:Y:S02]  /*1f200*/  SYNCS.PHASECHK.TRANS64.TRYWAIT P0, [R4+URZ+0x2e880], R5 ;  /* 0x02e88005040075a7 */ /* 0x000024000800017f */
[----:B0-----:R-:W-:Y:S05]  /*1f210*/  @!P0 NANOSLEEP.SYNCS 0x989680 ;  /* 0x009896800000895d */ /* 0x001fea0003900000 */
[----:B------:R-:W0:Y:S02]  /*1f220*/  @!P0 SYNCS.PHASECHK.TRANS64 P0, [R4+URZ+0x2e880], R5 ;  /* 0x02e88005040085a7 */ /* 0x000e24000800007f */
[----:B0-----:R-:W-:Y:S05]  /*1f230*/  @!P0 BRA `(.L_x_6575) ;  /* 0xfffffffc00f08947 */ /* 0x001fea000383ffff */
[----:B------:R-:W-:Y:S05]  /*1f240*/  BRA `(.L_x_6576) ;  /* 0xfffffff400507947 */ /* 0x000fea000383ffff */
.L_x_6603:
        /* <DEDUP_REMOVED lines=11> */
.L_x_12374:


//--------------------- .text._ZN7cutlass13device_kernelIN5flash11enable_sm90INS1_16FlashAttnFwdSm90INS1_25CollectiveMainloopFwdSm90ILi2EN4cute5tupleIJNS5_1CILi1EEES8_S8_EEENS6_IJNS7_ILi128EEENS7_ILi224EEESA_EEELi128ENS_12float_e4m3_tEfNS_4arch4Sm90ELb0ELb1ELb0ELb1ELb0ELb1ELb0ELb1ELb1ELb0ELb0ELb0EEENS1_21CollectiveEpilogueFwdINS6_IJSA_SA_SB_EEES9_NS_10bfloat16_tESF_Li256ELb1ELb0ELb0ELb1EEENS1_36VarlenDynamicPersistentTileSchedulerILi128ELi224ELi256ELi128ELb0ELb0ELb1ELb1ELb0ELb1EEEEEEEEEvNT_6ParamsE --------------------------
	.section	.text._ZN7cutlass13device_kernelIN5flash11enable_sm90INS1_16FlashAttnFwdSm90INS1_25CollectiveMainloopFwdSm90ILi2EN4cute5tupleIJNS5_1CILi1EEES8_S8_EEENS6_IJNS7_ILi128EEENS7_ILi224EEESA_EEELi128ENS_12float_e4m3_tEfNS_4arch4Sm90ELb0ELb1ELb0ELb1ELb0ELb1ELb0ELb1ELb1ELb0ELb0ELb0EEENS1_21CollectiveEpilogueFwdINS6_IJSA_SA_SB_EEES9_NS_10bfloat16_tESF_Li256ELb1ELb0ELb0ELb1EEENS1_36VarlenDynamicPersistentTileSchedulerILi128ELi224ELi256ELi128ELb0ELb0ELb1ELb1ELb0ELb1EEEEEEEEEvNT_6ParamsE,"ax",@progbits
	.align	128
.text._ZN7cutlass13device_kernelIN5flash11enable_sm90INS1_16FlashAttnFwdSm90INS1_25CollectiveMainloopFwdSm90ILi2EN4cute5tupleIJNS5_1CILi1EEES8_S8_EEENS6_IJNS7_ILi128EEENS7_ILi224EEESA_EEELi128ENS_12float_e4m3_tEfNS_4arch4Sm90ELb0ELb1ELb0ELb1ELb0ELb1ELb0ELb1ELb1ELb0ELb0ELb0EEENS1_21CollectiveEpilogueFwdINS6_IJSA_SA_SB_EEES9_NS_10bfloat16_tESF_Li256ELb1ELb0ELb0ELb1EEENS1_36VarlenDynamicPersistentTileSchedulerILi128ELi224ELi256ELi128ELb0ELb0ELb1ELb1ELb0ELb1EEEEEEEEEvNT_6ParamsE:
        .type           _ZN7cutlass13device_kernelIN5flash11enable_sm90INS1_16FlashAttnFwdSm90INS1_25CollectiveMainloopFwdSm90ILi2EN4cute5tupleIJNS5_1CILi1EEES8_S8_EEENS6_IJNS7_ILi128EEENS7_ILi224EEESA_EEELi128ENS_12float_e4m3_tEfNS_4arch4Sm90ELb0ELb1ELb0ELb1ELb0ELb1ELb0ELb1ELb1ELb0ELb0ELb0EEENS1_21CollectiveEpilogueFwdINS6_IJSA_SA_SB_EEES9_NS_10bfloat16_tESF_Li256ELb1ELb0ELb0ELb1EEENS1_36VarlenDynamicPersistentTileSchedulerILi128ELi224ELi256ELi128ELb0ELb0ELb1ELb1ELb0ELb1EEEEEEEEEvNT_6ParamsE,@function
        .size           _ZN7cutlass13device_kernelIN5flash11enable_sm90INS1_16FlashAttnFwdSm90INS1_25CollectiveMainloopFwdSm90ILi2EN4cute5tupleIJNS5_1CILi1EEES8_S8_EEENS6_IJNS7_ILi128EEENS7_ILi224EEESA_EEELi128ENS_12float_e4m3_tEfNS_4arch4Sm90ELb0ELb1ELb0ELb1ELb0ELb1ELb0ELb1ELb1ELb0ELb0ELb0EEENS1_21CollectiveEpilogueFwdINS6_IJSA_SA_SB_EEES9_NS_10bfloat16_tESF_Li256ELb1ELb0ELb0ELb1EEENS1_36VarlenDynamicPersistentTileSchedulerILi128ELi224ELi256ELi128ELb0ELb0ELb1ELb1ELb0ELb1EEEEEEEEEvNT_6ParamsE,(.L_x_12375 - _ZN7cutlass13device_kernelIN5flash11enable_sm90INS1_16FlashAttnFwdSm90INS1_25CollectiveMainloopFwdSm90ILi2EN4cute5tupleIJNS5_1CILi1EEES8_S8_EEENS6_IJNS7_ILi128EEENS7_ILi224EEESA_EEELi128ENS_12float_e4m3_tEfNS_4arch4Sm90ELb0ELb1ELb0ELb1ELb0ELb1ELb0ELb1ELb1ELb0ELb0ELb0EEENS1_21CollectiveEpilogueFwdINS6_IJSA_SA_SB_EEES9_NS_10bfloat16_tESF_Li256ELb1ELb0ELb0ELb1EEENS1_36VarlenDynamicPersistentTileSchedulerILi128ELi224ELi256ELi128ELb0ELb0ELb1ELb1ELb0ELb1EEEEEEEEEvNT_6ParamsE)
        .other          _ZN7cutlass13device_kernelIN5flash11enable_sm90INS1_16FlashAttnFwdSm90INS1_25CollectiveMainloopFwdSm90ILi2EN4cute5tupleIJNS5_1CILi1EEES8_S8_EEENS6_IJNS7_ILi128EEENS7_ILi224EEESA_EEELi128ENS_12float_e4m3_tEfNS_4arch4Sm90ELb0ELb1ELb0ELb1ELb0ELb1ELb0ELb1ELb1ELb0ELb0ELb0EEENS1_21CollectiveEpilogueFwdINS6_IJSA_SA_SB_EEES9_NS_10bfloat16_tESF_Li256ELb1ELb0ELb0ELb1EEENS1_36VarlenDynamicPersistentTileSchedulerILi128ELi224ELi256ELi128ELb0ELb0ELb1ELb1ELb0ELb1EEEEEEEEEvNT_6ParamsE,@"STO_CUDA_ENTRY STV_DEFAULT"
_ZN7cutlass13device_kernelIN5flash11enable_sm90INS1_16FlashAttnFwdSm90INS1_25CollectiveMainloopFwdSm90ILi2EN4cute5tupleIJNS5_1CILi1EEES8_S8_EEENS6_IJNS7_ILi128EEENS7_ILi224EEESA_EEELi128ENS_12float_e4m3_tEfNS_4arch4Sm90ELb0ELb1ELb0ELb1ELb0ELb1ELb0ELb1ELb1ELb0ELb0ELb0EEENS1_21CollectiveEpilogueFwdINS6_IJSA_SA_SB_EEES9_NS_10bfloat16_tESF_Li256ELb1ELb0ELb0ELb1EEENS1_36VarlenDynamicPersistentTileSchedulerILi128ELi224ELi256ELi128ELb0ELb0ELb1ELb1ELb0ELb1EEEEEEEEEvNT_6ParamsE:
        /* <DEDUP_REMOVED lines=27> */
.L_x_6605:
[----:B------:R-:W-:Y:S05]  /*01b0*/  BSYNC B0 ;  /* 0x0000000000007941 */ /* 0x000fea0003800000 */
.L_x_6604:
        /* <DEDUP_REMOVED lines=41> */
.L_x_6606:
        /* <DEDUP_REMOVED lines=22> */
.L_x_6607:
        /* <DEDUP_REMOVED lines=18> */
.L_x_6608:
        /* <DEDUP_REMOVED lines=22> */
.L_x_6609:
        /* <DEDUP_REMOVED lines=22> */
.L_x_6610:
[----:B0-----:R-:W-:Y:S01]  /*0990*/  UMOV UR4, 0x1 ;  /* 0x0000000100047882 */ /* 0x001fe20000000000 */
[----:B------:R-:W-:Y:S01]  /*09a0*/  PLOP3.LUT P0, PT, PT, PT, UP0, 0x80, 0x0 ;  /* 0x000000000000781c */ /* 0x000fe20003f0f008 */
[----:B------:R-:W-:Y:S01]  /*09b0*/  USEL UR4, UR4, 0x2, !UP0 ;  /* 0x0000000204047887 */ /* 0x000fe2000c000000 */
[----:B------:R-:W-:Y:S01]  /*09c0*/  NOP ;  /* 0x0000000000007918 */ /* 0x000fe20000000000 */
[----:B------:R-:W-:Y:S04]  /*09d0*/  BSSY B8, `(.L_x_6611) ;  /* 0x0003320000087945 */ /* 0x000fe80003800000 */
[----:B------:R-:W-:-:S05]  /*09e0*/  IMAD.U32 R2, RZ, RZ, UR4 ;  /* 0x00000004ff027e24 */ /* 0x000fca000f8e00ff */
[----:B------:R0:W-:Y:S01]  /*09f0*/  STL [R1+0x98], R2 ;  /* 0x0000980201007387 */ /* 0x0001e20000100800 */
[----:B-12-4-:R-:W-:Y:S06]  /*0a00*/  BAR.SYNC.DEFER_BLOCKING 0x0 ;  /* 0x0000000000007b1d */ /* 0x016fec0000010000 */
[----:B------:R-:W-:Y:S05]  /*0a10*/  @!P0 BRA `(.L_x_6612) ;  /* 0x000002c000288947 */ /* 0x000fea0003800000 */
.L_x_6613:
[----:B------:R-:W-:-:S08]  /*0a20*/  NOP ;  /* 0x0000000000007918 */ /* 0x000fd00000000000 */
[----:B------:R-:W1:Y:S02]  /*0a30*/  USETMAXREG.TRY_ALLOC.CTAPOOL UP0, 0xf0 ;  /* 0x000000f0000079c8 */ /* 0x000e640008000600 */
[----:B-1----:R-:W-:-:S13]  /*0a40*/  PLOP3.LUT P0, PT, PT, PT, UP0, 0x80, 0x0 ;  /* 0x000000000000781c */ /* 0x002fda0003f0f008 */
[----:B------:R-:W-:Y:S05]  /*0a50*/  @!P0 BRA `(.L_x_6613) ;  /* 0xfffffffc00f08947 */ /* 0x000fea000383ffff */
[----:B------:R-:W1:Y:S01]  /*0a60*/  S2R R0, SR_TID.X ;  /* 0x0000000000007919 */ /* 0x000e620000002100 */
[----:B------:R-:W2:Y:S01]  /*0a70*/  S2UR UR5, SR_CgaCtaId ;  /* 0x00000000000579c3 */ /* 0x000ea20000008800 */
[----:B------:R-:W-:Y:S01]  /*0a80*/  UMOV UR4, 0x400 ;  /* 0x0000040000047882 */ /* 0x000fe20000000000 */
[----:B------:R-:W-:-:S06]  /*0a90*/  LOP3.LUT R17, R17, 0xffdfffff, RZ, 0xc0, !PT ;  /* 0xffdfffff11117812 */ /* 0x000fcc00078ec0ff */
        /* <DEDUP_REMOVED lines=8> */
[----:B------:R-:W-:Y:S01]  /*0b20*/  @P0 LOP3.LUT R17, R17, 0x200000, RZ, 0xfc, !PT ;  /* 0x0020000011110812 */ /* 0x000fe200078efcff */
        /* <DEDUP_REMOVED lines=11> */
[----:B0-----:R-:W-:-:S05]  /*0be0*/  VIADD R0, R0, 0xffffff80 ;  /* 0xffffff8000007836 */ /* 0x001fca0000000000 */
[----:B------:R-:W-:-:S04]  /*0bf0*/  SHF.R.S32.HI R3, RZ, 0x1f, R0 ;  /* 0x0000001fff037819 */ /* 0x000fc80000011400 */
[----:B------:R-:W-:-:S04]  /*0c00*/  LEA.HI R4, R3, R0, RZ, 0x2 ;  /* 0x0000000003047211 */ /* 0x000fc800078f10ff */
[----:B------:R-:W-:-:S05]  /*0c10*/  SHF.R.S32.HI R230, RZ, 0x2, R4 ;  /* 0x00000002ffe67819 */ /* 0x000fca0000011404 */
[----:B------:R-:W-:-:S04]  /*0c20*/  VIADD R9, R230, 0x40 ;  /* 0x00000040e6097836 */ /* 0x000fc80000000000 */
[----:B------:R-:W-:Y:S01]  /*0c30*/  IMAD.SHL.U32 R6, R9, 0x80, RZ ;  /* 0x0000008009067824 */ /* 0x000fe200078e00ff */
[----:B------:R-:W-:-:S04]  /*0c40*/  SHF.R.S32.HI R8, RZ, 0x1f, R9 ;  /* 0x0000001fff087819 */ /* 0x000fc80000011409 */
[----:B------:R-:W-:Y:S02]  /*0c50*/  LEA.HI R8, R8, R9, RZ, 0x3 ;  /* 0x0000000908087211 */ /* 0x000fe400078f18ff */
[----:B------:R-:W-:-:S03]  /*0c60*/  LOP3.LUT R9, R6, 0x380, RZ, 0xc0, !PT ;  /* 0x0000038006097812 */ /* 0x000fc600078ec0ff */
[----:B------:R-:W-:Y:S01]  /*0c70*/  IMAD.SHL.U32 R8, R8, 0x80, RZ ;  /* 0x0000008008087824 */ /* 0x000fe200078e00ff */
[----:B------:R-:W-:-:S04]  /*0c80*/  SHF.R.U32.HI R6, RZ, 0x3, R9 ;  /* 0x00000003ff067819 */ /* 0x000fc80000011609 */
[----:B------:R-:W-:-:S05]  /*0c90*/  LOP3.LUT R10, R8, 0xfffffc00, RZ, 0xc0, !PT ;  /* 0xfffffc00080a7812 */ /* 0x000fca00078ec0ff */
[----:B------:R-:W-:Y:S01]  /*0ca0*/  STL [R1+0x74], R10 ;  /* 0x0000740a01007387 */ /* 0x000fe20000100800 */
[----:B--2---:R-:W-:Y:S02]  /*0cb0*/  R2UR UR4, R2 ;  /* 0x00000000020472ca */ /* 0x004fe400000e0000 */
[----:B------:R-:W-:-:S04]  /*0cc0*/  LEA.HI R2, R3, R0, RZ, 0x7 ;  /* 0x0000000003027211 */ /* 0x000fc800078f38ff */
[----:B------:R-:W-:-:S05]  /*0cd0*/  LOP3.LUT R5, R2, 0xffffff80, RZ, 0xc0, !PT ;  /* 0xffffff8002057812 */ /* 0x000fca00078ec0ff */
[----:B------:R-:W-:Y:S01]  /*0ce0*/  IMAD.IADD R2, R0, 0x1, -R5 ;  /* 0x0000000100027824 */ /* 0x000fe200078e0a05 */
[----:B------:R-:W-:Y:S01]  /*0cf0*/  LOP3.LUT R5, R4, 0xfffffffc, RZ, 0xc0, !PT ;  /* 0xfffffffc04057812 */ /* 0x000fe200078ec0ff */
[----:B------:R-:W-:-:S03]  /*0d00*/  ULOP3.LUT UR4, UR4, 0x1, URZ, 0xfc, !UPT ;  /* 0x0000000104047892 */ /* 0x000fc6000f8efc3f */
[----:B------:R-:W-:Y:S01]  /*0d10*/  SHF.R.S32.HI R7, RZ, 0x1f, R2 ;  /* 0x0000001fff077819 */ /* 0x000fe20000011402 */
[----:B------:R-:W-:Y:S01]  /*0d20*/  IMAD.IADD R5, R0, 0x1, -R5 ;  /* 0x0000000100057824 */ /* 0x000fe200078e0a05 */
[----:B------:R-:W-:Y:S02]  /*0d30*/  LEA.HI R0, R3, R0, RZ, 0x5 ;  /* 0x0000000003007211 */ /* 0x000fe400078f28ff */
[----:B------:R-:W-:Y:S01]  /*0d40*/  LEA.HI R7, R7, R2, RZ, 0x2 ;  /* 0x0000000207077211 */ /* 0x000fe200078f10ff */
[----:B------:R-:W-:Y:S01]  /*0d50*/  IMAD.SHL.U32 R22, R5, 0x10, RZ ;  /* 0x0000001005167824 */ /* 0x000fe200078e00ff */
[----:B------:R-:W-:Y:S01]  /*0d60*/  SHF.R.S32.HI R3, RZ, 0x1f, R4 ;  /* 0x0000001fff037819 */ /* 0x000fe20000011404 */
[----:B------:R-:W-:Y:S01]  /*0d70*/  IMAD.SHL.U32 R0, R0, 0x20, RZ ;  /* 0x0000002000007824 */ /* 0x000fe200078e00ff */
[----:B------:R-:W-:Y:S01]  /*0d80*/  LOP3.LUT R7, R7, 0x7ffffffc, RZ, 0xc0, !PT ;  /* 0x7ffffffc07077812 */ /* 0x000fe200078ec0ff */
[----:B------:R-:W-:Y:S01]  /*0d90*/  IMAD.SHL.U32 R228, R5, 0x8, RZ ;  /* 0x0000000805e47824 */ /* 0x000fe200078e00ff */
[----:B------:R-:W-:-:S02]  /*0da0*/  LOP3.LUT R9, R9, 0x70, R22, 0xf8, !PT ;  /* 0x0000007009097812 */ /* 0x000fc400078ef816 */
[----:B------:R-:W-:Y:S01]  /*0db0*/  LEA.HI R3, R3, R230, RZ, 0x3 ;  /* 0x000000e603037211 */ /* 0x000fe200078f18ff */
[----:B------:R-:W-:Y:S01]  /*0dc0*/  IMAD.IADD R2, R2, 0x1, -R7 ;  /* 0x0000000102027824 */ /* 0x000fe200078e0a07 */
[----:B------:R-:W-:Y:S01]  /*0dd0*/  LOP3.LUT R9, R10, R9, R6, 0xf6, !PT ;  /* 0x000000090a097212 */ /* 0x000fe200078ef606 */
[C---:B------:R-:W-:Y:S01]  /*0de0*/  VIADD R7, R230.reuse, 0x80 ;  /* 0x00000080e6077836 */ /* 0x040fe20000000000 */
[----:B------:R-:W-:Y:S01]  /*0df0*/  LOP3.LUT R3, R3, 0xfffffff8, RZ, 0xc0, !PT ;  /* 0xfffffff803037812 */ /* 0x000fe200078ec0ff */
[----:B------:R-:W-:Y:S01]  /*0e00*/  VIADD R6, R230, 0xc0 ;  /* 0x000000c0e6067836 */ /* 0x000fe20000000000 */
[----:B------:R0:W-:Y:S01]  /*0e10*/  STL [R1+0x44], R2 ;  /* 0x0000440201007387 */ /* 0x0001e20000100800 */
[----:B------:R-:W-:Y:S01]  /*0e20*/  SHF.R.S32.HI R4, RZ, 0x1f, R230 ;  /* 0x0000001fff047819 */ /* 0x000fe200000114e6 */
[----:B------:R-:W-:Y:S02]  /*0e30*/  VIADD R235, R228, 0x20 ;  /* 0x00000020e4eb7836 */ /* 0x000fe40000000000 */
[----:B------:R-:W-:Y:S01]  /*0e40*/  STL [R1+0x5c], R13 ;  /* 0x00005c0d01007387 */ /* 0x000fe20000100800 */
[----:B------:R-:W-:-:S03]  /*0e50*/  IMAD.IADD R232, R230, 0x1, -R3 ;  /* 0x00000001e6e87824 */ /* 0x000fc600078e0a03 */
[----:B------:R-:W-:Y:S01]  /*0e60*/  STL [R1+0x60], R14 ;  /* 0x0000600e01007387 */ /* 0x000fe20000100800 */
[----:B0-----:R-:W-:Y:S01]  /*0e70*/  IMAD.U32 R2, RZ, RZ, UR4 ;  /* 0x00000004ff027e24 */ /* 0x001fe2000f8e00ff */
[----:B------:R-:W-:Y:S02]  /*0e80*/  UMOV UR4, URZ ;  /* 0x0000003f00047c82 */ /* 0x000fe40008000000 */
[----:B------:R-:W-:Y:S04]  /*0e90*/  STL [R1+0x64], R15 ;  /* 0x0000640f01007387 */ /* 0x000fe80000100800 */
[----:B------:R-:W-:Y:S04]  /*0ea0*/  STL [R1+0x3c], RZ ;  /* 0x00003cff01007387 */ /* 0x000fe80000100800 */
[----:B------:R0:W-:Y:S02]  /*0eb0*/  STL [R1+0x6c], R2 ;  /* 0x00006c0201007387 */ /* 0x0001e40000100800 */
[----:B0-----:R-:W-:-:S02]  /*0ec0*/  LOP3.LUT R2, R0, 0xfffffc00, RZ, 0xc0, !PT ;  /* 0xfffffc0000027812 */ /* 0x001fc400078ec0ff */
[----:B------:R-:W-:-:S03]  /*0ed0*/  SHF.R.S32.HI R0, RZ, 0x1f, R7 ;  /* 0x0000001fff007819 */ /* 0x000fc60000011407 */
[----:B------:R0:W-:Y:S01]  /*0ee0*/  STL [R1+0x70], R2 ;  /* 0x0000700201007387 */ /* 0x0001e20000100800 */
[----:B------:R-:W-:-:S05]  /*0ef0*/  LEA.HI R0, R0, R7, RZ, 0x3 ;  /* 0x0000000700007211 */ /* 0x000fca00078f18ff */
[----:B------:R-:W-:Y:S01]  /*0f00*/  IMAD.SHL.U32 R0, R0, 0x80, RZ ;  /* 0x0000008000007824 */ /* 0x000fe200078e00ff */
[----:B0-----:R-:W-:-:S04]  /*0f10*/  SHF.R.S32.HI R2, RZ, 0x1f, R6 ;  /* 0x0000001fff027819 */ /* 0x001fc80000011406 */
[----:B------:R-:W-:Y:S02]  /*0f20*/  LOP3.LUT R3, R0, 0xfffffc00, RZ, 0xc0, !PT ;  /* 0xfffffc0000037812 */ /* 0x000fe400078ec0ff */
[----:B------:R-:W-:-:S03]  /*0f30*/  LEA.HI R2, R2, R6, RZ, 0x3 ;  /* 0x0000000602027211 */ /* 0x000fc600078f18ff */
[----:B------:R-:W-:Y:S02]  /*0f40*/  STL [R1+0x7c], R3 ;  /* 0x00007c0301007387 */ /* 0x000fe40000100800 */
[----:B------:R-:W-:-:S05]  /*0f50*/  IMAD.SHL.U32 R2, R2, 0x80, RZ ;  /* 0x0000008002027824 */ /* 0x000fca00078e00ff */
[----:B------:R-:W-:Y:S01]  /*0f60*/  LOP3.LUT R0, R2, 0xfffffc00, RZ, 0xc0, !PT ;  /* 0xfffffc0002007812 */ /* 0x000fe200078ec0ff */
[----:B------:R-:W-:-:S04]  /*0f70*/  IMAD.IADD R2, R18, 0x1, R9 ;  /* 0x0000000112027824 */ /* 0x000fc800078e0209 */
[----:B------:R0:W-:Y:S04]  /*0f80*/  STL [R1+0x78], R0 ;  /* 0x0000780001007387 */ /* 0x0001e80000100800 */
[----:B------:R1:W-:Y:S01]  /*0f90*/  STL [R1+0x94], R2 ;  /* 0x0000940201007387 */ /* 0x0003e20000100800 */
[----:B0-----:R-:W-:-:S05]  /*0fa0*/  IMAD.U32 R0, RZ, RZ, UR4 ;  /* 0x00000004ff007e24 */ /* 0x001fca000f8e00ff */
[----:B------:R1:W-:Y:S02]  /*0fb0*/  STL [R1+0x90], R0 ;  /* 0x0000900001007387 */ /* 0x0003e40000100800 */
.L_x_6867:
[----:B--2--5:R-:W2:Y:S01]  /*0fc0*/  LDL R28, [R1+0x64] ;  /* 0x00006400011c7983 */ /* 0x024ea20000100800 */
[----:B------:R-:W-:Y:S05]  /*0fd0*/  YIELD ;  /* 0x0000000000007946 */ /* 0x000fea0003800000 */
[----:B------:R-:W-:Y:S01]  /*0fe0*/  ULDC.64 UR4, c[0x0][0xa28] ;  /* 0x00028a0000047ab9 */ /* 0x000fe20000000a00 */
[----:B01--4-:R-:W2:Y:S01]  /*0ff0*/  LDC.64 R4, c[0x0][0xa08] ;  /* 0x00028200ff047b82 */ /* 0x013ea20000000a00 */
[----:B------:R-:W-:Y:S01]  /*1000*/  ISETP.NE.U32.AND P1, PT, RZ, UR4, PT ;  /* 0x00000004ff007c0c */ /* 0x000fe2000bf25070 */
[----:B------:R-:W-:Y:S01]  /*1010*/  ULDC.64 UR6, c[0x0][0x208] ;  /* 0x0000820000067ab9 */ /* 0x000fe20000000a00 */
[----:B-1----:R-:W-:-:S02]  /*1020*/  IMAD.MOV.U32 R0, RZ, RZ, RZ ;  /* 0x000000ffff007224 */ /* 0x002fc400078e00ff */
[----:B------:R-:W-:Y:S01]  /*1030*/  ISETP.NE.AND.EX P1, PT, RZ, UR5, PT, P1 ;  /* 0x00000005ff007c0c */ /* 0x000fe2000bf25310 */
[----:B------:R-:W-:Y:S01]  /*1040*/  ULDC.64 UR4, c[0x0][0xa18] ;  /* 0x0002860000047ab9 */ /* 0x000fe20000000a00 */
[----:B------:R-:W-:Y:S01]  /*1050*/  IMAD.MOV.U32 R26, RZ, RZ, RZ ;  /* 0x000000ffff1a7224 */ /* 0x000fe200078e00ff */
[----:B------:R-:W-:-:S04]  /*1060*/  ISETP.NE.U32.AND P2, PT, RZ, UR4, PT ;  /* 0x00000004ff007c0c */ /* 0x000fc8000bf45070 */
[----:B------:R-:W-:Y:S01]  /*1070*/  ISETP.NE.AND.EX P2, PT, RZ, UR5, PT, P2 ;  /* 0x00000005ff007c0c */ /* 0x000fe2000bf45320 */
[----:B------:R-:W-:Y:S02]  /*1080*/  ULDC.64 UR4, c[0x0][0xa08] ;  /* 0x0002820000047ab9 */ /* 0x000fe40000000a00 */
[----:B------:R-:W-:-:S03]  /*1090*/  ISETP.NE.U32.AND P0, PT, RZ, UR4, PT ;  /* 0x00000004ff007c0c */ /* 0x000fc6000bf05070 */
[----:B------:R-:W0:Y:S08]  /*10a0*/  @P1 LDC.64 R2, c[0x0][0xa28] ;  /* 0x00028a00ff021b82 */ /* 0x000e300000000a00 */
[----:B------:R-:W1:Y:S01]  /*10b0*/  @P2 LDC.64 R6, c[0x0][0xa18] ;  /* 0x00028600ff062b82 */ /* 0x000e620000000a00 */
[----:B------:R-:W-:Y:S01]  /*10c0*/  ULDC UR4, c[0x0][0x288] ;  /* 0x0000a20000047ab9 */ /* 0x000fe20000000800 */
[----:B------:R-:W-:Y:S01]  /*10d0*/  ISETP.NE.AND.EX P0, PT, RZ, UR5, PT, P0 ;  /* 0x00000005ff007c0c */ /* 0x000fe2000bf05300 */
[----:B------:R-:W-:Y:S01]  /*10e0*/  IMAD.U32 R10, RZ, RZ, UR4 ;  /* 0x00000004ff0a7e24 */ /* 0x000fe2000f8e00ff */
[----:B------:R-:W-:Y:S01]  /*10f0*/  ULDC.64 UR4, c[0x0][0x3f8] ;  /* 0x0000fe0000047ab9 */ /* 0x000fe20000000a00 */
[----:B--2---:R-:W-:-:S04]  /*1100*/  IMAD.WIDE R8, R28, 0x4, R4 ;  /* 0x000000041c087825 */ /* 0x004fc800078e0204 */
[----:B-1----:R-:W-:Y:S01]  /*1110*/  @P2 IMAD.WIDE R4, R28, 0x4, R6 ;  /* 0x000000041c042825 */ /* 0x002fe200078e0206 */
[----:B------:R-:W-:-:S05]  /*1120*/  UISETP.NE.U32.AND UP0, UPT, UR4, URZ, UPT ;  /* 0x0000003f0400728c */ /* 0x000fca000bf05070 */
[----:B------:R-:W5:Y:S01]  /*1130*/  @P0 LDG.E R26, desc[UR6][R8.64] ;  /* 0x00000006081a0981 */ /* 0x000f62000c1e1900 */
[----:B------:R-:W-:Y:S01]  /*1140*/  ULDC UR4, c[0x0][0x404] ;  /* 0x0001010000047ab9 */ /* 0x000fe20000000800 */
[----:B0-----:R-:W-:Y:S02]  /*1150*/  @P1 IMAD.WIDE R2, R28, 0x4, R2 ;  /* 0x000000041c021825 */ /* 0x001fe400078e0202 */
[----:B------:R-:W2:Y:S01]  /*1160*/  @P2 LDG.E R10, desc[UR6][R4.64] ;  /* 0x00000006040a2981 */ /* 0x000ea2000c1e1900 */
[----:B------:R-:W-:-:S03]  /*1170*/  UISETP.NE.AND.EX UP0, UPT, UR5, URZ, UPT, UP0 ;  /* 0x0000003f0500728c */ /* 0x000fc6000bf05300 */
[----:B------:R-:W-:Y:S01]  /*1180*/  ULDC UR5, c[0x0][0x2e0] ;  /* 0x0000b80000057ab9 */ /* 0x000fe20000000800 */
[----:B------:R-:W-:Y:S01]  /*1190*/  USEL UR4, UR4, 0x1, UP0 ;  /* 0x0000000104047887 */ /* 0x000fe20008000000 */
[----:B------:R0:W5:Y:S03]  /*11a0*/  @P1 LDG.E R0, desc[UR6][R2.64] ;  /* 0x0000000602001981 */ /* 0x000166000c1e1900 */
[----:B------:R-:W-:-:S03]  /*11b0*/  UIMAD UR4, UR4, UR5, URZ ;  /* 0x00000005040472a4 */ /* 0x000fc6000f8e023f */
[----:B------:R-:W-:-:S03]  /*11c0*/  ULDC UR5, c[0x0][0x338] ;  /* 0x0000ce0000057ab9 */ /* 0x000fc60000000800 */
[----:B------:R-:W-:Y:S02]  /*11d0*/  IMAD.U32 R25, RZ, RZ, UR4 ;  /* 0x00000004ff197e24 */ /* 0x000fe4000f8e00ff */
[----:B0-----:R-:W-:Y:S01]  /*11e0*/  IMAD.U32 R2, RZ, RZ, UR5 ;  /* 0x00000005ff027e24 */ /* 0x001fe2000f8e00ff */
[----:B--2---:R0:W-:Y:S01]  /*11f0*/  STL [R1+0x1c], R10 ;  /* 0x00001c0a01007387 */ /* 0x0041e20000100800 */
[----:B------:R-:W-:Y:S01]  /*1200*/  IMAD.MOV.U32 R15, RZ, RZ, R10 ;  /* 0x000000ffff0f7224 */ /* 0x000fe200078e000a */
[----:B------:R-:W-:Y:S06]  /*1210*/  @P2 BRA `(.L_x_6615) ;  /* 0x00000000002c2947 */ /* 0x000fec0003800000 */
[----:B------:R-:W-:Y:S02]  /*1220*/  ULDC.64 UR4, c[0x0][0xa00] ;  /* 0x0002800000047ab9 */ /* 0x000fe40000000a00 */
[----:B------:R-:W-:-:S04]  /*1230*/  ISETP.NE.U32.AND P1, PT, RZ, UR4, PT ;  /* 0x00000004ff007c0c */ /* 0x000fc8000bf25070 */
[----:B------:R-:W-:-:S13]  /*1240*/  ISETP.NE.AND.EX P1, PT, RZ, UR5, PT, P1 ;  /* 0x00000005ff007c0c */ /* 0x000fda000bf25310 */
[----:B------:R-:W-:Y:S05]  /*1250*/  @!P1 BRA `(.L_x_6615) ;  /* 0x00000000001c9947 */ /* 0x000fea0003800000 */
[----:B------:R-:W1:Y:S01]  /*1260*/  LDC.64 R4, c[0x0][0xa00] ;  /* 0x00028000ff047b82 */ /* 0x000e620000000a00 */
[----:B------:R-:W-:Y:S01]  /*1270*/  ULDC.64 UR4, c[0x0][0x208] ;  /* 0x0000820000047ab9 */ /* 0x000fe20000000a00 */
[----:B-1----:R-:W-:-:S05]  /*1280*/  IMAD.WIDE R4, R28, 0x4, R4 ;  /* 0x000000041c047825 */ /* 0x002fca00078e0204 */
[----:B------:R-:W2:Y:S04]  /*1290*/  LDG.E R3, desc[UR4][R4.64] ;  /* 0x0000000404037981 */ /* 0x000ea8000c1e1900 */
[----:B------:R-:W2:Y:S02]  /*12a0*/  LDG.E R6, desc[UR4][R4.64+0x4] ;  /* 0x0000040404067981 */ /* 0x000ea4000c1e1900 */
[----:B--2---:R-:W-:-:S05]  /*12b0*/  IMAD.IADD R15, R6, 0x1, -R3 ;  /* 0x00000001060f7824 */ /* 0x004fca00078e0a03 */
[----:B------:R1:W-:Y:S02]  /*12c0*/  STL [R1+0x1c], R15 ;  /* 0x00001c0f01007387 */ /* 0x0003e40000100800 */
.L_x_6615:
[----:B------:R-:W2:Y:S01]  /*12d0*/  LDL R14, [R1+0x5c] ;  /* 0x00005c00010e7983 */ /* 0x000ea20000100800 */
[----:B------:R-:W-:-:S03]  /*12e0*/  ULDC.64 UR4, c[0x0][0xa20] ;  /* 0x0002880000047ab9 */ /* 0x000fc60000000a00 */
[----:B------:R-:W3:Y:S01]  /*12f0*/  LDL R27, [R1+0x60] ;  /* 0x00006000011b7983 */ /* 0x000ee20000100800 */
[----:B------:R-:W-:-:S04]  /*1300*/  ISETP.NE.U32.AND P1, PT, RZ, UR4, PT ;  /* 0x00000004ff007c0c */ /* 0x000fc8000bf25070 */
[----:B------:R-:W-:Y:S01]  /*1310*/  ISETP.NE.AND.EX P1, PT, RZ, UR5, PT, P1 ;  /* 0x00000005ff007c0c */ /* 0x000fe2000bf25310 */
[----:B--2---:R2:W-:Y:S04]  /*1320*/  STL [R1+0x88], R14 ;  /* 0x0000880e01007387 */ /* 0x0045e80000100800 */
[----:B---3--:R2:W-:Y:S04]  /*1330*/  STL [R1+0x80], R27 ;  /* 0x0000801b01007387 */ /* 0x0085e80000100800 */
[----:B------:R2:W-:Y:S04]  /*1340*/  STL [R1+0x84], R28 ;  /* 0x0000841c01007387 */ /* 0x0005e80000100800 */
[----:B------:R-:W-:Y:S05]  /*1350*/  @!P1 BRA `(.L_x_6616) ;  /* 0x0000000000149947 */ /* 0x000fea0003800000 */
[----:B------:R-:W3:Y:S01]  /*1360*/  LDC.64 R4, c[0x0][0xa20] ;  /* 0x00028800ff047b82 */ /* 0x000ee20000000a00 */
[----:B------:R-:W-:Y:S01]  /*1370*/  ULDC.64 UR4, c[0x0][0x208] ;  /* 0x0000820000047ab9 */ /* 0x000fe20000000a00 */
[----:B---3--:R-:W-:-:S05]  /*1380*/  IMAD.WIDE R4, R28, 0x4, R4 ;  /* 0x000000041c047825 */ /* 0x008fca00078e0204 */
[----:B------:R3:W5:Y:S01]  /*1390*/  LDG.E R25, desc[UR4][R4.64] ;  /* 0x0000000404197981 */ /* 0x000762000c1e1900 */
[----:B------:R-:W-:Y:S05]  /*13a0*/  BRA `(.L_x_6617) ;  /* 0x0000000000147947 */ /* 0x000fea0003800000 */
.L_x_6616:
[----:B------:R-:W-:Y:S05]  /*13b0*/  @!P0 BRA `(.L_x_6617) ;  /* 0x0000000000108947 */ /* 0x000fea0003800000 */
[----:B------:R-:W-:Y:S02]  /*13c0*/  ULDC.64 UR4, c[0x0][0x208] ;  /* 0x0000820000047ab9 */ /* 0x000fe40000000a00 */
[----:B------:R-:W3:Y:S04]  /*13d0*/  LDG.E R4, desc[UR4][R8.64] ;  /* 0x0000000408047981 */ /* 0x000ee8000c1e1900 */
[----:B------:R-:W3:Y:S02]  /*13e0*/  LDG.E R25, desc[UR4][R8.64+0x4] ;  /* 0x0000040408197981 */ /* 0x000ee4000c1e1900 */
[----:B---3--:R-:W-:-:S07]  /*13f0*/  IMAD.IADD R25, R25, 0x1, -R4 ;  /* 0x0000000119197824 */ /* 0x008fce00078e0a04 */
.L_x_6617:
[----:B------:R-:W-:Y:S01]  /*1400*/  ULDC.64 UR4, c[0x0][0xa10] ;  /* 0x0002840000047ab9 */ /* 0x000fe20000000a00 */
[----:B------:R-:W-:Y:S01]  /*1410*/  ULDC.64 UR6, c[0x0][0x208] ;  /* 0x0000820000067ab9 */ /* 0x000fe20000000a00 */
[----:B------:R-:W-:Y:S01]  /*1420*/  ISETP.NE.U32.AND P0, PT, RZ, UR4, PT ;  /* 0x00000004ff007c0c */ /* 0x000fe2000bf05070 */
[----:B0-----:R-:W0:Y:S03]  /*1430*/  LDC.64 R10, c[0x0][0x9e0] ;  /* 0x00027800ff0a7b82 */ /* 0x001e260000000a00 */
[----:B------:R-:W-:Y:S01]  /*1440*/  ISETP.NE.AND.EX P0, PT, RZ, UR5, PT, P0 ;  /* 0x00000005ff007c0c */ /* 0x000fe2000bf05300 */
[----:B------:R-:W-:Y:S02]  /*1450*/  ULDC.64 UR4, c[0x0][0xa30] ;  /* 0x00028c0000047ab9 */ /* 0x000fe40000000a00 */
[----:B------:R-:W-:-:S04]  /*1460*/  ISETP.NE.U32.AND P1, PT, RZ, UR4, PT ;  /* 0x00000004ff007c0c */ /* 0x000fc8000bf25070 */
[----:B------:R-:W-:-:S06]  /*1470*/  ISETP.NE.AND.EX P1, PT, RZ, UR5, PT, P1 ;  /* 0x00000005ff007c0c */ /* 0x000fcc000bf25310 */
[----:B---3--:R-:W3:Y:S08]  /*1480*/  @P0 LDC.64 R4, c[0x0][0xa10] ;  /* 0x00028400ff040b82 */ /* 0x008ef00000000a00 */
[----:B------:R-:W4:Y:S01]  /*1490*/  @P1 LDC.64 R6, c[0x0][0xa30] ;  /* 0x00028c00ff061b82 */ /* 0x000f220000000a00 */
[----:B---3--:R-:W-:-:S05]  /*14a0*/  @P0 IMAD.WIDE R4, R28, 0x4, R4 ;  /* 0x000000041c040825 */ /* 0x008fca00078e0204 */
[----:B------:R-:W3:Y:S04]  /*14b0*/  @P0 LDG.E R3, desc[UR6][R4.64] ;  /* 0x0000000604030981 */ /* 0x000ee8000c1e1900 */
[----:B------:R-:W3:Y:S01]  /*14c0*/  @P0 LDG.E R8, desc[UR6][R4.64+0x4] ;  /* 0x0000040604080981 */ /* 0x000ee2000c1e1900 */
[----:B-----5:R-:W-:Y:S02]  /*14d0*/  IMAD.IADD R13, R25, 0x1, -R0 ;  /* 0x00000001190d7824 */ /* 0x020fe400078e0a00 */
[----:B------:R-:W-:Y:S02]  /*14e0*/  IMAD.MOV.U32 R124, RZ, RZ, R25 ;  /* 0x000000ffff7c7224 */ /* 0x000fe400078e0019 */
[----:B----4-:R-:W-:-:S05]  /*14f0*/  @P1 IMAD.WIDE R6, R28, 0x4, R6 ;  /* 0x000000041c061825 */ /* 0x010fca00078e0206 */
[----:B------:R4:W5:Y:S01]  /*1500*/  @P1 LDG.E R124, desc[UR6][R6.64] ;  /* 0x00000006067c1981 */ /* 0x000962000c1e1900 */
[----:B0-----:R-:W-:Y:S02]  /*1510*/  ISETP.GE.AND P1, PT, R11, 0x1, PT ;  /* 0x000000010b00780c */ /* 0x001fe40003f26270 */
[----:B------:R-:W-:Y:S01]  /*1520*/  LEA R0, R14, 0x80, 0x7 ;  /* 0x000000800e007811 */ /* 0x000fe200078e38ff */
[----:B---3--:R-:W-:Y:S02]  /*1530*/  @P0 IMAD.IADD R2, R8, 0x1, -R3 ;  /* 0x0000000108020824 */ /* 0x008fe400078e0a03 */
[----:B------:R-:W-:Y:S02]  /*1540*/  IMAD.MOV.U32 R8, RZ, RZ, RZ ;  /* 0x000000ffff087224 */ /* 0x000fe400078e00ff */
[----:B------:R-:W-:-:S04]  /*1550*/  IMAD.IADD R12, R13, 0x1, R2 ;  /* 0x000000010d0c7824 */ /* 0x000fc800078e0202 */
[C---:B------:R-:W-:Y:S01]  /*1560*/  VIADD R9, R12.reuse, 0xdf ;  /* 0x000000df0c097836 */ /* 0x040fe20000000000 */
[----:B------:R4:W-:Y:S01]  /*1570*/  STL [R1+0x18], R12 ;  /* 0x0000180c01007387 */ /* 0x0009e20000100800 */
[----:B------:R-:W-:Y:S02]  /*1580*/  IADD3 R3, R12, R0, -R15 ;  /* 0x000000000c037210 */ /* 0x000fe40007ffe80f */
[----:B------:R-:W-:-:S04]  /*1590*/  IMAD.HI R8, R9, -0x6db6db6d, R8 ;  /* 0x9249249309087827 */ /* 0x000fc800078e0208 */
[----:B------:R-:W-:Y:S01]  /*15a0*/  IMAD.IADD R4, R3, 0x1, R10 ;  /* 0x0000000103047824 */ /* 0x000fe200078e020a */
[----:B------:R-:W-:-:S04]  /*15b0*/  SHF.R.U32.HI R139, RZ, 0x1f, R8 ;  /* 0x0000001fff8b7819 */ /* 0x000fc80000011608 */
[----:B------:R-:W-:Y:S01]  /*15c0*/  LEA.HI.SX32 R139, R8, R139, 0x19 ;  /* 0x0000008b088b7211 */ /* 0x000fe200078fcaff */
[----:B----4-:R-:W-:Y:S06]  /*15d0*/  @!P1 BRA `(.L_x_6618) ;  /* 0x0000000000489947 */ /* 0x010fec0003800000 */
        /* <DEDUP_REMOVED lines=11> */
.L_x_6620:
[----:B------:R-:W-:-:S13]  /*1690*/  ISETP.NE.AND P0, PT, R11, 0x1, PT ;  /* 0x000000010b00780c */ /* 0x000fda0003f05270 */
[----:B------:R-:W0:Y:S02]  /*16a0*/  @P0 LDC.64 R6, c[0x0][0x9e8] ;  /* 0x00027a00ff060b82 */ /* 0x000e240000000a00 */
[----:B0-----:R-:W-:-:S05]  /*16b0*/  @P0 IMAD.HI.U32 R6, R0, R6, RZ ;  /* 0x0000000600060227 */ /* 0x001fca00078e00ff */
[----:B------:R-:W-:-:S07]  /*16c0*/  @P0 SHF.R.U32.HI R0, RZ, R7, R6 ;  /* 0x00000007ff000219 */ /* 0x000fce0000011606 */
.L_x_6621:
[----:B------:R-:W-:Y:S05]  /*16d0*/  BSYNC B0 ;  /* 0x0000000000007941 */ /* 0x000fea0003800000 */
.L_x_6619:
[----:B------:R-:W-:-:S05]  /*16e0*/  IMAD R3, R0, R11, R11 ;  /* 0x0000000b00037224 */ /* 0x000fca00078e020b */
[----:B------:R-:W-:-:S07]  /*16f0*/  VIMNMX R4, R4, R3, PT ;  /* 0x0000000304047248 */ /* 0x000fce0003fe0100 */
.L_x_6618:
        /* <DEDUP_REMOVED lines=15> */
.L_x_6624:
[----:B------:R-:W-:-:S13]  /*17f0*/  ISETP.NE.AND P0, PT, R11, 0x1, PT ;  /* 0x000000010b00780c */ /* 0x000fda0003f05270 */
[----:B------:R-:W0:Y:S02]  /*1800*/  @P0 LDC.64 R8, c[0x0][0x9e8] ;  /* 0x00027a00ff080b82 */ /* 0x000e240000000a00 */
[----:B0-----:R-:W-:-:S05]  /*1810*/  @P0 IMAD.HI.U32 R6, R0, R8, RZ ;  /* 0x0000000800060227 */ /* 0x001fca00078e00ff */
[----:B------:R-:W-:-:S07]  /*1820*/  @P0 SHF.R.U32.HI R0, RZ, R9, R6 ;  /* 0x00000009ff000219 */ /* 0x000fce0000011606 */
.L_x_6625:
[----:B------:R-:W-:Y:S05]  /*1830*/  BSYNC B0 ;  /* 0x0000000000007941 */ /* 0x000fea0003800000 */
.L_x_6623:
[----:B------:R-:W-:-:S05]  /*1840*/  IMAD R0, R0, R11, RZ ;  /* 0x0000000b00007224 */ /* 0x000fca00078e02ff */
[----:B------:R-:W-:-:S07]  /*1850*/  VIMNMX R7, R7, R0, !PT ;  /* 0x0000000007077248 */ /* 0x000fce0007fe0100 */
.L_x_6622:
[----:B------:R-:W-:Y:S02]  /*1860*/  VIADD R5, R4, 0xdf ;  /* 0x000000df04057836 */ /* 0x000fe40000000000 */
[----:B------:R-:W-:Y:S02]  /*1870*/  IMAD.MOV.U32 R6, RZ, RZ, RZ ;  /* 0x000000ffff067224 */ /* 0x000fe400078e00ff */
[----:B------:R-:W-:Y:S02]  /*1880*/  IMAD.MOV.U32 R4, RZ, RZ, RZ ;  /* 0x000000ffff047224 */ /* 0x000fe400078e00ff */
[----:B------:R-:W-:-:S04]  /*1890*/  IMAD.HI R7, R7, -0x6db6db6d, R6 ;  /* 0x9249249307077827 */ /* 0x000fc800078e0206 */
[----:B------:R-:W-:Y:S01]  /*18a0*/  IMAD.HI R4, R5, -0x6db6db6d, R4 ;  /* 0x9249249305047827 */ /* 0x000fe200078e0204 */
        /* <DEDUP_REMOVED lines=9> */
[----:B------:R-:W-:Y:S02]  /*1940*/  VIMNMX R3, R3, R2, PT ;  /* 0x0000000203037248 */ /* 0x000fe40003fe0100 */
[----:B------:R-:W-:Y:S02]  /*1950*/  SHF.R.U32.HI R110, RZ, 0x5, R0 ;  /* 0x00000005ff6e7819 */ /* 0x000fe40000011600 */
[----:B------:R-:W-:-:S03]  /*1960*/  ISETP.GT.AND P0, PT, R3, R0, PT ;  /* 0x000000000300720c */ /* 0x000fc60003f04270 */
[----:B------:R-:W-:-:S04]  /*1970*/  IMAD.WIDE.U32 R110, R110, 0x24924925, RZ ;  /* 0x249249256e6e7825 */ /* 0x000fc800078e00ff */
[----:B------:R-:W-:-:S04]  /*1980*/  IMAD.MOV.U32 R110, RZ, RZ, R111 ;  /* 0x000000ffff6e7224 */ /* 0x000fc800078e006f */
[----:B------:R-:W-:Y:S02]  /*1990*/  IMAD.MOV.U32 R24, RZ, RZ, R110 ;  /* 0x000000ffff187224 */ /* 0x000fe400078e006e */
[----:B------:R-:W-:Y:S02]  /*19a0*/  @P0 VIADD R5, R3, 0xdf ;  /* 0x000000df03050836 */ /* 0x000fe40000000000 */
[----:B------:R-:W-:-:S04]  /*19b0*/  @P0 IMAD.MOV.U32 R4, RZ, RZ, RZ ;  /* 0x000000ffff040224 */ /* 0x000fc800078e00ff */
[----:B------:R-:W-:-:S05]  /*19c0*/  @P0 IMAD.HI R4, R5, -0x6db6db6d, R4 ;  /* 0x9249249305040827 */ /* 0x000fca00078e0204 */
[----:B------:R-:W-:-:S04]  /*19d0*/  @P0 SHF.R.U32.HI R3, RZ, 0x1f, R4 ;  /* 0x0000001fff030819 */ /* 0x000fc80000011604 */
[----:B------:R-:W-:Y:S02]  /*19e0*/  @P0 LEA.HI.SX32 R24, R4, R3, 0x19 ;  /* 0x0000000304180211 */ /* 0x000fe400078fcaff */
        /* <DEDUP_REMOVED lines=11> */
[----:B-12---:R0:W1:Y:S01]  /*1aa0*/  LDC.64 R14, c[0x4][R0] ;  /* 0x01000000000e7b82 */ /* 0x0060620000000a00 */
        /* <DEDUP_REMOVED lines=11> */
.L_x_6628:
[----:B------:R-:W-:Y:S05]  /*1b60*/  BSYNC B6 ;  /* 0x0000000000067941 */ /* 0x000fea0003800000 */
.L_x_6627:
        /* <DEDUP_REMOVED lines=20> */
.L_x_6630:
[----:B------:R-:W-:Y:S05]  /*1cb0*/  BSYNC B6 ;  /* 0x0000000000067941 */ /* 0x000fea0003800000 */
.L_x_6629:
[----:B------:R-:W-:Y:S01]  /*1cc0*/  ULDC.64 UR4, c[0x0][0x9f8] ;  /* 0x00027e0000047ab9 */ /* 0x000fe20000000a00 */
[----:B------:R-:W-:Y:S01]  /*1cd0*/  IMAD.MOV.U32 R6, RZ, RZ, R28 ;  /* 0x000000ffff067224 */ /* 0x000fe200078e001c */
[----:B------:R-:W-:Y:S01]  /*1ce0*/  ISETP.NE.U32.AND P0, PT, RZ, UR4, PT ;  /* 0x00000004ff007c0c */ /* 0x000fe2000bf05070 */
[----:B------:R-:W-:Y:S01]  /*1cf0*/  ULDC.64 UR6, c[0x0][0x208] ;  /* 0x0000820000067ab9 */ /* 0x000fe20000000a00 */
[----:B------:R-:W3:Y:S01]  /*1d00*/  LDL R48, [R1+0x70] ;  /* 0x0000700001307983 */ /* 0x000ee20000100800 */
[----:B------:R-:W0:Y:S01]  /*1d10*/  LDC R0, c[0x0][0x428] ;  /* 0x00010a00ff007b82 */ /* 0x000e220000000800 */
[----:B------:R-:W-:-:S07]  /*1d20*/  ISETP.NE.AND.EX P0, PT, RZ, UR5, PT, P0 ;  /* 0x00000005ff007c0c */ /* 0x000fce000bf05300 */
[----:B------:R-:W4:Y:S01]  /*1d30*/  LDC.64 R36, c[0x0][0x2f0] ;  /* 0x0000bc00ff247b82 */ /* 0x000f220000000a00 */
[----:B------:R-:W3:Y:S01]  /*1d40*/  LDL R47, [R1+0x74] ;  /* 0x00007400012f7983 */ /* 0x000ee20000100800 */
[----:B------:R-:W-:Y:S01]  /*1d50*/  IMAD.IADD R95, R26, 0x1, R25 ;  /* 0x000000011a5f7824 */ /* 0x000fe200078e0219 */
[----:B------:R-:W-:Y:S02]  /*1d60*/  ULDC.64 UR4, c[0x0][0x2f8] ;  /* 0x0000be0000047ab9 */ /* 0x000fe40000000a00 */
[----:B------:R-:W3:Y:S03]  /*1d70*/  LDL R46, [R1+0x7c] ;  /* 0x00007c00012e7983 */ /* 0x000ee60000100800 */
[----:B------:R-:W1:Y:S01]  /*1d80*/  @P0 LDC.64 R4, c[0x0][0x9f8] ;  /* 0x00027e00ff040b82 */ /* 0x000e620000000a00 */
[----:B------:R-:W3:Y:S01]  /*1d90*/  LDL R44, [R1+0x78] ;  /* 0x00007800012c7983 */ /* 0x000ee20000100800 */
[----:B------:R-:W2:Y:S01]  /*1da0*/  S2R R20, SR_TID.X ;  /* 0x0000000000147919 */ /* 0x000ea20000002100 */
[----:B------:R-:W-:-:S05]  /*1db0*/  IMAD.MOV.U32 R3, RZ, RZ, R27 ;  /* 0x000000ffff037224 */ /* 0x000fca00078e001b */
[----:B------:R-:W2:Y:S08]  /*1dc0*/  LDC.64 R92, c[0x0][0x3e8] ;  /* 0x0000fa00ff5c7b82 */ /* 0x000eb00000000a00 */
[----:B------:R-:W2:Y:S01]  /*1dd0*/  LDC R123, c[0x0][0x3d4] ;  /* 0x0000f500ff7b7b82 */ /* 0x000ea20000000800 */
[----:B-1----:R-:W-:-:S07]  /*1de0*/  @P0 IMAD.WIDE R4, R28, 0x4, R4 ;  /* 0x000000041c040825 */ /* 0x002fce00078e0204 */
[----:B------:R-:W1:Y:S01]  /*1df0*/  LDC.64 R86, c[0x0][0x3d8] ;  /* 0x0000f600ff567b82 */ /* 0x000e620000000a00 */
[----:B------:R2:W3:Y:S01]  /*1e00*/  @P0 LDG.E R6, desc[UR6][R4.64] ;  /* 0x0000000604060981 */ /* 0x0004e2000c1e1900 */
[----:B0-----:R-:W-:Y:S01]  /*1e10*/  ISETP.NE.AND P0, PT, R0, 0x1, PT ;  /* 0x000000010000780c */ /* 0x001fe20003f05270 */
[----:B------:R-:W-:Y:S01]  /*1e20*/  ULDC.64 UR6, c[0x0][0xa08] ;  /* 0x0002820000067ab9 */ /* 0x000fe20000000a00 */
[----:B------:R-:W-:Y:S02]  /*1e30*/  SHF.R.S32.HI R21, RZ, 0x1f, R95 ;  /* 0x0000001fff157819 */ /* 0x000fe4000001145f */
[----:B------:R-:W-:Y:S02]  /*1e40*/  SHF.R.S32.HI R23, RZ, 0x1f, R22 ;  /* 0x0000001fff177819 */ /* 0x000fe40000011416 */
[----:B------:R-:W-:Y:S01]  /*1e50*/  SHF.R.S32.HI R229, RZ, 0x1f, R228 ;  /* 0x0000001fffe57819 */ /* 0x000fe200000114e4 */
[-C--:B----4-:R-:W-:Y:S01]  /*1e60*/  IMAD R8, R21, R36.reuse, RZ ;  /* 0x0000002415087224 */ /* 0x090fe200078e02ff */
[----:B--2---:R-:W-:Y:S01]  /*1e70*/  SHF.R.U32.HI R20, RZ, 0x7, R20 ;  /* 0x00000007ff147819 */ /* 0x004fe20000011614 */
[----:B------:R-:W-:Y:S01]  /*1e80*/  IMAD.WIDE.U32 R4, R95, R36, RZ ;  /* 0x000000245f047225 */ /* 0x000fe200078e00ff */
[----:B------:R-:W-:-:S02]  /*1e90*/  SHF.R.S32.HI R26, RZ, 0x1f, R230 ;  /* 0x0000001fff1a7819 */ /* 0x000fc400000114e6 */
[----:B------:R-:W-:Y:S01]  /*1ea0*/  ISETP.NE.AND P6, PT, R20, 0x1, PT ;  /* 0x000000011400780c */ /* 0x000fe20003fc5270 */
[----:B------:R-:W0:Y:S01]  /*1eb0*/  @P0 LDC R0, c[0x0][0x42c] ;  /* 0x00010b00ff000b82 */ /* 0x000e220000000800 */
[----:B------:R-:W-:Y:S01]  /*1ec0*/  ISETP.GE.AND P1, PT, R22, R123, PT ;  /* 0x0000007b1600720c */ /* 0x000fe20003f26270 */
[----:B------:R-:W-:Y:S01]  /*1ed0*/  IMAD.WIDE.U32 R10, R230, R92, R22 ;  /* 0x0000005ce60a7225 */ /* 0x000fe200078e0016 */
[----:B------:R-:W-:-:S03]  /*1ee0*/  SHF.L.U64.HI R97, R36, 0x6, R37 ;  /* 0x0000000624617819 */ /* 0x000fc60000010225 */
[----:B------:R-:W-:Y:S01]  /*1ef0*/  IMAD.SHL.U32 R96, R36, 0x40, RZ ;  /* 0x0000004024607824 */ /* 0x000fe200078e00ff */
[--C-:B-1----:R-:W-:Y:S01]  /*1f00*/  SHF.L.U64.HI R15, R86, 0x6, R87.reuse ;  /* 0x00000006560f7819 */ /* 0x102fe20000010257 */
[----:B------:R-:W1:Y:S01]  /*1f10*/  @P0 LDC R7, c[0x0][0x430] ;  /* 0x00010c00ff070b82 */ /* 0x000e620000000800 */
[----:B------:R-:W-:Y:S01]  /*1f20*/  VIADD R138, R20, 0x8 ;  /* 0x00000008148a7836 */ /* 0x000fe20000000000 */
[----:B------:R-:W-:Y:S01]  /*1f30*/  SHF.L.U64.HI R14, R86, 0x7, R87 ;  /* 0x00000007560e7819 */ /* 0x000fe20000010257 */
[C---:B------:R-:W-:Y:S02]  /*1f40*/  VIADD R30, R230.reuse, 0x40 ;  /* 0x00000040e61e7836 */ /* 0x040fe40000000000 */
[C---:B------:R-:W-:Y:S02]  /*1f50*/  VIADD R28, R230.reuse, 0x80 ;  /* 0x00000080e61c7836 */ /* 0x040fe40000000000 */
[----:B------:R-:W-:Y:S02]  /*1f60*/  VIADD R25, R230, 0xc0 ;  /* 0x000000c0e6197836 */ /* 0x000fe40000000000 */
[----:B------:R-:W-:-:S02]  /*1f70*/  IMAD R33, R93, 0xe0, RZ ;  /* 0x000000e05d217824 */ /* 0x000fc400078e02ff */
[C---:B------:R-:W-:Y:S01]  /*1f80*/  IMAD.WIDE.U32 R132, R36.reuse, 0xe0, RZ ;  /* 0x000000e024847825 */ /* 0x040fe200078e00ff */
[----:B------:R-:W-:Y:S02]  /*1f90*/  SHF.R.S32.HI R130, RZ, 0x1f, R25 ;  /* 0x0000001fff827819 */ /* 0x000fe40000011419 */
[----:B------:R-:W-:Y:S01]  /*1fa0*/  SHF.L.U64.HI R122, R36, 0x7, R37 ;  /* 0x00000007247a7819 */ /* 0x000fe20000010225 */
[----:B------:R-:W-:Y:S01]  /*1fb0*/  IMAD R117, R87, 0xe0, RZ ;  /* 0x000000e057757824 */ /* 0x000fe200078e02ff */
[----:B------:R-:W-:Y:S01]  /*1fc0*/  SHF.R.S32.HI R131, RZ, 0x1f, R28 ;  /* 0x0000001fff837819 */ /* 0x000fe2000001141c */
        /* <DEDUP_REMOVED lines=12> */
[----:B------:R-:W-:Y:S02]  /*2090*/  IMAD.IADD R5, R5, 0x1, R7 ;  /* 0x0000000105057824 */ /* 0x000fe400078e0207 */
[-C--:B------:R-:W-:Y:S02]  /*20a0*/  IMAD R20, R26, R36.reuse, RZ ;  /* 0x000000241a147224 */ /* 0x080fe400078e02ff */
[----:B------:R-:W-:-:S04]  /*20b0*/  IMAD.WIDE.U32 R134, R230, R36, R96 ;  /* 0x00000024e6867225 */ /* 0x000fc800078e0060 */
[----:B------:R-:W-:-:S04]  /*20c0*/  IMAD R31, R230, R37, R20 ;  /* 0x00000025e61f7224 */ /* 0x000fc800078e0214 */
[----:B------:R-:W-:Y:S02]  /*20d0*/  IMAD.IADD R107, R31, 0x1, R135 ;  /* 0x000000011f6b7824 */ /* 0x000fe400078e0287 */
[----:B------:R-:W-:-:S04]  /*20e0*/  IMAD.WIDE.U32 R98, R230, R36, R22 ;  /* 0x00000024e6627225 */ /* 0x000fc800078e0016 */
[----:B------:R-:W-:Y:S01]  /*20f0*/  IMAD.IADD R106, R99, 0x1, R31 ;  /* 0x00000001636a7824 */ /* 0x000fe200078e021f */
[----:B---3--:R-:W-:Y:S02]  /*2100*/  SHF.R.S32.HI R0, RZ, 0x1f, R6 ;  /* 0x0000001fff007819 */ /* 0x008fe40000011406 */
[----:B------:R-:W-:Y:S02]  /*2110*/  SEL R7, R6, RZ, !P0 ;  /* 0x000000ff06077207 */ /* 0x000fe40004000000 */
[----:B------:R-:W-:-:S03]  /*2120*/  SEL R8, R0, RZ, !P0 ;  /* 0x000000ff00087207 */ /* 0x000fc60004000000 */
[----:B------:R-:W-:-:S04]  /*2130*/  IMAD.WIDE.U32 R38, R7, UR4, R4 ;  /* 0x0000000407267c25 */ /* 0x000fc8000f8e0004 */
        /* <DEDUP_REMOVED lines=8> */
[----:B------:R-:W-:Y:S02]  /*21c0*/  IMAD.MOV.U32 R40, RZ, RZ, R4 ;  /* 0x000000ffff287224 */ /* 0x000fe400078e0004 */
[----:B------:R-:W-:Y:S02]  /*21d0*/  IMAD R3, R8, UR4, RZ ;  /* 0x0000000408037c24 */ /* 0x000fe4000f8e02ff */
[----:B------:R-:W-:Y:S02]  /*21e0*/  IMAD.IADD R41, R5, 0x1, R41 ;  /* 0x0000000105297824 */ /* 0x000fe400078e0229 */
[----:B------:R-:W-:Y:S02]  /*21f0*/  IMAD R103, R7, UR5, R3 ;  /* 0x0000000507677c24 */ /* 0x000fe4000f8e0203 */
[----:B------:R-:W-:-:S02]  /*2200*/  IMAD R3, R26, R92, RZ ;  /* 0x0000005c1a037224 */ /* 0x000fc400078e02ff */
[----:B------:R-:W-:Y:S01]  /*2210*/  IMAD.WIDE.U32 R40, R7, UR4, R40 ;  /* 0x0000000407287c25 */ /* 0x000fe2000f8e0028 */
[C---:B------:R-:W-:Y:S01]  /*2220*/  IADD3 R94, P0, R230.reuse, R95, RZ ;  /* 0x0000005fe65e7210 */ /* 0x040fe20007f1e0ff */
[----:B------:R-:W-:Y:S02]  /*2230*/  ULDC UR4, c[0x0][0x2e4] ;  /* 0x0000b90000047ab9 */ /* 0x000fe40000000800 */
[----:B------:R-:W-:Y:S01]  /*2240*/  IMAD R91, R230, R93, R3 ;  /* 0x0000005de65b7224 */ /* 0x000fe200078e0203 */
[----:B------:R-:W-:Y:S01]  /*2250*/  SEL R3, R123, RZ, P1 ;  /* 0x000000ff7b037207 */ /* 0x000fe20000800000 */
[----:B------:R-:W-:Y:S02]  /*2260*/  IMAD R0, R26, R86, RZ ;  /* 0x000000561a007224 */ /* 0x000fe400078e02ff */
[----:B------:R-:W-:-:S04]  /*2270*/  IMAD.WIDE.U32 R6, R230, R92, R228 ;  /* 0x0000005ce6067225 */ /* 0x000fc800078e00e4 */
[----:B------:R-:W-:Y:S02]  /*2280*/  IMAD.IADD R3, R22, 0x1, R3 ;  /* 0x0000000116037824 */ /* 0x000fe400078e0203 */
[C---:B------:R-:W-:Y:S01]  /*2290*/  IMAD R13, R230.reuse, R87, R0 ;  /* 0x00000057e60d7224 */ /* 0x040fe200078e0200 */
[----:B------:R-:W-:Y:S01]  /*22a0*/  P2R R0, PR, RZ, 0x2 ;  /* 0x00000002ff007803 */ /* 0x000fe20000000000 */
[----:B------:R-:W-:Y:S01]  /*22b0*/  IMAD.WIDE.U32 R4, R230, R86, R228 ;  /* 0x00000056e6047225 */ /* 0x000fe200078e00e4 */
[----:B------:R-:W-:-:S03]  /*22c0*/  SHF.R.S32.HI R12, RZ, 0x1f, R3 ;  /* 0x0000001fff0c7819 */ /* 0x000fc60000011403 */
[----:B------:R-:W-:Y:S01]  /*22d0*/  IMAD.IADD R7, R7, 0x1, R91 ;  /* 0x0000000107077824 */ /* 0x000fe200078e025b */
[----:B------:R-:W-:Y:S01]  /*22e0*/  LEA.HI R32, R12, R3, RZ, 0x4 ;  /* 0x000000030c207211 */ /* 0x000fe200078f20ff */
[----:B------:R-:W-:Y:S01]  /*22f0*/  IMAD.IADD R91, R91, 0x1, R11 ;  /* 0x000000015b5b7824 */ /* 0x000fe200078e020b */
[----:B-----5:R-:W-:Y:S01]  /*2300*/  SHF.R.S32.HI R11, RZ, 0x1f, R124 ;  /* 0x0000001fff0b7819 */ /* 0x020fe2000001147c */
[----:B------:R-:W-:-:S04]  /*2310*/  IMAD.WIDE.U32 R8, R230, R86, R22 ;  /* 0x00000056e6087225 */ /* 0x000fc800078e0016 */
[----:B------:R-:W-:Y:S02]  /*2320*/  IMAD.IADD R5, R5, 0x1, R13 ;  /* 0x0000000105057824 */ /* 0x000fe400078e020d */
[----:B------:R-:W-:Y:S02]  /*2330*/  IMAD.IADD R9, R13, 0x1, R9 ;  /* 0x000000010d097824 */ /* 0x000fe400078e0209 */
[----:B------:R-:W-:Y:S02]  /*2340*/  IMAD R10, R11, R86, RZ ;  /* 0x000000560b0a7224 */ /* 0x000fe400078e02ff */
[----:B------:R-:W-:-:S04]  /*2350*/  IMAD.WIDE.U32 R88, R124, R92, R6 ;  /* 0x0000005c7c587225 */ /* 0x000fc800078e0006 */
[----:B------:R-:W-:Y:S01]  /*2360*/  IMAD R3, R11, R92, RZ ;  /* 0x0000005c0b037224 */ /* 0x000fe200078e02ff */
[----:B------:R-:W-:Y:S01]  /*2370*/  SHF.L.U64.HI R11, R92, 0x6, R93 ;  /* 0x000000065c0b7819 */ /* 0x000fe2000001025d */
[----:B------:R-:W-:-:S04]  /*2380*/  IMAD.WIDE.U32 R42, R124, R86, R4 ;  /* 0x000000567c2a7225 */ /* 0x000fc800078e0004 */
[----:B------:R-:W-:Y:S02]  /*2390*/  IMAD.SHL.U32 R6, R232, 0x80, RZ ;  /* 0x00000080e8067824 */ /* 0x000fe400078e00ff */
[----:B------:R-:W-:Y:S02]  /*23a0*/  IMAD.SHL.U32 R5, R30, 0x80, RZ ;  /* 0x000000801e057824 */ /* 0x000fe400078e00ff */
[----:B------:R-:W-:Y:S01]  /*23b0*/  IMAD.X R95, R26, 0x1, R21, P0 ;  /* 0x000000011a5f7824 */ /* 0x000fe200000e0615 */
[----:B------:R-:W-:Y:S01]  /*23c0*/  IADD3 R109, P0, R96, R134, RZ ;  /* 0x00000086606d7210 */ /* 0x000fe20007f1e0ff */
[----:B------:R-:W-:Y:S01]  /*23d0*/  IMAD R27, R124, R87, R10 ;  /* 0x000000577c1b7224 */ /* 0x000fe200078e020a */
[----:B------:R-:W-:Y:S01]  /*23e0*/  SHF.L.U64.HI R10, R92, 0x7, R93 ;  /* 0x000000075c0a7819 */ /* 0x000fe2000001025d */
[----:B------:R-:W-:Y:S01]  /*23f0*/  IMAD.WIDE.U32 R84, R124, R86, R8 ;  /* 0x000000567c547225 */ /* 0x000fe200078e0008 */
[----:B------:R-:W-:-:S03]  /*2400*/  LOP3.LUT R6, R6, 0x380, RZ, 0xc0, !PT ;  /* 0x0000038006067812 */ /* 0x000fc600078ec0ff */
[----:B------:R-:W-:Y:S02]  /*2410*/  IMAD R29, R124, R93, R3 ;  /* 0x0000005d7c1d7224 */ /* 0x000fe400078e0203 */
[C---:B------:R-:W-:Y:S02]  /*2420*/  IMAD.SHL.U32 R9, R92.reuse, 0x40, RZ ;  /* 0x000000405c097824 */ /* 0x040fe400078e00ff */
[----:B------:R-:W-:Y:S02]  /*2430*/  IMAD.SHL.U32 R8, R92, 0x80, RZ ;  /* 0x000000805c087824 */ /* 0x000fe400078e00ff */
[----:B------:R-:W-:Y:S01]  /*2440*/  IMAD.WIDE.U32 R90, R124, R92, R90 ;  /* 0x0000005c7c5a7225 */ /* 0x000fe200078e005a */
[----:B------:R-:W-:-:S03]  /*2450*/  LOP3.LUT R5, R5, 0x380, RZ, 0xc0, !PT ;  /* 0x0000038005057812 */ /* 0x000fc600078ec0ff */
[----:B------:R-:W-:Y:S02]  /*2460*/  IMAD.SHL.U32 R4, R28, 0x80, RZ ;  /* 0x000000801c047824 */ /* 0x000fe400078e00ff */
[----:B------:R-:W-:-:S04]  /*2470*/  IMAD.WIDE.U32 R92, R92, 0xe0, RZ ;  /* 0x000000e05c5c7825 */ /* 0x000fc800078e00ff */
[----:B------:R-:W-:Y:S02]  /*2480*/  IMAD.SHL.U32 R3, R25, 0x80, RZ ;  /* 0x0000008019037824 */ /* 0x000fe400078e00ff */
[----:B------:R-:W-:Y:S01]  /*2490*/  IMAD.X R108, R107, 0x1, R97, P0 ;  /* 0x000000016b6c7824 */ /* 0x000fe200000e0661 */
[----:B------:R-:W-:Y:S01]  /*24a0*/  IADD3 R115, P0, R109, R96, RZ ;  /* 0x000000606d737210 */ /* 0x000fe20007f1e0ff */
[----:B------:R-:W-:Y:S01]  /*24b0*/  IMAD.IADD R116, R93, 0x1, R33 ;  /* 0x000000015d747824 */ /* 0x000fe200078e0221 */
[----:B------:R-:W-:Y:S01]  /*24c0*/  LOP3.LUT R4, R4, 0x380, RZ, 0xc0, !PT ;  /* 0x0000038004047812 */ /* 0x000fe200078ec0ff */
[C---:B------:R-:W-:Y:S01]  /*24d0*/  IMAD.SHL.U32 R13, R86.reuse, 0x40, RZ ;  /* 0x00000040560d7824 */ /* 0x040fe200078e00ff */
[----:B------:R-:W-:Y:S01]  /*24e0*/  SHF.R.U32.HI R21, RZ, 0x3, R6 ;  /* 0x00000003ff157819 */ /* 0x000fe20000011606 */
[----:B------:R-:W-:Y:S01]  /*24f0*/  IMAD.SHL.U32 R12, R86, 0x80, RZ ;  /* 0x00000080560c7824 */ /* 0x000fe200078e00ff */
[----:B------:R-:W-:Y:S01]  /*2500*/  LOP3.LUT R34, R6, 0x70, R32, 0xf8, !PT ;  /* 0x0000007006227812 */ /* 0x000fe200078ef820 */
[----:B------:R-:W-:Y:S01]  /*2510*/  VIADD R7, R22, 0x40 ;  /* 0x0000004016077836 */ /* 0x000fe20000000000 */
[----:B------:R-:W-:-:S02]  /*2520*/  LOP3.LUT R3, R3, 0x380, RZ, 0xc0, !PT ;  /* 0x0000038003037812 */ /* 0x000fc400078ec0ff */
[----:B------:R-:W-:Y:S01]  /*2530*/  SHF.R.U32.HI R140, RZ, 0x3, R5 ;  /* 0x00000003ff8c7819 */ /* 0x000fe20000011605 */
[----:B------:R-:W-:Y:S01]  /*2540*/  IMAD R25, R37, 0xe0, RZ ;  /* 0x000000e025197824 */ /* 0x000fe200078e02ff */
[----:B------:R-:W-:Y:S01]  /*2550*/  LOP3.LUT R33, R5, 0x70, R32, 0xf8, !PT ;  /* 0x0000007005217812 */ /* 0x000fe200078ef820 */
[----:B------:R-:W-:Y:S01]  /*2560*/  IMAD.X R114, R108, 0x1, R97, P0 ;  /* 0x000000016c727824 */ /* 0x000fe200000e0661 */
[----:B------:R-:W-:Y:S01]  /*2570*/  SHF.R.U32.HI R142, RZ, 0x3, R4 ;  /* 0x00000003ff8e7819 */ /* 0x000fe20000011604 */
[----:B------:R-:W-:Y:S01]  /*2580*/  IMAD.WIDE.U32 R86, R86, 0xe0, RZ ;  /* 0x000000e056567825 */ /* 0x000fe200078e00ff */
[--C-:B------:R-:W-:Y:S02]  /*2590*/  LOP3.LUT R35, R4, 0x70, R32.reuse, 0xf8, !PT ;  /* 0x0000007004237812 */ /* 0x100fe400078ef820 */
[----:B------:R-:W-:Y:S02]  /*25a0*/  SHF.R.S32.HI R30, RZ, 0x4, R32 ;  /* 0x00000004ff1e7819 */ /* 0x000fe40000011420 */
[----:B------:R-:W-:-:S02]  /*25b0*/  LOP3.LUT R31, R32, 0xfffffff0, RZ, 0xc0, !PT ;  /* 0xfffffff0201f7812 */ /* 0x000fc400078ec0ff */
[----:B------:R-:W-:Y:S02]  /*25c0*/  LOP3.LUT R121, R34, R21, RZ, 0x3c, !PT ;  /* 0x0000001522797212 */ /* 0x000fe400078e3cff */
[----:B------:R-:W-:Y:S02]  /*25d0*/  SHF.R.U32.HI R141, RZ, 0x3, R3 ;  /* 0x00000003ff8d7819 */ /* 0x000fe40000011603 */
[----:B------:R-:W-:Y:S02]  /*25e0*/  LOP3.LUT R26, R6, 0x30, R22, 0xf8, !PT ;  /* 0x00000030061a7812 */ /* 0x000fe400078ef816 */
[----:B------:R-:W-:Y:S02]  /*25f0*/  LOP3.LUT R32, R3, 0x70, R32, 0xf8, !PT ;  /* 0x0000007003207812 */ /* 0x000fe400078ef820 */
[----:B------:R-:W-:Y:S01]  /*2600*/  LOP3.LUT R120, R33, R140, RZ, 0x3c, !PT ;  /* 0x0000008c21787212 */ /* 0x000fe200078e3cff */
[----:B------:R-:W-:Y:S01]  /*2610*/  IMAD.IADD R33, R39, 0x1, R45 ;  /* 0x0000000127217824 */ /* 0x000fe200078e022d */
[----:B------:R-:W-:Y:S01]  /*2620*/  IADD3 R34, P0, R38, R98, RZ ;  /* 0x0000006226227210 */ /* 0x000fe20007f1e0ff */
[----:B------:R-:W-:Y:S01]  /*2630*/  IMAD.IADD R20, R133, 0x1, R25 ;  /* 0x0000000185147824 */ /* 0x000fe200078e0219 */
[----:B------:R-:W-:-:S02]  /*2640*/  LOP3.LUT R119, R35, R142, RZ, 0x3c, !PT ;  /* 0x0000008e23777212 */ /* 0x000fc400078e3cff */
[----:B------:R-:W-:Y:S01]  /*2650*/  LOP3.LUT R25, R26, R21, RZ, 0x3c, !PT ;  /* 0x000000151a197212 */ /* 0x000fe200078e3cff */
[----:B------:R-:W-:Y:S01]  /*2660*/  IMAD.X R37, R106, 0x1, R33, P0 ;  /* 0x000000016a257824 */ /* 0x000fe200000e0621 */
[----:B------:R-:W-:Y:S02]  /*2670*/  LOP3.LUT R118, R32, R141, RZ, 0x3c, !PT ;  /* 0x0000008d20767212 */ /* 0x000fe400078e3cff */
[----:B------:R-:W-:Y:S02]  /*2680*/  IADD3 R35, P3, R38, 0x40, RZ ;  /* 0x0000004026237810 */ /* 0x000fe40007f7e0ff */
[----:B------:R-:W-:Y:S01]  /*2690*/  IADD3 R100, P2, R34, 0x40, RZ ;  /* 0x0000004022647810 */ /* 0x000fe20007f5e0ff */
[----:B------:R-:W-:Y:S01]  /*26a0*/  IMAD.IADD R26, R43, 0x1, R27 ;  /* 0x000000012b1a7824 */ /* 0x000fe200078e021b */
[----:B------:R-:W-:Y:S01]  /*26b0*/  SHF.R.S32.HI R32, RZ, 0x1f, R31 ;  /* 0x0000001fff207819 */ /* 0x000fe2000001141f */
[----:B------:R-:W-:Y:S01]  /*26c0*/  IMAD.IADD R28, R89, 0x1, R29 ;  /* 0x00000001591c7824 */ /* 0x000fe200078e021d */
[----:B------:R-:W-:Y:S01]  /*26d0*/  ISETP.GE.AND P0, PT, R22, UR4, PT ;  /* 0x0000000416007c0c */ /* 0x000fe2000bf06270 */
[----:B------:R-:W-:Y:S01]  /*26e0*/  IMAD.SHL.U32 R123, R123, 0x2, RZ ;  /* 0x000000027b7b7824 */ /* 0x000fe200078e00ff */
[----:B------:R-:W-:Y:S01]  /*26f0*/  ISETP.GE.AND P1, PT, R7, UR4, PT ;  /* 0x0000000407007c0c */ /* 0x000fe2000bf26270 */
[----:B------:R-:W-:-:S02]  /*2700*/  IMAD.IADD R117, R87, 0x1, R117 ;  /* 0x0000000157757824 */ /* 0x000fc400078e0275 */
[C---:B------:R-:W-:Y:S02]  /*2710*/  IMAD.IADD R25, R48.reuse, 0x1, R25 ;  /* 0x0000000130197824 */ /* 0x040fe400078e0219 */
[----:B------:R-:W-:Y:S02]  /*2720*/  IMAD.IADD R27, R27, 0x1, R85 ;  /* 0x000000011b1b7824 */ /* 0x000fe400078e0255 */
[----:B------:R-:W-:Y:S02]  /*2730*/  IMAD.IADD R29, R29, 0x1, R91 ;  /* 0x000000011d1d7824 */ /* 0x000fe400078e025b */
[----:B------:R-:W-:Y:S02]  /*2740*/  IMAD.IADD R121, R48, 0x1, R121 ;  /* 0x0000000130797824 */ /* 0x000fe400078e0279 */
[----:B------:R-:W-:Y:S02]  /*2750*/  IMAD.IADD R120, R47, 0x1, R120 ;  /* 0x000000012f787824 */ /* 0x000fe400078e0278 */
[----:B------:R-:W-:-:S02]  /*2760*/  IMAD.IADD R119, R46, 0x1, R119 ;  /* 0x000000012e777824 */ /* 0x000fc400078e0277 */
[----:B------:R-:W-:Y:S02]  /*2770*/  IMAD.IADD R118, R44, 0x1, R118 ;  /* 0x000000012c767824 */ /* 0x000fe400078e0276 */
[----:B------:R-:W-:Y:S02]  /*2780*/  IMAD.X R101, RZ, RZ, R33, P3 ;  /* 0x000000ffff657224 */ /* 0x000fe400018e0621 */
[----:B------:R-:W-:Y:S02]  /*2790*/  IMAD.X R102, RZ, RZ, R37, P2 ;  /* 0x000000ffff667224 */ /* 0x000fe400010e0625 */
[----:B------:R-:W-:Y:S01]  /*27a0*/  IMAD.IADD R103, R41, 0x1, R103 ;  /* 0x0000000129677824 */ /* 0x000fe200078e0267 */
[----:B------:R-:W-:Y:S06]  /*27b0*/  @!P6 BAR.SYNC.DEFER_BLOCKING 0x9, 0x100 ;  /* 0x024400000000eb1d */ /* 0x000fec0000010000 */
.L_x_6714:
[----:B0-----:R-:W0:Y:S01]  /*27c0*/  LDC R128, c[0x0][0x3d4] ;  /* 0x0000f500ff807b82 */ /* 0x001e220000000800 */
        /* <DEDUP_REMOVED lines=8> */
[----:B-----5:R-:W-:Y:S05]  /*2850*/  @!P2 BRA `(.L_x_6632) ;  /* 0x000000900014a947 */ /* 0x020fea0003800000 */
        /* <DEDUP_REMOVED lines=29> */
[----:B------:R-:W-:Y:S01]  /*2a30*/  CS2R R78, SRZ ;  /* 0x00000000004e7805 */ /* 0x000fe2000001ff00 */
[----:B------:R-:W-:Y:S01]  /*2a40*/  ULDC.64 UR6, c[0x0][0x208] ;  /* 0x0000820000067ab9 */ /* 0x000fe20000000a00 */
        /* <DEDUP_REMOVED lines=12> */
.L_x_6635:
[----:B------:R-:W-:Y:S05]  /*2b10*/  BSYNC B1 ;  /* 0x0000000000017941 */ /* 0x000fea0003800000 */
.L_x_6634:
[----:B0-----:R-:W-:Y:S01]  /*2b20*/  VIADD R48, R230, 0x40 ;  /* 0x00000040e6307836 */ /* 0x001fe20000000000 */
[----:B------:R-:W-:Y:S01]  /*2b30*/  BSSY B1, `(.L_x_6636) ;  /* 0x0000025000017945 */ /* 0x000fe20003800000 */
[----:B------:R-:W-:Y:S02]  /*2b40*/  CS2R R68, SRZ ;  /* 0x0000000000447805 */ /* 0x000fe4000001ff00 */
[----:B------:R-:W-:Y:S02]  /*2b50*/  CS2R R66, SRZ ;  /* 0x0000000000427805 */ /* 0x000fe4000001ff00 */
[----:B------:R-:W-:Y:S02]  /*2b60*/  CS2R R56, SRZ ;  /* 0x0000000000387805 */ /* 0x000fe4000001ff00 */
[----:B------:R-:W-:Y:S02]  /*2b70*/  ISETP.GE.AND P3, PT, R48, R113, PT ;  /* 0x000000713000720c */ /* 0x000fe40003f66270 */
        /* <DEDUP_REMOVED lines=15> */
[----:B------:R-:W-:Y:S01]  /*2c70*/  IADD3.X R65, R26, R137, R15, P4, P5 ;  /* 0x000000891a417210 */ /* 0x000fe200027ea40f */
[----:B------:R-:W-:Y:S01]  /*2c80*/  ULDC.64 UR6, c[0x0][0x208] ;  /* 0x0000820000067ab9 */ /* 0x000fe20000000a00 */
        /* <DEDUP_REMOVED lines=15> */
.L_x_6637:
[----:B------:R-:W-:Y:S05]  /*2d80*/  BSYNC B1 ;  /* 0x0000000000017941 */ /* 0x000fea0003800000 */
.L_x_6636:
        /* <DEDUP_REMOVED lines=26> */
.L_x_6639:
[----:B------:R-:W-:Y:S05]  /*2f30*/  BSYNC B1 ;  /* 0x0000000000017941 */ /* 0x000fea0003800000 */
.L_x_6638:
        /* <DEDUP_REMOVED lines=10> */
[----:B------:R-:W-:Y:S01]  /*2fe0*/  ULDC.64 UR6, c[0x0][0x208] ;  /* 0x0000820000067ab9 */ /* 0x000fe20000000a00 */
        /* <DEDUP_REMOVED lines=20> */
.L_x_6641:
[----:B------:R-:W-:Y:S05]  /*3130*/  BSYNC B1 ;  /* 0x0000000000017941 */ /* 0x000fea0003800000 */
.L_x_6640:
[----:B0-----:R-:W2:Y:S01]  /*3140*/  LDL R44, [R1+0x6c] ;  /* 0x00006c00012c7983 */ /* 0x001ea20000100800 */
[----:B------:R-:W-:Y:S02]  /*3150*/  IMAD.MOV.U32 R152, RZ, RZ, R74 ;  /* 0x000000ffff987224 */ /* 0x000fe400078e004a */
[----:B------:R-:W-:Y:S02]  /*3160*/  IMAD.MOV.U32 R164, RZ, RZ, R78 ;  /* 0x000000ffffa47224 */ /* 0x000fe400078e004e */
[----:B-----5:R-:W-:Y:S02]  /*3170*/  IMAD.MOV.U32 R146, RZ, RZ, R64 ;  /* 0x000000ffff927224 */ /* 0x020fe400078e0040 */
        /* <DEDUP_REMOVED lines=10> */
[----:B------:R-:W-:Y:S01]  /*3220*/  IMAD.MOV.U32 R82, RZ, RZ, R54 ;  /* 0x000000ffff527224 */ /* 0x000fe200078e0036 */
[----:B--2---:R-:W-:-:S13]  /*3230*/  R2UR UR4, R44 ;  /* 0x000000002c0472ca */ /* 0x004fda00000e0000 */
[----:B------:R-:W-:-:S06]  /*3240*/  UISETP.NE.AND UP0, UPT, UR4, 0x3, UPT ;  /* 0x000000030400788c */ /* 0x000fcc000bf05270 */
[----:B------:R-:W-:-:S13]  /*3250*/  PLOP3.LUT P5, PT, PT, PT, UP0, 0x80, 0x0 ;  /* 0x000000000000781c */ /* 0x000fda0003faf008 */
[----:B------:R-:W-:Y:S05]  /*3260*/  @!P5 BRA `(.L_x_6642) ;  /* 0x000000000004d947 */ /* 0x000fea0003800000 */
[----:B------:R-:W-:Y:S01]  /*3270*/  BPT.TRAP 0x1 ;  /* 0x000000040000795c */ /* 0x000fe20000300000 */
.L_x_6642:
[----:B------:R-:W2:Y:S01]  /*3280*/  LDL R44, [R1+0x3c] ;  /* 0x00003c00012c7983 */ /* 0x000ea20000100800 */
[----:B------:R-:W-:Y:S01]  /*3290*/  IMAD R104, R19, 0x8, R18 ;  /* 0x0000000813687824 */ /* 0x000fe200078e0212 */
[----:B------:R-:W-:Y:S01]  /*32a0*/  BSSY B1, `(.L_x_6643) ;  /* 0x0000004000017945 */ /* 0x000fe20003800000 */
[----:B--2---:R-:W-:-:S04]  /*32b0*/  SHF.L.U32 R125, R44, 0x1f, RZ ;  /* 0x0000001f2c7d7819 */ /* 0x004fc800000006ff */
[----:B------:R-:W0:Y:S02]  /*32c0*/  SYNCS.PHASECHK.TRANS64.TRYWAIT P6, [R104+URZ+0x2e890], R125 ;  /* 0x02e8907d680075a7 */ /* 0x000e2400080c017f */
[----:B0-----:R-:W-:Y:S05]  /*32d0*/  @!P6 BRA `(.L_x_6644) ;  /* 0x000003080044e947 */ /* 0x001fea0003800000 */
.L_x_7005:
[----:B------:R-:W-:Y:S05]  /*32e0*/  BSYNC B1 ;  /* 0x0000000000017941 */ /* 0x000fea0003800000 */
.L_x_6643:
[----:B------:R-:W-:Y:S01]  /*32f0*/  BSSY B1, `(.L_x_6645) ;  /* 0x00000f7000017945 */ /* 0x000fe20003800000 */
[----:B------:R-:W-:-:S03]  /*3300*/  IMAD R155, R19, 0x7000, R25 ;  /* 0x00007000139b7824 */ /* 0x000fc600078e0219 */
        /* <DEDUP_REMOVED lines=21> */
[----:B------:R-:W-:Y:S01]  /*3460*/  F2FP.F16.E4M3.UNPACK_B R156, R164.H1 ;  /* 0x000000a4ff9c723e */ /* 0x000fe200030006ff */
[----:B--2---:R-:W-:Y:S01]  /*3470*/  IMAD.MOV.U32 R77, RZ, RZ, R44 ;  /* 0x000000ffff4d7224 */ /* 0x004fe200078e002c */
[----:B------:R-:W-:Y:S01]  /*3480*/  LOP3.LUT R79, R79, 0xff00, R76, 0xf8, !PT ;  /* 0x0000ff004f4f7812 */ /* 0x000fe200078ef84c */
[----:B------:R-:W-:Y:S01]  /*3490*/  IMAD.U32 R76, R160, 0x10000, RZ ;  /* 0x00010000a04c7824 */ /* 0x000fe200078e00ff */
[----:B------:R-:W-:Y:S01]  /*34a0*/  LOP3.LUT R157, R157, 0xff00, R78, 0xf8, !PT ;  /* 0x0000ff009d9d7812 */ /* 0x000fe200078ef84e */
[----:B------:R-:W-:Y:S01]  /*34b0*/  IMAD.U32 R78, R158, 0x10000, RZ ;  /* 0x000100009e4e7824 */ /* 0x000fe200078e00ff */
[----:B------:R-:W-:Y:S01]  /*34c0*/  F2FP.F16.E4M3.UNPACK_B R44, R45 ;  /* 0x0000002dff2c723e */ /* 0x000fe200020006ff */
[--C-:B------:R-:W-:Y:S01]  /*34d0*/  HADD2.F32 R161, -RZ, R156.reuse.H0_H0 ;  /* 0x2000009cffa17230 */ /* 0x100fe20000004100 */
[----:B------:R-:W-:Y:S01]  /*34e0*/  LOP3.LUT R76, R79, 0xff0000, R76, 0xf8, !PT ;  /* 0x00ff00004f4c7812 */ /* 0x000fe200078ef84c */
[----:B------:R-:W-:Y:S01]  /*34f0*/  HADD2.F32 R160, -RZ, R156.H1_H1 ;  /* 0x3000009cffa07230 */ /* 0x000fe20000004100 */
[----:B------:R-:W-:Y:S01]  /*3500*/  LOP3.LUT R79, R157, 0xff0000, R78, 0xf8, !PT ;  /* 0x00ff00009d4f7812 */ /* 0x000fe200078ef84e */
[--C-:B------:R-:W-:Y:S01]  /*3510*/  HADD2.F32 R78, -RZ, R44.reuse.H1_H1 ;  /* 0x3000002cff4e7230 */ /* 0x100fe20000004100 */
[----:B------:R-:W-:Y:S01]  /*3520*/  F2FP.F16.E4M3.UNPACK_B R158, R153.H1 ;  /* 0x00000099ff9e723e */ /* 0x000fe200030006ff */
[----:B------:R-:W-:Y:S01]  /*3530*/  HADD2.F32 R44, -RZ, R44.H0_H0 ;  /* 0x2000002cff2c7230 */ /* 0x000fe20000004100 */
[----:B------:R-:W-:-:S02]  /*3540*/  F2FP.F16.E4M3.UNPACK_B R45, R45.H1 ;  /* 0x0000002dff2d723e */ /* 0x000fc400030006ff */
[-C--:B------:R-:W-:Y:S01]  /*3550*/  FMUL.FTZ R163, R78, R161.reuse ;  /* 0x000000a14ea37220 */ /* 0x080fe20000410000 */
[--C-:B------:R-:W-:Y:S02]  /*3560*/  HADD2.F32 R159, -RZ, R158.reuse.H0_H0 ;  /* 0x2000009eff9f7230 */ /* 0x100fe40000004100 */
[--C-:B------:R-:W-:Y:S02]  /*3570*/  HADD2.F32 R157, -RZ, R45.reuse.H1_H1 ;  /* 0x3000002dff9d7230 */ /* 0x100fe40000004100 */
[----:B------:R-:W-:Y:S02]  /*3580*/  HADD2.F32 R156, -RZ, R45.H0_H0 ;  /* 0x2000002dff9c7230 */ /* 0x000fe40000004100 */
[C---:B------:R-:W-:Y:S01]  /*3590*/  FMUL.FTZ R45, R44.reuse, R161 ;  /* 0x000000a12c2d7220 */ /* 0x040fe20000410000 */
[----:B------:R-:W-:Y:S02]  /*35a0*/  HADD2.F32 R158, -RZ, R158.H1_H1 ;  /* 0x3000009eff9e7230 */ /* 0x000fe40000004100 */
[CC--:B------:R-:W-:Y:S01]  /*35b0*/  FMUL.FTZ R161, R157.reuse, R160.reuse ;  /* 0x000000a09da17220 */ /* 0x0c0fe20000410000 */
[-C--:B------:R-:W-:Y:S01]  /*35c0*/  FFMA.FTZ R44, R44, R159.reuse, -R163 ;  /* 0x0000009f2c2c7223 */ /* 0x080fe200000108a3 */
[----:B------:R-:W-:Y:S01]  /*35d0*/  FMUL.FTZ R162, R156, R160 ;  /* 0x000000a09ca27220 */ /* 0x000fe20000410000 */
[----:B------:R-:W-:Y:S01]  /*35e0*/  FFMA.FTZ R45, R78, R159, R45 ;  /* 0x0000009f4e2d7223 */ /* 0x000fe2000001002d */
[----:B------:R-:W-:Y:S01]  /*35f0*/  F2FP.F16.E4M3.UNPACK_B R160, R164 ;  /* 0x000000a4ffa0723e */ /* 0x000fe200020006ff */
[-C--:B------:R-:W-:Y:S01]  /*3600*/  FFMA.FTZ R163, R156, R158.reuse, -R161 ;  /* 0x0000009e9ca37223 */ /* 0x080fe200000108a1 */
[-C--:B------:R-:W-:Y:S01]  /*3610*/  F2FP.F16.E4M3.UNPACK_B R78, R77.reuse.H1 ;  /* 0x0000004dff4e723e */ /* 0x080fe200030006ff */
[----:B------:R-:W-:Y:S01]  /*3620*/  FFMA.FTZ R164, R157, R158, R162 ;  /* 0x0000009e9da47223 */ /* 0x000fe200000100a2 */
[----:B------:R-:W-:Y:S01]  /*3630*/  F2FP.F16.E4M3.UNPACK_B R77, R77 ;  /* 0x0000004dff4d723e */ /* 0x000fe200020006ff */
[----:B------:R-:W-:Y:S01]  /*3640*/  HADD2.F32 R159, -RZ, R160.H1_H1 ;  /* 0x300000a0ff9f7230 */ /* 0x000fe20000004100 */
[----:B------:R-:W-:Y:S01]  /*3650*/  F2FP.F16.E4M3.UNPACK_B R158, R153 ;  /* 0x00000099ff9e723e */ /* 0x000fe200020006ff */
[--C-:B------:R-:W-:Y:S01]  /*3660*/  HADD2.F32 R156, -RZ, R78.reuse.H0_H0 ;  /* 0x2000004eff9c7230 */ /* 0x100fe20000004100 */
[----:B------:R-:W-:Y:S01]  /*3670*/  F2FP.SATFINITE.E4M3.F32.PACK_AB_MERGE_C R168, R164, R163, RZ ;  /* 0x000000a3a4a8723e */ /* 0x000fe200048070ff */
[----:B------:R-:W-:-:S02]  /*3680*/  HADD2.F32 R157, -RZ, R78.H1_H1 ;  /* 0x3000004eff9d7230 */ /* 0x000fc40000004100 */
[--C-:B------:R-:W-:Y:S02]  /*3690*/  HADD2.F32 R78, -RZ, R77.reuse.H0_H0 ;  /* 0x2000004dff4e7230 */ /* 0x100fe40000004100 */
[-C--:B------:R-:W-:Y:S01]  /*36a0*/  FMUL.FTZ R162, R156, R159.reuse ;  /* 0x0000009f9ca27220 */ /* 0x080fe20000410000 */
[----:B------:R-:W-:Y:S02]  /*36b0*/  HADD2.F32 R153, -RZ, R77.H1_H1 ;  /* 0x3000004dff997230 */ /* 0x000fe40000004100 */
[----:B------:R-:W-:Y:S01]  /*36c0*/  FMUL.FTZ R161, R157, R159 ;  /* 0x0000009f9da17220 */ /* 0x000fe20000410000 */
[----:B------:R-:W-:Y:S01]  /*36d0*/  HADD2.F32 R77, -RZ, R158.H1_H1 ;  /* 0x3000009eff4d7230 */ /* 0x000fe20000004100 */
[----:B------:R-:W-:Y:S01]  /*36e0*/  F2FP.SATFINITE.E4M3.F32.PACK_AB_MERGE_C R45, R45, R44, R168 ;  /* 0x0000002c2d2d723e */ /* 0x000fe200048070a8 */
[----:B------:R-:W-:Y:S02]  /*36f0*/  HADD2.F32 R160, -RZ, R160.H0_H0 ;  /* 0x200000a0ffa07230 */ /* 0x000fe40000004100 */
[----:B------:R-:W-:-:S02]  /*3700*/  HADD2.F32 R158, -RZ, R158.H0_H0 ;  /* 0x2000009eff9e7230 */ /* 0x000fc40000004100 */
[-C--:B------:R-:W-:Y:S01]  /*3710*/  FFMA.FTZ R161, R156, R77.reuse, -R161 ;  /* 0x0000004d9ca17223 */ /* 0x080fe200000108a1 */
[----:B------:R-:W-:Y:S01]  /*3720*/  FFMA.FTZ R162, R157, R77, R162 ;  /* 0x0000004d9da27223 */ /* 0x000fe200000100a2 */
[CC--:B------:R-:W-:Y:S01]  /*3730*/  FMUL.FTZ R159, R153.reuse, R160.reuse ;  /* 0x000000a0999f7220 */ /* 0x0c0fe20000410000 */
[-C--:B------:R-:W-:Y:S01]  /*3740*/  F2FP.F16.E4M3.UNPACK_B R156, R47.reuse.H1 ;  /* 0x0000002fff9c723e */ /* 0x080fe200030006ff */
[C---:B------:R-:W-:Y:S01]  /*3750*/  FMUL.FTZ R160, R78.reuse, R160 ;  /* 0x000000a04ea07220 */ /* 0x040fe20000410000 */
[----:B------:R-:W-:Y:S01]  /*3760*/  F2FP.F16.E4M3.UNPACK_B R47, R47 ;  /* 0x0000002fff2f723e */ /* 0x000fe200020006ff */
[-C--:B------:R-:W-:Y:S01]  /*3770*/  FFMA.FTZ R77, R78, R158.reuse, -R159 ;  /* 0x0000009e4e4d7223 */ /* 0x080fe2000001089f */
[----:B------:R-:W-:Y:S01]  /*3780*/  F2FP.SATFINITE.E4M3.F32.PACK_AB_MERGE_C R167, R162, R161, RZ ;  /* 0x000000a1a2a7723e */ /* 0x000fe200048070ff */
[--C-:B------:R-:W-:Y:S01]  /*3790*/  HADD2.F32 R157, -RZ, R156.reuse.H0_H0 ;  /* 0x2000009cff9d7230 */ /* 0x100fe20000004100 */
[-C--:B------:R-:W-:Y:S01]  /*37a0*/  F2FP.F16.E4M3.UNPACK_B R162, R79.reuse.H1 ;  /* 0x0000004fffa2723e */ /* 0x080fe200030006ff */
[----:B------:R-:W-:Y:S01]  /*37b0*/  FFMA.FTZ R78, R153, R158, R160 ;  /* 0x0000009e994e7223 */ /* 0x000fe200000100a0 */
[----:B------:R-:W-:Y:S01]  /*37c0*/  F2FP.F16.E4M3.UNPACK_B R159, R76.H1 ;  /* 0x0000004cff9f723e */ /* 0x000fe200030006ff */
        /* <DEDUP_REMOVED lines=23> */
[----:B------:R-:W-:Y:S01]  /*3940*/  F2FP.SATFINITE.E4M3.F32.PACK_AB_MERGE_C R44, R78, R77, R167 ;  /* 0x0000004d4e2c723e */ /* 0x000fe200048070a7 */
        /* <DEDUP_REMOVED lines=13> */
[----:B------:R-:W-:-:S04]  /*3a20*/  F2FP.SATFINITE.E4M3.F32.PACK_AB_MERGE_C R160, R160, R163, RZ ;  /* 0x000000a3a0a0723e */ /* 0x000fc800048070ff */
[----:B------:R-:W-:Y:S02]  /*3a30*/  F2FP.SATFINITE.E4M3.F32.PACK_AB_MERGE_C R46, R161, R156, R153 ;  /* 0x0000009ca12e723e */ /* 0x000fe40004807099 */
[----:B------:R-:W-:-:S07]  /*3a40*/  F2FP.SATFINITE.E4M3.F32.PACK_AB_MERGE_C R47, R162, R157, R160 ;  /* 0x0000009da22f723e */ /* 0x000fce00048070a0 */
.L_x_6650:
[----:B------:R-:W-:Y:S05]  /*3a50*/  BSYNC B3 ;  /* 0x0000000000037941 */ /* 0x000fea0003800000 */
.L_x_6649:
[----:B------:R-:W-:Y:S01]  /*3a60*/  ULDC.64 UR4, c[0x0][0x2d8] ;  /* 0x0000b60000047ab9 */ /* 0x000fe20000000a00 */
[----:B------:R-:W-:Y:S01]  /*3a70*/  ULDC.64 UR6, c[0x0][0x208] ;  /* 0x0000820000067ab9 */ /* 0x000fe20000000a00 */
[----:B------:R-:W-:-:S04]  /*3a80*/  IADD3 R76, P2, P6, R151, UR4, R38 ;  /* 0x00000004974c7c10 */ /* 0x000fc8000fe5e026 */
[----:B------:R-:W-:-:S05]  /*3a90*/  IADD3.X R77, R150, UR5, R33, P2, P6 ;  /* 0x00000005964d7c10 */ /* 0x000fca00097ec421 */
[----:B--2---:R1:W-:Y:S04]  /*3aa0*/  STG.E.128 desc[UR6][R76.64], R44 ;  /* 0x0000002c4c007986 */ /* 0x0043e8000c101d06 */
.L_x_6648:
[----:B------:R-:W-:Y:S05]  /*3ab0*/  BSYNC B2 ;  /* 0x0000000000027941 */ /* 0x000fea0003800000 */
.L_x_6647:
[----:B------:R-:W-:Y:S05]  /*3ac0*/  @P1 BRA `(.L_x_6646) ;  /* 0x0000000400e41947 */ /* 0x000fea0003800000 */
[----:B------:R-:W-:Y:S01]  /*3ad0*/  LOP3.LUT P2, RZ, R232, 0x4, RZ, 0xc0, !PT ;  /* 0x00000004e8ff7812 */ /* 0x000fe2000784c0ff */
[C---:B-1----:R-:W-:Y:S01]  /*3ae0*/  VIADD R45, R155.reuse, 0x40 ;  /* 0x000000409b2d7836 */ /* 0x042fe20000000000 */
[----:B------:R-:W-:Y:S11]  /*3af0*/  BSSY B2, `(.L_x_6651) ;  /* 0x0000071000027945 */ /* 0x000ff60003800000 */
[----:B------:R-:W-:Y:S01]  /*3b00*/  @P2 VIADD R45, R155, 0xffffffc0 ;  /* 0xffffffc09b2d2836 */ /* 0x000fe20000000000 */
[----:B------:R-:W-:-:S03]  /*3b10*/  ISETP.GE.AND P2, PT, R235, R128, PT ;  /* 0x00000080eb00720c */ /* 0x000fc60003f46270 */
[----:B------:R-:W-:-:S06]  /*3b20*/  IMAD.IADD R45, R18, 0x1, R45 ;  /* 0x00000001122d7824 */ /* 0x000fcc00078e022d */
[----:B------:R-:W1:Y:S04]  /*3b30*/  LDS.128 R44, [R45+0x20400] ;  /* 0x020400002d2c7984 */ /* 0x000e680000000c00 */
[----:B------:R-:W-:Y:S05]  /*3b40*/  @P2 BRA `(.L_x_6652) ;  /* 0x0000000400ac2947 */ /* 0x000fea0003800000 */
        /* <DEDUP_REMOVED lines=12> */
[----:B-1----:R-:W-:Y:S01]  /*3c10*/  IMAD.MOV.U32 R72, RZ, RZ, R44 ;  /* 0x000000ffff487224 */ /* 0x002fe200078e002c */
        /* <DEDUP_REMOVED lines=77> */
[----:B------:R-:W-:Y:S01]  /*40f0*/  FMUL.FTZ R160, R72, R79 ;  /* 0x0000004f48a07220 */ /* 0x000fe20000410000 */
[----:B------:R-:W-:-:S02]  /*4100*/  HADD2.F32 R46, -RZ, R46.H1_H1 ;  /* 0x3000002eff2e7230 */ /* 0x000fc40000004100 */
[----:B------:R-:W-:Y:S01]  /*4110*/  FMUL.FTZ R77, R73, R79 ;  /* 0x0000004f494d7220 */ /* 0x000fe20000410000 */
[----:B------:R-:W-:Y:S01]  /*4120*/  HADD2.F32 R156, -RZ, R156.H0_H0 ;  /* 0x2000009cff9c7230 */ /* 0x000fe20000004100 */
[----:B------:R-:W-:Y:S01]  /*4130*/  F2FP.SATFINITE.E4M3.F32.PACK_AB_MERGE_C R152, R152, R157, RZ ;  /* 0x0000009d9898723e */ /* 0x000fe200048070ff */
        /* <DEDUP_REMOVED lines=11> */
[----:B------:R-:W-:-:S07]  /*41f0*/  F2FP.SATFINITE.E4M3.F32.PACK_AB_MERGE_C R46, R75, R74, R152 ;  /* 0x0000004a4b2e723e */ /* 0x000fce0004807098 */
.L_x_6652:
[----:B------:R-:W-:Y:S05]  /*4200*/  BSYNC B2 ;  /* 0x0000000000027941 */ /* 0x000fea0003800000 */
.L_x_6651:
[----:B------:R-:W-:Y:S01]  /*4210*/  ULDC.64 UR4, c[0x0][0x2d8] ;  /* 0x0000b60000047ab9 */ /* 0x000fe20000000a00 */
[----:B------:R-:W-:Y:S01]  /*4220*/  ULDC.64 UR6, c[0x0][0x208] ;  /* 0x0000820000067ab9 */ /* 0x000fe20000000a00 */
[----:B------:R-:W-:-:S04]  /*4230*/  IADD3 R72, P2, P6, R35, UR4, R151 ;  /* 0x0000000423487c10 */ /* 0x000fc8000fe5e097 */
[----:B------:R-:W-:-:S05]  /*4240*/  IADD3.X R73, R101, UR5, R150, P2, P6 ;  /* 0x0000000565497c10 */ /* 0x000fca00097ec496 */
[----:B-1----:R2:W-:Y:S04]  /*4250*/  STG.E.128 desc[UR6][R72.64], R44 ;  /* 0x0000002c48007986 */ /* 0x0025e8000c101d06 */
.L_x_6646:
[----:B------:R-:W-:Y:S05]  /*4260*/  BSYNC B1 ;  /* 0x0000000000017941 */ /* 0x000fea0003800000 */
.L_x_6645:
        /* <DEDUP_REMOVED lines=117> */
.L_x_6658:
[----:B------:R-:W-:Y:S05]  /*49c0*/  BSYNC B3 ;  /* 0x0000000000037941 */ /* 0x000fea0003800000 */
.L_x_6657:
[----:B------:R-:W-:Y:S01]  /*49d0*/  ULDC.64 UR4, c[0x0][0x2d8] ;  /* 0x0000b60000047ab9 */ /* 0x000fe20000000a00 */
[----:B------:R-:W-:Y:S01]  /*49e0*/  ULDC.64 UR6, c[0x0][0x208] ;  /* 0x0000820000067ab9 */ /* 0x000fe20000000a00 */
[----:B------:R-:W-:-:S04]  /*49f0*/  IADD3 R68, P2, P3, R73, UR4, R38 ;  /* 0x0000000449447c10 */ /* 0x000fc8000fb5e026 */
[----:B------:R-:W-:-:S05]  /*4a00*/  IADD3.X R69, R72, UR5, R33, P2, P3 ;  /* 0x0000000548457c10 */ /* 0x000fca00097e6421 */
[----:B--2---:R2:W-:Y:S04]  /*4a10*/  STG.E.128 desc[UR6][R68.64], R44 ;  /* 0x0000002c44007986 */ /* 0x0045e8000c101d06 */
.L_x_6656:
[----:B------:R-:W-:Y:S05]  /*4a20*/  BSYNC B2 ;  /* 0x0000000000027941 */ /* 0x000fea0003800000 */
.L_x_6655:
        /* <DEDUP_REMOVED lines=21> */
[----:B-1----:R-:W-:Y:S01]  /*4b80*/  IMAD.MOV.U32 R64, RZ, RZ, R44 ;  /* 0x000000ffff407224 */ /* 0x002fe200078e002c */
        /* <DEDUP_REMOVED lines=94> */
.L_x_6660:
[----:B------:R-:W-:Y:S05]  /*5170*/  BSYNC B2 ;  /* 0x0000000000027941 */ /* 0x000fea0003800000 */
.L_x_6659:
[----:B------:R-:W-:Y:S01]  /*5180*/  ULDC.64 UR4, c[0x0][0x2d8] ;  /* 0x0000b60000047ab9 */ /* 0x000fe20000000a00 */
[----:B------:R-:W-:Y:S01]  /*5190*/  ULDC.64 UR6, c[0x0][0x208] ;  /* 0x0000820000067ab9 */ /* 0x000fe20000000a00 */
[----:B------:R-:W-:-:S04]  /*51a0*/  IADD3 R64, P2, P3, R35, UR4, R73 ;  /* 0x0000000423407c10 */ /* 0x000fc8000fb5e049 */
[----:B------:R-:W-:-:S05]  /*51b0*/  IADD3.X R65, R101, UR5, R72, P2, P3 ;  /* 0x0000000565417c10 */ /* 0x000fca00097e6448 */
[----:B-1----:R3:W-:Y:S04]  /*51c0*/  STG.E.128 desc[UR6][R64.64], R44 ;  /* 0x0000002c40007986 */ /* 0x0027e8000c101d06 */
.L_x_6654:
[----:B------:R-:W-:Y:S05]  /*51d0*/  BSYNC B1 ;  /* 0x0000000000017941 */ /* 0x000fea0003800000 */
.L_x_6653:
        /* <DEDUP_REMOVED lines=42> */
[-C--:B------:R-:W-:Y:S01]  /*5480*/  FMUL.FTZ R72, R62, R69.reuse ;  /* 0x000000453e487220 */ /* 0x080fe20000410000 */
[----:B------:R-:W-:Y:S02]  /*5490*/  HADD2.F32 R45, -RZ, R45.H0_H0 ;  /* 0x2000002dff2d7230 */ /* 0x000fe40000004100 */
[C---:B------:R-:W-:Y:S01]  /*54a0*/  FMUL.FTZ R68, R44.reuse, R68 ;  /* 0x000000442c447220 */ /* 0x040fe20000410000 */
[----:B------:R-:W-:Y:S02]  /*54b0*/  HADD2.F32 R63, -RZ, R63.H1_H1 ;  /* 0x3000003fff3f7230 */ /* 0x000fe40000004100 */
[----:B------:R-:W-:Y:S01]  /*54c0*/  FFMA.FTZ R44, R44, R66, -R71 ;  /* 0x000000422c2c7223 */ /* 0x000fe20000010847 */
        /* <DEDUP_REMOVED lines=71> */
.L_x_6666:
[----:B------:R-:W-:Y:S05]  /*5940*/  BSYNC B3 ;  /* 0x0000000000037941 */ /* 0x000fea0003800000 */
.L_x_6665:
[----:B------:R-:W-:Y:S01]  /*5950*/  ULDC.64 UR4, c[0x0][0x2d8] ;  /* 0x0000b60000047ab9 */ /* 0x000fe20000000a00 */
[----:B------:R-:W-:Y:S01]  /*5960*/  ULDC.64 UR6, c[0x0][0x208] ;  /* 0x0000820000067ab9 */ /* 0x000fe20000000a00 */
[----:B------:R-:W-:-:S04]  /*5970*/  IADD3 R60, P2, P3, R65, UR4, R38 ;  /* 0x00000004413c7c10 */ /* 0x000fc8000fb5e026 */
[----:B------:R-:W-:-:S05]  /*5980*/  IADD3.X R61, R64, UR5, R33, P2, P3 ;  /* 0x00000005403d7c10 */ /* 0x000fca00097e6421 */
[----:B--2---:R3:W-:Y:S04]  /*5990*/  STG.E.128 desc[UR6][R60.64], R44 ;  /* 0x0000002c3c007986 */ /* 0x0047e8000c101d06 */
.L_x_6664:
[----:B------:R-:W-:Y:S05]  /*59a0*/  BSYNC B2 ;  /* 0x0000000000027941 */ /* 0x000fea0003800000 */
.L_x_6663:
        /* <DEDUP_REMOVED lines=9> */
[--C-:B------:R-:W-:Y:S02]  /*5a40*/  SHF.R.U32.HI R67, RZ, 0x18, R57.reuse ;  /* 0x00000018ff437819 */ /* 0x100fe40000011639 */
[----:B------:R-:W-:Y:S02]  /*5a50*/  LOP3.LUT R56, R57, 0xff, RZ, 0xc0, !PT ;  /* 0x000000ff39387812 */ /* 0x000fe400078ec0ff */
[--C-:B------:R-:W-:Y:S02]  /*5a60*/  SHF.R.U32.HI R63, RZ, 0x8, R57.reuse ;  /* 0x00000008ff3f7819 */ /* 0x100fe40000011639 */
[----:B------:R-:W-:Y:S02]  /*5a70*/  SHF.R.U32.HI R61, RZ, 0x10, R57 ;  /* 0x00000010ff3d7819 */ /* 0x000fe40000011639 */
[--C-:B------:R-:W-:Y:S02]  /*5a80*/  SHF.R.U32.HI R60, RZ, 0x8, R59.reuse ;  /* 0x00000008ff3c7819 */ /* 0x100fe4000001163b */
[----:B------:R-:W-:-:S02]  /*5a90*/  SHF.R.U32.HI R58, RZ, 0x18, R59 ;  /* 0x00000018ff3a7819 */ /* 0x000fc4000001163b */
[----:B------:R-:W-:Y:S02]  /*5aa0*/  LOP3.LUT R57, R59, 0xff, RZ, 0xc0, !PT ;  /* 0x000000ff3b397812 */ /* 0x000fe400078ec0ff */
[----:B------:R-:W-:Y:S01]  /*5ab0*/  SHF.R.U32.HI R62, RZ, 0x10, R59 ;  /* 0x00000010ff3e7819 */ /* 0x000fe2000001163b */
[----:B------:R-:W-:Y:S01]  /*5ac0*/  IMAD.SHL.U32 R59, R60, 0x100, RZ ;  /* 0x000001003c3b7824 */ /* 0x000fe200078e00ff */
[----:B------:R-:W-:Y:S01]  /*5ad0*/  PRMT R58, R58, 0x654, R57 ;  /* 0x000006543a3a7816 */ /* 0x000fe20000000039 */
[----:B------:R-:W-:Y:S01]  /*5ae0*/  IMAD.SHL.U32 R57, R63, 0x100, RZ ;  /* 0x000001003f397824 */ /* 0x000fe200078e00ff */
[----:B------:R-:W-:Y:S01]  /*5af0*/  PRMT R56, R67, 0x654, R56 ;  /* 0x0000065443387816 */ /* 0x000fe20000000038 */
[----:B------:R-:W-:Y:S01]  /*5b00*/  IMAD.U32 R62, R62, 0x10000, RZ ;  /* 0x000100003e3e7824 */ /* 0x000fe200078e00ff */
[----:B------:R-:W-:Y:S01]  /*5b10*/  LOP3.LUT R59, R58, 0xff00, R59, 0xf8, !PT ;  /* 0x0000ff003a3b7812 */ /* 0x000fe200078ef83b */
[----:B------:R-:W-:Y:S01]  /*5b20*/  IMAD.U32 R58, R61, 0x10000, RZ ;  /* 0x000100003d3a7824 */ /* 0x000fe200078e00ff */
[----:B------:R-:W-:-:S02]  /*5b30*/  LOP3.LUT R57, R56, 0xff00, R57, 0xf8, !PT ;  /* 0x0000ff0038397812 */ /* 0x000fc400078ef839 */
[----:B------:R-:W-:Y:S02]  /*5b40*/  F2FP.F16.E4M3.UNPACK_B R60, R137.H1 ;  /* 0x00000089ff3c723e */ /* 0x000fe400030006ff */
[-C--:B-1----:R-:W-:Y:S02]  /*5b50*/  F2FP.F16.E4M3.UNPACK_B R56, R45.reuse ;  /* 0x0000002dff38723e */ /* 0x082fe400020006ff */
        /* <DEDUP_REMOVED lines=88> */
.L_x_6668:
[----:B------:R-:W-:Y:S05]  /*60e0*/  BSYNC B2 ;  /* 0x0000000000027941 */ /* 0x000fea0003800000 */
.L_x_6667:
[----:B------:R-:W-:Y:S01]  /*60f0*/  ULDC.64 UR4, c[0x0][0x2d8] ;  /* 0x0000b60000047ab9 */ /* 0x000fe20000000a00 */
[----:B------:R-:W-:Y:S01]  /*6100*/  ULDC.64 UR6, c[0x0][0x208] ;  /* 0x0000820000067ab9 */ /* 0x000fe20000000a00 */
[----:B------:R-:W-:-:S04]  /*6110*/  IADD3 R56, P2, P3, R35, UR4, R65 ;  /* 0x0000000423387c10 */ /* 0x000fc8000fb5e041 */
[----:B------:R-:W-:-:S05]  /*6120*/  IADD3.X R57, R101, UR5, R64, P2, P3 ;  /* 0x0000000565397c10 */ /* 0x000fca00097e6440 */
[----:B-1----:R4:W-:Y:S04]  /*6130*/  STG.E.128 desc[UR6][R56.64], R44 ;  /* 0x0000002c38007986 */ /* 0x0029e8000c101d06 */
.L_x_6662:
[----:B------:R-:W-:Y:S05]  /*6140*/  BSYNC B1 ;  /* 0x0000000000017941 */ /* 0x000fea0003800000 */
.L_x_6661:
[----:B------:R-:W-:Y:S05]  /*6150*/  @P4 BRA `(.L_x_6669) ;  /* 0x0000005c00b04947 */ /* 0x000fea0003800000 */
[----:B------:R-:W-:Y:S01]  /*6160*/  IADD3 R126, P2, P3, R115, R126, R22 ;  /* 0x0000007e737e7210 */ /* 0x000fe20007b5e016 */
[----:B------:R-:W-:Y:S03]  /*6170*/  BSSY B1, `(.L_x_6670) ;  /* 0x0000079000017945 */ /* 0x000fe60003800000 */
[----:B----4-:R-:W-:Y:S01]  /*6180*/  IADD3.X R56, R114, R129, R23, P2, P3 ;  /* 0x0000008172387210 */ /* 0x010fe200017e6417 */
[----:B------:R-:W-:Y:S08]  /*6190*/  @P0 BRA `(.L_x_6671) ;  /* 0x0000000400d80947 */ /* 0x000ff00003800000 */
        /* <DEDUP_REMOVED lines=13> */
[----:B------:R-:W-:Y:S01]  /*6270*/  IMAD.MOV.U32 R53, RZ, RZ, R46 ;  /* 0x000000ffff357224 */ /* 0x000fe200078e002e */
        /* <DEDUP_REMOVED lines=9> */
[----:B------:R-:W-:Y:S02]  /*6310*/  F2FP.F16.E4M3.UNPACK_B R46, R45 ;  /* 0x0000002dff2e723e */ /* 0x000fe400020006ff */
[----:B------:R-:W-:Y:S01]  /*6320*/  LOP3.LUT R61, R55, 0xff0000, R60, 0xf8, !PT ;  /* 0x00ff0000373d7812 */ /* 0x000fe200078ef83c */
[--C-:B------:R-:W-:Y:S01]  /*6330*/  HADD2.F32 R59, -RZ, R57.reuse.H0_H0 ;  /* 0x20000039ff3b7230 */ /* 0x100fe20000004100 */
[----:B------:R-:W-:Y:S01]  /*6340*/  LOP3.LUT R58, R47, 0xff0000, R52, 0xf8, !PT ;  /* 0x00ff00002f3a7812 */ /* 0x000fe200078ef834 */
[--C-:B------:R-:W-:Y:S01]  /*6350*/  HADD2.F32 R47, -RZ, R46.reuse.H1_H1 ;  /* 0x3000002eff2f7230 */ /* 0x100fe20000004100 */
        /* <DEDUP_REMOVED lines=19> */
[----:B------:R-:W-:Y:S01]  /*6490*/  HADD2.F32 R55, -RZ, R82.H1_H1 ;  /* 0x30000052ff377230 */ /* 0x000fe20000004100 */
[----:B------:R-:W-:Y:S01]  /*64a0*/  F2FP.F16.E4M3.UNPACK_B R44, R44 ;  /* 0x0000002cff2c723e */ /* 0x000fe200020006ff */
[----:B------:R-:W-:-:S02]  /*64b0*/  HADD2.F32 R52, -RZ, R83.H1_H1 ;  /* 0x30000053ff347230 */ /* 0x000fc40000004100 */
[--C-:B------:R-:W-:Y:S01]  /*64c0*/  HADD2.F32 R47, -RZ, R45.reuse.H1_H1 ;  /* 0x3000002dff2f7230 */ /* 0x100fe20000004100 */
[----:B------:R-:W-:Y:S01]  /*64d0*/  F2FP.SATFINITE.E4M3.F32.PACK_AB_MERGE_C R70, R66, R59, RZ ;  /* 0x0000003b4246723e */ /* 0x000fe200048070ff */
[----:B------:R-:W-:Y:S02]  /*64e0*/  HADD2.F32 R46, -RZ, R45.H0_H0 ;  /* 0x2000002dff2e7230 */ /* 0x000fe40000004100 */
[----:B------:R-:W-:Y:S02]  /*64f0*/  HADD2.F32 R45, -RZ, R44.H0_H0 ;  /* 0x2000002cff2d7230 */ /* 0x000fe40000004100 */
[-C--:B------:R-:W-:Y:S01]  /*6500*/  FMUL.FTZ R57, R47, R55.reuse ;  /* 0x000000372f397220 */ /* 0x080fe20000410000 */
[----:B------:R-:W-:Y:S02]  /*6510*/  HADD2.F32 R82, -RZ, R82.H0_H0 ;  /* 0x20000052ff527230 */ /* 0x000fe40000004100 */
[----:B------:R-:W-:Y:S01]  /*6520*/  FMUL.FTZ R62, R46, R55 ;  /* 0x000000372e3e7220 */ /* 0x000fe20000410000 */
[----:B------:R-:W-:-:S02]  /*6530*/  HADD2.F32 R44, -RZ, R44.H1_H1 ;  /* 0x3000002cff2c7230 */ /* 0x000fc40000004100 */
[-C--:B------:R-:W-:Y:S01]  /*6540*/  FFMA.FTZ R57, R46, R52.reuse, -R57 ;  /* 0x000000342e397223 */ /* 0x080fe20000010839 */
[----:B------:R-:W-:Y:S02]  /*6550*/  HADD2.F32 R83, -RZ, R83.H0_H0 ;  /* 0x20000053ff537230 */ /* 0x000fe40000004100 */
[----:B------:R-:W-:Y:S01]  /*6560*/  FFMA.FTZ R52, R47, R52, R62 ;  /* 0x000000342f347223 */ /* 0x000fe2000001003e */
[-C--:B------:R-:W-:Y:S01]  /*6570*/  FMUL.FTZ R55, R45, R82.reuse ;  /* 0x000000522d377220 */ /* 0x080fe20000410000 */
[----:B------:R-:W-:-:S03]  /*6580*/  FMUL.FTZ R60, R44, R82 ;  /* 0x000000522c3c7220 */ /* 0x000fc60000410000 */
[----:B------:R-:W-:Y:S01]  /*6590*/  F2FP.SATFINITE.E4M3.F32.PACK_AB_MERGE_C R69, R52, R57, RZ ;  /* 0x000000393445723e */ /* 0x000fe200048070ff */
[-C--:B------:R-:W-:Y:S01]  /*65a0*/  FFMA.FTZ R62, R45, R83.reuse, -R60 ;  /* 0x000000532d3e7223 */ /* 0x080fe2000001083c */
[----:B------:R-:W-:Y:S01]  /*65b0*/  F2FP.F16.E4M3.UNPACK_B R45, R54.H1 ;  /* 0x00000036ff2d723e */ /* 0x000fe200030006ff */
[----:B------:R-:W-:Y:S01]  /*65c0*/  FFMA.FTZ R83, R44, R83, R55 ;  /* 0x000000532c537223 */ /* 0x000fe20000010037 */
[----:B------:R-:W-:Y:S02]  /*65d0*/  F2FP.F16.E4M3.UNPACK_B R57, R61.H1 ;  /* 0x0000003dff39723e */ /* 0x000fe400030006ff */
[-C--:B------:R-:W-:Y:S01]  /*65e0*/  F2FP.F16.E4M3.UNPACK_B R52, R58.reuse.H1 ;  /* 0x0000003aff34723e */ /* 0x080fe200030006ff */
[----:B------:R-:W-:Y:S01]  /*65f0*/  HADD2.F32 R47, -RZ, R45.H1_H1 ;  /* 0x3000002dff2f7230 */ /* 0x000fe20000004100 */
[----:B------:R-:W-:Y:S01]  /*6600*/  F2FP.F16.E4M3.UNPACK_B R44, R53.H1 ;  /* 0x00000035ff2c723e */ /* 0x000fe200030006ff */
        /* <DEDUP_REMOVED lines=22> */
[--C-:B------:R-:W-:Y:S02]  /*6770*/  HADD2.F32 R44, -RZ, R53.reuse.H0_H0 ;  /* 0x20000035ff2c7230 */ /* 0x100fe40000004100 */
[----:B------:R-:W-:Y:S01]  /*6780*/  HADD2.F32 R54, -RZ, R54.H1_H1 ;  /* 0x30000036ff367230 */ /* 0x000fe20000004100 */
[----:B------:R-:W-:Y:S01]  /*6790*/  F2FP.SATFINITE.E4M3.F32.PACK_AB_MERGE_C R60, R60, R65, RZ ;  /* 0x000000413c3c723e */ /* 0x000fe200048070ff */
[----:B------:R-:W-:-:S02]  /*67a0*/  HADD2.F32 R53, -RZ, R53.H1_H1 ;  /* 0x30000035ff357230 */ /* 0x000fc40000004100 */
[----:B------:R-:W-:Y:S01]  /*67b0*/  FMUL.FTZ R46, R44, R61 ;  /* 0x0000003d2c2e7220 */ /* 0x000fe20000410000 */
[----:B------:R-:W-:Y:S02]  /*67c0*/  HADD2.F32 R58, -RZ, R58.H0_H0 ;  /* 0x2000003aff3a7230 */ /* 0x000fe40000004100 */
[----:B------:R-:W-:Y:S01]  /*67d0*/  FMUL.FTZ R66, R54, R57 ;  /* 0x0000003936427220 */ /* 0x000fe20000410000 */
[----:B------:R-:W-:Y:S02]  /*67e0*/  HADD2.F32 R52, -RZ, R52.H0_H0 ;  /* 0x20000034ff347230 */ /* 0x000fe40000004100 */
[----:B------:R-:W-:Y:S01]  /*67f0*/  FMUL.FTZ R47, R53, R61 ;  /* 0x0000003d352f7220 */ /* 0x000fe20000410000 */
[----:B------:R-:W-:Y:S01]  /*6800*/  FMUL.FTZ R57, R45, R57 ;  /* 0x000000392d397220 */ /* 0x000fe20000410000 */
[-C--:B------:R-:W-:Y:S01]  /*6810*/  FFMA.FTZ R46, R53, R58.reuse, R46 ;  /* 0x0000003a352e7223 */ /* 0x080fe2000001002e */
[----:B------:R-:W-:Y:S01]  /*6820*/  F2FP.SATFINITE.E4M3.F32.PACK_AB_MERGE_C R67, R68, R67, RZ ;  /* 0x000000434443723e */ /* 0x000fe200048070ff */
[----:B------:R-:W-:Y:S01]  /*6830*/  FFMA.FTZ R47, R44, R58, -R47 ;  /* 0x0000003a2c2f7223 */ /* 0x000fe2000001082f */
[-C--:B------:R-:W-:Y:S01]  /*6840*/  FFMA.FTZ R66, R45, R52.reuse, -R66 ;  /* 0x000000342d427223 */ /* 0x080fe20000010842 */
[----:B------:R-:W-:Y:S01]  /*6850*/  FFMA.FTZ R57, R54, R52, R57 ;  /* 0x0000003436397223 */ /* 0x000fe20000010039 */
[----:B------:R-:W-:-:S02]  /*6860*/  F2FP.SATFINITE.E4M3.F32.PACK_AB_MERGE_C R45, R64, R63, R70 ;  /* 0x0000003f402d723e */ /* 0x000fc40004807046 */
[----:B------:R-:W-:Y:S02]  /*6870*/  F2FP.SATFINITE.E4M3.F32.PACK_AB_MERGE_C R46, R46, R47, R60 ;  /* 0x0000002f2e2e723e */ /* 0x000fe4000480703c */
[----:B------:R-:W-:Y:S02]  /*6880*/  F2FP.SATFINITE.E4M3.F32.PACK_AB_MERGE_C R44, R83, R62, R69 ;  /* 0x0000003e532c723e */ /* 0x000fe40004807045 */
[----:B------:R-:W-:-:S07]  /*6890*/  F2FP.SATFINITE.E4M3.F32.PACK_AB_MERGE_C R47, R57, R66, R67 ;  /* 0x00000042392f723e */ /* 0x000fce0004807043 */
.L_x_6673:
[----:B------:R-:W-:Y:S05]  /*68a0*/  BSYNC B2 ;  /* 0x0000000000027941 */ /* 0x000fea0003800000 */
.L_x_6672:
[----:B------:R-:W-:Y:S01]  /*68b0*/  ULDC.64 UR4, c[0x0][0x2d8] ;  /* 0x0000b60000047ab9 */ /* 0x000fe20000000a00 */
[----:B------:R-:W-:Y:S01]  /*68c0*/  ULDC.64 UR6, c[0x0][0x208] ;  /* 0x0000820000067ab9 */ /* 0x000fe20000000a00 */
[----:B------:R-:W-:-:S04]  /*68d0*/  IADD3 R52, P2, P3, R126, UR4, R38 ;  /* 0x000000047e347c10 */ /* 0x000fc8000fb5e026 */
[----:B------:R-:W-:-:S05]  /*68e0*/  IADD3.X R53, R56, UR5, R33, P2, P3 ;  /* 0x0000000538357c10 */ /* 0x000fca00097e6421 */
[----:B--2---:R4:W-:Y:S04]  /*68f0*/  STG.E.128 desc[UR6][R52.64], R44 ;  /* 0x0000002c34007986 */ /* 0x0049e8000c101d06 */
.L_x_6671:
[----:B------:R-:W-:Y:S05]  /*6900*/  BSYNC B1 ;  /* 0x0000000000017941 */ /* 0x000fea0003800000 */
.L_x_6670:
[----:B------:R-:W-:Y:S05]  /*6910*/  @P1 BRA `(.L_x_6669) ;  /* 0x0000005400c01947 */ /* 0x000fea0003800000 */
[----:B------:R-:W-:Y:S01]  /*6920*/  LOP3.LUT P2, RZ, R232, 0x4, RZ, 0xc0, !PT ;  /* 0x00000004e8ff7812 */ /* 0x000fe2000784c0ff */
[C---:B-1234-:R-:W-:Y:S01]  /*6930*/  VIADD R45, R155.reuse, 0x40 ;  /* 0x000000409b2d7836 */ /* 0x05efe20000000000 */
[----:B------:R-:W-:Y:S11]  /*6940*/  BSSY B1, `(.L_x_6674) ;  /* 0x0000070000017945 */ /* 0x000ff60003800000 */
[----:B------:R-:W-:Y:S01]  /*6950*/  @P2 VIADD R45, R155, 0xffffffc0 ;  /* 0xffffffc09b2d2836 */ /* 0x000fe20000000000 */
[----:B------:R-:W-:-:S03]  /*6960*/  ISETP.GE.AND P2, PT, R235, R128, PT ;  /* 0x00000080eb00720c */ /* 0x000fc60003f46270 */
[----:B------:R-:W-:-:S06]  /*6970*/  IMAD.IADD R45, R18, 0x1, R45 ;  /* 0x00000001122d7824 */ /* 0x000fcc00078e022d */
[----:B------:R-:W1:Y:S04]  /*6980*/  LDS.128 R44, [R45+0x26400] ;  /* 0x026400002d2c7984 */ /* 0x000e680000000c00 */
        /* <DEDUP_REMOVED lines=107> */
.L_x_6675:
[----:B------:R-:W-:Y:S05]  /*7040*/  BSYNC B1 ;  /* 0x0000000000017941 */ /* 0x000fea0003800000 */
.L_x_6674:
[----:B------:R-:W-:Y:S01]  /*7050*/  ULDC.64 UR4, c[0x0][0x2d8] ;  /* 0x0000b60000047ab9 */ /* 0x000fe20000000a00 */
[----:B------:R-:W-:Y:S01]  /*7060*/  ULDC.64 UR6, c[0x0][0x208] ;  /* 0x0000820000067ab9 */ /* 0x000fe20000000a00 */
[----:B------:R-:W-:-:S04]  /*7070*/  IADD3 R48, P2, P3, R35, UR4, R126 ;  /* 0x0000000423307c10 */ /* 0x000fc8000fb5e07e */
[----:B------:R-:W-:-:S05]  /*7080*/  IADD3.X R49, R101, UR5, R56, P2, P3 ;  /* 0x0000000565317c10 */ /* 0x000fca00097e6438 */
[----:B-1----:R1:W-:Y:S01]  /*7090*/  STG.E.128 desc[UR6][R48.64], R44 ;  /* 0x0000002c30007986 */ /* 0x0023e2000c101d06 */
[----:B------:R-:W-:Y:S05]  /*70a0*/  BRA `(.L_x_6669) ;  /* 0x0000004c00dc7947 */ /* 0x000fea0003800000 */
.L_x_6633:
[----:B------:R-:W2:Y:S01]  /*70b0*/  LDL R48, [R1+0x6c] ;  /* 0x00006c0001307983 */ /* 0x000ea20000100800 */
[C---:B------:R-:W-:Y:S01]  /*70c0*/  ISETP.GE.AND P5, PT, R230.reuse, R113, PT ;  /* 0x00000071e600720c */ /* 0x040fe20003fa6270 */
[C---:B------:R-:W-:Y:S01]  /*70d0*/  VIADD R56, R230.reuse, 0x40 ;  /* 0x00000040e6387836 */ /* 0x040fe20000000000 */
[----:B------:R-:W-:Y:S01]  /*70e0*/  P2R R57, PR, RZ, 0x1 ;  /* 0x00000001ff397803 */ /* 0x000fe20000000000 */
[----:B------:R-:W-:Y:S01]  /*70f0*/  VIADD R58, R230, 0x80 ;  /* 0x00000080e63a7836 */ /* 0x000fe20000000000 */
[----:B------:R-:W-:Y:S01]  /*7100*/  ISETP.GE.OR P5, PT, R22, R128, P5 ;  /* 0x000000801600720c */ /* 0x000fe20002fa6670 */
[----:B------:R-:W-:-:S12]  /*7110*/  ULDC.64 UR6, c[0x0][0x208] ;  /* 0x0000820000067ab9 */ /* 0x000fd80000000a00 */
        /* <DEDUP_REMOVED lines=9> */
[----:B--2---:R-:W-:Y:S01]  /*71b0*/  R2UR UR4, R48 ;  /* 0x00000000300472ca */ /* 0x004fe200000e0000 */
[----:B------:R-:W-:-:S05]  /*71c0*/  VIADD R48, R230, 0xc0 ;  /* 0x000000c0e6307836 */ /* 0x000fca0000000000 */
        /* <DEDUP_REMOVED lines=42> */
[----:B-1----:R-:W-:-:S05]  /*7470*/  @!P4 IADD3 R62, P6, R49, R62, RZ ;  /* 0x0000003e313ec210 */ /* 0x002fca0007fde0ff */
[----:B------:R-:W-:Y:S01]  /*7480*/  @!P4 IMAD.X R63, R50, 0x1, R63, P6 ;  /* 0x00000001323fc824 */ /* 0x000fe200030e063f */
[----:B----4-:R-:W-:Y:S02]  /*7490*/  @!P3 IADD3 R64, P6, R45, R64, RZ ;  /* 0x000000402d40b210 */ /* 0x010fe40007fde0ff */
[----:B------:R-:W-:-:S03]  /*74a0*/  CS2R R50, SRZ ;  /* 0x0000000000327805 */ /* 0x000fc6000001ff00 */
        /* <DEDUP_REMOVED lines=39> */
.L_x_6676:
        /* <DEDUP_REMOVED lines=10> */
.L_x_7006:
[----:B------:R-:W-:Y:S05]  /*77c0*/  BSYNC B1 ;  /* 0x0000000000017941 */ /* 0x000fea0003800000 */
.L_x_6677:
[----:B------:R-:W-:Y:S01]  /*77d0*/  ISETP.GE.OR P3, PT, R230, R113, P0 ;  /* 0x00000071e600720c */ /* 0x000fe20000766670 */
[----:B------:R-:W-:-:S12]  /*77e0*/  BSSY B1, `(.L_x_6679) ;  /* 0x00000fc000017945 */ /* 0x000fd80003800000 */
[----:B------:R-:W-:Y:S05]  /*77f0*/  @P3 BRA `(.L_x_6680) ;  /* 0x0000000c00e83947 */ /* 0x000fea0003800000 */
[----:B------:R-:W2:Y:S01]  /*7800*/  LDL R78, [R1+0x70] ;  /* 0x00007000014e7983 */ /* 0x000ea20000100800 */
[----:B------:R-:W-:Y:S02]  /*7810*/  SHF.R.S32.HI R76, RZ, 0x1f, R230 ;  /* 0x0000001fff4c7819 */ /* 0x000fe400000114e6 */
[----:B------:R-:W-:-:S03]  /*7820*/  ISETP.NE.AND P6, PT, R0, RZ, PT ;  /* 0x000000ff0000720c */ /* 0x000fc60003fc5270 */
[-C--:B------:R-:W-:Y:S02]  /*7830*/  IMAD R76, R76, R128.reuse, RZ ;  /* 0x000000804c4c7224 */ /* 0x080fe400078e02ff */
[----:B------:R-:W-:-:S04]  /*7840*/  IMAD.WIDE.U32 R136, R230, R128, R126 ;  /* 0x00000080e6887225 */ /* 0x000fc800078e007e */
[----:B------:R-:W-:Y:S01]  /*7850*/  IMAD R77, R230, R129, R76 ;  /* 0x00000081e64d7224 */ /* 0x000fe200078e024c */
[----:B------:R-:W-:-:S03]  /*7860*/  SEL R76, R123, R150, !P6 ;  /* 0x000000967b4c7207 */ /* 0x000fc60007000000 */
[----:B------:R-:W-:Y:S01]  /*7870*/  IMAD.IADD R158, R77, 0x1, R137 ;  /* 0x000000014d9e7824 */ /* 0x000fe200078e0289 */
[----:B------:R-:W-:-:S04]  /*7880*/  SHF.R.S32.HI R77, RZ, 0x1f, R76 ;  /* 0x0000001fff4d7819 */ /* 0x000fc8000001144c */
[----:B------:R-:W-:-:S04]  /*7890*/  LEA.HI R77, R77, R76, RZ, 0x5 ;  /* 0x0000004c4d4d7211 */ /* 0x000fc800078f28ff */
[----:B------:R-:W-:-:S05]  /*78a0*/  LEA.HI.SX32 R77, R77, R30, 0x1b ;  /* 0x0000001e4d4d7211 */ /* 0x000fca00078fdaff */
[----:B------:R-:W-:-:S05]  /*78b0*/  IMAD.SHL.U32 R159, R77, 0x10, RZ ;  /* 0x000000104d9f7824 */ /* 0x000fca00078e00ff */
[----:B------:R-:W-:-:S04]  /*78c0*/  LOP3.LUT R76, R6, 0x70, R159, 0xf8, !PT ;  /* 0x00000070064c7812 */ /* 0x000fc800078ef89f */
[----:B------:R-:W-:Y:S01]  /*78d0*/  LOP3.LUT R76, R76, R21, RZ, 0x3c, !PT ;  /* 0x000000154c4c7212 */ /* 0x000fe200078e3cff */
[----:B------:R-:W-:-:S04]  /*78e0*/  IMAD R77, R19, 0x7000, R121 ;  /* 0x00007000134d7824 */ /* 0x000fc800078e0279 */
[----:B------:R-:W-:Y:S01]  /*78f0*/  IMAD.IADD R77, R18, 0x1, R77 ;  /* 0x00000001124d7824 */ /* 0x000fe200078e024d */
[----:B------:R-:W-:Y:S01]  /*7900*/  IADD3 R157, P3, P4, R38, R136, R31 ;  /* 0x00000088269d7210 */ /* 0x000fe20007c7e01f */
[----:B------:R-:W-:Y:S03]  /*7910*/  BSSY B2, `(.L_x_6681) ;  /* 0x00000dc000027945 */ /* 0x000fe60003800000 */
[----:B------:R-:W-:Y:S01]  /*7920*/  IADD3.X R164, R33, R158, R32, P3, P4 ;  /* 0x0000009e21a47210 */ /* 0x000fe20001fe8420 */
[----:B--2---:R-:W-:-:S04]  /*7930*/  IMAD.IADD R76, R78, 0x1, R76 ;  /* 0x000000014e4c7824 */ /* 0x004fc800078e024c */
        /* <DEDUP_REMOVED lines=14> */
[--C-:B------:R-:W-:Y:S02]  /*7a20*/  SHF.R.U32.HI R171, RZ, 0x8, R47.reuse ;  /* 0x00000008ffab7819 */ /* 0x100fe4000001162f */
[----:B------:R-:W-:Y:S02]  /*7a30*/  PRMT R44, R175, 0x654, R44 ;  /* 0x00000654af2c7816 */ /* 0x000fe4000000002c */
[----:B------:R-:W-:Y:S02]  /*7a40*/  SHF.R.U32.HI R173, RZ, 0x18, R47 ;  /* 0x00000018ffad7819 */ /* 0x000fe4000001162f */
[----:B------:R-:W-:-:S02]  /*7a50*/  LOP3.LUT R46, R47, 0xff, RZ, 0xc0, !PT ;  /* 0x000000ff2f2e7812 */ /* 0x000fc400078ec0ff */
[----:B------:R-:W-:Y:S02]  /*7a60*/  SHF.R.U32.HI R166, RZ, 0x18, R51 ;  /* 0x00000018ffa67819 */ /* 0x000fe40000011633 */
[----:B------:R-:W-:Y:S02]  /*7a70*/  LOP3.LUT R165, R51, 0xff, RZ, 0xc0, !PT ;  /* 0x000000ff33a57812 */ /* 0x000fe400078ec0ff */
[----:B------:R-:W-:Y:S02]  /*7a80*/  SHF.R.U32.HI R170, RZ, 0x10, R47 ;  /* 0x00000010ffaa7819 */ /* 0x000fe4000001162f */
[--C-:B------:R-:W-:Y:S02]  /*7a90*/  SHF.R.U32.HI R167, RZ, 0x8, R51.reuse ;  /* 0x00000008ffa77819 */ /* 0x100fe40000011633 */
[----:B------:R-:W-:Y:S01]  /*7aa0*/  SHF.R.U32.HI R47, RZ, 0x10, R51 ;  /* 0x00000010ff2f7819 */ /* 0x000fe20000011633 */
[----:B------:R-:W-:Y:S01]  /*7ab0*/  IMAD.SHL.U32 R51, R171, 0x100, RZ ;  /* 0x00000100ab337824 */ /* 0x000fe200078e00ff */
[----:B------:R-:W-:Y:S01]  /*7ac0*/  LOP3.LUT R44, R44, 0xff00, R49, 0xf8, !PT ;  /* 0x0000ff002c2c7812 */ /* 0x000fe200078ef831 */
[----:B------:R-:W-:Y:S01]  /*7ad0*/  IMAD.U32 R49, R172, 0x10000, RZ ;  /* 0x00010000ac317824 */ /* 0x000fe200078e00ff */
[----:B------:R-:W-:Y:S01]  /*7ae0*/  PRMT R46, R173, 0x654, R46 ;  /* 0x00000654ad2e7816 */ /* 0x000fe2000000002e */
[----:B------:R-:W-:Y:S01]  /*7af0*/  IMAD.SHL.U32 R167, R167, 0x100, RZ ;  /* 0x00000100a7a77824 */ /* 0x000fe200078e00ff */
[----:B------:R-:W-:Y:S01]  /*7b00*/  PRMT R166, R166, 0x654, R165 ;  /* 0x00000654a6a67816 */ /* 0x000fe200000000a5 */
[----:B------:R-:W-:Y:S01]  /*7b10*/  IMAD.SHL.U32 R165, R168, 0x100, RZ ;  /* 0x00000100a8a57824 */ /* 0x000fe200078e00ff */
[----:B------:R-:W-:Y:S01]  /*7b20*/  PRMT R50, R169, 0x654, R48 ;  /* 0x00000654a9327816 */ /* 0x000fe20000000030 */
[----:B------:R-:W-:Y:S01]  /*7b30*/  IMAD.U32 R172, R47, 0x10000, RZ ;  /* 0x000100002fac7824 */ /* 0x000fe200078e00ff */
[----:B------:R-:W-:-:S02]  /*7b40*/  LOP3.LUT R48, R46, 0xff00, R51, 0xf8, !PT ;  /* 0x0000ff002e307812 */ /* 0x000fc400078ef833 */
[----:B------:R-:W-:Y:S01]  /*7b50*/  LOP3.LUT R46, R44, 0xff0000, R49, 0xf8, !PT ;  /* 0x00ff00002c2e7812 */ /* 0x000fe200078ef831 */
[----:B------:R-:W-:Y:S01]  /*7b60*/  IMAD.U32 R49, R170, 0x10000, RZ ;  /* 0x00010000aa317824 */ /* 0x000fe200078e00ff */
[----:B------:R-:W-:Y:S01]  /*7b70*/  LOP3.LUT R169, R50, 0xff00, R165, 0xf8, !PT ;  /* 0x0000ff0032a97812 */ /* 0x000fe200078ef8a5 */
[----:B------:R-:W-:Y:S01]  /*7b80*/  IMAD.U32 R170, R45, 0x10000, RZ ;  /* 0x000100002daa7824 */ /* 0x000fe200078e00ff */
        /* <DEDUP_REMOVED lines=26> */
[----:B------:R-:W-:Y:S01]  /*7d30*/  FFMA.FTZ R51, R50, R167, -R51 ;  /* 0x000000a732337223 */ /* 0x000fe20000010833 */
[----:B------:R-:W-:Y:S01]  /*7d40*/  HADD2.F32 R76, -RZ, R162.H0_H0 ;  /* 0x200000a2ff4c7230 */ /* 0x000fe20000004100 */
[----:B------:R-:W-:Y:S01]  /*7d50*/  LOP3.LUT R45, R171, 0xff0000, R172, 0xf8, !PT ;  /* 0x00ff0000ab2d7812 */ /* 0x000fe200078ef8ac */
[----:B------:R-:W-:-:S02]  /*7d60*/  HADD2.F32 R163, -RZ, R80.H0_H0 ;  /* 0x20000050ffa37230 */ /* 0x000fc40000004100 */
[----:B------:R-:W-:Y:S01]  /*7d70*/  FFMA.FTZ R50, R165, R167, R170 ;  /* 0x000000a7a5327223 */ /* 0x000fe200000100aa */
[----:B------:R-:W-:Y:S02]  /*7d80*/  HADD2.F32 R167, -RZ, R166.H0_H0 ;  /* 0x200000a6ffa77230 */ /* 0x000fe40000004100 */
[-C--:B------:R-:W-:Y:S01]  /*7d90*/  FMUL.FTZ R170, R76, R169.reuse ;  /* 0x000000a94caa7220 */ /* 0x080fe20000410000 */
[----:B------:R-:W-:Y:S02]  /*7da0*/  HADD2.F32 R168, -RZ, R168.H1_H1 ;  /* 0x300000a8ffa87230 */ /* 0x000fe40000004100 */
[C---:B------:R-:W-:Y:S01]  /*7db0*/  FMUL.FTZ R171, R163.reuse, R169 ;  /* 0x000000a9a3ab7220 */ /* 0x040fe20000410000 */
[----:B------:R-:W-:Y:S02]  /*7dc0*/  HADD2.F32 R165, -RZ, R80.H1_H1 ;  /* 0x30000050ffa57230 */ /* 0x000fe40000004100 */
[----:B------:R-:W-:Y:S01]  /*7dd0*/  FFMA.FTZ R80, R163, R167, R170 ;  /* 0x000000a7a3507223 */ /* 0x000fe200000100aa */
[----:B------:R-:W-:-:S02]  /*7de0*/  HADD2.F32 R162, -RZ, R162.H1_H1 ;  /* 0x300000a2ffa27230 */ /* 0x000fc40000004100 */
        /* <DEDUP_REMOVED lines=12> */
[----:B------:R-:W-:Y:S01]  /*7eb0*/  HADD2.F32 R171, -RZ, R169.H0_H0 ;  /* 0x200000a9ffab7230 */ /* 0x000fe20000004100 */
[----:B------:R-:W-:Y:S01]  /*7ec0*/  F2FP.F16.E4M3.UNPACK_B R78, R78 ;  /* 0x0000004eff4e723e */ /* 0x000fe200020006ff */
[----:B------:R-:W-:Y:S02]  /*7ed0*/  HADD2.F32 R166, -RZ, R162.H0_H0 ;  /* 0x200000a2ffa67230 */ /* 0x000fe40000004100 */
[----:B------:R-:W-:Y:S01]  /*7ee0*/  FMUL.FTZ R175, R168, R173 ;  /* 0x000000ada8af7220 */ /* 0x000fe20000410000 */
[----:B------:R-:W-:Y:S01]  /*7ef0*/  HADD2.F32 R170, -RZ, R170.H1_H1 ;  /* 0x300000aaffaa7230 */ /* 0x000fe20000004100 */
[----:B------:R-:W-:Y:S01]  /*7f00*/  F2FP.SATFINITE.E4M3.F32.PACK_AB_MERGE_C R49, R50, R49, RZ ;  /* 0x000000313231723e */ /* 0x000fe200048070ff */
[----:B------:R-:W-:Y:S02]  /*7f10*/  HADD2.F32 R167, -RZ, R167.H1_H1 ;  /* 0x300000a7ffa77230 */ /* 0x000fe40000004100 */
[----:B------:R-:W-:Y:S01]  /*7f20*/  FMUL.FTZ R173, R166, R173 ;  /* 0x000000ada6ad7220 */ /* 0x000fe20000410000 */
[----:B------:R-:W-:-:S02]  /*7f30*/  HADD2.F32 R162, -RZ, R162.H1_H1 ;  /* 0x300000a2ffa27230 */ /* 0x000fc40000004100 */
[----:B------:R-:W-:Y:S01]  /*7f40*/  FFMA.FTZ R175, R166, R171, -R175 ;  /* 0x000000aba6af7223 */ /* 0x000fe200000108af */
[----:B------:R-:W-:Y:S02]  /*7f50*/  HADD2.F32 R169, -RZ, R169.H1_H1 ;  /* 0x300000a9ffa97230 */ /* 0x000fe40000004100 */
[C---:B------:R-:W-:Y:S01]  /*7f60*/  FMUL.FTZ R177, R167.reuse, R170 ;  /* 0x000000aaa7b17220 */ /* 0x040fe20000410000 */
[----:B------:R-:W-:Y:S01]  /*7f70*/  F2FP.F16.E4M3.UNPACK_B R166, R160 ;  /* 0x000000a0ffa6723e */ /* 0x000fe200020006ff */
[C---:B------:R-:W-:Y:S01]  /*7f80*/  FMUL.FTZ R174, R162.reuse, R170 ;  /* 0x000000aaa2ae7220 */ /* 0x040fe20000410000 */
[----:B------:R-:W-:Y:S01]  /*7f90*/  F2FP.F16.E4M3.UNPACK_B R160, R82 ;  /* 0x00000052ffa0723e */ /* 0x000fe200020006ff */
[----:B------:R-:W-:Y:S01]  /*7fa0*/  FFMA.FTZ R172, R162, R169, -R177 ;  /* 0x000000a9a2ac7223 */ /* 0x000fe200000108b1 */
[----:B------:R-:W-:Y:S01]  /*7fb0*/  F2FP.F16.E4M3.UNPACK_B R162, R161 ;  /* 0x000000a1ffa2723e */ /* 0x000fe200020006ff */
[----:B------:R-:W-:Y:S01]  /*7fc0*/  FFMA.FTZ R170, R168, R171, R173 ;  /* 0x000000aba8aa7223 */ /* 0x000fe200000100ad */
[----:B------:R-:W-:Y:S01]  /*7fd0*/  FFMA.FTZ R177, R167, R169, R174 ;  /* 0x000000a9a7b17223 */ /* 0x000fe200000100ae */
[----:B------:R-:W-:Y:S01]  /*7fe0*/  HADD2.F32 R161, -RZ, R160.H0_H0 ;  /* 0x200000a0ffa17230 */ /* 0x000fe20000004100 */
[----:B------:R-:W-:Y:S01]  /*7ff0*/  F2FP.SATFINITE.E4M3.F32.PACK_AB_MERGE_C R48, R51, R48, RZ ;  /* 0x000000303330723e */ /* 0x000fe200048070ff */
[--C-:B------:R-:W-:Y:S01]  /*8000*/  HADD2.F32 R168, -RZ, R166.reuse.H0_H0 ;  /* 0x200000a6ffa87230 */ /* 0x100fe20000004100 */
[----:B------:R-:W-:Y:S01]  /*8010*/  F2FP.F16.E4M3.UNPACK_B R50, R81 ;  /* 0x00000051ff32723e */ /* 0x000fe200020006ff */
[----:B------:R-:W-:Y:S01]  /*8020*/  HADD2.F32 R169, -RZ, R166.H1_H1 ;  /* 0x300000a6ffa97230 */ /* 0x000fe20000004100 */
[----:B------:R-:W-:Y:S01]  /*8030*/  F2FP.F16.E4M3.UNPACK_B R51, R47 ;  /* 0x0000002fff33723e */ /* 0x000fe200020006ff */
[----:B------:R-:W-:-:S02]  /*8040*/  HADD2.F32 R82, -RZ, R78.H0_H0 ;  /* 0x2000004eff527230 */ /* 0x000fc40000004100 */
[----:B------:R-:W-:Y:S01]  /*8050*/  FMUL.FTZ R171, R161, R168 ;  /* 0x000000a8a1ab7220 */ /* 0x000fe20000410000 */
        /* <DEDUP_REMOVED lines=8> */
[----:B------:R-:W-:Y:S01]  /*80e0*/  F2FP.F16.E4M3.UNPACK_B R49, R77 ;  /* 0x0000004dff31723e */ /* 0x000fe200020006ff */
[-C--:B------:R-:W-:Y:S01]  /*80f0*/  FFMA.FTZ R171, R82, R166.reuse, -R171 ;  /* 0x000000a652ab7223 */ /* 0x080fe200000108ab */
[----:B------:R-:W-:Y:S01]  /*8100*/  FFMA.FTZ R82, R161, R166, R168 ;  /* 0x000000a6a1527223 */ /* 0x000fe200000100a8 */
[----:B------:R-:W-:Y:S01]  /*8110*/  FFMA.FTZ R169, R160, R167, R169 ;  /* 0x000000a7a0a97223 */ /* 0x000fe200000100a9 */
[----:B------:R-:W-:Y:S01]  /*8120*/  F2FP.SATFINITE.E4M3.F32.PACK_AB_MERGE_C R76, R163, R76, R48 ;  /* 0x0000004ca34c723e */ /* 0x000fe20004807030 */
[----:B------:R-:W-:Y:S01]  /*8130*/  HADD2.F32 R160, -RZ, R50.H0_H0 ;  /* 0x20000032ffa07230 */ /* 0x000fe20000004100 */
[----:B------:R-:W-:Y:S01]  /*8140*/  F2FP.F16.E4M3.UNPACK_B R161, R46 ;  /* 0x0000002effa1723e */ /* 0x000fe200020006ff */
[----:B------:R-:W-:-:S02]  /*8150*/  HADD2.F32 R165, -RZ, R51.H0_H0 ;  /* 0x20000033ffa57230 */ /* 0x000fc40000004100 */
[----:B------:R-:W-:Y:S01]  /*8160*/  FFMA.FTZ R78, R78, R167, -R173 ;  /* 0x000000a74e4e7223 */ /* 0x000fe200000108ad */
        /* <DEDUP_REMOVED lines=25> */
[CC--:B------:R-:W-:Y:S01]  /*8300*/  FMUL.FTZ R168, R160.reuse, R163.reuse ;  /* 0x000000a3a0a87220 */ /* 0x0c0fe20000410000 */
[----:B------:R-:W-:Y:S02]  /*8310*/  HADD2.F32 R81, -RZ, R46.H0_H0 ;  /* 0x2000002eff517230 */ /* 0x000fe40000004100 */
[----:B------:R-:W-:Y:S01]  /*8320*/  FMUL.FTZ R163, R47, R163 ;  /* 0x000000a32fa37220 */ /* 0x000fe20000410000 */
[----:B------:R-:W-:Y:S01]  /*8330*/  HADD2.F32 R77, -RZ, R77.H1_H1 ;  /* 0x3000004dff4d7230 */ /* 0x000fe20000004100 */
[----:B------:R-:W-:Y:S01]  /*8340*/  F2FP.SATFINITE.E4M3.F32.PACK_AB_MERGE_C R82, R169, R82, R170 ;  /* 0x00000052a952723e */ /* 0x000fe200048070aa */
[----:B------:R-:W-:Y:S01]  /*8350*/  HADD2.F32 R162, -RZ, R162.H1_H1 ;  /* 0x300000a2ffa27230 */ /* 0x000fe20000004100 */
[----:B------:R-:W-:Y:S01]  /*8360*/  F2FP.F16.E4M3.UNPACK_B R169, R45.H1 ;  /* 0x0000002dffa9723e */ /* 0x000fe200030006ff */
[----:B------:R-:W-:Y:S02]  /*8370*/  HADD2.F32 R166, -RZ, R46.H1_H1 ;  /* 0x3000002effa67230 */ /* 0x000fe40000004100 */
[-C--:B------:R-:W-:Y:S01]  /*8380*/  FFMA.FTZ R46, R47, R81.reuse, -R168 ;  /* 0x000000512f2e7223 */ /* 0x080fe200000108a8 */
[----:B------:R-:W-:Y:S01]  /*8390*/  FFMA.FTZ R47, R160, R81, R163 ;  /* 0x00000051a02f7223 */ /* 0x000fe200000100a3 */
[-C--:B------:R-:W-:Y:S01]  /*83a0*/  FMUL.FTZ R160, R77, R162.reuse ;  /* 0x000000a24da07220 */ /* 0x080fe20000410000 */
[----:B------:R-:W-:Y:S01]  /*83b0*/  FMUL.FTZ R170, R161, R162 ;  /* 0x000000a2a1aa7220 */ /* 0x000fe20000410000 */
[----:B------:R-:W-:Y:S01]  /*83c0*/  F2FP.F16.E4M3.UNPACK_B R81, R79 ;  /* 0x0000004fff51723e */ /* 0x000fe200020006ff */
[----:B------:R-:W-:-:S02]  /*83d0*/  HADD2.F32 R171, -RZ, R169.H0_H0 ;  /* 0x200000a9ffab7230 */ /* 0x000fc40000004100 */
[-C--:B------:R-:W-:Y:S01]  /*83e0*/  FFMA.FTZ R172, R161, R166.reuse, R160 ;  /* 0x000000a6a1ac7223 */ /* 0x080fe200000100a0 */
[----:B------:R-:W-:Y:S01]  /*83f0*/  F2FP.F16.E4M3.UNPACK_B R161, R83.H1 ;  /* 0x00000053ffa1723e */ /* 0x000fe200030006ff */
[----:B------:R-:W-:Y:S01]  /*8400*/  FFMA.FTZ R77, R77, R166, -R170 ;  /* 0x000000a64d4d7223 */ /* 0x000fe200000108aa */
[----:B------:R-:W-:Y:S02]  /*8410*/  F2FP.F16.E4M3.UNPACK_B R168, R45 ;  /* 0x0000002dffa8723e */ /* 0x000fe400020006ff */
[----:B------:R-:W-:Y:S01]  /*8420*/  F2FP.F16.E4M3.UNPACK_B R162, R83 ;  /* 0x00000053ffa2723e */ /* 0x000fe200020006ff */
[----:B------:R-:W-:Y:S01]  /*8430*/  HADD2.F32 R83, -RZ, R81.H0_H0 ;  /* 0x20000051ff537230 */ /* 0x000fe20000004100 */
[----:B------:R-:W-:Y:S01]  /*8440*/  F2FP.F16.E4M3.UNPACK_B R79, R79.H1 ;  /* 0x0000004fff4f723e */ /* 0x000fe200030006ff */
        /* <DEDUP_REMOVED lines=9> */
[-C--:B------:R-:W-:Y:S01]  /*84e0*/  FMUL.FTZ R173, R44, R171.reuse ;  /* 0x000000ab2cad7220 */ /* 0x080fe20000410000 */
[----:B------:R-:W-:Y:S02]  /*84f0*/  HADD2.F32 R166, -RZ, R45.H0_H0 ;  /* 0x2000002dffa67230 */ /* 0x000fe40000004100 */
[C---:B------:R-:W-:Y:S01]  /*8500*/  FMUL.FTZ R171, R160.reuse, R171 ;  /* 0x000000aba0ab7220 */ /* 0x040fe20000410000 */
[----:B------:R-:W-:Y:S01]  /*8510*/  FMUL.FTZ R170, R83, R170 ;  /* 0x000000aa53aa7220 */ /* 0x000fe20000410000 */
[-C--:B------:R-:W-:Y:S01]  /*8520*/  FFMA.FTZ R173, R160, R167.reuse, -R173 ;  /* 0x000000a7a0ad7223 */ /* 0x080fe200000108ad */
[----:B------:R-:W-:Y:S02]  /*8530*/  HADD2.F32 R161, -RZ, R161.H1_H1 ;  /* 0x300000a1ffa17230 */ /* 0x000fe40000004100 */
[----:B------:R-:W-:Y:S01]  /*8540*/  FFMA.FTZ R171, R44, R167, R171 ;  /* 0x000000a72cab7223 */ /* 0x000fe200000100ab */
        /* <DEDUP_REMOVED lines=8> */
[----:B------:R-:W-:Y:S01]  /*85d0*/  HADD2.F32 R44, -RZ, R165.H1_H1 ;  /* 0x300000a5ff2c7230 */ /* 0x000fe20000004100 */
[----:B------:R-:W-:Y:S01]  /*85e0*/  F2FP.SATFINITE.E4M3.F32.PACK_AB_MERGE_C R47, R172, R47, RZ ;  /* 0x0000002fac2f723e */ /* 0x000fe200048070ff */
[----:B------:R-:W-:-:S02]  /*85f0*/  HADD2.F32 R81, -RZ, R81.H1_H1 ;  /* 0x30000051ff517230 */ /* 0x000fc40000004100 */
[----:B------:R-:W-:Y:S01]  /*8600*/  FMUL.FTZ R160, R162, R168 ;  /* 0x000000a8a2a07220 */ /* 0x000fe20000410000 */
[----:B------:R-:W-:Y:S02]  /*8610*/  HADD2.F32 R45, -RZ, R45.H1_H1 ;  /* 0x3000002dff2d7230 */ /* 0x000fe40000004100 */
[-C--:B------:R-:W-:Y:S01]  /*8620*/  FFMA.FTZ R166, R79, R44.reuse, -R166 ;  /* 0x0000002c4fa67223 */ /* 0x080fe200000108a6 */
[----:B------:R-:W-:Y:S01]  /*8630*/  FFMA.FTZ R176, R161, R44, R176 ;  /* 0x0000002ca1b07223 */ /* 0x000fe200000100b0 */
[----:B------:R-:W-:Y:S01]  /*8640*/  FMUL.FTZ R83, R81, R168 ;  /* 0x000000a851537220 */ /* 0x000fe20000410000 */
[----:B------:R-:W-:Y:S01]  /*8650*/  F2FP.SATFINITE.E4M3.F32.PACK_AB_MERGE_C R77, R51, R48, R46 ;  /* 0x00000030334d723e */ /* 0x000fe2000480702e */
[----:B------:R-:W-:Y:S01]  /*8660*/  FFMA.FTZ R81, R81, R45, -R160 ;  /* 0x0000002d51517223 */ /* 0x000fe200000108a0 */
[----:B------:R-:W-:Y:S01]  /*8670*/  F2FP.SATFINITE.E4M3.F32.PACK_AB_MERGE_C R166, R166, R173, RZ ;  /* 0x000000ada6a6723e */ /* 0x000fe200048070ff */
[----:B------:R-:W-:Y:S01]  /*8680*/  FFMA.FTZ R83, R162, R45, R83 ;  /* 0x0000002da2537223 */ /* 0x000fe20000010053 */
[----:B------:R-:W-:-:S02]  /*8690*/  F2FP.SATFINITE.E4M3.F32.PACK_AB_MERGE_C R171, R176, R171, RZ ;  /* 0x000000abb0ab723e */ /* 0x000fc400048070ff */
[----:B------:R-:W-:Y:S02]  /*86a0*/  F2FP.SATFINITE.E4M3.F32.PACK_AB_MERGE_C R79, R81, R174, R166 ;  /* 0x000000ae514f723e */ /* 0x000fe400048070a6 */
[----:B------:R-:W-:Y:S02]  /*86b0*/  F2FP.SATFINITE.E4M3.F32.PACK_AB_MERGE_C R81, R50, R49, R47 ;  /* 0x000000313251723e */ /* 0x000fe4000480702f */
[----:B------:R-:W-:-:S07]  /*86c0*/  F2FP.SATFINITE.E4M3.F32.PACK_AB_MERGE_C R83, R83, R170, R171 ;  /* 0x000000aa5353723e */ /* 0x000fce00048070ab */
.L_x_6682:
[----:B------:R-:W-:Y:S05]  /*86d0*/  BSYNC B2 ;  /* 0x0000000000027941 */ /* 0x000fea0003800000 */
.L_x_6681:
[----:B------:R-:W-:Y:S01]  /*86e0*/  ISETP.GE.AND P3, PT, R159, R148, PT ;  /* 0x000000949f00720c */ /* 0x000fe20003f66270 */
[----:B------:R-:W-:Y:S01]  /*86f0*/  ULDC.64 UR4, c[0x0][0x2d8] ;  /* 0x0000b60000047ab9 */ /* 0x000fe20000000a00 */
[----:B------:R-:W-:-:S11]  /*8700*/  ULDC.64 UR6, c[0x0][0x208] ;  /* 0x0000820000067ab9 */ /* 0x000fd60000000a00 */
        /* <DEDUP_REMOVED lines=9> */
.L_x_6680:
[----:B------:R-:W-:Y:S05]  /*87a0*/  BSYNC B1 ;  /* 0x0000000000017941 */ /* 0x000fea0003800000 */
.L_x_6679:
[----:B-1----:R-:W-:Y:S01]  /*87b0*/  VIADD R47, R230, 0x40 ;  /* 0x00000040e62f7836 */ /* 0x002fe20000000000 */
[----:B------:R-:W-:Y:S04]  /*87c0*/  BSSY B1, `(.L_x_6683) ;  /* 0x0000104000017945 */ /* 0x000fe80003800000 */
[----:B------:R-:W-:-:S13]  /*87d0*/  ISETP.GE.OR P3, PT, R47, R113, P0 ;  /* 0x000000712f00720c */ /* 0x000fda0000766670 */
[----:B------:R-:W-:Y:S05]  /*87e0*/  @P3 BRA `(.L_x_6684) ;  /* 0x0000001000043947 */ /* 0x000fea0003800000 */
[----:B------:R-:W2:Y:S01]  /*87f0*/  LDL R46, [R1+0x74] ;  /* 0x00007400012e7983 */ /* 0x000ea20000100800 */
        /* <DEDUP_REMOVED lines=13> */
[----:B------:R-:W-:-:S05]  /*88d0*/  IMAD.SHL.U32 R81, R45, 0x10, RZ ;  /* 0x000000102d517824 */ /* 0x000fca00078e00ff */
[----:B------:R-:W-:-:S04]  /*88e0*/  LOP3.LUT R45, R5, 0x70, R81, 0xf8, !PT ;  /* 0x00000070052d7812 */ /* 0x000fc800078ef851 */
[----:B------:R-:W-:-:S05]  /*88f0*/  LOP3.LUT R45, R45, R140, RZ, 0x3c, !PT ;  /* 0x0000008c2d2d7212 */ /* 0x000fca00078e3cff */
[----:B--2---:R-:W-:Y:S02]  /*8900*/  IMAD.IADD R44, R46, 0x1, R45 ;  /* 0x000000012e2c7824 */ /* 0x004fe400078e022d */
        /* <DEDUP_REMOVED lines=13> */
[--C-:B------:R-:W-:Y:S01]  /*89e0*/  SHF.R.U32.HI R160, RZ, 0x8, R55.reuse ;  /* 0x00000008ffa07819 */ /* 0x100fe20000011637 */
[----:B--2---:R-:W-:Y:S01]  /*89f0*/  IMAD.MOV.U32 R58, RZ, RZ, R48 ;  /* 0x000000ffff3a7224 */ /* 0x004fe200078e0030 */
[----:B------:R-:W-:Y:S02]  /*8a00*/  PRMT R45, R163, 0x654, R54 ;  /* 0x00000654a32d7816 */ /* 0x000fe40000000036 */
[----:B------:R-:W-:-:S02]  /*8a10*/  SHF.R.U32.HI R161, RZ, 0x10, R55 ;  /* 0x00000010ffa17819 */ /* 0x000fc40000011637 */
[----:B------:R-:W-:Y:S02]  /*8a20*/  LOP3.LUT R80, R55, 0xff, RZ, 0xc0, !PT ;  /* 0x000000ff37507812 */ /* 0x000fe400078ec0ff */
[----:B------:R-:W-:Y:S02]  /*8a30*/  SHF.R.U32.HI R158, RZ, 0x8, R57 ;  /* 0x00000008ff9e7819 */ /* 0x000fe40000011639 */
[----:B------:R-:W-:Y:S02]  /*8a40*/  SHF.R.U32.HI R137, RZ, 0x8, R59 ;  /* 0x00000008ff897819 */ /* 0x000fe4000001163b */
[----:B------:R-:W-:Y:S01]  /*8a50*/  SHF.R.U32.HI R55, RZ, 0x18, R55 ;  /* 0x00000018ff377819 */ /* 0x000fe20000011637 */
[----:B------:R-:W-:Y:S01]  /*8a60*/  IMAD.SHL.U32 R48, R158, 0x100, RZ ;  /* 0x000001009e307824 */ /* 0x000fe200078e00ff */
[----:B------:R-:W-:Y:S01]  /*8a70*/  SHF.R.U32.HI R159, RZ, 0x10, R57 ;  /* 0x00000010ff9f7819 */ /* 0x000fe20000011639 */
[----:B------:R-:W-:Y:S01]  /*8a80*/  IMAD.SHL.U32 R54, R137, 0x100, RZ ;  /* 0x0000010089367824 */ /* 0x000fe200078e00ff */
[----:B------:R-:W-:-:S02]  /*8a90*/  LOP3.LUT R82, R57, 0xff, RZ, 0xc0, !PT ;  /* 0x000000ff39527812 */ /* 0x000fc400078ec0ff */
[----:B------:R-:W-:Y:S02]  /*8aa0*/  SHF.R.U32.HI R157, RZ, 0x10, R59 ;  /* 0x00000010ff9d7819 */ /* 0x000fe4000001163b */
[----:B------:R-:W-:Y:S02]  /*8ab0*/  LOP3.LUT R136, R59, 0xff, RZ, 0xc0, !PT ;  /* 0x000000ff3b887812 */ /* 0x000fe400078ec0ff */
[----:B------:R-:W-:Y:S01]  /*8ac0*/  SHF.R.U32.HI R57, RZ, 0x18, R57 ;  /* 0x00000018ff397819 */ /* 0x000fe20000011639 */
[----:B------:R-:W-:Y:S01]  /*8ad0*/  IMAD.U32 R157, R157, 0x10000, RZ ;  /* 0x000100009d9d7824 */ /* 0x000fe200078e00ff */
[----:B------:R-:W-:Y:S02]  /*8ae0*/  SHF.R.U32.HI R59, RZ, 0x18, R59 ;  /* 0x00000018ff3b7819 */ /* 0x000fe4000001163b */
[----:B------:R-:W-:Y:S01]  /*8af0*/  LOP3.LUT R45, R45, 0xff00, R44, 0xf8, !PT ;  /* 0x0000ff002d2d7812 */ /* 0x000fe200078ef82c */
[----:B------:R-:W-:Y:S01]  /*8b00*/  IMAD.SHL.U32 R44, R160, 0x100, RZ ;  /* 0x00000100a02c7824 */ /* 0x000fe200078e00ff */
[----:B------:R-:W-:Y:S01]  /*8b10*/  SHF.R.U32.HI R164, RZ, 0x10, R53 ;  /* 0x00000010ffa47819 */ /* 0x000fe20000011635 */
[----:B------:R-:W-:Y:S01]  /*8b20*/  IMAD.MOV.U32 R53, RZ, RZ, R46 ;  /* 0x000000ffff357224 */ /* 0x000fe200078e002e */
[----:B------:R-:W-:-:S02]  /*8b30*/  PRMT R55, R55, 0x654, R80 ;  /* 0x0000065437377816 */ /* 0x000fc40000000050 */
[----:B------:R-:W-:Y:S01]  /*8b40*/  PRMT R57, R57, 0x654, R82 ;  /* 0x0000065439397816 */ /* 0x000fe20000000052 */
[----:B------:R-:W-:Y:S01]  /*8b50*/  IMAD.U32 R46, R164, 0x10000, RZ ;  /* 0x00010000a42e7824 */ /* 0x000fe200078e00ff */
[----:B------:R-:W-:Y:S02]  /*8b60*/  PRMT R59, R59, 0x654, R136 ;  /* 0x000006543b3b7816 */ /* 0x000fe40000000088 */
[----:B------:R-:W-:Y:S01]  /*8b70*/  LOP3.LUT R55, R55, 0xff00, R44, 0xf8, !PT ;  /* 0x0000ff0037377812 */ /* 0x000fe200078ef82c */
[----:B------:R-:W-:Y:S01]  /*8b80*/  IMAD.U32 R44, R161, 0x10000, RZ ;  /* 0x00010000a12c7824 */ /* 0x000fe200078e00ff */
[----:B------:R-:W-:Y:S01]  /*8b90*/  LOP3.LUT R137, R57, 0xff00, R48, 0xf8, !PT ;  /* 0x0000ff0039897812 */ /* 0x000fe200078ef830 */
[----:B------:R-:W-:Y:S01]  /*8ba0*/  IMAD.U32 R48, R159, 0x10000, RZ ;  /* 0x000100009f307824 */ /* 0x000fe200078e00ff */
[----:B------:R-:W-:Y:S02]  /*8bb0*/  LOP3.LUT R158, R59, 0xff00, R54, 0xf8, !PT ;  /* 0x0000ff003b9e7812 */ /* 0x000fe400078ef836 */
[----:B------:R-:W-:-:S02]  /*8bc0*/  F2FP.F16.E4M3.UNPACK_B R136, R156.H1 ;  /* 0x0000009cff88723e */ /* 0x000fc400030006ff */
[----:B------:R-:W-:Y:S02]  /*8bd0*/  F2FP.F16.E4M3.UNPACK_B R59, R58.H1 ;  /* 0x0000003aff3b723e */ /* 0x000fe400030006ff */
[----:B------:R-:W-:Y:S02]  /*8be0*/  F2FP.F16.E4M3.UNPACK_B R57, R56.H1 ;  /* 0x00000038ff39723e */ /* 0x000fe400030006ff */
        /* <DEDUP_REMOVED lines=8> */
[CC--:B------:R-:W-:Y:S01]  /*8c70*/  FMUL.FTZ R159, R55.reuse, R45.reuse ;  /* 0x0000002d379f7220 */ /* 0x0c0fe20000410000 */
[--C-:B------:R-:W-:Y:S02]  /*8c80*/  HADD2.F32 R82, -RZ, R80.reuse.H0_H0 ;  /* 0x20000050ff527230 */ /* 0x100fe40000004100 */
[C---:B------:R-:W-:Y:S01]  /*8c90*/  FMUL.FTZ R160, R54.reuse, R45 ;  /* 0x0000002d36a07220 */ /* 0x040fe20000410000 */
        /* <DEDUP_REMOVED lines=34> */
[----:B------:R-:W-:Y:S01]  /*8ec0*/  FFMA.FTZ R158, R136, R157, R163 ;  /* 0x0000009d889e7223 */ /* 0x000fe200000100a3 */
[--C-:B------:R-:W-:Y:S01]  /*8ed0*/  HADD2.F32 R136, -RZ, R82.reuse.H1_H1 ;  /* 0x30000052ff887230 */ /* 0x100fe20000004100 */
[----:B------:R-:W-:Y:S01]  /*8ee0*/  F2FP.F16.E4M3.UNPACK_B R155, R155 ;  /* 0x0000009bff9b723e */ /* 0x000fe200020006ff */
[----:B------:R-:W-:Y:S01]  /*8ef0*/  HADD2.F32 R137, -RZ, R137.H1_H1 ;  /* 0x30000089ff897230 */ /* 0x000fe20000004100 */
[----:B------:R-:W-:Y:S01]  /*8f00*/  F2FP.F16.E4M3.UNPACK_B R53, R53 ;  /* 0x00000035ff35723e */ /* 0x000fe200020006ff */
[----:B------:R-:W-:Y:S01]  /*8f10*/  HADD2.F32 R159, -RZ, R82.H0_H0 ;  /* 0x20000052ff9f7230 */ /* 0x000fe20000004100 */
[----:B------:R-:W-:Y:S01]  /*8f20*/  F2FP.F16.E4M3.UNPACK_B R153, R153 ;  /* 0x00000099ff99723e */ /* 0x000fe200020006ff */
[----:B------:R-:W-:-:S02]  /*8f30*/  HADD2.F32 R82, -RZ, R80.H0_H0 ;  /* 0x20000050ff527230 */ /* 0x000fc40000004100 */
[----:B------:R-:W-:Y:S01]  /*8f40*/  FMUL.FTZ R165, R137, R136 ;  /* 0x0000008889a57220 */ /* 0x000fe20000410000 */
[----:B------:R-:W-:Y:S02]  /*8f50*/  HADD2.F32 R157, -RZ, R156.H0_H0 ;  /* 0x2000009cff9d7230 */ /* 0x000fe40000004100 */
[-C--:B------:R-:W-:Y:S01]  /*8f60*/  FMUL.FTZ R163, R154, R159.reuse ;  /* 0x0000009f9aa37220 */ /* 0x080fe20000410000 */
[----:B------:R-:W-:Y:S02]  /*8f70*/  HADD2.F32 R80, -RZ, R80.H1_H1 ;  /* 0x30000050ff507230 */ /* 0x000fe40000004100 */
[C---:B------:R-:W-:Y:S01]  /*8f80*/  FMUL.FTZ R159, R82.reuse, R159 ;  /* 0x0000009f529f7220 */ /* 0x040fe20000410000 */
[----:B------:R-:W-:Y:S02]  /*8f90*/  HADD2.F32 R156, -RZ, R156.H1_H1 ;  /* 0x3000009cff9c7230 */ /* 0x000fe40000004100 */
[-C--:B------:R-:W-:Y:S01]  /*8fa0*/  FFMA.FTZ R163, R82, R157.reuse, -R163 ;  /* 0x0000009d52a37223 */ /* 0x080fe200000108a3 */
[----:B------:R-:W-:Y:S01]  /*8fb0*/  F2FP.SATFINITE.E4M3.F32.PACK_AB_MERGE_C R54, R57, R54, RZ ;  /* 0x000000363936723e */ /* 0x000fe200048070ff */
[----:B------:R-:W-:Y:S01]  /*8fc0*/  FMUL.FTZ R136, R80, R136 ;  /* 0x0000008850887220 */ /* 0x000fe20000410000 */
[----:B------:R-:W-:Y:S01]  /*8fd0*/  FFMA.FTZ R154, R154, R157, R159 ;  /* 0x0000009d9a9a7223 */ /* 0x000fe2000001009f */
[----:B------:R-:W-:Y:S01]  /*8fe0*/  FFMA.FTZ R160, R80, R156, -R165 ;  /* 0x0000009c50a07223 */ /* 0x000fe200000108a5 */
[----:B------:R-:W-:Y:S01]  /*8ff0*/  F2FP.F16.E4M3.UNPACK_B R80, R50 ;  /* 0x00000032ff50723e */ /* 0x000fe200020006ff */
[----:B------:R-:W-:-:S02]  /*9000*/  HADD2.F32 R157, -RZ, R155.H0_H0 ;  /* 0x2000009bff9d7230 */ /* 0x000fc40000004100 */
[----:B------:R-:W-:Y:S01]  /*9010*/  FFMA.FTZ R165, R137, R156, R136 ;  /* 0x0000009c89a57223 */ /* 0x000fe20000010088 */
[----:B------:R-:W-:Y:S01]  /*9020*/  HADD2.F32 R155, -RZ, R155.H1_H1 ;  /* 0x3000009bff9b7230 */ /* 0x000fe20000004100 */
[----:B------:R-:W-:Y:S01]  /*9030*/  F2FP.SATFINITE.E4M3.F32.PACK_AB_MERGE_C R56, R56, R55, RZ ;  /* 0x000000373838723e */ /* 0x000fe200048070ff */
[--C-:B------:R-:W-:Y:S01]  /*9040*/  HADD2.F32 R82, -RZ, R80.reuse.H0_H0 ;  /* 0x20000050ff527230 */ /* 0x100fe20000004100 */
[----:B------:R-:W-:Y:S01]  /*9050*/  F2FP.SATFINITE.E4M3.F32.PACK_AB_MERGE_C R55, R161, R58, R54 ;  /* 0x0000003aa137723e */ /* 0x000fe20004807036 */
[--C-:B------:R-:W-:Y:S01]  /*9060*/  HADD2.F32 R50, -RZ, R53.reuse.H0_H0 ;  /* 0x20000035ff327230 */ /* 0x100fe20000004100 */
        /* <DEDUP_REMOVED lines=8> */
[C---:B------:R-:W-:Y:S01]  /*90f0*/  FMUL.FTZ R155, R53.reuse, R155 ;  /* 0x0000009b359b7220 */ /* 0x040fe20000410000 */
[----:B------:R-:W-:Y:S01]  /*9100*/  F2FP.F16.E4M3.UNPACK_B R57, R52 ;  /* 0x00000034ff39723e */ /* 0x000fe200020006ff */
[-C--:B------:R-:W-:Y:S01]  /*9110*/  FFMA.FTZ R159, R50, R137.reuse, -R159 ;  /* 0x00000089329f7223 */ /* 0x080fe2000001089f */
[----:B------:R-:W-:Y:S01]  /*9120*/  FFMA.FTZ R50, R82, R137, R157 ;  /* 0x0000008952327223 */ /* 0x000fe2000001009d */
[----:B------:R-:W-:Y:S01]  /*9130*/  FFMA.FTZ R155, R80, R153, R155 ;  /* 0x00000099509b7223 */ /* 0x000fe2000001009b */
[----:B------:R-:W-:Y:S01]  /*9140*/  F2FP.F16.E4M3.UNPACK_B R80, R49 ;  /* 0x00000031ff50723e */ /* 0x000fe200020006ff */
[----:B------:R-:W-:Y:S01]  /*9150*/  FFMA.FTZ R136, R53, R153, -R136 ;  /* 0x0000009935887223 */ /* 0x000fe20000010888 */
[----:B------:R-:W-:Y:S01]  /*9160*/  F2FP.SATFINITE.E4M3.F32.PACK_AB_MERGE_C R53, R160, R163, RZ ;  /* 0x000000a3a035723e */ /* 0x000fe200048070ff */
[----:B------:R-:W-:Y:S01]  /*9170*/  HADD2.F32 R137, -RZ, R58.H0_H0 ;  /* 0x2000003aff897230 */ /* 0x000fe20000004100 */
[----:B------:R-:W-:Y:S01]  /*9180*/  F2FP.SATFINITE.E4M3.F32.PACK_AB_MERGE_C R54, R158, R59, R56 ;  /* 0x0000003b9e36723e */ /* 0x000fe20004807038 */
[--C-:B------:R-:W-:Y:S01]  /*9190*/  HADD2.F32 R59, -RZ, R80.reuse.H0_H0 ;  /* 0x20000050ff3b7230 */ /* 0x100fe20000004100 */
        /* <DEDUP_REMOVED lines=24> */
[----:B------:R-:W-:Y:S01]  /*9320*/  F2FP.F16.E4M3.UNPACK_B R154, R45.H1 ;  /* 0x0000002dff9a723e */ /* 0x000fe200030006ff */
[----:B------:R-:W-:-:S02]  /*9330*/  HADD2.F32 R59, -RZ, R59.H1_H1 ;  /* 0x3000003bff3b7230 */ /* 0x000fc40000004100 */
[----:B------:R-:W-:Y:S02]  /*9340*/  HADD2.F32 R136, -RZ, R82.H1_H1 ;  /* 0x30000052ff887230 */ /* 0x000fe40000004100 */
[----:B------:R-:W-:Y:S02]  /*9350*/  HADD2.F32 R52, -RZ, R52.H1_H1 ;  /* 0x30000034ff347230 */ /* 0x000fe40000004100 */
[----:B------:R-:W-:Y:S02]  /*9360*/  HADD2.F32 R153, -RZ, R82.H0_H0 ;  /* 0x20000052ff997230 */ /* 0x000fe40000004100 */
[-C--:B------:R-:W-:Y:S01]  /*9370*/  FMUL.FTZ R157, R59, R136.reuse ;  /* 0x000000883b9d7220 */ /* 0x080fe20000410000 */
[--C-:B------:R-:W-:Y:S02]  /*9380*/  HADD2.F32 R82, -RZ, R46.reuse.H1_H1 ;  /* 0x3000002eff527230 */ /* 0x100fe40000004100 */
[----:B------:R-:W-:Y:S01]  /*9390*/  FMUL.FTZ R136, R52, R136 ;  /* 0x0000008834887220 */ /* 0x000fe20000410000 */
[----:B------:R-:W-:-:S02]  /*93a0*/  HADD2.F32 R137, -RZ, R46.H0_H0 ;  /* 0x2000002eff897230 */ /* 0x000fc40000004100 */
[-C--:B------:R-:W-:Y:S01]  /*93b0*/  FMUL.FTZ R155, R80, R153.reuse ;  /* 0x00000099509b7220 */ /* 0x080fe20000410000 */
[----:B------:R-:W-:Y:S01]  /*93c0*/  FMUL.FTZ R153, R58, R153 ;  /* 0x000000993a997220 */ /* 0x000fe20000410000 */
[-C--:B------:R-:W-:Y:S01]  /*93d0*/  FFMA.FTZ R161, R59, R82.reuse, R136 ;  /* 0x000000523ba17223 */ /* 0x080fe20000010088 */
[----:B------:R-:W-:Y:S01]  /*93e0*/  F2FP.F16.E4M3.UNPACK_B R46, R47 ;  /* 0x0000002fff2e723e */ /* 0x000fe200020006ff */
[----:B------:R-:W-:Y:S01]  /*93f0*/  FFMA.FTZ R159, R52, R82, -R157 ;  /* 0x00000052349f7223 */ /* 0x000fe2000001089d */
[----:B------:R-:W-:Y:S01]  /*9400*/  F2FP.F16.E4M3.UNPACK_B R59, R51.H1 ;  /* 0x00000033ff3b723e */ /* 0x000fe200030006ff */
[----:B------:R-:W-:Y:S01]  /*9410*/  FFMA.FTZ R158, R80, R137, R153 ;  /* 0x00000089509e7223 */ /* 0x000fe20000010099 */
[----:B------:R-:W-:Y:S01]  /*9420*/  F2FP.F16.E4M3.UNPACK_B R47, R47.H1 ;  /* 0x0000002fff2f723e */ /* 0x000fe200030006ff */
[----:B------:R-:W-:Y:S01]  /*9430*/  FFMA.FTZ R156, R58, R137, -R155 ;  /* 0x000000893a9c7223 */ /* 0x000fe2000001089b */
[----:B------:R-:W-:Y:S01]  /*9440*/  F2FP.F16.E4M3.UNPACK_B R153, R45 ;  /* 0x0000002dff99723e */ /* 0x000fe200020006ff */
[----:B------:R-:W-:Y:S01]  /*9450*/  HADD2.F32 R157, -RZ, R154.H0_H0 ;  /* 0x2000009aff9d7230 */ /* 0x000fe20000004100 */
[-C--:B------:R-:W-:Y:S01]  /*9460*/  F2FP.F16.E4M3.UNPACK_B R45, R44.reuse ;  /* 0x0000002cff2d723e */ /* 0x080fe200020006ff */
[----:B------:R-:W-:Y:S01]  /*9470*/  HADD2.F32 R52, -RZ, R47.H0_H0 ;  /* 0x2000002fff347230 */ /* 0x000fe20000004100 */
[----:B------:R-:W-:Y:S01]  /*9480*/  F2FP.F16.E4M3.UNPACK_B R82, R44.H1 ;  /* 0x0000002cff52723e */ /* 0x000fe200030006ff */
[----:B------:R-:W-:Y:S01]  /*9490*/  HADD2.F32 R44, -RZ, R59.H0_H0 ;  /* 0x2000003bff2c7230 */ /* 0x000fe20000004100 */
[----:B------:R-:W-:Y:S01]  /*94a0*/  F2FP.F16.E4M3.UNPACK_B R58, R51 ;  /* 0x00000033ff3a723e */ /* 0x000fe200020006ff */
[----:B------:R-:W-:Y:S01]  /*94b0*/  HADD2.F32 R155, -RZ, R153.H0_H0 ;  /* 0x20000099ff9b7230 */ /* 0x000fe20000004100 */
[----:B------:R-:W-:Y:S01]  /*94c0*/  F2FP.SATFINITE.E4M3.F32.PACK_AB_MERGE_C R156, R159, R156, RZ ;  /* 0x0000009c9f9c723e */ /* 0x000fe200048070ff */
[----:B------:R-:W-:-:S02]  /*94d0*/  HADD2.F32 R137, -RZ, R82.H0_H0 ;  /* 0x20000052ff897230 */ /* 0x000fc40000004100 */
[-C--:B------:R-:W-:Y:S01]  /*94e0*/  FMUL.FTZ R163, R44, R157.reuse ;  /* 0x0000009d2ca37220 */ /* 0x080fe20000410000 */
[----:B------:R-:W-:Y:S02]  /*94f0*/  HADD2.F32 R80, -RZ, R58.H0_H0 ;  /* 0x2000003aff507230 */ /* 0x000fe40000004100 */
[C---:B------:R-:W-:Y:S01]  /*9500*/  FMUL.FTZ R157, R52.reuse, R157 ;  /* 0x0000009d349d7220 */ /* 0x040fe20000410000 */
[----:B------:R-:W-:Y:S02]  /*9510*/  HADD2.F32 R59, -RZ, R59.H1_H1 ;  /* 0x3000003bff3b7230 */ /* 0x000fe40000004100 */
[----:B------:R-:W-:Y:S01]  /*9520*/  FFMA.FTZ R163, R52, R137, -R163 ;  /* 0x0000008934a37223 */ /* 0x000fe200000108a3 */
[----:B------:R-:W-:Y:S02]  /*9530*/  HADD2.F32 R154, -RZ, R154.H1_H1 ;  /* 0x3000009aff9a7230 */ /* 0x000fe40000004100 */
[----:B------:R-:W-:Y:S01]  /*9540*/  FMUL.FTZ R160, R80, R155 ;  /* 0x0000009b50a07220 */ /* 0x000fe20000410000 */
[----:B------:R-:W-:-:S02]  /*9550*/  HADD2.F32 R47, -RZ, R47.H1_H1 ;  /* 0x3000002fff2f7230 */ /* 0x000fc40000004100 */
[----:B------:R-:W-:Y:S01]  /*9560*/  FFMA.FTZ R157, R44, R137, R157 ;  /* 0x000000892c9d7223 */ /* 0x000fe2000001009d */
[----:B------:R-:W-:Y:S02]  /*9570*/  HADD2.F32 R51, -RZ, R46.H0_H0 ;  /* 0x2000002eff337230 */ /* 0x000fe40000004100 */
[-C--:B------:R-:W-:Y:S01]  /*9580*/  FMUL.FTZ R44, R59, R154.reuse ;  /* 0x0000009a3b2c7220 */ /* 0x080fe20000410000 */
[----:B------:R-:W-:Y:S02]  /*9590*/  HADD2.F32 R136, -RZ, R45.H0_H0 ;  /* 0x2000002dff887230 */ /* 0x000fe40000004100 */
[----:B------:R-:W-:Y:S01]  /*95a0*/  FMUL.FTZ R154, R47, R154 ;  /* 0x0000009a2f9a7220 */ /* 0x000fe20000410000 */
        /* <DEDUP_REMOVED lines=9> */
[-C--:B------:R-:W-:Y:S01]  /*9640*/  FFMA.FTZ R44, R47, R82.reuse, -R44 ;  /* 0x000000522f2c7223 */ /* 0x080fe2000001082c */
[----:B------:R-:W-:Y:S01]  /*9650*/  FFMA.FTZ R154, R59, R82, R154 ;  /* 0x000000523b9a7223 */ /* 0x000fe2000001009a */
[C---:B------:R-:W-:Y:S01]  /*9660*/  FMUL.FTZ R153, R46.reuse, R153 ;  /* 0x000000992e997220 */ /* 0x040fe20000410000 */
[----:B------:R-:W-:Y:S01]  /*9670*/  F2FP.SATFINITE.E4M3.F32.PACK_AB_MERGE_C R158, R161, R158, RZ ;  /* 0x0000009ea19e723e */ /* 0x000fe200048070ff */
[----:B------:R-:W-:Y:S01]  /*9680*/  FFMA.FTZ R51, R46, R45, -R51 ;  /* 0x0000002d2e337223 */ /* 0x000fe20000010833 */
[----:B------:R-:W-:Y:S01]  /*9690*/  F2FP.SATFINITE.E4M3.F32.PACK_AB_MERGE_C R44, R44, R163, RZ ;  /* 0x000000a32c2c723e */ /* 0x000fe200048070ff */
[----:B------:R-:W-:Y:S01]  /*96a0*/  FFMA.FTZ R58, R58, R45, R153 ;  /* 0x0000002d3a3a7223 */ /* 0x000fe20000010099 */
[----:B------:R-:W-:Y:S01]  /*96b0*/  F2FP.SATFINITE.E4M3.F32.PACK_AB_MERGE_C R154, R154, R157, RZ ;  /* 0x0000009d9a9a723e */ /* 0x000fe200048070ff */
[----:B------:R-:W-:Y:S01]  /*96c0*/  IMAD.MOV.U32 R46, RZ, RZ, R53 ;  /* 0x000000ffff2e7224 */ /* 0x000fe200078e0035 */
[----:B------:R-:W-:-:S02]  /*96d0*/  F2FP.SATFINITE.E4M3.F32.PACK_AB_MERGE_C R45, R49, R56, R156 ;  /* 0x00000038312d723e */ /* 0x000fc4000480709c */
[----:B------:R-:W-:Y:S01]  /*96e0*/  F2FP.SATFINITE.E4M3.F32.PACK_AB_MERGE_C R47, R51, R160, R44 ;  /* 0x000000a0332f723e */ /* 0x000fe2000480702c */
[----:B------:R-:W-:Y:S01]  /*96f0*/  IMAD.MOV.U32 R44, RZ, RZ, R55 ;  /* 0x000000ffff2c7224 */ /* 0x000fe200078e0037 */
[----:B------:R-:W-:Y:S01]  /*9700*/  F2FP.SATFINITE.E4M3.F32.PACK_AB_MERGE_C R49, R48, R57, R158 ;  /* 0x000000393031723e */ /* 0x000fe2000480709e */
[----:B------:R-:W-:Y:S01]  /*9710*/  IMAD.MOV.U32 R48, RZ, RZ, R54 ;  /* 0x000000ffff307224 */ /* 0x000fe200078e0036 */
[----:B------:R-:W-:-:S07]  /*9720*/  F2FP.SATFINITE.E4M3.F32.PACK_AB_MERGE_C R51, R58, R155, R154 ;  /* 0x0000009b3a33723e */ /* 0x000fce000480709a */
.L_x_6686:
[----:B------:R-:W-:Y:S05]  /*9730*/  BSYNC B2 ;  /* 0x0000000000027941 */ /* 0x000fea0003800000 */
.L_x_6685:
        /* <DEDUP_REMOVED lines=12> */
.L_x_6684:
[----:B------:R-:W-:Y:S05]  /*9800*/  BSYNC B1 ;  /* 0x0000000000017941 */ /* 0x000fea0003800000 */
.L_x_6683:
[----:B-1----:R-:W-:Y:S01]  /*9810*/  VIADD R45, R230, 0x80 ;  /* 0x00000080e62d7836 */ /* 0x002fe20000000000 */
[----:B------:R-:W-:Y:S04]  /*9820*/  BSSY B1, `(.L_x_6687) ;  /* 0x0000103000017945 */ /* 0x000fe80003800000 */
[----:B------:R-:W-:-:S13]  /*9830*/  ISETP.GE.OR P3, PT, R45, R113, P0 ;  /* 0x000000712d00720c */ /* 0x000fda0000766670 */
[----:B------:R-:W-:Y:S05]  /*9840*/  @P3 BRA `(.L_x_6688) ;  /* 0x0000001000003947 */ /* 0x000fea0003800000 */
[----:B------:R-:W2:Y:S01]  /*9850*/  LDL R46, [R1+0x7c] ;  /* 0x00007c00012e7983 */ /* 0x000ea20000100800 */
[-C--:B------:R-:W-:Y:S01]  /*9860*/  IMAD R44, R131, R128.reuse, RZ ;  /* 0x00000080832c7224 */ /* 0x080fe200078e02ff */
[----:B------:R-:W-:Y:S01]  /*9870*/  ISETP.NE.AND P6, PT, R0, RZ, PT ;  /* 0x000000ff0000720c */ /* 0x000fe20003fc5270 */
[C---:B------:R-:W-:Y:S01]  /*9880*/  IMAD.WIDE.U32 R52, R45.reuse, R128, R126 ;  /* 0x000000802d347225 */ /* 0x040fe200078e007e */
[----:B------:R-:W-:Y:S03]  /*9890*/  BSSY B2, `(.L_x_6689) ;  /* 0x00000ef000027945 */ /* 0x000fe60003800000 */
[----:B------:R-:W-:Y:S01]  /*98a0*/  IMAD R45, R45, R129, R44 ;  /* 0x000000812d2d7224 */ /* 0x000fe200078e022c */
[----:B------:R-:W-:Y:S02]  /*98b0*/  SEL R44, R123, R150, !P6 ;  /* 0x000000967b2c7207 */ /* 0x000fe40007000000 */
[----:B------:R-:W-:Y:S01]  /*98c0*/  IADD3 R55, P3, P4, R38, R52, R31 ;  /* 0x0000003426377210 */ /* 0x000fe20007c7e01f */
        /* <DEDUP_REMOVED lines=18> */
[----:B------:R-:W-:Y:S01]  /*99f0*/  SHF.R.U32.HI R154, RZ, 0x18, R61 ;  /* 0x00000018ff9a7819 */ /* 0x000fe2000001163d */
[----:B------:R-:W-:Y:S01]  /*9a00*/  IMAD.MOV.U32 R58, RZ, RZ, R46 ;  /* 0x000000ffff3a7224 */ /* 0x000fe200078e002e */
[----:B------:R-:W-:Y:S01]  /*9a10*/  LOP3.LUT R59, R61, 0xff, RZ, 0xc0, !PT ;  /* 0x000000ff3d3b7812 */ /* 0x000fe200078ec0ff */
[----:B--2---:R-:W-:Y:S01]  /*9a20*/  IMAD.MOV.U32 R64, RZ, RZ, R48 ;  /* 0x000000ffff407224 */ /* 0x004fe200078e0030 */
[--C-:B------:R-:W-:Y:S02]  /*9a30*/  SHF.R.U32.HI R81, RZ, 0x18, R65.reuse ;  /* 0x00000018ff517819 */ /* 0x100fe40000011641 */
[----:B------:R-:W-:Y:S02]  /*9a40*/  LOP3.LUT R62, R65, 0xff, RZ, 0xc0, !PT ;  /* 0x000000ff413e7812 */ /* 0x000fe400078ec0ff */
[----:B------:R-:W-:-:S02]  /*9a50*/  SHF.R.U32.HI R77, RZ, 0x8, R65 ;  /* 0x00000008ff4d7819 */ /* 0x000fc40000011641 */
[----:B------:R-:W-:Y:S02]  /*9a60*/  SHF.R.U32.HI R80, RZ, 0x10, R65 ;  /* 0x00000010ff507819 */ /* 0x000fe40000011641 */
[----:B------:R-:W-:Y:S01]  /*9a70*/  SHF.R.U32.HI R136, RZ, 0x10, R61 ;  /* 0x00000010ff887819 */ /* 0x000fe2000001163d */
[----:B------:R-:W-:Y:S01]  /*9a80*/  IMAD.MOV.U32 R61, RZ, RZ, R44 ;  /* 0x000000ffff3d7224 */ /* 0x000fe200078e002c */
[----:B------:R-:W-:Y:S01]  /*9a90*/  SHF.R.U32.HI R65, RZ, 0x8, R67 ;  /* 0x00000008ff417819 */ /* 0x000fe20000011643 */
[----:B------:R-:W-:Y:S01]  /*9aa0*/  IMAD.SHL.U32 R44, R137, 0x100, RZ ;  /* 0x00000100892c7824 */ /* 0x000fe200078e00ff */
[--C-:B------:R-:W-:Y:S01]  /*9ab0*/  SHF.R.U32.HI R83, RZ, 0x18, R63.reuse ;  /* 0x00000018ff537819 */ /* 0x100fe2000001163f */
[----:B------:R-:W-:Y:S01]  /*9ac0*/  IMAD.U32 R45, R136, 0x10000, RZ ;  /* 0x00010000882d7824 */ /* 0x000fe200078e00ff */
[----:B------:R-:W-:Y:S01]  /*9ad0*/  LOP3.LUT R60, R63, 0xff, RZ, 0xc0, !PT ;  /* 0x000000ff3f3c7812 */ /* 0x000fe200078ec0ff */
[----:B------:R-:W-:Y:S01]  /*9ae0*/  IMAD.SHL.U32 R65, R65, 0x100, RZ ;  /* 0x0000010041417824 */ /* 0x000fe200078e00ff */
[----:B------:R-:W-:-:S02]  /*9af0*/  SHF.R.U32.HI R78, RZ, 0x8, R63 ;  /* 0x00000008ff4e7819 */ /* 0x000fc4000001163f */
[----:B------:R-:W-:Y:S02]  /*9b00*/  SHF.R.U32.HI R82, RZ, 0x10, R63 ;  /* 0x00000010ff527819 */ /* 0x000fe4000001163f */
[----:B------:R-:W-:Y:S02]  /*9b10*/  SHF.R.U32.HI R66, RZ, 0x18, R67 ;  /* 0x00000018ff427819 */ /* 0x000fe40000011643 */
[----:B------:R-:W-:Y:S02]  /*9b20*/  LOP3.LUT R63, R67, 0xff, RZ, 0xc0, !PT ;  /* 0x000000ff433f7812 */ /* 0x000fe400078ec0ff */
[----:B------:R-:W-:Y:S02]  /*9b30*/  PRMT R59, R154, 0x654, R59 ;  /* 0x000006549a3b7816 */ /* 0x000fe4000000003b */
[----:B------:R-:W-:Y:S01]  /*9b40*/  PRMT R46, R66, 0x654, R63 ;  /* 0x00000654422e7816 */ /* 0x000fe2000000003f */
[----:B------:R-:W-:Y:S01]  /*9b50*/  IMAD.SHL.U32 R63, R77, 0x100, RZ ;  /* 0x000001004d3f7824 */ /* 0x000fe200078e00ff */
[----:B------:R-:W-:Y:S01]  /*9b60*/  LOP3.LUT R44, R59, 0xff00, R44, 0xf8, !PT ;  /* 0x0000ff003b2c7812 */ /* 0x000fe200078ef82c */
[----:B------:R-:W-:Y:S01]  /*9b70*/  IMAD.SHL.U32 R59, R78, 0x100, RZ ;  /* 0x000001004e3b7824 */ /* 0x000fe200078e00ff */
[----:B------:R-:W-:-:S02]  /*9b80*/  PRMT R62, R81, 0x654, R62 ;  /* 0x00000654513e7816 */ /* 0x000fc4000000003e */
[----:B------:R-:W-:Y:S02]  /*9b90*/  PRMT R60, R83, 0x654, R60 ;  /* 0x00000654533c7816 */ /* 0x000fe4000000003c */
[----:B------:R-:W-:Y:S02]  /*9ba0*/  LOP3.LUT R78, R46, 0xff00, R65, 0xf8, !PT ;  /* 0x0000ff002e4e7812 */ /* 0x000fe400078ef841 */
[----:B------:R-:W-:Y:S01]  /*9bb0*/  LOP3.LUT R46, R44, 0xff0000, R45, 0xf8, !PT ;  /* 0x00ff00002c2e7812 */ /* 0x000fe200078ef82d */
[----:B------:R-:W-:Y:S01]  /*9bc0*/  IMAD.U32 R44, R82, 0x10000, RZ ;  /* 0x00010000522c7824 */ /* 0x000fe200078e00ff */
[----:B------:R-:W-:Y:S02]  /*9bd0*/  LOP3.LUT R48, R62, 0xff00, R63, 0xf8, !PT ;  /* 0x0000ff003e307812 */ /* 0x000fe400078ef83f */
[----:B------:R-:W-:Y:S02]  /*9be0*/  LOP3.LUT R59, R60, 0xff00, R59, 0xf8, !PT ;  /* 0x0000ff003c3b7812 */ /* 0x000fe400078ef83b */
[----:B------:R-:W-:-:S02]  /*9bf0*/  F2FP.F16.E4M3.UNPACK_B R77, R152.H1 ;  /* 0x00000098ff4d723e */ /* 0x000fc400030006ff */
[----:B------:R-:W-:Y:S02]  /*9c00*/  F2FP.F16.E4M3.UNPACK_B R65, R64.H1 ;  /* 0x00000040ff41723e */ /* 0x000fe400030006ff */
[----:B------:R-:W-:Y:S01]  /*9c10*/  F2FP.F16.E4M3.UNPACK_B R62, R61.H1 ;  /* 0x0000003dff3e723e */ /* 0x000fe200030006ff */
[----:B------:R-:W-:Y:S01]  /*9c20*/  HADD2.F32 R45, -RZ, R77.H0_H0 ;  /* 0x2000004dff2d7230 */ /* 0x000fe20000004100 */
[----:B------:R-:W-:Y:S01]  /*9c30*/  SHF.R.U32.HI R79, RZ, 0x10, R67 ;  /* 0x00000010ff4f7819 */ /* 0x000fe20000011643 */
[----:B------:R-:W-:Y:S01]  /*9c40*/  HADD2.F32 R60, -RZ, R65.H0_H0 ;  /* 0x20000041ff3c7230 */ /* 0x000fe20000004100 */
[----:B------:R-:W-:Y:S01]  /*9c50*/  LOP3.LUT R44, R59, 0xff0000, R44, 0xf8, !PT ;  /* 0x00ff00003b2c7812 */ /* 0x000fe200078ef82c */
[----:B------:R-:W-:Y:S01]  /*9c60*/  HADD2.F32 R59, -RZ, R62.H0_H0 ;  /* 0x2000003eff3b7230 */ /* 0x000fe20000004100 */
[----:B------:R-:W-:Y:S01]  /*9c70*/  F2FP.F16.E4M3.UNPACK_B R63, R149.H1 ;  /* 0x00000095ff3f723e */ /* 0x000fe200030006ff */
[----:B------:R-:W-:Y:S02]  /*9c80*/  IMAD.U32 R67, R80, 0x10000, RZ ;  /* 0x0001000050437824 */ /* 0x000fe400078e00ff */
[----:B------:R-:W-:Y:S01]  /*9c90*/  FMUL.FTZ R80, R60, R45 ;  /* 0x0000002d3c507220 */ /* 0x000fe20000410000 */
[----:B------:R-:W-:-:S02]  /*9ca0*/  IMAD.U32 R79, R79, 0x10000, RZ ;  /* 0x000100004f4f7824 */ /* 0x000fc400078e00ff */
[C---:B------:R-:W-:Y:S01]  /*9cb0*/  FMUL.FTZ R81, R59.reuse, R45 ;  /* 0x0000002d3b517220 */ /* 0x040fe20000410000 */
[--C-:B------:R-:W-:Y:S01]  /*9cc0*/  HADD2.F32 R66, -RZ, R63.reuse.H0_H0 ;  /* 0x2000003fff427230 */ /* 0x100fe20000004100 */
[----:B------:R-:W-:Y:S01]  /*9cd0*/  LOP3.LUT R48, R48, 0xff0000, R67, 0xf8, !PT ;  /* 0x00ff000030307812 */ /* 0x000fe200078ef843 */
        /* <DEDUP_REMOVED lines=9> */
[----:B------:R-:W-:Y:S01]  /*9d70*/  F2FP.F16.E4M3.UNPACK_B R64, R64 ;  /* 0x00000040ff40723e */ /* 0x000fe200020006ff */
[CC--:B------:R-:W-:Y:S01]  /*9d80*/  FMUL.FTZ R80, R66.reuse, R78.reuse ;  /* 0x0000004e42507220 */ /* 0x0c0fe20000410000 */
[----:B------:R-:W-:Y:S01]  /*9d90*/  F2FP.F16.E4M3.UNPACK_B R149, R149 ;  /* 0x00000095ff95723e */ /* 0x000fe200020006ff */
[----:B------:R-:W-:Y:S02]  /*9da0*/  HADD2.F32 R77, -RZ, R152.H0_H0 ;  /* 0x20000098ff4d7230 */ /* 0x000fe40000004100 */
[C---:B------:R-:W-:Y:S01]  /*9db0*/  FMUL.FTZ R79, R63.reuse, R78 ;  /* 0x0000004e3f4f7220 */ /* 0x040fe20000410000 */
        /* <DEDUP_REMOVED lines=26> */
[-C--:B------:R-:W-:Y:S01]  /*9f60*/  FMUL.FTZ R81, R65, R67.reuse ;  /* 0x0000004341517220 */ /* 0x080fe20000410000 */
        /* <DEDUP_REMOVED lines=15> */
[----:B------:R-:W-:Y:S01]  /*a060*/  HADD2.F32 R50, -RZ, R58.H0_H0 ;  /* 0x2000003aff327230 */ /* 0x000fe20000004100 */
[----:B------:R-:W-:Y:S01]  /*a070*/  F2FP.SATFINITE.E4M3.F32.PACK_AB_MERGE_C R59, R136, R59, RZ ;  /* 0x0000003b883b723e */ /* 0x000fe200048070ff */
[----:B------:R-:W-:Y:S01]  /*a080*/  HADD2.F32 R62, -RZ, R61.H0_H0 ;  /* 0x2000003dff3e7230 */ /* 0x000fe20000004100 */
[----:B------:R-:W-:Y:S01]  /*a090*/  F2FP.SATFINITE.E4M3.F32.PACK_AB_MERGE_C R83, R83, R60, RZ ;  /* 0x0000003c5353723e */ /* 0x000fe200048070ff */
[----:B------:R-:W-:Y:S01]  /*a0a0*/  HADD2.F32 R63, -RZ, R147.H0_H0 ;  /* 0x20000093ff3f7230 */ /* 0x000fe20000004100 */
[----:B------:R-:W-:Y:S01]  /*a0b0*/  F2FP.SATFINITE.E4M3.F32.PACK_AB_MERGE_C R60, R80, R77, R59 ;  /* 0x0000004d503c723e */ /* 0x000fe2000480703b */
[----:B------:R-:W-:Y:S02]  /*a0c0*/  HADD2.F32 R151, -RZ, R151.H1_H1 ;  /* 0x30000097ff977230 */ /* 0x000fe40000004100 */
[----:B------:R-:W-:Y:S01]  /*a0d0*/  FMUL.FTZ R67, R62, R65 ;  /* 0x000000413e437220 */ /* 0x000fe20000410000 */
[----:B------:R-:W-:-:S02]  /*a0e0*/  HADD2.F32 R61, -RZ, R61.H1_H1 ;  /* 0x3000003dff3d7230 */ /* 0x000fc40000004100 */
[C---:B------:R-:W-:Y:S01]  /*a0f0*/  FMUL.FTZ R65, R50.reuse, R65 ;  /* 0x0000004132417220 */ /* 0x040fe20000410000 */
[----:B------:R-:W-:Y:S02]  /*a100*/  HADD2.F32 R58, -RZ, R58.H1_H1 ;  /* 0x3000003aff3a7230 */ /* 0x000fe40000004100 */
[----:B------:R-:W-:Y:S01]  /*a110*/  FFMA.FTZ R67, R50, R63, -R67 ;  /* 0x0000003f32437223 */ /* 0x000fe20000010843 */
[----:B------:R-:W-:Y:S02]  /*a120*/  HADD2.F32 R147, -RZ, R147.H1_H1 ;  /* 0x30000093ff937230 */ /* 0x000fe40000004100 */
[C---:B------:R-:W-:Y:S01]  /*a130*/  FMUL.FTZ R81, R61.reuse, R151 ;  /* 0x000000973d517220 */ /* 0x040fe20000410000 */
        /* <DEDUP_REMOVED lines=16> */
[CC--:B------:R-:W-:Y:S01]  /*a240*/  FMUL.FTZ R80, R64.reuse, R78.reuse ;  /* 0x0000004e40507220 */ /* 0x0c0fe20000410000 */
        /* <DEDUP_REMOVED lines=13> */
[----:B------:R-:W-:Y:S01]  /*a320*/  HADD2.F32 R48, -RZ, R56.H0_H0 ;  /* 0x20000038ff307230 */ /* 0x000fe20000004100 */
[----:B------:R-:W-:Y:S01]  /*a330*/  F2FP.F16.E4M3.UNPACK_B R46, R46.H1 ;  /* 0x0000002eff2e723e */ /* 0x000fe200030006ff */
[----:B------:R-:W-:Y:S01]  /*a340*/  HADD2.F32 R63, -RZ, R49.H0_H0 ;  /* 0x20000031ff3f7230 */ /* 0x000fe20000004100 */
[----:B------:R-:W-:Y:S01]  /*a350*/  F2FP.SATFINITE.E4M3.F32.PACK_AB_MERGE_C R149, R149, R152, RZ ;  /* 0x000000989595723e */ /* 0x000fe200048070ff */
[----:B------:R-:W-:-:S02]  /*a360*/  HADD2.F32 R65, -RZ, R64.H0_H0 ;  /* 0x20000040ff417230 */ /* 0x000fc40000004100 */
[----:B------:R-:W-:Y:S01]  /*a370*/  HADD2.F32 R49, -RZ, R49.H1_H1 ;  /* 0x30000031ff317230 */ /* 0x000fe20000004100 */
[----:B------:R-:W-:Y:S01]  /*a380*/  F2FP.SATFINITE.E4M3.F32.PACK_AB_MERGE_C R50, R147, R50, R149 ;  /* 0x000000329332723e */ /* 0x000fe20004807095 */
[----:B------:R-:W-:Y:S02]  /*a390*/  HADD2.F32 R66, -RZ, R64.H1_H1 ;  /* 0x30000040ff427230 */ /* 0x000fe40000004100 */
[-C--:B------:R-:W-:Y:S01]  /*a3a0*/  FMUL.FTZ R67, R63, R65.reuse ;  /* 0x000000413f437220 */ /* 0x080fe20000410000 */
[----:B------:R-:W-:Y:S01]  /*a3b0*/  FMUL.FTZ R78, R48, R65 ;  /* 0x00000041304e7220 */ /* 0x000fe20000410000 */
[----:B------:R-:W-:Y:S02]  /*a3c0*/  HADD2.F32 R56, -RZ, R56.H1_H1 ;  /* 0x30000038ff387230 */ /* 0x000fe40000004100 */
[--C-:B------:R-:W-:Y:S02]  /*a3d0*/  HADD2.F32 R65, -RZ, R46.reuse.H1_H1 ;  /* 0x3000002eff417230 */ /* 0x100fe40000004100 */
[----:B------:R-:W-:Y:S01]  /*a3e0*/  FMUL.FTZ R77, R49, R66 ;  /* 0x00000042314d7220 */ /* 0x000fe20000410000 */
[----:B------:R-:W-:-:S02]  /*a3f0*/  HADD2.F32 R64, -RZ, R46.H0_H0 ;  /* 0x2000002eff407230 */ /* 0x000fc40000004100 */
[C---:B------:R-:W-:Y:S01]  /*a400*/  FMUL.FTZ R66, R56.reuse, R66 ;  /* 0x0000004238427220 */ /* 0x040fe20000410000 */
[----:B------:R-:W-:Y:S01]  /*a410*/  F2FP.F16.E4M3.UNPACK_B R46, R47 ;  /* 0x0000002fff2e723e */ /* 0x000fe200020006ff */
[----:B------:R-:W-:Y:S01]  /*a420*/  FFMA.FTZ R137, R56, R65, -R77 ;  /* 0x0000004138897223 */ /* 0x000fe2000001084d */
[-C--:B------:R-:W-:Y:S01]  /*a430*/  F2FP.F16.E4M3.UNPACK_B R56, R51.reuse ;  /* 0x00000033ff38723e */ /* 0x080fe200020006ff */
[-C--:B------:R-:W-:Y:S01]  /*a440*/  FFMA.FTZ R82, R48, R64.reuse, -R67 ;  /* 0x0000004030527223 */ /* 0x080fe20000010843 */
[----:B------:R-:W-:Y:S01]  /*a450*/  F2FP.F16.E4M3.UNPACK_B R51, R51.H1 ;  /* 0x00000033ff33723e */ /* 0x000fe200030006ff */
[----:B------:R-:W-:Y:S01]  /*a460*/  FFMA.FTZ R83, R63, R64, R78 ;  /* 0x000000403f537223 */ /* 0x000fe2000001004e */
[----:B------:R-:W-:Y:S01]  /*a470*/  F2FP.F16.E4M3.UNPACK_B R77, R45.H1 ;  /* 0x0000002dff4d723e */ /* 0x000fe200030006ff */
[----:B------:R-:W-:Y:S01]  /*a480*/  FFMA.FTZ R136, R49, R65, R66 ;  /* 0x0000004131887223 */ /* 0x000fe20000010042 */
[----:B------:R-:W-:Y:S01]  /*a490*/  F2FP.F16.E4M3.UNPACK_B R47, R47.H1 ;  /* 0x0000002fff2f723e */ /* 0x000fe200030006ff */
[----:B------:R-:W-:Y:S01]  /*a4a0*/  HADD2.F32 R63, -RZ, R56.H0_H0 ;  /* 0x20000038ff3f7230 */ /* 0x000fe20000004100 */
        /* <DEDUP_REMOVED lines=10> */
[CC--:B------:R-:W-:Y:S01]  /*a550*/  FMUL.FTZ R152, R44.reuse, R79.reuse ;  /* 0x0000004f2c987220 */ /* 0x0c0fe20000410000 */
[----:B------:R-:W-:Y:S01]  /*a560*/  FMUL.FTZ R79, R49, R79 ;  /* 0x0000004f314f7220 */ /* 0x000fe20000410000 */
[----:B------:R-:W-:Y:S02]  /*a570*/  HADD2.F32 R48, -RZ, R46.H0_H0 ;  /* 0x2000002eff307230 */ /* 0x000fe40000004100 */
[----:B------:R-:W-:Y:S01]  /*a580*/  FMUL.FTZ R147, R63, R78 ;  /* 0x0000004e3f937220 */ /* 0x000fe20000410000 */
[----:B------:R-:W-:Y:S02]  /*a590*/  HADD2.F32 R65, -RZ, R45.H0_H0 ;  /* 0x2000002dff417230 */ /* 0x000fe40000004100 */
[----:B------:R-:W-:Y:S01]  /*a5a0*/  FFMA.FTZ R79, R44, R66, R79 ;  /* 0x000000422c4f7223 */ /* 0x000fe2000001004f */
[----:B------:R-:W-:Y:S02]  /*a5b0*/  HADD2.F32 R51, -RZ, R51.H1_H1 ;  /* 0x30000033ff337230 */ /* 0x000fe40000004100 */
[----:B------:R-:W-:Y:S01]  /*a5c0*/  FMUL.FTZ R78, R48, R78 ;  /* 0x0000004e304e7220 */ /* 0x000fe20000410000 */
[----:B------:R-:W-:-:S02]  /*a5d0*/  HADD2.F32 R44, -RZ, R77.H1_H1 ;  /* 0x3000004dff2c7230 */ /* 0x000fc40000004100 */
[----:B------:R-:W-:Y:S01]  /*a5e0*/  FFMA.FTZ R147, R48, R65, -R147 ;  /* 0x0000004130937223 */ /* 0x000fe20000010893 */
[----:B------:R-:W-:Y:S02]  /*a5f0*/  HADD2.F32 R47, -RZ, R47.H1_H1 ;  /* 0x3000002fff2f7230 */ /* 0x000fe40000004100 */
[----:B------:R-:W-:Y:S01]  /*a600*/  FFMA.FTZ R152, R49, R66, -R152 ;  /* 0x0000004231987223 */ /* 0x000fe20000010898 */
[----:B------:R-:W-:Y:S02]  /*a610*/  HADD2.F32 R56, -RZ, R56.H1_H1 ;  /* 0x30000038ff387230 */ /* 0x000fe40000004100 */
[-C--:B------:R-:W-:Y:S01]  /*a620*/  FMUL.FTZ R48, R51, R44.reuse ;  /* 0x0000002c33307220 */ /* 0x080fe20000410000 */
[----:B------:R-:W-:Y:S02]  /*a630*/  HADD2.F32 R67, -RZ, R67.H1_H1 ;  /* 0x30000043ff437230 */ /* 0x000fe40000004100 */
[----:B------:R-:W-:Y:S01]  /*a640*/  FMUL.FTZ R44, R47, R44 ;  /* 0x0000002c2f2c7220 */ /* 0x000fe20000410000 */
[----:B------:R-:W-:-:S02]  /*a650*/  HADD2.F32 R46, -RZ, R46.H1_H1 ;  /* 0x3000002eff2e7230 */ /* 0x000fc40000004100 */
[----:B------:R-:W-:Y:S01]  /*a660*/  FFMA.FTZ R78, R63, R65, R78 ;  /* 0x000000413f4e7223 */ /* 0x000fe2000001004e */
[----:B------:R-:W-:Y:S02]  /*a670*/  HADD2.F32 R64, -RZ, R64.H1_H1 ;  /* 0x30000040ff407230 */ /* 0x000fe40000004100 */
[-C--:B------:R-:W-:Y:S01]  /*a680*/  FMUL.FTZ R49, R56, R67.reuse ;  /* 0x0000004338317220 */ /* 0x080fe20000410000 */
[----:B------:R-:W-:Y:S02]  /*a690*/  HADD2.F32 R45, -RZ, R45.H1_H1 ;  /* 0x3000002dff2d7230 */ /* 0x000fe40000004100 */
[C---:B------:R-:W-:Y:S01]  /*a6a0*/  FMUL.FTZ R67, R46.reuse, R67 ;  /* 0x000000432e437220 */ /* 0x040fe20000410000 */
        /* <DEDUP_REMOVED lines=12> */
[----:B------:R-:W-:-:S07]  /*a770*/  F2FP.SATFINITE.E4M3.F32.PACK_AB_MERGE_C R49, R81, R62, R83 ;  /* 0x0000003e5131723e */ /* 0x000fce0004807053 */
.L_x_6690:
[----:B------:R-:W-:Y:S05]  /*a780*/  BSYNC B2 ;  /* 0x0000000000027941 */ /* 0x000fea0003800000 */
.L_x_6689:
        /* <DEDUP_REMOVED lines=12> */
.L_x_6688:
[----:B------:R-:W-:Y:S05]  /*a850*/  BSYNC B1 ;  /* 0x0000000000017941 */ /* 0x000fea0003800000 */
.L_x_6687:
[----:B-1----:R-:W-:Y:S02]  /*a860*/  VIADD R45, R230, 0xc0 ;  /* 0x000000c0e62d7836 */ /* 0x002fe40000000000 */
[-C--:B------:R-:W-:Y:S02]  /*a870*/  IMAD R44, R130, R128.reuse, RZ ;  /* 0x00000080822c7224 */ /* 0x080fe400078e02ff */
[C---:B------:R-:W-:Y:S01]  /*a880*/  IMAD.WIDE.U32 R126, R45.reuse, R128, R126 ;  /* 0x000000802d7e7225 */ /* 0x040fe200078e007e */
[----:B------:R-:W-:-:S03]  /*a890*/  ISETP.GE.OR P3, PT, R45, R113, P0 ;  /* 0x000000712d00720c */ /* 0x000fc60000766670 */
[----:B------:R-:W-:-:S10]  /*a8a0*/  IMAD R129, R45, R129, R44 ;  /* 0x000000812d817224 */ /* 0x000fd400078e022c */
[----:B------:R-:W-:Y:S05]  /*a8b0*/  @P3 BRA `(.L_x_6669) ;  /* 0x0000001400d83947 */ /* 0x000fea0003800000 */
[----:B------:R-:W2:Y:S01]  /*a8c0*/  LDL R46, [R1+0x78] ;  /* 0x00007800012e7983 */ /* 0x000ea20000100800 */
[----:B------:R-:W1:Y:S01]  /*a8d0*/  LDC.64 R52, c[0x0][0x2d8] ;  /* 0x0000b600ff347b82 */ /* 0x000e620000000a00 */
[----:B------:R-:W-:Y:S01]  /*a8e0*/  ISETP.NE.AND P6, PT, R0, RZ, PT ;  /* 0x000000ff0000720c */ /* 0x000fe20003fc5270 */
[----:B------:R-:W-:Y:S01]  /*a8f0*/  IMAD.IADD R56, R127, 0x1, R129 ;  /* 0x000000017f387824 */ /* 0x000fe200078e0281 */
[----:B------:R-:W-:Y:S01]  /*a900*/  IADD3 R55, P3, P4, R38, R126, R31 ;  /* 0x0000007e26377210 */ /* 0x000fe20007c7e01f */
[----:B------:R-:W-:Y:S01]  /*a910*/  BSSY B1, `(.L_x_6691) ;  /* 0x00000ed000017945 */ /* 0x000fe20003800000 */
[----:B------:R-:W-:Y:S02]  /*a920*/  SEL R150, R123, R150, !P6 ;  /* 0x000000967b967207 */ /* 0x000fe40007000000 */
[----:B------:R-:W-:Y:S02]  /*a930*/  IADD3.X R44, R33, R56, R32, P3, P4 ;  /* 0x00000038212c7210 */ /* 0x000fe40001fe8420 */
[----:B------:R-:W-:-:S04]  /*a940*/  SHF.R.S32.HI R45, RZ, 0x1f, R150 ;  /* 0x0000001fff2d7819 */ /* 0x000fc80000011496 */
[----:B------:R-:W-:-:S04]  /*a950*/  LEA.HI R45, R45, R150, RZ, 0x5 ;  /* 0x000000962d2d7211 */ /* 0x000fc800078f28ff */
[----:B------:R-:W-:-:S05]  /*a960*/  LEA.HI.SX32 R45, R45, R30, 0x1b ;  /* 0x0000001e2d2d7211 */ /* 0x000fca00078fdaff */
[----:B------:R-:W-:Y:S01]  /*a970*/  IMAD.SHL.U32 R57, R45, 0x10, RZ ;  /* 0x000000102d397824 */ /* 0x000fe200078e00ff */
[----:B-1----:R-:W-:Y:S01]  /*a980*/  IADD3 R54, P3, R55, R52, RZ ;  /* 0x0000003437367210 */ /* 0x002fe20007f7e0ff */
[----:B------:R-:W-:-:S04]  /*a990*/  IMAD R45, R19, 0x7000, R118 ;  /* 0x00007000132d7824 */ /* 0x000fc800078e0276 */
[----:B------:R-:W-:Y:S01]  /*a9a0*/  IMAD.X R55, R44, 0x1, R53, P3 ;  /* 0x000000012c377824 */ /* 0x000fe200018e0635 */
[----:B------:R-:W-:Y:S01]  /*a9b0*/  LOP3.LUT R44, R3, 0x70, R57, 0xf8, !PT ;  /* 0x00000070032c7812 */ /* 0x000fe200078ef839 */
[----:B------:R-:W-:-:S03]  /*a9c0*/  IMAD.IADD R45, R18, 0x1, R45 ;  /* 0x00000001122d7824 */ /* 0x000fc600078e022d */
        /* <DEDUP_REMOVED lines=10> */
[----:B--2---:R-:W-:Y:S01]  /*aa70*/  IMAD.MOV.U32 R63, RZ, RZ, R48 ;  /* 0x000000ffff3f7224 */ /* 0x004fe200078e0030 */
[--C-:B------:R-:W-:Y:S01]  /*aa80*/  SHF.R.U32.HI R76, RZ, 0x18, R69.reuse ;  /* 0x00000018ff4c7819 */ /* 0x100fe20000011645 */
[----:B------:R-:W-:Y:S01]  /*aa90*/  IMAD.SHL.U32 R44, R77, 0x100, RZ ;  /* 0x000001004d2c7824 */ /* 0x000fe200078e00ff */
[----:B------:R-:W-:Y:S01]  /*aaa0*/  SHF.R.U32.HI R78, RZ, 0x10, R69 ;  /* 0x00000010ff4e7819 */ /* 0x000fe20000011645 */
[----:B------:R-:W-:Y:S01]  /*aab0*/  IMAD.MOV.U32 R58, RZ, RZ, R46 ;  /* 0x000000ffff3a7224 */ /* 0x000fe200078e002e */
[----:B------:R-:W-:Y:S02]  /*aac0*/  SHF.R.U32.HI R69, RZ, 0x8, R71 ;  /* 0x00000008ff457819 */ /* 0x000fe40000011647 */
[----:B------:R-:W-:Y:S01]  /*aad0*/  PRMT R61, R76, 0x654, R59 ;  /* 0x000006544c3d7816 */ /* 0x000fe2000000003b */
[----:B------:R-:W-:Y:S01]  /*aae0*/  IMAD.U32 R48, R78, 0x10000, RZ ;  /* 0x000100004e307824 */ /* 0x000fe200078e00ff */
[----:B------:R-:W-:Y:S01]  /*aaf0*/  LOP3.LUT R62, R71, 0xff, RZ, 0xc0, !PT ;  /* 0x000000ff473e7812 */ /* 0x000fe200078ec0ff */
[----:B------:R-:W-:Y:S01]  /*ab00*/  IMAD.MOV.U32 R59, RZ, RZ, R50 ;  /* 0x000000ffff3b7224 */ /* 0x000fe200078e0032 */
[----:B------:R-:W-:-:S02]  /*ab10*/  SHF.R.U32.HI R65, RZ, 0x18, R71 ;  /* 0x00000018ff417819 */ /* 0x000fc40000011647 */
[----:B------:R-:W-:Y:S01]  /*ab20*/  LOP3.LUT R61, R61, 0xff00, R44, 0xf8, !PT ;  /* 0x0000ff003d3d7812 */ /* 0x000fe200078ef82c */
[----:B------:R-:W-:Y:S01]  /*ab30*/  IMAD.SHL.U32 R44, R69, 0x100, RZ ;  /* 0x00000100452c7824 */ /* 0x000fe200078e00ff */
[----:B------:R-:W-:Y:S02]  /*ab40*/  SHF.R.U32.HI R68, RZ, 0x8, R73 ;  /* 0x00000008ff447819 */ /* 0x000fe40000011649 */
[----:B------:R-:W-:Y:S02]  /*ab50*/  SHF.R.U32.HI R74, RZ, 0x10, R71 ;  /* 0x00000010ff4a7819 */ /* 0x000fe40000011647 */
[----:B------:R-:W-:Y:S01]  /*ab60*/  PRMT R65, R65, 0x654, R62 ;  /* 0x0000065441417816 */ /* 0x000fe2000000003e */
[----:B------:R-:W-:Y:S01]  /*ab70*/  IMAD.SHL.U32 R46, R68, 0x100, RZ ;  /* 0x00000100442e7824 */ /* 0x000fe200078e00ff */
[----:B------:R-:W-:Y:S02]  /*ab80*/  LOP3.LUT R64, R73, 0xff, RZ, 0xc0, !PT ;  /* 0x000000ff49407812 */ /* 0x000fe400078ec0ff */
[----:B------:R-:W-:-:S02]  /*ab90*/  SHF.R.U32.HI R67, RZ, 0x18, R73 ;  /* 0x00000018ff437819 */ /* 0x000fc40000011649 */
[----:B------:R-:W-:Y:S02]  /*aba0*/  SHF.R.U32.HI R66, RZ, 0x8, R75 ;  /* 0x00000008ff427819 */ /* 0x000fe4000001164b */
[----:B------:R-:W-:Y:S01]  /*abb0*/  LOP3.LUT R65, R65, 0xff00, R44, 0xf8, !PT ;  /* 0x0000ff0041417812 */ /* 0x000fe200078ef82c */
[----:B------:R-:W-:Y:S01]  /*abc0*/  IMAD.U32 R44, R74, 0x10000, RZ ;  /* 0x000100004a2c7824 */ /* 0x000fe200078e00ff */
[----:B------:R-:W-:Y:S01]  /*abd0*/  LOP3.LUT R48, R61, 0xff0000, R48, 0xf8, !PT ;  /* 0x00ff00003d307812 */ /* 0x000fe200078ef830 */
[----:B------:R-:W-:Y:S01]  /*abe0*/  IMAD.SHL.U32 R50, R66, 0x100, RZ ;  /* 0x0000010042327824 */ /* 0x000fe200078e00ff */
[----:B------:R-:W-:Y:S02]  /*abf0*/  PRMT R67, R67, 0x654, R64 ;  /* 0x0000065443437816 */ /* 0x000fe40000000040 */
[----:B------:R-:W-:Y:S02]  /*ac00*/  F2FP.F16.E4M3.UNPACK_B R68, R146.H1 ;  /* 0x00000092ff44723e */ /* 0x000fe400030006ff */
[----:B------:R-:W-:-:S02]  /*ac10*/  F2FP.F16.E4M3.UNPACK_B R61, R60.H1 ;  /* 0x0000003cff3d723e */ /* 0x000fc400030006ff */
[----:B------:R-:W-:Y:S02]  /*ac20*/  F2FP.F16.E4M3.UNPACK_B R64, R63.H1 ;  /* 0x0000003fff40723e */ /* 0x000fe400030006ff */
[----:B------:R-:W-:Y:S01]  /*ac30*/  SHF.R.U32.HI R72, RZ, 0x10, R73 ;  /* 0x00000010ff487819 */ /* 0x000fe20000011649 */
[----:B------:R-:W-:Y:S01]  /*ac40*/  HADD2.F32 R62, -RZ, R61.H0_H0 ;  /* 0x2000003dff3e7230 */ /* 0x000fe20000004100 */
[----:B------:R-:W-:Y:S02]  /*ac50*/  LOP3.LUT R71, R75, 0xff0000ff, RZ, 0xc0, !PT ;  /* 0xff0000ff4b477812 */ /* 0x000fe400078ec0ff */
[----:B------:R-:W-:Y:S01]  /*ac60*/  LOP3.LUT R69, R67, 0xff00, R46, 0xf8, !PT ;  /* 0x0000ff0043457812 */ /* 0x000fe200078ef82e */
[--C-:B------:R-:W-:Y:S01]  /*ac70*/  HADD2.F32 R46, -RZ, R68.reuse.H0_H0 ;  /* 0x20000044ff2e7230 */ /* 0x100fe20000004100 */
[----:B------:R-:W-:Y:S01]  /*ac80*/  F2FP.F16.E4M3.UNPACK_B R66, R144.H1 ;  /* 0x00000090ff42723e */ /* 0x000fe200030006ff */
[----:B------:R-:W-:Y:S01]  /*ac90*/  HADD2.F32 R68, -RZ, R68.H1_H1 ;  /* 0x30000044ff447230 */ /* 0x000fe20000004100 */
[----:B------:R-:W-:Y:S01]  /*aca0*/  LOP3.LUT R44, R65, 0xff0000, R44, 0xf8, !PT ;  /* 0x00ff0000412c7812 */ /* 0x000fe200078ef82c */
[----:B------:R-:W-:Y:S01]  /*acb0*/  HADD2.F32 R65, -RZ, R64.H0_H0 ;  /* 0x20000040ff417230 */ /* 0x000fe20000004100 */
[----:B------:R-:W-:Y:S01]  /*acc0*/  LOP3.LUT R71, R71, 0xff00, R50, 0xf8, !PT ;  /* 0x0000ff0047477812 */ /* 0x000fe200078ef832 */
[----:B------:R-:W-:-:S02]  /*acd0*/  IMAD.U32 R50, R72, 0x10000, RZ ;  /* 0x0001000048327824 */ /* 0x000fc400078e00ff */
[CC--:B------:R-:W-:Y:S01]  /*ace0*/  FMUL.FTZ R72, R62.reuse, R46.reuse ;  /* 0x0000002e3e487220 */ /* 0x0c0fe20000410000 */
[--C-:B------:R-:W-:Y:S02]  /*acf0*/  HADD2.F32 R67, -RZ, R66.reuse.H0_H0 ;  /* 0x20000042ff437230 */ /* 0x100fe40000004100 */
[C---:B------:R-:W-:Y:S01]  /*ad00*/  FMUL.FTZ R73, R65.reuse, R46 ;  /* 0x0000002e41497220 */ /* 0x040fe20000410000 */
[----:B------:R-:W-:Y:S01]  /*ad10*/  SHF.R.U32.HI R70, RZ, 0x10, R75 ;  /* 0x00000010ff467819 */ /* 0x000fe2000001164b */
[----:B------:R-:W-:Y:S01]  /*ad20*/  HADD2.F32 R66, -RZ, R66.H1_H1 ;  /* 0x30000042ff427230 */ /* 0x000fe20000004100 */
[----:B------:R-:W-:Y:S01]  /*ad30*/  F2FP.F16.E4M3.UNPACK_B R146, R146 ;  /* 0x00000092ff92723e */ /* 0x000fe200020006ff */
[-C--:B------:R-:W-:Y:S01]  /*ad40*/  FFMA.FTZ R72, R65, R67.reuse, R72 ;  /* 0x0000004341487223 */ /* 0x080fe20000010048 */
[----:B------:R-:W-:Y:S01]  /*ad50*/  FFMA.FTZ R73, R62, R67, -R73 ;  /* 0x000000433e497223 */ /* 0x000fe20000010849 */
[----:B------:R-:W-:Y:S01]  /*ad60*/  HADD2.F32 R65, -RZ, R64.H1_H1 ;  /* 0x30000040ff417230 */ /* 0x000fe20000004100 */
[----:B------:R-:W-:Y:S01]  /*ad70*/  F2FP.F16.E4M3.UNPACK_B R63, R63 ;  /* 0x0000003fff3f723e */ /* 0x000fe200020006ff */
[----:B------:R-:W-:Y:S01]  /*ad80*/  HADD2.F32 R62, -RZ, R61.H1_H1 ;  /* 0x3000003dff3e7230 */ /* 0x000fe20000004100 */
[----:B------:R-:W-:Y:S01]  /*ad90*/  F2FP.F16.E4M3.UNPACK_B R60, R60 ;  /* 0x0000003cff3c723e */ /* 0x000fe200020006ff */
[----:B------:R-:W-:Y:S01]  /*ada0*/  IMAD.U32 R70, R70, 0x10000, RZ ;  /* 0x0001000046467824 */ /* 0x000fe200078e00ff */
[----:B------:R-:W-:Y:S01]  /*adb0*/  LOP3.LUT R50, R69, 0xff0000, R50, 0xf8, !PT ;  /* 0x00ff000045327812 */ /* 0x000fe200078ef832 */
[----:B------:R-:W-:Y:S01]  /*adc0*/  FMUL.FTZ R69, R65, R68 ;  /* 0x0000004441457220 */ /* 0x000fe20000410000 */
[----:B------:R-:W-:Y:S01]  /*add0*/  F2FP.F16.E4M3.UNPACK_B R144, R144 ;  /* 0x00000090ff90723e */ /* 0x000fe200020006ff */
[----:B------:R-:W-:-:S02]  /*ade0*/  HADD2.F32 R67, -RZ, R146.H0_H0 ;  /* 0x20000092ff437230 */ /* 0x000fc40000004100 */
[C---:B------:R-:W-:Y:S01]  /*adf0*/  FMUL.FTZ R68, R62.reuse, R68 ;  /* 0x000000443e447220 */ /* 0x040fe20000410000 */
[----:B------:R-:W-:Y:S01]  /*ae00*/  HADD2.F32 R64, -RZ, R63.H0_H0 ;  /* 0x2000003fff407230 */ /* 0x000fe20000004100 */
[----:B------:R-:W-:Y:S01]  /*ae10*/  LOP3.LUT R46, R71, 0xff0000, R70, 0xf8, !PT ;  /* 0x00ff0000472e7812 */ /* 0x000fe200078ef846 */
[----:B------:R-:W-:Y:S02]  /*ae20*/  HADD2.F32 R61, -RZ, R60.H0_H0 ;  /* 0x2000003cff3d7230 */ /* 0x000fe40000004100 */
[-C--:B------:R-:W-:Y:S01]  /*ae30*/  FFMA.FTZ R70, R62, R66.reuse, -R69 ;  /* 0x000000423e467223 */ /* 0x080fe20000010845 */
        /* <DEDUP_REMOVED lines=48> */
[----:B------:R-:W-:Y:S01]  /*b140*/  FMUL.FTZ R64, R59, R64 ;  /* 0x000000403b407220 */ /* 0x000fe20000410000 */
[----:B------:R-:W-:Y:S02]  /*b150*/  HADD2.F32 R58, -RZ, R58.H1_H1 ;  /* 0x3000003aff3a7230 */ /* 0x000fe40000004100 */
[----:B------:R-:W-:Y:S02]  /*b160*/  HADD2.F32 R143, -RZ, R143.H1_H1 ;  /* 0x3000008fff8f7230 */ /* 0x000fe40000004100 */
[-C--:B------:R-:W-:Y:S01]  /*b170*/  FFMA.FTZ R74, R61, R62.reuse, R64 ;  /* 0x0000003e3d4a7223 */ /* 0x080fe20000010040 */
[----:B------:R-:W-:Y:S01]  /*b180*/  FFMA.FTZ R59, R59, R62, -R66 ;  /* 0x0000003e3b3b7223 */ /* 0x000fe20000010842 */
[----:B------:R-:W-:Y:S01]  /*b190*/  F2FP.F16.E4M3.UNPACK_B R64, R49 ;  /* 0x00000031ff40723e */ /* 0x000fe200020006ff */
[----:B------:R-:W-:Y:S01]  /*b1a0*/  FMUL.FTZ R63, R60, R145 ;  /* 0x000000913c3f7220 */ /* 0x000fe20000410000 */
[----:B------:R-:W-:Y:S01]  /*b1b0*/  F2FP.F16.E4M3.UNPACK_B R62, R45 ;  /* 0x0000002dff3e723e */ /* 0x000fe200020006ff */
[----:B------:R-:W-:Y:S01]  /*b1c0*/  FMUL.FTZ R145, R58, R145 ;  /* 0x000000913a917220 */ /* 0x000fe20000410000 */
[----:B------:R-:W-:Y:S01]  /*b1d0*/  F2FP.SATFINITE.E4M3.F32.PACK_AB_MERGE_C R61, R70, R73, RZ ;  /* 0x00000049463d723e */ /* 0x000fe200048070ff */
[----:B------:R-:W-:Y:S01]  /*b1e0*/  FFMA.FTZ R58, R58, R143, -R63 ;  /* 0x0000008f3a3a7223 */ /* 0x000fe2000001083f */
[----:B------:R-:W-:Y:S01]  /*b1f0*/  HADD2.F32 R65, -RZ, R64.H0_H0 ;  /* 0x20000040ff417230 */ /* 0x000fe20000004100 */
[----:B------:R-:W-:Y:S01]  /*b200*/  F2FP.F16.E4M3.UNPACK_B R66, R48 ;  /* 0x00000030ff42723e */ /* 0x000fe200020006ff */
[----:B------:R-:W-:-:S02]  /*b210*/  HADD2.F32 R70, -RZ, R67.H0_H0 ;  /* 0x20000043ff467230 */ /* 0x000fc40000004100 */
[----:B------:R-:W-:Y:S01]  /*b220*/  FFMA.FTZ R145, R60, R143, R145 ;  /* 0x0000008f3c917223 */ /* 0x000fe20000010091 */
[----:B------:R-:W-:Y:S01]  /*b230*/  HADD2.F32 R63, -RZ, R62.H0_H0 ;  /* 0x2000003eff3f7230 */ /* 0x000fe20000004100 */
[----:B------:R-:W-:Y:S01]  /*b240*/  F2FP.SATFINITE.E4M3.F32.PACK_AB_MERGE_C R60, R75, R72, RZ ;  /* 0x000000484b3c723e */ /* 0x000fe200048070ff */
[----:B------:R-:W-:Y:S01]  /*b250*/  HADD2.F32 R64, -RZ, R64.H1_H1 ;  /* 0x30000040ff407230 */ /* 0x000fe20000004100 */
[----:B------:R-:W-:Y:S01]  /*b260*/  F2FP.SATFINITE.E4M3.F32.PACK_AB_MERGE_C R61, R71, R68, R61 ;  /* 0x00000044473d723e */ /* 0x000fe2000480703d */
[----:B------:R-:W-:Y:S02]  /*b270*/  HADD2.F32 R68, -RZ, R66.H0_H0 ;  /* 0x20000042ff447230 */ /* 0x000fe40000004100 */
[-C--:B------:R-:W-:Y:S01]  /*b280*/  FMUL.FTZ R72, R65, R70.reuse ;  /* 0x0000004641487220 */ /* 0x080fe20000410000 */
[----:B------:R-:W-:Y:S01]  /*b290*/  FMUL.FTZ R70, R63, R70 ;  /* 0x000000463f467220 */ /* 0x000fe20000410000 */
[----:B------:R-:W-:Y:S01]  /*b2a0*/  HADD2.F32 R67, -RZ, R67.H1_H1 ;  /* 0x30000043ff437230 */ /* 0x000fe20000004100 */
[----:B------:R-:W-:Y:S01]  /*b2b0*/  F2FP.SATFINITE.E4M3.F32.PACK_AB_MERGE_C R60, R146, R69, R60 ;  /* 0x00000045923c723e */ /* 0x000fe2000480703c */
[----:B------:R-:W-:-:S02]  /*b2c0*/  HADD2.F32 R62, -RZ, R62.H1_H1 ;  /* 0x3000003eff3e7230 */ /* 0x000fc40000004100 */
        /* <DEDUP_REMOVED lines=11> */
[----:B------:R-:W-:Y:S01]  /*b380*/  F2FP.F16.E4M3.UNPACK_B R48, R48.H1 ;  /* 0x00000030ff30723e */ /* 0x000fe200030006ff */
[--C-:B------:R-:W-:Y:S01]  /*b390*/  HADD2.F32 R50, -RZ, R63.reuse.H0_H0 ;  /* 0x2000003fff327230 */ /* 0x100fe20000004100 */
[----:B------:R-:W-:Y:S01]  /*b3a0*/  F2FP.SATFINITE.E4M3.F32.PACK_AB_MERGE_C R59, R58, R59, R76 ;  /* 0x0000003b3a3b723e */ /* 0x000fe2000480704c */
[--C-:B------:R-:W-:Y:S01]  /*b3b0*/  HADD2.F32 R64, -RZ, R62.reuse.H0_H0 ;  /* 0x2000003eff407230 */ /* 0x100fe20000004100 */
[----:B------:R-:W-:Y:S01]  /*b3c0*/  F2FP.SATFINITE.E4M3.F32.PACK_AB_MERGE_C R58, R145, R74, R77 ;  /* 0x0000004a913a723e */ /* 0x000fe2000480704d */
[----:B------:R-:W-:Y:S01]  /*b3d0*/  HADD2.F32 R63, -RZ, R63.H1_H1 ;  /* 0x3000003fff3f7230 */ /* 0x000fe20000004100 */
[----:B------:R-:W-:Y:S01]  /*b3e0*/  F2FP.F16.E4M3.UNPACK_B R67, R46.H1 ;  /* 0x0000002eff43723e */ /* 0x000fe200030006ff */
[----:B------:R-:W-:-:S02]  /*b3f0*/  HADD2.F32 R66, -RZ, R62.H1_H1 ;  /* 0x3000003eff427230 */ /* 0x000fc40000004100 */
        /* <DEDUP_REMOVED lines=62> */
.L_x_6692:
[----:B------:R-:W-:Y:S05]  /*b7e0*/  BSYNC B1 ;  /* 0x0000000000017941 */ /* 0x000fea0003800000 */
.L_x_6691:
[----:B------:R-:W-:Y:S01]  /*b7f0*/  ISETP.GE.AND P2, PT, R57, R148, PT ;  /* 0x000000943900720c */ /* 0x000fe20003f46270 */
[----:B------:R-:W-:Y:S02]  /*b800*/  ULDC.64 UR4, c[0x0][0x208] ;  /* 0x0000820000047ab9 */ /* 0x000fe40000000a00 */
[----:B-1----:R1:W-:Y:S10]  /*b810*/  STG.E.128 desc[UR4][R54.64], R44 ;  /* 0x0000002c36007986 */ /* 0x0023f4000c101d04 */
[----:B------:R-:W-:Y:S05]  /*b820*/  @P2 BRA `(.L_x_6669) ;  /* 0x0000000400fc2947 */ /* 0x000fea0003800000 */
[--C-:B-1----:R-:W-:Y:S01]  /*b830*/  SHF.R.S32.HI R44, RZ, 0x1f, R57.reuse ;  /* 0x0000001fff2c7819 */ /* 0x102fe20000011439 */
[----:B------:R-:W-:Y:S01]  /*b840*/  ULDC.64 UR4, c[0x0][0x208] ;  /* 0x0000820000047ab9 */ /* 0x000fe20000000a00 */
[----:B------:R-:W-:-:S04]  /*b850*/  IADD3 R57, P2, P3, R38, R126, R57 ;  /* 0x0000007e26397210 */ /* 0x000fc80007b5e039 */
[----:B------:R-:W-:Y:S02]  /*b860*/  IADD3.X R56, R33, R56, R44, P2, P3 ;  /* 0x0000003821387210 */ /* 0x000fe400017e642c */
[----:B------:R-:W-:-:S05]  /*b870*/  IADD3 R52, P2, R57, R52, RZ ;  /* 0x0000003439347210 */ /* 0x000fca0007f5e0ff */
[----:B------:R-:W-:-:S05]  /*b880*/  IMAD.X R53, R56, 0x1, R53, P2 ;  /* 0x0000000138357824 */ /* 0x000fca00010e0635 */
[----:B--2---:R1:W-:Y:S01]  /*b890*/  STG.E.128 desc[UR4][R52.64], R48 ;  /* 0x0000003034007986 */ /* 0x0043e2000c101d04 */
[----:B------:R-:W-:Y:S05]  /*b8a0*/  BRA `(.L_x_6669) ;  /* 0x0000000400dc7947 */ /* 0x000fea0003800000 */
.L_x_6632:
[----:B------:R-:W2:Y:S02]  /*b8b0*/  LDL R44, [R1+0x6c] ;  /* 0x00006c00012c7983 */ /* 0x000ea40000100800 */
[----:B--2---:R-:W-:-:S13]  /*b8c0*/  R2UR UR4, R44 ;  /* 0x000000002c0472ca */ /* 0x004fda00000e0000 */
[----:B------:R-:W-:-:S06]  /*b8d0*/  UISETP.NE.AND UP0, UPT, UR4, 0x3, UPT ;  /* 0x000000030400788c */ /* 0x000fcc000bf05270 */
[----:B------:R-:W-:-:S13]  /*b8e0*/  PLOP3.LUT P5, PT, PT, PT, UP0, 0x80, 0x0 ;  /* 0x000000000000781c */ /* 0x000fda0003faf008 */
[----:B------:R-:W-:Y:S05]  /*b8f0*/  @!P5 BRA `(.L_x_6693) ;  /* 0x000000000004d947 */ /* 0x000fea0003800000 */
[----:B------:R-:W-:Y:S01]  /*b900*/  BPT.TRAP 0x1 ;  /* 0x000000040000795c */ /* 0x000fe20000300000 */
.L_x_6693:
        /* <DEDUP_REMOVED lines=10> */
.L_x_7007:
[----:B------:R-:W-:Y:S05]  /*b9b0*/  BSYNC B1 ;  /* 0x0000000000017941 */ /* 0x000fea0003800000 */
.L_x_6694:
[----:B------:R-:W-:Y:S01]  /*b9c0*/  ISETP.GE.AND P2, PT, R230, R113, PT ;  /* 0x00000071e600720c */ /* 0x000fe20003f46270 */
[----:B------:R-:W-:Y:S01]  /*b9d0*/  IMAD R45, R45, R132, R44 ;  /* 0x000000842d2d7224 */ /* 0x000fe200078e022c */
[----:B------:R-:W-:Y:S01]  /*b9e0*/  BSSY B1, `(.L_x_6696) ;  /* 0x0000016000017945 */ /* 0x000fe20003800000 */
[----:B------:R-:W-:-:S04]  /*b9f0*/  IMAD.WIDE.U32 R48, R132, R24, RZ ;  /* 0x0000001884307225 */ /* 0x000fc800078e00ff */
[----:B------:R-:W-:-:S06]  /*ba00*/  IMAD.IADD R53, R45, 0x1, R49 ;  /* 0x000000012d357824 */ /* 0x000fcc00078e0231 */
[----:B------:R-:W-:Y:S05]  /*ba10*/  @P2 BRA `(.L_x_6697) ;  /* 0x0000000000482947 */ /* 0x000fea0003800000 */
[----:B------:R-:W1:Y:S01]  /*ba20*/  @!P0 LDS.128 R44, [R112+0x20400] ;  /* 0x02040000702c8984 */ /* 0x000e620000000c00 */
[----:B------:R-:W2:Y:S01]  /*ba30*/  @!P0 LDC.64 R50, c[0x0][0x2d8] ;  /* 0x0000b600ff328b82 */ /* 0x000ea20000000a00 */
[----:B------:R-:W-:Y:S01]  /*ba40*/  ULDC.64 UR4, c[0x0][0x208] ;  /* 0x0000820000047ab9 */ /* 0x000fe20000000a00 */
[----:B--2---:R-:W-:-:S04]  /*ba50*/  @!P0 IADD3 R50, P2, P3, R48, R50, R34 ;  /* 0x0000003230328210 */ /* 0x004fc80007b5e022 */
[----:B------:R-:W-:-:S05]  /*ba60*/  @!P0 IADD3.X R51, R53, R51, R37, P2, P3 ;  /* 0x0000003335338210 */ /* 0x000fca00017e6425 */
[----:B-1----:R1:W-:Y:S01]  /*ba70*/  @!P0 STG.E.128 desc[UR4][R50.64], R44 ;  /* 0x0000002c32008986 */ /* 0x0023e2000c101d04 */
[----:B------:R-:W-:Y:S05]  /*ba80*/  @P1 BRA `(.L_x_6697) ;  /* 0x00000000002c1947 */ /* 0x000fea0003800000 */
[----:B------:R-:W-:Y:S01]  /*ba90*/  ULDC.64 UR4, c[0x0][0x2d8] ;  /* 0x0000b60000047ab9 */ /* 0x000fe20000000a00 */
[----:B-1----:R-:W-:Y:S01]  /*baa0*/  VIADD R44, R25, 0x40 ;  /* 0x00000040192c7836 */ /* 0x002fe20000000000 */
[----:B------:R-:W-:Y:S01]  /*bab0*/  IADD3 R50, P2, P3, R100, UR4, R48 ;  /* 0x0000000464327c10 */ /* 0x000fe2000fb5e030 */
[----:B------:R-:W-:-:S03]  /*bac0*/  ULDC.64 UR6, c[0x0][0x208] ;  /* 0x0000820000067ab9 */ /* 0x000fc60000000a00 */
[----:B------:R-:W-:Y:S02]  /*bad0*/  IADD3.X R51, R102, UR5, R53, P2, P3 ;  /* 0x0000000566337c10 */ /* 0x000fe400097e6435 */
[----:B------:R-:W-:-:S13]  /*bae0*/  LOP3.LUT P2, RZ, R232, 0x4, RZ, 0xc0, !PT ;  /* 0x00000004e8ff7812 */ /* 0x000fda000784c0ff */
[----:B------:R-:W-:-:S04]  /*baf0*/  @P2 VIADD R44, R25, 0xffffffc0 ;  /* 0xffffffc0192c2836 */ /* 0x000fc80000000000 */
[----:B------:R-:W-:-:S04]  /*bb00*/  IMAD R45, R19, 0x7000, R44 ;  /* 0x00007000132d7824 */ /* 0x000fc800078e022c */
[----:B------:R-:W-:-:S06]  /*bb10*/  IMAD.IADD R45, R18, 0x1, R45 ;  /* 0x00000001122d7824 */ /* 0x000fcc00078e022d */
[----:B------:R-:W1:Y:S04]  /*bb20*/  LDS.128 R44, [R45+0x20400] ;  /* 0x020400002d2c7984 */ /* 0x000e680000000c00 */
[----:B-1----:R2:W-:Y:S02]  /*bb30*/  STG.E.128 desc[UR6][R50.64], R44 ;  /* 0x0000002c32007986 */ /* 0x0025e4000c101d06 */
.L_x_6697:
[----:B------:R-:W-:Y:S05]  /*bb40*/  BSYNC B1 ;  /* 0x0000000000017941 */ /* 0x000fea0003800000 */
.L_x_6696:
[----:B-12---:R-:W-:Y:S01]  /*bb50*/  VIADD R44, R230, 0x40 ;  /* 0x00000040e62c7836 */ /* 0x006fe20000000000 */
[----:B------:R-:W-:Y:S04]  /*bb60*/  BSSY B1, `(.L_x_6698) ;  /* 0x0000017000017945 */ /* 0x000fe80003800000 */
[----:B------:R-:W-:-:S13]  /*bb70*/  ISETP.GE.AND P2, PT, R44, R113, PT ;  /* 0x000000712c00720c */ /* 0x000fda0003f46270 */
[----:B------:R-:W-:Y:S05]  /*bb80*/  @P2 BRA `(.L_x_6699) ;  /* 0x0000000000502947 */ /* 0x000fea0003800000 */
[----:B------:R-:W1:Y:S01]  /*bb90*/  @!P0 LDS.128 R44, [R112+0x22400] ;  /* 0x02240000702c8984 */ /* 0x000e620000000c00 */
[----:B------:R-:W2:Y:S01]  /*bba0*/  @!P0 LDC.64 R50, c[0x0][0x2d8] ;  /* 0x0000b600ff328b82 */ /* 0x000ea20000000a00 */
[----:B------:R-:W-:Y:S01]  /*bbb0*/  IADD3 R55, P2, R96, R48, RZ ;  /* 0x0000003060377210 */ /* 0x000fe20007f5e0ff */
[----:B------:R-:W-:-:S04]  /*bbc0*/  ULDC.64 UR4, c[0x0][0x208] ;  /* 0x0000820000047ab9 */ /* 0x000fc80000000a00 */
[----:B------:R-:W-:Y:S01]  /*bbd0*/  IMAD.X R52, R53, 0x1, R97, P2 ;  /* 0x0000000135347824 */ /* 0x000fe200010e0661 */
        /* <DEDUP_REMOVED lines=15> */
.L_x_6699:
[----:B------:R-:W-:Y:S05]  /*bcd0*/  BSYNC B1 ;  /* 0x0000000000017941 */ /* 0x000fea0003800000 */
.L_x_6698:
[----:B-12---:R-:W-:Y:S01]  /*bce0*/  VIADD R44, R230, 0x80 ;  /* 0x00000080e62c7836 */ /* 0x006fe20000000000 */
[----:B------:R-:W-:Y:S04]  /*bcf0*/  BSSY B1, `(.L_x_6700) ;  /* 0x0000017000017945 */ /* 0x000fe80003800000 */
[----:B------:R-:W-:-:S13]  /*bd00*/  ISETP.GE.AND P2, PT, R44, R113, PT ;  /* 0x000000712c00720c */ /* 0x000fda0003f46270 */
[----:B------:R-:W-:Y:S05]  /*bd10*/  @P2 BRA `(.L_x_6701) ;  /* 0x0000000000502947 */ /* 0x000fea0003800000 */
[----:B------:R-:W1:Y:S01]  /*bd20*/  @!P0 LDS.128 R44, [R112+0x24400] ;  /* 0x02440000702c8984 */ /* 0x000e620000000c00 */
[----:B------:R-:W2:Y:S01]  /*bd30*/  @!P0 LDC.64 R50, c[0x0][0x2d8] ;  /* 0x0000b600ff328b82 */ /* 0x000ea20000000a00 */
[----:B------:R-:W-:Y:S01]  /*bd40*/  LEA R55, P2, R36, R48, 0x7 ;  /* 0x0000003024377211 */ /* 0x000fe200078438ff */
        /* <DEDUP_REMOVED lines=17> */
.L_x_6701:
[----:B------:R-:W-:Y:S05]  /*be60*/  BSYNC B1 ;  /* 0x0000000000017941 */ /* 0x000fea0003800000 */
.L_x_6700:
[----:B-12---:R-:W-:-:S05]  /*be70*/  VIADD R44, R230, 0xc0 ;  /* 0x000000c0e62c7836 */ /* 0x006fca0000000000 */
[----:B------:R-:W-:-:S13]  /*be80*/  ISETP.GE.AND P2, PT, R44, R113, PT ;  /* 0x000000712c00720c */ /* 0x000fda0003f46270 */
[----:B------:R-:W-:Y:S05]  /*be90*/  @P2 BRA `(.L_x_6669) ;  /* 0x0000000000602947 */ /* 0x000fea0003800000 */
[----:B------:R-:W1:Y:S01]  /*bea0*/  LDC.64 R46, c[0x0][0x2f0] ;  /* 0x0000bc00ff2e7b82 */ /* 0x000e620000000a00 */
[----:B------:R-:W-:Y:S01]  /*beb0*/  IMAD.MOV.U32 R50, RZ, RZ, R48 ;  /* 0x000000ffff327224 */ /* 0x000fe200078e0030 */
[----:B------:R-:W-:Y:S01]  /*bec0*/  ULDC.64 UR4, c[0x0][0x208] ;  /* 0x0000820000047ab9 */ /* 0x000fe20000000a00 */
[----:B------:R-:W-:-:S05]  /*bed0*/  IMAD.MOV.U32 R51, RZ, RZ, R53 ;  /* 0x000000ffff337224 */ /* 0x000fca00078e0035 */
        /* <DEDUP_REMOVED lines=20> */
.L_x_6669:
[----:B------:R-:W-:Y:S05]  /*c020*/  BSYNC B0 ;  /* 0x0000000000007941 */ /* 0x000fea0003800000 */
.L_x_6631:
        /* <DEDUP_REMOVED lines=17> */
.L_x_6703:
[----:B------:R-:W-:Y:S05]  /*c140*/  BSYNC B0 ;  /* 0x0000000000007941 */ /* 0x000fea0003800000 */
.L_x_6702:
[----:B------:R-:W2:Y:S01]  /*c150*/  SYNCS.PHASECHK.TRANS64.TRYWAIT P3, [R104+URZ+0x2e8b0], R125 ;  /* 0x02e8b07d680075a7 */ /* 0x000ea2000806017f */
[----:B------:R-:W-:Y:S01]  /*c160*/  ULDC.64 UR4, c[0x0][0x308] ;  /* 0x0000c20000047ab9 */ /* 0x000fe20000000a00 */
[----:B------:R-:W-:Y:S01]  /*c170*/  ULDC.64 UR60, c[0x0][0x318] ;  /* 0x0000c600003c7ab9 */ /* 0x000fe20000000a00 */
[----:B-1----:R-:W-:Y:S01]  /*c180*/  IMAD.U32 R44, RZ, RZ, UR5 ;  /* 0x00000005ff2c7e24 */ /* 0x002fe2000f8e00ff */
[----:B------:R-:W-:Y:S01]  /*c190*/  BSSY B0, `(.L_x_6704) ;  /* 0x0000005000007945 */ /* 0x000fe20003800000 */
[----:B------:R-:W-:-:S03]  /*c1a0*/  IMAD.U32 R45, RZ, RZ, UR4 ;  /* 0x00000004ff2d7e24 */ /* 0x000fc6000f8e00ff */
[----:B------:R1:W-:Y:S04]  /*c1b0*/  STL [R1+0x10], R44 ;  /* 0x0000102c01007387 */ /* 0x0003e80000100800 */
[----:B------:R1:W-:Y:S02]  /*c1c0*/  STL [R1+0x14], R45 ;  /* 0x0000142d01007387 */ /* 0x0003e40000100800 */
[----:B-12---:R-:W-:Y:S05]  /*c1d0*/  @!P3 BRA `(.L_x_6705) ;  /* 0x0000027800c0b947 */ /* 0x006fea0003800000 */
.L_x_7008:
[----:B------:R-:W-:Y:S05]  /*c1e0*/  BSYNC B0 ;  /* 0x0000000000007941 */ /* 0x000fea0003800000 */
.L_x_6704:
[----:B------:R2:W5:Y:S04]  /*c1f0*/  LDL R54, [R1+0x14] ;  /* 0x0000140001367983 */ /* 0x0005680000100800 */
[----:B------:R2:W5:Y:S01]  /*c200*/  LDL R53, [R1+0x10] ;  /* 0x0000100001357983 */ /* 0x0005620000100800 */
[----:B------:R-:W-:Y:S01]  /*c210*/  ISETP.GE.AND P3, PT, R230, R113, PT ;  /* 0x00000071e600720c */ /* 0x000fe20003f66270 */
[----:B------:R-:W-:Y:S01]  /*c220*/  BSSY B0, `(.L_x_6706) ;  /* 0x000001a000007945 */ /* 0x000fe20003800000 */
[----:B------:R-:W-:-:S11]  /*c230*/  IMAD.WIDE R48, R24, 0xe0, R94 ;  /* 0x000000e018307825 */ /* 0x000fd600078e025e */
[----:B--2---:R-:W-:Y:S05]  /*c240*/  @P3 BRA `(.L_x_6707) ;  /* 0x00000000005c3947 */ /* 0x004fea0003800000 */
[----:B------:R-:W-:Y:S01]  /*c250*/  ULDC UR6, c[0x0][0x2e4] ;  /* 0x0000b90000067ab9 */ /* 0x000fe20000000800 */
[----:B------:R-:W-:Y:S01]  /*c260*/  PLOP3.LUT P4, PT, PT, PT, PT, 0x8, 0x0 ;  /* 0x000000000000781c */ /* 0x000fe20003f8e170 */
[----:B------:R-:W-:Y:S01]  /*c270*/  IMAD.MOV.U32 R44, RZ, RZ, R40 ;  /* 0x000000ffff2c7224 */ /* 0x000fe200078e0028 */
[----:B------:R-:W-:Y:S01]  /*c280*/  ISETP.GE.AND P3, PT, R7, UR6, PT ;  /* 0x0000000607007c0c */ /* 0x000fe2000bf66270 */
[----:B------:R-:W-:Y:S01]  /*c290*/  IMAD.MOV.U32 R45, RZ, RZ, R103 ;  /* 0x000000ffff2d7224 */ /* 0x000fe200078e0067 */
[----:B-----5:R-:W-:Y:S01]  /*c2a0*/  R2UR UR5, R54 ;  /* 0x00000000360572ca */ /* 0x020fe200000e0000 */
[----:B------:R-:W-:Y:S01]  /*c2b0*/  IMAD R47, R49, UR60, RZ ;  /* 0x0000003c312f7c24 */ /* 0x000fe2000f8e02ff */
[----:B------:R-:W-:Y:S01]  /*c2c0*/  R2UR UR4, R53 ;  /* 0x00000000350472ca */ /* 0x000fe200000e0000 */
[----:B------:R-:W-:-:S04]  /*c2d0*/  IMAD.WIDE.U32 R44, R48, UR60, R44 ;  /* 0x0000003c302c7c25 */ /* 0x000fc8000f8e002c */
[----:B------:R-:W-:-:S04]  /*c2e0*/  IMAD R47, R48, UR61, R47 ;  /* 0x0000003d302f7c24 */ /* 0x000fc8000f8e022f */
[----:B------:R-:W-:Y:S01]  /*c2f0*/  @!P3 LOP3.LUT P5, RZ, R232, 0x4, RZ, 0xc0, !PT ;  /* 0x00000004e8ffb812 */ /* 0x000fe200078ac0ff */
[----:B------:R-:W-:-:S03]  /*c300*/  @!P3 VIADD R52, R111, 0x40 ;  /* 0x000000406f34b836 */ /* 0x000fc60000000000 */
[----:B------:R-:W-:Y:S02]  /*c310*/  @!P3 PLOP3.LUT P4, PT, P5, PT, PT, 0x80, 0x0 ;  /* 0x000000000000b81c */ /* 0x000fe40002f8f070 */
[----:B------:R-:W-:-:S04]  /*c320*/  IADD3 R50, P5, R44, UR5, RZ ;  /* 0x000000052c327c10 */ /* 0x000fc8000ffbe0ff */
[----:B------:R-:W-:Y:S01]  /*c330*/  IADD3.X R51, R45, UR4, R47, P5, !PT ;  /* 0x000000042d337c10 */ /* 0x000fe2000affe42f */
[----:B------:R-:W-:-:S06]  /*c340*/  ULDC.64 UR4, c[0x0][0x208] ;  /* 0x0000820000047ab9 */ /* 0x000fcc0000000a00 */
[----:B------:R-:W-:Y:S01]  /*c350*/  @P4 VIADD R52, R111, 0xffffffc0 ;  /* 0xffffffc06f344836 */ /* 0x000fe20000000000 */
[----:B------:R-:W-:-:S03]  /*c360*/  ISETP.GE.AND P4, PT, R22, UR6, PT ;  /* 0x0000000616007c0c */ /* 0x000fc6000bf86270 */
[----:B------:R-:W-:-:S10]  /*c370*/  @!P3 IMAD.IADD R52, R18, 0x1, R52 ;  /* 0x000000011234b824 */ /* 0x000fd400078e0234 */
[----:B------:R-:W2:Y:S04]  /*c380*/  @!P4 LDS.128 R44, [R112+0xe400] ;  /* 0x00e40000702cc984 */ /* 0x000ea80000000c00 */
[----:B--2---:R-:W-:Y:S04]  /*c390*/  @!P4 STG.E.128 desc[UR4][R50.64], R44 ;  /* 0x0000002c3200c986 */ /* 0x004fe8000c101d04 */
[----:B------:R-:W2:Y:S04]  /*c3a0*/  @!P3 LDS.128 R44, [R52+0xe400] ;  /* 0x00e40000342cb984 */ /* 0x000ea80000000c00 */
[----:B--2---:R2:W-:Y:S02]  /*c3b0*/  @!P3 STG.E.128 desc[UR4][R50.64+0x40], R44 ;  /* 0x0000402c3200b986 */ /* 0x0045e4000c101d04 */
.L_x_6707:
[----:B------:R-:W-:Y:S05]  /*c3c0*/  BSYNC B0 ;  /* 0x0000000000007941 */ /* 0x000fea0003800000 */
.L_x_6706:
[----:B--2---:R-:W-:Y:S01]  /*c3d0*/  VIADD R44, R230, 0x40 ;  /* 0x00000040e62c7836 */ /* 0x004fe20000000000 */
[----:B------:R-:W-:Y:S04]  /*c3e0*/  BSSY B0, `(.L_x_6708) ;  /* 0x000001c000007945 */ /* 0x000fe80003800000 */
[----:B------:R-:W-:-:S13]  /*c3f0*/  ISETP.GE.AND P3, PT, R44, R113, PT ;  /* 0x000000712c00720c */ /* 0x000fda0003f66270 */
[----:B------:R-:W-:Y:S05]  /*c400*/  @P3 BRA `(.L_x_6709) ;  /* 0x0000000000643947 */ /* 0x000fea0003800000 */
[----:B------:R-:W-:Y:S01]  /*c410*/  ULDC UR6, c[0x0][0x2e4] ;  /* 0x0000b90000067ab9 */ /* 0x000fe20000000800 */
[----:B------:R-:W-:Y:S01]  /*c420*/  PLOP3.LUT P4, PT, PT, PT, PT, 0x8, 0x0 ;  /* 0x000000000000781c */ /* 0x000fe20003f8e170 */
[----:B------:R-:W-:Y:S01]  /*c430*/  IMAD.MOV.U32 R44, RZ, RZ, R40 ;  /* 0x000000ffff2c7224 */ /* 0x000fe200078e0028 */
[----:B------:R-:W-:Y:S01]  /*c440*/  ISETP.GE.AND P3, PT, R7, UR6, PT ;  /* 0x0000000607007c0c */ /* 0x000fe2000bf66270 */
[----:B------:R-:W-:Y:S01]  /*c450*/  IMAD.MOV.U32 R45, RZ, RZ, R103 ;  /* 0x000000ffff2d7224 */ /* 0x000fe200078e0067 */
[----:B-----5:R-:W-:Y:S02]  /*c460*/  R2UR UR4, R54 ;  /* 0x00000000360472ca */ /* 0x020fe400000e0000 */
[----:B------:R-:W-:-:S09]  /*c470*/  R2UR UR7, R53 ;  /* 0x00000000350772ca */ /* 0x000fd200000e0000 */
        /* <DEDUP_REMOVED lines=9> */
[----:B------:R-:W-:Y:S01]  /*c510*/  IMAD R47, R47, UR61, R46 ;  /* 0x0000003d2f2f7c24 */ /* 0x000fe2000f8e022e */
[----:B------:R-:W-:Y:S01]  /*c520*/  ULDC.64 UR4, c[0x0][0x208] ;  /* 0x0000820000047ab9 */ /* 0x000fe20000000a00 */
[----:B------:R-:W-:-:S03]  /*c530*/  @!P3 IMAD.IADD R52, R18, 0x1, R52 ;  /* 0x000000011234b824 */ /* 0x000fc600078e0234 */
[----:B------:R-:W-:Y:S02]  /*c540*/  IADD3.X R51, R45, UR7, R47, P4, !PT ;  /* 0x000000072d337c10 */ /* 0x000fe4000a7fe42f */
[----:B------:R-:W-:-:S13]  /*c550*/  ISETP.GE.AND P4, PT, R22, UR6, PT ;  /* 0x0000000616007c0c */ /* 0x000fda000bf86270 */
[----:B------:R-:W2:Y:S04]  /*c560*/  @!P4 LDS.128 R44, [R112+0x10400] ;  /* 0x01040000702cc984 */ /* 0x000ea80000000c00 */
[----:B--2---:R-:W-:Y:S04]  /*c570*/  @!P4 STG.E.128 desc[UR4][R50.64], R44 ;  /* 0x0000002c3200c986 */ /* 0x004fe8000c101d04 */
[----:B------:R-:W2:Y:S04]  /*c580*/  @!P3 LDS.128 R44, [R52+0x10400] ;  /* 0x01040000342cb984 */ /* 0x000ea80000000c00 */
[----:B--2---:R2:W-:Y:S02]  /*c590*/  @!P3 STG.E.128 desc[UR4][R50.64+0x40], R44 ;  /* 0x0000402c3200b986 */ /* 0x0045e4000c101d04 */
.L_x_6709:
[----:B------:R-:W-:Y:S05]  /*c5a0*/  BSYNC B0 ;  /* 0x0000000000007941 */ /* 0x000fea0003800000 */
.L_x_6708:
        /* <DEDUP_REMOVED lines=29> */
.L_x_6711:
[----:B------:R-:W-:Y:S05]  /*c780*/  BSYNC B0 ;  /* 0x0000000000007941 */ /* 0x000fea0003800000 */
.L_x_6710:
        /* <DEDUP_REMOVED lines=20> */
[----:B------:R-:W-:Y:S01]  /*c8d0*/  IADD3 R48, P4, R44, UR4, RZ ;  /* 0x000000042c307c10 */ /* 0x000fe2000ff9e0ff */
[----:B------:R-:W-:Y:S01]  /*c8e0*/  @!P3 IMAD.IADD R50, R18, 0x1, R50 ;  /* 0x000000011232b824 */ /* 0x000fe200078e0232 */
[----:B------:R-:W-:Y:S02]  /*c8f0*/  ULDC.64 UR4, c[0x0][0x208] ;  /* 0x0000820000047ab9 */ /* 0x000fe40000000a00 */
[----:B------:R-:W-:Y:S02]  /*c900*/  IADD3.X R49, R45, UR7, R47, P4, !PT ;  /* 0x000000072d317c10 */ /* 0x000fe4000a7fe42f */
[----:B------:R-:W-:-:S13]  /*c910*/  ISETP.GE.AND P4, PT, R22, UR6, PT ;  /* 0x0000000616007c0c */ /* 0x000fda000bf86270 */
[----:B------:R-:W2:Y:S04]  /*c920*/  @!P4 LDS.128 R44, [R112+0x14400] ;  /* 0x01440000702cc984 */ /* 0x000ea80000000c00 */
[----:B--2---:R-:W-:Y:S04]  /*c930*/  @!P4 STG.E.128 desc[UR4][R48.64], R44 ;  /* 0x0000002c3000c986 */ /* 0x004fe8000c101d04 */
[----:B------:R-:W2:Y:S04]  /*c940*/  @!P3 LDS.128 R44, [R50+0x14400] ;  /* 0x01440000322cb984 */ /* 0x000ea80000000c00 */
[----:B--2---:R2:W-:Y:S02]  /*c950*/  @!P3 STG.E.128 desc[UR4][R48.64+0x40], R44 ;  /* 0x0000402c3000b986 */ /* 0x0045e4000c101d04 */
.L_x_6713:
[----:B------:R-:W-:Y:S05]  /*c960*/  BSYNC B0 ;  /* 0x0000000000007941 */ /* 0x000fea0003800000 */
.L_x_6712:
[----:B--2---:R-:W2:Y:S01]  /*c970*/  LDL.LU R45, [R1+0x3c] ;  /* 0x00003c00012d7983 */ /* 0x004ea20000300800 */
[----:B01----:R-:W-:Y:S01]  /*c980*/  @!P2 VIADD R104, R104, 0x2e8c0 ;  /* 0x0002e8c06868a836 */ /* 0x003fe20000000000 */
[----:B------:R-:W-:Y:S01]  /*c990*/  ISETP.NE.AND P3, PT, R105, RZ, PT ;  /* 0x000000ff6900720c */ /* 0x000fe20003f65270 */
[----:B------:R-:W-:Y:S01]  /*c9a0*/  VIADD R19, R19, 0x1 ;  /* 0x0000000113137836 */ /* 0x000fe20000000000 */
[----:B------:R-:W-:Y:S01]  /*c9b0*/  @!PT LDS RZ, [RZ] ;  /* 0x00000000fffff984 */ /* 0x000fe20000000800 */
[----:B------:R-:W-:Y:S01]  /*c9c0*/  @!PT LDS RZ, [RZ] ;  /* 0x00000000fffff984 */ /* 0x000fe20000000800 */
[----:B------:R-:W-:Y:S01]  /*c9d0*/  @!PT LDS RZ, [RZ] ;  /* 0x00000000fffff984 */ /* 0x000fe20000000800 */
[----:B------:R-:W-:Y:S01]  /*c9e0*/  @!PT LDS RZ, [RZ] ;  /* 0x00000000fffff984 */ /* 0x000fe20000000800 */
[----:B------:R0:W-:Y:S06]  /*c9f0*/  MEMBAR.ALL.CTA ;  /* 0x0000000000007992 */ /* 0x0001ec0000008000 */
[----:B0-----:R-:W0:Y:S01]  /*ca00*/  FENCE.VIEW.ASYNC.S ;  /* 0x00000000000073c6 */ /* 0x001e220000000000 */
[----:B------:R-:W-:Y:S01]  /*ca10*/  @!P2 PRMT R104, RZ, 0x654, R104 ;  /* 0x00000654ff68a816 */ /* 0x000fe20000000068 */
[----:B0-----:R0:W-:Y:S06]  /*ca20*/  BAR.SYNC.DEFER_BLOCKING R138, 0x80 ;  /* 0x0002008a0000751d */ /* 0x0011ec0000010000 */
[----:B------:R0:W-:Y:S01]  /*ca30*/  @!P2 SYNCS.ARRIVE.TRANS64.RED.A1T0 RZ, [R104+URZ], RZ ;  /* 0x000000ff68ffa9a7 */ /* 0x0001e2000810043f */
[----:B------:R-:W-:-:S04]  /*ca40*/  ISETP.NE.AND P2, PT, R19, 0x2, PT ;  /* 0x000000021300780c */ /* 0x000fc80003f45270 */
[----:B------:R-:W-:Y:S02]  /*ca50*/  SEL R44, RZ, 0x1, P2 ;  /* 0x00000001ff2c7807 */ /* 0x000fe40001000000 */
[----:B------:R-:W-:Y:S02]  /*ca60*/  SEL R19, R19, RZ, P2 ;  /* 0x000000ff13137207 */ /* 0x000fe40001000000 */
[----:B--2---:R-:W-:-:S05]  /*ca70*/  LOP3.LUT R45, R45, R44, RZ, 0x3c, !PT ;  /* 0x0000002c2d2d7212 */ /* 0x004fca00078e3cff */
[----:B------:R0:W-:Y:S01]  /*ca80*/  STL [R1+0x3c], R45 ;  /* 0x00003c2d01007387 */ /* 0x0001e20000100800 */
[----:B------:R-:W-:Y:S05]  /*ca90*/  @P3 BRA `(.L_x_6714) ;  /* 0xffffff5c00483947 */ /* 0x000fea000383ffff */
[----:B0-----:R-:W0:Y:S01]  /*caa0*/  S2R R45, SR_TID.X ;  /* 0x00000000002d7919 */ /* 0x001e220000002100 */
[----:B------:R-:W-:Y:S02]  /*cab0*/  PLOP3.LUT P0, PT, PT, PT, PT, 0x8, 0x0 ;  /* 0x000000000000781c */ /* 0x000fe40003f0e170 */
[----:B0-----:R-:W-:-:S04]  /*cac0*/  SHF.R.U32.HI R45, RZ, 0x7, R45 ;  /* 0x00000007ff2d7819 */ /* 0x001fc8000001162d */
[----:B------:R-:W-:-:S13]  /*cad0*/  ISETP.NE.AND P3, PT, R45, 0x1, PT ;  /* 0x000000012d00780c */ /* 0x000fda0003f65270 */
[----:B------:R-:W-:Y:S06]  /*cae0*/  @!P3 BAR.ARV 0x9, 0x100 ;  /* 0x024400000000bb1d */ /* 0x000fec0000002000 */
.L_x_6626:
[----:B------:R-:W0:Y:S01]  /*caf0*/  LDC R0, c[0x0][0x428] ;  /* 0x00010a00ff007b82 */ /* 0x000e220000000800 */
[----:B------:R-:W-:Y:S05]  /*cb00*/  @P0 BRA `(.L_x_6715) ;  /* 0x00000000000c0947 */ /* 0x000fea0003800000 */
[----:B------:R-:W3:Y:S01]  /*cb10*/  FENCE.VIEW.ASYNC.G ;  /* 0x00000000000073c6 */ /* 0x000ee20000000100 */
[----:B------:R-:W-:Y:S05]  /*cb20*/  WARPSYNC.ALL ;  /* 0x0000000000007948 */ /* 0x000fea0003800000 */
[----:B---3--:R-:W-:Y:S06]  /*cb30*/  BAR.ARV 0xc, 0x180 ;  /* 0x0306000000007b1d */ /* 0x008fec0000002000 */
.L_x_6715:
[----:B------:R-:W3:Y:S01]  /*cb40*/  LDL R6, [R1+0x64] ;  /* 0x0000640001067983 */ /* 0x000ee20000100800 */
[----:B------:R-:W-:Y:S01]  /*cb50*/  ULDC.64 UR4, c[0x0][0x990] ;  /* 0x0002640000047ab9 */ /* 0x000fe20000000a00 */
[----:B0-----:R-:W-:Y:S01]  /*cb60*/  ISETP.NE.AND P2, PT, R0, 0x1, PT ;  /* 0x000000010000780c */ /* 0x001fe20003f45270 */
[----:B------:R-:W-:Y:S01]  /*cb70*/  ULDC.64 UR6, c[0x0][0x998] ;  /* 0x0002660000067ab9 */ /* 0x000fe20000000a00 */
[----:B--2---:R-:W2:Y:S01]  /*cb80*/  LDL.LU R27, [R1+0x60] ;  /* 0x00006000011b7983 */ /* 0x004ea20000300800 */
[----:B------:R-:W-:Y:S02]  /*cb90*/  ISETP.NE.U32.AND P0, PT, RZ, UR4, PT ;  /* 0x00000004ff007c0c */ /* 0x000fe4000bf05070 */
[----:B------:R-:W-:Y:S01]  /*cba0*/  ISETP.NE.U32.AND P1, PT, RZ, UR6, PT ;  /* 0x00000006ff007c0c */ /* 0x000fe2000bf25070 */
[----:B------:R-:W4:Y:S01]  /*cbb0*/  LDL R26, [R1+0x1c] ;  /* 0x00001c00011a7983 */ /* 0x000f220000100800 */
[----:B------:R-:W-:Y:S02]  /*cbc0*/  ISETP.NE.AND.EX P0, PT, RZ, UR5, PT, P0 ;  /* 0x00000005ff007c0c */ /* 0x000fe4000bf05300 */
[----:B------:R-:W-:Y:S01]  /*cbd0*/  ISETP.NE.AND.EX P1, PT, RZ, UR7, PT, P1 ;  /* 0x00000007ff007c0c */ /* 0x000fe2000bf25310 */
[----:B------:R-:W4:Y:S03]  /*cbe0*/  LDL R25, [R1+0x18] ;  /* 0x0000180001197983 */ /* 0x000f260000100800 */
[----:B------:R-:W2:Y:S01]  /*cbf0*/  @P2 LDC R0, c[0x0][0x42c] ;  /* 0x00010b00ff002b82 */ /* 0x000ea20000000800 */
[----:B------:R-:W-:Y:S01]  /*cc00*/  ULDC.64 UR8, c[0x0][0x208] ;  /* 0x0000820000087ab9 */ /* 0x000fe20000000a00 */
[----:B------:R-:W4:Y:S06]  /*cc10*/  LDL R24, [R1+0x5c] ;  /* 0x00005c0001187983 */ /* 0x000f2c0000100800 */
[----:B------:R-:W0:Y:S08]  /*cc20*/  @P0 LDC.64 R10, c[0x0][0x9a8] ;  /* 0x00026a00ff0a0b82 */ /* 0x000e300000000a00 */
[----:B------:R-:W0:Y:S08]  /*cc30*/  @P2 LDC R5, c[0x0][0x430] ;  /* 0x00010c00ff052b82 */ /* 0x000e300000000800 */
[----:B------:R-:W0:Y:S08]  /*cc40*/  @P1 LDC.64 R12, c[0x0][0x9b8] ;  /* 0x00026e00ff0c1b82 */ /* 0x000e300000000a00 */
[----:B-1----:R-:W1:Y:S08]  /*cc50*/  @P0 LDC.64 R14, c[0x0][0x9b0] ;  /* 0x00026c00ff0e0b82 */ /* 0x002e700000000a00 */
[----:B------:R-:W1:Y:S01]  /*cc60*/  @P1 LDC.64 R20, c[0x0][0x9c0] ;  /* 0x00027000ff141b82 */ /* 0x000e620000000a00 */
[----:B---3--:R-:W-:-:S02]  /*cc70*/  @P0 SHF.R.S32.HI R3, RZ, 0x1f, R6 ;  /* 0x0000001fff030819 */ /* 0x008fc40000011406 */
[----:B------:R-:W-:Y:S01]  /*cc80*/  @P1 SHF.R.S32.HI R9, RZ, 0x1f, R6 ;  /* 0x0000001fff091819 */ /* 0x000fe20000011406 */
[----:B--2---:R-:W-:-:S04]  /*cc90*/  @P2 IMAD.HI.U32 R2, R27, R0, RZ ;  /* 0x000000001b022227 */ /* 0x004fc800078e00ff */
[-C--:B0-----:R-:W-:Y:S02]  /*cca0*/  @P0 IMAD R0, R3, R10.reuse, RZ ;  /* 0x0000000a03000224 */ /* 0x081fe400078e02ff */
[----:B------:R-:W-:Y:S01]  /*ccb0*/  IMAD.MOV.U32 R7, RZ, RZ, R27 ;  /* 0x000000ffff077224 */ /* 0x000fe200078e001b */
[----:B------:R-:W-:Y:S01]  /*ccc0*/  @P2 SHF.R.U32.HI R7, RZ, R5, R2 ;  /* 0x00000005ff072219 */ /* 0x000fe20000011602 */
[C---:B------:R-:W-:Y:S02]  /*ccd0*/  @P0 IMAD R11, R6.reuse, R11, R0 ;  /* 0x0000000b060b0224 */ /* 0x040fe400078e0200 */
[----:B------:R-:W-:-:S04]  /*cce0*/  @P0 IMAD.WIDE.U32 R2, R6, R10, RZ ;  /* 0x0000000a06020225 */ /* 0x000fc800078e00ff */
[-C--:B------:R-:W-:Y:S01]  /*ccf0*/  @P1 IMAD R4, R9, R12.reuse, RZ ;  /* 0x0000000c09041224 */ /* 0x080fe200078e02ff */
[----:B------:R-:W-:Y:S01]  /*cd00*/  @P0 SHF.R.S32.HI R9, RZ, 0x1f, R7 ;  /* 0x0000001fff090819 */ /* 0x000fe20000011407 */
[----:B------:R-:W-:Y:S01]  /*cd10*/  @P0 IMAD.IADD R3, R3, 0x1, R11 ;  /* 0x0000000103030824 */ /* 0x000fe200078e020b */
[----:B------:R-:W-:Y:S01]  /*cd20*/  @P1 SHF.R.S32.HI R11, RZ, 0x1f, R7 ;  /* 0x0000001fff0b1819 */ /* 0x000fe20000011407 */
[C---:B------:R-:W-:Y:S02]  /*cd30*/  @P1 IMAD R13, R6.reuse, R13, R4 ;  /* 0x0000000d060d1224 */ /* 0x040fe400078e0204 */
        /* <DEDUP_REMOVED lines=20> */
[----:B------:R3:W2:Y:S06]  /*ce80*/  @P0 LDG.E R3, desc[UR8][R4.64] ;  /* 0x0000000804030981 */ /* 0x0006ac000c1e1900 */
[----:B------:R-:W1:Y:S01]  /*ce90*/  @P2 LDC R7, c[0x0][0x430] ;  /* 0x00010c00ff072b82 */ /* 0x000e620000000800 */
[----:B----4-:R-:W-:-:S02]  /*cea0*/  IADD3 R2, R25, 0x80, -R26 ;  /* 0x0000008019027810 */ /* 0x010fc40007ffe81a */
[----:B0-----:R-:W-:Y:S01]  /*ceb0*/  ISETP.GE.AND P1, PT, R11, 0x1, PT ;  /* 0x000000010b00780c */ /* 0x001fe20003f26270 */
[----:B---3--:R-:W-:Y:S02]  /*cec0*/  IMAD.MOV.U32 R4, RZ, RZ, R27 ;  /* 0x000000ffff047224 */ /* 0x008fe400078e001b */
[----:B------:R-:W-:Y:S02]  /*ced0*/  IMAD R5, R24, 0x80, R2 ;  /* 0x0000008018057824 */ /* 0x000fe400078e0202 */
[----:B-1----:R-:W-:-:S03]  /*cee0*/  @P2 IMAD.HI.U32 R6, R27, R6, RZ ;  /* 0x000000061b062227 */ /* 0x002fc600078e00ff */
[----:B------:R-:W-:Y:S02]  /*cef0*/  STL [R1+0x58], R5 ;  /* 0x0000580501007387 */ /* 0x000fe40000100800 */
[----:B------:R-:W-:-:S05]  /*cf00*/  @P2 SHF.R.U32.HI R4, RZ, R7, R6 ;  /* 0x00000007ff042219 */ /* 0x000fca0000011606 */
[----:B------:R0:W-:Y:S02]  /*cf10*/  STL [R1+0x8c], R4 ;  /* 0x00008c0401007387 */ /* 0x0001e40000100800 */
[----:B0-----:R-:W-:Y:S02]  /*cf20*/  IMAD.IADD R4, R5, 0x1, R10 ;  /* 0x0000000105047824 */ /* 0x001fe400078e020a */
[----:B--2---:R-:W-:-:S04]  /*cf30*/  FMUL.FTZ R0, R3, R0 ;  /* 0x0000000003007220 */ /* 0x004fc80000410000 */
        /* <DEDUP_REMOVED lines=13> */
.L_x_6718:
[----:B------:R-:W-:-:S13]  /*d010*/  ISETP.NE.AND P0, PT, R11, 0x1, PT ;  /* 0x000000010b00780c */ /* 0x000fda0003f05270 */
[----:B------:R-:W0:Y:S02]  /*d020*/  @P0 LDC.64 R6, c[0x0][0x9e8] ;  /* 0x00027a00ff060b82 */ /* 0x000e240000000a00 */
[----:B0-----:R-:W-:-:S05]  /*d030*/  @P0 IMAD.HI.U32 R6, R0, R6, RZ ;  /* 0x0000000600060227 */ /* 0x001fca00078e00ff */
[----:B------:R-:W-:-:S07]  /*d040*/  @P0 SHF.R.U32.HI R0, RZ, R7, R6 ;  /* 0x00000007ff000219 */ /* 0x000fce0000011606 */
.L_x_6719:
[----:B------:R-:W-:Y:S05]  /*d050*/  BSYNC B0 ;  /* 0x0000000000007941 */ /* 0x000fea0003800000 */
.L_x_6717:
[----:B------:R-:W-:-:S05]  /*d060*/  IMAD R3, R0, R11, R11 ;  /* 0x0000000b00037224 */ /* 0x000fca00078e020b */
[----:B------:R-:W-:-:S07]  /*d070*/  VIMNMX R4, R4, R3, PT ;  /* 0x0000000304047248 */ /* 0x000fce0003fe0100 */
.L_x_6716:
[----:B------:R-:W-:Y:S01]  /*d080*/  VIADD R5, R4, 0xdf ;  /* 0x000000df04057836 */ /* 0x000fe20000000000 */
[----:B------:R-:W-:Y:S01]  /*d090*/  ULDC UR4, c[0x0][0x9dc] ;  /* 0x0002770000047ab9 */ /* 0x000fe20000000800 */
[----:B------:R-:W-:Y:S02]  /*d0a0*/  IMAD.MOV.U32 R4, RZ, RZ, RZ ;  /* 0x000000ffff047224 */ /* 0x000fe400078e00ff */
[----:B------:R-:W-:Y:S02]  /*d0b0*/  IMAD.IADD R136, R25, 0x1, -R26 ;  /* 0x0000000119887824 */ /* 0x000fe400078e0a1a */
[----:B------:R-:W-:-:S04]  /*d0c0*/  IMAD.HI R4, R5, -0x6db6db6d, R4 ;  /* 0x9249249305047827 */ /* 0x000fc800078e0204 */
[----:B------:R-:W-:Y:S01]  /*d0d0*/  IMAD R137, R24, 0x80, R136 ;  /* 0x0000008018897824 */ /* 0x000fe200078e0288 */
[----:B------:R-:W-:-:S03]  /*d0e0*/  SHF.R.U32.HI R3, RZ, 0x1f, R4 ;  /* 0x0000001fff037819 */ /* 0x000fc60000011604 */
[----:B------:R-:W-:Y:S01]  /*d0f0*/  VIADD R5, R137, -UR4 ;  /* 0x8000000489057c36 */ /* 0x000fe20008000000 */
[----:B------:R-:W-:-:S04]  /*d100*/  LEA.HI.SX32 R4, R4, R3, 0x19 ;  /* 0x0000000304047211 */ /* 0x000fc800078fcaff */
        /* <DEDUP_REMOVED lines=12> */
.L_x_6722:
[----:B------:R-:W-:Y:S01]  /*d1d0*/  ISETP.NE.AND P0, PT, R11, 0x1, PT ;  /* 0x000000010b00780c */ /* 0x000fe20003f05270 */
[----:B------:R-:W-:-:S12]  /*d1e0*/  IMAD.MOV.U32 R0, RZ, RZ, R137 ;  /* 0x000000ffff007224 */ /* 0x000fd800078e0089 */
[----:B------:R-:W0:Y:S02]  /*d1f0*/  @P0 LDC.64 R6, c[0x0][0x9e8] ;  /* 0x00027a00ff060b82 */ /* 0x000e240000000a00 */
[----:B0-----:R-:W-:-:S05]  /*d200*/  @P0 IMAD.HI.U32 R4, R137, R6, RZ ;  /* 0x0000000689040227 */ /* 0x001fca00078e00ff */
[----:B------:R-:W-:-:S07]  /*d210*/  @P0 SHF.R.U32.HI R0, RZ, R7, R4 ;  /* 0x00000007ff000219 */ /* 0x000fce0000011604 */
.L_x_6723:
[----:B------:R-:W-:Y:S05]  /*d220*/  BSYNC B0 ;  /* 0x0000000000007941 */ /* 0x000fea0003800000 */
.L_x_6721:
[----:B------:R-:W-:-:S05]  /*d230*/  IMAD R0, R0, R11, RZ ;  /* 0x0000000b00007224 */ /* 0x000fca00078e02ff */
[----:B------:R-:W-:-:S07]  /*d240*/  VIMNMX R5, R5, R0, !PT ;  /* 0x0000000005057248 */ /* 0x000fce0007fe0100 */
.L_x_6720:
        /* <DEDUP_REMOVED lines=9> */
[----:B------:R-:W-:Y:S01]  /*d2e0*/  SHF.R.U32.HI R0, RZ, 0x1f, R5 ;  /* 0x0000001fff007819 */ /* 0x000fe20000011605 */
[----:B------:R-:W-:Y:S01]  /*d2f0*/  IMAD.MOV.U32 R4, RZ, RZ, RZ ;  /* 0x000000ffff047224 */ /* 0x000fe200078e00ff */
[----:B------:R-:W-:Y:S02]  /*d300*/  CS2R R76, SRZ ;  /* 0x00000000004c7805 */ /* 0x000fe4000001ff00 */
[----:B------:R-:W-:Y:S02]  /*d310*/  CS2R R10, SRZ ;  /* 0x00000000000a7805 */ /* 0x000fe4000001ff00 */
[----:B------:R-:W-:Y:S01]  /*d320*/  LEA.HI.SX32 R0, R5, R0, 0x19 ;  /* 0x0000000005007211 */ /* 0x000fe200078fcaff */
[----:B------:R-:W-:Y:S01]  /*d330*/  IMAD.MOV.U32 R5, RZ, RZ, RZ ;  /* 0x000000ffff057224 */ /* 0x000fe200078e00ff */
[----:B------:R-:W-:-:S02]  /*d340*/  CS2R R70, SRZ ;  /* 0x0000000000467805 */ /* 0x000fc4000001ff00 */
[----:B------:R-:W-:Y:S02]  /*d350*/  CS2R R12, SRZ ;  /* 0x00000000000c7805 */ /* 0x000fe4000001ff00 */
[----:B------:R-:W-:Y:S02]  /*d360*/  VIMNMX R3, RZ, R0, !PT ;  /* 0x00000000ff037248 */ /* 0x000fe40007fe0100 */
[----:B------:R-:W-:Y:S02]  /*d370*/  CS2R R68, SRZ ;  /* 0x0000000000447805 */ /* 0x000fe4000001ff00 */
[----:B------:R-:W-:Y:S01]  /*d380*/  CS2R R14, SRZ ;  /* 0x00000000000e7805 */ /* 0x000fe2000001ff00 */
[----:B------:R-:W-:Y:S01]  /*d390*/  IMAD.MOV.U32 R63, RZ, RZ, RZ ;  /* 0x000000ffff3f7224 */ /* 0x000fe200078e00ff */
[----:B------:R-:W-:Y:S01]  /*d3a0*/  ISETP.GT.AND P1, PT, R139, R3, PT ;  /* 0x000000038b00720c */ /* 0x000fe20003f24270 */
[----:B------:R0:W-:Y:S01]  /*d3b0*/  STL [R1+0x60], R3 ;  /* 0x0000600301007387 */ /* 0x0001e20000100800 */
[----:B------:R-:W-:-:S02]  /*d3c0*/  CS2R R20, SRZ ;  /* 0x0000000000147805 */ /* 0x000fc4000001ff00 */
[----:B------:R-:W-:Y:S02]  /*d3d0*/  CS2R R60, SRZ ;  /* 0x00000000003c7805 */ /* 0x000fe4000001ff00 */
[----:B------:R-:W-:Y:S01]  /*d3e0*/  CS2R R24, SRZ ;  /* 0x0000000000187805 */ /* 0x000fe2000001ff00 */
[----:B------:R-:W-:Y:S01]  /*d3f0*/  IMAD.MOV.U32 R58, RZ, RZ, RZ ;  /* 0x000000ffff3a7224 */ /* 0x000fe200078e00ff */
[----:B-----5:R-:W-:Y:S02]  /*d400*/  CS2R R54, SRZ ;  /* 0x0000000000367805 */ /* 0x020fe4000001ff00 */
        /* <DEDUP_REMOVED lines=13> */
[----:B------:R-:W-:Y:S01]  /*d4e0*/  CS2R R92, SRZ ;  /* 0x00000000005c7805 */ /* 0x000fe2000001ff00 */
[----:B------:R-:W-:Y:S01]  /*d4f0*/  IMAD.MOV.U32 R57, RZ, RZ, RZ ;  /* 0x000000ffff397224 */ /* 0x000fe200078e00ff */
[----:B------:R-:W-:Y:S01]  /*d500*/  CS2R R94, SRZ ;  /* 0x00000000005e7805 */ /* 0x000fe2000001ff00 */
[----:B0-----:R-:W-:Y:S06]  /*d510*/  @!P1 BRA `(.L_x_6724) ;  /* 0x000001cc004c9947 */ /* 0x001fec0003800000 */
        /* <DEDUP_REMOVED lines=8> */
[----:B0-----:R0:W-:Y:S02]  /*d5a0*/  STL [R1+0x40], R0 ;  /* 0x0000400001007387 */ /* 0x0011e40000100800 */
.L_x_7011:
[----:B------:R-:W0:Y:S01]  /*d5b0*/  LDL R3, [R1+0x40] ;  /* 0x0000400001037983 */ /* 0x000e220000100800 */
[----:B------:R-:W-:Y:S01]  /*d5c0*/  VIADD R29, R18, 0x1c400 ;  /* 0x0001c400121d7836 */ /* 0x000fe20000000000 */
[----:B------:R-:W-:Y:S04]  /*d5d0*/  BSSY B6, `(.L_x_6726) ;  /* 0x0000019000067945 */ /* 0x000fe80003800000 */
[----:B------:R-:W-:Y:S02]  /*d5e0*/  LOP3.LUT P0, RZ, R29, 0x9f, RZ, 0xc0, !PT ;  /* 0x0000009f1dff7812 */ /* 0x000fe4000780c0ff */
[----:B0-----:R-:W-:-:S04]  /*d5f0*/  LEA.HI R0, R3, R3, RZ, 0x1 ;  /* 0x0000000303007211 */ /* 0x001fc800078f08ff */
        /* <DEDUP_REMOVED lines=22> */
.L_x_6727:
[----:B------:R-:W-:Y:S05]  /*d760*/  BSYNC B6 ;  /* 0x0000000000067941 */ /* 0x000fea0003800000 */
.L_x_6726:
        /* <DEDUP_REMOVED lines=15> */
.L_x_6731:
[----:B--2---:R2:W3:Y:S02]  /*d860*/  SYNCS.PHASECHK.TRANS64.TRYWAIT P0, [R18+URZ+0x2e800], R3 ;  /* 0x02e80003120075a7 */ /* 0x0044e4000800017f */
[----:B---3--:R-:W-:Y:S05]  /*d870*/  @!P0 NANOSLEEP.SYNCS 0x989680 ;  /* 0x009896800000895d */ /* 0x008fea0003900000 */
[----:B------:R-:W3:Y:S02]  /*d880*/  @!P0 SYNCS.PHASECHK.TRANS64 P0, [R18+URZ+0x2e800], R3 ;  /* 0x02e80003120085a7 */ /* 0x000ee4000800007f */
[----:B---3--:R-:W-:Y:S05]  /*d890*/  @!P0 BRA `(.L_x_6731) ;  /* 0xfffffffc00f08947 */ /* 0x008fea000383ffff */
.L_x_6730:
[----:B------:R-:W-:Y:S05]  /*d8a0*/  BSYNC B0 ;  /* 0x0000000000007941 */ /* 0x000fea0003800000 */
.L_x_6729:
[----:B------:R-:W-:Y:S05]  /*d8b0*/  BRA `(.L_x_6732) ;  /* 0x0000005000607947 */ /* 0x000fea0003800000 */
.L_x_6728:
[----:B------:R-:W0:Y:S01]  /*d8c0*/  LDC.64 R12, c[0x0][0x3d8] ;  /* 0x0000f600ff0c7b82 */ /* 0x000e220000000a00 */
[----:B------:R-:W-:Y:S01]  /*d8d0*/  SHF.R.S32.HI R3, RZ, 0x1f, R124 ;  /* 0x0000001fff037819 */ /* 0x000fe2000001147c */
[----:B------:R-:W-:Y:S01]  /*d8e0*/  IMAD.MOV.U32 R4, RZ, RZ, R228 ;  /* 0x000000ffff047224 */ /* 0x000fe200078e00e4 */
[----:B------:R-:W-:Y:S01]  /*d8f0*/  SHF.R.S32.HI R7, RZ, 0x1f, R230 ;  /* 0x0000001fff077819 */ /* 0x000fe200000114e6 */
[----:B------:R-:W-:Y:S01]  /*d900*/  IMAD.MOV.U32 R8, RZ, RZ, R22 ;  /* 0x000000ffff087224 */ /* 0x000fe200078e0016 */
[----:B------:R-:W-:Y:S01]  /*d910*/  SHF.R.S32.HI R5, RZ, 0x1f, R228 ;  /* 0x0000001fff057819 */ /* 0x000fe200000114e4 */
[----:B------:R-:W-:Y:S01]  /*d920*/  BSSY B6, `(.L_x_6733) ;  /* 0x0000031000067945 */ /* 0x000fe20003800000 */
[----:B------:R-:W-:Y:S01]  /*d930*/  SHF.R.S32.HI R9, RZ, 0x1f, R22 ;  /* 0x0000001fff097819 */ /* 0x000fe20000011416 */
[----:B-1----:R-:W1:Y:S01]  /*d940*/  LDC.64 R14, c[0x0][0x3e8] ;  /* 0x0000fa00ff0e7b82 */ /* 0x002e620000000a00 */
[----:B------:R-:W-:Y:S01]  /*d950*/  LOP3.LUT P0, RZ, R29, 0x3ff, RZ, 0xc0, !PT ;  /* 0x000003ff1dff7812 */ /* 0x000fe2000780c0ff */
[-C--:B0-----:R-:W-:Y:S01]  /*d960*/  IMAD R0, R3, R12.reuse, RZ ;  /* 0x0000000c03007224 */ /* 0x081fe200078e02ff */
[----:B------:R-:W-:Y:S01]  /*d970*/  SHF.L.U64.HI R54, R12, 0x6, R13 ;  /* 0x000000060c367819 */ /* 0x000fe2000001020d */
[----:B------:R-:W-:-:S02]  /*d980*/  IMAD R6, R7, R12, RZ ;  /* 0x0000000c07067224 */ /* 0x000fc400078e02ff */
[----:B------:R-:W-:-:S04]  /*d990*/  IMAD.WIDE.U32 R44, R124, R12, RZ ;  /* 0x0000000c7c2c7225 */ /* 0x000fc800078e00ff */
[-C--:B-1----:R-:W-:Y:S01]  /*d9a0*/  IMAD R3, R3, R14.reuse, RZ ;  /* 0x0000000e03037224 */ /* 0x082fe200078e02ff */
[----:B------:R-:W-:Y:S01]  /*d9b0*/  SHF.L.U64.HI R59, R14, 0x6, R15 ;  /* 0x000000060e3b7819 */ /* 0x000fe2000001020f */
[----:B------:R-:W-:Y:S02]  /*d9c0*/  IMAD R20, R7, R14, RZ ;  /* 0x0000000e07147224 */ /* 0x000fe400078e02ff */
[-C--:B------:R-:W-:Y:S02]  /*d9d0*/  IMAD R29, R230, R13.reuse, R6 ;  /* 0x0000000de61d7224 */ /* 0x080fe400078e0206 */
[C---:B------:R-:W-:Y:S02]  /*d9e0*/  IMAD R47, R124.reuse, R13, R0 ;  /* 0x0000000d7c2f7224 */ /* 0x040fe400078e0200 */
[----:B------:R-:W-:Y:S02]  /*d9f0*/  IMAD R3, R124, R15, R3 ;  /* 0x0000000f7c037224 */ /* 0x000fe400078e0203 */
[----:B------:R-:W-:-:S04]  /*da00*/  IMAD.WIDE.U32 R6, R230, R12, R4 ;  /* 0x0000000ce6067225 */ /* 0x000fc800078e0004 */
[----:B------:R-:W-:Y:S01]  /*da10*/  IMAD.WIDE.U32 R10, R230, R12, R8 ;  /* 0x0000000ce60a7225 */ /* 0x000fe200078e0008 */
[----:B------:R-:W-:-:S03]  /*da20*/  IADD3 R42, P1, R6, R44, RZ ;  /* 0x0000002c062a7210 */ /* 0x000fc60007f3e0ff */
[----:B------:R-:W-:Y:S01]  /*da30*/  IMAD.WIDE.U32 R124, R124, R14, RZ ;  /* 0x0000000e7c7c7225 */ /* 0x000fe200078e00ff */
[----:B------:R-:W-:-:S03]  /*da40*/  IADD3 R28, P3, R10, R44, RZ ;  /* 0x0000002c0a1c7210 */ /* 0x000fc60007f7e0ff */
        /* <DEDUP_REMOVED lines=30> */
.L_x_6734:
[----:B------:R-:W-:Y:S05]  /*dc30*/  BSYNC B6 ;  /* 0x0000000000067941 */ /* 0x000fea0003800000 */
.L_x_6733:
        /* <DEDUP_REMOVED lines=17> */
[----:B------:R-:W-:Y:S02]  /*dd50*/  IMAD.IADD R9, R9, 0x1, R3 ;  /* 0x0000000109097824 */ /* 0x000fe400078e0203 */
[----:B---3--:R-:W-:Y:S02]  /*dd60*/  IMAD R0, R20, -0x80, R21 ;  /* 0xffffff8014007824 */ /* 0x008fe400078e0215 */
[----:B------:R-:W-:Y:S01]  /*dd70*/  IMAD.IADD R3, R11, 0x1, R13 ;  /* 0x000000010b037824 */ /* 0x000fe200078e020d */
[C---:B------:R-:W-:Y:S01]  /*dd80*/  SHF.L.U64.HI R51, R8.reuse, 0x7, R9 ;  /* 0x0000000708337819 */ /* 0x040fe20000010209 */
[----:B------:R-:W-:Y:S01]  /*dd90*/  IMAD.SHL.U32 R53, R8, 0x80, RZ ;  /* 0x0000008008357824 */ /* 0x000fe200078e00ff */
[----:B------:R-:W-:Y:S01]  /*dda0*/  VIMNMX R57, R0, 0x80, PT ;  /* 0x0000008000397848 */ /* 0x000fe20003fe0100 */
[C---:B------:R-:W-:Y:S01]  /*ddb0*/  IMAD.SHL.U32 R55, R10.reuse, 0x80, RZ ;  /* 0x000000800a377824 */ /* 0x040fe200078e00ff */
[----:B------:R-:W-:Y:S01]  /*ddc0*/  SHF.L.U64.HI R52, R10, 0x7, R3 ;  /* 0x000000070a347819 */ /* 0x000fe20000010203 */
[----:B------:R-:W-:Y:S06]  /*ddd0*/  @!P0 BRA `(.L_x_6736) ;  /* 0x0000002400ac8947 */ /* 0x000fec0003800000 */
[----:B------:R-:W0:Y:S01]  /*dde0*/  LDC R0, c[0x0][0x428] ;  /* 0x00010a00ff007b82 */ /* 0x000e220000000800 */
[----:B------:R-:W-:Y:S01]  /*ddf0*/  ISETP.GE.AND P0, PT, R230, R57, PT ;  /* 0x00000039e600720c */ /* 0x000fe20003f06270 */
        /* <DEDUP_REMOVED lines=11> */
[----:B0-----:R-:W-:Y:S01]  /*deb0*/  ISETP.NE.AND P2, PT, R0, 0x1, PT ;  /* 0x000000010000780c */ /* 0x001fe20003f45270 */
[----:B------:R-:W-:Y:S02]  /*dec0*/  IMAD R0, R20, 0x80, R230 ;  /* 0x0000008014007824 */ /* 0x000fe400078e02e6 */
[----:B------:R-:W-:Y:S02]  /*ded0*/  VIADD R20, R230, 0x40 ;  /* 0x00000040e6147836 */ /* 0x000fe40000000000 */
[----:B------:R-:W-:-:S03]  /*dee0*/  IMAD R3, R60, 0x40, R0 ;  /* 0x000000403c037824 */ /* 0x000fc600078e0200 */
[----:B------:R-:W-:Y:S02]  /*def0*/  ISETP.GE.AND P1, PT, R20, R57, PT ;  /* 0x000000391400720c */ /* 0x000fe40003f26270 */
[----:B------:R-:W-:-:S03]  /*df00*/  CS2R R20, SRZ ;  /* 0x0000000000147805 */ /* 0x000fc6000001ff00 */
[----:B------:R-:W0:Y:S08]  /*df10*/  @P2 LDC R8, c[0x0][0x42c] ;  /* 0x00010b00ff082b82 */ /* 0x000e300000000800 */
[----:B------:R-:W1:Y:S01]  /*df20*/  @P2 LDC R9, c[0x0][0x430] ;  /* 0x00010c00ff092b82 */ /* 0x000e620000000800 */
[----:B0-----:R-:W-:-:S05]  /*df30*/  @P2 IMAD.HI.U32 R0, R3, R8, RZ ;  /* 0x0000000803002227 */ /* 0x001fca00078e00ff */
[----:B-1----:R-:W-:Y:S02]  /*df40*/  @P2 SHF.R.U32.HI R3, RZ, R9, R0 ;  /* 0x00000009ff032219 */ /* 0x002fe40000011600 */
[----:B------:R-:W-:Y:S02]  /*df50*/  CS2R R8, SRZ ;  /* 0x0000000000087805 */ /* 0x000fe4000001ff00 */
[----:B------:R-:W-:Y:S01]  /*df60*/  SHF.R.S32.HI R43, RZ, 0x1f, R3 ;  /* 0x0000001fff2b7819 */ /* 0x000fe20000011403 */
[----:B------:R-:W-:Y:S06]  /*df70*/  @P0 BRA `(.L_x_6738) ;  /* 0x0000000000480947 */ /* 0x000fec0003800000 */
        /* <DEDUP_REMOVED lines=11> */
[----:B------:R-:W-:Y:S01]  /*e030*/  CS2R R34, SRZ ;  /* 0x0000000000227805 */ /* 0x000fe2000001ff00 */
[----:B------:R-:W-:Y:S01]  /*e040*/  ULDC.64 UR10, c[0x0][0x208] ;  /* 0x00008200000a7ab9 */ /* 0x000fe20000000a00 */
[----:B------:R-:W-:Y:S01]  /*e050*/  IADD3.X R41, R50, UR9, R52, P4, P5 ;  /* 0x0000000932297c10 */ /* 0x000fe2000a7ea434 */
[----:B------:R0:W5:Y:S04]  /*e060*/  @!P3 LDG.E.64 R38, desc[UR10][R14.64] ;  /* 0x0000000a0e26b981 */ /* 0x000168000c1e1b00 */
[----:B------:R0:W5:Y:S04]  /*e070*/  @!P2 LDG.E.64 R32, desc[UR10][R14.64+0x20] ;  /* 0x0000200a0e20a981 */ /* 0x000168000c1e1b00 */
[----:B------:R0:W5:Y:S04]  /*e080*/  @!P3 LDG.E.64 R36, desc[UR10][R40.64] ;  /* 0x0000000a2824b981 */ /* 0x000168000c1e1b00 */
[----:B------:R0:W5:Y:S02]  /*e090*/  @!P2 LDG.E.64 R34, desc[UR10][R40.64+0x20] ;  /* 0x0000200a2822a981 */ /* 0x000164000c1e1b00 */
.L_x_6738:
[----:B------:R-:W-:Y:S05]  /*e0a0*/  BSYNC B1 ;  /* 0x0000000000017941 */ /* 0x000fea0003800000 */
.L_x_6737:
[----:B------:R-:W-:Y:S04]  /*e0b0*/  BSSY B1, `(.L_x_6739) ;  /* 0x0000018000017945 */ /* 0x000fe80003800000 */
[----:B------:R-:W-:Y:S05]  /*e0c0*/  @P1 BRA `(.L_x_6740) ;  /* 0x0000000000581947 */ /* 0x000fea0003800000 */
[----:B0-----:R-:W-:Y:S01]  /*e0d0*/  IADD3 R40, P4, P5, R48, R58, R55 ;  /* 0x0000003a30287210 */ /* 0x001fe20007d9e037 */
[----:B------:R-:W-:Y:S01]  /*e0e0*/  ULDC UR4, c[0x0][0x3d4] ;  /* 0x0000f50000047ab9 */ /* 0x000fe20000000800 */
[----:B------:R-:W-:Y:S01]  /*e0f0*/  IADD3 R14, P2, P3, R42, R56, R53 ;  /* 0x000000382a0e7210 */ /* 0x000fe20007b5e035 */
[----:B------:R-:W-:Y:S01]  /*e100*/  ULDC.64 UR6, c[0x0][0x3c8] ;  /* 0x0000f20000067ab9 */ /* 0x000fe20000000a00 */
[----:B------:R-:W-:Y:S01]  /*e110*/  IADD3.X R0, R50, R59, R52, P4, P5 ;  /* 0x0000003b32007210 */ /* 0x000fe200027ea434 */
[----:B------:R-:W-:Y:S01]  /*e120*/  ULDC.64 UR8, c[0x0][0x3e0] ;  /* 0x0000f80000087ab9 */ /* 0x000fe20000000a00 */
[----:B------:R-:W-:Y:S02]  /*e130*/  ISETP.GE.AND P4, PT, R228, UR4, PT ;  /* 0x00000004e4007c0c */ /* 0x000fe4000bf86270 */
[----:B------:R-:W-:Y:S02]  /*e140*/  CS2R R28, SRZ ;  /* 0x00000000001c7805 */ /* 0x000fe4000001ff00 */
[----:B------:R-:W-:-:S02]  /*e150*/  ISETP.GE.AND P5, PT, R235, UR4, PT ;  /* 0x00000004eb007c0c */ /* 0x000fc4000bfa6270 */
[----:B------:R-:W-:Y:S02]  /*e160*/  CS2R R30, SRZ ;  /* 0x00000000001e7805 */ /* 0x000fe4000001ff00 */
[----:B------:R-:W-:Y:S02]  /*e170*/  IADD3.X R8, R46, R54, R51, P2, P3 ;  /* 0x000000362e087210 */ /* 0x000fe400017e6433 */
[----:B------:R-:W-:Y:S02]  /*e180*/  CS2R R20, SRZ ;  /* 0x0000000000147805 */ /* 0x000fe4000001ff00 */
[----:B------:R-:W-:Y:S01]  /*e190*/  IADD3 R14, P2, R14, UR6, RZ ;  /* 0x000000060e0e7c10 */ /* 0x000fe2000ff5e0ff */
[----:B------:R-:W-:Y:S01]  /*e1a0*/  ULDC.64 UR10, c[0x0][0x208] ;  /* 0x00008200000a7ab9 */ /* 0x000fe20000000a00 */
[----:B------:R-:W-:Y:S02]  /*e1b0*/  IADD3 R40, P3, R40, UR8, RZ ;  /* 0x0000000828287c10 */ /* 0x000fe4000ff7e0ff */
[----:B------:R-:W-:-:S02]  /*e1c0*/  IADD3.X R15, R8, UR7, RZ, P2, !PT ;  /* 0x00000007080f7c10 */ /* 0x000fc400097fe4ff */
[----:B------:R-:W-:Y:S02]  /*e1d0*/  CS2R R8, SRZ ;  /* 0x0000000000087805 */ /* 0x000fe4000001ff00 */
[----:B------:R-:W-:Y:S01]  /*e1e0*/  IADD3.X R41, R0, UR9, RZ, P3, !PT ;  /* 0x0000000900297c10 */ /* 0x000fe20009ffe4ff */
[----:B------:R1:W5:Y:S04]  /*e1f0*/  @!P4 LDG.E.64 R28, desc[UR10][R14.64] ;  /* 0x0000000a0e1cc981 */ /* 0x000368000c1e1b00 */
[----:B------:R1:W5:Y:S04]  /*e200*/  @!P5 LDG.E.64 R8, desc[UR10][R14.64+0x20] ;  /* 0x0000200a0e08d981 */ /* 0x000368000c1e1b00 */
[----:B------:R1:W5:Y:S04]  /*e210*/  @!P4 LDG.E.64 R30, desc[UR10][R40.64] ;  /* 0x0000000a281ec981 */ /* 0x000368000c1e1b00 */
[----:B------:R1:W5:Y:S02]  /*e220*/  @!P5 LDG.E.64 R20, desc[UR10][R40.64+0x20] ;  /* 0x0000200a2814d981 */ /* 0x000364000c1e1b00 */
.L_x_6740:
[----:B------:R-:W-:Y:S05]  /*e230*/  BSYNC B1 ;  /* 0x0000000000017941 */ /* 0x000fea0003800000 */
.L_x_6739:
[-C--:B------:R-:W-:Y:S01]  /*e240*/  IMAD R0, R43, R6.reuse, RZ ;  /* 0x000000062b007224 */ /* 0x080fe200078e02ff */
        /* <DEDUP_REMOVED lines=13> */
.L_x_7014:
[----:B------:R-:W-:-:S03]  /*e320*/  UMOV UR4, 0xffffffff ;  /* 0xffffffff00047882 */ /* 0x000fc60000000000 */
[----:B------:R-:W-:Y:S05]  /*e330*/  BRA.DIV UR4, `(.L_x_6742) ;  /* 0x0000025a04d07947 */ /* 0x000fea000b800000 */
.L_x_7017:
[----:B------:R-:W-:-:S03]  /*e340*/  UMOV UR4, 0xffffffff ;  /* 0xffffffff00047882 */ /* 0x000fc60000000000 */
[----:B------:R-:W-:Y:S05]  /*e350*/  BRA.DIV UR4, `(.L_x_6743) ;  /* 0x0000025a04f07947 */ /* 0x000fea000b800000 */
.L_x_7020:
[----:B------:R-:W-:-:S03]  /*e360*/  UMOV UR4, 0xffffffff ;  /* 0xffffffff00047882 */ /* 0x000fc60000000000 */
[----:B------:R-:W-:Y:S05]  /*e370*/  BRA.DIV UR4, `(.L_x_6744) ;  /* 0x0000025e04107947 */ /* 0x000fea000b800000 */
.L_x_7023:
[----:B------:R-:W-:-:S03]  /*e380*/  UMOV UR4, 0xffffffff ;  /* 0xffffffff00047882 */ /* 0x000fc60000000000 */
[----:B------:R-:W-:Y:S05]  /*e390*/  BRA.DIV UR4, `(.L_x_6745) ;  /* 0x0000025e04307947 */ /* 0x000fea000b800000 */
.L_x_7026:
[----:B------:R-:W-:-:S03]  /*e3a0*/  UMOV UR4, 0xffffffff ;  /* 0xffffffff00047882 */ /* 0x000fc60000000000 */
[----:B------:R-:W-:Y:S05]  /*e3b0*/  BRA.DIV UR4, `(.L_x_6746) ;  /* 0x0000025e04507947 */ /* 0x000fea000b800000 */
.L_x_7029:
[----:B------:R-:W-:-:S03]  /*e3c0*/  UMOV UR4, 0xffffffff ;  /* 0xffffffff00047882 */ /* 0x000fc60000000000 */
[----:B------:R-:W-:Y:S05]  /*e3d0*/  BRA.DIV UR4, `(.L_x_6747) ;  /* 0x0000025e04707947 */ /* 0x000fea000b800000 */
.L_x_7032:
[----:B------:R-:W-:-:S03]  /*e3e0*/  UMOV UR4, 0xffffffff ;  /* 0xffffffff00047882 */ /* 0x000fc60000000000 */
[----:B------:R-:W-:Y:S05]  /*e3f0*/  BRA.DIV UR4, `(.L_x_6748) ;  /* 0x0000025e04907947 */ /* 0x000fea000b800000 */
.L_x_7035:
[----:B------:R-:W2:Y:S04]  /*e400*/  LDL R0, [R1+0x90] ;  /* 0x0000900001007983 */ /* 0x000ea80000100800 */
[----:B------:R-:W3:Y:S01]  /*e410*/  LDL R4, [R1+0x70] ;  /* 0x0000700001047983 */ /* 0x000ee20000100800 */
[----:B------:R-:W-:Y:S01]  /*e420*/  BSSY B1, `(.L_x_6749) ;  /* 0x0000012000017945 */ /* 0x000fe20003800000 */
[----:B------:R-:W-:Y:S02]  /*e430*/  LOP3.LUT P3, RZ, R232, 0x4, RZ, 0xc0, !PT ;  /* 0x00000004e8ff7812 */ /* 0x000fe4000786c0ff */
[----:B--2---:R-:W-:Y:S01]  /*e440*/  R2UR UR5, R0 ;  /* 0x00000000000572ca */ /* 0x004fe200000e0000 */
[----:B------:R-:W-:-:S05]  /*e450*/  IMAD.SHL.U32 R0, R232, 0x80, RZ ;  /* 0x00000080e8007824 */ /* 0x000fca00078e00ff */
[----:B------:R-:W-:-:S04]  /*e460*/  LOP3.LUT R3, R0, 0x380, RZ, 0xc0, !PT ;  /* 0x0000038000037812 */ /* 0x000fc800078ec0ff */
[----:B------:R-:W-:Y:S02]  /*e470*/  LOP3.LUT R0, R3, 0x30, R22, 0xf8, !PT ;  /* 0x0000003003007812 */ /* 0x000fe400078ef816 */
[----:B------:R-:W-:Y:S01]  /*e480*/  SHF.R.U32.HI R3, RZ, 0x3, R3 ;  /* 0x00000003ff037819 */ /* 0x000fe20000011603 */
[----:B------:R-:W-:-:S03]  /*e490*/  ULEA.HI UR4, UR5, UR5, URZ, 0x1 ;  /* 0x0000000505047291 */ /* 0x000fc6000f8f083f */
[----:B------:R-:W-:Y:S01]  /*e4a0*/  LOP3.LUT R3, R0, R3, RZ, 0x3c, !PT ;  /* 0x0000000300037212 */ /* 0x000fe200078e3cff */
[----:B------:R-:W-:-:S03]  /*e4b0*/  ULOP3.LUT UR4, UR4, 0xfffffffe, URZ, 0xc0, !UPT ;  /* 0xfffffffe04047892 */ /* 0x000fc6000f8ec03f */
[----:B---3--:R-:W-:Y:S01]  /*e4c0*/  IADD3 R3, R18, R3, R4 ;  /* 0x0000000312037210 */ /* 0x008fe20007ffe004 */
[----:B------:R-:W-:-:S04]  /*e4d0*/  UIADD3 UR4, UR5, -UR4, URZ ;  /* 0x8000000405047290 */ /* 0x000fc8000fffe03f */
[C---:B------:R-:W-:Y:S02]  /*e4e0*/  VIADD R4, R3.reuse, 0x1c400 ;  /* 0x0001c40003047836 */ /* 0x040fe40000000000 */
[----:B------:R-:W-:Y:S02]  /*e4f0*/  IMAD.U32 R5, RZ, RZ, UR4 ;  /* 0x00000004ff057e24 */ /* 0x000fe4000f8e00ff */
[----:B------:R-:W-:-:S03]  /*e500*/  VIADD R0, R3, 0x1c440 ;  /* 0x0001c44003007836 */ /* 0x000fc60000000000 */
[----:B------:R-:W-:-:S04]  /*e510*/  SHF.L.U32 R5, R5, 0x1f, RZ ;  /* 0x0000001f05057819 */ /* 0x000fc800000006ff */
[----:B------:R-:W2:Y:S02]  /*e520*/  SYNCS.PHASECHK.TRANS64.TRYWAIT P2, [R18+URZ+0x2e800], R5 ;  /* 0x02e80005120075a7 */ /* 0x000ea4000804017f */
[----:B--2---:R-:W-:Y:S05]  /*e530*/  @!P2 BRA `(.L_x_6750) ;  /* 0x0000025c0068a947 */ /* 0x004fea0003800000 */
.L_x_7036:
[----:B------:R-:W-:Y:S05]  /*e540*/  BSYNC B1 ;  /* 0x0000000000017941 */ /* 0x000fea0003800000 */
.L_x_6749:
[----:B------:R-:W-:Y:S01]  /*e550*/  BSSY B1, `(.L_x_6751) ;  /* 0x00000fa000017945 */ /* 0x000fe20003800000 */
[----:B------:R-:W-:-:S03]  /*e560*/  @P3 VIADD R0, R4, 0xffffffc0 ;  /* 0xffffffc004003836 */ /* 0x000fc60000000000 */
[----:B------:R-:W-:Y:S05]  /*e570*/  @P0 BRA `(.L_x_6752) ;  /* 0x0000000c00dc0947 */ /* 0x000fea0003800000 */
[----:B------:R-:W3:Y:S01]  /*e580*/  LDC R4, c[0x0][0x3d4] ;  /* 0x0000f500ff047b82 */ /* 0x000ee20000000800 */
[----:B------:R-:W-:Y:S01]  /*e590*/  BSSY B2, `(.L_x_6753) ;  /* 0x000007a000027945 */ /* 0x000fe20003800000 */
[-C--:B---3--:R-:W-:Y:S02]  /*e5a0*/  ISETP.GE.AND P0, PT, R228, R4.reuse, PT ;  /* 0x00000004e400720c */ /* 0x088fe40003f06270 */
[----:B------:R-:W-:-:S11]  /*e5b0*/  ISETP.GE.AND P2, PT, R235, R4, PT ;  /* 0x00000004eb00720c */ /* 0x000fd60003f46270 */
[----:B------:R-:W-:Y:S05]  /*e5c0*/  @P0 BRA `(.L_x_6754) ;  /* 0x0000000400d80947 */ /* 0x000fea0003800000 */
[----:B--2---:R-:W2:Y:S01]  /*e5d0*/  LDS.128 R4, [R3+0x1c400] ;  /* 0x01c4000003047984 */ /* 0x004ea20000000c00 */
[----:B-----5:R-:W-:Y:S02]  /*e5e0*/  SHF.R.U32.HI R10, RZ, 0x8, R38 ;  /* 0x00000008ff0a7819 */ /* 0x020fe40000011626 */
[----:B------:R-:W-:Y:S02]  /*e5f0*/  SHF.R.U32.HI R12, RZ, 0x8, R39 ;  /* 0x00000008ff0c7819 */ /* 0x000fe40000011627 */
[----:B------:R-:W-:Y:S02]  /*e600*/  LOP3.LUT R11, R38, 0xff, RZ, 0xc0, !PT ;  /* 0x000000ff260b7812 */ /* 0x000fe400078ec0ff */
[----:B------:R-:W-:Y:S02]  /*e610*/  LOP3.LUT R13, R39, 0xff, RZ, 0xc0, !PT ;  /* 0x000000ff270d7812 */ /* 0x000fe400078ec0ff */
[----:B------:R-:W-:Y:S02]  /*e620*/  LOP3.LUT R10, R10, 0xff, RZ, 0xc0, !PT ;  /* 0x000000ff0a0a7812 */ /* 0x000fe400078ec0ff */
[----:B------:R-:W-:-:S02]  /*e630*/  LOP3.LUT R12, R12, 0xff, RZ, 0xc0, !PT ;  /* 0x000000ff0c0c7812 */ /* 0x000fc400078ec0ff */
[----:B01----:R-:W-:Y:S02]  /*e640*/  SHF.R.U32.HI R14, RZ, 0x8, R37 ;  /* 0x00000008ff0e7819 */ /* 0x003fe40000011625 */
        /* <DEDUP_REMOVED lines=20> */
[----:B--2---:R-:W-:Y:S02]  /*e790*/  F2FP.F16.E4M3.UNPACK_B R10, R6.H1 ;  /* 0x00000006ff0a723e */ /* 0x004fe400030006ff */
        /* <DEDUP_REMOVED lines=89> */
.L_x_6754:
[----:B------:R-:W-:Y:S05]  /*ed30*/  BSYNC B2 ;  /* 0x0000000000027941 */ /* 0x000fea0003800000 */
.L_x_6753:
[----:B------:R-:W-:Y:S05]  /*ed40*/  @P2 BRA `(.L_x_6752) ;  /* 0x0000000400e82947 */ /* 0x000fea0003800000 */
[----:B--23--:R-:W2:Y:S01]  /*ed50*/  LDS.128 R4, [R0] ;  /* 0x0000000000047984 */ /* 0x00cea20000000c00 */
[----:B-----5:R-:W-:Y:S02]  /*ed60*/  SHF.R.U32.HI R11, RZ, 0x8, R32 ;  /* 0x00000008ff0b7819 */ /* 0x020fe40000011620 */
[----:B------:R-:W-:Y:S02]  /*ed70*/  SHF.R.U32.HI R13, RZ, 0x8, R33 ;  /* 0x00000008ff0d7819 */ /* 0x000fe40000011621 */
[----:B------:R-:W-:Y:S02]  /*ed80*/  SHF.R.U32.HI R37, RZ, 0x8, R35 ;  /* 0x00000008ff257819 */ /* 0x000fe40000011623 */
[----:B01----:R-:W-:Y:S02]  /*ed90*/  SHF.R.U32.HI R15, RZ, 0x8, R34 ;  /* 0x00000008ff0f7819 */ /* 0x003fe40000011622 */
        /* <DEDUP_REMOVED lines=27> */
[----:B--2---:R-:W-:Y:S02]  /*ef50*/  F2FP.F16.E4M3.UNPACK_B R10, R6.H1 ;  /* 0x00000006ff0a723e */ /* 0x004fe400030006ff */
        /* <DEDUP_REMOVED lines=88> */
[----:B------:R4:W-:Y:S02]  /*f4e0*/  STS.128 [R0], R4 ;  /* 0x0000000400007388 */ /* 0x0009e40000000c00 */
.L_x_6752:
[----:B------:R-:W-:Y:S05]  /*f4f0*/  BSYNC B1 ;  /* 0x0000000000017941 */ /* 0x000fea0003800000 */
.L_x_6751:
[----:B------:R-:W-:Y:S05]  /*f500*/  @P1 BRA `(.L_x_6755) ;  /* 0x0000003400281947 */ /* 0x000fea0003800000 */
[----:B---34-:R-:W3:Y:S01]  /*f510*/  LDC R4, c[0x0][0x3d4] ;  /* 0x0000f500ff047b82 */ /* 0x018ee20000000800 */
[----:B------:R-:W-:Y:S01]  /*f520*/  BSSY B1, `(.L_x_6756) ;  /* 0x000007e000017945 */ /* 0x000fe20003800000 */
[-C--:B---3--:R-:W-:Y:S02]  /*f530*/  ISETP.GE.AND P0, PT, R228, R4.reuse, PT ;  /* 0x00000004e400720c */ /* 0x088fe40003f06270 */
[----:B------:R-:W-:-:S11]  /*f540*/  ISETP.GE.AND P1, PT, R235, R4, PT ;  /* 0x00000004eb00720c */ /* 0x000fd60003f26270 */
[----:B------:R-:W-:Y:S05]  /*f550*/  @P0 BRA `(.L_x_6757) ;  /* 0x0000000400e80947 */ /* 0x000fea0003800000 */
[----:B--2---:R-:W2:Y:S01]  /*f560*/  LDS.128 R4, [R3+0x1e400] ;  /* 0x01e4000003047984 */ /* 0x004ea20000000c00 */
        /* <DEDUP_REMOVED lines=121> */
.L_x_6757:
[----:B------:R-:W-:Y:S05]  /*fd00*/  BSYNC B1 ;  /* 0x0000000000017941 */ /* 0x000fea0003800000 */
.L_x_6756:
[----:B------:R-:W-:Y:S05]  /*fd10*/  @P1 BRA `(.L_x_6755) ;  /* 0x0000002c00241947 */ /* 0x000fea0003800000 */
[----:B--23--:R-:W2:Y:S01]  /*fd20*/  LDS.128 R4, [R0+0x2000] ;  /* 0x0020000000047984 */ /* 0x00cea20000000c00 */
[----:B-----5:R-:W-:Y:S02]  /*fd30*/  SHF.R.U32.HI R3, RZ, 0x8, R8 ;  /* 0x00000008ff037819 */ /* 0x020fe40000011608 */
[----:B------:R-:W-:Y:S02]  /*fd40*/  SHF.R.U32.HI R11, RZ, 0x8, R9 ;  /* 0x00000008ff0b7819 */ /* 0x000fe40000011609 */
[----:B------:R-:W-:Y:S02]  /*fd50*/  LOP3.LUT R10, R8, 0xff, RZ, 0xc0, !PT ;  /* 0x000000ff080a7812 */ /* 0x000fe400078ec0ff */
[----:B------:R-:W-:Y:S02]  /*fd60*/  LOP3.LUT R3, R3, 0xff, RZ, 0xc0, !PT ;  /* 0x000000ff03037812 */ /* 0x000fe400078ec0ff */
[----:B01----:R-:W-:Y:S02]  /*fd70*/  SHF.R.U32.HI R14, RZ, 0x8, R21 ;  /* 0x00000008ff0e7819 */ /* 0x003fe40000011615 */
[----:B------:R-:W-:-:S02]  /*fd80*/  LOP3.LUT R12, R9, 0xff, RZ, 0xc0, !PT ;  /* 0x000000ff090c7812 */ /* 0x000fc400078ec0ff */
[----:B------:R-:W-:Y:S02]  /*fd90*/  LOP3.LUT R11, R11, 0xff, RZ, 0xc0, !PT ;  /* 0x000000ff0b0b7812 */ /* 0x000fe400078ec0ff */
[----:B------:R-:W-:Y:S02]  /*fda0*/  PRMT R3, R3, 0x7604, R10 ;  /* 0x0000760403037816 */ /* 0x000fe4000000000a */
[----:B------:R-:W-:Y:S02]  /*fdb0*/  SHF.R.U32.HI R28, RZ, 0x10, R9 ;  /* 0x00000010ff1c7819 */ /* 0x000fe40000011609 */
[----:B------:R-:W-:Y:S02]  /*fdc0*/  SHF.R.U32.HI R10, RZ, 0x8, R20 ;  /* 0x00000008ff0a7819 */ /* 0x000fe40000011614 */
[----:B------:R-:W-:Y:S02]  /*fdd0*/  SHF.R.U32.HI R29, RZ, 0x10, R21 ;  /* 0x00000010ff1d7819 */ /* 0x000fe40000011615 */
[----:B------:R-:W-:-:S02]  /*fde0*/  LOP3.LUT R15, R21, 0xff, RZ, 0xc0, !PT ;  /* 0x000000ff150f7812 */ /* 0x000fc400078ec0ff */
[----:B------:R-:W-:Y:S01]  /*fdf0*/  LOP3.LUT R14, R14, 0xff, RZ, 0xc0, !PT ;  /* 0x000000ff0e0e7812 */ /* 0x000fe200078ec0ff */
[----:B------:R-:W-:Y:S01]  /*fe00*/  IMAD.U32 R29, R29, 0x10000, RZ ;  /* 0x000100001d1d7824 */ /* 0x000fe200078e00ff */
[----:B------:R-:W-:Y:S02]  /*fe10*/  PRMT R11, R11, 0x7604, R12 ;  /* 0x000076040b0b7816 */ /* 0x000fe4000000000c */
        /* <DEDUP_REMOVED lines=10> */
[----:B--2---:R-:W-:-:S02]  /*fec0*/  F2FP.F16.E4M3.UNPACK_B R3, R6.H1 ;  /* 0x00000006ff03723e */ /* 0x004fc400030006ff */
[----:B------:R-:W-:Y:S02]  /*fed0*/  LOP3.LUT R15, R15, 0xff0000, R20, 0xf8, !PT ;  /* 0x00ff00000f0f7812 */ /* 0x000fe400078ef814 */
[----:B------:R-:W-:Y:S01]  /*fee0*/  F2FP.F16.E4M3.UNPACK_B R21, R29 ;  /* 0x0000001dff15723e */ /* 0x000fe200020006ff */
[--C-:B------:R-:W-:Y:S01]  /*fef0*/  HADD2.F32 R9, -RZ, R3.reuse.H0_H0 ;  /* 0x20000003ff097230 */ /* 0x100fe20000004100 */
[----:B------:R-:W-:Y:S02]  /*ff00*/  F2FP.F16.E4M3.UNPACK_B R14, R13 ;  /* 0x0000000dff0e723e */ /* 0x000fe400020006ff */
        /* <DEDUP_REMOVED lines=88> */
.L_x_6736:
[----:B------:R-:W2:Y:S01]  /*10490*/  LDL R3, [R1+0x5c] ;  /* 0x00005c0001037983 */ /* 0x000ea20000100800 */
[----:B------:R-:W0:Y:S01]  /*104a0*/  LDC R21, c[0x0][0x3d4] ;  /* 0x0000f500ff157b82 */ /* 0x000e220000000800 */
[C---:B------:R-:W-:Y:S01]  /*104b0*/  VIADD R46, R230.reuse, 0x40 ;  /* 0x00000040e62e7836 */ /* 0x040fe20000000000 */
[-C--:B------:R-:W-:Y:S01]  /*104c0*/  ISETP.GE.AND P1, PT, R230, R57.reuse, PT ;  /* 0x00000039e600720c */ /* 0x080fe20003f26270 */
[----:B------:R-:W-:Y:S01]  /*104d0*/  ULDC.64 UR4, c[0x0][0x3c8] ;  /* 0x0000f20000047ab9 */ /* 0x000fe20000000a00 */
[----:B------:R-:W-:Y:S01]  /*104e0*/  ULDC.64 UR6, c[0x0][0x3e0] ;  /* 0x0000f80000067ab9 */ /* 0x000fe20000000a00 */
[----:B------:R-:W-:Y:S01]  /*104f0*/  ULDC.64 UR8, c[0x0][0x208] ;  /* 0x0000820000087ab9 */ /* 0x000fe20000000a00 */
[----:B------:R-:W-:-:S04]  /*10500*/  ISETP.GE.AND P0, PT, R46, R57, PT ;  /* 0x000000392e00720c */ /* 0x000fc80003f06270 */
[CC--:B0-----:R-:W-:Y:S02]  /*10510*/  ISETP.GE.OR P0, PT, R22.reuse, R21.reuse, P0 ;  /* 0x000000151600720c */ /* 0x0c1fe40000706670 */
[----:B------:R-:W-:-:S11]  /*10520*/  ISETP.GE.OR P1, PT, R22, R21, P1 ;  /* 0x000000151600720c */ /* 0x000fd60000f26670 */
[----:B------:R-:W0:Y:S01]  /*10530*/  @!P0 LDC.64 R34, c[0x0][0x3e0] ;  /* 0x0000f800ff228b82 */ /* 0x000e220000000a00 */
[C-C-:B------:R-:W-:Y:S02]  /*10540*/  @!P0 IADD3 R13, P4, P5, R28.reuse, R56, R53.reuse ;  /* 0x000000381c0d8210 */ /* 0x140fe40007d9e035 */
[----:B------:R-:W-:Y:S02]  /*10550*/  @!P1 IADD3 R8, P2, P3, R28, UR4, R53 ;  /* 0x000000041c089c10 */ /* 0x000fe4000fb5e035 */
[C-C-:B------:R-:W-:Y:S02]  /*10560*/  @!P0 IADD3.X R20, R29.reuse, R54, R51.reuse, P4, P5 ;  /* 0x000000361d148210 */ /* 0x140fe400027ea433 */
[----:B------:R-:W-:Y:S01]  /*10570*/  @!P1 IADD3.X R9, R29, UR5, R51, P2, P3 ;  /* 0x000000051d099c10 */ /* 0x000fe200097e6433 */
[----:B------:R-:W1:Y:S01]  /*10580*/  @!P0 LDC.64 R32, c[0x0][0x3c8] ;  /* 0x0000f200ff208b82 */ /* 0x000e620000000a00 */
[----:B------:R-:W-:Y:S02]  /*10590*/  @!P1 IADD3 R10, P2, P3, R30, UR6, R55 ;  /* 0x000000061e0a9c10 */ /* 0x000fe4000fb5e037 */
[----:B------:R-:W-:-:S02]  /*105a0*/  CS2R R36, SRZ ;  /* 0x0000000000247805 */ /* 0x000fc4000001ff00 */
[----:B------:R-:W-:Y:S02]  /*105b0*/  @!P0 IADD3 R15, P4, P5, R30, R58, R55 ;  /* 0x0000003a1e0f8210 */ /* 0x000fe40007d9e037 */
[----:B------:R-:W-:Y:S02]  /*105c0*/  CS2R R38, SRZ ;  /* 0x0000000000267805 */ /* 0x000fe4000001ff00 */
[C-C-:B------:R-:W-:Y:S02]  /*105d0*/  @!P1 IADD3.X R11, R31.reuse, UR7, R52.reuse, P2, P3 ;  /* 0x000000071f0b9c10 */ /* 0x140fe400097e6434 */
[----:B------:R-:W-:Y:S02]  /*105e0*/  CS2R R40, SRZ ;  /* 0x0000000000287805 */ /* 0x000fe4000001ff00 */
[----:B------:R-:W-:Y:S02]  /*105f0*/  @!P0 IADD3.X R0, R31, R59, R52, P4, P5 ;  /* 0x0000003b1f008210 */ /* 0x000fe400027ea434 */
[----:B------:R-:W-:-:S02]  /*10600*/  CS2R R42, SRZ ;  /* 0x00000000002a7805 */ /* 0x000fc4000001ff00 */
[----:B------:R-:W-:Y:S02]  /*10610*/  CS2R R28, SRZ ;  /* 0x00000000001c7805 */ /* 0x000fe4000001ff00 */
[----:B------:R-:W-:Y:S02]  /*10620*/  CS2R R30, SRZ ;  /* 0x00000000001e7805 */ /* 0x000fe4000001ff00 */
[----:B0-----:R-:W-:-:S04]  /*10630*/  @!P0 IADD3 R14, P3, R15, R34, RZ ;  /* 0x000000220f0e8210 */ /* 0x001fc80007f7e0ff */
[----:B------:R0:W5:Y:S01]  /*10640*/  @!P1 LDG.E.128 R28, desc[UR8][R8.64] ;  /* 0x00000008081c9981 */ /* 0x000162000c1e1d00 */
[----:B------:R-:W-:Y:S02]  /*10650*/  @!P0 IMAD.X R15, R0, 0x1, R35, P3 ;  /* 0x00000001000f8824 */ /* 0x000fe400018e0623 */
[----:B------:R-:W3:Y:S01]  /*10660*/  LDC R0, c[0x0][0x428] ;  /* 0x00010a00ff007b82 */ /* 0x000ee20000000800 */
[----:B-1----:R-:W-:Y:S02]  /*10670*/  @!P0 IADD3 R12, P2, R13, R32, RZ ;  /* 0x000000200d0c8210 */ /* 0x002fe40007f5e0ff */
[----:B------:R-:W5:Y:S03]  /*10680*/  @!P0 LDG.E.128 R40, desc[UR8][R14.64] ;  /* 0x000000080e288981 */ /* 0x000f66000c1e1d00 */
[----:B------:R-:W-:-:S05]  /*10690*/  @!P0 IMAD.X R13, R20, 0x1, R33, P2 ;  /* 0x00000001140d8824 */ /* 0x000fca00010e0621 */
[----:B------:R-:W5:Y:S01]  /*106a0*/  @!P0 LDG.E.128 R36, desc[UR8][R12.64] ;  /* 0x000000080c248981 */ /* 0x000f62000c1e1d00 */
[----:B---3--:R-:W-:-:S13]  /*106b0*/  ISETP.NE.AND P0, PT, R0, 0x1, PT ;  /* 0x000000010000780c */ /* 0x008fda0003f05270 */
[----:B------:R-:W1:Y:S08]  /*106c0*/  @P0 LDC R0, c[0x0][0x42c] ;  /* 0x00010b00ff000b82 */ /* 0x000e700000000800 */
[----:B0-----:R-:W0:Y:S01]  /*106d0*/  @P0 LDC R9, c[0x0][0x430] ;  /* 0x00010c00ff090b82 */ /* 0x001e220000000800 */
[----:B------:R-:W-:Y:S02]  /*106e0*/  CS2R R32, SRZ ;  /* 0x0000000000207805 */ /* 0x000fe4000001ff00 */
[----:B------:R-:W-:Y:S01]  /*106f0*/  CS2R R34, SRZ ;  /* 0x0000000000227805 */ /* 0x000fe2000001ff00 */
[----:B------:R-:W-:-:S05]  /*10700*/  IMAD.MOV.U32 R8, RZ, RZ, R44 ;  /* 0x000000ffff087224 */ /* 0x000fca00078e002c */
[----:B------:R3:W5:Y:S02]  /*10710*/  @!P1 LDG.E.128 R32, desc[UR8][R10.64] ;  /* 0x000000080a209981 */ /* 0x000764000c1e1d00 */
[----:B---3--:R-:W-:Y:S02]  /*10720*/  IMAD.MOV.U32 R10, RZ, RZ, R124 ;  /* 0x000000ffff0a7224 */ /* 0x008fe400078e007c */
[----:B------:R-:W-:Y:S02]  /*10730*/  IMAD.MOV.U32 R11, RZ, RZ, R49 ;  /* 0x000000ffff0b7224 */ /* 0x000fe400078e0031 */
[----:B--2---:R-:W-:-:S04]  /*10740*/  IMAD R3, R3, 0x80, R230 ;  /* 0x0000008003037824 */ /* 0x004fc800078e02e6 */
[----:B------:R-:W-:-:S04]  /*10750*/  IMAD R3, R60, 0x40, R3 ;  /* 0x000000403c037824 */ /* 0x000fc800078e0203 */
[----:B-1----:R-:W-:-:S05]  /*10760*/  @P0 IMAD.HI.U32 R0, R3, R0, RZ ;  /* 0x0000000003000227 */ /* 0x002fca00078e00ff */
[----:B0-----:R-:W-:Y:S01]  /*10770*/  @P0 SHF.R.U32.HI R3, RZ, R9, R0 ;  /* 0x00000009ff030219 */ /* 0x001fe20000011600 */
        /* <DEDUP_REMOVED lines=13> */
[----:B------:R-:W-:Y:S08]  /*10850*/  BRA.DIV UR4, `(.L_x_6758) ;  /* 0x0000023a04b47947 */ /* 0x000ff0000b800000 */
.L_x_7039:
[----:B------:R-:W-:-:S03]  /*10860*/  UMOV UR4, 0xffffffff ;  /* 0xffffffff00047882 */ /* 0x000fc60000000000 */
[----:B------:R-:W-:Y:S05]  /*10870*/  BRA.DIV UR4, `(.L_x_6759) ;  /* 0x0000023a04d47947 */ /* 0x000fea000b800000 */
.L_x_7042:
[----:B------:R-:W-:-:S03]  /*10880*/  UMOV UR4, 0xffffffff ;  /* 0xffffffff00047882 */ /* 0x000fc60000000000 */
[----:B------:R-:W-:Y:S05]  /*10890*/  BRA.DIV UR4, `(.L_x_6760) ;  /* 0x0000023a04f47947 */ /* 0x000fea000b800000 */
.L_x_7045:
[----:B------:R-:W-:-:S03]  /*108a0*/  UMOV UR4, 0xffffffff ;  /* 0xffffffff00047882 */ /* 0x000fc60000000000 */
[----:B------:R-:W-:Y:S05]  /*108b0*/  BRA.DIV UR4, `(.L_x_6761) ;  /* 0x0000023e04147947 */ /* 0x000fea000b800000 */
.L_x_7048:
[----:B------:R-:W-:-:S03]  /*108c0*/  UMOV UR4, 0xffffffff ;  /* 0xffffffff00047882 */ /* 0x000fc60000000000 */
[----:B------:R-:W-:Y:S05]  /*108d0*/  BRA.DIV UR4, `(.L_x_6762) ;  /* 0x0000023e04347947 */ /* 0x000fea000b800000 */
.L_x_7051:
[----:B------:R-:W-:-:S03]  /*108e0*/  UMOV UR4, 0xffffffff ;  /* 0xffffffff00047882 */ /* 0x000fc60000000000 */
[----:B------:R-:W-:Y:S05]  /*108f0*/  BRA.DIV UR4, `(.L_x_6763) ;  /* 0x0000023e04547947 */ /* 0x000fea000b800000 */
.L_x_7054:
[----:B------:R-:W-:-:S03]  /*10900*/  UMOV UR4, 0xffffffff ;  /* 0xffffffff00047882 */ /* 0x000fc60000000000 */
[----:B------:R-:W-:Y:S05]  /*10910*/  BRA.DIV UR4, `(.L_x_6764) ;  /* 0x0000023e04747947 */ /* 0x000fea000b800000 */
.L_x_7057:
[----:B------:R-:W-:-:S03]  /*10920*/  UMOV UR4, 0xffffffff ;  /* 0xffffffff00047882 */ /* 0x000fc60000000000 */
[----:B------:R-:W-:Y:S05]  /*10930*/  BRA.DIV UR4, `(.L_x_6765) ;  /* 0x0000023e04947947 */ /* 0x000fea000b800000 */
.L_x_7060:
[----:B------:R-:W2:Y:S01]  /*10940*/  LDL R0, [R1+0x90] ;  /* 0x0000900001007983 */ /* 0x000ea20000100800 */
[----:B------:R-:W-:Y:S01]  /*10950*/  ISETP.GE.AND P0, PT, R22, R21, PT ;  /* 0x000000151600720c */ /* 0x000fe20003f06270 */
[----:B------:R-:W-:Y:S03]  /*10960*/  BSSY B1, `(.L_x_6766) ;  /* 0x000000b000017945 */ /* 0x000fe60003800000 */
[-C--:B------:R-:W-:Y:S02]  /*10970*/  ISETP.GE.OR P2, PT, R230, R57.reuse, P0 ;  /* 0x00000039e600720c */ /* 0x080fe40000746670 */
[----:B------:R-:W-:Y:S02]  /*10980*/  ISETP.GE.OR P0, PT, R46, R57, P0 ;  /* 0x000000392e00720c */ /* 0x000fe40000706670 */
[----:B--2---:R-:W-:-:S13]  /*10990*/  R2UR UR5, R0 ;  /* 0x00000000000572ca */ /* 0x004fda00000e0000 */
[----:B------:R-:W-:-:S04]  /*109a0*/  ULEA.HI UR4, UR5, UR5, URZ, 0x1 ;  /* 0x0000000505047291 */ /* 0x000fc8000f8f083f */
[----:B------:R-:W-:-:S04]  /*109b0*/  ULOP3.LUT UR4, UR4, 0xfffffffe, URZ, 0xc0, !UPT ;  /* 0xfffffffe04047892 */ /* 0x000fc8000f8ec03f */
[----:B------:R-:W-:-:S06]  /*109c0*/  UIADD3 UR4, UR5, -UR4, URZ ;  /* 0x8000000405047290 */ /* 0x000fcc000fffe03f */
[----:B------:R-:W-:-:S05]  /*109d0*/  IMAD.U32 R3, RZ, RZ, UR4 ;  /* 0x00000004ff037e24 */ /* 0x000fca000f8e00ff */
[----:B------:R-:W-:-:S04]  /*109e0*/  SHF.L.U32 R3, R3, 0x1f, RZ ;  /* 0x0000001f03037819 */ /* 0x000fc800000006ff */
[----:B------:R-:W0:Y:S02]  /*109f0*/  SYNCS.PHASECHK.TRANS64.TRYWAIT P1, [R18+URZ+0x2e800], R3 ;  /* 0x02e80003120075a7 */ /* 0x000e24000802017f */
[----:B0-----:R-:W-:Y:S05]  /*10a00*/  @!P1 BRA `(.L_x_6767) ;  /* 0x0000023c00889947 */ /* 0x001fea0003800000 */
.L_x_7061:
[----:B------:R-:W-:Y:S05]  /*10a10*/  BSYNC B1 ;  /* 0x0000000000017941 */ /* 0x000fea0003800000 */
.L_x_6766:
[----:B------:R-:W-:Y:S04]  /*10a20*/  BSSY B1, `(.L_x_6768) ;  /* 0x0000101000017945 */ /* 0x000fe80003800000 */
[----:B------:R-:W-:Y:S05]  /*10a30*/  @P2 BRA `(.L_x_6769) ;  /* 0x0000000c00fc2947 */ /* 0x000fea0003800000 */
[----:B------:R-:W2:Y:S01]  /*10a40*/  LDL R14, [R1+0x70] ;  /* 0x00007000010e7983 */ /* 0x000ea20000100800 */
[----:B0----5:R-:W-:Y:S02]  /*10a50*/  SHF.R.U32.HI R3, RZ, 0x8, R28 ;  /* 0x00000008ff037819 */ /* 0x021fe4000001161c */
[----:B------:R-:W-:Y:S02]  /*10a60*/  LOP3.LUT R0, R28, 0xff, RZ, 0xc0, !PT ;  /* 0x000000ff1c007812 */ /* 0x000fe400078ec0ff */
[----:B------:R-:W-:Y:S02]  /*10a70*/  LOP3.LUT R3, R3, 0xff, RZ, 0xc0, !PT ;  /* 0x000000ff03037812 */ /* 0x000fe400078ec0ff */
[----:B------:R-:W-:Y:S02]  /*10a80*/  SHF.R.U32.HI R5, RZ, 0x8, R29 ;  /* 0x00000008ff057819 */ /* 0x000fe4000001161d */
[----:B------:R-:W-:Y:S02]  /*10a90*/  SHF.R.U32.HI R7, RZ, 0x8, R30 ;  /* 0x00000008ff077819 */ /* 0x000fe4000001161e */
[----:B------:R-:W-:Y:S01]  /*10aa0*/  PRMT R13, R3, 0x7604, R0 ;  /* 0x00007604030d7816 */ /* 0x000fe20000000000 */
[----:B------:R-:W-:Y:S01]  /*10ab0*/  IMAD.SHL.U32 R3, R232, 0x80, RZ ;  /* 0x00000080e8037824 */ /* 0x000fe200078e00ff */
        /* <DEDUP_REMOVED lines=8> */
[----:B------:R-:W-:Y:S01]  /*10b40*/  LOP3.LUT R4, R3, 0x380, RZ, 0xc0, !PT ;  /* 0x0000038003047812 */ /* 0x000fe200078ec0ff */
[----:B------:R-:W-:Y:S01]  /*10b50*/  IMAD.IADD R3, R22, 0x1, R21 ;  /* 0x0000000116037824 */ /* 0x000fe200078e0215 */
[----:B------:R-:W-:Y:S02]  /*10b60*/  LOP3.LUT R8, R0, 0xff, RZ, 0xc0, !PT ;  /* 0x000000ff00087812 */ /* 0x000fe400078ec0ff */
[----:B------:R-:W-:Y:S02]  /*10b70*/  LOP3.LUT R5, R31, 0xff, RZ, 0xc0, !PT ;  /* 0x000000ff1f057812 */ /* 0x000fe400078ec0ff */
[----:B------:R-:W-:Y:S02]  /*10b80*/  LOP3.LUT R6, R6, 0xff, RZ, 0xc0, !PT ;  /* 0x000000ff06067812 */ /* 0x000fe400078ec0ff */
[----:B------:R-:W-:-:S02]  /*10b90*/  LOP3.LUT R0, R4, 0x70, R22, 0xf8, !PT ;  /* 0x0000007004007812 */ /* 0x000fc400078ef816 */
[----:B------:R-:W-:Y:S02]  /*10ba0*/  SHF.R.U32.HI R9, RZ, 0x3, R4 ;  /* 0x00000003ff097819 */ /* 0x000fe40000011604 */
[----:B------:R-:W-:Y:S02]  /*10bb0*/  LOP3.LUT R4, R4, 0x70, R3, 0xf8, !PT ;  /* 0x0000007004047812 */ /* 0x000fe400078ef803 */
[----:B------:R-:W-:Y:S02]  /*10bc0*/  LOP3.LUT R7, R32, 0xff, RZ, 0xc0, !PT ;  /* 0x000000ff20077812 */ /* 0x000fe400078ec0ff */
[----:B------:R-:W-:Y:S02]  /*10bd0*/  PRMT R49, R6, 0x7604, R5 ;  /* 0x0000760406317816 */ /* 0x000fe40000000005 */
[----:B------:R-:W-:Y:S02]  /*10be0*/  LOP3.LUT R3, R0, R9, RZ, 0x3c, !PT ;  /* 0x0000000900037212 */ /* 0x000fe400078e3cff */
[----:B------:R-:W-:-:S02]  /*10bf0*/  SHF.R.U32.HI R5, RZ, 0x8, R33 ;  /* 0x00000008ff057819 */ /* 0x000fc40000011621 */
[----:B------:R-:W-:Y:S02]  /*10c00*/  PRMT R51, R8, 0x7604, R7 ;  /* 0x0000760408337816 */ /* 0x000fe40000000007 */
[----:B------:R-:W-:Y:S02]  /*10c10*/  LOP3.LUT R9, R4, R9, RZ, 0x3c, !PT ;  /* 0x0000000904097212 */ /* 0x000fe400078e3cff */
[----:B------:R-:W-:Y:S02]  /*10c20*/  LOP3.LUT R8, R33, 0xff, RZ, 0xc0, !PT ;  /* 0x000000ff21087812 */ /* 0x000fe400078ec0ff */
[----:B------:R-:W-:Y:S02]  /*10c30*/  SHF.R.U32.HI R4, RZ, 0x8, R34 ;  /* 0x00000008ff047819 */ /* 0x000fe40000011622 */
[----:B------:R-:W-:Y:S02]  /*10c40*/  LOP3.LUT R10, R34, 0xff, RZ, 0xc0, !PT ;  /* 0x000000ff220a7812 */ /* 0x000fe400078ec0ff */
[----:B------:R-:W-:-:S02]  /*10c50*/  LOP3.LUT R11, R4, 0xff, RZ, 0xc0, !PT ;  /* 0x000000ff040b7812 */ /* 0x000fc400078ec0ff */
[----:B------:R-:W-:Y:S02]  /*10c60*/  SHF.R.U32.HI R47, RZ, 0x8, R35 ;  /* 0x00000008ff2f7819 */ /* 0x000fe40000011623 */
        /* <DEDUP_REMOVED lines=16> */
[----:B------:R-:W-:-:S02]  /*10d70*/  PRMT R13, R12, 0x7054, R13 ;  /* 0x000070540c0d7816 */ /* 0x000fc4000000000d */
[----:B------:R-:W-:Y:S02]  /*10d80*/  PRMT R57, R44, 0x7054, R57 ;  /* 0x000070542c397816 */ /* 0x000fe40000000039 */
[----:B------:R-:W-:Y:S02]  /*10d90*/  SHF.R.U32.HI R12, RZ, 0x10, R32 ;  /* 0x00000010ff0c7819 */ /* 0x000fe40000011620 */
[----:B------:R-:W-:Y:S02]  /*10da0*/  PRMT R55, R20, 0x7054, R55 ;  /* 0x0000705414377816 */ /* 0x000fe40000000037 */
[----:B------:R-:W-:Y:S02]  /*10db0*/  LOP3.LUT R44, R13, 0xff000000, R28, 0xf8, !PT ;  /* 0xff0000000d2c7812 */ /* 0x000fe400078ef81c */
[----:B------:R-:W-:Y:S02]  /*10dc0*/  LOP3.LUT R47, R47, 0xff000000, R30, 0xf8, !PT ;  /* 0xff0000002f2f7812 */ /* 0x000fe400078ef81e */
[----:B------:R-:W-:-:S02]  /*10dd0*/  LOP3.LUT R57, R57, 0xff000000, R35, 0xf8, !PT ;  /* 0xff00000039397812 */ /* 0x000fc400078ef823 */
[----:B------:R-:W-:Y:S02]  /*10de0*/  LOP3.LUT R12, R12, 0xff, RZ, 0xc0, !PT ;  /* 0x000000ff0c0c7812 */ /* 0x000fe400078ec0ff */
[----:B------:R-:W-:Y:S02]  /*10df0*/  LOP3.LUT R48, R55, 0xff000000, R34, 0xf8, !PT ;  /* 0xff00000037307812 */ /* 0x000fe400078ef822 */
[----:B------:R-:W-:Y:S02]  /*10e00*/  PRMT R51, R12, 0x7054, R51 ;  /* 0x000070540c337816 */ /* 0x000fe40000000033 */
[----:B------:R-:W-:Y:S02]  /*10e10*/  LOP3.LUT R49, R49, 0xff000000, R31, 0xf8, !PT ;  /* 0xff00000031317812 */ /* 0x000fe400078ef81f */
[----:B------:R-:W-:Y:S02]  /*10e20*/  LOP3.LUT R51, R51, 0xff000000, R32, 0xf8, !PT ;  /* 0xff00000033337812 */ /* 0x000fe400078ef820 */
[----:B--2---:R-:W-:-:S02]  /*10e30*/  IADD3 R0, R18, R3, R14 ;  /* 0x0000000312007210 */ /* 0x004fc40007ffe00e */
[----:B------:R-:W-:-:S03]  /*10e40*/  LOP3.LUT R3, R5, 0xff, RZ, 0xc0, !PT ;  /* 0x000000ff05037812 */ /* 0x000fc600078ec0ff */
[----:B------:R-:W0:Y:S01]  /*10e50*/  LDS.128 R4, [R0+0x1c400] ;  /* 0x01c4000000047984 */ /* 0x000e220000000c00 */
[----:B------:R-:W-:Y:S02]  /*10e60*/  PRMT R53, R3, 0x7604, R8 ;  /* 0x0000760403357816 */ /* 0x000fe40000000008 */
[----:B------:R-:W-:Y:S02]  /*10e70*/  IADD3 R3, R18, R9, R14 ;  /* 0x0000000912037210 */ /* 0x000fe40007ffe00e */
[----:B------:R-:W-:-:S03]  /*10e80*/  SHF.R.U32.HI R14, RZ, 0x10, R29 ;  /* 0x00000010ff0e7819 */ /* 0x000fc6000001161d */
[----:B------:R-:W1:Y:S01]  /*10e90*/  LDS.128 R8, [R3+0x1c400] ;  /* 0x01c4000003087984 */ /* 0x000e620000000c00 */
[----:B------:R-:W-:-:S04]  /*10ea0*/  LOP3.LUT R14, R14, 0xff, RZ, 0xc0, !PT ;  /* 0x000000ff0e0e7812 */ /* 0x000fc800078ec0ff */
[----:B------:R-:W-:Y:S02]  /*10eb0*/  PRMT R15, R14, 0x7054, R15 ;  /* 0x000070540e0f7816 */ /* 0x000fe4000000000f */
[----:B------:R-:W-:Y:S02]  /*10ec0*/  SHF.R.U32.HI R14, RZ, 0x10, R33 ;  /* 0x00000010ff0e7819 */ /* 0x000fe40000011621 */
[----:B------:R-:W-:Y:S02]  /*10ed0*/  LOP3.LUT R45, R15, 0xff000000, R29, 0xf8, !PT ;  /* 0xff0000000f2d7812 */ /* 0x000fe400078ef81d */
[----:B------:R-:W-:-:S04]  /*10ee0*/  LOP3.LUT R14, R14, 0xff, RZ, 0xc0, !PT ;  /* 0x000000ff0e0e7812 */ /* 0x000fc800078ec0ff */
[----:B------:R-:W-:-:S04]  /*10ef0*/  PRMT R53, R14, 0x7054, R53 ;  /* 0x000070540e357816 */ /* 0x000fc80000000035 */
[----:B------:R-:W-:Y:S02]  /*10f00*/  LOP3.LUT R53, R53, 0xff000000, R33, 0xf8, !PT ;  /* 0xff00000035357812 */ /* 0x000fe400078ef821 */
[----:B------:R-:W-:Y:S02]  /*10f10*/  F2FP.F16.E4M3.UNPACK_B R33, R45.H1 ;  /* 0x0000002dff21723e */ /* 0x000fe400030006ff */
[-C--:B------:R-:W-:Y:S02]  /*10f20*/  F2FP.F16.E4M3.UNPACK_B R46, R53.reuse.H1 ;  /* 0x00000035ff2e723e */ /* 0x080fe400030006ff */
[----:B------:R-:W-:Y:S01]  /*10f30*/  F2FP.F16.E4M3.UNPACK_B R53, R53 ;  /* 0x00000035ff35723e */ /* 0x000fe200020006ff */
[----:B------:R-:W-:Y:S01]  /*10f40*/  HADD2.F32 R35, -RZ, R33.H0_H0 ;  /* 0x20000021ff237230 */ /* 0x000fe20000004100 */
[----:B------:R-:W-:Y:S01]  /*10f50*/  F2FP.F16.E4M3.UNPACK_B R45, R45 ;  /* 0x0000002dff2d723e */ /* 0x000fe200020006ff */
[--C-:B------:R-:W-:Y:S02]  /*10f60*/  HADD2.F32 R55, -RZ, R46.reuse.H0_H0 ;  /* 0x2000002eff377230 */ /* 0x100fe40000004100 */
[----:B------:R-:W-:Y:S01]  /*10f70*/  HADD2.F32 R46, -RZ, R46.H1_H1 ;  /* 0x3000002eff2e7230 */ /* 0x000fe20000004100 */
[----:B0-----:R-:W-:-:S02]  /*10f80*/  F2FP.F16.E4M3.UNPACK_B R13, R5.H1 ;  /* 0x00000005ff0d723e */ /* 0x001fc400030006ff */
[-C--:B------:R-:W-:Y:S02]  /*10f90*/  F2FP.F16.E4M3.UNPACK_B R15, R7.reuse ;  /* 0x00000007ff0f723e */ /* 0x080fe400020006ff */
[----:B------:R-:W-:Y:S02]  /*10fa0*/  F2FP.F16.E4M3.UNPACK_B R20, R7.H1 ;  /* 0x00000007ff14723e */ /* 0x000fe400030006ff */
[-C--:B------:R-:W-:Y:S02]  /*10fb0*/  F2FP.F16.E4M3.UNPACK_B R7, R6.reuse ;  /* 0x00000006ff07723e */ /* 0x080fe400020006ff */
[-C--:B-1----:R-:W-:Y:S02]  /*10fc0*/  F2FP.F16.E4M3.UNPACK_B R29, R9.reuse.H1 ;  /* 0x00000009ff1d723e */ /* 0x082fe400030006ff */
[----:B------:R-:W-:Y:S01]  /*10fd0*/  F2FP.F16.E4M3.UNPACK_B R14, R6.H1 ;  /* 0x00000006ff0e723e */ /* 0x000fe200030006ff */
[----:B------:R-:W-:Y:S01]  /*10fe0*/  HADD2.F32 R6, -RZ, R13.H0_H0 ;  /* 0x2000000dff067230 */ /* 0x000fe20000004100 */
[----:B------:R-:W-:Y:S01]  /*10ff0*/  F2FP.F16.E4M3.UNPACK_B R28, R9 ;  /* 0x00000009ff1c723e */ /* 0x000fe200020006ff */
[--C-:B------:R-:W-:Y:S01]  /*11000*/  HADD2.F32 R30, -RZ, R29.reuse.H0_H0 ;  /* 0x2000001dff1e7230 */ /* 0x100fe20000004100 */
[-C--:B------:R-:W-:Y:S01]  /*11010*/  F2FP.F16.E4M3.UNPACK_B R31, R11.reuse ;  /* 0x0000000bff1f723e */ /* 0x080fe200020006ff */
[----:B------:R-:W-:Y:S01]  /*11020*/  HADD2.F32 R29, -RZ, R29.H1_H1 ;  /* 0x3000001dff1d7230 */ /* 0x000fe20000004100 */
[----:B------:R-:W-:Y:S01]  /*11030*/  F2FP.F16.E4M3.UNPACK_B R32, R11.H1 ;  /* 0x0000000bff20723e */ /* 0x000fe200030006ff */
[----:B------:R-:W-:-:S02]  /*11040*/  HADD2.F32 R13, -RZ, R13.H1_H1 ;  /* 0x3000000dff0d7230 */ /* 0x000fc40000004100 */
[C---:B------:R-:W-:Y:S01]  /*11050*/  FMUL.FTZ R34, R30.reuse, R35 ;  /* 0x000000231e227220 */ /* 0x040fe20000410000 */
[----:B------:R-:W-:Y:S01]  /*11060*/  FMUL.FTZ R59, R30, R55 ;  /* 0x000000371e3b7220 */ /* 0x000fe20000410000 */
[----:B------:R-:W-:Y:S01]  /*11070*/  F2FP.F16.E4M3.UNPACK_B R12, R5 ;  /* 0x00000005ff0c723e */ /* 0x000fe200020006ff */
[----:B------:R-:W-:Y:S01]  /*11080*/  FMUL.FTZ R52, R29, R46 ;  /* 0x0000002e1d347220 */ /* 0x000fe20000410000 */
[C---:B------:R-:W-:Y:S01]  /*11090*/  FFMA.FTZ R50, R6.reuse, R55, R34 ;  /* 0x0000003706327223 */ /* 0x040fe20000010022 */
[-C--:B------:R-:W-:Y:S01]  /*110a0*/  F2FP.F16.E4M3.UNPACK_B R11, R10.reuse ;  /* 0x0000000aff0b723e */ /* 0x080fe200020006ff */
[----:B------:R-:W-:Y:S01]  /*110b0*/  FFMA.FTZ R59, R6, R35, -R59 ;  /* 0x00000023063b7223 */ /* 0x000fe2000001083b */
[----:B------:R-:W-:Y:S01]  /*110c0*/  F2FP.F16.E4M3.UNPACK_B R30, R10.H1 ;  /* 0x0000000aff1e723e */ /* 0x000fe200030006ff */
[----:B------:R-:W-:Y:S01]  /*110d0*/  HADD2.F32 R34, -RZ, R33.H1_H1 ;  /* 0x30000021ff227230 */ /* 0x000fe20000004100 */
[-C--:B------:R-:W-:Y:S01]  /*110e0*/  F2FP.F16.E4M3.UNPACK_B R9, R8.reuse ;  /* 0x00000008ff09723e */ /* 0x080fe200020006ff */
[----:B------:R-:W-:Y:S01]  /*110f0*/  HADD2.F32 R35, -RZ, R53.H0_H0 ;  /* 0x20000035ff237230 */ /* 0x000fe20000004100 */
[----:B------:R-:W-:Y:S01]  /*11100*/  F2FP.F16.E4M3.UNPACK_B R8, R8.H1 ;  /* 0x00000008ff08723e */ /* 0x000fe200030006ff */
[----:B------:R-:W-:-:S02]  /*11110*/  HADD2.F32 R10, -RZ, R28.H0_H0 ;  /* 0x2000001cff0a7230 */ /* 0x000fc40000004100 */
        /* <DEDUP_REMOVED lines=8> */
[C---:B------:R-:W-:Y:S01]  /*111a0*/  FFMA.FTZ R34, R6.reuse, R33, -R29 ;  /* 0x0000002106227223 */ /* 0x040fe2000001081d */
[----:B------:R-:W-:Y:S01]  /*111b0*/  F2FP.F16.E4M3.UNPACK_B R33, R57.H1 ;  /* 0x00000039ff21723e */ /* 0x000fe200030006ff */
[----:B------:R-:W-:Y:S01]  /*111c0*/  FFMA.FTZ R46, R6, R35, R10 ;  /* 0x00000023062e7223 */ /* 0x000fe2000001000a */
[----:B------:R-:W-:Y:S01]  /*111d0*/  HADD2.F32 R10, -RZ, R32.H0_H0 ;  /* 0x20000020ff0a7230 */ /* 0x000fe20000004100 */
[----:B------:R-:W-:Y:S01]  /*111e0*/  F2FP.F16.E4M3.UNPACK_B R57, R57 ;  /* 0x00000039ff39723e */ /* 0x000fe200020006ff */
[----:B------:R-:W-:Y:S01]  /*111f0*/  HADD2.F32 R29, -RZ, R13.H0_H0 ;  /* 0x2000000dff1d7230 */ /* 0x000fe20000004100 */
[----:B------:R-:W-:Y:S01]  /*11200*/  F2FP.F16.E4M3.UNPACK_B R49, R49 ;  /* 0x00000031ff31723e */ /* 0x000fe200020006ff */
[----:B------:R-:W-:Y:S01]  /*11210*/  HADD2.F32 R35, -RZ, R33.H0_H0 ;  /* 0x20000021ff237230 */ /* 0x000fe20000004100 */
[-C--:B------:R-:W-:Y:S01]  /*11220*/  F2FP.F16.E4M3.UNPACK_B R5, R4.reuse ;  /* 0x00000004ff05723e */ /* 0x080fe200020006ff */
[----:B------:R-:W-:Y:S01]  /*11230*/  HADD2.F32 R6, -RZ, R20.H0_H0 ;  /* 0x20000014ff067230 */ /* 0x000fe20000004100 */
[----:B------:R-:W-:Y:S01]  /*11240*/  F2FP.F16.E4M3.UNPACK_B R4, R4.H1 ;  /* 0x00000004ff04723e */ /* 0x000fe200030006ff */
[----:B------:R-:W-:-:S02]  /*11250*/  HADD2.F32 R53, -RZ, R53.H1_H1 ;  /* 0x30000035ff357230 */ /* 0x000fc40000004100 */
[C---:B------:R-:W-:Y:S01]  /*11260*/  FMUL.FTZ R63, R10.reuse, R35 ;  /* 0x000000230a3f7220 */ /* 0x040fe20000410000 */
[----:B------:R-:W-:Y:S01]  /*11270*/  FMUL.FTZ R10, R10, R29 ;  /* 0x0000001d0a0a7220 */ /* 0x000fe20000410000 */
[----:B------:R-:W-:Y:S02]  /*11280*/  HADD2.F32 R28, -RZ, R28.H1_H1 ;  /* 0x3000001cff1c7230 */ /* 0x000fe40000004100 */
[----:B------:R-:W-:Y:S02]  /*11290*/  HADD2.F32 R45, -RZ, R45.H1_H1 ;  /* 0x3000002dff2d7230 */ /* 0x000fe40000004100 */
[C---:B------:R-:W-:Y:S01]  /*112a0*/  FFMA.FTZ R62, R6.reuse, R35, R10 ;  /* 0x00000023063e7223 */ /* 0x040fe2000001000a */
[----:B------:R-:W-:Y:S02]  /*112b0*/  HADD2.F32 R12, -RZ, R12.H1_H1 ;  /* 0x3000000cff0c7230 */ /* 0x000fe40000004100 */
[----:B------:R-:W-:Y:S01]  /*112c0*/  FFMA.FTZ R60, R6, R29, -R63 ;  /* 0x0000001d063c7223 */ /* 0x000fe2000001083f */
[----:B------:R-:W-:-:S02]  /*112d0*/  HADD2.F32 R35, -RZ, R33.H1_H1 ;  /* 0x30000021ff237230 */ /* 0x000fc40000004100 */
[C---:B------:R-:W-:Y:S01]  /*112e0*/  FMUL.FTZ R55, R28.reuse, R53 ;  /* 0x000000351c377220 */ /* 0x040fe20000410000 */
[----:B------:R-:W-:Y:S02]  /*112f0*/  HADD2.F32 R32, -RZ, R32.H1_H1 ;  /* 0x30000020ff207230 */ /* 0x000fe40000004100 */
[-C--:B------:R-:W-:Y:S01]  /*11300*/  FMUL.FTZ R28, R28, R45.reuse ;  /* 0x0000002d1c1c7220 */ /* 0x080fe20000410000 */
[----:B------:R-:W-:Y:S02]  /*11310*/  HADD2.F32 R29, -RZ, R13.H1_H1 ;  /* 0x3000000dff1d7230 */ /* 0x000fe40000004100 */
[----:B------:R-:W-:Y:S01]  /*11320*/  FFMA.FTZ R55, R12, R45, -R55 ;  /* 0x0000002d0c377223 */ /* 0x000fe20000010837 */
[----:B------:R-:W-:Y:S02]  /*11330*/  HADD2.F32 R33, -RZ, R57.H0_H0 ;  /* 0x20000039ff217230 */ /* 0x000fe40000004100 */
[----:B------:R-:W-:Y:S01]  /*11340*/  FMUL.FTZ R63, R32, R35 ;  /* 0x00000023203f7220 */ /* 0x000fe20000410000 */
[----:B------:R-:W-:-:S02]  /*11350*/  HADD2.F32 R10, -RZ, R31.H0_H0 ;  /* 0x2000001fff0a7230 */ /* 0x000fc40000004100 */
[----:B------:R-:W-:Y:S01]  /*11360*/  FFMA.FTZ R53, R12, R53, R28 ;  /* 0x000000350c357223 */ /* 0x000fe2000001001c */
[----:B------:R-:W-:Y:S02]  /*11370*/  HADD2.F32 R13, -RZ, R49.H0_H0 ;  /* 0x20000031ff0d7230 */ /* 0x000fe40000004100 */
[----:B------:R-:W-:Y:S01]  /*11380*/  FMUL.FTZ R32, R32, R29 ;  /* 0x0000001d20207220 */ /* 0x000fe20000410000 */
[----:B------:R-:W-:Y:S02]  /*11390*/  HADD2.F32 R20, -RZ, R20.H1_H1 ;  /* 0x30000014ff147230 */ /* 0x000fe40000004100 */
[C---:B------:R-:W-:Y:S01]  /*113a0*/  FMUL.FTZ R45, R10.reuse, R33 ;  /* 0x000000210a2d7220 */ /* 0x040fe20000410000 */
[----:B------:R-:W-:Y:S02]  /*113b0*/  HADD2.F32 R6, -RZ, R15.H0_H0 ;  /* 0x2000000fff067230 */ /* 0x000fe40000004100 */
[----:B------:R-:W-:Y:S01]  /*113c0*/  FMUL.FTZ R10, R10, R13 ;  /* 0x0000000d0a0a7220 */ /* 0x000fe20000410000 */
[----:B------:R-:W-:Y:S01]  /*113d0*/  F2FP.F16.E4M3.UNPACK_B R28, R51.H1 ;  /* 0x00000033ff1c723e */ /* 0x000fe200030006ff */
        /* <DEDUP_REMOVED lines=8> */
[----:B------:R-:W-:Y:S01]  /*11460*/  HADD2.F32 R31, -RZ, R31.H1_H1 ;  /* 0x3000001fff1f7230 */ /* 0x000fe20000004100 */
[----:B------:R-:W-:Y:S01]  /*11470*/  F2FP.F16.E4M3.UNPACK_B R44, R44 ;  /* 0x0000002cff2c723e */ /* 0x000fe200020006ff */
[----:B------:R-:W-:Y:S02]  /*11480*/  HADD2.F32 R29, -RZ, R28.H0_H0 ;  /* 0x2000001cff1d7230 */ /* 0x000fe40000004100 */
        /* <DEDUP_REMOVED lines=8> */
[----:B------:R-:W-:Y:S02]  /*11510*/  HADD2.F32 R8, -RZ, R8.H1_H1 ;  /* 0x30000008ff087230 */ /* 0x000fe40000004100 */
[C---:B------:R-:W-:Y:S01]  /*11520*/  FFMA.FTZ R63, R15.reuse, R32, R33 ;  /* 0x000000200f3f7223 */ /* 0x040fe20000010021 */
[----:B------:R-:W-:Y:S01]  /*11530*/  FFMA.FTZ R57, R15, R20, -R58 ;  /* 0x000000140f397223 */ /* 0x000fe2000001083a */
[----:B------:R-:W-:Y:S01]  /*11540*/  FFMA.FTZ R32, R6, R29, R10 ;  /* 0x0000001d06207223 */ /* 0x000fe2000001000a */
[----:B------:R-:W-:-:S02]  /*11550*/  HADD2.F32 R29, -RZ, R28.H1_H1 ;  /* 0x3000001cff1d7230 */ /* 0x000fc40000004100 */
[----:B------:R-:W-:Y:S01]  /*11560*/  FFMA.FTZ R20, R6, R13, -R31 ;  /* 0x0000000d06147223 */ /* 0x000fe2000001081f */
[----:B------:R-:W-:Y:S01]  /*11570*/  HADD2.F32 R13, -RZ, R12.H1_H1 ;  /* 0x3000000cff0d7230 */ /* 0x000fe20000004100 */
[----:B------:R-:W-:Y:S01]  /*11580*/  F2FP.F16.E4M3.UNPACK_B R10, R48.H1 ;  /* 0x00000030ff0a723e */ /* 0x000fe200030006ff */
[----:B------:R-:W-:Y:S02]  /*11590*/  HADD2.F32 R4, -RZ, R4.H1_H1 ;  /* 0x30000004ff047230 */ /* 0x000fe40000004100 */
[C---:B------:R-:W-:Y:S01]  /*115a0*/  FMUL.FTZ R31, R8.reuse, R29 ;  /* 0x0000001d081f7220 */ /* 0x040fe20000410000 */
[----:B------:R-:W-:Y:S02]  /*115b0*/  HADD2.F32 R15, -RZ, R51.H0_H0 ;  /* 0x20000033ff0f7230 */ /* 0x000fe40000004100 */
[-C--:B------:R-:W-:Y:S01]  /*115c0*/  FMUL.FTZ R8, R8, R13.reuse ;  /* 0x0000000d08087220 */ /* 0x080fe20000410000 */
[----:B------:R-:W-:Y:S02]  /*115d0*/  HADD2.F32 R6, -RZ, R9.H0_H0 ;  /* 0x20000009ff067230 */ /* 0x000fe40000004100 */
[----:B------:R-:W-:Y:S01]  /*115e0*/  FFMA.FTZ R33, R4, R13, -R31 ;  /* 0x0000000d04217223 */ /* 0x000fe2000001081f */
[----:B------:R-:W-:-:S02]  /*115f0*/  HADD2.F32 R13, -RZ, R44.H0_H0 ;  /* 0x2000002cff0d7230 */ /* 0x000fc40000004100 */
[----:B------:R-:W-:Y:S01]  /*11600*/  FFMA.FTZ R35, R4, R29, R8 ;  /* 0x0000001d04237223 */ /* 0x000fe20000010008 */
[----:B------:R-:W-:Y:S02]  /*11610*/  HADD2.F32 R8, -RZ, R51.H1_H1 ;  /* 0x30000033ff087230 */ /* 0x000fe40000004100 */
[C---:B------:R-:W-:Y:S01]  /*11620*/  FMUL.FTZ R29, R6.reuse, R15 ;  /* 0x0000000f061d7220 */ /* 0x040fe20000410000 */
[----:B------:R-:W-:Y:S02]  /*11630*/  HADD2.F32 R9, -RZ, R9.H1_H1 ;  /* 0x30000009ff097230 */ /* 0x000fe40000004100 */
[----:B------:R-:W-:Y:S01]  /*11640*/  FMUL.FTZ R31, R6, R13 ;  /* 0x0000000d061f7220 */ /* 0x000fe20000410000 */
[--C-:B------:R-:W-:Y:S01]  /*11650*/  HADD2.F32 R4, -RZ, R5.reuse.H0_H0 ;  /* 0x20000005ff047230 */ /* 0x100fe20000004100 */
[----:B------:R-:W-:Y:S01]  /*11660*/  F2FP.F16.E4M3.UNPACK_B R48, R48 ;  /* 0x00000030ff30723e */ /* 0x000fe200020006ff */
[----:B------:R-:W-:Y:S02]  /*11670*/  HADD2.F32 R44, -RZ, R44.H1_H1 ;  /* 0x3000002cff2c7230 */ /* 0x000fe40000004100 */
[----:B------:R-:W-:Y:S01]  /*11680*/  FMUL.FTZ R6, R9, R8 ;  /* 0x0000000809067220 */ /* 0x000fe20000410000 */
[----:B------:R-:W-:-:S02]  /*11690*/  HADD2.F32 R5, -RZ, R5.H1_H1 ;  /* 0x30000005ff057230 */ /* 0x000fc40000004100 */
[C---:B------:R-:W-:Y:S01]  /*116a0*/  FFMA.FTZ R29, R4.reuse, R13, -R29 ;  /* 0x0000000d041d7223 */ /* 0x040fe2000001081d */
[----:B------:R-:W-:Y:S01]  /*116b0*/  FFMA.FTZ R31, R4, R15, R31 ;  /* 0x0000000f041f7223 */ /* 0x000fe2000001001f */
[-C--:B------:R-:W-:Y:S01]  /*116c0*/  F2FP.F16.E4M3.UNPACK_B R4, R47.reuse.H1 ;  /* 0x0000002fff04723e */ /* 0x080fe200030006ff */
[-C--:B------:R-:W-:Y:S01]  /*116d0*/  FMUL.FTZ R9, R9, R44.reuse ;  /* 0x0000002c09097220 */ /* 0x080fe20000410000 */
[C---:B------:R-:W-:Y:S01]  /*116e0*/  FFMA.FTZ R44, R5.reuse, R44, -R6 ;  /* 0x0000002c052c7223 */ /* 0x040fe20000010806 */
[----:B------:R-:W-:Y:S01]  /*116f0*/  HADD2.F32 R13, -RZ, R10.H0_H0 ;  /* 0x2000000aff0d7230 */ /* 0x000fe20000004100 */
[----:B------:R-:W-:Y:S01]  /*11700*/  F2FP.F16.E4M3.UNPACK_B R47, R47 ;  /* 0x0000002fff2f723e */ /* 0x000fe200020006ff */
[----:B------:R-:W-:Y:S02]  /*11710*/  HADD2.F32 R6, -RZ, R30.H0_H0 ;  /* 0x2000001eff067230 */ /* 0x000fe40000004100 */
[----:B------:R-:W-:Y:S01]  /*11720*/  FFMA.FTZ R12, R5, R8, R9 ;  /* 0x00000008050c7223 */ /* 0x000fe20000010009 */
[----:B------:R-:W-:-:S02]  /*11730*/  HADD2.F32 R5, -RZ, R4.H0_H0 ;  /* 0x20000004ff057230 */ /* 0x000fc40000004100 */
[----:B------:R-:W-:Y:S02]  /*11740*/  HADD2.F32 R9, -RZ, R4.H1_H1 ;  /* 0x30000004ff097230 */ /* 0x000fe40000004100 */
[C---:B------:R-:W-:Y:S01]  /*11750*/  FMUL.FTZ R45, R6.reuse, R13 ;  /* 0x0000000d062d7220 */ /* 0x040fe20000410000 */
[----:B------:R-:W-:Y:S02]  /*11760*/  HADD2.F32 R4, -RZ, R14.H0_H0 ;  /* 0x2000000eff047230 */ /* 0x000fe40000004100 */
[-C--:B------:R-:W-:Y:S01]  /*11770*/  FMUL.FTZ R49, R6, R5.reuse ;  /* 0x0000000506317220 */ /* 0x080fe20000410000 */
[----:B------:R-:W-:Y:S02]  /*11780*/  HADD2.F32 R15, -RZ, R10.H1_H1 ;  /* 0x3000000aff0f7230 */ /* 0x000fe40000004100 */
[----:B------:R-:W-:Y:S02]  /*11790*/  HADD2.F32 R30, -RZ, R30.H1_H1 ;  /* 0x3000001eff1e7230 */ /* 0x000fe40000004100 */
[----:B------:R-:W-:Y:S01]  /*117a0*/  FFMA.FTZ R45, R4, R5, -R45 ;  /* 0x00000005042d7223 */ /* 0x000fe2000001082d */
[----:B------:R-:W-:-:S02]  /*117b0*/  HADD2.F32 R14, -RZ, R14.H1_H1 ;  /* 0x3000000eff0e7230 */ /* 0x000fc40000004100 */
[----:B------:R-:W-:Y:S01]  /*117c0*/  FFMA.FTZ R49, R4, R13, R49 ;  /* 0x0000000d04317223 */ /* 0x000fe20000010031 */
[--C-:B------:R-:W-:Y:S02]  /*117d0*/  HADD2.F32 R6, -RZ, R47.reuse.H0_H0 ;  /* 0x2000002fff067230 */ /* 0x100fe40000004100 */
[C---:B------:R-:W-:Y:S01]  /*117e0*/  FMUL.FTZ R5, R30.reuse, R15 ;  /* 0x0000000f1e057220 */ /* 0x040fe20000410000 */
[-C--:B------:R-:W-:Y:S01]  /*117f0*/  FMUL.FTZ R30, R30, R9.reuse ;  /* 0x000000091e1e7220 */ /* 0x080fe20000410000 */
[----:B------:R-:W-:Y:S02]  /*11800*/  HADD2.F32 R8, -RZ, R47.H1_H1 ;  /* 0x3000002fff087230 */ /* 0x000fe40000004100 */
[C---:B------:R-:W-:Y:S01]  /*11810*/  FFMA.FTZ R28, R14.reuse, R9, -R5 ;  /* 0x000000090e1c7223 */ /* 0x040fe20000010805 */
[----:B------:R-:W-:Y:S02]  /*11820*/  HADD2.F32 R9, -RZ, R48.H0_H0 ;  /* 0x20000030ff097230 */ /* 0x000fe40000004100 */
[----:B------:R-:W-:Y:S01]  /*11830*/  FFMA.FTZ R30, R14, R15, R30 ;  /* 0x0000000f0e1e7223 */ /* 0x000fe2000001001e */
[----:B------:R-:W-:-:S02]  /*11840*/  HADD2.F32 R5, -RZ, R11.H0_H0 ;  /* 0x2000000bff057230 */ /* 0x000fc40000004100 */
[----:B------:R-:W-:Y:S01]  /*11850*/  HADD2.F32 R48, -RZ, R48.H1_H1 ;  /* 0x30000030ff307230 */ /* 0x000fe20000004100 */
[----:B------:R-:W-:Y:S01]  /*11860*/  F2FP.SATFINITE.E4M3.F32.PACK_AB_MERGE_C R28, R28, R45, RZ ;  /* 0x0000002d1c1c723e */ /* 0x000fe200048070ff */
[----:B------:R-:W-:Y:S02]  /*11870*/  HADD2.F32 R11, -RZ, R11.H1_H1 ;  /* 0x3000000bff0b7230 */ /* 0x000fe40000004100 */
[CC--:B------:R-:W-:Y:S01]  /*11880*/  FMUL.FTZ R13, R5.reuse, R9.reuse ;  /* 0x00000009050d7220 */ /* 0x0c0fe20000410000 */
[--C-:B------:R-:W-:Y:S02]  /*11890*/  HADD2.F32 R4, -RZ, R7.reuse.H0_H0 ;  /* 0x20000007ff047230 */ /* 0x100fe40000004100 */
[----:B------:R-:W-:Y:S01]  /*118a0*/  FMUL.FTZ R10, R5, R6 ;  /* 0x00000006050a7220 */ /* 0x000fe20000410000 */
        /* <DEDUP_REMOVED lines=24> */
.L_x_6769:
[----:B------:R-:W-:Y:S05]  /*11a30*/  BSYNC B1 ;  /* 0x0000000000017941 */ /* 0x000fea0003800000 */
.L_x_6768:
[----:B------:R-:W-:Y:S05]  /*11a40*/  @P0 BRA `(.L_x_6755) ;  /* 0x0000000c00d80947 */ /* 0x000fea0003800000 */
[----:B-1----:R-:W2:Y:S04]  /*11a50*/  LDL R10, [R1+0x74] ;  /* 0x00007400010a7983 */ /* 0x002ea80000100800 */
[----:B------:R-:W3:Y:S01]  /*11a60*/  LDL R56, [R1+0x94] ;  /* 0x0000940001387983 */ /* 0x000ee20000100800 */
[----:B-----5:R-:W-:Y:S01]  /*11a70*/  SHF.R.U32.HI R4, RZ, 0x8, R37 ;  /* 0x00000008ff047819 */ /* 0x020fe20000011625 */
[----:B------:R-:W-:Y:S01]  /*11a80*/  VIADD R8, R230, 0x40 ;  /* 0x00000040e6087836 */ /* 0x000fe20000000000 */
[----:B------:R-:W-:Y:S01]  /*11a90*/  SHF.R.U32.HI R0, RZ, 0x8, R36 ;  /* 0x00000008ff007819 */ /* 0x000fe20000011624 */
[----:B------:R-:W-:Y:S01]  /*11aa0*/  IMAD.IADD R21, R22, 0x1, R21 ;  /* 0x0000000116157824 */ /* 0x000fe200078e0215 */
[----:B------:R-:W-:Y:S02]  /*11ab0*/  LOP3.LUT R5, R37, 0xff, RZ, 0xc0, !PT ;  /* 0x000000ff25057812 */ /* 0x000fe400078ec0ff */
[----:B------:R-:W-:-:S02]  /*11ac0*/  LOP3.LUT R4, R4, 0xff, RZ, 0xc0, !PT ;  /* 0x000000ff04047812 */ /* 0x000fc400078ec0ff */
[----:B0-----:R-:W-:Y:S02]  /*11ad0*/  LOP3.LUT R3, R36, 0xff, RZ, 0xc0, !PT ;  /* 0x000000ff24037812 */ /* 0x001fe400078ec0ff */
[----:B------:R-:W-:Y:S02]  /*11ae0*/  LOP3.LUT R0, R0, 0xff, RZ, 0xc0, !PT ;  /* 0x000000ff00007812 */ /* 0x000fe400078ec0ff */
[----:B------:R-:W-:Y:S01]  /*11af0*/  PRMT R12, R4, 0x7604, R5 ;  /* 0x00007604040c7816 */ /* 0x000fe20000000005 */
[----:B------:R-:W-:Y:S01]  /*11b00*/  IMAD.SHL.U32 R5, R8, 0x80, RZ ;  /* 0x0000008008057824 */ /* 0x000fe200078e00ff */
[----:B------:R-:W-:Y:S02]  /*11b10*/  PRMT R13, R0, 0x7604, R3 ;  /* 0x00007604000d7816 */ /* 0x000fe40000000003 */
[----:B------:R-:W-:Y:S02]  /*11b20*/  SHF.R.U32.HI R3, RZ, 0x8, R39 ;  /* 0x00000008ff037819 */ /* 0x000fe40000011627 */
[----:B------:R-:W-:-:S02]  /*11b30*/  SHF.R.U32.HI R0, RZ, 0x8, R40 ;  /* 0x00000008ff007819 */ /* 0x000fc40000011628 */
[----:B------:R-:W-:Y:S02]  /*11b40*/  LOP3.LUT R8, R5, 0x380, RZ, 0xc0, !PT ;  /* 0x0000038005087812 */ /* 0x000fe400078ec0ff */
[----:B------:R-:W-:Y:S02]  /*11b50*/  LOP3.LUT R4, R39, 0xff, RZ, 0xc0, !PT ;  /* 0x000000ff27047812 */ /* 0x000fe400078ec0ff */
[----:B------:R-:W-:Y:S02]  /*11b60*/  LOP3.LUT R3, R3, 0xff, RZ, 0xc0, !PT ;  /* 0x000000ff03037812 */ /* 0x000fe400078ec0ff */
[----:B------:R-:W-:Y:S02]  /*11b70*/  LOP3.LUT R5, R0, 0xff, RZ, 0xc0, !PT ;  /* 0x000000ff00057812 */ /* 0x000fe400078ec0ff */
[----:B------:R-:W-:Y:S02]  /*11b80*/  LOP3.LUT R0, R8, 0x70, R21, 0xf8, !PT ;  /* 0x0000007008007812 */ /* 0x000fe400078ef815 */
[----:B------:R-:W-:-:S02]  /*11b90*/  SHF.R.U32.HI R9, RZ, 0x3, R8 ;  /* 0x00000003ff097819 */ /* 0x000fc40000011608 */
[----:B------:R-:W-:Y:S02]  /*11ba0*/  SHF.R.U32.HI R6, RZ, 0x8, R38 ;  /* 0x00000008ff067819 */ /* 0x000fe40000011626 */
[----:B------:R-:W-:Y:S02]  /*11bb0*/  PRMT R14, R3, 0x7604, R4 ;  /* 0x00007604030e7816 */ /* 0x000fe40000000004 */
[----:B------:R-:W-:Y:S02]  /*11bc0*/  LOP3.LUT R3, R0, R9, RZ, 0x3c, !PT ;  /* 0x0000000900037212 */ /* 0x000fe400078e3cff */
[----:B------:R-:W-:Y:S02]  /*11bd0*/  LOP3.LUT R7, R38, 0xff, RZ, 0xc0, !PT ;  /* 0x000000ff26077812 */ /* 0x000fe400078ec0ff */
[----:B------:R-:W-:Y:S02]  /*11be0*/  LOP3.LUT R6, R6, 0xff, RZ, 0xc0, !PT ;  /* 0x000000ff06067812 */ /* 0x000fe400078ec0ff */
[----:B------:R-:W-:-:S02]  /*11bf0*/  SHF.R.U32.HI R8, RZ, 0x8, R41 ;  /* 0x00000008ff087819 */ /* 0x000fc40000011629 */
[----:B------:R-:W-:Y:S02]  /*11c00*/  PRMT R15, R6, 0x7604, R7 ;  /* 0x00007604060f7816 */ /* 0x000fe40000000007 */
[----:B------:R-:W-:Y:S02]  /*11c10*/  LOP3.LUT R6, R40, 0xff, RZ, 0xc0, !PT ;  /* 0x000000ff28067812 */ /* 0x000fe400078ec0ff */
[----:B------:R-:W-:Y:S02]  /*11c20*/  SHF.R.U32.HI R30, RZ, 0x8, R43 ;  /* 0x00000008ff1e7819 */ /* 0x000fe4000001162b */
[----:B------:R-:W-:Y:S02]  /*11c30*/  PRMT R29, R5, 0x7604, R6 ;  /* 0x00007604051d7816 */ /* 0x000fe40000000006 */
[----:B------:R-:W-:Y:S02]  /*11c40*/  LOP3.LUT R20, R41, 0xff, RZ, 0xc0, !PT ;  /* 0x000000ff29147812 */ /* 0x000fe400078ec0ff */
[----:B------:R-:W-:-:S02]  /*11c50*/  LOP3.LUT R31, R43, 0xff, RZ, 0xc0, !PT ;  /* 0x000000ff2b1f7812 */ /* 0x000fc400078ec0ff */
[----:B------:R-:W-:Y:S02]  /*11c60*/  LOP3.LUT R30, R30, 0xff, RZ, 0xc0, !PT ;  /* 0x000000ff1e1e7812 */ /* 0x000fe400078ec0ff */
[----:B------:R-:W-:Y:S02]  /*11c70*/  SHF.R.U32.HI R21, RZ, 0x8, R42 ;  /* 0x00000008ff157819 */ /* 0x000fe4000001162a */
[----:B------:R-:W-:Y:S02]  /*11c80*/  PRMT R30, R30, 0x7604, R31 ;  /* 0x000076041e1e7816 */ /* 0x000fe4000000001f */
[----:B------:R-:W-:Y:S02]  /*11c90*/  SHF.R.U32.HI R31, RZ, 0x10, R41 ;  /* 0x00000010ff1f7819 */ /* 0x000fe40000011629 */
[----:B------:R-:W-:Y:S02]  /*11ca0*/  LOP3.LUT R28, R42, 0xff, RZ, 0xc0, !PT ;  /* 0x000000ff2a1c7812 */ /* 0x000fe400078ec0ff */
[----:B------:R-:W-:Y:S01]  /*11cb0*/  LOP3.LUT R21, R21, 0xff, RZ, 0xc0, !PT ;  /* 0x000000ff15157812 */ /* 0x000fe200078ec0ff */
[----:B------:R-:W-:Y:S01]  /*11cc0*/  IMAD.U32 R31, R31, 0x10000, RZ ;  /* 0x000100001f1f7824 */ /* 0x000fe200078e00ff */
[----:B------:R-:W-:-:S02]  /*11cd0*/  LOP3.LUT R13, R13, 0xff0000, R36, 0xf8, !PT ;  /* 0x00ff00000d0d7812 */ /* 0x000fc400078ef824 */
[----:B------:R-:W-:Y:S02]  /*11ce0*/  PRMT R35, R21, 0x7604, R28 ;  /* 0x0000760415237816 */ /* 0x000fe4000000001c */
[----:B------:R-:W-:Y:S02]  /*11cf0*/  SHF.R.U32.HI R21, RZ, 0x10, R39 ;  /* 0x00000010ff157819 */ /* 0x000fe40000011627 */
[----:B------:R-:W-:Y:S02]  /*11d00*/  LOP3.LUT R29, R29, 0xff0000, R40, 0xf8, !PT ;  /* 0x00ff00001d1d7812 */ /* 0x000fe400078ef828 */
[----:B------:R-:W-:Y:S01]  /*11d10*/  LOP3.LUT R35, R35, 0xff0000, R42, 0xf8, !PT ;  /* 0x00ff000023237812 */ /* 0x000fe200078ef82a */
[----:B------:R-:W-:Y:S01]  /*11d20*/  IMAD.U32 R21, R21, 0x10000, RZ ;  /* 0x0001000015157824 */ /* 0x000fe200078e00ff */
[----:B------:R-:W-:Y:S02]  /*11d30*/  SHF.R.U32.HI R45, RZ, 0x10, R43 ;  /* 0x00000010ff2d7819 */ /* 0x000fe4000001162b */
        /* <DEDUP_REMOVED lines=8> */
[----:B--2---:R-:W-:Y:S02]  /*11dc0*/  IADD3 R0, R18, R3, R10 ;  /* 0x0000000312007210 */ /* 0x004fe40007ffe00a */
[----:B------:R-:W-:Y:S01]  /*11dd0*/  LOP3.LUT R3, R8, 0xff, RZ, 0xc0, !PT ;  /* 0x000000ff08037812 */ /* 0x000fe200078ec0ff */
[----:B---3--:R-:W0:Y:S03]  /*11de0*/  LDS.128 R4, [R56+0x1c400] ;  /* 0x01c4000038047984 */ /* 0x008e260000000c00 */
[----:B------:R-:W-:Y:S01]  /*11df0*/  PRMT R20, R3, 0x7604, R20 ;  /* 0x0000760403147816 */ /* 0x000fe20000000014 */
[----:B------:R-:W1:Y:S01]  /*11e00*/  LDS.128 R8, [R0+0x1c400] ;  /* 0x01c4000000087984 */ /* 0x000e620000000c00 */
[----:B------:R-:W-:-:S02]  /*11e10*/  SHF.R.U32.HI R3, RZ, 0x10, R37 ;  /* 0x00000010ff037819 */ /* 0x000fc40000011625 */
[----:B------:R-:W-:Y:S02]  /*11e20*/  LOP3.LUT R33, R20, 0xff0000, R31, 0xf8, !PT ;  /* 0x00ff000014217812 */ /* 0x000fe400078ef81f */
[----:B------:R-:W-:Y:S01]  /*11e30*/  LOP3.LUT R31, R13, 0xff000000, R36, 0xf8, !PT ;  /* 0xff0000000d1f7812 */ /* 0x000fe200078ef824 */
[----:B------:R-:W-:-:S05]  /*11e40*/  IMAD.U32 R3, R3, 0x10000, RZ ;  /* 0x0001000003037824 */ /* 0x000fca00078e00ff */
[----:B------:R-:W-:-:S04]  /*11e50*/  LOP3.LUT R3, R12, 0xff0000, R3, 0xf8, !PT ;  /* 0x00ff00000c037812 */ /* 0x000fc800078ef803 */
[----:B------:R-:W-:Y:S02]  /*11e60*/  LOP3.LUT R36, R3, 0xff000000, R37, 0xf8, !PT ;  /* 0xff00000003247812 */ /* 0x000fe400078ef825 */
[----:B------:R-:W-:Y:S02]  /*11e70*/  LOP3.LUT R37, R29, 0xff000000, R40, 0xf8, !PT ;  /* 0xff0000001d257812 */ /* 0x000fe400078ef828 */
[----:B------:R-:W-:Y:S02]  /*11e80*/  LOP3.LUT R40, R33, 0xff000000, R41, 0xf8, !PT ;  /* 0xff00000021287812 */ /* 0x000fe400078ef829 */
[----:B------:R-:W-:Y:S02]  /*11e90*/  F2FP.F16.E4M3.UNPACK_B R32, R36 ;  /* 0x00000024ff20723e */ /* 0x000fe400020006ff */
[-C--:B------:R-:W-:Y:S02]  /*11ea0*/  F2FP.F16.E4M3.UNPACK_B R35, R40.reuse ;  /* 0x00000028ff23723e */ /* 0x080fe400020006ff */
[----:B------:R-:W-:Y:S01]  /*11eb0*/  F2FP.F16.E4M3.UNPACK_B R40, R40.H1 ;  /* 0x00000028ff28723e */ /* 0x000fe200030006ff */
[----:B------:R-:W-:Y:S01]  /*11ec0*/  HADD2.F32 R33, -RZ, R32.H0_H0 ;  /* 0x20000020ff217230 */ /* 0x000fe20000004100 */
[----:B------:R-:W-:Y:S01]  /*11ed0*/  F2FP.F16.E4M3.UNPACK_B R36, R36.H1 ;  /* 0x00000024ff24723e */ /* 0x000fe200030006ff */
[----:B------:R-:W-:Y:S01]  /*11ee0*/  HADD2.F32 R39, -RZ, R35.H0_H0 ;  /* 0x20000023ff277230 */ /* 0x000fe20000004100 */
[----:B0-----:R-:W-:-:S02]  /*11ef0*/  F2FP.F16.E4M3.UNPACK_B R12, R5 ;  /* 0x00000005ff0c723e */ /* 0x001fc400020006ff */
[----:B------:R-:W-:Y:S02]  /*11f00*/  F2FP.F16.E4M3.UNPACK_B R14, R7 ;  /* 0x00000007ff0e723e */ /* 0x000fe400020006ff */
[----:B-1----:R-:W-:Y:S02]  /*11f10*/  F2FP.F16.E4M3.UNPACK_B R20, R9 ;  /* 0x00000009ff14723e */ /* 0x002fe400020006ff */
[----:B------:R-:W-:Y:S02]  /*11f20*/  F2FP.F16.E4M3.UNPACK_B R15, R7.H1 ;  /* 0x00000007ff0f723e */ /* 0x000fe400030006ff */
[-C--:B------:R-:W-:Y:S01]  /*11f30*/  F2FP.F16.E4M3.UNPACK_B R7, R6.reuse ;  /* 0x00000006ff07723e */ /* 0x080fe200020006ff */
[----:B------:R-:W-:Y:S01]  /*11f40*/  HADD2.F32 R28, -RZ, R20.H0_H0 ;  /* 0x20000014ff1c7230 */ /* 0x000fe20000004100 */
[----:B------:R-:W-:Y:S01]  /*11f50*/  F2FP.F16.E4M3.UNPACK_B R13, R6.H1 ;  /* 0x00000006ff0d723e */ /* 0x000fe200030006ff */
[----:B------:R-:W-:Y:S01]  /*11f60*/  HADD2.F32 R6, -RZ, R12.H0_H0 ;  /* 0x2000000cff067230 */ /* 0x000fe20000004100 */
[----:B------:R-:W-:Y:S01]  /*11f70*/  F2FP.F16.E4M3.UNPACK_B R21, R9.H1 ;  /* 0x00000009ff15723e */ /* 0x000fe200030006ff */
[----:B------:R-:W-:-:S02]  /*11f80*/  HADD2.F32 R20, -RZ, R20.H1_H1 ;  /* 0x30000014ff147230 */ /* 0x000fc40000004100 */
[C---:B------:R-:W-:Y:S01]  /*11f90*/  FMUL.FTZ R44, R28.reuse, R33 ;  /* 0x000000211c2c7220 */ /* 0x040fe20000410000 */
[----:B------:R-:W-:Y:S01]  /*11fa0*/  FMUL.FTZ R41, R28, R39 ;  /* 0x000000271c297220 */ /* 0x000fe20000410000 */
[----:B------:R-:W-:Y:S01]  /*11fb0*/  F2FP.F16.E4M3.UNPACK_B R29, R11 ;  /* 0x0000000bff1d723e */ /* 0x000fe200020006ff */
[----:B------:R-:W-:Y:S02]  /*11fc0*/  HADD2.F32 R12, -RZ, R12.H1_H1 ;  /* 0x3000000cff0c7230 */ /* 0x000fe40000004100 */
[C---:B------:R-:W-:Y:S01]  /*11fd0*/  FFMA.FTZ R44, R6.reuse, R39, R44 ;  /* 0x00000027062c7223 */ /* 0x040fe2000001002c */
[----:B------:R-:W-:Y:S01]  /*11fe0*/  FFMA.FTZ R43, R6, R33, -R41 ;  /* 0x00000021062b7223 */ /* 0x000fe20000010829 */
[----:B------:R-:W-:Y:S01]  /*11ff0*/  HADD2.F32 R39, -RZ, R35.H1_H1 ;  /* 0x30000023ff277230 */ /* 0x000fe20000004100 */
[----:B------:R-:W-:Y:S01]  /*12000*/  F2FP.F16.E4M3.UNPACK_B R30, R11.H1 ;  /* 0x0000000bff1e723e */ /* 0x000fe200030006ff */
[----:B------:R-:W-:Y:S01]  /*12010*/  HADD2.F32 R33, -RZ, R32.H1_H1 ;  /* 0x30000020ff217230 */ /* 0x000fe20000004100 */
[-C--:B------:R-:W-:Y:S01]  /*12020*/  F2FP.F16.E4M3.UNPACK_B R11, R10.reuse ;  /* 0x0000000aff0b723e */ /* 0x080fe200020006ff */
[----:B------:R-:W-:Y:S01]  /*12030*/  HADD2.F32 R41, -RZ, R40.H0_H0 ;  /* 0x20000028ff297230 */ /* 0x000fe20000004100 */
[----:B------:R-:W-:Y:S01]  /*12040*/  F2FP.F16.E4M3.UNPACK_B R28, R10.H1 ;  /* 0x0000000aff1c723e */ /* 0x000fe200030006ff */
[----:B------:R-:W-:Y:S01]  /*12050*/  HADD2.F32 R10, -RZ, R21.H0_H0 ;  /* 0x20000015ff0a7230 */ /* 0x000fe20000004100 */
[----:B------:R-:W-:Y:S01]  /*12060*/  F2FP.F16.E4M3.UNPACK_B R5, R5.H1 ;  /* 0x00000005ff05723e */ /* 0x000fe200030006ff */
[----:B------:R-:W-:Y:S01]  /*12070*/  FMUL.FTZ R47, R20, R39 ;  /* 0x00000027142f7220 */ /* 0x000fe20000410000 */
[----:B------:R-:W-:-:S02]  /*12080*/  HADD2.F32 R35, -RZ, R36.H0_H0 ;  /* 0x20000024ff237230 */ /* 0x000fc40000004100 */
[----:B------:R-:W-:Y:S01]  /*12090*/  FMUL.FTZ R20, R20, R33 ;  /* 0x0000002114147220 */ /* 0x000fe20000410000 */
[----:B------:R-:W-:Y:S01]  /*120a0*/  FMUL.FTZ R49, R10, R41 ;  /* 0x000000290a317220 */ /* 0x000fe20000410000 */
[----:B------:R-:W-:Y:S02]  /*120b0*/  HADD2.F32 R6, -RZ, R5.H0_H0 ;  /* 0x20000005ff067230 */ /* 0x000fe40000004100 */
[C---:B------:R-:W-:Y:S01]  /*120c0*/  FFMA.FTZ R46, R12.reuse, R33, -R47 ;  /* 0x000000210c2e7223 */ /* 0x040fe2000001082f */
[----:B------:R-:W-:Y:S01]  /*120d0*/  FFMA.FTZ R39, R12, R39, R20 ;  /* 0x000000270c277223 */ /* 0x000fe20000010014 */
[----:B------:R-:W-:Y:S01]  /*120e0*/  FMUL.FTZ R10, R10, R35 ;  /* 0x000000230a0a7220 */ /* 0x000fe20000410000 */
        /* <DEDUP_REMOVED lines=41> */
[----:B------:R-:W-:Y:S01]  /*12380*/  FFMA.FTZ R51, R14, R20, R29 ;  /* 0x000000140e337223 */ /* 0x000fe2000001001d */
[----:B------:R-:W-:Y:S01]  /*12390*/  FFMA.FTZ R53, R5, R21, R6 ;  /* 0x0000001505357223 */ /* 0x000fe20000010006 */
[-C--:B------:R-:W-:Y:S01]  /*123a0*/  F2FP.F16.E4M3.UNPACK_B R14, R37.reuse.H1 ;  /* 0x00000025ff0e723e */ /* 0x080fe200030006ff */
[----:B------:R-:W-:Y:S01]  /*123b0*/  HADD2.F32 R38, -RZ, R38.H1_H1 ;  /* 0x30000026ff267230 */ /* 0x000fe20000004100 */
[----:B------:R-:W-:Y:S01]  /*123c0*/  F2FP.F16.E4M3.UNPACK_B R37, R37 ;  /* 0x00000025ff25723e */ /* 0x000fe200020006ff */
[----:B------:R-:W-:Y:S01]  /*123d0*/  HADD2.F32 R45, -RZ, R45.H1_H1 ;  /* 0x3000002dff2d7230 */ /* 0x000fe20000004100 */
[----:B------:R-:W-:Y:S01]  /*123e0*/  F2FP.F16.E4M3.UNPACK_B R31, R31 ;  /* 0x0000001fff1f723e */ /* 0x000fe200020006ff */
[----:B------:R-:W-:-:S02]  /*123f0*/  HADD2.F32 R30, -RZ, R30.H1_H1 ;  /* 0x3000001eff1e7230 */ /* 0x000fc40000004100 */
[----:B------:R-:W-:Y:S02]  /*12400*/  HADD2.F32 R6, -RZ, R8.H0_H0 ;  /* 0x20000008ff067230 */ /* 0x000fe40000004100 */
[----:B------:R-:W-:Y:S02]  /*12410*/  HADD2.F32 R12, -RZ, R10.H0_H0 ;  /* 0x2000000aff0c7230 */ /* 0x000fe40000004100 */
[C---:B------:R-:W-:Y:S01]  /*12420*/  FMUL.FTZ R32, R30.reuse, R45 ;  /* 0x0000002d1e207220 */ /* 0x040fe20000410000 */
[----:B------:R-:W-:Y:S02]  /*12430*/  HADD2.F32 R15, -RZ, R15.H1_H1 ;  /* 0x3000000fff0f7230 */ /* 0x000fe40000004100 */
[----:B------:R-:W-:Y:S01]  /*12440*/  FMUL.FTZ R54, R30, R38 ;  /* 0x000000261e367220 */ /* 0x000fe20000410000 */
[----:B------:R-:W-:Y:S02]  /*12450*/  HADD2.F32 R20, -RZ, R14.H0_H0 ;  /* 0x2000000eff147230 */ /* 0x000fe40000004100 */
[----:B------:R-:W-:Y:S01]  /*12460*/  FMUL.FTZ R21, R6, R12 ;  /* 0x0000000c06157220 */ /* 0x000fe20000410000 */
[----:B------:R-:W-:-:S02]  /*12470*/  HADD2.F32 R5, -RZ, R4.H0_H0 ;  /* 0x20000004ff057230 */ /* 0x000fc40000004100 */
[C---:B------:R-:W-:Y:S01]  /*12480*/  FFMA.FTZ R55, R15.reuse, R38, -R32 ;  /* 0x000000260f377223 */ /* 0x040fe20000010820 */
[----:B------:R-:W-:Y:S01]  /*12490*/  FFMA.FTZ R54, R15, R45, R54 ;  /* 0x0000002d0f367223 */ /* 0x000fe20000010036 */
[----:B------:R-:W-:Y:S02]  /*124a0*/  HADD2.F32 R8, -RZ, R8.H1_H1 ;  /* 0x30000008ff087230 */ /* 0x000fe40000004100 */
[-C--:B------:R-:W-:Y:S01]  /*124b0*/  FMUL.FTZ R30, R6, R20.reuse ;  /* 0x00000014061e7220 */ /* 0x080fe20000410000 */
[C---:B------:R-:W-:Y:S01]  /*124c0*/  FFMA.FTZ R29, R5.reuse, R20, R21 ;  /* 0x00000014051d7223 */ /* 0x040fe20000010015 */
[----:B------:R-:W-:Y:S02]  /*124d0*/  HADD2.F32 R21, -RZ, R14.H1_H1 ;  /* 0x3000000eff157230 */ /* 0x000fe40000004100 */
[----:B------:R-:W-:Y:S02]  /*124e0*/  HADD2.F32 R15, -RZ, R10.H1_H1 ;  /* 0x3000000aff0f7230 */ /* 0x000fe40000004100 */
[----:B------:R-:W-:Y:S01]  /*124f0*/  FFMA.FTZ R30, R5, R12, -R30 ;  /* 0x0000000c051e7223 */ /* 0x000fe2000001081e */
[----:B------:R-:W-:-:S02]  /*12500*/  HADD2.F32 R4, -RZ, R4.H1_H1 ;  /* 0x30000004ff047230 */ /* 0x000fc40000004100 */
[C---:B------:R-:W-:Y:S01]  /*12510*/  FMUL.FTZ R33, R8.reuse, R21 ;  /* 0x0000001508217220 */ /* 0x040fe20000410000 */
[----:B------:R-:W-:Y:S02]  /*12520*/  HADD2.F32 R5, -RZ, R9.H0_H0 ;  /* 0x20000009ff057230 */ /* 0x000fe40000004100 */
[-C--:B------:R-:W-:Y:S01]  /*12530*/  FMUL.FTZ R6, R8, R15.reuse ;  /* 0x0000000f08067220 */ /* 0x080fe20000410000 */
[--C-:B------:R-:W-:Y:S02]  /*12540*/  HADD2.F32 R8, -RZ, R37.reuse.H0_H0 ;  /* 0x20000025ff087230 */ /* 0x100fe40000004100 */
[C---:B------:R-:W-:Y:S01]  /*12550*/  FFMA.FTZ R33, R4.reuse, R15, -R33 ;  /* 0x0000000f04217223 */ /* 0x040fe20000010821 */
[----:B------:R-:W-:Y:S02]  /*12560*/  HADD2.F32 R10, -RZ, R37.H1_H1 ;  /* 0x30000025ff0a7230 */ /* 0x000fe40000004100 */
[----:B------:R-:W-:Y:S01]  /*12570*/  FFMA.FTZ R32, R4, R21, R6 ;  /* 0x0000001504207223 */ /* 0x000fe20000010006 */
[----:B------:R-:W-:-:S02]  /*12580*/  HADD2.F32 R6, -RZ, R31.H0_H0 ;  /* 0x2000001fff067230 */ /* 0x000fc40000004100 */
[C---:B------:R-:W-:Y:S01]  /*12590*/  FMUL.FTZ R15, R5.reuse, R8 ;  /* 0x00000008050f7220 */ /* 0x040fe20000410000 */
[----:B------:R-:W-:Y:S01]  /*125a0*/  HADD2.F32 R4, -RZ, R3.H0_H0 ;  /* 0x20000003ff047230 */ /* 0x000fe20000004100 */
[----:B------:R-:W-:Y:S01]  /*125b0*/  F2FP.F16.E4M3.UNPACK_B R12, R42.H1 ;  /* 0x0000002aff0c723e */ /* 0x000fe200030006ff */
[----:B------:R-:W-:Y:S02]  /*125c0*/  HADD2.F32 R9, -RZ, R9.H1_H1 ;  /* 0x30000009ff097230 */ /* 0x000fe40000004100 */
[-C--:B------:R-:W-:Y:S01]  /*125d0*/  FMUL.FTZ R5, R5, R6.reuse ;  /* 0x0000000605057220 */ /* 0x080fe20000410000 */
[----:B------:R-:W-:Y:S02]  /*125e0*/  HADD2.F32 R3, -RZ, R3.H1_H1 ;  /* 0x30000003ff037230 */ /* 0x000fe40000004100 */
[C---:B------:R-:W-:Y:S01]  /*125f0*/  FFMA.FTZ R15, R4.reuse, R6, -R15 ;  /* 0x00000006040f7223 */ /* 0x040fe2000001080f */
[----:B------:R-:W-:Y:S02]  /*12600*/  HADD2.F32 R6, -RZ, R31.H1_H1 ;  /* 0x3000001fff067230 */ /* 0x000fe40000004100 */
[----:B------:R-:W-:Y:S01]  /*12610*/  FMUL.FTZ R20, R9, R10 ;  /* 0x0000000a09147220 */ /* 0x000fe20000410000 */
[----:B------:R-:W-:Y:S01]  /*12620*/  FFMA.FTZ R14, R4, R8, R5 ;  /* 0x00000008040e7223 */ /* 0x000fe20000010005 */
[----:B------:R-:W-:Y:S01]  /*12630*/  F2FP.F16.E4M3.UNPACK_B R5, R34.H1 ;  /* 0x00000022ff05723e */ /* 0x000fe200030006ff */
        /* <DEDUP_REMOVED lines=55> */
.L_x_6755:
[----:B------:R-:W-:Y:S05]  /*129b0*/  BSYNC B0 ;  /* 0x0000000000007941 */ /* 0x000fea0003800000 */
.L_x_6735:
        /* <DEDUP_REMOVED lines=8> */
.L_x_6732:
[----:B0---4-:R-:W4:Y:S02]  /*12a40*/  LDL R0, [R1+0x6c] ;  /* 0x00006c0001007983 */ /* 0x011f240000100800 */
[----:B----4-:R-:W-:-:S13]  /*12a50*/  R2UR UR4, R0 ;  /* 0x00000000000472ca */ /* 0x010fda00000e0000 */
[----:B------:R-:W-:-:S05]  /*12a60*/  IMAD.U32 R0, RZ, RZ, UR4 ;  /* 0x00000004ff007e24 */ /* 0x000fca000f8e00ff */
[----:B------:R-:W-:-:S13]  /*12a70*/  ISETP.NE.AND P0, PT, R0, 0x3, PT ;  /* 0x000000030000780c */ /* 0x000fda0003f05270 */
[----:B------:R-:W-:Y:S05]  /*12a80*/  @!P0 BRA `(.L_x_6770) ;  /* 0x0000000000048947 */ /* 0x000fea0003800000 */
[----:B------:R-:W-:Y:S01]  /*12a90*/  BPT.TRAP 0x1 ;  /* 0x000000040000795c */ /* 0x000fe20000300000 */
.L_x_6770:
[----:B------:R-:W-:Y:S01]  /*12aa0*/  IMAD R0, R231, 0x8, R18 ;  /* 0x00000008e7007824 */ /* 0x000fe200078e0212 */
[----:B--23--:R-:W-:-:S04]  /*12ab0*/  SHF.L.U32 R5, R234, 0x1f, RZ ;  /* 0x0000001fea057819 */ /* 0x00cfc800000006ff */
[----:B------:R0:W2:Y:S01]  /*12ac0*/  SYNCS.PHASECHK.TRANS64.TRYWAIT P1, [R0+URZ+0x2e830], R5 ;  /* 0x02e83005000075a7 */ /* 0x0000a2000802017f */
[----:B------:R-:W-:Y:S05]  /*12ad0*/  @!P0 BRA `(.L_x_6771) ;  /* 0x0000000000048947 */ /* 0x000fea0003800000 */
[----:B------:R-:W-:Y:S01]  /*12ae0*/  BPT.TRAP 0x1 ;  /* 0x000000040000795c */ /* 0x000fe20000300000 */
.L_x_6771:
[C---:B------:R-:W-:Y:S02]  /*12af0*/  LOP3.LUT R3, R27.reuse, 0xffffff80, RZ, 0xc0, !PT ;  /* 0xffffff801b037812 */ /* 0x040fe400078ec0ff */
[----:B------:R-:W-:-:S03]  /*12b00*/  LEA.HI R27, R27, R24, RZ, 0x1 ;  /* 0x000000181b1b7211 */ /* 0x000fc600078f08ff */
[----:B------:R-:W-:Y:S01]  /*12b10*/  IMAD.IADD R26, R26, 0x1, -R3 ;  /* 0x000000011a1a7824 */ /* 0x000fe200078e0a03 */
[----:B------:R-:W-:-:S04]  /*12b20*/  LOP3.LUT R27, R27, 0x3fffffe, RZ, 0xc0, !PT ;  /* 0x03fffffe1b1b7812 */ /* 0x000fc800078ec0ff */
[----:B------:R-:W-:Y:S01]  /*12b30*/  SHF.R.S32.HI R7, RZ, 0x1f, R26 ;  /* 0x0000001fff077819 */ /* 0x000fe2000001141a */
[----:B------:R-:W-:-:S03]  /*12b40*/  IMAD.IADD R27, R24, 0x1, -R27 ;  /* 0x00000001181b7824 */ /* 0x000fc600078e0a1b */
[CC--:B------:R-:W-:Y:S02]  /*12b50*/  LEA.HI R3, R7.reuse, R26.reuse, RZ, 0x2 ;  /* 0x0000001a07037211 */ /* 0x0c0fe400078f10ff */
[----:B------:R-:W-:Y:S02]  /*12b60*/  LEA.HI R7, R7, R26, RZ, 0x5 ;  /* 0x0000001a07077211 */ /* 0x000fe400078f28ff */
[--C-:B------:R-:W-:Y:S02]  /*12b70*/  SHF.R.S32.HI R4, RZ, 0x2, R3.reuse ;  /* 0x00000002ff047819 */ /* 0x100fe40000011403 */
[----:B------:R-:W-:Y:S02]  /*12b80*/  SHF.R.S32.HI R3, RZ, 0x1f, R3 ;  /* 0x0000001fff037819 */ /* 0x000fe40000011403 */
[----:B------:R-:W-:Y:S02]  /*12b90*/  SHF.R.S32.HI R7, RZ, 0x5, R7 ;  /* 0x00000005ff077819 */ /* 0x000fe40000011407 */
[----:B------:R-:W-:-:S04]  /*12ba0*/  LEA.HI R3, R3, R4, RZ, 0x3 ;  /* 0x0000000403037211 */ /* 0x000fc800078f18ff */
[----:B-----5:R-:W-:Y:S01]  /*12bb0*/  LOP3.LUT R9, R3, 0xfffffff8, RZ, 0xc0, !PT ;  /* 0xfffffff803097812 */ /* 0x020fe200078ec0ff */
[----:B------:R-:W-:-:S04]  /*12bc0*/  VIADD R3, R18, 0x20400 ;  /* 0x0002040012037836 */ /* 0x000fc80000000000 */
[----:B------:R-:W-:Y:S01]  /*12bd0*/  IMAD.IADD R4, R4, 0x1, -R9 ;  /* 0x0000000104047824 */ /* 0x000fe200078e0a09 */
[----:B------:R-:W-:-:S03]  /*12be0*/  SHF.R.U32.HI R3, RZ, 0x4, R3 ;  /* 0x00000004ff037819 */ /* 0x000fc60000011603 */
[----:B------:R-:W-:Y:S01]  /*12bf0*/  IMAD R4, R7, 0x10, R4 ;  /* 0x0000001007047824 */ /* 0x000fe200078e0204 */
[----:B------:R-:W-:Y:S01]  /*12c00*/  LOP3.LUT R3, R3, 0x3fff, RZ, 0xc0, !PT ;  /* 0x00003fff03037812 */ /* 0x000fe200078ec0ff */
[----:B--2---:R-:W-:Y:S06]  /*12c10*/  @P1 BRA `(.L_x_6772) ;  /* 0x0000000000081947 */ /* 0x004fec0003800000 */
[----:B------:R-:W2:Y:S02]  /*12c20*/  SYNCS.PHASECHK.TRANS64.TRYWAIT P1, [R0+URZ+0x2e830], R5 ;  /* 0x02e83005000075a7 */ /* 0x000ea4000802017f */
[----:B--2---:R-:W-:Y:S05]  /*12c30*/  @!P1 BRA `(.L_x_6773) ;  /* 0x0000021c00109947 */ /* 0x004fea0003800000 */
.L_x_6772:
[----:B------:R-:W3:Y:S01]  /*12c40*/  S2R R6, SR_TID.X ;  /* 0x0000000000067919 */ /* 0x000ee20000002100 */
[----:B------:R-:W-:Y:S01]  /*12c50*/  LOP3.LUT R3, R3, 0x10000, RZ, 0xfc, !PT ;  /* 0x0001000003037812 */ /* 0x000fe200078efcff */
[----:B------:R-:W-:Y:S05]  /*12c60*/  WARPSYNC.ALL ;  /* 0x0000000000007948 */ /* 0x000fea0003800000 */
[----:B------:R4:W-:Y:S01]  /*12c70*/  STL [R1+0x48], R3 ;  /* 0x0000480301007387 */ /* 0x0009e20000100800 */
[----:B------:R-:W-:Y:S01]  /*12c80*/  IMAD R233, R27, 0x40, R4 ;  /* 0x000000401be97824 */ /* 0x000fe200078e0204 */
[----:B---3--:R-:W-:-:S04]  /*12c90*/  LOP3.LUT R6, R6, 0x7f, RZ, 0xc0, !PT ;  /* 0x0000007f06067812 */ /* 0x008fc800078ec0ff */
[----:B------:R-:W-:Y:S01]  /*12ca0*/  ISETP.NE.AND P1, PT, R6, RZ, PT ;  /* 0x000000ff0600720c */ /* 0x000fe20003f25270 */
[----:B------:R-:W-:Y:S01]  /*12cb0*/  IMAD R4, R231, 0x700, R3 ;  /* 0x00000700e7047824 */ /* 0x000fe200078e0203 */
[----:B------:R-:W3:Y:S03]  /*12cc0*/  LDL.LU R138, [R1+0x5c] ;  /* 0x00005c00018a7983 */ /* 0x000ee60000300800 */
[----:B------:R-:W-:Y:S02]  /*12cd0*/  VIADD R8, R4, 0x200 ;  /* 0x0000020004087836 */ /* 0x000fe40000000000 */
[----:B0-2---:R-:W-:Y:S02]  /*12ce0*/  IMAD.MOV.U32 R5, RZ, RZ, 0x40000040 ;  /* 0x40000040ff057424 */ /* 0x005fe400078e00ff */
[----:B------:R-:W-:Y:S01]  /*12cf0*/  IMAD.MOV.U32 R9, RZ, RZ, 0x40000040 ;  /* 0x40000040ff097424 */ /* 0x000fe200078e00ff */
[----:B------:R-:W-:-:S02]  /*12d00*/  R2UR UR14, R8 ;  /* 0x00000000080e72ca */ /* 0x000fc400000e0000 */
[C---:B------:R-:W-:Y:S01]  /*12d10*/  R2UR UR6, R4.reuse ;  /* 0x00000000040672ca */ /* 0x040fe200000e0000 */
[----:B------:R-:W-:Y:S01]  /*12d20*/  WARPGROUP.ARRIVE ;  /* 0x00000000000079c5 */ /* 0x000fe20000000000 */
[----:B------:R-:W-:Y:S01]  /*12d30*/  LOP3.LUT R8, R25, 0x10000, RZ, 0xfc, !PT ;  /* 0x0001000019087812 */ /* 0x000fe200078efcff */
[----:B------:R-:W-:Y:S01]  /*12d40*/  VIADD R6, R4, 0x100 ;  /* 0x0000010004067836 */ /* 0x000fe20000000000 */
[----:B------:R-:W-:Y:S01]  /*12d50*/  R2UR UR7, R5 ;  /* 0x00000000050772ca */ /* 0x000fe200000e0000 */
[----:B------:R-:W-:Y:S01]  /*12d60*/  IMAD.MOV.U32 R7, RZ, RZ, 0x40000040 ;  /* 0x40000040ff077424 */ /* 0x000fe200078e00ff */
[----:B------:R-:W-:Y:S01]  /*12d70*/  R2UR UR4, R8 ;  /* 0x00000000080472ca */ /* 0x000fe200000e0000 */
[C---:B------:R-:W-:Y:S01]  /*12d80*/  VIADD R10, R4.reuse, 0x300 ;  /* 0x00000300040a7836 */ /* 0x040fe20000000000 */
[----:B------:R-:W-:Y:S01]  /*12d90*/  R2UR UR5, R9 ;  /* 0x00000000090572ca */ /* 0x000fe200000e0000 */
[----:B------:R-:W-:Y:S01]  /*12da0*/  IMAD.MOV.U32 R11, RZ, RZ, 0x40000040 ;  /* 0x40000040ff0b7424 */ /* 0x000fe200078e00ff */
[----:B------:R-:W2:Y:S01]  /*12db0*/  LDL R194, [R1+0x18] ;  /* 0x0000180001c27983 */ /* 0x000ea20000100800 */
[----:B------:R-:W-:-:S02]  /*12dc0*/  VIADD R12, R4, 0x600 ;  /* 0x00000600040c7836 */ /* 0x000fc40000000000 */
[----:B------:R-:W-:Y:S01]  /*12dd0*/  IMAD.MOV.U32 R13, RZ, RZ, 0x40000040 ;  /* 0x40000040ff0d7424 */ /* 0x000fe200078e00ff */
[----:B------:R-:W5:Y:S01]  /*12de0*/  LDL R192, [R1+0x1c] ;  /* 0x00001c0001c07983 */ /* 0x000f620000100800 */
[----:B-1----:R-:W-:Y:S02]  /*12df0*/  VIADD R14, R4, 0x204 ;  /* 0x00000204040e7836 */ /* 0x002fe40000000000 */
[----:B------:R-:W-:Y:S01]  /*12e00*/  IMAD.MOV.U32 R15, RZ, RZ, 0x40000040 ;  /* 0x40000040ff0f7424 */ /* 0x000fe200078e00ff */
[----:B------:R-:W5:Y:S03]  /*12e10*/  LDL R141, [R1+0x44] ;  /* 0x00004400018d7983 */ /* 0x000f660000100800 */
[----:B------:R-:W-:Y:S01]  /*12e20*/  QGMMA.64x32x32.F32.E4M3.E4M3 R120, gdesc[UR4], RZ, !UPT, gsb0 ;  /* 0x00600000047879f3 */ /* 0x000fe2000c0008ff */
[----:B------:R-:W-:Y:S02]  /*12e30*/  R2UR UR10, R6 ;  /* 0x00000000060a72ca */ /* 0x000fe400000e0000 */
[----:B------:R-:W-:-:S02]  /*12e40*/  R2UR UR11, R7 ;  /* 0x00000000070b72ca */ /* 0x000fc400000e0000 */
[----:B------:R-:W-:Y:S02]  /*12e50*/  R2UR UR8, R8 ;  /* 0x00000000080872ca */ /* 0x000fe400000e0000 */
[----:B------:R-:W-:Y:S01]  /*12e60*/  R2UR UR9, R9 ;  /* 0x00000000090972ca */ /* 0x000fe200000e0000 */
[----:B------:R-:W-:Y:S02]  /*12e70*/  WARPGROUP.DEPBAR.LE gsb0, 0x0 ;  /* 0x00008000000079c5 */ /* 0x000fe40000010000 */
[----:B------:R-:W-:-:S10]  /*12e80*/  WARPGROUP.ARRIVE ;  /* 0x00000000000079c5 */ /* 0x000fd40000000000 */
[----:B------:R-:W-:Y:S01]  /*12e90*/  QGMMA.64x32x32.F32.E4M3.E4M3 R104, gdesc[UR8], RZ, !UPT, gsb0 ;  /* 0x00600000086879f3 */ /* 0x000fe2000c0008ff */
[C---:B------:R-:W-:Y:S02]  /*12ea0*/  R2UR UR15, R9.reuse ;  /* 0x00000000090f72ca */ /* 0x040fe400000e0000 */
[----:B------:R-:W-:Y:S02]  /*12eb0*/  R2UR UR12, R8 ;  /* 0x00000000080c72ca */ /* 0x000fe400000e0000 */
[----:B------:R-:W-:Y:S01]  /*12ec0*/  R2UR UR13, R9 ;  /* 0x00000000090d72ca */ /* 0x000fe200000e0000 */
[----:B------:R-:W-:Y:S02]  /*12ed0*/  WARPGROUP.DEPBAR.LE gsb0, 0x0 ;  /* 0x00008000000079c5 */ /* 0x000fe40000010000 */
[----:B------:R-:W-:-:S10]  /*12ee0*/  WARPGROUP.ARRIVE ;  /* 0x00000000000079c5 */ /* 0x000fd40000000000 */
[----:B------:R-:W-:Y:S01]  /*12ef0*/  QGMMA.64x32x32.F32.E4M3.E4M3 R88, gdesc[UR12], RZ, !UPT, gsb0 ;  /* 0x006000000c5879f3 */ /* 0x000fe2000c0008ff */
[----:B------:R-:W-:Y:S02]  /*12f00*/  R2UR UR18, R10 ;  /* 0x000000000a1272ca */ /* 0x000fe400000e0000 */
[----:B------:R-:W-:Y:S02]  /*12f10*/  R2UR UR19, R11 ;  /* 0x000000000b1372ca */ /* 0x000fe400000e0000 */
[----:B------:R-:W-:Y:S02]  /*12f20*/  R2UR UR16, R8 ;  /* 0x00000000081072ca */ /* 0x000fe400000e0000 */
[----:B------:R-:W-:Y:S01]  /*12f30*/  R2UR UR17, R9 ;  /* 0x00000000091172ca */ /* 0x000fe200000e0000 */
[----:B------:R-:W-:Y:S02]  /*12f40*/  WARPGROUP.DEPBAR.LE gsb0, 0x0 ;  /* 0x00008000000079c5 */ /* 0x000fe40000010000 */
[----:B------:R-:W-:-:S10]  /*12f50*/  WARPGROUP.ARRIVE ;  /* 0x00000000000079c5 */ /* 0x000fd40000000000 */
[----:B------:R-:W-:Y:S01]  /*12f60*/  QGMMA.64x32x32.F32.E4M3.E4M3 R72, gdesc[UR16], RZ, !UPT, gsb0 ;  /* 0x00600000104879f3 */ /* 0x000fe2000c0008ff */
[----:B------:R-:W-:Y:S01]  /*12f70*/  VIADD R6, R4, 0x400 ;  /* 0x0000040004067836 */ /* 0x000fe20000000000 */
        /* <DEDUP_REMOVED lines=19> */
[----:B------:R-:W-:Y:S02]  /*130b0*/  VIADD R10, R4, 0x102 ;  /* 0x00000102040a7836 */ /* 0x000fe40000000000 */
[----:B------:R-:W-:Y:S01]  /*130c0*/  IMAD.MOV.U32 R11, RZ, RZ, 0x40000040 ;  /* 0x40000040ff0b7424 */ /* 0x000fe200078e00ff */
[----:B------:R-:W-:-:S02]  /*130d0*/  WARPGROUP.DEPBAR.LE gsb0, 0x0 ;  /* 0x00008000000079c5 */ /* 0x000fc40000010000 */
[----:B------:R-:W-:-:S07]  /*130e0*/  WARPGROUP.ARRIVE ;  /* 0x00000000000079c5 */ /* 0x000fce0000000000 */
[----:B------:R-:W-:Y:S01]  /*130f0*/  QGMMA.64x32x32.F32.E4M3.E4M3 R24, gdesc[UR28], RZ, !UPT, gsb0 ;  /* 0x006000001c1879f3 */ /* 0x000fe2000c0008ff */
[----:B------:R-:W-:Y:S01]  /*13100*/  R2UR UR10, R10 ;  /* 0x000000000a0a72ca */ /* 0x000fe200000e0000 */
[C---:B------:R-:W-:Y:S01]  /*13110*/  VIADD R10, R4.reuse, 0x402 ;  /* 0x00000402040a7836 */ /* 0x040fe20000000000 */
[----:B------:R-:W-:Y:S01]  /*13120*/  R2UR UR11, R11 ;  /* 0x000000000b0b72ca */ /* 0x000fe200000e0000 */
[----:B------:R-:W-:Y:S02]  /*13130*/  IMAD.MOV.U32 R11, RZ, RZ, 0x40000040 ;  /* 0x40000040ff0b7424 */ /* 0x000fe400078e00ff */
[----:B------:R-:W-:Y:S01]  /*13140*/  VIADD R6, R4, 0x2 ;  /* 0x0000000204067836 */ /* 0x000fe20000000000 */
[----:B------:R-:W-:Y:S01]  /*13150*/  R2UR UR22, R10 ;  /* 0x000000000a1672ca */ /* 0x000fe200000e0000 */
[----:B------:R-:W-:Y:S01]  /*13160*/  IMAD.MOV.U32 R7, RZ, RZ, 0x40000040 ;  /* 0x40000040ff077424 */ /* 0x000fe200078e00ff */
[----:B------:R-:W-:Y:S01]  /*13170*/  R2UR UR23, R11 ;  /* 0x000000000b1772ca */ /* 0x000fe200000e0000 */
[----:B------:R-:W-:-:S02]  /*13180*/  VIADD R10, R8, 0x2 ;  /* 0x00000002080a7836 */ /* 0x000fc40000000000 */
[----:B------:R-:W-:Y:S01]  /*13190*/  IMAD.MOV.U32 R11, RZ, RZ, 0x40000040 ;  /* 0x40000040ff0b7424 */ /* 0x000fe200078e00ff */
        /* <DEDUP_REMOVED lines=9> */
[----:B------:R-:W-:Y:S01]  /*13230*/  VIADD R12, R4, 0x202 ;  /* 0x00000202040c7836 */ /* 0x000fe20000000000 */
[----:B------:R-:W-:Y:S02]  /*13240*/  WARPGROUP.DEPBAR.LE gsb0, 0x0 ;  /* 0x00008000000079c5 */ /* 0x000fe40000010000 */
[----:B------:R-:W-:-:S09]  /*13250*/  WARPGROUP.ARRIVE ;  /* 0x00000000000079c5 */ /* 0x000fd20000000000 */
[----:B------:R-:W-:Y:S01]  /*13260*/  QGMMA.64x32x32.F32.E4M3.E4M3 R104, gdesc[UR8], R104, gsb0 ;  /* 0x00600000086879f3 */ /* 0x000fe20008000868 */
        /* <DEDUP_REMOVED lines=8> */
[----:B------:R-:W-:Y:S02]  /*132f0*/  VIADD R6, R4, 0x302 ;  /* 0x0000030204067836 */ /* 0x000fe40000000000 */
[----:B------:R-:W-:Y:S01]  /*13300*/  IMAD.MOV.U32 R7, RZ, RZ, 0x40000040 ;  /* 0x40000040ff077424 */ /* 0x000fe200078e00ff */
[----:B------:R-:W-:Y:S02]  /*13310*/  R2UR UR16, R10 ;  /* 0x000000000a1072ca */ /* 0x000fe400000e0000 */
[----:B------:R-:W-:Y:S02]  /*13320*/  R2UR UR18, R6 ;  /* 0x00000000061272ca */ /* 0x000fe400000e0000 */
[----:B------:R-:W-:Y:S02]  /*13330*/  R2UR UR19, R7 ;  /* 0x00000000071372ca */ /* 0x000fe400000e0000 */
[----:B------:R-:W-:Y:S01]  /*13340*/  R2UR UR17, R11 ;  /* 0x000000000b1172ca */ /* 0x000fe200000e0000 */
[----:B------:R-:W-:-:S02]  /*13350*/  WARPGROUP.DEPBAR.LE gsb0, 0x0 ;  /* 0x00008000000079c5 */ /* 0x000fc40000010000 */
        /* <DEDUP_REMOVED lines=22> */
[----:B------:R-:W-:-:S02]  /*134c0*/  VIADD R6, R4, 0x4 ;  /* 0x0000000404067836 */ /* 0x000fc40000000000 */
[----:B------:R-:W-:Y:S01]  /*134d0*/  IMAD.MOV.U32 R7, RZ, RZ, 0x40000040 ;  /* 0x40000040ff077424 */ /* 0x000fe200078e00ff */
[----:B------:R-:W-:Y:S02]  /*134e0*/  WARPGROUP.DEPBAR.LE gsb0, 0x0 ;  /* 0x00008000000079c5 */ /* 0x000fe40000010000 */
[----:B------:R-:W-:-:S07]  /*134f0*/  WARPGROUP.ARRIVE ;  /* 0x00000000000079c5 */ /* 0x000fce0000000000 */
[----:B------:R-:W-:Y:S01]  /*13500*/  QGMMA.64x32x32.F32.E4M3.E4M3 R24, gdesc[UR28], R24, gsb0 ;  /* 0x006000001c1879f3 */ /* 0x000fe20008000818 */
[----:B------:R-:W-:Y:S01]  /*13510*/  R2UR UR6, R6 ;  /* 0x00000000060672ca */ /* 0x000fe200000e0000 */
[----:B------:R-:W-:Y:S01]  /*13520*/  VIADD R6, R4, 0x304 ;  /* 0x0000030404067836 */ /* 0x000fe20000000000 */
[----:B------:R-:W-:Y:S01]  /*13530*/  R2UR UR7, R7 ;  /* 0x00000000070772ca */ /* 0x000fe200000e0000 */
[----:B------:R-:W-:-:S03]  /*13540*/  IMAD.MOV.U32 R7, RZ, RZ, 0x40000040 ;  /* 0x40000040ff077424 */ /* 0x000fc600078e00ff */
[----:B------:R-:W-:Y:S01]  /*13550*/  R2UR UR18, R6 ;  /* 0x00000000061272ca */ /* 0x000fe200000e0000 */
[----:B------:R-:W-:Y:S01]  /*13560*/  VIADD R6, R8, 0x4 ;  /* 0x0000000408067836 */ /* 0x000fe20000000000 */
[----:B------:R-:W-:Y:S01]  /*13570*/  R2UR UR19, R7 ;  /* 0x00000000071372ca */ /* 0x000fe200000e0000 */
[----:B------:R-:W-:-:S03]  /*13580*/  IMAD.MOV.U32 R7, RZ, RZ, 0x40000040 ;  /* 0x40000040ff077424 */ /* 0x000fc600078e00ff */
        /* <DEDUP_REMOVED lines=50> */
[----:B------:R-:W-:Y:S01]  /*138b0*/  VIADD R12, R4, 0x6 ;  /* 0x00000006040c7836 */ /* 0x000fe20000000000 */
[----:B------:R-:W-:-:S02]  /*138c0*/  WARPGROUP.DEPBAR.LE gsb0, 0x0 ;  /* 0x00008000000079c5 */ /* 0x000fc40000010000 */
[----:B------:R-:W-:-:S09]  /*138d0*/  WARPGROUP.ARRIVE ;  /* 0x00000000000079c5 */ /* 0x000fd20000000000 */
[----:B------:R-:W-:Y:S01]  /*138e0*/  QGMMA.64x32x32.F32.E4M3.E4M3 R24, gdesc[UR28], R24, gsb0 ;  /* 0x006000001c1879f3 */ /* 0x000fe20008000818 */
[----:B------:R-:W-:Y:S01]  /*138f0*/  R2UR UR6, R12 ;  /* 0x000000000c0672ca */ /* 0x000fe200000e0000 */
[C---:B------:R-:W-:Y:S02]  /*13900*/  VIADD R14, R4.reuse, 0x106 ;  /* 0x00000106040e7836 */ /* 0x040fe40000000000 */
[C---:B------:R-:W-:Y:S02]  /*13910*/  VIADD R20, R4.reuse, 0x206 ;  /* 0x0000020604147836 */ /* 0x040fe40000000000 */
[----:B------:R-:W-:Y:S01]  /*13920*/  VIADD R12, R4, 0x306 ;  /* 0x00000306040c7836 */ /* 0x000fe20000000000 */
[----:B------:R-:W-:Y:S01]  /*13930*/  R2UR UR10, R14 ;  /* 0x000000000e0a72ca */ /* 0x000fe200000e0000 */
[----:B------:R-:W-:Y:S01]  /*13940*/  VIADD R14, R4, 0x406 ;  /* 0x00000406040e7836 */ /* 0x000fe20000000000 */
[----:B------:R-:W-:Y:S01]  /*13950*/  R2UR UR14, R20 ;  /* 0x00000000140e72ca */ /* 0x000fe200000e0000 */
[----:B------:R-:W-:Y:S01]  /*13960*/  VIADD R20, R4, 0x506 ;  /* 0x0000050604147836 */ /* 0x000fe20000000000 */
[----:B------:R-:W-:Y:S01]  /*13970*/  R2UR UR18, R12 ;  /* 0x000000000c1272ca */ /* 0x000fe200000e0000 */
[----:B------:R-:W-:-:S02]  /*13980*/  VIADD R12, R4, 0x606 ;  /* 0x00000606040c7836 */ /* 0x000fc40000000000 */
[----:B------:R-:W-:Y:S02]  /*13990*/  IMAD.MOV.U32 R13, RZ, RZ, 0x40000040 ;  /* 0x40000040ff0d7424 */ /* 0x000fe400078e00ff */
[----:B------:R-:W-:Y:S02]  /*139a0*/  VIADD R4, R8, 0x6 ;  /* 0x0000000608047836 */ /* 0x000fe40000000000 */
[----:B------:R-:W-:Y:S01]  /*139b0*/  IMAD.MOV.U32 R5, RZ, RZ, 0x40000040 ;  /* 0x40000040ff057424 */ /* 0x000fe200078e00ff */
[----:B------:R-:W-:Y:S02]  /*139c0*/  R2UR UR7, R13 ;  /* 0x000000000d0772ca */ /* 0x000fe400000e0000 */
[----:B------:R-:W-:Y:S02]  /*139d0*/  R2UR UR4, R4 ;  /* 0x00000000040472ca */ /* 0x000fe400000e0000 */
[----:B------:R-:W-:Y:S01]  /*139e0*/  R2UR UR5, R5 ;  /* 0x00000000050572ca */ /* 0x000fe200000e0000 */
[----:B------:R-:W-:-:S02]  /*139f0*/  WARPGROUP.DEPBAR.LE gsb0, 0x0 ;  /* 0x00008000000079c5 */ /* 0x000fc40000010000 */
[----:B------:R-:W-:-:S10]  /*13a00*/  WARPGROUP.ARRIVE ;  /* 0x00000000000079c5 */ /* 0x000fd40000000000 */
[----:B------:R-:W-:Y:S01]  /*13a10*/  QGMMA.64x32x32.F32.E4M3.E4M3 R120, gdesc[UR4], R120, gsb0 ;  /* 0x00600000047879f3 */ /* 0x000fe20008000878 */
[----:B------:R-:W-:Y:S01]  /*13a20*/  IMAD.MOV.U32 R15, RZ, RZ, 0x40000040 ;  /* 0x40000040ff0f7424 */ /* 0x000fe200078e00ff */
[C---:B------:R-:W-:Y:S02]  /*13a30*/  R2UR UR8, R4.reuse ;  /* 0x00000000040872ca */ /* 0x040fe400000e0000 */
[----:B------:R-:W-:Y:S01]  /*13a40*/  R2UR UR9, R5 ;  /* 0x00000000050972ca */ /* 0x000fe200000e0000 */
[----:B------:R-:W-:Y:S01]  /*13a50*/  IMAD.MOV.U32 R21, RZ, RZ, 0x40000040 ;  /* 0x40000040ff157424 */ /* 0x000fe200078e00ff */
[----:B------:R-:W-:Y:S02]  /*13a60*/  R2UR UR11, R15 ;  /* 0x000000000f0b72ca */ /* 0x000fe400000e0000 */
[C---:B------:R-:W-:Y:S02]  /*13a70*/  R2UR UR12, R4.reuse ;  /* 0x00000000040c72ca */ /* 0x040fe400000e0000 */
[C---:B------:R-:W-:Y:S01]  /*13a80*/  R2UR UR13, R5.reuse ;  /* 0x00000000050d72ca */ /* 0x040fe200000e0000 */
[----:B------:R-:W-:Y:S01]  /*13a90*/  IMAD.MOV.U32 R13, RZ, RZ, 0x40000040 ;  /* 0x40000040ff0d7424 */ /* 0x000fe200078e00ff */
[----:B------:R-:W-:Y:S01]  /*13aa0*/  R2UR UR16, R4 ;  /* 0x00000000041072ca */ /* 0x000fe200000e0000 */
[----:B------:R-:W-:Y:S01]  /*13ab0*/  @!P1 VIADD R0, R0, 0x2e840 ;  /* 0x0002e84000009836 */ /* 0x000fe20000000000 */
[----:B------:R-:W-:Y:S01]  /*13ac0*/  R2UR UR17, R5 ;  /* 0x00000000051172ca */ /* 0x000fe200000e0000 */
[----:B------:R-:W-:Y:S01]  /*13ad0*/  ULDC UR4, c[0x0][0x9dc] ;  /* 0x0002770000047ab9 */ /* 0x000fe20000000800 */
[----:B------:R-:W-:-:S02]  /*13ae0*/  WARPGROUP.DEPBAR.LE gsb0, 0x0 ;  /* 0x00008000000079c5 */ /* 0x000fc40000010000 */
[----:B------:R-:W-:-:S06]  /*13af0*/  WARPGROUP.ARRIVE ;  /* 0x00000000000079c5 */ /* 0x000fcc0000000000 */
[----:B------:R-:W-:Y:S01]  /*13b00*/  QGMMA.64x32x32.F32.E4M3.E4M3 R104, gdesc[UR8], R104, gsb0 ;  /* 0x00600000086879f3 */ /* 0x000fe20008000868 */
[----:B------:R-:W-:Y:S02]  /*13b10*/  R2UR UR15, R21 ;  /* 0x00000000150f72ca */ /* 0x000fe400000e0000 */
[----:B------:R-:W-:Y:S02]  /*13b20*/  WARPGROUP.DEPBAR.LE gsb0, 0x0 ;  /* 0x00008000000079c5 */ /* 0x000fe40000010000 */
[----:B------:R-:W-:-:S09]  /*13b30*/  WARPGROUP.ARRIVE ;  /* 0x00000000000079c5 */ /* 0x000fd20000000000 */
[----:B------:R-:W-:Y:S01]  /*13b40*/  QGMMA.64x32x32.F32.E4M3.E4M3 R88, gdesc[UR12], R88, gsb0 ;  /* 0x006000000c5879f3 */ /* 0x000fe20008000858 */
[----:B------:R-:W-:Y:S01]  /*13b50*/  R2UR UR19, R13 ;  /* 0x000000000d1372ca */ /* 0x000fe200000e0000 */
[----:B------:R-:W-:Y:S01]  /*13b60*/  IMAD.MOV.U32 R15, RZ, RZ, 0x40000040 ;  /* 0x40000040ff0f7424 */ /* 0x000fe200078e00ff */
[----:B------:R-:W-:Y:S02]  /*13b70*/  WARPGROUP.DEPBAR.LE gsb0, 0x0 ;  /* 0x00008000000079c5 */ /* 0x000fe40000010000 */
[----:B------:R-:W-:-:S09]  /*13b80*/  WARPGROUP.ARRIVE ;  /* 0x00000000000079c5 */ /* 0x000fd20000000000 */
[----:B------:R-:W-:Y:S01]  /*13b90*/  QGMMA.64x32x32.F32.E4M3.E4M3 R72, gdesc[UR16], R72, gsb0 ;  /* 0x00600000104879f3 */ /* 0x000fe20008000848 */
[----:B------:R-:W-:Y:S02]  /*13ba0*/  R2UR UR22, R14 ;  /* 0x000000000e1672ca */ /* 0x000fe400000e0000 */
[----:B------:R-:W-:Y:S02]  /*13bb0*/  R2UR UR23, R15 ;  /* 0x000000000f1772ca */ /* 0x000fe400000e0000 */
[----:B------:R-:W-:Y:S02]  /*13bc0*/  R2UR UR20, R4 ;  /* 0x00000000041472ca */ /* 0x000fe400000e0000 */
[----:B------:R-:W-:Y:S01]  /*13bd0*/  R2UR UR21, R5 ;  /* 0x00000000051572ca */ /* 0x000fe200000e0000 */
[----:B------:R-:W-:Y:S01]  /*13be0*/  IMAD.MOV.U32 R21, RZ, RZ, 0x40000040 ;  /* 0x40000040ff157424 */ /* 0x000fe200078e00ff */
[----:B------:R-:W-:Y:S02]  /*13bf0*/  R2UR UR26, R20 ;  /* 0x00000000141a72ca */ /* 0x000fe400000e0000 */
[----:B------:R-:W-:-:S02]  /*13c00*/  R2UR UR24, R4 ;  /* 0x00000000041872ca */ /* 0x000fc400000e0000 */
[----:B------:R-:W-:Y:S01]  /*13c10*/  R2UR UR25, R5 ;  /* 0x00000000051972ca */ /* 0x000fe200000e0000 */
[----:B------:R-:W-:Y:S01]  /*13c20*/  IMAD.MOV.U32 R13, RZ, RZ, 0x40000040 ;  /* 0x40000040ff0d7424 */ /* 0x000fe200078e00ff */
[----:B------:R-:W-:Y:S02]  /*13c30*/  WARPGROUP.DEPBAR.LE gsb0, 0x0 ;  /* 0x00008000000079c5 */ /* 0x000fe40000010000 */
[----:B------:R-:W-:Y:S01]  /*13c40*/  WARPGROUP.ARRIVE ;  /* 0x00000000000079c5 */ /* 0x000fe20000000000 */
[----:B------:R-:W-:Y:S01]  /*13c50*/  R2UR UR30, R12 ;  /* 0x000000000c1e72ca */ /* 0x000fe200000e0000 */
[----:B------:R-:W0:Y:S04]  /*13c60*/  LDC.64 R14, c[0x0][0x9e0] ;  /* 0x00027800ff0e7b82 */ /* 0x000e280000000a00 */
[----:B------:R-:W-:Y:S01]  /*13c70*/  QGMMA.64x32x32.F32.E4M3.E4M3 R56, gdesc[UR20], R56, gsb0 ;  /* 0x00600000143879f3 */ /* 0x000fe20008000838 */
[----:B------:R-:W-:-:S02]  /*13c80*/  R2UR UR27, R21 ;  /* 0x00000000151b72ca */ /* 0x000fc400000e0000 */
[----:B------:R-:W-:Y:S02]  /*13c90*/  WARPGROUP.DEPBAR.LE gsb0, 0x0 ;  /* 0x00008000000079c5 */ /* 0x000fe40000010000 */
[----:B------:R-:W-:-:S09]  /*13ca0*/  WARPGROUP.ARRIVE ;  /* 0x00000000000079c5 */ /* 0x000fd20000000000 */
[----:B------:R-:W-:Y:S01]  /*13cb0*/  QGMMA.64x32x32.F32.E4M3.E4M3 R40, gdesc[UR24], R40, gsb0 ;  /* 0x00600000182879f3 */ /* 0x000fe20008000828 */
[----:B------:R-:W-:Y:S02]  /*13cc0*/  R2UR UR31, R13 ;  /* 0x000000000d1f72ca */ /* 0x000fe400000e0000 */
[----:B------:R-:W-:Y:S02]  /*13cd0*/  R2UR UR28, R4 ;  /* 0x00000000041c72ca */ /* 0x000fe400000e0000 */
[----:B------:R-:W-:Y:S01]  /*13ce0*/  R2UR UR29, R5 ;  /* 0x00000000051d72ca */ /* 0x000fe200000e0000 */
[----:B------:R-:W-:Y:S02]  /*13cf0*/  WARPGROUP.DEPBAR.LE gsb0, 0x0 ;  /* 0x00008000000079c5 */ /* 0x000fe40000010000 */
[----:B------:R-:W-:-:S10]  /*13d00*/  WARPGROUP.ARRIVE ;  /* 0x00000000000079c5 */ /* 0x000fd40000000000 */
[----:B------:R-:W-:Y:S01]  /*13d10*/  QGMMA.64x32x32.F32.E4M3.E4M3 R24, gdesc[UR28], R24, gsb0 ;  /* 0x006000001c1879f3 */ /* 0x000fe20008000818 */
[----:B------:R-:W-:-:S04]  /*13d20*/  IMAD.MOV.U32 R12, RZ, RZ, -0xe0 ;  /* 0xffffff20ff0c7424 */ /* 0x000fc800078e00ff */
[----:B----4-:R-:W-:Y:S01]  /*13d30*/  IMAD R3, R139, R12, 0xe0 ;  /* 0x000000e08b037424 */ /* 0x010fe200078e020c */
[----:B------:R-:W-:-:S03]  /*13d40*/  @!P1 PRMT R0, RZ, 0x654, R0 ;  /* 0x00000654ff009816 */ /* 0x000fc60000000000 */
[----:B--2---:R-:W-:Y:S01]  /*13d50*/  IMAD.IADD R143, R194, 0x1, R3 ;  /* 0x00000001c28f7824 */ /* 0x004fe200078e0203 */
[----:B0-----:R-:W-:Y:S01]  /*13d60*/  ISETP.GE.AND P2, PT, R15, 0x1, PT ;  /* 0x000000010f00780c */ /* 0x001fe20003f46270 */
[----:B------:R-:W-:Y:S02]  /*13d70*/  IMAD.U32 R20, RZ, RZ, UR4 ;  /* 0x00000004ff147e24 */ /* 0x000fe4000f8e00ff */
[----:B---3--:R-:W-:-:S03]  /*13d80*/  IMAD R233, R138, 0x80, R233 ;  /* 0x000000808ae97824 */ /* 0x008fc600078e02e9 */
[----:B------:R-:W-:Y:S02]  /*13d90*/  LOP3.LUT R140, RZ, R20, RZ, 0x33, !PT ;  /* 0x00000014ff8c7212 */ /* 0x000fe400078e33ff */
[----:B------:R-:W-:-:S05]  /*13da0*/  LOP3.LUT R17, R17, 0xffefffff, RZ, 0xc0, !PT ;  /* 0xffefffff11117812 */ /* 0x000fca00078ec0ff */
[----:B------:R-:W-:Y:S01]  /*13db0*/  @P2 LOP3.LUT R17, R17, 0x100000, RZ, 0xfc, !PT ;  /* 0x0010000011112812 */ /* 0x000fe200078efcff */
[----:B------:R-:W-:Y:S02]  /*13dc0*/  WARPGROUP.DEPBAR.LE gsb0, 0x0 ;  /* 0x00008000000079c5 */ /* 0x000fe40000010000 */
[----:B------:R5:W-:Y:S02]  /*13dd0*/  @!P1 SYNCS.ARRIVE.TRANS64.RED.A1T0 RZ, [R0+URZ], RZ ;  /* 0x000000ff00ff99a7 */ /* 0x000be4000810043f */
[--C-:B-----5:R-:W-:Y:S01]  /*13de0*/  IADD3 R0, -R192, 0x1, R143.reuse ;  /* 0x00000001c0007810 */ /* 0x120fe20007ffe18f */
[----:B------:R-:W-:-:S04]  /*13df0*/  IMAD R143, R141, -0x2, R143 ;  /* 0xfffffffe8d8f7824 */ /* 0x000fc800078e028f */
[----:B------:R-:W-:-:S04]  /*13e00*/  IMAD R13, R141, -0x2, R0 ;  /* 0xfffffffe8d0d7824 */ /* 0x000fc800078e0200 */
[C---:B------:R-:W-:Y:S02]  /*13e10*/  IMAD.IADD R138, R13.reuse, 0x1, R14 ;  /* 0x000000010d8a7824 */ /* 0x040fe400078e020e */
[----:B------:R-:W-:Y:S02]  /*13e20*/  IMAD.IADD R140, R13, 0x1, R140 ;  /* 0x000000010d8c7824 */ /* 0x000fe400078e028c */
[----:B------:R-:W-:Y:S01]  /*13e30*/  IMAD R0, R141, -0x2, R3 ;  /* 0xfffffffe8d007824 */ /* 0x000fe200078e0203 */
[----:B------:R-:W-:Y:S01]  /*13e40*/  VIADDMNMX R12, R233, R138, R143, PT ;  /* 0x0000008ae90c7246 */ /* 0x000fe2000380018f */
[----:B------:R-:W-:Y:S01]  /*13e50*/  IMAD.IADD R13, R140, 0x1, R233 ;  /* 0x000000018c0d7824 */ /* 0x000fe200078e02e9 */
        /* <DEDUP_REMOVED lines=12> */
.L_x_6776:
[----:B------:R-:W-:-:S13]  /*13f20*/  ISETP.NE.AND P2, PT, R15, 0x1, PT ;  /* 0x000000010f00780c */ /* 0x000fda0003f45270 */
[----:B------:R-:W0:Y:S02]  /*13f30*/  @P2 LDC.64 R144, c[0x0][0x9e8] ;  /* 0x00027a00ff902b82 */ /* 0x000e240000000a00 */
[----:B0-----:R-:W-:-:S05]  /*13f40*/  @P2 IMAD.HI.U32 R144, R21, R144, RZ ;  /* 0x0000009015902227 */ /* 0x001fca00078e00ff */
[----:B------:R-:W-:-:S07]  /*13f50*/  @P2 SHF.R.U32.HI R21, RZ, R145, R144 ;  /* 0x00000091ff152219 */ /* 0x000fce0000011690 */
.L_x_6777:
[----:B------:R-:W-:Y:S05]  /*13f60*/  BSYNC B0 ;  /* 0x0000000000007941 */ /* 0x000fea0003800000 */
.L_x_6775:
[----:B------:R-:W-:-:S05]  /*13f70*/  IMAD R142, R21, R15, R0 ;  /* 0x0000000f158e7224 */ /* 0x000fca00078e0200 */
[----:B------:R-:W-:Y:S02]  /*13f80*/  VIMNMX R13, R13, R142, !PT ;  /* 0x0000008e0d0d7248 */ /* 0x000fe40007fe0100 */
[----:B------:R-:W-:-:S07]  /*13f90*/  VIADDMNMX R12, R142, R15, R12, PT ;  /* 0x0000000f8e0c7246 */ /* 0x000fce000380010c */
.L_x_6774:
[C---:B------:R-:W-:Y:S02]  /*13fa0*/  ISETP.GE.AND P2, PT, R3.reuse, 0x2, PT ;  /* 0x000000020300780c */ /* 0x040fe40003f46270 */
[----:B------:R-:W-:Y:S02]  /*13fb0*/  ISETP.GE.AND P3, PT, R3, 0x9, PT ;  /* 0x000000090300780c */ /* 0x000fe40003f66270 */
[----:B------:R-:W-:Y:S02]  /*13fc0*/  P2R R142, PR, RZ, 0x4 ;  /* 0x00000004ff8e7803 */ /* 0x000fe40000000000 */
[----:B------:R-:W-:Y:S02]  /*13fd0*/  ISETP.GT.AND P2, PT, R13, 0x1, !P2 ;  /* 0x000000010d00780c */ /* 0x000fe40005744270 */
[----:B------:R-:W-:Y:S02]  /*13fe0*/  P2R R144, PR, RZ, 0x8 ;  /* 0x00000008ff907803 */ /* 0x000fe40000000000 */
[----:B------:R-:W-:-:S02]  /*13ff0*/  ISETP.LT.OR P2, PT, R12, 0x2, P2 ;  /* 0x000000020c00780c */ /* 0x000fc40001741670 */
[----:B------:R-:W-:Y:S02]  /*14000*/  ISETP.GE.AND P4, PT, R3, 0x22, PT ;  /* 0x000000220300780c */ /* 0x000fe40003f86270 */
[----:B------:R-:W-:Y:S02]  /*14010*/  FSEL R121, R121, -INF , !P2 ;  /* 0xff80000079797808 */ /* 0x000fe40005000000 */
[----:B------:R-:W-:Y:S02]  /*14020*/  ISETP.GT.AND P2, PT, R13, 0x8, !P3 ;  /* 0x000000080d00780c */ /* 0x000fe40005f44270 */
[C---:B------:R-:W-:Y:S02]  /*14030*/  ISETP.GE.AND P3, PT, R3.reuse, 0xa, PT ;  /* 0x0000000a0300780c */ /* 0x040fe40003f66270 */
        /* <DEDUP_REMOVED lines=26> */
[----:B------:R-:W-:Y:S02]  /*141e0*/  IADD3 R140, R140, 0x8, R233 ;  /* 0x000000088c8c7810 */ /* 0x000fe40007ffe0e9 */
[----:B------:R-:W-:Y:S02]  /*141f0*/  FSEL R133, R133, -INF , !P2 ;  /* 0xff80000085857808 */ /* 0x000fe40005000000 */
[----:B------:R-:W-:-:S04]  /*14200*/  ISETP.GE.AND P2, PT, R3, 0x21, PT ;  /* 0x000000210300780c */ /* 0x000fc80003f46270 */
[----:B------:R-:W-:-:S04]  /*14210*/  ISETP.GT.AND P3, PT, R13, 0x20, !P2 ;  /* 0x000000200d00780c */ /* 0x000fc80005764270 */
[----:B------:R-:W-:-:S04]  /*14220*/  ISETP.LT.OR P3, PT, R12, 0x21, P3 ;  /* 0x000000210c00780c */ /* 0x000fc80001f61670 */
        /* <DEDUP_REMOVED lines=238> */
[----:B------:R-:W-:-:S13]  /*15110*/  ISETP.GE.AND P6, PT, R15, 0x1, PT ;  /* 0x000000010f00780c */ /* 0x000fda0003fc6270 */
[----:B------:R-:W-:Y:S05]  /*15120*/  @!P6 BRA `(.L_x_6778) ;  /* 0x000000000050e947 */ /* 0x000fea0003800000 */
        /* <DEDUP_REMOVED lines=12> */
.L_x_6780:
[----:B------:R-:W-:-:S13]  /*151f0*/  ISETP.NE.AND P6, PT, R15, 0x1, PT ;  /* 0x000000010f00780c */ /* 0x000fda0003fc5270 */
[----:B------:R-:W0:Y:S02]  /*15200*/  @P6 LDC.64 R12, c[0x0][0x9e8] ;  /* 0x00027a00ff0c6b82 */ /* 0x000e240000000a00 */
[----:B0-----:R-:W-:-:S05]  /*15210*/  @P6 IMAD.HI.U32 R12, R3, R12, RZ ;  /* 0x0000000c030c6227 */ /* 0x001fca00078e00ff */
[----:B------:R-:W-:-:S07]  /*15220*/  @P6 SHF.R.U32.HI R3, RZ, R13, R12 ;  /* 0x0000000dff036219 */ /* 0x000fce000001160c */
.L_x_6781:
[----:B------:R-:W-:Y:S05]  /*15230*/  BSYNC B0 ;  /* 0x0000000000007941 */ /* 0x000fea0003800000 */
.L_x_6779:
[----:B------:R-:W-:-:S05]  /*15240*/  IMAD R3, R3, R15, R0 ;  /* 0x0000000f03037224 */ /* 0x000fca00078e0200 */
[----:B------:R-:W-:Y:S02]  /*15250*/  VIMNMX R140, R140, R3, !PT ;  /* 0x000000038c8c7248 */ /* 0x000fe40007fe0100 */
[----:B------:R-:W-:-:S07]  /*15260*/  VIADDMNMX R138, R3, R15, R138, PT ;  /* 0x0000000f038a7246 */ /* 0x000fce000380018a */
.L_x_6778:
        /* <DEDUP_REMOVED lines=151> */
[----:B------:R-:W-:Y:S01]  /*15be0*/  ISETP.NE.AND P2, PT, R170, RZ, PT ;  /* 0x000000ffaa00720c */ /* 0x000fe20003f45270 */
[----:B------:R-:W0:Y:S01]  /*15bf0*/  SHFL.BFLY PT, R3, R0, 0x2, 0x1f ;  /* 0x0c401f0000037f89 */ /* 0x000e2200000e0000 */
[C---:B------:R-:W-:Y:S02]  /*15c00*/  ISETP.GT.AND P4, PT, R140.reuse, 0xd1, !P4 ;  /* 0x000000d18c00780c */ /* 0x040fe40006784270 */
[C---:B------:R-:W-:Y:S02]  /*15c10*/  ISETP.GT.AND P2, PT, R140.reuse, 0x80, !P2 ;  /* 0x000000808c00780c */ /* 0x040fe40005744270 */
[----:B------:R-:W-:Y:S02]  /*15c20*/  ISETP.GT.AND P5, PT, R140, 0xd8, !P5 ;  /* 0x000000d88c00780c */ /* 0x000fe40006fa4270 */
[----:B------:R-:W-:-:S02]  /*15c30*/  ISETP.LT.OR P2, PT, R138, 0x81, P2 ;  /* 0x000000818a00780c */ /* 0x000fc40001741670 */
[----:B------:R-:W-:Y:S02]  /*15c40*/  ISETP.LT.OR P4, PT, R138, 0xd2, P4 ;  /* 0x000000d28a00780c */ /* 0x000fe40002781670 */
[----:B------:R-:W-:Y:S02]  /*15c50*/  FSEL R215, R58, -INF , !P2 ;  /* 0xff8000003ad77808 */ /* 0x000fe40005000000 */
[----:B------:R-:W-:Y:S02]  /*15c60*/  ISETP.NE.AND P2, PT, R56, RZ, PT ;  /* 0x000000ff3800720c */ /* 0x000fe40003f45270 */
[----:B------:R-:W-:Y:S02]  /*15c70*/  ISETP.LT.OR P5, PT, R138, 0xd9, P5 ;  /* 0x000000d98a00780c */ /* 0x000fe40002fa1670 */
[----:B------:R-:W-:Y:S02]  /*15c80*/  ISETP.GT.AND P2, PT, R140, 0x81, !P2 ;  /* 0x000000818c00780c */ /* 0x000fe40005744270 */
[----:B------:R-:W-:-:S02]  /*15c90*/  FSEL R35, R35, -INF , !P4 ;  /* 0xff80000023237808 */ /* 0x000fc40006000000 */
        /* <DEDUP_REMOVED lines=96> */
[----:B------:R-:W-:-:S03]  /*162a0*/  ISETP.GT.AND P2, PT, R140, 0xc1, !P2 ;  /* 0x000000c18c00780c */ /* 0x000fc60005744270 */
[----:B------:R-:W0:Y:S01]  /*162b0*/  SHFL.BFLY PT, R3, R24, 0x1, 0x1f ;  /* 0x0c201f0018037f89 */ /* 0x000e2200000e0000 */
[----:B------:R-:W-:-:S04]  /*162c0*/  ISETP.LT.OR P2, PT, R138, 0xc2, P2 ;  /* 0x000000c28a00780c */ /* 0x000fc80001741670 */
[----:B------:R-:W-:Y:S02]  /*162d0*/  FSEL R27, R27, -INF , !P2 ;  /* 0xff8000001b1b7808 */ /* 0x000fe40005000000 */
[----:B------:R-:W-:-:S04]  /*162e0*/  ISETP.GT.AND P2, PT, R140, 0xc8, !P3 ;  /* 0x000000c88c00780c */ /* 0x000fc80005f44270 */
[----:B------:R-:W-:-:S04]  /*162f0*/  ISETP.LT.OR P2, PT, R138, 0xc9, P2 ;  /* 0x000000c98a00780c */ /* 0x000fc80001741670 */
[----:B------:R-:W-:Y:S02]  /*16300*/  FSEL R30, R30, -INF , !P2 ;  /* 0xff8000001e1e7808 */ /* 0x000fe40005000000 */
[----:B------:R-:W-:Y:S02]  /*16310*/  ISETP.GT.AND P2, PT, R140, 0xc9, !P6 ;  /* 0x000000c98c00780c */ /* 0x000fe40007744270 */
[----:B------:R-:W-:Y:S02]  /*16320*/  ISETP.NE.AND P6, PT, R190, RZ, PT ;  /* 0x000000ffbe00720c */ /* 0x000fe40003fc5270 */
[----:B------:R-:W-:Y:S02]  /*16330*/  ISETP.LT.OR P2, PT, R138, 0xca, P2 ;  /* 0x000000ca8a00780c */ /* 0x000fe40001741670 */
[----:B0-----:R-:W-:Y:S02]  /*16340*/  FMNMX.FTZ R3, R24, R3, !PT ;  /* 0x0000000318037209 */ /* 0x001fe40007810000 */
[----:B------:R-:W-:-:S02]  /*16350*/  FSEL R31, R31, -INF , !P2 ;  /* 0xff8000001f1f7808 */ /* 0x000fc40005000000 */
[----:B------:R-:W-:Y:S01]  /*16360*/  FSETP.NEU.FTZ.AND P2, PT, R3, -INF , PT ;  /* 0xff8000000300780b */ /* 0x000fe20003f5d000 */
[----:B------:R-:W-:-:S05]  /*16370*/  FFMA.FTZ R76, R2, R3, -8 ;  /* 0xc1000000024c7423 */ /* 0x000fca0000010003 */
[----:B------:R-:W-:Y:S02]  /*16380*/  FSEL R76, R76, RZ, P2 ;  /* 0x000000ff4c4c7208 */ /* 0x000fe40001000000 */
[----:B------:R-:W-:Y:S02]  /*16390*/  ISETP.GT.AND P2, PT, R140, 0xd0, !P6 ;  /* 0x000000d08c00780c */ /* 0x000fe40007744270 */
[----:B------:R-:W-:Y:S01]  /*163a0*/  ISETP.NE.AND P6, PT, R36, RZ, PT ;  /* 0x000000ff2400720c */ /* 0x000fe20003fc5270 */
[----:B------:R-:W-:-:S01]  /*163b0*/  FFMA.FTZ R24, R2, R125, -R76 ;  /* 0x0000007d02187223 */ /* 0x000fc2000001084c */
[C-C-:B------:R-:W-:Y:S01]  /*163c0*/  FFMA.FTZ R125, R2.reuse, R129, -R76.reuse ;  /* 0x00000081027d7223 */ /* 0x140fe2000001084c */
        /* <DEDUP_REMOVED lines=14> */
[----:B------:R-:W-:Y:S01]  /*164b0*/  MUFU.EX2 R12, R12 ;  /* 0x0000000c000c7308 */ /* 0x000fe20000000800 */
[----:B------:R-:W-:Y:S01]  /*164c0*/  ISETP.LT.OR P2, PT, R138, 0xda, P2 ;  /* 0x000000da8a00780c */ /* 0x000fe20001741670 */
[C-C-:B------:R-:W-:Y:S01]  /*164d0*/  FFMA.FTZ R36, R2.reuse, R147, -R76.reuse ;  /* 0x0000009302247223 */ /* 0x140fe2000001084c */
[----:B------:R-:W-:Y:S01]  /*164e0*/  FMNMX.FTZ R133, R131, R0, !PT ;  /* 0x0000000083857209 */ /* 0x000fe20007810000 */
[--C-:B------:R-:W-:Y:S01]  /*164f0*/  FFMA.FTZ R105, R2, R105, -R76.reuse ;  /* 0x0000006902697223 */ /* 0x100fe2000001084c */
[----:B------:R-:W-:Y:S01]  /*16500*/  FSEL R41, R38, -INF , !P5 ;  /* 0xff80000026297808 */ /* 0x000fe20006800000 */
[--C-:B------:R-:W-:Y:S01]  /*16510*/  FFMA.FTZ R40, R2, R149, -R76.reuse ;  /* 0x0000009502287223 */ /* 0x100fe2000001084c */
[----:B------:R-:W-:Y:S01]  /*16520*/  FMNMX.FTZ R0, R134, R133, !PT ;  /* 0x0000008586007209 */ /* 0x000fe20007810000 */
[----:B------:R-:W0:Y:S01]  /*16530*/  MUFU.EX2 R121, R121 ;  /* 0x0000007900797308 */ /* 0x000e220000000800 */
[----:B------:R-:W-:Y:S01]  /*16540*/  FSEL R39, R39, -INF , !P2 ;  /* 0xff80000027277808 */ /* 0x000fe20005000000 */
[C-C-:B------:R-:W-:Y:S01]  /*16550*/  FFMA.FTZ R109, R2.reuse, R109, -R76.reuse ;  /* 0x0000006d026d7223 */ /* 0x140fe2000001084c */
[----:B------:R-:W-:Y:S01]  /*16560*/  FMNMX.FTZ R0, R135, R0, !PT ;  /* 0x0000000087007209 */ /* 0x000fe20007810000 */
[C-C-:B------:R-:W-:Y:S01]  /*16570*/  FFMA.FTZ R42, R2.reuse, R151, -R76.reuse ;  /* 0x00000097022a7223 */ /* 0x140fe2000001084c */
[----:B------:R-:W-:-:S01]  /*16580*/  FFMA.FTZ R113, R2, R113, -R76 ;  /* 0x0000007102717223 */ /* 0x000fc2000001084c */
[C-C-:B------:R-:W-:Y:S01]  /*16590*/  FFMA.FTZ R44, R2.reuse, R153, -R76.reuse ;  /* 0x00000099022c7223 */ /* 0x140fe2000001084c */
[----:B------:R-:W-:Y:S01]  /*165a0*/  FMNMX.FTZ R0, R13, R0, !PT ;  /* 0x000000000d007209 */ /* 0x000fe20007810000 */
[----:B------:R-:W-:Y:S01]  /*165b0*/  MUFU.EX2 R21, R21 ;  /* 0x0000001500157308 */ /* 0x000fe20000000800 */
[----:B------:R-:W-:-:S01]  /*165c0*/  FFMA.FTZ R117, R2, R117, -R76 ;  /* 0x0000007502757223 */ /* 0x000fc2000001084c */
[C-C-:B------:R-:W-:Y:S01]  /*165d0*/  FFMA.FTZ R46, R2.reuse, R155, -R76.reuse ;  /* 0x0000009b022e7223 */ /* 0x140fe2000001084c */
[----:B------:R-:W-:Y:S01]  /*165e0*/  FMNMX.FTZ R0, R107, R0, !PT ;  /* 0x000000006b007209 */ /* 0x000fe20007810000 */
[C-C-:B------:R-:W-:Y:S01]  /*165f0*/  FFMA.FTZ R89, R2.reuse, R89, -R76.reuse ;  /* 0x0000005902597223 */ /* 0x140fe2000001084c */
[----:B------:R-:W-:-:S01]  /*16600*/  FFMA.FTZ R48, R2, R157, -R76 ;  /* 0x0000009d02307223 */ /* 0x000fc2000001084c */
[C-C-:B------:R-:W-:Y:S01]  /*16610*/  FFMA.FTZ R93, R2.reuse, R93, -R76.reuse ;  /* 0x0000005d025d7223 */ /* 0x140fe2000001084c */
[----:B------:R-:W-:Y:S01]  /*16620*/  FMNMX.FTZ R0, R143, R0, !PT ;  /* 0x000000008f007209 */ /* 0x000fe20007810000 */
[----:B------:R-:W1:Y:S01]  /*16630*/  MUFU.EX2 R24, R24 ;  /* 0x0000001800187308 */ /* 0x000e620000000800 */
        /* <DEDUP_REMOVED lines=43> */
[----:B------:R-:W-:Y:S01]  /*168f0*/  FFMA.FTZ R33, R2, R33, -R76 ;  /* 0x0000002102217223 */ /* 0x000fe2000001084c */
[----:B------:R-:W-:Y:S01]  /*16900*/  MUFU.EX2 R28, R28 ;  /* 0x0000001c001c7308 */ /* 0x000fe20000000800 */
[----:B0-----:R-:W-:-:S01]  /*16910*/  FADD.FTZ R116, R12, R121 ;  /* 0x000000790c747221 */ /* 0x001fc20000010000 */
[----:B------:R-:W-:-:S02]  /*16920*/  FMNMX.FTZ R0, R205, R0, !PT ;  /* 0x00000000cd007209 */ /* 0x000fc40007810000 */
[----:B-1----:R-:W-:Y:S02]  /*16930*/  F2FP.SATFINITE.E4M3.F32.PACK_AB_MERGE_C R224, R24, R21, RZ ;  /* 0x0000001518e0723e */ /* 0x002fe400048070ff */
[----:B------:R-:W-:Y:S02]  /*16940*/  FMNMX.FTZ R0, R103, R0, !PT ;  /* 0x0000000067007209 */ /* 0x000fe40007810000 */
[----:B------:R-:W-:Y:S01]  /*16950*/  MUFU.EX2 R125, R125 ;  /* 0x0000007d007d7308 */ /* 0x000fe20000000800 */
[----:B------:R-:W-:Y:S02]  /*16960*/  F2FP.SATFINITE.E4M3.F32.PACK_AB_MERGE_C R224, R121, R12, R224 ;  /* 0x0000000c79e0723e */ /* 0x000fe400048070e0 */
[----:B------:R-:W-:Y:S02]  /*16970*/  FMNMX.FTZ R0, R207, R0, !PT ;  /* 0x00000000cf007209 */ /* 0x000fe40007810000 */
[----:B------:R-:W-:Y:S02]  /*16980*/  ISETP.GE.AND P6, PT, R15, 0x1, PT ;  /* 0x000000010f00780c */ /* 0x000fe40003fc6270 */
        /* <DEDUP_REMOVED lines=53> */
[----:B0-----:R-:W-:-:S03]  /*16ce0*/  F2FP.SATFINITE.E4M3.F32.PACK_AB_MERGE_C R216, R93, R48, RZ ;  /* 0x000000305dd8723e */ /* 0x001fc600048070ff */
[----:B------:R-:W0:Y:S01]  /*16cf0*/  SHFL.BFLY PT, R141, R0, 0x2, 0x1f ;  /* 0x0c401f00008d7f89 */ /* 0x000e2200000e0000 */
[----:B------:R-:W-:-:S03]  /*16d00*/  F2FP.SATFINITE.E4M3.F32.PACK_AB_MERGE_C R216, R89, R46, R216 ;  /* 0x0000002e59d8723e */ /* 0x000fc600048070d8 */
[----:B------:R-:W-:Y:S08]  /*16d10*/  MUFU.EX2 R52, R52 ;  /* 0x0000003400347308 */ /* 0x000ff00000000800 */
[----:B------:R-:W1:Y:S08]  /*16d20*/  MUFU.EX2 R101, R101 ;  /* 0x0000006500657308 */ /* 0x000e700000000800 */
[----:B------:R-:W-:Y:S01]  /*16d30*/  MUFU.EX2 R54, R54 ;  /* 0x0000003600367308 */ /* 0x000fe20000000800 */
[----:B0-----:R-:W-:Y:S01]  /*16d40*/  FMNMX.FTZ R84, R0, R141, !PT ;  /* 0x0000008d00547209 */ /* 0x001fe20007810000 */
[----:B------:R-:W-:-:S06]  /*16d50*/  FFMA.FTZ R141, R2, R193, -R76 ;  /* 0x000000c1028d7223 */ /* 0x000fcc000001084c */
[----:B------:R-:W-:Y:S01]  /*16d60*/  MUFU.EX2 R73, R73 ;  /* 0x0000004900497308 */ /* 0x000fe20000000800 */
[----:B------:R-:W0:Y:S01]  /*16d70*/  SHFL.BFLY PT, R145, R84, 0x1, 0x1f ;  /* 0x0c201f0054917f89 */ /* 0x000e2200000e0000 */
[----:B-1----:R-:W-:-:S04]  /*16d80*/  F2FP.SATFINITE.E4M3.F32.PACK_AB_MERGE_C R218, R101, R52, RZ ;  /* 0x0000003465da723e */ /* 0x002fc800048070ff */
[----:B------:R-:W-:Y:S02]  /*16d90*/  F2FP.SATFINITE.E4M3.F32.PACK_AB_MERGE_C R218, R97, R50, R218 ;  /* 0x0000003261da723e */ /* 0x000fe400048070da */
[----:B------:R-:W-:Y:S08]  /*16da0*/  MUFU.EX2 R56, R56 ;  /* 0x0000003800387308 */ /* 0x000ff00000000800 */
[----:B------:R-:W1:Y:S08]  /*16db0*/  MUFU.EX2 R77, R77 ;  /* 0x0000004d004d7308 */ /* 0x000e700000000800 */
[----:B------:R-:W-:Y:S01]  /*16dc0*/  MUFU.EX2 R58, R58 ;  /* 0x0000003a003a7308 */ /* 0x000fe20000000800 */
[----:B0-----:R-:W-:Y:S01]  /*16dd0*/  FMNMX.FTZ R0, R84, R145, !PT ;  /* 0x0000009154007209 */ /* 0x001fe20007810000 */
[----:B------:R-:W-:-:S03]  /*16de0*/  FFMA.FTZ R84, R2, R37, -R76 ;  /* 0x0000002502547223 */ /* 0x000fc6000001084c */
[----:B------:R-:W-:Y:S01]  /*16df0*/  FSETP.NEU.FTZ.AND P2, PT, R0, -INF , PT ;  /* 0xff8000000000780b */ /* 0x000fe20003f5d000 */
[----:B------:R-:W-:-:S02]  /*16e00*/  FFMA.FTZ R86, R2, R0, -8 ;  /* 0xc100000002567423 */ /* 0x000fc40000010000 */
[----:B------:R-:W-:Y:S01]  /*16e10*/  MUFU.EX2 R81, R81 ;  /* 0x0000005100517308 */ /* 0x000fe20000000800 */
[----:B-1----:R-:W-:Y:S02]  /*16e20*/  F2FP.SATFINITE.E4M3.F32.PACK_AB_MERGE_C R212, R77, R56, RZ ;  /* 0x000000384dd4723e */ /* 0x002fe400048070ff */
[----:B------:R-:W-:Y:S02]  /*16e30*/  FSEL R76, R86, RZ, P2 ;  /* 0x000000ff564c7208 */ /* 0x000fe40001000000 */
[----:B------:R-:W-:-:S03]  /*16e40*/  F2FP.SATFINITE.E4M3.F32.PACK_AB_MERGE_C R212, R73, R54, R212 ;  /* 0x0000003649d4723e */ /* 0x000fc600048070d4 */
[C-C-:B------:R-:W-:Y:S01]  /*16e50*/  FFMA.FTZ R37, R2.reuse, R122, -R76.reuse ;  /* 0x0000007a02257223 */ /* 0x140fe2000001084c */
[----:B------:R-:W-:-:S01]  /*16e60*/  FFMA.FTZ R86, R2, R123, -R76 ;  /* 0x0000007b02567223 */ /* 0x000fc2000001084c */
[C-C-:B------:R-:W-:Y:S01]  /*16e70*/  FFMA.FTZ R88, R2.reuse, R126, -R76.reuse ;  /* 0x0000007e02587223 */ /* 0x140fe2000001084c */
[----:B------:R-:W-:-:S01]  /*16e80*/  FFMA.FTZ R114, R2, R83, -R76 ;  /* 0x0000005302727223 */ /* 0x000fc2000001084c */
[----:B------:R-:W-:Y:S01]  /*16e90*/  FADD.FTZ R83, R21, R116 ;  /* 0x0000007415537221 */ /* 0x000fe20000010000 */
        /* <DEDUP_REMOVED lines=11> */
[----:B------:R-:W-:Y:S01]  /*16f50*/  FFMA.FTZ R96, R2, R143, -R76 ;  /* 0x0000008f02607223 */ /* 0x000fe2000001084c */
[----:B------:R-:W-:-:S01]  /*16f60*/  FADD.FTZ R135, R125, R116 ;  /* 0x000000747d877221 */ /* 0x000fc20000010000 */
[C-C-:B------:R-:W-:Y:S01]  /*16f70*/  FFMA.FTZ R116, R2.reuse, R87, -R76.reuse ;  /* 0x0000005702747223 */ /* 0x140fe2000001084c */
[----:B------:R-:W-:-:S01]  /*16f80*/  FFMA.FTZ R107, R2, R111, -R76 ;  /* 0x0000006f026b7223 */ /* 0x000fc2000001084c */
[----:B------:R-:W-:Y:S01]  /*16f90*/  FFMA.FTZ R98, R2, R195, -R76 ;  /* 0x000000c302627223 */ /* 0x000fe2000001084c */
[----:B------:R-:W-:-:S01]  /*16fa0*/  FADD.FTZ R118, R32, R135 ;  /* 0x0000008720767221 */ /* 0x000fc20000010000 */
[----:B------:R-:W1:Y:S01]  /*16fb0*/  MUFU.EX2 R88, R88 ;  /* 0x0000005800587308 */ /* 0x000e620000000800 */
[----:B------:R-:W-:-:S01]  /*16fc0*/  FFMA.FTZ R111, R2, R115, -R76 ;  /* 0x00000073026f7223 */ /* 0x000fc2000001084c */
[----:B------:R-:W-:Y:S01]  /*16fd0*/  FFMA.FTZ R100, R2, R197, -R76 ;  /* 0x000000c502647223 */ /* 0x000fe2000001084c */
[----:B------:R-:W-:-:S01]  /*16fe0*/  FADD.FTZ R135, R129, R118 ;  /* 0x0000007681877221 */ /* 0x000fc20000010000 */
[C-C-:B------:R-:W-:Y:S01]  /*16ff0*/  FFMA.FTZ R115, R2.reuse, R119, -R76.reuse ;  /* 0x0000007702737223 */ /* 0x140fe2000001084c */
[----:B------:R-:W-:-:S01]  /*17000*/  FFMA.FTZ R102, R2, R199, -R76 ;  /* 0x000000c702667223 */ /* 0x000fc2000001084c */
[----:B------:R-:W-:Y:S01]  /*17010*/  FFMA.FTZ R91, R2, R91, -R76 ;  /* 0x0000005b025b7223 */ /* 0x000fe2000001084c */
[----:B------:R-:W-:-:S01]  /*17020*/  FADD.FTZ R120, R36, R135 ;  /* 0x0000008724787221 */ /* 0x000fc20000010000 */
[----:B------:R-:W2:Y:S01]  /*17030*/  MUFU.EX2 R123, R123 ;  /* 0x0000007b007b7308 */ /* 0x000ea20000000800 */
[----:B0-----:R-:W-:-:S01]  /*17040*/  FADD.FTZ R87, R37, R86 ;  /* 0x0000005625577221 */ /* 0x001fc20000010000 */
[----:B------:R-:W-:Y:S01]  /*17050*/  FFMA.FTZ R104, R2, R201, -R76 ;  /* 0x000000c902687223 */ /* 0x000fe2000001084c */
[----:B------:R-:W-:-:S01]  /*17060*/  FADD.FTZ R143, R105, R120 ;  /* 0x00000078698f7221 */ /* 0x000fc20000010000 */
[C-C-:B------:R-:W-:Y:S01]  /*17070*/  FFMA.FTZ R95, R2.reuse, R95, -R76.reuse ;  /* 0x0000005f025f7223 */ /* 0x140fe2000001084c */
[----:B------:R-:W-:-:S01]  /*17080*/  FFMA.FTZ R106, R2, R203, -R76 ;  /* 0x000000cb026a7223 */ /* 0x000fc2000001084c */
[----:B------:R-:W-:Y:S01]  /*17090*/  FFMA.FTZ R99, R2, R99, -R76 ;  /* 0x0000006302637223 */ /* 0x000fe2000001084c */
[----:B------:R-:W-:-:S01]  /*170a0*/  FADD.FTZ R122, R40, R143 ;  /* 0x0000008f287a7221 */ /* 0x000fc20000010000 */
        /* <DEDUP_REMOVED lines=18> */
[----:B------:R-:W-:Y:S01]  /*171d0*/  FADD.FTZ R135, R109, R122 ;  /* 0x0000007a6d877221 */ /* 0x000fe20000010000 */
[----:B------:R-:W-:-:S01]  /*171e0*/  FFMA.FTZ R51, R2, R51, -R76 ;  /* 0x0000003302337223 */ /* 0x000fc2000001084c */
[C-C-:B------:R-:W-:Y:S01]  /*171f0*/  FFMA.FTZ R221, R2.reuse, R221, -R76.reuse ;  /* 0x000000dd02dd7223 */ /* 0x140fe2000001084c */
[----:B------:R-:W-:-:S01]  /*17200*/  FFMA.FTZ R43, R2, R43, -R76 ;  /* 0x0000002b022b7223 */ /* 0x000fc2000001084c */
[----:B------:R-:W-:Y:S01]  /*17210*/  FADD.FTZ R122, R42, R135 ;  /* 0x000000872a7a7221 */ /* 0x000fe20000010000 */
        /* <DEDUP_REMOVED lines=19> */
[----:B------:R-:W-:-:S02]  /*17350*/  F2FP.SATFINITE.E4M3.F32.PACK_AB_MERGE_C R88, R123, R88, RZ ;  /* 0x000000587b58723e */ /* 0x000fc400048070ff */
[----:B------:R-:W-:-:S04]  /*17360*/  F2FP.SATFINITE.E4M3.F32.PACK_AB_MERGE_C R92, R131, R92, RZ ;  /* 0x0000005c835c723e */ /* 0x000fc800048070ff */
[----:B------:R-:W0:Y:S01]  /*17370*/  MUFU.EX2 R96, R96 ;  /* 0x0000006000607308 */ /* 0x000e220000000800 */
        /* <DEDUP_REMOVED lines=9> */
[----:B0-----:R-:W-:-:S07]  /*17410*/  FADD.FTZ R24, R96, R135 ;  /* 0x0000008760187221 */ /* 0x001fce0000010000 */
[----:B------:R-:W0:Y:S01]  /*17420*/  MUFU.EX2 R111, R111 ;  /* 0x0000006f006f7308 */ /* 0x000e220000000800 */
[----:B-1----:R-:W-:-:S01]  /*17430*/  FADD.FTZ R63, R107, R24 ;  /* 0x000000186b3f7221 */ /* 0x002fc20000010000 */
[----:B------:R-:W-:Y:S01]  /*17440*/  FFMA.FTZ R24, R2, R67, -R76 ;  /* 0x0000004302187223 */ /* 0x000fe2000001084c */
[----:B------:R-:W-:-:S01]  /*17450*/  FADD.FTZ R67, R93, R40 ;  /* 0x000000285d437221 */ /* 0x000fc20000010000 */
[----:B------:R-:W-:-:S03]  /*17460*/  F2FP.SATFINITE.E4M3.F32.PACK_AB_MERGE_C R96, R107, R96, RZ ;  /* 0x000000606b60723e */ /* 0x000fc600048070ff */
[----:B------:R-:W-:Y:S01]  /*17470*/  FADD.FTZ R40, R50, R67 ;  /* 0x0000004332287221 */ /* 0x000fe20000010000 */
[----:B------:R-:W1:Y:S01]  /*17480*/  MUFU.EX2 R100, R100 ;  /* 0x0000006400647308 */ /* 0x000e620000000800 */
[----:B--2---:R-:W-:-:S02]  /*17490*/  FADD.FTZ R32, R98, R63 ;  /* 0x0000003f62207221 */ /* 0x004fc40000010000 */
[----:B------:R-:W-:-:S05]  /*174a0*/  FADD.FTZ R67, R97, R40 ;  /* 0x0000002861437221 */ /* 0x000fca0000010000 */
[----:B------:R-:W2:Y:S01]  /*174b0*/  MUFU.EX2 R115, R115 ;  /* 0x0000007300737308 */ /* 0x000ea20000000800 */
[----:B0-----:R-:W-:-:S07]  /*174c0*/  FADD.FTZ R63, R111, R32 ;  /* 0x000000206f3f7221 */ /* 0x001fce0000010000 */
[----:B------:R-:W0:Y:S01]  /*174d0*/  MUFU.EX2 R102, R102 ;  /* 0x0000006600667308 */ /* 0x000e220000000800 */
[----:B-1----:R-:W-:-:S07]  /*174e0*/  FADD.FTZ R32, R100, R63 ;  /* 0x0000003f64207221 */ /* 0x002fce0000010000 */
[----:B------:R-:W1:Y:S01]  /*174f0*/  MUFU.EX2 R91, R91 ;  /* 0x0000005b005b7308 */ /* 0x000e620000000800 */
[----:B--2---:R-:W-:-:S01]  /*17500*/  FADD.FTZ R63, R115, R32 ;  /* 0x00000020733f7221 */ /* 0x004fc20000010000 */
[----:B------:R-:W-:Y:S01]  /*17510*/  FADD.FTZ R32, R52, R67 ;  /* 0x0000004334207221 */ /* 0x000fe20000010000 */
[----:B------:R-:W-:-:S03]  /*17520*/  F2FP.SATFINITE.E4M3.F32.PACK_AB_MERGE_C R100, R115, R100, RZ ;  /* 0x000000647364723e */ /* 0x000fc600048070ff */
[----:B------:R-:W-:Y:S02]  /*17530*/  FADD.FTZ R101, R101, R32 ;  /* 0x0000002065657221 */ /* 0x000fe40000010000 */
[----:B------:R-:W2:Y:S01]  /*17540*/  MUFU.EX2 R104, R104 ;  /* 0x0000006800687308 */ /* 0x000ea20000000800 */
[----:B0-----:R-:W-:-:S01]  /*17550*/  FADD.FTZ R28, R102, R63 ;  /* 0x0000003f661c7221 */ /* 0x001fc20000010000 */
[----:B------:R-:W-:Y:S01]  /*17560*/  FADD.FTZ R36, R54, R101 ;  /* 0x0000006536247221 */ /* 0x000fe20000010000 */
[----:B------:R-:W-:-:S03]  /*17570*/  FFMA.FTZ R63, R2, R71, -R76 ;  /* 0x00000047023f7223 */ /* 0x000fc6000001084c */
[----:B------:R-:W-:Y:S02]  /*17580*/  FADD.FTZ R71, R73, R36 ;  /* 0x0000002449477221 */ /* 0x000fe40000010000 */
[----:B------:R-:W0:Y:S01]  /*17590*/  MUFU.EX2 R95, R95 ;  /* 0x0000005f005f7308 */ /* 0x000e220000000800 */
[----:B-1----:R-:W-:-:S01]  /*175a0*/  FADD.FTZ R67, R91, R28 ;  /* 0x0000001c5b437221 */ /* 0x002fc20000010000 */
[----:B------:R-:W-:Y:S01]  /*175b0*/  FADD.FTZ R36, R56, R71 ;  /* 0x0000004738247221 */ /* 0x000fe20000010000 */
[----:B------:R-:W-:-:S01]  /*175c0*/  FFMA.FTZ R28, R2, R223, -R76 ;  /* 0x000000df021c7223 */ /* 0x000fc2000001084c */
[----:B------:R-:W-:Y:S02]  /*175d0*/  F2FP.SATFINITE.E4M3.F32.PACK_AB_MERGE_C R223, R111, R98, R100 ;  /* 0x000000626fdf723e */ /* 0x000fe40004807064 */
[----:B------:R-:W-:-:S02]  /*175e0*/  FADD.FTZ R77, R77, R36 ;  /* 0x000000244d4d7221 */ /* 0x000fc40000010000 */
[----:B------:R-:W1:Y:S01]  /*175f0*/  MUFU.EX2 R106, R106 ;  /* 0x0000006a006a7308 */ /* 0x000e620000000800 */
[----:B--2---:R-:W-:-:S01]  /*17600*/  FADD.FTZ R32, R104, R67 ;  /* 0x0000004368207221 */ /* 0x004fc20000010000 */
[----:B------:R-:W-:-:S04]  /*17610*/  FADD.FTZ R36, R58, R77 ;  /* 0x0000004d3a247221 */ /* 0x000fc80000010000 */
        /* <DEDUP_REMOVED lines=17> */
[----:B------:R-:W-:Y:S01]  /*17730*/  MUFU.EX2 R60, R60 ;  /* 0x0000003c003c7308 */ /* 0x000fe20000000800 */
[----:B0-----:R-:W-:-:S01]  /*17740*/  FADD.FTZ R67, R75, R32 ;  /* 0x000000204b437221 */ /* 0x001fc20000010000 */
[----:B------:R-:W-:Y:S01]  /*17750*/  FFMA.FTZ R32, R2, R227, -R76 ;  /* 0x000000e302207223 */ /* 0x000fe2000001084c */
[----:B------:R-:W-:-:S05]  /*17760*/  F2FP.SATFINITE.E4M3.F32.PACK_AB_MERGE_C R227, R127, R90, R92 ;  /* 0x0000005a7fe3723e */ /* 0x000fca000480705c */
[----:B------:R-:W0:Y:S01]  /*17770*/  MUFU.EX2 R85, R85 ;  /* 0x0000005500557308 */ /* 0x000e220000000800 */
[----:B-1----:R-:W-:-:S07]  /*17780*/  FADD.FTZ R40, R112, R67 ;  /* 0x0000004370287221 */ /* 0x002fce0000010000 */
[----:B------:R-:W1:Y:S08]  /*17790*/  MUFU.EX2 R119, R119 ;  /* 0x0000007700777308 */ /* 0x000e700000000800 */
[----:B------:R-:W-:Y:S01]  /*177a0*/  MUFU.EX2 R79, R79 ;  /* 0x0000004f004f7308 */ /* 0x000fe20000000800 */
[----:B0-----:R-:W-:Y:S01]  /*177b0*/  F2FP.SATFINITE.E4M3.F32.PACK_AB_MERGE_C R214, R85, R60, RZ ;  /* 0x0000003c55d6723e */ /* 0x001fe200048070ff */
[----:B------:R-:W-:-:S03]  /*177c0*/  FADD.FTZ R60, R60, R71 ;  /* 0x000000473c3c7221 */ /* 0x000fc60000010000 */
[----:B------:R-:W-:Y:S01]  /*177d0*/  F2FP.SATFINITE.E4M3.F32.PACK_AB_MERGE_C R214, R81, R58, R214 ;  /* 0x0000003a51d6723e */ /* 0x000fe200048070d6 */
[----:B------:R-:W-:-:S02]  /*177e0*/  FADD.FTZ R85, R85, R60 ;  /* 0x0000003c55557221 */ /* 0x000fc40000010000 */
[----:B------:R-:W0:Y:S01]  /*177f0*/  MUFU.EX2 R62, R62 ;  /* 0x0000003e003e7308 */ /* 0x000e220000000800 */
[----:B-1----:R-:W-:-:S01]  /*17800*/  FADD.FTZ R40, R119, R40 ;  /* 0x0000002877287221 */ /* 0x002fc20000010000 */
[----:B------:R-:W-:-:S04]  /*17810*/  F2FP.SATFINITE.E4M3.F32.PACK_AB_MERGE_C R112, R119, R112, RZ ;  /* 0x000000707770723e */ /* 0x000fc800048070ff */
[----:B------:R-:W-:Y:S02]  /*17820*/  F2FP.SATFINITE.E4M3.F32.PACK_AB_MERGE_C R213, R75, R110, R112 ;  /* 0x0000006e4bd5723e */ /* 0x000fe40004807070 */
[----:B------:R-:W-:Y:S08]  /*17830*/  MUFU.EX2 R64, R64 ;  /* 0x0000004000407308 */ /* 0x000ff00000000800 */
[----:B------:R-:W1:Y:S01]  /*17840*/  MUFU.EX2 R61, R61 ;  /* 0x0000003d003d7308 */ /* 0x000e620000000800 */
[----:B0-----:R-:W-:-:S07]  /*17850*/  FADD.FTZ R42, R62, R85 ;  /* 0x000000553e2a7221 */ /* 0x001fce0000010000 */
[----:B------:R-:W-:Y:S08]  /*17860*/  MUFU.EX2 R114, R114 ;  /* 0x0000007200727308 */ /* 0x000ff00000000800 */
[----:B------:R-:W0:Y:S01]  /*17870*/  MUFU.EX2 R57, R57 ;  /* 0x0000003900397308 */ /* 0x000e220000000800 */
[----:B-1----:R-:W-:-:S07]  /*17880*/  F2FP.SATFINITE.E4M3.F32.PACK_AB_MERGE_C R208, R61, R64, RZ ;  /* 0x000000403dd0723e */ /* 0x002fce00048070ff */
[----:B------:R-:W1:Y:S08]  /*17890*/  MUFU.EX2 R83, R83 ;  /* 0x0000005300537308 */ /* 0x000e700000000800 */
[----:B------:R-:W2:Y:S01]  /*178a0*/  MUFU.EX2 R116, R116 ;  /* 0x0000007400747308 */ /* 0x000ea20000000800 */
[C---:B0-----:R-:W-:Y:S01]  /*178b0*/  F2FP.SATFINITE.E4M3.F32.PACK_AB_MERGE_C R208, R57.reuse, R62, R208 ;  /* 0x0000003e39d0723e */ /* 0x041fe200048070d0 */
[----:B------:R-:W-:-:S04]  /*178c0*/  FADD.FTZ R67, R57, R42 ;  /* 0x0000002a39437221 */ /* 0x000fc80000010000 */
[----:B------:R-:W-:Y:S02]  /*178d0*/  FADD.FTZ R64, R64, R67 ;  /* 0x0000004340407221 */ /* 0x000fe40000010000 */
[----:B------:R-:W-:Y:S02]  /*178e0*/  MUFU.EX2 R87, R87 ;  /* 0x0000005700577308 */ /* 0x000fe40000000800 */
[----:B------:R-:W-:-:S06]  /*178f0*/  FADD.FTZ R61, R61, R64 ;  /* 0x000000403d3d7221 */ /* 0x000fcc0000010000 */
[----:B------:R0:W-:Y:S08]  /*17900*/  MUFU.EX2 R36, R47 ;  /* 0x0000002f00247308 */ /* 0x0001f00000000800 */
[----:B------:R-:W-:Y:S01]  /*17910*/  MUFU.EX2 R118, R118 ;  /* 0x0000007600767308 */ /* 0x000fe20000000800 */
[----:B0-----:R-:W-:-:S01]  /*17920*/  FADD.FTZ R47, R79, R40 ;  /* 0x000000284f2f7221 */ /* 0x001fc20000010000 */
[----:B------:R-:W-:-:S03]  /*17930*/  FFMA.FTZ R40, R2, R26, -R76 ;  /* 0x0000001a02287223 */ /* 0x000fc6000001084c */
[----:B------:R-:W-:-:S03]  /*17940*/  FADD.FTZ R26, R114, R47 ;  /* 0x0000002f721a7221 */ /* 0x000fc60000010000 */
[----:B------:R-:W-:Y:S01]  /*17950*/  MUFU.EX2 R68, R68 ;  /* 0x0000004400447308 */ /* 0x000fe20000000800 */
[----:B-1----:R-:W-:-:S01]  /*17960*/  FADD.FTZ R57, R83, R26 ;  /* 0x0000001a53397221 */ /* 0x002fc20000010000 */
[----:B--2---:R-:W-:-:S03]  /*17970*/  F2FP.SATFINITE.E4M3.F32.PACK_AB_MERGE_C R83, R116, R83, RZ ;  /* 0x000000537453723e */ /* 0x004fc600048070ff */
[----:B------:R-:W-:Y:S01]  /*17980*/  FADD.FTZ R26, R116, R57 ;  /* 0x00000039741a7221 */ /* 0x000fe20000010000 */
[----:B------:R-:W-:Y:S02]  /*17990*/  F2FP.SATFINITE.E4M3.F32.PACK_AB_MERGE_C R215, R114, R79, R83 ;  /* 0x0000004f72d7723e */ /* 0x000fe40004807053 */
[----:B------:R-:W0:Y:S08]  /*179a0*/  MUFU.EX2 R69, R69 ;  /* 0x0000004500457308 */ /* 0x000e300000000800 */
[----:B------:R-:W-:Y:S08]  /*179b0*/  MUFU.EX2 R59, R59 ;  /* 0x0000003b003b7308 */ /* 0x000ff00000000800 */
[----:B------:R-:W-:Y:S01]  /*179c0*/  MUFU.EX2 R66, R66 ;  /* 0x0000004200427308 */ /* 0x000fe20000000800 */
[----:B0-----:R-:W-:-:S07]  /*179d0*/  F2FP.SATFINITE.E4M3.F32.PACK_AB_MERGE_C R210, R69, R68, RZ ;  /* 0x0000004445d2723e */ /* 0x001fce00048070ff */
[----:B------:R-:W0:Y:S08]  /*179e0*/  MUFU.EX2 R65, R65 ;  /* 0x0000004100417308 */ /* 0x000e300000000800 */
[----:B------:R-:W1:Y:S08]  /*179f0*/  MUFU.EX2 R120, R120 ;  /* 0x0000007800787308 */ /* 0x000e700000000800 */
[----:B------:R-:W2:Y:S01]  /*17a00*/  MUFU.EX2 R21, R21 ;  /* 0x0000001500157308 */ /* 0x000ea20000000800 */
[----:B0-----:R-:W-:Y:S01]  /*17a10*/  F2FP.SATFINITE.E4M3.F32.PACK_AB_MERGE_C R210, R65, R66, R210 ;  /* 0x0000004241d2723e */ /* 0x001fe200048070d2 */
[----:B------:R-:W-:-:S04]  /*17a20*/  FADD.FTZ R66, R66, R61 ;  /* 0x0000003d42427221 */ /* 0x000fc80000010000 */
[----:B------:R-:W-:Y:S02]  /*17a30*/  FADD.FTZ R65, R65, R66 ;  /* 0x0000004241417221 */ /* 0x000fe40000010000 */
[----:B------:R0:W-:Y:S02]  /*17a40*/  MUFU.EX2 R47, R51 ;  /* 0x00000033002f7308 */ /* 0x0001e40000000800 */
[----:B------:R-:W-:-:S04]  /*17a50*/  FADD.FTZ R68, R68, R65 ;  /* 0x0000004144447221 */ /* 0x000fc80000010000 */
[----:B------:R-:W-:Y:S02]  /*17a60*/  FADD.FTZ R69, R69, R68 ;  /* 0x0000004445457221 */ /* 0x000fe40000010000 */
[----:B------:R-:W3:Y:S01]  /*17a70*/  MUFU.EX2 R24, R24 ;  /* 0x0000001800187308 */ /* 0x000ee20000000800 */
[----:B0-----:R-:W-:-:S04]  /*17a80*/  FADD.FTZ R51, R87, R26 ;  /* 0x0000001a57337221 */ /* 0x001fc80000010000 */
[----:B------:R-:W-:-:S03]  /*17a90*/  FADD.FTZ R42, R118, R51 ;  /* 0x00000033762a7221 */ /* 0x000fc60000010000 */
[----:B------:R-:W-:Y:S01]  /*17aa0*/  MUFU.EX2 R38, R38 ;  /* 0x0000002600267308 */ /* 0x000fe20000000800 */
[----:B------:R-:W-:-:S01]  /*17ab0*/  FADD.FTZ R51, R59, R42 ;  /* 0x0000002a3b337221 */ /* 0x000fc20000010000 */
[----:B-1----:R-:W-:-:S03]  /*17ac0*/  F2FP.SATFINITE.E4M3.F32.PACK_AB_MERGE_C R59, R120, R59, RZ ;  /* 0x0000003b783b723e */ /* 0x002fc600048070ff */
[----:B------:R-:W-:Y:S01]  /*17ad0*/  FADD.FTZ R42, R120, R51 ;  /* 0x00000033782a7221 */ /* 0x000fe20000010000 */
[----:B------:R-:W-:Y:S02]  /*17ae0*/  F2FP.SATFINITE.E4M3.F32.PACK_AB_MERGE_C R209, R118, R87, R59 ;  /* 0x0000005776d1723e */ /* 0x000fe4000480703b */
[----:B------:R-:W0:Y:S01]  /*17af0*/  MUFU.EX2 R45, R45 ;  /* 0x0000002d002d7308 */ /* 0x000e220000000800 */
[----:B--2---:R-:W-:-:S04]  /*17b00*/  FADD.FTZ R51, R21, R42 ;  /* 0x0000002a15337221 */ /* 0x004fc80000010000 */
[----:B---3--:R-:W-:-:S03]  /*17b10*/  FADD.FTZ R51, R24, R51 ;  /* 0x0000003318337221 */ /* 0x008fc60000010000 */
[----:B------:R1:W2:Y:S08]  /*17b20*/  MUFU.EX2 R12, R221 ;  /* 0x000000dd000c7308 */ /* 0x0002b00000000800 */
[----:B------:R-:W-:Y:S01]  /*17b30*/  MUFU.EX2 R70, R70 ;  /* 0x0000004600467308 */ /* 0x000fe20000000800 */
[----:B0-----:R-:W-:Y:S02]  /*17b40*/  F2FP.SATFINITE.E4M3.F32.PACK_AB_MERGE_C R44, R45, R38, RZ ;  /* 0x000000262d2c723e */ /* 0x001fe400048070ff */
[----:B-1----:R-:W-:-:S05]  /*17b50*/  F2FP.SATFINITE.E4M3.F32.PACK_AB_MERGE_C R221, R94, R13, R96 ;  /* 0x0000000d5edd723e */ /* 0x002fca0004807060 */
[----:B------:R-:W0:Y:S01]  /*17b60*/  MUFU.EX2 R133, R72 ;  /* 0x0000004800857308 */ /* 0x000e220000000800 */
[----:B--2---:R-:W-:-:S07]  /*17b70*/  FADD.FTZ R42, R12, R51 ;  /* 0x000000330c2a7221 */ /* 0x004fce0000010000 */
        /* <DEDUP_REMOVED lines=8> */
[----:B------:R-:W-:-:S04]  /*17c00*/  F2FP.SATFINITE.E4M3.F32.PACK_AB_MERGE_C R63, R63, R12, RZ ;  /* 0x0000000c3f3f723e */ /* 0x000fc800048070ff */
[----:B------:R-:W-:Y:S01]  /*17c10*/  F2FP.SATFINITE.E4M3.F32.PACK_AB_MERGE_C R211, R24, R21, R63 ;  /* 0x0000001518d3723e */ /* 0x000fe2000480703f */
[----:B------:R-:W1:Y:S01]  /*17c20*/  MUFU.EX2 R225, R225 ;  /* 0x000000e100e17308 */ /* 0x000e620000000800 */
[----:B--2---:R-:W-:-:S01]  /*17c30*/  FADD.FTZ R42, R28, R51 ;  /* 0x000000331c2a7221 */ /* 0x004fc20000010000 */
[----:B------:R-:W-:-:S06]  /*17c40*/  FADD.FTZ R51, R45, R38 ;  /* 0x000000262d337221 */ /* 0x000fcc0000010000 */
[----:B------:R-:W-:Y:S01]  /*17c50*/  MUFU.EX2 R74, R74 ;  /* 0x0000004a004a7308 */ /* 0x000fe20000000800 */
[----:B0-----:R-:W-:-:S07]  /*17c60*/  FADD.FTZ R42, R43, R42 ;  /* 0x0000002a2b2a7221 */ /* 0x001fce0000010000 */
[----:B------:R-:W0:Y:S01]  /*17c70*/  MUFU.EX2 R53, R53 ;  /* 0x0000003500357308 */ /* 0x000e220000000800 */
[----:B-1----:R-:W-:-:S01]  /*17c80*/  FADD.FTZ R45, R225, R42 ;  /* 0x0000002ae12d7221 */ /* 0x002fc20000010000 */
[----:B------:R-:W-:Y:S02]  /*17c90*/  F2FP.SATFINITE.E4M3.F32.PACK_AB_MERGE_C R38, R36, R225, RZ ;  /* 0x000000e12426723e */ /* 0x000fe400048070ff */
[----:B------:R-:W-:Y:S01]  /*17ca0*/  F2FP.SATFINITE.E4M3.F32.PACK_AB_MERGE_C R225, R86, R37, R88 ;  /* 0x0000002556e1723e */ /* 0x000fe20004807058 */
[----:B------:R-:W-:Y:S01]  /*17cb0*/  FADD.FTZ R45, R36, R45 ;  /* 0x0000002d242d7221 */ /* 0x000fe20000010000 */
[----:B------:R-:W-:Y:S02]  /*17cc0*/  F2FP.SATFINITE.E4M3.F32.PACK_AB_MERGE_C R205, R43, R28, R38 ;  /* 0x0000001c2bcd723e */ /* 0x000fe40004807026 */
[----:B------:R-:W-:Y:S08]  /*17cd0*/  MUFU.EX2 R72, R183 ;  /* 0x000000b700487308 */ /* 0x000ff00000000800 */
[----:B------:R-:W1:Y:S01]  /*17ce0*/  MUFU.EX2 R49, R49 ;  /* 0x0000003100317308 */ /* 0x000e620000000800 */
[----:B0-----:R-:W-:-:S07]  /*17cf0*/  F2FP.SATFINITE.E4M3.F32.PACK_AB_MERGE_C R44, R53, R74, RZ ;  /* 0x0000004a352c723e */ /* 0x001fce00048070ff */
[----:B------:R-:W0:Y:S08]  /*17d00*/  MUFU.EX2 R32, R32 ;  /* 0x0000002000207308 */ /* 0x000e300000000800 */
[----:B------:R-:W2:Y:S01]  /*17d10*/  MUFU.EX2 R237, R237 ;  /* 0x000000ed00ed7308 */ /* 0x000ea20000000800 */
[----:B-1----:R-:W-:Y:S01]  /*17d20*/  F2FP.SATFINITE.E4M3.F32.PACK_AB_MERGE_C R206, R49, R72, R44 ;  /* 0x0000004831ce723e */ /* 0x002fe2000480702c */
[----:B------:R-:W-:-:S04]  /*17d30*/  FADD.FTZ R72, R72, R51 ;  /* 0x0000003348487221 */ /* 0x000fc80000010000 */
[----:B------:R-:W-:Y:S02]  /*17d40*/  FADD.FTZ R49, R49, R72 ;  /* 0x0000004831317221 */ /* 0x000fe40000010000 */
[----:B------:R-:W-:Y:S01]  /*17d50*/  MUFU.EX2 R80, R80 ;  /* 0x0000005000507308 */ /* 0x000fe20000000800 */
[----:B0-----:R-:W-:-:S01]  /*17d60*/  FADD.FTZ R12, R32, R45 ;  /* 0x0000002d200c7221 */ /* 0x001fc20000010000 */
[----:B------:R-:W-:-:S03]  /*17d70*/  FADD.FTZ R74, R74, R49 ;  /* 0x000000314a4a7221 */ /* 0x000fc60000010000 */
[----:B------:R-:W-:Y:S01]  /*17d80*/  FADD.FTZ R12, R47, R12 ;  /* 0x0000000c2f0c7221 */ /* 0x000fe20000010000 */
[----:B------:R-:W-:-:S02]  /*17d90*/  FADD.FTZ R53, R53, R74 ;  /* 0x0000004a35357221 */ /* 0x000fc40000010000 */
[----:B------:R-:W0:Y:S01]  /*17da0*/  MUFU.EX2 R29, R29 ;  /* 0x0000001d001d7308 */ /* 0x000e220000000800 */
[----:B--2---:R-:W-:-:S07]  /*17db0*/  FADD.FTZ R13, R237, R12 ;  /* 0x0000000ced0d7221 */ /* 0x004fce0000010000 */
        /* <DEDUP_REMOVED lines=32> */
[----:B------:R-:W-:Y:S01]  /*17fc0*/  MUFU.EX2 R41, R41 ;  /* 0x0000002900297308 */ /* 0x000fe20000000800 */
[----:B0-----:R-:W-:-:S01]  /*17fd0*/  FADD.FTZ R26, R34, R31 ;  /* 0x0000001f221a7221 */ /* 0x001fc20000010000 */
[----:B------:R-:W-:-:S06]  /*17fe0*/  FADD.FTZ R33, R33, R82 ;  /* 0x0000005221217221 */ /* 0x000fcc0000010000 */
[----:B------:R-:W0:Y:S01]  /*17ff0*/  MUFU.EX2 R12, R39 ;  /* 0x00000027000c7308 */ /* 0x000e220000000800 */
[----:B--2---:R-:W-:-:S01]  /*18000*/  FADD.FTZ R26, R35, R26 ;  /* 0x0000001a231a7221 */ /* 0x004fc20000010000 */
[----:B0-----:R-:W-:-:S03]  /*18010*/  F2FP.SATFINITE.E4M3.F32.PACK_AB_MERGE_C R13, R12, R41, RZ ;  /* 0x000000290c0d723e */ /* 0x001fc600048070ff */
[----:B------:R-:W-:Y:S01]  /*18020*/  FADD.FTZ R41, R41, R26 ;  /* 0x0000001a29297221 */ /* 0x000fe20000010000 */
[----:B------:R-:W-:Y:S01]  /*18030*/  F2FP.SATFINITE.E4M3.F32.PACK_AB_MERGE_C R203, R35, R34, R13 ;  /* 0x0000002223cb723e */ /* 0x000fe2000480700d */
[----:B------:R-:W-:Y:S02]  /*18040*/  FADD.FTZ R13, R84, R33 ;  /* 0x00000021540d7221 */ /* 0x000fe40000010000 */
[----:B------:R-:W-:-:S01]  /*18050*/  FADD.FTZ R21, R12, R41 ;  /* 0x000000290c157221 */ /* 0x000fc20000010000 */
[----:B------:R-:W-:Y:S02]  /*18060*/  VIADD R12, R139, 0xfffffffe ;  /* 0xfffffffe8b0c7836 */ /* 0x000fe40000000000 */
[----:B------:R0:W-:Y:S04]  /*18070*/  STL [R1+0xc], R13 ;  /* 0x00000c0d01007387 */ /* 0x0001e80000100800 */
[----:B------:R1:W-:Y:S01]  /*18080*/  STL [R1+0x8], R21 ;  /* 0x0000081501007387 */ /* 0x0003e20000100800 */
[----:B0-----:R-:W-:Y:S01]  /*18090*/  IMAD.IADD R13, R137, 0x1, R14 ;  /* 0x00000001890d7824 */ /* 0x001fe200078e020e */
        /* <DEDUP_REMOVED lines=12> */
.L_x_6784:
[----:B------:R-:W-:-:S13]  /*18160*/  ISETP.NE.AND P2, PT, R15, 0x1, PT ;  /* 0x000000010f00780c */ /* 0x000fda0003f45270 */
[----:B------:R-:W0:Y:S02]  /*18170*/  @P2 LDC.64 R24, c[0x0][0x9e8] ;  /* 0x00027a00ff182b82 */ /* 0x000e240000000a00 */
[----:B0-----:R-:W-:-:S05]  /*18180*/  @P2 IMAD.HI.U32 R24, R14, R24, RZ ;  /* 0x000000180e182227 */ /* 0x001fca00078e00ff */
[----:B------:R-:W-:-:S07]  /*18190*/  @P2 SHF.R.U32.HI R14, RZ, R25, R24 ;  /* 0x00000019ff0e2219 */ /* 0x000fce0000011618 */
.L_x_6785:
[----:B------:R-:W-:Y:S05]  /*181a0*/  BSYNC B0 ;  /* 0x0000000000007941 */ /* 0x000fea0003800000 */
.L_x_6783:
[----:B------:R-:W-:-:S05]  /*181b0*/  IMAD R14, R14, R15, R15 ;  /* 0x0000000f0e0e7224 */ /* 0x000fca00078e020f */
[----:B------:R-:W-:-:S07]  /*181c0*/  VIMNMX R13, R13, R14, PT ;  /* 0x0000000e0d0d7248 */ /* 0x000fce0003fe0100 */
.L_x_6782:
[----:B-1----:R-:W2:Y:S01]  /*181d0*/  LDL R21, [R1+0x60] ;  /* 0x0000600001157983 */ /* 0x002ea20000100800 */
[----:B------:R-:W-:Y:S01]  /*181e0*/  IMAD.MOV.U32 R14, RZ, RZ, RZ ;  /* 0x000000ffff0e7224 */ /* 0x000fe200078e00ff */
[----:B------:R-:W-:Y:S01]  /*181f0*/  CS2R R86, SRZ ;  /* 0x0000000000567805 */ /* 0x000fe2000001ff00 */
[----:B------:R-:W-:Y:S01]  /*18200*/  IMAD.MOV.U32 R15, RZ, RZ, R13 ;  /* 0x000000ffff0f7224 */ /* 0x000fe200078e000d */
[----:B------:R-:W-:Y:S02]  /*18210*/  CS2R R84, SRZ ;  /* 0x0000000000547805 */ /* 0x000fe4000001ff00 */
[----:B------:R-:W-:Y:S02]  /*18220*/  CS2R R82, SRZ ;  /* 0x0000000000527805 */ /* 0x000fe4000001ff00 */
[----:B------:R-:W-:Y:S01]  /*18230*/  CS2R R80, SRZ ;  /* 0x0000000000507805 */ /* 0x000fe2000001ff00 */
[----:B------:R-:W-:Y:S01]  /*18240*/  IMAD.HI R13, R13, -0x6db6db6d, R14 ;  /* 0x924924930d0d7827 */ /* 0x000fe200078e020e */
[----:B------:R-:W-:-:S02]  /*18250*/  CS2R R78, SRZ ;  /* 0x00000000004e7805 */ /* 0x000fc4000001ff00 */
[----:B------:R-:W-:Y:S02]  /*18260*/  CS2R R76, SRZ ;  /* 0x00000000004c7805 */ /* 0x000fe4000001ff00 */
[----:B------:R-:W-:Y:S02]  /*18270*/  CS2R R74, SRZ ;  /* 0x00000000004a7805 */ /* 0x000fe4000001ff00 */
        /* <DEDUP_REMOVED lines=27> */
[----:B--2---:R-:W-:-:S04]  /*18430*/  VIMNMX R21, R21, R14, !PT ;  /* 0x0000000e15157248 */ /* 0x004fc80007fe0100 */
[----:B------:R-:W-:Y:S01]  /*18440*/  ISETP.GE.AND P2, PT, R12, R21, PT ;  /* 0x000000150c00720c */ /* 0x000fe20003f46270 */
[----:B------:R0:W-:-:S12]  /*18450*/  STL [R1+0x50], R21 ;  /* 0x0000501501007387 */ /* 0x0001d80000100800 */
[----:B0-----:R-:W-:Y:S05]  /*18460*/  @!P2 BRA `(.L_x_6786) ;  /* 0x0000006400d0a947 */ /* 0x001fea0003800000 */
[----:B------:R-:W-:Y:S02]  /*18470*/  IMAD.IADD R13, R136, 0x1, R233 ;  /* 0x00000001880d7824 */ /* 0x000fe400078e02e9 */
[----:B------:R-:W-:Y:S02]  /*18480*/  IMAD.MOV.U32 R87, RZ, RZ, RZ ;  /* 0x000000ffff577224 */ /* 0x000fe400078e00ff */
[----:B------:R-:W-:Y:S01]  /*18490*/  VIADD R236, R13, 0x8 ;  /* 0x000000080dec7836 */ /* 0x000fe20000000000 */
[----:B------:R0:W-:Y:S06]  /*184a0*/  STL [R1+0x4c], R13 ;  /* 0x00004c0d01007387 */ /* 0x0001ec0000100800 */
.L_x_6805:
[----:B------:R-:W2:Y:S01]  /*184b0*/  LDL R14, [R1+0x40] ;  /* 0x00004000010e7983 */ /* 0x000ea20000100800 */
[----:B0-----:R-:W-:Y:S01]  /*184c0*/  VIADD R13, R231, 0x1 ;  /* 0x00000001e70d7836 */ /* 0x001fe20000000000 */
[----:B------:R-:W-:Y:S05]  /*184d0*/  YIELD ;  /* 0x0000000000007946 */ /* 0x000fea0003800000 */
[----:B------:R-:W-:-:S04]  /*184e0*/  ISETP.NE.AND P3, PT, R13, 0x2, PT ;  /* 0x000000020d00780c */ /* 0x000fc80003f65270 */
[----:B------:R-:W-:Y:S02]  /*184f0*/  SEL R237, RZ, 0x1, P3 ;  /* 0x00000001ffed7807 */ /* 0x000fe40001800000 */
[----:B------:R-:W-:Y:S02]  /*18500*/  SEL R13, R13, RZ, P3 ;  /* 0x000000ff0d0d7207 */ /* 0x000fe40001800000 */
[----:B------:R-:W-:Y:S02]  /*18510*/  LOP3.LUT R237, R234, R237, RZ, 0x3c, !PT ;  /* 0x000000edeaed7212 */ /* 0x000fe400078e3cff */
[----:B--2---:R-:W-:-:S13]  /*18520*/  ISETP.NE.AND P2, PT, R14, RZ, PT ;  /* 0x000000ff0e00720c */ /* 0x004fda0003f45270 */
[----:B------:R-:W-:Y:S05]  /*18530*/  @P2 BRA `(.L_x_6787) ;  /* 0x0000000000302947 */ /* 0x000fea0003800000 */
[----:B------:R-:W-:Y:S05]  /*18540*/  @!P0 BRA `(.L_x_6788) ;  /* 0x0000000000048947 */ /* 0x000fea0003800000 */
[----:B------:R-:W-:Y:S01]  /*18550*/  BPT.TRAP 0x1 ;  /* 0x000000040000795c */ /* 0x000fe20000300000 */
.L_x_6788:
[----:B------:R-:W-:Y:S01]  /*18560*/  IMAD R15, R13, 0x8, R18 ;  /* 0x000000080d0f7824 */ /* 0x000fe200078e0212 */
[----:B------:R-:W-:-:S04]  /*18570*/  SHF.L.U32 R14, R237, 0x1f, RZ ;  /* 0x0000001fed0e7819 */ /* 0x000fc800000006ff */
[----:B------:R0:W1:Y:S01]  /*18580*/  SYNCS.PHASECHK.TRANS64.TRYWAIT P3, [R15+URZ+0x2e830], R14 ;  /* 0x02e8300e0f0075a7 */ /* 0x000062000806017f */
[----:B------:R-:W-:Y:S05]  /*18590*/  @!P0 BRA `(.L_x_6789) ;  /* 0x0000000000048947 */ /* 0x000fea0003800000 */
[----:B------:R-:W-:Y:S01]  /*185a0*/  BPT.TRAP 0x1 ;  /* 0x000000040000795c */ /* 0x000fe20000300000 */
.L_x_6789:
[----:B------:R-:W-:Y:S04]  /*185b0*/  BSSY B0, `(.L_x_6787) ;  /* 0x0000004000007945 */ /* 0x000fe80003800000 */
[----:B-1----:R-:W-:Y:S05]  /*185c0*/  @P3 BRA `(.L_x_6790) ;  /* 0x0000000000083947 */ /* 0x002fea0003800000 */
[----:B------:R-:W1:Y:S02]  /*185d0*/  SYNCS.PHASECHK.TRANS64.TRYWAIT P3, [R15+URZ+0x2e830], R14 ;  /* 0x02e8300e0f0075a7 */ /* 0x000e64000806017f */
[----:B-1----:R-:W-:Y:S05]  /*185e0*/  @!P3 BRA `(.L_x_6791) ;  /* 0x000001c000b8b947 */ /* 0x002fea0003800000 */
.L_x_6790:
[----:B------:R-:W-:Y:S05]  /*185f0*/  BSYNC B0 ;  /* 0x0000000000007941 */ /* 0x000fea0003800000 */
.L_x_6787:
[----:B------:R-:W2:Y:S01]  /*18600*/  LDL R20, [R1+0x48] ;  /* 0x0000480001147983 */ /* 0x000ea20000100800 */
[----:B------:R-:W-:Y:S05]  /*18610*/  WARPSYNC.ALL ;  /* 0x0000000000007948 */ /* 0x000fea0003800000 */
[----:B01----:R-:W0:Y:S01]  /*18620*/  S2R R14, SR_TID.X ;  /* 0x00000000000e7919 */ /* 0x003e220000002100 */
[----:B------:R-:W-:Y:S01]  /*18630*/  IMAD.MOV.U32 R89, RZ, RZ, 0x40000040 ;  /* 0x40000040ff597424 */ /* 0x000fe200078e00ff */
[C---:B------:R-:W-:Y:S01]  /*18640*/  R2UR UR12, R8.reuse ;  /* 0x00000000080c72ca */ /* 0x040fe200000e0000 */
[----:B------:R-:W-:Y:S01]  /*18650*/  IMAD.MOV.U32 R15, RZ, RZ, 0x40000040 ;  /* 0x40000040ff0f7424 */ /* 0x000fe200078e00ff */
[----:B------:R-:W-:Y:S01]  /*18660*/  R2UR UR13, R9 ;  /* 0x00000000090d72ca */ /* 0x000fe200000e0000 */
[----:B------:R-:W-:Y:S01]  /*18670*/  IMAD.MOV.U32 R21, RZ, RZ, 0x40000040 ;  /* 0x40000040ff157424 */ /* 0x000fe200078e00ff */
[----:B------:R-:W-:Y:S01]  /*18680*/  R2UR UR15, R89 ;  /* 0x00000000590f72ca */ /* 0x000fe200000e0000 */
[----:B------:R-:W-:Y:S01]  /*18690*/  STL [R1+0xc8], R25 ;  /* 0x0000c81901007387 */ /* 0x000fe20000100800 */
        /* <DEDUP_REMOVED lines=8> */
[----:B------:R-:W-:-:S02]  /*18720*/  R2UR UR11, R21 ;  /* 0x00000000150b72ca */ /* 0x000fc400000e0000 */
[----:B------:R-:W-:Y:S01]  /*18730*/  R2UR UR25, R15 ;  /* 0x000000000f1972ca */ /* 0x000fe200000e0000 */
[----:B------:R-:W-:Y:S01]  /*18740*/  STL [R1+0xbc], R22 ;  /* 0x0000bc1601007387 */ /* 0x000fe20000100800 */
[C---:B------:R-:W-:Y:S02]  /*18750*/  R2UR UR27, R21.reuse ;  /* 0x00000000151b72ca */ /* 0x040fe400000e0000 */
[----:B------:R-:W-:Y:S01]  /*18760*/  R2UR UR29, R21 ;  /* 0x00000000151d72ca */ /* 0x000fe200000e0000 */
[----:B------:R-:W-:Y:S01]  /*18770*/  STL [R1+0xb8], R19 ;  /* 0x0000b81301007387 */ /* 0x000fe20000100800 */
[----:B------:R-:W-:Y:S02]  /*18780*/  R2UR UR31, R91 ;  /* 0x000000005b1f72ca */ /* 0x000fe400000e0000 */
[----:B------:R-:W-:Y:S01]  /*18790*/  R2UR UR39, R15 ;  /* 0x000000000f2772ca */ /* 0x000fe200000e0000 */
[----:B------:R-:W-:Y:S01]  /*187a0*/  STL [R1+0xb4], R18 ;  /* 0x0000b41201007387 */ /* 0x000fe20000100800 */
[----:B------:R-:W-:-:S02]  /*187b0*/  R2UR UR36, R8 ;  /* 0x00000000082472ca */ /* 0x000fc400000e0000 */
[----:B------:R-:W-:Y:S01]  /*187c0*/  R2UR UR37, R9 ;  /* 0x00000000092572ca */ /* 0x000fe200000e0000 */
[----:B------:R-:W-:Y:S01]  /*187d0*/  STL [R1+0xb0], R17 ;  /* 0x0000b01101007387 */ /* 0x000fe20000100800 */
[----:B0-----:R-:W-:Y:S02]  /*187e0*/  SHF.R.U32.HI R14, RZ, 0x7, R14 ;  /* 0x00000007ff0e7819 */ /* 0x001fe4000001160e */
[----:B------:R-:W-:Y:S01]  /*187f0*/  R2UR UR47, R21 ;  /* 0x00000000152f72ca */ /* 0x000fe200000e0000 */
[----:B------:R-:W-:Y:S01]  /*18800*/  STL [R1+0xac], R16 ;  /* 0x0000ac1001007387 */ /* 0x000fe20000100800 */
[----:B------:R-:W-:Y:S01]  /*18810*/  R2UR UR44, R8 ;  /* 0x00000000082c72ca */ /* 0x000fe200000e0000 */
[----:B------:R-:W-:Y:S01]  /*18820*/  VIADD R92, R14, 0x8 ;  /* 0x000000080e5c7836 */ /* 0x000fe20000000000 */
[----:B------:R-:W-:Y:S01]  /*18830*/  R2UR UR45, R9 ;  /* 0x00000000092d72ca */ /* 0x000fe200000e0000 */
[----:B------:R-:W-:Y:S01]  /*18840*/  STL [R1+0xa8], R12 ;  /* 0x0000a80c01007387 */ /* 0x000fe20000100800 */
[----:B------:R-:W-:-:S02]  /*18850*/  R2UR UR19, R15 ;  /* 0x000000000f1372ca */ /* 0x000fc400000e0000 */
[----:B------:R-:W-:Y:S01]  /*18860*/  R2UR UR5, R15 ;  /* 0x000000000f0572ca */ /* 0x000fe200000e0000 */
[----:B------:R0:W-:Y:S01]  /*18870*/  BAR.SYNC.DEFER_BLOCKING R92, 0x100 ;  /* 0x0004005c0000751d */ /* 0x0001e20000010000 */
[----:B------:R-:W-:Y:S01]  /*18880*/  IMAD.MOV.U32 R15, RZ, RZ, 0x40000040 ;  /* 0x40000040ff0f7424 */ /* 0x000fe200078e00ff */
[----:B------:R-:W-:Y:S02]  /*18890*/  R2UR UR17, R21 ;  /* 0x00000000151172ca */ /* 0x000fe400000e0000 */
[C---:B------:R-:W-:Y:S02]  /*188a0*/  R2UR UR9, R91.reuse ;  /* 0x000000005b0972ca */ /* 0x040fe400000e0000 */
[----:B------:R-:W-:Y:S01]  /*188b0*/  R2UR UR33, R91 ;  /* 0x000000005b2172ca */ /* 0x000fe200000e0000 */
[----:B------:R-:W-:Y:S01]  /*188c0*/  STL [R1+0xa4], R3 ;  /* 0x0000a40301007387 */ /* 0x000fe20000100800 */
[----:B------:R-:W-:-:S03]  /*188d0*/  R2UR UR59, R89 ;  /* 0x00000000593b72ca */ /* 0x000fc600000e0000 */
[----:B------:R1:W-:Y:S04]  /*188e0*/  STL [R1+0xa0], R2 ;  /* 0x0000a00201007387 */ /* 0x0003e80000100800 */
[----:B------:R3:W-:Y:S01]  /*188f0*/  STL [R1+0x9c], R0 ;  /* 0x00009c0001007387 */ /* 0x0007e20000100800 */
[----:B-1----:R-:W-:Y:S01]  /*18900*/  MOV R2, UR7 ;  /* 0x0000000700027c02 */ /* 0x002fe20008000f00 */
[----:B------:R-:W-:Y:S01]  /*18910*/  UMOV UR7, UR11 ;  /* 0x0000000b00077c82 */ /* 0x000fe20008000000 */
[----:B------:R-:W-:Y:S01]  /*18920*/  WARPGROUP.ARRIVE ;  /* 0x00000000000079c5 */ /* 0x000fe20000000000 */
[----:B------:R-:W-:Y:S01]  /*18930*/  R2UR UR11, R91 ;  /* 0x000000005b0b72ca */ /* 0x000fe200000e0000 */
[----:B------:R-:W-:Y:S01]  /*18940*/  IMAD.MOV.U32 R91, RZ, RZ, 0x40000040 ;  /* 0x40000040ff5b7424 */ /* 0x000fe200078e00ff */
[----:B------:R-:W-:Y:S01]  /*18950*/  MOV R19, UR7 ;  /* 0x0000000700137c02 */ /* 0x000fe20008000f00 */
[----:B------:R-:W-:Y:S01]  /*18960*/  UMOV UR7, UR29 ;  /* 0x0000001d00077c82 */ /* 0x000fe20008000000 */
[----:B------:R-:W-:-:S02]  /*18970*/  R2UR UR29, R9 ;  /* 0x00000000091d72ca */ /* 0x000fc400000e0000 */
[----:B------:R-:W-:Y:S01]  /*18980*/  MOV R96, UR7 ;  /* 0x0000000700607c02 */ /* 0x000fe20008000f00 */
[----:B------:R-:W-:Y:S01]  /*18990*/  UMOV UR7, UR9 ;  /* 0x0000000900077c82 */ /* 0x000fe20008000000 */
[----:B------:R-:W-:Y:S02]  /*189a0*/  R2UR UR9, R9 ;  /* 0x00000000090972ca */ /* 0x000fe400000e0000 */
[----:B------:R-:W-:-:S03]  /*189b0*/  R2UR UR43, R91 ;  /* 0x000000005b2b72ca */ /* 0x000fc600000e0000 */
[----:B------:R-:W-:Y:S01]  /*189c0*/  MOV R12, UR11 ;  /* 0x0000000b000c7c02 */ /* 0x000fe20008000f00 */
[----:B------:R-:W-:Y:S01]  /*189d0*/  UMOV UR11, UR25 ;  /* 0x00000019000b7c82 */ /* 0x000fe20008000000 */
[----:B------:R-:W-:Y:S02]  /*189e0*/  R2UR UR25, R9 ;  /* 0x00000000091972ca */ /* 0x000fe400000e0000 */
[----:B------:R-:W-:Y:S01]  /*189f0*/  MOV R23, UR11 ;  /* 0x0000000b00177c02 */ /* 0x000fe20008000f00 */
[----:B------:R-:W-:Y:S01]  /*18a00*/  UMOV UR11, UR19 ;  /* 0x00000013000b7c82 */ /* 0x000fe20008000000 */
[----:B------:R-:W-:Y:S01]  /*18a10*/  R2UR UR19, R15 ;  /* 0x000000000f1372ca */ /* 0x000fe200000e0000 */
[----:B------:R-:W-:Y:S01]  /*18a20*/  IMAD.MOV.U32 R15, RZ, RZ, 0x40000040 ;  /* 0x40000040ff0f7424 */ /* 0x000fe200078e00ff */
[----:B------:R-:W-:Y:S01]  /*18a30*/  MOV R94, UR11 ;  /* 0x0000000b005e7c02 */ /* 0x000fe20008000f00 */
[----:B------:R-:W-:Y:S01]  /*18a40*/  UMOV UR11, UR5 ;  /* 0x00000005000b7c82 */ /* 0x000fe20008000000 */
[----:B------:R-:W-:Y:S01]  /*18a50*/  R2UR UR5, R11 ;  /* 0x000000000b0572ca */ /* 0x000fe200000e0000 */
[----:B--2---:R-:W-:-:S04]  /*18a60*/  IMAD R88, R13, 0x700, R20 ;  /* 0x000007000d587824 */ /* 0x004fc800078e0214 */
        /* <DEDUP_REMOVED lines=13> */
[----:B------:R-:W-:Y:S01]  /*18b40*/  QGMMA.64x32x32.F32.E4M3.E4M3 R184, gdesc[UR12], RZ, !UPT, gsb0 ;  /* 0x006000000cb879f3 */ /* 0x000fe2000c0008ff */
        /* <DEDUP_REMOVED lines=18> */
[----:B------:R-:W-:Y:S01]  /*18c70*/  VIADD R20, R88, 0x204 ;  /* 0x0000020458147836 */ /* 0x000fe20000000000 */
[----:B------:R-:W-:-:S02]  /*18c80*/  R2UR UR12, R10 ;  /* 0x000000000a0c72ca */ /* 0x000fc400000e0000 */
[----:B------:R-:W-:Y:S01]  /*18c90*/  R2UR UR6, R14 ;  /* 0x000000000e0672ca */ /* 0x000fe200000e0000 */
[----:B------:R-:W-:Y:S01]  /*18ca0*/  VIADD R14, R88, 0x304 ;  /* 0x00000304580e7836 */ /* 0x000fe20000000000 */
[----:B------:R-:W-:Y:S01]  /*18cb0*/  R2UR UR14, R20 ;  /* 0x00000000140e72ca */ /* 0x000fe200000e0000 */
[----:B------:R-:W-:Y:S01]  /*18cc0*/  VIADD R20, R88, 0x404 ;  /* 0x0000040458147836 */ /* 0x000fe20000000000 */
[----:B------:R-:W-:Y:S02]  /*18cd0*/  R2UR UR13, R11 ;  /* 0x000000000b0d72ca */ /* 0x000fe400000e0000 */
[----:B------:R-:W-:Y:S01]  /*18ce0*/  MOV R17, UR15 ;  /* 0x0000000f00117c02 */ /* 0x000fe20008000f00 */
[----:B------:R-:W-:Y:S02]  /*18cf0*/  UMOV UR15, UR33 ;  /* 0x00000021000f7c82 */ /* 0x000fe40008000000 */
[----:B------:R-:W-:Y:S01]  /*18d00*/  MOV R25, UR15 ;  /* 0x0000000f00197c02 */ /* 0x000fe20008000f00 */
[----:B------:R-:W-:-:S03]  /*18d10*/  UMOV UR15, UR17 ;  /* 0x00000011000f7c82 */ /* 0x000fc60008000000 */
[----:B---3--:R-:W-:Y:S01]  /*18d20*/  MOV R0, UR6 ;  /* 0x0000000600007c02 */ /* 0x008fe20008000f00 */
[----:B------:R-:W-:Y:S01]  /*18d30*/  UMOV UR6, UR10 ;  /* 0x0000000a00067c82 */ /* 0x000fe20008000000 */
[----:B------:R-:W-:Y:S01]  /*18d40*/  R2UR UR10, R90 ;  /* 0x000000005a0a72ca */ /* 0x000fe200000e0000 */
[----:B------:R-:W-:Y:S01]  /*18d50*/  VIADD R90, R88, 0x206 ;  /* 0x00000206585a7836 */ /* 0x000fe20000000000 */
[----:B------:R-:W-:Y:S01]  /*18d60*/  MOV R18, UR6 ;  /* 0x0000000600127c02 */ /* 0x000fe20008000f00 */
[----:B------:R-:W-:Y:S01]  /*18d70*/  UMOV UR6, UR28 ;  /* 0x0000001c00067c82 */ /* 0x000fe20008000000 */
[C---:B------:R-:W-:Y:S02]  /*18d80*/  R2UR UR28, R8.reuse ;  /* 0x00000000081c72ca */ /* 0x040fe400000e0000 */
[----:B------:R-:W-:Y:S01]  /*18d90*/  MOV R95, UR6 ;  /* 0x00000006005f7c02 */ /* 0x000fe20008000f00 */
[----:B------:R-:W-:Y:S01]  /*18da0*/  UMOV UR6, UR8 ;  /* 0x0000000800067c82 */ /* 0x000fe20008000000 */
[----:B------:R-:W-:-:S02]  /*18db0*/  R2UR UR8, R8 ;  /* 0x00000000080872ca */ /* 0x000fc400000e0000 */
[----:B------:R-:W-:Y:S02]  /*18dc0*/  R2UR UR42, R90 ;  /* 0x000000005a2a72ca */ /* 0x000fe400000e0000 */
[----:B------:R-:W-:Y:S01]  /*18dd0*/  MOV R16, UR14 ;  /* 0x0000000e00107c02 */ /* 0x000fe20008000f00 */
[----:B------:R-:W-:Y:S01]  /*18de0*/  UMOV UR14, UR32 ;  /* 0x00000020000e7c82 */ /* 0x000fe20008000000 */
[----:B------:R-:W-:Y:S01]  /*18df0*/  MOV R3, UR10 ;  /* 0x0000000a00037c02 */ /* 0x000fe20008000f00 */
[----:B------:R-:W-:Y:S01]  /*18e00*/  UMOV UR10, UR24 ;  /* 0x00000018000a7c82 */ /* 0x000fe20008000000 */
[----:B------:R-:W-:Y:S02]  /*18e10*/  R2UR UR24, R8 ;  /* 0x00000000081872ca */ /* 0x000fe400000e0000 */
[----:B------:R-:W-:Y:S01]  /*18e20*/  MOV R22, UR10 ;  /* 0x0000000a00167c02 */ /* 0x000fe20008000f00 */
[----:B------:R-:W-:Y:S01]  /*18e30*/  UMOV UR10, UR18 ;  /* 0x00000012000a7c82 */ /* 0x000fe20008000000 */
[----:B------:R-:W-:Y:S01]  /*18e40*/  R2UR UR18, R14 ;  /* 0x000000000e1272ca */ /* 0x000fe200000e0000 */
[----:B------:R-:W-:Y:S01]  /*18e50*/  VIADD R14, R88, 0x504 ;  /* 0x00000504580e7836 */ /* 0x000fe20000000000 */
[----:B------:R-:W-:Y:S01]  /*18e60*/  MOV R93, UR10 ;  /* 0x0000000a005d7c02 */ /* 0x000fe20008000f00 */
[----:B------:R-:W-:-:S02]  /*18e70*/  WARPGROUP.DEPBAR.LE gsb0, 0x0 ;  /* 0x00008000000079c5 */ /* 0x000fc40000010000 */
[----:B------:R-:W-:Y:S01]  /*18e80*/  WARPGROUP.ARRIVE ;  /* 0x00000000000079c5 */ /* 0x000fe20000000000 */
[----:B------:R-:W-:Y:S01]  /*18e90*/  UMOV UR10, UR4 ;  /* 0x00000004000a7c82 */ /* 0x000fe20008000000 */
[----:B------:R-:W-:Y:S02]  /*18ea0*/  R2UR UR4, R10 ;  /* 0x000000000a0472ca */ /* 0x000fe400000e0000 */
[----:B------:R-:W-:Y:S01]  /*18eb0*/  MOV R24, UR14 ;  /* 0x0000000e00187c02 */ /* 0x000fe20008000f00 */
[----:B------:R-:W-:Y:S01]  /*18ec0*/  UMOV UR14, UR16 ;  /* 0x00000010000e7c82 */ /* 0x000fe20008000000 */
[----:B------:R-:W-:Y:S01]  /*18ed0*/  QGMMA.64x32x32.F32.E4M3.E4M3 R168, gdesc[UR20], RZ, !UPT, gsb0 ;  /* 0x0060000014a879f3 */ /* 0x000fe2000c0008ff */
        /* <DEDUP_REMOVED lines=30> */
[----:B------:R-:W-:Y:S01]  /*190c0*/  IMAD.MOV.U32 R20, RZ, RZ, R96 ;  /* 0x000000ffff147224 */ /* 0x000fe200078e0060 */
[----:B------:R-:W-:Y:S01]  /*190d0*/  R2UR UR51, R21 ;  /* 0x00000000153372ca */ /* 0x000fe200000e0000 */
[----:B------:R-:W-:Y:S01]  /*190e0*/  IMAD.MOV.U32 R21, RZ, RZ, R95 ;  /* 0x000000ffff157224 */ /* 0x000fe200078e005f */
[----:B------:R-:W-:Y:S02]  /*190f0*/  WARPGROUP.DEPBAR.LE gsb0, 0x0 ;  /* 0x00008000000079c5 */ /* 0x000fe40000010000 */
[----:B------:R-:W-:-:S06]  /*19100*/  WARPGROUP.ARRIVE ;  /* 0x00000000000079c5 */ /* 0x000fcc0000000000 */
[----:B------:R-:W-:Y:S01]  /*19110*/  QGMMA.64x32x32.F32.E4M3.E4M3 R104, gdesc[UR44], RZ, !UPT, gsb0 ;  /* 0x006000002c6879f3 */ /* 0x000fe2000c0008ff */
[----:B------:R-:W-:Y:S01]  /*19120*/  R2UR UR46, R14 ;  /* 0x000000000e2e72ca */ /* 0x000fe200000e0000 */
[C---:B------:R-:W-:Y:S01]  /*19130*/  VIADD R14, R88.reuse, 0x506 ;  /* 0x00000506580e7836 */ /* 0x040fe20000000000 */
[----:B------:R-:W-:Y:S01]  /*19140*/  R2UR UR47, R15 ;  /* 0x000000000f2f72ca */ /* 0x000fe200000e0000 */
[----:B------:R-:W-:Y:S02]  /*19150*/  IMAD.MOV.U32 R15, RZ, RZ, 0x40000040 ;  /* 0x40000040ff0f7424 */ /* 0x000fe400078e00ff */
[----:B------:R-:W-:Y:S01]  /*19160*/  VIADD R88, R88, 0x606 ;  /* 0x0000060658587836 */ /* 0x000fe20000000000 */
[----:B------:R-:W-:Y:S01]  /*19170*/  R2UR UR54, R14 ;  /* 0x000000000e3672ca */ /* 0x000fe200000e0000 */
[----:B------:R-:W-:Y:S01]  /*19180*/  IMAD.MOV.U32 R14, RZ, RZ, R94 ;  /* 0x000000ffff0e7224 */ /* 0x000fe200078e005e */
[----:B------:R-:W-:Y:S01]  /*19190*/  R2UR UR55, R15 ;  /* 0x000000000f3772ca */ /* 0x000fe200000e0000 */
[----:B------:R-:W-:Y:S01]  /*191a0*/  IMAD.MOV.U32 R15, RZ, RZ, R93 ;  /* 0x000000ffff0f7224 */ /* 0x000fe200078e005d */
[----:B------:R-:W-:Y:S01]  /*191b0*/  R2UR UR58, R88 ;  /* 0x00000000583a72ca */ /* 0x000fe200000e0000 */
[----:B------:R-:W-:-:S02]  /*191c0*/  WARPGROUP.DEPBAR.LE gsb0, 0x0 ;  /* 0x00008000000079c5 */ /* 0x000fc40000010000 */
[----:B0-----:R-:W-:-:S06]  /*191d0*/  WARPGROUP.ARRIVE ;  /* 0x00000000000079c5 */ /* 0x001fcc0000000000 */
[----:B------:R-:W-:Y:S01]  /*191e0*/  QGMMA.64x32x32.F32.E4M3.E4M3 R88, gdesc[UR8], RZ, !UPT, gsb0 ;  /* 0x00600000085879f3 */ /* 0x000fe2000c0008ff */
        /* <DEDUP_REMOVED lines=73> */
[C---:B------:R-:W-:Y:S02]  /*19680*/  R2UR UR24, R6.reuse ;  /* 0x00000000061872ca */ /* 0x040fe400000e0000 */
[C---:B------:R-:W-:Y:S01]  /*19690*/  R2UR UR25, R7.reuse ;  /* 0x00000000071972ca */ /* 0x040fe200000e0000 */
        /* <DEDUP_REMOVED lines=53> */
[----:B------:R-:W-:Y:S03]  /*199f0*/  QGMMA.64x32x32.F32.E4M3.E4M3 R88, gdesc[UR56], R88, gsb0 ;  /* 0x00600000385879f3 */ /* 0x000fe60008000858 */
[----:B------:R-:W-:Y:S02]  /*19a00*/  WARPGROUP.DEPBAR.LE gsb0, 0x0 ;  /* 0x00008000000079c5 */ /* 0x000fe40000010000 */
[----:B0-----:R-:W-:Y:S05]  /*19a10*/  @P2 BRA `(.L_x_6792) ;  /* 0x0000000000282947 */ /* 0x001fea0003800000 */
[----:B------:R-:W-:Y:S05]  /*19a20*/  @!P0 BRA `(.L_x_6793) ;  /* 0x0000000000048947 */ /* 0x000fea0003800000 */
[----:B------:R-:W-:Y:S01]  /*19a30*/  BPT.TRAP 0x1 ;  /* 0x000000040000795c */ /* 0x000fe20000300000 */
.L_x_6793:
[----:B------:R-:W-:Y:S01]  /*19a40*/  SHF.L.U32 R14, R234, 0x1f, RZ ;  /* 0x0000001fea0e7819 */ /* 0x000fe200000006ff */
[----:B-----5:R-:W-:-:S04]  /*19a50*/  IMAD R15, R231, 0x8, R18 ;  /* 0x00000008e70f7824 */ /* 0x020fc800078e0212 */
[----:B------:R0:W1:Y:S01]  /*19a60*/  SYNCS.PHASECHK.TRANS64.TRYWAIT P2, [R15+URZ+0x2e850], R14 ;  /* 0x02e8500e0f0075a7 */ /* 0x000062000804017f */
[----:B------:R-:W-:Y:S05]  /*19a70*/  @!P0 BRA `(.L_x_6794) ;  /* 0x0000000000048947 */ /* 0x000fea0003800000 */
[----:B------:R-:W-:Y:S01]  /*19a80*/  BPT.TRAP 0x1 ;  /* 0x000000040000795c */ /* 0x000fe20000300000 */
.L_x_6794:
[----:B-1----:R-:W-:Y:S05]  /*19a90*/  @P2 BRA `(.L_x_6792) ;  /* 0x0000000000082947 */ /* 0x002fea0003800000 */
[----:B------:R-:W1:Y:S02]  /*19aa0*/  SYNCS.PHASECHK.TRANS64.TRYWAIT P2, [R15+URZ+0x2e850], R14 ;  /* 0x02e8500e0f0075a7 */ /* 0x000e64000804017f */
[----:B-1----:R-:W-:Y:S05]  /*19ab0*/  @!P2 BRA `(.L_x_6795) ;  /* 0x000001ac0098a947 */ /* 0x002fea0003800000 */
.L_x_6792:
[----:B01---5:R-:W-:Y:S01]  /*19ac0*/  VIADD R14, R18, 0x400 ;  /* 0x00000400120e7836 */ /* 0x023fe20000000000 */
[----:B------:R-:W2:Y:S01]  /*19ad0*/  LDL R234, [R1+0x18] ;  /* 0x0000180001ea7983 */ /* 0x000ea20000100800 */
[----:B------:R-:W-:Y:S01]  /*19ae0*/  IMAD.MOV.U32 R15, RZ, RZ, -0x3ffffff0 ;  /* 0xc0000010ff0f7424 */ /* 0x000fe200078e00ff */
[----:B------:R-:W-:Y:S05]  /*19af0*/  WARPSYNC.ALL ;  /* 0x0000000000007948 */ /* 0x000fea0003800000 */
[----:B------:R-:W-:Y:S01]  /*19b00*/  SHF.R.U32.HI R14, RZ, 0x4, R14 ;  /* 0x00000004ff0e7819 */ /* 0x000fe2000001160e */
[----:B------:R-:W-:Y:S01]  /*19b10*/  WARPGROUP.ARRIVE ;  /* 0x00000000000079c5 */ /* 0x000fe20000000000 */
[----:B------:R-:W-:Y:S01]  /*19b20*/  R2UR UR7, R15 ;  /* 0x000000000f0772ca */ /* 0x000fe200000e0000 */
[----:B------:R-:W-:Y:S01]  /*19b30*/  IMAD.MOV.U32 R21, RZ, RZ, -0x3ffffff0 ;  /* 0xc0000010ff157424 */ /* 0x000fe200078e00ff */
[----:B------:R-:W-:Y:S01]  /*19b40*/  LOP3.LUT R14, R14, 0x3fff, RZ, 0xc0, !PT ;  /* 0x00003fff0e0e7812 */ /* 0x000fe200078ec0ff */
[----:B------:R-:W-:Y:S01]  /*19b50*/  ULDC UR5, c[0x0][0x9dc] ;  /* 0x0002770000057ab9 */ /* 0x000fe20000000800 */
[----:B------:R-:W-:Y:S01]  /*19b60*/  LOP3.LUT P2, RZ, R17, 0x100000, RZ, 0xc0, !PT ;  /* 0x0010000011ff7812 */ /* 0x000fe2000784c0ff */
[----:B------:R-:W-:Y:S01]  /*19b70*/  ULDC UR4, c[0x0][0x9e0] ;  /* 0x0002780000047ab9 */ /* 0x000fe20000000800 */
[----:B------:R-:W-:-:S05]  /*19b80*/  LOP3.LUT R14, R14, 0x10000, RZ, 0xfc, !PT ;  /* 0x000100000e0e7812 */ /* 0x000fca00078efcff */
[----:B------:R-:W-:-:S05]  /*19b90*/  IMAD R14, R231, 0x700, R14 ;  /* 0x00000700e70e7824 */ /* 0x000fca00078e020e */
[----:B------:R-:W-:-:S13]  /*19ba0*/  R2UR UR6, R14 ;  /* 0x000000000e0672ca */ /* 0x000fda00000e0000 */
[----:B------:R-:W-:Y:S01]  /*19bb0*/  QGMMA.64x128x32.F32.E4M3.E4M3 R24, R224, gdesc[UR4], R24, gsb0 ;  /* 0x01e00004e0187df3 */ /* 0x000fe20008000818 */
[----:B------:R-:W-:Y:S01]  /*19bc0*/  VIADD R20, R14, 0x100 ;  /* 0x000001000e147836 */ /* 0x000fe20000000000 */
[----:B------:R-:W-:-:S04]  /*19bd0*/  R2UR UR7, R21 ;  /* 0x00000000150772ca */ /* 0x000fc800000e0000 */
[----:B------:R-:W-:Y:S01]  /*19be0*/  R2UR UR6, R20 ;  /* 0x00000000140672ca */ /* 0x000fe200000e0000 */
[----:B------:R-:W-:Y:S02]  /*19bf0*/  VIADD R20, R14, 0x200 ;  /* 0x000002000e147836 */ /* 0x000fe40000000000 */
[----:B------:R-:W-:Y:S01]  /*19c00*/  IMAD.MOV.U32 R21, RZ, RZ, -0x3ffffff0 ;  /* 0xc0000010ff157424 */ /* 0x000fe200078e00ff */
[----:B------:R-:W-:Y:S02]  /*19c10*/  WARPGROUP.DEPBAR.LE gsb0, 0x0 ;  /* 0x00008000000079c5 */ /* 0x000fe40000010000 */
[----:B------:R-:W-:Y:S01]  /*19c20*/  WARPGROUP.ARRIVE ;  /* 0x00000000000079c5 */ /* 0x000fe20000000000 */
[----:B------:R-:W3:Y:S04]  /*19c30*/  LDL R227, [R1+0x1c] ;  /* 0x00001c0001e37983 */ /* 0x000ee80000100800 */
[----:B------:R-:W4:Y:S02]  /*19c40*/  LDL R226, [R1+0x44] ;  /* 0x0000440001e27983 */ /* 0x000f240000100800 */
[----:B------:R-:W-:Y:S01]  /*19c50*/  QGMMA.64x128x32.F32.E4M3.E4M3 R24, R220, gdesc[UR4], R24, gsb0 ;  /* 0x01e00004dc187df3 */ /* 0x000fe20008000818 */
[----:B------:R-:W-:-:S02]  /*19c60*/  R2UR UR6, R20 ;  /* 0x00000000140672ca */ /* 0x000fc400000e0000 */
        /* <DEDUP_REMOVED lines=29> */
[----:B------:R-:W0:Y:S01]  /*19e40*/  S2R R225, SR_TID.X ;  /* 0x0000000000e17919 */ /* 0x000e220000002100 */
[----:B------:R-:W-:Y:S02]  /*19e50*/  @!P1 IMAD R20, R13, 0x8, R18 ;  /* 0x000000080d149824 */ /* 0x000fe400078e0212 */
[----:B------:R-:W-:Y:S02]  /*19e60*/  IMAD R21, R12, -0xe0, RZ ;  /* 0xffffff200c157824 */ /* 0x000fe400078e02ff */
[----:B------:R-:W-:-:S03]  /*19e70*/  @!P1 VIADD R20, R20, 0x2e840 ;  /* 0x0002e84014149836 */ /* 0x000fc60000000000 */
[----:B--2---:R-:W-:Y:S02]  /*19e80*/  IADD3 R14, R21, 0x1, R234 ;  /* 0x00000001150e7810 */ /* 0x004fe40007ffe0ea */
[----:B------:R-:W-:-:S03]  /*19e90*/  @!P1 PRMT R20, RZ, 0x654, R20 ;  /* 0x00000654ff149816 */ /* 0x000fc60000000014 */
[----:B---3--:R-:W-:Y:S01]  /*19ea0*/  IMAD.IADD R14, R14, 0x1, -R227 ;  /* 0x000000010e0e7824 */ /* 0x008fe200078e0ae3 */
[----:B0-----:R-:W-:-:S04]  /*19eb0*/  SHF.R.U32.HI R225, RZ, 0x7, R225 ;  /* 0x00000007ffe17819 */ /* 0x001fc800000116e1 */
[----:B------:R-:W-:Y:S01]  /*19ec0*/  IADD3 R15, -R225, 0xb, RZ ;  /* 0x0000000be10f7810 */ /* 0x000fe20007ffe1ff */
[----:B------:R-:W-:Y:S02]  /*19ed0*/  WARPGROUP.DEPBAR.LE gsb0, 0x0 ;  /* 0x00008000000079c5 */ /* 0x000fe40000010000 */
[----:B------:R-:W-:-:S06]  /*19ee0*/  WARPGROUP.ARRIVE ;  /* 0x00000000000079c5 */ /* 0x000fcc0000000000 */
[----:B------:R-:W-:Y:S03]  /*19ef0*/  QGMMA.64x128x32.F32.E4M3.E4M3 R24, R200, gdesc[UR4], R24, gsb0 ;  /* 0x01e00004c8187df3 */ /* 0x000fe60008000818 */
[----:B------:R-:W-:Y:S02]  /*19f00*/  WARPGROUP.DEPBAR.LE gsb0, 0x0 ;  /* 0x00008000000079c5 */ /* 0x000fe40000010000 */
[----:B------:R0:W-:Y:S06]  /*19f10*/  BAR.ARV R15, 0x100 ;  /* 0x0004000f0000751d */ /* 0x0001ec0000002000 */
[----:B------:R1:W-:Y:S01]  /*19f20*/  @!P1 SYNCS.ARRIVE.TRANS64.RED.A1T0 RZ, [R20+URZ], RZ ;  /* 0x000000ff14ff99a7 */ /* 0x0003e2000810043f */
[----:B----4-:R-:W-:-:S02]  /*19f30*/  IMAD R201, R226, -0x2, R14 ;  /* 0xfffffffee2c97824 */ /* 0x010fc400078e020e */
[----:B-1----:R-:W-:-:S05]  /*19f40*/  IMAD.U32 R20, RZ, RZ, UR5 ;  /* 0x00000005ff147e24 */ /* 0x002fca000f8e00ff */
[----:B------:R-:W-:Y:S01]  /*19f50*/  LOP3.LUT R14, RZ, R20, RZ, 0x33, !PT ;  /* 0x00000014ff0e7212 */ /* 0x000fe200078e33ff */
[----:B------:R-:W-:-:S04]  /*19f60*/  VIADD R200, R201, UR4 ;  /* 0x00000004c9c87c36 */ /* 0x000fc80008000000 */
[----:B------:R-:W-:Y:S02]  /*19f70*/  IMAD.IADD R201, R14, 0x1, R201 ;  /* 0x000000010ec97824 */ /* 0x000fe400078e02c9 */
[----:B------:R-:W-:Y:S02]  /*19f80*/  IMAD R202, R226, -0x2, R21 ;  /* 0xfffffffee2ca7824 */ /* 0x000fe400078e0215 */
[C---:B------:R-:W-:Y:S02]  /*19f90*/  IMAD.IADD R203, R233.reuse, 0x1, R200 ;  /* 0x00000001e9cb7824 */ /* 0x040fe400078e02c8 */
[----:B------:R-:W-:Y:S01]  /*19fa0*/  IMAD.IADD R204, R233, 0x1, R201 ;  /* 0x00000001e9cc7824 */ /* 0x000fe200078e02c9 */
[----:B0-----:R-:W-:Y:S06]  /*19fb0*/  @!P2 BRA `(.L_x_6796) ;  /* 0x00000000005ca947 */ /* 0x001fec0003800000 */
[----:B------:R-:W-:Y:S01]  /*19fc0*/  IADD3 R205, R233, R234, -R227 ;  /* 0x000000eae9cd7210 */ /* 0x000fe20007ffe8e3 */
[----:B------:R-:W-:Y:S03]  /*19fd0*/  BSSY B0, `(.L_x_6797) ;  /* 0x0000012000007945 */ /* 0x000fe60003800000 */
[----:B------:R-:W-:-:S13]  /*19fe0*/  ISETP.GT.AND P2, PT, R205, -0x1, PT ;  /* 0xffffffffcd00780c */ /* 0x000fda0003f44270 */
[----:B------:R-:W-:Y:S05]  /*19ff0*/  @P2 BRA `(.L_x_6798) ;  /* 0x0000000000242947 */ /* 0x000fea0003800000 */
[----:B------:R-:W-:Y:S01]  /*1a000*/  ULDC UR4, c[0x0][0x9e4] ;  /* 0x0002790000047ab9 */ /* 0x000fe20000000800 */
[----:B------:R-:W-:Y:S01]  /*1a010*/  LOP3.LUT R205, RZ, R205, RZ, 0x33, !PT ;  /* 0x000000cdffcd7212 */ /* 0x000fe200078e33ff */
[----:B------:R-:W-:-:S05]  /*1a020*/  IMAD.U32 R206, RZ, RZ, UR4 ;  /* 0x00000004ffce7e24 */ /* 0x000fca000f8e00ff */
[----:B------:R-:W-:-:S13]  /*1a030*/  ISETP.NE.AND P2, PT, R206, 0x1, PT ;  /* 0x00000001ce00780c */ /* 0x000fda0003f45270 */
[----:B------:R-:W0:Y:S02]  /*1a040*/  @P2 LDC.64 R14, c[0x0][0x9e8] ;  /* 0x00027a00ff0e2b82 */ /* 0x000e240000000a00 */
[----:B0-----:R-:W-:-:S05]  /*1a050*/  @P2 IMAD.HI.U32 R14, R205, R14, RZ ;  /* 0x0000000ecd0e2227 */ /* 0x001fca00078e00ff */
[----:B------:R-:W-:-:S04]  /*1a060*/  @P2 SHF.R.U32.HI R205, RZ, R15, R14 ;  /* 0x0000000fffcd2219 */ /* 0x000fc8000001160e */
[----:B------:R-:W-:Y:S01]  /*1a070*/  LOP3.LUT R205, RZ, R205, RZ, 0x33, !PT ;  /* 0x000000cdffcd7212 */ /* 0x000fe200078e33ff */
[----:B------:R-:W-:Y:S06]  /*1a080*/  BRA `(.L_x_6799) ;  /* 0x0000000000187947 */ /* 0x000fec0003800000 */
.L_x_6798:
[----:B------:R-:W-:Y:S02]  /*1a090*/  ULDC UR4, c[0x0][0x9e4] ;  /* 0x0002790000047ab9 */ /* 0x000fe40000000800 */
[----:B------:R-:W-:-:S05]  /*1a0a0*/  IMAD.U32 R206, RZ, RZ, UR4 ;  /* 0x00000004ffce7e24 */ /* 0x000fca000f8e00ff */
[----:B------:R-:W-:-:S13]  /*1a0b0*/  ISETP.NE.AND P2, PT, R206, 0x1, PT ;  /* 0x00000001ce00780c */ /* 0x000fda0003f45270 */
[----:B------:R-:W0:Y:S02]  /*1a0c0*/  @P2 LDC.64 R14, c[0x0][0x9e8] ;  /* 0x00027a00ff0e2b82 */ /* 0x000e240000000a00 */
[----:B0-----:R-:W-:-:S05]  /*1a0d0*/  @P2 IMAD.HI.U32 R14, R205, R14, RZ ;  /* 0x0000000ecd0e2227 */ /* 0x001fca00078e00ff */
[----:B------:R-:W-:-:S07]  /*1a0e0*/  @P2 SHF.R.U32.HI R205, RZ, R15, R14 ;  /* 0x0000000fffcd2219 */ /* 0x000fce000001160e */
.L_x_6799:
[----:B------:R-:W-:Y:S05]  /*1a0f0*/  BSYNC B0 ;  /* 0x0000000000007941 */ /* 0x000fea0003800000 */
.L_x_6797:
[----:B------:R-:W-:-:S05]  /*1a100*/  IMAD R205, R205, R206, R202 ;  /* 0x000000cecdcd7224 */ /* 0x000fca00078e02ca */
[----:B------:R-:W-:Y:S02]  /*1a110*/  VIMNMX R204, R204, R205, !PT ;  /* 0x000000cdcccc7248 */ /* 0x000fe40007fe0100 */
[----:B------:R-:W-:-:S07]  /*1a120*/  VIADDMNMX R203, R205, R206, R203, PT ;  /* 0x000000cecdcb7246 */ /* 0x000fce00038001cb */
.L_x_6796:
[----:B------:R-:W-:Y:S02]  /*1a130*/  ISETP.GE.AND P2, PT, R21, 0x2, PT ;  /* 0x000000021500780c */ /* 0x000fe40003f46270 */
[----:B------:R-:W-:Y:S02]  /*1a140*/  LOP3.LUT R17, R17, 0xffffdfff, RZ, 0xc0, !PT ;  /* 0xffffdfff11117812 */ /* 0x000fe400078ec0ff */
[C---:B------:R-:W-:Y:S02]  /*1a150*/  ISETP.GE.AND P3, PT, R21.reuse, 0x9, PT ;  /* 0x000000091500780c */ /* 0x040fe40003f66270 */
        /* <DEDUP_REMOVED lines=15> */
[----:B------:R-:W-:Y:S02]  /*1a250*/  ISETP.GT.AND P2, PT, R204, 0x9, !P3 ;  /* 0x00000009cc00780c */ /* 0x000fe40005f44270 */
[----:B------:R-:W-:Y:S02]  /*1a260*/  @P4 LOP3.LUT R16, R16, 0x2, RZ, 0xfc, !PT ;  /* 0x0000000210104812 */ /* 0x000fe400078efcff */
[----:B------:R-:W-:Y:S02]  /*1a270*/  ISETP.LT.OR P2, PT, R203, 0xa, P2 ;  /* 0x0000000acb00780c */ /* 0x000fe40001741670 */
[----:B------:R-:W-:Y:S02]  /*1a280*/  @P3 LOP3.LUT R17, R17, 0x8000, RZ, 0xfc, !PT ;  /* 0x0000800011113812 */ /* 0x000fe400078efcff */
[----:B------:R-:W-:Y:S02]  /*1a290*/  ISETP.GE.AND P3, PT, R21, 0x11, PT ;  /* 0x000000111500780c */ /* 0x000fe40003f66270 */
[----:B------:R-:W-:-:S02]  /*1a2a0*/  LOP3.LUT R17, R17, 0xfffeffff, RZ, 0xc0, !PT ;  /* 0xfffeffff11117812 */ /* 0x000fc400078ec0ff */
[----:B------:R-:W-:Y:S02]  /*1a2b0*/  FSEL R189, R189, -INF , !P2 ;  /* 0xff800000bdbd7808 */ /* 0x000fe40005000000 */
[----:B------:R-:W-:Y:S02]  /*1a2c0*/  ISETP.GT.AND P2, PT, R204, 0x10, !P3 ;  /* 0x00000010cc00780c */ /* 0x000fe40005f44270 */
[----:B------:R-:W-:Y:S02]  /*1a2d0*/  LOP3.LUT R16, R16, 0xfffffffb, RZ, 0xc0, !PT ;  /* 0xfffffffb10107812 */ /* 0x000fe400078ec0ff */
        /* <DEDUP_REMOVED lines=305> */
[----:B------:R-:W-:Y:S01]  /*1b5f0*/  ISETP.GT.AND P6, PT, R236, -0x1, PT ;  /* 0xffffffffec00780c */ /* 0x000fe20003fc4270 */
[----:B------:R-:W-:-:S12]  /*1b600*/  BSSY B0, `(.L_x_6801) ;  /* 0x0000014000007945 */ /* 0x000fd80003800000 */
[----:B------:R-:W-:Y:S05]  /*1b610*/  @P6 BRA `(.L_x_6802) ;  /* 0x00000000002c6947 */ /* 0x000fea0003800000 */
[----:B------:R-:W2:Y:S01]  /*1b620*/  LDL R205, [R1+0x4c] ;  /* 0x00004c0001cd7983 */ /* 0x000ea20000100800 */
[----:B------:R-:W-:Y:S02]  /*1b630*/  ULDC UR4, c[0x0][0x9e4] ;  /* 0x0002790000047ab9 */ /* 0x000fe40000000800 */
[----:B------:R-:W-:-:S05]  /*1b640*/  IMAD.U32 R21, RZ, RZ, UR4 ;  /* 0x00000004ff157e24 */ /* 0x000fca000f8e00ff */
[----:B------:R-:W-:-:S13]  /*1b650*/  ISETP.NE.AND P6, PT, R21, 0x1, PT ;  /* 0x000000011500780c */ /* 0x000fda0003fc5270 */
[----:B------:R-:W0:Y:S01]  /*1b660*/  @P6 LDC.64 R14, c[0x0][0x9e8] ;  /* 0x00027a00ff0e6b82 */ /* 0x000e220000000a00 */
[----:B--2---:R-:W-:-:S05]  /*1b670*/  VIADD R203, R205, 0x8 ;  /* 0x00000008cdcb7836 */ /* 0x004fca0000000000 */
[----:B------:R-:W-:-:S05]  /*1b680*/  LOP3.LUT R203, RZ, R203, RZ, 0x33, !PT ;  /* 0x000000cbffcb7212 */ /* 0x000fca00078e33ff */
[----:B0-----:R-:W-:-:S05]  /*1b690*/  @P6 IMAD.HI.U32 R14, R203, R14, RZ ;  /* 0x0000000ecb0e6227 */ /* 0x001fca00078e00ff */
[----:B------:R-:W-:-:S04]  /*1b6a0*/  @P6 SHF.R.U32.HI R203, RZ, R15, R14 ;  /* 0x0000000fffcb6219 */ /* 0x000fc8000001160e */
[----:B------:R-:W-:Y:S01]  /*1b6b0*/  LOP3.LUT R203, RZ, R203, RZ, 0x33, !PT ;  /* 0x000000cbffcb7212 */ /* 0x000fe200078e33ff */
[----:B------:R-:W-:Y:S06]  /*1b6c0*/  BRA `(.L_x_6803) ;  /* 0x00000000001c7947 */ /* 0x000fec0003800000 */
.L_x_6802:
[----:B------:R-:W-:Y:S01]  /*1b6d0*/  ULDC UR4, c[0x0][0x9e4] ;  /* 0x0002790000047ab9 */ /* 0x000fe20000000800 */
[----:B------:R-:W-:Y:S02]  /*1b6e0*/  IMAD.MOV.U32 R203, RZ, RZ, R236 ;  /* 0x000000ffffcb7224 */ /* 0x000fe400078e00ec */
[----:B------:R-:W-:-:S05]  /*1b6f0*/  IMAD.U32 R21, RZ, RZ, UR4 ;  /* 0x00000004ff157e24 */ /* 0x000fca000f8e00ff */
[----:B------:R-:W-:-:S13]  /*1b700*/  ISETP.NE.AND P6, PT, R21, 0x1, PT ;  /* 0x000000011500780c */ /* 0x000fda0003fc5270 */
[----:B------:R-:W0:Y:S02]  /*1b710*/  @P6 LDC.64 R14, c[0x0][0x9e8] ;  /* 0x00027a00ff0e6b82 */ /* 0x000e240000000a00 */
[----:B0-----:R-:W-:-:S05]  /*1b720*/  @P6 IMAD.HI.U32 R14, R236, R14, RZ ;  /* 0x0000000eec0e6227 */ /* 0x001fca00078e00ff */
[----:B------:R-:W-:-:S07]  /*1b730*/  @P6 SHF.R.U32.HI R203, RZ, R15, R14 ;  /* 0x0000000fffcb6219 */ /* 0x000fce000001160e */
.L_x_6803:
[----:B------:R-:W-:Y:S05]  /*1b740*/  BSYNC B0 ;  /* 0x0000000000007941 */ /* 0x000fea0003800000 */
.L_x_6801:
[----:B------:R-:W-:-:S05]  /*1b750*/  IMAD R202, R203, R21, R202 ;  /* 0x00000015cbca7224 */ /* 0x000fca00078e02ca */
[----:B------:R-:W-:Y:S02]  /*1b760*/  VIADDMNMX R200, R202, R21, R200, PT ;  /* 0x00000015cac87246 */ /* 0x000fe400038001c8 */
[----:B------:R-:W-:-:S07]  /*1b770*/  VIMNMX R201, R201, R202, !PT ;  /* 0x000000cac9c97248 */ /* 0x000fce0007fe0100 */
.L_x_6800:
[----:B------:R-:W-:Y:S01]  /*1b780*/  ISETP.GT.AND P2, PT, R201, 0x20, !P2 ;  /* 0x00000020c900780c */ /* 0x000fe20005744270 */
[----:B------:R-:W2:Y:S03]  /*1b790*/  LDL.LU R203, [R1+0xc] ;  /* 0x00000c0001cb7983 */ /* 0x000ea60000300800 */
[----:B------:R-:W-:Y:S01]  /*1b7a0*/  ISETP.LT.OR P2, PT, R200, 0x21, P2 ;  /* 0x00000021c800780c */ /* 0x000fe20001741670 */
[----:B------:R-:W3:Y:S01]  /*1b7b0*/  LDL.LU R202, [R1+0x8] ;  /* 0x0000080001ca7983 */ /* 0x000ee20000300800 */
[----:B------:R-:W-:Y:S02]  /*1b7c0*/  LOP3.LUT P6, RZ, R17, 0x20, RZ, 0xc0, !PT ;  /* 0x0000002011ff7812 */ /* 0x000fe400078cc0ff */
        /* <DEDUP_REMOVED lines=36> */
[----:B------:R-:W-:Y:S02]  /*1ba10*/  ISETP.GT.AND P2, PT, R201, 0x38, !P6 ;  /* 0x00000038c900780c */ /* 0x000fe40007744270 */
[----:B------:R-:W-:-:S02]  /*1ba20*/  LOP3.LUT P6, RZ, R16, 0x4000000, RZ, 0xc0, !PT ;  /* 0x0400000010ff7812 */ /* 0x000fc400078cc0ff */
        /* <DEDUP_REMOVED lines=73> */
[----:B------:R-:W-:Y:S02]  /*1bec0*/  ISETP.GT.AND P2, PT, R201, 0x61, !P6 ;  /* 0x00000061c900780c */ /* 0x000fe40007744270 */
[----:B------:R-:W-:Y:S02]  /*1bed0*/  LOP3.LUT P6, RZ, R16, 0x8000, RZ, 0xc0, !PT ;  /* 0x0000800010ff7812 */ /* 0x000fe400078cc0ff */
        /* <DEDUP_REMOVED lines=24> */
[----:B------:R-:W-:Y:S01]  /*1c060*/  LOP3.LUT P2, RZ, R16, 0x400000, RZ, 0xc0, !PT ;  /* 0x0040000010ff7812 */ /* 0x000fe2000784c0ff */
[----:B------:R-:W0:Y:S01]  /*1c070*/  SHFL.BFLY PT, R15, R14, 0x2, 0x1f ;  /* 0x0c401f000e0f7f89 */ /* 0x000e2200000e0000 */
[C---:B------:R-:W-:Y:S02]  /*1c080*/  ISETP.GT.AND P3, PT, R201.reuse, 0xd0, !P3 ;  /* 0x000000d0c900780c */ /* 0x040fe40005f64270 */
[----:B------:R-:W-:-:S02]  /*1c090*/  ISETP.GT.AND P2, PT, R201, 0x71, !P2 ;  /* 0x00000071c900780c */ /* 0x000fc40005744270 */
[C---:B------:R-:W-:Y:S02]  /*1c0a0*/  ISETP.LT.OR P3, PT, R200.reuse, 0xd1, P3 ;  /* 0x000000d1c800780c */ /* 0x040fe40001f61670 */
[----:B------:R-:W-:Y:S02]  /*1c0b0*/  ISETP.LT.OR P2, PT, R200, 0x72, P2 ;  /* 0x00000072c800780c */ /* 0x000fe40001741670 */
[----:B------:R-:W-:Y:S02]  /*1c0c0*/  ISETP.GT.AND P4, PT, R201, 0xd1, !P4 ;  /* 0x000000d1c900780c */ /* 0x000fe40006784270 */
[----:B------:R-:W-:Y:S02]  /*1c0d0*/  FSEL R147, R147, -INF , !P2 ;  /* 0xff80000093937808 */ /* 0x000fe40005000000 */
[----:B------:R-:W-:Y:S02]  /*1c0e0*/  LOP3.LUT P2, RZ, R16, 0x200000, RZ, 0xc0, !PT ;  /* 0x0020000010ff7812 */ /* 0x000fe4000784c0ff */
[----:B------:R-:W-:-:S02]  /*1c0f0*/  FSEL R98, R98, -INF , !P3 ;  /* 0xff80000062627808 */ /* 0x000fc40005800000 */
[C---:B------:R-:W-:Y:S02]  /*1c100*/  ISETP.GT.AND P2, PT, R201.reuse, 0x78, !P2 ;  /* 0x00000078c900780c */ /* 0x040fe40005744270 */
[C---:B------:R-:W-:Y:S02]  /*1c110*/  ISETP.LT.OR P4, PT, R200.reuse, 0xd2, P4 ;  /* 0x000000d2c800780c */ /* 0x040fe40002781670 */
[----:B------:R-:W-:Y:S02]  /*1c120*/  ISETP.LT.OR P2, PT, R200, 0x79, P2 ;  /* 0x00000079c800780c */ /* 0x000fe40001741670 */
[----:B------:R-:W-:Y:S02]  /*1c130*/  ISETP.GT.AND P5, PT, R201, 0xd8, !P5 ;  /* 0x000000d8c900780c */ /* 0x000fe40006fa4270 */
[----:B------:R-:W-:Y:S02]  /*1c140*/  FSEL R150, R150, -INF , !P2 ;  /* 0xff80000096967808 */ /* 0x000fe40005000000 */
[----:B------:R-:W-:-:S02]  /*1c150*/  LOP3.LUT P2, RZ, R16, 0x100000, RZ, 0xc0, !PT ;  /* 0x0010000010ff7812 */ /* 0x000fc4000784c0ff */
[----:B0-----:R-:W-:Y:S02]  /*1c160*/  FMNMX.FTZ R14, R14, R15, !PT ;  /* 0x0000000f0e0e7209 */ /* 0x001fe40007810000 */
[----:B------:R-:W-:Y:S02]  /*1c170*/  ISETP.GT.AND P2, PT, R201, 0x79, !P2 ;  /* 0x00000079c900780c */ /* 0x000fe40005744270 */
[----:B------:R-:W-:Y:S01]  /*1c180*/  FSEL R99, R99, -INF , !P4 ;  /* 0xff80000063637808 */ /* 0x000fe20006000000 */
[----:B------:R-:W0:Y:S01]  /*1c190*/  SHFL.BFLY PT, R15, R14, 0x1, 0x1f ;  /* 0x0c201f000e0f7f89 */ /* 0x000e2200000e0000 */
[C---:B------:R-:W-:Y:S02]  /*1c1a0*/  ISETP.LT.OR P2, PT, R200.reuse, 0x7a, P2 ;  /* 0x0000007ac800780c */ /* 0x040fe40001741670 */
[----:B------:R-:W-:Y:S02]  /*1c1b0*/  ISETP.LT.OR P5, PT, R200, 0xd9, P5 ;  /* 0x000000d9c800780c */ /* 0x000fe40002fa1670 */
[----:B------:R-:W-:-:S02]  /*1c1c0*/  FSEL R151, R151, -INF , !P2 ;  /* 0xff80000097977808 */ /* 0x000fc40005000000 */
[----:B------:R-:W-:-:S04]  /*1c1d0*/  LOP3.LUT P2, RZ, R16, 0x80000, RZ, 0xc0, !PT ;  /* 0x0008000010ff7812 */ /* 0x000fc8000784c0ff */
[----:B------:R-:W-:-:S04]  /*1c1e0*/  ISETP.GT.AND P2, PT, R201, 0x80, !P2 ;  /* 0x00000080c900780c */ /* 0x000fc80005744270 */
[----:B------:R-:W-:-:S04]  /*1c1f0*/  ISETP.LT.OR P2, PT, R200, 0x81, P2 ;  /* 0x00000081c800780c */ /* 0x000fc80001741670 */
        /* <DEDUP_REMOVED lines=124> */
[----:B------:R-:W-:Y:S01]  /*1c9c0*/  FMNMX.FTZ R197, R186, R0, !PT ;  /* 0x00000000bac57209 */ /* 0x000fe20007810000 */
[----:B------:R-:W-:-:S01]  /*1c9d0*/  FFMA.FTZ R200, R2, R108, -R15 ;  /* 0x0000006c02c87223 */ /* 0x000fc2000001080f */
[----:B------:R-:W-:Y:S01]  /*1c9e0*/  FSEL R108, R102, -INF , !P5 ;  /* 0xff800000666c7808 */ /* 0x000fe20006800000 */
[----:B------:R-:W-:-:S01]  /*1c9f0*/  FFMA.FTZ R168, R2, R168, -R15 ;  /* 0x000000a802a87223 */ /* 0x000fc2000001080f */
[----:B------:R-:W-:Y:S01]  /*1ca00*/  FMNMX.FTZ R197, R187, R197, !PT ;  /* 0x000000c5bbc57209 */ /* 0x000fe20007810000 */
[----:B------:R0:W-:Y:S01]  /*1ca10*/  MUFU.EX2 R102, R200 ;  /* 0x000000c800667308 */ /* 0x0001e20000000800 */
        /* <DEDUP_REMOVED lines=119> */
[----:B------:R-:W-:-:S05]  /*1d190*/  FMNMX.FTZ R197, R103, R197, !PT ;  /* 0x000000c567c57209 */ /* 0x000fca0007810000 */
[----:B0-----:R-:W0:Y:S02]  /*1d1a0*/  SHFL.BFLY PT, R200, R197, 0x2, 0x1f ;  /* 0x0c401f00c5c87f89 */ /* 0x001e2400000e0000 */
[----:B------:R-:W-:Y:S08]  /*1d1b0*/  MUFU.EX2 R160, R160 ;  /* 0x000000a000a07308 */ /* 0x000ff00000000800 */
        /* <DEDUP_REMOVED lines=8> */
[----:B0-----:R-:W-:-:S02]  /*1d240*/  FMNMX.FTZ R15, R200, R197, !PT ;  /* 0x000000c5c80f7209 */ /* 0x001fc40007810000 */
[----:B------:R-:W-:Y:S02]  /*1d250*/  FSEL R197, R14, RZ, P2 ;  /* 0x000000ff0ec57208 */ /* 0x000fe40001000000 */
[----:B------:R-:W-:-:S03]  /*1d260*/  FSETP.NEU.FTZ.AND P2, PT, R15, -INF , PT ;  /* 0xff8000000f00780b */ /* 0x000fc60003f5d000 */
[----:B------:R-:W-:Y:S01]  /*1d270*/  MUFU.EX2 R141, R141 ;  /* 0x0000008d008d7308 */ /* 0x000fe20000000800 */
[----:B------:R-:W-:-:S01]  /*1d280*/  FADD.FTZ R3, -R197, R3 ;  /* 0x00000003c5037221 */ /* 0x000fc20000010100 */
[----:B------:R-:W-:-:S03]  /*1d290*/  FFMA.FTZ R197, R2, R15, -8 ;  /* 0xc100000002c57423 */ /* 0x000fc6000001000f */
[C---:B------:R-:W-:Y:S02]  /*1d2a0*/  FMUL.FTZ R3, R2.reuse, R3 ;  /* 0x0000000302037220 */ /* 0x040fe40000410000 */
[----:B------:R-:W-:Y:S01]  /*1d2b0*/  FSEL R197, R197, RZ, P2 ;  /* 0x000000ffc5c57208 */ /* 0x000fe20001000000 */
[----:B------:R-:W-:Y:S04]  /*1d2c0*/  MUFU.EX2 R144, R144 ;  /* 0x0000009000907308 */ /* 0x000fe80000000800 */
[----:B------:R-:W-:-:S01]  /*1d2d0*/  FFMA.FTZ R200, R2, R142, -R197 ;  /* 0x0000008e02c87223 */ /* 0x000fc200000108c5 */
[----:B------:R-:W-:Y:S01]  /*1d2e0*/  FSEL R142, R15, RZ, P2 ;  /* 0x000000ff0f8e7208 */ /* 0x000fe20001000000 */
[----:B------:R-:W-:-:S01]  /*1d2f0*/  FFMA.FTZ R186, R2, R186, -R197 ;  /* 0x000000ba02ba7223 */ /* 0x000fc200000108c5 */
[C-C-:B------:R-:W-:Y:S01]  /*1d300*/  FFMA.FTZ R187, R2.reuse, R187, -R197.reuse ;  /* 0x000000bb02bb7223 */ /* 0x140fe200000108c5 */
[----:B------:R-:W2:Y:S01]  /*1d310*/  MUFU.EX2 R3, R3 ;  /* 0x0000000300037308 */ /* 0x000ea20000000800 */
[----:B------:R-:W-:-:S01]  /*1d320*/  FFMA.FTZ R190, R2, R190, -R197 ;  /* 0x000000be02be7223 */ /* 0x000fc200000108c5 */
        /* <DEDUP_REMOVED lines=39> */
[----:B------:R-:W-:-:S01]  /*1d5a0*/  FFMA.FTZ R130, R2, R130, -R197 ;  /* 0x0000008202827223 */ /* 0x000fc200000108c5 */
[C-C-:B------:R-:W-:Y:S01]  /*1d5b0*/  FFMA.FTZ R131, R2.reuse, R131, -R197.reuse ;  /* 0x0000008302837223 */ /* 0x140fe200000108c5 */
[----:B------:R-:W-:-:S01]  /*1d5c0*/  FFMA.FTZ R134, R2, R134, -R197 ;  /* 0x0000008602867223 */ /* 0x000fc200000108c5 */
[C-C-:B------:R-:W-:Y:S01]  /*1d5d0*/  FFMA.FTZ R135, R2.reuse, R135, -R197.reuse ;  /* 0x0000008702877223 */ /* 0x140fe200000108c5 */
[----:B------:R-:W-:-:S01]  /*1d5e0*/  FFMA.FTZ R106, R2, R106, -R197 ;  /* 0x0000006a026a7223 */ /* 0x000fc200000108c5 */
[C-C-:B------:R-:W-:Y:S01]  /*1d5f0*/  FFMA.FTZ R107, R2.reuse, R107, -R197.reuse ;  /* 0x0000006b026b7223 */ /* 0x140fe200000108c5 */
[----:B------:R-:W-:-:S01]  /*1d600*/  FFMA.FTZ R110, R2, R110, -R197 ;  /* 0x0000006e026e7223 */ /* 0x000fc200000108c5 */
[----:B------:R-:W5:Y:S01]  /*1d610*/  MUFU.EX2 R194, R194 ;  /* 0x000000c200c27308 */ /* 0x000f620000000800 */
        /* <DEDUP_REMOVED lines=13> */
[----:B--2---:R-:W-:Y:S01]  /*1d6f0*/  FFMA.FTZ R0, R3, R203, R21 ;  /* 0x000000cb03007223 */ /* 0x004fe20000010015 */
[----:B---3--:R-:W-:-:S01]  /*1d700*/  FFMA.FTZ R197, R142, R202, R186 ;  /* 0x000000ca8ec57223 */ /* 0x008fc200000100ba */
[----:B------:R-:W2:Y:S02]  /*1d710*/  MUFU.EX2 R195, R195 ;  /* 0x000000c300c37308 */ /* 0x000ea40000000800 */
[----:B------:R-:W-:-:S01]  /*1d720*/  FADD.FTZ R0, R184, R0 ;  /* 0x00000000b8007221 */ /* 0x000fc20000010000 */
[----:B0-----:R-:W-:-:S03]  /*1d730*/  FADD.FTZ R197, R187, R197 ;  /* 0x000000c5bbc57221 */ /* 0x001fc60000010000 */
[----:B------:R-:W-:Y:S01]  /*1d740*/  FADD.FTZ R0, R185, R0 ;  /* 0x00000000b9007221 */ /* 0x000fe20000010000 */
[----:B-1----:R-:W-:-:S01]  /*1d750*/  FADD.FTZ R197, R190, R197 ;  /* 0x000000c5bec57221 */ /* 0x002fc20000010000 */
[----:B------:R-:W0:Y:S02]  /*1d760*/  MUFU.EX2 R198, R198 ;  /* 0x000000c600c67308 */ /* 0x000e240000000800 */
[----:B------:R-:W-:-:S01]  /*1d770*/  FADD.FTZ R0, R188, R0 ;  /* 0x00000000bc007221 */ /* 0x000fc20000010000 */
[----:B----4-:R-:W-:-:S03]  /*1d780*/  FADD.FTZ R197, R191, R197 ;  /* 0x000000c5bfc57221 */ /* 0x010fc60000010000 */
[----:B------:R-:W-:Y:S01]  /*1d790*/  FADD.FTZ R0, R189, R0 ;  /* 0x00000000bd007221 */ /* 0x000fe20000010000 */
[----:B-----5:R-:W-:-:S01]  /*1d7a0*/  FADD.FTZ R197, R194, R197 ;  /* 0x000000c5c2c57221 */ /* 0x020fc20000010000 */
[----:B------:R-:W1:Y:S02]  /*1d7b0*/  MUFU.EX2 R199, R199 ;  /* 0x000000c700c77308 */ /* 0x000e640000000800 */
[----:B------:R-:W-:-:S01]  /*1d7c0*/  FADD.FTZ R0, R192, R0 ;  /* 0x00000000c0007221 */ /* 0x000fc20000010000 */
[----:B--2---:R-:W-:-:S03]  /*1d7d0*/  FADD.FTZ R197, R195, R197 ;  /* 0x000000c5c3c57221 */ /* 0x004fc60000010000 */
        /* <DEDUP_REMOVED lines=173> */
[----:B0-----:R-:W-:-:S05]  /*1e2b0*/  FADD.FTZ R0, R103, R197 ;  /* 0x000000c567007221 */ /* 0x001fca0000010000 */
[----:B------:R0:W-:Y:S04]  /*1e2c0*/  STL [R1+0x8], R0 ;  /* 0x0000080001007387 */ /* 0x0001e80000100800 */
[----:B------:R0:W-:Y:S01]  /*1e2d0*/  STL [R1+0xc], R201 ;  /* 0x00000cc901007387 */ /* 0x0001e20000100800 */
[----:B------:R-:W-:Y:S05]  /*1e2e0*/  @!P0 BRA `(.L_x_6804) ;  /* 0x0000000000048947 */ /* 0x000fea0003800000 */
[----:B------:R-:W-:Y:S01]  /*1e2f0*/  BPT.TRAP 0x1 ;  /* 0x000000040000795c */ /* 0x000fe20000300000 */
.L_x_6804:
[----:B0-----:R-:W2:Y:S04]  /*1e300*/  LDL R0, [R1+0x68] ;  /* 0x0000680001007983 */ /* 0x001ea80000100800 */
[----:B------:R-:W3:Y:S01]  /*1e310*/  LDL R197, [R1+0x50] ;  /* 0x0000500001c57983 */ /* 0x000ee20000100800 */
[----:B------:R-:W-:-:S04]  /*1e320*/  F2FP.SATFINITE.E4M3.F32.PACK_AB_MERGE_C R185, R188, R185, RZ ;  /* 0x000000b9bcb9723e */ /* 0x000fc800048070ff */
[----:B------:R-:W-:Y:S02]  /*1e330*/  F2FP.SATFINITE.E4M3.F32.PACK_AB_MERGE_C R224, R184, R21, R185 ;  /* 0x00000015b8e0723e */ /* 0x000fe400048070b9 */
[----:B------:R-:W-:Y:S02]  /*1e340*/  F2FP.SATFINITE.E4M3.F32.PACK_AB_MERGE_C R190, R191, R190, RZ ;  /* 0x000000bebfbe723e */ /* 0x000fe400048070ff */
[----:B------:R-:W-:Y:S02]  /*1e350*/  F2FP.SATFINITE.E4M3.F32.PACK_AB_MERGE_C R193, R196, R193, RZ ;  /* 0x000000c1c4c1723e */ /* 0x000fe400048070ff */
        /* <DEDUP_REMOVED lines=118> */
[----:B--2---:R-:W-:Y:S01]  /*1eac0*/  R2UR UR4, R0 ;  /* 0x00000000000472ca */ /* 0x004fe200000e0000 */
[----:B------:R-:W-:Y:S01]  /*1ead0*/  IMAD R0, R231, 0x8, R18 ;  /* 0x00000008e7007824 */ /* 0x000fe200078e0212 */
[----:B---3--:R-:W-:-:S03]  /*1eae0*/  ISETP.GT.AND P2, PT, R12, R197, PT ;  /* 0x000000c50c00720c */ /* 0x008fc60003f44270 */
[----:B------:R-:W-:-:S08]  /*1eaf0*/  VIADD R0, R0, 0x2e860 ;  /* 0x0002e86000007836 */ /* 0x000fd00000000000 */
[----:B------:R-:W-:-:S05]  /*1eb00*/  IMAD.U32 R21, RZ, RZ, UR4 ;  /* 0x00000004ff157e24 */ /* 0x000fca000f8e00ff */
[----:B------:R-:W-:Y:S01]  /*1eb10*/  PRMT R0, R21, 0x654, R0 ;  /* 0x0000065415007816 */ /* 0x000fe20000000000 */
[----:B------:R-:W-:-:S03]  /*1eb20*/  VIADD R12, R12, 0xffffffff ;  /* 0xffffffff0c0c7836 */ /* 0x000fc60000000000 */
[----:B------:R0:W-:Y:S01]  /*1eb30*/  SYNCS.ARRIVE.TRANS64.RED.A1T0 RZ, [R0+URZ], RZ ;  /* 0x000000ff00ff79a7 */ /* 0x0001e2000810043f */
[----:B------:R-:W-:Y:S02]  /*1eb40*/  IMAD.MOV.U32 R231, RZ, RZ, R13 ;  /* 0x000000ffffe77224 */ /* 0x000fe400078e000d */
[----:B0-----:R-:W-:Y:S01]  /*1eb50*/  IMAD.MOV.U32 R0, RZ, RZ, R15 ;  /* 0x000000ffff007224 */ /* 0x001fe200078e000f */
[----:B------:R-:W-:Y:S06]  /*1eb60*/  @P2 BRA `(.L_x_6805) ;  /* 0xffffff9800502947 */ /* 0x000fec000383ffff */
[----:B------:R-:W-:Y:S02]  /*1eb70*/  IMAD.MOV.U32 R0, RZ, RZ, R15 ;  /* 0x000000ffff007224 */ /* 0x000fe400078e000f */
[----:B------:R-:W-:Y:S02]  /*1eb80*/  IMAD.MOV.U32 R3, RZ, RZ, R14 ;  /* 0x000000ffff037224 */ /* 0x000fe400078e000e */
[----:B------:R-:W-:Y:S02]  /*1eb90*/  IMAD.MOV.U32 R231, RZ, RZ, R13 ;  /* 0x000000ffffe77224 */ /* 0x000fe400078e000d */
[----:B------:R-:W-:-:S07]  /*1eba0*/  IMAD.MOV.U32 R234, RZ, RZ, R237 ;  /* 0x000000ffffea7224 */ /* 0x000fce00078e00ed */
.L_x_6786:
[----:B------:R-:W2:Y:S01]  /*1ebb0*/  LDL R88, [R1+0x58] ;  /* 0x0000580001587983 */ /* 0x000ea20000100800 */
[----:B------:R-:W0:Y:S01]  /*1ebc0*/  LDC R15, c[0x0][0x9e4] ;  /* 0x00027900ff0f7b82 */ /* 0x000e220000000800 */
[----:B------:R-:W-:Y:S02]  /*1ebd0*/  LOP3.LUT R17, R17, 0xffefffff, RZ, 0xc0, !PT ;  /* 0xffefffff11117812 */ /* 0x000fe400078ec0ff */
[----:B0-----:R-:W-:-:S13]  /*1ebe0*/  ISETP.GE.AND P2, PT, R15, 0x1, PT ;  /* 0x000000010f00780c */ /* 0x001fda0003f46270 */
[----:B------:R-:W-:Y:S01]  /*1ebf0*/  @P2 LOP3.LUT R17, R17, 0x100000, RZ, 0xfc, !PT ;  /* 0x0010000011112812 */ /* 0x000fe200078efcff */
[----:B--2---:R-:W-:Y:S01]  /*1ec00*/  IMAD.IADD R14, R88, 0x1, -R20 ;  /* 0x00000001580e7824 */ /* 0x004fe200078e0a14 */
        /* <DEDUP_REMOVED lines=9> */
[----:B------:R-:W-:-:S05]  /*1eca0*/  LOP3.LUT R88, RZ, R13, RZ, 0x33, !PT ;  /* 0x0000000dff587212 */ /* 0x000fca00078e33ff */
[----:B------:R0:W-:Y:S01]  /*1ecb0*/  STL [R1+0x58], R88 ;  /* 0x0000585801007387 */ /* 0x0001e20000100800 */
[----:B------:R-:W-:Y:S05]  /*1ecc0*/  BRA `(.L_x_6809) ;  /* 0x0000000000187947 */ /* 0x000fea0003800000 */
.L_x_6808:
[----:B------:R-:W-:Y:S01]  /*1ecd0*/  ISETP.NE.AND P2, PT, R15, 0x1, PT ;  /* 0x000000010f00780c */ /* 0x000fe20003f45270 */
[----:B------:R-:W-:-:S12]  /*1ece0*/  IMAD.MOV.U32 R13, RZ, RZ, R88 ;  /* 0x000000ffff0d7224 */ /* 0x000fd800078e0058 */
[----:B------:R-:W0:Y:S02]  /*1ecf0*/  @P2 LDC.64 R20, c[0x0][0x9e8] ;  /* 0x00027a00ff142b82 */ /* 0x000e240000000a00 */
[----:B0-----:R-:W-:-:S05]  /*1ed00*/  @P2 IMAD.HI.U32 R20, R13, R20, RZ ;  /* 0x000000140d142227 */ /* 0x001fca00078e00ff */
[----:B------:R-:W-:-:S05]  /*1ed10*/  @P2 SHF.R.U32.HI R13, RZ, R21, R20 ;  /* 0x00000015ff0d2219 */ /* 0x000fca0000011614 */
[----:B------:R1:W-:Y:S02]  /*1ed20*/  @P2 STL [R1+0x58], R13 ;  /* 0x0000580d01002387 */ /* 0x0003e40000100800 */
.L_x_6809:
[----:B------:R-:W-:Y:S05]  /*1ed30*/  BSYNC B0 ;  /* 0x0000000000007941 */ /* 0x000fea0003800000 */
.L_x_6807:
[----:B-1----:R-:W2:Y:S02]  /*1ed40*/  LDL.LU R13, [R1+0x58] ;  /* 0x00005800010d7983 */ /* 0x002ea40000300800 */
[----:B--2---:R-:W-:-:S05]  /*1ed50*/  IMAD R13, R13, R15, RZ ;  /* 0x0000000f0d0d7224 */ /* 0x004fca00078e02ff */
[----:B------:R-:W-:-:S07]  /*1ed60*/  VIMNMX R14, R14, R13, !PT ;  /* 0x0000000d0e0e7248 */ /* 0x000fce0007fe0100 */
.L_x_6806:
[----:B------:R-:W2:Y:S01]  /*1ed70*/  LDL R20, [R1+0x60] ;  /* 0x0000600001147983 */ /* 0x000ea20000100800 */
[----:B------:R-:W-:Y:S02]  /*1ed80*/  VIADD R15, R14, 0xdf ;  /* 0x000000df0e0f7836 */ /* 0x000fe40000000000 */
[----:B------:R-:W-:-:S04]  /*1ed90*/  IMAD.MOV.U32 R14, RZ, RZ, RZ ;  /* 0x000000ffff0e7224 */ /* 0x000fc800078e00ff */
[----:B------:R-:W-:-:S05]  /*1eda0*/  IMAD.HI R14, R15, -0x6db6db6d, R14 ;  /* 0x924924930f0e7827 */ /* 0x000fca00078e020e */
[----:B------:R-:W-:-:S04]  /*1edb0*/  SHF.R.U32.HI R13, RZ, 0x1f, R14 ;  /* 0x0000001fff0d7819 */ /* 0x000fc8000001160e */
[----:B------:R-:W-:-:S04]  /*1edc0*/  LEA.HI.SX32 R13, R14, R13, 0x19 ;  /* 0x0000000d0e0d7211 */ /* 0x000fc800078fcaff */
[----:B--2---:R-:W-:-:S04]  /*1edd0*/  VIMNMX R20, R20, R13, !PT ;  /* 0x0000000d14147248 */ /* 0x004fc80007fe0100 */
[----:B------:R-:W-:Y:S01]  /*1ede0*/  ISETP.GE.AND P2, PT, R12, R20, PT ;  /* 0x000000140c00720c */ /* 0x000fe20003f46270 */
[----:B------:R1:W-:-:S12]  /*1edf0*/  STL [R1+0x38], R20 ;  /* 0x0000381401007387 */ /* 0x0003d80000100800 */
[----:B-1----:R-:W-:Y:S05]  /*1ee00*/  @!P2 BRA `(.L_x_6810) ;  /* 0x000000400000a947 */ /* 0x002fea0003800000 */
[----:B------:R1:W-:Y:S01]  /*1ee10*/  STL [R1], R12 ;  /* 0x0000000c01007387 */ /* 0x0003e20000100800 */
[----:B------:R-:W-:Y:S02]  /*1ee20*/  IMAD.MOV.U32 R237, RZ, RZ, R0 ;  /* 0x000000ffffed7224 */ /* 0x000fe400078e0000 */
[----:B------:R-:W-:Y:S02]  /*1ee30*/  IMAD.MOV.U32 R236, RZ, RZ, R3 ;  /* 0x000000ffffec7224 */ /* 0x000fe400078e0003 */
[----:B------:R-:W-:Y:S02]  /*1ee40*/  IMAD.MOV.U32 R21, RZ, RZ, R234 ;  /* 0x000000ffff157224 */ /* 0x000fe400078e00ea */
[----:B------:R-:W-:-:S07]  /*1ee50*/  IMAD.MOV.U32 R20, RZ, RZ, R231 ;  /* 0x000000ffff147224 */ /* 0x000fce00078e00e7 */
.L_x_6821:
[----:B------:R-:W2:Y:S01]  /*1ee60*/  LDL R0, [R1+0x40] ;  /* 0x0000400001007983 */ /* 0x000ea20000100800 */
[----:B------:R-:W-:Y:S01]  /*1ee70*/  VIADD R231, R20, 0x1 ;  /* 0x0000000114e77836 */ /* 0x000fe20000000000 */
        /* <DEDUP_REMOVED lines=9> */
.L_x_6812:
[----:B------:R-:W-:Y:S01]  /*1ef10*/  IMAD R0, R231, 0x8, R18 ;  /* 0x00000008e7007824 */ /* 0x000fe200078e0212 */
[----:B------:R-:W-:-:S04]  /*1ef20*/  SHF.L.U32 R3, R234, 0x1f, RZ ;  /* 0x0000001fea037819 */ /* 0x000fc800000006ff */
[----:B------:R2:W3:Y:S01]  /*1ef30*/  SYNCS.PHASECHK.TRANS64.TRYWAIT P3, [R0+URZ+0x2e830], R3 ;  /* 0x02e83003000075a7 */ /* 0x0004e2000806017f */
[----:B------:R-:W-:Y:S05]  /*1ef40*/  @!P0 BRA `(.L_x_6813) ;  /* 0x0000000000048947 */ /* 0x000fea0003800000 */
[----:B------:R-:W-:Y:S01]  /*1ef50*/  BPT.TRAP 0x1 ;  /* 0x000000040000795c */ /* 0x000fe20000300000 */
.L_x_6813:
[----:B------:R-:W-:Y:S04]  /*1ef60*/  BSSY B0, `(.L_x_6811) ;  /* 0x0000004000007945 */ /* 0x000fe80003800000 */
[----:B---3--:R-:W-:Y:S05]  /*1ef70*/  @P3 BRA `(.L_x_6814) ;  /* 0x0000000000083947 */ /* 0x008fea0003800000 */
[----:B------:R-:W3:Y:S02]  /*1ef80*/  SYNCS.PHASECHK.TRANS64.TRYWAIT P3, [R0+URZ+0x2e830], R3 ;  /* 0x02e83003000075a7 */ /* 0x000ee4000806017f */
[----:B---3--:R-:W-:Y:S05]  /*1ef90*/  @!P3 BRA `(.L_x_6815) ;  /* 0x000001580074b947 */ /* 0x008fea0003800000 */
.L_x_6814:
[----:B------:R-:W-:Y:S05]  /*1efa0*/  BSYNC B0 ;  /* 0x0000000000007941 */ /* 0x000fea0003800000 */
.L_x_6811:
[----:B--23--:R-:W0:Y:S01]  /*1efb0*/  LDL R3, [R1+0x48] ;  /* 0x0000480001037983 */ /* 0x00ce220000100800 */
[----:B------:R-:W-:Y:S05]  /*1efc0*/  WARPSYNC.ALL ;  /* 0x0000000000007948 */ /* 0x000fea0003800000 */
[----:B------:R-:W2:Y:S01]  /*1efd0*/  S2R R0, SR_TID.X ;  /* 0x0000000000007919 */ /* 0x000ea20000002100 */
[----:B------:R-:W-:Y:S01]  /*1efe0*/  IMAD.MOV.U32 R89, RZ, RZ, 0x40000040 ;  /* 0x40000040ff597424 */ /* 0x000fe200078e00ff */
[C---:B------:R-:W-:Y:S01]  /*1eff0*/  R2UR UR12, R8.reuse ;  /* 0x00000000080c72ca */ /* 0x040fe200000e0000 */
[----:B------:R-:W-:Y:S01]  /*1f000*/  IMAD.MOV.U32 R13, RZ, RZ, 0x40000040 ;  /* 0x40000040ff0d7424 */ /* 0x000fe200078e00ff */
[----:B------:R-:W-:Y:S01]  /*1f010*/  R2UR UR13, R9 ;  /* 0x00000000090d72ca */ /* 0x000fe200000e0000 */
        /* <DEDUP_REMOVED lines=12> */
[----:B------:R-:W-:Y:S02]  /*1f0e0*/  R2UR UR25, R13 ;  /* 0x000000000d1972ca */ /* 0x000fe400000e0000 */
[C---:B------:R-:W-:Y:S01]  /*1f0f0*/  R2UR UR27, R15.reuse ;  /* 0x000000000f1b72ca */ /* 0x040fe200000e0000 */
[----:B------:R-:W-:Y:S01]  /*1f100*/  STL [R1+0xb4], R21 ;  /* 0x0000b41501007387 */ /* 0x000fe20000100800 */
[----:B------:R-:W-:Y:S02]  /*1f110*/  R2UR UR29, R15 ;  /* 0x000000000f1d72ca */ /* 0x000fe400000e0000 */
[----:B------:R-:W-:Y:S01]  /*1f120*/  R2UR UR31, R91 ;  /* 0x000000005b1f72ca */ /* 0x000fe200000e0000 */
[----:B------:R3:W-:Y:S01]  /*1f130*/  STL [R1+0xb0], R20 ;  /* 0x0000b01401007387 */ /* 0x0007e20000100800 */
[----:B------:R-:W-:-:S02]  /*1f140*/  R2UR UR39, R13 ;  /* 0x000000000d2772ca */ /* 0x000fc400000e0000 */
[C---:B------:R-:W-:Y:S01]  /*1f150*/  R2UR UR36, R8.reuse ;  /* 0x00000000082472ca */ /* 0x040fe200000e0000 */
[----:B------:R-:W-:Y:S01]  /*1f160*/  STL [R1+0xac], R19 ;  /* 0x0000ac1301007387 */ /* 0x000fe20000100800 */
[----:B------:R-:W-:Y:S02]  /*1f170*/  R2UR UR37, R9 ;  /* 0x00000000092572ca */ /* 0x000fe400000e0000 */
[----:B--2---:R-:W-:Y:S01]  /*1f180*/  SHF.R.U32.HI R0, RZ, 0x7, R0 ;  /* 0x00000007ff007819 */ /* 0x004fe20000011600 */
[----:B------:R-:W-:Y:S01]  /*1f190*/  STL [R1+0xa8], R18 ;  /* 0x0000a81201007387 */ /* 0x000fe20000100800 */
[----:B------:R-:W-:Y:S02]  /*1f1a0*/  R2UR UR47, R15 ;  /* 0x000000000f2f72ca */ /* 0x000fe400000e0000 */
[----:B------:R-:W-:Y:S01]  /*1f1b0*/  R2UR UR44, R8 ;  /* 0x00000000082c72ca */ /* 0x000fe200000e0000 */
[----:B------:R-:W-:Y:S01]  /*1f1c0*/  VIADD R0, R0, 0x8 ;  /* 0x0000000800007836 */ /* 0x000fe20000000000 */
[----:B------:R-:W-:Y:S01]  /*1f1d0*/  STL [R1+0xa4], R17 ;  /* 0x0000a41101007387 */ /* 0x000fe20000100800 */
[----:B------:R-:W-:-:S02]  /*1f1e0*/  R2UR UR45, R9 ;  /* 0x00000000092d72ca */ /* 0x000fc400000e0000 */
[C---:B------:R-:W-:Y:S01]  /*1f1f0*/  R2UR UR19, R13.reuse ;  /* 0x000000000d1372ca */ /* 0x040fe200000e0000 */
[----:B------:R2:W-:Y:S01]  /*1f200*/  BAR.SYNC.DEFER_BLOCKING R0, 0x100 ;  /* 0x000400000000751d */ /* 0x0005e20000010000 */
[----:B------:R-:W-:Y:S01]  /*1f210*/  R2UR UR5, R13 ;  /* 0x000000000d0572ca */ /* 0x000fe200000e0000 */
[----:B------:R-:W-:Y:S01]  /*1f220*/  IMAD.MOV.U32 R13, RZ, RZ, 0x40000040 ;  /* 0x40000040ff0d7424 */ /* 0x000fe200078e00ff */
[----:B------:R-:W-:Y:S02]  /*1f230*/  R2UR UR17, R15 ;  /* 0x000000000f1172ca */ /* 0x000fe400000e0000 */
[C---:B------:R-:W-:Y:S02]  /*1f240*/  R2UR UR9, R91.reuse ;  /* 0x000000005b0972ca */ /* 0x040fe400000e0000 */
[----:B------:R-:W-:Y:S01]  /*1f250*/  R2UR UR33, R91 ;  /* 0x000000005b2172ca */ /* 0x000fe200000e0000 */
[----:B------:R4:W-:Y:S01]  /*1f260*/  STL [R1+0xa0], R16 ;  /* 0x0000a01001007387 */ /* 0x0009e20000100800 */
[----:B------:R-:W-:-:S03]  /*1f270*/  R2UR UR59, R89 ;  /* 0x00000000593b72ca */ /* 0x000fc600000e0000 */
[----:B------:R2:W-:Y:S01]  /*1f280*/  STL [R1+0x9c], R2 ;  /* 0x00009c0201007387 */ /* 0x0005e20000100800 */
[----:B------:R-:W-:Y:S01]  /*1f290*/  WARPGROUP.ARRIVE ;  /* 0x00000000000079c5 */ /* 0x000fe20000000000 */
[----:B0-----:R-:W-:Y:S01]  /*1f2a0*/  IMAD R88, R231, 0x700, R3 ;  /* 0x00000700e7587824 */ /* 0x001fe200078e0203 */
[----:B------:R-:W-:Y:S01]  /*1f2b0*/  MOV R3, UR7 ;  /* 0x0000000700037c02 */ /* 0x000fe20008000f00 */
[----:B------:R-:W-:Y:S01]  /*1f2c0*/  UMOV UR7, UR11 ;  /* 0x0000000b00077c82 */ /* 0x000fe20008000000 */
[----:B------:R-:W-:Y:S01]  /*1f2d0*/  R2UR UR11, R91 ;  /* 0x000000005b0b72ca */ /* 0x000fe200000e0000 */
[C---:B-1----:R-:W-:Y:S01]  /*1f2e0*/  VIADD R12, R88.reuse, 0x100 ;  /* 0x00000100580c7836 */ /* 0x042fe20000000000 */
[C---:B------:R-:W-:Y:S01]  /*1f2f0*/  R2UR UR14, R88.reuse ;  /* 0x00000000580e72ca */ /* 0x040fe200000e0000 */
[C---:B------:R-:W-:Y:S01]  /*1f300*/  VIADD R14, R88.reuse, 0x200 ;  /* 0x00000200580e7836 */ /* 0x040fe20000000000 */
[----:B---3--:R-:W-:Y:S01]  /*1f310*/  MOV R20, UR7 ;  /* 0x0000000700147c02 */ /* 0x008fe20008000f00 */
        /* <DEDUP_REMOVED lines=24> */
[----:B----4-:R-:W-:Y:S01]  /*1f4a0*/  MOV R16, UR11 ;  /* 0x0000000b00107c02 */ /* 0x010fe20008000f00 */
[----:B------:R-:W-:Y:S01]  /*1f4b0*/  UMOV UR11, UR25 ;  /* 0x00000019000b7c82 */ /* 0x000fe20008000000 */
[----:B------:R-:W-:Y:S01]  /*1f4c0*/  R2UR UR24, R12 ;  /* 0x000000000c1872ca */ /* 0x000fe200000e0000 */
[----:B------:R-:W-:Y:S01]  /*1f4d0*/  VIADD R12, R88, 0x4 ;  /* 0x00000004580c7836 */ /* 0x000fe20000000000 */
[----:B------:R-:W-:Y:S01]  /*1f4e0*/  R2UR UR10, R14 ;  /* 0x000000000e0a72ca */ /* 0x000fe200000e0000 */
[----:B------:R-:W-:Y:S01]  /*1f4f0*/  UMOV UR7, UR29 ;  /* 0x0000001d00077c82 */ /* 0x000fe20008000000 */
[C---:B------:R-:W-:Y:S01]  /*1f500*/  R2UR UR25, R9.reuse ;  /* 0x00000000091972ca */ /* 0x040fe200000e0000 */
[----:B------:R-:W-:Y:S01]  /*1f510*/  VIADD R14, R88, 0x204 ;  /* 0x00000204580e7836 */ /* 0x000fe20000000000 */
[----:B------:R-:W-:Y:S01]  /*1f520*/  R2UR UR6, R12 ;  /* 0x000000000c0672ca */ /* 0x000fe200000e0000 */
[----:B------:R-:W-:Y:S01]  /*1f530*/  VIADD R12, R88, 0x304 ;  /* 0x00000304580c7836 */ /* 0x000fe20000000000 */
[----:B------:R-:W-:Y:S01]  /*1f540*/  R2UR UR29, R9 ;  /* 0x00000000091d72ca */ /* 0x000fe200000e0000 */
[----:B------:R-:W-:Y:S01]  /*1f550*/  IMAD.MOV.U32 R91, RZ, RZ, 0x40000040 ;  /* 0x40000040ff5b7424 */ /* 0x000fe200078e00ff */
[----:B------:R-:W-:Y:S01]  /*1f560*/  MOV R22, UR11 ;  /* 0x0000000b00167c02 */ /* 0x000fe20008000f00 */
[----:B------:R-:W-:Y:S01]  /*1f570*/  UMOV UR11, UR19 ;  /* 0x00000013000b7c82 */ /* 0x000fe20008000000 */
[----:B------:R-:W-:Y:S01]  /*1f580*/  R2UR UR14, R14 ;  /* 0x000000000e0e72ca */ /* 0x000fe200000e0000 */
[----:B------:R-:W-:Y:S01]  /*1f590*/  VIADD R14, R88, 0x404 ;  /* 0x00000404580e7836 */ /* 0x000fe20000000000 */
[----:B------:R-:W-:Y:S01]  /*1f5a0*/  R2UR UR15, R15 ;  /* 0x000000000f0f72ca */ /* 0x000fe200000e0000 */
[----:B------:R-:W-:Y:S01]  /*1f5b0*/  IMAD.MOV.U32 R15, RZ, RZ, 0x40000040 ;  /* 0x40000040ff0f7424 */ /* 0x000fe200078e00ff */
[----:B------:R-:W-:Y:S01]  /*1f5c0*/  R2UR UR19, R13 ;  /* 0x000000000d1372ca */ /* 0x000fe200000e0000 */
[----:B------:R-:W-:Y:S01]  /*1f5d0*/  IMAD.MOV.U32 R13, RZ, RZ, 0x40000040 ;  /* 0x40000040ff0d7424 */ /* 0x000fe200078e00ff */
[----:B------:R-:W-:Y:S01]  /*1f5e0*/  MOV R95, UR7 ;  /* 0x00000007005f7c02 */ /* 0x000fe20008000f00 */
[----:B------:R-:W-:Y:S01]  /*1f5f0*/  UMOV UR7, UR9 ;  /* 0x0000000900077c82 */ /* 0x000fe20008000000 */
[----:B--2---:R-:W-:Y:S01]  /*1f600*/  MOV R0, UR6 ;  /* 0x0000000600007c02 */ /* 0x004fe20008000f00 */
[----:B------:R-:W-:Y:S01]  /*1f610*/  UMOV UR6, UR10 ;  /* 0x0000000a00067c82 */ /* 0x000fe20008000000 */
[----:B------:R-:W-:Y:S01]  /*1f620*/  R2UR UR10, R90 ;  /* 0x000000005a0a72ca */ /* 0x000fe200000e0000 */
[----:B------:R-:W-:Y:S01]  /*1f630*/  VIADD R90, R88, 0x206 ;  /* 0x00000206585a7836 */ /* 0x000fe20000000000 */
[----:B------:R-:W-:Y:S01]  /*1f640*/  MOV R19, UR6 ;  /* 0x0000000600137c02 */ /* 0x000fe20008000f00 */
[----:B------:R-:W-:Y:S01]  /*1f650*/  UMOV UR6, UR28 ;  /* 0x0000001c00067c82 */ /* 0x000fe20008000000 */
[----:B------:R-:W-:-:S02]  /*1f660*/  R2UR UR28, R8 ;  /* 0x00000000081c72ca */ /* 0x000fc400000e0000 */
[----:B------:R-:W-:Y:S01]  /*1f670*/  MOV R94, UR6 ;  /* 0x00000006005e7c02 */ /* 0x000fe20008000f00 */
[----:B------:R-:W-:Y:S01]  /*1f680*/  UMOV UR6, UR8 ;  /* 0x0000000800067c82 */ /* 0x000fe20008000000 */
[C---:B------:R-:W-:Y:S02]  /*1f690*/  R2UR UR8, R8.reuse ;  /* 0x00000000080872ca */ /* 0x040fe400000e0000 */
[----:B------:R-:W-:Y:S02]  /*1f6a0*/  R2UR UR9, R9 ;  /* 0x00000000090972ca */ /* 0x000fe400000e0000 */
[----:B------:R-:W-:Y:S01]  /*1f6b0*/  MOV R93, UR11 ;  /* 0x0000000b005d7c02 */ /* 0x000fe20008000f00 */
[----:B------:R-:W-:Y:S01]  /*1f6c0*/  UMOV UR11, UR5 ;  /* 0x00000005000b7c82 */ /* 0x000fe20008000000 */
[----:B------:R-:W-:Y:S01]  /*1f6d0*/  MOV R2, UR10 ;  /* 0x0000000a00027c02 */ /* 0x000fe20008000f00 */
[----:B------:R-:W-:Y:S01]  /*1f6e0*/  UMOV UR10, UR24 ;  /* 0x00000018000a7c82 */ /* 0x000fe20008000000 */
[----:B------:R-:W-:-:S02]  /*1f6f0*/  R2UR UR24, R8 ;  /* 0x00000000081872ca */ /* 0x000fc400000e0000 */
[----:B------:R-:W-:Y:S01]  /*1f700*/  MOV R21, UR10 ;  /* 0x0000000a00157c02 */ /* 0x000fe20008000f00 */
[----:B------:R-:W-:Y:S01]  /*1f710*/  UMOV UR10, UR18 ;  /* 0x00000012000a7c82 */ /* 0x000fe20008000000 */
[----:B------:R-:W-:Y:S01]  /*1f720*/  R2UR UR18, R12 ;  /* 0x000000000c1272ca */ /* 0x000fe200000e0000 */
[----:B------:R-:W-:Y:S01]  /*1f730*/  VIADD R12, R88, 0x504 ;  /* 0x00000504580c7836 */ /* 0x000fe20000000000 */
[----:B------:R-:W-:Y:S02]  /*1f740*/  WARPGROUP.DEPBAR.LE gsb0, 0x0 ;  /* 0x00008000000079c5 */ /* 0x000fe40000010000 */
[----:B------:R-:W-:Y:S01]  /*1f750*/  WARPGROUP.ARRIVE ;  /* 0x00000000000079c5 */ /* 0x000fe20000000000 */
[----:B------:R-:W-:Y:S01]  /*1f760*/  MOV R92, UR10 ;  /* 0x0000000a005c7c02 */ /* 0x000fe20008000f00 */
[----:B------:R-:W-:Y:S01]  /*1f770*/  UMOV UR10, UR4 ;  /* 0x00000004000a7c82 */ /* 0x000fe20008000000 */
[----:B------:R-:W-:Y:S02]  /*1f780*/  R2UR UR42, R90 ;  /* 0x000000005a2a72ca */ /* 0x000fe400000e0000 */
[----:B------:R-:W-:Y:S01]  /*1f790*/  R2UR UR43, R91 ;  /* 0x000000005b2b72ca */ /* 0x000fe200000e0000 */
[----:B------:R-:W-:Y:S01]  /*1f7a0*/  QGMMA.64x32x32.F32.E4M3.E4M3 R168, gdesc[UR20], RZ, !UPT, gsb0 ;  /* 0x0060000014a879f3 */ /* 0x000fe2000c0008ff */
[----:B------:R-:W-:Y:S01]  /*1f7b0*/  R2UR UR22, R14 ;  /* 0x000000000e1672ca */ /* 0x000fe200000e0000 */
[----:B------:R-:W-:Y:S01]  /*1f7c0*/  VIADD R14, R88, 0x604 ;  /* 0x00000604580e7836 */ /* 0x000fe20000000000 */
[----:B------:R-:W-:Y:S01]  /*1f7d0*/  R2UR UR23, R15 ;  /* 0x000000000f1772ca */ /* 0x000fe200000e0000 */
[----:B------:R-:W-:Y:S01]  /*1f7e0*/  IMAD.MOV.U32 R15, RZ, RZ, 0x40000040 ;  /* 0x40000040ff0f7424 */ /* 0x000fe200078e00ff */
[----:B------:R-:W-:-:S02]  /*1f7f0*/  R2UR UR4, R10 ;  /* 0x000000000a0472ca */ /* 0x000fc400000e0000 */
[C---:B------:R-:W-:Y:S02]  /*1f800*/  R2UR UR5, R11.reuse ;  /* 0x000000000b0572ca */ /* 0x040fe400000e0000 */
[----:B------:R-:W-:Y:S02]  /*1f810*/  R2UR UR12, R10 ;  /* 0x000000000a0c72ca */ /* 0x000fe400000e0000 */
[----:B------:R-:W-:Y:S02]  /*1f820*/  R2UR UR13, R11 ;  /* 0x000000000b0d72ca */ /* 0x000fe400000e0000 */
[----:B------:R-:W-:Y:S01]  /*1f830*/  MOV R18, UR15 ;  /* 0x0000000f00127c02 */ /* 0x000fe20008000f00 */
[----:B------:R-:W-:Y:S01]  /*1f840*/  UMOV UR15, UR33 ;  /* 0x00000021000f7c82 */ /* 0x000fe20008000000 */
[----:B------:R-:W-:Y:S01]  /*1f850*/  MOV R17, UR14 ;  /* 0x0000000e00117c02 */ /* 0x000fe20008000f00 */
[----:B------:R-:W-:Y:S01]  /*1f860*/  UMOV UR14, UR32 ;  /* 0x00000020000e7c82 */ /* 0x000fe20008000000 */
[----:B------:R-:W-:Y:S01]  /*1f870*/  MOV R24, UR15 ;  /* 0x0000000f00187c02 */ /* 0x000fe20008000f00 */
[----:B------:R-:W-:Y:S01]  /*1f880*/  UMOV UR15, UR17 ;  /* 0x00000011000f7c82 */ /* 0x000fe20008000000 */
[----:B------:R-:W-:Y:S01]  /*1f890*/  MOV R23, UR14 ;  /* 0x0000000e00177c02 */ /* 0x000fe20008000f00 */
[----:B------:R-:W-:Y:S01]  /*1f8a0*/  UMOV UR14, UR16 ;  /* 0x00000010000e7c82 */ /* 0x000fe20008000000 */
        /* <DEDUP_REMOVED lines=43> */
[----:B------:R-:W-:-:S06]  /*1fb60*/  WARPGROUP.ARRIVE ;  /* 0x00000000000079c5 */ /* 0x000fcc0000000000 */
        /* <DEDUP_REMOVED lines=132> */
.L_x_6817:
[----:B-----5:R-:W-:Y:S01]  /*203b0*/  SHF.L.U32 R0, R21, 0x1f, RZ ;  /* 0x0000001f15007819 */ /* 0x020fe200000006ff */
[----:B------:R-:W-:-:S04]  /*203c0*/  IMAD R3, R20, 0x8, R18 ;  /* 0x0000000814037824 */ /* 0x000fc800078e0212 */
[----:B------:R0:W1:Y:S01]  /*203d0*/  SYNCS.PHASECHK.TRANS64.TRYWAIT P2, [R3+URZ+0x2e850], R0 ;  /* 0x02e85000030075a7 */ /* 0x000062000804017f */
[----:B------:R-:W-:Y:S05]  /*203e0*/  @!P0 BRA `(.L_x_6818) ;  /* 0x0000000000048947 */ /* 0x000fea0003800000 */
[----:B------:R-:W-:Y:S01]  /*203f0*/  BPT.TRAP 0x1 ;  /* 0x000000040000795c */ /* 0x000fe20000300000 */
.L_x_6818:
[----:B-1----:R-:W-:Y:S05]  /*20400*/  @P2 BRA `(.L_x_6816) ;  /* 0x0000000000082947 */ /* 0x002fea0003800000 */
[----:B------:R-:W1:Y:S02]  /*20410*/  SYNCS.PHASECHK.TRANS64.TRYWAIT P2, [R3+URZ+0x2e850], R0 ;  /* 0x02e85000030075a7 */ /* 0x000e64000804017f */
[----:B-1----:R-:W-:Y:S05]  /*20420*/  @!P2 BRA `(.L_x_6819) ;  /* 0x000001440064a947 */ /* 0x002fea0003800000 */
.L_x_6816:
[----:B-----5:R-:W-:Y:S01]  /*20430*/  VIADD R12, R18, 0x400 ;  /* 0x00000400120c7836 */ /* 0x020fe20000000000 */
[----:B------:R-:W-:Y:S05]  /*20440*/  WARPSYNC.ALL ;  /* 0x0000000000007948 */ /* 0x000fea0003800000 */
[----:B------:R-:W-:Y:S01]  /*20450*/  SHF.R.U32.HI R12, RZ, 0x4, R12 ;  /* 0x00000004ff0c7819 */ /* 0x000fe2000001160c */
[----:B------:R-:W-:Y:S01]  /*20460*/  IMAD.MOV.U32 R13, RZ, RZ, -0x3ffffff0 ;  /* 0xc0000010ff0d7424 */ /* 0x000fe200078e00ff */
[----:B------:R-:W-:Y:S02]  /*20470*/  WARPGROUP.ARRIVE ;  /* 0x00000000000079c5 */ /* 0x000fe40000000000 */
[----:B------:R-:W-:-:S02]  /*20480*/  LOP3.LUT R12, R12, 0x3fff, RZ, 0xc0, !PT ;  /* 0x00003fff0c0c7812 */ /* 0x000fc400078ec0ff */
[----:B------:R-:W-:Y:S02]  /*20490*/  R2UR UR7, R13 ;  /* 0x000000000d0772ca */ /* 0x000fe400000e0000 */
[----:B------:R-:W-:-:S05]  /*204a0*/  LOP3.LUT R12, R12, 0x10000, RZ, 0xfc, !PT ;  /* 0x000100000c0c7812 */ /* 0x000fca00078efcff */
[----:B------:R-:W-:-:S05]  /*204b0*/  IMAD R12, R20, 0x700, R12 ;  /* 0x00000700140c7824 */ /* 0x000fca00078e020c */
[----:B------:R-:W-:-:S13]  /*204c0*/  R2UR UR6, R12 ;  /* 0x000000000c0672ca */ /* 0x000fda00000e0000 */
[----:B------:R-:W-:Y:S01]  /*204d0*/  QGMMA.64x128x32.F32.E4M3.E4M3 R24, R224, gdesc[UR4], R24, gsb0 ;  /* 0x01e00004e0187df3 */ /* 0x000fe20008000818 */
[----:B------:R-:W-:Y:S02]  /*204e0*/  VIADD R14, R12, 0x100 ;  /* 0x000001000c0e7836 */ /* 0x000fe40000000000 */
[----:B------:R-:W-:-:S03]  /*204f0*/  IMAD.MOV.U32 R15, RZ, RZ, -0x3ffffff0 ;  /* 0xc0000010ff0f7424 */ /* 0x000fc600078e00ff */
[----:B------:R-:W-:Y:S02]  /*20500*/  R2UR UR6, R14 ;  /* 0x000000000e0672ca */ /* 0x000fe400000e0000 */
[----:B------:R-:W-:Y:S02]  /*20510*/  R2UR UR7, R15 ;  /* 0x000000000f0772ca */ /* 0x000fe400000e0000 */
[----:B01----:R-:W-:-:S04]  /*20520*/  FMNMX.FTZ R0, R184, R236, !PT ;  /* 0x000000ecb8007209 */ /* 0x003fc80007810000 */
        /* <DEDUP_REMOVED lines=8> */
[----:B------:R-:W-:Y:S01]  /*205b0*/  FMNMX.FTZ R13, R169, R13, !PT ;  /* 0x0000000da90d7209 */ /* 0x000fe20007810000 */
[----:B------:R-:W-:Y:S01]  /*205c0*/  VIADD R14, R12, 0x200 ;  /* 0x000002000c0e7836 */ /* 0x000fe20000000000 */
[----:B------:R-:W-:Y:S02]  /*205d0*/  WARPGROUP.DEPBAR.LE gsb0, 0x0 ;  /* 0x00008000000079c5 */ /* 0x000fe40000010000 */
[----:B------:R-:W-:Y:S01]  /*205e0*/  WARPGROUP.ARRIVE ;  /* 0x00000000000079c5 */ /* 0x000fe20000000000 */
[----:B------:R-:W-:Y:S01]  /*205f0*/  IMAD.MOV.U32 R15, RZ, RZ, -0x3ffffff0 ;  /* 0xc0000010ff0f7424 */ /* 0x000fe200078e00ff */
[----:B------:R-:W-:Y:S01]  /*20600*/  FMNMX.FTZ R13, R172, R13, !PT ;  /* 0x0000000dac0d7209 */ /* 0x000fe20007810000 */
[----:B------:R-:W2:Y:S03]  /*20610*/  LDL.LU R226, [R1+0xc] ;  /* 0x00000c0001e27983 */ /* 0x000ea60000300800 */
[----:B------:R-:W-:Y:S01]  /*20620*/  QGMMA.64x128x32.F32.E4M3.E4M3 R24, R220, gdesc[UR4], R24, gsb0 ;  /* 0x01e00004dc187df3 */ /* 0x000fe20008000818 */
[----:B------:R-:W-:Y:S01]  /*20630*/  FMNMX.FTZ R13, R173, R13, !PT ;  /* 0x0000000dad0d7209 */ /* 0x000fe20007810000 */
[----:B------:R-:W3:Y:S01]  /*20640*/  LDL.LU R227, [R1+0x8] ;  /* 0x0000080001e37983 */ /* 0x000ee20000300800 */
        /* <DEDUP_REMOVED lines=71> */
[----:B------:R-:W-:Y:S01]  /*20ac0*/  FMNMX.FTZ R0, R123, R0, !PT ;  /* 0x000000007b007209 */ /* 0x000fe20007810000 */
[----:B------:R-:W-:Y:S02]  /*20ad0*/  WARPGROUP.DEPBAR.LE gsb0, 0x0 ;  /* 0x00008000000079c5 */ /* 0x000fe40000010000 */
[----:B------:R-:W-:Y:S01]  /*20ae0*/  WARPGROUP.ARRIVE ;  /* 0x00000000000079c5 */ /* 0x000fe20000000000 */
[----:B------:R-:W-:Y:S02]  /*20af0*/  FMNMX.FTZ R13, R116, R13, !PT ;  /* 0x0000000d740d7209 */ /* 0x000fe40007810000 */
[----:B------:R-:W-:Y:S02]  /*20b00*/  FMNMX.FTZ R0, R126, R0, !PT ;  /* 0x000000007e007209 */ /* 0x000fe40007810000 */
[----:B------:R-:W-:Y:S01]  /*20b10*/  FMNMX.FTZ R13, R117, R13, !PT ;  /* 0x0000000d750d7209 */ /* 0x000fe20007810000 */
[----:B------:R-:W-:Y:S01]  /*20b20*/  QGMMA.64x128x32.F32.E4M3.E4M3 R24, R216, gdesc[UR4], R24, gsb0 ;  /* 0x01e00004d8187df3 */ /* 0x000fe20008000818 */
[----:B------:R-:W-:-:S02]  /*20b30*/  R2UR UR6, R14 ;  /* 0x000000000e0672ca */ /* 0x000fc400000e0000 */
[----:B------:R-:W-:Y:S01]  /*20b40*/  R2UR UR7, R15 ;  /* 0x000000000f0772ca */ /* 0x000fe200000e0000 */
[----:B------:R-:W-:Y:S01]  /*20b50*/  IMAD.MOV.U32 R15, RZ, RZ, -0x3ffffff0 ;  /* 0xc0000010ff0f7424 */ /* 0x000fe200078e00ff */
        /* <DEDUP_REMOVED lines=15> */
[----:B------:R-:W-:-:S03]  /*20c50*/  FMNMX.FTZ R0, R110, R0, !PT ;  /* 0x000000006e007209 */ /* 0x000fc60007810000 */
[----:B------:R-:W0:Y:S01]  /*20c60*/  SHFL.BFLY PT, R14, R13, 0x2, 0x1f ;  /* 0x0c401f000d0e7f89 */ /* 0x000e2200000e0000 */
[----:B------:R-:W-:-:S04]  /*20c70*/  FMNMX.FTZ R0, R111, R0, !PT ;  /* 0x000000006f007209 */ /* 0x000fc80007810000 */
[----:B------:R-:W-:-:S04]  /*20c80*/  FMNMX.FTZ R0, R114, R0, !PT ;  /* 0x0000000072007209 */ /* 0x000fc80007810000 */
[----:B------:R-:W-:-:S04]  /*20c90*/  FMNMX.FTZ R0, R115, R0, !PT ;  /* 0x0000000073007209 */ /* 0x000fc80007810000 */
[----:B------:R-:W-:-:S04]  /*20ca0*/  FMNMX.FTZ R0, R118, R0, !PT ;  /* 0x0000000076007209 */ /* 0x000fc80007810000 */
[----:B------:R-:W-:-:S04]  /*20cb0*/  FMNMX.FTZ R0, R119, R0, !PT ;  /* 0x0000000077007209 */ /* 0x000fc80007810000 */
[----:B------:R-:W-:Y:S02]  /*20cc0*/  FMNMX.FTZ R0, R90, R0, !PT ;  /* 0x000000005a007209 */ /* 0x000fe40007810000 */
[----:B0-----:R-:W-:Y:S01]  /*20cd0*/  FMNMX.FTZ R13, R13, R14, !PT ;  /* 0x0000000e0d0d7209 */ /* 0x001fe20007810000 */
[----:B------:R-:W-:Y:S01]  /*20ce0*/  VIADD R14, R12, 0x400 ;  /* 0x000004000c0e7836 */ /* 0x000fe20000000000 */
        /* <DEDUP_REMOVED lines=9> */
[----:B------:R-:W0:Y:S01]  /*20d80*/  SHFL.BFLY PT, R3, R13, 0x1, 0x1f ;  /* 0x0c201f000d037f89 */ /* 0x000e2200000e0000 */
[----:B------:R-:W-:Y:S02]  /*20d90*/  WARPGROUP.DEPBAR.LE gsb0, 0x0 ;  /* 0x00008000000079c5 */ /* 0x000fe40000010000 */
[----:B------:R-:W-:Y:S01]  /*20da0*/  WARPGROUP.ARRIVE ;  /* 0x00000000000079c5 */ /* 0x000fe20000000000 */
[----:B0-----:R-:W-:-:S05]  /*20db0*/  FMNMX.FTZ R3, R13, R3, !PT ;  /* 0x000000030d037209 */ /* 0x001fca0007810000 */
[----:B------:R-:W-:Y:S01]  /*20dc0*/  QGMMA.64x128x32.F32.E4M3.E4M3 R24, R212, gdesc[UR4], R24, gsb0 ;  /* 0x01e00004d4187df3 */ /* 0x000fe20008000818 */
[----:B------:R-:W-:Y:S02]  /*20dd0*/  R2UR UR6, R14 ;  /* 0x000000000e0672ca */ /* 0x000fe400000e0000 */
[----:B------:R-:W-:Y:S01]  /*20de0*/  R2UR UR7, R15 ;  /* 0x000000000f0772ca */ /* 0x000fe200000e0000 */
[----:B------:R-:W0:Y:S01]  /*20df0*/  SHFL.BFLY PT, R14, R0, 0x1, 0x1f ;  /* 0x0c201f00000e7f89 */ /* 0x000e2200000e0000 */
        /* <DEDUP_REMOVED lines=20> */
[----:B0-----:R-:W-:Y:S01]  /*20f40*/  FMNMX.FTZ R0, R0, R14, !PT ;  /* 0x0000000e00007209 */ /* 0x001fe20007810000 */
[----:B------:R-:W-:-:S01]  /*20f50*/  FADD.FTZ R14, -R3, R236 ;  /* 0x000000ec030e7221 */ /* 0x000fc20000010100 */
[----:B------:R-:W-:Y:S01]  /*20f60*/  MUFU.EX2 R184, R184 ;  /* 0x000000b800b87308 */ /* 0x000fe20000000800 */
[----:B------:R-:W-:-:S01]  /*20f70*/  FFMA.FTZ R181, R2, R181, -R15 ;  /* 0x000000b502b57223 */ /* 0x000fc2000001080f */
[----:B------:R-:W-:Y:S01]  /*20f80*/  FFMA.FTZ R152, R2, R152, -R15 ;  /* 0x0000009802987223 */ /* 0x000fe2000001080f */
[----:B------:R-:W-:-:S01]  /*20f90*/  FADD.FTZ R13, -R0, R237 ;  /* 0x000000ed000d7221 */ /* 0x000fc20000010100 */
[C---:B------:R-:W-:Y:S01]  /*20fa0*/  FFMA.FTZ R101, R2.reuse, R0, -8 ;  /* 0xc100000002657423 */ /* 0x040fe20000010000 */
[C---:B------:R-:W-:Y:S01]  /*20fb0*/  FMUL.FTZ R14, R2.reuse, R14 ;  /* 0x0000000e020e7220 */ /* 0x040fe20000410000 */
[C---:B------:R-:W-:Y:S01]  /*20fc0*/  FFMA.FTZ R153, R2.reuse, R153, -R15 ;  /* 0x0000009902997223 */ /* 0x040fe2000001080f */
[C---:B------:R-:W-:Y:S01]  /*20fd0*/  FMUL.FTZ R13, R2.reuse, R13 ;  /* 0x0000000d020d7220 */ /* 0x040fe20000410000 */
        /* <DEDUP_REMOVED lines=90> */
[----:B------:R-:W-:Y:S01]  /*21580*/  MUFU.EX2 R192, R192 ;  /* 0x000000c000c07308 */ /* 0x000fe20000000800 */
[----:B------:R-:W-:Y:S02]  /*21590*/  WARPGROUP.DEPBAR.LE gsb0, 0x0 ;  /* 0x00008000000079c5 */ /* 0x000fe40000010000 */
[----:B------:R-:W-:-:S05]  /*215a0*/  WARPGROUP.ARRIVE ;  /* 0x00000000000079c5 */ /* 0x000fca0000000000 */
[----:B------:R-:W4:Y:S01]  /*215b0*/  MUFU.EX2 R195, R195 ;  /* 0x000000c300c37308 */ /* 0x000f220000000800 */
[----:B------:R-:W-:Y:S07]  /*215c0*/  QGMMA.64x128x32.F32.E4M3.E4M3 R24, R208, gdesc[UR4], R24, gsb0 ;  /* 0x01e00004d0187df3 */ /* 0x000fee0008000818 */
[----:B------:R-:W-:Y:S08]  /*215d0*/  MUFU.EX2 R193, R193 ;  /* 0x000000c100c17308 */ /* 0x000ff00000000800 */
[----:B------:R-:W4:Y:S08]  /*215e0*/  MUFU.EX2 R198, R198 ;  /* 0x000000c600c67308 */ /* 0x000f300000000800 */
        /* <DEDUP_REMOVED lines=15> */
[----:B------:R-:W4:Y:S01]  /*216e0*/  MUFU.EX2 R182, R182 ;  /* 0x000000b600b67308 */ /* 0x000f220000000800 */
[----:B------:R-:W-:-:S02]  /*216f0*/  WARPGROUP.DEPBAR.LE gsb0, 0x0 ;  /* 0x00008000000079c5 */ /* 0x000fc40000010000 */
[----:B------:R-:W-:Y:S01]  /*21700*/  FFMA.FTZ R208, R2, R89, -R15 ;  /* 0x0000005902d07223 */ /* 0x000fe2000001080f */
[----:B------:R-:W-:Y:S01]  /*21710*/  IMAD.MOV.U32 R89, RZ, RZ, -0x3ffffff0 ;  /* 0xc0000010ff597424 */ /* 0x000fe200078e00ff */
[----:B------:R-:W-:-:S03]  /*21720*/  WARPGROUP.ARRIVE ;  /* 0x00000000000079c5 */ /* 0x000fc60000000000 */
[----:B------:R2:W-:Y:S01]  /*21730*/  MUFU.EX2 R15, R88 ;  /* 0x00000058000f7308 */ /* 0x0005e20000000800 */
[----:B------:R-:W-:Y:S01]  /*21740*/  R2UR UR7, R89 ;  /* 0x00000000590772ca */ /* 0x000fe200000e0000 */
[----:B---3--:R-:W-:Y:S02]  /*21750*/  FFMA.FTZ R89, R13, R227, R186 ;  /* 0x000000e30d597223 */ /* 0x008fe400000100ba */
[----:B------:R-:W3:Y:S02]  /*21760*/  S2R R227, SR_TID.X ;  /* 0x0000000000e37919 */ /* 0x000ee40000002100 */
[----:B0-----:R-:W-:-:S01]  /*21770*/  FADD.FTZ R89, R187, R89 ;  /* 0x00000059bb597221 */ /* 0x001fc20000010000 */
[----:B--2---:R-:W-:Y:S01]  /*21780*/  VIADD R88, R12, 0x500 ;  /* 0x000005000c587836 */ /* 0x004fe20000000000 */
[----:B------:R-:W-:Y:S02]  /*21790*/  MUFU.EX2 R181, R181 ;  /* 0x000000b500b57308 */ /* 0x000fe40000000800 */
[----:B-1----:R-:W-:-:S02]  /*217a0*/  FADD.FTZ R89, R190, R89 ;  /* 0x00000059be597221 */ /* 0x002fc40000010000 */
[----:B------:R-:W-:Y:S01]  /*217b0*/  R2UR UR6, R88 ;  /* 0x00000000580672ca */ /* 0x000fe200000e0000 */
[----:B------:R-:W-:-:S01]  /*217c0*/  FFMA.FTZ R88, R14, R226, R21 ;  /* 0x000000e20e587223 */ /* 0x000fc20000010015 */
[----:B----4-:R-:W-:Y:S02]  /*217d0*/  FADD.FTZ R89, R191, R89 ;  /* 0x00000059bf597221 */ /* 0x010fe40000010000 */
[----:B------:R-:W0:Y:S01]  /*217e0*/  MUFU.EX2 R183, R183 ;  /* 0x000000b700b77308 */ /* 0x000e220000000800 */
[----:B------:R-:W-:-:S01]  /*217f0*/  FADD.FTZ R88, R184, R88 ;  /* 0x00000058b8587221 */ /* 0x000fc20000010000 */
[----:B------:R-:W-:-:S03]  /*21800*/  FADD.FTZ R89, R194, R89 ;  /* 0x00000059c2597221 */ /* 0x000fc60000010000 */
[----:B------:R-:W-:Y:S01]  /*21810*/  FADD.FTZ R88, R185, R88 ;  /* 0x00000058b9587221 */ /* 0x000fe20000010000 */
[----:B------:R-:W-:-:S02]  /*21820*/  FADD.FTZ R89, R195, R89 ;  /* 0x00000059c3597221 */ /* 0x000fc40000010000 */
[----:B------:R-:W-:Y:S01]  /*21830*/  MUFU.EX2 R152, R152 ;  /* 0x0000009800987308 */ /* 0x000fe20000000800 */
[----:B------:R-:W-:Y:S01]  /*21840*/  QGMMA.64x128x32.F32.E4M3.E4M3 R24, R204, gdesc[UR4], R24, gsb0 ;  /* 0x01e00004cc187df3 */ /* 0x000fe20008000818 */
[----:B------:R-:W-:-:S01]  /*21850*/  FADD.FTZ R88, R188, R88 ;  /* 0x00000058bc587221 */ /* 0x000fc20000010000 */
[----:B------:R-:W-:-:S03]  /*21860*/  FADD.FTZ R89, R198, R89 ;  /* 0x00000059c6597221 */ /* 0x000fc60000010000 */
[----:B------:R-:W-:Y:S01]  /*21870*/  FADD.FTZ R88, R189, R88 ;  /* 0x00000058bd587221 */ /* 0x000fe20000010000 */
[----:B------:R-:W-:-:S01]  /*21880*/  FADD.FTZ R89, R199, R89 ;  /* 0x00000059c7597221 */ /* 0x000fc20000010000 */
[----:B------:R-:W1:Y:S02]  /*21890*/  MUFU.EX2 R154, R154 ;  /* 0x0000009a009a7308 */ /* 0x000e640000000800 */
[----:B------:R-:W-:-:S01]  /*218a0*/  FADD.FTZ R88, R192, R88 ;  /* 0x00000058c0587221 */ /* 0x000fc20000010000 */
[----:B------:R-:W-:-:S03]  /*218b0*/  FADD.FTZ R89, R170, R89 ;  /* 0x00000059aa597221 */ /* 0x000fc60000010000 */
[----:B------:R-:W-:Y:S01]  /*218c0*/  FADD.FTZ R88, R193, R88 ;  /* 0x00000058c1587221 */ /* 0x000fe20000010000 */
[----:B------:R-:W-:-:S01]  /*218d0*/  FADD.FTZ R89, R171, R89 ;  /* 0x00000059ab597221 */ /* 0x000fc20000010000 */
[----:B------:R-:W-:Y:S02]  /*218e0*/  MUFU.EX2 R153, R153 ;  /* 0x0000009900997308 */ /* 0x000fe40000000800 */
[----:B------:R-:W-:-:S01]  /*218f0*/  FADD.FTZ R88, R196, R88 ;  /* 0x00000058c4587221 */ /* 0x000fc20000010000 */
[----:B------:R-:W-:-:S03]  /*21900*/  FADD.FTZ R89, R174, R89 ;  /* 0x00000059ae597221 */ /* 0x000fc60000010000 */
[----:B------:R-:W-:Y:S01]  /*21910*/  FADD.FTZ R88, R168, R88 ;  /* 0x00000058a8587221 */ /* 0x000fe20000010000 */
[----:B------:R-:W-:-:S01]  /*21920*/  FADD.FTZ R89, R175, R89 ;  /* 0x00000059af597221 */ /* 0x000fc20000010000 */
[----:B------:R-:W2:Y:S02]  /*21930*/  MUFU.EX2 R155, R155 ;  /* 0x0000009b009b7308 */ /* 0x000ea40000000800 */
        /* <DEDUP_REMOVED lines=8> */
[----:B0-----:R-:W-:-:S01]  /*219c0*/  FADD.FTZ R89, R183, R89 ;  /* 0x00000059b7597221 */ /* 0x001fc20000010000 */
[----:B------:R-:W0:Y:S02]  /*219d0*/  MUFU.EX2 R158, R158 ;  /* 0x0000009e009e7308 */ /* 0x000e240000000800 */
[----:B------:R-:W-:-:S01]  /*219e0*/  FADD.FTZ R88, R177, R88 ;  /* 0x00000058b1587221 */ /* 0x000fc20000010000 */
[----:B-1----:R-:W-:-:S03]  /*219f0*/  FADD.FTZ R89, R154, R89 ;  /* 0x000000599a597221 */ /* 0x002fc60000010000 */
[----:B------:R-:W-:Y:S01]  /*21a00*/  FADD.FTZ R88, R180, R88 ;  /* 0x00000058b4587221 */ /* 0x000fe20000010000 */
[----:B--2---:R-:W-:-:S01]  /*21a10*/  FADD.FTZ R89, R155, R89 ;  /* 0x000000599b597221 */ /* 0x004fc20000010000 */
[----:B------:R-:W1:Y:S02]  /*21a20*/  MUFU.EX2 R157, R157 ;  /* 0x0000009d009d7308 */ /* 0x000e640000000800 */
[----:B------:R-:W-:-:S04]  /*21a30*/  FADD.FTZ R88, R181, R88 ;  /* 0x00000058b5587221 */ /* 0x000fc80000010000 */
[----:B------:R-:W-:Y:S02]  /*21a40*/  FADD.FTZ R88, R152, R88 ;  /* 0x0000005898587221 */ /* 0x000fe40000010000 */
[----:B------:R-:W2:Y:S01]  /*21a50*/  MUFU.EX2 R159, R159 ;  /* 0x0000009f009f7308 */ /* 0x000ea20000000800 */
[----:B0-----:R-:W-:-:S01]  /*21a60*/  FADD.FTZ R89, R158, R89 ;  /* 0x000000599e597221 */ /* 0x001fc20000010000 */
[----:B------:R-:W-:-:S04]  /*21a70*/  FADD.FTZ R88, R153, R88 ;  /* 0x0000005899587221 */ /* 0x000fc80000010000 */
[----:B------:R-:W-:Y:S02]  /*21a80*/  FADD.FTZ R88, R156, R88 ;  /* 0x000000589c587221 */ /* 0x000fe40000010000 */
[----:B------:R-:W0:Y:S02]  /*21a90*/  MUFU.EX2 R160, R160 ;  /* 0x000000a000a07308 */ /* 0x000e240000000800 */
[----:B-1----:R-:W-:-:S06]  /*21aa0*/  FADD.FTZ R88, R157, R88 ;  /* 0x000000589d587221 */ /* 0x002fcc0000010000 */
        /* <DEDUP_REMOVED lines=20> */
[----:B--2---:R-:W-:-:S01]  /*21bf0*/  FADD.FTZ R88, R136, R88 ;  /* 0x0000005888587221 */ /* 0x004fc20000010000 */
[----:B------:R-:W-:Y:S01]  /*21c00*/  WARPGROUP.ARRIVE ;  /* 0x00000000000079c5 */ /* 0x000fe20000000000 */
[----:B---3--:R-:W-:-:S05]  /*21c10*/  SHF.R.U32.HI R205, RZ, 0x7, R227 ;  /* 0x00000007ffcd7819 */ /* 0x008fca00000116e3 */
        /* <DEDUP_REMOVED lines=12> */
[----:B------:R-:W-:Y:S02]  /*21ce0*/  VIADD R88, R12, 0x600 ;  /* 0x000006000c587836 */ /* 0x000fe40000000000 */
[----:B------:R-:W-:-:S03]  /*21cf0*/  FFMA.FTZ R12, R2, R114, -R101 ;  /* 0x00000072020c7223 */ /* 0x000fc60000010865 */
[----:B------:R-:W-:Y:S01]  /*21d00*/  R2UR UR6, R88 ;  /* 0x00000000580672ca */ /* 0x000fe200000e0000 */
[----:B------:R-:W2:Y:S01]  /*21d10*/  MUFU.EX2 R143, R143 ;  /* 0x0000008f008f7308 */ /* 0x000ea20000000800 */
[----:B0-----:R-:W-:-:S01]  /*21d20*/  FADD.FTZ R89, R144, R89 ;  /* 0x0000005990597221 */ /* 0x001fc20000010000 */
[----:B------:R-:W-:Y:S01]  /*21d30*/  FFMA.FTZ R88, R2, R118, -R101 ;  /* 0x0000007602587223 */ /* 0x000fe20000010865 */
[----:B------:R-:W-:-:S04]  /*21d40*/  @!P1 IMAD R118, R231, 0x8, R18 ;  /* 0x00000008e7769824 */ /* 0x000fc800078e0212 */
[----:B------:R-:W-:Y:S01]  /*21d50*/  @!P1 VIADD R118, R118, 0x2e840 ;  /* 0x0002e84076769836 */ /* 0x000fe20000000000 */
[----:B------:R-:W0:Y:S01]  /*21d60*/  MUFU.EX2 R146, R146 ;  /* 0x0000009200927308 */ /* 0x000e220000000800 */
[----:B-1----:R-:W-:-:S01]  /*21d70*/  FADD.FTZ R114, R145, R89 ;  /* 0x0000005991727221 */ /* 0x002fc20000010000 */
[----:B------:R-:W-:Y:S02]  /*21d80*/  IMAD.MOV.U32 R89, RZ, RZ, -0x3ffffff0 ;  /* 0xc0000010ff597424 */ /* 0x000fe400078e00ff */
[----:B------:R-:W-:-:S03]  /*21d90*/  @!P1 PRMT R118, RZ, 0x654, R118 ;  /* 0x00000654ff769816 */ /* 0x000fc60000000076 */
[----:B------:R-:W-:Y:S01]  /*21da0*/  R2UR UR7, R89 ;  /* 0x00000000590772ca */ /* 0x000fe200000e0000 */
        /* <DEDUP_REMOVED lines=12> */
[----:B------:R-:W-:Y:S01]  /*21e70*/  QGMMA.64x128x32.F32.E4M3.E4M3 R24, R200, gdesc[UR4], R24, gsb0 ;  /* 0x01e00004c8187df3 */ /* 0x000fe20008000818 */
[----:B------:R-:W-:-:S03]  /*21e80*/  IADD3 R102, -R205, 0xb, RZ ;  /* 0x0000000bcd667810 */ /* 0x000fc60007ffe1ff */
        /* <DEDUP_REMOVED lines=37> */
[----:B------:R0:W-:Y:S06]  /*220e0*/  BAR.ARV R102, 0x100 ;  /* 0x000400660000751d */ /* 0x0001ec0000002000 */
[----:B------:R-:W3:Y:S01]  /*220f0*/  MUFU.EX2 R135, R135 ;  /* 0x0000008700877308 */ /* 0x000ee20000000800 */
[----:B-1----:R-:W-:-:S01]  /*22100*/  FADD.FTZ R204, R134, R204 ;  /* 0x000000cc86cc7221 */ /* 0x002fc20000010000 */
[----:B------:R1:W-:Y:S01]  /*22110*/  @!P1 SYNCS.ARRIVE.TRANS64.RED.A1T0 RZ, [R118+URZ], RZ ;  /* 0x000000ff76ff99a7 */ /* 0x0003e2000810043f */
[----:B--2---:R-:W-:-:S05]  /*22120*/  FADD.FTZ R114, R133, R114 ;  /* 0x0000007285727221 */ /* 0x004fca0000010000 */
[----:B------:R-:W2:Y:S08]  /*22130*/  MUFU.EX2 R104, R104 ;  /* 0x0000006800687308 */ /* 0x000eb00000000800 */
[----:B------:R-:W4:Y:S01]  /*22140*/  MUFU.EX2 R106, R106 ;  /* 0x0000006a006a7308 */ /* 0x000f220000000800 */
[----:B---3--:R-:W-:-:S07]  /*22150*/  FADD.FTZ R204, R135, R204 ;  /* 0x000000cc87cc7221 */ /* 0x008fce0000010000 */
[----:B------:R-:W3:Y:S01]  /*22160*/  MUFU.EX2 R105, R105 ;  /* 0x0000006900697308 */ /* 0x000ee20000000800 */
[----:B--2---:R-:W-:-:S07]  /*22170*/  FADD.FTZ R114, R104, R114 ;  /* 0x0000007268727221 */ /* 0x004fce0000010000 */
[----:B------:R-:W2:Y:S01]  /*22180*/  MUFU.EX2 R107, R107 ;  /* 0x0000006b006b7308 */ /* 0x000ea20000000800 */
[----:B----4-:R-:W-:-:S07]  /*22190*/  FADD.FTZ R204, R106, R204 ;  /* 0x000000cc6acc7221 */ /* 0x010fce0000010000 */
        /* <DEDUP_REMOVED lines=49> */
[----:B---3--:R-:W-:-:S04]  /*224b0*/  FADD.FTZ R103, R97, R103 ;  /* 0x0000006761677221 */ /* 0x008fc80000010000 */
[----:B------:R-:W-:-:S03]  /*224c0*/  FADD.FTZ R103, R15, R103 ;  /* 0x000000670f677221 */ /* 0x000fc60000010000 */
[----:B------:R-:W3:Y:S01]  /*224d0*/  MUFU.EX2 R100, R100 ;  /* 0x0000006400647308 */ /* 0x000ee20000000800 */
[----:B--2---:R-:W-:-:S07]  /*224e0*/  FADD.FTZ R114, R98, R114 ;  /* 0x0000007262727221 */ /* 0x004fce0000010000 */
[----:B------:R-:W0:Y:S01]  /*224f0*/  MUFU.EX2 R101, R101 ;  /* 0x0000006500657308 */ /* 0x000e220000000800 */
[----:B----4-:R-:W-:-:S01]  /*22500*/  FADD.FTZ R114, R99, R114 ;  /* 0x0000007263727221 */ /* 0x010fc20000010000 */
[----:B---3--:R-:W-:-:S05]  /*22510*/  FADD.FTZ R103, R100, R103 ;  /* 0x0000006764677221 */ /* 0x008fca0000010000 */
[----:B------:R1:W-:Y:S01]  /*22520*/  STL [R1+0xc], R103 ;  /* 0x00000c6701007387 */ /* 0x0003e20000100800 */
[----:B0-----:R-:W-:-:S05]  /*22530*/  FADD.FTZ R102, R101, R114 ;  /* 0x0000007265667221 */ /* 0x001fca0000010000 */
[----:B------:R1:W-:Y:S01]  /*22540*/  STL [R1+0x8], R102 ;  /* 0x0000086601007387 */ /* 0x0003e20000100800 */
[----:B------:R-:W-:Y:S05]  /*22550*/  @!P0 BRA `(.L_x_6820) ;  /* 0x0000000000048947 */ /* 0x000fea0003800000 */
[----:B------:R-:W-:Y:S01]  /*22560*/  BPT.TRAP 0x1 ;  /* 0x000000040000795c */ /* 0x000fe20000300000 */
.L_x_6820:
[----:B-1----:R-:W2:Y:S04]  /*22570*/  LDL R102, [R1+0x68] ;  /* 0x0000680001667983 */ /* 0x002ea80000100800 */
[----:B------:R-:W3:Y:S01]  /*22580*/  LDL R103, [R1+0x38] ;  /* 0x0000380001677983 */ /* 0x000ee20000100800 */
[----:B--2---:R-:W-:-:S03]  /*22590*/  R2UR UR4, R102 ;  /* 0x00000000660472ca */ /* 0x004fc600000e0000 */
[----:B------:R-:W2:Y:S01]  /*225a0*/  LDL.LU R102, [R1] ;  /* 0x0000000001667983 */ /* 0x000ea20000300800 */
[----:B------:R-:W-:-:S04]  /*225b0*/  F2FP.SATFINITE.E4M3.F32.PACK_AB_MERGE_C R88, R119, R88, RZ ;  /* 0x000000587758723e */ /* 0x000fc800048070ff */
[----:B------:R-:W-:Y:S01]  /*225c0*/  F2FP.SATFINITE.E4M3.F32.PACK_AB_MERGE_C R207, R115, R12, R88 ;  /* 0x0000000c73cf723e */ /* 0x000fe20004807058 */
[----:B------:R-:W-:Y:S01]  /*225d0*/  IMAD R20, R20, 0x8, R18 ;  /* 0x0000000814147824 */ /* 0x000fe200078e0212 */
[----:B------:R-:W-:-:S03]  /*225e0*/  F2FP.SATFINITE.E4M3.F32.PACK_AB_MERGE_C R185, R188, R185, RZ ;  /* 0x000000b9bcb9723e */ /* 0x000fc600048070ff */
[----:B------:R-:W-:Y:S01]  /*225f0*/  VIADD R20, R20, 0x2e860 ;  /* 0x0002e86014147836 */ /* 0x000fe20000000000 */
[----:B------:R-:W-:Y:S01]  /*22600*/  F2FP.SATFINITE.E4M3.F32.PACK_AB_MERGE_C R224, R184, R21, R185 ;  /* 0x00000015b8e0723e */ /* 0x000fe200048070b9 */
[----:B------:R-:W-:Y:S01]  /*22610*/  IMAD.U32 R21, RZ, RZ, UR4 ;  /* 0x00000004ff157e24 */ /* 0x000fe2000f8e00ff */
[----:B------:R-:W-:Y:S02]  /*22620*/  F2FP.SATFINITE.E4M3.F32.PACK_AB_MERGE_C R124, R125, R124, RZ ;  /* 0x0000007c7d7c723e */ /* 0x000fe400048070ff */
[----:B------:R-:W-:Y:S02]  /*22630*/  F2FP.SATFINITE.E4M3.F32.PACK_AB_MERGE_C R92, R93, R92, RZ ;  /* 0x0000005c5d5c723e */ /* 0x000fe400048070ff */
[----:B------:R-:W-:Y:S02]  /*22640*/  PRMT R20, R21, 0x654, R20 ;  /* 0x0000065415147816 */ /* 0x000fe40000000014 */
[----:B------:R-:W-:Y:S02]  /*22650*/  F2FP.SATFINITE.E4M3.F32.PACK_AB_MERGE_C R124, R121, R120, R124 ;  /* 0x00000078797c723e */ /* 0x000fe4000480707c */
[----:B------:R-:W-:Y:S01]  /*22660*/  F2FP.SATFINITE.E4M3.F32.PACK_AB_MERGE_C R190, R191, R190, RZ ;  /* 0x000000bebfbe723e */ /* 0x000fe200048070ff */
[----:B------:R0:W-:Y:S01]  /*22670*/  SYNCS.ARRIVE.TRANS64.RED.A1T0 RZ, [R20+URZ], RZ ;  /* 0x000000ff14ff79a7 */ /* 0x0001e2000810043f */
        /* <DEDUP_REMOVED lines=114> */
[----:B------:R-:W-:Y:S02]  /*22da0*/  IMAD.MOV.U32 R21, RZ, RZ, R234 ;  /* 0x000000ffff157224 */ /* 0x000fe400078e00ea */
[----:B0-----:R-:W-:Y:S02]  /*22db0*/  IMAD.MOV.U32 R20, RZ, RZ, R231 ;  /* 0x000000ffff147224 */ /* 0x001fe400078e00e7 */
[----:B------:R-:W-:Y:S02]  /*22dc0*/  IMAD.MOV.U32 R208, RZ, RZ, R124 ;  /* 0x000000ffffd07224 */ /* 0x000fe400078e007c */
[----:B--2---:R-:W-:-:S05]  /*22dd0*/  VIADD R12, R102, 0xffffffff ;  /* 0xffffffff660c7836 */ /* 0x004fca0000000000 */
[----:B------:R2:W-:Y:S01]  /*22de0*/  STL [R1], R12 ;  /* 0x0000000c01007387 */ /* 0x0005e20000100800 */
[----:B---3--:R-:W-:-:S13]  /*22df0*/  ISETP.GT.AND P2, PT, R102, R103, PT ;  /* 0x000000676600720c */ /* 0x008fda0003f44270 */
[----:B--2---:R-:W-:Y:S05]  /*22e00*/  @P2 BRA `(.L_x_6821) ;  /* 0xffffffc000142947 */ /* 0x004fea000383ffff */
.L_x_6810:
[----:B------:R-:W2:Y:S02]  /*22e10*/  LDL R13, [R1+0x60] ;  /* 0x00006000010d7983 */ /* 0x000ea40000100800 */
[----:B--2---:R-:W-:-:S13]  /*22e20*/  ISETP.GE.AND P2, PT, R12, R13, PT ;  /* 0x0000000d0c00720c */ /* 0x004fda0003f46270 */
[----:B------:R-:W-:Y:S05]  /*22e30*/  @!P2 BRA `(.L_x_6822) ;  /* 0x0000006400d8a947 */ /* 0x000fea0003800000 */
[----:B------:R-:W2:Y:S04]  /*22e40*/  LDL R15, [R1+0x1c] ;  /* 0x00001c00010f7983 */ /* 0x000ea80000100800 */
[----:B------:R-:W2:Y:S01]  /*22e50*/  LDL R14, [R1+0x18] ;  /* 0x00001800010e7983 */ /* 0x000ea20000100800 */
[----:B------:R-:W-:Y:S02]  /*22e60*/  VIADD R237, R233, 0x8 ;  /* 0x00000008e9ed7836 */ /* 0x000fe40000000000 */
[----:B------:R-:W-:Y:S01]  /*22e70*/  IMAD.MOV.U32 R236, RZ, RZ, R234 ;  /* 0x000000ffffec7224 */ /* 0x000fe200078e00ea */
[----:B------:R1:W-:Y:S01]  /*22e80*/  STL [R1+0x4], R0 ;  /* 0x0000040001007387 */ /* 0x0003e20000100800 */
[----:B------:R-:W-:-:S03]  /*22e90*/  IMAD.MOV.U32 R13, RZ, RZ, R231 ;  /* 0x000000ffff0d7224 */ /* 0x000fc600078e00e7 */
[----:B------:R1:W-:Y:S02]  /*22ea0*/  STL [R1], R3 ;  /* 0x0000000301007387 */ /* 0x0003e40000100800 */
[----:B-12---:R-:W-:-:S07]  /*22eb0*/  IADD3 R237, R237, R14, -R15 ;  /* 0x0000000eeded7210 */ /* 0x006fce0007ffe80f */
.L_x_6841:
[----:B------:R-:W2:Y:S01]  /*22ec0*/  LDL R0, [R1+0x40] ;  /* 0x0000400001007983 */ /* 0x000ea20000100800 */
        /* <DEDUP_REMOVED lines=8> */
.L_x_6824:
[----:B------:R-:W-:-:S05]  /*22f50*/  VIADD R0, R13, 0x1 ;  /* 0x000000010d007836 */ /* 0x000fca0000000000 */
[----:B------:R-:W-:-:S04]  /*22f60*/  ISETP.NE.AND P3, PT, R0, 0x2, PT ;  /* 0x000000020000780c */ /* 0x000fc80003f65270 */
[----:B------:R-:W-:Y:S02]  /*22f70*/  SEL R3, R0, RZ, P3 ;  /* 0x000000ff00037207 */ /* 0x000fe40001800000 */
[----:B------:R-:W-:-:S03]  /*22f80*/  SHF.L.U32 R0, R234, 0x1f, RZ ;  /* 0x0000001fea007819 */ /* 0x000fc600000006ff */
[----:B------:R-:W-:-:S04]  /*22f90*/  IMAD R3, R3, 0x8, R18 ;  /* 0x0000000803037824 */ /* 0x000fc800078e0212 */
[----:B------:R1:W2:Y:S01]  /*22fa0*/  SYNCS.PHASECHK.TRANS64.TRYWAIT P3, [R3+URZ+0x2e830], R0 ;  /* 0x02e83000030075a7 */ /* 0x0002a2000806017f */
[----:B------:R-:W-:Y:S05]  /*22fb0*/  @!P0 BRA `(.L_x_6825) ;  /* 0x0000000000048947 */ /* 0x000fea0003800000 */
[----:B------:R-:W-:Y:S01]  /*22fc0*/  BPT.TRAP 0x1 ;  /* 0x000000040000795c */ /* 0x000fe20000300000 */
.L_x_6825:
[----:B------:R-:W-:Y:S04]  /*22fd0*/  BSSY B0, `(.L_x_6823) ;  /* 0x0000004000007945 */ /* 0x000fe80003800000 */
[----:B--2---:R-:W-:Y:S05]  /*22fe0*/  @P3 BRA `(.L_x_6826) ;  /* 0x0000000000083947 */ /* 0x004fea0003800000 */
[----:B------:R-:W2:Y:S02]  /*22ff0*/  SYNCS.PHASECHK.TRANS64.TRYWAIT P3, [R3+URZ+0x2e830], R0 ;  /* 0x02e83000030075a7 */ /* 0x000ea4000806017f */
[----:B--2---:R-:W-:Y:S05]  /*23000*/  @!P3 BRA `(.L_x_6827) ;  /* 0x000001180080b947 */ /* 0x004fea0003800000 */
.L_x_6826:
[----:B------:R-:W-:Y:S05]  /*23010*/  BSYNC B0 ;  /* 0x0000000000007941 */ /* 0x000fea0003800000 */
.L_x_6823:
[----:B-12---:R-:W0:Y:S01]  /*23020*/  LDL R3, [R1+0x48] ;  /* 0x0000480001037983 */ /* 0x006e220000100800 */
[----:B------:R-:W-:Y:S01]  /*23030*/  VIADD R231, R13, 0x1 ;  /* 0x000000010de77836 */ /* 0x000fe20000000000 */
[----:B------:R-:W-:Y:S05]  /*23040*/  WARPSYNC.ALL ;  /* 0x0000000000007948 */ /* 0x000fea0003800000 */
[----:B------:R-:W1:Y:S01]  /*23050*/  S2R R0, SR_TID.X ;  /* 0x0000000000007919 */ /* 0x000e620000002100 */
[C---:B------:R-:W-:Y:S01]  /*23060*/  ISETP.NE.AND P3, PT, R231.reuse, 0x2, PT ;  /* 0x00000002e700780c */ /* 0x040fe20003f65270 */
[----:B------:R-:W-:Y:S01]  /*23070*/  IMAD.MOV.U32 R89, RZ, RZ, 0x40000040 ;  /* 0x40000040ff597424 */ /* 0x000fe200078e00ff */
[C---:B------:R-:W-:Y:S01]  /*23080*/  R2UR UR12, R8.reuse ;  /* 0x00000000080c72ca */ /* 0x040fe200000e0000 */
[----:B------:R-:W-:Y:S01]  /*23090*/  IMAD.MOV.U32 R15, RZ, RZ, 0x40000040 ;  /* 0x40000040ff0f7424 */ /* 0x000fe200078e00ff */
[----:B------:R-:W-:Y:S01]  /*230a0*/  SEL R231, R231, RZ, P3 ;  /* 0x000000ffe7e77207 */ /* 0x000fe20001800000 */
        /* <DEDUP_REMOVED lines=13> */
[----:B------:R-:W-:Y:S01]  /*23180*/  R2UR UR25, R15 ;  /* 0x000000000f1972ca */ /* 0x000fe200000e0000 */
[----:B------:R-:W-:Y:S01]  /*23190*/  STL [R1+0xb4], R22 ;  /* 0x0000b41601007387 */ /* 0x000fe20000100800 */
[C---:B------:R-:W-:Y:S02]  /*231a0*/  R2UR UR27, R21.reuse ;  /* 0x00000000151b72ca */ /* 0x040fe400000e0000 */
[----:B------:R-:W-:Y:S01]  /*231b0*/  R2UR UR29, R21 ;  /* 0x00000000151d72ca */ /* 0x000fe200000e0000 */
[----:B------:R2:W-:Y:S01]  /*231c0*/  STL [R1+0xb0], R19 ;  /* 0x0000b01301007387 */ /* 0x0005e20000100800 */
[----:B------:R-:W-:-:S02]  /*231d0*/  R2UR UR31, R91 ;  /* 0x000000005b1f72ca */ /* 0x000fc400000e0000 */
[----:B------:R-:W-:Y:S01]  /*231e0*/  R2UR UR39, R15 ;  /* 0x000000000f2772ca */ /* 0x000fe200000e0000 */
[----:B------:R-:W-:Y:S01]  /*231f0*/  STL [R1+0xac], R18 ;  /* 0x0000ac1201007387 */ /* 0x000fe20000100800 */
[----:B------:R-:W-:Y:S02]  /*23200*/  R2UR UR36, R8 ;  /* 0x00000000082472ca */ /* 0x000fe400000e0000 */
[----:B-1----:R-:W-:Y:S01]  /*23210*/  SHF.R.U32.HI R0, RZ, 0x7, R0 ;  /* 0x00000007ff007819 */ /* 0x002fe20000011600 */
[----:B------:R-:W-:Y:S01]  /*23220*/  STL [R1+0xa8], R17 ;  /* 0x0000a81101007387 */ /* 0x000fe20000100800 */
[----:B------:R-:W-:Y:S02]  /*23230*/  R2UR UR37, R9 ;  /* 0x00000000092572ca */ /* 0x000fe400000e0000 */
[----:B------:R-:W-:Y:S01]  /*23240*/  R2UR UR47, R21 ;  /* 0x00000000152f72ca */ /* 0x000fe200000e0000 */
[----:B------:R-:W-:Y:S01]  /*23250*/  VIADD R0, R0, 0x8 ;  /* 0x0000000800007836 */ /* 0x000fe20000000000 */
[----:B------:R-:W-:Y:S01]  /*23260*/  STL [R1+0xa4], R16 ;  /* 0x0000a41001007387 */ /* 0x000fe20000100800 */
[----:B------:R-:W-:-:S02]  /*23270*/  R2UR UR44, R8 ;  /* 0x00000000082c72ca */ /* 0x000fc400000e0000 */
[----:B------:R-:W-:Y:S01]  /*23280*/  R2UR UR45, R9 ;  /* 0x00000000092d72ca */ /* 0x000fe200000e0000 */
[----:B------:R1:W-:Y:S01]  /*23290*/  BAR.SYNC.DEFER_BLOCKING R0, 0x100 ;  /* 0x000400000000751d */ /* 0x0003e20000010000 */
[C---:B------:R-:W-:Y:S02]  /*232a0*/  R2UR UR19, R15.reuse ;  /* 0x000000000f1372ca */ /* 0x040fe400000e0000 */
[----:B------:R-:W-:Y:S01]  /*232b0*/  R2UR UR5, R15 ;  /* 0x000000000f0572ca */ /* 0x000fe200000e0000 */
[----:B------:R-:W-:Y:S01]  /*232c0*/  IMAD.MOV.U32 R15, RZ, RZ, 0x40000040 ;  /* 0x40000040ff0f7424 */ /* 0x000fe200078e00ff */
[----:B------:R-:W-:Y:S02]  /*232d0*/  R2UR UR17, R21 ;  /* 0x00000000151172ca */ /* 0x000fe400000e0000 */
[C---:B------:R-:W-:Y:S01]  /*232e0*/  R2UR UR9, R91.reuse ;  /* 0x000000005b0972ca */ /* 0x040fe200000e0000 */
[----:B------:R3:W-:Y:S01]  /*232f0*/  STL [R1+0xa0], R12 ;  /* 0x0000a00c01007387 */ /* 0x0007e20000100800 */
[----:B------:R-:W-:-:S02]  /*23300*/  R2UR UR33, R91 ;  /* 0x000000005b2172ca */ /* 0x000fc400000e0000 */
[----:B------:R-:W-:Y:S01]  /*23310*/  R2UR UR59, R89 ;  /* 0x00000000593b72ca */ /* 0x000fe200000e0000 */
[----:B------:R4:W-:Y:S01]  /*23320*/  STL [R1+0x9c], R2 ;  /* 0x00009c0201007387 */ /* 0x0009e20000100800 */
[----:B------:R-:W-:Y:S01]  /*23330*/  WARPGROUP.ARRIVE ;  /* 0x00000000000079c5 */ /* 0x000fe20000000000 */
[----:B0-----:R-:W-:Y:S01]  /*23340*/  IMAD R88, R231, 0x700, R3 ;  /* 0x00000700e7587824 */ /* 0x001fe200078e0203 */
[----:B------:R-:W-:Y:S01]  /*23350*/  MOV R3, UR7 ;  /* 0x0000000700037c02 */ /* 0x000fe20008000f00 */
[----:B------:R-:W-:Y:S01]  /*23360*/  UMOV UR7, UR11 ;  /* 0x0000000b00077c82 */ /* 0x000fe20008000000 */
[----:B------:R-:W-:Y:S01]  /*23370*/  R2UR UR11, R91 ;  /* 0x000000005b0b72ca */ /* 0x000fe200000e0000 */
[C---:B------:R-:W-:Y:S01]  /*23380*/  VIADD R14, R88.reuse, 0x100 ;  /* 0x00000100580e7836 */ /* 0x040fe20000000000 */
[C---:B------:R-:W-:Y:S01]  /*23390*/  R2UR UR14, R88.reuse ;  /* 0x00000000580e72ca */ /* 0x040fe200000e0000 */
[C---:B------:R-:W-:Y:S01]  /*233a0*/  VIADD R20, R88.reuse, 0x200 ;  /* 0x0000020058147836 */ /* 0x040fe20000000000 */
[----:B--2---:R-:W-:Y:S01]  /*233b0*/  MOV R19, UR7 ;  /* 0x0000000700137c02 */ /* 0x004fe20008000f00 */
        /* <DEDUP_REMOVED lines=24> */
[----:B---3--:R-:W-:Y:S01]  /*23540*/  MOV R12, UR11 ;  /* 0x0000000b000c7c02 */ /* 0x008fe20008000f00 */
        /* <DEDUP_REMOVED lines=21> */
[----:B-1----:R-:W-:Y:S01]  /*236a0*/  MOV R0, UR6 ;  /* 0x0000000600007c02 */ /* 0x002fe20008000f00 */
        /* <DEDUP_REMOVED lines=12> */
[----:B----4-:R-:W-:Y:S01]  /*23770*/  MOV R2, UR10 ;  /* 0x0000000a00027c02 */ /* 0x010fe20008000f00 */
        /* <DEDUP_REMOVED lines=205> */
.L_x_6829:
[----:B------:R-:W-:Y:S01]  /*24450*/  SHF.L.U32 R0, R236, 0x1f, RZ ;  /* 0x0000001fec007819 */ /* 0x000fe200000006ff */
[----:B-----5:R-:W-:-:S04]  /*24460*/  IMAD R3, R13, 0x8, R18 ;  /* 0x000000080d037824 */ /* 0x020fc800078e0212 */
[----:B------:R0:W1:Y:S01]  /*24470*/  SYNCS.PHASECHK.TRANS64.TRYWAIT P2, [R3+URZ+0x2e850], R0 ;  /* 0x02e85000030075a7 */ /* 0x000062000804017f */
[----:B------:R-:W-:Y:S05]  /*24480*/  @!P0 BRA `(.L_x_6830) ;  /* 0x0000000000048947 */ /* 0x000fea0003800000 */
[----:B------:R-:W-:Y:S01]  /*24490*/  BPT.TRAP 0x1 ;  /* 0x000000040000795c */ /* 0x000fe20000300000 */
.L_x_6830:
[----:B-1----:R-:W-:Y:S05]  /*244a0*/  @P2 BRA `(.L_x_6828) ;  /* 0x0000000000082947 */ /* 0x002fea0003800000 */
[----:B------:R-:W1:Y:S02]  /*244b0*/  SYNCS.PHASECHK.TRANS64.TRYWAIT P2, [R3+URZ+0x2e850], R0 ;  /* 0x02e85000030075a7 */ /* 0x000e64000804017f */
[----:B-1----:R-:W-:Y:S05]  /*244c0*/  @!P2 BRA `(.L_x_6831) ;  /* 0x000001040064a947 */ /* 0x002fea0003800000 */
.L_x_6828:
[----:B-----5:R-:W-:Y:S01]  /*244d0*/  VIADD R14, R18, 0x400 ;  /* 0x00000400120e7836 */ /* 0x020fe20000000000 */
[----:B------:R-:W-:Y:S05]  /*244e0*/  WARPSYNC.ALL ;  /* 0x0000000000007948 */ /* 0x000fea0003800000 */
[----:B------:R-:W-:Y:S01]  /*244f0*/  SHF.R.U32.HI R14, RZ, 0x4, R14 ;  /* 0x00000004ff0e7819 */ /* 0x000fe2000001160e */
[----:B------:R-:W-:Y:S01]  /*24500*/  IMAD.MOV.U32 R15, RZ, RZ, -0x3ffffff0 ;  /* 0xc0000010ff0f7424 */ /* 0x000fe200078e00ff */
[----:B------:R-:W-:Y:S01]  /*24510*/  WARPGROUP.ARRIVE ;  /* 0x00000000000079c5 */ /* 0x000fe20000000000 */
[----:B------:R-:W-:Y:S01]  /*24520*/  IMAD.MOV.U32 R21, RZ, RZ, -0x3ffffff0 ;  /* 0xc0000010ff157424 */ /* 0x000fe200078e00ff */
[----:B------:R-:W-:-:S04]  /*24530*/  LOP3.LUT R14, R14, 0x3fff, RZ, 0xc0, !PT ;  /* 0x00003fff0e0e7812 */ /* 0x000fc800078ec0ff */
[----:B01----:R-:W0:Y:S01]  /*24540*/  S2R R3, SR_TID.X ;  /* 0x0000000000037919 */ /* 0x003e220000002100 */
[----:B------:R-:W-:Y:S01]  /*24550*/  R2UR UR7, R15 ;  /* 0x000000000f0772ca */ /* 0x000fe200000e0000 */
[----:B------:R-:W-:Y:S01]  /*24560*/  IMAD R0, R12, -0xe0, RZ ;  /* 0xffffff200c007824 */ /* 0x000fe200078e02ff */
[----:B------:R-:W-:Y:S01]  /*24570*/  LOP3.LUT R14, R14, 0x10000, RZ, 0xfc, !PT ;  /* 0x000100000e0e7812 */ /* 0x000fe200078efcff */
[----:B------:R-:W-:Y:S01]  /*24580*/  ULDC UR4, c[0x0][0x9dc] ;  /* 0x0002770000047ab9 */ /* 0x000fe20000000800 */
[----:B------:R-:W-:-:S03]  /*24590*/  ULDC UR5, c[0x0][0x9e0] ;  /* 0x0002780000057ab9 */ /* 0x000fc60000000800 */
        /* <DEDUP_REMOVED lines=10> */
[----:B------:R-:W2:Y:S04]  /*24640*/  LDL R227, [R1+0x18] ;  /* 0x0000180001e37983 */ /* 0x000ea80000100800 */
[----:B------:R-:W3:Y:S02]  /*24650*/  LDL R226, [R1+0x1c] ;  /* 0x00001c0001e27983 */ /* 0x000ee40000100800 */
[----:B------:R-:W-:Y:S01]  /*24660*/  QGMMA.64x128x32.F32.E4M3.E4M3 R24, R220, gdesc[UR4], R24, gsb0 ;  /* 0x01e00004dc187df3 */ /* 0x000fe20008000818 */
[----:B------:R-:W-:-:S02]  /*24670*/  R2UR UR6, R20 ;  /* 0x00000000140672ca */ /* 0x000fc400000e0000 */
[----:B------:R-:W-:Y:S01]  /*24680*/  R2UR UR7, R21 ;  /* 0x00000000150772ca */ /* 0x000fe200000e0000 */
[----:B------:R-:W-:Y:S01]  /*24690*/  VIADD R20, R14, 0x300 ;  /* 0x000003000e147836 */ /* 0x000fe20000000000 */
[----:B------:R-:W4:Y:S01]  /*246a0*/  LDL R225, [R1+0x44] ;  /* 0x0000440001e17983 */ /* 0x000f220000100800 */
        /* <DEDUP_REMOVED lines=26> */
[----:B------:R-:W-:Y:S02]  /*24850*/  R2UR UR7, R15 ;  /* 0x000000000f0772ca */ /* 0x000fe400000e0000 */
[----:B0-----:R-:W-:Y:S02]  /*24860*/  SHF.R.U32.HI R224, RZ, 0x7, R3 ;  /* 0x00000007ffe07819 */ /* 0x001fe40000011603 */
[----:B--2---:R-:W-:Y:S01]  /*24870*/  IADD3 R3, R0, 0x1, R227 ;  /* 0x0000000100037810 */ /* 0x004fe20007ffe0e3 */
[----:B----4-:R-:W-:-:S04]  /*24880*/  IMAD R21, R225, -0x2, R0 ;  /* 0xfffffffee1157824 */ /* 0x010fc800078e0200 */
[----:B---3--:R-:W-:-:S04]  /*24890*/  IMAD.IADD R3, R3, 0x1, -R226 ;  /* 0x0000000103037824 */ /* 0x008fc800078e0ae2 */
[----:B------:R-:W-:Y:S02]  /*248a0*/  IMAD R20, R225, -0x2, R3 ;  /* 0xfffffffee1147824 */ /* 0x000fe400078e0203 */
[----:B------:R-:W0:Y:S01]  /*248b0*/  LDC R225, c[0x0][0x9e4] ;  /* 0x00027900ffe17b82 */ /* 0x000e220000000800 */
[----:B------:R-:W-:Y:S01]  /*248c0*/  @!P1 IMAD R15, R231, 0x8, R18 ;  /* 0x00000008e70f9824 */ /* 0x000fe200078e0212 */
[----:B------:R-:W-:-:S03]  /*248d0*/  ULOP3.LUT UR4, URZ, UR4, URZ, 0x33, !UPT ;  /* 0x000000043f047292 */ /* 0x000fc6000f8e333f */
[----:B------:R-:W-:Y:S01]  /*248e0*/  @!P1 VIADD R15, R15, 0x2e840 ;  /* 0x0002e8400f0f9836 */ /* 0x000fe20000000000 */
[----:B------:R-:W-:Y:S01]  /*248f0*/  IADD3 R14, -R224, 0xb, RZ ;  /* 0x0000000be00e7810 */ /* 0x000fe20007ffe1ff */
[----:B------:R-:W-:-:S03]  /*24900*/  VIADD R3, R20, UR5 ;  /* 0x0000000514037c36 */ /* 0x000fc60008000000 */
[----:B------:R-:W-:Y:S01]  /*24910*/  @!P1 PRMT R15, RZ, 0x654, R15 ;  /* 0x00000654ff0f9816 */ /* 0x000fe2000000000f */
[----:B------:R-:W-:Y:S01]  /*24920*/  VIADD R20, R20, UR4 ;  /* 0x0000000414147c36 */ /* 0x000fe20008000000 */
[----:B0-----:R-:W-:Y:S01]  /*24930*/  ISETP.GE.AND P2, PT, R225, 0x1, PT ;  /* 0x00000001e100780c */ /* 0x001fe20003f46270 */
[----:B------:R-:W-:Y:S02]  /*24940*/  WARPGROUP.DEPBAR.LE gsb0, 0x0 ;  /* 0x00008000000079c5 */ /* 0x000fe40000010000 */
[----:B------:R-:W-:-:S06]  /*24950*/  WARPGROUP.ARRIVE ;  /* 0x00000000000079c5 */ /* 0x000fcc0000000000 */
[----:B------:R-:W-:Y:S03]  /*24960*/  QGMMA.64x128x32.F32.E4M3.E4M3 R24, R200, gdesc[UR4], R24, gsb0 ;  /* 0x01e00004c8187df3 */ /* 0x000fe60008000818 */
[----:B------:R-:W-:Y:S02]  /*24970*/  WARPGROUP.DEPBAR.LE gsb0, 0x0 ;  /* 0x00008000000079c5 */ /* 0x000fe40000010000 */
[----:B------:R0:W-:Y:S06]  /*24980*/  BAR.ARV R14, 0x100 ;  /* 0x0004000e0000751d */ /* 0x0001ec0000002000 */
[----:B------:R0:W-:Y:S01]  /*24990*/  @!P1 SYNCS.ARRIVE.TRANS64.RED.A1T0 RZ, [R15+URZ], RZ ;  /* 0x000000ff0fff99a7 */ /* 0x0001e2000810043f */
[----:B------:R-:W-:-:S02]  /*249a0*/  IMAD.IADD R200, R233, 0x1, R3 ;  /* 0x00000001e9c87824 */ /* 0x000fc400078e0203 */
[----:B------:R-:W-:Y:S01]  /*249b0*/  IMAD.IADD R201, R233, 0x1, R20 ;  /* 0x00000001e9c97824 */ /* 0x000fe200078e0214 */
[----:B------:R-:W-:Y:S06]  /*249c0*/  @!P2 BRA `(.L_x_6832) ;  /* 0x00000000005ca947 */ /* 0x000fec0003800000 */
        /* <DEDUP_REMOVED lines=8> */
[----:B0-----:R-:W0:Y:S02]  /*24a50*/  @P2 LDC.64 R14, c[0x0][0x9e8] ;  /* 0x00027a00ff0e2b82 */ /* 0x001e240000000a00 */
[----:B0-----:R-:W-:-:S05]  /*24a60*/  @P2 IMAD.HI.U32 R14, R202, R14, RZ ;  /* 0x0000000eca0e2227 */ /* 0x001fca00078e00ff */
[----:B------:R-:W-:-:S04]  /*24a70*/  @P2 SHF.R.U32.HI R202, RZ, R15, R14 ;  /* 0x0000000fffca2219 */ /* 0x000fc8000001160e */
[----:B------:R-:W-:Y:S01]  /*24a80*/  LOP3.LUT R202, RZ, R202, RZ, 0x33, !PT ;  /* 0x000000caffca7212 */ /* 0x000fe200078e33ff */
[----:B------:R-:W-:Y:S06]  /*24a90*/  BRA `(.L_x_6835) ;  /* 0x0000000000187947 */ /* 0x000fec0003800000 */
.L_x_6834:
[----:B------:R-:W-:Y:S02]  /*24aa0*/  ULDC UR4, c[0x0][0x9e4] ;  /* 0x0002790000047ab9 */ /* 0x000fe40000000800 */
[----:B------:R-:W-:-:S05]  /*24ab0*/  IMAD.U32 R203, RZ, RZ, UR4 ;  /* 0x00000004ffcb7e24 */ /* 0x000fca000f8e00ff */
[----:B------:R-:W-:-:S13]  /*24ac0*/  ISETP.NE.AND P2, PT, R203, 0x1, PT ;  /* 0x00000001cb00780c */ /* 0x000fda0003f45270 */
[----:B0-----:R-:W0:Y:S02]  /*24ad0*/  @P2 LDC.64 R14, c[0x0][0x9e8] ;  /* 0x00027a00ff0e2b82 */ /* 0x001e240000000a00 */
[----:B0-----:R-:W-:-:S05]  /*24ae0*/  @P2 IMAD.HI.U32 R14, R202, R14, RZ ;  /* 0x0000000eca0e2227 */ /* 0x001fca00078e00ff */
[----:B------:R-:W-:-:S07]  /*24af0*/  @P2 SHF.R.U32.HI R202, RZ, R15, R14 ;  /* 0x0000000fffca2219 */ /* 0x000fce000001160e */
.L_x_6835:
[----:B------:R-:W-:Y:S05]  /*24b00*/  BSYNC B0 ;  /* 0x0000000000007941 */ /* 0x000fea0003800000 */
.L_x_6833:
[----:B------:R-:W-:-:S05]  /*24b10*/  IMAD R202, R202, R203, R21 ;  /* 0x000000cbcaca7224 */ /* 0x000fca00078e0215 */
[----:B------:R-:W-:Y:S02]  /*24b20*/  VIADDMNMX R200, R202, R203, R200, PT ;  /* 0x000000cbcac87246 */ /* 0x000fe400038001c8 */
[----:B------:R-:W-:-:S07]  /*24b30*/  VIMNMX R201, R201, R202, !PT ;  /* 0x000000cac9c97248 */ /* 0x000fce0007fe0100 */
.L_x_6832:
[C---:B------:R-:W-:Y:S02]  /*24b40*/  ISETP.GE.AND P2, PT, R0.reuse, 0x2, PT ;  /* 0x000000020000780c */ /* 0x040fe40003f46270 */
[----:B------:R-:W-:Y:S02]  /*24b50*/  LOP3.LUT R17, R17, 0xffffdfff, RZ, 0xc0, !PT ;  /* 0xffffdfff11117812 */ /* 0x000fe400078ec0ff */
[C---:B------:R-:W-:Y:S02]  /*24b60*/  ISETP.GE.AND P3, PT, R0.reuse, 0x9, PT ;  /* 0x000000090000780c */ /* 0x040fe40003f66270 */
[----:B------:R-:W-:Y:S02]  /*24b70*/  ISETP.GE.AND P4, PT, R0, 0x22, PT ;  /* 0x000000220000780c */ /* 0x000fe40003f86270 */
[----:B------:R-:W-:Y:S02]  /*24b80*/  LOP3.LUT R16, R16, 0xfffffffd, RZ, 0xc0, !PT ;  /* 0xfffffffd10107812 */ /* 0x000fe400078ec0ff */
[----:B------:R-:W-:-:S03]  /*24b90*/  IADD3 R20, R20, 0x8, R233 ;  /* 0x0000000814147810 */ /* 0x000fc60007ffe0e9 */
[----:B------:R-:W-:Y:S02]  /*24ba0*/  @P2 LOP3.LUT R17, R17, 0x2000, RZ, 0xfc, !PT ;  /* 0x0000200011112812 */ /* 0x000fe400078efcff */
[----:B------:R-:W-:Y:S02]  /*24bb0*/  ISETP.GT.AND P2, PT, R201, 0x1, !P2 ;  /* 0x00000001c900780c */ /* 0x000fe40005744270 */
[----:B------:R-:W-:Y:S02]  /*24bc0*/  LOP3.LUT R17, R17, 0xffffbfff, RZ, 0xc0, !PT ;  /* 0xffffbfff11117812 */ /* 0x000fe400078ec0ff */
[----:B------:R-:W-:Y:S02]  /*24bd0*/  ISETP.LT.OR P2, PT, R200, 0x2, P2 ;  /* 0x00000002c800780c */ /* 0x000fe40001741670 */
[----:B------:R-:W-:Y:S02]  /*24be0*/  @P3 LOP3.LUT R17, R17, 0x4000, RZ, 0xfc, !PT ;  /* 0x0000400011113812 */ /* 0x000fe400078efcff */
[----:B------:R-:W-:-:S02]  /*24bf0*/  FSEL R185, R185, -INF , !P2 ;  /* 0xff800000b9b97808 */ /* 0x000fc40005000000 */
[----:B------:R-:W-:Y:S02]  /*24c00*/  ISETP.GT.AND P2, PT, R201, 0x8, !P3 ;  /* 0x00000008c900780c */ /* 0x000fe40005f44270 */
[----:B------:R-:W-:Y:S02]  /*24c10*/  ISETP.GE.AND P3, PT, R0, 0xa, PT ;  /* 0x0000000a0000780c */ /* 0x000fe40003f66270 */
[----:B------:R-:W-:Y:S02]  /*24c20*/  ISETP.LT.OR P2, PT, R200, 0x9, P2 ;  /* 0x00000009c800780c */ /* 0x000fe40001741670 */
[----:B------:R-:W-:Y:S02]  /*24c30*/  LOP3.LUT R17, R17, 0xffff7fff, RZ, 0xc0, !PT ;  /* 0xffff7fff11117812 */ /* 0x000fe400078ec0ff */
[----:B------:R-:W-:Y:S02]  /*24c40*/  FSEL R188, R188, -INF , !P2 ;  /* 0xff800000bcbc7808 */ /* 0x000fe40005000000 */
[----:B------:R-:W-:-:S02]  /*24c50*/  ISETP.GT.AND P2, PT, R201, 0x9, !P3 ;  /* 0x00000009c900780c */ /* 0x000fc40005f44270 */
[----:B------:R-:W-:Y:S02]  /*24c60*/  @P4 LOP3.LUT R16, R16, 0x2, RZ, 0xfc, !PT ;  /* 0x0000000210104812 */ /* 0x000fe400078efcff */
[----:B------:R-:W-:Y:S02]  /*24c70*/  ISETP.LT.OR P2, PT, R200, 0xa, P2 ;  /* 0x0000000ac800780c */ /* 0x000fe40001741670 */
[----:B------:R-:W-:Y:S02]  /*24c80*/  @P3 LOP3.LUT R17, R17, 0x8000, RZ, 0xfc, !PT ;  /* 0x0000800011113812 */ /* 0x000fe400078efcff */
[----:B------:R-:W-:Y:S02]  /*24c90*/  ISETP.GE.AND P3, PT, R0, 0x11, PT ;  /* 0x000000110000780c */ /* 0x000fe40003f66270 */
[----:B------:R-:W-:Y:S02]  /*24ca0*/  LOP3.LUT R17, R17, 0xfffeffff, RZ, 0xc0, !PT ;  /* 0xfffeffff11117812 */ /* 0x000fe400078ec0ff */
[----:B------:R-:W-:-:S02]  /*24cb0*/  FSEL R189, R189, -INF , !P2 ;  /* 0xff800000bdbd7808 */ /* 0x000fc40005000000 */
        /* <DEDUP_REMOVED lines=300> */
[----:B------:R-:W-:Y:S02]  /*25f80*/  ISETP.GE.AND P6, PT, R0, 0xda, PT ;  /* 0x000000da0000780c */ /* 0x000fe40003fc6270 */
[----:B------:R-:W-:-:S11]  /*25f90*/  IADD3 R0, R3, 0x8, R233 ;  /* 0x0000000803007810 */ /* 0x000fd60007ffe0e9 */
        /* <DEDUP_REMOVED lines=9> */
[----:B------:R-:W-:Y:S01]  /*26030*/  ULDC UR4, c[0x0][0x9e4] ;  /* 0x0002790000047ab9 */ /* 0x000fe20000000800 */
[----:B------:R-:W-:Y:S02]  /*26040*/  VIADD R200, R233, 0x8 ;  /* 0x00000008e9c87836 */ /* 0x000fe40000000000 */
[----:B------:R-:W-:-:S03]  /*26050*/  IMAD.U32 R3, RZ, RZ, UR4 ;  /* 0x00000004ff037e24 */ /* 0x000fc6000f8e00ff */
[----:B------:R-:W-:Y:S02]  /*26060*/  IADD3 R200, R200, R227, -R226 ;  /* 0x000000e3c8c87210 */ /* 0x000fe40007ffe8e2 */
[----:B------:R-:W-:Y:S02]  /*26070*/  ISETP.NE.AND P6, PT, R3, 0x1, PT ;  /* 0x000000010300780c */ /* 0x000fe40003fc5270 */
[----:B------:R-:W-:-:S11]  /*26080*/  LOP3.LUT R200, RZ, R200, RZ, 0x33, !PT ;  /* 0x000000c8ffc87212 */ /* 0x000fd600078e33ff */
[----:B0-----:R-:W0:Y:S02]  /*26090*/  @P6 LDC.64 R14, c[0x0][0x9e8] ;  /* 0x00027a00ff0e6b82 */ /* 0x001e240000000a00 */
[----:B0-----:R-:W-:-:S05]  /*260a0*/  @P6 IMAD.HI.U32 R14, R200, R14, RZ ;  /* 0x0000000ec80e6227 */ /* 0x001fca00078e00ff */
[----:B------:R-:W-:-:S04]  /*260b0*/  @P6 SHF.R.U32.HI R200, RZ, R15, R14 ;  /* 0x0000000fffc86219 */ /* 0x000fc8000001160e */
[----:B------:R-:W-:Y:S01]  /*260c0*/  LOP3.LUT R200, RZ, R200, RZ, 0x33, !PT ;  /* 0x000000c8ffc87212 */ /* 0x000fe200078e33ff */
[----:B------:R-:W-:Y:S06]  /*260d0*/  BRA `(.L_x_6839) ;  /* 0x00000000001c7947 */ /* 0x000fec0003800000 */
.L_x_6838:
[----:B------:R-:W-:Y:S01]  /*260e0*/  ULDC UR4, c[0x0][0x9e4] ;  /* 0x0002790000047ab9 */ /* 0x000fe20000000800 */
[----:B------:R-:W-:Y:S02]  /*260f0*/  IMAD.MOV.U32 R200, RZ, RZ, R237 ;  /* 0x000000ffffc87224 */ /* 0x000fe400078e00ed */
[----:B------:R-:W-:-:S05]  /*26100*/  IMAD.U32 R3, RZ, RZ, UR4 ;  /* 0x00000004ff037e24 */ /* 0x000fca000f8e00ff */
[----:B------:R-:W-:-:S13]  /*26110*/  ISETP.NE.AND P6, PT, R3, 0x1, PT ;  /* 0x000000010300780c */ /* 0x000fda0003fc5270 */
[----:B0-----:R-:W0:Y:S02]  /*26120*/  @P6 LDC.64 R14, c[0x0][0x9e8] ;  /* 0x00027a00ff0e6b82 */ /* 0x001e240000000a00 */
[----:B0-----:R-:W-:-:S05]  /*26130*/  @P6 IMAD.HI.U32 R14, R237, R14, RZ ;  /* 0x0000000eed0e6227 */ /* 0x001fca00078e00ff */
[----:B------:R-:W-:-:S07]  /*26140*/  @P6 SHF.R.U32.HI R200, RZ, R15, R14 ;  /* 0x0000000fffc86219 */ /* 0x000fce000001160e */
.L_x_6839:
[----:B------:R-:W-:Y:S05]  /*26150*/  BSYNC B0 ;  /* 0x0000000000007941 */ /* 0x000fea0003800000 */
.L_x_6837:
[----:B------:R-:W-:-:S05]  /*26160*/  IMAD R21, R200, R3, R21 ;  /* 0x00000003c8157224 */ /* 0x000fca00078e0215 */
[----:B------:R-:W-:Y:S02]  /*26170*/  VIADDMNMX R0, R21, R3, R0, PT ;  /* 0x0000000315007246 */ /* 0x000fe40003800100 */
[----:B------:R-:W-:-:S07]  /*26180*/  VIMNMX R20, R20, R21, !PT ;  /* 0x0000001514147248 */ /* 0x000fce0007fe0100 */
.L_x_6836:
[----:B------:R-:W-:Y:S01]  /*26190*/  ISETP.GT.AND P2, PT, R20, 0x20, !P2 ;  /* 0x000000201400780c */ /* 0x000fe20005744270 */
[----:B------:R-:W2:Y:S03]  /*261a0*/  LDL.LU R201, [R1] ;  /* 0x0000000001c97983 */ /* 0x000ea60000300800 */
[----:B------:R-:W-:Y:S01]  /*261b0*/  ISETP.LT.OR P2, PT, R0, 0x21, P2 ;  /* 0x000000210000780c */ /* 0x000fe20001741670 */
[----:B------:R-:W3:Y:S01]  /*261c0*/  LDL.LU R200, [R1+0x4] ;  /* 0x0000040001c87983 */ /* 0x000ee20000300800 */
[----:B------:R-:W-:Y:S02]  /*261d0*/  LOP3.LUT P6, RZ, R17, 0x20, RZ, 0xc0, !PT ;  /* 0x0000002011ff7812 */ /* 0x000fe400078cc0ff */
[----:B------:R-:W-:Y:S02]  /*261e0*/  FSEL R170, R170, -INF , !P2 ;  /* 0xff800000aaaa7808 */ /* 0x000fe40005000000 */
[----:B------:R-:W-:-:S02]  /*261f0*/  LOP3.LUT P2, RZ, R16, 0x2, RZ, 0xc0, !PT ;  /* 0x0000000210ff7812 */ /* 0x000fc4000784c0ff */
[C---:B------:R-:W-:Y:S02]  /*26200*/  ISETP.GT.AND P3, PT, R20.reuse, 0xd0, !P3 ;  /* 0x000000d01400780c */ /* 0x040fe40005f64270 */
[----:B------:R-:W-:Y:S02]  /*26210*/  ISETP.GT.AND P2, PT, R20, 0x21, !P2 ;  /* 0x000000211400780c */ /* 0x000fe40005744270 */
[C---:B------:R-:W-:Y:S02]  /*26220*/  ISETP.LT.OR P3, PT, R0.reuse, 0xd1, P3 ;  /* 0x000000d10000780c */ /* 0x040fe40001f61670 */
[----:B------:R-:W-:Y:S02]  /*26230*/  ISETP.LT.OR P2, PT, R0, 0x22, P2 ;  /* 0x000000220000780c */ /* 0x000fe40001741670 */
[----:B------:R-:W-:Y:S02]  /*26240*/  FSEL R98, R98, -INF , !P3 ;  /* 0xff80000062627808 */ /* 0x000fe40005800000 */
[----:B------:R-:W-:-:S02]  /*26250*/  FSEL R171, R171, -INF , !P2 ;  /* 0xff800000abab7808 */ /* 0x000fc40005000000 */
[----:B------:R-:W-:Y:S02]  /*26260*/  LOP3.LUT P2, RZ, R16, 0x4, RZ, 0xc0, !PT ;  /* 0x0000000410ff7812 */ /* 0x000fe4000784c0ff */
[C---:B------:R-:W-:Y:S02]  /*26270*/  ISETP.GT.AND P4, PT, R20.reuse, 0xd1, !P4 ;  /* 0x000000d11400780c */ /* 0x040fe40006784270 */
[C---:B------:R-:W-:Y:S02]  /*26280*/  ISETP.GT.AND P2, PT, R20.reuse, 0x28, !P2 ;  /* 0x000000281400780c */ /* 0x040fe40005744270 */
[----:B------:R-:W-:Y:S02]  /*26290*/  ISETP.GT.AND P5, PT, R20, 0xd8, !P5 ;  /* 0x000000d81400780c */ /* 0x000fe40006fa4270 */
[C---:B------:R-:W-:Y:S02]  /*262a0*/  ISETP.LT.OR P2, PT, R0.reuse, 0x29, P2 ;  /* 0x000000290000780c */ /* 0x040fe40001741670 */
[----:B------:R-:W-:-:S02]  /*262b0*/  ISETP.LT.OR P4, PT, R0, 0xd2, P4 ;  /* 0x000000d20000780c */ /* 0x000fc40002781670 */
[----:B------:R-:W-:Y:S02]  /*262c0*/  FSEL R174, R174, -INF , !P2 ;  /* 0xff800000aeae7808 */ /* 0x000fe40005000000 */
[----:B------:R-:W-:Y:S02]  /*262d0*/  LOP3.LUT P2, RZ, R16, 0x8, RZ, 0xc0, !PT ;  /* 0x0000000810ff7812 */ /* 0x000fe4000784c0ff */
[----:B------:R-:W-:Y:S02]  /*262e0*/  ISETP.LT.OR P5, PT, R0, 0xd9, P5 ;  /* 0x000000d90000780c */ /* 0x000fe40002fa1670 */
[----:B------:R-:W-:Y:S02]  /*262f0*/  ISETP.GT.AND P2, PT, R20, 0x29, !P2 ;  /* 0x000000291400780c */ /* 0x000fe40005744270 */
[----:B------:R-:W-:Y:S02]  /*26300*/  FSEL R99, R99, -INF , !P4 ;  /* 0xff80000063637808 */ /* 0x000fe40006000000 */
        /* <DEDUP_REMOVED lines=75> */
[----:B------:R-:W-:Y:S02]  /*267c0*/  ISETP.GT.AND P2, PT, R20, 0x78, !P2 ;  /* 0x000000781400780c */ /* 0x000fe40005744270 */
[----:B--2---:R-:W-:Y:S02]  /*267d0*/  FMNMX.FTZ R3, R184, R201, !PT ;  /* 0x000000c9b8037209 */ /* 0x004fe40007810000 */
        /* <DEDUP_REMOVED lines=134> */
[----:B------:R-:W-:-:S03]  /*27040*/  ISETP.GT.AND P2, PT, R20, 0x9, !P2 ;  /* 0x000000091400780c */ /* 0x000fc60005744270 */
[----:B0-----:R-:W0:Y:S01]  /*27050*/  SHFL.BFLY PT, R14, R3, 0x2, 0x1f ;  /* 0x0c401f00030e7f89 */ /* 0x001e2200000e0000 */
[----:B------:R-:W-:-:S04]  /*27060*/  ISETP.LT.OR P2, PT, R0, 0xa, P2 ;  /* 0x0000000a0000780c */ /* 0x000fc80001741670 */
[----:B------:R-:W-:Y:S02]  /*27070*/  FSEL R191, R191, -INF , !P2 ;  /* 0xff800000bfbf7808 */ /* 0x000fe40005000000 */
[----:B------:R-:W-:-:S04]  /*27080*/  LOP3.LUT P2, RZ, R17, 0x10000, RZ, 0xc0, !PT ;  /* 0x0001000011ff7812 */ /* 0x000fc8000784c0ff */
[----:B------:R-:W-:-:S04]  /*27090*/  ISETP.GT.AND P2, PT, R20, 0x10, !P2 ;  /* 0x000000101400780c */ /* 0x000fc80005744270 */
[----:B------:R-:W-:-:S04]  /*270a0*/  ISETP.LT.OR P2, PT, R0, 0x11, P2 ;  /* 0x000000110000780c */ /* 0x000fc80001741670 */
[----:B------:R-:W-:Y:S02]  /*270b0*/  FSEL R194, R194, -INF , !P2 ;  /* 0xff800000c2c27808 */ /* 0x000fe40005000000 */
[----:B------:R-:W-:Y:S02]  /*270c0*/  LOP3.LUT P2, RZ, R17, 0x80000, RZ, 0xc0, !PT ;  /* 0x0008000011ff7812 */ /* 0x000fe4000784c0ff */
[----:B0-----:R-:W-:Y:S02]  /*270d0*/  FMNMX.FTZ R3, R3, R14, !PT ;  /* 0x0000000e03037209 */ /* 0x001fe40007810000 */
[----:B------:R-:W-:-:S03]  /*270e0*/  ISETP.GT.AND P2, PT, R20, 0x11, !P2 ;  /* 0x000000111400780c */ /* 0x000fc60005744270 */
[----:B------:R-:W0:Y:S01]  /*270f0*/  SHFL.BFLY PT, R14, R3, 0x1, 0x1f ;  /* 0x0c201f00030e7f89 */ /* 0x000e2200000e0000 */
        /* <DEDUP_REMOVED lines=33> */
[----:B------:R-:W-:Y:S02]  /*27310*/  ISETP.LT.OR P3, PT, R0, 0xda, P3 ;  /* 0x000000da0000780c */ /* 0x000fe40001f61670 */
[----:B---3--:R-:W-:Y:S02]  /*27320*/  FMNMX.FTZ R0, R186, R200, !PT ;  /* 0x000000c8ba007209 */ /* 0x008fe40007810000 */
[----:B------:R-:W-:Y:S02]  /*27330*/  FSETP.NEU.FTZ.AND P2, PT, R3, -INF , PT ;  /* 0xff8000000300780b */ /* 0x000fe40003f5d000 */
[----:B------:R-:W-:Y:S02]  /*27340*/  FMNMX.FTZ R0, R187, R0, !PT ;  /* 0x00000000bb007209 */ /* 0x000fe40007810000 */
[----:B------:R-:W-:Y:S02]  /*27350*/  FSEL R15, R15, RZ, P2 ;  /* 0x000000ff0f0f7208 */ /* 0x000fe40001000000 */
[----:B------:R-:W-:-:S02]  /*27360*/  FMNMX.FTZ R0, R190, R0, !PT ;  /* 0x00000000be007209 */ /* 0x000fc40007810000 */
[----:B------:R-:W-:Y:S01]  /*27370*/  FSEL R103, R103, -INF , !P3 ;  /* 0xff80000067677808 */ /* 0x000fe20005800000 */
        /* <DEDUP_REMOVED lines=81> */
[----:B------:R1:W-:Y:S03]  /*27890*/  MUFU.EX2 R101, R15 ;  /* 0x0000000f00657308 */ /* 0x0003e60000000800 */
        /* <DEDUP_REMOVED lines=45> */
[----:B------:R-:W-:-:S05]  /*27b70*/  FMNMX.FTZ R0, R103, R0, !PT ;  /* 0x0000000067007209 */ /* 0x000fca0007810000 */
[----:B0-----:R-:W0:Y:S01]  /*27b80*/  SHFL.BFLY PT, R181, R0, 0x2, 0x1f ;  /* 0x0c401f0000b57f89 */ /* 0x001e2200000e0000 */
        /* <DEDUP_REMOVED lines=11> */
[----:B------:R-:W-:Y:S01]  /*27c40*/  FSETP.NEU.FTZ.AND P2, PT, R0, -INF , PT ;  /* 0xff8000000000780b */ /* 0x000fe20003f5d000 */
[----:B-1----:R-:W-:Y:S02]  /*27c50*/  FFMA.FTZ R15, R2, R0, -8 ;  /* 0xc1000000020f7423 */ /* 0x002fe40000010000 */
[----:B------:R-:W-:Y:S01]  /*27c60*/  MUFU.EX2 R165, R165 ;  /* 0x000000a500a57308 */ /* 0x000fe20000000800 */
[----:B------:R-:W-:-:S04]  /*27c70*/  FADD.FTZ R181, -R181, R201 ;  /* 0x000000c9b5b57221 */ /* 0x000fc80000010100 */
[C---:B------:R-:W-:Y:S01]  /*27c80*/  FMUL.FTZ R196, R2.reuse, R181 ;  /* 0x000000b502c47220 */ /* 0x040fe20000410000 */
[----:B------:R-:W-:Y:S02]  /*27c90*/  FSEL R181, R15, RZ, P2 ;  /* 0x000000ff0fb57208 */ /* 0x000fe40001000000 */
[----:B------:R-:W-:Y:S03]  /*27ca0*/  MUFU.EX2 R136, R136 ;  /* 0x0000008800887308 */ /* 0x000fe60000000800 */
[----:B------:R-:W-:-:S01]  /*27cb0*/  FFMA.FTZ R197, R2, R199, -R181 ;  /* 0x000000c702c57223 */ /* 0x000fc200000108b5 */
[C-C-:B------:R-:W-:Y:S01]  /*27cc0*/  FFMA.FTZ R186, R2.reuse, R186, -R181.reuse ;  /* 0x000000ba02ba7223 */ /* 0x140fe200000108b5 */
[----:B------:R-:W-:-:S01]  /*27cd0*/  FFMA.FTZ R187, R2, R187, -R181 ;  /* 0x000000bb02bb7223 */ /* 0x000fc200000108b5 */
[C-C-:B------:R-:W-:Y:S01]  /*27ce0*/  FFMA.FTZ R190, R2.reuse, R190, -R181.reuse ;  /* 0x000000be02be7223 */ /* 0x140fe200000108b5 */
[----:B------:R-:W-:-:S01]  /*27cf0*/  FFMA.FTZ R191, R2, R191, -R181 ;  /* 0x000000bf02bf7223 */ /* 0x000fc200000108b5 */
[----:B------:R0:W1:Y:S01]  /*27d00*/  MUFU.EX2 R15, R196 ;  /* 0x000000c4000f7308 */ /* 0x0000620000000800 */
        /* <DEDUP_REMOVED lines=8> */
[----:B0-----:R-:W-:-:S01]  /*27d90*/  FFMA.FTZ R196, R2, R198, -R181 ;  /* 0x000000c602c47223 */ /* 0x001fc200000108b5 */
[--C-:B------:R-:W-:Y:S01]  /*27da0*/  FFMA.FTZ R198, R2, R142, -R181.reuse ;  /* 0x0000008e02c67223 */ /* 0x100fe200000108b5 */
[----:B------:R-:W-:Y:S01]  /*27db0*/  FSEL R142, R0, RZ, P2 ;  /* 0x000000ff008e7208 */ /* 0x000fe20001000000 */
[C-C-:B------:R-:W-:Y:S01]  /*27dc0*/  FFMA.FTZ R179, R2.reuse, R179, -R181.reuse ;  /* 0x000000b302b37223 */ /* 0x140fe200000108b5 */
[----:B------:R-:W-:-:S01]  /*27dd0*/  FFMA.FTZ R182, R2, R182, -R181 ;  /* 0x000000b602b67223 */ /* 0x000fc200000108b5 */
[C-C-:B------:R-:W-:Y:S01]  /*27de0*/  FFMA.FTZ R183, R2.reuse, R183, -R181.reuse ;  /* 0x000000b702b77223 */ /* 0x140fe200000108b5 */
[----:B------:R-:W-:-:S01]  /*27df0*/  FFMA.FTZ R154, R2, R154, -R181 ;  /* 0x0000009a029a7223 */ /* 0x000fc200000108b5 */
[----:B------:R-:W-:Y:S01]  /*27e00*/  FADD.FTZ R142, -R142, R200 ;  /* 0x000000c88e8e7221 */ /* 0x000fe20000010100 */
[----:B------:R-:W-:Y:S01]  /*27e10*/  MUFU.EX2 R187, R187 ;  /* 0x000000bb00bb7308 */ /* 0x000fe20000000800 */
[----:B------:R-:W1:Y:S01]  /*27e20*/  LDL.LU R200, [R1+0xc] ;  /* 0x00000c0001c87983 */ /* 0x000e620000300800 */
[----:B------:R-:W-:-:S01]  /*27e30*/  FFMA.FTZ R155, R2, R155, -R181 ;  /* 0x0000009b029b7223 */ /* 0x000fc200000108b5 */
[C-C-:B------:R-:W-:Y:S01]  /*27e40*/  FFMA.FTZ R158, R2.reuse, R158, -R181.reuse ;  /* 0x0000009e029e7223 */ /* 0x140fe200000108b5 */
[----:B------:R-:W-:-:S01]  /*27e50*/  FFMA.FTZ R159, R2, R159, -R181 ;  /* 0x0000009f029f7223 */ /* 0x000fc200000108b5 */
[----:B------:R-:W2:Y:S01]  /*27e60*/  LDL.LU R199, [R1+0x8] ;  /* 0x0000080001c77983 */ /* 0x000ea20000300800 */
[C---:B------:R-:W-:Y:S01]  /*27e70*/  FMUL.FTZ R142, R2.reuse, R142 ;  /* 0x0000008e028e7220 */ /* 0x040fe20000410000 */
[C-C-:B------:R-:W-:Y:S01]  /*27e80*/  FFMA.FTZ R162, R2.reuse, R162, -R181.reuse ;  /* 0x000000a202a27223 */ /* 0x140fe200000108b5 */
[----:B------:R-:W-:Y:S01]  /*27e90*/  MUFU.EX2 R190, R190 ;  /* 0x000000be00be7308 */ /* 0x000fe20000000800 */
[----:B------:R-:W-:-:S01]  /*27ea0*/  FFMA.FTZ R163, R2, R163, -R181 ;  /* 0x000000a302a37223 */ /* 0x000fc200000108b5 */
[C-C-:B------:R-:W-:Y:S01]  /*27eb0*/  FFMA.FTZ R166, R2.reuse, R166, -R181.reuse ;  /* 0x000000a602a67223 */ /* 0x140fe200000108b5 */
[----:B------:R-:W-:-:S01]  /*27ec0*/  FFMA.FTZ R167, R2, R167, -R181 ;  /* 0x000000a702a77223 */ /* 0x000fc200000108b5 */
[C-C-:B------:R-:W-:Y:S01]  /*27ed0*/  FFMA.FTZ R138, R2.reuse, R138, -R181.reuse ;  /* 0x0000008a028a7223 */ /* 0x140fe200000108b5 */
[----:B------:R-:W-:-:S03]  /*27ee0*/  FFMA.FTZ R139, R2, R139, -R181 ;  /* 0x0000008b028b7223 */ /* 0x000fc600000108b5 */
[----:B------:R-:W2:Y:S01]  /*27ef0*/  MUFU.EX2 R142, R142 ;  /* 0x0000008e008e7308 */ /* 0x000ea20000000800 */
[----:B------:R-:W-:-:S01]  /*27f00*/  FFMA.FTZ R143, R2, R143, -R181 ;  /* 0x0000008f028f7223 */ /* 0x000fc200000108b5 */
[C-C-:B------:R-:W-:Y:S01]  /*27f10*/  FFMA.FTZ R146, R2.reuse, R146, -R181.reuse ;  /* 0x0000009202927223 */ /* 0x140fe200000108b5 */
[----:B------:R-:W-:-:S01]  /*27f20*/  FFMA.FTZ R147, R2, R147, -R181 ;  /* 0x0000009302937223 */ /* 0x000fc200000108b5 */
[C-C-:B------:R-:W-:Y:S01]  /*27f30*/  FFMA.FTZ R150, R2.reuse, R150, -R181.reuse ;  /* 0x0000009602967223 */ /* 0x140fe200000108b5 */
[----:B------:R-:W-:-:S03]  /*27f40*/  FFMA.FTZ R151, R2, R151, -R181 ;  /* 0x0000009702977223 */ /* 0x000fc600000108b5 */
        /* <DEDUP_REMOVED lines=24> */
[----:B------:R-:W-:Y:S01]  /*280d0*/  FFMA.FTZ R103, R2, R103, -R181 ;  /* 0x0000006702677223 */ /* 0x000fe200000108b5 */
        /* <DEDUP_REMOVED lines=26> */
[----:B------:R-:W-:Y:S08]  /*28280*/  MUFU.EX2 R144, R144 ;  /* 0x0000009000907308 */ /* 0x000ff00000000800 */
[----:B------:R-:W-:Y:S08]  /*28290*/  MUFU.EX2 R145, R145 ;  /* 0x0000009100917308 */ /* 0x000ff00000000800 */
[----:B------:R-:W-:Y:S08]  /*282a0*/  MUFU.EX2 R148, R148 ;  /* 0x0000009400947308 */ /* 0x000ff00000000800 */
[----:B------:R-:W-:Y:S08]  /*282b0*/  MUFU.EX2 R149, R149 ;  /* 0x0000009500957308 */ /* 0x000ff00000000800 */
[----:B------:R-:W-:Y:S08]  /*282c0*/  MUFU.EX2 R120, R120 ;  /* 0x0000007800787308 */ /* 0x000ff00000000800 */
[----:B------:R-:W-:Y:S01]  /*282d0*/  MUFU.EX2 R121, R121 ;  /* 0x0000007900797308 */ /* 0x000fe20000000800 */
[----:B-1----:R-:W-:-:S01]  /*282e0*/  FFMA.FTZ R181, R15, R200, R14 ;  /* 0x000000c80fb57223 */ /* 0x002fc2000001000e */
[----:B--2---:R-:W-:-:S03]  /*282f0*/  FFMA.FTZ R199, R142, R199, R186 ;  /* 0x000000c78ec77223 */ /* 0x004fc600000100ba */
[----:B------:R-:W-:-:S03]  /*28300*/  FADD.FTZ R181, R21, R181 ;  /* 0x000000b515b57221 */ /* 0x000fc60000010000 */
[----:B------:R-:W-:Y:S01]  /*28310*/  MUFU.EX2 R124, R124 ;  /* 0x0000007c007c7308 */ /* 0x000fe20000000800 */
[----:B------:R-:W-:-:S01]  /*28320*/  FADD.FTZ R199, R187, R199 ;  /* 0x000000c7bbc77221 */ /* 0x000fc20000010000 */
[----:B------:R-:W-:-:S03]  /*28330*/  FADD.FTZ R181, R184, R181 ;  /* 0x000000b5b8b57221 */ /* 0x000fc60000010000 */
[----:B------:R-:W-:Y:S01]  /*28340*/  FADD.FTZ R199, R190, R199 ;  /* 0x000000c7bec77221 */ /* 0x000fe20000010000 */
[----:B------:R-:W-:-:S02]  /*28350*/  FADD.FTZ R181, R185, R181 ;  /* 0x000000b5b9b57221 */ /* 0x000fc40000010000 */
[----:B------:R-:W-:Y:S01]  /*28360*/  MUFU.EX2 R125, R125 ;  /* 0x0000007d007d7308 */ /* 0x000fe20000000800 */
[----:B0-----:R-:W-:-:S01]  /*28370*/  FADD.FTZ R199, R191, R199 ;  /* 0x000000c7bfc77221 */ /* 0x001fc20000010000 */
[----:B------:R-:W-:-:S03]  /*28380*/  FADD.FTZ R181, R188, R181 ;  /* 0x000000b5bcb57221 */ /* 0x000fc60000010000 */
[----:B---3--:R-:W-:Y:S01]  /*28390*/  FADD.FTZ R199, R194, R199 ;  /* 0x000000c7c2c77221 */ /* 0x008fe20000010000 */
[----:B------:R-:W-:-:S02]  /*283a0*/  FADD.FTZ R181, R189, R181 ;  /* 0x000000b5bdb57221 */ /* 0x000fc40000010000 */
[----:B------:R-:W-:Y:S01]  /*283b0*/  MUFU.EX2 R128, R128 ;  /* 0x0000008000807308 */ /* 0x000fe20000000800 */
[----:B----4-:R-:W-:-:S01]  /*283c0*/  FADD.FTZ R199, R195, R199 ;  /* 0x000000c7c3c77221 */ /* 0x010fc20000010000 */
[----:B------:R-:W-:-:S03]  /*283d0*/  FADD.FTZ R181, R192, R181 ;  /* 0x000000b5c0b57221 */ /* 0x000fc60000010000 */
[----:B-----5:R-:W-:Y:S01]  /*283e0*/  FADD.FTZ R199, R196, R199 ;  /* 0x000000c7c4c77221 */ /* 0x020fe20000010000 */
[----:B------:R-:W-:-:S02]  /*283f0*/  FADD.FTZ R181, R193, R181 ;  /* 0x000000b5c1b57221 */ /* 0x000fc40000010000 */
[----:B------:R-:W-:Y:S01]  /*28400*/  MUFU.EX2 R129, R129 ;  /* 0x0000008100817308 */ /* 0x000fe20000000800 */
[----:B------:R-:W-:-:S01]  /*28410*/  FADD.FTZ R199, R197, R199 ;  /* 0x000000c7c5c77221 */ /* 0x000fc20000010000 */
[----:B------:R-:W-:-:S03]  /*28420*/  FADD.FTZ R181, R168, R181 ;  /* 0x000000b5a8b57221 */ /* 0x000fc60000010000 */
[----:B------:R-:W-:Y:S01]  /*28430*/  FADD.FTZ R199, R170, R199 ;  /* 0x000000c7aac77221 */ /* 0x000fe20000010000 */
        /* <DEDUP_REMOVED lines=36> */
[----:B------:R-:W0:Y:S01]  /*28680*/  MUFU.EX2 R143, R143 ;  /* 0x0000008f008f7308 */ /* 0x000e220000000800 */
[----:B------:R-:W-:-:S01]  /*28690*/  FADD.FTZ R199, R167, R199 ;  /* 0x000000c7a7c77221 */ /* 0x000fc20000010000 */
[----:B------:R-:W-:-:S03]  /*286a0*/  FADD.FTZ R181, R136, R181 ;  /* 0x000000b588b57221 */ /* 0x000fc60000010000 */
[----:B------:R-:W-:-:S03]  /*286b0*/  FADD.FTZ R199, R138, R199 ;  /* 0x000000c78ac77221 */ /* 0x000fc60000010000 */
[----:B------:R-:W1:Y:S01]  /*286c0*/  MUFU.EX2 R146, R146 ;  /* 0x0000009200927308 */ /* 0x000e620000000800 */
[----:B------:R-:W-:-:S01]  /*286d0*/  FADD.FTZ R181, R137, R181 ;  /* 0x000000b589b57221 */ /* 0x000fc20000010000 */
[----:B------:R-:W-:-:S06]  /*286e0*/  FADD.FTZ R199, R139, R199 ;  /* 0x000000c78bc77221 */ /* 0x000fcc0000010000 */
[----:B------:R-:W2:Y:S01]  /*286f0*/  MUFU.EX2 R147, R147 ;  /* 0x0000009300937308 */ /* 0x000ea20000000800 */
[----:B------:R-:W-:-:S01]  /*28700*/  FADD.FTZ R181, R140, R181 ;  /* 0x000000b58cb57221 */ /* 0x000fc20000010000 */
[----:B------:R-:W-:-:S06]  /*28710*/  FADD.FTZ R199, R198, R199 ;  /* 0x000000c7c6c77221 */ /* 0x000fcc0000010000 */
[----:B------:R-:W3:Y:S01]  /*28720*/  MUFU.EX2 R150, R150 ;  /* 0x0000009600967308 */ /* 0x000ee20000000800 */
[----:B------:R-:W-:-:S01]  /*28730*/  FADD.FTZ R181, R141, R181 ;  /* 0x000000b58db57221 */ /* 0x000fc20000010000 */
[----:B0-----:R-:W-:-:S06]  /*28740*/  FADD.FTZ R199, R143, R199 ;  /* 0x000000c78fc77221 */ /* 0x001fcc0000010000 */
[----:B------:R-:W0:Y:S01]  /*28750*/  MUFU.EX2 R151, R151 ;  /* 0x0000009700977308 */ /* 0x000e220000000800 */
[----:B------:R-:W-:-:S01]  /*28760*/  FADD.FTZ R181, R144, R181 ;  /* 0x000000b590b57221 */ /* 0x000fc20000010000 */
[----:B-1----:R-:W-:-:S06]  /*28770*/  FADD.FTZ R199, R146, R199 ;  /* 0x000000c792c77221 */ /* 0x002fcc0000010000 */
[----:B------:R-:W1:Y:S01]  /*28780*/  MUFU.EX2 R122, R122 ;  /* 0x0000007a007a7308 */ /* 0x000e620000000800 */
[----:B------:R-:W-:-:S01]  /*28790*/  FADD.FTZ R181, R145, R181 ;  /* 0x000000b591b57221 */ /* 0x000fc20000010000 */
[----:B--2---:R-:W-:-:S06]  /*287a0*/  FADD.FTZ R199, R147, R199 ;  /* 0x000000c793c77221 */ /* 0x004fcc0000010000 */
[----:B------:R-:W2:Y:S01]  /*287b0*/  MUFU.EX2 R123, R123 ;  /* 0x0000007b007b7308 */ /* 0x000ea20000000800 */
[----:B------:R-:W-:-:S01]  /*287c0*/  FADD.FTZ R181, R148, R181 ;  /* 0x000000b594b57221 */ /* 0x000fc20000010000 */
[----:B---3--:R-:W-:-:S06]  /*287d0*/  FADD.FTZ R199, R150, R199 ;  /* 0x000000c796c77221 */ /* 0x008fcc0000010000 */
        /* <DEDUP_REMOVED lines=42> */
[----:B------:R-:W1:Y:S08]  /*28a80*/  MUFU.EX2 R117, R117 ;  /* 0x0000007500757308 */ /* 0x000e700000000800 */
[----:B------:R-:W4:Y:S01]  /*28a90*/  MUFU.EX2 R119, R119 ;  /* 0x0000007700777308 */ /* 0x000f220000000800 */
[----:B------:R-:W-:-:S01]  /*28aa0*/  FADD.FTZ R181, R113, R181 ;  /* 0x000000b571b57221 */ /* 0x000fc20000010000 */
[----:B--2---:R-:W-:-:S06]  /*28ab0*/  FADD.FTZ R199, R115, R199 ;  /* 0x000000c773c77221 */ /* 0x004fcc0000010000 */
[----:B------:R-:W2:Y:S08]  /*28ac0*/  MUFU.EX2 R88, R88 ;  /* 0x0000005800587308 */ /* 0x000eb00000000800 */
[----:B------:R-:W5:Y:S01]  /*28ad0*/  MUFU.EX2 R90, R90 ;  /* 0x0000005a005a7308 */ /* 0x000f620000000800 */
[----:B---3--:R-:W-:-:S01]  /*28ae0*/  FADD.FTZ R181, R116, R181 ;  /* 0x000000b574b57221 */ /* 0x008fc20000010000 */
[----:B0-----:R-:W-:-:S06]  /*28af0*/  FADD.FTZ R199, R118, R199 ;  /* 0x000000c776c77221 */ /* 0x001fcc0000010000 */
[----:B------:R-:W0:Y:S08]  /*28b00*/  MUFU.EX2 R89, R89 ;  /* 0x0000005900597308 */ /* 0x000e300000000800 */
[----:B------:R-:W3:Y:S01]  /*28b10*/  MUFU.EX2 R91, R91 ;  /* 0x0000005b005b7308 */ /* 0x000ee20000000800 */
[----:B-1----:R-:W-:-:S01]  /*28b20*/  FADD.FTZ R181, R117, R181 ;  /* 0x000000b575b57221 */ /* 0x002fc20000010000 */
[----:B----4-:R-:W-:-:S06]  /*28b30*/  FADD.FTZ R199, R119, R199 ;  /* 0x000000c777c77221 */ /* 0x010fcc0000010000 */
[----:B------:R-:W1:Y:S08]  /*28b40*/  MUFU.EX2 R92, R92 ;  /* 0x0000005c005c7308 */ /* 0x000e700000000800 */
[----:B------:R-:W4:Y:S01]  /*28b50*/  MUFU.EX2 R94, R94 ;  /* 0x0000005e005e7308 */ /* 0x000f220000000800 */
[----:B--2---:R-:W-:-:S01]  /*28b60*/  FADD.FTZ R181, R88, R181 ;  /* 0x000000b558b57221 */ /* 0x004fc20000010000 */
[----:B-----5:R-:W-:-:S06]  /*28b70*/  FADD.FTZ R199, R90, R199 ;  /* 0x000000c75ac77221 */ /* 0x020fcc0000010000 */
[----:B------:R-:W2:Y:S08]  /*28b80*/  MUFU.EX2 R93, R93 ;  /* 0x0000005d005d7308 */ /* 0x000eb00000000800 */
[----:B------:R-:W5:Y:S01]  /*28b90*/  MUFU.EX2 R95, R95 ;  /* 0x0000005f005f7308 */ /* 0x000f620000000800 */
[----:B0-----:R-:W-:-:S01]  /*28ba0*/  FADD.FTZ R181, R89, R181 ;  /* 0x000000b559b57221 */ /* 0x001fc20000010000 */
[----:B---3--:R-:W-:-:S06]  /*28bb0*/  FADD.FTZ R199, R91, R199 ;  /* 0x000000c75bc77221 */ /* 0x008fcc0000010000 */
        /* <DEDUP_REMOVED lines=12> */
[----:B------:R-:W0:Y:S01]  /*28c80*/  MUFU.EX2 R103, R103 ;  /* 0x0000006700677308 */ /* 0x000e220000000800 */
[----:B-1----:R-:W-:-:S01]  /*28c90*/  FADD.FTZ R181, R97, R181 ;  /* 0x000000b561b57221 */ /* 0x002fc20000010000 */
[----:B----4-:R-:W-:-:S03]  /*28ca0*/  FADD.FTZ R199, R99, R199 ;  /* 0x000000c763c77221 */ /* 0x010fc60000010000 */
[----:B--2---:R-:W-:Y:S01]  /*28cb0*/  FADD.FTZ R181, R100, R181 ;  /* 0x000000b564b57221 */ /* 0x004fe20000010000 */
[----:B-----5:R-:W-:-:S03]  /*28cc0*/  FADD.FTZ R199, R108, R199 ;  /* 0x000000c76cc77221 */ /* 0x020fc60000010000 */
[----:B------:R-:W-:Y:S01]  /*28cd0*/  FADD.FTZ R200, R101, R181 ;  /* 0x000000b565c87221 */ /* 0x000fe20000010000 */
[----:B0-----:R-:W-:-:S05]  /*28ce0*/  FADD.FTZ R181, R103, R199 ;  /* 0x000000c767b57221 */ /* 0x001fca0000010000 */
[----:B------:R0:W-:Y:S04]  /*28cf0*/  STL [R1+0x8], R181 ;  /* 0x000008b501007387 */ /* 0x0001e80000100800 */
[----:B------:R0:W-:Y:S01]  /*28d00*/  STL [R1+0xc], R200 ;  /* 0x00000cc801007387 */ /* 0x0001e20000100800 */
[----:B------:R-:W-:Y:S05]  /*28d10*/  @!P0 BRA `(.L_x_6840) ;  /* 0x0000000000048947 */ /* 0x000fea0003800000 */
[----:B------:R-:W-:Y:S01]  /*28d20*/  BPT.TRAP 0x1 ;  /* 0x000000040000795c */ /* 0x000fe20000300000 */
.L_x_6840:
[----:B0-----:R-:W2:Y:S01]  /*28d30*/  LDL R181, [R1+0x68] ;  /* 0x0000680001b57983 */ /* 0x001ea20000100800 */
[----:B------:R-:W-:Y:S02]  /*28d40*/  F2FP.SATFINITE.E4M3.F32.PACK_AB_MERGE_C R184, R185, R184, RZ ;  /* 0x000000b8b9b8723e */ /* 0x000fe400048070ff */
[----:B--2---:R-:W-:Y:S02]  /*28d50*/  R2UR UR4, R181 ;  /* 0x00000000b50472ca */ /* 0x004fe400000e0000 */
[----:B------:R-:W2:Y:S01]  /*28d60*/  LDL R181, [R1+0x60] ;  /* 0x0000600001b57983 */ /* 0x000ea20000100800 */
[----:B------:R-:W-:Y:S01]  /*28d70*/  IMAD R13, R13, 0x8, R18 ;  /* 0x000000080d0d7824 */ /* 0x000fe200078e0212 */
[----:B------:R-:W-:Y:S01]  /*28d80*/  F2FP.SATFINITE.E4M3.F32.PACK_AB_MERGE_C R224, R21, R14, R184 ;  /* 0x0000000e15e0723e */ /* 0x000fe200048070b8 */
[-C--:B------:R-:W-:Y:S01]  /*28d90*/  FMUL.FTZ R24, R24, R15.reuse ;  /* 0x0000000f18187220 */ /* 0x080fe20000410000 */
[----:B------:R1:W-:Y:S01]  /*28da0*/  STL [R1+0x4], R0 ;  /* 0x0000040001007387 */ /* 0x0003e20000100800 */
[----:B------:R-:W-:Y:S01]  /*28db0*/  VIADD R13, R13, 0x2e860 ;  /* 0x0002e8600d0d7836 */ /* 0x000fe20000000000 */
[----:B------:R-:W-:Y:S01]  /*28dc0*/  F2FP.SATFINITE.E4M3.F32.PACK_AB_MERGE_C R190, R191, R190, RZ ;  /* 0x000000bebfbe723e */ /* 0x000fe200048070ff */
[-C--:B------:R-:W-:Y:S01]  /*28dd0*/  FMUL.FTZ R25, R25, R15.reuse ;  /* 0x0000000f19197220 */ /* 0x080fe20000410000 */
[----:B------:R1:W-:Y:S01]  /*28de0*/  STL [R1], R3 ;  /* 0x0000000301007387 */ /* 0x0003e20000100800 */
[----:B------:R-:W-:Y:S01]  /*28df0*/  F2FP.SATFINITE.E4M3.F32.PACK_AB_MERGE_C R192, R193, R192, RZ ;  /* 0x000000c0c1c0723e */ /* 0x000fe200048070ff */
[-C--:B------:R-:W-:Y:S01]  /*28e00*/  FMUL.FTZ R28, R28, R15.reuse ;  /* 0x0000000f1c1c7220 */ /* 0x080fe20000410000 */
[----:B------:R-:W-:Y:S01]  /*28e10*/  IMAD.U32 R14, RZ, RZ, UR4 ;  /* 0x00000004ff0e7e24 */ /* 0x000fe2000f8e00ff */
        /* <DEDUP_REMOVED lines=116> */
[----:B0-----:R-:W-:Y:S01]  /*29560*/  IMAD.MOV.U32 R13, RZ, RZ, R231 ;  /* 0x000000ffff0d7224 */ /* 0x001fe200078e00e7 */
[C---:B--2---:R-:W-:Y:S01]  /*29570*/  ISETP.GT.AND P2, PT, R12.reuse, R181, PT ;  /* 0x000000b50c00720c */ /* 0x044fe20003f44270 */
[----:B------:R-:W-:-:S12]  /*29580*/  VIADD R12, R12, 0xffffffff ;  /* 0xffffffff0c0c7836 */ /* 0x000fd80000000000 */
[----:B-1----:R-:W-:Y:S05]  /*29590*/  @P2 BRA `(.L_x_6841) ;  /* 0xffffff9800482947 */ /* 0x002fea000383ffff */
.L_x_6822:
[----:B------:R-:W-:Y:S05]  /*295a0*/  WARPSYNC.ALL ;  /* 0x0000000000007948 */ /* 0x000fea0003800000 */
[----:B------:R-:W-:Y:S06]  /*295b0*/  BAR.ARV 0x8, 0x120 ;  /* 0x0204800000007b1d */ /* 0x000fec0000002000 */
[----:B------:R-:W-:Y:S05]  /*295c0*/  @!P0 BRA `(.L_x_6842) ;  /* 0x0000000000048947 */ /* 0x000fea0003800000 */
[----:B------:R-:W-:Y:S01]  /*295d0*/  BPT.TRAP 0x1 ;  /* 0x000000040000795c */ /* 0x000fe20000300000 */
.L_x_6842:
[----:B------:R-:W-:Y:S01]  /*295e0*/  IMAD R13, R231, 0x8, R18 ;  /* 0x00000008e70d7824 */ /* 0x000fe200078e0212 */
[----:B------:R-:W-:-:S04]  /*295f0*/  SHF.L.U32 R4, R234, 0x1f, RZ ;  /* 0x0000001fea047819 */ /* 0x000fc800000006ff */
[----:B------:R1:W2:Y:S01]  /*29600*/  SYNCS.PHASECHK.TRANS64.TRYWAIT P1, [R13+URZ+0x2e850], R4 ;  /* 0x02e850040d0075a7 */ /* 0x0002a2000802017f */
[----:B------:R-:W-:Y:S05]  /*29610*/  @!P0 BRA `(.L_x_6843) ;  /* 0x0000000000048947 */ /* 0x000fea0003800000 */
[----:B------:R-:W-:Y:S01]  /*29620*/  BPT.TRAP 0x1 ;  /* 0x000000040000795c */ /* 0x000fe20000300000 */
.L_x_6843:
[----:B------:R-:W-:-:S05]  /*29630*/  VIADD R18, R18, 0x400 ;  /* 0x0000040012127836 */ /* 0x000fca0000000000 */
[----:B------:R-:W-:-:S04]  /*29640*/  SHF.R.U32.HI R18, RZ, 0x4, R18 ;  /* 0x00000004ff127819 */ /* 0x000fc80000011612 */
[----:B------:R-:W-:-:S04]  /*29650*/  LOP3.LUT R18, R18, 0x3fff, RZ, 0xc0, !PT ;  /* 0x00003fff12127812 */ /* 0x000fc800078ec0ff */
[----:B------:R-:W-:Y:S01]  /*29660*/  LOP3.LUT R18, R18, 0x10000, RZ, 0xfc, !PT ;  /* 0x0001000012127812 */ /* 0x000fe200078efcff */
[----:B--2---:R-:W-:Y:S06]  /*29670*/  @P1 BRA `(.L_x_6844) ;  /* 0x0000000000081947 */ /* 0x004fec0003800000 */
[----:B------:R-:W2:Y:S02]  /*29680*/  SYNCS.PHASECHK.TRANS64.TRYWAIT P1, [R13+URZ+0x2e850], R4 ;  /* 0x02e850040d0075a7 */ /* 0x000ea4000802017f */
[----:B--2---:R-:W-:Y:S05]  /*29690*/  @!P1 BRA `(.L_x_6845) ;  /* 0x000000b400049947 */ /* 0x004fea0003800000 */
.L_x_6844:
[----:B-12---:R-:W-:Y:S01]  /*296a0*/  IMAD R4, R231, 0x700, R18 ;  /* 0x00000700e7047824 */ /* 0x006fe200078e0212 */
[----:B------:R-:W2:Y:S01]  /*296b0*/  LDL.LU R21, [R1+0x64] ;  /* 0x0000640001157983 */ /* 0x000ea20000300800 */
[----:B------:R-:W-:Y:S01]  /*296c0*/  IMAD.MOV.U32 R5, RZ, RZ, -0x3ffffff0 ;  /* 0xc0000010ff057424 */ /* 0x000fe200078e00ff */
[----:B------:R-:W-:Y:S05]  /*296d0*/  WARPSYNC.ALL ;  /* 0x0000000000007948 */ /* 0x000fea0003800000 */
[C---:B------:R-:W-:Y:S01]  /*296e0*/  R2UR UR6, R4.reuse ;  /* 0x00000000040672ca */ /* 0x040fe200000e0000 */
[----:B------:R-:W-:Y:S01]  /*296f0*/  VIADD R6, R4, 0x100 ;  /* 0x0000010004067836 */ /* 0x000fe20000000000 */
[----:B------:R-:W-:Y:S01]  /*29700*/  R2UR UR7, R5 ;  /* 0x00000000050772ca */ /* 0x000fe200000e0000 */
[----:B------:R-:W-:Y:S01]  /*29710*/  WARPGROUP.ARRIVE ;  /* 0x00000000000079c5 */ /* 0x000fe20000000000 */
[----:B------:R-:W-:Y:S01]  /*29720*/  IMAD.MOV.U32 R7, RZ, RZ, -0x3ffffff0 ;  /* 0xc0000010ff077424 */ /* 0x000fe200078e00ff */
[----:B------:R-:W3:Y:S01]  /*29730*/  LDL.LU R14, [R1+0x8c] ;  /* 0x00008c00010e7983 */ /* 0x000ee20000300800 */
[----:B------:R-:W-:-:S03]  /*29740*/  ULDC.64 UR4, c[0x0][0x9a0] ;  /* 0x0002680000047ab9 */ /* 0x000fc60000000a00 */
[----:B------:R-:W4:Y:S04]  /*29750*/  LDL.LU R20, [R1+0xc] ;  /* 0x00000c0001147983 */ /* 0x000f280000300800 */
[----:B------:R-:W5:Y:S01]  /*29760*/  LDL.LU R12, [R1+0x8] ;  /* 0x00000800010c7983 */ /* 0x000f620000300800 */
[----:B------:R-:W-:Y:S01]  /*29770*/  ISETP.NE.U32.AND P1, PT, RZ, UR4, PT ;  /* 0x00000004ff007c0c */ /* 0x000fe2000bf25070 */
[----:B------:R-:W-:Y:S01]  /*29780*/  QGMMA.64x128x32.F32.E4M3.E4M3 R24, R224, gdesc[UR4], R24, gsb0 ;  /* 0x01e00004e0187df3 */ /* 0x000fe20008000818 */
[----:B------:R-:W-:Y:S01]  /*29790*/  R2UR UR6, R6 ;  /* 0x00000000060672ca */ /* 0x000fe200000e0000 */
[----:B------:R-:W-:Y:S01]  /*297a0*/  VIADD R6, R4, 0x200 ;  /* 0x0000020004067836 */ /* 0x000fe20000000000 */
[----:B------:R-:W-:Y:S01]  /*297b0*/  R2UR UR7, R7 ;  /* 0x00000000070772ca */ /* 0x000fe200000e0000 */
[----:B------:R-:W-:Y:S01]  /*297c0*/  IMAD.MOV.U32 R7, RZ, RZ, -0x3ffffff0 ;  /* 0xc0000010ff077424 */ /* 0x000fe200078e00ff */
[----:B------:R-:W-:Y:S01]  /*297d0*/  ISETP.NE.AND.EX P1, PT, RZ, UR5, PT, P1 ;  /* 0x00000005ff007c0c */ /* 0x000fe2000bf25310 */
[----:B------:R-:W-:Y:S01]  /*297e0*/  IMAD.MOV.U32 R15, RZ, RZ, -0x3ffffff0 ;  /* 0xc0000010ff0f7424 */ /* 0x000fe200078e00ff */
[----:B------:R-:W-:-:S11]  /*297f0*/  ULDC.64 UR8, c[0x0][0x208] ;  /* 0x0000820000087ab9 */ /* 0x000fd60000000a00 */
[----:B------:R-:W1:Y:S08]  /*29800*/  @P1 LDC.64 R8, c[0x0][0x9c8] ;  /* 0x00027200ff081b82 */ /* 0x000e700000000a00 */
[----:B------:R-:W0:Y:S01]  /*29810*/  @P1 LDC.64 R10, c[0x0][0x9d0] ;  /* 0x00027400ff0a1b82 */ /* 0x000e220000000a00 */
[----:B------:R-:W-:Y:S02]  /*29820*/  WARPGROUP.DEPBAR.LE gsb0, 0x0 ;  /* 0x00008000000079c5 */ /* 0x000fe40000010000 */
[----:B------:R-:W-:-:S06]  /*29830*/  WARPGROUP.ARRIVE ;  /* 0x00000000000079c5 */ /* 0x000fcc0000000000 */
[----:B------:R-:W-:Y:S01]  /*29840*/  QGMMA.64x128x32.F32.E4M3.E4M3 R24, R220, gdesc[UR4], R24, gsb0 ;  /* 0x01e00004dc187df3 */ /* 0x000fe20008000818 */
[----:B------:R-:W-:Y:S01]  /*29850*/  R2UR UR6, R6 ;  /* 0x00000000060672ca */ /* 0x000fe200000e0000 */
[----:B------:R-:W-:Y:S01]  /*29860*/  VIADD R6, R4, 0x300 ;  /* 0x0000030004067836 */ /* 0x000fe20000000000 */
[----:B------:R-:W-:Y:S01]  /*29870*/  R2UR UR7, R7 ;  /* 0x00000000070772ca */ /* 0x000fe200000e0000 */
[----:B------:R-:W-:Y:S01]  /*29880*/  IMAD.MOV.U32 R7, RZ, RZ, -0x3ffffff0 ;  /* 0xc0000010ff077424 */ /* 0x000fe200078e00ff */
[----:B--2---:R-:W-:Y:S01]  /*29890*/  @P1 SHF.R.S32.HI R5, RZ, 0x1f, R21 ;  /* 0x0000001fff051819 */ /* 0x004fe20000011415 */
[----:B------:R-:W-:Y:S02]  /*298a0*/  WARPGROUP.DEPBAR.LE gsb0, 0x0 ;  /* 0x00008000000079c5 */ /* 0x000fe40000010000 */
[----:B------:R-:W-:-:S08]  /*298b0*/  WARPGROUP.ARRIVE ;  /* 0x00000000000079c5 */ /* 0x000fd00000000000 */
[----:B------:R-:W-:Y:S01]  /*298c0*/  QGMMA.64x128x32.F32.E4M3.E4M3 R24, R216, gdesc[UR4], R24, gsb0 ;  /* 0x01e00004d8187df3 */ /* 0x000fe20008000818 */
[----:B------:R-:W-:Y:S01]  /*298d0*/  R2UR UR6, R6 ;  /* 0x00000000060672ca */ /* 0x000fe200000e0000 */
[-C--:B-1----:R-:W-:Y:S01]  /*298e0*/  @P1 IMAD R6, R5, R8.reuse, RZ ;  /* 0x0000000805061224 */ /* 0x082fe200078e02ff */
[----:B------:R-:W-:Y:S02]  /*298f0*/  R2UR UR7, R7 ;  /* 0x00000000070772ca */ /* 0x000fe400000e0000 */
[----:B---3--:R-:W-:Y:S01]  /*29900*/  @P1 SHF.R.S32.HI R5, RZ, 0x1f, R14 ;  /* 0x0000001fff051819 */ /* 0x008fe2000001140e */
[C---:B------:R-:W-:Y:S02]  /*29910*/  @P1 IMAD R9, R21.reuse, R9, R6 ;  /* 0x0000000915091224 */ /* 0x040fe400078e0206 */
[----:B------:R-:W-:-:S04]  /*29920*/  @P1 IMAD.WIDE.U32 R6, R21, R8, RZ ;  /* 0x0000000815061225 */ /* 0x000fc800078e00ff */
[-C--:B0-----:R-:W-:Y:S02]  /*29930*/  @P1 IMAD R8, R5, R10.reuse, RZ ;  /* 0x0000000a05081224 */ /* 0x081fe400078e02ff */
[----:B------:R-:W-:Y:S02]  /*29940*/  @P1 IMAD.IADD R7, R7, 0x1, R9 ;  /* 0x0000000107071824 */ /* 0x000fe400078e0209 */
[C---:B------:R-:W-:Y:S02]  /*29950*/  @P1 IMAD R5, R14.reuse, R11, R8 ;  /* 0x0000000b0e051224 */ /* 0x040fe400078e0208 */
[----:B------:R-:W-:-:S04]  /*29960*/  @P1 IMAD.WIDE.U32 R6, R14, R10, R6 ;  /* 0x0000000a0e061225 */ /* 0x000fc800078e0006 */
[----:B------:R-:W-:Y:S01]  /*29970*/  VIADD R14, R4, 0x400 ;  /* 0x00000400040e7836 */ /* 0x000fe20000000000 */
[----:B------:R-:W-:Y:S01]  /*29980*/  @P1 LEA R8, P2, R6, UR4, 0x2 ;  /* 0x0000000406081c11 */ /* 0x000fe2000f8410ff */
[----:B------:R-:W-:Y:S02]  /*29990*/  @P1 IMAD.IADD R5, R7, 0x1, R5 ;  /* 0x0000000107051824 */ /* 0x000fe400078e0205 */
[----:B------:R-:W-:-:S03]  /*299a0*/  IMAD.MOV.U32 R10, RZ, RZ, 0x3f800000 ;  /* 0x3f800000ff0a7424 */ /* 0x000fc600078e00ff */
[----:B------:R-:W-:-:S05]  /*299b0*/  @P1 LEA.HI.X R9, R6, UR5, R5, 0x2, P2 ;  /* 0x0000000506091c11 */ /* 0x000fca00090f1405 */
        /* <DEDUP_REMOVED lines=15> */
[----:B----4-:R-:W1:Y:S01]  /*29ab0*/  SHFL.BFLY PT, R6, R20, 0x2, 0x1f ;  /* 0x0c401f0014067f89 */ /* 0x010e6200000e0000 */
[----:B------:R-:W-:Y:S02]  /*29ac0*/  WARPGROUP.DEPBAR.LE gsb0, 0x0 ;  /* 0x00008000000079c5 */ /* 0x000fe40000010000 */
[----:B------:R-:W-:-:S06]  /*29ad0*/  WARPGROUP.ARRIVE ;  /* 0x00000000000079c5 */ /* 0x000fcc0000000000 */
[----:B------:R-:W-:Y:S01]  /*29ae0*/  QGMMA.64x128x32.F32.E4M3.E4M3 R24, R204, gdesc[UR4], R24, gsb0 ;  /* 0x01e00004cc187df3 */ /* 0x000fe20008000818 */
[----:B------:R-:W-:Y:S02]  /*29af0*/  R2UR UR6, R4 ;  /* 0x00000000040672ca */ /* 0x000fe400000e0000 */
[----:B------:R-:W-:Y:S01]  /*29b00*/  R2UR UR7, R5 ;  /* 0x00000000050772ca */ /* 0x000fe200000e0000 */
[----:B-----5:R-:W3:Y:S01]  /*29b10*/  SHFL.BFLY PT, R4, R12, 0x2, 0x1f ;  /* 0x0c401f000c047f89 */ /* 0x020ee200000e0000 */
[----:B-1----:R-:W-:-:S05]  /*29b20*/  FADD.FTZ R6, R6, R20 ;  /* 0x0000001406067221 */ /* 0x002fca0000010000 */
[----:B------:R-:W1:Y:S01]  /*29b30*/  SHFL.BFLY PT, R5, R6, 0x1, 0x1f ;  /* 0x0c201f0006057f89 */ /* 0x000e6200000e0000 */
[----:B---3--:R-:W-:-:S05]  /*29b40*/  FADD.FTZ R4, R4, R12 ;  /* 0x0000000c04047221 */ /* 0x008fca0000010000 */
[----:B------:R-:W3:Y:S01]  /*29b50*/  SHFL.BFLY PT, R7, R4, 0x1, 0x1f ;  /* 0x0c201f0004077f89 */ /* 0x000ee200000e0000 */
[----:B-1----:R-:W-:-:S05]  /*29b60*/  FADD.FTZ R11, R6, R5 ;  /* 0x00000005060b7221 */ /* 0x002fca0000010000 */
[C---:B------:R-:W-:Y:S01]  /*29b70*/  FSETP.NE.FTZ.AND P1, PT, R11.reuse, RZ, PT ;  /* 0x000000ff0b00720b */ /* 0x040fe20003f35000 */
[----:B------:R-:W-:Y:S01]  /*29b80*/  FMUL.FTZ R14, R11, 0.00390625 ;  /* 0x3b8000000b0e7820 */ /* 0x000fe20000410000 */
[----:B------:R-:W-:-:S04]  /*29b90*/  IMAD.MOV.U32 R5, RZ, RZ, RZ ;  /* 0x000000ffff057224 */ /* 0x000fc800078e00ff */
[----:B------:R-:W-:Y:S01]  /*29ba0*/  FSETP.NE.FTZ.AND P2, PT, R14, RZ, PT ;  /* 0x000000ff0e00720b */ /* 0x000fe20003f55000 */
[----:B---3--:R-:W-:-:S04]  /*29bb0*/  FADD.FTZ R12, R4, R7 ;  /* 0x00000007040c7221 */ /* 0x008fc80000010000 */
[----:B0-----:R-:W-:Y:S02]  /*29bc0*/  FMUL.FTZ R8, R12, 0.00390625 ;  /* 0x3b8000000c087820 */ /* 0x001fe40000410000 */
[----:B------:R-:W-:Y:S03]  /*29bd0*/  @P1 MUFU.RCP R5, R11 ;  /* 0x0000000b00051308 */ /* 0x000fe60000001000 */
[----:B------:R-:W-:Y:S01]  /*29be0*/  FSETP.NE.FTZ.AND P3, PT, R8, RZ, PT ;  /* 0x000000ff0800720b */ /* 0x000fe20003f75000 */
[----:B------:R-:W-:Y:S02]  /*29bf0*/  WARPGROUP.DEPBAR.LE gsb0, 0x0 ;  /* 0x00008000000079c5 */ /* 0x000fe40000010000 */
[----:B------:R-:W-:-:S06]  /*29c00*/  WARPGROUP.ARRIVE ;  /* 0x00000000000079c5 */ /* 0x000fcc0000000000 */
[----:B------:R-:W-:Y:S01]  /*29c10*/  QGMMA.64x128x32.F32.E4M3.E4M3 R24, R200, gdesc[UR4], R24, gsb0 ;  /* 0x01e00004c8187df3 */ /* 0x000fe20008000818 */
[----:B------:R-:W-:Y:S01]  /*29c20*/  FSETP.NE.FTZ.AND P1, PT, R12, RZ, PT ;  /* 0x000000ff0c00720b */ /* 0x000fe20003f35000 */
[----:B------:R-:W-:Y:S02]  /*29c30*/  IMAD.MOV.U32 R9, RZ, RZ, RZ ;  /* 0x000000ffff097224 */ /* 0x000fe400078e00ff */
[----:B------:R-:W0:Y:S08]  /*29c40*/  @P3 MUFU.LG2 R8, R8 ;  /* 0x0000000800083308 */ /* 0x000e300000000c00 */
[----:B------:R-:W1:Y:S08]  /*29c50*/  @P2 MUFU.LG2 R6, R14 ;  /* 0x0000000e00062308 */ /* 0x000e700000000c00 */
[----:B------:R-:W3:Y:S01]  /*29c60*/  @P1 MUFU.RCP R9, R12 ;  /* 0x0000000c00091308 */ /* 0x000ee20000001000 */
[C---:B------:R-:W-:Y:S01]  /*29c70*/  @P2 FMUL.FTZ R4, R2.reuse, 0.69314718246459960938 ;  /* 0x3f31721802042820 */ /* 0x040fe20000410000 */
[----:B------:R-:W-:Y:S01]  /*29c80*/  @P3 FMUL.FTZ R2, R2, 0.69314718246459960938 ;  /* 0x3f31721802023820 */ /* 0x000fe20000410000 */
[----:B0-----:R-:W-:Y:S01]  /*29c90*/  @P3 FMUL.FTZ R11, R8, 0.69314718246459960938 ;  /* 0x3f317218080b3820 */ /* 0x001fe20000410000 */
        /* <DEDUP_REMOVED lines=10> */
.L_x_6846:
[----:B------:R-:W2:Y:S04]  /*29d40*/  LDL R0, [R1+0x68] ;  /* 0x0000680001007983 */ /* 0x000ea80000100800 */
[----:B------:R-:W3:Y:S01]  /*29d50*/  LDL.LU R4, [R1+0x90] ;  /* 0x0000900001047983 */ /* 0x000ee20000300800 */
[----:B------:R-:W-:Y:S02]  /*29d60*/  VIADD R231, R231, 0x1 ;  /* 0x00000001e7e77836 */ /* 0x000fe40000000000 */
        /* <DEDUP_REMOVED lines=70> */
[----:B------:R-:W-:-:S03]  /*2a1d0*/  FMUL.FTZ R4, R75, R18 ;  /* 0x000000124b047220 */ /* 0x000fc60000410000 */
[----:B------:R-:W-:Y:S02]  /*2a1e0*/  PRMT R0, R3, 0x654, R0 ;  /* 0x0000065403007816 */ /* 0x000fe40000000000 */
[----:B------:R-:W-:Y:S02]  /*2a1f0*/  SEL R3, RZ, 0x1, P1 ;  /* 0x00000001ff037807 */ /* 0x000fe40000800000 */
[----:B------:R0:W-:Y:S02]  /*2a200*/  SYNCS.ARRIVE.TRANS64.RED.A1T0 RZ, [R0+URZ], RZ ;  /* 0x000000ff00ff79a7 */ /* 0x0001e4000810043f */
[----:B------:R-:W-:-:S03]  /*2a210*/  LOP3.LUT R234, R234, R3, RZ, 0x3c, !PT ;  /* 0x00000003eaea7212 */ /* 0x000fc600078e3cff */
[----:B------:R-:W-:-:S06]  /*2a220*/  UIADD3 UR4, UR4, 0x1, URZ ;  /* 0x0000000104047890 */ /* 0x000fcc000fffe03f */
[----:B0-----:R-:W-:-:S05]  /*2a230*/  IMAD.U32 R0, RZ, RZ, UR4 ;  /* 0x00000004ff007e24 */ /* 0x001fca000f8e00ff */
[----:B------:R0:W-:Y:S02]  /*2a240*/  STL [R1+0x90], R0 ;  /* 0x0000900001007387 */ /* 0x0001e40000100800 */
.L_x_6724:
[----:B------:R-:W1:Y:S01]  /*2a250*/  S2R R83, SR_TID.X ;  /* 0x0000000000537919 */ /* 0x000e620000002100 */
[----:B------:R-:W-:Y:S05]  /*2a260*/  WARPSYNC.ALL ;  /* 0x0000000000007948 */ /* 0x000fea0003800000 */
[----:B-1----:R-:W-:-:S05]  /*2a270*/  VIADD R64, R83, 0xffffff80 ;  /* 0xffffff8053407836 */ /* 0x002fca0000000000 */
[----:B------:R-:W-:-:S04]  /*2a280*/  SHF.R.S32.HI R73, RZ, 0x1f, R64 ;  /* 0x0000001fff497819 */ /* 0x000fc80000011440 */
[----:B------:R-:W-:-:S04]  /*2a290*/  LEA.HI R72, R73, R64, RZ, 0x3 ;  /* 0x0000004049487211 */ /* 0x000fc800078f18ff */
[----:B------:R-:W-:Y:S02]  /*2a2a0*/  LOP3.LUT R3, R72, 0x1ffffff8, RZ, 0xc0, !PT ;  /* 0x1ffffff848037812 */ /* 0x000fe400078ec0ff */
[----:B------:R-:W-:-:S03]  /*2a2b0*/  SHF.R.S32.HI R72, RZ, 0x3, R72 ;  /* 0x00000003ff487819 */ /* 0x000fc60000011448 */
[----:B------:R-:W-:-:S04]  /*2a2c0*/  IMAD.IADD R3, R64, 0x1, -R3 ;  /* 0x0000000140037824 */ /* 0x000fc800078e0a03 */
[----:B------:R-:W-:Y:S01]  /*2a2d0*/  IMAD.SHL.U32 R62, R3, 0x8, RZ ;  /* 0x00000008033e7824 */ /* 0x000fe200078e00ff */
[----:B------:R-:W1:Y:S08]  /*2a2e0*/  S2UR UR5, SR_CgaCtaId ;  /* 0x00000000000579c3 */ /* 0x000e700000008800 */
[----:B------:R-:W-:Y:S06]  /*2a2f0*/  BAR.SYNC.DEFER_BLOCKING 0x5, 0x180 ;  /* 0x0146000000007b1d */ /* 0x000fec0000010000 */
[----:B------:R-:W-:Y:S01]  /*2a300*/  UMOV UR4, 0x400 ;  /* 0x0000040000047882 */ /* 0x000fe20000000000 */
[----:B------:R-:W-:Y:S01]  /*2a310*/  BSSY B0, `(.L_x_6847) ;  /* 0x0000275000007945 */ /* 0x000fe20003800000 */
[----:B-1----:R-:W-:-:S02]  /*2a320*/  ULEA UR4, UR5, UR4, 0x18 ;  /* 0x0000000405047291 */ /* 0x002fc4000f8ec03f */
[----:B0-----:R-:W-:-:S04]  /*2a330*/  IMAD.U32 R0, RZ, RZ, UR5 ;  /* 0x00000005ff007e24 */ /* 0x001fc8000f8e00ff */
[----:B------:R-:W-:Y:S01]  /*2a340*/  IMAD.U32 R18, RZ, RZ, UR4 ;  /* 0x00000004ff127e24 */ /* 0x000fe2000f8e00ff */
[----:B------:R-:W-:Y:S04]  /*2a350*/  STL [R1+0x68], R0 ;  /* 0x0000680001007387 */ /* 0x000fe80000100800 */
[----:B------:R-:W0:Y:S04]  /*2a360*/  LDS.128 R96, [R18+0x2e8d0] ;  /* 0x02e8d00012607984 */ /* 0x000e280000000c00 */
[----:B0-----:R0:W-:Y:S04]  /*2a370*/  STL.64 [R1+0x58], R96 ;  /* 0x0000586001007387 */ /* 0x0011e80000100a00 */
[----:B------:R0:W-:Y:S01]  /*2a380*/  STL.64 [R1+0x60], R98 ;  /* 0x0000606201007387 */ /* 0x0001e20000100a00 */
[----:B------:R-:W-:Y:S06]  /*2a390*/  BAR.ARV 0x4, 0x180 ;  /* 0x0106000000007b1d */ /* 0x000fec0000002000 */
[----:B------:R-:W-:Y:S05]  /*2a3a0*/  @P0 BRA `(.L_x_6848) ;  /* 0x0000001c00140947 */ /* 0x000fea0003800000 */
[----:B------:R-:W2:Y:S01]  /*2a3b0*/  LDL R42, [R1+0x70] ;  /* 0x00007000012a7983 */ /* 0x000ea20000100800 */
[----:B------:R-:W-:Y:S01]  /*2a3c0*/  IMAD.SHL.U32 R0, R83, 0x4, RZ ;  /* 0x0000000453007824 */ /* 0x000fe200078e00ff */
[----:B------:R-:W-:Y:S01]  /*2a3d0*/  ULDC.64 UR4, c[0x4][0xa8] ;  /* 0x01002a0000047ab9 */ /* 0x000fe20000000a00 */
[----:B------:R-:W-:-:S03]  /*2a3e0*/  ULDC.64 UR6, c[0x0][0x208] ;  /* 0x0000820000067ab9 */ /* 0x000fc60000000a00 */
        /* <DEDUP_REMOVED lines=11> */
[----:B-1----:R-:W-:-:S02]  /*2a4a0*/  LEA.HI R2, R73, R64, RZ, 0x4 ;  /* 0x0000004049027211 */ /* 0x002fc400078f20ff */
[----:B------:R-:W-:Y:S02]  /*2a4b0*/  F2FP.BF16.F32.PACK_AB R33, R44, R33 ;  /* 0x000000212c21723e */ /* 0x000fe400000010ff */
[----:B------:R-:W-:Y:S02]  /*2a4c0*/  SHF.R.S32.HI R27, RZ, 0x4, R2 ;  /* 0x00000004ff1b7819 */ /* 0x000fe40000011402 */
[C---:B------:R-:W-:Y:S02]  /*2a4d0*/  LOP3.LUT R3, R2.reuse, 0x3fffff0, RZ, 0xc0, !PT ;  /* 0x03fffff002037812 */ /* 0x040fe400078ec0ff */
[----:B------:R-:W-:Y:S02]  /*2a4e0*/  LEA.HI R21, R2, R27, RZ, 0x1 ;  /* 0x0000001b02157211 */ /* 0x000fe400078f08ff */
[----:B------:R-:W-:Y:S01]  /*2a4f0*/  F2FP.BF16.F32.PACK_AB R44, R79, R4 ;  /* 0x000000044f2c723e */ /* 0x000fe200000010ff */
[----:B------:R-:W-:Y:S01]  /*2a500*/  IMAD.IADD R3, R64, 0x1, -R3 ;  /* 0x0000000140037824 */ /* 0x000fe200078e0a03 */
[----:B------:R-:W-:-:S02]  /*2a510*/  LOP3.LUT R2, R21, 0x1ffffffe, RZ, 0xc0, !PT ;  /* 0x1ffffffe15027812 */ /* 0x000fc400078ec0ff */
[----:B------:R-:W-:Y:S02]  /*2a520*/  F2FP.BF16.F32.PACK_AB R75, R78, R9 ;  /* 0x000000094e4b723e */ /* 0x000fe400000010ff */
[----:B------:R-:W-:Y:S01]  /*2a530*/  F2FP.BF16.F32.PACK_AB R79, R86, R7 ;  /* 0x00000007564f723e */ /* 0x000fe200000010ff */
[----:B------:R-:W-:Y:S01]  /*2a540*/  IMAD.IADD R2, R27, 0x1, -R2 ;  /* 0x000000011b027824 */ /* 0x000fe200078e0a02 */
[----:B------:R-:W-:Y:S02]  /*2a550*/  F2FP.BF16.F32.PACK_AB R29, R52, R29 ;  /* 0x0000001d341d723e */ /* 0x000fe400000010ff */
[----:B------:R-:W-:Y:S02]  /*2a560*/  F2FP.BF16.F32.PACK_AB R50, R85, R8 ;  /* 0x000000085532723e */ /* 0x000fe400000010ff */
[----:B------:R-:W-:Y:S02]  /*2a570*/  F2FP.BF16.F32.PACK_AB R52, R87, R6 ;  /* 0x000000065734723e */ /* 0x000fe400000010ff */
[----:B------:R-:W-:-:S02]  /*2a580*/  F2FP.BF16.F32.PACK_AB R35, R68, R15 ;  /* 0x0000000f4423723e */ /* 0x000fc400000010ff */
[----:B------:R-:W-:Y:S02]  /*2a590*/  MOV R70, R18 ;  /* 0x0000001200467202 */ /* 0x000fe40000000f00 */
[----:B----4-:R-:W-:Y:S02]  /*2a5a0*/  MOV R71, R43 ;  /* 0x0000002b00477202 */ /* 0x010fe40000000f00 */
        /* <DEDUP_REMOVED lines=18> */
[----:B--2---:R-:W-:Y:S01]  /*2a6d0*/  IMAD R3, R3, 0x40, R42 ;  /* 0x0000004003037824 */ /* 0x004fe200078e022a */
[----:B------:R-:W-:-:S03]  /*2a6e0*/  F2FP.BF16.F32.PACK_AB R42, R77, R10 ;  /* 0x0000000a4d2a723e */ /* 0x000fc600000010ff */
[----:B------:R-:W-:Y:S01]  /*2a6f0*/  IMAD R3, R2, 0x8, R3 ;  /* 0x0000000802037824 */ /* 0x000fe200078e0203 */
[----:B------:R-:W-:-:S03]  /*2a700*/  LOP3.LUT P0, R2, R83, 0x3, RZ, 0xc0, !PT ;  /* 0x0000000353027812 */ /* 0x000fc6000780c0ff */
[----:B------:R-:W-:Y:S01]  /*2a710*/  IMAD.WIDE R4, R3, 0x2, R70 ;  /* 0x0000000203047825 */ /* 0x000fe200078e0246 */
[----:B------:R-:W-:Y:S02]  /*2a720*/  ISETP.EQ.OR P0, PT, R2, 0x3, !P0 ;  /* 0x000000030200780c */ /* 0x000fe40004702670 */
[C---:B------:R-:W-:Y:S02]  /*2a730*/  IADD3 R7, P5, R4.reuse, 0x4060, RZ ;  /* 0x0000406004077810 */ /* 0x040fe40007fbe0ff */
[C---:B------:R-:W-:Y:S02]  /*2a740*/  IADD3 R9, P1, R4.reuse, 0x4040, RZ ;  /* 0x0000404004097810 */ /* 0x040fe40007f3e0ff */
[----:B------:R-:W-:Y:S02]  /*2a750*/  LOP3.LUT R6, R7, 0x380, RZ, 0xc0, !PT ;  /* 0x0000038007067812 */ /* 0x000fe400078ec0ff */
[----:B------:R-:W-:Y:S02]  /*2a760*/  LOP3.LUT R8, R9, 0x380, RZ, 0xc0, !PT ;  /* 0x0000038009087812 */ /* 0x000fe400078ec0ff */
[----:B------:R-:W-:-:S02]  /*2a770*/  IADD3 R15, P3, R4, 0x4000, RZ ;  /* 0x00004000040f7810 */ /* 0x000fc40007f7e0ff */
[----:B------:R-:W-:Y:S02]  /*2a780*/  SHF.R.U64 R6, R6, 0x3, RZ ;  /* 0x0000000306067819 */ /* 0x000fe400000012ff */
[----:B------:R-:W-:Y:S02]  /*2a790*/  SHF.R.U64 R8, R8, 0x3, RZ ;  /* 0x0000000308087819 */ /* 0x000fe400000012ff */
[----:B------:R-:W-:Y:S02]  /*2a7a0*/  LOP3.LUT R14, R15, 0x380, RZ, 0xc0, !PT ;  /* 0x000003800f0e7812 */ /* 0x000fe400078ec0ff */
[----:B------:R-:W-:Y:S01]  /*2a7b0*/  LOP3.LUT R6, R6, R7, RZ, 0x3c, !PT ;  /* 0x0000000706067212 */ /* 0x000fe200078e3cff */
[--C-:B------:R-:W-:Y:S01]  /*2a7c0*/  IMAD.X R7, RZ, RZ, R5.reuse, P5 ;  /* 0x000000ffff077224 */ /* 0x100fe200028e0605 */
[----:B------:R-:W-:Y:S01]  /*2a7d0*/  LOP3.LUT R8, R8, R9, RZ, 0x3c, !PT ;  /* 0x0000000908087212 */ /* 0x000fe200078e3cff */
[----:B------:R-:W-:Y:S01]  /*2a7e0*/  IMAD.X R9, RZ, RZ, R5, P1 ;  /* 0x000000ffff097224 */ /* 0x000fe200008e0605 */
[----:B------:R-:W-:-:S02]  /*2a7f0*/  SHF.R.U64 R14, R14, 0x3, RZ ;  /* 0x000000030e0e7819 */ /* 0x000fc400000012ff */
[C---:B------:R-:W-:Y:S02]  /*2a800*/  IADD3 R11, P2, R4.reuse, 0x4020, RZ ;  /* 0x00004020040b7810 */ /* 0x040fe40007f5e0ff */
[C---:B------:R-:W-:Y:S02]  /*2a810*/  IADD3 R21, P4, R4.reuse, 0x60, RZ ;  /* 0x0000006004157810 */ /* 0x040fe40007f9e0ff */
[C---:B------:R-:W-:Y:S02]  /*2a820*/  IADD3 R25, P5, R4.reuse, 0x40, RZ ;  /* 0x0000004004197810 */ /* 0x040fe40007fbe0ff */
[----:B------:R-:W-:Y:S02]  /*2a830*/  IADD3 R27, P1, R4, 0x20, RZ ;  /* 0x00000020041b7810 */ /* 0x000fe40007f3e0ff */
[----:B------:R-:W-:Y:S02]  /*2a840*/  LOP3.LUT R14, R14, R15, RZ, 0x3c, !PT ;  /* 0x0000000f0e0e7212 */ /* 0x000fe400078e3cff */
        /* <DEDUP_REMOVED lines=20> */
[----:B------:R-:W-:-:S02]  /*2a990*/  SEL R13, R94, R93, P0 ;  /* 0x0000005d5e0d7207 */ /* 0x000fc40000000000 */
[----:B------:R-:W-:Y:S02]  /*2a9a0*/  SEL R3, R93, R94, P0 ;  /* 0x0000005e5d037207 */ /* 0x000fe40000000000 */
        /* <DEDUP_REMOVED lines=26> */
[----:B------:R-:W1:Y:S01]  /*2ab50*/  SHFL.IDX PT, R10, R5, R0, 0x1c1f ;  /* 0x001c1f00050a7589 */ /* 0x000e6200000e0000 */
        /* <DEDUP_REMOVED lines=20> */
[----:B------:R-:W5:Y:S01]  /*2aca0*/  SHFL.IDX PT, R38, R33, R0, 0x1c1f ;  /* 0x001c1f0021267589 */ /* 0x000f6200000e0000 */
[----:B------:R-:W-:Y:S02]  /*2acb0*/  SEL R63, R63, R58, P0 ;  /* 0x0000003a3f3f7207 */ /* 0x000fe40000000000 */
[----:B------:R-:W-:Y:S01]  /*2acc0*/  SEL R67, R40, R67, P0 ;  /* 0x0000004328437207 */ /* 0x000fe20000000000 */
[----:B------:R-:W0:Y:S01]  /*2acd0*/  SHFL.IDX PT, R20, R39, R2, 0x1c1f ;  /* 0x001c1f0227147589 */ /* 0x000e2200000e0000 */
[----:B------:R-:W-:Y:S02]  /*2ace0*/  SEL R75, R44, R75, P0 ;  /* 0x0000004b2c4b7207 */ /* 0x000fe40000000000 */
[----:B------:R-:W-:Y:S01]  /*2acf0*/  SEL R77, R79, R52, P0 ;  /* 0x000000344f4d7207 */ /* 0x000fe20000000000 */
[----:B------:R-:W-:Y:S01]  /*2ad00*/  SHFL.IDX PT, R45, R45, R0, 0x1c1f ;  /* 0x001c1f002d2d7589 */ /* 0x000fe200000e0000 */
[----:B------:R-:W-:-:S02]  /*2ad10*/  SEL R79, R52, R79, P0 ;  /* 0x0000004f344f7207 */ /* 0x000fc40000000000 */
[----:B-1----:R-:W-:Y:S01]  /*2ad20*/  SEL R8, R10, R7, P0 ;  /* 0x000000070a087207 */ /* 0x002fe20000000000 */
[----:B------:R-:W1:Y:S01]  /*2ad30*/  SHFL.IDX PT, R42, R47, R2, 0x1c1f ;  /* 0x001c1f022f2a7589 */ /* 0x000e6200000e0000 */
[----:B------:R-:W-:Y:S02]  /*2ad40*/  SEL R10, R7, R10, P0 ;  /* 0x0000000a070a7207 */ /* 0x000fe40000000000 */
[----:B--2---:R-:W-:Y:S01]  /*2ad50*/  SEL R28, R30, R27, P0 ;  /* 0x0000001b1e1c7207 */ /* 0x004fe20000000000 */
[----:B------:R-:W-:Y:S01]  /*2ad60*/  SHFL.IDX PT, R41, R41, R0, 0x1c1f ;  /* 0x001c1f0029297589 */ /* 0x000fe200000e0000 */
[----:B---3--:R-:W-:Y:S02]  /*2ad70*/  SEL R32, R34, R31, P0 ;  /* 0x0000001f22207207 */ /* 0x008fe40000000000 */
[----:B------:R-:W-:Y:S01]  /*2ad80*/  SEL R4, R6, R3, P0 ;  /* 0x0000000306047207 */ /* 0x000fe20000000000 */
[----:B------:R-:W2:Y:S01]  /*2ad90*/  SHFL.IDX PT, R40, R43, R2, 0x1c1f ;  /* 0x001c1f022b287589 */ /* 0x000ea200000e0000 */
[----:B----4-:R-:W-:-:S02]  /*2ada0*/  SEL R24, R26, R21, P0 ;  /* 0x000000151a187207 */ /* 0x010fc40000000000 */
[----:B------:R-:W-:Y:S01]  /*2adb0*/  SEL R30, R27, R30, P0 ;  /* 0x0000001e1b1e7207 */ /* 0x000fe20000000000 */
[----:B------:R-:W-:Y:S01]  /*2adc0*/  SHFL.IDX PT, R49, R49, R0, 0x1c1f ;  /* 0x001c1f0031317589 */ /* 0x000fe200000e0000 */
[----:B-----5:R-:W-:Y:S02]  /*2add0*/  SEL R36, R38, R35, P0 ;  /* 0x0000002326247207 */ /* 0x020fe40000000000 */
[----:B------:R-:W-:Y:S01]  /*2ade0*/  SEL R34, R31, R34, P0 ;  /* 0x000000221f227207 */ /* 0x000fe20000000000 */
[----:B------:R-:W-:Y:S01]  /*2adf0*/  SHFL.IDX PT, R53, R53, R0, 0x1c1f ;  /* 0x001c1f0035357589 */ /* 0x000fe200000e0000 */
[----:B------:R-:W-:Y:S02]  /*2ae00*/  SEL R38, R35, R38, P0 ;  /* 0x0000002623267207 */ /* 0x000fe40000000000 */
[----:B0-----:R-:W-:Y:S01]  /*2ae10*/  SEL R12, R37, R20, P0 ;  /* 0x00000014250c7207 */ /* 0x001fe20000000000 */
[----:B------:R-:W-:Y:S01]  /*2ae20*/  SHFL.IDX PT, R57, R57, R0, 0x1c1f ;  /* 0x001c1f0039397589 */ /* 0x000fe200000e0000 */
[----:B------:R-:W-:-:S02]  /*2ae30*/  SEL R14, R20, R37, P0 ;  /* 0x00000025140e7207 */ /* 0x000fc40000000000 */
[----:B------:R-:W-:Y:S01]  /*2ae40*/  SEL R6, R3, R6, P0 ;  /* 0x0000000603067207 */ /* 0x000fe20000000000 */
[----:B------:R-:W-:Y:S01]  /*2ae50*/  SHFL.IDX PT, R61, R61, R0, 0x1c1f ;  /* 0x001c1f003d3d7589 */ /* 0x000fe200000e0000 */
[----:B-1----:R-:W-:Y:S02]  /*2ae60*/  SEL R5, R45, R42, P0 ;  /* 0x0000002a2d057207 */ /* 0x002fe40000000000 */
[----:B------:R-:W-:Y:S01]  /*2ae70*/  SEL R7, R42, R45, P0 ;  /* 0x0000002d2a077207 */ /* 0x000fe20000000000 */
[----:B------:R-:W-:Y:S01]  /*2ae80*/  SHFL.IDX PT, R65, R65, R0, 0x1c1f ;  /* 0x001c1f0041417589 */ /* 0x000fe200000e0000 */
[----:B------:R-:W-:Y:S01]  /*2ae90*/  SEL R26, R21, R26, P0 ;  /* 0x0000001a151a7207 */ /* 0x000fe20000000000 */
[----:B------:R-:W-:Y:S02]  /*2aea0*/  IMAD.MOV.U32 R45, RZ, RZ, RZ ;  /* 0x000000ffff2d7224 */ /* 0x000fe400078e00ff */
[----:B------:R-:W-:Y:S01]  /*2aeb0*/  SHFL.IDX PT, R69, R69, R0, 0x1c1f ;  /* 0x001c1f0045457589 */ /* 0x000fe200000e0000 */
[----:B--2---:R-:W-:-:S02]  /*2aec0*/  SEL R56, R41, R40, P0 ;  /* 0x0000002829387207 */ /* 0x004fc40000000000 */
[----:B------:R-:W-:Y:S01]  /*2aed0*/  SEL R58, R40, R41, P0 ;  /* 0x00000029283a7207 */ /* 0x000fe20000000000 */
[----:B------:R-:W0:Y:S04]  /*2aee0*/  SHFL.IDX PT, R44, R51, R2, 0x1c1f ;  /* 0x001c1f02332c7589 */ /* 0x000e2800000e0000 */
[----:B------:R-:W1:Y:S04]  /*2aef0*/  SHFL.IDX PT, R46, R55, R2, 0x1c1f ;  /* 0x001c1f02372e7589 */ /* 0x000e6800000e0000 */
[----:B------:R-:W2:Y:S04]  /*2af00*/  SHFL.IDX PT, R48, R59, R2, 0x1c1f ;  /* 0x001c1f023b307589 */ /* 0x000ea800000e0000 */
[----:B------:R-:W3:Y:S04]  /*2af10*/  SHFL.IDX PT, R50, R63, R2, 0x1c1f ;  /* 0x001c1f023f327589 */ /* 0x000ee800000e0000 */
[----:B------:R-:W4:Y:S04]  /*2af20*/  SHFL.IDX PT, R52, R67, R2, 0x1c1f ;  /* 0x001c1f0243347589 */ /* 0x000f2800000e0000 */
[----:B------:R-:W5:Y:S04]  /*2af30*/  SHFL.IDX PT, R54, R75, R2, 0x1c1f ;  /* 0x001c1f024b367589 */ /* 0x000f6800000e0000 */
[----:B------:R3:W5:Y:S01]  /*2af40*/  SHFL.IDX PT, R77, R77, R0, 0x1c1f ;  /* 0x001c1f004d4d7589 */ /* 0x00076200000e0000 */
        /* <DEDUP_REMOVED lines=11> */
[----:B-----5:R-:W-:Y:S02]  /*2b000*/  SEL R13, R69, R54, P0 ;  /* 0x00000036450d7207 */ /* 0x020fe40000000000 */
[----:B------:R-:W-:-:S07]  /*2b010*/  SEL R15, R54, R69, P0 ;  /* 0x00000045360f7207 */ /* 0x000fce0000000000 */
.L_x_7094:
[----:B------:R-:W2:Y:S01]  /*2b020*/  LDL R40, [R1+0x84] ;  /* 0x0000840001287983 */ /* 0x000ea20000100800 */
[----:B------:R-:W-:Y:S05]  /*2b030*/  WARPSYNC.ALL ;  /* 0x0000000000007948 */ /* 0x000fea0003800000 */
[----:B------:R-:W-:Y:S01]  /*2b040*/  BAR.SYNC.DEFER_BLOCKING 0x1, 0x100 ;  /* 0x0044000000007b1d */ /* 0x000fe20000010000 */
[----:B0-----:R-:W-:Y:S02]  /*2b050*/  SEL R57, R77, R60, P0 ;  /* 0x0000003c4d397207 */ /* 0x001fe40000000000 */
[----:B------:R-:W-:-:S03]  /*2b060*/  SEL R59, R60, R77, P0 ;  /* 0x0000004d3c3b7207 */ /* 0x000fc60000000000 */
[----:B------:R-:W-:Y:S02]  /*2b070*/  ULDC.64 UR4, c[0x0][0xbd8] ;  /* 0x0002f60000047ab9 */ /* 0x000fe40000000a00 */
[----:B------:R-:W2:Y:S01]  /*2b080*/  LDC.64 R2, c[0x0][0xbd8] ;  /* 0x0002f600ff027b82 */ /* 0x000ea20000000a00 */
[----:B------:R-:W-:Y:S01]  /*2b090*/  ISETP.NE.U32.AND P1, PT, RZ, UR4, PT ;  /* 0x00000004ff007c0c */ /* 0x000fe2000bf25070 */
[----:B------:R-:W-:-:S03]  /*2b0a0*/  ULDC.64 UR6, c[0x0][0x208] ;  /* 0x0000820000067ab9 */ /* 0x000fc60000000a00 */
[----:B------:R-:W-:Y:S01]  /*2b0b0*/  ISETP.NE.AND.EX P1, PT, RZ, UR5, PT, P1 ;  /* 0x00000005ff007c0c */ /* 0x000fe2000bf25310 */
[----:B------:R-:W-:Y:S02]  /*2b0c0*/  ULDC.64 UR4, c[0x0][0xbe0] ;  /* 0x0002f80000047ab9 */ /* 0x000fe40000000a00 */
[----:B------:R-:W-:-:S04]  /*2b0d0*/  ISETP.NE.U32.AND P0, PT, RZ, UR4, PT ;  /* 0x00000004ff007c0c */ /* 0x000fc8000bf05070 */
[----:B------:R-:W-:Y:S01]  /*2b0e0*/  ISETP.NE.AND.EX P0, PT, RZ, UR5, PT, P0 ;  /* 0x00000005ff007c0c */ /* 0x000fe2000bf05300 */
[----:B------:R0:W-:Y:S04]  /*2b0f0*/  STSM.16.M88.4 [R82], R4 ;  /* 0x0000000452007844 */ /* 0x0001e80000000200 */
[----:B------:R1:W-:Y:S04]  /*2b100*/  STSM.16.M88.4 [R81], R8 ;  /* 0x0000000851007844 */ /* 0x0003e80000000200 */
[----:B------:R3:W-:Y:S04]  /*2b110*/  STSM.16.M88.4 [R80], R24 ;  /* 0x0000001850007844 */ /* 0x0007e80000000200 */
[----:B------:R3:W-:Y:S04]  /*2b120*/  STSM.16.M88.4 [R78], R28 ;  /* 0x0000001c4e007844 */ /* 0x0007e80000000200 */
[----:B------:R3:W-:Y:S04]  /*2b130*/  STSM.16.M88.4 [R76], R32 ;  /* 0x000000204c007844 */ /* 0x0007e80000000200 */
[----:B------:R3:W-:Y:S01]  /*2b140*/  STSM.16.M88.4 [R74], R36 ;  /* 0x000000244a007844 */ /* 0x0007e20000000200 */
[----:B0-----:R-:W-:-:S03]  /*2b150*/  LEA.HI R4, R73, R64, RZ, 0x7 ;  /* 0x0000004049047211 */ /* 0x001fc600078f38ff */
[----:B------:R3:W-:Y:S04]  /*2b160*/  STSM.16.M88.4 [R68], R12 ;  /* 0x0000000c44007844 */ /* 0x0007e80000000200 */
[----:B------:R3:W-:Y:S01]  /*2b170*/  STSM.16.M88.4 [R66], R56 ;  /* 0x0000003842007844 */ /* 0x0007e20000000200 */
[----:B------:R-:W-:-:S05]  /*2b180*/  LOP3.LUT R5, R4, 0xffffff80, RZ, 0xc0, !PT ;  /* 0xffffff8004057812 */ /* 0x000fca00078ec0ff */
[----:B------:R-:W-:Y:S01]  /*2b190*/  IMAD.IADD R64, R64, 0x1, -R5 ;  /* 0x0000000140407824 */ /* 0x000fe200078e0a05 */
[----:B------:R-:W-:-:S04]  /*2b1a0*/  ULDC UR4, c[0x0][0xa88] ;  /* 0x0002a20000047ab9 */ /* 0x000fc80000000800 */
[----:B------:R-:W-:Y:S01]  /*2b1b0*/  SHF.R.S32.HI R5, RZ, 0x1f, R64 ;  /* 0x0000001fff057819 */ /* 0x000fe20000011440 */
[----:B------:R-:W-:-:S03]  /*2b1c0*/  IMAD.U32 R0, RZ, RZ, UR4 ;  /* 0x00000004ff007e24 */ /* 0x000fc6000f8e00ff */
[----:B------:R-:W-:-:S04]  /*2b1d0*/  LEA.HI R6, R5, R64, RZ, 0x2 ;  /* 0x0000004005067211 */ /* 0x000fc800078f10ff */
[--C-:B-1----:R-:W-:Y:S02]  /*2b1e0*/  SHF.R.S32.HI R8, RZ, 0x2, R6.reuse ;  /* 0x00000002ff087819 */ /* 0x102fe40000011406 */
[----:B------:R-:W-:Y:S02]  /*2b1f0*/  SHF.R.S32.HI R9, RZ, 0x1f, R6 ;  /* 0x0000001fff097819 */ /* 0x000fe40000011406 */
[----:B------:R-:W-:Y:S02]  /*2b200*/  SHF.R.S32.HI R7, RZ, 0x7, R4 ;  /* 0x00000007ff077819 */ /* 0x000fe40000011404 */
[----:B------:R-:W-:Y:S01]  /*2b210*/  LEA.HI R9, R9, R8, RZ, 0x3 ;  /* 0x0000000809097211 */ /* 0x000fe200078f18ff */
[----:B------:R-:W-:Y:S01]  /*2b220*/  BAR.SYNC.DEFER_BLOCKING 0x1, 0x100 ;  /* 0x0044000000007b1d */ /* 0x000fe20000010000 */
[----:B--2---:R-:W-:-:S07]  /*2b230*/  IMAD.WIDE R20, R40, 0x4, R2 ;  /* 0x0000000428147825 */ /* 0x004fce00078e0202 */
[----:B------:R-:W0:Y:S01]  /*2b240*/  @P0 LDC.64 R2, c[0x0][0xbe0] ;  /* 0x0002f800ff020b82 */ /* 0x000e220000000a00 */
[----:B------:R3:W5:Y:S01]  /*2b250*/  @P1 LDG.E R45, desc[UR6][R20.64] ;  /* 0x00000006142d1981 */ /* 0x000762000c1e1900 */
[----:B0-----:R-:W-:-:S05]  /*2b260*/  @P0 IMAD.WIDE R2, R40, 0x4, R2 ;  /* 0x0000000428020825 */ /* 0x001fca00078e0202 */
[----:B------:R3:W5:Y:S01]  /*2b270*/  @P0 LDG.E R0, desc[UR6][R2.64] ;  /* 0x0000000602000981 */ /* 0x000762000c1e1900 */
[----:B------:R-:W-:Y:S05]  /*2b280*/  @P0 BRA `(.L_x_6850) ;  /* 0x0000000000140947 */ /* 0x000fea0003800000 */
[----:B------:R-:W-:Y:S05]  /*2b290*/  @!P1 BRA `(.L_x_6850) ;  /* 0x0000000000109947 */ /* 0x000fea0003800000 */
[----:B------:R-:W-:Y:S02]  /*2b2a0*/  ULDC.64 UR4, c[0x0][0x208] ;  /* 0x0000820000047ab9 */ /* 0x000fe40000000a00 */
[----:B---3--:R-:W2:Y:S04]  /*2b2b0*/  LDG.E R3, desc[UR4][R20.64] ;  /* 0x0000000414037981 */ /* 0x008ea8000c1e1900 */
[----:B-----5:R-:W2:Y:S02]  /*2b2c0*/  LDG.E R0, desc[UR4][R20.64+0x4] ;  /* 0x0000040414007981 */ /* 0x020ea4000c1e1900 */
[----:B--2---:R-:W-:-:S07]  /*2b2d0*/  IMAD.IADD R0, R0, 0x1, -R3 ;  /* 0x0000000100007824 */ /* 0x004fce00078e0a03 */
.L_x_6850:
[----:B------:R-:W2:Y:S01]  /*2b2e0*/  LDL.LU R50, [R1+0x80] ;  /* 0x0000800001327983 */ /* 0x000ea20000300800 */
[----:B------:R-:W-:Y:S01]  /*2b2f0*/  LOP3.LUT R9, R9, 0xfffffff8, RZ, 0xc0, !PT ;  /* 0xfffffff809097812 */ /* 0x000fe200078ec0ff */
[----:B------:R-:W-:Y:S02]  /*2b300*/  ULDC.64 UR4, c[0x0][0xb70] ;  /* 0x0002dc0000047ab9 */ /* 0x000fe40000000a00 */
[----:B------:R-:W4:Y:S01]  /*2b310*/  LDL.LU R48, [R1+0x88] ;  /* 0x0000880001307983 */ /* 0x000f220000300800 */
[----:B---3--:R-:W-:Y:S01]  /*2b320*/  LEA.HI R2, R4, R7, RZ, 0x1 ;  /* 0x0000000704027211 */ /* 0x008fe200078f08ff */
[----:B------:R-:W-:Y:S01]  /*2b330*/  IMAD.IADD R11, R8, 0x1, -R9 ;  /* 0x00000001080b7824 */ /* 0x000fe200078e0a09 */
[----:B------:R-:W-:Y:S01]  /*2b340*/  LEA.HI R5, R5, R64, RZ, 0x5 ;  /* 0x0000004005057211 */ /* 0x000fe200078f28ff */
[----:B------:R-:W-:Y:S01]  /*2b350*/  ULDC.64 UR6, c[0x0][0x208] ;  /* 0x0000820000067ab9 */ /* 0x000fe20000000a00 */
[--C-:B-----5:R-:W-:Y:S02]  /*2b360*/  SHF.R.S32.HI R3, RZ, 0x1f, R45.reuse ;  /* 0x0000001fff037819 */ /* 0x120fe4000001142d */
[----:B------:R-:W-:Y:S01]  /*2b370*/  LOP3.LUT R6, R2, 0x3fffffe, RZ, 0xc0, !PT ;  /* 0x03fffffe02067812 */ /* 0x000fe200078ec0ff */
[----:B------:R-:W-:Y:S01]  /*2b380*/  IMAD.MOV.U32 R2, RZ, RZ, R45 ;  /* 0x000000ffff027224 */ /* 0x000fe200078e002d */
[----:B------:R-:W-:-:S02]  /*2b390*/  SHF.R.S32.HI R8, RZ, 0x5, R5 ;  /* 0x00000005ff087819 */ /* 0x000fc40000011405 */
[----:B------:R-:W-:Y:S01]  /*2b3a0*/  SHF.R.S32.HI R46, RZ, 0x1f, R40 ;  /* 0x0000001fff2e7819 */ /* 0x000fe20000011428 */
[----:B------:R-:W-:Y:S01]  /*2b3b0*/  IMAD.IADD R6, R7, 0x1, -R6 ;  /* 0x0000000107067824 */ /* 0x000fe200078e0a06 */
[----:B------:R-:W-:Y:S01]  /*2b3c0*/  SEL R47, R40, RZ, !P1 ;  /* 0x000000ff282f7207 */ /* 0x000fe20004800000 */
[----:B------:R-:W-:Y:S01]  /*2b3d0*/  IMAD R11, R8, 0x10, R11 ;  /* 0x00000010080b7824 */ /* 0x000fe200078e020b */
[----:B------:R-:W-:Y:S01]  /*2b3e0*/  SEL R46, R46, RZ, !P1 ;  /* 0x000000ff2e2e7207 */ /* 0x000fe20004800000 */
[----:B------:R-:W-:Y:S01]  /*2b3f0*/  IMAD R7, R72, 0x40, R62 ;  /* 0x0000004048077824 */ /* 0x000fe200078e023e */
[----:B------:R-:W-:Y:S01]  /*2b400*/  LOP3.LUT P0, RZ, R64, 0x3, RZ, 0xc0, !PT ;  /* 0x0000000340ff7812 */ /* 0x000fe2000780c0ff */
[----:B------:R-:W-:Y:S02]  /*2b410*/  IMAD R11, R6, 0x40, R11 ;  /* 0x00000040060b7824 */ /* 0x000fe400078e020b */
[----:B------:R-:W-:-:S03]  /*2b420*/  IMAD.WIDE R70, R7, 0x2, R70 ;  /* 0x0000000207467825 */ /* 0x000fc600078e0246 */
[C---:B------:R-:W-:Y:S02]  /*2b430*/  IADD3 R25, P2, R70.reuse, 0x3000, RZ ;  /* 0x0000300046197810 */ /* 0x040fe40007f5e0ff */
[----:B------:R-:W-:Y:S02]  /*2b440*/  IADD3 R41, P5, R70, 0x4000, RZ ;  /* 0x0000400046297810 */ /* 0x000fe40007fbe0ff */
[----:B------:R-:W-:Y:S02]  /*2b450*/  LOP3.LUT R24, R25, 0x380, RZ, 0xc0, !PT ;  /* 0x0000038019187812 */ /* 0x000fe400078ec0ff */
[----:B------:R-:W-:Y:S02]  /*2b460*/  LOP3.LUT R40, R41, 0x380, RZ, 0xc0, !PT ;  /* 0x0000038029287812 */ /* 0x000fe400078ec0ff */
[----:B------:R-:W-:Y:S02]  /*2b470*/  SHF.R.U64 R24, R24, 0x3, RZ ;  /* 0x0000000318187819 */ /* 0x000fe400000012ff */
[----:B------:R-:W-:-:S02]  /*2b480*/  SHF.R.U64 R40, R40, 0x3, RZ ;  /* 0x0000000328287819 */ /* 0x000fc400000012ff */
[----:B------:R-:W-:Y:S01]  /*2b490*/  LOP3.LUT R24, R24, R25, RZ, 0x3c, !PT ;  /* 0x0000001918187212 */ /* 0x000fe200078e3cff */
[--C-:B------:R-:W-:Y:S01]  /*2b4a0*/  IMAD.X R25, RZ, RZ, R71.reuse, P2 ;  /* 0x000000ffff197224 */ /* 0x100fe200010e0647 */
[----:B------:R-:W-:Y:S01]  /*2b4b0*/  LOP3.LUT R40, R40, R41, RZ, 0x3c, !PT ;  /* 0x0000002928287212 */ /* 0x000fe200078e3cff */
[----:B------:R-:W-:Y:S01]  /*2b4c0*/  IMAD.X R41, RZ, RZ, R71, P5 ;  /* 0x000000ffff297224 */ /* 0x000fe200028e0647 */
[----:B------:R-:W-:Y:S02]  /*2b4d0*/  SHF.R.S32.HI R63, RZ, 0x1f, R62 ;  /* 0x0000001fff3f7819 */ /* 0x000fe4000001143e */
[----:B------:R-:W-:Y:S01]  /*2b4e0*/  SHF.R.S32.HI R73, RZ, 0x1f, R72 ;  /* 0x0000001fff497819 */ /* 0x000fe20000011448 */
[----:B------:R-:W-:Y:S01]  /*2b4f0*/  BSSY B1, `(.L_x_6851) ;  /* 0x000006d000017945 */ /* 0x000fe20003800000 */
[----:B--2---:R-:W-:Y:S01]  /*2b500*/  SHF.R.S32.HI R44, RZ, 0x1f, R50 ;  /* 0x0000001fff2c7819 */ /* 0x004fe20000011432 */
[----:B----4-:R-:W-:-:S04]  /*2b510*/  IMAD R11, R48, 0x80, R11 ;  /* 0x00000080300b7824 */ /* 0x010fc800078e020b */
        /* <DEDUP_REMOVED lines=14> */
[----:B------:R-:W-:Y:S01]  /*2b600*/  IADD3.X R7, R7, R5, R6, P1, !PT ;  /* 0x0000000507077210 */ /* 0x000fe20000ffe406 */
[----:B------:R-:W-:Y:S01]  /*2b610*/  VIADD R5, R11, 0x8 ;  /* 0x000000080b057836 */ /* 0x000fe20000000000 */
[----:B------:R-:W-:Y:S02]  /*2b620*/  IADD3 R13, P1, R70, 0x2000, RZ ;  /* 0x00002000460d7810 */ /* 0x000fe40007f3e0ff */
[----:B------:R-:W-:Y:S02]  /*2b630*/  LEA R20, P4, R2, UR4, 0x2 ;  /* 0x0000000402147c11 */ /* 0x000fe4000f8810ff */
[----:B------:R-:W-:-:S02]  /*2b640*/  LOP3.LUT R12, R13, 0x380, RZ, 0xc0, !PT ;  /* 0x000003800d0c7812 */ /* 0x000fc400078ec0ff */
[----:B------:R-:W-:Y:S01]  /*2b650*/  LOP3.LUT R8, R8, R9, RZ, 0x3c, !PT ;  /* 0x0000000908087212 */ /* 0x000fe200078e3cff */
[----:B------:R-:W-:Y:S01]  /*2b660*/  IMAD.X R9, RZ, RZ, R71, P3 ;  /* 0x000000ffff097224 */ /* 0x000fe200018e0647 */
[----:B------:R-:W-:Y:S02]  /*2b670*/  SHF.R.U64 R12, R12, 0x3, RZ ;  /* 0x000000030c0c7819 */ /* 0x000fe400000012ff */
[----:B------:R-:W-:Y:S01]  /*2b680*/  LEA.HI.X R21, R2, UR5, R7, 0x2, P4 ;  /* 0x0000000502157c11 */ /* 0x000fe2000a0f1407 */
[----:B------:R-:W-:Y:S01]  /*2b690*/  ULDC.64 UR4, c[0x0][0xaa0] ;  /* 0x0002a80000047ab9 */ /* 0x000fe20000000a00 */
[----:B------:R-:W-:Y:S02]  /*2b6a0*/  IADD3 R37, P4, R70, 0x5000, RZ ;  /* 0x0000500046257810 */ /* 0x000fe40007f9e0ff */
[----:B------:R-:W-:Y:S01]  /*2b6b0*/  LOP3.LUT R12, R12, R13, RZ, 0x3c, !PT ;  /* 0x0000000d0c0c7212 */ /* 0x000fe200078e3cff */
[----:B------:R-:W-:Y:S01]  /*2b6c0*/  IMAD.X R13, RZ, RZ, R71, P1 ;  /* 0x000000ffff0d7224 */ /* 0x000fe200008e0647 */
[----:B------:R-:W-:-:S02]  /*2b6d0*/  IADD3 R29, P3, R70, 0x6000, RZ ;  /* 0x00006000461d7810 */ /* 0x000fc40007f7e0ff */
[C---:B------:R-:W-:Y:S02]  /*2b6e0*/  LOP3.LUT R2, R70.reuse, 0x380, RZ, 0xc0, !PT ;  /* 0x0000038046027812 */ /* 0x040fe400078ec0ff */
[----:B------:R-:W-:Y:S02]  /*2b6f0*/  IADD3 R7, P2, R70, 0x7000, RZ ;  /* 0x0000700046077810 */ /* 0x000fe40007f5e0ff */
[-C--:B------:R-:W-:Y:S02]  /*2b700*/  ISETP.GE.OR P1, PT, R11, R0.reuse, P0 ;  /* 0x000000000b00720c */ /* 0x080fe40000726670 */
[----:B------:R-:W-:Y:S01]  /*2b710*/  ISETP.GE.OR P0, PT, R5, R0, P0 ;  /* 0x000000000500720c */ /* 0x000fe20000706670 */
[----:B------:R-:W-:Y:S01]  /*2b720*/  IMAD.X R33, RZ, RZ, R71, P2 ;  /* 0x000000ffff217224 */ /* 0x000fe200010e0647 */
[----:B------:R-:W-:Y:S02]  /*2b730*/  LOP3.LUT R36, R37, 0x380, RZ, 0xc0, !PT ;  /* 0x0000038025247812 */ /* 0x000fe400078ec0ff */
[----:B------:R-:W-:-:S02]  /*2b740*/  LOP3.LUT R28, R29, 0x380, RZ, 0xc0, !PT ;  /* 0x000003801d1c7812 */ /* 0x000fc400078ec0ff */
[----:B------:R-:W-:Y:S02]  /*2b750*/  SHF.R.U64 R5, R2, 0x3, RZ ;  /* 0x0000000302057819 */ /* 0x000fe400000012ff */
[----:B------:R-:W-:Y:S02]  /*2b760*/  LOP3.LUT R2, R7, 0x380, RZ, 0xc0, !PT ;  /* 0x0000038007027812 */ /* 0x000fe400078ec0ff */
[----:B------:R-:W-:Y:S01]  /*2b770*/  SHF.R.U64 R36, R36, 0x3, RZ ;  /* 0x0000000324247819 */ /* 0x000fe200000012ff */
[----:B------:R-:W-:Y:S01]  /*2b780*/  @!P1 STG.E desc[UR6][R20.64], R89 ;  /* 0x0000005914009986 */ /* 0x000fe2000c101906 */
[----:B------:R-:W-:Y:S02]  /*2b790*/  SHF.R.U64 R28, R28, 0x3, RZ ;  /* 0x000000031c1c7819 */ /* 0x000fe400000012ff */
[----:B------:R-:W-:Y:S01]  /*2b7a0*/  SHF.R.U64 R2, R2, 0x3, RZ ;  /* 0x0000000302027819 */ /* 0x000fe200000012ff */
[----:B------:R0:W-:Y:S01]  /*2b7b0*/  @!P0 STG.E desc[UR6][R20.64+0x20], R88 ;  /* 0x0000205814008986 */ /* 0x0001e2000c101906 */
        /* <DEDUP_REMOVED lines=13> */
[----:B------:R-:W5:Y:S01]  /*2b890*/  LD.E.128 R32, desc[UR6][R32.64] ;  /* 0x0000000620207980 */ /* 0x000f62000c101d00 */
[----:B0-----:R-:W-:Y:S01]  /*2b8a0*/  IMAD R20, R3, UR4, RZ ;  /* 0x0000000403147c24 */ /* 0x001fe2000f8e02ff */
[----:B------:R-:W-:Y:S01]  /*2b8b0*/  @!PT LDS RZ, [RZ] ;  /* 0x00000000fffff984 */ /* 0x000fe20000000800 */
[----:B------:R-:W-:Y:S01]  /*2b8c0*/  @!PT LDS RZ, [RZ] ;  /* 0x00000000fffff984 */ /* 0x000fe20000000800 */
[----:B------:R-:W-:Y:S01]  /*2b8d0*/  @!PT LDS RZ, [RZ] ;  /* 0x00000000fffff984 */ /* 0x000fe20000000800 */
[----:B------:R-:W-:Y:S01]  /*2b8e0*/  @!PT LDS RZ, [RZ] ;  /* 0x00000000fffff984 */ /* 0x000fe20000000800 */
[----:B------:R0:W-:Y:S06]  /*2b8f0*/  MEMBAR.ALL.CTA ;  /* 0x0000000000007992 */ /* 0x0001ec0000008000 */
[----:B0-----:R-:W0:Y:S01]  /*2b900*/  FENCE.VIEW.ASYNC.S ;  /* 0x00000000000073c6 */ /* 0x001e220000000000 */
[----:B------:R-:W-:-:S04]  /*2b910*/  IMAD.WIDE.U32 R2, R45, UR4, R62 ;  /* 0x000000042d027c25 */ /* 0x000fc8000f8e003e */
[----:B------:R-:W-:Y:S01]  /*2b920*/  IMAD R45, R45, UR5, R20 ;  /* 0x000000052d2d7c24 */ /* 0x000fe2000f8e0214 */
[----:B------:R-:W-:Y:S01]  /*2b930*/  ULDC.64 UR4, c[0x0][0xae0] ;  /* 0x0002b80000047ab9 */ /* 0x000fe20000000a00 */
[----:B------:R-:W-:Y:S02]  /*2b940*/  IMAD R49, R48, -0x80, R0 ;  /* 0xffffff8030317824 */ /* 0x000fe400078e0200 */
[C---:B------:R-:W-:Y:S02]  /*2b950*/  VIADD R0, R72.reuse, 0x40 ;  /* 0x0000004048007836 */ /* 0x040fe40000000000 */
[----:B------:R-:W-:Y:S01]  /*2b960*/  IMAD.IADD R3, R3, 0x1, R45 ;  /* 0x0000000103037824 */ /* 0x000fe200078e022d */
[-C--:B------:R-:W-:Y:S01]  /*2b970*/  ISETP.GE.AND P3, PT, R72, R49.reuse, PT ;  /* 0x000000314800720c */ /* 0x080fe20003f66270 */
[----:B------:R-:W-:Y:S02]  /*2b980*/  IMAD R44, R44, UR4, RZ ;  /* 0x000000042c2c7c24 */ /* 0x000fe4000f8e02ff */
[----:B------:R-:W-:Y:S01]  /*2b990*/  VIADD R20, R72, 0x20 ;  /* 0x0000002048147836 */ /* 0x000fe20000000000 */
[----:B------:R-:W-:Y:S01]  /*2b9a0*/  ISETP.GE.AND P1, PT, R0, R49, PT ;  /* 0x000000310000720c */ /* 0x000fe20003f26270 */
[----:B------:R-:W-:-:S02]  /*2b9b0*/  IMAD R45, R50, UR5, R44 ;  /* 0x00000005322d7c24 */ /* 0x000fc4000f8e022c */
[----:B------:R-:W-:Y:S01]  /*2b9c0*/  IMAD.WIDE.U32 R2, R50, UR4, R2 ;  /* 0x0000000432027c25 */ /* 0x000fe2000f8e0002 */
[----:B------:R-:W-:Y:S01]  /*2b9d0*/  ULDC.64 UR4, c[0x0][0xae8] ;  /* 0x0002ba0000047ab9 */ /* 0x000fe20000000a00 */
[-C--:B------:R-:W-:Y:S02]  /*2b9e0*/  ISETP.GE.AND P0, PT, R20, R49.reuse, PT ;  /* 0x000000311400720c */ /* 0x080fe40003f06270 */
[----:B------:R-:W-:Y:S02]  /*2b9f0*/  VIADD R0, R18, 0x2e820 ;  /* 0x0002e82012007836 */ /* 0x000fe40000000000 */
[----:B------:R-:W-:Y:S02]  /*2ba00*/  VIADD R21, R72, 0x60 ;  /* 0x0000006048157836 */ /* 0x000fe40000000000 */
[----:B------:R-:W-:Y:S01]  /*2ba10*/  IMAD R20, R46, UR4, RZ ;  /* 0x000000042e147c24 */ /* 0x000fe2000f8e02ff */
[----:B------:R-:W-:Y:S01]  /*2ba20*/  PRMT R0, RZ, 0x654, R0 ;  /* 0x00000654ff007816 */ /* 0x000fe20000000000 */
[----:B------:R-:W-:Y:S01]  /*2ba30*/  IMAD.IADD R3, R3, 0x1, R45 ;  /* 0x0000000103037824 */ /* 0x000fe200078e022d */
[----:B------:R-:W-:Y:S01]  /*2ba40*/  ISETP.GE.AND P2, PT, R21, R49, PT ;  /* 0x000000311500720c */ /* 0x000fe20003f46270 */
[C---:B------:R-:W-:Y:S01]  /*2ba50*/  IMAD R45, R47.reuse, UR5, R20 ;  /* 0x000000052f2d7c24 */ /* 0x040fe2000f8e0214 */
[----:B0-----:R1:W-:Y:S01]  /*2ba60*/  SYNCS.ARRIVE.TRANS64.RED.A1T0 RZ, [R0+URZ], RZ ;  /* 0x000000ff00ff79a7 */ /* 0x0013e2000810043f */
[----:B------:R-:W-:-:S04]  /*2ba70*/  IMAD.WIDE.U32 R20, R47, UR4, R2 ;  /* 0x000000042f147c25 */ /* 0x000fc8000f8e0002 */
[----:B------:R-:W-:-:S04]  /*2ba80*/  IMAD.WIDE R72, R48, 0x80, R72 ;  /* 0x0000008030487825 */ /* 0x000fc800078e0248 */
[----:B------:R-:W-:Y:S01]  /*2ba90*/  IMAD.IADD R47, R21, 0x1, R45 ;  /* 0x00000001152f7824 */ /* 0x000fe200078e022d */
[----:B-1----:R-:W-:Y:S06]  /*2baa0*/  @P3 BRA `(.L_x_6852) ;  /* 0x0000000000443947 */ /* 0x002fec0003800000 */
[----:B------:R-:W-:Y:S01]  /*2bab0*/  ULDC.64 UR4, c[0x0][0xad8] ;  /* 0x0002b60000047ab9 */ /* 0x000fe20000000a00 */
[----:B------:R-:W-:Y:S01]  /*2bac0*/  IMAD.MOV.U32 R2, RZ, RZ, R20 ;  /* 0x000000ffff027224 */ /* 0x000fe200078e0014 */
[----:B------:R-:W-:Y:S01]  /*2bad0*/  ULDC.64 UR6, c[0x0][0xa80] ;  /* 0x0002a00000067ab9 */ /* 0x000fe20000000a00 */
[----:B------:R-:W-:Y:S01]  /*2bae0*/  IMAD.MOV.U32 R3, RZ, RZ, R47 ;  /* 0x000000ffff037224 */ /* 0x000fe200078e002f */
[----:B------:R-:W-:Y:S01]  /*2baf0*/  ULDC.64 UR8, c[0x0][0x208] ;  /* 0x0000820000087ab9 */ /* 0x000fe20000000a00 */
        /* <DEDUP_REMOVED lines=12> */
.L_x_6852:
[----:B------:R-:W-:Y:S05]  /*2bbc0*/  BSYNC B1 ;  /* 0x0000000000017941 */ /* 0x000fea0003800000 */
.L_x_6851:
[----:B------:R-:W-:Y:S04]  /*2bbd0*/  BSSY B1, `(.L_x_6853) ;  /* 0x0000015000017945 */ /* 0x000fe80003800000 */
[----:B------:R-:W-:Y:S05]  /*2bbe0*/  @P0 BRA `(.L_x_6854) ;  /* 0x00000000004c0947 */ /* 0x000fea0003800000 */
[----:B0----5:R-:W-:Y:S01]  /*2bbf0*/  IADD3 R5, P0, R72, 0x20, RZ ;  /* 0x0000002048057810 */ /* 0x021fe20007f1e0ff */
[----:B------:R-:W-:Y:S01]  /*2bc00*/  ULDC.64 UR4, c[0x0][0xad8] ;  /* 0x0002b60000047ab9 */ /* 0x000fe20000000a00 */
[----:B------:R-:W-:Y:S01]  /*2bc10*/  IMAD.MOV.U32 R2, RZ, RZ, R20 ;  /* 0x000000ffff027224 */ /* 0x000fe200078e0014 */
[----:B------:R-:W-:Y:S01]  /*2bc20*/  ULDC.64 UR6, c[0x0][0xa80] ;  /* 0x0002a00000067ab9 */ /* 0x000fe20000000a00 */
[----:B------:R-:W-:Y:S01]  /*2bc30*/  IMAD.MOV.U32 R3, RZ, RZ, R47 ;  /* 0x000000ffff037224 */ /* 0x000fe200078e002f */
[----:B------:R-:W-:Y:S01]  /*2bc40*/  ULDC.64 UR8, c[0x0][0x208] ;  /* 0x0000820000087ab9 */ /* 0x000fe20000000a00 */
        /* <DEDUP_REMOVED lines=13> */
.L_x_6854:
[----:B------:R-:W-:Y:S05]  /*2bd20*/  BSYNC B1 ;  /* 0x0000000000017941 */ /* 0x000fea0003800000 */
.L_x_6853:
[----:B------:R-:W-:Y:S04]  /*2bd30*/  BSSY B1, `(.L_x_6855) ;  /* 0x0000015000017945 */ /* 0x000fe80003800000 */
[----:B------:R-:W-:Y:S05]  /*2bd40*/  @P1 BRA `(.L_x_6856) ;  /* 0x00000000004c1947 */ /* 0x000fea0003800000 */
[----:B01---5:R-:W-:Y:S01]  /*2bd50*/  IADD3 R5, P0, R72, 0x40, RZ ;  /* 0x0000004048057810 */ /* 0x023fe20007f1e0ff */
        /* <DEDUP_REMOVED lines=18> */
.L_x_6856:
[----:B------:R-:W-:Y:S05]  /*2be80*/  BSYNC B1 ;  /* 0x0000000000017941 */ /* 0x000fea0003800000 */
.L_x_6855:
[----:B------:R-:W-:Y:S05]  /*2be90*/  @P2 BRA `(.L_x_6857) ;  /* 0x0000000800f02947 */ /* 0x000fea0003800000 */
[----:B012--5:R-:W-:Y:S01]  /*2bea0*/  IADD3 R5, P0, R72, 0x60, RZ ;  /* 0x0000006048057810 */ /* 0x027fe20007f1e0ff */
[----:B------:R-:W-:Y:S01]  /*2beb0*/  ULDC.64 UR6, c[0x0][0xad8] ;  /* 0x0002b60000067ab9 */ /* 0x000fe20000000a00 */
[----:B------:R-:W-:Y:S01]  /*2bec0*/  IMAD.MOV.U32 R2, RZ, RZ, R20 ;  /* 0x000000ffff027224 */ /* 0x000fe200078e0014 */
[----:B------:R-:W-:Y:S01]  /*2bed0*/  ULDC UR4, c[0x0][0xa8c] ;  /* 0x0002a30000047ab9 */ /* 0x000fe20000000800 */
[----:B------:R-:W-:Y:S01]  /*2bee0*/  IMAD.MOV.U32 R3, RZ, RZ, R47 ;  /* 0x000000ffff037224 */ /* 0x000fe200078e002f */
[----:B------:R-:W-:Y:S01]  /*2bef0*/  ISETP.GE.AND P1, PT, R62, UR4, PT ;  /* 0x000000043e007c0c */ /* 0x000fe2000bf26270 */
[----:B------:R-:W-:Y:S01]  /*2bf00*/  IMAD.X R72, RZ, RZ, R73, P0 ;  /* 0x000000ffff487224 */ /* 0x000fe200000e0649 */
[----:B------:R-:W-:Y:S01]  /*2bf10*/  ULDC.64 UR8, c[0x0][0x208] ;  /* 0x0000820000087ab9 */ /* 0x000fe20000000a00 */
        /* <DEDUP_REMOVED lines=11> */
[----:B------:R-:W-:Y:S02]  /*2bfd0*/  ULDC.64 UR4, c[0x0][0x208] ;  /* 0x0000820000047ab9 */ /* 0x000fe40000000a00 */
[----:B------:R1:W-:Y:S01]  /*2bfe0*/  STG.E.128 desc[UR4][R4.64+0x80], R32 ;  /* 0x0000802004007986 */ /* 0x0003e2000c101d04 */
[----:B------:R-:W-:Y:S05]  /*2bff0*/  BRA `(.L_x_6857) ;  /* 0x0000000800987947 */ /* 0x000fea0003800000 */
.L_x_6848:
[----:B------:R-:W2:Y:S01]  /*2c000*/  LDL R6, [R1+0x84] ;  /* 0x0000840001067983 */ /* 0x000ea20000100800 */
[----:B------:R-:W-:Y:S01]  /*2c010*/  ULDC.64 UR4, c[0x0][0xbd8] ;  /* 0x0002f60000047ab9 */ /* 0x000fe20000000a00 */
[----:B------:R-:W2:Y:S01]  /*2c020*/  LDC.64 R2, c[0x0][0xbd8] ;  /* 0x0002f600ff027b82 */ /* 0x000ea20000000a00 */
[----:B------:R-:W-:Y:S01]  /*2c030*/  ISETP.NE.U32.AND P0, PT, RZ, UR4, PT ;  /* 0x00000004ff007c0c */ /* 0x000fe2000bf05070 */
[----:B------:R-:W-:Y:S01]  /*2c040*/  IMAD.MOV.U32 R7, RZ, RZ, RZ ;  /* 0x000000ffff077224 */ /* 0x000fe200078e00ff */
[----:B------:R-:W-:Y:S02]  /*2c050*/  ULDC.64 UR6, c[0x0][0x208] ;  /* 0x0000820000067ab9 */ /* 0x000fe40000000a00 */
[----:B------:R-:W-:Y:S01]  /*2c060*/  ISETP.NE.AND.EX P0, PT, RZ, UR5, PT, P0 ;  /* 0x00000005ff007c0c */ /* 0x000fe2000bf05300 */
[----:B------:R-:W-:Y:S02]  /*2c070*/  ULDC.64 UR4, c[0x0][0xbe0] ;  /* 0x0002f80000047ab9 */ /* 0x000fe40000000a00 */
[----:B------:R-:W-:-:S04]  /*2c080*/  ISETP.NE.U32.AND P1, PT, RZ, UR4, PT ;  /* 0x00000004ff007c0c */ /* 0x000fc8000bf25070 */
[----:B------:R-:W-:-:S13]  /*2c090*/  ISETP.NE.AND.EX P1, PT, RZ, UR5, PT, P1 ;  /* 0x00000005ff007c0c */ /* 0x000fda000bf25310 */
[----:B------:R-:W1:Y:S01]  /*2c0a0*/  @P1 LDC.64 R4, c[0x0][0xbe0] ;  /* 0x0002f800ff041b82 */ /* 0x000e620000000a00 */
[----:B------:R-:W-:Y:S02]  /*2c0b0*/  ULDC UR4, c[0x0][0xa88] ;  /* 0x0002a20000047ab9 */ /* 0x000fe40000000800 */
[----:B------:R-:W-:Y:S01]  /*2c0c0*/  IMAD.U32 R0, RZ, RZ, UR4 ;  /* 0x00000004ff007e24 */ /* 0x000fe2000f8e00ff */
[----:B------:R-:W-:Y:S01]  /*2c0d0*/  ISETP.GT.AND P2, PT, R64, 0x7f, PT ;  /* 0x0000007f4000780c */ /* 0x000fe20003f44270 */
[----:B--2---:R-:W-:-:S04]  /*2c0e0*/  IMAD.WIDE R2, R6, 0x4, R2 ;  /* 0x0000000406027825 */ /* 0x004fc800078e0202 */
[----:B-1----:R-:W-:Y:S01]  /*2c0f0*/  @P1 IMAD.WIDE R4, R6, 0x4, R4 ;  /* 0x0000000406041825 */ /* 0x002fe200078e0204 */
[----:B------:R1:W5:Y:S04]  /*2c100*/  @P0 LDG.E R7, desc[UR6][R2.64] ;  /* 0x0000000602070981 */ /* 0x000368000c1e1900 */
[----:B------:R1:W5:Y:S01]  /*2c110*/  @P1 LDG.E R0, desc[UR6][R4.64] ;  /* 0x0000000604001981 */ /* 0x000362000c1e1900 */
[----:B------:R-:W-:Y:S05]  /*2c120*/  @P1 BRA `(.L_x_6858) ;  /* 0x0000000000141947 */ /* 0x000fea0003800000 */
[----:B------:R-:W-:Y:S05]  /*2c130*/  @!P0 BRA `(.L_x_6858) ;  /* 0x0000000000108947 */ /* 0x000fea0003800000 */
[----:B------:R-:W-:Y:S02]  /*2c140*/  ULDC.64 UR4, c[0x0][0x208] ;  /* 0x0000820000047ab9 */ /* 0x000fe40000000a00 */
[----:B-1----:R-:W2:Y:S04]  /*2c150*/  LDG.E R5, desc[UR4][R2.64] ;  /* 0x0000000402057981 */ /* 0x002ea8000c1e1900 */
[----:B-----5:R-:W2:Y:S02]  /*2c160*/  LDG.E R0, desc[UR4][R2.64+0x4] ;  /* 0x0000040402007981 */ /* 0x020ea4000c1e1900 */
[----:B--2---:R-:W-:-:S07]  /*2c170*/  IMAD.IADD R0, R0, 0x1, -R5 ;  /* 0x0000000100007824 */ /* 0x004fce00078e0a05 */
.L_x_6858:
[----:B------:R-:W2:Y:S04]  /*2c180*/  LDL R12, [R1+0x80] ;  /* 0x00008000010c7983 */ /* 0x000ea80000100800 */
[----:B------:R3:W5:Y:S01]  /*2c190*/  LDL R11, [R1+0x88] ;  /* 0x00008800010b7983 */ /* 0x0007620000100800 */
[----:B-1----:R-:W-:Y:S01]  /*2c1a0*/  SHF.R.S32.HI R2, RZ, 0x1f, R6 ;  /* 0x0000001fff027819 */ /* 0x002fe20000011406 */
[----:B------:R-:W-:Y:S01]  /*2c1b0*/  BSSY B1, `(.L_x_6859) ;  /* 0x000001d000017945 */ /* 0x000fe20003800000 */
[----:B------:R-:W-:Y:S02]  /*2c1c0*/  SEL R9, R6, RZ, !P0 ;  /* 0x000000ff06097207 */ /* 0x000fe40004000000 */
[----:B------:R-:W-:Y:S02]  /*2c1d0*/  SHF.R.S32.HI R63, RZ, 0x1f, R62 ;  /* 0x0000001fff3f7819 */ /* 0x000fe4000001143e */
[----:B------:R-:W-:-:S02]  /*2c1e0*/  SEL R10, R2, RZ, !P0 ;  /* 0x000000ff020a7207 */ /* 0x000fc40004000000 */
[----:B-----5:R-:W-:Y:S02]  /*2c1f0*/  SHF.R.S32.HI R6, RZ, 0x1f, R7 ;  /* 0x0000001fff067819 */ /* 0x020fe40000011407 */
[----:B--2---:R-:W-:Y:S01]  /*2c200*/  SHF.R.S32.HI R8, RZ, 0x1f, R12 ;  /* 0x0000001fff087819 */ /* 0x004fe2000001140c */
[----:B---3--:R-:W-:Y:S06]  /*2c210*/  @P2 BRA `(.L_x_6860) ;  /* 0x0000000000582947 */ /* 0x008fec0003800000 */
[----:B------:R-:W-:-:S04]  /*2c220*/  IMAD R2, R11, 0x80, R83 ;  /* 0x000000800b027824 */ /* 0x000fc800078e0253 */
[----:B------:R-:W-:-:S05]  /*2c230*/  VIADD R3, R2, 0xffffff80 ;  /* 0xffffff8002037836 */ /* 0x000fca0000000000 */
[----:B------:R-:W-:-:S13]  /*2c240*/  ISETP.GE.AND P0, PT, R3, R0, PT ;  /* 0x000000000300720c */ /* 0x000fda0003f06270 */
[----:B------:R-:W-:Y:S05]  /*2c250*/  @P0 BRA `(.L_x_6860) ;  /* 0x0000000000480947 */ /* 0x000fea0003800000 */
[C---:B------:R-:W-:Y:S01]  /*2c260*/  IADD3 R2, P0, R3.reuse, R7, RZ ;  /* 0x0000000703027210 */ /* 0x040fe20007f1e0ff */
[----:B------:R-:W-:Y:S01]  /*2c270*/  ULDC.64 UR4, c[0x0][0xb70] ;  /* 0x0002dc0000047ab9 */ /* 0x000fe20000000a00 */
[----:B------:R-:W-:Y:S01]  /*2c280*/  ULDC.64 UR6, c[0x0][0x208] ;  /* 0x0000820000067ab9 */ /* 0x000fe20000000a00 */
        /* <DEDUP_REMOVED lines=15> */
.L_x_6860:
[----:B------:R-:W-:Y:S05]  /*2c380*/  BSYNC B1 ;  /* 0x0000000000017941 */ /* 0x000fea0003800000 */
.L_x_6859:
[----:B------:R-:W-:Y:S01]  /*2c390*/  ULDC.64 UR4, c[0x0][0xaa0] ;  /* 0x0002a80000047ab9 */ /* 0x000fe20000000a00 */
[----:B------:R-:W-:Y:S01]  /*2c3a0*/  SHF.R.S32.HI R73, RZ, 0x1f, R72 ;  /* 0x0000001fff497819 */ /* 0x000fe20000011448 */
[----:B-1----:R-:W-:Y:S01]  /*2c3b0*/  IMAD R4, R6, UR4, RZ ;  /* 0x0000000406047c24 */ /* 0x002fe2000f8e02ff */
[----:B------:R-:W-:Y:S01]  /*2c3c0*/  BSSY B1, `(.L_x_6861) ;  /* 0x0000029000017945 */ /* 0x000fe20003800000 */
[----:B------:R-:W-:-:S04]  /*2c3d0*/  IMAD.WIDE.U32 R2, R7, UR4, R62 ;  /* 0x0000000407027c25 */ /* 0x000fc8000f8e003e */
[----:B------:R-:W-:Y:S01]  /*2c3e0*/  IMAD R7, R7, UR5, R4 ;  /* 0x0000000507077c24 */ /* 0x000fe2000f8e0204 */
[----:B------:R-:W-:Y:S01]  /*2c3f0*/  ULDC.64 UR4, c[0x0][0xae0] ;  /* 0x0002b80000047ab9 */ /* 0x000fe20000000a00 */
[----:B------:R-:W-:Y:S02]  /*2c400*/  VIADD R6, R72, 0x20 ;  /* 0x0000002048067836 */ /* 0x000fe40000000000 */
[----:B------:R-:W-:Y:S02]  /*2c410*/  IMAD.IADD R3, R3, 0x1, R7 ;  /* 0x0000000103037824 */ /* 0x000fe400078e0207 */
[----:B------:R-:W-:Y:S02]  /*2c420*/  IMAD R7, R11, -0x80, R0 ;  /* 0xffffff800b077824 */ /* 0x000fe400078e0200 */
[----:B------:R-:W-:Y:S02]  /*2c430*/  IMAD R4, R8, UR4, RZ ;  /* 0x0000000408047c24 */ /* 0x000fe4000f8e02ff */
[C---:B------:R-:W-:Y:S01]  /*2c440*/  VIADD R0, R72.reuse, 0x40 ;  /* 0x0000004048007836 */ /* 0x040fe20000000000 */
[-C--:B------:R-:W-:Y:S01]  /*2c450*/  ISETP.GE.AND P3, PT, R72, R7.reuse, PT ;  /* 0x000000074800720c */ /* 0x080fe20003f66270 */
[----:B------:R-:W-:Y:S01]  /*2c460*/  IMAD R5, R12, UR5, R4 ;  /* 0x000000050c057c24 */ /* 0x000fe2000f8e0204 */
[-C--:B------:R-:W-:Y:S01]  /*2c470*/  ISETP.GE.AND P2, PT, R6, R7.reuse, PT ;  /* 0x000000070600720c */ /* 0x080fe20003f46270 */
[----:B------:R-:W-:Y:S01]  /*2c480*/  IMAD.WIDE.U32 R2, R12, UR4, R2 ;  /* 0x000000040c027c25 */ /* 0x000fe2000f8e0002 */
[----:B------:R-:W-:Y:S01]  /*2c490*/  ULDC.64 UR4, c[0x0][0xae8] ;  /* 0x0002ba0000047ab9 */ /* 0x000fe20000000a00 */
[----:B------:R-:W-:-:S02]  /*2c4a0*/  ISETP.GE.AND P0, PT, R0, R7, PT ;  /* 0x000000070000720c */ /* 0x000fc40003f06270 */
[----:B------:R-:W-:Y:S02]  /*2c4b0*/  VIADD R4, R72, 0x60 ;  /* 0x0000006048047836 */ /* 0x000fe40000000000 */
[----:B------:R-:W-:Y:S02]  /*2c4c0*/  IMAD.IADD R3, R3, 0x1, R5 ;  /* 0x0000000103037824 */ /* 0x000fe400078e0205 */
[----:B------:R-:W-:Y:S01]  /*2c4d0*/  IMAD R0, R10, UR4, RZ ;  /* 0x000000040a007c24 */ /* 0x000fe2000f8e02ff */
[----:B------:R-:W-:Y:S01]  /*2c4e0*/  ISETP.GE.AND P1, PT, R4, R7, PT ;  /* 0x000000070400720c */ /* 0x000fe20003f26270 */
[----:B------:R-:W-:-:S04]  /*2c4f0*/  IMAD.WIDE.U32 R4, R9, UR4, R2 ;  /* 0x0000000409047c25 */ /* 0x000fc8000f8e0002 */
[----:B------:R-:W-:Y:S02]  /*2c500*/  IMAD R7, R9, UR5, R0 ;  /* 0x0000000509077c24 */ /* 0x000fe4000f8e0200 */
[----:B------:R-:W-:-:S04]  /*2c510*/  IMAD.WIDE R72, R11, 0x80, R72 ;  /* 0x000000800b487825 */ /* 0x000fc800078e0248 */
[----:B------:R-:W-:Y:S01]  /*2c520*/  IMAD.IADD R9, R5, 0x1, R7 ;  /* 0x0000000105097824 */ /* 0x000fe200078e0207 */
[----:B------:R-:W-:Y:S06]  /*2c530*/  @P3 BRA `(.L_x_6862) ;  /* 0x0000000000443947 */ /* 0x000fec0003800000 */
        /* <DEDUP_REMOVED lines=17> */
.L_x_6862:
[----:B------:R-:W-:Y:S05]  /*2c650*/  BSYNC B1 ;  /* 0x0000000000017941 */ /* 0x000fea0003800000 */
.L_x_6861:
[----:B------:R-:W-:Y:S04]  /*2c660*/  BSSY B1, `(.L_x_6863) ;  /* 0x0000015000017945 */ /* 0x000fe80003800000 */
[----:B------:R-:W-:Y:S05]  /*2c670*/  @P2 BRA `(.L_x_6864) ;  /* 0x00000000004c2947 */ /* 0x000fea0003800000 */
[----:B-1----:R-:W-:Y:S01]  /*2c680*/  IADD3 R7, P2, R72, 0x20, RZ ;  /* 0x0000002048077810 */ /* 0x002fe20007f5e0ff */
        /* <DEDUP_REMOVED lines=18> */
.L_x_6864:
[----:B------:R-:W-:Y:S05]  /*2c7b0*/  BSYNC B1 ;  /* 0x0000000000017941 */ /* 0x000fea0003800000 */
.L_x_6863:
[----:B------:R-:W-:Y:S04]  /*2c7c0*/  BSSY B1, `(.L_x_6865) ;  /* 0x0000015000017945 */ /* 0x000fe80003800000 */
[----:B------:R-:W-:Y:S05]  /*2c7d0*/  @P0 BRA `(.L_x_6866) ;  /* 0x00000000004c0947 */ /* 0x000fea0003800000 */
[----:B-12---:R-:W-:Y:S01]  /*2c7e0*/  IADD3 R7, P0, R72, 0x40, RZ ;  /* 0x0000004048077810 */ /* 0x006fe20007f1e0ff */
        /* <DEDUP_REMOVED lines=18> */
.L_x_6866:
[----:B------:R-:W-:Y:S05]  /*2c910*/  BSYNC B1 ;  /* 0x0000000000017941 */ /* 0x000fea0003800000 */
.L_x_6865:
        /* <DEDUP_REMOVED lines=8> */
[----:B------:R-:W-:Y:S01]  /*2c9a0*/  ULDC.64 UR8, c[0x0][0x208] ;  /* 0x0000820000087ab9 */ /* 0x000fe20000000a00 */
        /* <DEDUP_REMOVED lines=11> */
.L_x_6857:
[----:B------:R-:W-:Y:S05]  /*2ca60*/  BSYNC B0 ;  /* 0x0000000000007941 */ /* 0x000fea0003800000 */
.L_x_6847:
[----:B------:R-:W3:Y:S01]  /*2ca70*/  LDL R0, [R1+0x64] ;  /* 0x0000640001007983 */ /* 0x000ee20000100800 */
[----:B------:R-:W-:Y:S02]  /*2ca80*/  ULDC UR4, c[0x0][0xc14] ;  /* 0x0003050000047ab9 */ /* 0x000fe40000000800 */
[----:B---3--:R-:W-:-:S13]  /*2ca90*/  ISETP.GE.AND P0, PT, R0, UR4, PT ;  /* 0x0000000400007c0c */ /* 0x008fda000bf06270 */
[----:B------:R-:W-:Y:S05]  /*2caa0*/  @!P0 BRA `(.L_x_6867) ;  /* 0xfffffd4400448947 */ /* 0x000fea000383ffff */
[----:B------:R-:W-:Y:S05]  /*2cab0*/  BRA `(.L_x_6614) ;  /* 0x0000007000447947 */ /* 0x000fea0003800000 */
.L_x_6612:
[----:B------:R-:W-:-:S08]  /*2cac0*/  NOP ;  /* 0x0000000000007918 */ /* 0x000fd00000000000 */
[----:B0-----:R-:W0:-:S00]  /*2cad0*/  USETMAXREG.DEALLOC.CTAPOOL 0x18 ;  /* 0x00000018000079c8 */ /* 0x001e0000080e0500 */
        /* <DEDUP_REMOVED lines=16> */
.L_x_6868:
[----:B------:R-:W0:Y:S01]  /*2cbe0*/  S2R R0, SR_TID.X ;  /* 0x0000000000007919 */ /* 0x000e220000002100 */
[----:B------:R-:W-:Y:S01]  /*2cbf0*/  ULDC UR4, c[0x0][0xc14] ;  /* 0x0003050000047ab9 */ /* 0x000fe20000000800 */
[----:B------:R-:W-:Y:S01]  /*2cc00*/  ULDC.64 UR6, c[0x0][0x208] ;  /* 0x0000820000067ab9 */ /* 0x000fe20000000a00 */
        /* <DEDUP_REMOVED lines=8> */
[----:B------:R-:W0:Y:S01]  /*2cc90*/  S2UR UR6, SR_CTAID.X ;  /* 0x00000000000679c3 */ /* 0x000e220000002500 */
[C---:B------:R-:W-:Y:S01]  /*2cca0*/  ISETP.GE.U32.AND P2, PT, R0.reuse, 0x2, PT ;  /* 0x000000020000780c */ /* 0x040fe20003f46070 */
[----:B------:R-:W-:Y:S01]  /*2ccb0*/  UMOV UR4, URZ ;  /* 0x0000003f00047c82 */ /* 0x000fe20008000000 */
[C---:B------:R-:W-:Y:S02]  /*2ccc0*/  ISETP.GE.U32.AND P3, PT, R0.reuse, 0x4, PT ;  /* 0x000000040000780c */ /* 0x040fe40003f66070 */
[C---:B------:R-:W-:Y:S02]  /*2ccd0*/  ISETP.GE.U32.AND P4, PT, R0.reuse, 0x8, PT ;  /* 0x000000080000780c */ /* 0x040fe40003f86070 */
[----:B------:R-:W-:Y:S01]  /*2cce0*/  ISETP.GE.U32.AND P5, PT, R0, 0x10, PT ;  /* 0x000000100000780c */ /* 0x000fe20003fa6070 */
[----:B--2---:R-:W1:Y:S02]  /*2ccf0*/  SHFL.UP PT, R4, R6, 0x1, RZ ;  /* 0x0420000006047989 */ /* 0x004e6400000e00ff */
        /* <DEDUP_REMOVED lines=8> */
[----:B------:R-:W-:-:S03]  /*2cd80*/  IMAD.MOV.U32 R4, RZ, RZ, RZ ;  /* 0x000000ffff047224 */ /* 0x000fc600078e00ff */
[----:B------:R-:W1:Y:S02]  /*2cd90*/  SHFL.UP PT, R2, R7, 0x8, RZ ;  /* 0x0500000007027989 */ /* 0x000e6400000e00ff */
[----:B-1----:R-:W-:-:S05]  /*2cda0*/  SEL R2, R2, RZ, P4 ;  /* 0x000000ff02027207 */ /* 0x002fca0002000000 */
[----:B------:R-:W-:-:S05]  /*2cdb0*/  IMAD.IADD R2, R7, 0x1, R2 ;  /* 0x0000000107027824 */ /* 0x000fca00078e0202 */
[----:B------:R-:W1:Y:S02]  /*2cdc0*/  SHFL.UP PT, R3, R2, 0x10, RZ ;  /* 0x0600000002037989 */ /* 0x000e6400000e00ff */
[----:B-1----:R-:W-:-:S05]  /*2cdd0*/  SEL R3, R3, RZ, P5 ;  /* 0x000000ff03037207 */ /* 0x002fca0002800000 */
[----:B------:R-:W-:-:S05]  /*2cde0*/  IMAD.IADD R5, R2, 0x1, R3 ;  /* 0x0000000102057824 */ /* 0x000fca00078e0203 */
[----:B------:R-:W1:Y:S02]  /*2cdf0*/  SHFL.IDX PT, R3, R5, 0x1f, 0x1f ;  /* 0x03e01f0005037f89 */ /* 0x000e6400000e0000 */
[----:B-1----:R-:W-:-:S04]  /*2ce00*/  IMAD R7, R3, UR5, RZ ;  /* 0x0000000503077c24 */ /* 0x002fc8000f8e02ff */
[----:B------:R-:W-:Y:S01]  /*2ce10*/  IMAD.MOV.U32 R8, RZ, RZ, R7 ;  /* 0x000000ffff087224 */ /* 0x000fe200078e0007 */
[----:B0-----:R-:W-:-:S13]  /*2ce20*/  ISETP.GT.AND P6, PT, R7, UR6, PT ;  /* 0x0000000607007c0c */ /* 0x001fda000bfc4270 */
[----:B------:R-:W-:Y:S05]  /*2ce30*/  @P6 BRA `(.L_x_6870) ;  /* 0x0000000000a46947 */ /* 0x000fea0003800000 */
[----:B------:R-:W0:Y:S01]  /*2ce40*/  LDC R5, c[0x0][0xc14] ;  /* 0x00030500ff057b82 */ /* 0x000e220000000800 */
[----:B------:R-:W-:Y:S01]  /*2ce50*/  IMAD.MOV.U32 R7, RZ, RZ, R8 ;  /* 0x000000ffff077224 */ /* 0x000fe200078e0008 */
[----:B------:R-:W-:Y:S01]  /*2ce60*/  UMOV UR4, URZ ;  /* 0x0000003f00047c82 */ /* 0x000fe20008000000 */
[----:B------:R-:W-:Y:S01]  /*2ce70*/  ULDC UR7, c[0x0][0xc14] ;  /* 0x0003050000077ab9 */ /* 0x000fe20000000800 */
[----:B------:R-:W-:-:S05]  /*2ce80*/  ULDC UR5, c[0x0][0xc10] ;  /* 0x0003040000057ab9 */ /* 0x000fca0000000800 */
.L_x_6874:
        /* <DEDUP_REMOVED lines=10> */
[----:B------:R-:W0:Y:S01]  /*2cf30*/  LDC.64 R2, c[0x0][0xc58] ;  /* 0x00031600ff027b82 */ /* 0x000e220000000a00 */
[----:B------:R-:W-:Y:S01]  /*2cf40*/  ULDC.64 UR8, c[0x0][0x208] ;  /* 0x0000820000087ab9 */ /* 0x000fe20000000a00 */
[----:B0-----:R-:W-:-:S05]  /*2cf50*/  IMAD.WIDE R2, R8, 0x4, R2 ;  /* 0x0000000408027825 */ /* 0x001fca00078e0202 */
[----:B------:R0:W5:Y:S02]  /*2cf60*/  LDG.E R6, desc[UR8][R2.64] ;  /* 0x0000000802067981 */ /* 0x000164000c1e1900 */
.L_x_6873:
[----:B------:R-:W-:Y:S05]  /*2cf70*/  BSYNC B0 ;  /* 0x0000000000007941 */ /* 0x000fea0003800000 */
.L_x_6872:
        /* <DEDUP_REMOVED lines=21> */
.L_x_6870:
[----:B------:R-:W-:Y:S01]  /*2d0d0*/  IMAD.IADD R8, R7, 0x1, -R8 ;  /* 0x0000000107087824 */ /* 0x000fe200078e0a08 */
[----:B------:R-:W-:-:S03]  /*2d0e0*/  ULDC.64 UR8, c[0x0][0x208] ;  /* 0x0000820000087ab9 */ /* 0x000fc60000000a00 */
        /* <DEDUP_REMOVED lines=20> */
.L_x_6875:
[--C-:B-12---:R-:W-:Y:S02]  /*2d230*/  IMAD.MOV R5, RZ, RZ, -R3.reuse ;  /* 0x000000ffff057224 */ /* 0x106fe400078e0a03 */
[----:B---3--:R-:W-:Y:S02]  /*2d240*/  IMAD R4, R4, UR5, R8 ;  /* 0x0000000504047c24 */ /* 0x008fe4000f8e0208 */
[----:B------:R-:W-:Y:S02]  /*2d250*/  IMAD R5, R5, R10, RZ ;  /* 0x0000000a05057224 */ /* 0x000fe400078e02ff */
[----:B------:R-:W-:Y:S01]  /*2d260*/  IMAD.MOV.U32 R2, RZ, RZ, RZ ;  /* 0x000000ffff027224 */ /* 0x000fe200078e00ff */
[----:B------:R1:W-:Y:S03]  /*2d270*/  STL [R1], R4 ;  /* 0x0000000401007387 */ /* 0x0003e60000100800 */
[----:B------:R-:W-:Y:S01]  /*2d280*/  IMAD.HI.U32 R3, R3, R5, R2 ;  /* 0x0000000503037227 */ /* 0x000fe200078e0002 */
[----:B------:R-:W-:-:S02]  /*2d290*/  IADD3 R2, -R4, UR6, RZ ;  /* 0x0000000604027c10 */ /* 0x000fc4000fffe1ff */
[----:B------:R-:W-:Y:S02]  /*2d2a0*/  IABS R5, R9 ;  /* 0x0000000900057213 */ /* 0x000fe40000000000 */
[----:B-1----:R-:W-:-:S03]  /*2d2b0*/  IABS R4, R2 ;  /* 0x0000000200047213 */ /* 0x002fc60000000000 */
        /* <DEDUP_REMOVED lines=20> */
[----:B------:R-:W1:Y:S03]  /*2d400*/  I2F.RP R7, R5 ;  /* 0x0000000500077306 */ /* 0x000e660000209400 */
[----:B------:R-:W-:-:S05]  /*2d410*/  IMAD.MOV R8, RZ, RZ, -R8 ;  /* 0x000000ffff087224 */ /* 0x000fca00078e0a08 */
[----:B-1----:R-:W1:Y:S02]  /*2d420*/  MUFU.RCP R7, R7 ;  /* 0x0000000700077308 */ /* 0x002e640000001000 */
[----:B-1----:R-:W-:Y:S01]  /*2d430*/  VIADD R3, R7, 0xffffffe ;  /* 0x0ffffffe07037836 */ /* 0x002fe20000000000 */
[----:B------:R-:W-:-:S05]  /*2d440*/  IABS R7, R9 ;  /* 0x0000000900077213 */ /* 0x000fca0000000000 */
[----:B------:R-:W1:Y:S02]  /*2d450*/  F2I.FTZ.U32.TRUNC.NTZ R3, R3 ;  /* 0x0000000300037305 */ /* 0x000e64000021f000 */
[----:B-1----:R-:W-:-:S04]  /*2d460*/  IMAD.MOV R2, RZ, RZ, -R3 ;  /* 0x000000ffff027224 */ /* 0x002fc800078e0a03 */
[----:B------:R-:W-:Y:S02]  /*2d470*/  IMAD R13, R2, R5, RZ ;  /* 0x00000005020d7224 */ /* 0x000fe400078e02ff */
[----:B------:R-:W-:-:S04]  /*2d480*/  IMAD.MOV.U32 R2, RZ, RZ, RZ ;  /* 0x000000ffff027224 */ /* 0x000fc800078e00ff */
[----:B------:R-:W-:Y:S01]  /*2d490*/  IMAD.HI.U32 R2, R3, R13, R2 ;  /* 0x0000000d03027227 */ /* 0x000fe200078e0002 */
[----:B------:R-:W-:-:S03]  /*2d4a0*/  LOP3.LUT R3, R9, R11, RZ, 0x3c, !PT ;  /* 0x0000000b09037212 */ /* 0x000fc600078e3cff */
[----:B------:R-:W-:Y:S01]  /*2d4b0*/  IMAD.IADD R9, R9, 0x1, R4 ;  /* 0x0000000109097824 */ /* 0x000fe200078e0204 */
[----:B------:R-:W-:Y:S01]  /*2d4c0*/  ISETP.GE.AND P2, PT, R3, RZ, PT ;  /* 0x000000ff0300720c */ /* 0x000fe20003f46270 */
[----:B------:R-:W-:-:S04]  /*2d4d0*/  IMAD.HI.U32 R2, R2, R7, RZ ;  /* 0x0000000702027227 */ /* 0x000fc800078e00ff */
        /* <DEDUP_REMOVED lines=13> */
[----:B------:R1:W-:Y:S04]  /*2d5b0*/  STL [R1+0x8], R4 ;  /* 0x0000080401007387 */ /* 0x0003e80000100800 */
[----:B------:R1:W-:Y:S01]  /*2d5c0*/  STL [R1+0x4], R2 ;  /* 0x0000040201007387 */ /* 0x0003e20000100800 */
[----:B------:R-:W-:Y:S05]  /*2d5d0*/  BRA `(.L_x_6876) ;  /* 0x0000000000107947 */ /* 0x000fea0003800000 */
.L_x_6871:
[----:B------:R-:W-:Y:S01]  /*2d5e0*/  IMAD.U32 R2, RZ, RZ, UR6 ;  /* 0x00000006ff027e24 */ /* 0x000fe2000f8e00ff */
[----:B------:R0:W-:Y:S04]  /*2d5f0*/  STL [R1+0x4], RZ ;  /* 0x000004ff01007387 */ /* 0x0001e80000100800 */
[----:B------:R0:W-:Y:S04]  /*2d600*/  STL [R1+0x8], RZ ;  /* 0x000008ff01007387 */ /* 0x0001e80000100800 */
[----:B------:R0:W-:Y:S02]  /*2d610*/  STL [R1], R2 ;  /* 0x0000000201007387 */ /* 0x0001e40000100800 */
.L_x_6876:
[----:B-1----:R-:W2:Y:S04]  /*2d620*/  LDL R4, [R1] ;  /* 0x0000000001047983 */ /* 0x002ea80000100800 */
[----:B------:R-:W2:Y:S04]  /*2d630*/  LDL R5, [R1+0x4] ;  /* 0x0000040001057983 */ /* 0x000ea80000100800 */
[----:B------:R-:W2:Y:S04]  /*2d640*/  LDL R6, [R1+0x8] ;  /* 0x0000080001067983 */ /* 0x000ea80000100800 */
[----:B------:R-:W2:Y:S01]  /*2d650*/  LDL R7, [R1+0xc] ;  /* 0x00000c0001077983 */ /* 0x000ea20000100800 */
[----:B------:R-:W-:-:S13]  /*2d660*/  ISETP.NE.AND P0, PT, R0, RZ, PT ;  /* 0x000000ff0000720c */ /* 0x000fda0003f05270 */
[----:B------:R-:W1:Y:S01]  /*2d670*/  @!P0 S2R R3, SR_CgaCtaId ;  /* 0x0000000000038919 */ /* 0x000e620000008800 */
[----:B------:R-:W-:-:S04]  /*2d680*/  @!P0 MOV R0, 0x400 ;  /* 0x0000040000008802 */ /* 0x000fc80000000f00 */
[----:B-1----:R-:W-:-:S05]  /*2d690*/  @!P0 LEA R0, R3, R0, 0x18 ;  /* 0x0000000003008211 */ /* 0x002fca00078ec0ff */
[----:B--2---:R1:W-:Y:S01]  /*2d6a0*/  @!P0 STS.128 [R0+0x2e8d0], R4 ;  /* 0x02e8d00400008388 */ /* 0x0043e20000000c00 */
[----:B------:R-:W-:Y:S06]  /*2d6b0*/  BAR.ARV 0x5, 0x180 ;  /* 0x0146000000007b1d */ /* 0x000fec0000002000 */
.L_x_6869:
[----:B-1----:R-:W2:Y:S01]  /*2d6c0*/  LDL R0, [R1+0xc] ;  /* 0x00000c0001007983 */ /* 0x002ea20000100800 */
[----:B------:R-:W-:-:S03]  /*2d6d0*/  ULDC UR4, c[0x0][0xc14] ;  /* 0x0003050000047ab9 */ /* 0x000fc60000000800 */
[----:B------:R1:W-:Y:S01]  /*2d6e0*/  STL [R1+0x10], RZ ;  /* 0x000010ff01007387 */ /* 0x0003e20000100800 */
[----:B--2---:R-:W-:Y:S01]  /*2d6f0*/  ISETP.GE.AND P0, PT, R0, UR4, PT ;  /* 0x0000000400007c0c */ /* 0x004fe2000bf06270 */
[----:B------:R-:W-:-:S05]  /*2d700*/  IMAD.MOV.U32 R0, RZ, RZ, 0x1 ;  /* 0x00000001ff007424 */ /* 0x000fca00078e00ff */
[----:B------:R1:W-:Y:S04]  /*2d710*/  STL [R1+0x18], R0 ;  /* 0x0000180001007387 */ /* 0x0003e80000100800 */
[----:B------:R1:W-:Y:S03]  /*2d720*/  STL [R1+0x38], RZ ;  /* 0x000038ff01007387 */ /* 0x0003e60000100800 */
[----:B------:R-:W-:Y:S05]  /*2d730*/  @P0 BRA `(.L_x_6877) ;  /* 0x0000006000180947 */ /* 0x000fea0003800000 */
[----:B0-----:R-:W2:Y:S01]  /*2d740*/  LDL R2, [R1+0x98] ;  /* 0x0000980001027983 */ /* 0x001ea20000100800 */
[----:B-1----:R-:W0:Y:S01]  /*2d750*/  S2R R0, SR_TID.X ;  /* 0x0000000000007919 */ /* 0x002e220000002100 */
[----:B------:R-:W1:Y:S01]  /*2d760*/  S2R R4, SR_TID.X ;  /* 0x0000000000047919 */ /* 0x000e620000002100 */
[----:B0-----:R-:W-:-:S05]  /*2d770*/  LOP3.LUT R0, R0, 0x7f, RZ, 0xc0, !PT ;  /* 0x0000007f00007812 */ /* 0x001fca00078ec0ff */
[----:B------:R-:W-:Y:S02]  /*2d780*/  IMAD.SHL.U32 R0, R0, 0x10, RZ ;  /* 0x0000001000007824 */ /* 0x000fe400078e00ff */
[----:B-1----:R-:W-:-:S03]  /*2d790*/  IMAD.SHL.U32 R19, R4, 0x80, RZ ;  /* 0x0000008004137824 */ /* 0x002fc600078e00ff */
[----:B------:R-:W-:Y:S02]  /*2d7a0*/  LOP3.LUT R3, R0, 0x600, RZ, 0xc0, !PT ;  /* 0x0000060000037812 */ /* 0x000fe400078ec0ff */
[----:B------:R-:W-:Y:S02]  /*2d7b0*/  LOP3.LUT R0, R19, 0x380, RZ, 0xc0, !PT ;  /* 0x0000038013007812 */ /* 0x000fe400078ec0ff */
[----:B------:R-:W-:Y:S01]  /*2d7c0*/  LOP3.LUT P0, RZ, R4, 0x4, RZ, 0xc0, !PT ;  /* 0x0000000404ff7812 */ /* 0x000fe2000780c0ff */
[----:B------:R-:W-:Y:S01]  /*2d7d0*/  STL [R1+0x38], RZ ;  /* 0x000038ff01007387 */ /* 0x000fe20000100800 */
[----:B------:R-:W-:Y:S01]  /*2d7e0*/  BSSY B7, `(.L_x_6877) ;  /* 0x00005fb000077945 */ /* 0x000fe20003800000 */
[----:B------:R-:W-:Y:S01]  /*2d7f0*/  ULDC.64 UR36, c[0x0][0x198] ;  /* 0x0000660000247ab9 */ /* 0x000fe20000000a00 */
[----:B------:R-:W-:Y:S01]  /*2d800*/  ULDC UR40, c[0x0][0xc] ;  /* 0x0000030000287ab9 */ /* 0x000fe20000000800 */
[----:B--2---:R-:W-:Y:S01]  /*2d810*/  R2UR UR4, R2 ;  /* 0x00000000020472ca */ /* 0x004fe200000e0000 */
[----:B------:R-:W-:-:S05]  /*2d820*/  IMAD.SHL.U32 R2, R4, 0x20, RZ ;  /* 0x0000002004027824 */ /* 0x000fca00078e00ff */
[----:B------:R-:W-:Y:S02]  /*2d830*/  LOP3.LUT R5, R3, 0x60, R2, 0xf8, !PT ;  /* 0x0000006003057812 */ /* 0x000fe400078ef802 */
[----:B------:R-:W-:-:S04]  /*2d840*/  SHF.R.U32.HI R3, RZ, 0x1, R4 ;  /* 0x00000001ff037819 */ /* 0x000fc80000011604 */
[----:B------:R-:W-:Y:S01]  /*2d850*/  LOP3.LUT R0, R0, 0x30, R3, 0xf8, !PT ;  /* 0x0000003000007812 */ /* 0x000fe200078ef803 */
[----:B------:R-:W-:Y:S01]  /*2d860*/  IMAD.SHL.U32 R3, R4, 0x10, RZ ;  /* 0x0000001004037824 */ /* 0x000fe200078e00ff */
[----:B------:R-:W-:-:S04]  /*2d870*/  LOP3.LUT R5, R5, 0x100, R2, 0xf8, !PT ;  /* 0x0000010005057812 */ /* 0x000fc800078ef802 */
[----:B------:R-:W-:Y:S02]  /*2d880*/  LOP3.LUT R0, R0, 0x70, R3, 0x78, !PT ;  /* 0x0000007000007812 */ /* 0x000fe400078e7803 */
[----:B------:R-:W-:Y:S02]  /*2d890*/  LOP3.LUT R2, R2, 0x80, RZ, 0xc0, !PT ;  /* 0x0000008002027812 */ /* 0x000fe400078ec0ff */
[----:B------:R-:W-:Y:S01]  /*2d8a0*/  LOP3.LUT R19, R0, 0xc00, R19, 0xf8, !PT ;  /* 0x00000c0000137812 */ /* 0x000fe200078ef813 */
[----:B------:R-:W-:Y:S01]  /*2d8b0*/  IMAD.SHL.U32 R3, R4, 0x4, RZ ;  /* 0x0000000404037824 */ /* 0x000fe200078e00ff */
[----:B------:R-:W-:Y:S01]  /*2d8c0*/  LOP3.LUT R2, R2, 0x10, R4, 0xf8, !PT ;  /* 0x0000001002027812 */ /* 0x000fe200078ef804 */
[----:B------:R-:W-:Y:S02]  /*2d8d0*/  IMAD.MOV.U32 R0, RZ, RZ, 0x1 ;  /* 0x00000001ff007424 */ /* 0x000fe400078e00ff */
[C---:B------:R-:W-:Y:S02]  /*2d8e0*/  VIADD R4, R19.reuse, 0x40 ;  /* 0x0000004013047836 */ /* 0x040fe40000000000 */
[----:B------:R-:W-:Y:S01]  /*2d8f0*/  @P0 VIADD R4, R19, 0xffffffc0 ;  /* 0xffffffc013040836 */ /* 0x000fe20000000000 */
[----:B------:R-:W-:-:S04]  /*2d900*/  LOP3.LUT R2, R2, 0x10, R3, 0x78, !PT ;  /* 0x0000001002027812 */ /* 0x000fc800078e7803 */
[----:B------:R-:W-:Y:S01]  /*2d910*/  STL [R1+0x30], R4 ;  /* 0x0000300401007387 */ /* 0x000fe20000100800 */
[----:B------:R-:W-:-:S03]  /*2d920*/  LOP3.LUT R17, R5, R2, RZ, 0xfc, !PT ;  /* 0x0000000205117212 */ /* 0x000fc600078efcff */
[----:B------:R-:W-:Y:S01]  /*2d930*/  STL [R1+0x20], R0 ;  /* 0x0000200001007387 */ /* 0x000fe20000100800 */
[----:B------:R-:W-:-:S03]  /*2d940*/  LOP3.LUT R3, R17, 0x1800, RZ, 0xfc, !PT ;  /* 0x0000180011037812 */ /* 0x000fc600078efcff */
[----:B------:R-:W-:Y:S01]  /*2d950*/  STL [R1+0x14], RZ ;  /* 0x000014ff01007387 */ /* 0x000fe20000100800 */
[----:B------:R-:W-:-:S03]  /*2d960*/  LOP3.LUT R2, R17, 0x2800, RZ, 0xfc, !PT ;  /* 0x0000280011027812 */ /* 0x000fc600078efcff */
[----:B------:R-:W-:Y:S01]  /*2d970*/  STL [R1+0x10], RZ ;  /* 0x000010ff01007387 */ /* 0x000fe20000100800 */
[----:B------:R-:W-:-:S03]  /*2d980*/  LOP3.LUT R3, R17, 0x4800, RZ, 0xfc, !PT ;  /* 0x0000480011037812 */ /* 0x000fc600078efcff */
[----:B------:R0:W-:Y:S01]  /*2d990*/  STL [R1+0x18], R0 ;  /* 0x0000180001007387 */ /* 0x0001e20000100800 */
[C---:B------:R-:W-:Y:S01]  /*2d9a0*/  LOP3.LUT R2, R17.reuse, 0x5800, RZ, 0xfc, !PT ;  /* 0x0000580011027812 */ /* 0x040fe200078efcff */
[----:B------:R-:W-:Y:S02]  /*2d9b0*/  ULOP3.LUT UR38, UR4, 0x1, URZ, 0xfc, !UPT ;  /* 0x0000000104267892 */ /* 0x000fe4000f8efc3f */
[----:B------:R-:W-:Y:S01]  /*2d9c0*/  ULOP3.LUT UR39, UR4, 0x2, URZ, 0xfc, !UPT ;  /* 0x0000000204277892 */ /* 0x000fe2000f8efc3f */
[C---:B0-----:R-:W-:Y:S02]  /*2d9d0*/  LOP3.LUT R0, R17.reuse, 0x3800, RZ, 0xfc, !PT ;  /* 0x0000380011007812 */ /* 0x041fe400078efcff */
[----:B------:R-:W-:-:S09]  /*2d9e0*/  LOP3.LUT R0, R17, 0x6800, RZ, 0xfc, !PT ;  /* 0x0000680011007812 */ /* 0x000fd200078efcff */
.L_x_6990:
[----:B--2---:R-:W2:Y:S01]  /*2d9f0*/  LDL R14, [R1+0xc] ;  /* 0x00000c00010e7983 */ /* 0x004ea20000100800 */
[----:B------:R-:W-:Y:S05]  /*2da00*/  YIELD ;  /* 0x0000000000007946 */ /* 0x000fea0003800000 */
[----:B------:R-:W-:Y:S01]  /*2da10*/  ULDC.64 UR4, c[0x0][0xa28] ;  /* 0x00028a0000047ab9 */ /* 0x000fe20000000a00 */
[----:B------:R-:W-:Y:S01]  /*2da20*/  IMAD.MOV.U32 R0, RZ, RZ, RZ ;  /* 0x000000ffff007224 */ /* 0x000fe200078e00ff */
[----:B------:R-:W-:Y:S01]  /*2da30*/  ISETP.NE.U32.AND P0, PT, RZ, UR4, PT ;  /* 0x00000004ff007c0c */ /* 0x000fe2000bf05070 */
[----:B------:R-:W0:Y:S01]  /*2da40*/  LDC.64 R10, c[0x0][0xa00] ;  /* 0x00028000ff0a7b82 */ /* 0x000e220000000a00 */
[----:B------:R-:W-:Y:S01]  /*2da50*/  ULDC.64 UR10, c[0x0][0x208] ;  /* 0x00008200000a7ab9 */ /* 0x000fe20000000a00 */
[----:B------:R-:W-:Y:S01]  /*2da60*/  IMAD.MOV.U32 R6, RZ, RZ, RZ ;  /* 0x000000ffff067224 */ /* 0x000fe200078e00ff */
[----:B------:R-:W-:Y:S01]  /*2da70*/  ISETP.NE.AND.EX P0, PT, RZ, UR5, PT, P0 ;  /* 0x00000005ff007c0c */ /* 0x000fe2000bf05300 */
[----:B------:R-:W-:Y:S01]  /*2da80*/  ULDC.64 UR4, c[0x0][0xa18] ;  /* 0x0002860000047ab9 */ /* 0x000fe20000000a00 */
[----:B------:R-:W-:Y:S01]  /*2da90*/  ULDC.64 UR6, c[0x0][0xa08] ;  /* 0x0002820000067ab9 */ /* 0x000fe20000000a00 */
[----:B------:R-:W-:-:S02]  /*2daa0*/  ULDC.64 UR8, c[0x0][0xa10] ;  /* 0x0002840000087ab9 */ /* 0x000fc40000000a00 */
[----:B------:R-:W1:Y:S08]  /*2dab0*/  LDC.64 R4, c[0x0][0xa08] ;  /* 0x00028200ff047b82 */ /* 0x000e700000000a00 */
[----:B------:R-:W2:Y:S02]  /*2dac0*/  @P0 LDC.64 R2, c[0x0][0xa28] ;  /* 0x00028a00ff020b82 */ /* 0x000ea40000000a00 */
[----:B--2---:R-:W-:-:S05]  /*2dad0*/  @P0 IMAD.WIDE R2, R14, 0x4, R2 ;  /* 0x000000040e020825 */ /* 0x004fca00078e0202 */
[----:B------:R2:W5:Y:S01]  /*2dae0*/  @P0 LDG.E R0, desc[UR10][R2.64] ;  /* 0x0000000a02000981 */ /* 0x000562000c1e1900 */
[----:B------:R-:W-:Y:S01]  /*2daf0*/  ISETP.NE.U32.AND P0, PT, RZ, UR4, PT ;  /* 0x00000004ff007c0c */ /* 0x000fe2000bf05070 */
[----:B0-----:R-:W-:Y:S01]  /*2db00*/  IMAD.WIDE R10, R14, 0x4, R10 ;  /* 0x000000040e0a7825 */ /* 0x001fe200078e020a */
[----:B------:R-:W-:Y:S02]  /*2db10*/  ISETP.NE.U32.AND P2, PT, RZ, UR6, PT ;  /* 0x00000006ff007c0c */ /* 0x000fe4000bf45070 */
[----:B------:R-:W-:Y:S01]  /*2db20*/  ISETP.NE.AND.EX P0, PT, RZ, UR5, PT, P0 ;  /* 0x00000005ff007c0c */ /* 0x000fe2000bf05300 */
[----:B------:R-:W-:Y:S01]  /*2db30*/  ULDC.64 UR4, c[0x0][0xa00] ;  /* 0x0002800000047ab9 */ /* 0x000fe20000000a00 */
[----:B------:R-:W-:Y:S01]  /*2db40*/  ISETP.NE.U32.AND P4, PT, RZ, UR8, PT ;  /* 0x00000008ff007c0c */ /* 0x000fe2000bf85070 */
[----:B------:R-:W-:Y:S01]  /*2db50*/  IMAD.MOV.U32 R8, RZ, RZ, RZ ;  /* 0x000000ffff087224 */ /* 0x000fe200078e00ff */
[----:B------:R-:W-:Y:S01]  /*2db60*/  ISETP.NE.U32.AND P1, PT, RZ, UR4, PT ;  /* 0x00000004ff007c0c */ /* 0x000fe2000bf25070 */
[----:B--2---:R-:W0:Y:S01]  /*2db70*/  LDC.64 R2, c[0x0][0xa10] ;  /* 0x00028400ff027b82 */ /* 0x004e220000000a00 */
[----:B------:R-:W-:-:S02]  /*2db80*/  IMAD.MOV.U32 R18, RZ, RZ, RZ ;  /* 0x000000ffff127224 */ /* 0x000fc400078e00ff */
[----:B------:R-:W-:Y:S01]  /*2db90*/  ISETP.NE.AND.EX P3, PT, RZ, UR5, PT, P1 ;  /* 0x00000005ff007c0c */ /* 0x000fe2000bf65310 */
[----:B-1----:R-:W-:-:S04]  /*2dba0*/  IMAD.WIDE R4, R14, 0x4, R4 ;  /* 0x000000040e047825 */ /* 0x002fc800078e0204 */
[----:B------:R-:W1:Y:S01]  /*2dbb0*/  @P0 LDC.64 R12, c[0x0][0xa18] ;  /* 0x00028600ff0c0b82 */ /* 0x000e620000000a00 */
[----:B------:R-:W-:Y:S01]  /*2dbc0*/  ULDC UR4, c[0x0][0x288] ;  /* 0x0000a20000047ab9 */ /* 0x000fe20000000800 */
[----:B------:R-:W-:Y:S02]  /*2dbd0*/  ISETP.NE.AND.EX P1, PT, RZ, UR7, PT, P2 ;  /* 0x00000007ff007c0c */ /* 0x000fe4000bf25320 */
[----:B------:R-:W-:-:S04]  /*2dbe0*/  ISETP.NE.AND.EX P2, PT, RZ, UR9, PT, P4 ;  /* 0x00000009ff007c0c */ /* 0x000fc8000bf45340 */
[----:B------:R-:W2:Y:S07]  /*2dbf0*/  @P3 LDG.E R6, desc[UR10][R10.64] ;  /* 0x0000000a0a063981 */ /* 0x000eae000c1e1900 */
[----:B------:R3:W5:Y:S01]  /*2dc00*/  @P1 LDG.E R8, desc[UR10][R4.64] ;  /* 0x0000000a04081981 */ /* 0x000762000c1e1900 */
[----:B0-----:R-:W-:-:S05]  /*2dc10*/  IMAD.WIDE R2, R14, 0x4, R2 ;  /* 0x000000040e027825 */ /* 0x001fca00078e0202 */
[----:B------:R3:W5:Y:S01]  /*2dc20*/  @P2 LDG.E R18, desc[UR10][R2.64] ;  /* 0x0000000a02122981 */ /* 0x000762000c1e1900 */
[----:B-1----:R-:W-:-:S03]  /*2dc30*/  @P0 IMAD.WIDE R12, R14, 0x4, R12 ;  /* 0x000000040e0c0825 */ /* 0x002fc600078e020c */
[----:B--2---:R0:W-:Y:S02]  /*2dc40*/  STL [R1+0x24], R6 ;  /* 0x0000240601007387 */ /* 0x0041e40000100800 */
[----:B0-----:R-:W-:Y:S01]  /*2dc50*/  IMAD.U32 R6, RZ, RZ, UR4 ;  /* 0x00000004ff067e24 */ /* 0x001fe2000f8e00ff */
[----:B------:R-:W-:Y:S02]  /*2dc60*/  ULDC.64 UR4, c[0x0][0x3f8] ;  /* 0x0000fe0000047ab9 */ /* 0x000fe40000000a00 */
[----:B------:R-:W-:-:S03]  /*2dc70*/  UISETP.NE.U32.AND UP0, UPT, UR4, URZ, UPT ;  /* 0x0000003f0400728c */ /* 0x000fc6000bf05070 */
[----:B------:R-:W-:Y:S01]  /*2dc80*/  ULDC UR4, c[0x0][0x404] ;  /* 0x0001010000047ab9 */ /* 0x000fe20000000800 */
[----:B------:R-:W-:Y:S01]  /*2dc90*/  UISETP.NE.AND.EX UP0, UPT, UR5, URZ, UPT, UP0 ;  /* 0x0000003f0500728c */ /* 0x000fe2000bf05300 */
[----:B------:R3:W5:Y:S02]  /*2dca0*/  @P0 LDG.E R6, desc[UR10][R12.64] ;  /* 0x0000000a0c060981 */ /* 0x000764000c1e1900 */
[----:B------:R-:W-:Y:S01]  /*2dcb0*/  ULDC UR5, c[0x0][0x2e0] ;  /* 0x0000b80000057ab9 */ /* 0x000fe20000000800 */
[----:B------:R-:W-:-:S04]  /*2dcc0*/  USEL UR4, UR4, 0x1, UP0 ;  /* 0x0000000104047887 */ /* 0x000fc80008000000 */
[----:B------:R-:W-:-:S03]  /*2dcd0*/  UIMAD UR4, UR4, UR5, URZ ;  /* 0x00000005040472a4 */ /* 0x000fc6000f8e023f */
[----:B------:R-:W-:Y:S02]  /*2dce0*/  ULDC UR5, c[0x0][0x338] ;  /* 0x0000ce0000057ab9 */ /* 0x000fe40000000800 */
[----:B------:R-:W-:Y:S02]  /*2dcf0*/  IMAD.U32 R9, RZ, RZ, UR5 ;  /* 0x00000005ff097e24 */ /* 0x000fe4000f8e00ff */
[----:B------:R-:W-:Y:S01]  /*2dd00*/  IMAD.U32 R7, RZ, RZ, UR4 ;  /* 0x00000004ff077e24 */ /* 0x000fe2000f8e00ff */
[----:B---3--:R-:W-:Y:S06]  /*2dd10*/  @P0 BRA `(.L_x_6878) ;  /* 0x0000000000140947 */ /* 0x008fec0003800000 */
[----:B------:R-:W-:Y:S05]  /*2dd20*/  @!P3 BRA `(.L_x_6878) ;  /* 0x000000000010b947 */ /* 0x000fea0003800000 */
[----:B------:R-:W-:Y:S02]  /*2dd30*/  ULDC.64 UR4, c[0x0][0x208] ;  /* 0x0000820000047ab9 */ /* 0x000fe40000000a00 */
[----:B------:R-:W2:Y:S04]  /*2dd40*/  LDG.E R12, desc[UR4][R10.64] ;  /* 0x000000040a0c7981 */ /* 0x000ea8000c1e1900 */
[----:B-----5:R-:W2:Y:S02]  /*2dd50*/  LDG.E R6, desc[UR4][R10.64+0x4] ;  /* 0x000004040a067981 */ /* 0x020ea4000c1e1900 */
[----:B--2---:R-:W-:-:S07]  /*2dd60*/  IMAD.IADD R6, R6, 0x1, -R12 ;  /* 0x0000000106067824 */ /* 0x004fce00078e0a0c */
.L_x_6878:
[----:B-----5:R-:W-:Y:S01]  /*2dd70*/  IMAD.IADD R8, R8, 0x1, R0 ;  /* 0x0000000108087824 */ /* 0x020fe200078e0200 */
[----:B------:R-:W-:Y:S02]  /*2dd80*/  ULDC.64 UR4, c[0x0][0xa20] ;  /* 0x0002880000047ab9 */ /* 0x000fe40000000a00 */
[----:B------:R-:W-:Y:S02]  /*2dd90*/  ISETP.NE.U32.AND P0, PT, RZ, UR4, PT ;  /* 0x00000004ff007c0c */ /* 0x000fe4000bf05070 */
[----:B------:R0:W-:Y:S02]  /*2dda0*/  STL [R1+0x2c], R8 ;  /* 0x00002c0801007387 */ /* 0x0001e40000100800 */
[----:B------:R-:W-:-:S13]  /*2ddb0*/  ISETP.NE.AND.EX P0, PT, RZ, UR5, PT, P0 ;  /* 0x00000005ff007c0c */ /* 0x000fda000bf05300 */
[----:B0-----:R-:W-:Y:S05]  /*2ddc0*/  @!P0 BRA `(.L_x_6879) ;  /* 0x0000000000148947 */ /* 0x001fea0003800000 */
[----:B------:R-:W0:Y:S01]  /*2ddd0*/  LDC.64 R4, c[0x0][0xa20] ;  /* 0x00028800ff047b82 */ /* 0x000e220000000a00 */
[----:B------:R-:W-:Y:S01]  /*2dde0*/  ULDC.64 UR4, c[0x0][0x208] ;  /* 0x0000820000047ab9 */ /* 0x000fe20000000a00 */
[----:B0-----:R-:W-:-:S05]  /*2ddf0*/  IMAD.WIDE R4, R14, 0x4, R4 ;  /* 0x000000040e047825 */ /* 0x001fca00078e0204 */
[----:B------:R0:W5:Y:S01]  /*2de00*/  LDG.E R7, desc[UR4][R4.64] ;  /* 0x0000000404077981 */ /* 0x000162000c1e1900 */
[----:B------:R-:W-:Y:S05]  /*2de10*/  BRA `(.L_x_6880) ;  /* 0x0000000000147947 */ /* 0x000fea0003800000 */
.L_x_6879:
[----:B------:R-:W-:Y:S05]  /*2de20*/  @!P1 BRA `(.L_x_6880) ;  /* 0x0000000000109947 */ /* 0x000fea0003800000 */
[----:B------:R-:W-:Y:S02]  /*2de30*/  ULDC.64 UR4, c[0x0][0x208] ;  /* 0x0000820000047ab9 */ /* 0x000fe40000000a00 */
[----:B------:R-:W2:Y:S04]  /*2de40*/  LDG.E R7, desc[UR4][R4.64] ;  /* 0x0000000404077981 */ /* 0x000ea8000c1e1900 */
[----:B------:R-:W2:Y:S02]  /*2de50*/  LDG.E R4, desc[UR4][R4.64+0x4] ;  /* 0x0000040404047981 */ /* 0x000ea4000c1e1900 */
[----:B--2---:R-:W-:-:S07]  /*2de60*/  IMAD.IADD R7, R4, 0x1, -R7 ;  /* 0x0000000104077824 */ /* 0x004fce00078e0a07 */
.L_x_6880:
[----:B------:R-:W-:Y:S01]  /*2de70*/  ULDC.64 UR4, c[0x0][0x208] ;  /* 0x0000820000047ab9 */ /* 0x000fe20000000a00 */
[----:B------:R-:W2:Y:S04]  /*2de80*/  LDL R11, [R1+0x4] ;  /* 0x00000400010b7983 */ /* 0x000ea80000100800 */
[----:B0-----:R-:W3:Y:S04]  /*2de90*/  @P2 LDG.E R4, desc[UR4][R2.64] ;  /* 0x0000000402042981 */ /* 0x001ee8000c1e1900 */
[----:B------:R-:W3:Y:S01]  /*2dea0*/  @P2 LDG.E R2, desc[UR4][R2.64+0x4] ;  /* 0x0000040402022981 */ /* 0x000ee2000c1e1900 */
[----:B-----5:R-:W-:Y:S01]  /*2deb0*/  IMAD.IADD R8, R7, 0x1, -R0 ;  /* 0x0000000107087824 */ /* 0x020fe200078e0a00 */
[----:B--2---:R-:W-:Y:S01]  /*2dec0*/  LEA R21, R11, 0x80, 0x7 ;  /* 0x000000800b157811 */ /* 0x004fe200078e38ff */
[----:B---3--:R-:W-:-:S02]  /*2ded0*/  @P2 IMAD.IADD R9, R2, 0x1, -R4 ;  /* 0x0000000102092824 */ /* 0x008fc400078e0a04 */
[----:B------:R-:W-:Y:S02]  /*2dee0*/  IMAD.MOV.U32 R2, RZ, RZ, RZ ;  /* 0x000000ffff027224 */ /* 0x000fe400078e00ff */
[----:B------:R-:W-:-:S04]  /*2def0*/  IMAD.IADD R20, R8, 0x1, R9 ;  /* 0x0000000108147824 */ /* 0x000fc800078e0209 */
[C---:B------:R-:W-:Y:S01]  /*2df00*/  VIADD R3, R20.reuse, 0xdf ;  /* 0x000000df14037836 */ /* 0x040fe20000000000 */
[----:B------:R-:W-:-:S03]  /*2df10*/  IADD3 R21, R20, R21, -R6 ;  /* 0x0000001514157210 */ /* 0x000fc60007ffe806 */
[----:B------:R-:W-:-:S05]  /*2df20*/  IMAD.HI R2, R3, -0x6db6db6d, R2 ;  /* 0x9249249303027827 */ /* 0x000fca00078e0202 */
[----:B------:R-:W-:-:S04]  /*2df30*/  SHF.R.U32.HI R0, RZ, 0x1f, R2 ;  /* 0x0000001fff007819 */ /* 0x000fc80000011602 */
[----:B------:R-:W-:Y:S02]  /*2df40*/  LEA.HI.SX32 R10, R2, R0, 0x19 ;  /* 0x00000000020a7211 */ /* 0x000fe400078fcaff */
[----:B------:R-:W0:Y:S03]  /*2df50*/  LDC.64 R2, c[0x0][0x9e0] ;  /* 0x00027800ff027b82 */ /* 0x000e260000000a00 */
[----:B------:R1:W-:Y:S01]  /*2df60*/  STL [R1+0x1c], R10 ;  /* 0x00001c0a01007387 */ /* 0x0003e20000100800 */
[----:B0-----:R-:W-:Y:S01]  /*2df70*/  ISETP.GE.AND P1, PT, R3, 0x1, PT ;  /* 0x000000010300780c */ /* 0x001fe20003f26270 */
[----:B------:R-:W-:-:S12]  /*2df80*/  IMAD.IADD R7, R21, 0x1, R2 ;  /* 0x0000000115077824 */ /* 0x000fd800078e0202 */
        /* <DEDUP_REMOVED lines=12> */
.L_x_6883:
[----:B------:R-:W-:-:S13]  /*2e050*/  ISETP.NE.AND P0, PT, R3, 0x1, PT ;  /* 0x000000010300780c */ /* 0x000fda0003f05270 */
[----:B------:R-:W0:Y:S02]  /*2e060*/  @P0 LDC.64 R4, c[0x0][0x9e8] ;  /* 0x00027a00ff040b82 */ /* 0x000e240000000a00 */
[----:B0-----:R-:W-:-:S05]  /*2e070*/  @P0 IMAD.HI.U32 R4, R0, R4, RZ ;  /* 0x0000000400040227 */ /* 0x001fca00078e00ff */
[----:B------:R-:W-:-:S07]  /*2e080*/  @P0 SHF.R.U32.HI R0, RZ, R5, R4 ;  /* 0x00000005ff000219 */ /* 0x000fce0000011604 */
.L_x_6884:
[----:B------:R-:W-:Y:S05]  /*2e090*/  BSYNC B0 ;  /* 0x0000000000007941 */ /* 0x000fea0003800000 */
.L_x_6882:
[----:B------:R-:W-:-:S05]  /*2e0a0*/  IMAD R0, R0, R3, R3 ;  /* 0x0000000300007224 */ /* 0x000fca00078e0203 */
[----:B------:R-:W-:-:S07]  /*2e0b0*/  VIMNMX R7, R7, R0, PT ;  /* 0x0000000007077248 */ /* 0x000fce0003fe0100 */
.L_x_6881:
        /* <DEDUP_REMOVED lines=15> */
.L_x_6887:
[----:B------:R-:W-:Y:S01]  /*2e1b0*/  ISETP.NE.AND P0, PT, R3, 0x1, PT ;  /* 0x000000010300780c */ /* 0x000fe20003f05270 */
[----:B------:R-:W-:-:S12]  /*2e1c0*/  IMAD.MOV.U32 R2, RZ, RZ, R20 ;  /* 0x000000ffff027224 */ /* 0x000fd800078e0014 */
[----:B------:R-:W0:Y:S02]  /*2e1d0*/  @P0 LDC.64 R4, c[0x0][0x9e8] ;  /* 0x00027a00ff040b82 */ /* 0x000e240000000a00 */
[----:B0-----:R-:W-:-:S05]  /*2e1e0*/  @P0 IMAD.HI.U32 R4, R20, R4, RZ ;  /* 0x0000000414040227 */ /* 0x001fca00078e00ff */
[----:B------:R-:W-:-:S07]  /*2e1f0*/  @P0 SHF.R.U32.HI R2, RZ, R5, R4 ;  /* 0x00000005ff020219 */ /* 0x000fce0000011604 */
.L_x_6888:
[----:B------:R-:W-:Y:S05]  /*2e200*/  BSYNC B0 ;  /* 0x0000000000007941 */ /* 0x000fea0003800000 */
.L_x_6886:
[----:B------:R-:W-:-:S05]  /*2e210*/  IMAD R3, R2, R3, RZ ;  /* 0x0000000302037224 */ /* 0x000fca00078e02ff */
[----:B------:R-:W-:-:S07]  /*2e220*/  VIMNMX R0, R0, R3, !PT ;  /* 0x0000000300007248 */ /* 0x000fce0007fe0100 */
.L_x_6885:
[----:B------:R-:W-:Y:S01]  /*2e230*/  VIADD R3, R7, 0xdf ;  /* 0x000000df07037836 */ /* 0x000fe20000000000 */
[----:B------:R-:W-:Y:S01]  /*2e240*/  BSSY B0, `(.L_x_6889) ;  /* 0x00000f9000007945 */ /* 0x000fe20003800000 */
[----:B------:R-:W-:Y:S02]  /*2e250*/  IMAD.MOV.U32 R2, RZ, RZ, RZ ;  /* 0x000000ffff027224 */ /* 0x000fe400078e00ff */
[----:B------:R-:W-:Y:S02]  /*2e260*/  IMAD.MOV.U32 R4, RZ, RZ, RZ ;  /* 0x000000ffff047224 */ /* 0x000fe400078e00ff */
[----:B------:R-:W-:-:S04]  /*2e270*/  IMAD.HI R2, R3, -0x6db6db6d, R2 ;  /* 0x9249249303027827 */ /* 0x000fc800078e0202 */
[----:B------:R-:W-:Y:S01]  /*2e280*/  IMAD.MOV.U32 R5, RZ, RZ, R0 ;  /* 0x000000ffff057224 */ /* 0x000fe200078e0000 */
[----:B------:R-:W-:Y:S01]  /*2e290*/  SHF.R.U32.HI R3, RZ, 0x1f, R2 ;  /* 0x0000001fff037819 */ /* 0x000fe20000011602 */
[----:B------:R-:W-:-:S03]  /*2e2a0*/  IMAD.HI R0, R0, -0x6db6db6d, R4 ;  /* 0x9249249300007827 */ /* 0x000fc600078e0204 */
[----:B------:R-:W-:Y:S02]  /*2e2b0*/  LEA.HI.SX32 R3, R2, R3, 0x19 ;  /* 0x0000000302037211 */ /* 0x000fe400078fcaff */
[----:B------:R-:W-:Y:S02]  /*2e2c0*/  SHF.R.U32.HI R2, RZ, 0x1f, R0 ;  /* 0x0000001fff027819 */ /* 0x000fe40000011600 */
[----:B------:R-:W-:Y:S02]  /*2e2d0*/  VIMNMX R4, R10, R3, PT ;  /* 0x000000030a047248 */ /* 0x000fe40003fe0100 */
[----:B------:R-:W-:-:S03]  /*2e2e0*/  LEA.HI.SX32 R0, R0, R2, 0x19 ;  /* 0x0000000200007211 */ /* 0x000fc600078fcaff */
[----:B------:R-:W-:Y:S01]  /*2e2f0*/  IMAD R4, R4, 0xe0, -R8 ;  /* 0x000000e004047824 */ /* 0x000fe200078e0a08 */
[----:B------:R-:W-:-:S04]  /*2e300*/  VIMNMX R0, RZ, R0, !PT ;  /* 0x00000000ff007248 */ /* 0x000fc80007fe0100 */
[----:B------:R-:W-:Y:S01]  /*2e310*/  VIMNMX R4, R4, R9, PT ;  /* 0x0000000904047248 */ /* 0x000fe20003fe0100 */
[----:B------:R-:W-:-:S05]  /*2e320*/  IMAD R0, R0, 0xe0, -R8 ;  /* 0x000000e000007824 */ /* 0x000fca00078e0a08 */
[----:B------:R-:W-:-:S04]  /*2e330*/  VIMNMX R0, RZ, R0, !PT ;  /* 0x00000000ff007248 */ /* 0x000fc80007fe0100 */
[----:B------:R-:W-:Y:S02]  /*2e340*/  ISETP.GT.AND P0, PT, R4, R0, PT ;  /* 0x000000000400720c */ /* 0x000fe40003f04270 */
[----:B------:R-:W-:-:S05]  /*2e350*/  SHF.R.U32.HI R2, RZ, 0x5, R0 ;  /* 0x00000005ff027819 */ /* 0x000fca0000011600 */
[----:B------:R-:W-:-:S04]  /*2e360*/  IMAD.WIDE.U32 R2, R2, 0x24924925, RZ ;  /* 0x2492492502027825 */ /* 0x000fc800078e00ff */
        /* <DEDUP_REMOVED lines=24> */
.L_x_7097:
[----:B-1----:R-:W-:Y:S02]  /*2e4f0*/  ISETP.NE.AND P0, PT, R14, RZ, PT ;  /* 0x000000ff0e00720c */ /* 0x002fe40003f05270 */
[----:B------:R-:W-:-:S11]  /*2e500*/  PLOP3.LUT P6, PT, PT, PT, PT, 0x8, 0x0 ;  /* 0x000000000000781c */ /* 0x000fd60003fce170 */
[----:B------:R-:W-:Y:S05]  /*2e510*/  @P0 BRA `(.L_x_6892) ;  /* 0x00000000000c0947 */ /* 0x000fea0003800000 */
[----:B------:R-:W-:-:S03]  /*2e520*/  UMOV UR4, 0xffffffff ;  /* 0xffffffff00047882 */ /* 0x000fc60000000000 */
[----:B------:R-:W-:Y:S05]  /*2e530*/  BRA.DIV UR4, `(.L_x_6893) ;  /* 0x0000007604a07947 */ /* 0x000fea000b800000 */
[----:B------:R-:W-:-:S13]  /*2e540*/  ELECT P6, URZ, PT ;  /* 0x00000000003f782f */ /* 0x000fda00038c0000 */
.L_x_6892:
        /* <DEDUP_REMOVED lines=12> */
.L_x_7100:
[----:B------:R-:W-:Y:S05]  /*2e610*/  BSYNC B1 ;  /* 0x0000000000017941 */ /* 0x000fea0003800000 */
.L_x_6894:
        /* <DEDUP_REMOVED lines=12> */
.L_x_7101:
[----:B------:R-:W-:Y:S05]  /*2e6e0*/  BSYNC B2 ;  /* 0x0000000000027941 */ /* 0x000fea0003800000 */
.L_x_6898:
        /* <DEDUP_REMOVED lines=9> */
.L_x_6901:
[----:B------:R-:W-:Y:S05]  /*2e780*/  BSYNC B2 ;  /* 0x0000000000027941 */ /* 0x000fea0003800000 */
.L_x_6900:
        /* <DEDUP_REMOVED lines=10> */
[----:B--2---:R-:W-:-:S02]  /*2e830*/  IMAD R10, R5, 0x7000, R11 ;  /* 0x00007000050a7824 */ /* 0x004fc400078e020b */
[----:B------:R-:W-:Y:S02]  /*2e840*/  VIADD R5, R7, 0x2e890 ;  /* 0x0002e89007057836 */ /* 0x000fe40000000000 */
[----:B------:R-:W-:-:S07]  /*2e850*/  VIADD R6, R10, 0x20400 ;  /* 0x000204000a067836 */ /* 0x000fce0000000000 */
.L_x_6902:
        /* <DEDUP_REMOVED lines=13> */
.L_x_7102:
[----:B------:R-:W-:Y:S05]  /*2e930*/  BSYNC B2 ;  /* 0x0000000000027941 */ /* 0x000fea0003800000 */
.L_x_6903:
        /* <DEDUP_REMOVED lines=11> */
.L_x_6906:
[----:B------:R-:W-:Y:S05]  /*2e9f0*/  BSYNC B2 ;  /* 0x0000000000027941 */ /* 0x000fea0003800000 */
.L_x_6905:
        /* <DEDUP_REMOVED lines=8> */
.L_x_6907:
        /* <DEDUP_REMOVED lines=10> */
.L_x_6897:
[----:B------:R-:W-:Y:S05]  /*2eb20*/  BSYNC B1 ;  /* 0x0000000000017941 */ /* 0x000fea0003800000 */
.L_x_6896:
[----:B01----:R-:W2:Y:S04]  /*2eb30*/  LDL.LU R9, [R1+0x14] ;  /* 0x0000140001097983 */ /* 0x003ea80000300800 */
[----:B------:R-:W3:Y:S01]  /*2eb40*/  LDL.LU R7, [R1+0x20] ;  /* 0x0000200001077983 */ /* 0x000ee20000300800 */
[----:B------:R-:W-:Y:S01]  /*2eb50*/  VIADD R4, R8, 0xfffffffe ;  /* 0xfffffffe08047836 */ /* 0x000fe20000000000 */
[----:B------:R-:W-:-:S04]  /*2eb60*/  PLOP3.LUT P0, PT, PT, PT, PT, 0x8, 0x0 ;  /* 0x000000000000781c */ /* 0x000fc80003f0e170 */
[----:B------:R-:W-:Y:S01]  /*2eb70*/  ISETP.GE.AND P2, PT, R4, R3, PT ;  /* 0x000000030400720c */ /* 0x000fe20003f46270 */
[----:B--2---:R-:W-:-:S05]  /*2eb80*/  VIADD R5, R9, 0x1 ;  /* 0x0000000109057836 */ /* 0x004fca0000000000 */
[----:B------:R-:W-:-:S04]  /*2eb90*/  ISETP.NE.AND P1, PT, R5, 0x2, PT ;  /* 0x000000020500780c */ /* 0x000fc80003f25270 */
[----:B------:R-:W-:Y:S02]  /*2eba0*/  SEL R6, RZ, 0x1, P1 ;  /* 0x00000001ff067807 */ /* 0x000fe40000800000 */
[----:B------:R-:W-:Y:S02]  /*2ebb0*/  SEL R5, R5, RZ, P1 ;  /* 0x000000ff05057207 */ /* 0x000fe40000800000 */
[----:B---3--:R-:W-:-:S03]  /*2ebc0*/  LOP3.LUT R7, R7, R6, RZ, 0x3c, !PT ;  /* 0x0000000607077212 */ /* 0x008fc600078e3cff */
[----:B------:R0:W-:Y:S04]  /*2ebd0*/  STL [R1+0x14], R5 ;  /* 0x0000140501007387 */ /* 0x0001e80000100800 */
[----:B------:R0:W-:Y:S01]  /*2ebe0*/  STL [R1+0x20], R7 ;  /* 0x0000200701007387 */ /* 0x0001e20000100800 */
[----:B------:R-:W-:Y:S05]  /*2ebf0*/  @!P2 BRA `(.L_x_6890) ;  /* 0x000000040074a947 */ /* 0x000fea0003800000 */
.L_x_6920:
[----:B------:R-:W-:Y:S05]  /*2ec00*/  YIELD ;  /* 0x0000000000007946 */ /* 0x000fea0003800000 */
[----:B------:R-:W-:Y:S04]  /*2ec10*/  BSSY B1, `(.L_x_6908) ;  /* 0x000004f000017945 */ /* 0x000fe80003800000 */
[----:B-1----:R-:W-:Y:S05]  /*2ec20*/  @!P6 BRA `(.L_x_6909) ;  /* 0x000000040034e947 */ /* 0x002fea0003800000 */
[----:B0-----:R-:W2:Y:S04]  /*2ec30*/  LDL R5, [R1+0x14] ;  /* 0x0000140001057983 */ /* 0x001ea80000100800 */
        /* <DEDUP_REMOVED lines=9> */
.L_x_7103:
[----:B------:R-:W-:Y:S05]  /*2ecd0*/  BSYNC B2 ;  /* 0x0000000000027941 */ /* 0x000fea0003800000 */
.L_x_6910:
        /* <DEDUP_REMOVED lines=9> */
.L_x_6913:
[----:B------:R-:W-:Y:S05]  /*2ed70*/  BSYNC B2 ;  /* 0x0000000000027941 */ /* 0x000fea0003800000 */
.L_x_6912:
[----:B------:R-:W2:Y:S01]  /*2ed80*/  LDL R7, [R1+0x14] ;  /* 0x0000140001077983 */ /* 0x000ea20000100800 */
[----:B------:R-:W-:Y:S01]  /*2ed90*/  IMAD.MOV.U32 R12, RZ, RZ, RZ ;  /* 0x000000ffff0c7224 */ /* 0x000fe200078e00ff */
[----:B------:R-:W-:Y:S01]  /*2eda0*/  UIADD3 UR4, UP0, UR36, 0x570, URZ ;  /* 0x0000057024047890 */ /* 0x000fe2000ff1e03f */
[----:B------:R-:W-:Y:S01]  /*2edb0*/  PLOP3.LUT P1, PT, PT, PT, PT, 0x80, 0x0 ;  /* 0x000000000000781c */ /* 0x000fe20003f2f070 */
[----:B------:R-:W-:Y:S01]  /*2edc0*/  IMAD R8, R4, 0xe0, R18 ;  /* 0x000000e004087824 */ /* 0x000fe200078e0212 */
[----:B------:R-:W-:Y:S01]  /*2edd0*/  UMOV UR6, 0x0 ;  /* 0x0000000000067882 */ /* 0x000fe20000000000 */
[----:B------:R-:W-:Y:S01]  /*2ede0*/  R2UR UR10, R12 ;  /* 0x000000000c0a72ca */ /* 0x000fe200000e0000 */
[----:B------:R-:W-:Y:S01]  /*2edf0*/  VIADD R9, R5, 0x2e890 ;  /* 0x0002e89005097836 */ /* 0x000fe20000000000 */
[----:B------:R-:W-:Y:S01]  /*2ee00*/  UIADD3.X UR5, URZ, UR37, URZ, UP0, !UPT ;  /* 0x000000253f057290 */ /* 0x000fe200087fe43f */
[----:B------:R-:W-:Y:S01]  /*2ee10*/  UMOV UR7, 0x12f00000 ;  /* 0x12f0000000077882 */ /* 0x000fe20000000000 */
[----:B--2---:R-:W-:-:S04]  /*2ee20*/  IMAD R7, R7, 0x7000, R11 ;  /* 0x0000700007077824 */ /* 0x004fc800078e020b */
[----:B------:R-:W-:-:S07]  /*2ee30*/  VIADD R10, R7, 0x20400 ;  /* 0x00020400070a7836 */ /* 0x000fce0000000000 */
.L_x_6914:
        /* <DEDUP_REMOVED lines=13> */
.L_x_7104:
[----:B------:R-:W-:Y:S05]  /*2ef10*/  BSYNC B2 ;  /* 0x0000000000027941 */ /* 0x000fea0003800000 */
.L_x_6915:
        /* <DEDUP_REMOVED lines=11> */
.L_x_6918:
[----:B------:R-:W-:Y:S05]  /*2efd0*/  BSYNC B2 ;  /* 0x0000000000027941 */ /* 0x000fea0003800000 */
.L_x_6917:
        /* <DEDUP_REMOVED lines=8> */
.L_x_6919:
        /* <DEDUP_REMOVED lines=10> */
.L_x_6909:
[----:B------:R-:W-:Y:S05]  /*2f100*/  BSYNC B1 ;  /* 0x0000000000017941 */ /* 0x000fea0003800000 */
.L_x_6908:
[----:B------:R-:W0:Y:S04]  /*2f110*/  LDL.LU R6, [R1+0x14] ;  /* 0x0000140001067983 */ /* 0x000e280000300800 */
[----:B------:R-:W2:Y:S01]  /*2f120*/  LDL.LU R9, [R1+0x20] ;  /* 0x0000200001097983 */ /* 0x000ea20000300800 */
[C---:B------:R-:W-:Y:S01]  /*2f130*/  ISETP.GT.AND P2, PT, R4.reuse, R3, PT ;  /* 0x000000030400720c */ /* 0x040fe20003f44270 */
[----:B------:R-:W-:Y:S02]  /*2f140*/  VIADD R4, R4, 0xffffffff ;  /* 0xffffffff04047836 */ /* 0x000fe40000000000 */
[----:B0-----:R-:W-:-:S05]  /*2f150*/  VIADD R5, R6, 0x1 ;  /* 0x0000000106057836 */ /* 0x001fca0000000000 */
[----:B------:R-:W-:-:S04]  /*2f160*/  ISETP.NE.AND P1, PT, R5, 0x2, PT ;  /* 0x000000020500780c */ /* 0x000fc80003f25270 */
[----:B------:R-:W-:Y:S02]  /*2f170*/  SEL R6, RZ, 0x1, P1 ;  /* 0x00000001ff067807 */ /* 0x000fe40000800000 */
[----:B------:R-:W-:Y:S02]  /*2f180*/  SEL R5, R5, RZ, P1 ;  /* 0x000000ff05057207 */ /* 0x000fe40000800000 */
[----:B--2---:R-:W-:-:S05]  /*2f190*/  LOP3.LUT R9, R9, R6, RZ, 0x3c, !PT ;  /* 0x0000000609097212 */ /* 0x004fca00078e3cff */
[----:B------:R1:W-:Y:S04]  /*2f1a0*/  STL [R1+0x20], R9 ;  /* 0x0000200901007387 */ /* 0x0003e80000100800 */
[----:B------:R1:W-:Y:S01]  /*2f1b0*/  STL [R1+0x14], R5 ;  /* 0x0000140501007387 */ /* 0x0003e20000100800 */
[----:B------:R-:W-:Y:S05]  /*2f1c0*/  @P2 BRA `(.L_x_6920) ;  /* 0xfffffff8008c2947 */ /* 0x000fea000383ffff */
.L_x_6890:
[----:B------:R-:W-:Y:S05]  /*2f1d0*/  BSYNC B0 ;  /* 0x0000000000007941 */ /* 0x000fea0003800000 */
.L_x_6889:
[----:B------:R-:W2:Y:S01]  /*2f1e0*/  LDC.64 R2, c[0x0][0x9e0] ;  /* 0x00027800ff027b82 */ /* 0x000ea20000000a00 */
[----:B------:R-:W-:Y:S07]  /*2f1f0*/  @!P0 WARPSYNC.ALL ;  /* 0x0000000000008948 */ /* 0x000fee0003800000 */
[----:B------:R-:W-:Y:S01]  /*2f200*/  @!P0 BAR.SYNC.DEFER_BLOCKING 0xc, 0x180 ;  /* 0x0306000000008b1d */ /* 0x000fe20000010000 */
[----:B--2---:R-:W-:Y:S01]  /*2f210*/  ISETP.GE.AND P0, PT, R3, 0x1, PT ;  /* 0x000000010300780c */ /* 0x004fe20003f06270 */
        /* <DEDUP_REMOVED lines=13> */
.L_x_6923:
[----:B------:R-:W-:-:S13]  /*2f2f0*/  ISETP.NE.AND P1, PT, R3, 0x1, PT ;  /* 0x000000010300780c */ /* 0x000fda0003f25270 */
[----:B01----:R-:W0:Y:S02]  /*2f300*/  @P1 LDC.64 R4, c[0x0][0x9e8] ;  /* 0x00027a00ff041b82 */ /* 0x003e240000000a00 */
[----:B0-----:R-:W-:-:S05]  /*2f310*/  @P1 IMAD.HI.U32 R4, R0, R4, RZ ;  /* 0x0000000400041227 */ /* 0x001fca00078e00ff */
[----:B------:R-:W-:-:S07]  /*2f320*/  @P1 SHF.R.U32.HI R0, RZ, R5, R4 ;  /* 0x00000005ff001219 */ /* 0x000fce0000011604 */
.L_x_6924:
[----:B------:R-:W-:Y:S05]  /*2f330*/  BSYNC B0 ;  /* 0x0000000000007941 */ /* 0x000fea0003800000 */
.L_x_6922:
[----:B------:R-:W-:-:S05]  /*2f340*/  IMAD R0, R0, R3, R3 ;  /* 0x0000000300007224 */ /* 0x000fca00078e0203 */
[----:B------:R-:W-:-:S07]  /*2f350*/  VIMNMX R2, R2, R0, PT ;  /* 0x0000000002027248 */ /* 0x000fce0003fe0100 */
.L_x_6921:
[----:B------:R-:W2:Y:S01]  /*2f360*/  LDL.LU R0, [R1+0x1c] ;  /* 0x00001c0001007983 */ /* 0x000ea20000300800 */
[----:B01----:R-:W-:Y:S01]  /*2f370*/  VIADD R5, R2, 0xdf ;  /* 0x000000df02057836 */ /* 0x003fe20000000000 */
[----:B------:R-:W-:Y:S01]  /*2f380*/  ULDC UR4, c[0x0][0x9dc] ;  /* 0x0002770000047ab9 */ /* 0x000fe20000000800 */
[----:B------:R-:W-:-:S04]  /*2f390*/  IMAD.MOV.U32 R4, RZ, RZ, RZ ;  /* 0x000000ffff047224 */ /* 0x000fc800078e00ff */
[----:B------:R-:W-:-:S05]  /*2f3a0*/  IMAD.HI R4, R5, -0x6db6db6d, R4 ;  /* 0x9249249305047827 */ /* 0x000fca00078e0204 */
[----:B------:R-:W-:-:S04]  /*2f3b0*/  SHF.R.U32.HI R18, RZ, 0x1f, R4 ;  /* 0x0000001fff127819 */ /* 0x000fc80000011604 */
[----:B------:R-:W-:-:S04]  /*2f3c0*/  LEA.HI.SX32 R18, R4, R18, 0x19 ;  /* 0x0000001204127211 */ /* 0x000fc800078fcaff */
[----:B--2---:R-:W-:Y:S01]  /*2f3d0*/  VIMNMX R18, R0, R18, PT ;  /* 0x0000001200127248 */ /* 0x004fe20003fe0100 */
        /* <DEDUP_REMOVED lines=12> */
.L_x_6927:
[----:B------:R-:W-:-:S13]  /*2f4a0*/  ISETP.NE.AND P0, PT, R3, 0x1, PT ;  /* 0x000000010300780c */ /* 0x000fda0003f05270 */
[----:B------:R-:W0:Y:S02]  /*2f4b0*/  @P0 LDC.64 R4, c[0x0][0x9e8] ;  /* 0x00027a00ff040b82 */ /* 0x000e240000000a00 */
[----:B0-----:R-:W-:-:S05]  /*2f4c0*/  @P0 IMAD.HI.U32 R4, R20, R4, RZ ;  /* 0x0000000414040227 */ /* 0x001fca00078e00ff */
[----:B------:R-:W-:-:S07]  /*2f4d0*/  @P0 SHF.R.U32.HI R20, RZ, R5, R4 ;  /* 0x00000005ff140219 */ /* 0x000fce0000011604 */
.L_x_6928:
[----:B------:R-:W-:Y:S05]  /*2f4e0*/  BSYNC B0 ;  /* 0x0000000000007941 */ /* 0x000fea0003800000 */
.L_x_6926:
[----:B------:R-:W-:-:S05]  /*2f4f0*/  IMAD R3, R20, R3, RZ ;  /* 0x0000000314037224 */ /* 0x000fca00078e02ff */
[----:B------:R-:W-:-:S07]  /*2f500*/  VIMNMX R0, R0, R3, !PT ;  /* 0x0000000300007248 */ /* 0x000fce0007fe0100 */
.L_x_6925:
        /* <DEDUP_REMOVED lines=17> */
[----:B------:R-:W0:Y:S01]  /*2f620*/  FLO.U32 R0, UR4 ;  /* 0x0000000400007d00 */ /* 0x000e2200080e0000 */
[----:B------:R-:W-:Y:S01]  /*2f630*/  ULDC.64 UR6, c[0x0][0x208] ;  /* 0x0000820000067ab9 */ /* 0x000fe20000000a00 */
[----:B0-----:R-:W-:-:S06]  /*2f640*/  ISETP.EQ.U32.AND P0, PT, R0, R2, PT ;  /* 0x000000020000720c */ /* 0x001fcc0003f02070 */
[----:B------:R-:W1:Y:S07]  /*2f650*/  POPC R2, UR4 ;  /* 0x0000000400027d09 */ /* 0x000e6e0008000000 */
[----:B-1----:R-:W2:Y:S04]  /*2f660*/  @P0 ATOMG.E.ADD.STRONG.GPU PT, R2, desc[UR6][R4.64], R2 ;  /* 0x00000002040209a8 */ /* 0x002ea800081ee1c6 */
[----:B--2---:R0:W1:Y:S02]  /*2f670*/  SHFL.IDX PT, R2, R2, R0, 0x1f ;  /* 0x00001f0002027589 */ /* 0x00406400000e0000 */
[----:B0-----:R-:W0:Y:S02]  /*2f680*/  S2R R0, SR_LTMASK ;  /* 0x0000000000007919 */ /* 0x001e240000003900 */
[----:B0-----:R-:W-:-:S06]  /*2f690*/  LOP3.LUT R0, R0, UR4, RZ, 0xc0, !PT ;  /* 0x0000000400007c12 */ /* 0x001fcc000f8ec0ff */
[----:B------:R-:W1:Y:S02]  /*2f6a0*/  POPC R0, R0 ;  /* 0x0000000000007309 */ /* 0x000e640000000000 */
[----:B-1----:R-:W-:-:S05]  /*2f6b0*/  IADD3 R0, R2, UR40, R0 ;  /* 0x0000002802007c10 */ /* 0x002fca000fffe000 */
[----:B------:R0:W-:Y:S01]  /*2f6c0*/  STL [R1], R0 ;  /* 0x0000000001007387 */ /* 0x0001e20000100800 */
[----:B------:R-:W-:Y:S05]  /*2f6d0*/  BRA `(.L_x_6931) ;  /* 0x0000003000bc7947 */ /* 0x000fea0003800000 */
.L_x_6930:
        /* <DEDUP_REMOVED lines=23> */
.L_x_6932:
[----:B------:R-:W2:Y:S01]  /*2f850*/  LDL R2, [R1+0x1c] ;  /* 0x00001c0001027983 */ /* 0x000ea20000100800 */
[----:B------:R-:W-:Y:S01]  /*2f860*/  LOP3.LUT R16, R16, 0xfffffffe, RZ, 0xc0, !PT ;  /* 0xfffffffe10107812 */ /* 0x000fe200078ec0ff */
[----:B--2---:R-:W-:-:S05]  /*2f870*/  VIADD R0, R2, 0xe400 ;  /* 0x0000e40002007836 */ /* 0x004fca0000000000 */
[----:B------:R0:W-:Y:S01]  /*2f880*/  STL [R1+0x3c], R0 ;  /* 0x00003c0001007387 */ /* 0x0001e20000100800 */
[----:B------:R-:W-:-:S13]  /*2f890*/  LOP3.LUT P0, RZ, R0, 0x3ff, RZ, 0xc0, !PT ;  /* 0x000003ff00ff7812 */ /* 0x000fda000780c0ff */
[----:B------:R-:W-:Y:S01]  /*2f8a0*/  @P0 LOP3.LUT R16, R16, 0x1, RZ, 0xfc, !PT ;  /* 0x0000000110100812 */ /* 0x000fe200078efcff */
[----:B0-----:R-:W-:Y:S06]  /*2f8b0*/  @!P0 BRA `(.L_x_6933) ;  /* 0x0000000000408947 */ /* 0x001fec0003800000 */
        /* <DEDUP_REMOVED lines=16> */
.L_x_6933:
[----:B------:R-:W2:Y:S02]  /*2f9c0*/  LDL R2, [R1+0x1c] ;  /* 0x00001c0001027983 */ /* 0x000ea40000100800 */
        /* <DEDUP_REMOVED lines=20> */
.L_x_6934:
        /* <DEDUP_REMOVED lines=19> */
.L_x_6935:
[----:B------:R-:W2:Y:S01]  /*2fc40*/  LDL.LU R3, [R1+0x24] ;  /* 0x0000240001037983 */ /* 0x000ea20000300800 */
[----:B------:R-:W0:Y:S01]  /*2fc50*/  LDC R0, c[0x0][0x428] ;  /* 0x00010a00ff007b82 */ /* 0x000e220000000800 */
[----:B------:R-:W-:Y:S02]  /*2fc60*/  ULDC.64 UR4, c[0x0][0x9f8] ;  /* 0x00027e0000047ab9 */ /* 0x000fe40000000a00 */
[----:B------:R-:W2:Y:S04]  /*2fc70*/  LDL.LU R2, [R1+0x4] ;  /* 0x0000040001027983 */ /* 0x000ea80000300800 */
[----:B------:R-:W3:Y:S04]  /*2fc80*/  LDL R6, [R1+0x8] ;  /* 0x0000080001067983 */ /* 0x000ee80000100800 */
[----:B------:R-:W4:Y:S01]  /*2fc90*/  LDL R5, [R1+0xc] ;  /* 0x00000c0001057983 */ /* 0x000f220000100800 */
[----:B------:R-:W-:Y:S01]  /*2fca0*/  ULDC.64 UR6, c[0x0][0x208] ;  /* 0x0000820000067ab9 */ /* 0x000fe20000000a00 */
[----:B0-----:R-:W-:Y:S01]  /*2fcb0*/  ISETP.NE.AND P0, PT, R0, 0x1, PT ;  /* 0x000000010000780c */ /* 0x001fe20003f05270 */
        /* <DEDUP_REMOVED lines=25> */
.L_x_6936:
        /* <DEDUP_REMOVED lines=25> */
.L_x_7107:
[----:B--2---:R-:W-:Y:S02]  /*2ffe0*/  ISETP.NE.AND P0, PT, R14, RZ, PT ;  /* 0x000000ff0e00720c */ /* 0x004fe40003f05270 */
[----:B------:R-:W-:-:S11]  /*2fff0*/  PLOP3.LUT P6, PT, PT, PT, PT, 0x8, 0x0 ;  /* 0x000000000000781c */ /* 0x000fd60003fce170 */
[----:B------:R-:W-:Y:S05]  /*30000*/  @P0 BRA `(.L_x_6938) ;  /* 0x0000000400cc0947 */ /* 0x000fea0003800000 */
[----:B------:R-:W-:-:S03]  /*30010*/  UMOV UR4, 0xffffffff ;  /* 0xffffffff00047882 */ /* 0x000fc60000000000 */
[----:B------:R-:W-:Y:S05]  /*30020*/  BRA.DIV UR4, `(.L_x_6939) ;  /* 0x0000005e049c7947 */ /* 0x000fea000b800000 */
[----:B------:R-:W-:-:S13]  /*30030*/  ELECT P6, URZ, PT ;  /* 0x00000000003f782f */ /* 0x000fda00038c0000 */
.L_x_7110:
[----:B------:R-:W-:Y:S05]  /*30040*/  @!P6 BRA `(.L_x_6940) ;  /* 0x000000040064e947 */ /* 0x000fea0003800000 */
[----:B------:R-:W-:Y:S01]  /*30050*/  ISETP.NE.U32.AND P0, PT, R6, RZ, PT ;  /* 0x000000ff0600720c */ /* 0x000fe20003f05070 */
[----:B-1----:R-:W-:-:S03]  /*30060*/  VIADD R8, R18, 0xffffffff ;  /* 0xffffffff12087836 */ /* 0x002fc60000000000 */
[----:B------:R-:W-:-:S13]  /*30070*/  ISETP.NE.AND.EX P0, PT, R7, RZ, PT, P0 ;  /* 0x000000ff0700720c */ /* 0x000fda0003f05300 */
[----:B------:R-:W-:Y:S05]  /*30080*/  @!P0 BRA `(.L_x_6941) ;  /* 0x0000000000548947 */ /* 0x000fea0003800000 */
[----:B------:R-:W2:Y:S01]  /*30090*/  LDL R12, [R1+0x4] ;  /* 0x00000400010c7983 */ /* 0x000ea20000100800 */
[----:B------:R-:W1:Y:S01]  /*300a0*/  LDC R9, c[0x0][0x41c] ;  /* 0x00010700ff097b82 */ /* 0x000e620000000800 */
[----:B------:R-:W-:Y:S01]  /*300b0*/  IMAD.MOV.U32 R2, RZ, RZ, R8 ;  /* 0x000000ffff027224 */ /* 0x000fe200078e0008 */
[----:B------:R-:W-:Y:S01]  /*300c0*/  ULDC.64 UR4, c[0x0][0x408] ;  /* 0x0001020000047ab9 */ /* 0x000fe20000000a00 */
[----:B------:R-:W-:Y:S01]  /*300d0*/  IMAD.MOV.U32 R13, RZ, RZ, R5 ;  /* 0x000000ffff0d7224 */ /* 0x000fe200078e0005 */
        /* <DEDUP_REMOVED lines=8> */
[----:B------:R-:W-:Y:S01]  /*30160*/  IMAD R5, R13, UR4, RZ ;  /* 0x000000040d057c24 */ /* 0x000fe2000f8e02ff */
[----:B------:R-:W-:Y:S01]  /*30170*/  ULDC.64 UR6, c[0x0][0x208] ;  /* 0x0000820000067ab9 */ /* 0x000fe20000000a00 */
[----:B--2---:R-:W-:-:S04]  /*30180*/  IMAD.WIDE.U32 R10, R12, UR4, R10 ;  /* 0x000000040c0a7c25 */ /* 0x004fc8000f8e000a */
[----:B------:R-:W-:Y:S01]  /*30190*/  IMAD R2, R12, UR5, R5 ;  /* 0x000000050c027c24 */ /* 0x000fe2000f8e0205 */
[----:B------:R-:W-:-:S03]  /*301a0*/  LEA R6, P0, R10, R6, 0x2 ;  /* 0x000000060a067211 */ /* 0x000fc600078010ff */
[----:B------:R-:W-:-:S05]  /*301b0*/  IMAD.IADD R2, R11, 0x1, R2 ;  /* 0x000000010b027824 */ /* 0x000fca00078e0202 */
[----:B------:R-:W-:-:S05]  /*301c0*/  LEA.HI.X R7, R10, R7, R2, 0x2, P0 ;  /* 0x000000070a077211 */ /* 0x000fca00000f1402 */
[----:B------:R1:W5:Y:S02]  /*301d0*/  LDG.E R2, desc[UR6][R6.64] ;  /* 0x0000000606027981 */ /* 0x000364000c1e1900 */
.L_x_6941:
[----:B0-----:R-:W2:Y:S01]  /*301e0*/  LDL R5, [R1+0x10] ;  /* 0x0000100001057983 */ /* 0x001ea20000100800 */
[----:B------:R-:W-:-:S03]  /*301f0*/  MOV R9, 0x400 ;  /* 0x0000040000097802 */ /* 0x000fc60000000f00 */
[----:B-1----:R-:W3:Y:S01]  /*30200*/  LDL R7, [R1+0x18] ;  /* 0x0000180001077983 */ /* 0x002ee20000100800 */
        /* <DEDUP_REMOVED lines=9> */
.L_x_7111:
        /* <DEDUP_REMOVED lines=8> */
.L_x_6943:
        /* <DEDUP_REMOVED lines=22> */
.L_x_7112:
        /* <DEDUP_REMOVED lines=8> */
.L_x_6945:
        /* <DEDUP_REMOVED lines=14> */
.L_x_6940:
[----:B------:R-:W2:Y:S01]  /*305e0*/  LDL.LU R6, [R1+0x8] ;  /* 0x0000080001067983 */ /* 0x000ea20000300800 */
[----:B01----:R-:W-:Y:S01]  /*305f0*/  MOV R7, 0x400 ;  /* 0x0000040000077802 */ /* 0x003fe20000000f00 */
[----:B------:R-:W0:Y:S01]  /*30600*/  S2R R8, SR_CgaCtaId ;  /* 0x0000000000087919 */ /* 0x000e220000008800 */
[----:B------:R-:W-:Y:S05]  /*30610*/  WARPSYNC.ALL ;  /* 0x0000000000007948 */ /* 0x000fea0003800000 */
[----:B------:R-:W-:Y:S01]  /*30620*/  BAR.SYNC.DEFER_BLOCKING 0x8, 0x120 ;  /* 0x0204800000007b1d */ /* 0x000fe20000010000 */
        /* <DEDUP_REMOVED lines=8> */
[----:B------:R-:W-:Y:S01]  /*306b0*/  UMOV UR6, 0x0 ;  /* 0x0000000000067882 */ /* 0x000fe20000000000 */
[----:B------:R-:W-:Y:S01]  /*306c0*/  UMOV UR7, 0x12f00000 ;  /* 0x12f0000000077882 */ /* 0x000fe20000000000 */
[----:B------:R-:W-:Y:S01]  /*306d0*/  UMOV UR10, URZ ;  /* 0x0000003f000a7c82 */ /* 0x000fe20008000000 */
[----:B------:R3:W-:Y:S08]  /*306e0*/  @P0 SYNCS.ARRIVE.TRANS64 RZ, [R7+URZ+0x2e800], R5 ;  /* 0x02e8000507ff09a7 */ /* 0x0007f0000800003f */
[----:B------:R-:W-:-:S02]  /*306f0*/  UIADD3 UR8, UR9, 0x1c400, URZ ;  /* 0x0001c40009087890 */ /* 0x000fc4000fffe03f */
[----:B------:R-:W-:Y:S01]  /*30700*/  UIADD3 UR9, UR9, 0x2e800, URZ ;  /* 0x0002e80009097890 */ /* 0x000fe2000fffe03f */
[----:B--2---:R-:W-:-:S13]  /*30710*/  @P0 R2UR UR12, R6 ;  /* 0x00000000060c02ca */ /* 0x004fda00000e0000 */
[----:B------:R3:W-:Y:S02]  /*30720*/  UTMALDG.4D [UR8], [UR4], desc[UR6] ;  /* 0x00000608040075b4 */ /* 0x0007e40008019000 */
[----:B---3--:R-:W-:Y:S01]  /*30730*/  NOP ;  /* 0x0000000000007918 */ /* 0x008fe20000000000 */
.L_x_6938:
        /* <DEDUP_REMOVED lines=11> */
[----:B------:R-:W2:Y:S02]  /*307f0*/  SYNCS.PHASECHK.TRANS64.TRYWAIT P0, [R4+URZ+0x2e820], R3 ;  /* 0x02e82003040075a7 */ /* 0x000ea4000800017f */
[----:B0-2---:R-:W-:Y:S05]  /*30800*/  @!P0 BRA `(.L_x_6947) ;  /* 0x0000005400ec8947 */ /* 0x005fea0003800000 */
.L_x_7113:
[----:B------:R-:W-:Y:S05]  /*30810*/  BSYNC B0 ;  /* 0x0000000000007941 */ /* 0x000fea0003800000 */
.L_x_6946:
[----:B0-----:R-:W2:Y:S01]  /*30820*/  LDL R4, [R1+0x28] ;  /* 0x0000280001047983 */ /* 0x001ea20000100800 */
[----:B------:R-:W-:-:S05]  /*30830*/  VIADD R18, R18, 0xfffffffe ;  /* 0xfffffffe12127836 */ /* 0x000fca0000000000 */
[----:B--2---:R-:W-:-:S13]  /*30840*/  ISETP.GE.AND P0, PT, R18, R4, PT ;  /* 0x000000041200720c */ /* 0x004fda0003f06270 */
[----:B------:R-:W-:Y:S05]  /*30850*/  @!P0 BRA `(.L_x_6948) ;  /* 0x0000001000f48947 */ /* 0x000fea0003800000 */
[----:B------:R0:W5:Y:S04]  /*30860*/  LDL.LU R6, [R1+0x10] ;  /* 0x0000100001067983 */ /* 0x0001680000300800 */
[----:B------:R0:W5:Y:S02]  /*30870*/  LDL.LU R7, [R1+0x18] ;  /* 0x0000180001077983 */ /* 0x0001640000300800 */
.L_x_6968:
        /* <DEDUP_REMOVED lines=11> */
[----:B-1----:R-:W-:Y:S01]  /*30930*/  IMAD.MOV.U32 R8, RZ, RZ, R18 ;  /* 0x000000ffff087224 */ /* 0x002fe200078e0012 */
[----:B------:R-:W-:-:S04]  /*30940*/  ISETP.NE.U32.AND P0, PT, RZ, UR4, PT ;  /* 0x00000004ff007c0c */ /* 0x000fc8000bf05070 */
[----:B------:R-:W-:-:S13]  /*30950*/  ISETP.NE.AND.EX P0, PT, RZ, UR5, PT, P0 ;  /* 0x00000005ff007c0c */ /* 0x000fda000bf05300 */
[----:B------:R-:W-:Y:S05]  /*30960*/  @!P0 BRA `(.L_x_6951) ;  /* 0x0000000000508947 */ /* 0x000fea0003800000 */
[----:B------:R-:W3:Y:S01]  /*30970*/  LDL R12, [R1+0x24] ;  /* 0x00002400010c7983 */ /* 0x000ee20000100800 */
[----:B------:R-:W1:Y:S01]  /*30980*/  LDC R5, c[0x0][0x41c] ;  /* 0x00010700ff057b82 */ /* 0x000e620000000800 */
[----:B------:R-:W-:Y:S02]  /*30990*/  ULDC.64 UR6, c[0x0][0x408] ;  /* 0x0001020000067ab9 */ /* 0x000fe40000000a00 */
[----:B------:R-:W4:Y:S01]  /*309a0*/  LDL R11, [R1+0x4] ;  /* 0x00000400010b7983 */ /* 0x000f220000100800 */
        /* <DEDUP_REMOVED lines=16> */
.L_x_6951:
[----:B-1----:R-:W1:Y:S01]  /*30ab0*/  S2R R5, SR_CgaCtaId ;  /* 0x0000000000057919 */ /* 0x002e620000008800 */
[----:B------:R-:W-:Y:S01]  /*30ac0*/  MOV R4, 0x400 ;  /* 0x0000040000047802 */ /* 0x000fe20000000f00 */
[----:B------:R-:W-:Y:S01]  /*30ad0*/  BSSY B1, `(.L_x_6952) ;  /* 0x0000009000017945 */ /* 0x000fe20003800000 */
[----:B------:R-:W3:Y:S02]  /*30ae0*/  S2R R3, SR_TID.X ;  /* 0x0000000000037919 */ /* 0x000ee40000002100 */
[----:B-1----:R-:W-:Y:S02]  /*30af0*/  LEA R4, R5, R4, 0x18 ;  /* 0x0000000405047211 */ /* 0x002fe400078ec0ff */
[----:B---3--:R-:W-:-:S03]  /*30b00*/  LOP3.LUT R3, R3, 0x7f, RZ, 0xc0, !PT ;  /* 0x0000007f03037812 */ /* 0x008fc600078ec0ff */
[----:B------:R-:W-:Y:S01]  /*30b10*/  IMAD R5, R10, 0x8, R4 ;  /* 0x000000080a057824 */ /* 0x000fe200078e0204 */
[----:B------:R-:W-:Y:S02]  /*30b20*/  SHF.L.U32 R4, R9, 0x1f, RZ ;  /* 0x0000001f09047819 */ /* 0x000fe400000006ff */
[----:B------:R-:W-:Y:S02]  /*30b30*/  ISETP.NE.AND P2, PT, R3, RZ, PT ;  /* 0x000000ff0300720c */ /* 0x000fe40003f45270 */
[----:B------:R-:W1:Y:S02]  /*30b40*/  SYNCS.PHASECHK.TRANS64.TRYWAIT P0, [R5+URZ+0x2e880], R4 ;  /* 0x02e88004050075a7 */ /* 0x000e64000800017f */
[----:B-1----:R-:W-:Y:S09]  /*30b50*/  @!P0 BRA `(.L_x_6953) ;  /* 0x0000005400388947 */ /* 0x002ff20003800000 */
.L_x_7114:
[----:B------:R-:W-:Y:S05]  /*30b60*/  BSYNC B1 ;  /* 0x0000000000017941 */ /* 0x000fea0003800000 */
.L_x_6952:
[----:B------:R-:W-:Y:S04]  /*30b70*/  BSSY B1, `(.L_x_6954) ;  /* 0x0000009000017945 */ /* 0x000fe80003800000 */
[----:B------:R-:W-:Y:S05]  /*30b80*/  @P2 BRA `(.L_x_6955) ;  /* 0x00000000001c2947 */ /* 0x000fea0003800000 */
[----:B------:R-:W2:Y:S02]  /*30b90*/  S2R R3, SR_TID.X ;  /* 0x0000000000037919 */ /* 0x000ea40000002100 */
[----:B--2---:R-:W-:Y:S01]  /*30ba0*/  LOP3.LUT R9, R3, 0x1f, RZ, 0xc0, !PT ;  /* 0x0000001f03097812 */ /* 0x004fe200078ec0ff */
[----:B------:R-:W-:-:S03]  /*30bb0*/  IMAD.MOV.U32 R3, RZ, RZ, 0x7000 ;  /* 0x00007000ff037424 */ /* 0x000fc600078e00ff */
[----:B------:R-:W-:Y:S01]  /*30bc0*/  ISETP.NE.AND P0, PT, R9, RZ, PT ;  /* 0x000000ff0900720c */ /* 0x000fe20003f05270 */
[----:B------:R3:W-:-:S12]  /*30bd0*/  SYNCS.ARRIVE.TRANS64 RZ, [R5+URZ+0x2e870], R3 ;  /* 0x02e8700305ff79a7 */ /* 0x0007d8000800003f */
[----:B---3--:R-:W-:Y:S05]  /*30be0*/  @!P0 BRA `(.L_x_6955) ;  /* 0x0000000000048947 */ /* 0x008fea0003800000 */
[----:B------:R-:W-:Y:S01]  /*30bf0*/  BPT.TRAP 0x1 ;  /* 0x000000040000795c */ /* 0x000fe20000300000 */
.L_x_6955:
[----:B------:R-:W-:Y:S05]  /*30c00*/  BSYNC B1 ;  /* 0x0000000000017941 */ /* 0x000fea0003800000 */
.L_x_6954:
[----:B------:R-:W3:Y:S04]  /*30c10*/  LDL R3, [R1+0x10] ;  /* 0x0000100001037983 */ /* 0x000ee80000100800 */
[----:B--2---:R-:W2:Y:S01]  /*30c20*/  LDL R9, [R1+0x2c] ;  /* 0x00002c0001097983 */ /* 0x004ea20000100800 */
[----:B------:R-:W-:Y:S01]  /*30c30*/  IMAD.MOV.U32 R11, RZ, RZ, RZ ;  /* 0x000000ffff0b7224 */ /* 0x000fe200078e00ff */
[----:B------:R-:W-:Y:S01]  /*30c40*/  MOV R10, 0x400 ;  /* 0x00000400000a7802 */ /* 0x000fe20000000f00 */
[----:B------:R-:W-:Y:S01]  /*30c50*/  UIADD3 UR4, UP0, UR36, 0x470, URZ ;  /* 0x0000047024047890 */ /* 0x000fe2000ff1e03f */
[----:B------:R-:W4:Y:S01]  /*30c60*/  S2R R12, SR_CgaCtaId ;  /* 0x00000000000c7919 */ /* 0x000f220000008800 */
[----:B------:R-:W-:Y:S01]  /*30c70*/  PLOP3.LUT P0, PT, PT, PT, PT, 0x80, 0x0 ;  /* 0x000000000000781c */ /* 0x000fe20003f0f070 */
[----:B------:R-:W-:Y:S01]  /*30c80*/  UMOV UR6, 0x0 ;  /* 0x0000000000067882 */ /* 0x000fe20000000000 */
[----:B------:R-:W-:Y:S01]  /*30c90*/  R2UR UR10, R11 ;  /* 0x000000000b0a72ca */ /* 0x000fe200000e0000 */
[----:B------:R-:W-:Y:S01]  /*30ca0*/  UIADD3.X UR5, URZ, UR37, URZ, UP0, !UPT ;  /* 0x000000253f057290 */ /* 0x000fe200087fe43f */
[----:B------:R-:W-:Y:S01]  /*30cb0*/  UMOV UR7, 0x14f00000 ;  /* 0x14f0000000077882 */ /* 0x000fe20000000000 */
[----:B----4-:R-:W-:-:S05]  /*30cc0*/  LEA R10, R12, R10, 0x18 ;  /* 0x0000000a0c0a7211 */ /* 0x010fca00078ec0ff */
[----:B---3--:R-:W-:Y:S02]  /*30cd0*/  IMAD R3, R3, 0x7000, R10 ;  /* 0x0000700003037824 */ /* 0x008fe400078e020a */
[----:B--2---:R-:W-:Y:S02]  /*30ce0*/  IMAD R8, R8, 0xe0, R9 ;  /* 0x000000e008087824 */ /* 0x004fe400078e0209 */
[----:B------:R-:W-:Y:S02]  /*30cf0*/  VIADD R9, R5, 0x2e870 ;  /* 0x0002e87005097836 */ /* 0x000fe40000000000 */
[----:B------:R-:W-:-:S07]  /*30d00*/  VIADD R10, R3, 0xe400 ;  /* 0x0000e400030a7836 */ /* 0x000fce0000000000 */
.L_x_6956:
        /* <DEDUP_REMOVED lines=10> */
[----:B------:R-:W2:Y:S01]  /*30db0*/  SYNCS.PHASECHK.TRANS64.TRYWAIT P0, [R5+URZ+0x2e840], R4 ;  /* 0x02e84004050075a7 */ /* 0x000ea2000800017f */
[----:B------:R-:W-:Y:S04]  /*30dc0*/  BSSY B1, `(.L_x_6957) ;  /* 0x0000002000017945 */ /* 0x000fe80003800000 */
[----:B--2---:R-:W-:Y:S05]  /*30dd0*/  @!P0 BRA `(.L_x_6958) ;  /* 0x0000005000ac8947 */ /* 0x004fea0003800000 */
.L_x_7115:
[----:B------:R-:W-:Y:S05]  /*30de0*/  BSYNC B1 ;  /* 0x0000000000017941 */ /* 0x000fea0003800000 */
.L_x_6957:
        /* <DEDUP_REMOVED lines=11> */
.L_x_6960:
[----:B------:R-:W-:Y:S05]  /*30ea0*/  BSYNC B1 ;  /* 0x0000000000017941 */ /* 0x000fea0003800000 */
.L_x_6959:
[----:B------:R-:W-:Y:S01]  /*30eb0*/  R2UR UR10, R11 ;  /* 0x000000000b0a72ca */ /* 0x000fe200000e0000 */
[----:B------:R-:W-:Y:S01]  /*30ec0*/  UIADD3 UR4, UP0, UR36, 0x370, URZ ;  /* 0x0000037024047890 */ /* 0x000fe2000ff1e03f */
[----:B------:R-:W-:Y:S01]  /*30ed0*/  R2UR UR6, R12 ;  /* 0x000000000c0672ca */ /* 0x000fe200000e0000 */
[----:B------:R-:W-:Y:S01]  /*30ee0*/  VIADD R3, R3, 0x20400 ;  /* 0x0002040003037836 */ /* 0x000fe20000000000 */
[----:B------:R-:W-:Y:S01]  /*30ef0*/  R2UR UR7, R13 ;  /* 0x000000000d0772ca */ /* 0x000fe200000e0000 */
[----:B-12---:R-:W-:Y:S01]  /*30f00*/  VIADD R5, R5, 0x2e830 ;  /* 0x0002e83005057836 */ /* 0x006fe20000000000 */
[----:B------:R-:W-:Y:S01]  /*30f10*/  PLOP3.LUT P0, PT, PT, PT, PT, 0x80, 0x0 ;  /* 0x000000000000781c */ /* 0x000fe20003f0f070 */
[----:B------:R-:W-:-:S12]  /*30f20*/  UIADD3.X UR5, URZ, UR37, URZ, UP0, !UPT ;  /* 0x000000253f057290 */ /* 0x000fd800087fe43f */
.L_x_6961:
        /* <DEDUP_REMOVED lines=10> */
.L_x_6950:
[----:B------:R-:W-:Y:S05]  /*30fd0*/  BSYNC B0 ;  /* 0x0000000000007941 */ /* 0x000fea0003800000 */
.L_x_6949:
[----:B------:R-:W-:-:S06]  /*30fe0*/  UISETP.NE.AND UP0, UPT, UR38, 0x3, UPT ;  /* 0x000000032600788c */ /* 0x000fcc000bf05270 */
[----:B------:R-:W-:-:S13]  /*30ff0*/  PLOP3.LUT P0, PT, PT, PT, UP0, 0x80, 0x0 ;  /* 0x000000000000781c */ /* 0x000fda0003f0f008 */
[----:B------:R-:W-:Y:S05]  /*31000*/  @!P0 BRA `(.L_x_6962) ;  /* 0x0000000000048947 */ /* 0x000fea0003800000 */
[----:B------:R-:W-:Y:S01]  /*31010*/  BPT.TRAP 0x1 ;  /* 0x000000040000795c */ /* 0x000fe20000300000 */
.L_x_6962:
        /* <DEDUP_REMOVED lines=11> */
.L_x_7116:
[----:B------:R-:W-:Y:S05]  /*310d0*/  BSYNC B0 ;  /* 0x0000000000007941 */ /* 0x000fea0003800000 */
.L_x_6963:
[----:B------:R-:W-:Y:S05]  /*310e0*/  @!P0 BRA `(.L_x_6965) ;  /* 0x0000000000048947 */ /* 0x000fea0003800000 */
[----:B------:R-:W-:Y:S01]  /*310f0*/  BPT.TRAP 0x1 ;  /* 0x000000040000795c */ /* 0x000fe20000300000 */
.L_x_6965:
[----:B------:R-:W-:Y:S01]  /*31100*/  SHF.L.U32 R4, R7, 0x1f, RZ ;  /* 0x0000001f07047819 */ /* 0x000fe200000006ff */
[----:B---3--:R-:W-:-:S03]  /*31110*/  IMAD R3, R6, 0x7000, RZ ;  /* 0x0000700006037824 */ /* 0x008fc600078e02ff */
[----:B------:R-:W3:Y:S02]  /*31120*/  SYNCS.PHASECHK.TRANS64.TRYWAIT P2, [R20+URZ+0x2e860], R4 ;  /* 0x02e86004140075a7 */ /* 0x000ee4000804017f */
[----:B---3--:R-:W-:Y:S05]  /*31130*/  @!P2 BRA `(.L_x_6966) ;  /* 0x0000004c00fca947 */ /* 0x008fea0003800000 */
.L_x_7117:
[----:B------:R-:W4:Y:S04]  /*31140*/  LDL R12, [R1+0x30] ;  /* 0x00003000010c7983 */ /* 0x000f280000100800 */
[----:B------:R-:W5:Y:S01]  /*31150*/  LDL R15, [R1+0x34] ;  /* 0x00003400010f7983 */ /* 0x000f620000100800 */
[----:B------:R-:W-:Y:S01]  /*31160*/  MOV R13, 0x400 ;  /* 0x00000400000d7802 */ /* 0x000fe20000000f00 */
[----:B------:R-:W-:Y:S05]  /*31170*/  WARPSYNC.ALL ;  /* 0x0000000000007948 */ /* 0x000fea0003800000 */
[----:B------:R-:W0:Y:S01]  /*31180*/  S2R R14, SR_CgaCtaId ;  /* 0x00000000000e7919 */ /* 0x000e220000008800 */
[----:B---3--:R-:W-:-:S02]  /*31190*/  LOP3.LUT R4, R3, R19, RZ, 0xfc, !PT ;  /* 0x0000001303047212 */ /* 0x008fc400078efcff */
[----:B0-----:R-:W-:-:S05]  /*311a0*/  LEA R13, R14, R13, 0x18 ;  /* 0x0000000d0e0d7211 */ /* 0x001fca00078ec0ff */
[----:B------:R-:W-:-:S06]  /*311b0*/  IMAD.IADD R4, R13, 0x1, R4 ;  /* 0x000000010d047824 */ /* 0x000fcc00078e0204 */
[----:B------:R-:W1:Y:S02]  /*311c0*/  LDSM.16.MT88.4 R4, [R4+0xe400] ;  /* 0x00e400000404783b */ /* 0x000e640000004200 */
[C-C-:B-1----:R-:W-:Y:S02]  /*311d0*/  PRMT R8, R4.reuse, 0x6420, R5.reuse ;  /* 0x0000642004087816 */ /* 0x142fe40000000005 */
[----:B--2---:R-:W-:Y:S02]  /*311e0*/  PRMT R9, R4, 0x7531, R5 ;  /* 0x0000753104097816 */ /* 0x004fe40000000005 */
[C-C-:B------:R-:W-:Y:S02]  /*311f0*/  PRMT R10, R6.reuse, 0x6420, R7.reuse ;  /* 0x00006420060a7816 */ /* 0x140fe40000000007 */
[----:B------:R-:W-:Y:S02]  /*31200*/  PRMT R11, R6, 0x7531, R7 ;  /* 0x00007531060b7816 */ /* 0x000fe40000000007 */
[----:B----4-:R-:W-:-:S02]  /*31210*/  IADD3 R21, R13, R12, R3 ;  /* 0x0000000c0d157210 */ /* 0x010fc40007ffe003 */
[----:B------:R-:W-:-:S03]  /*31220*/  LOP3.LUT R12, R3, R17, RZ, 0xfc, !PT ;  /* 0x00000011030c7212 */ /* 0x000fc600078efcff */
[----:B------:R-:W0:Y:S02]  /*31230*/  LDSM.16.MT88.4 R4, [R21+0xe400] ;  /* 0x00e400001504783b */ /* 0x000e240000004200 */
[----:B-----5:R-:W-:-:S05]  /*31240*/  IMAD.IADD R12, R15, 0x1, R12 ;  /* 0x000000010f0c7824 */ /* 0x020fca00078e020c */
        /* <DEDUP_REMOVED lines=8> */
[----:B0-----:R-:W-:Y:S02]  /*312d0*/  VIADD R8, R3, 0x1000 ;  /* 0x0000100003087836 */ /* 0x001fe40000000000 */
[----:B------:R-:W-:-:S03]  /*312e0*/  IMAD.MOV.U32 R11, RZ, RZ, R15 ;  /* 0x000000ffff0b7224 */ /* 0x000fc600078e000f */
[C---:B------:R-:W-:Y:S02]  /*312f0*/  LOP3.LUT R4, R8.reuse, R19, RZ, 0xfc, !PT ;  /* 0x0000001308047212 */ /* 0x040fe400078efcff */
[----:B------:R-:W-:-:S03]  /*31300*/  LOP3.LUT R8, R8, R17, RZ, 0xfc, !PT ;  /* 0x0000001108087212 */ /* 0x000fc600078efcff */
[----:B------:R-:W-:Y:S02]  /*31310*/  IMAD.IADD R4, R13, 0x1, R4 ;  /* 0x000000010d047824 */ /* 0x000fe400078e0204 */
[----:B------:R-:W-:-:S04]  /*31320*/  IMAD.IADD R8, R11, 0x1, R8 ;  /* 0x000000010b087824 */ /* 0x000fc800078e0208 */
[----:B------:R-:W0:Y:S02]  /*31330*/  LDSM.16.MT88.4 R4, [R4+0xe400] ;  /* 0x00e400000404783b */ /* 0x000e240000004200 */
[C-C-:B0-----:R-:W-:Y:S02]  /*31340*/  PRMT R12, R4.reuse, 0x6420, R5.reuse ;  /* 0x00006420040c7816 */ /* 0x141fe40000000005 */
[----:B------:R-:W-:Y:S02]  /*31350*/  PRMT R13, R4, 0x7531, R5 ;  /* 0x00007531040d7816 */ /* 0x000fe40000000005 */
[C-C-:B------:R-:W-:Y:S02]  /*31360*/  PRMT R14, R6.reuse, 0x6420, R7.reuse ;  /* 0x00006420060e7816 */ /* 0x140fe40000000007 */
[----:B------:R-:W-:Y:S02]  /*31370*/  PRMT R15, R6, 0x7531, R7 ;  /* 0x00007531060f7816 */ /* 0x000fe40000000007 */
[----:B------:R-:W0:Y:S04]  /*31380*/  LDSM.16.MT88.4 R4, [R21+0xf400] ;  /* 0x00f400001504783b */ /* 0x000e280000004200 */
[----:B------:R1:W-:Y:S04]  /*31390*/  STSM.16.M88.4 [R8], R12 ;  /* 0x0000000c08007844 */ /* 0x0003e80000000200 */
[----:B-1----:R-:W2:Y:S01]  /*313a0*/  LDL R15, [R1+0x1c] ;  /* 0x00001c00010f7983 */ /* 0x002ea20000100800 */
[----:B------:R-:W-:Y:S01]  /*313b0*/  IMAD.MOV.U32 R14, RZ, RZ, R11 ;  /* 0x000000ffff0e7224 */ /* 0x000fe200078e000b */
[----:B------:R-:W-:-:S02]  /*313c0*/  LOP3.LUT R13, R17, 0x1800, RZ, 0xfc, !PT ;  /* 0x00001800110d7812 */ /* 0x000fc400078efcff */
[C-C-:B0-----:R-:W-:Y:S02]  /*313d0*/  PRMT R8, R4.reuse, 0x6420, R5.reuse ;  /* 0x0000642004087816 */ /* 0x141fe40000000005 */
[----:B------:R-:W-:Y:S02]  /*313e0*/  PRMT R9, R4, 0x7531, R5 ;  /* 0x0000753104097816 */ /* 0x000fe40000000005 */
[C-C-:B------:R-:W-:Y:S02]  /*313f0*/  PRMT R10, R6.reuse, 0x6420, R7.reuse ;  /* 0x00006420060a7816 */ /* 0x140fe40000000007 */
[----:B------:R-:W-:Y:S02]  /*31400*/  PRMT R11, R6, 0x7531, R7 ;  /* 0x00007531060b7816 */ /* 0x000fe40000000007 */
[----:B------:R-:W-:-:S05]  /*31410*/  IADD3 R4, R14, R13, R3 ;  /* 0x0000000d0e047210 */ /* 0x000fca0007ffe003 */
[----:B------:R0:W-:Y:S02]  /*31420*/  STSM.16.M88.4 [R4], R8 ;  /* 0x0000000804007844 */ /* 0x0001e40000000200 */
[----:B0-----:R-:W-:-:S05]  /*31430*/  VIADD R8, R3, 0x2000 ;  /* 0x0000200003087836 */ /* 0x001fca0000000000 */
[C---:B------:R-:W-:Y:S01]  /*31440*/  LOP3.LUT R4, R8.reuse, R19, RZ, 0xfc, !PT ;  /* 0x0000001308047212 */ /* 0x040fe200078efcff */
[----:B------:R-:W-:Y:S01]  /*31450*/  IMAD.MOV.U32 R11, RZ, RZ, R14 ;  /* 0x000000ffff0b7224 */ /* 0x000fe200078e000e */
[----:B------:R-:W-:-:S05]  /*31460*/  LOP3.LUT R8, R8, R17, RZ, 0xfc, !PT ;  /* 0x0000001108087212 */ /* 0x000fca00078efcff */
[----:B------:R-:W-:Y:S02]  /*31470*/  IMAD.IADD R8, R11, 0x1, R8 ;  /* 0x000000010b087824 */ /* 0x000fe400078e0208 */
[----:B--2---:R-:W-:-:S06]  /*31480*/  IMAD.IADD R4, R15, 0x1, R4 ;  /* 0x000000010f047824 */ /* 0x004fcc00078e0204 */
        /* <DEDUP_REMOVED lines=94> */
[----:B------:R1:W-:Y:S02]  /*31a70*/  STSM.16.M88.4 [R8], R12 ;  /* 0x0000000c08007844 */ /* 0x0003e40000000200 */
[----:B-1----:R-:W-:Y:S01]  /*31a80*/  IMAD.MOV.U32 R15, RZ, RZ, R11 ;  /* 0x000000ffff0f7224 */ /* 0x002fe200078e000b */
[----:B------:R-:W-:-:S04]  /*31a90*/  LOP3.LUT R14, R17, 0x6800, RZ, 0xfc, !PT ;  /* 0x00006800110e7812 */ /* 0x000fc800078efcff */
[----:B------:R-:W-:Y:S02]  /*31aa0*/  IADD3 R3, R15, R14, R3 ;  /* 0x0000000e0f037210 */ /* 0x000fe40007ffe003 */
        /* <DEDUP_REMOVED lines=13> */
.L_x_6967:
[----:B0-----:R-:W2:Y:S01]  /*31b80*/  LDL R3, [R1+0x28] ;  /* 0x0000280001037983 */ /* 0x001ea20000100800 */
[----:B-1----:R0:W-:Y:S03]  /*31b90*/  SYNCS.ARRIVE.TRANS64.A1T0 RZ, [R20+URZ+0x2e850], RZ ;  /* 0x02e850ff14ff79a7 */ /* 0x0021e6000810003f */
        /* <DEDUP_REMOVED lines=9> */
.L_x_6948:
[----:B------:R-:W-:Y:S04]  /*31c30*/  BSSY B0, `(.L_x_6969) ;  /* 0x0000010000007945 */ /* 0x000fe80003800000 */
[----:B------:R-:W-:Y:S05]  /*31c40*/  @P1 BRA `(.L_x_6970) ;  /* 0x0000000000381947 */ /* 0x000fea0003800000 */
[----:B------:R-:W0:Y:S01]  /*31c50*/  S2R R2, SR_LANEID ;  /* 0x0000000000027919 */ /* 0x000e220000000000 */
[----:B------:R-:W-:Y:S01]  /*31c60*/  VOTEU.ANY UR4, UPT, PT ;  /* 0x0000000000047886 */ /* 0x000fe200038e0100 */
[----:B------:R-:W2:Y:S01]  /*31c70*/  LDC.64 R4, c[0x0][0xc38] ;  /* 0x00030e00ff047b82 */ /* 0x000ea20000000a00 */
[----:B------:R-:W0:Y:S01]  /*31c80*/  FLO.U32 R0, UR4 ;  /* 0x0000000400007d00 */ /* 0x000e2200080e0000 */
[----:B------:R-:W-:Y:S01]  /*31c90*/  ULDC.64 UR6, c[0x0][0x208] ;  /* 0x0000820000067ab9 */ /* 0x000fe20000000a00 */
[----:B0-----:R-:W-:-:S06]  /*31ca0*/  ISETP.EQ.U32.AND P0, PT, R0, R2, PT ;  /* 0x000000020000720c */ /* 0x001fcc0003f02070 */
[----:B------:R-:W2:Y:S07]  /*31cb0*/  POPC R2, UR4 ;  /* 0x0000000400027d09 */ /* 0x000eae0008000000 */
[----:B--2---:R-:W2:Y:S04]  /*31cc0*/  @P0 ATOMG.E.ADD.STRONG.GPU PT, R2, desc[UR6][R4.64], R2 ;  /* 0x00000002040209a8 */ /* 0x004ea800081ee1c6 */
[----:B--2---:R0:W2:Y:S02]  /*31cd0*/  SHFL.IDX PT, R2, R2, R0, 0x1f ;  /* 0x00001f0002027589 */ /* 0x0040a400000e0000 */
[----:B0-----:R-:W0:Y:S02]  /*31ce0*/  S2R R0, SR_LTMASK ;  /* 0x0000000000007919 */ /* 0x001e240000003900 */
[----:B0-----:R-:W-:-:S06]  /*31cf0*/  LOP3.LUT R0, R0, UR4, RZ, 0xc0, !PT ;  /* 0x0000000400007c12 */ /* 0x001fcc000f8ec0ff */
[----:B------:R-:W2:Y:S02]  /*31d00*/  POPC R0, R0 ;  /* 0x0000000000007309 */ /* 0x000ea40000000000 */
[----:B--2---:R-:W-:-:S05]  /*31d10*/  IADD3 R0, R2, UR40, R0 ;  /* 0x0000002802007c10 */ /* 0x004fca000fffe000 */
[----:B------:R0:W-:Y:S02]  /*31d20*/  STL [R1], R0 ;  /* 0x0000000001007387 */ /* 0x0001e40000100800 */
.L_x_6970:
[----:B------:R-:W-:Y:S05]  /*31d30*/  BSYNC B0 ;  /* 0x0000000000007941 */ /* 0x000fea0003800000 */
.L_x_6969:
[----:B------:R-:W-:-:S06]  /*31d40*/  UISETP.NE.AND UP0, UPT, UR38, 0x3, UPT ;  /* 0x000000032600788c */ /* 0x000fcc000bf05270 */
[----:B------:R-:W-:-:S13]  /*31d50*/  PLOP3.LUT P0, PT, PT, PT, UP0, 0x80, 0x0 ;  /* 0x000000000000781c */ /* 0x000fda0003f0f008 */
[----:B------:R-:W-:Y:S05]  /*31d60*/  @!P0 BRA `(.L_x_6971) ;  /* 0x0000000000048947 */ /* 0x000fea0003800000 */
[----:B------:R-:W-:Y:S01]  /*31d70*/  BPT.TRAP 0x1 ;  /* 0x000000040000795c */ /* 0x000fe20000300000 */
.L_x_6971:
[----:B------:R-:W2:Y:S04]  /*31d80*/  LDL R2, [R1+0x18] ;  /* 0x0000180001027983 */ /* 0x000ea80000100800 */
[----:B------:R-:W3:Y:S01]  /*31d90*/  LDL R3, [R1+0x10] ;  /* 0x0000100001037983 */ /* 0x000ee20000100800 */
[----:B------:R-:W-:Y:S01]  /*31da0*/  MOV R4, 0x400 ;  /* 0x0000040000047802 */ /* 0x000fe20000000f00 */
[----:B0-----:R-:W-:Y:S01]  /*31db0*/  IMAD.U32 R0, RZ, RZ, UR39 ;  /* 0x00000027ff007e24 */ /* 0x001fe2000f8e00ff */
[----:B------:R-:W-:Y:S01]  /*31dc0*/  BSSY B0, `(.L_x_6972) ;  /* 0x0000009000007945 */ /* 0x000fe20003800000 */
[----:B------:R-:W0:Y:S03]  /*31dd0*/  S2R R5, SR_CgaCtaId ;  /* 0x0000000000057919 */ /* 0x000e260000008800 */
[----:B------:R-:W-:-:S02]  /*31de0*/  ISETP.NE.AND P2, PT, R0, 0x3, PT ;  /* 0x000000030000780c */ /* 0x000fc40003f45270 */
[----:B0-----:R-:W-:Y:S02]  /*31df0*/  LEA R4, R5, R4, 0x18 ;  /* 0x0000000405047211 */ /* 0x001fe400078ec0ff */
[----:B--2---:R-:W-:-:S04]  /*31e00*/  LOP3.LUT R2, R2, 0x1, RZ, 0x3c, !PT ;  /* 0x0000000102027812 */ /* 0x004fc800078e3cff */
[----:B------:R-:W-:Y:S01]  /*31e10*/  SHF.L.U32 R2, R2, 0x1f, RZ ;  /* 0x0000001f02027819 */ /* 0x000fe200000006ff */
[----:B---3--:R-:W-:-:S04]  /*31e20*/  IMAD R0, R3, 0x8, R4 ;  /* 0x0000000803007824 */ /* 0x008fc800078e0204 */
[----:B------:R-:W0:Y:S02]  /*31e30*/  SYNCS.PHASECHK.TRANS64.TRYWAIT P0, [R0+URZ+0x2e870], R2 ;  /* 0x02e87002000075a7 */ /* 0x000e24000800017f */
[----:B0-----:R-:W-:Y:S05]  /*31e40*/  @!P0 BRA `(.L_x_6973) ;  /* 0x0000004000cc8947 */ /* 0x001fea0003800000 */
.L_x_7118:
[----:B------:R-:W-:Y:S05]  /*31e50*/  BSYNC B0 ;  /* 0x0000000000007941 */ /* 0x000fea0003800000 */
.L_x_6972:
[----:B------:R-:W-:Y:S05]  /*31e60*/  @!P2 BRA `(.L_x_6974) ;  /* 0x000000000004a947 */ /* 0x000fea0003800000 */
[----:B------:R-:W-:Y:S01]  /*31e70*/  BPT.TRAP 0x1 ;  /* 0x000000040000795c */ /* 0x000fe20000300000 */
.L_x_6974:
[----:B0-----:R-:W2:Y:S02]  /*31e80*/  LDL R2, [R1+0x18] ;  /* 0x0000180001027983 */ /* 0x001ea40000100800 */
[----:B--2---:R-:W-:-:S04]  /*31e90*/  SHF.L.U32 R2, R2, 0x1f, RZ ;  /* 0x0000001f02027819 */ /* 0x004fc800000006ff */
[----:B------:R-:W0:Y:S02]  /*31ea0*/  SYNCS.PHASECHK.TRANS64.TRYWAIT P0, [R0+URZ+0x2e860], R2 ;  /* 0x02e86002000075a7 */ /* 0x000e24000800017f */
[----:B0-----:R-:W-:Y:S05]  /*31eb0*/  @!P0 BRA `(.L_x_6975) ;  /* 0x0000004000c48947 */ /* 0x001fea0003800000 */
.L_x_7119:
[----:B------:R-:W2:Y:S04]  /*31ec0*/  LDL R18, [R1+0x10] ;  /* 0x0000100001127983 */ /* 0x000ea80000100800 */
[----:B------:R-:W3:Y:S04]  /*31ed0*/  LDL R12, [R1+0x30] ;  /* 0x00003000010c7983 */ /* 0x000ee80000100800 */
[----:B------:R-:W4:Y:S01]  /*31ee0*/  LDL R15, [R1+0x34] ;  /* 0x00003400010f7983 */ /* 0x000f220000100800 */
[----:B------:R-:W-:Y:S01]  /*31ef0*/  MOV R13, 0x400 ;  /* 0x00000400000d7802 */ /* 0x000fe20000000f00 */
[----:B------:R-:W0:Y:S01]  /*31f00*/  S2R R14, SR_CgaCtaId ;  /* 0x00000000000e7919 */ /* 0x000e220000008800 */
[----:B------:R-:W-:Y:S05]  /*31f10*/  WARPSYNC.ALL ;  /* 0x0000000000007948 */ /* 0x000fea0003800000 */
[----:B0-----:R-:W-:Y:S01]  /*31f20*/  LEA R13, R14, R13, 0x18 ;  /* 0x0000000d0e0d7211 */ /* 0x001fe200078ec0ff */
[----:B--2---:R-:W-:-:S05]  /*31f30*/  IMAD R3, R18, 0x7000, RZ ;  /* 0x0000700012037824 */ /* 0x004fca00078e02ff */
[----:B------:R-:W-:-:S05]  /*31f40*/  LOP3.LUT R2, R3, R19, RZ, 0xfc, !PT ;  /* 0x0000001303027212 */ /* 0x000fca00078efcff */
[----:B------:R-:W-:-:S05]  /*31f50*/  IMAD.IADD R2, R13, 0x1, R2 ;  /* 0x000000010d027824 */ /* 0x000fca00078e0202 */
[----:B-----5:R3:W1:Y:S02]  /*31f60*/  LDSM.16.MT88.4 R4, [R2+0xe400] ;  /* 0x00e400000204783b */ /* 0x0206640000004200 */
[----:B---3--:R-:W-:Y:S02]  /*31f70*/  IADD3 R2, R13, R12, R3 ;  /* 0x0000000c0d027210 */ /* 0x008fe40007ffe003 */
[----:B------:R-:W-:Y:S02]  /*31f80*/  LOP3.LUT R12, R3, R17, RZ, 0xfc, !PT ;  /* 0x00000011030c7212 */ /* 0x000fe400078efcff */
[C-C-:B-1----:R-:W-:Y:S02]  /*31f90*/  PRMT R8, R4.reuse, 0x6420, R5.reuse ;  /* 0x0000642004087816 */ /* 0x142fe40000000005 */
[----:B------:R-:W-:Y:S02]  /*31fa0*/  PRMT R9, R4, 0x7531, R5 ;  /* 0x0000753104097816 */ /* 0x000fe40000000005 */
[----:B------:R-:W-:-:S02]  /*31fb0*/  PRMT R10, R6, 0x6420, R7 ;  /* 0x00006420060a7816 */ /* 0x000fc40000000007 */
[----:B------:R-:W-:Y:S02]  /*31fc0*/  PRMT R11, R6, 0x7531, R7 ;  /* 0x00007531060b7816 */ /* 0x000fe40000000007 */
[----:B------:R-:W0:Y:S01]  /*31fd0*/  LDSM.16.MT88.4 R4, [R2+0xe400] ;  /* 0x00e400000204783b */ /* 0x000e220000004200 */
[----:B----4-:R-:W-:-:S05]  /*31fe0*/  IMAD.IADD R12, R15, 0x1, R12 ;  /* 0x000000010f0c7824 */ /* 0x010fca00078e020c */
        /* <DEDUP_REMOVED lines=109> */
[----:B-1----:R-:W2:Y:S04]  /*326c0*/  LDL.LU R13, [R1+0x1c] ;  /* 0x00001c00010d7983 */ /* 0x002ea80000300800 */
[----:B------:R-:W3:Y:S01]  /*326d0*/  LDL.LU R15, [R1+0x34] ;  /* 0x00003400010f7983 */ /* 0x000ee20000300800 */
[----:B------:R-:W-:-:S02]  /*326e0*/  LOP3.LUT R14, R17, 0x5800, RZ, 0xfc, !PT ;  /* 0x00005800110e7812 */ /* 0x000fc400078efcff */
[C-C-:B0-----:R-:W-:Y:S02]  /*326f0*/  PRMT R8, R4.reuse, 0x6420, R5.reuse ;  /* 0x0000642004087816 */ /* 0x141fe40000000005 */
[----:B------:R-:W-:Y:S02]  /*32700*/  PRMT R9, R4, 0x7531, R5 ;  /* 0x0000753104097816 */ /* 0x000fe40000000005 */
[C-C-:B------:R-:W-:Y:S02]  /*32710*/  PRMT R10, R6.reuse, 0x6420, R7.reuse ;  /* 0x00006420060a7816 */ /* 0x140fe40000000007 */
[----:B------:R-:W-:Y:S02]  /*32720*/  PRMT R11, R6, 0x7531, R7 ;  /* 0x00007531060b7816 */ /* 0x000fe40000000007 */
[----:B---3--:R-:W-:-:S05]  /*32730*/  IADD3 R4, R15, R14, R3 ;  /* 0x0000000e0f047210 */ /* 0x008fca0007ffe003 */
[----:B------:R0:W-:Y:S02]  /*32740*/  STSM.16.M88.4 [R4], R8 ;  /* 0x0000000804007844 */ /* 0x0001e40000000200 */
[----:B0-----:R-:W-:-:S05]  /*32750*/  VIADD R8, R3, 0x6000 ;  /* 0x0000600003087836 */ /* 0x001fca0000000000 */
[----:B------:R-:W-:-:S05]  /*32760*/  LOP3.LUT R4, R8, R19, RZ, 0xfc, !PT ;  /* 0x0000001308047212 */ /* 0x000fca00078efcff */
[----:B--2---:R-:W-:-:S06]  /*32770*/  IMAD.IADD R4, R13, 0x1, R4 ;  /* 0x000000010d047824 */ /* 0x004fcc00078e0204 */
[----:B------:R-:W0:Y:S01]  /*32780*/  LDSM.16.MT88.4 R4, [R4+0xe400] ;  /* 0x00e400000404783b */ /* 0x000e220000004200 */
[----:B------:R-:W-:Y:S02]  /*32790*/  LOP3.LUT R14, R17, 0x6800, RZ, 0xfc, !PT ;  /* 0x00006800110e7812 */ /* 0x000fe400078efcff */
        /* <DEDUP_REMOVED lines=8> */
[----:B------:R0:W-:Y:S02]  /*32820*/  STSM.16.M88.4 [R3], R8 ;  /* 0x0000000803007844 */ /* 0x0001e40000000200 */
        /* <DEDUP_REMOVED lines=13> */
.L_x_6976:
[----:B------:R-:W2:Y:S01]  /*32900*/  LDL.LU R3, [R1+0x18] ;  /* 0x0000180001037983 */ /* 0x000ea20000300800 */
[----:B-1----:R1:W-:Y:S02]  /*32910*/  SYNCS.ARRIVE.TRANS64.A1T0 RZ, [R0+URZ+0x2e850], RZ ;  /* 0x02e850ff00ff79a7 */ /* 0x0023e4000810003f */
[----:B-1----:R-:W-:-:S05]  /*32920*/  @!P1 VIADD R0, R0, 0x2e880 ;  /* 0x0002e88000009836 */ /* 0x002fca0000000000 */
        /* <DEDUP_REMOVED lines=10> */
.L_x_6931:
[----:B------:R-:W-:Y:S05]  /*329d0*/  BSYNC B6 ;  /* 0x0000000000067941 */ /* 0x000fea0003800000 */
.L_x_6929:
[----:B------:R-:W-:-:S13]  /*329e0*/  LOP3.LUT P0, RZ, R16, 0x2, RZ, 0xc0, !PT ;  /* 0x0000000210ff7812 */ /* 0x000fda000780c0ff */
[----:B------:R-:W-:Y:S05]  /*329f0*/  @!P0 BRA `(.L_x_6977) ;  /* 0x0000000000288947 */ /* 0x000fea0003800000 */
[----:B------:R-:W-:Y:S05]  /*32a00*/  WARPSYNC.ALL ;  /* 0x0000000000007948 */ /* 0x000fea0003800000 */
[----:B------:R-:W2:Y:S08]  /*32a10*/  S2UR UR5, SR_CgaCtaId ;  /* 0x00000000000579c3 */ /* 0x000eb00000008800 */
[----:B------:R-:W-:Y:S06]  /*32a20*/  BAR.SYNC.DEFER_BLOCKING 0x5, 0x180 ;  /* 0x0146000000007b1d */ /* 0x000fec0000010000 */
[----:B------:R-:W-:-:S02]  /*32a30*/  UMOV UR4, 0x400 ;  /* 0x0000040000047882 */ /* 0x000fc40000000000 */
[----:B--2---:R-:W-:-:S09]  /*32a40*/  ULEA UR4, UR5, UR4, 0x18 ;  /* 0x0000000405047291 */ /* 0x004fd2000f8ec03f */
[----:B------:R-:W2:Y:S04]  /*32a50*/  LDS.128 R4, [UR4+0x2e8d0] ;  /* 0x02e8d004ff047984 */ /* 0x000ea80008000c00 */
[----:B--2---:R2:W-:Y:S04]  /*32a60*/  STL.64 [R1], R4 ;  /* 0x0000000401007387 */ /* 0x0045e80000100a00 */
[----:B------:R2:W-:Y:S01]  /*32a70*/  STL.64 [R1+0x8], R6 ;  /* 0x0000080601007387 */ /* 0x0005e20000100a00 */
[----:B------:R-:W-:Y:S06]  /*32a80*/  BAR.ARV 0x4, 0x180 ;  /* 0x0106000000007b1d */ /* 0x000fec0000002000 */
[----:B------:R-:W-:Y:S05]  /*32a90*/  BRA `(.L_x_6978) ;  /* 0x0000000c002c7947 */ /* 0x000fea0003800000 */
.L_x_6977:
[----:B01----:R-:W0:Y:S01]  /*32aa0*/  S2R R0, SR_TID.X ;  /* 0x0000000000007919 */ /* 0x003e220000002100 */
[----:B------:R-:W-:Y:S01]  /*32ab0*/  UMOV UR4, 0xffffffff ;  /* 0xffffffff00047882 */ /* 0x000fe20000000000 */
[----:B0-----:R-:W-:-:S04]  /*32ac0*/  LOP3.LUT R8, R0, 0x1f, RZ, 0xc0, !PT ;  /* 0x0000001f00087812 */ /* 0x001fc800078ec0ff */
[----:B------:R-:W-:Y:S01]  /*32ad0*/  ISETP.NE.AND P0, PT, R8, 0x1f, PT ;  /* 0x0000001f0800780c */ /* 0x000fe20003f05270 */
[----:B------:R-:W-:-:S12]  /*32ae0*/  BRA.DIV UR4, `(.L_x_6979) ;  /* 0x0000003604cc7947 */ /* 0x000fd8000b800000 */
[----:B------:R-:W2:Y:S01]  /*32af0*/  LDL.LU R7, [R1] ;  /* 0x0000000001077983 */ /* 0x000ea20000300800 */
[----:B------:R-:W-:-:S03]  /*32b00*/  ULDC UR4, c[0x0][0xc14] ;  /* 0x0003050000047ab9 */ /* 0x000fc60000000800 */
[----:B------:R-:W3:Y:S01]  /*32b10*/  LDL R3, [R1+0xc] ;  /* 0x00000c0001037983 */ /* 0x000ee20000100800 */
[----:B------:R-:W-:Y:S01]  /*32b20*/  ULDC.64 UR6, c[0x0][0x208] ;  /* 0x0000820000067ab9 */ /* 0x000fe20000000a00 */
        /* <DEDUP_REMOVED lines=10> */
[----:B------:R-:W-:Y:S01]  /*32bd0*/  SHFL.IDX PT, R4, R7, 0x1, 0x1f ;  /* 0x00201f0007047f89 */ /* 0x000fe200000e0000 */
        /* <DEDUP_REMOVED lines=19> */
.L_x_7129:
[----:B------:R-:W-:Y:S01]  /*32d10*/  ULDC UR4, c[0x0][0xc10] ;  /* 0x0003040000047ab9 */ /* 0x000fe20000000800 */
[----:B------:R-:W-:Y:S02]  /*32d20*/  IMAD.MOV.U32 R7, RZ, RZ, R5 ;  /* 0x000000ffff077224 */ /* 0x000fe400078e0005 */
[----:B------:R-:W-:-:S04]  /*32d30*/  IMAD.U32 R3, RZ, RZ, UR4 ;  /* 0x00000004ff037e24 */ /* 0x000fc8000f8e00ff */
[----:B-1----:R-:W-:-:S04]  /*32d40*/  IMAD R6, R6, R3, RZ ;  /* 0x0000000306067224 */ /* 0x002fc800078e02ff */
[----:B------:R-:W-:-:S05]  /*32d50*/  IMAD.IADD R4, R4, 0x1, R6 ;  /* 0x0000000104047824 */ /* 0x000fca00078e0206 */
[----:B------:R-:W-:-:S13]  /*32d60*/  ISETP.GT.AND P6, PT, R4, R0, PT ;  /* 0x000000000400720c */ /* 0x000fda0003fc4270 */
[----:B------:R-:W-:Y:S05]  /*32d70*/  @P6 BRA `(.L_x_6980) ;  /* 0x0000000000ac6947 */ /* 0x000fea0003800000 */
.L_x_6985:
[----:B------:R-:W2:Y:S01]  /*32d80*/  LDL.LU R3, [R1+0xc] ;  /* 0x00000c0001037983 */ /* 0x000ea20000300800 */
[----:B------:R-:W1:Y:S01]  /*32d90*/  LDC R2, c[0x0][0xc14] ;  /* 0x00030500ff027b82 */ /* 0x000e620000000800 */
[----:B--2---:R-:W-:-:S05]  /*32da0*/  VIADD R3, R3, 0x1f ;  /* 0x0000001f03037836 */ /* 0x004fca0000000000 */
[----:B-1----:R-:W-:-:S13]  /*32db0*/  ISETP.GE.AND P6, PT, R3, R2, PT ;  /* 0x000000020300720c */ /* 0x002fda0003fc6270 */
[----:B------:R-:W-:Y:S05]  /*32dc0*/  @P6 BRA `(.L_x_6981) ;  /* 0x0000000400f86947 */ /* 0x000fea0003800000 */
[----:B0-----:R-:W0:Y:S01]  /*32dd0*/  S2R R5, SR_TID.X ;  /* 0x0000000000057919 */ /* 0x001e220000002100 */
[----:B------:R-:W-:Y:S01]  /*32de0*/  BSSY B0, `(.L_x_6982) ;  /* 0x000000b000007945 */ /* 0x000fe20003800000 */
[----:B------:R1:W-:Y:S01]  /*32df0*/  STL [R1+0xc], R3 ;  /* 0x00000c0301007387 */ /* 0x0003e20000100800 */
[----:B0-----:R-:W-:-:S05]  /*32e00*/  LOP3.LUT R5, R5, 0x1f, RZ, 0xc0, !PT ;  /* 0x0000001f05057812 */ /* 0x001fca00078ec0ff */
[----:B-1----:R-:W-:-:S05]  /*32e10*/  IMAD.IADD R3, R3, 0x1, R5 ;  /* 0x0000000103037824 */ /* 0x002fca00078e0205 */
[----:B------:R-:W-:Y:S01]  /*32e20*/  ISETP.GE.OR P6, PT, R3, R2, !P0 ;  /* 0x000000020300720c */ /* 0x000fe200047c6670 */
[----:B------:R-:W-:-:S12]  /*32e30*/  IMAD.MOV.U32 R2, RZ, RZ, RZ ;  /* 0x000000ffff027224 */ /* 0x000fd800078e00ff */
[----:B------:R-:W-:Y:S05]  /*32e40*/  @P6 BRA `(.L_x_6983) ;  /* 0x0000000000106947 */ /* 0x000fea0003800000 */
[----:B------:R-:W0:Y:S01]  /*32e50*/  LDC.64 R6, c[0x0][0xc58] ;  /* 0x00031600ff067b82 */ /* 0x000e220000000a00 */
[----:B------:R-:W-:Y:S01]  /*32e60*/  ULDC.64 UR4, c[0x0][0x208] ;  /* 0x0000820000047ab9 */ /* 0x000fe20000000a00 */
[----:B0-----:R-:W-:-:S06]  /*32e70*/  IMAD.WIDE R2, R3, 0x4, R6 ;  /* 0x0000000403027825 */ /* 0x001fcc00078e0206 */
[----:B------:R0:W5:Y:S02]  /*32e80*/  LDG.E R2, desc[UR4][R2.64] ;  /* 0x0000000402027981 */ /* 0x000164000c1e1900 */
.L_x_6983:
[----:B------:R-:W-:Y:S05]  /*32e90*/  BSYNC B0 ;  /* 0x0000000000007941 */ /* 0x000fea0003800000 */
.L_x_6982:
[----:B------:R-:W-:-:S03]  /*32ea0*/  UMOV UR4, 0xffffffff ;  /* 0xffffffff00047882 */ /* 0x000fc60000000000 */
[----:B------:R-:W-:Y:S05]  /*32eb0*/  BRA.DIV UR4, `(.L_x_6984) ;  /* 0x0000003a04207947 */ /* 0x000fea000b800000 */
        /* <DEDUP_REMOVED lines=16> */
.L_x_7137:
[----:B------:R-:W-:Y:S02]  /*32fc0*/  ULDC UR4, c[0x0][0xc10] ;  /* 0x0003040000047ab9 */ /* 0x000fe40000000800 */
[----:B------:R-:W-:-:S04]  /*32fd0*/  IMAD.U32 R3, RZ, RZ, UR4 ;  /* 0x00000004ff037e24 */ /* 0x000fc8000f8e00ff */
[----:B-1----:R-:W-:-:S04]  /*32fe0*/  IMAD R6, R6, R3, RZ ;  /* 0x0000000306067224 */ /* 0x002fc800078e02ff */
[----:B------:R-:W-:-:S05]  /*32ff0*/  IMAD.IADD R4, R6, 0x1, R4 ;  /* 0x0000000106047824 */ /* 0x000fca00078e0204 */
[----:B------:R-:W-:-:S13]  /*33000*/  ISETP.GT.AND P6, PT, R4, R0, PT ;  /* 0x000000000400720c */ /* 0x000fda0003fc4270 */
[----:B------:R-:W-:Y:S05]  /*33010*/  @!P6 BRA `(.L_x_6985) ;  /* 0xfffffffc0058e947 */ /* 0x000fea000383ffff */
[----:B------:R-:W-:-:S07]  /*33020*/  IMAD.MOV.U32 R7, RZ, RZ, R5 ;  /* 0x000000ffff077224 */ /* 0x000fce00078e0005 */
.L_x_6980:
[----:B------:R-:W-:Y:S01]  /*33030*/  IMAD.IADD R9, R4, 0x1, -R6 ;  /* 0x0000000104097824 */ /* 0x000fe200078e0a06 */
[----:B------:R-:W-:-:S03]  /*33040*/  UMOV UR4, 0xffffffff ;  /* 0xffffffff00047882 */ /* 0x000fc60000000000 */
[----:B------:R-:W-:-:S05]  /*33050*/  IMAD R4, R7, R3, R9 ;  /* 0x0000000307047224 */ /* 0x000fca00078e0209 */
[----:B------:R-:W-:Y:S01]  /*33060*/  ISETP.GT.AND P6, PT, R4, R0, PT ;  /* 0x000000000400720c */ /* 0x000fe20003fc4270 */
[----:B------:R-:W-:-:S12]  /*33070*/  BRA.DIV UR4, `(.L_x_6986) ;  /* 0x0000003a04887947 */ /* 0x000fd8000b800000 */
[----:B0-----:R-:W-:-:S04]  /*33080*/  VOTE.ANY R5, PT, !P6 ;  /* 0x0000000000057806 */ /* 0x001fc800070e0100 */
[----:B------:R-:W0:Y:S02]  /*33090*/  POPC R4, R5 ;  /* 0x0000000500047309 */ /* 0x000e240000000000 */
[----:B0-----:R0:W1:Y:S02]  /*330a0*/  SHFL.IDX PT, R8, R2, R4, 0x1f ;  /* 0x00001f0402087589 */ /* 0x00106400000e0000 */
.L_x_7141:
[----:B------:R-:W-:Y:S01]  /*330b0*/  ISETP.NE.AND P0, PT, R5, RZ, PT ;  /* 0x000000ff0500720c */ /* 0x000fe20003f05270 */
[----:B------:R-:W-:-:S12]  /*330c0*/  IMAD.MOV.U32 R6, RZ, RZ, RZ ;  /* 0x000000ffff067224 */ /* 0x000fd800078e00ff */
[----:B------:R-:W-:Y:S05]  /*330d0*/  @!P0 BRA `(.L_x_6987) ;  /* 0x0000000000108947 */ /* 0x000fea0003800000 */
[----:B------:R-:W-:Y:S01]  /*330e0*/  UMOV UR4, 0xffffffff ;  /* 0xffffffff00047882 */ /* 0x000fe20000000000 */
[----:B------:R-:W-:Y:S02]  /*330f0*/  VIADD R12, R4, 0xffffffff ;  /* 0xffffffff040c7836 */ /* 0x000fe40000000000 */
[----:B------:R-:W-:Y:S05]  /*33100*/  BRA.DIV UR4, `(.L_x_6988) ;  /* 0x0000003a04ac7947 */ /* 0x000fea000b800000 */
[----:B------:R2:W3:Y:S02]  /*33110*/  SHFL.IDX PT, R6, R7, R12, 0x1f ;  /* 0x00001f0c07067589 */ /* 0x0004e400000e0000 */
.L_x_6987:
[----:B0-----:R-:W4:Y:S01]  /*33120*/  LDL.LU R2, [R1+0xc] ;  /* 0x00000c0001027983 */ /* 0x001f220000300800 */
[----:B------:R-:W0:Y:S01]  /*33130*/  LDC.64 R10, c[0x0][0xc68] ;  /* 0x00031a00ff0a7b82 */ /* 0x000e220000000a00 */
[----:B------:R-:W-:Y:S01]  /*33140*/  ULDC.64 UR4, c[0x0][0x208] ;  /* 0x0000820000047ab9 */ /* 0x000fe20000000a00 */
[----:B----4-:R-:W-:-:S04]  /*33150*/  IMAD.IADD R2, R4, 0x1, R2 ;  /* 0x0000000104027824 */ /* 0x010fc800078e0202 */
[----:B0-----:R-:W-:Y:S01]  /*33160*/  IMAD.WIDE R4, R2, 0x4, R10 ;  /* 0x0000000402047825 */ /* 0x001fe200078e020a */
[----:B------:R0:W-:Y:S04]  /*33170*/  STL [R1+0xc], R2 ;  /* 0x00000c0201007387 */ /* 0x0001e80000100800 */
[----:B0-----:R-:W1:Y:S01]  /*33180*/  LDG.E R2, desc[UR4][R4.64] ;  /* 0x0000000404027981 */ /* 0x001e62000c1e1900 */
[----:B---3--:R-:W-:-:S05]  /*33190*/  IMAD R9, R6, R3, R9 ;  /* 0x0000000306097224 */ /* 0x008fca00078e0209 */
[----:B------:R0:W-:Y:S01]  /*331a0*/  STL [R1], R9 ;  /* 0x0000000901007387 */ /* 0x0001e20000100800 */
[----:B-1----:R-:W-:-:S05]  /*331b0*/  IMAD R10, R8, R2, RZ ;  /* 0x00000002080a7224 */ /* 0x002fca00078e02ff */
[----:B--2---:R-:W-:-:S04]  /*331c0*/  IABS R7, R10 ;  /* 0x0000000a00077213 */ /* 0x004fc80000000000 */
[----:B------:R-:W1:Y:S08]  /*331d0*/  I2F.RP R4, R7 ;  /* 0x0000000700047306 */ /* 0x000e700000209400 */
[----:B-1----:R-:W1:Y:S02]  /*331e0*/  MUFU.RCP R4, R4 ;  /* 0x0000000400047308 */ /* 0x002e640000001000 */
[----:B-1----:R-:W-:-:S06]  /*331f0*/  VIADD R4, R4, 0xffffffe ;  /* 0x0ffffffe04047836 */ /* 0x002fcc0000000000 */
[----:B------:R-:W1:Y:S02]  /*33200*/  F2I.FTZ.U32.TRUNC.NTZ R5, R4 ;  /* 0x0000000400057305 */ /* 0x000e64000021f000 */
[----:B-1----:R-:W-:-:S04]  /*33210*/  IMAD.MOV R4, RZ, RZ, -R5 ;  /* 0x000000ffff047224 */ /* 0x002fc800078e0a05 */
[----:B------:R-:W-:Y:S02]  /*33220*/  IMAD R6, R4, R7, RZ ;  /* 0x0000000704067224 */ /* 0x000fe400078e02ff */
[----:B------:R-:W-:-:S04]  /*33230*/  IMAD.MOV.U32 R4, RZ, RZ, RZ ;  /* 0x000000ffff047224 */ /* 0x000fc800078e00ff */
[----:B------:R-:W-:-:S04]  /*33240*/  IMAD.HI.U32 R5, R5, R6, R4 ;  /* 0x0000000605057227 */ /* 0x000fc800078e0004 */
[----:B------:R-:W-:Y:S01]  /*33250*/  IMAD.IADD R6, R0, 0x1, -R9 ;  /* 0x0000000100067824 */ /* 0x000fe200078e0a09 */
[----:B0-----:R-:W-:-:S04]  /*33260*/  IABS R9, R10 ;  /* 0x0000000a00097213 */ /* 0x001fc80000000000 */
        /* <DEDUP_REMOVED lines=23> */
[----:B------:R0:W1:Y:S02]  /*333e0*/  F2I.FTZ.U32.TRUNC.NTZ R3, R2 ;  /* 0x0000000200037305 */ /* 0x000064000021f000 */
[----:B0-----:R-:W-:Y:S02]  /*333f0*/  IMAD.MOV.U32 R2, RZ, RZ, RZ ;  /* 0x000000ffff027224 */ /* 0x001fe400078e00ff */
[----:B-1----:R-:W-:-:S04]  /*33400*/  IMAD.MOV R0, RZ, RZ, -R3 ;  /* 0x000000ffff007224 */ /* 0x002fc800078e0a03 */
[----:B------:R-:W-:-:S04]  /*33410*/  IMAD R0, R0, R5, RZ ;  /* 0x0000000500007224 */ /* 0x000fc800078e02ff */
[----:B------:R-:W-:Y:S01]  /*33420*/  IMAD.HI.U32 R9, R3, R0, R2 ;  /* 0x0000000003097227 */ /* 0x000fe200078e0002 */
        /* <DEDUP_REMOVED lines=24> */
.L_x_6981:
[----:B------:R-:W-:Y:S01]  /*335b0*/  UMOV UR4, URZ ;  /* 0x0000003f00047c82 */ /* 0x000fe20008000000 */
[----:B------:R-:W-:Y:S01]  /*335c0*/  ULDC UR6, c[0x0][0xc14] ;  /* 0x0003050000067ab9 */ /* 0x000fe20000000800 */
[----:B------:R-:W-:Y:S01]  /*335d0*/  UMOV UR5, URZ ;  /* 0x0000003f00057c82 */ /* 0x000fe20008000000 */
[----:B------:R1:W-:Y:S01]  /*335e0*/  STL [R1], R0 ;  /* 0x0000000001007387 */ /* 0x0003e20000100800 */
[----:B------:R-:W-:Y:S02]  /*335f0*/  IMAD.U32 R3, RZ, RZ, UR4 ;  /* 0x00000004ff037e24 */ /* 0x000fe4000f8e00ff */
[----:B------:R-:W-:-:S03]  /*33600*/  IMAD.U32 R2, RZ, RZ, UR5 ;  /* 0x00000005ff027e24 */ /* 0x000fc6000f8e00ff */
[----:B------:R2:W-:Y:S01]  /*33610*/  STL [R1+0x4], R3 ;  /* 0x0000040301007387 */ /* 0x0005e20000100800 */
[----:B-1----:R-:W-:-:S05]  /*33620*/  IMAD.U32 R0, RZ, RZ, UR6 ;  /* 0x00000006ff007e24 */ /* 0x002fca000f8e00ff */
[----:B------:R2:W-:Y:S04]  /*33630*/  STL [R1+0xc], R0 ;  /* 0x00000c0001007387 */ /* 0x0005e80000100800 */
[----:B------:R2:W-:Y:S02]  /*33640*/  STL [R1+0x8], R2 ;  /* 0x0000080201007387 */ /* 0x0005e40000100800 */
.L_x_6989:
[----:B0-2---:R-:W2:Y:S04]  /*33650*/  LDL R2, [R1+0xc] ;  /* 0x00000c0001027983 */ /* 0x005ea80000100800 */
[----:B------:R-:W3:Y:S04]  /*33660*/  LDL R3, [R1+0x8] ;  /* 0x0000080001037983 */ /* 0x000ee80000100800 */
        /* <DEDUP_REMOVED lines=14> */
.L_x_6978:
[----:B01----:R-:W3:Y:S01]  /*33750*/  LDL R0, [R1+0xc] ;  /* 0x00000c0001007983 */ /* 0x003ee20000100800 */
[----:B------:R-:W-:Y:S02]  /*33760*/  ULDC UR4, c[0x0][0xc14] ;  /* 0x0003050000047ab9 */ /* 0x000fe40000000800 */
[----:B---3--:R-:W-:-:S13]  /*33770*/  ISETP.GE.AND P0, PT, R0, UR4, PT ;  /* 0x0000000400007c0c */ /* 0x008fda000bf06270 */
[----:B------:R-:W-:Y:S05]  /*33780*/  @!P0 BRA `(.L_x_6990) ;  /* 0xffffffa000988947 */ /* 0x000fea000383ffff */
[----:B------:R-:W-:Y:S05]  /*33790*/  BSYNC B7 ;  /* 0x0000000000077941 */ /* 0x000fea0003800000 */
.L_x_6877:
        /* <DEDUP_REMOVED lines=12> */
.L_x_7144:
[----:B------:R-:W-:Y:S05]  /*33860*/  BSYNC B0 ;  /* 0x0000000000007941 */ /* 0x000fea0003800000 */
.L_x_6991:
[----:B------:R-:W-:-:S03]  /*33870*/  UMOV UR4, 0xffffffff ;  /* 0xffffffff00047882 */ /* 0x000fc60000000000 */
[----:B------:R-:W-:Y:S05]  /*33880*/  BRA.DIV UR4, `(.L_x_6993) ;  /* 0x0000003604087947 */ /* 0x000fea000b800000 */
[----:B------:R-:W1:Y:S02]  /*33890*/  S2R R2, SR_TID.X ;  /* 0x0000000000027919 */ /* 0x000e640000002100 */
[----:B-1----:R-:W-:-:S04]  /*338a0*/  SHF.R.U32.HI R2, RZ, 0x5, R2 ;  /* 0x00000005ff027819 */ /* 0x002fc80000011602 */
[----:B------:R-:W-:-:S05]  /*338b0*/  LOP3.LUT R2, R2, 0x3, RZ, 0xc0, !PT ;  /* 0x0000000302027812 */ /* 0x000fca00078ec0ff */
[----:B------:R1:W2:Y:S02]  /*338c0*/  SHFL.IDX PT, R14, R2, RZ, 0x1f ;  /* 0x00001fff020e7589 */ /* 0x0002a400000e0000 */
.L_x_7147:
[----:B--2---:R-:W-:-:S13]  /*338d0*/  ISETP.NE.AND P0, PT, R14, RZ, PT ;  /* 0x000000ff0e00720c */ /* 0x004fda0003f05270 */
[----:B------:R-:W-:Y:S05]  /*338e0*/  @P0 BRA `(.L_x_6614) ;  /* 0x0000000000b80947 */ /* 0x000fea0003800000 */
[----:B------:R-:W-:-:S03]  /*338f0*/  UMOV UR4, 0xffffffff ;  /* 0xffffffff00047882 */ /* 0x000fc60000000000 */
[----:B------:R-:W-:Y:S05]  /*33900*/  BRA.DIV UR4, `(.L_x_6994) ;  /* 0x00000036041c7947 */ /* 0x000fea000b800000 */
[----:B------:R-:W-:-:S13]  /*33910*/  ELECT P6, URZ, PT ;  /* 0x00000000003f782f */ /* 0x000fda00038c0000 */
.L_x_7150:
        /* <DEDUP_REMOVED lines=8> */
.L_x_6995:
        /* <DEDUP_REMOVED lines=14> */
.L_x_7151:
[----:B------:R-:W1:Y:S02]  /*33a80*/  SYNCS.PHASECHK.TRANS64.TRYWAIT P1, [R7+URZ], R2 ;  /* 0x00000002070075a7 */ /* 0x000e64000802017f */
[----:B-1----:R-:W-:Y:S05]  /*33a90*/  @!P1 BRA `(.L_x_6997) ;  /* 0x0000003000ec9947 */ /* 0x002fea0003800000 */
.L_x_7152:
[----:B------:R-:W-:Y:S05]  /*33aa0*/  @!P0 BRA `(.L_x_6998) ;  /* 0x0000000000048947 */ /* 0x000fea0003800000 */
[----:B------:R-:W-:Y:S01]  /*33ab0*/  BPT.TRAP 0x1 ;  /* 0x000000040000795c */ /* 0x000fe20000300000 */
.L_x_6998:
[----:B------:R-:W2:Y:S02]  /*33ac0*/  LDL.LU R4, [R1+0x10] ;  /* 0x0000100001047983 */ /* 0x000ea40000300800 */
[----:B--2---:R-:W-:-:S04]  /*33ad0*/  IMAD R4, R4, 0x8, R0 ;  /* 0x0000000804047824 */ /* 0x004fc800078e0200 */
[----:B------:R-:W2:Y:S02]  /*33ae0*/  SYNCS.PHASECHK.TRANS64.TRYWAIT P1, [R4+URZ+0x2e860], R5 ;  /* 0x02e86005040075a7 */ /* 0x000ea4000802017f */
[----:B--2---:R-:W-:Y:S05]  /*33af0*/  @!P1 BRA `(.L_x_6999) ;  /* 0x0000003000e89947 */ /* 0x004fea0003800000 */
.L_x_7153:
[----:B------:R-:W-:Y:S05]  /*33b00*/  @!P0 BRA `(.L_x_7000) ;  /* 0x0000000000048947 */ /* 0x000fea0003800000 */
[----:B------:R-:W-:Y:S01]  /*33b10*/  BPT.TRAP 0x1 ;  /* 0x000000040000795c */ /* 0x000fe20000300000 */
.L_x_7000:
[----:B------:R-:W-:-:S04]  /*33b20*/  IMAD R3, R3, 0x8, R0 ;  /* 0x0000000803037824 */ /* 0x000fc800078e0200 */
[----:B------:R-:W3:Y:S02]  /*33b30*/  SYNCS.PHASECHK.TRANS64.TRYWAIT P1, [R3+URZ+0x2e860], R2 ;  /* 0x02e86002030075a7 */ /* 0x000ee4000802017f */
[----:B---3--:R-:W-:Y:S05]  /*33b40*/  @!P1 BRA `(.L_x_7001) ;  /* 0x0000003000e89947 */ /* 0x008fea0003800000 */
.L_x_7154:
[----:B------:R-:W-:Y:S05]  /*33b50*/  @!P0 BRA `(.L_x_7002) ;  /* 0x0000000000048947 */ /* 0x000fea0003800000 */
[----:B------:R-:W-:Y:S01]  /*33b60*/  BPT.TRAP 0x1 ;  /* 0x000000040000795c */ /* 0x000fe20000300000 */
.L_x_7002:
[----:B------:R-:W4:Y:S02]  /*33b70*/  SYNCS.PHASECHK.TRANS64.TRYWAIT P0, [R4+URZ+0x2e880], R5 ;  /* 0x02e88005040075a7 */ /* 0x000f24000800017f */
[----:B----4-:R-:W-:Y:S05]  /*33b80*/  @!P0 BRA `(.L_x_7003) ;  /* 0x0000003000ec8947 */ /* 0x010fea0003800000 */
.L_x_7004:
[----:B------:R0:W0:Y:S02]  /*33b90*/  SYNCS.PHASECHK.TRANS64.TRYWAIT P0, [R3+URZ+0x2e880], R2 ;  /* 0x02e88002030075a7 */ /* 0x000024000800017f */
[----:B0-----:R-:W-:Y:S05]  /*33ba0*/  @!P0 NANOSLEEP.SYNCS 0x989680 ;  /* 0x009896800000895d */ /* 0x001fea0003900000 */
[----:B------:R-:W0:Y:S02]  /*33bb0*/  @!P0 SYNCS.PHASECHK.TRANS64 P0, [R3+URZ+0x2e880], R2 ;  /* 0x02e88002030085a7 */ /* 0x000e24000800007f */
[----:B0-----:R-:W-:Y:S05]  /*33bc0*/  @!P0 BRA `(.L_x_7004) ;  /* 0xfffffffc00f08947 */ /* 0x001fea000383ffff */
.L_x_6614:
[----:B------:R-:W-:Y:S05]  /*33bd0*/  BSYNC B8 ;  /* 0x0000000000087941 */ /* 0x000fea0003800000 */
.L_x_6611:
[----:B------:R-:W-:Y:S05]  /*33be0*/  EXIT ;  /* 0x000000000000794d */ /* 0x000fea0003800000 */
.L_x_6644:
[----:B0-----:R0:W1:Y:S02]  /*33bf0*/  SYNCS.PHASECHK.TRANS64.TRYWAIT P6, [R104+URZ+0x2e890], R125 ;  /* 0x02e8907d680075a7 */ /* 0x00106400080c017f */
[----:B-1----:R-:W-:Y:S05]  /*33c00*/  @!P6 NANOSLEEP.SYNCS 0x989680 ;  /* 0x009896800000e95d */ /* 0x002fea0003900000 */
[----:B------:R-:W1:Y:S02]  /*33c10*/  @!P6 SYNCS.PHASECHK.TRANS64 P6, [R104+URZ+0x2e890], R125 ;  /* 0x02e8907d6800e5a7 */ /* 0x000e6400080c007f */
[----:B-1----:R-:W-:Y:S05]  /*33c20*/  @!P6 BRA `(.L_x_6644) ;  /* 0xfffffffc00f0e947 */ /* 0x002fea000383ffff */
[----:B------:R-:W-:Y:S05]  /*33c30*/  BRA `(.L_x_7005) ;  /* 0xfffffcf400a87947 */ /* 0x000fea000383ffff */
.L_x_6678:
[----:B0-----:R0:W1:Y:S02]  /*33c40*/  SYNCS.PHASECHK.TRANS64.TRYWAIT P3, [R104+URZ+0x2e890], R125 ;  /* 0x02e8907d680075a7 */ /* 0x001064000806017f */
[----:B-1----:R-:W-:Y:S05]  /*33c50*/  @!P3 NANOSLEEP.SYNCS 0x989680 ;  /* 0x009896800000b95d */ /* 0x002fea0003900000 */
[----:B------:R-:W1:Y:S02]  /*33c60*/  @!P3 SYNCS.PHASECHK.TRANS64 P3, [R104+URZ+0x2e890], R125 ;  /* 0x02e8907d6800b5a7 */ /* 0x000e64000806007f */
[----:B-1----:R-:W-:Y:S05]  /*33c70*/  @!P3 BRA `(.L_x_6678) ;  /* 0xfffffffc00f0b947 */ /* 0x002fea000383ffff */
[----:B------:R-:W-:Y:S05]  /*33c80*/  BRA `(.L_x_7006) ;  /* 0xfffffd3800cc7947 */ /* 0x000fea000383ffff */
.L_x_6695:
[----:B0-----:R0:W1:Y:S02]  /*33c90*/  SYNCS.PHASECHK.TRANS64.TRYWAIT P2, [R104+URZ+0x2e890], R125 ;  /* 0x02e8907d680075a7 */ /* 0x001064000804017f */
[----:B-1----:R-:W-:Y:S05]  /*33ca0*/  @!P2 NANOSLEEP.SYNCS 0x989680 ;  /* 0x009896800000a95d */ /* 0x002fea0003900000 */
[----:B------:R-:W1:Y:S02]  /*33cb0*/  @!P2 SYNCS.PHASECHK.TRANS64 P2, [R104+URZ+0x2e890], R125 ;  /* 0x02e8907d6800a5a7 */ /* 0x000e64000804007f */
[----:B-1----:R-:W-:Y:S05]  /*33cc0*/  @!P2 BRA `(.L_x_6695) ;  /* 0xfffffffc00f0a947 */ /* 0x002fea000383ffff */
[----:B------:R-:W-:Y:S05]  /*33cd0*/  BRA `(.L_x_7007) ;  /* 0xfffffd7c00347947 */ /* 0x000fea000383ffff */
.L_x_6705:
[----:B-1----:R1:W2:Y:S02]  /*33ce0*/  SYNCS.PHASECHK.TRANS64.TRYWAIT P3, [R104+URZ+0x2e8b0], R125 ;  /* 0x02e8b07d680075a7 */ /* 0x0022a4000806017f */
[----:B--2---:R-:W-:Y:S05]  /*33cf0*/  @!P3 NANOSLEEP.SYNCS 0x989680 ;  /* 0x009896800000b95d */ /* 0x004fea0003900000 */
[----:B------:R-:W2:Y:S02]  /*33d00*/  @!P3 SYNCS.PHASECHK.TRANS64 P3, [R104+URZ+0x2e8b0], R125 ;  /* 0x02e8b07d6800b5a7 */ /* 0x000ea4000806007f */
[----:B--2---:R-:W-:Y:S05]  /*33d10*/  @!P3 BRA `(.L_x_6705) ;  /* 0xfffffffc00f0b947 */ /* 0x004fea000383ffff */
[----:B------:R-:W-:Y:S05]  /*33d20*/  BRA `(.L_x_7008) ;  /* 0xfffffd84002c7947 */ /* 0x000fea000383ffff */
.L_x_6725:
[----:B------:R-:W-:Y:S01]  /*33d30*/  BSSY B0, `(.L_x_7009) ;  /* 0x0000008000007945 */ /* 0x000fe20003800000 */
[----:B------:R-:W-:Y:S02]  /*33d40*/  IMAD.MOV.U32 R13, RZ, RZ, R24 ;  /* 0x000000ffff0d7224 */ /* 0x000fe400078e0018 */
[----:B------:R-:W-:Y:S02]  /*33d50*/  IMAD.MOV.U32 R12, RZ, RZ, RZ ;  /* 0x000000ffff0c7224 */ /* 0x000fe400078e00ff */
[----:B------:R-:W-:Y:S02]  /*33d60*/  IMAD.MOV.U32 R11, RZ, RZ, 0x1f ;  /* 0x0000001fff0b7424 */ /* 0x000fe400078e00ff */
[----:B------:R-:W-:-:S07]  /*33d70*/  IMAD.MOV.U32 R15, RZ, RZ, -0x1 ;  /* 0xffffffffff0f7424 */ /* 0x000fce00078e00ff */
[----:B------:R-:W-:Y:S05]  /*33d80*/  WARPSYNC.COLLECTIVE R15, `(.L_x_7010) ;  /* 0x000000000f087348 */ /* 0x000fea0003c00000 */
[----:B------:R0:W1:Y:S02]  /*33d90*/  SHFL.IDX P6, R14, R13, R12, R11 ;  /* 0x0000000c0d0e7389 */ /* 0x00006400000c000b */
[----:B01----:R-:W-:Y:S01]  /*33da0*/  ENDCOLLECTIVE ;  /* 0x000000000000791b */ /* 0x003fe20003800000 */
.L_x_7010:
[----:B------:R-:W-:Y:S05]  /*33db0*/  BSYNC B0 ;  /* 0x0000000000007941 */ /* 0x000fea0003800000 */
.L_x_7009:
[----:B------:R1:W-:Y:S01]  /*33dc0*/  STL [R1+0x40], R14 ;  /* 0x0000400e01007387 */ /* 0x0003e20000100800 */
[----:B------:R-:W-:Y:S05]  /*33dd0*/  BRA `(.L_x_7011) ;  /* 0xfffffd9400f47947 */ /* 0x000fea000383ffff */
.L_x_6741:
[----:B------:R-:W-:Y:S01]  /*33de0*/  BSSY B1, `(.L_x_7012) ;  /* 0x0000008000017945 */ /* 0x000fe20003800000 */
[----:B------:R-:W-:Y:S02]  /*33df0*/  IMAD.MOV.U32 R13, RZ, RZ, R5 ;  /* 0x000000ffff0d7224 */ /* 0x000fe400078e0005 */
[----:B------:R-:W-:Y:S02]  /*33e00*/  IMAD.MOV.U32 R12, RZ, RZ, RZ ;  /* 0x000000ffff0c7224 */ /* 0x000fe400078e00ff */
[----:B------:R-:W-:Y:S02]  /*33e10*/  IMAD.MOV.U32 R11, RZ, RZ, 0x1c1f ;  /* 0x00001c1fff0b7424 */ /* 0x000fe400078e00ff */
[----:B01----:R-:W-:-:S07]  /*33e20*/  IMAD.MOV.U32 R15, RZ, RZ, -0x1 ;  /* 0xffffffffff0f7424 */ /* 0x003fce00078e00ff */
[----:B-----5:R-:W-:Y:S05]  /*33e30*/  WARPSYNC.COLLECTIVE R15, `(.L_x_7013) ;  /* 0x000000000f087348 */ /* 0x020fea0003c00000 */
[----:B------:R0:W1:Y:S02]  /*33e40*/  SHFL.IDX P6, R14, R13, R12, R11 ;  /* 0x0000000c0d0e7389 */ /* 0x00006400000c000b */
[----:B01---5:R-:W-:Y:S01]  /*33e50*/  ENDCOLLECTIVE ;  /* 0x000000000000791b */ /* 0x023fe20003800000 */
.L_x_7013:
[----:B------:R-:W-:Y:S05]  /*33e60*/  BSYNC B1 ;  /* 0x0000000000017941 */ /* 0x000fea0003800000 */
.L_x_7012:
[----:B------:R-:W-:Y:S05]  /*33e70*/  BRA `(.L_x_7014) ;  /* 0xfffffda400287947 */ /* 0x000fea000383ffff */
.L_x_6742:
        /* <DEDUP_REMOVED lines=8> */
.L_x_7016:
[----:B------:R-:W-:Y:S05]  /*33f00*/  BSYNC B1 ;  /* 0x0000000000017941 */ /* 0x000fea0003800000 */
.L_x_7015:
[----:B------:R-:W-:Y:S05]  /*33f10*/  BRA `(.L_x_7017) ;  /* 0xfffffda400087947 */ /* 0x000fea000383ffff */
.L_x_6743:
        /* <DEDUP_REMOVED lines=8> */
.L_x_7019:
[----:B------:R-:W-:Y:S05]  /*33fa0*/  BSYNC B1 ;  /* 0x0000000000017941 */ /* 0x000fea0003800000 */
.L_x_7018:
[----:B------:R-:W-:Y:S05]  /*33fb0*/  BRA `(.L_x_7020) ;  /* 0xfffffda000e87947 */ /* 0x000fea000383ffff */
.L_x_6744:
        /* <DEDUP_REMOVED lines=8> */
.L_x_7022:
[----:B------:R-:W-:Y:S05]  /*34040*/  BSYNC B1 ;  /* 0x0000000000017941 */ /* 0x000fea0003800000 */
.L_x_7021:
[----:B------:R-:W-:Y:S05]  /*34050*/  BRA `(.L_x_7023) ;  /* 0xfffffda000c87947 */ /* 0x000fea000383ffff */
.L_x_6745:
[----:B------:R-:W-:Y:S01]  /*34060*/  BSSY B1, `(.L_x_7024) ;  /* 0x0000008000017945 */ /* 0x000fe20003800000 */
[----:B------:R-:W-:Y:S02]  /*34070*/  IMAD.MOV.U32 R13, RZ, RZ, R5 ;  /* 0x000000ffff0d7224 */ /* 0x000fe400078e0005 */
[----:B------:R-:W-:Y:S02]  /*34080*/  IMAD.MOV.U32 R12, RZ, RZ, 0x1 ;  /* 0x00000001ff0c7424 */ /* 0x000fe400078e00ff */
[----:B------:R-:W-:Y:S02]  /*34090*/  IMAD.MOV.U32 R11, RZ, RZ, 0x1c1f ;  /* 0x00001c1fff0b7424 */ /* 0x000fe400078e00ff */
[----:B01----:R-:W-:-:S07]  /*340a0*/  IMAD.MOV.U32 R15, RZ, RZ, -0x1 ;  /* 0xffffffffff0f7424 */ /* 0x003fce00078e00ff */
[----:B-----5:R-:W-:Y:S05]  /*340b0*/  WARPSYNC.COLLECTIVE R15, `(.L_x_7025) ;  /* 0x000000000f087348 */ /* 0x020fea0003c00000 */
[----:B------:R0:W1:Y:S02]  /*340c0*/  SHFL.IDX P6, R14, R13, R12, R11 ;  /* 0x0000000c0d0e7389 */ /* 0x00006400000c000b */
[----:B01---5:R-:W-:Y:S01]  /*340d0*/  ENDCOLLECTIVE ;  /* 0x000000000000791b */ /* 0x023fe20003800000 */
.L_x_7025:
[----:B------:R-:W-:Y:S05]  /*340e0*/  BSYNC B1 ;  /* 0x0000000000017941 */ /* 0x000fea0003800000 */
.L_x_7024:
[----:B------:R-:W-:Y:S05]  /*340f0*/  BRA `(.L_x_7026) ;  /* 0xfffffda000a87947 */ /* 0x000fea000383ffff */
.L_x_6746:
        /* <DEDUP_REMOVED lines=8> */
.L_x_7028:
[----:B------:R-:W-:Y:S05]  /*34180*/  BSYNC B1 ;  /* 0x0000000000017941 */ /* 0x000fea0003800000 */
.L_x_7027:
[----:B------:R-:W-:Y:S05]  /*34190*/  BRA `(.L_x_7029) ;  /* 0xfffffda000887947 */ /* 0x000fea000383ffff */
.L_x_6747:
        /* <DEDUP_REMOVED lines=8> */
.L_x_7031:
[----:B------:R-:W-:Y:S05]  /*34220*/  BSYNC B1 ;  /* 0x0000000000017941 */ /* 0x000fea0003800000 */
.L_x_7030:
[----:B------:R-:W-:Y:S05]  /*34230*/  BRA `(.L_x_7032) ;  /* 0xfffffda000687947 */ /* 0x000fea000383ffff */
.L_x_6748:
        /* <DEDUP_REMOVED lines=8> */
.L_x_7034:
[----:B------:R-:W-:Y:S05]  /*342c0*/  BSYNC B1 ;  /* 0x0000000000017941 */ /* 0x000fea0003800000 */
.L_x_7033:
[----:B------:R-:W-:Y:S05]  /*342d0*/  BRA `(.L_x_7035) ;  /* 0xfffffda000487947 */ /* 0x000fea000383ffff */
.L_x_6750:
[----:B--2---:R2:W3:Y:S02]  /*342e0*/  SYNCS.PHASECHK.TRANS64.TRYWAIT P2, [R18+URZ+0x2e800], R5 ;  /* 0x02e80005120075a7 */ /* 0x0044e4000804017f */
[----:B---3--:R-:W-:Y:S05]  /*342f0*/  @!P2 NANOSLEEP.SYNCS 0x989680 ;  /* 0x009896800000a95d */ /* 0x008fea0003900000 */
[----:B------:R-:W3:Y:S02]  /*34300*/  @!P2 SYNCS.PHASECHK.TRANS64 P2, [R18+URZ+0x2e800], R5 ;  /* 0x02e800051200a5a7 */ /* 0x000ee4000804007f */
[----:B---3--:R-:W-:Y:S05]  /*34310*/  @!P2 BRA `(.L_x_6750) ;  /* 0xfffffffc00f0a947 */ /* 0x008fea000383ffff */
[----:B------:R-:W-:Y:S05]  /*34320*/  BRA `(.L_x_7036) ;  /* 0xfffffda000847947 */ /* 0x000fea000383ffff */
.L_x_6758:
        /* <DEDUP_REMOVED lines=8> */
.L_x_7038:
[----:B------:R-:W-:Y:S05]  /*343b0*/  BSYNC B1 ;  /* 0x0000000000017941 */ /* 0x000fea0003800000 */
.L_x_7037:
[----:B------:R-:W-:Y:S05]  /*343c0*/  BRA `(.L_x_7039) ;  /* 0xfffffdc400247947 */ /* 0x000fea000383ffff */
.L_x_6759:
        /* <DEDUP_REMOVED lines=8> */
.L_x_7041:
[----:B------:R-:W-:Y:S05]  /*34450*/  BSYNC B1 ;  /* 0x0000000000017941 */ /* 0x000fea0003800000 */
.L_x_7040:
[----:B------:R-:W-:Y:S05]  /*34460*/  BRA `(.L_x_7042) ;  /* 0xfffffdc400047947 */ /* 0x000fea000383ffff */
.L_x_6760:
        /* <DEDUP_REMOVED lines=8> */
.L_x_7044:
[----:B------:R-:W-:Y:S05]  /*344f0*/  BSYNC B1 ;  /* 0x0000000000017941 */ /* 0x000fea0003800000 */
.L_x_7043:
[----:B------:R-:W-:Y:S05]  /*34500*/  BRA `(.L_x_7045) ;  /* 0xfffffdc000e47947 */ /* 0x000fea000383ffff */
.L_x_6761:
        /* <DEDUP_REMOVED lines=8> */
.L_x_7047:
[----:B------:R-:W-:Y:S05]  /*34590*/  BSYNC B1 ;  /* 0x0000000000017941 */ /* 0x000fea0003800000 */
.L_x_7046:
[----:B------:R-:W-:Y:S05]  /*345a0*/  BRA `(.L_x_7048) ;  /* 0xfffffdc000c47947 */ /* 0x000fea000383ffff */
.L_x_6762:
        /* <DEDUP_REMOVED lines=8> */
.L_x_7050:
[----:B------:R-:W-:Y:S05]  /*34630*/  BSYNC B1 ;  /* 0x0000000000017941 */ /* 0x000fea0003800000 */
.L_x_7049:
[----:B------:R-:W-:Y:S05]  /*34640*/  BRA `(.L_x_7051) ;  /* 0xfffffdc000a47947 */ /* 0x000fea000383ffff */
.L_x_6763:
        /* <DEDUP_REMOVED lines=8> */
.L_x_7053:
[----:B------:R-:W-:Y:S05]  /*346d0*/  BSYNC B1 ;  /* 0x0000000000017941 */ /* 0x000fea0003800000 */
.L_x_7052:
[----:B------:R-:W-:Y:S05]  /*346e0*/  BRA `(.L_x_7054) ;  /* 0xfffffdc000847947 */ /* 0x000fea000383ffff */
.L_x_6764:
        /* <DEDUP_REMOVED lines=8> */
.L_x_7056:
[----:B------:R-:W-:Y:S05]  /*34770*/  BSYNC B1 ;  /* 0x0000000000017941 */ /* 0x000fea0003800000 */
.L_x_7055:
[----:B------:R-:W-:Y:S05]  /*34780*/  BRA `(.L_x_7057) ;  /* 0xfffffdc000647947 */ /* 0x000fea000383ffff */
.L_x_6765:
        /* <DEDUP_REMOVED lines=8> */
.L_x_7059:
[----:B------:R-:W-:Y:S05]  /*34810*/  BSYNC B1 ;  /* 0x0000000000017941 */ /* 0x000fea0003800000 */
.L_x_7058:
[----:B------:R-:W-:Y:S05]  /*34820*/  BRA `(.L_x_7060) ;  /* 0xfffffdc000447947 */ /* 0x000fea000383ffff */
.L_x_6767:
[----:B0-----:R0:W1:Y:S02]  /*34830*/  SYNCS.PHASECHK.TRANS64.TRYWAIT P1, [R18+URZ+0x2e800], R3 ;  /* 0x02e80003120075a7 */ /* 0x001064000802017f */
[----:B-1----:R-:W-:Y:S05]  /*34840*/  @!P1 NANOSLEEP.SYNCS 0x989680 ;  /* 0x009896800000995d */ /* 0x002fea0003900000 */
[----:B------:R-:W1:Y:S02]  /*34850*/  @!P1 SYNCS.PHASECHK.TRANS64 P1, [R18+URZ+0x2e800], R3 ;  /* 0x02e80003120095a7 */ /* 0x000e64000802007f */
[----:B-1----:R-:W-:Y:S05]  /*34860*/  @!P1 BRA `(.L_x_6767) ;  /* 0xfffffffc00f09947 */ /* 0x002fea000383ffff */
[----:B------:R-:W-:Y:S05]  /*34870*/  BRA `(.L_x_7061) ;  /* 0xfffffdc000647947 */ /* 0x000fea000383ffff */
.L_x_6773:
[----:B--2---:R2:W3:Y:S02]  /*34880*/  SYNCS.PHASECHK.TRANS64.TRYWAIT P1, [R0+URZ+0x2e830], R5 ;  /* 0x02e83005000075a7 */ /* 0x0044e4000802017f */
[----:B---3--:R-:W-:Y:S05]  /*34890*/  @!P1 NANOSLEEP.SYNCS 0x989680 ;  /* 0x009896800000995d */ /* 0x008fea0003900000 */
[----:B------:R-:W3:Y:S02]  /*348a0*/  @!P1 SYNCS.PHASECHK.TRANS64 P1, [R0+URZ+0x2e830], R5 ;  /* 0x02e83005000095a7 */ /* 0x000ee4000802007f */
[----:B---3--:R-:W-:Y:S05]  /*348b0*/  @!P1 BRA `(.L_x_6773) ;  /* 0xfffffffc00f09947 */ /* 0x008fea000383ffff */
[----:B------:R-:W-:Y:S05]  /*348c0*/  BRA `(.L_x_6772) ;  /* 0xfffffde000dc7947 */ /* 0x000fea000383ffff */
.L_x_6791:
[----:B-1----:R1:W2:Y:S02]  /*348d0*/  SYNCS.PHASECHK.TRANS64.TRYWAIT P3, [R15+URZ+0x2e830], R14 ;  /* 0x02e8300e0f0075a7 */ /* 0x0022a4000806017f */
[----:B--2---:R-:W-:Y:S05]  /*348e0*/  @!P3 NANOSLEEP.SYNCS 0x989680 ;  /* 0x009896800000b95d */ /* 0x004fea0003900000 */
[----:B------:R-:W2:Y:S02]  /*348f0*/  @!P3 SYNCS.PHASECHK.TRANS64 P3, [R15+URZ+0x2e830], R14 ;  /* 0x02e8300e0f00b5a7 */ /* 0x000ea4000806007f */
[----:B--2---:R-:W-:Y:S05]  /*34900*/  @!P3 BRA `(.L_x_6791) ;  /* 0xfffffffc00f0b947 */ /* 0x004fea000383ffff */
[----:B------:R-:W-:Y:S05]  /*34910*/  BRA `(.L_x_6790) ;  /* 0xfffffe3c00347947 */ /* 0x000fea000383ffff */
.L_x_6795:
[----:B-1----:R1:W2:Y:S02]  /*34920*/  SYNCS.PHASECHK.TRANS64.TRYWAIT P2, [R15+URZ+0x2e850], R14 ;  /* 0x02e8500e0f0075a7 */ /* 0x0022a4000804017f */
[----:B--2---:R-:W-:Y:S05]  /*34930*/  @!P2 NANOSLEEP.SYNCS 0x989680 ;  /* 0x009896800000a95d */ /* 0x004fea0003900000 */
[----:B------:R-:W2:Y:S02]  /*34940*/  @!P2 SYNCS.PHASECHK.TRANS64 P2, [R15+URZ+0x2e850], R14 ;  /* 0x02e8500e0f00a5a7 */ /* 0x000ea4000804007f */
[----:B--2---:R-:W-:Y:S05]  /*34950*/  @!P2 BRA `(.L_x_6795) ;  /* 0xfffffffc00f0a947 */ /* 0x004fea000383ffff */
[----:B------:R-:W-:Y:S05]  /*34960*/  BRA `(.L_x_6792) ;  /* 0xfffffe5000547947 */ /* 0x000fea000383ffff */
.L_x_6815:
[----:B---3--:R3:W4:Y:S02]  /*34970*/  SYNCS.PHASECHK.TRANS64.TRYWAIT P3, [R0+URZ+0x2e830], R3 ;  /* 0x02e83003000075a7 */ /* 0x008724000806017f */
[----:B----4-:R-:W-:Y:S05]  /*34980*/  @!P3 NANOSLEEP.SYNCS 0x989680 ;  /* 0x009896800000b95d */ /* 0x010fea0003900000 */
[----:B------:R-:W4:Y:S02]  /*34990*/  @!P3 SYNCS.PHASECHK.TRANS64 P3, [R0+URZ+0x2e830], R3 ;  /* 0x02e830030000b5a7 */ /* 0x000f24000806007f */
[----:B----4-:R-:W-:Y:S05]  /*349a0*/  @!P3 BRA `(.L_x_6815) ;  /* 0xfffffffc00f0b947 */ /* 0x010fea000383ffff */
[----:B------:R-:W-:Y:S05]  /*349b0*/  BRA `(.L_x_6814) ;  /* 0xfffffea400787947 */ /* 0x000fea000383ffff */
.L_x_6819:
[----:B-1----:R1:W2:Y:S02]  /*349c0*/  SYNCS.PHASECHK.TRANS64.TRYWAIT P2, [R3+URZ+0x2e850], R0 ;  /* 0x02e85000030075a7 */ /* 0x0022a4000804017f */
[----:B--2---:R-:W-:Y:S05]  /*349d0*/  @!P2 NANOSLEEP.SYNCS 0x989680 ;  /* 0x009896800000a95d */ /* 0x004fea0003900000 */
[----:B------:R-:W2:Y:S02]  /*349e0*/  @!P2 SYNCS.PHASECHK.TRANS64 P2, [R3+URZ+0x2e850], R0 ;  /* 0x02e850000300a5a7 */ /* 0x000ea4000804007f */
[----:B--2---:R-:W-:Y:S05]  /*349f0*/  @!P2 BRA `(.L_x_6819) ;  /* 0xfffffffc00f0a947 */ /* 0x004fea000383ffff */
[----:B------:R-:W-:Y:S05]  /*34a00*/  BRA `(.L_x_6816) ;  /* 0xfffffeb800887947 */ /* 0x000fea000383ffff */
.L_x_6827:
[----:B--2---:R2:W3:Y:S02]  /*34a10*/  SYNCS.PHASECHK.TRANS64.TRYWAIT P3, [R3+URZ+0x2e830], R0 ;  /* 0x02e83000030075a7 */ /* 0x0044e4000806017f */
[----:B---3--:R-:W-:Y:S05]  /*34a20*/  @!P3 NANOSLEEP.SYNCS 0x989680 ;  /* 0x009896800000b95d */ /* 0x008fea0003900000 */
[----:B------:R-:W3:Y:S02]  /*34a30*/  @!P3 SYNCS.PHASECHK.TRANS64 P3, [R3+URZ+0x2e830], R0 ;  /* 0x02e830000300b5a7 */ /* 0x000ee4000806007f */
[----:B---3--:R-:W-:Y:S05]  /*34a40*/  @!P3 BRA `(.L_x_6827) ;  /* 0xfffffffc00f0b947 */ /* 0x008fea000383ffff */
[----:B------:R-:W-:Y:S05]  /*34a50*/  BRA `(.L_x_6826) ;  /* 0xfffffee4006c7947 */ /* 0x000fea000383ffff */
.L_x_6831:
[----:B-1----:R1:W2:Y:S02]  /*34a60*/  SYNCS.PHASECHK.TRANS64.TRYWAIT P2, [R3+URZ+0x2e850], R0 ;  /* 0x02e85000030075a7 */ /* 0x0022a4000804017f */
[----:B--2---:R-:W-:Y:S05]  /*34a70*/  @!P2 NANOSLEEP.SYNCS 0x989680 ;  /* 0x009896800000a95d */ /* 0x004fea0003900000 */
[----:B------:R-:W2:Y:S02]  /*34a80*/  @!P2 SYNCS.PHASECHK.TRANS64 P2, [R3+URZ+0x2e850], R0 ;  /* 0x02e850000300a5a7 */ /* 0x000ea4000804007f */
[----:B--2---:R-:W-:Y:S05]  /*34a90*/  @!P2 BRA `(.L_x_6831) ;  /* 0xfffffffc00f0a947 */ /* 0x004fea000383ffff */
[----:B------:R-:W-:Y:S05]  /*34aa0*/  BRA `(.L_x_6828) ;  /* 0xfffffef800887947 */ /* 0x000fea000383ffff */
.L_x_6845:
[----:B--2---:R2:W3:Y:S02]  /*34ab0*/  SYNCS.PHASECHK.TRANS64.TRYWAIT P1, [R13+URZ+0x2e850], R4 ;  /* 0x02e850040d0075a7 */ /* 0x0044e4000802017f */
[----:B---3--:R-:W-:Y:S05]  /*34ac0*/  @!P1 NANOSLEEP.SYNCS 0x989680 ;  /* 0x009896800000995d */ /* 0x008fea0003900000 */
[----:B------:R-:W3:Y:S02]  /*34ad0*/  @!P1 SYNCS.PHASECHK.TRANS64 P1, [R13+URZ+0x2e850], R4 ;  /* 0x02e850040d0095a7 */ /* 0x000ee4000802007f */
[----:B---3--:R-:W-:Y:S05]  /*34ae0*/  @!P1 BRA `(.L_x_6845) ;  /* 0xfffffffc00f09947 */ /* 0x008fea000383ffff */
[----:B------:R-:W-:Y:S05]  /*34af0*/  BRA `(.L_x_6844) ;  /* 0xffffff4800e87947 */ /* 0x000fea000383ffff */
.L_x_6849:
[----:B------:R-:W-:Y:S01]  /*34b00*/  IMAD.MOV.U32 R12, RZ, RZ, R0 ;  /* 0x000000ffff0c7224 */ /* 0x000fe200078e0000 */
[----:B------:R-:W-:Y:S01]  /*34b10*/  SEL R5, R36, R37, P0 ;  /* 0x0000002524057207 */ /* 0x000fe20000000000 */
[----:B------:R-:W-:Y:S01]  /*34b20*/  IMAD.MOV.U32 R11, RZ, RZ, 0x1c1f ;  /* 0x00001c1fff0b7424 */ /* 0x000fe200078e00ff */
[----:B------:R-:W-:Y:S01]  /*34b30*/  SEL R7, R37, R36, P0 ;  /* 0x0000002425077207 */ /* 0x000fe20000000000 */
[----:B------:R-:W-:Y:S01]  /*34b40*/  IMAD.MOV.U32 R15, RZ, RZ, -0x1 ;  /* 0xffffffffff0f7424 */ /* 0x000fe200078e00ff */
[----:B------:R-:W-:Y:S02]  /*34b50*/  SEL R9, R33, R32, P0 ;  /* 0x0000002021097207 */ /* 0x000fe40000000000 */
[----:B------:R-:W-:-:S07]  /*34b60*/  SEL R21, R32, R33, P0 ;  /* 0x0000002120157207 */ /* 0x000fce0000000000 */
[----:B0-----:R-:W-:Y:S05]  /*34b70*/  WARPSYNC.COLLECTIVE R15, `(.L_x_7062) ;  /* 0x000000000f087348 */ /* 0x001fea0003c00000 */
[----:B------:R1:W2:Y:S02]  /*34b80*/  SHFL.IDX P6, R14, R13, R12, R11 ;  /* 0x0000000c0d0e7389 */ /* 0x0002a400000c000b */
[----:B012---:R-:W-:Y:S01]  /*34b90*/  ENDCOLLECTIVE ;  /* 0x000000000000791b */ /* 0x007fe20003800000 */
.L_x_7062:
        /* <DEDUP_REMOVED lines=19> */
.L_x_7063:
        /* <DEDUP_REMOVED lines=19> */
.L_x_7064:
        /* <DEDUP_REMOVED lines=8> */
.L_x_7065:
[----:B------:R-:W-:Y:S02]  /*34e80*/  IMAD.MOV.U32 R13, RZ, RZ, R9 ;  /* 0x000000ffff0d7224 */ /* 0x000fe400078e0009 */
[----:B------:R-:W-:Y:S02]  /*34e90*/  IMAD.MOV.U32 R12, RZ, RZ, R0 ;  /* 0x000000ffff0c7224 */ /* 0x000fe400078e0000 */
[----:B------:R-:W-:-:S07]  /*34ea0*/  IMAD.MOV.U32 R7, RZ, RZ, R14 ;  /* 0x000000ffff077224 */ /* 0x000fce00078e000e */
[----:B------:R-:W-:Y:S05]  /*34eb0*/  WARPSYNC.COLLECTIVE R15, `(.L_x_7066) ;  /* 0x000000000f087348 */ /* 0x000fea0003c00000 */
[----:B------:R0:W1:Y:S02]  /*34ec0*/  SHFL.IDX P6, R14, R13, R12, R11 ;  /* 0x0000000c0d0e7389 */ /* 0x00006400000c000b */
[----:B01----:R-:W-:Y:S01]  /*34ed0*/  ENDCOLLECTIVE ;  /* 0x000000000000791b */ /* 0x003fe20003800000 */
.L_x_7066:
        /* <DEDUP_REMOVED lines=8> */
.L_x_7067:
[----:B------:R-:W-:Y:S02]  /*34f60*/  IMAD.MOV.U32 R13, RZ, RZ, R25 ;  /* 0x000000ffff0d7224 */ /* 0x000fe400078e0019 */
[----:B------:R-:W-:Y:S02]  /*34f70*/  IMAD.MOV.U32 R12, RZ, RZ, R0 ;  /* 0x000000ffff0c7224 */ /* 0x000fe400078e0000 */
[----:B------:R-:W-:-:S07]  /*34f80*/  IMAD.MOV.U32 R21, RZ, RZ, R14 ;  /* 0x000000ffff157224 */ /* 0x000fce00078e000e */
[----:B------:R-:W-:Y:S05]  /*34f90*/  WARPSYNC.COLLECTIVE R15, `(.L_x_7068) ;  /* 0x000000000f087348 */ /* 0x000fea0003c00000 */
[----:B------:R0:W1:Y:S02]  /*34fa0*/  SHFL.IDX P6, R14, R13, R12, R11 ;  /* 0x0000000c0d0e7389 */ /* 0x00006400000c000b */
[----:B01----:R-:W-:Y:S01]  /*34fb0*/  ENDCOLLECTIVE ;  /* 0x000000000000791b */ /* 0x003fe20003800000 */
.L_x_7068:
        /* <DEDUP_REMOVED lines=8> */
.L_x_7069:
[----:B------:R-:W-:Y:S02]  /*35040*/  IMAD.MOV.U32 R13, RZ, RZ, R29 ;  /* 0x000000ffff0d7224 */ /* 0x000fe400078e001d */
[----:B------:R-:W-:Y:S02]  /*35050*/  IMAD.MOV.U32 R12, RZ, RZ, R0 ;  /* 0x000000ffff0c7224 */ /* 0x000fe400078e0000 */
[----:B------:R-:W-:-:S07]  /*35060*/  IMAD.MOV.U32 R27, RZ, RZ, R14 ;  /* 0x000000ffff1b7224 */ /* 0x000fce00078e000e */
[----:B------:R-:W-:Y:S05]  /*35070*/  WARPSYNC.COLLECTIVE R15, `(.L_x_7070) ;  /* 0x000000000f087348 */ /* 0x000fea0003c00000 */
[----:B------:R0:W1:Y:S02]  /*35080*/  SHFL.IDX P6, R14, R13, R12, R11 ;  /* 0x0000000c0d0e7389 */ /* 0x00006400000c000b */
[----:B01----:R-:W-:Y:S01]  /*35090*/  ENDCOLLECTIVE ;  /* 0x000000000000791b */ /* 0x003fe20003800000 */
.L_x_7070:
        /* <DEDUP_REMOVED lines=8> */
.L_x_7071:
[----:B------:R-:W-:Y:S02]  /*35120*/  IMAD.MOV.U32 R13, RZ, RZ, R33 ;  /* 0x000000ffff0d7224 */ /* 0x000fe400078e0021 */
[----:B------:R-:W-:Y:S02]  /*35130*/  IMAD.MOV.U32 R12, RZ, RZ, R0 ;  /* 0x000000ffff0c7224 */ /* 0x000fe400078e0000 */
[----:B------:R-:W-:-:S07]  /*35140*/  IMAD.MOV.U32 R31, RZ, RZ, R14 ;  /* 0x000000ffff1f7224 */ /* 0x000fce00078e000e */
[----:B------:R-:W-:Y:S05]  /*35150*/  WARPSYNC.COLLECTIVE R15, `(.L_x_7072) ;  /* 0x000000000f087348 */ /* 0x000fea0003c00000 */
[----:B------:R0:W1:Y:S02]  /*35160*/  SHFL.IDX P6, R14, R13, R12, R11 ;  /* 0x0000000c0d0e7389 */ /* 0x00006400000c000b */
[----:B01----:R-:W-:Y:S01]  /*35170*/  ENDCOLLECTIVE ;  /* 0x000000000000791b */ /* 0x003fe20003800000 */
.L_x_7072:
        /* <DEDUP_REMOVED lines=8> */
.L_x_7073:
[----:B------:R-:W-:Y:S02]  /*35200*/  IMAD.MOV.U32 R13, RZ, RZ, R37 ;  /* 0x000000ffff0d7224 */ /* 0x000fe400078e0025 */
[----:B------:R-:W-:Y:S02]  /*35210*/  IMAD.MOV.U32 R12, RZ, RZ, R0 ;  /* 0x000000ffff0c7224 */ /* 0x000fe400078e0000 */
[----:B------:R-:W-:-:S07]  /*35220*/  IMAD.MOV.U32 R35, RZ, RZ, R14 ;  /* 0x000000ffff237224 */ /* 0x000fce00078e000e */
[----:B------:R-:W-:Y:S05]  /*35230*/  WARPSYNC.COLLECTIVE R15, `(.L_x_7074) ;  /* 0x000000000f087348 */ /* 0x000fea0003c00000 */
[----:B------:R0:W1:Y:S02]  /*35240*/  SHFL.IDX P6, R14, R13, R12, R11 ;  /* 0x0000000c0d0e7389 */ /* 0x00006400000c000b */
[----:B01----:R-:W-:Y:S01]  /*35250*/  ENDCOLLECTIVE ;  /* 0x000000000000791b */ /* 0x003fe20003800000 */
.L_x_7074:
        /* <DEDUP_REMOVED lines=8> */
.L_x_7075:
[----:B------:R-:W-:Y:S02]  /*352e0*/  IMAD.MOV.U32 R13, RZ, RZ, R41 ;  /* 0x000000ffff0d7224 */ /* 0x000fe400078e0029 */
[----:B------:R-:W-:Y:S02]  /*352f0*/  IMAD.MOV.U32 R12, RZ, RZ, R0 ;  /* 0x000000ffff0c7224 */ /* 0x000fe400078e0000 */
[----:B------:R-:W-:-:S07]  /*35300*/  IMAD.MOV.U32 R20, RZ, RZ, R14 ;  /* 0x000000ffff147224 */ /* 0x000fce00078e000e */
[----:B------:R-:W-:Y:S05]  /*35310*/  WARPSYNC.COLLECTIVE R15, `(.L_x_7076) ;  /* 0x000000000f087348 */ /* 0x000fea0003c00000 */
[----:B------:R0:W1:Y:S02]  /*35320*/  SHFL.IDX P6, R14, R13, R12, R11 ;  /* 0x0000000c0d0e7389 */ /* 0x00006400000c000b */
[----:B01----:R-:W-:Y:S01]  /*35330*/  ENDCOLLECTIVE ;  /* 0x000000000000791b */ /* 0x003fe20003800000 */
.L_x_7076:
[----:B------:R-:W-:Y:S02]  /*35340*/  IMAD.MOV.U32 R13, RZ, RZ, R43 ;  /* 0x000000ffff0d7224 */ /* 0x000fe400078e002b */
[----:B------:R-:W-:Y:S02]  /*35350*/  IMAD.MOV.U32 R12, RZ, RZ, R2 ;  /* 0x000000ffff0c7224 */ /* 0x000fe400078e0002 */
[----:B------:R-:W-:-:S07]  /*35360*/  IMAD.MOV.U32 R41, RZ, RZ, R14 ;  /* 0x000000ffff297224 */ /* 0x000fce00078e000e */
[----:B------:R-:W-:Y:S05]  /*35370*/  WARPSYNC.COLLECTIVE R15, `(.L_x_7077) ;  /* 0x000000000f087348 */ /* 0x000fea0003c00000 */
[----:B------:R0:W1:Y:S02]  /*35380*/  SHFL.IDX P6, R14, R13, R12, R11 ;  /* 0x0000000c0d0e7389 */ /* 0x00006400000c000b */
[----:B01----:R-:W-:Y:S01]  /*35390*/  ENDCOLLECTIVE ;  /* 0x000000000000791b */ /* 0x003fe20003800000 */
.L_x_7077:
[----:B------:R-:W-:Y:S02]  /*353a0*/  IMAD.MOV.U32 R13, RZ, RZ, R45 ;  /* 0x000000ffff0d7224 */ /* 0x000fe400078e002d */
[----:B------:R-:W-:Y:S02]  /*353b0*/  IMAD.MOV.U32 R12, RZ, RZ, R0 ;  /* 0x000000ffff0c7224 */ /* 0x000fe400078e0000 */
[----:B------:R-:W-:-:S07]  /*353c0*/  IMAD.MOV.U32 R40, RZ, RZ, R14 ;  /* 0x000000ffff287224 */ /* 0x000fce00078e000e */
[----:B------:R-:W-:Y:S05]  /*353d0*/  WARPSYNC.COLLECTIVE R15, `(.L_x_7078) ;  /* 0x000000000f087348 */ /* 0x000fea0003c00000 */
[----:B------:R0:W1:Y:S02]  /*353e0*/  SHFL.IDX P6, R14, R13, R12, R11 ;  /* 0x0000000c0d0e7389 */ /* 0x00006400000c000b */
[----:B01----:R-:W-:Y:S01]  /*353f0*/  ENDCOLLECTIVE ;  /* 0x000000000000791b */ /* 0x003fe20003800000 */
.L_x_7078:
        /* <DEDUP_REMOVED lines=8> */
.L_x_7079:
[----:B------:R-:W-:Y:S02]  /*35480*/  IMAD.MOV.U32 R13, RZ, RZ, R49 ;  /* 0x000000ffff0d7224 */ /* 0x000fe400078e0031 */
[----:B------:R-:W-:Y:S02]  /*35490*/  IMAD.MOV.U32 R12, RZ, RZ, R0 ;  /* 0x000000ffff0c7224 */ /* 0x000fe400078e0000 */
[----:B------:R-:W-:-:S07]  /*354a0*/  IMAD.MOV.U32 R42, RZ, RZ, R14 ;  /* 0x000000ffff2a7224 */ /* 0x000fce00078e000e */
[----:B------:R-:W-:Y:S05]  /*354b0*/  WARPSYNC.COLLECTIVE R15, `(.L_x_7080) ;  /* 0x000000000f087348 */ /* 0x000fea0003c00000 */
[----:B------:R0:W1:Y:S02]  /*354c0*/  SHFL.IDX P6, R14, R13, R12, R11 ;  /* 0x0000000c0d0e7389 */ /* 0x00006400000c000b */
[----:B01----:R-:W-:Y:S01]  /*354d0*/  ENDCOLLECTIVE ;  /* 0x000000000000791b */ /* 0x003fe20003800000 */
.L_x_7080:
[----:B------:R-:W-:Y:S02]  /*354e0*/  SEL R5, R45, R42, P0 ;  /* 0x0000002a2d057207 */ /* 0x000fe40000000000 */
[----:B------:R-:W-:Y:S01]  /*354f0*/  SEL R7, R42, R45, P0 ;  /* 0x0000002d2a077207 */ /* 0x000fe20000000000 */
[----:B------:R-:W-:Y:S02]  /*35500*/  IMAD.MOV.U32 R45, RZ, RZ, RZ ;  /* 0x000000ffff2d7224 */ /* 0x000fe400078e00ff */
[----:B------:R-:W-:Y:S02]  /*35510*/  IMAD.MOV.U32 R13, RZ, RZ, R51 ;  /* 0x000000ffff0d7224 */ /* 0x000fe400078e0033 */
[----:B------:R-:W-:Y:S02]  /*35520*/  IMAD.MOV.U32 R12, RZ, RZ, R2 ;  /* 0x000000ffff0c7224 */ /* 0x000fe400078e0002 */
[----:B------:R-:W-:-:S07]  /*35530*/  IMAD.MOV.U32 R49, RZ, RZ, R14 ;  /* 0x000000ffff317224 */ /* 0x000fce00078e000e */
[----:B------:R-:W-:Y:S05]  /*35540*/  WARPSYNC.COLLECTIVE R15, `(.L_x_7081) ;  /* 0x000000000f087348 */ /* 0x000fea0003c00000 */
[----:B------:R0:W1:Y:S02]  /*35550*/  SHFL.IDX P6, R14, R13, R12, R11 ;  /* 0x0000000c0d0e7389 */ /* 0x00006400000c000b */
[----:B01----:R-:W-:Y:S01]  /*35560*/  ENDCOLLECTIVE ;  /* 0x000000000000791b */ /* 0x003fe20003800000 */
.L_x_7081:
[----:B------:R-:W-:Y:S02]  /*35570*/  IMAD.MOV.U32 R13, RZ, RZ, R53 ;  /* 0x000000ffff0d7224 */ /* 0x000fe400078e0035 */
[----:B------:R-:W-:Y:S02]  /*35580*/  IMAD.MOV.U32 R12, RZ, RZ, R0 ;  /* 0x000000ffff0c7224 */ /* 0x000fe400078e0000 */
[----:B------:R-:W-:-:S07]  /*35590*/  IMAD.MOV.U32 R44, RZ, RZ, R14 ;  /* 0x000000ffff2c7224 */ /* 0x000fce00078e000e */
[----:B------:R-:W-:Y:S05]  /*355a0*/  WARPSYNC.COLLECTIVE R15, `(.L_x_7082) ;  /* 0x000000000f087348 */ /* 0x000fea0003c00000 */
[----:B------:R0:W1:Y:S02]  /*355b0*/  SHFL.IDX P6, R14, R13, R12, R11 ;  /* 0x0000000c0d0e7389 */ /* 0x00006400000c000b */
[----:B01----:R-:W-:Y:S01]  /*355c0*/  ENDCOLLECTIVE ;  /* 0x000000000000791b */ /* 0x003fe20003800000 */
.L_x_7082:
[----:B------:R-:W-:Y:S01]  /*355d0*/  SEL R9, R49, R44, P0 ;  /* 0x0000002c31097207 */ /* 0x000fe20000000000 */
[----:B------:R-:W-:Y:S02]  /*355e0*/  IMAD.MOV.U32 R13, RZ, RZ, R55 ;  /* 0x000000ffff0d7224 */ /* 0x000fe400078e0037 */
[----:B------:R-:W-:Y:S02]  /*355f0*/  IMAD.MOV.U32 R12, RZ, RZ, R2 ;  /* 0x000000ffff0c7224 */ /* 0x000fe400078e0002 */
[----:B------:R-:W-:-:S07]  /*35600*/  IMAD.MOV.U32 R53, RZ, RZ, R14 ;  /* 0x000000ffff357224 */ /* 0x000fce00078e000e */
[----:B------:R-:W-:Y:S05]  /*35610*/  WARPSYNC.COLLECTIVE R15, `(.L_x_7083) ;  /* 0x000000000f087348 */ /* 0x000fea0003c00000 */
[----:B------:R0:W1:Y:S02]  /*35620*/  SHFL.IDX P6, R14, R13, R12, R11 ;  /* 0x0000000c0d0e7389 */ /* 0x00006400000c000b */
[----:B01----:R-:W-:Y:S01]  /*35630*/  ENDCOLLECTIVE ;  /* 0x000000000000791b */ /* 0x003fe20003800000 */
.L_x_7083:
[----:B------:R-:W-:Y:S02]  /*35640*/  IMAD.MOV.U32 R13, RZ, RZ, R57 ;  /* 0x000000ffff0d7224 */ /* 0x000fe400078e0039 */
[----:B------:R-:W-:Y:S02]  /*35650*/  IMAD.MOV.U32 R12, RZ, RZ, R0 ;  /* 0x000000ffff0c7224 */ /* 0x000fe400078e0000 */
[----:B------:R-:W-:-:S07]  /*35660*/  IMAD.MOV.U32 R46, RZ, RZ, R14 ;  /* 0x000000ffff2e7224 */ /* 0x000fce00078e000e */
[----:B------:R-:W-:Y:S05]  /*35670*/  WARPSYNC.COLLECTIVE R15, `(.L_x_7084) ;  /* 0x000000000f087348 */ /* 0x000fea0003c00000 */
[----:B------:R0:W1:Y:S02]  /*35680*/  SHFL.IDX P6, R14, R13, R12, R11 ;  /* 0x0000000c0d0e7389 */ /* 0x00006400000c000b */
[----:B01----:R-:W-:Y:S01]  /*35690*/  ENDCOLLECTIVE ;  /* 0x000000000000791b */ /* 0x003fe20003800000 */
.L_x_7084:
        /* <DEDUP_REMOVED lines=8> */
.L_x_7085:
[----:B------:R-:W-:Y:S02]  /*35720*/  IMAD.MOV.U32 R13, RZ, RZ, R61 ;  /* 0x000000ffff0d7224 */ /* 0x000fe400078e003d */
[----:B------:R-:W-:Y:S02]  /*35730*/  IMAD.MOV.U32 R12, RZ, RZ, R0 ;  /* 0x000000ffff0c7224 */ /* 0x000fe400078e0000 */
[----:B------:R-:W-:-:S07]  /*35740*/  IMAD.MOV.U32 R48, RZ, RZ, R14 ;  /* 0x000000ffff307224 */ /* 0x000fce00078e000e */
[----:B------:R-:W-:Y:S05]  /*35750*/  WARPSYNC.COLLECTIVE R15, `(.L_x_7086) ;  /* 0x000000000f087348 */ /* 0x000fea0003c00000 */
[----:B------:R0:W1:Y:S02]  /*35760*/  SHFL.IDX P6, R14, R13, R12, R11 ;  /* 0x0000000c0d0e7389 */ /* 0x00006400000c000b */
[----:B01----:R-:W-:Y:S01]  /*35770*/  ENDCOLLECTIVE ;  /* 0x000000000000791b */ /* 0x003fe20003800000 */
.L_x_7086:
        /* <DEDUP_REMOVED lines=8> */
.L_x_7087:
[----:B------:R-:W-:Y:S02]  /*35800*/  IMAD.MOV.U32 R13, RZ, RZ, R65 ;  /* 0x000000ffff0d7224 */ /* 0x000fe400078e0041 */
[----:B------:R-:W-:Y:S02]  /*35810*/  IMAD.MOV.U32 R12, RZ, RZ, R0 ;  /* 0x000000ffff0c7224 */ /* 0x000fe400078e0000 */
[----:B------:R-:W-:-:S07]  /*35820*/  IMAD.MOV.U32 R50, RZ, RZ, R14 ;  /* 0x000000ffff327224 */ /* 0x000fce00078e000e */
[----:B------:R-:W-:Y:S05]  /*35830*/  WARPSYNC.COLLECTIVE R15, `(.L_x_7088) ;  /* 0x000000000f087348 */ /* 0x000fea0003c00000 */
[----:B------:R0:W1:Y:S02]  /*35840*/  SHFL.IDX P6, R14, R13, R12, R11 ;  /* 0x0000000c0d0e7389 */ /* 0x00006400000c000b */
[----:B01----:R-:W-:Y:S01]  /*35850*/  ENDCOLLECTIVE ;  /* 0x000000000000791b */ /* 0x003fe20003800000 */
.L_x_7088:
        /* <DEDUP_REMOVED lines=8> */
.L_x_7089:
[----:B------:R-:W-:Y:S02]  /*358e0*/  IMAD.MOV.U32 R13, RZ, RZ, R69 ;  /* 0x000000ffff0d7224 */ /* 0x000fe400078e0045 */
[----:B------:R-:W-:Y:S02]  /*358f0*/  IMAD.MOV.U32 R12, RZ, RZ, R0 ;  /* 0x000000ffff0c7224 */ /* 0x000fe400078e0000 */
[----:B------:R-:W-:-:S07]  /*35900*/  IMAD.MOV.U32 R52, RZ, RZ, R14 ;  /* 0x000000ffff347224 */ /* 0x000fce00078e000e */
[----:B------:R-:W-:Y:S05]  /*35910*/  WARPSYNC.COLLECTIVE R15, `(.L_x_7090) ;  /* 0x000000000f087348 */ /* 0x000fea0003c00000 */
[----:B------:R0:W1:Y:S02]  /*35920*/  SHFL.IDX P6, R14, R13, R12, R11 ;  /* 0x0000000c0d0e7389 */ /* 0x00006400000c000b */
[----:B01----:R-:W-:Y:S01]  /*35930*/  ENDCOLLECTIVE ;  /* 0x000000000000791b */ /* 0x003fe20003800000 */
.L_x_7090:
[----:B------:R-:W-:Y:S01]  /*35940*/  SEL R39, R52, R65, P0 ;  /* 0x0000004134277207 */ /* 0x000fe20000000000 */
[----:B------:R-:W-:Y:S02]  /*35950*/  IMAD.MOV.U32 R13, RZ, RZ, R75 ;  /* 0x000000ffff0d7224 */ /* 0x000fe400078e004b */
[----:B------:R-:W-:Y:S02]  /*35960*/  IMAD.MOV.U32 R12, RZ, RZ, R2 ;  /* 0x000000ffff0c7224 */ /* 0x000fe400078e0002 */
[----:B------:R-:W-:-:S07]  /*35970*/  IMAD.MOV.U32 R69, RZ, RZ, R14 ;  /* 0x000000ffff457224 */ /* 0x000fce00078e000e */
[----:B------:R-:W-:Y:S05]  /*35980*/  WARPSYNC.COLLECTIVE R15, `(.L_x_7091) ;  /* 0x000000000f087348 */ /* 0x000fea0003c00000 */
[----:B------:R0:W1:Y:S02]  /*35990*/  SHFL.IDX P6, R14, R13, R12, R11 ;  /* 0x0000000c0d0e7389 */ /* 0x00006400000c000b */
[----:B01----:R-:W-:Y:S01]  /*359a0*/  ENDCOLLECTIVE ;  /* 0x000000000000791b */ /* 0x003fe20003800000 */
.L_x_7091:
[----:B------:R-:W-:Y:S02]  /*359b0*/  IMAD.MOV.U32 R13, RZ, RZ, R77 ;  /* 0x000000ffff0d7224 */ /* 0x000fe400078e004d */
[----:B------:R-:W-:Y:S02]  /*359c0*/  IMAD.MOV.U32 R12, RZ, RZ, R0 ;  /* 0x000000ffff0c7224 */ /* 0x000fe400078e0000 */
[----:B------:R-:W-:-:S07]  /*359d0*/  IMAD.MOV.U32 R54, RZ, RZ, R14 ;  /* 0x000000ffff367224 */ /* 0x000fce00078e000e */
[----:B------:R-:W-:Y:S05]  /*359e0*/  WARPSYNC.COLLECTIVE R15, `(.L_x_7092) ;  /* 0x000000000f087348 */ /* 0x000fea0003c00000 */
[----:B------:R0:W1:Y:S02]  /*359f0*/  SHFL.IDX P6, R14, R13, R12, R11 ;  /* 0x0000000c0d0e7389 */ /* 0x00006400000c000b */
[----:B01----:R-:W-:Y:S01]  /*35a00*/  ENDCOLLECTIVE ;  /* 0x000000000000791b */ /* 0x003fe20003800000 */
.L_x_7092:
[----:B------:R-:W-:Y:S02]  /*35a10*/  IMAD.MOV.U32 R13, RZ, RZ, R79 ;  /* 0x000000ffff0d7224 */ /* 0x000fe400078e004f */
[----:B------:R-:W-:Y:S02]  /*35a20*/  IMAD.MOV.U32 R12, RZ, RZ, R2 ;  /* 0x000000ffff0c7224 */ /* 0x000fe400078e0002 */
[----:B------:R-:W-:-:S07]  /*35a30*/  IMAD.MOV.U32 R77, RZ, RZ, R14 ;  /* 0x000000ffff4d7224 */ /* 0x000fce00078e000e */
[----:B------:R-:W-:Y:S05]  /*35a40*/  WARPSYNC.COLLECTIVE R15, `(.L_x_7093) ;  /* 0x000000000f087348 */ /* 0x000fea0003c00000 */
[----:B------:R0:W1:Y:S02]  /*35a50*/  SHFL.IDX P6, R14, R13, R12, R11 ;  /* 0x0000000c0d0e7389 */ /* 0x00006400000c000b */
[----:B01----:R-:W-:Y:S01]  /*35a60*/  ENDCOLLECTIVE ;  /* 0x000000000000791b */ /* 0x003fe20003800000 */
.L_x_7093:
[----:B------:R-:W-:Y:S02]  /*35a70*/  SEL R12, R37, R20, P0 ;  /* 0x00000014250c7207 */ /* 0x000fe40000000000 */
[----:B------:R-:W-:Y:S02]  /*35a80*/  SEL R11, R44, R49, P0 ;  /* 0x000000312c0b7207 */ /* 0x000fe40000000000 */
[----:B------:R-:W-:Y:S02]  /*35a90*/  SEL R13, R69, R54, P0 ;  /* 0x00000036450d7207 */ /* 0x000fe40000000000 */
[----:B------:R-:W-:Y:S01]  /*35aa0*/  SEL R15, R54, R69, P0 ;  /* 0x00000045360f7207 */ /* 0x000fe20000000000 */
[----:B------:R-:W-:Y:S01]  /*35ab0*/  IMAD.MOV.U32 R60, RZ, RZ, R14 ;  /* 0x000000ffff3c7224 */ /* 0x000fe200078e000e */
[----:B------:R-:W-:Y:S02]  /*35ac0*/  SEL R14, R20, R37, P0 ;  /* 0x00000025140e7207 */ /* 0x000fe40000000000 */
[----:B------:R-:W-:Y:S01]  /*35ad0*/  SEL R37, R65, R52, P0 ;  /* 0x0000003441257207 */ /* 0x000fe20000000000 */
[----:B------:R-:W-:Y:S06]  /*35ae0*/  BRA `(.L_x_7094) ;  /* 0xffffff54004c7947 */ /* 0x000fec000383ffff */
.L_x_6891:
        /* <DEDUP_REMOVED lines=11> */
.L_x_7096:
[----:B------:R-:W-:Y:S05]  /*35ba0*/  BSYNC B1 ;  /* 0x0000000000017941 */ /* 0x000fea0003800000 */
.L_x_7095:
[----:B------:R-:W-:Y:S05]  /*35bb0*/  BRA `(.L_x_7097) ;  /* 0xffffff88004c7947 */ /* 0x000fea000383ffff */
.L_x_6893:
[----:B------:R-:W-:Y:S01]  /*35bc0*/  BSSY B1, `(.L_x_7098) ;  /* 0x0000006000017945 */ /* 0x000fe20003800000 */
[----:B------:R-:W-:-:S07]  /*35bd0*/  IMAD.MOV.U32 R15, RZ, RZ, -0x1 ;  /* 0xffffffffff0f7424 */ /* 0x000fce00078e00ff */
[----:B0-----:R-:W-:Y:S05]  /*35be0*/  WARPSYNC.COLLECTIVE R15, `(.L_x_7099) ;  /* 0x000000000f0c7348 */ /* 0x001fea0003c00000 */
[----:B------:R-:W-:Y:S02]  /*35bf0*/  ELECT P6, UR62, PT ;  /* 0x00000000003e782f */ /* 0x000fe400038c0000 */
[----:B------:R-:W-:Y:S01]  /*35c00*/  MOV R14, UR62 ;  /* 0x0000003e000e7c02 */ /* 0x000fe20008000f00 */
[----:B0-----:R-:W-:Y:S10]  /*35c10*/  ENDCOLLECTIVE ;  /* 0x000000000000791b */ /* 0x001ff40003800000 */
.L_x_7099:
[----:B------:R-:W-:Y:S05]  /*35c20*/  BSYNC B1 ;  /* 0x0000000000017941 */ /* 0x000fea0003800000 */
.L_x_7098:
[----:B------:R-:W-:Y:S05]  /*35c30*/  BRA `(.L_x_6892) ;  /* 0xffffff8800447947 */ /* 0x000fea000383ffff */
.L_x_6895:
[----:B0-----:R0:W1:Y:S02]  /*35c40*/  SYNCS.PHASECHK.TRANS64.TRYWAIT P0, [R11+URZ+0x2e820], R4 ;  /* 0x02e820040b0075a7 */ /* 0x001064000800017f */
[----:B-1----:R-:W-:Y:S05]  /*35c50*/  @!P0 NANOSLEEP.SYNCS 0x989680 ;  /* 0x009896800000895d */ /* 0x002fea0003900000 */
[----:B------:R-:W1:Y:S02]  /*35c60*/  @!P0 SYNCS.PHASECHK.TRANS64 P0, [R11+URZ+0x2e820], R4 ;  /* 0x02e820040b0085a7 */ /* 0x000e64000800007f */
[----:B-1----:R-:W-:Y:S05]  /*35c70*/  @!P0 BRA `(.L_x_6895) ;  /* 0xfffffffc00f08947 */ /* 0x002fea000383ffff */
[----:B------:R-:W-:Y:S05]  /*35c80*/  BRA `(.L_x_7100) ;  /* 0xffffff8800607947 */ /* 0x000fea000383ffff */
.L_x_6899:
[----:B-1----:R1:W2:Y:S02]  /*35c90*/  SYNCS.PHASECHK.TRANS64.TRYWAIT P0, [R7+URZ+0x2e8a0], R9 ;  /* 0x02e8a009070075a7 */ /* 0x0022a4000800017f */
[----:B--2---:R-:W-:Y:S05]  /*35ca0*/  @!P0 NANOSLEEP.SYNCS 0x989680 ;  /* 0x009896800000895d */ /* 0x004fea0003900000 */
[----:B------:R-:W2:Y:S02]  /*35cb0*/  @!P0 SYNCS.PHASECHK.TRANS64 P0, [R7+URZ+0x2e8a0], R9 ;  /* 0x02e8a009070085a7 */ /* 0x000ea4000800007f */
[----:B--2---:R-:W-:Y:S05]  /*35cc0*/  @!P0 BRA `(.L_x_6899) ;  /* 0xfffffffc00f08947 */ /* 0x004fea000383ffff */
[----:B------:R-:W-:Y:S05]  /*35cd0*/  BRA `(.L_x_7101) ;  /* 0xffffff8800807947 */ /* 0x000fea000383ffff */
.L_x_6904:
[----:B0-----:R0:W2:Y:S02]  /*35ce0*/  SYNCS.PHASECHK.TRANS64.TRYWAIT P0, [R7+URZ+0x2e8c0], R9 ;  /* 0x02e8c009070075a7 */ /* 0x0010a4000800017f */
[----:B--2---:R-:W-:Y:S05]  /*35cf0*/  @!P0 NANOSLEEP.SYNCS 0x989680 ;  /* 0x009896800000895d */ /* 0x004fea0003900000 */
[----:B------:R-:W2:Y:S02]  /*35d00*/  @!P0 SYNCS.PHASECHK.TRANS64 P0, [R7+URZ+0x2e8c0], R9 ;  /* 0x02e8c009070085a7 */ /* 0x000ea4000800007f */
[----:B--2---:R-:W-:Y:S05]  /*35d10*/  @!P0 BRA `(.L_x_6904) ;  /* 0xfffffffc00f08947 */ /* 0x004fea000383ffff */
[----:B------:R-:W-:Y:S05]  /*35d20*/  BRA `(.L_x_7102) ;  /* 0xffffff8c00007947 */ /* 0x000fea000383ffff */
.L_x_6911:
[----:B0-----:R0:W1:Y:S02]  /*35d30*/  SYNCS.PHASECHK.TRANS64.TRYWAIT P1, [R5+URZ+0x2e8a0], R6 ;  /* 0x02e8a006050075a7 */ /* 0x001064000802017f */
[----:B-1----:R-:W-:Y:S05]  /*35d40*/  @!P1 NANOSLEEP.SYNCS 0x989680 ;  /* 0x009896800000995d */ /* 0x002fea0003900000 */
[----:B------:R-:W1:Y:S02]  /*35d50*/  @!P1 SYNCS.PHASECHK.TRANS64 P1, [R5+URZ+0x2e8a0], R6 ;  /* 0x02e8a006050095a7 */ /* 0x000e64000802007f */
[----:B-1----:R-:W-:Y:S05]  /*35d60*/  @!P1 BRA `(.L_x_6911) ;  /* 0xfffffffc00f09947 */ /* 0x002fea000383ffff */
[----:B------:R-:W-:Y:S05]  /*35d70*/  BRA `(.L_x_7103) ;  /* 0xffffff8c00d47947 */ /* 0x000fea000383ffff */
.L_x_6916:
[----:B-1----:R1:W2:Y:S02]  /*35d80*/  SYNCS.PHASECHK.TRANS64.TRYWAIT P1, [R5+URZ+0x2e8c0], R6 ;  /* 0x02e8c006050075a7 */ /* 0x0022a4000802017f */
[----:B--2---:R-:W-:Y:S05]  /*35d90*/  @!P1 NANOSLEEP.SYNCS 0x989680 ;  /* 0x009896800000995d */ /* 0x004fea0003900000 */
[----:B------:R-:W2:Y:S02]  /*35da0*/  @!P1 SYNCS.PHASECHK.TRANS64 P1, [R5+URZ+0x2e8c0], R6 ;  /* 0x02e8c006050095a7 */ /* 0x000ea4000802007f */
[----:B--2---:R-:W-:Y:S05]  /*35db0*/  @!P1 BRA `(.L_x_6916) ;  /* 0xfffffffc00f09947 */ /* 0x004fea000383ffff */
[----:B------:R-:W-:Y:S05]  /*35dc0*/  BRA `(.L_x_7104) ;  /* 0xffffff9000507947 */ /* 0x000fea000383ffff */
.L_x_6937:
        /* <DEDUP_REMOVED lines=11> */
.L_x_7106:
[----:B------:R-:W-:Y:S05]  /*35e80*/  BSYNC B0 ;  /* 0x0000000000007941 */ /* 0x000fea0003800000 */
.L_x_7105:
[----:B------:R-:W-:Y:S05]  /*35e90*/  BRA `(.L_x_7107) ;  /* 0xffffffa000507947 */ /* 0x000fea000383ffff */
.L_x_6939:
[----:B------:R-:W-:Y:S01]  /*35ea0*/  BSSY B0, `(.L_x_7108) ;  /* 0x0000006000007945 */ /* 0x000fe20003800000 */
[----:B------:R-:W-:-:S07]  /*35eb0*/  IMAD.MOV.U32 R15, RZ, RZ, -0x1 ;  /* 0xffffffffff0f7424 */ /* 0x000fce00078e00ff */
[----:B01----:R-:W-:Y:S05]  /*35ec0*/  WARPSYNC.COLLECTIVE R15, `(.L_x_7109) ;  /* 0x000000000f0c7348 */ /* 0x003fea0003c00000 */
[----:B------:R-:W-:Y:S02]  /*35ed0*/  ELECT P6, UR62, PT ;  /* 0x00000000003e782f */ /* 0x000fe400038c0000 */
[----:B------:R-:W-:Y:S01]  /*35ee0*/  MOV R14, UR62 ;  /* 0x0000003e000e7c02 */ /* 0x000fe20008000f00 */
[----:B01----:R-:W-:Y:S10]  /*35ef0*/  ENDCOLLECTIVE ;  /* 0x000000000000791b */ /* 0x003ff40003800000 */
.L_x_7109:
[----:B------:R-:W-:Y:S05]  /*35f00*/  BSYNC B0 ;  /* 0x0000000000007941 */ /* 0x000fea0003800000 */
.L_x_7108:
[----:B------:R-:W-:Y:S05]  /*35f10*/  BRA `(.L_x_7110) ;  /* 0xffffffa000487947 */ /* 0x000fea000383ffff */
.L_x_6942:
[----:B0-----:R0:W1:Y:S02]  /*35f20*/  SYNCS.PHASECHK.TRANS64.TRYWAIT P2, [R5+URZ+0x2e880], R7 ;  /* 0x02e88007050075a7 */ /* 0x001064000804017f */
[----:B-1----:R-:W-:Y:S05]  /*35f30*/  @!P2 NANOSLEEP.SYNCS 0x989680 ;  /* 0x009896800000a95d */ /* 0x002fea0003900000 */
[----:B------:R-:W1:Y:S02]  /*35f40*/  @!P2 SYNCS.PHASECHK.TRANS64 P2, [R5+URZ+0x2e880], R7 ;  /* 0x02e880070500a5a7 */ /* 0x000e64000804007f */
[----:B-1----:R-:W-:Y:S05]  /*35f50*/  @!P2 BRA `(.L_x_6942) ;  /* 0xfffffffc00f0a947 */ /* 0x002fea000383ffff */
[----:B------:R-:W-:Y:S05]  /*35f60*/  BRA `(.L_x_7111) ;  /* 0xffffffa000cc7947 */ /* 0x000fea000383ffff */
.L_x_6944:
[----:B-1----:R1:W2:Y:S02]  /*35f70*/  SYNCS.PHASECHK.TRANS64.TRYWAIT P2, [R5+URZ+0x2e840], R7 ;  /* 0x02e84007050075a7 */ /* 0x0022a4000804017f */
[----:B--2---:R-:W-:Y:S05]  /*35f80*/  @!P2 NANOSLEEP.SYNCS 0x989680 ;  /* 0x009896800000a95d */ /* 0x004fea0003900000 */
[----:B------:R-:W2:Y:S02]  /*35f90*/  @!P2 SYNCS.PHASECHK.TRANS64 P2, [R5+URZ+0x2e840], R7 ;  /* 0x02e840070500a5a7 */ /* 0x000ea4000804007f */
[----:B--2---:R-:W-:Y:S05]  /*35fa0*/  @!P2 BRA `(.L_x_6944) ;  /* 0xfffffffc00f0a947 */ /* 0x004fea000383ffff */
[----:B------:R-:W-:Y:S05]  /*35fb0*/  BRA `(.L_x_7112) ;  /* 0xffffffa400307947 */ /* 0x000fea000383ffff */
.L_x_6947:
[----:B0-----:R-:W0:Y:S01]  /*35fc0*/  S2R R5, SR_CgaCtaId ;  /* 0x0000000000057919 */ /* 0x001e220000008800 */
[----:B------:R-:W-:-:S04]  /*35fd0*/  MOV R4, 0x400 ;  /* 0x0000040000047802 */ /* 0x000fc80000000f00 */
[----:B0-----:R-:W-:-:S04]  /*35fe0*/  LEA R4, R5, R4, 0x18 ;  /* 0x0000000405047211 */ /* 0x001fc800078ec0ff */
[----:B------:R0:W2:Y:S03]  /*35ff0*/  SYNCS.PHASECHK.TRANS64.TRYWAIT P0, [R4+URZ+0x2e820], R3 ;  /* 0x02e82003040075a7 */ /* 0x0000a6000800017f */
[----:B--2---:R-:W-:Y:S05]  /*36000*/  @!P0 NANOSLEEP.SYNCS 0x989680 ;  /* 0x009896800000895d */ /* 0x004fea0003900000 */
[----:B------:R-:W2:Y:S02]  /*36010*/  @!P0 SYNCS.PHASECHK.TRANS64 P0, [R4+URZ+0x2e820], R3 ;  /* 0x02e82003040085a7 */ /* 0x000ea4000800007f */
[----:B--2---:R-:W-:Y:S05]  /*36020*/  @!P0 BRA `(.L_x_6947) ;  /* 0xfffffffc00e48947 */ /* 0x004fea000383ffff */
[----:B------:R-:W-:Y:S05]  /*36030*/  BRA `(.L_x_7113) ;  /* 0xffffffa400f47947 */ /* 0x000fea000383ffff */
.L_x_6953:
[----:B-1----:R1:W3:Y:S02]  /*36040*/  SYNCS.PHASECHK.TRANS64.TRYWAIT P0, [R5+URZ+0x2e880], R4 ;  /* 0x02e88004050075a7 */ /* 0x0022e4000800017f */
[----:B---3--:R-:W-:Y:S05]  /*36050*/  @!P0 NANOSLEEP.SYNCS 0x989680 ;  /* 0x009896800000895d */ /* 0x008fea0003900000 */
[----:B------:R-:W3:Y:S02]  /*36060*/  @!P0 SYNCS.PHASECHK.TRANS64 P0, [R5+URZ+0x2e880], R4 ;  /* 0x02e88004050085a7 */ /* 0x000ee4000800007f */
[----:B---3--:R-:W-:Y:S05]  /*36070*/  @!P0 BRA `(.L_x_6953) ;  /* 0xfffffffc00f08947 */ /* 0x008fea000383ffff */
[----:B------:R-:W-:Y:S05]  /*36080*/  BRA `(.L_x_7114) ;  /* 0xffffffa800b47947 */ /* 0x000fea000383ffff */
.L_x_6958:
[----:B--2---:R2:W3:Y:S02]  /*36090*/  SYNCS.PHASECHK.TRANS64.TRYWAIT P0, [R5+URZ+0x2e840], R4 ;  /* 0x02e84004050075a7 */ /* 0x0044e4000800017f */
[----:B---3--:R-:W-:Y:S05]  /*360a0*/  @!P0 NANOSLEEP.SYNCS 0x989680 ;  /* 0x009896800000895d */ /* 0x008fea0003900000 */
[----:B------:R-:W3:Y:S02]  /*360b0*/  @!P0 SYNCS.PHASECHK.TRANS64 P0, [R5+URZ+0x2e840], R4 ;  /* 0x02e84004050085a7 */ /* 0x000ee4000800007f */
[----:B---3--:R-:W-:Y:S05]  /*360c0*/  @!P0 BRA `(.L_x_6958) ;  /* 0xfffffffc00f08947 */ /* 0x008fea000383ffff */
[----:B------:R-:W-:Y:S05]  /*360d0*/  BRA `(.L_x_7115) ;  /* 0xffffffac00407947 */ /* 0x000fea000383ffff */
.L_x_6964:
[----:B---3--:R3:W4:Y:S02]  /*360e0*/  SYNCS.PHASECHK.TRANS64.TRYWAIT P2, [R20+URZ+0x2e870], R3 ;  /* 0x02e87003140075a7 */ /* 0x008724000804017f */
[----:B----4-:R-:W-:Y:S05]  /*360f0*/  @!P2 NANOSLEEP.SYNCS 0x989680 ;  /* 0x009896800000a95d */ /* 0x010fea0003900000 */
[----:B------:R-:W4:Y:S02]  /*36100*/  @!P2 SYNCS.PHASECHK.TRANS64 P2, [R20+URZ+0x2e870], R3 ;  /* 0x02e870031400a5a7 */ /* 0x000f24000804007f */
[----:B----4-:R-:W-:Y:S05]  /*36110*/  @!P2 BRA `(.L_x_6964) ;  /* 0xfffffffc00f0a947 */ /* 0x010fea000383ffff */
[----:B------:R-:W-:Y:S05]  /*36120*/  BRA `(.L_x_7116) ;  /* 0xffffffac00e87947 */ /* 0x000fea000383ffff */
.L_x_6966:
[----:B---3--:R3:W4:Y:S02]  /*36130*/  SYNCS.PHASECHK.TRANS64.TRYWAIT P2, [R20+URZ+0x2e860], R4 ;  /* 0x02e86004140075a7 */ /* 0x008724000804017f */
[----:B----4-:R-:W-:Y:S05]  /*36140*/  @!P2 NANOSLEEP.SYNCS 0x989680 ;  /* 0x009896800000a95d */ /* 0x010fea0003900000 */
[----:B------:R-:W4:Y:S02]  /*36150*/  @!P2 SYNCS.PHASECHK.TRANS64 P2, [R20+URZ+0x2e860], R4 ;  /* 0x02e860041400a5a7 */ /* 0x000f24000804007f */
[----:B----4-:R-:W-:Y:S05]  /*36160*/  @!P2 BRA `(.L_x_6966) ;  /* 0xfffffffc00f0a947 */ /* 0x010fea000383ffff */
[----:B------:R-:W-:Y:S05]  /*36170*/  BRA `(.L_x_7117) ;  /* 0xffffffac00f07947 */ /* 0x000fea000383ffff */
.L_x_6973:
[----:B0-----:R0:W2:Y:S02]  /*36180*/  SYNCS.PHASECHK.TRANS64.TRYWAIT P0, [R0+URZ+0x2e870], R2 ;  /* 0x02e87002000075a7 */ /* 0x0010a4000800017f */
[----:B--2---:R-:W-:Y:S05]  /*36190*/  @!P0 NANOSLEEP.SYNCS 0x989680 ;  /* 0x009896800000895d */ /* 0x004fea0003900000 */
[----:B------:R-:W2:Y:S02]  /*361a0*/  @!P0 SYNCS.PHASECHK.TRANS64 P0, [R0+URZ+0x2e870], R2 ;  /* 0x02e87002000085a7 */ /* 0x000ea4000800007f */
[----:B--2---:R-:W-:Y:S05]  /*361b0*/  @!P0 BRA `(.L_x_6973) ;  /* 0xfffffffc00f08947 */ /* 0x004fea000383ffff */
[----:B------:R-:W-:Y:S05]  /*361c0*/  BRA `(.L_x_7118) ;  /* 0xffffffbc00207947 */ /* 0x000fea000383ffff */
.L_x_6975:
[----:B0-----:R0:W2:Y:S02]  /*361d0*/  SYNCS.PHASECHK.TRANS64.TRYWAIT P0, [R0+URZ+0x2e860], R2 ;  /* 0x02e86002000075a7 */ /* 0x0010a4000800017f */
[----:B--2---:R-:W-:Y:S05]  /*361e0*/  @!P0 NANOSLEEP.SYNCS 0x989680 ;  /* 0x009896800000895d */ /* 0x004fea0003900000 */
[----:B------:R-:W2:Y:S02]  /*361f0*/  @!P0 SYNCS.PHASECHK.TRANS64 P0, [R0+URZ+0x2e860], R2 ;  /* 0x02e86002000085a7 */ /* 0x000ea4000800007f */
[----:B--2---:R-:W-:Y:S05]  /*36200*/  @!P0 BRA `(.L_x_6975) ;  /* 0xfffffffc00f08947 */ /* 0x004fea000383ffff */
[----:B------:R-:W-:Y:S05]  /*36210*/  BRA `(.L_x_7119) ;  /* 0xffffffbc00287947 */ /* 0x000fea000383ffff */
.L_x_6979:
        /* <DEDUP_REMOVED lines=9> */
.L_x_7121:
[----:B------:R-:W-:Y:S05]  /*362b0*/  BSYNC B0 ;  /* 0x0000000000007941 */ /* 0x000fea0003800000 */
.L_x_7120:
        /* <DEDUP_REMOVED lines=9> */
.L_x_7122:
[----:B------:R-:W-:Y:S01]  /*36350*/  ULDC UR4, c[0x0][0xc14] ;  /* 0x0003050000047ab9 */ /* 0x000fe20000000800 */
[----:B------:R-:W-:Y:S01]  /*36360*/  ULDC.64 UR6, c[0x0][0x208] ;  /* 0x0000820000067ab9 */ /* 0x000fe20000000a00 */
        /* <DEDUP_REMOVED lines=18> */
.L_x_7123:
        /* <DEDUP_REMOVED lines=8> */
.L_x_7124:
        /* <DEDUP_REMOVED lines=8> */
.L_x_7125:
        /* <DEDUP_REMOVED lines=8> */
.L_x_7126:
        /* <DEDUP_REMOVED lines=8> */
.L_x_7127:
        /* <DEDUP_REMOVED lines=9> */
.L_x_7128:
[----:B------:R-:W-:Y:S01]  /*36720*/  IMAD.MOV.U32 R6, RZ, RZ, R14 ;  /* 0x000000ffff067224 */ /* 0x000fe200078e000e */
[----:B------:R-:W-:Y:S06]  /*36730*/  BRA `(.L_x_7129) ;  /* 0xffffffc400747947 */ /* 0x000fec000383ffff */
.L_x_6984:
        /* <DEDUP_REMOVED lines=8> */
.L_x_7131:
[----:B------:R-:W-:Y:S05]  /*367c0*/  BSYNC B0 ;  /* 0x0000000000007941 */ /* 0x000fea0003800000 */
.L_x_7130:
        /* <DEDUP_REMOVED lines=10> */
.L_x_7132:
        /* <DEDUP_REMOVED lines=8> */
.L_x_7133:
        /* <DEDUP_REMOVED lines=8> */
.L_x_7134:
        /* <DEDUP_REMOVED lines=8> */
.L_x_7135:
        /* <DEDUP_REMOVED lines=9> */
.L_x_7136:
[----:B------:R-:W-:Y:S01]  /*36a80*/  IMAD.MOV.U32 R6, RZ, RZ, R14 ;  /* 0x000000ffff067224 */ /* 0x000fe200078e000e */
[----:B------:R-:W-:Y:S06]  /*36a90*/  BRA `(.L_x_7137) ;  /* 0xffffffc400487947 */ /* 0x000fec000383ffff */
.L_x_6986:
[----:B------:R-:W-:Y:S01]  /*36aa0*/  BSSY B0, `(.L_x_7138) ;  /* 0x0000006000007945 */ /* 0x000fe20003800000 */
[----:B------:R-:W-:Y:S01]  /*36ab0*/  PLOP3.LUT P6, PT, P6, PT, PT, 0x8, 0x0 ;  /* 0x000000000000781c */ /* 0x000fe200037ce170 */
[----:B------:R-:W-:-:S12]  /*36ac0*/  IMAD.MOV.U32 R15, RZ, RZ, -0x1 ;  /* 0xffffffffff0f7424 */ /* 0x000fd800078e00ff */
[----:B0-----:R-:W-:Y:S05]  /*36ad0*/  WARPSYNC.COLLECTIVE R15, `(.L_x_7139) ;  /* 0x000000000f087348 */ /* 0x001fea0003c00000 */
[----:B------:R-:W-:Y:S01]  /*36ae0*/  VOTE.ANY R14, PT, P6 ;  /* 0x00000000000e7806 */ /* 0x000fe200030e0100 */
[----:B0-----:R-:W-:Y:S06]  /*36af0*/  ENDCOLLECTIVE ;  /* 0x000000000000791b */ /* 0x001fec0003800000 */
.L_x_7139:
[----:B------:R-:W-:Y:S05]  /*36b00*/  BSYNC B0 ;  /* 0x0000000000007941 */ /* 0x000fea0003800000 */
.L_x_7138:
        /* <DEDUP_REMOVED lines=9> */
.L_x_7140:
[----:B------:R-:W-:Y:S01]  /*36ba0*/  IMAD.MOV.U32 R8, RZ, RZ, R14 ;  /* 0x000000ffff087224 */ /* 0x000fe200078e000e */
[----:B------:R-:W-:Y:S06]  /*36bb0*/  BRA `(.L_x_7141) ;  /* 0xffffffc4003c7947 */ /* 0x000fec000383ffff */
.L_x_6988:
[----:B------:R-:W-:Y:S01]  /*36bc0*/  BSSY B0, `(.L_x_7142) ;  /* 0x0000007000007945 */ /* 0x000fe20003800000 */
[----:B------:R-:W-:Y:S02]  /*36bd0*/  IMAD.MOV.U32 R13, RZ, RZ, R7 ;  /* 0x000000ffff0d7224 */ /* 0x000fe400078e0007 */
[----:B------:R-:W-:Y:S02]  /*36be0*/  IMAD.MOV.U32 R11, RZ, RZ, 0x1f ;  /* 0x0000001fff0b7424 */ /* 0x000fe400078e00ff */
[----:B------:R-:W-:-:S07]  /*36bf0*/  IMAD.MOV.U32 R15, RZ, RZ, -0x1 ;  /* 0xffffffffff0f7424 */ /* 0x000fce00078e00ff */
[----:B01----:R-:W-:Y:S05]  /*36c00*/  WARPSYNC.COLLECTIVE R15, `(.L_x_7143) ;  /* 0x000000000f087348 */ /* 0x003fea0003c00000 */
[----:B------:R2:W3:Y:S02]  /*36c10*/  SHFL.IDX P6, R14, R13, R12, R11 ;  /* 0x0000000c0d0e7389 */ /* 0x0004e400000c000b */
[----:B0123--:R-:W-:Y:S01]  /*36c20*/  ENDCOLLECTIVE ;  /* 0x000000000000791b */ /* 0x00ffe20003800000 */
.L_x_7143:
[----:B------:R-:W-:Y:S05]  /*36c30*/  BSYNC B0 ;  /* 0x0000000000007941 */ /* 0x000fea0003800000 */
.L_x_7142:
[----:B------:R-:W-:Y:S01]  /*36c40*/  IMAD.MOV.U32 R6, RZ, RZ, R14 ;  /* 0x000000ffff067224 */ /* 0x000fe200078e000e */
[----:B------:R-:W-:Y:S06]  /*36c50*/  BRA `(.L_x_6987) ;  /* 0xffffffc400307947 */ /* 0x000fec000383ffff */
.L_x_6992:
[----:B0-----:R0:W1:Y:S02]  /*36c60*/  SYNCS.PHASECHK.TRANS64.TRYWAIT P0, [R0+URZ+0x2e820], R3 ;  /* 0x02e82003000075a7 */ /* 0x001064000800017f */
[----:B-1----:R-:W-:Y:S05]  /*36c70*/  @!P0 NANOSLEEP.SYNCS 0x989680 ;  /* 0x009896800000895d */ /* 0x002fea0003900000 */
[----:B------:R-:W1:Y:S02]  /*36c80*/  @!P0 SYNCS.PHASECHK.TRANS64 P0, [R0+URZ+0x2e820], R3 ;  /* 0x02e82003000085a7 */ /* 0x000e64000800007f */
[----:B-1----:R-:W-:Y:S05]  /*36c90*/  @!P0 BRA `(.L_x_6992) ;  /* 0xfffffffc00f08947 */ /* 0x002fea000383ffff */
[----:B------:R-:W-:Y:S05]  /*36ca0*/  BRA `(.L_x_7144) ;  /* 0xffffffc800ec7947 */ /* 0x000fea000383ffff */
.L_x_6993:
        /* <DEDUP_REMOVED lines=11> */
.L_x_7146:
[----:B------:R-:W-:Y:S05]  /*36d60*/  BSYNC B0 ;  /* 0x0000000000007941 */ /* 0x000fea0003800000 */
.L_x_7145:
[----:B------:R-:W-:Y:S05]  /*36d70*/  BRA `(.L_x_7147) ;  /* 0xffffffc800d47947 */ /* 0x000fea000383ffff */
.L_x_6994:
[----:B------:R-:W-:Y:S01]  /*36d80*/  BSSY B0, `(.L_x_7148) ;  /* 0x0000006000007945 */ /* 0x000fe20003800000 */
[----:B------:R-:W-:-:S07]  /*36d90*/  IMAD.MOV.U32 R15, RZ, RZ, -0x1 ;  /* 0xffffffffff0f7424 */ /* 0x000fce00078e00ff */
[----:B01----:R-:W-:Y:S05]  /*36da0*/  WARPSYNC.COLLECTIVE R15, `(.L_x_7149) ;  /* 0x000000000f0c7348 */ /* 0x003fea0003c00000 */
[----:B------:R-:W-:Y:S02]  /*36db0*/  ELECT P6, UR62, PT ;  /* 0x00000000003e782f */ /* 0x000fe400038c0000 */
[----:B------:R-:W-:Y:S01]  /*36dc0*/  MOV R14, UR62 ;  /* 0x0000003e000e7c02 */ /* 0x000fe20008000f00 */
[----:B01----:R-:W-:Y:S10]  /*36dd0*/  ENDCOLLECTIVE ;  /* 0x000000000000791b */ /* 0x003ff40003800000 */
.L_x_7149:
[----:B------:R-:W-:Y:S05]  /*36de0*/  BSYNC B0 ;  /* 0x0000000000007941 */ /* 0x000fea0003800000 */
.L_x_7148:
[----:B------:R-:W-:Y:S05]  /*36df0*/  BRA `(.L_x_7150) ;  /* 0xffffffc800c87947 */ /* 0x000fea000383ffff */
.L_x_6996:
[----:B0-----:R0:W1:Y:S02]  /*36e00*/  SYNCS.PHASECHK.TRANS64.TRYWAIT P1, [R6+URZ], R5 ;  /* 0x00000005060075a7 */ /* 0x001064000802017f */
[----:B-1----:R-:W-:Y:S05]  /*36e10*/  @!P1 NANOSLEEP.SYNCS 0x989680 ;  /* 0x009896800000995d */ /* 0x002fea0003900000 */
[----:B------:R-:W1:Y:S02]  /*36e20*/  @!P1 SYNCS.PHASECHK.TRANS64 P1, [R6+URZ], R5 ;  /* 0x00000005060095a7 */ /* 0x000e64000802007f */
[----:B-1----:R-:W-:Y:S05]  /*36e30*/  @!P1 BRA `(.L_x_6996) ;  /* 0xfffffffc00f09947 */ /* 0x002fea000383ffff */
[----:B------:R-:W-:Y:S05]  /*36e40*/  BRA `(.L_x_7151) ;  /* 0xffffffcc000c7947 */ /* 0x000fea000383ffff */
.L_x_6997:
[----:B-1----:R1:W2:Y:S02]  /*36e50*/  SYNCS.PHASECHK.TRANS64.TRYWAIT P1, [R7+URZ], R2 ;  /* 0x00000002070075a7 */ /* 0x0022a4000802017f */
[----:B--2---:R-:W-:Y:S05]  /*36e60*/  @!P1 NANOSLEEP.SYNCS 0x989680 ;  /* 0x009896800000995d */ /* 0x004fea0003900000 */
[----:B------:R-:W2:Y:S02]  /*36e70*/  @!P1 SYNCS.PHASECHK.TRANS64 P1, [R7+URZ], R2 ;  /* 0x00000002070095a7 */ /* 0x000ea4000802007f */
[----:B--2---:R-:W-:Y:S05]  /*36e80*/  @!P1 BRA `(.L_x_6997) ;  /* 0xfffffffc00f09947 */ /* 0x004fea000383ffff */
[----:B------:R-:W-:Y:S05]  /*36e90*/  BRA `(.L_x_7152) ;  /* 0xffffffcc00007947 */ /* 0x000fea000383ffff */
.L_x_6999:
[----:B--2---:R2:W3:Y:S02]  /*36ea0*/  SYNCS.PHASECHK.TRANS64.TRYWAIT P1, [R4+URZ+0x2e860], R5 ;  /* 0x02e86005040075a7 */ /* 0x0044e4000802017f */
[----:B---3--:R-:W-:Y:S05]  /*36eb0*/  @!P1 NANOSLEEP.SYNCS 0x989680 ;  /* 0x009896800000995d */ /* 0x008fea0003900000 */
[----:B------:R-:W3:Y:S02]  /*36ec0*/  @!P1 SYNCS.PHASECHK.TRANS64 P1, [R4+URZ+0x2e860], R5 ;  /* 0x02e86005040095a7 */ /* 0x000ee4000802007f */
[----:B---3--:R-:W-:Y:S05]  /*36ed0*/  @!P1 BRA `(.L_x_6999) ;  /* 0xfffffffc00f09947 */ /* 0x008fea000383ffff */
[----:B------:R-:W-:Y:S05]  /*36ee0*/  BRA `(.L_x_7153) ;  /* 0xffffffcc00047947 */ /* 0x000fea000383ffff */
.L_x_7001:
[----:B---3--:R3:W4:Y:S02]  /*36ef0*/  SYNCS.PHASECHK.TRANS64.TRYWAIT P1, [R3+URZ+0x2e860], R2 ;  /* 0x02e86002030075a7 */ /* 0x008724000802017f */
[----:B----4-:R-:W-:Y:S05]  /*36f00*/  @!P1 NANOSLEEP.SYNCS 0x989680 ;  /* 0x009896800000995d */ /* 0x010fea0003900000 */
[----:B------:R-:W4:Y:S02]  /*36f10*/  @!P1 SYNCS.PHASECHK.TRANS64 P1, [R3+URZ+0x2e860], R2 ;  /* 0x02e86002030095a7 */ /* 0x000f24000802007f */
[----:B----4-:R-:W-:Y:S05]  /*36f20*/  @!P1 BRA `(.L_x_7001) ;  /* 0xfffffffc00f09947 */ /* 0x010fea000383ffff */
[----:B------:R-:W-:Y:S05]  /*36f30*/  BRA `(.L_x_7154) ;  /* 0xffffffcc00047947 */ /* 0x000fea000383ffff */
.L_x_7003:
[----:B----4-:R4:W0:Y:S02]  /*36f40*/  SYNCS.PHASECHK.TRANS64.TRYWAIT P0, [R4+URZ+0x2e880], R5 ;  /* 0x02e88005040075a7 */ /* 0x010824000800017f */
[----:B0-----:R-:W-:Y:S05]  /*36f50*/  @!P0 NANOSLEEP.SYNCS 0x989680 ;  /* 0x009896800000895d */ /* 0x001fea0003900000 */
[----:B------:R-:W0:Y:S02]  /*36f60*/  @!P0 SYNCS.PHASECHK.TRANS64 P0, [R4+URZ+0x2e880], R5 ;  /* 0x02e88005040085a7 */ /* 0x000e24000800007f */
[----:B0-----:R-:W-:Y:S05]  /*36f70*/  @!P0 BRA `(.L_x_7003) ;  /* 0xfffffffc00f08947 */ /* 0x001fea000383ffff */
[----:B------:R-:W-:Y:S05]  /*36f80*/  BRA `(.L_x_7004) ;  /* 0xffffffcc00007947 */ /* 0x000fea000383ffff */
.L_x_7155:
        /* <DEDUP_REMOVED lines=15> */
.L_x_12375:


//--------------------- .text._ZN7cutlass13device_kernelIN5flash11enable_sm90INS1_16FlashAttnFwdSm90INS1_25CollectiveMainloopFwdSm90ILi2EN4cute5tupleIJNS5_1CILi1EEES8_S8_EEENS6_IJNS7_ILi128EEENS7_ILi224EEESA_EEELi128ENS_12float_e4m3_tEfNS_4arch4Sm90ELb1ELb0ELb0ELb0ELb0ELb0ELb0ELb1ELb1ELb0ELb0ELb0EEENS1_21CollectiveEpilogueFwdINS6_IJSA_SA_SB_EEES9_NS_10bfloat16_tESF_Li256ELb0ELb0ELb0ELb1EEENS1_30DynamicPersistentTileSchedulerILi256ELi128ELb0ELb0ELb1EEEEEEEEEvNT_6ParamsE --------------------------
	.section	.text._ZN7cutlass13device_kernelIN5flash11enable_sm90INS1_16FlashAttnFwdSm90INS1_25CollectiveMainloopFwdSm90ILi2EN4cute5tupleIJNS5_1CILi1EEES8_S8_EEENS6_IJNS7_ILi128EEENS7_ILi224EEESA_EEELi128ENS_12float_e4m3_tEfNS_4arch4Sm90ELb1ELb0ELb0ELb0ELb0ELb0ELb0ELb1ELb1ELb0ELb0ELb0EEENS1_21CollectiveEpilogueFwdINS6_IJSA_SA_SB_EEES9_NS_10bfloat16_tESF_Li256ELb0ELb0ELb0ELb1EEENS1_30DynamicPersistentTileSchedulerILi256ELi128ELb0ELb0ELb1EEEEEEEEEvNT_6ParamsE,"ax",@progbits
	.align	128
.text._ZN7cutlass13device_kernelIN5flash11enable_sm90INS1_16FlashAttnFwdSm90INS1_25CollectiveMainloopFwdSm90ILi2EN4cute5tupleIJNS5_1CILi1EEES8_S8_EEENS6_IJNS7_ILi128EEENS7_ILi224EEESA_EEELi128ENS_12float_e4m3_tEfNS_4arch4Sm90ELb1ELb0ELb0ELb0ELb0ELb0ELb0ELb1ELb1ELb0ELb0ELb0EEENS1_21CollectiveEpilogueFwdINS6_IJSA_SA_SB_EEES9_NS_10bfloat16_tESF_Li256ELb0ELb0ELb0ELb1EEENS1_30DynamicPersistentTileSchedulerILi256ELi128ELb0ELb0ELb1EEEEEEEEEvNT_6ParamsE:
        .type           _ZN7cutlass13device_kernelIN5flash11enable_sm90INS1_16FlashAttnFwdSm90INS1_25CollectiveMainloopFwdSm90ILi2EN4cute5tupleIJNS5_1CILi1EEES8_S8_EEENS6_IJNS7_ILi128EEENS7_ILi224EEESA_EEELi128ENS_12float_e4m3_tEfNS_4arch4Sm90ELb1ELb0ELb0ELb0ELb0ELb0ELb0ELb1ELb1ELb0ELb0ELb0EEENS1_21CollectiveEpilogueFwdINS6_IJSA_SA_SB_EEES9_NS_10bfloat16_tESF_Li256ELb0ELb0ELb0ELb1EEENS1_30DynamicPersistentTileSchedulerILi256ELi128ELb0ELb0ELb1EEEEEEEEEvNT_6ParamsE,@function
        .size           _ZN7cutlass13device_kernelIN5flash11enable_sm90INS1_16FlashAttnFwdSm90INS1_25CollectiveMainloopFwdSm90ILi2EN4cute5tupleIJNS5_1CILi1EEES8_S8_EEENS6_IJNS7_ILi128EEENS7_ILi224EEESA_EEELi128ENS_12float_e4m3_tEfNS_4arch4Sm90ELb1ELb0ELb0ELb0ELb0ELb0ELb0ELb1ELb1ELb0ELb0ELb0EEENS1_21CollectiveEpilogueFwdINS6_IJSA_SA_SB_EEES9_NS_10bfloat16_tESF_Li256ELb0ELb0ELb0ELb1EEENS1_30DynamicPersistentTileSchedulerILi256ELi128ELb0ELb0ELb1EEEEEEEEEvNT_6ParamsE,(.L_x_12376 - _ZN7cutlass13device_kernelIN5flash11enable_sm90INS1_16FlashAttnFwdSm90INS1_25CollectiveMainloopFwdSm90ILi2EN4cute5tupleIJNS5_1CILi1EEES8_S8_EEENS6_IJNS7_ILi128EEENS7_ILi224EEESA_EEELi128ENS_12float_e4m3_tEfNS_4arch4Sm90ELb1ELb0ELb0ELb0ELb0ELb0ELb0ELb1ELb1ELb0ELb0ELb0EEENS1_21CollectiveEpilogueFwdINS6_IJSA_SA_SB_EEES9_NS_10bfloat16_tESF_Li256ELb0ELb0ELb0ELb1EEENS1_30DynamicPersistentTileSchedulerILi256ELi128ELb0ELb0ELb1EEEEEEEEEvNT_6ParamsE)
        .other          _ZN7cutlass13device_kernelIN5flash11enable_sm90INS1_16FlashAttnFwdSm90INS1_25CollectiveMainloopFwdSm90ILi2EN4cute5tupleIJNS5_1CILi1EEES8_S8_EEENS6_IJNS7_ILi128EEENS7_ILi224EEESA_EEELi128ENS_12float_e4m3_tEfNS_4arch4Sm90ELb1ELb0ELb0ELb0ELb0ELb0ELb0ELb1ELb1ELb0ELb0ELb0EEENS1_21CollectiveEpilogueFwdINS6_IJSA_SA_SB_EEES9_NS_10bfloat16_tESF_Li256ELb0ELb0ELb0ELb1EEENS1_30DynamicPersistentTileSchedulerILi256ELi128ELb0ELb0ELb1EEEEEEEEEvNT_6ParamsE,@"STO_CUDA_ENTRY STV_DEFAULT"
_ZN7cutlass13device_kernelIN5flash11enable_sm90INS1_16FlashAttnFwdSm90INS1_25CollectiveMainloopFwdSm90ILi2EN4cute5tupleIJNS5_1CILi1EEES8_S8_EEENS6_IJNS7_ILi128EEENS7_ILi224EEESA_EEELi128ENS_12float_e4m3_tEfNS_4arch4Sm90ELb1ELb0ELb0ELb0ELb0ELb0ELb0ELb1ELb1ELb0ELb0ELb0EEENS1_21CollectiveEpilogueFwdINS6_IJSA_SA_SB_EEES9_NS_10bfloat16_tESF_Li256ELb0ELb0ELb0ELb1EEENS1_30DynamicPersistentTileSchedulerILi256ELi128ELb0ELb0ELb1EEEEEEEEEvNT_6ParamsE:
        /* <DEDUP_REMOVED lines=23> */
.L_x_7157:
[----:B------:R-:W-:Y:S05]  /*0170*/  BSYNC B0 ;  /* 0x0000000000007941 */ /* 0x000fea0003800000 */
.L_x_7156:
        /* <DEDUP_REMOVED lines=36> */
.L_x_7158:
        /* <DEDUP_REMOVED lines=22> */
.L_x_7159:
        /* <DEDUP_REMOVED lines=18> */
.L_x_7160:
        /* <DEDUP_REMOVED lines=22> */
.L_x_7161:
        /* <DEDUP_REMOVED lines=22> */
.L_x_7162:
        /* <DEDUP_REMOVED lines=8> */
.L_x_7164:
        /* <DEDUP_REMOVED lines=69> */
.L_x_7214:
        /* <DEDUP_REMOVED lines=20> */
.L_x_7165:
[----:B------:R-:W-:Y:S01]  /*0f10*/  ULDC UR6, c[0x0][0xdc4] ;  /* 0x0003710000067ab9 */ /* 0x000fe20000000800 */
[----:B------:R-:W-:Y:S01]  /*0f20*/  UMOV UR39, UR7 ;  /* 0x0000000700277c82 */ /* 0x000fe20008000000 */
[----:B------:R-:W-:-:S11]  /*0f30*/  UISETP.NE.AND UP0, UPT, UR6, 0x1, UPT ;  /* 0x000000010600788c */ /* 0x000fd6000bf05270 */
[----:B------:R-:W-:Y:S02]  /*0f40*/  @UP0 ULDC.64 UR10, c[0x0][0xdc8] ;  /* 0x00037200000a0ab9 */ /* 0x000fe40000000a00 */
[----:B------:R-:W-:-:S04]  /*0f50*/  UIMAD.WIDE.U32 UR4, UR7, UR10, URZ ;  /* 0x0000000a070472a5 */ /* 0x000fc8000f8e003f */
[----:B------:R-:W-:-:S04]  /*0f60*/  @UP0 USHF.R.U32.HI UR39, URZ, UR11, UR5 ;  /* 0x0000000b3f270299 */ /* 0x000fc80008011605 */
[----:B------:R-:W-:-:S12]  /*0f70*/  UIMAD UR4, UR39, UR6, URZ ;  /* 0x00000006270472a4 */ /* 0x000fd8000f8e023f */
.L_x_7166:
        /* <DEDUP_REMOVED lines=55> */
[----:B------:R-:W-:Y:S01]  /*12f0*/  IMAD.MOV.U32 R7, RZ, RZ, 0x3f800000 ;  /* 0x3f800000ff077424 */ /* 0x000fe200078e00ff */
[----:B------:R-:W-:Y:S02]  /*1300*/  @P0 LEA.HI.X R5, R2, R15, R3, 0x2, P3 ;  /* 0x0000000f02050211 */ /* 0x000fe400018f1403 */
[----:B------:R-:W-:Y:S01]  /*1310*/  @P1 LEA.HI.X R9, R6, R25, R0, 0x2, P4 ;  /* 0x0000001906091211 */ /* 0x000fe200020f1400 */
[----:B------:R-:W-:Y:S01]  /*1320*/  IMAD.MOV.U32 R0, RZ, RZ, 0x3f800000 ;  /* 0x3f800000ff007424 */ /* 0x000fe200078e00ff */
[----:B------:R-:W2:Y:S01]  /*1330*/  LDC R2, c[0x0][0x288] ;  /* 0x0000a200ff027b82 */ /* 0x000ea20000000800 */
[----:B------:R-:W3:Y:S04]  /*1340*/  @P0 LDG.E R7, desc[UR46][R4.64] ;  /* 0x0000002e04070981 */ /* 0x000ee8000c1e1900 */
[----:B------:R4:W3:Y:S01]  /*1350*/  @P1 LDG.E R0, desc[UR46][R8.64] ;  /* 0x0000002e08001981 */ /* 0x0008e2000c1e1900 */
[----:B------:R-:W-:Y:S01]  /*1360*/  UISETP.NE.U32.AND UP0, UPT, UR4, URZ, UPT ;  /* 0x0000003f0400728c */ /* 0x000fe2000bf05070 */
[----:B------:R-:W-:Y:S01]  /*1370*/  IMAD.U32 R232, RZ, RZ, UR43 ;  /* 0x0000002bffe87e24 */ /* 0x000fe2000f8e00ff */
[----:B------:R-:W-:Y:S01]  /*1380*/  ULOP3.LUT UR4, URZ, UR39, URZ, 0x33, !UPT ;  /* 0x000000273f047292 */ /* 0x000fe2000f8e333f */
[----:B------:R-:W5:Y:S01]  /*1390*/  @P2 LDC R6, c[0x0][0x42c] ;  /* 0x00010b00ff062b82 */ /* 0x000f620000000800 */
[----:B------:R-:W-:Y:S01]  /*13a0*/  UISETP.NE.AND.EX UP0, UPT, UR5, URZ, UPT, UP0 ;  /* 0x0000003f0500728c */ /* 0x000fe2000bf05300 */
[----:B------:R-:W-:Y:S01]  /*13b0*/  PLOP3.LUT P0, PT, PT, PT, PT, 0x80, 0x0 ;  /* 0x000000000000781c */ /* 0x000fe20003f0f070 */
[----:B------:R-:W-:Y:S01]  /*13c0*/  UIADD3 UR4, UR4, UR6, URZ ;  /* 0x0000000604047290 */ /* 0x000fe2000fffe03f */
[----:B------:R-:W-:Y:S01]  /*13d0*/  IMAD.MOV.U32 R87, RZ, RZ, RZ ;  /* 0x000000ffff577224 */ /* 0x000fe200078e00ff */
[----:B------:R-:W-:Y:S01]  /*13e0*/  ULDC UR5, c[0x0][0x404] ;  /* 0x0001010000057ab9 */ /* 0x000fe20000000800 */
[----:B------:R-:W-:Y:S01]  /*13f0*/  CS2R R10, SRZ ;  /* 0x00000000000a7805 */ /* 0x000fe2000001ff00 */
[----:B------:R-:W-:Y:S01]  /*1400*/  USEL UR5, UR5, 0x1, UP0 ;  /* 0x0000000105057887 */ /* 0x000fe20008000000 */
[----:B----4-:R-:W4:Y:S01]  /*1410*/  @P2 LDC R9, c[0x0][0x430] ;  /* 0x00010c00ff092b82 */ /* 0x010f220000000800 */
[----:B------:R-:W-:Y:S01]  /*1420*/  USHF.L.U32 UR42, UR4, 0x7, URZ ;  /* 0x00000007042a7899 */ /* 0x000fe2000800063f */
[----:B------:R-:W-:-:S02]  /*1430*/  CS2R R12, SRZ ;  /* 0x00000000000c7805 */ /* 0x000fc4000001ff00 */
[----:B------:R-:W-:Y:S01]  /*1440*/  CS2R R14, SRZ ;  /* 0x00000000000e7805 */ /* 0x000fe2000001ff00 */
[----:B------:R-:W-:Y:S01]  /*1450*/  ULDC UR4, c[0x0][0x988] ;  /* 0x0002620000047ab9 */ /* 0x000fe20000000800 */
[----:B-1----:R-:W-:Y:S01]  /*1460*/  IMAD R73, R73, UR5, RZ ;  /* 0x0000000549497c24 */ /* 0x002fe2000f8e02ff */
[----:B------:R-:W-:Y:S02]  /*1470*/  CS2R R20, SRZ ;  /* 0x0000000000147805 */ /* 0x000fe4000001ff00 */
[----:B------:R-:W-:Y:S02]  /*1480*/  CS2R R24, SRZ ;  /* 0x0000000000187805 */ /* 0x000fe4000001ff00 */
[----:B------:R-:W-:Y:S01]  /*1490*/  CS2R R26, SRZ ;  /* 0x00000000001a7805 */ /* 0x000fe2000001ff00 */
[C---:B------:R-:W-:Y:S01]  /*14a0*/  VIADD R3, R73.reuse, 0xdf ;  /* 0x000000df49037836 */ /* 0x040fe20000000000 */
[----:B--2---:R-:W-:Y:S01]  /*14b0*/  IADD3 R4, R73, 0x15f, -R2 ;  /* 0x0000015f49047810 */ /* 0x004fe20007ffe802 */
[----:B------:R-:W-:Y:S01]  /*14c0*/  IMAD.MOV.U32 R2, RZ, RZ, RZ ;  /* 0x000000ffff027224 */ /* 0x000fe200078e00ff */
[----:B------:R-:W-:-:S02]  /*14d0*/  CS2R R28, SRZ ;  /* 0x00000000001c7805 */ /* 0x000fc4000001ff00 */
[----:B------:R-:W-:Y:S02]  /*14e0*/  CS2R R30, SRZ ;  /* 0x00000000001e7805 */ /* 0x000fe4000001ff00 */
[----:B------:R-:W-:Y:S01]  /*14f0*/  CS2R R32, SRZ ;  /* 0x0000000000207805 */ /* 0x000fe2000001ff00 */
[----:B------:R-:W-:Y:S01]  /*1500*/  VIADD R5, R4, UR42 ;  /* 0x0000002a04057c36 */ /* 0x000fe20008000000 */
[----:B------:R-:W-:Y:S01]  /*1510*/  CS2R R34, SRZ ;  /* 0x0000000000227805 */ /* 0x000fe2000001ff00 */
[----:B------:R-:W-:Y:S01]  /*1520*/  IMAD.MOV.U32 R4, RZ, RZ, RZ ;  /* 0x000000ffff047224 */ /* 0x000fe200078e00ff */
[----:B------:R-:W-:Y:S01]  /*1530*/  CS2R R36, SRZ ;  /* 0x0000000000247805 */ /* 0x000fe2000001ff00 */
[----:B------:R-:W-:Y:S01]  /*1540*/  IMAD.HI R2, R3, -0x6db6db6d, R2 ;  /* 0x9249249303027827 */ /* 0x000fe200078e0202 */
[----:B------:R-:W-:Y:S02]  /*1550*/  CS2R R38, SRZ ;  /* 0x0000000000267805 */ /* 0x000fe4000001ff00 */
[----:B------:R-:W-:-:S02]  /*1560*/  CS2R R40, SRZ ;  /* 0x0000000000287805 */ /* 0x000fc4000001ff00 */
[----:B------:R-:W-:Y:S01]  /*1570*/  CS2R R42, SRZ ;  /* 0x00000000002a7805 */ /* 0x000fe2000001ff00 */
[----:B------:R-:W-:Y:S01]  /*1580*/  IMAD.HI R4, R5, -0x6db6db6d, R4 ;  /* 0x9249249305047827 */ /* 0x000fe200078e0204 */
[----:B------:R-:W-:Y:S02]  /*1590*/  SHF.R.U32.HI R3, RZ, 0x1f, R2 ;  /* 0x0000001fff037819 */ /* 0x000fe40000011602 */
[----:B------:R-:W-:Y:S02]  /*15a0*/  CS2R R44, SRZ ;  /* 0x00000000002c7805 */ /* 0x000fe4000001ff00 */
[----:B------:R-:W-:Y:S01]  /*15b0*/  CS2R R46, SRZ ;  /* 0x00000000002e7805 */ /* 0x000fe2000001ff00 */
[----:B-----5:R-:W-:Y:S01]  /*15c0*/  @P2 IMAD.HI.U32 R6, R6, UR43, RZ ;  /* 0x0000002b06062c27 */ /* 0x020fe2000f8e00ff */
[----:B------:R-:W-:Y:S02]  /*15d0*/  SHF.R.U32.HI R5, RZ, 0x1f, R4 ;  /* 0x0000001fff057819 */ /* 0x000fe40000011604 */
[----:B------:R-:W-:-:S02]  /*15e0*/  CS2R R48, SRZ ;  /* 0x0000000000307805 */ /* 0x000fc4000001ff00 */
[----:B------:R-:W-:Y:S01]  /*15f0*/  LEA.HI.SX32 R3, R2, R3, 0x19 ;  /* 0x0000000302037211 */ /* 0x000fe200078fcaff */
[----:B------:R-:W-:Y:S01]  /*1600*/  IMAD.MOV.U32 R50, RZ, RZ, RZ ;  /* 0x000000ffff327224 */ /* 0x000fe200078e00ff */
[----:B------:R-:W-:Y:S02]  /*1610*/  LEA.HI.SX32 R72, R4, R5, 0x19 ;  /* 0x0000000504487211 */ /* 0x000fe400078fcaff */
[----:B------:R-:W-:Y:S02]  /*1620*/  CS2R R4, SRZ ;  /* 0x0000000000047805 */ /* 0x000fe4000001ff00 */
[----:B----4-:R-:W-:Y:S02]  /*1630*/  @P2 SHF.R.U32.HI R232, RZ, R9, R6 ;  /* 0x00000009ffe82219 */ /* 0x010fe40000011606 */
[----:B------:R-:W-:Y:S02]  /*1640*/  CS2R R8, SRZ ;  /* 0x0000000000087805 */ /* 0x000fe4000001ff00 */
[----:B------:R-:W-:Y:S01]  /*1650*/  VIMNMX R72, R3, R72, PT ;  /* 0x0000004803487248 */ /* 0x000fe20003fe0100 */
[----:B------:R-:W-:Y:S01]  /*1660*/  IMAD.MOV.U32 R3, RZ, RZ, RZ ;  /* 0x000000ffff037224 */ /* 0x000fe200078e00ff */
[----:B------:R-:W-:-:S02]  /*1670*/  CS2R R88, SRZ ;  /* 0x0000000000587805 */ /* 0x000fc4000001ff00 */
[----:B------:R-:W-:Y:S02]  /*1680*/  CS2R R52, SRZ ;  /* 0x0000000000347805 */ /* 0x000fe4000001ff00 */
[----:B------:R-:W-:Y:S02]  /*1690*/  ISETP.GE.AND P1, PT, R72, 0x1, PT ;  /* 0x000000014800780c */ /* 0x000fe40003f26270 */
        /* <DEDUP_REMOVED lines=11> */
[----:B---3--:R-:W-:-:S04]  /*1750*/  FMUL.FTZ R0, R7, R0 ;  /* 0x0000000007007220 */ /* 0x008fc80000410000 */
        /* <DEDUP_REMOVED lines=30> */
.L_x_7168:
[----:B------:R-:W-:Y:S02]  /*1940*/  LEA.HI R0, R233, R233, RZ, 0x1 ;  /* 0x000000e9e9007211 */ /* 0x000fe400078f08ff */
[----:B------:R-:W-:Y:S02]  /*1950*/  ISETP.NE.AND P1, PT, R17, 0x3, PT ;  /* 0x000000031100780c */ /* 0x000fe40003f25270 */
[----:B------:R-:W-:-:S05]  /*1960*/  LOP3.LUT R0, R0, 0xfffffffe, RZ, 0xc0, !PT ;  /* 0xfffffffe00007812 */ /* 0x000fca00078ec0ff */
[----:B------:R-:W-:-:S05]  /*1970*/  IMAD.IADD R0, R233, 0x1, -R0 ;  /* 0x00000001e9007824 */ /* 0x000fca00078e0a00 */
[----:B------:R-:W-:-:S04]  /*1980*/  SHF.L.U32 R0, R0, 0x1f, RZ ;  /* 0x0000001f00007819 */ /* 0x000fc800000006ff */
[----:B------:R-:W1:Y:S02]  /*1990*/  SYNCS.PHASECHK.TRANS64.TRYWAIT P0, [UR37+0x2e800], R0 ;  /* 0x02e80000ff0075a7 */ /* 0x000e640008000165 */
[----:B-1----:R-:W-:Y:S05]  /*19a0*/  @!P0 BRA `(.L_x_7169) ;  /* 0x00000118005c8947 */ /* 0x002fea0003800000 */
.L_x_7284:
[----:B------:R-:W-:Y:S05]  /*19b0*/  @!P1 BRA `(.L_x_7170) ;  /* 0x0000000000049947 */ /* 0x000fea0003800000 */
[----:B------:R-:W-:Y:S01]  /*19c0*/  BPT.TRAP 0x1 ;  /* 0x000000040000795c */ /* 0x000fe20000300000 */
.L_x_7170:
[----:B-1----:R-:W-:Y:S01]  /*19d0*/  IMAD.U32 R3, RZ, RZ, UR48 ;  /* 0x00000030ff037e24 */ /* 0x002fe2000f8e00ff */
[----:B------:R-:W-:-:S04]  /*19e0*/  SHF.L.U32 R0, R16, 0x1f, RZ ;  /* 0x0000001f10007819 */ /* 0x000fc800000006ff */
[----:B------:R-:W-:-:S04]  /*19f0*/  LEA R3, R3, UR37, 0x3 ;  /* 0x0000002503037c11 */ /* 0x000fc8000f8e18ff */
[----:B------:R1:W2:Y:S01]  /*1a00*/  SYNCS.PHASECHK.TRANS64.TRYWAIT P0, [R3+URZ+0x2e830], R0 ;  /* 0x02e83000030075a7 */ /* 0x0002a2000800017f */
[----:B------:R-:W-:Y:S05]  /*1a10*/  @!P1 BRA `(.L_x_7171) ;  /* 0x0000000000049947 */ /* 0x000fea0003800000 */
[----:B------:R-:W-:Y:S01]  /*1a20*/  BPT.TRAP 0x1 ;  /* 0x000000040000795c */ /* 0x000fe20000300000 */
.L_x_7171:
[----:B--2---:R-:W-:Y:S05]  /*1a30*/  @P0 BRA `(.L_x_7172) ;  /* 0x0000000000080947 */ /* 0x004fea0003800000 */
[----:B------:R-:W2:Y:S02]  /*1a40*/  SYNCS.PHASECHK.TRANS64.TRYWAIT P0, [R3+URZ+0x2e830], R0 ;  /* 0x02e83000030075a7 */ /* 0x000ea4000800017f */
[----:B--2---:R-:W-:Y:S05]  /*1a50*/  @!P0 BRA `(.L_x_7173) ;  /* 0x0000011800488947 */ /* 0x004fea0003800000 */
.L_x_7172:
        /* <DEDUP_REMOVED lines=17> */
[----:B------:R-:W3:Y:S01]  /*1b70*/  LDC R4, c[0x0][0x288] ;  /* 0x0000a200ff047b82 */ /* 0x000ee20000000800 */
[----:B------:R-:W-:Y:S01]  /*1b80*/  UMOV UR4, UR16 ;  /* 0x0000001000047c82 */ /* 0x000fe20008000000 */
[----:B------:R-:W-:Y:S01]  /*1b90*/  UIADD3 UR14, UR16, 0x6, URZ ;  /* 0x00000006100e7890 */ /* 0x000fe2000fffe03f */
[----:B------:R-:W-:Y:S01]  /*1ba0*/  IMAD R7, R72, -0xe0, R73 ;  /* 0xffffff2048077824 */ /* 0x000fe200078e0249 */
[----:B------:R-:W-:Y:S01]  /*1bb0*/  UMOV UR13, 0x40000040 ;  /* 0x40000040000d7882 */ /* 0x000fe20000000000 */
[----:B------:R-:W-:Y:S01]  /*1bc0*/  UIMAD UR18, UR48, 0x700, UR18 ;  /* 0x00000700301278a4 */ /* 0x000fe2000f8e0212 */
[----:B------:R-:W-:Y:S01]  /*1bd0*/  VIADD R154, R229, UR42 ;  /* 0x0000002ae59a7c36 */ /* 0x000fe20008000000 */
[----:B------:R-:W-:Y:S01]  /*1be0*/  UMOV UR15, 0x40000040 ;  /* 0x40000040000f7882 */ /* 0x000fe20000000000 */
[----:B------:R-:W-:Y:S01]  /*1bf0*/  VIADD R9, R7, 0xe0 ;  /* 0x000000e007097836 */ /* 0x000fe20000000000 */
[----:B------:R-:W-:Y:S01]  /*1c00*/  UIADD3 UR6, UR18, 0x100, URZ ;  /* 0x0000010012067890 */ /* 0x000fe2000fffe03f */
[----:B-12---:R-:W-:Y:S01]  /*1c10*/  @!P0 VIADD R3, R3, 0x2e840 ;  /* 0x0002e84003038836 */ /* 0x006fe20000000000 */
[----:B------:R-:W-:Y:S01]  /*1c20*/  UIADD3 UR8, UR18, 0x300, URZ ;  /* 0x0000030012087890 */ /* 0x000fe2000fffe03f */
[----:B------:R-:W-:Y:S01]  /*1c30*/  IMAD R152, R228, -0x2, R9 ;  /* 0xfffffffee4987824 */ /* 0x000fe200078e0209 */
[----:B------:R-:W-:-:S02]  /*1c40*/  UIADD3 UR9, UR18, 0x400, URZ ;  /* 0x0000040012097890 */ /* 0x000fc4000fffe03f */
[----:B------:R-:W-:Y:S01]  /*1c50*/  QGMMA.64x32x32.F32.E4M3.E4M3 R136, gdesc[UR16], RZ, !UPT, gsb0 ;  /* 0x00600000108879f3 */ /* 0x000fe2000c0008ff */
[----:B------:R-:W-:Y:S01]  /*1c60*/  UIADD3 UR10, UR18, 0x500, URZ ;  /* 0x00000500120a7890 */ /* 0x000fe2000fffe03f */
[----:B------:R-:W-:Y:S01]  /*1c70*/  @!P0 PRMT R3, RZ, 0x654, R3 ;  /* 0x00000654ff038816 */ /* 0x000fe20000000003 */
[----:B------:R-:W-:Y:S01]  /*1c80*/  UIADD3 UR12, UR18, 0x4, URZ ;  /* 0x00000004120c7890 */ /* 0x000fe2000fffe03f */
[----:B---3--:R-:W-:-:S05]  /*1c90*/  IADD3 R153, -R4, 0xe1, R7 ;  /* 0x000000e104997810 */ /* 0x008fca0007ffe107 */
        /* <DEDUP_REMOVED lines=170> */
[----:B------:R-:W-:Y:S01]  /*2740*/  UIADD3 UR14, UR18, 0x306, URZ ;  /* 0x00000306120e7890 */ /* 0x000fe2000fffe03f */
[----:B------:R-:W-:Y:S01]  /*2750*/  FMNMX.FTZ R7, R156, R7, !PT ;  /* 0x000000079c077209 */ /* 0x000fe20007810000 */
[----:B------:R-:W-:Y:S01]  /*2760*/  UMOV UR15, 0x40000040 ;  /* 0x40000040000f7882 */ /* 0x000fe20000000000 */
        /* <DEDUP_REMOVED lines=90> */
[C---:B------:R-:W-:Y:S02]  /*2d10*/  ISETP.GT.AND P3, PT, R6.reuse, 0x90, PT ;  /* 0x000000900600780c */ /* 0x040fe40003f64270 */
[----:B------:R-:W-:Y:S02]  /*2d20*/  FSEL R61, R61, -INF , P2 ;  /* 0xff8000003d3d7808 */ /* 0x000fe40001000000 */
[----:B------:R-:W-:Y:S02]  /*2d30*/  FMNMX.FTZ R0, R9, R0, !PT ;  /* 0x0000000009007209 */ /* 0x000fe40007810000 */
        /* <DEDUP_REMOVED lines=13> */
[----:B------:R-:W-:Y:S02]  /*2e10*/  FMNMX.FTZ R0, R69, R0, !PT ;  /* 0x0000000045007209 */ /* 0x000fe40007810000 */
[----:B------:R-:W-:-:S04]  /*2e20*/  VIMNMX R64, R152, R153, PT ;  /* 0x0000009998407248 */ /* 0x000fc80003fe0100 */
[----:B------:R-:W-:-:S04]  /*2e30*/  ISETP.GT.AND P4, PT, R64, 0x8, PT ;  /* 0x000000084000780c */ /* 0x000fc80003f84270 */
[----:B------:R-:W-:Y:S01]  /*2e40*/  FSEL R117, R142, -INF , P4 ;  /* 0xff8000008e757808 */ /* 0x000fe20002000000 */
[----:B------:R-:W-:Y:S02]  /*2e50*/  WARPGROUP.DEPBAR.LE gsb0, 0x0 ;  /* 0x00008000000079c5 */ /* 0x000fe40000010000 */
[----:B------:R-:W-:Y:S01]  /*2e60*/  WARPGROUP.ARRIVE ;  /* 0x00000000000079c5 */ /* 0x000fe20000000000 */
[----:B------:R-:W-:Y:S02]  /*2e70*/  FSEL R13, R40, -INF , P3 ;  /* 0xff800000280d7808 */ /* 0x000fe40001800000 */
[----:B------:R-:W-:Y:S02]  /*2e80*/  ISETP.GT.AND P3, PT, R6, 0xa8, PT ;  /* 0x000000a80600780c */ /* 0x000fe40003f64270 */
[----:B------:R-:W-:Y:S01]  /*2e90*/  FSEL R41, R41, -INF , P2 ;  /* 0xff80000029297808 */ /* 0x000fe20001000000 */
[----:B------:R-:W-:Y:S01]  /*2ea0*/  QGMMA.64x32x32.F32.E4M3.E4M3 R24, gdesc[UR12], R24, gsb0 ;  /* 0x006000000c1879f3 */ /* 0x000fe20008000818 */
        /* <DEDUP_REMOVED lines=20> */
[----:B------:R-:W-:Y:S01]  /*2ff0*/  FMNMX.FTZ R0, R53, R0, !PT ;  /* 0x0000000035007209 */ /* 0x000fe20007810000 */
        /* <DEDUP_REMOVED lines=24> */
[----:B------:R-:W-:Y:S02]  /*3180*/  FMNMX.FTZ R24, R6, R37, !PT ;  /* 0x0000002506187209 */ /* 0x000fe40007810000 */
[----:B------:R-:W-:Y:S02]  /*3190*/  FSEL R139, R139, -INF , P3 ;  /* 0xff8000008b8b7808 */ /* 0x000fe40001800000 */
[----:B------:R-:W-:Y:S01]  /*31a0*/  ISETP.GT.AND P3, PT, R64, 0x10, PT ;  /* 0x000000104000780c */ /* 0x000fe20003f64270 */
[----:B------:R-:W2:Y:S03]  /*31b0*/  SHFL.BFLY PT, R37, R24, 0x2, 0x1f ;  /* 0x0c401f0018257f89 */ /* 0x000ea600000e0000 */
[----:B------:R-:W-:Y:S02]  /*31c0*/  FSEL R129, R146, -INF , P3 ;  /* 0xff80000092817808 */ /* 0x000fe40001800000 */
[----:B------:R-:W-:-:S02]  /*31d0*/  ISETP.GT.AND P3, PT, R64, 0x18, PT ;  /* 0x000000184000780c */ /* 0x000fc40003f64270 */
[----:B--2---:R-:W-:-:S05]  /*31e0*/  FMNMX.FTZ R28, R24, R37, !PT ;  /* 0x00000025181c7209 */ /* 0x004fca0007810000 */
[----:B------:R-:W2:Y:S02]  /*31f0*/  SHFL.BFLY PT, R37, R28, 0x1, 0x1f ;  /* 0x0c201f001c257f89 */ /* 0x000ea400000e0000 */
[----:B--2---:R-:W-:-:S04]  /*3200*/  FMNMX.FTZ R0, R28, R37, !PT ;  /* 0x000000251c007209 */ /* 0x004fc80007810000 */
[----:B------:R-:W-:Y:S01]  /*3210*/  FSETP.NEU.FTZ.AND P2, PT, R0, -INF , PT ;  /* 0xff8000000000780b */ /* 0x000fe20003f5d000 */
[----:B------:R-:W-:-:S05]  /*3220*/  FFMA.FTZ R83, R2, R0, -8 ;  /* 0xc100000002537423 */ /* 0x000fca0000010000 */
        /* <DEDUP_REMOVED lines=14> */
[C-C-:B------:R-:W-:Y:S01]  /*3310*/  FFMA.FTZ R12, R2.reuse, R144, -R83.reuse ;  /* 0x00000090020c7223 */ /* 0x140fe20000010853 */
[----:B------:R-:W-:Y:S01]  /*3320*/  FMNMX.FTZ R40, R143, R36, !PT ;  /* 0x000000248f287209 */ /* 0x000fe20007810000 */
[C-C-:B------:R-:W-:Y:S01]  /*3330*/  FFMA.FTZ R89, R2.reuse, R14, -R83.reuse ;  /* 0x0000000e02597223 */ /* 0x140fe20000010853 */
[----:B------:R-:W-:Y:S01]  /*3340*/  FSEL R147, R147, -INF , P2 ;  /* 0xff80000093937808 */ /* 0x000fe20001000000 */
[----:B------:R-:W1:Y:S01]  /*3350*/  MUFU.EX2 R37, R37 ;  /* 0x0000002500257308 */ /* 0x000e620000000800 */
[----:B------:R-:W-:Y:S01]  /*3360*/  FMNMX.FTZ R40, R129, R40, !PT ;  /* 0x0000002881287209 */ /* 0x000fe20007810000 */
[--C-:B------:R-:W-:Y:S01]  /*3370*/  FFMA.FTZ R14, R2, R148, -R83.reuse ;  /* 0x00000094020e7223 */ /* 0x100fe20000010853 */
[----:B------:R-:W-:Y:S01]  /*3380*/  ISETP.GT.AND P2, PT, R64, 0x19, PT ;  /* 0x000000194000780c */ /* 0x000fe20003f44270 */
[--C-:B------:R-:W-:Y:S01]  /*3390*/  FFMA.FTZ R125, R2, R104, -R83.reuse ;  /* 0x00000068027d7223 */ /* 0x100fe20000010853 */
[----:B------:R-:W-:Y:S01]  /*33a0*/  FSEL R133, R150, -INF , P3 ;  /* 0xff80000096857808 */ /* 0x000fe20001800000 */
[C-C-:B------:R-:W-:Y:S01]  /*33b0*/  FFMA.FTZ R93, R2.reuse, R20, -R83.reuse ;  /* 0x00000014025d7223 */ /* 0x140fe20000010853 */
[----:B------:R-:W-:Y:S01]  /*33c0*/  FMNMX.FTZ R40, R147, R40, !PT ;  /* 0x0000002893287209 */ /* 0x000fe20007810000 */
[----:B------:R-:W-:Y:S01]  /*33d0*/  MUFU.EX2 R10, R10 ;  /* 0x0000000a000a7308 */ /* 0x000fe20000000800 */
[----:B------:R-:W-:Y:S01]  /*33e0*/  FSEL R151, R151, -INF , P2 ;  /* 0xff80000097977808 */ /* 0x000fe20001000000 */
[--C-:B------:R-:W-:Y:S01]  /*33f0*/  FFMA.FTZ R20, R2, R156, -R83.reuse ;  /* 0x0000009c02147223 */ /* 0x100fe20000010853 */
[----:B------:R-:W-:Y:S01]  /*3400*/  ISETP.GT.AND P2, PT, R64, 0x20, PT ;  /* 0x000000204000780c */ /* 0x000fe20003f44270 */
[C-C-:B------:R-:W-:Y:S01]  /*3410*/  FFMA.FTZ R78, R2.reuse, R78, -R83.reuse ;  /* 0x0000004e024e7223 */ /* 0x140fe20000010853 */
[----:B------:R-:W-:Y:S01]  /*3420*/  FMNMX.FTZ R40, R133, R40, !PT ;  /* 0x0000002885287209 */ /* 0x000fe20007810000 */
[----:B------:R-:W-:Y:S01]  /*3430*/  FFMA.FTZ R97, R2, R158, -R83 ;  /* 0x0000009e02617223 */ /* 0x000fe20000010853 */
[----:B------:R-:W-:Y:S01]  /*3440*/  ISETP.GT.AND P3, PT, R64, 0x21, PT ;  /* 0x000000214000780c */ /* 0x000fe20003f64270 */
[----:B------:R-:W2:Y:S01]  /*3450*/  MUFU.EX2 R85, R85 ;  /* 0x0000005500557308 */ /* 0x000ea20000000800 */
[----:B------:R-:W-:Y:S01]  /*3460*/  FSEL R137, R122, -INF , P2 ;  /* 0xff8000007a897808 */ /* 0x000fe20001000000 */
[----:B-1----:R-:W-:Y:S01]  /*3470*/  FADD.FTZ R3, R8, R37 ;  /* 0x0000002508037221 */ /* 0x002fe20000010000 */
        /* <DEDUP_REMOVED lines=19> */
[--C-:B------:R-:W-:Y:S01]  /*35b0*/  FFMA.FTZ R120, R2, R120, -R83.reuse ;  /* 0x0000007802787223 */ /* 0x100fe20000010853 */
[----:B------:R-:W-:Y:S01]  /*35c0*/  ISETP.GT.AND P3, PT, R64, 0x31, PT ;  /* 0x000000314000780c */ /* 0x000fe20003f64270 */
[----:B------:R-:W-:Y:S01]  /*35d0*/  MUFU.EX2 R14, R14 ;  /* 0x0000000e000e7308 */ /* 0x000fe20000000800 */
[----:B------:R-:W-:Y:S01]  /*35e0*/  FSEL R149, R130, -INF , P2 ;  /* 0xff80000082957808 */ /* 0x000fe20001000000 */
[C-C-:B------:R-:W-:Y:S01]  /*35f0*/  FFMA.FTZ R123, R2.reuse, R108, -R83.reuse ;  /* 0x0000006c027b7223 */ /* 0x140fe20000010853 */
[----:B------:R-:W-:Y:S01]  /*3600*/  FMNMX.FTZ R48, R127, R44, !PT ;  /* 0x0000002c7f307209 */ /* 0x000fe20007810000 */
[--C-:B------:R-:W-:Y:S01]  /*3610*/  FFMA.FTZ R112, R2, R112, -R83.reuse ;  /* 0x0000007002707223 */ /* 0x100fe20000010853 */
[----:B------:R-:W-:Y:S01]  /*3620*/  ISETP.GT.AND P2, PT, R64, 0x38, PT ;  /* 0x000000384000780c */ /* 0x000fe20003f44270 */
        /* <DEDUP_REMOVED lines=24> */
[----:B------:R-:W-:Y:S01]  /*37b0*/  MUFU.EX2 R97, R97 ;  /* 0x0000006100617308 */ /* 0x000fe20000000800 */
[----:B------:R-:W-:Y:S01]  /*37c0*/  FSEL R157, R107, -INF , P3 ;  /* 0xff8000006b9d7808 */ /* 0x000fe20001800000 */
[----:B------:R-:W-:Y:S01]  /*37d0*/  FFMA.FTZ R107, R2, R86, -R83 ;  /* 0x00000056026b7223 */ /* 0x000fe20000010853 */
[----:B------:R-:W-:-:S02]  /*37e0*/  FMNMX.FTZ R52, R155, R52, !PT ;  /* 0x000000349b347209 */ /* 0x000fc40007810000 */
[----:B------:R-:W-:Y:S02]  /*37f0*/  ISETP.GT.AND P3, PT, R64, 0x49, PT ;  /* 0x000000494000780c */ /* 0x000fe40003f64270 */
[----:B------:R-:W-:Y:S01]  /*3800*/  FSEL R159, R110, -INF , P2 ;  /* 0xff8000006e9f7808 */ /* 0x000fe20001000000 */
[----:B------:R-:W-:Y:S01]  /*3810*/  MUFU.EX2 R24, R24 ;  /* 0x0000001800187308 */ /* 0x000fe20000000800 */
[----:B------:R-:W-:Y:S02]  /*3820*/  FMNMX.FTZ R52, R157, R52, !PT ;  /* 0x000000349d347209 */ /* 0x000fe40007810000 */
[----:B------:R-:W-:Y:S02]  /*3830*/  ISETP.GT.AND P2, PT, R64, 0x50, PT ;  /* 0x000000504000780c */ /* 0x000fe40003f44270 */
[----:B------:R-:W-:Y:S01]  /*3840*/  FSEL R161, R111, -INF , P3 ;  /* 0xff8000006fa17808 */ /* 0x000fe20001800000 */
[----:B------:R-:W-:Y:S01]  /*3850*/  FFMA.FTZ R111, R2, R84, -R83 ;  /* 0x00000054026f7223 */ /* 0x000fe20000010853 */
[----:B------:R-:W-:Y:S01]  /*3860*/  FMNMX.FTZ R52, R159, R52, !PT ;  /* 0x000000349f347209 */ /* 0x000fe20007810000 */
[----:B------:R-:W3:Y:S01]  /*3870*/  MUFU.EX2 R101, R101 ;  /* 0x0000006500657308 */ /* 0x000ee20000000800 */
[----:B------:R-:W-:-:S02]  /*3880*/  ISETP.GT.AND P3, PT, R64, 0x51, PT ;  /* 0x000000514000780c */ /* 0x000fc40003f64270 */
[----:B------:R-:W-:Y:S02]  /*3890*/  FSEL R163, R114, -INF , P2 ;  /* 0xff80000072a37808 */ /* 0x000fe40001000000 */
[----:B------:R-:W-:Y:S02]  /*38a0*/  FMNMX.FTZ R56, R161, R52, !PT ;  /* 0x00000034a1387209 */ /* 0x000fe40007810000 */
[C---:B------:R-:W-:Y:S01]  /*38b0*/  ISETP.GT.AND P2, PT, R64.reuse, 0x58, PT ;  /* 0x000000584000780c */ /* 0x040fe20003f44270 */
[----:B------:R-:W-:Y:S01]  /*38c0*/  MUFU.EX2 R28, R28 ;  /* 0x0000001c001c7308 */ /* 0x000fe20000000800 */
[----:B------:R-:W-:Y:S02]  /*38d0*/  FSEL R115, R115, -INF , P3 ;  /* 0xff80000073737808 */ /* 0x000fe40001800000 */
[----:B------:R-:W-:Y:S02]  /*38e0*/  FMNMX.FTZ R56, R163, R56, !PT ;  /* 0x00000038a3387209 */ /* 0x000fe40007810000 */
[----:B------:R-:W-:-:S02]  /*38f0*/  ISETP.GT.AND P3, PT, R64, 0x59, PT ;  /* 0x000000594000780c */ /* 0x000fc40003f64270 */
[----:B------:R-:W-:Y:S01]  /*3900*/  FSEL R165, R118, -INF , P2 ;  /* 0xff80000076a57808 */ /* 0x000fe20001000000 */
[----:B------:R-:W-:Y:S01]  /*3910*/  MUFU.EX2 R105, R105 ;  /* 0x0000006900697308 */ /* 0x000fe20000000800 */
[----:B------:R-:W-:Y:S02]  /*3920*/  FMNMX.FTZ R56, R115, R56, !PT ;  /* 0x0000003873387209 */ /* 0x000fe40007810000 */
[----:B------:R-:W-:Y:S02]  /*3930*/  FSEL R119, R119, -INF , P3 ;  /* 0xff80000077777808 */ /* 0x000fe40001800000 */
[C---:B------:R-:W-:Y:S02]  /*3940*/  ISETP.GT.AND P2, PT, R64.reuse, 0x60, PT ;  /* 0x000000604000780c */ /* 0x040fe40003f44270 */
        /* <DEDUP_REMOVED lines=12> */
[----:B------:R-:W4:Y:S01]  /*3a10*/  MUFU.EX2 R109, R109 ;  /* 0x0000006d006d7308 */ /* 0x000f220000000800 */
        /* <DEDUP_REMOVED lines=32> */
[----:B------:R-:W-:Y:S01]  /*3c20*/  FFMA.FTZ R62, R2, R74, -R83 ;  /* 0x0000004a023e7223 */ /* 0x000fe20000010853 */
[----:B------:R-:W-:Y:S01]  /*3c30*/  FMNMX.FTZ R68, R181, R68, !PT ;  /* 0x00000044b5447209 */ /* 0x000fe20007810000 */
[----:B------:R-:W5:Y:S01]  /*3c40*/  MUFU.EX2 R123, R123 ;  /* 0x0000007b007b7308 */ /* 0x000f620000000800 */
[C---:B------:R-:W-:Y:S02]  /*3c50*/  ISETP.GT.AND P2, PT, R64.reuse, 0x90, PT ;  /* 0x000000904000780c */ /* 0x040fe40003f44270 */
[----:B------:R-:W-:Y:S02]  /*3c60*/  FSEL R185, R63, -INF , P3 ;  /* 0xff8000003fb97808 */ /* 0x000fe40001800000 */
[----:B------:R-:W-:Y:S02]  /*3c70*/  FMNMX.FTZ R68, R183, R68, !PT ;  /* 0x00000044b7447209 */ /* 0x000fe40007810000 */
[----:B------:R-:W-:Y:S01]  /*3c80*/  ISETP.GT.AND P3, PT, R64, 0x91, PT ;  /* 0x000000914000780c */ /* 0x000fe20003f64270 */
[----:B------:R5:W-:Y:S01]  /*3c90*/  MUFU.EX2 R63, R78 ;  /* 0x0000004e003f7308 */ /* 0x000be20000000800 */
[----:B------:R-:W-:-:S02]  /*3ca0*/  FSEL R187, R66, -INF , P2 ;  /* 0xff80000042bb7808 */ /* 0x000fc40001000000 */
[----:B------:R-:W-:Y:S02]  /*3cb0*/  FMNMX.FTZ R68, R185, R68, !PT ;  /* 0x00000044b9447209 */ /* 0x000fe40007810000 */
[C---:B------:R-:W-:Y:S02]  /*3cc0*/  ISETP.GT.AND P2, PT, R64.reuse, 0x98, PT ;  /* 0x000000984000780c */ /* 0x040fe40003f44270 */
[----:B------:R-:W-:Y:S01]  /*3cd0*/  FSEL R67, R67, -INF , P3 ;  /* 0xff80000043437808 */ /* 0x000fe20001800000 */
[----:B------:R-:W-:Y:S01]  /*3ce0*/  MUFU.EX2 R44, R112 ;  /* 0x00000070002c7308 */ /* 0x000fe20000000800 */
[----:B------:R-:W-:Y:S02]  /*3cf0*/  FMNMX.FTZ R68, R187, R68, !PT ;  /* 0x00000044bb447209 */ /* 0x000fe40007810000 */
[----:B------:R-:W-:Y:S02]  /*3d00*/  ISETP.GT.AND P3, PT, R64, 0x99, PT ;  /* 0x000000994000780c */ /* 0x000fe40003f64270 */
[----:B------:R-:W-:-:S02]  /*3d10*/  FSEL R189, R70, -INF , P2 ;  /* 0xff80000046bd7808 */ /* 0x000fc40001000000 */
[----:B------:R-:W-:Y:S01]  /*3d20*/  FMNMX.FTZ R68, R67, R68, !PT ;  /* 0x0000004443447209 */ /* 0x000fe20007810000 */
[----:B------:R-:W-:Y:S01]  /*3d30*/  MUFU.EX2 R125, R125 ;  /* 0x0000007d007d7308 */ /* 0x000fe20000000800 */
[----:B------:R-:W-:Y:S02]  /*3d40*/  FSEL R71, R71, -INF , P3 ;  /* 0xff80000047477808 */ /* 0x000fe40001800000 */
[C---:B------:R-:W-:Y:S02]  /*3d50*/  ISETP.GT.AND P2, PT, R64.reuse, 0xa0, PT ;  /* 0x000000a04000780c */ /* 0x040fe40003f44270 */
[----:B------:R-:W-:Y:S02]  /*3d60*/  FMNMX.FTZ R68, R189, R68, !PT ;  /* 0x00000044bd447209 */ /* 0x000fe40007810000 */
[----:B------:R-:W-:Y:S01]  /*3d70*/  ISETP.GT.AND P3, PT, R64, 0xa1, PT ;  /* 0x000000a14000780c */ /* 0x000fe20003f64270 */
[----:B------:R-:W-:Y:S01]  /*3d80*/  MUFU.EX2 R48, R116 ;  /* 0x0000007400307308 */ /* 0x000fe20000000800 */
        /* <DEDUP_REMOVED lines=15> */
[--C-:B------:R-:W-:Y:S01]  /*3e80*/  FFMA.FTZ R47, R2, R65, -R83.reuse ;  /* 0x00000041022f7223 */ /* 0x100fe20000010853 */
        /* <DEDUP_REMOVED lines=12> */
[C-C-:B------:R-:W-:Y:S01]  /*3f50*/  FFMA.FTZ R54, R2.reuse, R25, -R83.reuse ;  /* 0x0000001902367223 */ /* 0x140fe20000010853 */
[----:B------:R-:W-:Y:S01]  /*3f60*/  FMNMX.FTZ R68, R51, R68, !PT ;  /* 0x0000004433447209 */ /* 0x000fe20007810000 */
[----:B------:R-:W-:Y:S01]  /*3f70*/  FFMA.FTZ R25, R2, R77, -R83 ;  /* 0x0000004d02197223 */ /* 0x000fe20000010853 */
[----:B------:R-:W-:-:S02]  /*3f80*/  FSEL R55, R55, -INF , P3 ;  /* 0xff80000037377808 */ /* 0x000fc40001800000 */
[C---:B------:R-:W-:Y:S01]  /*3f90*/  ISETP.GT.AND P2, PT, R64.reuse, 0xc0, PT ;  /* 0x000000c04000780c */ /* 0x040fe20003f44270 */
        /* <DEDUP_REMOVED lines=21> */
[C-C-:B------:R-:W-:Y:S01]  /*40f0*/  FFMA.FTZ R34, R2.reuse, R45, -R83.reuse ;  /* 0x0000002d02227223 */ /* 0x140fe20000010853 */
[----:B------:R-:W-:Y:S01]  /*4100*/  FMNMX.FTZ R68, R31, R68, !PT ;  /* 0x000000441f447209 */ /* 0x000fe20007810000 */
[----:B------:R-:W-:Y:S01]  /*4110*/  FFMA.FTZ R45, R2, R75, -R83 ;  /* 0x0000004b022d7223 */ /* 0x000fe20000010853 */
[----:B------:R-:W-:Y:S01]  /*4120*/  ISETP.GT.AND P2, PT, R64, 0xd8, PT ;  /* 0x000000d84000780c */ /* 0x000fe20003f44270 */
[----:B------:R-:W-:Y:S01]  /*4130*/  MUFU.EX2 R43, R43 ;  /* 0x0000002b002b7308 */ /* 0x000fe20000000800 */
[----:B------:R-:W-:-:S02]  /*4140*/  FSEL R35, R35, -INF , P3 ;  /* 0xff80000023237808 */ /* 0x000fc40001800000 */
[----:B------:R-:W-:Y:S02]  /*4150*/  FMNMX.FTZ R68, R69, R68, !PT ;  /* 0x0000004445447209 */ /* 0x000fe40007810000 */
[----:B------:R-:W-:Y:S01]  /*4160*/  ISETP.GT.AND P3, PT, R64, 0xd9, PT ;  /* 0x000000d94000780c */ /* 0x000fe20003f64270 */
[--C-:B------:R-:W-:Y:S01]  /*4170*/  FFMA.FTZ R64, R2, R29, -R83.reuse ;  /* 0x0000001d02407223 */ /* 0x100fe20000010853 */
        /* <DEDUP_REMOVED lines=8> */
[----:B--2---:R-:W-:-:S02]  /*4200*/  F2FP.SATFINITE.E4M3.F32.PACK_AB_MERGE_C R224, R85, R10, RZ ;  /* 0x0000000a55e0723e */ /* 0x004fc400048070ff */
[----:B------:R-:W-:Y:S02]  /*4210*/  FMNMX.FTZ R68, R41, R68, !PT ;  /* 0x0000004429447209 */ /* 0x000fe40007810000 */
[----:B-1----:R-:W-:Y:S02]  /*4220*/  F2FP.SATFINITE.E4M3.F32.PACK_AB_MERGE_C R226, R93, R14, RZ ;  /* 0x0000000e5de2723e */ /* 0x002fe400048070ff */
[----:B---3--:R-:W-:Y:S01]  /*4230*/  F2FP.SATFINITE.E4M3.F32.PACK_AB_MERGE_C R220, R101, R24, RZ ;  /* 0x0000001865dc723e */ /* 0x008fe200048070ff */
[----:B------:R-:W1:Y:S01]  /*4240*/  SHFL.BFLY PT, R7, R68, 0x2, 0x1f ;  /* 0x0c401f0044077f89 */ /* 0x000e6200000e0000 */
[----:B----4-:R-:W-:Y:S01]  /*4250*/  F2FP.SATFINITE.E4M3.F32.PACK_AB_MERGE_C R222, R109, R32, RZ ;  /* 0x000000206dde723e */ /* 0x010fe200048070ff */
[----:B------:R-:W-:Y:S01]  /*4260*/  MUFU.EX2 R47, R47 ;  /* 0x0000002f002f7308 */ /* 0x000fe20000000800 */
[----:B------:R-:W-:Y:S02]  /*4270*/  F2FP.SATFINITE.E4M3.F32.PACK_AB_MERGE_C R224, R37, R8, R224 ;  /* 0x0000000825e0723e */ /* 0x000fe400048070e0 */
[----:B------:R-:W-:-:S02]  /*4280*/  F2FP.SATFINITE.E4M3.F32.PACK_AB_MERGE_C R226, R89, R12, R226 ;  /* 0x0000000c59e2723e */ /* 0x000fc400048070e2 */
[----:B------:R-:W-:Y:S02]  /*4290*/  F2FP.SATFINITE.E4M3.F32.PACK_AB_MERGE_C R220, R97, R20, R220 ;  /* 0x0000001461dc723e */ /* 0x000fe400048070dc */
[----:B------:R-:W-:Y:S01]  /*42a0*/  F2FP.SATFINITE.E4M3.F32.PACK_AB_MERGE_C R222, R105, R28, R222 ;  /* 0x0000001c69de723e */ /* 0x000fe200048070de */
[----:B------:R-:W-:Y:S01]  /*42b0*/  MUFU.EX2 R11, R11 ;  /* 0x0000000b000b7308 */ /* 0x000fe20000000800 */
[----:B-----5:R-:W-:-:S04]  /*42c0*/  F2FP.SATFINITE.E4M3.F32.PACK_AB_MERGE_C R216, R123, R40, RZ ;  /* 0x000000287bd8723e */ /* 0x020fc800048070ff */
[----:B------:R-:W-:-:S03]  /*42d0*/  F2FP.SATFINITE.E4M3.F32.PACK_AB_MERGE_C R216, R121, R36, R216 ;  /* 0x0000002479d8723e */ /* 0x000fc600048070d8 */
[----:B------:R-:W-:Y:S01]  /*42e0*/  MUFU.EX2 R26, R26 ;  /* 0x0000001a001a7308 */ /* 0x000fe20000000800 */
[----:B-1----:R-:W-:Y:S01]  /*42f0*/  FMNMX.FTZ R7, R68, R7, !PT ;  /* 0x0000000744077209 */ /* 0x002fe20007810000 */
[----:B------:R-:W-:Y:S01]  /*4300*/  FFMA.FTZ R68, R2, R6, -R83 ;  /* 0x0000000602447223 */ /* 0x000fe20000010853 */
[----:B------:R-:W-:-:S05]  /*4310*/  IMAD.MOV.U32 R6, RZ, RZ, RZ ;  /* 0x000000ffff067224 */ /* 0x000fca00078e00ff */
[----:B------:R-:W-:Y:S01]  /*4320*/  MUFU.EX2 R13, R13 ;  /* 0x0000000d000d7308 */ /* 0x000fe20000000800 */
[----:B------:R-:W1:Y:S07]  /*4330*/  SHFL.BFLY PT, R66, R7, 0x1, 0x1f ;  /* 0x0c201f0007427f89 */ /* 0x000e6e00000e0000 */
[----:B------:R-:W-:Y:S08]  /*4340*/  MUFU.EX2 R30, R30 ;  /* 0x0000001e001e7308 */ /* 0x000ff00000000800 */
[----:B------:R-:W-:Y:S08]  /*4350*/  MUFU.EX2 R15, R15 ;  /* 0x0000000f000f7308 */ /* 0x000ff00000000800 */
[----:B------:R-:W-:Y:S01]  /*4360*/  MUFU.EX2 R34, R34 ;  /* 0x0000002200227308 */ /* 0x000fe20000000800 */
[----:B-1----:R-:W-:-:S02]  /*4370*/  FMNMX.FTZ R9, R7, R66, !PT ;  /* 0x0000004207097209 */ /* 0x002fc40007810000 */
[----:B------:R-:W-:Y:S02]  /*4380*/  IADD3 R7, -R4, UR42, R73 ;  /* 0x0000002a04077c10 */ /* 0x000fe4000fffe149 */
[----:B------:R-:W-:Y:S01]  /*4390*/  FSETP.NEU.FTZ.AND P2, PT, R9, -INF , PT ;  /* 0xff8000000900780b */ /* 0x000fe20003f5d000 */
[----:B------:R-:W-:Y:S02]  /*43a0*/  FFMA.FTZ R74, R2, R9, -8 ;  /* 0xc1000000024a7423 */ /* 0x000fe40000010009 */
[----:B------:R1:W-:Y:S01]  /*43b0*/  MUFU.EX2 R66, R81 ;  /* 0x0000005100427308 */ /* 0x0003e20000000800 */
[----:B------:R-:W-:Y:S02]  /*43c0*/  IMAD.HI R6, R7, -0x6db6db6d, R6 ;  /* 0x9249249307067827 */ /* 0x000fe400078e0206 */
[----:B------:R-:W-:-:S03]  /*43d0*/  FSEL R74, R74, RZ, P2 ;  /* 0x000000ff4a4a7208 */ /* 0x000fc60001000000 */
[----:B------:R-:W-:Y:S02]  /*43e0*/  SHF.R.U32.HI R73, RZ, 0x1f, R6 ;  /* 0x0000001fff497819 */ /* 0x000fe40000011606 */
        /* <DEDUP_REMOVED lines=9> */
[----:B------:R-:W-:Y:S01]  /*4480*/  LEA.HI.SX32 R104, R6, R73, 0x19 ;  /* 0x0000004906687211 */ /* 0x000fe200078fcaff */
[C-C-:B------:R-:W-:Y:S01]  /*4490*/  FFMA.FTZ R84, R2.reuse, R151, -R74.reuse ;  /* 0x0000009702547223 */ /* 0x140fe2000001084a */
[----:B------:R-:W-:-:S01]  /*44a0*/  FFMA.FTZ R82, R2, R131, -R74 ;  /* 0x0000008302527223 */ /* 0x000fc2000001084a */
[----:B------:R-:W-:-:S02]  /*44b0*/  VIADD R131, R72, 0xfffffffe ;  /* 0xfffffffe48837836 */ /* 0x000fc40000000000 */
[----:B------:R-:W-:-:S01]  /*44c0*/  FFMA.FTZ R4, R2, R99, -R74 ;  /* 0x0000006302047223 */ /* 0x000fc2000001084a */
[----:B------:R-:W-:Y:S01]  /*44d0*/  FADD.FTZ R72, R10, R3 ;  /* 0x000000030a487221 */ /* 0x000fe20000010000 */
[----:B------:R-:W-:-:S01]  /*44e0*/  FFMA.FTZ R75, R2, R137, -R74 ;  /* 0x00000089024b7223 */ /* 0x000fc2000001084a */
[----:B------:R-:W2:Y:S01]  /*44f0*/  MUFU.EX2 R70, R70 ;  /* 0x0000004600467308 */ /* 0x000ea20000000800 */
[----:B------:R-:W-:-:S01]  /*4500*/  FFMA.FTZ R73, R2, R103, -R74 ;  /* 0x0000006702497223 */ /* 0x000fc2000001084a */
[----:B------:R-:W-:Y:S01]  /*4510*/  FADD.FTZ R103, R85, R72 ;  /* 0x0000004855677221 */ /* 0x000fe20000010000 */
[----:B------:R-:W-:-:S01]  /*4520*/  FFMA.FTZ R78, R2, R141, -R74 ;  /* 0x0000008d024e7223 */ /* 0x000fc2000001084a */
[C-C-:B------:R-:W-:Y:S01]  /*4530*/  FFMA.FTZ R83, R2.reuse, R145, -R74.reuse ;  /* 0x0000009102537223 */ /* 0x140fe2000001084a */
[----:B------:R-:W-:-:S01]  /*4540*/  FFMA.FTZ R90, R2, R127, -R74 ;  /* 0x0000007f025a7223 */ /* 0x000fc2000001084a */
[C-C-:B------:R-:W-:Y:S01]  /*4550*/  FFMA.FTZ R77, R2.reuse, R149, -R74.reuse ;  /* 0x00000095024d7223 */ /* 0x140fe2000001084a */
[----:B------:R-:W-:-:S01]  /*4560*/  FFMA.FTZ R92, R2, R153, -R74 ;  /* 0x00000099025c7223 */ /* 0x000fc2000001084a */
[----:B------:R-:W3:Y:S01]  /*4570*/  MUFU.EX2 R57, R57 ;  /* 0x0000003900397308 */ /* 0x000ee20000000800 */
[----:B------:R-:W-:-:S01]  /*4580*/  FFMA.FTZ R117, R2, R135, -R74 ;  /* 0x0000008702757223 */ /* 0x000fc2000001084a */
[C-C-:B-1----:R-:W-:Y:S01]  /*4590*/  FFMA.FTZ R81, R2.reuse, R155, -R74.reuse ;  /* 0x0000009b02517223 */ /* 0x142fe2000001084a */
[----:B------:R-:W-:Y:S01]  /*45a0*/  R2UR UR41, R131 ;  /* 0x00000000832972ca */ /* 0x000fe200000e0000 */
        /* <DEDUP_REMOVED lines=14> */
[----:B------:R-:W-:Y:S01]  /*4690*/  VIMNMX R6, RZ, R104, !PT ;  /* 0x00000068ff067248 */ /* 0x000fe20007fe0100 */
[----:B------:R-:W-:-:S01]  /*46a0*/  FADD.FTZ R104, R12, R103 ;  /* 0x000000670c687221 */ /* 0x000fc20000010000 */
[C-C-:B------:R-:W-:Y:S01]  /*46b0*/  FFMA.FTZ R129, R2.reuse, R173, -R74.reuse ;  /* 0x000000ad02817223 */ /* 0x140fe2000001084a */
[----:B------:R-:W-:-:S01]  /*46c0*/  FFMA.FTZ R98, R2, R175, -R74 ;  /* 0x000000af02627223 */ /* 0x000fc2000001084a */
[----:B------:R-:W-:Y:S01]  /*46d0*/  ISETP.GE.AND P2, PT, R131, R6, PT ;  /* 0x000000068300720c */ /* 0x000fe20003f46270 */
[----:B------:R-:W-:-:S01]  /*46e0*/  FADD.FTZ R103, R89, R104 ;  /* 0x0000006859677221 */ /* 0x000fc20000010000 */
[----:B------:R-:W3:Y:S01]  /*46f0*/  MUFU.EX2 R76, R76 ;  /* 0x0000004c004c7308 */ /* 0x000ee20000000800 */
[----:B-1----:R-:W-:-:S01]  /*4700*/  FADD.FTZ R72, R80, R99 ;  /* 0x0000006350487221 */ /* 0x002fc20000010000 */
[----:B------:R-:W-:Y:S01]  /*4710*/  FFMA.FTZ R177, R2, R177, -R74 ;  /* 0x000000b102b17223 */ /* 0x000fe2000001084a */
[----:B------:R-:W-:-:S01]  /*4720*/  FADD.FTZ R108, R14, R103 ;  /* 0x000000670e6c7221 */ /* 0x000fc20000010000 */
[C-C-:B------:R-:W-:Y:S01]  /*4730*/  FFMA.FTZ R3, R2.reuse, R179, -R74.reuse ;  /* 0x000000b302037223 */ /* 0x140fe2000001084a */
[----:B------:R-:W-:-:S01]  /*4740*/  FFMA.FTZ R183, R2, R183, -R74 ;  /* 0x000000b702b77223 */ /* 0x000fc2000001084a */
[----:B------:R-:W-:Y:S01]  /*4750*/  FFMA.FTZ R106, R2, R185, -R74 ;  /* 0x000000b9026a7223 */ /* 0x000fe2000001084a */
[----:B------:R-:W-:-:S01]  /*4760*/  FADD.FTZ R103, R93, R108 ;  /* 0x0000006c5d677221 */ /* 0x000fc20000010000 */
[----:B------:R-:W1:Y:S01]  /*4770*/  MUFU.EX2 R79, R79 ;  /* 0x0000004f004f7308 */ /* 0x000e620000000800 */
[----:B--2---:R-:W-:-:S01]  /*4780*/  FADD.FTZ R99, R53, R72 ;  /* 0x0000004835637221 */ /* 0x004fc20000010000 */
[----:B------:R-:W-:Y:S01]  /*4790*/  FFMA.FTZ R72, R2, R181, -R74 ;  /* 0x000000b502487223 */ /* 0x000fe2000001084a */
[----:B------:R-:W-:-:S01]  /*47a0*/  FADD.FTZ R110, R20, R103 ;  /* 0x00000067146e7221 */ /* 0x000fc20000010000 */
[C-C-:B------:R-:W-:Y:S01]  /*47b0*/  FFMA.FTZ R187, R2.reuse, R187, -R74.reuse ;  /* 0x000000bb02bb7223 */ /* 0x140fe2000001084a */
[----:B------:R-:W-:-:S01]  /*47c0*/  FFMA.FTZ R189, R2, R189, -R74 ;  /* 0x000000bd02bd7223 */ /* 0x000fc2000001084a */
        /* <DEDUP_REMOVED lines=8> */
[----:B------:R-:W-:Y:S01]  /*4850*/  FFMA.FTZ R197, R2, R197, -R74 ;  /* 0x000000c502c57223 */ /* 0x000fe2000001084a */
        /* <DEDUP_REMOVED lines=19> */
[----:B------:R-:W-:Y:S01]  /*4990*/  FFMA.FTZ R41, R2, R41, -R74 ;  /* 0x0000002902297223 */ /* 0x000fe2000001084a */
[----:B------:R-:W-:Y:S01]  /*49a0*/  F2FP.SATFINITE.E4M3.F32.PACK_AB_MERGE_C R225, R80, R57, RZ ;  /* 0x0000003950e1723e */ /* 0x000fe200048070ff */
[--C-:B------:R-:W-:Y:S01]  /*49b0*/  IMAD.MOV.U32 R85, RZ, RZ, R87.reuse ;  /* 0x000000ffff557224 */ /* 0x100fe200078e0057 */
[----:B------:R-:W-:Y:S01]  /*49c0*/  F2FP.SATFINITE.E4M3.F32.PACK_AB_MERGE_C R28, R26, R11, RZ ;  /* 0x0000000b1a1c723e */ /* 0x000fe200048070ff */
[----:B------:R-:W-:Y:S01]  /*49d0*/  IMAD.MOV.U32 R80, RZ, RZ, R87 ;  /* 0x000000ffff507224 */ /* 0x000fe200078e0057 */
[----:B------:R-:W-:Y:S01]  /*49e0*/  F2FP.SATFINITE.E4M3.F32.PACK_AB_MERGE_C R225, R70, R49, R225 ;  /* 0x0000003146e1723e */ /* 0x000fe200048070e1 */
[----:B------:R-:W3:Y:S01]  /*49f0*/  MUFU.EX2 R90, R90 ;  /* 0x0000005a005a7308 */ /* 0x000ee20000000800 */
[----:B-1----:R-:W-:-:S01]  /*4a00*/  FADD.FTZ R108, R78, R99 ;  /* 0x000000634e6c7221 */ /* 0x002fc20000010000 */
[----:B------:R-:W-:Y:S01]  /*4a10*/  FFMA.FTZ R99, R2, R61, -R74 ;  /* 0x0000003d02637223 */ /* 0x000fe2000001084a */
[----:B------:R-:W-:Y:S01]  /*4a20*/  F2FP.SATFINITE.E4M3.F32.PACK_AB_MERGE_C R227, R84, R79, RZ ;  /* 0x0000004f54e3723e */ /* 0x000fe200048070ff */
[--C-:B------:R-:W-:Y:S01]  /*4a30*/  IMAD.MOV.U32 R84, RZ, RZ, R87.reuse ;  /* 0x000000ffff547224 */ /* 0x100fe200078e0057 */
[----:B------:R-:W-:Y:S01]  /*4a40*/  F2FP.SATFINITE.E4M3.F32.PACK_AB_MERGE_C R210, R47, R46, R28 ;  /* 0x0000002e2fd2723e */ /* 0x000fe2000480701c */
[----:B------:R-:W-:Y:S01]  /*4a50*/  IMAD.MOV.U32 R79, RZ, RZ, R87 ;  /* 0x000000ffff4f7224 */ /* 0x000fe200078e0057 */
[----:B------:R-:W-:Y:S01]  /*4a60*/  F2FP.SATFINITE.E4M3.F32.PACK_AB_MERGE_C R227, R76, R53, R227 ;  /* 0x000000354ce3723e */ /* 0x000fe200048070e3 */
[----:B------:R-:W1:Y:S01]  /*4a70*/  MUFU.EX2 R77, R77 ;  /* 0x0000004d004d7308 */ /* 0x000e620000000800 */
[----:B--2---:R-:W-:-:S01]  /*4a80*/  FADD.FTZ R103, R83, R108 ;  /* 0x0000006c53677221 */ /* 0x004fc20000010000 */
[----:B------:R-:W-:-:S02]  /*4a90*/  IMAD.MOV.U32 R76, RZ, RZ, R87 ;  /* 0x000000ffff4c7224 */ /* 0x000fc400078e0057 */
[--C-:B------:R-:W-:Y:S02]  /*4aa0*/  IMAD.MOV.U32 R70, RZ, RZ, R87.reuse ;  /* 0x000000ffff467224 */ /* 0x100fe400078e0057 */
[----:B------:R-:W-:Y:S02]  /*4ab0*/  IMAD.MOV.U32 R53, RZ, RZ, R87 ;  /* 0x000000ffff357224 */ /* 0x000fe400078e0057 */
[----:B------:R-:W2:Y:S01]  /*4ac0*/  MUFU.EX2 R82, R82 ;  /* 0x0000005200527308 */ /* 0x000ea20000000800 */
[----:B---3--:R-:W-:-:S01]  /*4ad0*/  FADD.FTZ R108, R90, R103 ;  /* 0x000000675a6c7221 */ /* 0x008fc20000010000 */
[----:B------:R-:W-:Y:S01]  /*4ae0*/  F2FP.SATFINITE.E4M3.F32.PACK_AB_MERGE_C R221, R90, R83, RZ ;  /* 0x000000535add723e */ /* 0x000fe200048070ff */
[--C-:B------:R-:W-:Y:S02]  /*4af0*/  IMAD.MOV.U32 R83, RZ, RZ, R87.reuse ;  /* 0x000000ffff537224 */ /* 0x100fe400078e0057 */
[----:B------:R-:W-:Y:S01]  /*4b00*/  IMAD.MOV.U32 R28, RZ, RZ, R87 ;  /* 0x000000ffff1c7224 */ /* 0x000fe200078e0057 */
[----:B------:R-:W-:Y:S01]  /*4b10*/  F2FP.SATFINITE.E4M3.F32.PACK_AB_MERGE_C R221, R78, R75, R221 ;  /* 0x0000004b4edd723e */ /* 0x000fe200048070dd */
[----:B------:R-:W-:Y:S01]  /*4b20*/  IMAD.MOV.U32 R78, RZ, RZ, R87 ;  /* 0x000000ffff4e7224 */ /* 0x000fe200078e0057 */
[----:B------:R-:W3:Y:S01]  /*4b30*/  MUFU.EX2 R92, R92 ;  /* 0x0000005c005c7308 */ /* 0x000ee20000000800 */
[----:B-1----:R-:W-:-:S01]  /*4b40*/  FADD.FTZ R103, R77, R108 ;  /* 0x0000006c4d677221 */ /* 0x002fc20000010000 */
[----:B------:R-:W-:Y:S01]  /*4b50*/  FADD.FTZ R108, R32, R131 ;  /* 0x00000083206c7221 */ /* 0x000fe20000010000 */
[----:B------:R-:W-:-:S03]  /*4b60*/  IMAD.MOV.U32 R75, RZ, RZ, R87 ;  /* 0x000000ffff4b7224 */ /* 0x000fc600078e0057 */
[----:B------:R-:W-:Y:S02]  /*4b70*/  FADD.FTZ R131, R109, R108 ;  /* 0x0000006c6d837221 */ /* 0x000fe40000010000 */
[----:B------:R-:W1:Y:S01]  /*4b80*/  MUFU.EX2 R117, R117 ;  /* 0x0000007500757308 */ /* 0x000e620000000800 */
[----:B--2---:R-:W-:-:S01]  /*4b90*/  FADD.FTZ R103, R82, R103 ;  /* 0x0000006752677221 */ /* 0x004fc20000010000 */
[----:B------:R-:W-:Y:S01]  /*4ba0*/  FADD.FTZ R108, R36, R131 ;  /* 0x00000083246c7221 */ /* 0x000fe20000010000 */
[----:B------:R-:W-:-:S03]  /*4bb0*/  IMAD.MOV.U32 R36, RZ, RZ, R87 ;  /* 0x000000ffff247224 */ /* 0x000fc600078e0057 */
[----:B------:R-:W-:Y:S02]  /*4bc0*/  FADD.FTZ R131, R121, R108 ;  /* 0x0000006c79837221 */ /* 0x000fe40000010000 */
[----:B------:R-:W2:Y:S01]  /*4bd0*/  MUFU.EX2 R81, R81 ;  /* 0x0000005100517308 */ /* 0x000ea20000000800 */
[----:B---3--:R-:W-:-:S01]  /*4be0*/  FADD.FTZ R110, R92, R103 ;  /* 0x000000675c6e7221 */ /* 0x008fc20000010000 */
[----:B------:R-:W-:-:S06]  /*4bf0*/  FFMA.FTZ R103, R2, R27, -R74 ;  /* 0x0000001b02677223 */ /* 0x000fcc000001084a */
[----:B------:R-:W3:Y:S01]  /*4c00*/  MUFU.EX2 R86, R86 ;  /* 0x0000005600567308 */ /* 0x000ee20000000800 */
[----:B-1----:R-:W-:-:S01]  /*4c10*/  FADD.FTZ R110, R117, R110 ;  /* 0x0000006e756e7221 */ /* 0x002fc20000010000 */
[----:B------:R-:W-:-:S04]  /*4c20*/  F2FP.SATFINITE.E4M3.F32.PACK_AB_MERGE_C R223, R117, R92, RZ ;  /* 0x0000005c75df723e */ /* 0x000fc800048070ff */
[----:B------:R-:W-:Y:S01]  /*4c30*/  F2FP.SATFINITE.E4M3.F32.PACK_AB_MERGE_C R223, R82, R77, R223 ;  /* 0x0000004d52df723e */ /* 0x000fe200048070df */
[----:B------:R-:W-:Y:S01]  /*4c40*/  IMAD.MOV.U32 R82, RZ, RZ, R87 ;  /* 0x000000ffff527224 */ /* 0x000fe200078e0057 */
[----:B------:R-:W1:Y:S01]  /*4c50*/  MUFU.EX2 R96, R96 ;  /* 0x0000006000607308 */ /* 0x000e620000000800 */
[----:B--2---:R-:W-:-:S01]  /*4c60*/  FADD.FTZ R27, R81, R110 ;  /* 0x0000006e511b7221 */ /* 0x004fc20000010000 */
[----:B------:R-:W-:Y:S01]  /*4c70*/  FADD.FTZ R110, R40, R131 ;  /* 0x00000083286e7221 */ /* 0x000fe20000010000 */
[----:B------:R-:W-:-:S03]  /*4c80*/  IMAD.MOV.U32 R77, RZ, RZ, R87 ;  /* 0x000000ffff4d7224 */ /* 0x000fc600078e0057 */
[----:B------:R-:W-:Y:S02]  /*4c90*/  FADD.FTZ R131, R123, R110 ;  /* 0x0000006e7b837221 */ /* 0x000fe40000010000 */
[----:B------:R-:W2:Y:S01]  /*4ca0*/  MUFU.EX2 R127, R127 ;  /* 0x0000007f007f7308 */ /* 0x000ea20000000800 */
[----:B---3--:R-:W-:-:S01]  /*4cb0*/  FADD.FTZ R27, R86, R27 ;  /* 0x0000001b561b7221 */ /* 0x008fc20000010000 */
[----:B------:R-:W-:-:S04]  /*4cc0*/  FADD.FTZ R74, R44, R131 ;  /* 0x000000832c4a7221 */ /* 0x000fc80000010000 */
[----:B------:R-:W-:Y:S02]  /*4cd0*/  FADD.FTZ R57, R125, R74 ;  /* 0x0000004a7d397221 */ /* 0x000fe40000010000 */
[----:B------:R-:W3:Y:S01]  /*4ce0*/  MUFU.EX2 R88, R88 ;  /* 0x0000005800587308 */ /* 0x000ee20000000800 */
[----:B-1----:R-:W-:-:S01]  /*4cf0*/  FADD.FTZ R112, R96, R27 ;  /* 0x0000001b60707221 */ /* 0x002fc20000010000 */
[----:B------:R-:W-:Y:S01]  /*4d00*/  FADD.FTZ R14, R48, R57 ;  /* 0x00000039300e7221 */ /* 0x000fe20000010000 */
[----:B------:R-:W-:-:S03]  /*4d10*/  F2FP.SATFINITE.E4M3.F32.PACK_AB_MERGE_C R48, R107, R48, RZ ;  /* 0x000000306b30723e */ /* 0x000fc600048070ff */
[----:B------:R-:W-:Y:S01]  /*4d20*/  FADD.FTZ R57, R107, R14 ;  /* 0x0000000e6b397221 */ /* 0x000fe20000010000 */
[----:B------:R-:W-:Y:S01]  /*4d30*/  F2FP.SATFINITE.E4M3.F32.PACK_AB_MERGE_C R218, R125, R44, R48 ;  /* 0x0000002c7dda723e */ /* 0x000fe20004807030 */
[----:B------:R-:W1:Y:S01]  /*4d40*/  MUFU.EX2 R113, R113 ;  /* 0x0000007100717308 */ /* 0x000e620000000800 */
[----:B--2---:R-:W-:-:S01]  /*4d50*/  FADD.FTZ R133, R127, R112 ;  /* 0x000000707f857221 */ /* 0x004fc20000010000 */
[----:B------:R-:W-:Y:S01]  /*4d60*/  FADD.FTZ R14, R52, R57 ;  /* 0x00000039340e7221 */ /* 0x000fe20000010000 */
[----:B------:R-:W-:Y:S01]  /*4d70*/  F2FP.SATFINITE.E4M3.F32.PACK_AB_MERGE_C R217, R127, R96, RZ ;  /* 0x000000607fd9723e */ /* 0x000fe200048070ff */
[----:B------:R-:W-:Y:S02]  /*4d80*/  IMAD.MOV.U32 R48, RZ, RZ, R87 ;  /* 0x000000ffff307224 */ /* 0x000fe400078e0057 */
[----:B------:R-:W-:-:S01]  /*4d90*/  FADD.FTZ R57, R111, R14 ;  /* 0x0000000e6f397221 */ /* 0x000fc20000010000 */
[----:B------:R-:W-:Y:S01]  /*4da0*/  F2FP.SATFINITE.E4M3.F32.PACK_AB_MERGE_C R217, R86, R81, R217 ;  /* 0x0000005156d9723e */ /* 0x000fe200048070d9 */
[----:B------:R-:W2:Y:S01]  /*4db0*/  MUFU.EX2 R100, R100 ;  /* 0x0000006400647308 */ /* 0x000ea20000000800 */
[----:B---3--:R-:W-:-:S01]  /*4dc0*/  FADD.FTZ R10, R88, R133 ;  /* 0x00000085580a7221 */ /* 0x008fc20000010000 */
[----:B------:R-:W-:-:S02]  /*4dd0*/  IMAD.MOV.U32 R86, RZ, RZ, R87 ;  /* 0x000000ffff567224 */ /* 0x000fc400078e0057 */
[--C-:B------:R-:W-:Y:S02]  /*4de0*/  IMAD.MOV.U32 R81, RZ, RZ, R87.reuse ;  /* 0x000000ffff517224 */ /* 0x100fe400078e0057 */
[----:B------:R-:W-:Y:S02]  /*4df0*/  IMAD.MOV.U32 R44, RZ, RZ, R87 ;  /* 0x000000ffff2c7224 */ /* 0x000fe400078e0057 */
[----:B------:R-:W3:Y:S08]  /*4e00*/  MUFU.EX2 R119, R119 ;  /* 0x0000007700777308 */ /* 0x000ef00000000800 */
[----:B------:R-:W4:Y:S08]  /*4e10*/  MUFU.EX2 R94, R94 ;  /* 0x0000005e005e7308 */ /* 0x000f300000000800 */
[----:B------:R-:W5:Y:S08]  /*4e20*/  MUFU.EX2 R115, R115 ;  /* 0x0000007300737308 */ /* 0x000f700000000800 */
[----:B------:R1:W-:Y:S08]  /*4e30*/  MUFU.EX2 R108, R71 ;  /* 0x00000047006c7308 */ /* 0x0003f00000000800 */
[----:B------:R-:W5:Y:S01]  /*4e40*/  MUFU.EX2 R102, R102 ;  /* 0x0000006600667308 */ /* 0x000f620000000800 */
[----:B-1----:R-:W-:-:S04]  /*4e50*/  FADD.FTZ R71, R113, R10 ;  /* 0x0000000a71477221 */ /* 0x002fc80000010000 */
[----:B--2---:R-:W-:Y:S01]  /*4e60*/  FADD.FTZ R74, R100, R71 ;  /* 0x00000047644a7221 */ /* 0x004fe20000010000 */
[C---:B---3--:R-:W-:Y:S02]  /*4e70*/  F2FP.SATFINITE.E4M3.F32.PACK_AB_MERGE_C R100, R119.reuse, R100, RZ ;  /* 0x000000647764723e */ /* 0x048fe400048070ff */
[----:B------:R-:W1:Y:S01]  /*4e80*/  MUFU.EX2 R129, R129 ;  /* 0x0000008100817308 */ /* 0x000e620000000800 */
[----:B------:R-:W-:-:S01]  /*4e90*/  FADD.FTZ R71, R119, R74 ;  /* 0x0000004a77477221 */ /* 0x000fc20000010000 */
[----:B------:R-:W-:Y:S01]  /*4ea0*/  F2FP.SATFINITE.E4M3.F32.PACK_AB_MERGE_C R219, R113, R88, R100 ;  /* 0x0000005871db723e */ /* 0x000fe20004807064 */
[----:B------:R-:W-:Y:S02]  /*4eb0*/  IMAD.MOV.U32 R74, RZ, RZ, R87 ;  /* 0x000000ffff4a7224 */ /* 0x000fe400078e0057 */
[----:B----4-:R-:W-:-:S03]  /*4ec0*/  FADD.FTZ R24, R94, R71 ;  /* 0x000000475e187221 */ /* 0x010fc60000010000 */
[----:B------:R-:W2:Y:S01]  /*4ed0*/  MUFU.EX2 R98, R98 ;  /* 0x0000006200627308 */ /* 0x000ea20000000800 */
[----:B-----5:R-:W-:-:S01]  /*4ee0*/  FADD.FTZ R71, R115, R24 ;  /* 0x0000001873477221 */ /* 0x020fc20000010000 */
[----:B------:R-:W-:Y:S01]  /*4ef0*/  FADD.FTZ R24, R56, R57 ;  /* 0x0000003938187221 */ /* 0x000fe20000010000 */
[C---:B------:R-:W-:Y:S02]  /*4f00*/  F2FP.SATFINITE.E4M3.F32.PACK_AB_MERGE_C R56, R91.reuse, R56, RZ ;  /* 0x000000385b38723e */ /* 0x040fe400048070ff */
[----:B------:R-:W-:Y:S01]  /*4f10*/  FADD.FTZ R32, R102, R71 ;  /* 0x0000004766207221 */ /* 0x000fe20000010000 */
[----:B------:R-:W-:-:S01]  /*4f20*/  FADD.FTZ R57, R91, R24 ;  /* 0x000000185b397221 */ /* 0x000fc20000010000 */
[----:B------:R-:W-:Y:S01]  /*4f30*/  F2FP.SATFINITE.E4M3.F32.PACK_AB_MERGE_C R212, R111, R52, R56 ;  /* 0x000000346fd4723e */ /* 0x000fe20004807038 */
[----:B------:R-:W3:Y:S01]  /*4f40*/  MUFU.EX2 R7, R177 ;  /* 0x000000b100077308 */ /* 0x000ee20000000800 */
[----:B-1----:R-:W-:-:S01]  /*4f50*/  FADD.FTZ R71, R129, R32 ;  /* 0x0000002081477221 */ /* 0x002fc20000010000 */
[----:B------:R-:W-:Y:S01]  /*4f60*/  FADD.FTZ R24, R60, R57 ;  /* 0x000000393c187221 */ /* 0x000fe20000010000 */
[----:B------:R-:W-:Y:S01]  /*4f70*/  F2FP.SATFINITE.E4M3.F32.PACK_AB_MERGE_C R102, R129, R102, RZ ;  /* 0x000000668166723e */ /* 0x000fe200048070ff */
[----:B------:R-:W-:-:S02]  /*4f80*/  IMAD.MOV.U32 R56, RZ, RZ, R87 ;  /* 0x000000ffff387224 */ /* 0x000fc400078e0057 */
[----:B------:R-:W-:-:S01]  /*4f90*/  FADD.FTZ R57, R95, R24 ;  /* 0x000000185f397221 */ /* 0x000fc20000010000 */
[----:B------:R-:W-:Y:S01]  /*4fa0*/  F2FP.SATFINITE.E4M3.F32.PACK_AB_MERGE_C R213, R115, R94, R102 ;  /* 0x0000005e73d5723e */ /* 0x000fe20004807066 */
[----:B------:R-:W1:Y:S01]  /*4fb0*/  MUFU.EX2 R4, R4 ;  /* 0x0000000400047308 */ /* 0x000e620000000800 */
[----:B--2---:R-:W-:-:S01]  /*4fc0*/  FADD.FTZ R32, R98, R71 ;  /* 0x0000004762207221 */ /* 0x004fc20000010000 */
[----:B------:R-:W-:Y:S01]  /*4fd0*/  FADD.FTZ R24, R58, R57 ;  /* 0x000000393a187221 */ /* 0x000fe20000010000 */
[C---:B------:R-:W-:Y:S01]  /*4fe0*/  F2FP.SATFINITE.E4M3.F32.PACK_AB_MERGE_C R58, R63.reuse, R58, RZ ;  /* 0x0000003a3f3a723e */ /* 0x040fe200048070ff */
        /* <DEDUP_REMOVED lines=8> */
[----:B------:R-:W3:Y:S01]  /*5070*/  MUFU.EX2 R3, R3 ;  /* 0x0000000300037308 */ /* 0x000ee20000000800 */
[----:B-1----:R-:W-:-:S01]  /*5080*/  FADD.FTZ R32, R4, R37 ;  /* 0x0000002504207221 */ /* 0x002fc20000010000 */
[----:B------:R-:W-:Y:S01]  /*5090*/  FADD.FTZ R37, R59, R24 ;  /* 0x000000183b257221 */ /* 0x000fe20000010000 */
[--C-:B------:R-:W-:Y:S02]  /*50a0*/  IMAD.MOV.U32 R57, RZ, RZ, R87.reuse ;  /* 0x000000ffff397224 */ /* 0x100fe400078e0057 */
[----:B------:R-:W-:Y:S02]  /*50b0*/  IMAD.MOV.U32 R52, RZ, RZ, R87 ;  /* 0x000000ffff347224 */ /* 0x000fe400078e0057 */
[----:B------:R-:W-:-:S01]  /*50c0*/  FADD.FTZ R37, R62, R37 ;  /* 0x000000253e257221 */ /* 0x000fc20000010000 */
[----:B------:R-:W1:Y:S01]  /*50d0*/  MUFU.EX2 R72, R72 ;  /* 0x0000004800487308 */ /* 0x000e620000000800 */
[----:B--2---:R-:W-:-:S02]  /*50e0*/  FADD.FTZ R32, R73, R32 ;  /* 0x0000002049207221 */ /* 0x004fc40000010000 */
[----:B------:R-:W-:Y:S01]  /*50f0*/  FADD.FTZ R20, R42, R37 ;  /* 0x000000252a147221 */ /* 0x000fe20000010000 */
[----:B------:R-:W-:Y:S02]  /*5100*/  F2FP.SATFINITE.E4M3.F32.PACK_AB_MERGE_C R42, R43, R42, RZ ;  /* 0x0000002a2b2a723e */ /* 0x000fe400048070ff */
[----:B------:R-:W-:Y:S01]  /*5110*/  F2FP.SATFINITE.E4M3.F32.PACK_AB_MERGE_C R40, R73, R4, RZ ;  /* 0x000000044928723e */ /* 0x000fe200048070ff */
[----:B------:R-:W-:-:S01]  /*5120*/  FADD.FTZ R43, R43, R20 ;  /* 0x000000142b2b7221 */ /* 0x000fc20000010000 */
[----:B------:R-:W-:Y:S01]  /*5130*/  F2FP.SATFINITE.E4M3.F32.PACK_AB_MERGE_C R208, R62, R59, R42 ;  /* 0x0000003b3ed0723e */ /* 0x000fe2000480702a */
[----:B------:R-:W2:Y:S01]  /*5140*/  MUFU.EX2 R67, R183 ;  /* 0x000000b700437308 */ /* 0x000ea20000000800 */
[----:B---3--:R-:W-:-:S01]  /*5150*/  FADD.FTZ R49, R3, R32 ;  /* 0x0000002003317221 */ /* 0x008fc20000010000 */
[----:B------:R-:W-:Y:S01]  /*5160*/  F2FP.SATFINITE.E4M3.F32.PACK_AB_MERGE_C R32, R34, R15, RZ ;  /* 0x0000000f2220723e */ /* 0x000fe200048070ff */
[--C-:B------:R-:W-:Y:S01]  /*5170*/  IMAD.MOV.U32 R73, RZ, RZ, R87.reuse ;  /* 0x000000ffff497224 */ /* 0x100fe200078e0057 */
[----:B------:R-:W-:Y:S01]  /*5180*/  F2FP.SATFINITE.E4M3.F32.PACK_AB_MERGE_C R215, R7, R98, R40 ;  /* 0x0000006207d7723e */ /* 0x000fe20004807028 */
        /* <DEDUP_REMOVED lines=16> */
[C---:B---3--:R-:W-:Y:S01]  /*5290*/  F2FP.SATFINITE.E4M3.F32.PACK_AB_MERGE_C R67, R106.reuse, R67, RZ ;  /* 0x000000436a43723e */ /* 0x048fe200048070ff */
[----:B------:R-:W-:-:S03]  /*52a0*/  FADD.FTZ R106, R106, R37 ;  /* 0x000000256a6a7221 */ /* 0x000fc60000010000 */
[----:B------:R-:W-:Y:S01]  /*52b0*/  F2FP.SATFINITE.E4M3.F32.PACK_AB_MERGE_C R209, R72, R3, R67 ;  /* 0x0000000348d1723e */ /* 0x000fe20004807043 */
[----:B------:R-:W-:Y:S02]  /*52c0*/  IMAD.MOV.U32 R72, RZ, RZ, R87 ;  /* 0x000000ffff487224 */ /* 0x000fe400078e0057 */
[----:B------:R-:W3:Y:S01]  /*52d0*/  MUFU.EX2 R189, R189 ;  /* 0x000000bd00bd7308 */ /* 0x000ee20000000800 */
[----:B-1----:R-:W-:-:S01]  /*52e0*/  FADD.FTZ R37, R61, R106 ;  /* 0x0000006a3d257221 */ /* 0x002fc20000010000 */
[----:B------:R-:W-:-:S06]  /*52f0*/  IMAD.MOV.U32 R67, RZ, RZ, R87 ;  /* 0x000000ffff437224 */ /* 0x000fcc00078e0057 */
[----:B------:R-:W1:Y:S01]  /*5300*/  MUFU.EX2 R27, R191 ;  /* 0x000000bf001b7308 */ /* 0x000e620000000800 */
[----:B--2---:R-:W-:-:S01]  /*5310*/  FADD.FTZ R24, R104, R37 ;  /* 0x0000002568187221 */ /* 0x004fc20000010000 */
[----:B------:R-:W-:-:S04]  /*5320*/  FADD.FTZ R37, R11, R20 ;  /* 0x000000140b257221 */ /* 0x000fc80000010000 */
[----:B------:R-:W-:Y:S02]  /*5330*/  FADD.FTZ R26, R26, R37 ;  /* 0x000000251a1a7221 */ /* 0x000fe40000010000 */
[----:B------:R-:W2:Y:S01]  /*5340*/  MUFU.EX2 R10, R193 ;  /* 0x000000c1000a7308 */ /* 0x000ea20000000800 */
[----:B---3--:R-:W-:-:S01]  /*5350*/  FADD.FTZ R43, R189, R24 ;  /* 0x00000018bd2b7221 */ /* 0x008fc20000010000 */
[----:B------:R-:W-:Y:S01]  /*5360*/  F2FP.SATFINITE.E4M3.F32.PACK_AB_MERGE_C R189, R108, R189, RZ ;  /* 0x000000bd6cbd723e */ /* 0x000fe200048070ff */
[----:B------:R-:W-:-:S02]  /*5370*/  FADD.FTZ R11, R13, R26 ;  /* 0x0000001a0d0b7221 */ /* 0x000fc40000010000 */
[----:B------:R-:W-:Y:S01]  /*5380*/  FADD.FTZ R108, R108, R43 ;  /* 0x0000002b6c6c7221 */ /* 0x000fe20000010000 */
[----:B------:R-:W-:Y:S01]  /*5390*/  F2FP.SATFINITE.E4M3.F32.PACK_AB_MERGE_C R211, R104, R61, R189 ;  /* 0x0000003d68d3723e */ /* 0x000fe200048070bd */
[----:B------:R-:W-:Y:S01]  /*53a0*/  FADD.FTZ R24, R30, R11 ;  /* 0x0000000b1e187221 */ /* 0x000fe20000010000 */
[----:B------:R-:W3:Y:S01]  /*53b0*/  MUFU.EX2 R195, R195 ;  /* 0x000000c300c37308 */ /* 0x000ee20000000800 */
[----:B-1----:R-:W-:-:S01]  /*53c0*/  FADD.FTZ R37, R27, R108 ;  /* 0x0000006c1b257221 */ /* 0x002fc20000010000 */
[----:B------:R-:W-:-:S02]  /*53d0*/  IMAD.MOV.U32 R61, RZ, RZ, R87 ;  /* 0x000000ffff3d7224 */ /* 0x000fc400078e0057 */
[----:B------:R-:W-:-:S01]  /*53e0*/  FADD.FTZ R11, R15, R24 ;  /* 0x000000180f0b7221 */ /* 0x000fc20000010000 */
[--C-:B------:R-:W-:Y:S02]  /*53f0*/  IMAD.MOV.U32 R43, RZ, RZ, R87.reuse ;  /* 0x000000ffff2b7224 */ /* 0x100fe400078e0057 */
[----:B------:R-:W-:Y:S02]  /*5400*/  IMAD.MOV.U32 R30, RZ, RZ, R87 ;  /* 0x000000ffff1e7224 */ /* 0x000fe400078e0057 */
[----:B------:R-:W-:Y:S01]  /*5410*/  FADD.FTZ R34, R34, R11 ;  /* 0x0000000b22227221 */ /* 0x000fe20000010000 */
[----:B------:R-:W1:Y:S01]  /*5420*/  MUFU.EX2 R14, R99 ;  /* 0x00000063000e7308 */ /* 0x000e620000000800 */
[----:B--2---:R-:W-:-:S02]  /*5430*/  FADD.FTZ R26, R10, R37 ;  /* 0x000000250a1a7221 */ /* 0x004fc40000010000 */
[----:B------:R-:W-:Y:S01]  /*5440*/  FADD.FTZ R11, R21, R34 ;  /* 0x00000022150b7221 */ /* 0x000fe20000010000 */
[----:B------:R-:W-:-:S04]  /*5450*/  IMAD.MOV.U32 R34, RZ, RZ, R87 ;  /* 0x000000ffff227224 */ /* 0x000fc800078e0057 */
[----:B------:R-:W2:Y:S01]  /*5460*/  MUFU.EX2 R197, R197 ;  /* 0x000000c500c57308 */ /* 0x000ea20000000800 */
[----:B---3--:R-:W-:-:S07]  /*5470*/  FADD.FTZ R37, R195, R26 ;  /* 0x0000001ac3257221 */ /* 0x008fce0000010000 */
[----:B------:R-:W3:Y:S01]  /*5480*/  MUFU.EX2 R38, R38 ;  /* 0x0000002600267308 */ /* 0x000ee20000000800 */
[C---:B-1----:R-:W-:Y:S01]  /*5490*/  F2FP.SATFINITE.E4M3.F32.PACK_AB_MERGE_C R195, R14.reuse, R195, RZ ;  /* 0x000000c30ec3723e */ /* 0x042fe200048070ff */
[----:B------:R-:W-:Y:S01]  /*54a0*/  FADD.FTZ R14, R14, R37 ;  /* 0x000000250e0e7221 */ /* 0x000fe20000010000 */
[----:B------:R-:W-:Y:S02]  /*54b0*/  IMAD.MOV.U32 R37, RZ, RZ, R87 ;  /* 0x000000ffff257224 */ /* 0x000fe400078e0057 */
[----:B------:R-:W-:Y:S01]  /*54c0*/  F2FP.SATFINITE.E4M3.F32.PACK_AB_MERGE_C R205, R10, R27, R195 ;  /* 0x0000001b0acd723e */ /* 0x000fe200048070c3 */
[----:B------:R-:W-:Y:S02]  /*54d0*/  IMAD.MOV.U32 R27, RZ, RZ, R87 ;  /* 0x000000ffff1b7224 */ /* 0x000fe400078e0057 */
[----:B------:R1:W4:Y:S01]  /*54e0*/  MUFU.EX2 R8, R51 ;  /* 0x0000003300087308 */ /* 0x0003220000000800 */
[----:B--2---:R-:W-:-:S07]  /*54f0*/  FADD.FTZ R15, R197, R14 ;  /* 0x0000000ec50f7221 */ /* 0x004fce0000010000 */
[----:B------:R-:W2:Y:S01]  /*5500*/  MUFU.EX2 R39, R39 ;  /* 0x0000002700277308 */ /* 0x000ea20000000800 */
[----:B---3--:R-:W-:-:S01]  /*5510*/  FADD.FTZ R24, R38, R11 ;  /* 0x0000000b26187221 */ /* 0x008fc20000010000 */
[----:B-1----:R-:W-:-:S06]  /*5520*/  IMAD.MOV.U32 R51, RZ, RZ, R87 ;  /* 0x000000ffff337224 */ /* 0x002fcc00078e0057 */
[----:B------:R-:W1:Y:S01]  /*5530*/  MUFU.EX2 R199, R199 ;  /* 0x000000c700c77308 */ /* 0x000e620000000800 */
[----:B----4-:R-:W-:-:S07]  /*5540*/  FADD.FTZ R26, R8, R15 ;  /* 0x0000000f081a7221 */ /* 0x010fce0000010000 */
[----:B------:R-:W3:Y:S01]  /*5550*/  MUFU.EX2 R50, R50 ;  /* 0x0000003200327308 */ /* 0x000ee20000000800 */
[----:B--2---:R-:W-:-:S07]  /*5560*/  FADD.FTZ R7, R39, R24 ;  /* 0x0000001827077221 */ /* 0x004fce0000010000 */
[----:B------:R2:W4:Y:S01]  /*5570*/  MUFU.EX2 R4, R55 ;  /* 0x0000003700047308 */ /* 0x0005220000000800 */
[----:B-1----:R-:W-:-:S07]  /*5580*/  FADD.FTZ R3, R199, R26 ;  /* 0x0000001ac7037221 */ /* 0x002fce0000010000 */
[----:B------:R-:W1:Y:S01]  /*5590*/  MUFU.EX2 R45, R45 ;  /* 0x0000002d002d7308 */ /* 0x000e620000000800 */
[C---:B---3--:R-:W-:Y:S01]  /*55a0*/  F2FP.SATFINITE.E4M3.F32.PACK_AB_MERGE_C R39, R50.reuse, R39, RZ ;  /* 0x000000273227723e */ /* 0x048fe200048070ff */
[----:B------:R-:W-:Y:S01]  /*55b0*/  FADD.FTZ R50, R50, R7 ;  /* 0x0000000732327221 */ /* 0x000fe20000010000 */
[----:B--2---:R-:W-:Y:S02]  /*55c0*/  IMAD.MOV.U32 R55, RZ, RZ, R87 ;  /* 0x000000ffff377224 */ /* 0x004fe400078e0057 */
[----:B------:R-:W-:Y:S01]  /*55d0*/  F2FP.SATFINITE.E4M3.F32.PACK_AB_MERGE_C R206, R38, R21, R39 ;  /* 0x0000001526ce723e */ /* 0x000fe20004807027 */
[----:B------:R-:W-:Y:S02]  /*55e0*/  IMAD.MOV.U32 R39, RZ, RZ, R87 ;  /* 0x000000ffff277224 */ /* 0x000fe400078e0057 */
[----:B------:R-:W2:Y:S01]  /*55f0*/  MUFU.EX2 R65, R65 ;  /* 0x0000004100417308 */ /* 0x000ea20000000800 */
[C---:B----4-:R-:W-:Y:S01]  /*5600*/  F2FP.SATFINITE.E4M3.F32.PACK_AB_MERGE_C R199, R4.reuse, R199, RZ ;  /* 0x000000c704c7723e */ /* 0x050fe200048070ff */
[----:B------:R-:W-:Y:S01]  /*5610*/  FADD.FTZ R4, R4, R3 ;  /* 0x0000000304047221 */ /* 0x000fe20000010000 */
[----:B------:R-:W-:-:S02]  /*5620*/  IMAD.MOV.U32 R38, RZ, RZ, R87 ;  /* 0x000000ffff267224 */ /* 0x000fc400078e0057 */
[----:B------:R-:W-:-:S03]  /*5630*/  F2FP.SATFINITE.E4M3.F32.PACK_AB_MERGE_C R207, R8, R197, R199 ;  /* 0x000000c508cf723e */ /* 0x000fc600048070c7 */
[----:B------:R-:W3:Y:S01]  /*5640*/  MUFU.EX2 R54, R54 ;  /* 0x0000003600367308 */ /* 0x000ee20000000800 */
[----:B-1----:R-:W-:-:S01]  /*5650*/  FADD.FTZ R3, R45, R50 ;  /* 0x000000322d037221 */ /* 0x002fc20000010000 */
[----:B------:R-:W-:-:S06]  /*5660*/  IMAD.MOV.U32 R50, RZ, RZ, R87 ;  /* 0x000000ffff327224 */ /* 0x000fcc00078e0057 */
        /* <DEDUP_REMOVED lines=8> */
[----:B------:R2:W4:Y:S01]  /*56f0*/  MUFU.EX2 R20, R31 ;  /* 0x0000001f00147308 */ /* 0x0005220000000800 */
[----:B---3--:R-:W-:-:S01]  /*5700*/  FADD.FTZ R7, R201, R26 ;  /* 0x0000001ac9077221 */ /* 0x008fc20000010000 */
[----:B------:R-:W-:-:S06]  /*5710*/  IMAD.MOV.U32 R26, RZ, RZ, R87 ;  /* 0x000000ffff1a7224 */ /* 0x000fcc00078e0057 */
[----:B------:R-:W3:Y:S01]  /*5720*/  MUFU.EX2 R29, R29 ;  /* 0x0000001d001d7308 */ /* 0x000ee20000000800 */
[C---:B-1----:R-:W-:Y:S01]  /*5730*/  F2FP.SATFINITE.E4M3.F32.PACK_AB_MERGE_C R25, R64.reuse, R25, RZ ;  /* 0x000000194019723e */ /* 0x042fe200048070ff */
[----:B------:R-:W-:Y:S01]  /*5740*/  FADD.FTZ R64, R64, R3 ;  /* 0x0000000340407221 */ /* 0x000fe20000010000 */
[----:B--2---:R-:W-:Y:S02]  /*5750*/  IMAD.MOV.U32 R31, RZ, RZ, R87 ;  /* 0x000000ffff1f7224 */ /* 0x004fe400078e0057 */
[----:B------:R-:W-:Y:S01]  /*5760*/  F2FP.SATFINITE.E4M3.F32.PACK_AB_MERGE_C R200, R54, R45, R25 ;  /* 0x0000002d36c8723e */ /* 0x000fe20004807019 */
[----:B------:R-:W-:Y:S02]  /*5770*/  IMAD.MOV.U32 R54, RZ, RZ, R87 ;  /* 0x000000ffff367224 */ /* 0x000fe400078e0057 */
[----:B------:R-:W1:Y:S01]  /*5780*/  MUFU.EX2 R69, R69 ;  /* 0x0000004500457308 */ /* 0x000e620000000800 */
[C---:B----4-:R-:W-:Y:S01]  /*5790*/  F2FP.SATFINITE.E4M3.F32.PACK_AB_MERGE_C R201, R20.reuse, R201, RZ ;  /* 0x000000c914c9723e */ /* 0x050fe200048070ff */
[----:B------:R-:W-:Y:S01]  /*57a0*/  FADD.FTZ R20, R20, R7 ;  /* 0x0000000714147221 */ /* 0x000fe20000010000 */
[----:B------:R-:W-:-:S02]  /*57b0*/  IMAD.MOV.U32 R45, RZ, RZ, R87 ;  /* 0x000000ffff2d7224 */ /* 0x000fc400078e0057 */
[----:B------:R-:W-:Y:S01]  /*57c0*/  F2FP.SATFINITE.E4M3.F32.PACK_AB_MERGE_C R201, R12, R65, R201 ;  /* 0x000000410cc9723e */ /* 0x000fe200048070c9 */
[----:B------:R-:W-:Y:S02]  /*57d0*/  IMAD.MOV.U32 R65, RZ, RZ, R87 ;  /* 0x000000ffff417224 */ /* 0x000fe400078e0057 */
[----:B------:R2:W4:Y:S01]  /*57e0*/  MUFU.EX2 R14, R35 ;  /* 0x00000023000e7308 */ /* 0x0005220000000800 */
[----:B---3--:R-:W-:-:S01]  /*57f0*/  FADD.FTZ R3, R29, R64 ;  /* 0x000000401d037221 */ /* 0x008fc20000010000 */
[--C-:B------:R-:W-:Y:S02]  /*5800*/  IMAD.MOV.U32 R64, RZ, RZ, R87.reuse ;  /* 0x000000ffff407224 */ /* 0x100fe400078e0057 */
[----:B------:R-:W-:Y:S02]  /*5810*/  IMAD.MOV.U32 R25, RZ, RZ, R87 ;  /* 0x000000ffff197224 */ /* 0x000fe400078e0057 */
[----:B------:R-:W-:Y:S02]  /*5820*/  FADD.FTZ R4, R66, R3 ;  /* 0x0000000342047221 */ /* 0x000fe40000010000 */
[----:B------:R-:W-:Y:S01]  /*5830*/  MUFU.EX2 R33, R33 ;  /* 0x0000002100217308 */ /* 0x000fe20000000800 */
[----:B-1----:R-:W-:-:S01]  /*5840*/  FADD.FTZ R7, R69, R20 ;  /* 0x0000001445077221 */ /* 0x002fc20000010000 */
[----:B--2---:R-:W-:-:S06]  /*5850*/  IMAD.MOV.U32 R35, RZ, RZ, R87 ;  /* 0x000000ffff237224 */ /* 0x004fcc00078e0057 */
[----:B------:R-:W1:Y:S01]  /*5860*/  MUFU.EX2 R68, R68 ;  /* 0x0000004400447308 */ /* 0x000e620000000800 */
[----:B----4-:R-:W-:-:S07]  /*5870*/  FADD.FTZ R8, R14, R7 ;  /* 0x000000070e087221 */ /* 0x010fce0000010000 */
        /* <DEDUP_REMOVED lines=9> */
[--C-:B---3--:R-:W-:Y:S02]  /*5910*/  IMAD.MOV.U32 R41, RZ, RZ, R87.reuse ;  /* 0x000000ffff297224 */ /* 0x108fe400078e0057 */
[--C-:B------:R-:W-:Y:S02]  /*5920*/  IMAD.MOV.U32 R33, RZ, RZ, R87.reuse ;  /* 0x000000ffff217224 */ /* 0x100fe400078e0057 */
[----:B------:R-:W-:Y:S01]  /*5930*/  IMAD.MOV.U32 R29, RZ, RZ, R87 ;  /* 0x000000ffff1d7224 */ /* 0x000fe200078e0057 */
[C---:B----4-:R-:W-:Y:S01]  /*5940*/  F2FP.SATFINITE.E4M3.F32.PACK_AB_MERGE_C R10, R24.reuse, R203, RZ ;  /* 0x000000cb180a723e */ /* 0x050fe200048070ff */
[----:B------:R-:W-:-:S01]  /*5950*/  FADD.FTZ R3, R24, R3 ;  /* 0x0000000318037221 */ /* 0x000fc20000010000 */
[----:B------:R-:W-:-:S02]  /*5960*/  IMAD.MOV.U32 R24, RZ, RZ, R87 ;  /* 0x000000ffff187224 */ /* 0x000fc400078e0057 */
[----:B------:R-:W-:Y:S01]  /*5970*/  F2FP.SATFINITE.E4M3.F32.PACK_AB_MERGE_C R203, R14, R69, R10 ;  /* 0x000000450ecb723e */ /* 0x000fe2000480700a */
[----:B------:R-:W-:Y:S01]  /*5980*/  IMAD.MOV.U32 R69, RZ, RZ, R87 ;  /* 0x000000ffff457224 */ /* 0x000fe200078e0057 */
        /* <DEDUP_REMOVED lines=36> */
[----:B------:R-:W-:Y:S01]  /*5bd0*/  UMOV UR40, UR41 ;  /* 0x0000002900287c82 */ /* 0x000fe20008000000 */
[----:B------:R-:W-:Y:S01]  /*5be0*/  UMOV UR55, UR48 ;  /* 0x0000003000377c82 */ /* 0x000fe20008000000 */
[----:B------:R-:W-:Y:S01]  /*5bf0*/  ULDC UR45, c[0x0][0x404] ;  /* 0x00010100002d7ab9 */ /* 0x000fe20000000800 */
[----:B------:R-:W-:Y:S01]  /*5c00*/  ULDC UR41, c[0x0][0x2e0] ;  /* 0x0000b80000297ab9 */ /* 0x000fe20000000800 */
[----:B------:R-:W-:-:S05]  /*5c10*/  ULDC.64 UR6, c[0x0][0x3f8] ;  /* 0x0000fe0000067ab9 */ /* 0x000fca0000000a00 */
.L_x_7184:
[----:B------:R-:W-:Y:S01]  /*5c20*/  ISETP.NE.AND P3, PT, RZ, UR38, PT ;  /* 0x00000026ff007c0c */ /* 0x000fe2000bf65270 */
[----:B------:R-:W-:-:S04]  /*5c30*/  UISETP.NE.AND UP0, UPT, UR55, 0x1, UPT ;  /* 0x000000013700788c */ /* 0x000fc8000bf05270 */
[----:B------:R-:W-:-:S06]  /*5c40*/  USEL UR10, URZ, 0x1, UP0 ;  /* 0x000000013f0a7887 */ /* 0x000fcc0008000000 */
[----:B------:R-:W-:Y:S02]  /*5c50*/  LOP3.LUT R16, R10, UR10, RZ, 0x3c, !PT ;  /* 0x0000000a0a107c12 */ /* 0x000fe4000f8e3cff */
[----:B------:R-:W-:Y:S05]  /*5c60*/  @P3 BRA `(.L_x_7175) ;  /* 0x0000000000343947 */ /* 0x000fea0003800000 */
[----:B------:R-:W-:Y:S05]  /*5c70*/  @!P1 BRA `(.L_x_7176) ;  /* 0x0000000000049947 */ /* 0x000fea0003800000 */
[----:B------:R-:W-:Y:S01]  /*5c80*/  BPT.TRAP 0x1 ;  /* 0x000000040000795c */ /* 0x000fe20000300000 */
.L_x_7176:
        /* <DEDUP_REMOVED lines=8> */
.L_x_7177:
[----:B--2---:R-:W-:Y:S05]  /*5d10*/  @P2 BRA `(.L_x_7175) ;  /* 0x0000000000082947 */ /* 0x004fea0003800000 */
[----:B------:R-:W2:Y:S02]  /*5d20*/  SYNCS.PHASECHK.TRANS64.TRYWAIT P2, [UR10+0x2e830], R0 ;  /* 0x02e83000ff0075a7 */ /* 0x000ea4000804014a */
[----:B--2---:R-:W-:Y:S05]  /*5d30*/  @!P2 BRA `(.L_x_7178) ;  /* 0x000000d400a4a947 */ /* 0x004fea0003800000 */
.L_x_7175:
        /* <DEDUP_REMOVED lines=25> */
[----:B------:R-:W-:-:S02]  /*5ed0*/  UIADD3 UR10, UR56, 0x600, URZ ;  /* 0x00000600380a7890 */ /* 0x000fc4000fffe03f */
[----:B------:R-:W-:Y:S02]  /*5ee0*/  UIADD3 UR50, UR56, 0x402, URZ ;  /* 0x0000040238327890 */ /* 0x000fe4000fffe03f */
[----:B-1----:R-:W-:Y:S01]  /*5ef0*/  VIADD R0, R9, 0x8 ;  /* 0x0000000809007836 */ /* 0x002fe20000000000 */
[----:B------:R-:W-:Y:S01]  /*5f00*/  UMOV UR48, UR4 ;  /* 0x0000000400307c82 */ /* 0x000fe20008000000 */
[----:B------:R-:W-:Y:S01]  /*5f10*/  UMOV UR49, UR5 ;  /* 0x0000000500317c82 */ /* 0x000fe20008000000 */
[----:B------:R-:W-:Y:S01]  /*5f20*/  UMOV UR51, 0x40000040 ;  /* 0x4000004000337882 */ /* 0x000fe20000000000 */
[----:B------:R-:W-:Y:S01]  /*5f30*/  UMOV UR11, 0x40000040 ;  /* 0x40000040000b7882 */ /* 0x000fe20000000000 */
[----:B------:R1:W-:Y:S01]  /*5f40*/  BAR.SYNC.DEFER_BLOCKING R0, 0x100 ;  /* 0x000400000000751d */ /* 0x0003e20000010000 */
[----:B------:R-:W-:-:S05]  /*5f50*/  UIADD3 UR14, UR56, 0x604, URZ ;  /* 0x00000604380e7890 */ /* 0x000fca000fffe03f */
[----:B------:R-:W-:Y:S01]  /*5f60*/  UMOV UR15, 0x40000040 ;  /* 0x40000040000f7882 */ /* 0x000fe20000000000 */
        /* <DEDUP_REMOVED lines=159> */
.L_x_7180:
[----:B------:R-:W-:Y:S01]  /*6960*/  ULEA UR10, UR55, UR37, 0x3 ;  /* 0x00000025370a7291 */ /* 0x000fe2000f8e183f */
[----:B------:R-:W-:-:S08]  /*6970*/  SHF.L.U32 R0, R10, 0x1f, RZ ;  /* 0x0000001f0a007819 */ /* 0x000fd000000006ff */
[----:B------:R1:W2:Y:S01]  /*6980*/  SYNCS.PHASECHK.TRANS64.TRYWAIT P2, [UR10+0x2e850], R0 ;  /* 0x02e85000ff0075a7 */ /* 0x0002a2000804014a */
[----:B------:R-:W-:Y:S05]  /*6990*/  @!P1 BRA `(.L_x_7181) ;  /* 0x0000000000049947 */ /* 0x000fea0003800000 */
[----:B------:R-:W-:Y:S01]  /*69a0*/  BPT.TRAP 0x1 ;  /* 0x000000040000795c */ /* 0x000fe20000300000 */
.L_x_7181:
[----:B--2---:R-:W-:Y:S05]  /*69b0*/  @P2 BRA `(.L_x_7179) ;  /* 0x0000000000082947 */ /* 0x004fea0003800000 */
[----:B------:R-:W2:Y:S02]  /*69c0*/  SYNCS.PHASECHK.TRANS64.TRYWAIT P2, [UR10+0x2e850], R0 ;  /* 0x02e85000ff0075a7 */ /* 0x000ea4000804014a */
[----:B--2---:R-:W-:Y:S05]  /*69d0*/  @!P2 BRA `(.L_x_7182) ;  /* 0x000000c80094a947 */ /* 0x004fea0003800000 */
.L_x_7179:
[----:B------:R-:W-:Y:S01]  /*69e0*/  UIADD3 UR10, UR37, 0x400, URZ ;  /* 0x00000400250a7890 */ /* 0x000fe2000fffe03f */
[----:B------:R-:W-:Y:S01]  /*69f0*/  WARPGROUP.ARRIVE ;  /* 0x00000000000079c5 */ /* 0x000fe20000000000 */
[----:B------:R-:W-:Y:S01]  /*6a00*/  UMOV UR11, 0xc0000010 ;  /* 0xc0000010000b7882 */ /* 0x000fe20000000000 */
[----:B--2---:R-:W2:Y:S01]  /*6a10*/  LDC R9, c[0x0][0x288] ;  /* 0x0000a200ff097b82 */ /* 0x004ea20000000800 */
[----:B------:R-:W-:Y:S02]  /*6a20*/  USHF.R.U32.HI UR10, URZ, 0x4, UR10 ;  /* 0x000000043f0a7899 */ /* 0x000fe4000801160a */
[----:B------:R-:W-:Y:S02]  /*6a30*/  UISETP.NE.U32.AND UP0, UPT, UR6, URZ, UPT ;  /* 0x0000003f0600728c */ /* 0x000fe4000bf05070 */
[----:B------:R-:W-:Y:S02]  /*6a40*/  ULOP3.LUT UR10, UR10, 0x3fff, URZ, 0xc0, !UPT ;  /* 0x00003fff0a0a7892 */ /* 0x000fe4000f8ec03f */
[----:B------:R-:W-:-:S02]  /*6a50*/  UISETP.NE.AND.EX UP0, UPT, UR7, URZ, UPT, UP0 ;  /* 0x0000003f0700728c */ /* 0x000fc4000bf05300 */
[----:B------:R-:W-:Y:S01]  /*6a60*/  ULOP3.LUT UR10, UR10, 0x10000, URZ, 0xfc, !UPT ;  /* 0x000100000a0a7892 */ /* 0x000fe2000f8efc3f */
[----:B------:R-:W-:-:S03]  /*6a70*/  UMOV UR15, 0xc0000010 ;  /* 0xc0000010000f7882 */ /* 0x000fc60000000000 */
[----:B------:R-:W-:-:S07]  /*6a80*/  UIMAD UR14, UR55, 0x700, UR10 ;  /* 0x00000700370e78a4 */ /* 0x000fce000f8e020a */
[----:B------:R-:W-:Y:S02]  /*6a90*/  UMOV UR10, UR14 ;  /* 0x0000000e000a7c82 */ /* 0x000fe40008000000 */
[----:B------:R-:W-:Y:S01]  /*6aa0*/  QGMMA.64x128x32.F32.E4M3.E4M3 R24, R224, gdesc[UR8], R24, gsb0 ;  /* 0x01e00008e0187df3 */ /* 0x000fe20008000818 */
[----:B------:R-:W-:Y:S01]  /*6ab0*/  UIADD3 UR10, UR14, 0x100, URZ ;  /* 0x000001000e0a7890 */ /* 0x000fe2000fffe03f */
[----:B------:R-:W-:Y:S01]  /*6ac0*/  UMOV UR11, 0xc0000010 ;  /* 0xc0000010000b7882 */ /* 0x000fe20000000000 */
[----:B------:R-:W-:Y:S02]  /*6ad0*/  WARPGROUP.DEPBAR.LE gsb0, 0x0 ;  /* 0x00008000000079c5 */ /* 0x000fe40000010000 */
[----:B------:R-:W-:-:S06]  /*6ae0*/  WARPGROUP.ARRIVE ;  /* 0x00000000000079c5 */ /* 0x000fcc0000000000 */
[----:B------:R-:W3:Y:S01]  /*6af0*/  S2R R226, SR_TID.X ;  /* 0x0000000000e27919 */ /* 0x000ee20000002100 */
[----:B------:R-:W-:Y:S01]  /*6b00*/  QGMMA.64x128x32.F32.E4M3.E4M3 R24, R220, gdesc[UR8], R24, gsb0 ;  /* 0x01e00008dc187df3 */ /* 0x000fe20008000818 */
[----:B------:R-:W-:Y:S02]  /*6b10*/  UIMAD UR10, UR40, -0xe0, UR42 ;  /* 0xffffff20280a78a4 */ /* 0x000fe4000f8e022a */
[----:B------:R-:W-:Y:S02]  /*6b20*/  USEL UR11, UR45, 0x1, UP0 ;  /* 0x000000012d0b7887 */ /* 0x000fe40008000000 */
[----:B------:R-:W-:-:S04]  /*6b30*/  UIADD3 UR10, UR10, 0x1, URZ ;  /* 0x000000010a0a7890 */ /* 0x000fc8000fffe03f */
[----:B------:R-:W-:-:S03]  /*6b40*/  UIMAD UR10, UR11, UR41, UR10 ;  /* 0x000000290b0a72a4 */ /* 0x000fc6000f8e020a */
[----:B------:R-:W-:-:S03]  /*6b50*/  UMOV UR11, 0xc0000010 ;  /* 0xc0000010000b7882 */ /* 0x000fc60000000000 */
[----:B--2---:R-:W-:Y:S01]  /*6b60*/  IADD3 R9, -R9, UR10, RZ ;  /* 0x0000000a09097c10 */ /* 0x004fe2000fffe1ff */
[----:B------:R-:W-:-:S04]  /*6b70*/  UIADD3 UR10, UR14, 0x200, URZ ;  /* 0x000002000e0a7890 */ /* 0x000fc8000fffe03f */
[----:B-1----:R-:W-:-:S04]  /*6b80*/  IMAD R0, R228, -0x2, R9 ;  /* 0xfffffffee4007824 */ /* 0x002fc800078e0209 */
[----:B------:R-:W-:Y:S01]  /*6b90*/  IMAD.IADD R9, R229, 0x1, R0 ;  /* 0x00000001e5097824 */ /* 0x000fe200078e0200 */
[----:B---3--:R-:W-:-:S04]  /*6ba0*/  SHF.R.U32.HI R226, RZ, 0x7, R226 ;  /* 0x00000007ffe27819 */ /* 0x008fc800000116e2 */
[C---:B------:R-:W-:Y:S02]  /*6bb0*/  ISETP.GT.AND P2, PT, R9.reuse, RZ, PT ;  /* 0x000000ff0900720c */ /* 0x040fe40003f44270 */
[C---:B------:R-:W-:Y:S02]  /*6bc0*/  ISETP.GT.AND P3, PT, R9.reuse, 0x1, PT ;  /* 0x000000010900780c */ /* 0x040fe40003f64270 */
        /* <DEDUP_REMOVED lines=29> */
[----:B------:R-:W-:Y:S02]  /*6da0*/  FMNMX.FTZ R0, R169, R0, !PT ;  /* 0x00000000a9007209 */ /* 0x000fe40007810000 */
        /* <DEDUP_REMOVED lines=18> */
[----:B------:R-:W-:Y:S01]  /*6ed0*/  FSEL R221, R172, -INF , P2 ;  /* 0xff800000acdd7808 */ /* 0x000fe20001000000 */
[----:B------:R-:W-:Y:S01]  /*6ee0*/  WARPGROUP.ARRIVE ;  /* 0x00000000000079c5 */ /* 0x000fe20000000000 */
[----:B------:R-:W-:Y:S02]  /*6ef0*/  ISETP.GT.AND P2, PT, R9, 0x30, PT ;  /* 0x000000300900780c */ /* 0x000fe40003f44270 */
[----:B------:R-:W-:Y:S02]  /*6f00*/  FMNMX.FTZ R0, R221, R0, !PT ;  /* 0x00000000dd007209 */ /* 0x000fe40007810000 */
[----:B------:R-:W-:Y:S01]  /*6f10*/  FSEL R223, R176, -INF , P2 ;  /* 0xff800000b0df7808 */ /* 0x000fe20001000000 */
[----:B------:R-:W-:Y:S01]  /*6f20*/  QGMMA.64x128x32.F32.E4M3.E4M3 R24, R216, gdesc[UR8], R24, gsb0 ;  /* 0x01e00008d8187df3 */ /* 0x000fe20008000818 */
[----:B------:R-:W-:Y:S01]  /*6f30*/  FMNMX.FTZ R0, R173, R0, !PT ;  /* 0x00000000ad007209 */ /* 0x000fe20007810000 */
[----:B------:R-:W-:Y:S01]  /*6f40*/  UIADD3 UR10, UR14, 0x300, URZ ;  /* 0x000003000e0a7890 */ /* 0x000fe2000fffe03f */
[----:B------:R-:W-:Y:S01]  /*6f50*/  ISETP.GT.AND P2, PT, R9, 0x38, PT ;  /* 0x000000380900780c */ /* 0x000fe20003f44270 */
[----:B------:R-:W-:Y:S01]  /*6f60*/  UMOV UR11, 0xc0000010 ;  /* 0xc0000010000b7882 */ /* 0x000fe20000000000 */
        /* <DEDUP_REMOVED lines=27> */
[C---:B------:R-:W-:Y:S02]  /*7120*/  ISETP.GT.AND P2, PT, R9.reuse, 0x70, PT ;  /* 0x000000700900780c */ /* 0x040fe40003f44270 */
        /* <DEDUP_REMOVED lines=40> */
[----:B------:R-:W-:Y:S01]  /*73b0*/  ISETP.GT.AND P2, PT, R9, 0xa8, PT ;  /* 0x000000a80900780c */ /* 0x000fe20003f44270 */
[----:B------:R-:W-:Y:S02]  /*73c0*/  WARPGROUP.DEPBAR.LE gsb0, 0x0 ;  /* 0x00008000000079c5 */ /* 0x000fe40000010000 */
[----:B------:R-:W-:Y:S01]  /*73d0*/  FSEL R105, R105, -INF , P3 ;  /* 0xff80000069697808 */ /* 0x000fe20001800000 */
[----:B------:R-:W-:Y:S01]  /*73e0*/  WARPGROUP.ARRIVE ;  /* 0x00000000000079c5 */ /* 0x000fe20000000000 */
[----:B------:R-:W-:Y:S02]  /*73f0*/  FMNMX.FTZ R0, R104, R0, !PT ;  /* 0x0000000068007209 */ /* 0x000fe40007810000 */
[----:B------:R-:W-:Y:S02]  /*7400*/  ISETP.GT.AND P3, PT, R9, 0xa9, PT ;  /* 0x000000a90900780c */ /* 0x000fe40003f64270 */
[----:B------:R-:W-:Y:S01]  /*7410*/  FSEL R108, R108, -INF , P2 ;  /* 0xff8000006c6c7808 */ /* 0x000fe20001000000 */
[----:B------:R-:W-:Y:S01]  /*7420*/  QGMMA.64x128x32.F32.E4M3.E4M3 R24, R212, gdesc[UR8], R24, gsb0 ;  /* 0x01e00008d4187df3 */ /* 0x000fe20008000818 */
[----:B------:R-:W-:Y:S01]  /*7430*/  FMNMX.FTZ R0, R105, R0, !PT ;  /* 0x0000000069007209 */ /* 0x000fe20007810000 */
        /* <DEDUP_REMOVED lines=35> */
[C---:B------:R-:W-:Y:S01]  /*7670*/  ISETP.GT.AND P3, PT, R9.reuse, 0xd9, PT ;  /* 0x000000d90900780c */ /* 0x040fe20003f64270 */
[----:B------:R-:W-:Y:S01]  /*7680*/  VIADD R9, R9, 0x8 ;  /* 0x0000000809097836 */ /* 0x000fe20000000000 */
[----:B------:R-:W-:Y:S02]  /*7690*/  FSEL R100, R100, -INF , P2 ;  /* 0xff80000064647808 */ /* 0x000fe40001000000 */
[----:B------:R-:W-:Y:S02]  /*76a0*/  FMNMX.FTZ R0, R97, R0, !PT ;  /* 0x0000000061007209 */ /* 0x000fe40007810000 */
[----:B------:R-:W-:Y:S02]  /*76b0*/  FSEL R101, R101, -INF , P3 ;  /* 0xff80000065657808 */ /* 0x000fe40001800000 */
[----:B------:R-:W-:-:S02]  /*76c0*/  FMNMX.FTZ R0, R100, R0, !PT ;  /* 0x0000000064007209 */ /* 0x000fc40007810000 */
[----:B------:R-:W-:Y:S02]  /*76d0*/  ISETP.GT.AND P3, PT, R9, RZ, PT ;  /* 0x000000ff0900720c */ /* 0x000fe40003f64270 */
[----:B------:R-:W-:Y:S02]  /*76e0*/  FMNMX.FTZ R10, R101, R0, !PT ;  /* 0x00000000650a7209 */ /* 0x000fe40007810000 */
[----:B------:R-:W-:-:S03]  /*76f0*/  ISETP.GT.AND P4, PT, R9, 0x1, PT ;  /* 0x000000010900780c */ /* 0x000fc60003f84270 */
        /* <DEDUP_REMOVED lines=22> */
[----:B------:R-:W-:Y:S01]  /*7860*/  FSEL R159, R159, -INF , P4 ;  /* 0xff8000009f9f7808 */ /* 0x000fe20002000000 */
[----:B------:R-:W-:Y:S02]  /*7870*/  WARPGROUP.DEPBAR.LE gsb0, 0x0 ;  /* 0x00008000000079c5 */ /* 0x000fe40000010000 */
[----:B------:R-:W-:-:S01]  /*7880*/  FFMA.FTZ R217, R2, R0, -8 ;  /* 0xc100000002d97423 */ /* 0x000fc20000010000 */
[----:B------:R-:W-:Y:S01]  /*7890*/  FSETP.NEU.FTZ.AND P2, PT, R0, -INF , PT ;  /* 0xff8000000000780b */ /* 0x000fe20003f5d000 */
[----:B------:R-:W-:Y:S01]  /*78a0*/  WARPGROUP.ARRIVE ;  /* 0x00000000000079c5 */ /* 0x000fe20000000000 */
[----:B------:R-:W-:-:S02]  /*78b0*/  ISETP.GT.AND P4, PT, R9, 0x51, PT ;  /* 0x000000510900780c */ /* 0x000fc40003f84270 */
[----:B------:R-:W-:Y:S02]  /*78c0*/  FSEL R217, R217, RZ, P2 ;  /* 0x000000ffd9d97208 */ /* 0x000fe40001000000 */
[----:B------:R-:W-:Y:S01]  /*78d0*/  FSEL R163, R163, -INF , P4 ;  /* 0xff800000a3a37808 */ /* 0x000fe20002000000 */
[----:B------:R-:W-:Y:S01]  /*78e0*/  QGMMA.64x128x32.F32.E4M3.E4M3 R24, R208, gdesc[UR8], R24, gsb0 ;  /* 0x01e00008d0187df3 */ /* 0x000fe20008000818 */
[----:B------:R-:W-:Y:S01]  /*78f0*/  ISETP.GT.AND P4, PT, R9, 0x59, PT ;  /* 0x000000590900780c */ /* 0x000fe20003f84270 */
[C-C-:B------:R-:W-:Y:S01]  /*7900*/  FFMA.FTZ R152, R2.reuse, R169, -R217.reuse ;  /* 0x000000a902987223 */ /* 0x140fe200000108d9 */
[----:B------:R-:W-:-:S01]  /*7910*/  FFMA.FTZ R169, R2, R173, -R217 ;  /* 0x000000ad02a97223 */ /* 0x000fc200000108d9 */
[C-C-:B------:R-:W-:Y:S01]  /*7920*/  FFMA.FTZ R173, R2.reuse, R177, -R217.reuse ;  /* 0x000000b102ad7223 */ /* 0x140fe200000108d9 */
[----:B------:R-:W-:-:S01]  /*7930*/  FFMA.FTZ R177, R2, R181, -R217 ;  /* 0x000000b502b17223 */ /* 0x000fc200000108d9 */
[----:B------:R-:W-:Y:S01]  /*7940*/  FSEL R181, R186, -INF , P3 ;  /* 0xff800000bab57808 */ /* 0x000fe20001800000 */
[----:B------:R-:W-:-:S01]  /*7950*/  FFMA.FTZ R219, R2, R184, -R217 ;  /* 0x000000b802db7223 */ /* 0x000fc200000108d9 */
[----:B------:R-:W-:Y:S01]  /*7960*/  ISETP.GT.AND P3, PT, R9, 0x8, PT ;  /* 0x000000080900780c */ /* 0x000fe20003f64270 */
[----:B------:R-:W-:-:S01]  /*7970*/  FFMA.FTZ R10, R2, R185, -R217 ;  /* 0x000000b9020a7223 */ /* 0x000fc200000108d9 */
[----:B------:R-:W-:Y:S01]  /*7980*/  FMNMX.FTZ R184, R181, R8, !PT ;  /* 0x00000008b5b87209 */ /* 0x000fe20007810000 */
[----:B------:R-:W-:-:S01]  /*7990*/  FFMA.FTZ R12, R2, R189, -R217 ;  /* 0x000000bd020c7223 */ /* 0x000fc200000108d9 */
[----:B------:R-:W-:Y:S01]  /*79a0*/  FSEL R185, R190, -INF , P3 ;  /* 0xff800000beb97808 */ /* 0x000fe20001800000 */
[----:B------:R-:W-:-:S01]  /*79b0*/  FFMA.FTZ R14, R2, R193, -R217 ;  /* 0x000000c1020e7223 */ /* 0x000fc200000108d9 */
[----:B------:R-:W-:Y:S01]  /*79c0*/  FMNMX.FTZ R184, R187, R184, !PT ;  /* 0x000000b8bbb87209 */ /* 0x000fe20007810000 */
        /* <DEDUP_REMOVED lines=78> */
[----:B------:R-:W-:Y:S01]  /*7eb0*/  UIADD3 UR10, UR14, 0x500, URZ ;  /* 0x000005000e0a7890 */ /* 0x000fe2000fffe03f */
[----:B------:R-:W-:Y:S01]  /*7ec0*/  FMNMX.FTZ R184, R163, R184, !PT ;  /* 0x000000b8a3b87209 */ /* 0x000fe20007810000 */
[----:B------:R-:W-:Y:S01]  /*7ed0*/  MUFU.EX2 R219, R219 ;  /* 0x000000db00db7308 */ /* 0x000fe20000000800 */
[----:B------:R-:W-:Y:S01]  /*7ee0*/  FSEL R167, R167, -INF , P4 ;  /* 0xff800000a7a77808 */ /* 0x000fe20002000000 */
[----:B------:R-:W-:Y:S01]  /*7ef0*/  UMOV UR11, 0xc0000010 ;  /* 0xc0000010000b7882 */ /* 0x000fe20000000000 */
[----:B------:R-:W-:Y:S01]  /*7f00*/  ISETP.GT.AND P3, PT, R9, 0x60, PT ;  /* 0x000000600900780c */ /* 0x000fe20003f64270 */
[----:B------:R-:W-:Y:S01]  /*7f10*/  UIADD3 UR14, UR14, 0x600, URZ ;  /* 0x000006000e0e7890 */ /* 0x000fe2000fffe03f */
        /* <DEDUP_REMOVED lines=9> */
[C---:B------:R-:W-:Y:S02]  /*7fb0*/  ISETP.GT.AND P4, PT, R9.reuse, 0x69, PT ;  /* 0x000000690900780c */ /* 0x040fe40003f84270 */
        /* <DEDUP_REMOVED lines=9> */
[C-C-:B------:R-:W-:Y:S01]  /*8050*/  FFMA.FTZ R146, R2.reuse, R148, -R217.reuse ;  /* 0x0000009402927223 */ /* 0x140fe200000108d9 */
[----:B------:R-:W-:Y:S01]  /*8060*/  FMNMX.FTZ R170, R143, R170, !PT ;  /* 0x000000aa8faa7209 */ /* 0x000fe20007810000 */
[C-C-:B------:R-:W-:Y:S01]  /*8070*/  FFMA.FTZ R148, R2.reuse, R129, -R217.reuse ;  /* 0x0000008102947223 */ /* 0x140fe200000108d9 */
[----:B------:R-:W-:Y:S01]  /*8080*/  ISETP.GT.AND P3, PT, R9, 0x78, PT ;  /* 0x000000780900780c */ /* 0x000fe20003f64270 */
[----:B-1----:R-:W-:Y:S01]  /*8090*/  FFMA.FTZ R174, R2, R132, -R217 ;  /* 0x0000008402ae7223 */ /* 0x002fe200000108d9 */
[----:B------:R-:W-:Y:S01]  /*80a0*/  FSEL R147, R147, -INF , P4 ;  /* 0xff80000093937808 */ /* 0x000fe20002000000 */
[----:B------:R-:W-:Y:S01]  /*80b0*/  MUFU.EX2 R13, R13 ;  /* 0x0000000d000d7308 */ /* 0x000fe20000000800 */
[----:B------:R-:W-:-:S02]  /*80c0*/  FMNMX.FTZ R170, R145, R170, !PT ;  /* 0x000000aa91aa7209 */ /* 0x000fc40007810000 */
[----:B------:R-:W-:Y:S02]  /*80d0*/  ISETP.GT.AND P4, PT, R9, 0x79, PT ;  /* 0x000000790900780c */ /* 0x000fe40003f84270 */
[----:B------:R-:W-:Y:S02]  /*80e0*/  FSEL R150, R150, -INF , P3 ;  /* 0xff80000096967808 */ /* 0x000fe40001800000 */
[----:B------:R-:W-:Y:S01]  /*80f0*/  FMNMX.FTZ R170, R147, R170, !PT ;  /* 0x000000aa93aa7209 */ /* 0x000fe20007810000 */
[----:B------:R-:W-:Y:S02]  /*8100*/  WARPGROUP.DEPBAR.LE gsb0, 0x0 ;  /* 0x00008000000079c5 */ /* 0x000fe40000010000 */
[----:B------:R-:W-:Y:S01]  /*8110*/  FSEL R151, R151, -INF , P4 ;  /* 0xff80000097977808 */ /* 0x000fe20002000000 */
[----:B------:R-:W-:Y:S01]  /*8120*/  WARPGROUP.ARRIVE ;  /* 0x00000000000079c5 */ /* 0x000fe20000000000 */
[----:B------:R-:W-:Y:S01]  /*8130*/  ISETP.GT.AND P3, PT, R9, 0x80, PT ;  /* 0x000000800900780c */ /* 0x000fe20003f64270 */
[----:B------:R-:W-:Y:S01]  /*8140*/  MUFU.EX2 R14, R14 ;  /* 0x0000000e000e7308 */ /* 0x000fe20000000800 */
[----:B------:R-:W-:-:S02]  /*8150*/  FMNMX.FTZ R170, R150, R170, !PT ;  /* 0x000000aa96aa7209 */ /* 0x000fc40007810000 */
[----:B------:R-:W-:Y:S01]  /*8160*/  ISETP.GT.AND P4, PT, R9, 0x81, PT ;  /* 0x000000810900780c */ /* 0x000fe20003f84270 */
[----:B------:R-:W-:Y:S01]  /*8170*/  QGMMA.64x128x32.F32.E4M3.E4M3 R24, R204, gdesc[UR8], R24, gsb0 ;  /* 0x01e00008cc187df3 */ /* 0x000fe20008000818 */
        /* <DEDUP_REMOVED lines=52> */
[----:B------:R2:W-:Y:S01]  /*84c0*/  MUFU.EX2 R115, R174 ;  /* 0x000000ae00737308 */ /* 0x0005e20000000800 */
[----:B-1----:R-:W-:-:S01]  /*84d0*/  FFMA.FTZ R148, R2, R133, -R217 ;  /* 0x0000008502947223 */ /* 0x002fc200000108d9 */
[----:B------:R-:W-:Y:S02]  /*84e0*/  FSEL R118, R118, -INF , P3 ;  /* 0xff80000076767808 */ /* 0x000fe40001800000 */
[----:B------:R-:W-:Y:S02]  /*84f0*/  FMNMX.FTZ R133, R132, R170, !PT ;  /* 0x000000aa84857209 */ /* 0x000fe40007810000 */
[----:B------:R-:W-:Y:S02]  /*8500*/  FSEL R119, R119, -INF , P4 ;  /* 0xff80000077777808 */ /* 0x000fe40002000000 */
[C---:B------:R-:W-:Y:S01]  /*8510*/  ISETP.GT.AND P3, PT, R9.reuse, 0xc0, PT ;  /* 0x000000c00900780c */ /* 0x040fe20003f64270 */
[----:B--2---:R-:W-:Y:S01]  /*8520*/  FFMA.FTZ R174, R2, R105, -R217 ;  /* 0x0000006902ae7223 */ /* 0x004fe200000108d9 */
[----:B------:R-:W-:Y:S01]  /*8530*/  FMNMX.FTZ R170, R118, R133, !PT ;  /* 0x0000008576aa7209 */ /* 0x000fe20007810000 */
[----:B------:R-:W-:Y:S01]  /*8540*/  MUFU.EX2 R177, R177 ;  /* 0x000000b100b17308 */ /* 0x000fe20000000800 */
[----:B------:R-:W-:-:S02]  /*8550*/  ISETP.GT.AND P4, PT, R9, 0xc1, PT ;  /* 0x000000c10900780c */ /* 0x000fc40003f84270 */
[----:B------:R-:W-:Y:S01]  /*8560*/  FSEL R133, R90, -INF , P3 ;  /* 0xff8000005a857808 */ /* 0x000fe20001800000 */
[----:B------:R-:W-:-:S01]  /*8570*/  FFMA.FTZ R90, R2, R104, -R217 ;  /* 0x00000068025a7223 */ /* 0x000fc200000108d9 */
[----:B------:R-:W-:Y:S01]  /*8580*/  FMNMX.FTZ R170, R119, R170, !PT ;  /* 0x000000aa77aa7209 */ /* 0x000fe20007810000 */
[----:B------:R-:W-:-:S01]  /*8590*/  FFMA.FTZ R104, R2, R108, -R217 ;  /* 0x0000006c02687223 */ /* 0x000fc200000108d9 */
        /* <DEDUP_REMOVED lines=11> */
[----:B------:R1:W-:Y:S01]  /*8650*/  MUFU.EX2 R95, R174 ;  /* 0x000000ae005f7308 */ /* 0x0003e20000000800 */
[----:B------:R-:W-:-:S02]  /*8660*/  ISETP.GT.AND P4, PT, R9, 0xd1, PT ;  /* 0x000000d10900780c */ /* 0x000fc40003f84270 */
[----:B------:R-:W-:Y:S02]  /*8670*/  FSEL R98, R98, -INF , P3 ;  /* 0xff80000062627808 */ /* 0x000fe40001800000 */
[----:B------:R-:W-:Y:S02]  /*8680*/  FMNMX.FTZ R170, R105, R170, !PT ;  /* 0x000000aa69aa7209 */ /* 0x000fe40007810000 */
[----:B------:R-:W-:Y:S01]  /*8690*/  ISETP.GT.AND P3, PT, R9, 0xd8, PT ;  /* 0x000000d80900780c */ /* 0x000fe20003f64270 */
[----:B------:R-:W-:Y:S01]  /*86a0*/  MUFU.EX2 R156, R156 ;  /* 0x0000009c009c7308 */ /* 0x000fe20000000800 */
[----:B------:R-:W-:Y:S01]  /*86b0*/  FSEL R99, R99, -INF , P4 ;  /* 0xff80000063637808 */ /* 0x000fe20002000000 */
[--C-:B-1----:R-:W-:Y:S01]  /*86c0*/  FFMA.FTZ R174, R2, R109, -R217.reuse ;  /* 0x0000006d02ae7223 */ /* 0x102fe200000108d9 */
[----:B------:R-:W-:Y:S01]  /*86d0*/  FMNMX.FTZ R170, R98, R170, !PT ;  /* 0x000000aa62aa7209 */ /* 0x000fe20007810000 */
[----:B------:R-:W-:Y:S01]  /*86e0*/  FFMA.FTZ R217, R2, R101, -R217 ;  /* 0x0000006502d97223 */ /* 0x000fe200000108d9 */
[----:B------:R-:W-:-:S02]  /*86f0*/  ISETP.GT.AND P4, PT, R9, 0xd9, PT ;  /* 0x000000d90900780c */ /* 0x000fc40003f84270 */
[----:B------:R-:W-:Y:S01]  /*8700*/  FSEL R102, R102, -INF , P3 ;  /* 0xff80000066667808 */ /* 0x000fe20001800000 */
[----:B------:R-:W-:Y:S01]  /*8710*/  MUFU.EX2 R157, R157 ;  /* 0x0000009d009d7308 */ /* 0x000fe20000000800 */
[----:B------:R-:W-:Y:S02]  /*8720*/  FMNMX.FTZ R9, R99, R170, !PT ;  /* 0x000000aa63097209 */ /* 0x000fe40007810000 */
[----:B------:R-:W-:Y:S02]  /*8730*/  FSEL R109, R103, -INF , P4 ;  /* 0xff800000676d7808 */ /* 0x000fe40002000000 */
[----:B------:R-:W-:Y:S02]  /*8740*/  FMNMX.FTZ R108, R102, R9, !PT ;  /* 0x00000009666c7209 */ /* 0x000fe40007810000 */
[----:B------:R-:W-:Y:S01]  /*8750*/  FSEL R116, R0, RZ, P2 ;  /* 0x000000ff00747208 */ /* 0x000fe20001000000 */
[----:B------:R1:W-:Y:S01]  /*8760*/  MUFU.EX2 R103, R174 ;  /* 0x000000ae00677308 */ /* 0x0003e20000000800 */
[----:B------:R-:W-:Y:S01]  /*8770*/  FMNMX.FTZ R9, R109, R108, !PT ;  /* 0x0000006c6d097209 */ /* 0x000fe20007810000 */
[----:B------:R-:W-:-:S02]  /*8780*/  WARPGROUP.DEPBAR.LE gsb0, 0x0 ;  /* 0x00008000000079c5 */ /* 0x000fc40000010000 */
[----:B------:R-:W-:-:S01]  /*8790*/  FADD.FTZ R101, -R116, R7 ;  /* 0x0000000774657221 */ /* 0x000fc20000010100 */
[----:B------:R-:W-:Y:S01]  /*87a0*/  WARPGROUP.ARRIVE ;  /* 0x00000000000079c5 */ /* 0x000fe20000000000 */
[----:B------:R-:W2:Y:S02]  /*87b0*/  SHFL.BFLY PT, R170, R9, 0x2, 0x1f ;  /* 0x0c401f0009aa7f89 */ /* 0x000ea400000e0000 */
[----:B------:R-:W-:Y:S01]  /*87c0*/  FMUL.FTZ R116, R2, R101 ;  /* 0x0000006502747220 */ /* 0x000fe20000410000 */
[----:B------:R3:W-:Y:S02]  /*87d0*/  MUFU.EX2 R108, R178 ;  /* 0x000000b2006c7308 */ /* 0x0007e40000000800 */
[----:B------:R-:W-:Y:S06]  /*87e0*/  QGMMA.64x128x32.F32.E4M3.E4M3 R24, R200, gdesc[UR12], R24, gsb0 ;  /* 0x01e0000cc8187df3 */ /* 0x000fec0008000818 */
[----:B------:R-:W4:Y:S08]  /*87f0*/  MUFU.EX2 R116, R116 ;  /* 0x0000007400747308 */ /* 0x000f300000000800 */
[----:B------:R-:W-:Y:S01]  /*8800*/  MUFU.EX2 R160, R160 ;  /* 0x000000a000a07308 */ /* 0x000fe20000000800 */
[----:B--2---:R-:W-:-:S07]  /*8810*/  FMNMX.FTZ R170, R9, R170, !PT ;  /* 0x000000aa09aa7209 */ /* 0x004fce0007810000 */
[----:B------:R-:W-:Y:S01]  /*8820*/  MUFU.EX2 R161, R161 ;  /* 0x000000a100a17308 */ /* 0x000fe20000000800 */
[----:B------:R-:W2:Y:S07]  /*8830*/  SHFL.BFLY PT, R9, R170, 0x1, 0x1f ;  /* 0x0c201f00aa097f89 */ /* 0x000eae00000e0000 */
        /* <DEDUP_REMOVED lines=10> */
[----:B------:R-:W-:Y:S01]  /*88e0*/  FSEL R193, R9, RZ, P2 ;  /* 0x000000ff09c17208 */ /* 0x000fe20001000000 */
[----:B------:R-:W-:-:S01]  /*88f0*/  FFMA.FTZ R170, R2, R181, -R101 ;  /* 0x000000b502aa7223 */ /* 0x000fc20000010865 */
[C-C-:B------:R-:W-:Y:S01]  /*8900*/  FFMA.FTZ R181, R2.reuse, R187, -R101.reuse ;  /* 0x000000bb02b57223 */ /* 0x140fe20000010865 */
[----:B-1----:R-:W-:-:S01]  /*8910*/  FFMA.FTZ R174, R2, R185, -R101 ;  /* 0x000000b902ae7223 */ /* 0x002fc20000010865 */
[----:B------:R-:W-:Y:S01]  /*8920*/  FFMA.FTZ R192, R2, R155, -R101 ;  /* 0x0000009b02c07223 */ /* 0x000fe20000010865 */
[----:B------:R-:W-:-:S01]  /*8930*/  FADD.FTZ R193, -R193, R8 ;  /* 0x00000008c1c17221 */ /* 0x000fc20000010100 */
[C-C-:B------:R-:W-:Y:S01]  /*8940*/  FFMA.FTZ R185, R2.reuse, R191, -R101.reuse ;  /* 0x000000bf02b97223 */ /* 0x140fe20000010865 */
[----:B------:R-:W-:Y:S01]  /*8950*/  MUFU.EX2 R170, R170 ;  /* 0x000000aa00aa7308 */ /* 0x000fe20000000800 */
[----:B------:R-:W-:-:S01]  /*8960*/  FFMA.FTZ R155, R2, R158, -R101 ;  /* 0x0000009e029b7223 */ /* 0x000fc20000010865 */
[C---:B------:R-:W-:Y:S01]  /*8970*/  FMUL.FTZ R193, R2.reuse, R193 ;  /* 0x000000c102c17220 */ /* 0x040fe20000410000 */
[----:B------:R-:W-:-:S01]  /*8980*/  FFMA.FTZ R158, R2, R159, -R101 ;  /* 0x0000009f029e7223 */ /* 0x000fc20000010865 */
[C-C-:B------:R-:W-:Y:S01]  /*8990*/  FFMA.FTZ R159, R2.reuse, R162, -R101.reuse ;  /* 0x000000a2029f7223 */ /* 0x140fe20000010865 */
[----:B------:R-:W-:-:S01]  /*89a0*/  FFMA.FTZ R162, R2, R163, -R101 ;  /* 0x000000a302a27223 */ /* 0x000fc20000010865 */
[C-C-:B---3--:R-:W-:Y:S01]  /*89b0*/  FFMA.FTZ R178, R2.reuse, R189, -R101.reuse ;  /* 0x000000bd02b27223 */ /* 0x148fe20000010865 */
[----:B------:R-:W-:-:S01]  /*89c0*/  FFMA.FTZ R163, R2, R166, -R101 ;  /* 0x000000a602a37223 */ /* 0x000fc20000010865 */
[----:B------:R-:W1:Y:S01]  /*89d0*/  MUFU.EX2 R193, R193 ;  /* 0x000000c100c17308 */ /* 0x000e620000000800 */
[----:B------:R-:W-:-:S01]  /*89e0*/  FFMA.FTZ R166, R2, R167, -R101 ;  /* 0x000000a702a67223 */ /* 0x000fc20000010865 */
[C-C-:B------:R-:W-:Y:S01]  /*89f0*/  FFMA.FTZ R167, R2.reuse, R144, -R101.reuse ;  /* 0x0000009002a77223 */ /* 0x140fe20000010865 */
[----:B------:R-:W-:-:S01]  /*8a00*/  FFMA.FTZ R144, R2, R142, -R101 ;  /* 0x0000008e02907223 */ /* 0x000fc20000010865 */
[C-C-:B------:R-:W-:Y:S01]  /*8a10*/  FFMA.FTZ R187, R2.reuse, R195, -R101.reuse ;  /* 0x000000c302bb7223 */ /* 0x140fe20000010865 */
[----:B------:R-:W-:-:S01]  /*8a20*/  FFMA.FTZ R142, R2, R145, -R101 ;  /* 0x00000091028e7223 */ /* 0x000fc20000010865 */
[----:B------:R-:W-:Y:S01]  /*8a30*/  FFMA.FTZ R145, R2, R147, -R101 ;  /* 0x0000009302917223 */ /* 0x000fe20000010865 */
[----:B----4-:R-:W-:-:S01]  /*8a40*/  FFMA.FTZ R147, R116, R4, R219 ;  /* 0x0000000474937223 */ /* 0x010fc200000100db */
[----:B------:R-:W2:Y:S01]  /*8a50*/  MUFU.EX2 R181, R181 ;  /* 0x000000b500b57308 */ /* 0x000ea20000000800 */
[----:B------:R-:W-:-:S01]  /*8a60*/  FFMA.FTZ R189, R2, R199, -R101 ;  /* 0x000000c702bd7223 */ /* 0x000fc20000010865 */
[----:B------:R-:W-:Y:S01]  /*8a70*/  FFMA.FTZ R184, R2, R197, -R101 ;  /* 0x000000c502b87223 */ /* 0x000fe20000010865 */
[----:B------:R-:W-:-:S01]  /*8a80*/  FADD.FTZ R194, R10, R147 ;  /* 0x000000930ac27221 */ /* 0x000fc20000010000 */
[C-C-:B------:R-:W-:Y:S01]  /*8a90*/  FFMA.FTZ R147, R2.reuse, R151, -R101.reuse ;  /* 0x0000009702937223 */ /* 0x140fe20000010865 */
[----:B------:R-:W-:-:S01]  /*8aa0*/  FFMA.FTZ R171, R2, R171, -R101 ;  /* 0x000000ab02ab7223 */ /* 0x000fc20000010865 */
[----:B------:R-:W-:Y:S01]  /*8ab0*/  FFMA.FTZ R150, R2, R150, -R101 ;  /* 0x0000009602967223 */ /* 0x000fe20000010865 */
[----:B------:R-:W-:-:S01]  /*8ac0*/  FADD.FTZ R151, R11, R194 ;  /* 0x000000c20b977221 */ /* 0x000fc20000010000 */
[----:B------:R-:W3:Y:S01]  /*8ad0*/  MUFU.EX2 R174, R174 ;  /* 0x000000ae00ae7308 */ /* 0x000ee20000000800 */
[----:B-1----:R-:W-:-:S01]  /*8ae0*/  FFMA.FTZ R4, R193, R3, R170 ;  /* 0x00000003c1047223 */ /* 0x002fc200000100aa */
        /* <DEDUP_REMOVED lines=36> */
[----:B------:R-:W-:Y:S01]  /*8d30*/  FFMA.FTZ R105, R2, R105, -R101 ;  /* 0x0000006902697223 */ /* 0x000fe20000010865 */
[----:B------:R-:W-:Y:S01]  /*8d40*/  IMAD.U32 R194, RZ, RZ, UR54 ;  /* 0x00000036ffc27e24 */ /* 0x000fe2000f8e00ff */
[----:B------:R-:W2:Y:S01]  /*8d50*/  MUFU.EX2 R189, R189 ;  /* 0x000000bd00bd7308 */ /* 0x000ea20000000800 */
[----:B---3--:R-:W-:-:S01]  /*8d60*/  FADD.FTZ R3, R187, R4 ;  /* 0x00000004bb037221 */ /* 0x008fc20000010000 */
[C-C-:B------:R-:W-:Y:S01]  /*8d70*/  FFMA.FTZ R98, R2.reuse, R98, -R101.reuse ;  /* 0x0000006202627223 */ /* 0x140fe20000010865 */
[----:B------:R-:W-:-:S01]  /*8d80*/  FFMA.FTZ R99, R2, R99, -R101 ;  /* 0x0000006302637223 */ /* 0x000fc20000010865 */
[----:B------:R-:W-:Y:S01]  /*8d90*/  @!P0 LEA R194, R194, UR37, 0x3 ;  /* 0x00000025c2c28c11 */ /* 0x000fe2000f8e18ff */
[----:B------:R-:W-:-:S01]  /*8da0*/  FFMA.FTZ R102, R2, R102, -R101 ;  /* 0x0000006602667223 */ /* 0x000fc20000010865 */
[----:B------:R-:W-:-:S02]  /*8db0*/  WARPGROUP.DEPBAR.LE gsb0, 0x0 ;  /* 0x00008000000079c5 */ /* 0x000fc40000010000 */
[----:B------:R-:W3:Y:S01]  /*8dc0*/  MUFU.EX2 R184, R184 ;  /* 0x000000b800b87308 */ /* 0x000ee20000000800 */
[----:B-1----:R-:W-:-:S07]  /*8dd0*/  FADD.FTZ R4, R182, R3 ;  /* 0x00000003b6047221 */ /* 0x002fce0000010000 */
[----:B------:R-:W-:Y:S01]  /*8de0*/  MUFU.EX2 R8, R144 ;  /* 0x0000009000087308 */ /* 0x000fe20000000800 */
[----:B--2---:R-:W-:-:S07]  /*8df0*/  FADD.FTZ R3, R189, R4 ;  /* 0x00000004bd037221 */ /* 0x004fce0000010000 */
[----:B------:R1:W-:Y:S01]  /*8e00*/  MUFU.EX2 R144, R150 ;  /* 0x0000009600907308 */ /* 0x0003e20000000800 */
[----:B---3--:R-:W-:-:S07]  /*8e10*/  FADD.FTZ R4, R184, R3 ;  /* 0x00000003b8047221 */ /* 0x008fce0000010000 */
[----:B------:R-:W2:Y:S01]  /*8e20*/  MUFU.EX2 R171, R171 ;  /* 0x000000ab00ab7308 */ /* 0x000ea20000000800 */
[----:B-1----:R-:W-:-:S04]  /*8e30*/  FADD.FTZ R150, R14, R151 ;  /* 0x000000970e967221 */ /* 0x002fc80000010000 */
[----:B------:R-:W-:-:S03]  /*8e40*/  FADD.FTZ R151, R15, R150 ;  /* 0x000000960f977221 */ /* 0x000fc60000010000 */
[----:B------:R-:W1:Y:S01]  /*8e50*/  MUFU.EX2 R186, R186 ;  /* 0x000000ba00ba7308 */ /* 0x000e620000000800 */
[----:B------:R-:W-:-:S04]  /*8e60*/  FADD.FTZ R150, R20, R151 ;  /* 0x0000009714967221 */ /* 0x000fc80000010000 */
[----:B------:R-:W-:-:S03]  /*8e70*/  FADD.FTZ R151, R21, R150 ;  /* 0x0000009615977221 */ /* 0x000fc60000010000 */
[----:B------:R-:W3:Y:S01]  /*8e80*/  MUFU.EX2 R175, R175 ;  /* 0x000000af00af7308 */ /* 0x000ee20000000800 */
[----:B------:R-:W-:-:S01]  /*8e90*/  FADD.FTZ R151, R152, R151 ;  /* 0x0000009798977221 */ /* 0x000fc20000010000 */
[----:B--2---:R-:W-:-:S03]  /*8ea0*/  FADD.FTZ R3, R171, R4 ;  /* 0x00000004ab037221 */ /* 0x004fc60000010000 */
[----:B------:R-:W-:-:S03]  /*8eb0*/  FADD.FTZ R4, R168, R151 ;  /* 0x00000097a8047221 */ /* 0x000fc60000010000 */
[----:B------:R-:W2:Y:S01]  /*8ec0*/  MUFU.EX2 R188, R188 ;  /* 0x000000bc00bc7308 */ /* 0x000ea20000000800 */
[----:B-1----:R-:W-:-:S01]  /*8ed0*/  FADD.FTZ R150, R186, R3 ;  /* 0x00000003ba967221 */ /* 0x002fc20000010000 */
[----:B------:R-:W-:-:S04]  /*8ee0*/  FADD.FTZ R3, R169, R4 ;  /* 0x00000004a9037221 */ /* 0x000fc80000010000 */
[----:B------:R-:W-:Y:S02]  /*8ef0*/  FADD.FTZ R4, R172, R3 ;  /* 0x00000003ac047221 */ /* 0x000fe40000010000 */
        /* <DEDUP_REMOVED lines=12> */
[----:B------:R-:W-:-:S06]  /*8fc0*/  FADD.FTZ R151, R153, R4 ;  /* 0x0000000499977221 */ /* 0x000fcc0000010000 */
[----:B------:R-:W3:Y:S01]  /*8fd0*/  MUFU.EX2 R192, R192 ;  /* 0x000000c000c07308 */ /* 0x000ee20000000800 */
[----:B--2---:R-:W-:-:S07]  /*8fe0*/  FADD.FTZ R150, R183, R150 ;  /* 0x00000096b7967221 */ /* 0x004fce0000010000 */
        /* <DEDUP_REMOVED lines=20> */
[----:B------:R-:W-:-:S06]  /*9130*/  FADD.FTZ R4, R136, R151 ;  /* 0x0000009788047221 */ /* 0x000fcc0000010000 */
[----:B------:R-:W1:Y:S01]  /*9140*/  MUFU.EX2 R167, R167 ;  /* 0x000000a700a77308 */ /* 0x000e620000000800 */
[----:B---3--:R-:W-:-:S07]  /*9150*/  FADD.FTZ R3, R166, R3 ;  /* 0x00000003a6037221 */ /* 0x008fce0000010000 */
[----:B------:R-:W3:Y:S01]  /*9160*/  MUFU.EX2 R141, R141 ;  /* 0x0000008d008d7308 */ /* 0x000ee20000000800 */
[----:B--2---:R-:W-:-:S01]  /*9170*/  FADD.FTZ R150, R138, R3 ;  /* 0x000000038a967221 */ /* 0x004fc20000010000 */
[----:B------:R-:W-:-:S04]  /*9180*/  FADD.FTZ R3, R137, R4 ;  /* 0x0000000489037221 */ /* 0x000fc80000010000 */
[----:B------:R-:W-:Y:S02]  /*9190*/  FADD.FTZ R4, R140, R3 ;  /* 0x000000038c047221 */ /* 0x000fe40000010000 */
[----:B------:R-:W2:Y:S01]  /*91a0*/  MUFU.EX2 R143, R143 ;  /* 0x0000008f008f7308 */ /* 0x000ea20000000800 */
[----:B-1----:R-:W-:-:S04]  /*91b0*/  FADD.FTZ R151, R167, R150 ;  /* 0x00000096a7977221 */ /* 0x002fc80000010000 */
[----:B------:R-:W-:-:S03]  /*91c0*/  FADD.FTZ R150, R8, R151 ;  /* 0x0000009708967221 */ /* 0x000fc60000010000 */
[----:B------:R-:W1:Y:S01]  /*91d0*/  MUFU.EX2 R142, R142 ;  /* 0x0000008e008e7308 */ /* 0x000e620000000800 */
[----:B---3--:R-:W-:-:S04]  /*91e0*/  FADD.FTZ R4, R141, R4 ;  /* 0x000000048d047221 */ /* 0x008fc80000010000 */
[----:B------:R-:W-:-:S03]  /*91f0*/  FADD.FTZ R151, R139, R4 ;  /* 0x000000048b977221 */ /* 0x000fc60000010000 */
[----:B------:R-:W3:Y:S01]  /*9200*/  MUFU.EX2 R154, R154 ;  /* 0x0000009a009a7308 */ /* 0x000ee20000000800 */
[----:B--2---:R-:W-:-:S07]  /*9210*/  FADD.FTZ R3, R143, R150 ;  /* 0x000000968f037221 */ /* 0x004fce0000010000 */
[----:B------:R-:W2:Y:S01]  /*9220*/  MUFU.EX2 R145, R145 ;  /* 0x0000009100917308 */ /* 0x000ea20000000800 */
[----:B-1----:R-:W-:-:S07]  /*9230*/  FADD.FTZ R4, R142, R3 ;  /* 0x000000038e047221 */ /* 0x002fce0000010000 */
[----:B------:R-:W1:Y:S01]  /*9240*/  MUFU.EX2 R146, R146 ;  /* 0x0000009200927308 */ /* 0x000e620000000800 */
[----:B---3--:R-:W-:-:S01]  /*9250*/  FADD.FTZ R3, R154, R151 ;  /* 0x000000979a037221 */ /* 0x008fc20000010000 */
[----:B------:R-:W-:-:S06]  /*9260*/  FFMA.FTZ R151, R2, R132, -R101 ;  /* 0x0000008402977223 */ /* 0x000fcc0000010865 */
[----:B------:R-:W3:Y:S01]  /*9270*/  MUFU.EX2 R149, R149 ;  /* 0x0000009500957308 */ /* 0x000ee20000000800 */
[----:B--2---:R-:W-:-:S04]  /*9280*/  FADD.FTZ R195, R145, R4 ;  /* 0x0000000491c37221 */ /* 0x004fc80000010000 */
[----:B------:R-:W-:-:S03]  /*9290*/  FADD.FTZ R132, R144, R195 ;  /* 0x000000c390847221 */ /* 0x000fc60000010000 */
        /* <DEDUP_REMOVED lines=22> */
[C-C-:B------:R-:W-:Y:S01]  /*9400*/  FFMA.FTZ R132, R2.reuse, R133, -R101.reuse ;  /* 0x0000008502847223 */ /* 0x140fe20000010865 */
[----:B------:R-:W-:-:S05]  /*9410*/  FFMA.FTZ R101, R2, R109, -R101 ;  /* 0x0000006d02657223 */ /* 0x000fca0000010865 */
[----:B------:R-:W3:Y:S01]  /*9420*/  MUFU.EX2 R131, R131 ;  /* 0x0000008300837308 */ /* 0x000ee20000000800 */
[----:B--2---:R-:W-:-:S04]  /*9430*/  FADD.FTZ R4, R128, R3 ;  /* 0x0000000380047221 */ /* 0x004fc80000010000 */
[----:B------:R-:W-:-:S03]  /*9440*/  FADD.FTZ R4, R111, R4 ;  /* 0x000000046f047221 */ /* 0x000fc60000010000 */
[----:B------:R-:W2:Y:S01]  /*9450*/  MUFU.EX2 R134, R134 ;  /* 0x0000008600867308 */ /* 0x000ea20000000800 */
[----:B-1----:R-:W-:-:S01]  /*9460*/  FADD.FTZ R150, R130, R195 ;  /* 0x000000c382967221 */ /* 0x002fc20000010000 */
[----:B------:R-:W-:-:S06]  /*9470*/  FADD.FTZ R133, R115, R4 ;  /* 0x0000000473857221 */ /* 0x000fcc0000010000 */
        /* <DEDUP_REMOVED lines=16> */
[----:B--2---:R-:W-:-:S04]  /*9580*/  FADD.FTZ R4, R104, R3 ;  /* 0x0000000368047221 */ /* 0x004fc80000010000 */
[----:B------:R-:W-:-:S03]  /*9590*/  FADD.FTZ R3, R103, R4 ;  /* 0x0000000467037221 */ /* 0x000fc60000010000 */
[----:B------:R-:W2:Y:S01]  /*95a0*/  MUFU.EX2 R114, R114 ;  /* 0x0000007200727308 */ /* 0x000ea20000000800 */
[----:B-1----:R-:W-:-:S01]  /*95b0*/  FADD.FTZ R150, R110, R133 ;  /* 0x000000856e967221 */ /* 0x002fc20000010000 */
[----:B------:R-:W-:Y:S01]  /*95c0*/  FADD.FTZ R4, R108, R3 ;  /* 0x000000036c047221 */ /* 0x000fe20000010000 */
[----:B------:R-:W-:-:S05]  /*95d0*/  IADD3 R3, -R226, 0xb, RZ ;  /* 0x0000000be2037810 */ /* 0x000fca0007ffe1ff */
[----:B------:R-:W1:Y:S01]  /*95e0*/  MUFU.EX2 R113, R113 ;  /* 0x0000007100717308 */ /* 0x000e620000000800 */
[----:B---3--:R-:W-:-:S01]  /*95f0*/  FADD.FTZ R133, R129, R150 ;  /* 0x0000009681857221 */ /* 0x008fc20000010000 */
[----:B------:R3:W-:Y:S06]  /*9600*/  BAR.ARV R3, 0x100 ;  /* 0x000400030000751d */ /* 0x0007ec0000002000 */
[----:B------:R-:W4:Y:S01]  /*9610*/  MUFU.EX2 R151, R151 ;  /* 0x0000009700977308 */ /* 0x000f220000000800 */
[----:B--2---:R-:W-:-:S01]  /*9620*/  FADD.FTZ R150, R114, R133 ;  /* 0x0000008572967221 */ /* 0x004fc20000010000 */
[----:B---3--:R-:W-:-:S05]  /*9630*/  @!P0 VIADD R3, R194, 0x2e840 ;  /* 0x0002e840c2038836 */ /* 0x008fca0000000000 */
[----:B------:R-:W-:Y:S01]  /*9640*/  @!P0 PRMT R3, RZ, 0x654, R3 ;  /* 0x00000654ff038816 */ /* 0x000fe20000000003 */
[----:B------:R-:W2:Y:S01]  /*9650*/  MUFU.EX2 R112, R112 ;  /* 0x0000007000707308 */ /* 0x000ea20000000800 */
[----:B-1----:R-:W-:-:S02]  /*9660*/  FADD.FTZ R133, R113, R4 ;  /* 0x0000000471857221 */ /* 0x002fc40000010000 */
[----:B------:R1:W-:Y:S05]  /*9670*/  @!P0 SYNCS.ARRIVE.TRANS64.RED.A1T0 RZ, [R3+URZ], RZ ;  /* 0x000000ff03ff89a7 */ /* 0x0003ea000810043f */
[----:B------:R-:W3:Y:S01]  /*9680*/  MUFU.EX2 R118, R118 ;  /* 0x0000007600767308 */ /* 0x000ee20000000800 */
[----:B----4-:R-:W-:-:S07]  /*9690*/  FADD.FTZ R195, R151, R150 ;  /* 0x0000009697c37221 */ /* 0x010fce0000010000 */
[----:B------:R-:W4:Y:S01]  /*96a0*/  MUFU.EX2 R117, R117 ;  /* 0x0000007500757308 */ /* 0x000f220000000800 */
[----:B--2---:R-:W-:-:S07]  /*96b0*/  FADD.FTZ R4, R112, R133 ;  /* 0x0000008570047221 */ /* 0x004fce0000010000 */
[----:B------:R-:W2:Y:S01]  /*96c0*/  MUFU.EX2 R119, R119 ;  /* 0x0000007700777308 */ /* 0x000ea20000000800 */
[----:B---3--:R-:W-:-:S07]  /*96d0*/  FADD.FTZ R150, R118, R195 ;  /* 0x000000c376967221 */ /* 0x008fce0000010000 */
        /* <DEDUP_REMOVED lines=36> */
.L_x_7183:
        /* <DEDUP_REMOVED lines=134> */
.L_x_7174:
[----:B------:R-:W-:-:S13]  /*a180*/  ISETP.LE.AND P2, PT, RZ, UR41, PT ;  /* 0x00000029ff007c0c */ /* 0x000fda000bf43270 */
[----:B------:R-:W-:Y:S05]  /*a190*/  @!P2 BRA `(.L_x_7185) ;  /* 0x000000340070a947 */ /* 0x000fea0003800000 */
[----:B------:R-:W-:Y:S01]  /*a1a0*/  IMAD.MOV.U32 R6, RZ, RZ, R9 ;  /* 0x000000ffff067224 */ /* 0x000fe200078e0009 */
[----:B------:R-:W-:Y:S01]  /*a1b0*/  UMOV UR40, UR48 ;  /* 0x0000003000287c82 */ /* 0x000fe20008000000 */
[----:B------:R-:W-:Y:S02]  /*a1c0*/  IMAD.MOV.U32 R7, RZ, RZ, R0 ;  /* 0x000000ffff077224 */ /* 0x000fe400078e0000 */
[----:B------:R-:W-:-:S07]  /*a1d0*/  IMAD.MOV.U32 R8, RZ, RZ, R16 ;  /* 0x000000ffff087224 */ /* 0x000fce00078e0010 */
.L_x_7195:
        /* <DEDUP_REMOVED lines=9> */
.L_x_7187:
[----:B------:R-:W-:Y:S01]  /*a270*/  ULEA UR6, UR48, UR37, 0x3 ;  /* 0x0000002530067291 */ /* 0x000fe2000f8e183f */
[----:B------:R-:W-:-:S08]  /*a280*/  SHF.L.U32 R0, R16, 0x1f, RZ ;  /* 0x0000001f10007819 */ /* 0x000fd000000006ff */
[----:B------:R1:W2:Y:S01]  /*a290*/  SYNCS.PHASECHK.TRANS64.TRYWAIT P2, [UR6+0x2e830], R0 ;  /* 0x02e83000ff0075a7 */ /* 0x0002a20008040146 */
[----:B------:R-:W-:Y:S05]  /*a2a0*/  @!P1 BRA `(.L_x_7188) ;  /* 0x0000000000049947 */ /* 0x000fea0003800000 */
[----:B------:R-:W-:Y:S01]  /*a2b0*/  BPT.TRAP 0x1 ;  /* 0x000000040000795c */ /* 0x000fe20000300000 */
.L_x_7188:
[----:B--2---:R-:W-:Y:S05]  /*a2c0*/  @P2 BRA `(.L_x_7186) ;  /* 0x0000000000082947 */ /* 0x004fea0003800000 */
[----:B------:R-:W2:Y:S02]  /*a2d0*/  SYNCS.PHASECHK.TRANS64.TRYWAIT P2, [UR6+0x2e830], R0 ;  /* 0x02e83000ff0075a7 */ /* 0x000ea40008040146 */
[----:B--2---:R-:W-:Y:S05]  /*a2e0*/  @!P2 BRA `(.L_x_7189) ;  /* 0x000000900068a947 */ /* 0x004fea0003800000 */
.L_x_7186:
[----:B--2---:R-:W2:Y:S01]  /*a2f0*/  S2R R9, SR_TID.X ;  /* 0x0000000000097919 */ /* 0x004ea20000002100 */
        /* <DEDUP_REMOVED lines=184> */
.L_x_7191:
[----:B------:R-:W-:Y:S01]  /*ae80*/  ULEA UR6, UR40, UR37, 0x3 ;  /* 0x0000002528067291 */ /* 0x000fe2000f8e183f */
[----:B------:R-:W-:-:S08]  /*ae90*/  SHF.L.U32 R0, R8, 0x1f, RZ ;  /* 0x0000001f08007819 */ /* 0x000fd000000006ff */
[----:B------:R1:W2:Y:S01]  /*aea0*/  SYNCS.PHASECHK.TRANS64.TRYWAIT P2, [UR6+0x2e850], R0 ;  /* 0x02e85000ff0075a7 */ /* 0x0002a20008040146 */
[----:B------:R-:W-:Y:S05]  /*aeb0*/  @!P1 BRA `(.L_x_7192) ;  /* 0x0000000000049947 */ /* 0x000fea0003800000 */
[----:B------:R-:W-:Y:S01]  /*aec0*/  BPT.TRAP 0x1 ;  /* 0x000000040000795c */ /* 0x000fe20000300000 */
.L_x_7192:
[----:B--2---:R-:W-:Y:S05]  /*aed0*/  @P2 BRA `(.L_x_7190) ;  /* 0x0000000000082947 */ /* 0x004fea0003800000 */
[----:B------:R-:W2:Y:S02]  /*aee0*/  SYNCS.PHASECHK.TRANS64.TRYWAIT P2, [UR6+0x2e850], R0 ;  /* 0x02e85000ff0075a7 */ /* 0x000ea40008040146 */
[----:B--2---:R-:W-:Y:S05]  /*aef0*/  @!P2 BRA `(.L_x_7193) ;  /* 0x00000084007ca947 */ /* 0x004fea0003800000 */
.L_x_7190:
[----:B------:R-:W-:Y:S01]  /*af00*/  UIADD3 UR6, UR37, 0x400, URZ ;  /* 0x0000040025067890 */ /* 0x000fe2000fffe03f */
[----:B------:R-:W-:Y:S01]  /*af10*/  WARPGROUP.ARRIVE ;  /* 0x00000000000079c5 */ /* 0x000fe20000000000 */
[----:B------:R-:W-:Y:S01]  /*af20*/  UMOV UR7, 0xc0000010 ;  /* 0xc000001000077882 */ /* 0x000fe20000000000 */
[----:B------:R-:W-:Y:S01]  /*af30*/  UMOV UR11, 0xc0000010 ;  /* 0xc0000010000b7882 */ /* 0x000fe20000000000 */
[----:B------:R-:W-:Y:S01]  /*af40*/  USHF.R.U32.HI UR6, URZ, 0x4, UR6 ;  /* 0x000000043f067899 */ /* 0x000fe20008011606 */
[----:B-12---:R-:W-:Y:S02]  /*af50*/  FMNMX.FTZ R0, R184, R7, !PT ;  /* 0x00000007b8007209 */ /* 0x006fe40007810000 */
        /* <DEDUP_REMOVED lines=88> */
[----:B------:R-:W-:-:S05]  /*b4e0*/  FMNMX.FTZ R8, R106, R11, !PT ;  /* 0x0000000b6a087209 */ /* 0x000fca0007810000 */
[----:B------:R-:W1:Y:S01]  /*b4f0*/  S2R R227, SR_TID.X ;  /* 0x0000000000e37919 */ /* 0x000e620000002100 */
[----:B------:R-:W-:Y:S02]  /*b500*/  FMNMX.FTZ R9, R105, R0, !PT ;  /* 0x0000000069097209 */ /* 0x000fe40007810000 */
[----:B------:R-:W-:Y:S01]  /*b510*/  FMNMX.FTZ R11, R107, R8, !PT ;  /* 0x000000086b0b7209 */ /* 0x000fe20007810000 */
[----:B------:R-:W-:Y:S01]  /*b520*/  QGMMA.64x128x32.F32.E4M3.E4M3 R24, R220, gdesc[UR8], R24, gsb0 ;  /* 0x01e00008dc187df3 */ /* 0x000fe20008000818 */
[----:B------:R-:W-:Y:S01]  /*b530*/  UIADD3 UR10, UR6, 0x200, URZ ;  /* 0x00000200060a7890 */ /* 0x000fe2000fffe03f */
[----:B------:R-:W-:Y:S01]  /*b540*/  FMNMX.FTZ R0, R108, R9, !PT ;  /* 0x000000096c007209 */ /* 0x000fe20007810000 */
[----:B------:R-:W-:Y:S01]  /*b550*/  UMOV UR11, 0xc0000010 ;  /* 0xc0000010000b7882 */ /* 0x000fe20000000000 */
        /* <DEDUP_REMOVED lines=36> */
[----:B------:R-:W-:Y:S01]  /*b7a0*/  FFMA.FTZ R11, R2, R0, -8 ;  /* 0xc1000000020b7423 */ /* 0x000fe20000010000 */
[----:B------:R-:W-:-:S01]  /*b7b0*/  FADD.FTZ R7, -R0, R7 ;  /* 0x0000000700077221 */ /* 0x000fc20000010100 */
[----:B------:R-:W-:Y:S02]  /*b7c0*/  FADD.FTZ R15, -R9, R6 ;  /* 0x00000006090f7221 */ /* 0x000fe40000010100 */
[----:B------:R-:W-:-:S01]  /*b7d0*/  FFMA.FTZ R20, R2, R168, -R11 ;  /* 0x000000a802147223 */ /* 0x000fc2000001080b */
[C-C-:B------:R-:W-:Y:S01]  /*b7e0*/  FFMA.FTZ R168, R2.reuse, R172, -R11.reuse ;  /* 0x000000ac02a87223 */ /* 0x140fe2000001080b */
[----:B------:R-:W-:-:S01]  /*b7f0*/  FFMA.FTZ R13, R2, R185, -R11 ;  /* 0x000000b9020d7223 */ /* 0x000fc2000001080b */
[C---:B------:R-:W-:Y:S01]  /*b800*/  FMUL.FTZ R6, R2.reuse, R15 ;  /* 0x0000000f02067220 */ /* 0x040fe20000410000 */
        /* <DEDUP_REMOVED lines=16> */
[----:B------:R-:W-:-:S02]  /*b910*/  WARPGROUP.DEPBAR.LE gsb0, 0x0 ;  /* 0x00008000000079c5 */ /* 0x000fc40000010000 */
[----:B------:R-:W-:Y:S01]  /*b920*/  WARPGROUP.ARRIVE ;  /* 0x00000000000079c5 */ /* 0x000fe20000000000 */
[----:B------:R-:W-:-:S01]  /*b930*/  FFMA.FTZ R157, R2, R157, -R11 ;  /* 0x0000009d029d7223 */ /* 0x000fc2000001080b */
[C-C-:B------:R-:W-:Y:S01]  /*b940*/  FFMA.FTZ R160, R2.reuse, R160, -R11.reuse ;  /* 0x000000a002a07223 */ /* 0x140fe2000001080b */
[----:B------:R-:W-:-:S01]  /*b950*/  FFMA.FTZ R161, R2, R161, -R11 ;  /* 0x000000a102a17223 */ /* 0x000fc2000001080b */
[C-C-:B------:R-:W-:Y:S01]  /*b960*/  FFMA.FTZ R164, R2.reuse, R164, -R11.reuse ;  /* 0x000000a402a47223 */ /* 0x140fe2000001080b */
[----:B------:R-:W-:-:S01]  /*b970*/  FFMA.FTZ R165, R2, R165, -R11 ;  /* 0x000000a502a57223 */ /* 0x000fc2000001080b */
[----:B------:R-:W-:Y:S01]  /*b980*/  QGMMA.64x128x32.F32.E4M3.E4M3 R24, R216, gdesc[UR8], R24, gsb0 ;  /* 0x01e00008d8187df3 */ /* 0x000fe20008000818 */
        /* <DEDUP_REMOVED lines=36> */
[----:B------:R-:W-:Y:S01]  /*bbd0*/  MUFU.EX2 R8, R8 ;  /* 0x0000000800087308 */ /* 0x000fe20000000800 */
[----:B------:R-:W-:Y:S01]  /*bbe0*/  IADD3 R192, -R227, 0xb, RZ ;  /* 0x0000000be3c07810 */ /* 0x000fe20007ffe1ff */
        /* <DEDUP_REMOVED lines=63> */
[----:B--2---:R-:W-:-:S01]  /*bfe0*/  FADD.FTZ R4, R10, R195 ;  /* 0x000000c30a047221 */ /* 0x004fc20000010000 */
[C-C-:B------:R-:W-:Y:S01]  /*bff0*/  FFMA.FTZ R95, R2.reuse, R95, -R101.reuse ;  /* 0x0000005f025f7223 */ /* 0x140fe20000010865 */
[----:B------:R-:W-:-:S01]  /*c000*/  FFMA.FTZ R98, R2, R98, -R101 ;  /* 0x0000006202627223 */ /* 0x000fc20000010865 */
[C-C-:B------:R-:W-:Y:S01]  /*c010*/  FFMA.FTZ R99, R2.reuse, R99, -R101.reuse ;  /* 0x0000006302637223 */ /* 0x140fe20000010865 */
[----:B------:R-:W-:-:S01]  /*c020*/  FFMA.FTZ R102, R2, R102, -R101 ;  /* 0x0000006602667223 */ /* 0x000fc20000010865 */
[----:B------:R-:W-:-:S02]  /*c030*/  FFMA.FTZ R101, R2, R103, -R101 ;  /* 0x0000006702657223 */ /* 0x000fc40000010865 */
        /* <DEDUP_REMOVED lines=9> */
[----:B------:R-:W-:Y:S02]  /*c0d0*/  WARPGROUP.DEPBAR.LE gsb0, 0x0 ;  /* 0x00008000000079c5 */ /* 0x000fe40000010000 */
[----:B------:R-:W-:Y:S01]  /*c0e0*/  WARPGROUP.ARRIVE ;  /* 0x00000000000079c5 */ /* 0x000fe20000000000 */
[----:B---3--:R-:W-:-:S04]  /*c0f0*/  FADD.FTZ R190, R186, R195 ;  /* 0x000000c3babe7221 */ /* 0x008fc80000010000 */
[----:B------:R-:W3:Y:S01]  /*c100*/  MUFU.EX2 R14, R14 ;  /* 0x0000000e000e7308 */ /* 0x000ee20000000800 */
[----:B------:R-:W-:Y:S01]  /*c110*/  QGMMA.64x128x32.F32.E4M3.E4M3 R24, R212, gdesc[UR8], R24, gsb0 ;  /* 0x01e00008d4187df3 */ /* 0x000fe20008000818 */
[----:B------:R-:W-:Y:S01]  /*c120*/  UIADD3 UR10, UR6, 0x400, URZ ;  /* 0x00000400060a7890 */ /* 0x000fe2000fffe03f */
[----:B--2---:R-:W-:Y:S01]  /*c130*/  FADD.FTZ R3, R21, R4 ;  /* 0x0000000415037221 */ /* 0x004fe20000010000 */
        /* <DEDUP_REMOVED lines=41> */
[----:B-1----:R-:W-:Y:S01]  /*c3d0*/  FADD.FTZ R190, R182, R195 ;  /* 0x000000c3b6be7221 */ /* 0x002fe20000010000 */
[----:B------:R-:W-:-:S03]  /*c3e0*/  UMOV UR11, 0xc0000010 ;  /* 0xc0000010000b7882 */ /* 0x000fc60000000000 */
[----:B------:R-:W1:Y:S01]  /*c3f0*/  MUFU.EX2 R183, R183 ;  /* 0x000000b700b77308 */ /* 0x000e620000000800 */
[----:B------:R-:W-:-:S07]  /*c400*/  UIADD3 UR6, UR6, 0x600, URZ ;  /* 0x0000060006067890 */ /* 0x000fce000fffe03f */
        /* <DEDUP_REMOVED lines=77> */
[----:B------:R-:W-:Y:S01]  /*c8e0*/  QGMMA.64x128x32.F32.E4M3.E4M3 R24, R200, gdesc[UR4], R24, gsb0 ;  /* 0x01e00004c8187df3 */ /* 0x000fe20008000818 */
[----:B---3--:R-:W-:-:S05]  /*c8f0*/  FADD.FTZ R3, R121, R4 ;  /* 0x0000000479037221 */ /* 0x008fca0000010000 */
[----:B------:R-:W2:Y:S08]  /*c900*/  MUFU.EX2 R124, R124 ;  /* 0x0000007c007c7308 */ /* 0x000eb00000000800 */
        /* <DEDUP_REMOVED lines=53> */
[----:B------:R-:W-:-:S05]  /*cc60*/  IMAD.U32 R3, RZ, RZ, UR48 ;  /* 0x00000030ff037e24 */ /* 0x000fca000f8e00ff */
[----:B------:R-:W-:Y:S01]  /*cc70*/  @!P0 LEA R3, R3, UR37, 0x3 ;  /* 0x0000002503038c11 */ /* 0x000fe2000f8e18ff */
[----:B------:R-:W2:Y:S01]  /*cc80*/  MUFU.EX2 R119, R119 ;  /* 0x0000007700777308 */ /* 0x000ea20000000800 */
[----:B---3--:R-:W-:-:S03]  /*cc90*/  FADD.FTZ R190, R118, R195 ;  /* 0x000000c376be7221 */ /* 0x008fc60000010000 */
[----:B------:R-:W-:-:S04]  /*cca0*/  @!P0 VIADD R3, R3, 0x2e840 ;  /* 0x0002e84003038836 */ /* 0x000fc80000000000 */
[----:B------:R-:W3:Y:S01]  /*ccb0*/  MUFU.EX2 R88, R88 ;  /* 0x0000005800587308 */ /* 0x000ee20000000800 */
[----:B-1----:R-:W-:-:S01]  /*ccc0*/  FADD.FTZ R195, R117, R4 ;  /* 0x0000000475c37221 */ /* 0x002fc20000010000 */
[----:B------:R-:W-:Y:S01]  /*ccd0*/  @!P0 PRMT R3, RZ, 0x654, R3 ;  /* 0x00000654ff038816 */ /* 0x000fe20000000003 */
[----:B------:R1:W-:Y:S06]  /*cce0*/  BAR.ARV R192, 0x100 ;  /* 0x000400c00000751d */ /* 0x0003ec0000002000 */
[----:B------:R-:W4:Y:S01]  /*ccf0*/  MUFU.EX2 R90, R90 ;  /* 0x0000005a005a7308 */ /* 0x000f220000000800 */
[----:B--2---:R-:W-:-:S01]  /*cd00*/  FADD.FTZ R197, R119, R190 ;  /* 0x000000be77c57221 */ /* 0x004fc20000010000 */
[----:B------:R2:W-:Y:S06]  /*cd10*/  @!P0 SYNCS.ARRIVE.TRANS64.RED.A1T0 RZ, [R3+URZ], RZ ;  /* 0x000000ff03ff89a7 */ /* 0x0005ec000810043f */
[----:B------:R-:W5:Y:S01]  /*cd20*/  MUFU.EX2 R89, R89 ;  /* 0x0000005900597308 */ /* 0x000f620000000800 */
[----:B---3--:R-:W-:-:S07]  /*cd30*/  FADD.FTZ R4, R88, R195 ;  /* 0x000000c358047221 */ /* 0x008fce0000010000 */
[----:B------:R-:W3:Y:S01]  /*cd40*/  MUFU.EX2 R91, R91 ;  /* 0x0000005b005b7308 */ /* 0x000ee20000000800 */
[----:B----4-:R-:W-:-:S07]  /*cd50*/  FADD.FTZ R190, R90, R197 ;  /* 0x000000c55abe7221 */ /* 0x010fce0000010000 */
[----:B------:R-:W4:Y:S01]  /*cd60*/  MUFU.EX2 R92, R92 ;  /* 0x0000005c005c7308 */ /* 0x000f220000000800 */
[----:B-----5:R-:W-:-:S07]  /*cd70*/  FADD.FTZ R195, R89, R4 ;  /* 0x0000000459c37221 */ /* 0x020fce0000010000 */
[----:B------:R-:W5:Y:S01]  /*cd80*/  MUFU.EX2 R94, R94 ;  /* 0x0000005e005e7308 */ /* 0x000f620000000800 */
[----:B---3--:R-:W-:-:S07]  /*cd90*/  FADD.FTZ R197, R91, R190 ;  /* 0x000000be5bc57221 */ /* 0x008fce0000010000 */
[----:B------:R-:W2:Y:S01]  /*cda0*/  MUFU.EX2 R93, R93 ;  /* 0x0000005d005d7308 */ /* 0x000ea20000000800 */
[----:B----4-:R-:W-:-:S07]  /*cdb0*/  FADD.FTZ R4, R92, R195 ;  /* 0x000000c35c047221 */ /* 0x010fce0000010000 */
[----:B------:R-:W3:Y:S01]  /*cdc0*/  MUFU.EX2 R95, R95 ;  /* 0x0000005f005f7308 */ /* 0x000ee20000000800 */
[----:B-----5:R-:W-:-:S07]  /*cdd0*/  FADD.FTZ R190, R94, R197 ;  /* 0x000000c55ebe7221 */ /* 0x020fce0000010000 */
        /* <DEDUP_REMOVED lines=15> */
[----:B---3--:R-:W-:-:S01]  /*ced0*/  FADD.FTZ R190, R102, R103 ;  /* 0x0000006766be7221 */ /* 0x008fc20000010000 */
[----:B----4-:R-:W-:-:S03]  /*cee0*/  FADD.FTZ R4, R11, R4 ;  /* 0x000000040b047221 */ /* 0x010fc60000010000 */
[----:B--2---:R-:W-:Y:S01]  /*cef0*/  FADD.FTZ R3, R101, R190 ;  /* 0x000000be65037221 */ /* 0x004fe20000010000 */
[----:B-1----:R-:W-:Y:S06]  /*cf00*/  @!P1 BRA `(.L_x_7194) ;  /* 0x0000000000049947 */ /* 0x002fec0003800000 */
[----:B------:R-:W-:Y:S01]  /*cf10*/  BPT.TRAP 0x1 ;  /* 0x000000040000795c */ /* 0x000fe20000300000 */
.L_x_7194:
        /* <DEDUP_REMOVED lines=132> */
.L_x_7185:
[----:B------:R-:W-:Y:S06]  /*d760*/  BAR.ARV 0x8, 0x120 ;  /* 0x0204800000007b1d */ /* 0x000fec0000002000 */
[----:B------:R-:W-:Y:S05]  /*d770*/  @!P1 BRA `(.L_x_7196) ;  /* 0x0000000000049947 */ /* 0x000fea0003800000 */
[----:B------:R-:W-:Y:S01]  /*d780*/  BPT.TRAP 0x1 ;  /* 0x000000040000795c */ /* 0x000fe20000300000 */
.L_x_7196:
[----:B------:R-:W-:Y:S01]  /*d790*/  ULEA UR5, UR48, UR37, 0x3 ;  /* 0x0000002530057291 */ /* 0x000fe2000f8e183f */
[----:B------:R-:W-:-:S08]  /*d7a0*/  SHF.L.U32 R5, R16, 0x1f, RZ ;  /* 0x0000001f10057819 */ /* 0x000fd000000006ff */
[----:B------:R1:W2:Y:S01]  /*d7b0*/  SYNCS.PHASECHK.TRANS64.TRYWAIT P0, [UR5+0x2e850], R5 ;  /* 0x02e85005ff0075a7 */ /* 0x0002a20008000145 */
[----:B------:R-:W-:Y:S05]  /*d7c0*/  @!P1 BRA `(.L_x_7197) ;  /* 0x0000000000049947 */ /* 0x000fea0003800000 */
[----:B------:R-:W-:Y:S01]  /*d7d0*/  BPT.TRAP 0x1 ;  /* 0x000000040000795c */ /* 0x000fe20000300000 */
.L_x_7197:
[----:B--2---:R-:W-:Y:S05]  /*d7e0*/  @P0 BRA `(.L_x_7198) ;  /* 0x0000000000080947 */ /* 0x004fea0003800000 */
[----:B------:R-:W2:Y:S02]  /*d7f0*/  SYNCS.PHASECHK.TRANS64.TRYWAIT P0, [UR5+0x2e850], R5 ;  /* 0x02e85005ff0075a7 */ /* 0x000ea40008000145 */
[----:B--2---:R-:W-:Y:S05]  /*d800*/  @!P0 BRA `(.L_x_7199) ;  /* 0x0000005c00508947 */ /* 0x004fea0003800000 */
.L_x_7198:
        /* <DEDUP_REMOVED lines=93> */
.L_x_7200:
        /* <DEDUP_REMOVED lines=74> */
.L_x_7167:
        /* <DEDUP_REMOVED lines=22> */
[----:B------:R-:W-:Y:S02]  /*e3e0*/  LOP3.LUT P1, RZ, R234, 0x3, RZ, 0xc0, !PT ;  /* 0x00000003eaff7812 */ /* 0x000fe4000782c0ff */
[----:B------:R-:W-:Y:S02]  /*e3f0*/  F2FP.BF16.F32.PACK_AB R69, R68, R69 ;  /* 0x000000454445723e */ /* 0x000fe400000010ff */
[----:B------:R-:W-:Y:S02]  /*e400*/  F2FP.BF16.F32.PACK_AB R95, R95, R96 ;  /* 0x000000605f5f723e */ /* 0x000fe400000010ff */
[----:B------:R-:W-:Y:S02]  /*e410*/  F2FP.BF16.F32.PACK_AB R94, R93, R94 ;  /* 0x0000005e5d5e723e */ /* 0x000fe400000010ff */
[----:B------:R-:W-:Y:S01]  /*e420*/  F2FP.BF16.F32.PACK_AB R30, R27, R30 ;  /* 0x0000001e1b1e723e */ /* 0x000fe200000010ff */
[----:B-1----:R-:W-:Y:S01]  /*e430*/  IMAD.SHL.U32 R0, R2, 0x4, RZ ;  /* 0x0000000402007824 */ /* 0x002fe200078e00ff */
        /* <DEDUP_REMOVED lines=16> */
[----:B------:R-:W-:Y:S01]  /*e540*/  F2FP.BF16.F32.PACK_AB R9, R9, R12 ;  /* 0x0000000c0909723e */ /* 0x000fe200000010ff */
[----:B------:R-:W-:Y:S01]  /*e550*/  USHF.R.S32.HI UR5, URZ, 0x1f, UR43 ;  /* 0x0000001f3f057899 */ /* 0x000fe2000801142b */
[----:B------:R-:W-:Y:S01]  /*e560*/  LOP3.LUT R0, R0, 0xc, RZ, 0xc0, !PT ;  /* 0x0000000c00007812 */ /* 0x000fe200078ec0ff */
[----:B------:R-:W1:Y:S01]  /*e570*/  LDC.64 R84, c[0x0][0xb78] ;  /* 0x0002de00ff547b82 */ /* 0x000e620000000a00 */
[----:B------:R-:W-:-:S07]  /*e580*/  ULDC.64 UR8, c[0x0][0xb70] ;  /* 0x0002dc0000087ab9 */ /* 0x000fce0000000a00 */
[----:B------:R-:W-:Y:S01]  /*e590*/  BAR.SYNC.DEFER_BLOCKING 0x1, 0x100 ;  /* 0x0044000000007b1d */ /* 0x000fe20000010000 */
[----:B------:R-:W-:-:S05]  /*e5a0*/  IADD3 R6, P0, R0, UR6, RZ ;  /* 0x0000000600067c10 */ /* 0x000fca000ff1e0ff */
[----:B------:R-:W-:-:S05]  /*e5b0*/  IMAD.X R7, RZ, RZ, UR7, P0 ;  /* 0x00000007ff077e24 */ /* 0x000fca00080e06ff */
[----:B------:R2:W3:Y:S01]  /*e5c0*/  LDG.E.CONSTANT R0, desc[UR46][R6.64] ;  /* 0x0000002e06007981 */ /* 0x0004e2000c1e9900 */
[----:B------:R-:W-:Y:S01]  /*e5d0*/  LOP3.LUT P0, R2, R2, 0x3, RZ, 0xc0, !PT ;  /* 0x0000000302027812 */ /* 0x000fe2000780c0ff */
[----:B------:R-:W-:Y:S01]  /*e5e0*/  VIADD R87, R229, UR42 ;  /* 0x0000002ae5577c36 */ /* 0x000fe20008000000 */
[----:B------:R-:W-:Y:S01]  /*e5f0*/  IADD3 R15, P3, R18, 0x60, RZ ;  /* 0x00000060120f7810 */ /* 0x000fe20007f7e0ff */
[----:B------:R-:W-:Y:S01]  /*e600*/  UIMAD UR5, UR5, UR8, URZ ;  /* 0x00000008050572a4 */ /* 0x000fe2000f8e023f */
[----:B------:R-:W-:Y:S01]  /*e610*/  ISETP.EQ.OR P0, PT, R2, 0x3, !P0 ;  /* 0x000000030200780c */ /* 0x000fe20004702670 */
[----:B------:R-:W-:Y:S01]  /*e620*/  VIADD R2, R87, 0x8 ;  /* 0x0000000857027836 */ /* 0x000fe20000000000 */
[----:B------:R-:W-:Y:S01]  /*e630*/  LOP3.LUT R14, R15, 0x380, RZ, 0xc0, !PT ;  /* 0x000003800f0e7812 */ /* 0x000fe200078ec0ff */
[----:B------:R-:W-:Y:S01]  /*e640*/  UIMAD.WIDE.U32 UR6, UR43, UR8, URZ ;  /* 0x000000082b0672a5 */ /* 0x000fe2000f8e003f */
[----:B------:R-:W-:Y:S01]  /*e650*/  SEL R51, R25, R24, P0 ;  /* 0x0000001819337207 */ /* 0x000fe20000000000 */
[----:B------:R-:W-:Y:S01]  /*e660*/  UIMAD UR5, UR43, UR9, UR5 ;  /* 0x000000092b0572a4 */ /* 0x000fe2000f8e0205 */
[----:B------:R-:W-:-:S02]  /*e670*/  SEL R55, R24, R25, P0 ;  /* 0x0000001918377207 */ /* 0x000fc40000000000 */
[----:B------:R-:W-:Y:S01]  /*e680*/  IADD3 R25, P5, R18, 0x20, RZ ;  /* 0x0000002012197810 */ /* 0x000fe20007fbe0ff */
[----:B------:R-:W-:Y:S01]  /*e690*/  UIADD3 UR5, UR7, UR5, URZ ;  /* 0x0000000507057290 */ /* 0x000fe2000fffe03f */
[----:B------:R-:W-:Y:S02]  /*e6a0*/  SHF.R.U64 R14, R14, 0x3, RZ ;  /* 0x000000030e0e7819 */ /* 0x000fe400000012ff */
[----:B------:R-:W-:Y:S02]  /*e6b0*/  LOP3.LUT R24, R25, 0x380, RZ, 0xc0, !PT ;  /* 0x0000038019187812 */ /* 0x000fe400078ec0ff */
[----:B------:R-:W-:Y:S02]  /*e6c0*/  SEL R57, R11, R10, P0 ;  /* 0x0000000a0b397207 */ /* 0x000fe40000000000 */
[----:B------:R-:W-:Y:S02]  /*e6d0*/  SHF.R.U64 R24, R24, 0x3, RZ ;  /* 0x0000000318187819 */ /* 0x000fe400000012ff */
[----:B------:R-:W-:-:S02]  /*e6e0*/  SEL R59, R10, R11, P0 ;  /* 0x0000000b0a3b7207 */ /* 0x000fc40000000000 */
[----:B------:R-:W-:Y:S01]  /*e6f0*/  LOP3.LUT R24, R24, R25, RZ, 0x3c, !PT ;  /* 0x0000001918187212 */ /* 0x000fe200078e3cff */
[--C-:B------:R-:W-:Y:S01]  /*e700*/  IMAD.X R25, RZ, RZ, R19.reuse, P5 ;  /* 0x000000ffff197224 */ /* 0x100fe200028e0613 */
[----:B------:R-:W-:Y:S01]  /*e710*/  LOP3.LUT R14, R14, R15, RZ, 0x3c, !PT ;  /* 0x0000000f0e0e7212 */ /* 0x000fe200078e3cff */
[----:B------:R-:W-:Y:S01]  /*e720*/  IMAD.X R15, RZ, RZ, R19, P3 ;  /* 0x000000ffff0f7224 */ /* 0x000fe200018e0613 */
[C---:B------:R-:W-:Y:S02]  /*e730*/  IADD3 R11, P5, R18.reuse, 0x4020, RZ ;  /* 0x00004020120b7810 */ /* 0x040fe40007fbe0ff */
[----:B--2---:R-:W-:Y:S02]  /*e740*/  IADD3 R7, P3, R18, 0x4060, RZ ;  /* 0x0000406012077810 */ /* 0x004fe40007f7e0ff */
[----:B------:R-:W-:Y:S02]  /*e750*/  LOP3.LUT R10, R11, 0x380, RZ, 0xc0, !PT ;  /* 0x000003800b0a7812 */ /* 0x000fe400078ec0ff */
[----:B------:R-:W-:-:S02]  /*e760*/  LOP3.LUT R6, R7, 0x380, RZ, 0xc0, !PT ;  /* 0x0000038007067812 */ /* 0x000fc400078ec0ff */
[----:B------:R-:W-:Y:S02]  /*e770*/  SHF.R.U64 R10, R10, 0x3, RZ ;  /* 0x000000030a0a7819 */ /* 0x000fe400000012ff */
[----:B------:R-:W-:Y:S02]  /*e780*/  SEL R77, R21, R20, P0 ;  /* 0x00000014154d7207 */ /* 0x000fe40000000000 */
[----:B------:R-:W-:Y:S02]  /*e790*/  SEL R79, R20, R21, P0 ;  /* 0x00000015144f7207 */ /* 0x000fe40000000000 */
[----:B------:R-:W-:Y:S02]  /*e7a0*/  SHF.R.U64 R6, R6, 0x3, RZ ;  /* 0x0000000306067819 */ /* 0x000fe400000012ff */
[C---:B------:R-:W-:Y:S02]  /*e7b0*/  IADD3 R21, P6, R18.reuse, 0x40, RZ ;  /* 0x0000004012157810 */ /* 0x040fe40007fde0ff */
[----:B------:R-:W-:-:S02]  /*e7c0*/  LOP3.LUT R27, R18, 0x380, RZ, 0xc0, !PT ;  /* 0x00000380121b7812 */ /* 0x000fc400078ec0ff */
[----:B------:R-:W-:Y:S01]  /*e7d0*/  LOP3.LUT R10, R10, R11, RZ, 0x3c, !PT ;  /* 0x0000000b0a0a7212 */ /* 0x000fe200078e3cff */
[--C-:B------:R-:W-:Y:S01]  /*e7e0*/  IMAD.X R11, RZ, RZ, R19.reuse, P5 ;  /* 0x000000ffff0b7224 */ /* 0x100fe200028e0613 */
[----:B------:R-:W-:Y:S02]  /*e7f0*/  SEL R5, R99, R98, P0 ;  /* 0x0000006263057207 */ /* 0x000fe40000000000 */
[----:B------:R-:W-:Y:S02]  /*e800*/  ISETP.GE.OR P2, PT, R2, UR10, P1 ;  /* 0x0000000a02007c0c */ /* 0x000fe40008f46670 */
[----:B------:R-:W-:Y:S01]  /*e810*/  LOP3.LUT R6, R6, R7, RZ, 0x3c, !PT ;  /* 0x0000000706067212 */ /* 0x000fe200078e3cff */
[----:B------:R-:W-:Y:S01]  /*e820*/  IMAD.X R7, RZ, RZ, R19, P3 ;  /* 0x000000ffff077224 */ /* 0x000fe200018e0613 */
[----:B------:R-:W-:Y:S02]  /*e830*/  SEL R99, R98, R99, P0 ;  /* 0x0000006362637207 */ /* 0x000fe40000000000 */
[----:B------:R-:W-:-:S02]  /*e840*/  SEL R29, R95, R94, P0 ;  /* 0x0000005e5f1d7207 */ /* 0x000fc40000000000 */
[----:B------:R-:W-:Y:S02]  /*e850*/  SEL R63, R76, R69, P0 ;  /* 0x000000454c3f7207 */ /* 0x000fe40000000000 */
[----:B------:R-:W-:Y:S02]  /*e860*/  LOP3.LUT R20, R21, 0x380, RZ, 0xc0, !PT ;  /* 0x0000038015147812 */ /* 0x000fe400078ec0ff */
[----:B------:R-:W-:Y:S02]  /*e870*/  SEL R95, R94, R95, P0 ;  /* 0x0000005f5e5f7207 */ /* 0x000fe40000000000 */
[----:B------:R-:W-:Y:S02]  /*e880*/  SEL R69, R69, R76, P0 ;  /* 0x0000004c45457207 */ /* 0x000fe40000000000 */
[----:B------:R-:W-:Y:S02]  /*e890*/  SEL R65, R64, R61, P0 ;  /* 0x0000003d40417207 */ /* 0x000fe40000000000 */
[----:B------:R-:W-:-:S02]  /*e8a0*/  SHF.R.U64 R27, R27, 0x3, RZ ;  /* 0x000000031b1b7819 */ /* 0x000fc400000012ff */
[----:B------:R-:W-:Y:S02]  /*e8b0*/  SEL R61, R61, R64, P0 ;  /* 0x000000403d3d7207 */ /* 0x000fe40000000000 */
[----:B------:R-:W-:Y:S02]  /*e8c0*/  SHF.R.U64 R20, R20, 0x3, RZ ;  /* 0x0000000314147819 */ /* 0x000fe400000012ff */
[----:B------:R-:W-:Y:S02]  /*e8d0*/  MOV R58, R10 ;  /* 0x0000000a003a7202 */ /* 0x000fe40000000f00 */
[----:B------:R-:W-:Y:S02]  /*e8e0*/  SEL R35, R91, R90, P0 ;  /* 0x0000005a5b237207 */ /* 0x000fe40000000000 */
[----:B------:R-:W-:Y:S01]  /*e8f0*/  LOP3.LUT R26, R27, R18, RZ, 0x3c, !PT ;  /* 0x000000121b1a7212 */ /* 0x000fe200078e3cff */
[----:B------:R-:W-:Y:S01]  /*e900*/  IMAD.MOV.U32 R27, RZ, RZ, R19 ;  /* 0x000000ffff1b7224 */ /* 0x000fe200078e0013 */
[----:B------:R-:W-:-:S02]  /*e910*/  MOV R62, R14 ;  /* 0x0000000e003e7202 */ /* 0x000fc40000000f00 */
[----:B------:R-:W-:Y:S02]  /*e920*/  MOV R54, R6 ;  /* 0x0000000600367202 */ /* 0x000fe40000000f00 */
        /* <DEDUP_REMOVED lines=19> */
[C---:B------:R-:W-:Y:S02]  /*ea60*/  IADD3 R9, P6, R18.reuse, 0x4040, RZ ;  /* 0x0000404012097810 */ /* 0x040fe40007fde0ff */
[----:B------:R-:W-:Y:S02]  /*ea70*/  MOV R25, R24 ;  /* 0x0000001800197202 */ /* 0x000fe40000000f00 */
[----:B------:R-:W-:Y:S02]  /*ea80*/  IADD3 R13, P4, R18, 0x4000, RZ ;  /* 0x00004000120d7810 */ /* 0x000fe40007f9e0ff */
[----:B------:R-:W-:Y:S02]  /*ea90*/  MOV R27, R26 ;  /* 0x0000001a001b7202 */ /* 0x000fe40000000f00 */
[----:B------:R-:W-:-:S02]  /*eaa0*/  LOP3.LUT R8, R9, 0x380, RZ, 0xc0, !PT ;  /* 0x0000038009087812 */ /* 0x000fc400078ec0ff */
[----:B------:R-:W-:Y:S02]  /*eab0*/  LOP3.LUT R12, R13, 0x380, RZ, 0xc0, !PT ;  /* 0x000003800d0c7812 */ /* 0x000fe400078ec0ff */
[----:B------:R-:W-:Y:S02]  /*eac0*/  SHF.R.U64 R8, R8, 0x3, RZ ;  /* 0x0000000308087819 */ /* 0x000fe400000012ff */
[----:B------:R-:W-:Y:S02]  /*ead0*/  SHF.R.U64 R12, R12, 0x3, RZ ;  /* 0x000000030c0c7819 */ /* 0x000fe400000012ff */
[----:B------:R-:W-:Y:S01]  /*eae0*/  LOP3.LUT R8, R8, R9, RZ, 0x3c, !PT ;  /* 0x0000000908087212 */ /* 0x000fe200078e3cff */
[--C-:B------:R-:W-:Y:S01]  /*eaf0*/  IMAD.X R9, RZ, RZ, R19.reuse, P6 ;  /* 0x000000ffff097224 */ /* 0x100fe200030e0613 */
[----:B------:R-:W-:Y:S01]  /*eb00*/  LOP3.LUT R12, R12, R13, RZ, 0x3c, !PT ;  /* 0x0000000d0c0c7212 */ /* 0x000fe200078e3cff */
[----:B------:R-:W-:Y:S01]  /*eb10*/  IMAD.X R13, RZ, RZ, R19, P4 ;  /* 0x000000ffff0d7224 */ /* 0x000fe200020e0613 */
[----:B------:R-:W-:Y:S01]  /*eb20*/  MOV R64, R20 ;  /* 0x0000001400407202 */ /* 0x000fe20000000f00 */
[----:B------:R-:W-:Y:S01]  /*eb30*/  IMAD.U32 R21, RZ, RZ, UR7 ;  /* 0x00000007ff157e24 */ /* 0x000fe2000f8e00ff */
[----:B------:R-:W-:Y:S01]  /*eb40*/  MOV R56, R8 ;  /* 0x0000000800387202 */ /* 0x000fe20000000f00 */
[----:B------:R-:W-:Y:S01]  /*eb50*/  IMAD.U32 R21, RZ, RZ, UR5 ;  /* 0x00000005ff157e24 */ /* 0x000fe2000f8e00ff */
[----:B------:R-:W-:Y:S01]  /*eb60*/  MOV R60, R12 ;  /* 0x0000000c003c7202 */ /* 0x000fe20000000f00 */
[----:B------:R-:W-:Y:S01]  /*eb70*/  USHF.R.S32.HI UR5, URZ, 0x1f, UR44 ;  /* 0x0000001f3f057899 */ /* 0x000fe2000801142c */
[----:B------:R-:W-:Y:S01]  /*eb80*/  IMAD.U32 R20, RZ, RZ, UR6 ;  /* 0x00000006ff147e24 */ /* 0x000fe2000f8e00ff */
[----:B------:R-:W-:Y:S01]  /*eb90*/  ISETP.GE.OR P1, PT, R87, UR10, P1 ;  /* 0x0000000a57007c0c */ /* 0x000fe20008f26670 */
[----:B------:R-:W-:Y:S01]  /*eba0*/  ULDC.64 UR6, c[0x0][0xb40] ;  /* 0x0002d00000067ab9 */ /* 0x000fe20000000a00 */
[----:B---3--:R-:W-:Y:S01]  /*ebb0*/  LOP3.LUT R2, R0, 0x2, RZ, 0x3c, !PT ;  /* 0x0000000200027812 */ /* 0x008fe200078e3cff */
        /* <DEDUP_REMOVED lines=11> */
[----:B------:R-:W-:-:S03]  /*ec70*/  SHF.R.S32.HI R5, RZ, 0x1f, R87 ;  /* 0x0000001fff057819 */ /* 0x000fc60000011457 */
[----:B------:R-:W2:Y:S01]  /*ec80*/  SHFL.IDX PT, R24, R91, R2, 0x1c1f ;  /* 0x001c1f025b187589 */ /* 0x000ea200000e0000 */
[----:B---3--:R-:W-:Y:S02]  /*ec90*/  SEL R12, R29, R14, P0 ;  /* 0x0000000e1d0c7207 */ /* 0x008fe40000000000 */
[----:B------:R-:W-:Y:S01]  /*eca0*/  SEL R14, R14, R29, P0 ;  /* 0x0000001d0e0e7207 */ /* 0x000fe20000000000 */
[----:B------:R-:W-:Y:S04]  /*ecb0*/  SHFL.IDX PT, R37, R37, R0, 0x1c1f ;  /* 0x001c1f0025257589 */ /* 0x000fe800000e0000 */
[----:B------:R-:W-:Y:S01]  /*ecc0*/  SHFL.IDX PT, R67, R67, R0, 0x1c1f ;  /* 0x001c1f0043437589 */ /* 0x000fe200000e0000 */
[----:B----4-:R-:W-:Y:S02]  /*ecd0*/  SEL R9, R63, R6, P0 ;  /* 0x000000063f097207 */ /* 0x010fe40000000000 */
[----:B------:R-:W-:Y:S01]  /*ece0*/  SEL R11, R6, R63, P0 ;  /* 0x0000003f060b7207 */ /* 0x000fe20000000000 */
[----:B------:R-:W3:Y:S01]  /*ecf0*/  SHFL.IDX PT, R26, R49, R2, 0x1c1f ;  /* 0x001c1f02311a7589 */ /* 0x000ee200000e0000 */
[----:B-1----:R-:W-:-:S03]  /*ed00*/  IMAD R6, R84, UR5, RZ ;  /* 0x0000000554067c24 */ /* 0x002fc6000f8e02ff */
[----:B------:R-:W1:Y:S01]  /*ed10*/  SHFL.IDX PT, R42, R53, R2, 0x1c1f ;  /* 0x001c1f02352a7589 */ /* 0x000e6200000e0000 */
[----:B-----5:R-:W-:Y:S02]  /*ed20*/  SEL R13, R65, R28, P0 ;  /* 0x0000001c410d7207 */ /* 0x020fe40000000000 */
[----:B------:R-:W-:Y:S01]  /*ed30*/  SEL R15, R28, R65, P0 ;  /* 0x000000411c0f7207 */ /* 0x000fe20000000000 */
[----:B------:R-:W-:Y:S04]  /*ed40*/  SHFL.IDX PT, R71, R71, R0, 0x1c1f ;  /* 0x001c1f0047477589 */ /* 0x000fe800000e0000 */
[----:B------:R-:W-:Y:S01]  /*ed50*/  SHFL.IDX PT, R44, R47, R2, 0x1c1f ;  /* 0x001c1f022f2c7589 */ /* 0x000fe200000e0000 */
[----:B--2---:R-:W-:Y:S02]  /*ed60*/  SEL R28, R35, R24, P0 ;  /* 0x00000018231c7207 */ /* 0x004fe40000000000 */
[----:B------:R-:W-:Y:S01]  /*ed70*/  SEL R30, R24, R35, P0 ;  /* 0x00000023181e7207 */ /* 0x000fe20000000000 */
[----:B------:R-:W-:Y:S04]  /*ed80*/  SHFL.IDX PT, R43, R43, R0, 0x1c1f ;  /* 0x001c1f002b2b7589 */ /* 0x000fe800000e0000 */
[----:B------:R-:W-:Y:S04]  /*ed90*/  SHFL.IDX PT, R45, R45, R0, 0x1c1f ;  /* 0x001c1f002d2d7589 */ /* 0x000fe800000e0000 */
[----:B------:R-:W-:Y:S01]  /*eda0*/  SHFL.IDX PT, R51, R51, R0, 0x1c1f ;  /* 0x001c1f0033337589 */ /* 0x000fe200000e0000 */
[----:B---3--:R-:W-:-:S02]  /*edb0*/  SEL R24, R37, R26, P0 ;  /* 0x0000001a25187207 */ /* 0x008fc40000000000 */
[----:B------:R-:W-:Y:S01]  /*edc0*/  SEL R26, R26, R37, P0 ;  /* 0x000000251a1a7207 */ /* 0x000fe20000000000 */
[----:B------:R-:W-:Y:S01]  /*edd0*/  SHFL.IDX PT, R57, R57, R0, 0x1c1f ;  /* 0x001c1f0039397589 */ /* 0x000fe200000e0000 */
[----:B-1----:R-:W-:-:S03]  /*ede0*/  SEL R29, R67, R42, P0 ;  /* 0x0000002a431d7207 */ /* 0x002fc60000000000 */
[----:B------:R-:W-:Y:S04]  /*edf0*/  SHFL.IDX PT, R73, R73, R0, 0x1c1f ;  /* 0x001c1f0049497589 */ /* 0x000fe800000e0000 */
[----:B------:R-:W-:Y:S04]  /*ee00*/  SHFL.IDX PT, R75, R75, R0, 0x1c1f ;  /* 0x001c1f004b4b7589 */ /* 0x000fe800000e0000 */
[----:B------:R-:W-:Y:S04]  /*ee10*/  SHFL.IDX PT, R77, R77, R0, 0x1c1f ;  /* 0x001c1f004d4d7589 */ /* 0x000fe800000e0000 */
[----:B------:R-:W-:Y:S04]  /*ee20*/  SHFL.IDX PT, R81, R81, R0, 0x1c1f ;  /* 0x001c1f0051517589 */ /* 0x000fe800000e0000 */
[----:B------:R1:W2:Y:S04]  /*ee30*/  SHFL.IDX PT, R32, R41, R2, 0x1c1f ;  /* 0x001c1f0229207589 */ /* 0x0002a800000e0000 */
[----:B------:R-:W3:Y:S04]  /*ee40*/  SHFL.IDX PT, R46, R39, R2, 0x1c1f ;  /* 0x001c1f02272e7589 */ /* 0x000ee800000e0000 */
[----:B------:R-:W-:Y:S01]  /*ee50*/  SHFL.IDX PT, R0, R33, R2, 0x1c1f ;  /* 0x001c1f0221007589 */ /* 0x000fe200000e0000 */
[----:B-1----:R-:W-:-:S03]  /*ee60*/  IMAD R41, R85, UR44, R6 ;  /* 0x0000002c55297c24 */ /* 0x002fc6000f8e0206 */
[----:B------:R-:W1:Y:S01]  /*ee70*/  SHFL.IDX PT, R34, R55, R2, 0x1c1f ;  /* 0x001c1f0237227589 */ /* 0x000e6200000e0000 */
[----:B------:R-:W-:-:S03]  /*ee80*/  IMAD.WIDE.U32 R6, R84, UR44, R20 ;  /* 0x0000002c54067c25 */ /* 0x000fc6000f8e0014 */
[----:B------:R4:W-:Y:S04]  /*ee90*/  SHFL.IDX PT, R48, R31, R2, 0x1c1f ;  /* 0x001c1f021f307589 */ /* 0x0009e800000e0000 */
[----:B------:R-:W5:Y:S04]  /*eea0*/  SHFL.IDX PT, R50, R79, R2, 0x1c1f ;  /* 0x001c1f024f327589 */ /* 0x000f6800000e0000 */
[----:B------:R-:W5:Y:S01]  /*eeb0*/  SHFL.IDX PT, R40, R59, R2, 0x1c1f ;  /* 0x001c1f023b287589 */ /* 0x000f6200000e0000 */
[----:B--2---:R-:W-:Y:S02]  /*eec0*/  SEL R36, R43, R32, P0 ;  /* 0x000000202b247207 */ /* 0x004fe40000000000 */
[----:B----4-:R-:W-:Y:S01]  /*eed0*/  SEL R31, R42, R67, P0 ;  /* 0x000000432a1f7207 */ /* 0x010fe20000000000 */
[----:B------:R2:W4:Y:S01]  /*eee0*/  SHFL.IDX PT, R52, R83, R2, 0x1c1f ;  /* 0x001c1f0253347589 */ /* 0x00052200000e0000 */
[----:B------:R-:W-:-:S02]  /*eef0*/  SEL R38, R32, R43, P0 ;  /* 0x0000002b20267207 */ /* 0x000fc40000000000 */
[----:B---3--:R-:W-:Y:S01]  /*ef00*/  SEL R37, R73, R46, P0 ;  /* 0x0000002e49257207 */ /* 0x008fe20000000000 */
[----:B------:R3:W-:Y:S01]  /*ef10*/  STSM.16.M88.4 [R27], R8 ;  /* 0x000000081b007844 */ /* 0x0007e20000000200 */
[----:B------:R-:W-:-:S03]  /*ef20*/  SEL R39, R46, R73, P0 ;  /* 0x000000492e277207 */ /* 0x000fc60000000000 */
[----:B------:R4:W-:Y:S01]  /*ef30*/  STSM.16.M88.4 [R25], R12 ;  /* 0x0000000c19007844 */ /* 0x0009e20000000200 */
[----:B-1----:R-:W-:Y:S02]  /*ef40*/  SEL R32, R51, R34, P0 ;  /* 0x0000002233207207 */ /* 0x002fe40000000000 */
[----:B------:R-:W-:Y:S01]  /*ef50*/  SEL R34, R34, R51, P0 ;  /* 0x0000003322227207 */ /* 0x000fe20000000000 */
[----:B------:R-:W-:Y:S01]  /*ef60*/  STSM.16.M88.4 [R64], R28 ;  /* 0x0000001c40007844 */ /* 0x000fe20000000200 */
[----:B--2---:R-:W-:Y:S02]  /*ef70*/  IADD3 R2, P3, R87, R6, RZ ;  /* 0x0000000657027210 */ /* 0x004fe40007f7e0ff */
[----:B-----5:R-:W-:Y:S02]  /*ef80*/  SEL R33, R77, R50, P0 ;  /* 0x000000324d217207 */ /* 0x020fe40000000000 */
[----:B------:R-:W-:Y:S02]  /*ef90*/  SEL R35, R50, R77, P0 ;  /* 0x0000004d32237207 */ /* 0x000fe40000000000 */
[----:B---3--:R-:W-:-:S02]  /*efa0*/  SEL R27, R44, R71, P0 ;  /* 0x000000472c1b7207 */ /* 0x008fc40000000000 */
[----:B------:R-:W-:Y:S02]  /*efb0*/  SEL R8, R45, R0, P0 ;  /* 0x000000002d087207 */ /* 0x000fe40000000000 */
[----:B----4-:R-:W-:Y:S02]  /*efc0*/  SEL R25, R71, R44, P0 ;  /* 0x0000002c47197207 */ /* 0x010fe40000000000 */
[----:B------:R-:W-:Y:S02]  /*efd0*/  SEL R10, R0, R45, P0 ;  /* 0x0000002d000a7207 */ /* 0x000fe40000000000 */
[----:B------:R-:W-:Y:S01]  /*efe0*/  SEL R9, R75, R48, P0 ;  /* 0x000000304b097207 */ /* 0x000fe20000000000 */
[----:B------:R-:W-:Y:S01]  /*eff0*/  STSM.16.M88.4 [R62], R24 ;  /* 0x000000183e007844 */ /* 0x000fe20000000200 */
[----:B------:R-:W-:Y:S02]  /*f000*/  SEL R11, R48, R75, P0 ;  /* 0x0000004b300b7207 */ /* 0x000fe40000000000 */
[----:B------:R-:W-:Y:S01]  /*f010*/  SEL R12, R57, R40, P0 ;  /* 0x00000028390c7207 */ /* 0x000fe20000000000 */
[----:B------:R-:W-:Y:S01]  /*f020*/  STSM.16.M88.4 [R60], R36 ;  /* 0x000000243c007844 */ /* 0x000fe20000000200 */
[----:B------:R-:W-:-:S02]  /*f030*/  SEL R14, R40, R57, P0 ;  /* 0x00000039280e7207 */ /* 0x000fc40000000000 */
[----:B------:R-:W-:Y:S01]  /*f040*/  SEL R13, R81, R52, P0 ;  /* 0x00000034510d7207 */ /* 0x000fe20000000000 */
[----:B------:R-:W-:Y:S01]  /*f050*/  STSM.16.M88.4 [R58], R8 ;  /* 0x000000083a007844 */ /* 0x000fe20000000200 */
[----:B------:R-:W-:Y:S02]  /*f060*/  SEL R15, R52, R81, P0 ;  /* 0x00000051340f7207 */ /* 0x000fe40000000000 */
[----:B------:R-:W-:Y:S01]  /*f070*/  IADD3.X R5, R5, R7, R41, P3, !PT ;  /* 0x0000000705057210 */ /* 0x000fe20001ffe429 */
[----:B------:R-:W-:Y:S01]  /*f080*/  STSM.16.M88.4 [R56], R32 ;  /* 0x0000002038007844 */ /* 0x000fe20000000200 */
[----:B------:R-:W-:-:S03]  /*f090*/  LEA R6, P3, R2, UR6, 0x2 ;  /* 0x0000000602067c11 */ /* 0x000fc6000f8610ff */
[----:B------:R-:W-:Y:S01]  /*f0a0*/  STSM.16.M88.4 [R54], R12 ;  /* 0x0000000c36007844 */ /* 0x000fe20000000200 */
[----:B------:R-:W-:Y:S01]  /*f0b0*/  LEA.HI.X R7, R2, UR7, R5, 0x2, P3 ;  /* 0x0000000702077c11 */ /* 0x000fe200098f1405 */
        /* <DEDUP_REMOVED lines=28> */
.L_x_7204:
[----:B------:R-:W-:Y:S05]  /*f280*/  BSYNC B0 ;  /* 0x0000000000007941 */ /* 0x000fea0003800000 */
.L_x_7203:
[----:B------:R-:W-:Y:S05]  /*f290*/  BRA `(.L_x_7202) ;  /* 0x00000008001c7947 */ /* 0x000fea0003800000 */
.L_x_7201:
        /* <DEDUP_REMOVED lines=31> */
.L_x_7206:
[----:B------:R-:W-:Y:S05]  /*f490*/  BSYNC B0 ;  /* 0x0000000000007941 */ /* 0x000fea0003800000 */
.L_x_7205:
        /* <DEDUP_REMOVED lines=39> */
.L_x_7208:
[----:B------:R-:W-:Y:S05]  /*f710*/  BSYNC B0 ;  /* 0x0000000000007941 */ /* 0x000fea0003800000 */
.L_x_7207:
        /* <DEDUP_REMOVED lines=20> */
.L_x_7210:
[----:B------:R-:W-:Y:S05]  /*f860*/  BSYNC B0 ;  /* 0x0000000000007941 */ /* 0x000fea0003800000 */
.L_x_7209:
        /* <DEDUP_REMOVED lines=20> */
.L_x_7212:
[----:B------:R-:W-:Y:S05]  /*f9b0*/  BSYNC B0 ;  /* 0x0000000000007941 */ /* 0x000fea0003800000 */
.L_x_7211:
        /* <DEDUP_REMOVED lines=20> */
.L_x_7213:
[----:B------:R-:W-:Y:S05]  /*fb00*/  BSYNC B0 ;  /* 0x0000000000007941 */ /* 0x000fea0003800000 */
.L_x_7202:
[----:B------:R-:W5:Y:S02]  /*fb10*/  LDC R0, c[0x0][0xda8] ;  /* 0x00036a00ff007b82 */ /* 0x000f640000000800 */
[----:B-----5:R-:W-:-:S13]  /*fb20*/  ISETP.LE.AND P0, PT, R0, UR4, PT ;  /* 0x0000000400007c0c */ /* 0x020fda000bf03270 */
[----:B------:R-:W-:Y:S05]  /*fb30*/  @!P0 BRA `(.L_x_7214) ;  /* 0xffffff1000a48947 */ /* 0x000fea000383ffff */
[----:B------:R-:W-:Y:S05]  /*fb40*/  EXIT ;  /* 0x000000000000794d */ /* 0x000fea0003800000 */
.L_x_7163:
[----:B------:R-:W-:-:S08]  /*fb50*/  NOP ;  /* 0x0000000000007918 */ /* 0x000fd00000000000 */
[----:B---3--:R-:W1:-:S00]  /*fb60*/  USETMAXREG.DEALLOC.CTAPOOL 0x18 ;  /* 0x00000018000079c8 */ /* 0x008e4000080e0500 */
        /* <DEDUP_REMOVED lines=19> */
[----:B------:R-:W-:Y:S01]  /*fca0*/  IMAD.SHL.U32 R4, R8, 0x20, RZ ;  /* 0x0000002008047824 */ /* 0x000fe200078e00ff */
[----:B------:R-:W-:Y:S02]  /*fcb0*/  SHF.R.U32.HI R3, RZ, 0x5, R2 ;  /* 0x00000005ff037819 */ /* 0x000fe40000011602 */
[----:B------:R-:W-:Y:S02]  /*fcc0*/  LOP3.LUT R2, R0, 0x380, RZ, 0xc0, !PT ;  /* 0x0000038000027812 */ /* 0x000fe400078ec0ff */
        /* <DEDUP_REMOVED lines=10> */
[----:B------:R-:W-:Y:S02]  /*fd70*/  IADD3 R4, R5, R6, R4 ;  /* 0x0000000605047210 */ /* 0x000fe40007ffe004 */
[----:B------:R-:W-:Y:S01]  /*fd80*/  LOP3.LUT R2, R3, 0xc00, R0, 0xf8, !PT ;  /* 0x00000c0003027812 */ /* 0x000fe200078ef800 */
[----:B------:R-:W-:Y:S01]  /*fd90*/  IMAD.MOV.U32 R0, RZ, RZ, 0x40 ;  /* 0x00000040ff007424 */ /* 0x000fe200078e00ff */
[----:B------:R-:W-:Y:S01]  /*fda0*/  LOP3.LUT P0, RZ, R8, 0x4, RZ, 0xc0, !PT ;  /* 0x0000000408ff7812 */ /* 0x000fe2000780c0ff */
[----:B------:R3:W-:Y:S01]  /*fdb0*/  STL [R1+0x1c], R4 ;  /* 0x00001c0401007387 */ /* 0x0007e20000100800 */
[----:B------:R-:W-:Y:S02]  /*fdc0*/  IMAD.U32 R5, RZ, RZ, UR4 ;  /* 0x00000004ff057e24 */ /* 0x000fe4000f8e00ff */
[----:B------:R-:W-:Y:S01]  /*fdd0*/  SEL R0, R0, 0xffffffc0, !P0 ;  /* 0xffffffc000007807 */ /* 0x000fe20004000000 */
[----:B------:R-:W-:Y:S04]  /*fde0*/  STL [R1], R2 ;  /* 0x0000000201007387 */ /* 0x000fe80000100800 */
[----:B------:R-:W-:Y:S01]  /*fdf0*/  STL [R1+0x24], R5 ;  /* 0x0000240501007387 */ /* 0x000fe20000100800 */
[----:B------:R-:W-:Y:S01]  /*fe00*/  IMAD.IADD R0, R0, 0x1, R2 ;  /* 0x0000000100007824 */ /* 0x000fe200078e0202 */
[----:B------:R-:W-:Y:S01]  /*fe10*/  ULDC UR42, c[0x0][0xc] ;  /* 0x00000300002a7ab9 */ /* 0x000fe20000000800 */
[----:B------:R-:W-:Y:S01]  /*fe20*/  ULDC.64 UR44, c[0x0][0x198] ;  /* 0x00006600002c7ab9 */ /* 0x000fe20000000a00 */
[----:B---3--:R-:W-:-:S02]  /*fe30*/  LOP3.LUT R4, R7, 0x1, RZ, 0xfc, !PT ;  /* 0x0000000107047812 */ /* 0x008fc400078efcff */
[----:B------:R-:W-:-:S03]  /*fe40*/  LOP3.LUT R3, R7, 0x2, RZ, 0xfc, !PT ;  /* 0x0000000207037812 */ /* 0x000fc600078efcff */
[----:B------:R-:W-:Y:S04]  /*fe50*/  STL [R1+0x34], R4 ;  /* 0x0000340401007387 */ /* 0x000fe80000100800 */
[----:B------:R1:W-:Y:S04]  /*fe60*/  STL [R1+0x28], R3 ;  /* 0x0000280301007387 */ /* 0x0003e80000100800 */
[----:B------:R2:W-:Y:S01]  /*fe70*/  STL [R1+0x8], RZ ;  /* 0x000008ff01007387 */ /* 0x0005e20000100800 */
[----:B-1----:R-:W-:-:S03]  /*fe80*/  IMAD.MOV.U32 R3, RZ, RZ, 0x1 ;  /* 0x00000001ff037424 */ /* 0x002fc600078e00ff */
[----:B------:R2:W-:Y:S04]  /*fe90*/  STL [R1+0x30], RZ ;  /* 0x000030ff01007387 */ /* 0x0005e80000100800 */
[----:B------:R2:W-:Y:S04]  /*fea0*/  STL [R1+0xc], R3 ;  /* 0x00000c0301007387 */ /* 0x0005e80000100800 */
[----:B------:R2:W-:Y:S02]  /*feb0*/  STL [R1+0x20], R0 ;  /* 0x0000200001007387 */ /* 0x0005e40000100800 */
.L_x_7267:
[----:B-1----:R-:W3:Y:S01]  /*fec0*/  LDL R2, [R1+0x24] ;  /* 0x0000240001027983 */ /* 0x002ee20000100800 */
[----:B------:R-:W-:Y:S01]  /*fed0*/  ULDC UR9, c[0x0][0xdd0] ;  /* 0x0003740000097ab9 */ /* 0x000fe20000000800 */
[----:B--2---:R-:W1:Y:S01]  /*fee0*/  LDC R0, c[0x0][0xde8] ;  /* 0x00037a00ff007b82 */ /* 0x004e620000000800 */
        /* <DEDUP_REMOVED lines=19> */
.L_x_7216:
[----:B------:R-:W-:Y:S01]  /*10020*/  ULDC UR7, c[0x0][0xdc4] ;  /* 0x0003710000077ab9 */ /* 0x000fe20000000800 */
[----:B------:R-:W-:Y:S01]  /*10030*/  UMOV UR6, UR9 ;  /* 0x0000000900067c82 */ /* 0x000fe20008000000 */
[----:B------:R-:W-:-:S11]  /*10040*/  UISETP.NE.AND UP0, UPT, UR7, 0x1, UPT ;  /* 0x000000010700788c */ /* 0x000fd6000bf05270 */
[----:B------:R-:W-:Y:S02]  /*10050*/  @UP0 ULDC.64 UR10, c[0x0][0xdc8] ;  /* 0x00037200000a0ab9 */ /* 0x000fe40000000a00 */
[----:B------:R-:W-:-:S04]  /*10060*/  UIMAD.WIDE.U32 UR4, UR9, UR10, URZ ;  /* 0x0000000a090472a5 */ /* 0x000fc8000f8e003f */
[----:B------:R-:W-:-:S04]  /*10070*/  @UP0 USHF.R.U32.HI UR6, URZ, UR11, UR5 ;  /* 0x0000000b3f060299 */ /* 0x000fc80008011605 */
[----:B------:R-:W-:-:S12]  /*10080*/  UIMAD UR4, UR6, UR7, URZ ;  /* 0x00000007060472a4 */ /* 0x000fd8000f8e023f */
.L_x_7217:
[----:B------:R-:W-:Y:S01]  /*10090*/  ULDC.64 UR12, c[0x0][0x3f8] ;  /* 0x0000fe00000c7ab9 */ /* 0x000fe20000000a00 */
[----:B------:R-:W-:Y:S01]  /*100a0*/  ULOP3.LUT UR5, URZ, UR6, URZ, 0x33, !UPT ;  /* 0x000000063f057292 */ /* 0x000fe2000f8e333f */
[----:B------:R-:W-:Y:S01]  /*100b0*/  BSSY B6, `(.L_x_7218) ;  /* 0x00002c7000067945 */ /* 0x000fe20003800000 */
[----:B------:R-:W-:Y:S01]  /*100c0*/  UISETP.NE.U32.AND UP0, UPT, UR12, URZ, UPT ;  /* 0x0000003f0c00728c */ /* 0x000fe2000bf05070 */
[----:B------:R-:W-:Y:S01]  /*100d0*/  ULDC UR6, c[0x0][0xdac] ;  /* 0x00036b0000067ab9 */ /* 0x000fe20000000800 */
[----:B------:R-:W-:Y:S02]  /*100e0*/  ULDC UR7, c[0x0][0x404] ;  /* 0x0001010000077ab9 */ /* 0x000fe40000000800 */
[----:B------:R-:W-:Y:S02]  /*100f0*/  UISETP.NE.AND.EX UP0, UPT, UR13, URZ, UPT, UP0 ;  /* 0x0000003f0d00728c */ /* 0x000fe4000bf05300 */
[----:B------:R-:W-:Y:S02]  /*10100*/  UIADD3 UR5, UR5, UR6, URZ ;  /* 0x0000000605057290 */ /* 0x000fe4000fffe03f */
[----:B------:R-:W-:-:S02]  /*10110*/  USEL UR7, UR7, 0x1, UP0 ;  /* 0x0000000107077887 */ /* 0x000fc40008000000 */
[----:B------:R-:W-:Y:S01]  /*10120*/  USHF.L.U32 UR37, UR5, 0x7, URZ ;  /* 0x0000000705257899 */ /* 0x000fe2000800063f */
[----:B------:R-:W-:Y:S01]  /*10130*/  ULDC UR10, c[0x0][0x2e0] ;  /* 0x0000b800000a7ab9 */ /* 0x000fe20000000800 */
[----:B------:R-:W-:Y:S01]  /*10140*/  ULDC UR6, c[0x0][0x288] ;  /* 0x0000a20000067ab9 */ /* 0x000fe20000000800 */
[----:B------:R-:W-:Y:S02]  /*10150*/  UIMAD UR5, UR7, UR10, 0xdf ;  /* 0x000000df070574a4 */ /* 0x000fe4000f8e020a */
[----:B------:R-:W-:Y:S02]  /*10160*/  UIADD3 UR6, UR37, 0x15f, -UR6 ;  /* 0x0000015f25067890 */ /* 0x000fe4000fffe806 */
[----:B------:R-:W-:Y:S02]  /*10170*/  UIADD3 UR9, UR9, -UR4, URZ ;  /* 0x8000000409097290 */ /* 0x000fe4000fffe03f */
[----:B------:R-:W-:Y:S01]  /*10180*/  UIMAD UR7, UR7, UR10, UR6 ;  /* 0x0000000a070772a4 */ /* 0x000fe2000f8e0206 */
[----:B------:R-:W-:-:S02]  /*10190*/  UMOV UR4, URZ ;  /* 0x0000003f00047c82 */ /* 0x000fc40008000000 */
[----:B------:R-:W-:Y:S01]  /*101a0*/  UMOV UR6, URZ ;  /* 0x0000003f00067c82 */ /* 0x000fe20008000000 */
[----:B------:R-:W-:Y:S01]  /*101b0*/  UIMAD.WIDE UR4, UR5, -0x6db6db6d, UR4 ;  /* 0x92492493050478a5 */ /* 0x000fe2000f8e0204 */
[----:B------:R-:W-:Y:S01]  /*101c0*/  ULDC UR10, c[0x0][0xdc4] ;  /* 0x00037100000a7ab9 */ /* 0x000fe20000000800 */
[----:B------:R-:W-:Y:S02]  /*101d0*/  UIMAD.WIDE UR6, UR7, -0x6db6db6d, UR6 ;  /* 0x92492493070678a5 */ /* 0x000fe4000f8e0206 */
[----:B------:R-:W-:Y:S02]  /*101e0*/  UIMAD UR10, UR8, UR10, UR9 ;  /* 0x0000000a080a72a4 */ /* 0x000fe4000f8e0209 */
[----:B------:R-:W-:Y:S01]  /*101f0*/  USHF.R.U32.HI UR6, URZ, 0x1f, UR7 ;  /* 0x0000001f3f067899 */ /* 0x000fe20008011607 */
[----:B------:R-:W-:Y:S01]  /*10200*/  UMOV UR8, UR5 ;  /* 0x0000000500087c82 */ /* 0x000fe20008000000 */
[----:B------:R-:W-:Y:S01]  /*10210*/  ULDC UR11, c[0x0][0xdb8] ;  /* 0x00036e00000b7ab9 */ /* 0x000fe20000000800 */
[----:B------:R-:W-:-:S02]  /*10220*/  USHF.R.U32.HI UR9, URZ, 0x1f, UR8 ;  /* 0x0000001f3f097899 */ /* 0x000fc40008011608 */
[----:B------:R-:W-:Y:S02]  /*10230*/  ULEA.HI.SX32 UR6, UR7, UR6, 0x19 ;  /* 0x0000000607067291 */ /* 0x000fe4000f8fca3f */
[----:B------:R-:W-:Y:S02]  /*10240*/  ULEA.HI.SX32 UR9, UR8, UR9, 0x19 ;  /* 0x0000000908097291 */ /* 0x000fe4000f8fca3f */
[----:B------:R-:W-:Y:S02]  /*10250*/  UISETP.NE.AND UP1, UPT, UR11, 0x1, UPT ;  /* 0x000000010b00788c */ /* 0x000fe4000bf25270 */
        /* <DEDUP_REMOVED lines=29> */
.L_x_7219:
        /* <DEDUP_REMOVED lines=23> */
.L_x_7221:
        /* <DEDUP_REMOVED lines=20> */
.L_x_7222:
        /* <DEDUP_REMOVED lines=20> */
.L_x_7223:
        /* <DEDUP_REMOVED lines=18> */
.L_x_7224:
        /* <DEDUP_REMOVED lines=30> */
[----:B--2---:R-:W-:Y:S01]  /*10b20*/  SHF.R.S32.HI R9, RZ, 0x1f, R8 ;  /* 0x0000001fff097819 */ /* 0x004fe20000011408 */
[----:B------:R3:W-:Y:S01]  /*10b30*/  STL [R1+0x10], R8 ;  /* 0x0000100801007387 */ /* 0x0007e20000100800 */
[----:B------:R-:W-:-:S03]  /*10b40*/  SEL R0, R8, RZ, !P1 ;  /* 0x000000ff08007207 */ /* 0x000fc60004800000 */
[----:B------:R3:W-:Y:S01]  /*10b50*/  STL [R1+0x18], R9 ;  /* 0x0000180901007387 */ /* 0x0007e20000100800 */
[----:B------:R-:W-:Y:S05]  /*10b60*/  BRA.DIV UR6, `(.L_x_7225) ;  /* 0x0000002a06907947 */ /* 0x000fea000b800000 */
[----:B------:R1:W2:Y:S02]  /*10b70*/  SHFL.IDX PT, R14, R17, RZ, 0x1f ;  /* 0x00001fff110e7589 */ /* 0x0002a400000e0000 */
.L_x_7286:
        /* <DEDUP_REMOVED lines=8> */
.L_x_7289:
        /* <DEDUP_REMOVED lines=20> */
.L_x_7229:
[----:B--2---:R-:W2:Y:S04]  /*10d40*/  LDL R3, [R1+0x8] ;  /* 0x0000080001037983 */ /* 0x004ea80000100800 */
[----:B------:R-:W3:Y:S01]  /*10d50*/  LDL R2, [R1+0xc] ;  /* 0x00000c0001027983 */ /* 0x000ee20000100800 */
[----:B------:R-:W-:Y:S02]  /*10d60*/  ISETP.NE.AND P0, PT, R16, RZ, PT ;  /* 0x000000ff1000720c */ /* 0x000fe40003f05270 */
[----:B--2---:R-:W-:Y:S02]  /*10d70*/  LEA R4, R3, UR40, 0x3 ;  /* 0x0000002803047c11 */ /* 0x004fe4000f8e18ff */
[----:B---3--:R-:W-:-:S04]  /*10d80*/  SHF.L.U32 R3, R2, 0x1f, RZ ;  /* 0x0000001f02037819 */ /* 0x008fc800000006ff */
[----:B------:R-:W2:Y:S02]  /*10d90*/  SYNCS.PHASECHK.TRANS64.TRYWAIT P3, [R4+URZ+0x2e880], R3 ;  /* 0x02e88003040075a7 */ /* 0x000ea4000806017f */
[----:B--2---:R-:W-:Y:S05]  /*10da0*/  @!P3 BRA `(.L_x_7230) ;  /* 0x000000280040b947 */ /* 0x004fea0003800000 */
.L_x_7290:
        /* <DEDUP_REMOVED lines=8> */
.L_x_7231:
        /* <DEDUP_REMOVED lines=20> */
.L_x_7291:
        /* <DEDUP_REMOVED lines=8> */
.L_x_7233:
[----:B--23--:R-:W2:Y:S01]  /*10ff0*/  LDL R3, [R1+0x14] ;  /* 0x0000140001037983 */ /* 0x00cea20000100800 */
        /* <DEDUP_REMOVED lines=14> */
.L_x_7228:
        /* <DEDUP_REMOVED lines=17> */
.L_x_7226:
        /* <DEDUP_REMOVED lines=10> */
.L_x_7292:
[----:B---3--:R-:W-:Y:S05]  /*11290*/  BSYNC B0 ;  /* 0x0000000000007941 */ /* 0x008fea0003800000 */
.L_x_7234:
[----:B------:R-:W-:-:S06]  /*112a0*/  UISETP.GE.AND UP0, UPT, UR41, 0x2, UPT ;  /* 0x000000022900788c */ /* 0x000fcc000bf06270 */
[----:B------:R-:W-:-:S13]  /*112b0*/  PLOP3.LUT P0, PT, PT, PT, UP0, 0x80, 0x0 ;  /* 0x000000000000781c */ /* 0x000fda0003f0f008 */
[----:B------:R-:W-:Y:S05]  /*112c0*/  @!P0 BRA `(.L_x_7236) ;  /* 0x0000001000248947 */ /* 0x000fea0003800000 */
[----:B------:R3:W5:Y:S01]  /*112d0*/  LDL.LU R6, [R1+0xc] ;  /* 0x00000c0001067983 */ /* 0x0007620000300800 */
[----:B------:R-:W-:-:S03]  /*112e0*/  UIADD3 UR4, UR41, -0x2, URZ ;  /* 0xfffffffe29047890 */ /* 0x000fc6000fffe03f */
[----:B------:R3:W5:Y:S03]  /*112f0*/  LDL.LU R7, [R1+0x8] ;  /* 0x0000080001077983 */ /* 0x0007660000300800 */
[----:B------:R-:W-:-:S07]  /*11300*/  IMAD.U32 R21, RZ, RZ, UR4 ;  /* 0x00000004ff157e24 */ /* 0x000fce000f8e00ff */
.L_x_7256:
[----:B--2--5:R-:W-:Y:S01]  /*11310*/  VIADD R3, R7, 0x1 ;  /* 0x0000000107037836 */ /* 0x024fe20000000000 */
[----:B------:R-:W-:Y:S05]  /*11320*/  YIELD ;  /* 0x0000000000007946 */ /* 0x000fea0003800000 */
[----:B------:R-:W-:Y:S01]  /*11330*/  ISETP.NE.AND P0, PT, R3, 0x2, PT ;  /* 0x000000020300780c */ /* 0x000fe20003f05270 */
[----:B------:R-:W-:Y:S03]  /*11340*/  BSSY B0, `(.L_x_7237) ;  /* 0x000006b000007945 */ /* 0x000fe60003800000 */
[----:B----4-:R-:W-:-:S02]  /*11350*/  SEL R2, RZ, 0x1, P0 ;  /* 0x00000001ff027807 */ /* 0x010fc40000000000 */
        /* <DEDUP_REMOVED lines=27> */
.L_x_7239:
        /* <DEDUP_REMOVED lines=8> */
.L_x_7293:
[----:B------:R-:W-:Y:S05]  /*11590*/  BSYNC B1 ;  /* 0x0000000000017941 */ /* 0x000fea0003800000 */
.L_x_7240:
        /* <DEDUP_REMOVED lines=9> */
.L_x_7243:
[----:B------:R-:W-:Y:S05]  /*11630*/  BSYNC B1 ;  /* 0x0000000000017941 */ /* 0x000fea0003800000 */
.L_x_7242:
[----:B------:R-:W4:Y:S04]  /*11640*/  LDL R5, [R1+0x14] ;  /* 0x0000140001057983 */ /* 0x000f280000100800 */
[----:B------:R-:W3:Y:S01]  /*11650*/  LDL R2, [R1+0x8] ;  /* 0x0000080001027983 */ /* 0x000ee20000100800 */
[----:B--2---:R-:W-:Y:S01]  /*11660*/  IMAD.MOV.U32 R10, RZ, RZ, RZ ;  /* 0x000000ffff0a7224 */ /* 0x004fe200078e00ff */
        /* <DEDUP_REMOVED lines=8> */
[----:B---3--:R-:W-:Y:S02]  /*116f0*/  IMAD R2, R2, 0x7000, R5 ;  /* 0x0000700002027824 */ /* 0x008fe400078e0205 */
[----:B------:R-:W-:Y:S02]  /*11700*/  IMAD R5, R8, 0xe0, RZ ;  /* 0x000000e008057824 */ /* 0x000fe400078e02ff */
[----:B------:R-:W-:Y:S02]  /*11710*/  VIADD R8, R4, 0x2e870 ;  /* 0x0002e87004087836 */ /* 0x000fe40000000000 */
[----:B------:R-:W-:-:S07]  /*11720*/  VIADD R9, R2, 0xe400 ;  /* 0x0000e40002097836 */ /* 0x000fce0000000000 */
.L_x_7244:
        /* <DEDUP_REMOVED lines=12> */
.L_x_7294:
[----:B------:R-:W-:Y:S05]  /*117f0*/  BSYNC B1 ;  /* 0x0000000000017941 */ /* 0x000fea0003800000 */
.L_x_7245:
        /* <DEDUP_REMOVED lines=11> */
.L_x_7248:
[----:B------:R-:W-:Y:S05]  /*118b0*/  BSYNC B1 ;  /* 0x0000000000017941 */ /* 0x000fea0003800000 */
.L_x_7247:
        /* <DEDUP_REMOVED lines=10> */
.L_x_7249:
        /* <DEDUP_REMOVED lines=9> */
.L_x_7238:
[----:B------:R-:W-:Y:S05]  /*119f0*/  BSYNC B0 ;  /* 0x0000000000007941 */ /* 0x000fea0003800000 */
.L_x_7237:
[----:B------:R-:W4:Y:S02]  /*11a00*/  LDL R3, [R1+0x34] ;  /* 0x0000340001037983 */ /* 0x000f240000100800 */
[----:B----4-:R-:W-:-:S13]  /*11a10*/  ISETP.NE.AND P0, PT, R3, 0x3, PT ;  /* 0x000000030300780c */ /* 0x010fda0003f05270 */
[----:B------:R-:W-:Y:S05]  /*11a20*/  @!P0 BRA `(.L_x_7250) ;  /* 0x0000000000048947 */ /* 0x000fea0003800000 */
[----:B------:R-:W-:Y:S01]  /*11a30*/  BPT.TRAP 0x1 ;  /* 0x000000040000795c */ /* 0x000fe20000300000 */
.L_x_7250:
[----:B------:R-:W4:Y:S01]  /*11a40*/  LDL R3, [R1+0x28] ;  /* 0x0000280001037983 */ /* 0x000f220000100800 */
[----:B------:R-:W-:Y:S01]  /*11a50*/  LOP3.LUT R2, R6, 0x1, RZ, 0x3c, !PT ;  /* 0x0000000106027812 */ /* 0x000fe200078e3cff */
[----:B------:R-:W-:Y:S01]  /*11a60*/  BSSY B0, `(.L_x_7251) ;  /* 0x0000007000007945 */ /* 0x000fe20003800000 */
[----:B------:R-:W-:Y:S02]  /*11a70*/  LEA R4, R7, UR40, 0x3 ;  /* 0x0000002807047c11 */ /* 0x000fe4000f8e18ff */
[----:B------:R-:W-:-:S03]  /*11a80*/  SHF.L.U32 R2, R2, 0x1f, RZ ;  /* 0x0000001f02027819 */ /* 0x000fc600000006ff */
[----:B------:R1:W-:Y:S01]  /*11a90*/  STL [R1+0x4], R4 ;  /* 0x0000040401007387 */ /* 0x0003e20000100800 */
[----:B------:R-:W5:Y:S01]  /*11aa0*/  SYNCS.PHASECHK.TRANS64.TRYWAIT P3, [R4+URZ+0x2e870], R2 ;  /* 0x02e87002040075a7 */ /* 0x000f62000806017f */
[----:B----4-:R-:W-:Y:S01]  /*11ab0*/  ISETP.NE.AND P0, PT, R3, 0x3, PT ;  /* 0x000000030300780c */ /* 0x010fe20003f05270 */
[----:B-1---5:R-:W-:-:S12]  /*11ac0*/  @!P3 BRA `(.L_x_7252) ;  /* 0x0000001c0060b947 */ /* 0x022fd80003800000 */
.L_x_7295:
[----:B------:R-:W-:Y:S05]  /*11ad0*/  BSYNC B0 ;  /* 0x0000000000007941 */ /* 0x000fea0003800000 */
.L_x_7251:
[----:B------:R-:W-:Y:S05]  /*11ae0*/  @!P0 BRA `(.L_x_7253) ;  /* 0x0000000000048947 */ /* 0x000fea0003800000 */
[----:B------:R-:W-:Y:S01]  /*11af0*/  BPT.TRAP 0x1 ;  /* 0x000000040000795c */ /* 0x000fe20000300000 */
.L_x_7253:
[----:B-1----:R-:W4:Y:S01]  /*11b00*/  LDL R3, [R1+0x4] ;  /* 0x0000040001037983 */ /* 0x002f220000100800 */
[----:B------:R-:W-:-:S04]  /*11b10*/  SHF.L.U32 R2, R6, 0x1f, RZ ;  /* 0x0000001f06027819 */ /* 0x000fc800000006ff */
[----:B----4-:R1:W4:Y:S02]  /*11b20*/  SYNCS.PHASECHK.TRANS64.TRYWAIT P3, [R3+URZ+0x2e860], R2 ;  /* 0x02e86002030075a7 */ /* 0x010324000806017f */
[----:B-1----:R-:W-:Y:S01]  /*11b30*/  IMAD R3, R7, 0x7000, RZ ;  /* 0x0000700007037824 */ /* 0x002fe200078e02ff */
[----:B----4-:R-:W-:Y:S06]  /*11b40*/  @!P3 BRA `(.L_x_7254) ;  /* 0x0000001c0058b947 */ /* 0x010fec0003800000 */
.L_x_7296:
[----:B------:R-:W1:Y:S04]  /*11b50*/  LDL R16, [R1] ;  /* 0x0000000001107983 */ /* 0x000e680000100800 */
[----:B------:R-:W4:Y:S04]  /*11b60*/  LDL R14, [R1+0x20] ;  /* 0x00002000010e7983 */ /* 0x000f280000100800 */
[----:B------:R-:W5:Y:S01]  /*11b70*/  LDL R13, [R1+0x1c] ;  /* 0x00001c00010d7983 */ /* 0x000f620000100800 */
[----:B------:R-:W-:Y:S05]  /*11b80*/  WARPSYNC.ALL ;  /* 0x0000000000007948 */ /* 0x000fea0003800000 */
[----:B------:R-:W-:-:S04]  /*11b90*/  IMAD.U32 R12, RZ, RZ, UR40 ;  /* 0x00000028ff0c7e24 */ /* 0x000fc8000f8e00ff */
[----:B------:R-:W-:Y:S01]  /*11ba0*/  VIADD R12, R12, 0x400 ;  /* 0x000004000c0c7836 */ /* 0x000fe20000000000 */
[----:B-1----:R-:W-:-:S06]  /*11bb0*/  LOP3.LUT R4, R3, R16, RZ, 0xfc, !PT ;  /* 0x0000001003047212 */ /* 0x002fcc00078efcff */
[----:B------:R-:W1:Y:S01]  /*11bc0*/  LDSM.16.MT88.4 R4, [R4+UR40+0xe400] ;  /* 0x00e400280404783b */ /* 0x000e620008004200 */
[----:B----4-:R-:W-:Y:S02]  /*11bd0*/  IADD3 R20, R14, UR40, R3 ;  /* 0x000000280e147c10 */ /* 0x010fe4000fffe003 */
[C-C-:B-1----:R-:W-:Y:S02]  /*11be0*/  PRMT R8, R4.reuse, 0x6420, R5.reuse ;  /* 0x0000642004087816 */ /* 0x142fe40000000005 */
[----:B--2---:R-:W-:Y:S02]  /*11bf0*/  PRMT R9, R4, 0x7531, R5 ;  /* 0x0000753104097816 */ /* 0x004fe40000000005 */
        /* <DEDUP_REMOVED lines=107> */
.L_x_7255:
        /* <DEDUP_REMOVED lines=11> */
.L_x_7236:
[----:B--2-4-:R-:W2:Y:S01]  /*12360*/  LDL R2, [R1+0x34] ;  /* 0x0000340001027983 */ /* 0x014ea20000100800 */
[----:B------:R-:W-:Y:S01]  /*12370*/  BSSY B0, `(.L_x_7257) ;  /* 0x0000010000007945 */ /* 0x000fe20003800000 */
[----:B--2---:R-:W-:-:S03]  /*12380*/  ISETP.NE.AND P1, PT, R2, 0x3, PT ;  /* 0x000000030200780c */ /* 0x004fc60003f25270 */
[----:B------:R-:W-:Y:S10]  /*12390*/  @P2 BRA `(.L_x_7258) ;  /* 0x0000000000342947 */ /* 0x000ff40003800000 */
[----:B------:R-:W2:Y:S01]  /*123a0*/  S2R R5, SR_LANEID ;  /* 0x0000000000057919 */ /* 0x000ea20000000000 */
[----:B------:R-:W-:Y:S01]  /*123b0*/  VOTEU.ANY UR4, UPT, PT ;  /* 0x0000000000047886 */ /* 0x000fe200038e0100 */
[----:B------:R-:W4:Y:S01]  /*123c0*/  LDC.64 R2, c[0x0][0xdf0] ;  /* 0x00037c00ff027b82 */ /* 0x000f220000000a00 */
[----:B------:R-:W2:Y:S02]  /*123d0*/  FLO.U32 R0, UR4 ;  /* 0x0000000400007d00 */ /* 0x000ea400080e0000 */
[----:B--2---:R-:W-:-:S06]  /*123e0*/  ISETP.EQ.U32.AND P0, PT, R0, R5, PT ;  /* 0x000000050000720c */ /* 0x004fcc0003f02070 */
[----:B------:R-:W4:Y:S07]  /*123f0*/  POPC R5, UR4 ;  /* 0x0000000400057d09 */ /* 0x000f2e0008000000 */
[----:B----4-:R-:W2:Y:S01]  /*12400*/  @P0 ATOMG.E.ADD.STRONG.GPU PT, R3, desc[UR46][R2.64], R5 ;  /* 0x00000005020309a8 */ /* 0x010ea200081ee1ee */
[----:B------:R-:W4:Y:S02]  /*12410*/  S2R R4, SR_LTMASK ;  /* 0x0000000000047919 */ /* 0x000f240000003900 */
[----:B----4-:R-:W-:-:S04]  /*12420*/  LOP3.LUT R4, R4, UR4, RZ, 0xc0, !PT ;  /* 0x0000000404047c12 */ /* 0x010fc8000f8ec0ff */
[----:B-----5:R-:W4:Y:S01]  /*12430*/  POPC R7, R4 ;  /* 0x0000000400077309 */ /* 0x020f220000000000 */
[----:B--2---:R-:W4:Y:S02]  /*12440*/  SHFL.IDX PT, R0, R3, R0, 0x1f ;  /* 0x00001f0003007589 */ /* 0x004f2400000e0000 */
[----:B----4-:R-:W-:-:S05]  /*12450*/  IADD3 R0, R0, UR42, R7 ;  /* 0x0000002a00007c10 */ /* 0x010fca000fffe007 */
[----:B------:R2:W-:Y:S02]  /*12460*/  STL [R1+0x24], R0 ;  /* 0x0000240001007387 */ /* 0x0005e40000100800 */
.L_x_7258:
[----:B------:R-:W-:Y:S05]  /*12470*/  BSYNC B0 ;  /* 0x0000000000007941 */ /* 0x000fea0003800000 */
.L_x_7257:
[----:B------:R-:W-:Y:S05]  /*12480*/  @!P1 BRA `(.L_x_7259) ;  /* 0x0000000000049947 */ /* 0x000fea0003800000 */
[----:B------:R-:W-:Y:S01]  /*12490*/  BPT.TRAP 0x1 ;  /* 0x000000040000795c */ /* 0x000fe20000300000 */
.L_x_7259:
[----:B------:R-:W4:Y:S04]  /*124a0*/  LDL R3, [R1+0xc] ;  /* 0x00000c0001037983 */ /* 0x000f280000100800 */
[----:B------:R-:W3:Y:S04]  /*124b0*/  LDL R2, [R1+0x8] ;  /* 0x0000080001027983 */ /* 0x000ee80000100800 */
[----:B--2---:R-:W2:Y:S01]  /*124c0*/  LDL R0, [R1+0x28] ;  /* 0x0000280001007983 */ /* 0x004ea20000100800 */
[----:B------:R-:W-:Y:S01]  /*124d0*/  BSSY B0, `(.L_x_7260) ;  /* 0x0000007000007945 */ /* 0x000fe20003800000 */
[----:B----4-:R-:W-:-:S04]  /*124e0*/  LOP3.LUT R3, R3, 0x1, RZ, 0x3c, !PT ;  /* 0x0000000103037812 */ /* 0x010fc800078e3cff */
[----:B------:R-:W-:Y:S02]  /*124f0*/  SHF.L.U32 R3, R3, 0x1f, RZ ;  /* 0x0000001f03037819 */ /* 0x000fe400000006ff */
[----:B---3--:R-:W-:Y:S02]  /*12500*/  LEA R20, R2, UR40, 0x3 ;  /* 0x0000002802147c11 */ /* 0x008fe4000f8e18ff */
[----:B--2---:R-:W-:Y:S02]  /*12510*/  ISETP.NE.AND P1, PT, R0, 0x3, PT ;  /* 0x000000030000780c */ /* 0x004fe40003f25270 */
[----:B------:R-:W2:Y:S02]  /*12520*/  SYNCS.PHASECHK.TRANS64.TRYWAIT P0, [R20+URZ+0x2e870], R3 ;  /* 0x02e87003140075a7 */ /* 0x000ea4000800017f */
[----:B--2---:R-:W-:Y:S09]  /*12530*/  @!P0 BRA `(.L_x_7261) ;  /* 0x0000001000f48947 */ /* 0x004ff20003800000 */
.L_x_7297:
[----:B------:R-:W-:Y:S05]  /*12540*/  BSYNC B0 ;  /* 0x0000000000007941 */ /* 0x000fea0003800000 */
.L_x_7260:
[----:B------:R-:W-:Y:S05]  /*12550*/  @!P1 BRA `(.L_x_7262) ;  /* 0x0000000000049947 */ /* 0x000fea0003800000 */
[----:B------:R-:W-:Y:S01]  /*12560*/  BPT.TRAP 0x1 ;  /* 0x000000040000795c */ /* 0x000fe20000300000 */
.L_x_7262:
[----:B------:R-:W2:Y:S02]  /*12570*/  LDL R0, [R1+0xc] ;  /* 0x00000c0001007983 */ /* 0x000ea40000100800 */
[----:B--2---:R-:W-:-:S04]  /*12580*/  SHF.L.U32 R3, R0, 0x1f, RZ ;  /* 0x0000001f00037819 */ /* 0x004fc800000006ff */
[----:B------:R-:W2:Y:S02]  /*12590*/  SYNCS.PHASECHK.TRANS64.TRYWAIT P0, [R20+URZ+0x2e860], R3 ;  /* 0x02e86003140075a7 */ /* 0x000ea4000800017f */
[----:B--2---:R-:W-:Y:S05]  /*125a0*/  @!P0 BRA `(.L_x_7263) ;  /* 0x0000001000ec8947 */ /* 0x004fea0003800000 */
.L_x_7298:
[----:B------:R-:W3:Y:S04]  /*125b0*/  LDL R0, [R1+0x8] ;  /* 0x0000080001007983 */ /* 0x000ee80000100800 */
[----:B------:R-:W4:Y:S04]  /*125c0*/  LDL R2, [R1] ;  /* 0x0000000001027983 */ /* 0x000f280000100800 */
[----:B------:R-:W2:Y:S01]  /*125d0*/  LDL R12, [R1+0x1c] ;  /* 0x00001c00010c7983 */ /* 0x000ea20000100800 */
[----:B------:R-:W-:Y:S05]  /*125e0*/  WARPSYNC.ALL ;  /* 0x0000000000007948 */ /* 0x000fea0003800000 */
[----:B------:R-:W1:Y:S01]  /*125f0*/  S2R R8, SR_TID.X ;  /* 0x0000000000087919 */ /* 0x000e620000002100 */
[----:B------:R-:W-:Y:S01]  /*12600*/  IMAD.MOV.U32 R10, RZ, RZ, 0x40 ;  /* 0x00000040ff0a7424 */ /* 0x000fe200078e00ff */
[----:B-1----:R-:W-:-:S04]  /*12610*/  LOP3.LUT P0, RZ, R8, 0x4, RZ, 0xc0, !PT ;  /* 0x0000000408ff7812 */ /* 0x002fc8000780c0ff */
[----:B------:R-:W-:Y:S01]  /*12620*/  SEL R10, R10, 0xffffffc0, !P0 ;  /* 0xffffffc00a0a7807 */ /* 0x000fe20004000000 */
[----:B---3--:R-:W-:-:S05]  /*12630*/  IMAD R0, R0, 0x7000, RZ ;  /* 0x0000700000007824 */ /* 0x008fca00078e02ff */
[C---:B----4-:R-:W-:Y:S02]  /*12640*/  LOP3.LUT R2, R0.reuse, R2, RZ, 0xfc, !PT ;  /* 0x0000000200027212 */ /* 0x050fe400078efcff */
[----:B--2---:R-:W-:-:S03]  /*12650*/  IADD3 R0, R0, UR40, R12 ;  /* 0x0000002800007c10 */ /* 0x004fc6000fffe00c */
[----:B-----5:R-:W1:Y:S01]  /*12660*/  LDSM.16.MT88.4 R4, [R2+UR40+0xe400] ;  /* 0x00e400280204783b */ /* 0x020e620008004200 */
[----:B------:R-:W-:-:S04]  /*12670*/  VIADD R3, R2, UR40 ;  /* 0x0000002802037c36 */ /* 0x000fc80008000000 */
        /* <DEDUP_REMOVED lines=92> */
.L_x_7264:
        /* <DEDUP_REMOVED lines=14> */
.L_x_7220:
[----:B------:R-:W-:Y:S05]  /*12d20*/  BSYNC B6 ;  /* 0x0000000000067941 */ /* 0x000fea0003800000 */
.L_x_7218:
        /* <DEDUP_REMOVED lines=12> */
.L_x_7265:
        /* <DEDUP_REMOVED lines=11> */
.L_x_7266:
[----:B--2---:R-:W2:Y:S01]  /*12ea0*/  LDL R0, [R1+0x24] ;  /* 0x0000240001007983 */ /* 0x004ea20000100800 */
[----:B------:R-:W-:Y:S02]  /*12eb0*/  ULDC UR4, c[0x0][0xda8] ;  /* 0x00036a0000047ab9 */ /* 0x000fe40000000800 */
[----:B--2---:R-:W-:-:S13]  /*12ec0*/  ISETP.GE.AND P0, PT, R0, UR4, PT ;  /* 0x0000000400007c0c */ /* 0x004fda000bf06270 */
[----:B------:R-:W-:Y:S05]  /*12ed0*/  @!P0 BRA `(.L_x_7267) ;  /* 0xffffffcc00f88947 */ /* 0x000fea000383ffff */
.L_x_7215:
        /* <DEDUP_REMOVED lines=12> */
.L_x_7299:
[----:B------:R-:W-:Y:S05]  /*12fa0*/  BSYNC B0 ;  /* 0x0000000000007941 */ /* 0x000fea0003800000 */
.L_x_7268:
[----:B------:R-:W-:-:S03]  /*12fb0*/  UMOV UR4, 0xffffffff ;  /* 0xffffffff00047882 */ /* 0x000fc60000000000 */
[----:B------:R-:W-:Y:S05]  /*12fc0*/  BRA.DIV UR4, `(.L_x_7270) ;  /* 0x0000000a048c7947 */ /* 0x000fea000b800000 */
[----:B------:R-:W2:Y:S02]  /*12fd0*/  S2R R2, SR_TID.X ;  /* 0x0000000000027919 */ /* 0x000ea40000002100 */
[----:B--2---:R-:W-:-:S04]  /*12fe0*/  SHF.R.U32.HI R2, RZ, 0x5, R2 ;  /* 0x00000005ff027819 */ /* 0x004fc80000011602 */
[----:B------:R-:W-:-:S05]  /*12ff0*/  LOP3.LUT R2, R2, 0x3, RZ, 0xc0, !PT ;  /* 0x0000000302027812 */ /* 0x000fca00078ec0ff */
[----:B------:R2:W3:Y:S02]  /*13000*/  SHFL.IDX PT, R14, R2, RZ, 0x1f ;  /* 0x00001fff020e7589 */ /* 0x0004e400000e0000 */
.L_x_7302:
[----:B---3--:R-:W-:Y:S01]  /*13010*/  ISETP.NE.AND P0, PT, R14, RZ, PT ;  /* 0x000000ff0e00720c */ /* 0x008fe20003f05270 */
[----:B------:R-:W-:-:S12]  /*13020*/  BSSY B0, `(.L_x_7271) ;  /* 0x000002e000007945 */ /* 0x000fd80003800000 */
[----:B------:R-:W-:Y:S05]  /*13030*/  @P0 BRA `(.L_x_7272) ;  /* 0x0000000000b00947 */ /* 0x000fea0003800000 */
[----:B------:R-:W-:-:S03]  /*13040*/  UMOV UR4, 0xffffffff ;  /* 0xffffffff00047882 */ /* 0x000fc60000000000 */
[----:B------:R-:W-:Y:S05]  /*13050*/  BRA.DIV UR4, `(.L_x_7273) ;  /* 0x0000000a049c7947 */ /* 0x000fea000b800000 */
[----:B------:R-:W-:-:S13]  /*13060*/  ELECT P6, URZ, PT ;  /* 0x00000000003f782f */ /* 0x000fda00038c0000 */
.L_x_7305:
[----:B------:R-:W-:Y:S05]  /*13070*/  @!P6 BRA `(.L_x_7272) ;  /* 0x0000000000a0e947 */ /* 0x000fea0003800000 */
[----:B--2---:R-:W2:Y:S02]  /*13080*/  LDL.LU R2, [R1+0x2c] ;  /* 0x00002c0001027983 */ /* 0x004ea40000300800 */
[----:B--2---:R-:W-:-:S04]  /*13090*/  LOP3.LUT R2, R2, 0x2, RZ, 0xfc, !PT ;  /* 0x0000000202027812 */ /* 0x004fc800078efcff */
[----:B------:R-:W-:-:S13]  /*130a0*/  ISETP.NE.AND P0, PT, R2, 0x3, PT ;  /* 0x000000030200780c */ /* 0x000fda0003f05270 */
[----:B------:R-:W-:Y:S05]  /*130b0*/  @!P0 BRA `(.L_x_7274) ;  /* 0x0000000000048947 */ /* 0x000fea0003800000 */
[----:B------:R-:W-:Y:S01]  /*130c0*/  BPT.TRAP 0x1 ;  /* 0x000000040000795c */ /* 0x000fe20000300000 */
.L_x_7274:
        /* <DEDUP_REMOVED lines=14> */
.L_x_7306:
[----:B------:R-:W2:Y:S02]  /*131b0*/  SYNCS.PHASECHK.TRANS64.TRYWAIT P1, [R7+URZ], R2 ;  /* 0x00000002070075a7 */ /* 0x000ea4000802017f */
[----:B--2---:R-:W-:Y:S05]  /*131c0*/  @!P1 BRA `(.L_x_7276) ;  /* 0x0000000800749947 */ /* 0x004fea0003800000 */
.L_x_7307:
[----:B------:R-:W-:Y:S05]  /*131d0*/  @!P0 BRA `(.L_x_7277) ;  /* 0x0000000000048947 */ /* 0x000fea0003800000 */
[----:B------:R-:W-:Y:S01]  /*131e0*/  BPT.TRAP 0x1 ;  /* 0x000000040000795c */ /* 0x000fe20000300000 */
.L_x_7277:
[----:B------:R-:W3:Y:S02]  /*131f0*/  LDL.LU R4, [R1+0x8] ;  /* 0x0000080001047983 */ /* 0x000ee40000300800 */
[----:B---3--:R-:W-:-:S04]  /*13200*/  IMAD R4, R4, 0x8, R0 ;  /* 0x0000000804047824 */ /* 0x008fc800078e0200 */
[----:B------:R-:W3:Y:S02]  /*13210*/  SYNCS.PHASECHK.TRANS64.TRYWAIT P1, [R4+URZ+0x2e860], R5 ;  /* 0x02e86005040075a7 */ /* 0x000ee4000802017f */
[----:B---3--:R-:W-:Y:S05]  /*13220*/  @!P1 BRA `(.L_x_7278) ;  /* 0x0000000800709947 */ /* 0x008fea0003800000 */
.L_x_7308:
[----:B------:R-:W-:Y:S05]  /*13230*/  @!P0 BRA `(.L_x_7279) ;  /* 0x0000000000048947 */ /* 0x000fea0003800000 */
[----:B------:R-:W-:Y:S01]  /*13240*/  BPT.TRAP 0x1 ;  /* 0x000000040000795c */ /* 0x000fe20000300000 */
.L_x_7279:
[----:B------:R-:W-:-:S04]  /*13250*/  IMAD R3, R3, 0x8, R0 ;  /* 0x0000000803037824 */ /* 0x000fc800078e0200 */
[----:B------:R-:W4:Y:S02]  /*13260*/  SYNCS.PHASECHK.TRANS64.TRYWAIT P1, [R3+URZ+0x2e860], R2 ;  /* 0x02e86002030075a7 */ /* 0x000f24000802017f */
[----:B----4-:R-:W-:Y:S05]  /*13270*/  @!P1 BRA `(.L_x_7280) ;  /* 0x0000000800709947 */ /* 0x010fea0003800000 */
.L_x_7309:
[----:B------:R-:W-:Y:S05]  /*13280*/  @!P0 BRA `(.L_x_7281) ;  /* 0x0000000000048947 */ /* 0x000fea0003800000 */
[----:B------:R-:W-:Y:S01]  /*13290*/  BPT.TRAP 0x1 ;  /* 0x000000040000795c */ /* 0x000fe20000300000 */
.L_x_7281:
[----:B------:R-:W5:Y:S02]  /*132a0*/  SYNCS.PHASECHK.TRANS64.TRYWAIT P0, [R4+URZ+0x2e880], R5 ;  /* 0x02e88005040075a7 */ /* 0x000f64000800017f */
[----:B-----5:R-:W-:Y:S05]  /*132b0*/  @!P0 BRA `(.L_x_7282) ;  /* 0x0000000800748947 */ /* 0x020fea0003800000 */
.L_x_7283:
[----:B------:R1:W1:Y:S02]  /*132c0*/  SYNCS.PHASECHK.TRANS64.TRYWAIT P0, [R3+URZ+0x2e880], R2 ;  /* 0x02e88002030075a7 */ /* 0x000264000800017f */
[----:B-1----:R-:W-:Y:S05]  /*132d0*/  @!P0 NANOSLEEP.SYNCS 0x989680 ;  /* 0x009896800000895d */ /* 0x002fea0003900000 */
[----:B------:R-:W1:Y:S02]  /*132e0*/  @!P0 SYNCS.PHASECHK.TRANS64 P0, [R3+URZ+0x2e880], R2 ;  /* 0x02e88002030085a7 */ /* 0x000e64000800007f */
[----:B-1----:R-:W-:Y:S05]  /*132f0*/  @!P0 BRA `(.L_x_7283) ;  /* 0xfffffffc00f08947 */ /* 0x002fea000383ffff */
.L_x_7272:
[----:B------:R-:W-:Y:S05]  /*13300*/  BSYNC B0 ;  /* 0x0000000000007941 */ /* 0x000fea0003800000 */
.L_x_7271:
[----:B------:R-:W-:Y:S05]  /*13310*/  EXIT ;  /* 0x000000000000794d */ /* 0x000fea0003800000 */
.L_x_7169:
[----:B-1----:R-:W-:-:S04]  /*13320*/  IMAD.U32 R3, RZ, RZ, UR37 ;  /* 0x00000025ff037e24 */ /* 0x002fc8000f8e00ff */
[----:B------:R1:W2:Y:S03]  /*13330*/  SYNCS.PHASECHK.TRANS64.TRYWAIT P0, [R3+URZ+0x2e800], R0 ;  /* 0x02e80000030075a7 */ /* 0x0002a6000800017f */
[----:B--2---:R-:W-:Y:S05]  /*13340*/  @!P0 NANOSLEEP.SYNCS 0x989680 ;  /* 0x009896800000895d */ /* 0x004fea0003900000 */
[----:B------:R-:W2:Y:S02]  /*13350*/  @!P0 SYNCS.PHASECHK.TRANS64 P0, [R3+URZ+0x2e800], R0 ;  /* 0x02e80000030085a7 */ /* 0x000ea4000800007f */
[----:B--2---:R-:W-:Y:S05]  /*13360*/  @!P0 BRA `(.L_x_7169) ;  /* 0xfffffffc00ec8947 */ /* 0x004fea000383ffff */
[----:B------:R-:W-:Y:S05]  /*13370*/  BRA `(.L_x_7284) ;  /* 0xfffffee4008c7947 */ /* 0x000fea000383ffff */
.L_x_7173:
[----:B--2---:R2:W3:Y:S02]  /*13380*/  SYNCS.PHASECHK.TRANS64.TRYWAIT P0, [R3+URZ+0x2e830], R0 ;  /* 0x02e83000030075a7 */ /* 0x0044e4000800017f */
[----:B---3--:R-:W-:Y:S05]  /*13390*/  @!P0 NANOSLEEP.SYNCS 0x989680 ;  /* 0x009896800000895d */ /* 0x008fea0003900000 */
[----:B------:R-:W3:Y:S02]  /*133a0*/  @!P0 SYNCS.PHASECHK.TRANS64 P0, [R3+URZ+0x2e830], R0 ;  /* 0x02e83000030085a7 */ /* 0x000ee4000800007f */
[----:B---3--:R-:W-:Y:S05]  /*133b0*/  @!P0 BRA `(.L_x_7173) ;  /* 0xfffffffc00f08947 */ /* 0x008fea000383ffff */
[----:B------:R-:W-:Y:S05]  /*133c0*/  BRA `(.L_x_7172) ;  /* 0xfffffee400a47947 */ /* 0x000fea000383ffff */
.L_x_7178:
[----:B--2---:R-:W-:-:S04]  /*133d0*/  IMAD.U32 R9, RZ, RZ, UR10 ;  /* 0x0000000aff097e24 */ /* 0x004fc8000f8e00ff */
[----:B------:R2:W3:Y:S03]  /*133e0*/  SYNCS.PHASECHK.TRANS64.TRYWAIT P2, [R9+URZ+0x2e830], R0 ;  /* 0x02e83000090075a7 */ /* 0x0004e6000804017f */
[----:B---3--:R-:W-:Y:S05]  /*133f0*/  @!P2 NANOSLEEP.SYNCS 0x989680 ;  /* 0x009896800000a95d */ /* 0x008fea0003900000 */
[----:B------:R-:W3:Y:S02]  /*13400*/  @!P2 SYNCS.PHASECHK.TRANS64 P2, [R9+URZ+0x2e830], R0 ;  /* 0x02e830000900a5a7 */ /* 0x000ee4000804007f */
[----:B---3--:R-:W-:Y:S05]  /*13410*/  @!P2 BRA `(.L_x_7178) ;  /* 0xfffffffc00eca947 */ /* 0x008fea000383ffff */
[----:B------:R-:W-:Y:S05]  /*13420*/  BRA `(.L_x_7175) ;  /* 0xffffff2800447947 */ /* 0x000fea000383ffff */
.L_x_7182:
[----:B--2---:R-:W-:-:S04]  /*13430*/  IMAD.U32 R9, RZ, RZ, UR10 ;  /* 0x0000000aff097e24 */ /* 0x004fc8000f8e00ff */
[----:B------:R2:W3:Y:S03]  /*13440*/  SYNCS.PHASECHK.TRANS64.TRYWAIT P2, [R9+URZ+0x2e850], R0 ;  /* 0x02e85000090075a7 */ /* 0x0004e6000804017f */
[----:B---3--:R-:W-:Y:S05]  /*13450*/  @!P2 NANOSLEEP.SYNCS 0x989680 ;  /* 0x009896800000a95d */ /* 0x008fea0003900000 */
[----:B------:R-:W3:Y:S02]  /*13460*/  @!P2 SYNCS.PHASECHK.TRANS64 P2, [R9+URZ+0x2e850], R0 ;  /* 0x02e850000900a5a7 */ /* 0x000ee4000804007f */
[----:B---3--:R-:W-:Y:S05]  /*13470*/  @!P2 BRA `(.L_x_7182) ;  /* 0xfffffffc00eca947 */ /* 0x008fea000383ffff */
[----:B------:R-:W-:Y:S05]  /*13480*/  BRA `(.L_x_7179) ;  /* 0xffffff3400547947 */ /* 0x000fea000383ffff */
.L_x_7189:
[----:B--2---:R-:W-:-:S04]  /*13490*/  IMAD.U32 R9, RZ, RZ, UR6 ;  /* 0x00000006ff097e24 */ /* 0x004fc8000f8e00ff */
[----:B------:R2:W3:Y:S03]  /*134a0*/  SYNCS.PHASECHK.TRANS64.TRYWAIT P2, [R9+URZ+0x2e830], R0 ;  /* 0x02e83000090075a7 */ /* 0x0004e6000804017f */
[----:B---3--:R-:W-:Y:S05]  /*134b0*/  @!P2 NANOSLEEP.SYNCS 0x989680 ;  /* 0x009896800000a95d */ /* 0x008fea0003900000 */
[----:B------:R-:W3:Y:S02]  /*134c0*/  @!P2 SYNCS.PHASECHK.TRANS64 P2, [R9+URZ+0x2e830], R0 ;  /* 0x02e830000900a5a7 */ /* 0x000ee4000804007f */
[----:B---3--:R-:W-:Y:S05]  /*134d0*/  @!P2 BRA `(.L_x_7189) ;  /* 0xfffffffc00eca947 */ /* 0x008fea000383ffff */
[----:B------:R-:W-:Y:S05]  /*134e0*/  BRA `(.L_x_7186) ;  /* 0xffffff6c00807947 */ /* 0x000fea000383ffff */
.L_x_7193:
[----:B--2---:R-:W-:-:S04]  /*134f0*/  IMAD.U32 R9, RZ, RZ, UR6 ;  /* 0x00000006ff097e24 */ /* 0x004fc8000f8e00ff */
[----:B------:R2:W3:Y:S03]  /*13500*/  SYNCS.PHASECHK.TRANS64.TRYWAIT P2, [R9+URZ+0x2e850], R0 ;  /* 0x02e85000090075a7 */ /* 0x0004e6000804017f */
[----:B---3--:R-:W-:Y:S05]  /*13510*/  @!P2 NANOSLEEP.SYNCS 0x989680 ;  /* 0x009896800000a95d */ /* 0x008fea0003900000 */
[----:B------:R-:W3:Y:S02]  /*13520*/  @!P2 SYNCS.PHASECHK.TRANS64 P2, [R9+URZ+0x2e850], R0 ;  /* 0x02e850000900a5a7 */ /* 0x000ee4000804007f */
[----:B---3--:R-:W-:Y:S05]  /*13530*/  @!P2 BRA `(.L_x_7193) ;  /* 0xfffffffc00eca947 */ /* 0x008fea000383ffff */
[----:B------:R-:W-:Y:S05]  /*13540*/  BRA `(.L_x_7190) ;  /* 0xffffff78006c7947 */ /* 0x000fea000383ffff */
.L_x_7199:
[----:B--2---:R-:W-:-:S04]  /*13550*/  IMAD.U32 R6, RZ, RZ, UR5 ;  /* 0x00000005ff067e24 */ /* 0x004fc8000f8e00ff */
[----:B------:R2:W3:Y:S03]  /*13560*/  SYNCS.PHASECHK.TRANS64.TRYWAIT P0, [R6+URZ+0x2e850], R5 ;  /* 0x02e85005060075a7 */ /* 0x0004e6000800017f */
[----:B---3--:R-:W-:Y:S05]  /*13570*/  @!P0 NANOSLEEP.SYNCS 0x989680 ;  /* 0x009896800000895d */ /* 0x008fea0003900000 */
[----:B------:R-:W3:Y:S02]  /*13580*/  @!P0 SYNCS.PHASECHK.TRANS64 P0, [R6+URZ+0x2e850], R5 ;  /* 0x02e85005060085a7 */ /* 0x000ee4000800007f */
[----:B---3--:R-:W-:Y:S05]  /*13590*/  @!P0 BRA `(.L_x_7199) ;  /* 0xfffffffc00ec8947 */ /* 0x008fea000383ffff */
[----:B------:R-:W-:Y:S05]  /*135a0*/  BRA `(.L_x_7198) ;  /* 0xffffffa000987947 */ /* 0x000fea000383ffff */
.L_x_7225:
[----:B------:R-:W-:Y:S02]  /*135b0*/  IMAD.MOV.U32 R13, RZ, RZ, R17 ;  /* 0x000000ffff0d7224 */ /* 0x000fe400078e0011 */
[----:B------:R-:W-:Y:S02]  /*135c0*/  IMAD.MOV.U32 R12, RZ, RZ, RZ ;  /* 0x000000ffff0c7224 */ /* 0x000fe400078e00ff */
[----:B------:R-:W-:Y:S02]  /*135d0*/  IMAD.MOV.U32 R11, RZ, RZ, 0x1f ;  /* 0x0000001fff0b7424 */ /* 0x000fe400078e00ff */
[----:B------:R-:W-:-:S07]  /*135e0*/  IMAD.MOV.U32 R15, RZ, RZ, -0x1 ;  /* 0xffffffffff0f7424 */ /* 0x000fce00078e00ff */
[----:B---3--:R-:W-:Y:S05]  /*135f0*/  WARPSYNC.COLLECTIVE R15, `(.L_x_7285) ;  /* 0x000000000f087348 */ /* 0x008fea0003c00000 */
[----:B------:R1:W2:Y:S02]  /*13600*/  SHFL.IDX P6, R14, R13, R12, R11 ;  /* 0x0000000c0d0e7389 */ /* 0x0002a400000c000b */
[----:B-123--:R-:W-:Y:S01]  /*13610*/  ENDCOLLECTIVE ;  /* 0x000000000000791b */ /* 0x00efe20003800000 */
.L_x_7285:
[----:B------:R-:W-:Y:S05]  /*13620*/  BRA `(.L_x_7286) ;  /* 0xffffffd400547947 */ /* 0x000fea000383ffff */
.L_x_7227:
[----:B------:R-:W-:Y:S01]  /*13630*/  BSSY B0, `(.L_x_7287) ;  /* 0x0000006000007945 */ /* 0x000fe20003800000 */
[----:B------:R-:W-:-:S07]  /*13640*/  IMAD.MOV.U32 R15, RZ, RZ, -0x1 ;  /* 0xffffffffff0f7424 */ /* 0x000fce00078e00ff */
[----:B-1----:R-:W-:Y:S05]  /*13650*/  WARPSYNC.COLLECTIVE R15, `(.L_x_7288) ;  /* 0x000000000f0c7348 */ /* 0x002fea0003c00000 */
[----:B------:R-:W-:Y:S02]  /*13660*/  ELECT P6, UR62, PT ;  /* 0x00000000003e782f */ /* 0x000fe400038c0000 */
[----:B------:R-:W-:Y:S01]  /*13670*/  MOV R14, UR62 ;  /* 0x0000003e000e7c02 */ /* 0x000fe20008000f00 */
[----:B-1----:R-:W-:Y:S10]  /*13680*/  ENDCOLLECTIVE ;  /* 0x000000000000791b */ /* 0x002ff40003800000 */
.L_x_7288:
[----:B------:R-:W-:Y:S05]  /*13690*/  BSYNC B0 ;  /* 0x0000000000007941 */ /* 0x000fea0003800000 */
.L_x_7287:
[----:B------:R-:W-:Y:S05]  /*136a0*/  BRA `(.L_x_7289) ;  /* 0xffffffd400547947 */ /* 0x000fea000383ffff */
.L_x_7230:
[----:B--2---:R2:W3:Y:S02]  /*136b0*/  SYNCS.PHASECHK.TRANS64.TRYWAIT P3, [R4+URZ+0x2e880], R3 ;  /* 0x02e88003040075a7 */ /* 0x0044e4000806017f */
[----:B---3--:R-:W-:Y:S05]  /*136c0*/  @!P3 NANOSLEEP.SYNCS 0x989680 ;  /* 0x009896800000b95d */ /* 0x008fea0003900000 */
[----:B------:R-:W3:Y:S02]  /*136d0*/  @!P3 SYNCS.PHASECHK.TRANS64 P3, [R4+URZ+0x2e880], R3 ;  /* 0x02e880030400b5a7 */ /* 0x000ee4000806007f */
[----:B---3--:R-:W-:Y:S05]  /*136e0*/  @!P3 BRA `(.L_x_7230) ;  /* 0xfffffffc00f0b947 */ /* 0x008fea000383ffff */
[----:B------:R-:W-:Y:S05]  /*136f0*/  BRA `(.L_x_7290) ;  /* 0xffffffd400ac7947 */ /* 0x000fea000383ffff */
.L_x_7232:
[----:B---3--:R3:W4:Y:S02]  /*13700*/  SYNCS.PHASECHK.TRANS64.TRYWAIT P3, [R4+URZ+0x2e840], R3 ;  /* 0x02e84003040075a7 */ /* 0x008724000806017f */
[----:B----4-:R-:W-:Y:S05]  /*13710*/  @!P3 NANOSLEEP.SYNCS 0x989680 ;  /* 0x009896800000b95d */ /* 0x010fea0003900000 */
[----:B------:R-:W4:Y:S02]  /*13720*/  @!P3 SYNCS.PHASECHK.TRANS64 P3, [R4+URZ+0x2e840], R3 ;  /* 0x02e840030400b5a7 */ /* 0x000f24000806007f */
[----:B----4-:R-:W-:Y:S05]  /*13730*/  @!P3 BRA `(.L_x_7232) ;  /* 0xfffffffc00f0b947 */ /* 0x010fea000383ffff */
[----:B------:R-:W-:Y:S05]  /*13740*/  BRA `(.L_x_7291) ;  /* 0xffffffd800087947 */ /* 0x000fea000383ffff */
.L_x_7235:
[----:B--2---:R-:W-:-:S04]  /*13750*/  IMAD.U32 R3, RZ, RZ, UR40 ;  /* 0x00000028ff037e24 */ /* 0x004fc8000f8e00ff */
[----:B------:R2:W4:Y:S03]  /*13760*/  SYNCS.PHASECHK.TRANS64.TRYWAIT P0, [R3+URZ+0x2e820], R2 ;  /* 0x02e82002030075a7 */ /* 0x000526000800017f */
[----:B----4-:R-:W-:Y:S05]  /*13770*/  @!P0 NANOSLEEP.SYNCS 0x989680 ;  /* 0x009896800000895d */ /* 0x010fea0003900000 */
[----:B------:R-:W4:Y:S02]  /*13780*/  @!P0 SYNCS.PHASECHK.TRANS64 P0, [R3+URZ+0x2e820], R2 ;  /* 0x02e82002030085a7 */ /* 0x000f24000800007f */
[----:B----4-:R-:W-:Y:S05]  /*13790*/  @!P0 BRA `(.L_x_7235) ;  /* 0xfffffffc00ec8947 */ /* 0x010fea000383ffff */
[----:B------:R-:W-:Y:S05]  /*137a0*/  BRA `(.L_x_7292) ;  /* 0xffffffd800b87947 */ /* 0x000fea000383ffff */
.L_x_7241:
[----:B-1----:R1:W4:Y:S02]  /*137b0*/  SYNCS.PHASECHK.TRANS64.TRYWAIT P0, [R4+URZ+0x2e880], R3 ;  /* 0x02e88003040075a7 */ /* 0x002324000800017f */
[----:B----4-:R-:W-:Y:S05]  /*137c0*/  @!P0 NANOSLEEP.SYNCS 0x989680 ;  /* 0x009896800000895d */ /* 0x010fea0003900000 */
[----:B------:R-:W4:Y:S02]  /*137d0*/  @!P0 SYNCS.PHASECHK.TRANS64 P0, [R4+URZ+0x2e880], R3 ;  /* 0x02e88003040085a7 */ /* 0x000f24000800007f */
[----:B----4-:R-:W-:Y:S05]  /*137e0*/  @!P0 BRA `(.L_x_7241) ;  /* 0xfffffffc00f08947 */ /* 0x010fea000383ffff */
[----:B------:R-:W-:Y:S05]  /*137f0*/  BRA `(.L_x_7293) ;  /* 0xffffffdc00647947 */ /* 0x000fea000383ffff */
.L_x_7246:
[----:B--2---:R2:W3:Y:S02]  /*13800*/  SYNCS.PHASECHK.TRANS64.TRYWAIT P0, [R4+URZ+0x2e840], R3 ;  /* 0x02e84003040075a7 */ /* 0x0044e4000800017f */
[----:B---3--:R-:W-:Y:S05]  /*13810*/  @!P0 NANOSLEEP.SYNCS 0x989680 ;  /* 0x009896800000895d */ /* 0x008fea0003900000 */
[----:B------:R-:W3:Y:S02]  /*13820*/  @!P0 SYNCS.PHASECHK.TRANS64 P0, [R4+URZ+0x2e840], R3 ;  /* 0x02e84003040085a7 */ /* 0x000ee4000800007f */
[----:B---3--:R-:W-:Y:S05]  /*13830*/  @!P0 BRA `(.L_x_7246) ;  /* 0xfffffffc00f08947 */ /* 0x008fea000383ffff */
[----:B------:R-:W-:Y:S05]  /*13840*/  BRA `(.L_x_7294) ;  /* 0xffffffdc00e87947 */ /* 0x000fea000383ffff */
.L_x_7252:
[----:B-1----:R-:W4:Y:S02]  /*13850*/  LDL R3, [R1+0x4] ;  /* 0x0000040001037983 */ /* 0x002f240000100800 */
[----:B----4-:R1:W4:Y:S02]  /*13860*/  SYNCS.PHASECHK.TRANS64.TRYWAIT P3, [R3+URZ+0x2e870], R2 ;  /* 0x02e87002030075a7 */ /* 0x010324000806017f */
[----:B----4-:R-:W-:Y:S05]  /*13870*/  @!P3 NANOSLEEP.SYNCS 0x989680 ;  /* 0x009896800000b95d */ /* 0x010fea0003900000 */
[----:B------:R-:W4:Y:S02]  /*13880*/  @!P3 SYNCS.PHASECHK.TRANS64 P3, [R3+URZ+0x2e870], R2 ;  /* 0x02e870020300b5a7 */ /* 0x000f24000806007f */
[----:B----4-:R-:W-:Y:S05]  /*13890*/  @!P3 BRA `(.L_x_7252) ;  /* 0xfffffffc00ecb947 */ /* 0x010fea000383ffff */
[----:B------:R-:W-:Y:S05]  /*138a0*/  BRA `(.L_x_7295) ;  /* 0xffffffe000887947 */ /* 0x000fea000383ffff */
.L_x_7254:
[----:B-1----:R-:W4:Y:S02]  /*138b0*/  LDL R4, [R1+0x4] ;  /* 0x0000040001047983 */ /* 0x002f240000100800 */
[----:B----4-:R1:W4:Y:S02]  /*138c0*/  SYNCS.PHASECHK.TRANS64.TRYWAIT P3, [R4+URZ+0x2e860], R2 ;  /* 0x02e86002040075a7 */ /* 0x010324000806017f */
[----:B----4-:R-:W-:Y:S05]  /*138d0*/  @!P3 NANOSLEEP.SYNCS 0x989680 ;  /* 0x009896800000b95d */ /* 0x010fea0003900000 */
[----:B------:R-:W4:Y:S02]  /*138e0*/  @!P3 SYNCS.PHASECHK.TRANS64 P3, [R4+URZ+0x2e860], R2 ;  /* 0x02e860020400b5a7 */ /* 0x000f24000806007f */
[----:B----4-:R-:W-:Y:S05]  /*138f0*/  @!P3 BRA `(.L_x_7254) ;  /* 0xfffffffc00ecb947 */ /* 0x010fea000383ffff */
[----:B------:R-:W-:Y:S05]  /*13900*/  BRA `(.L_x_7296) ;  /* 0xffffffe000907947 */ /* 0x000fea000383ffff */
.L_x_7261:
[----:B--2---:R2:W3:Y:S02]  /*13910*/  SYNCS.PHASECHK.TRANS64.TRYWAIT P0, [R20+URZ+0x2e870], R3 ;  /* 0x02e87003140075a7 */ /* 0x0044e4000800017f */
[----:B---3--:R-:W-:Y:S05]  /*13920*/  @!P0 NANOSLEEP.SYNCS 0x989680 ;  /* 0x009896800000895d */ /* 0x008fea0003900000 */
[----:B------:R-:W3:Y:S02]  /*13930*/  @!P0 SYNCS.PHASECHK.TRANS64 P0, [R20+URZ+0x2e870], R3 ;  /* 0x02e87003140085a7 */ /* 0x000ee4000800007f */
[----:B---3--:R-:W-:Y:S05]  /*13940*/  @!P0 BRA `(.L_x_7261) ;  /* 0xfffffffc00f08947 */ /* 0x008fea000383ffff */
[----:B------:R-:W-:Y:S05]  /*13950*/  BRA `(.L_x_7297) ;  /* 0xffffffe800f87947 */ /* 0x000fea000383ffff */
.L_x_7263:
[----:B--2---:R2:W3:Y:S02]  /*13960*/  SYNCS.PHASECHK.TRANS64.TRYWAIT P0, [R20+URZ+0x2e860], R3 ;  /* 0x02e86003140075a7 */ /* 0x0044e4000800017f */
[----:B---3--:R-:W-:Y:S05]  /*13970*/  @!P0 NANOSLEEP.SYNCS 0x989680 ;  /* 0x009896800000895d */ /* 0x008fea0003900000 */
[----:B------:R-:W3:Y:S02]  /*13980*/  @!P0 SYNCS.PHASECHK.TRANS64 P0, [R20+URZ+0x2e860], R3 ;  /* 0x02e86003140085a7 */ /* 0x000ee4000800007f */
[----:B---3--:R-:W-:Y:S05]  /*13990*/  @!P0 BRA `(.L_x_7263) ;  /* 0xfffffffc00f08947 */ /* 0x008fea000383ffff */
[----:B------:R-:W-:Y:S05]  /*139a0*/  BRA `(.L_x_7298) ;  /* 0xffffffec00007947 */ /* 0x000fea000383ffff */
.L_x_7269:
[----:B-1----:R1:W2:Y:S02]  /*139b0*/  SYNCS.PHASECHK.TRANS64.TRYWAIT P0, [R0+URZ+0x2e820], R3 ;  /* 0x02e82003000075a7 */ /* 0x0022a4000800017f */
[----:B--2---:R-:W-:Y:S05]  /*139c0*/  @!P0 NANOSLEEP.SYNCS 0x989680 ;  /* 0x009896800000895d */ /* 0x004fea0003900000 */
[----:B------:R-:W2:Y:S02]  /*139d0*/  @!P0 SYNCS.PHASECHK.TRANS64 P0, [R0+URZ+0x2e820], R3 ;  /* 0x02e82003000085a7 */ /* 0x000ea4000800007f */
[----:B--2---:R-:W-:Y:S05]  /*139e0*/  @!P0 BRA `(.L_x_7269) ;  /* 0xfffffffc00f08947 */ /* 0x004fea000383ffff */
[----:B------:R-:W-:Y:S05]  /*139f0*/  BRA `(.L_x_7299) ;  /* 0xfffffff400687947 */ /* 0x000fea000383ffff */
.L_x_7270:
        /* <DEDUP_REMOVED lines=11> */
.L_x_7301:
[----:B------:R-:W-:Y:S05]  /*13ab0*/  BSYNC B0 ;  /* 0x0000000000007941 */ /* 0x000fea0003800000 */
.L_x_7300:
[----:B------:R-:W-:Y:S05]  /*13ac0*/  BRA `(.L_x_7302) ;  /* 0xfffffff400507947 */ /* 0x000fea000383ffff */
.L_x_7273:
[----:B------:R-:W-:Y:S01]  /*13ad0*/  BSSY B1, `(.L_x_7303) ;  /* 0x0000006000017945 */ /* 0x000fe20003800000 */
[----:B------:R-:W-:-:S07]  /*13ae0*/  IMAD.MOV.U32 R15, RZ, RZ, -0x1 ;  /* 0xffffffffff0f7424 */ /* 0x000fce00078e00ff */
[----:B-12---:R-:W-:Y:S05]  /*13af0*/  WARPSYNC.COLLECTIVE R15, `(.L_x_7304) ;  /* 0x000000000f0c7348 */ /* 0x006fea0003c00000 */
[----:B------:R-:W-:Y:S02]  /*13b00*/  ELECT P6, UR62, PT ;  /* 0x00000000003e782f */ /* 0x000fe400038c0000 */
[----:B------:R-:W-:Y:S01]  /*13b10*/  MOV R14, UR62 ;  /* 0x0000003e000e7c02 */ /* 0x000fe20008000f00 */
[----:B-12---:R-:W-:Y:S10]  /*13b20*/  ENDCOLLECTIVE ;  /* 0x000000000000791b */ /* 0x006ff40003800000 */
.L_x_7304:
[----:B------:R-:W-:Y:S05]  /*13b30*/  BSYNC B1 ;  /* 0x0000000000017941 */ /* 0x000fea0003800000 */
.L_x_7303:
[----:B------:R-:W-:Y:S05]  /*13b40*/  BRA `(.L_x_7305) ;  /* 0xfffffff400487947 */ /* 0x000fea000383ffff */
.L_x_7275:
[----:B-1----:R1:W2:Y:S02]  /*13b50*/  SYNCS.PHASECHK.TRANS64.TRYWAIT P1, [R6+URZ], R5 ;  /* 0x00000005060075a7 */ /* 0x0022a4000802017f */
[----:B--2---:R-:W-:Y:S05]  /*13b60*/  @!P1 NANOSLEEP.SYNCS 0x989680 ;  /* 0x009896800000995d */ /* 0x004fea0003900000 */
[----:B------:R-:W2:Y:S02]  /*13b70*/  @!P1 SYNCS.PHASECHK.TRANS64 P1, [R6+URZ], R5 ;  /* 0x00000005060095a7 */ /* 0x000ea4000802007f */
[----:B--2---:R-:W-:Y:S05]  /*13b80*/  @!P1 BRA `(.L_x_7275) ;  /* 0xfffffffc00f09947 */ /* 0x004fea000383ffff */
[----:B------:R-:W-:Y:S05]  /*13b90*/  BRA `(.L_x_7306) ;  /* 0xfffffff400847947 */ /* 0x000fea000383ffff */
.L_x_7276:
[----:B--2---:R2:W3:Y:S02]  /*13ba0*/  SYNCS.PHASECHK.TRANS64.TRYWAIT P1, [R7+URZ], R2 ;  /* 0x00000002070075a7 */ /* 0x0044e4000802017f */
[----:B---3--:R-:W-:Y:S05]  /*13bb0*/  @!P1 NANOSLEEP.SYNCS 0x989680 ;  /* 0x009896800000995d */ /* 0x008fea0003900000 */
[----:B------:R-:W3:Y:S02]  /*13bc0*/  @!P1 SYNCS.PHASECHK.TRANS64 P1, [R7+URZ], R2 ;  /* 0x00000002070095a7 */ /* 0x000ee4000802007f */
[----:B---3--:R-:W-:Y:S05]  /*13bd0*/  @!P1 BRA `(.L_x_7276) ;  /* 0xfffffffc00f09947 */ /* 0x008fea000383ffff */
[----:B------:R-:W-:Y:S05]  /*13be0*/  BRA `(.L_x_7307) ;  /* 0xfffffff400787947 */ /* 0x000fea000383ffff */
.L_x_7278:
[----:B---3--:R3:W4:Y:S02]  /*13bf0*/  SYNCS.PHASECHK.TRANS64.TRYWAIT P1, [R4+URZ+0x2e860], R5 ;  /* 0x02e86005040075a7 */ /* 0x008724000802017f */
[----:B----4-:R-:W-:Y:S05]  /*13c00*/  @!P1 NANOSLEEP.SYNCS 0x989680 ;  /* 0x009896800000995d */ /* 0x010fea0003900000 */
[----:B------:R-:W4:Y:S02]  /*13c10*/  @!P1 SYNCS.PHASECHK.TRANS64 P1, [R4+URZ+0x2e860], R5 ;  /* 0x02e86005040095a7 */ /* 0x000f24000802007f */
[----:B----4-:R-:W-:Y:S05]  /*13c20*/  @!P1 BRA `(.L_x_7278) ;  /* 0xfffffffc00f09947 */ /* 0x010fea000383ffff */
[----:B------:R-:W-:Y:S05]  /*13c30*/  BRA `(.L_x_7308) ;  /* 0xfffffff4007c7947 */ /* 0x000fea000383ffff */
.L_x_7280:
[----:B----4-:R4:W1:Y:S02]  /*13c40*/  SYNCS.PHASECHK.TRANS64.TRYWAIT P1, [R3+URZ+0x2e860], R2 ;  /* 0x02e86002030075a7 */ /* 0x010864000802017f */
[----:B-1----:R-:W-:Y:S05]  /*13c50*/  @!P1 NANOSLEEP.SYNCS 0x989680 ;  /* 0x009896800000995d */ /* 0x002fea0003900000 */
[----:B------:R-:W1:Y:S02]  /*13c60*/  @!P1 SYNCS.PHASECHK.TRANS64 P1, [R3+URZ+0x2e860], R2 ;  /* 0x02e86002030095a7 */ /* 0x000e64000802007f */
[----:B-1----:R-:W-:Y:S05]  /*13c70*/  @!P1 BRA `(.L_x_7280) ;  /* 0xfffffffc00f09947 */ /* 0x002fea000383ffff */
[----:B------:R-:W-:Y:S05]  /*13c80*/  BRA `(.L_x_7309) ;  /* 0xfffffff4007c7947 */ /* 0x000fea000383ffff */
.L_x_7282:
[----:B------:R1:W1:Y:S02]  /*13c90*/  SYNCS.PHASECHK.TRANS64.TRYWAIT P0, [R4+URZ+0x2e880], R5 ;  /* 0x02e88005040075a7 */ /* 0x000264000800017f */
[----:B-1----:R-:W-:Y:S05]  /*13ca0*/  @!P0 NANOSLEEP.SYNCS 0x989680 ;  /* 0x009896800000895d */ /* 0x002fea0003900000 */
[----:B------:R-:W1:Y:S02]  /*13cb0*/  @!P0 SYNCS.PHASECHK.TRANS64 P0, [R4+URZ+0x2e880], R5 ;  /* 0x02e88005040085a7 */ /* 0x000e64000800007f */
[----:B-1----:R-:W-:Y:S05]  /*13cc0*/  @!P0 BRA `(.L_x_7282) ;  /* 0xfffffffc00f08947 */ /* 0x002fea000383ffff */
[----:B------:R-:W-:Y:S05]  /*13cd0*/  BRA `(.L_x_7283) ;  /* 0xfffffff400787947 */ /* 0x000fea000383ffff */
.L_x_7310:
        /* <DEDUP_REMOVED lines=10> */
.L_x_12376:


//--------------------- .text._ZN7cutlass13device_kernelIN5flash11enable_sm90INS1_16FlashAttnFwdSm90INS1_25CollectiveMainloopFwdSm90ILi2EN4cute5tupleIJNS5_1CILi1EEES8_S8_EEENS6_IJNS7_ILi128EEENS7_ILi224EEESA_EEELi128ENS_12float_e4m3_tEfNS_4arch4Sm90ELb1ELb0ELb0ELb1ELb0ELb0ELb0ELb1ELb1ELb0ELb0ELb0EEENS1_21CollectiveEpilogueFwdINS6_IJSA_SA_SB_EEES9_NS_10bfloat16_tESF_Li256ELb1ELb0ELb0ELb1EEENS1_36VarlenDynamicPersistentTileSchedulerILi128ELi224ELi256ELi128ELb0ELb0ELb1ELb1ELb1ELb1EEEEEEEEEvNT_6ParamsE --------------------------
	.section	.text._ZN7cutlass13device_kernelIN5flash11enable_sm90INS1_16FlashAttnFwdSm90INS1_25CollectiveMainloopFwdSm90ILi2EN4cute5tupleIJNS5_1CILi1EEES8_S8_EEENS6_IJNS7_ILi128EEENS7_ILi224EEESA_EEELi128ENS_12float_e4m3_tEfNS_4arch4Sm90ELb1ELb0ELb0ELb1ELb0ELb0ELb0ELb1ELb1ELb0ELb0ELb0EEENS1_21CollectiveEpilogueFwdINS6_IJSA_SA_SB_EEES9_NS_10bfloat16_tESF_Li256ELb1ELb0ELb0ELb1EEENS1_36VarlenDynamicPersistentTileSchedulerILi128ELi224ELi256ELi128ELb0ELb0ELb1ELb1ELb1ELb1EEEEEEEEEvNT_6ParamsE,"ax",@progbits
	.align	128
.text._ZN7cutlass13device_kernelIN5flash11enable_sm90INS1_16FlashAttnFwdSm90INS1_25CollectiveMainloopFwdSm90ILi2EN4cute5tupleIJNS5_1CILi1EEES8_S8_EEENS6_IJNS7_ILi128EEENS7_ILi224EEESA_EEELi128ENS_12float_e4m3_tEfNS_4arch4Sm90ELb1ELb0ELb0ELb1ELb0ELb0ELb0ELb1ELb1ELb0ELb0ELb0EEENS1_21CollectiveEpilogueFwdINS6_IJSA_SA_SB_EEES9_NS_10bfloat16_tESF_Li256ELb1ELb0ELb0ELb1EEENS1_36VarlenDynamicPersistentTileSchedulerILi128ELi224ELi256ELi128ELb0ELb0ELb1ELb1ELb1ELb1EEEEEEEEEvNT_6ParamsE:
        .type           _ZN7cutlass13device_kernelIN5flash11enable_sm90INS1_16FlashAttnFwdSm90INS1_25CollectiveMainloopFwdSm90ILi2EN4cute5tupleIJNS5_1CILi1EEES8_S8_EEENS6_IJNS7_ILi128EEENS7_ILi224EEESA_EEELi128ENS_12float_e4m3_tEfNS_4arch4Sm90ELb1ELb0ELb0ELb1ELb0ELb0ELb0ELb1ELb1ELb0ELb0ELb0EEENS1_21CollectiveEpilogueFwdINS6_IJSA_SA_SB_EEES9_NS_10bfloat16_tESF_Li256ELb1ELb0ELb0ELb1EEENS1_36VarlenDynamicPersistentTileSchedulerILi128ELi224ELi256ELi128ELb0ELb0ELb1ELb1ELb1ELb1EEEEEEEEEvNT_6ParamsE,@function
        .size           _ZN7cutlass13device_kernelIN5flash11enable_sm90INS1_16FlashAttnFwdSm90INS1_25CollectiveMainloopFwdSm90ILi2EN4cute5tupleIJNS5_1CILi1EEES8_S8_EEENS6_IJNS7_ILi128EEENS7_ILi224EEESA_EEELi128ENS_12float_e4m3_tEfNS_4arch4Sm90ELb1ELb0ELb0ELb1ELb0ELb0ELb0ELb1ELb1ELb0ELb0ELb0EEENS1_21CollectiveEpilogueFwdINS6_IJSA_SA_SB_EEES9_NS_10bfloat16_tESF_Li256ELb1ELb0ELb0ELb1EEENS1_36VarlenDynamicPersistentTileSchedulerILi128ELi224ELi256ELi128ELb0ELb0ELb1ELb1ELb1ELb1EEEEEEEEEvNT_6ParamsE,(.L_x_12377 - _ZN7cutlass13device_kernelIN5flash11enable_sm90INS1_16FlashAttnFwdSm90INS1_25CollectiveMainloopFwdSm90ILi2EN4cute5tupleIJNS5_1CILi1EEES8_S8_EEENS6_IJNS7_ILi128EEENS7_ILi224EEESA_EEELi128ENS_12float_e4m3_tEfNS_4arch4Sm90ELb1ELb0ELb0ELb1ELb0ELb0ELb0ELb1ELb1ELb0ELb0ELb0EEENS1_21CollectiveEpilogueFwdINS6_IJSA_SA_SB_EEES9_NS_10bfloat16_tESF_Li256ELb1ELb0ELb0ELb1EEENS1_36VarlenDynamicPersistentTileSchedulerILi128ELi224ELi256ELi128ELb0ELb0ELb1ELb1ELb1ELb1EEEEEEEEEvNT_6ParamsE)
        .other          _ZN7cutlass13device_kernelIN5flash11enable_sm90INS1_16FlashAttnFwdSm90INS1_25CollectiveMainloopFwdSm90ILi2EN4cute5tupleIJNS5_1CILi1EEES8_S8_EEENS6_IJNS7_ILi128EEENS7_ILi224EEESA_EEELi128ENS_12float_e4m3_tEfNS_4arch4Sm90ELb1ELb0ELb0ELb1ELb0ELb0ELb0ELb1ELb1ELb0ELb0ELb0EEENS1_21CollectiveEpilogueFwdINS6_IJSA_SA_SB_EEES9_NS_10bfloat16_tESF_Li256ELb1ELb0ELb0ELb1EEENS1_36VarlenDynamicPersistentTileSchedulerILi128ELi224ELi256ELi128ELb0ELb0ELb1ELb1ELb1ELb1EEEEEEEEEvNT_6ParamsE,@"STO_CUDA_ENTRY STV_DEFAULT"
_ZN7cutlass13device_kernelIN5flash11enable_sm90INS1_16FlashAttnFwdSm90INS1_25CollectiveMainloopFwdSm90ILi2EN4cute5tupleIJNS5_1CILi1EEES8_S8_EEENS6_IJNS7_ILi128EEENS7_ILi224EEESA_EEELi128ENS_12float_e4m3_tEfNS_4arch4Sm90ELb1ELb0ELb0ELb1ELb0ELb0ELb0ELb1ELb1ELb0ELb0ELb0EEENS1_21CollectiveEpilogueFwdINS6_IJSA_SA_SB_EEES9_NS_10bfloat16_tESF_Li256ELb1ELb0ELb0ELb1EEENS1_36VarlenDynamicPersistentTileSchedulerILi128ELi224ELi256ELi128ELb0ELb0ELb1ELb1ELb1ELb1EEEEEEEEEvNT_6ParamsE:
        /* <DEDUP_REMOVED lines=21> */
.L_x_7312:
[----:B------:R-:W-:Y:S05]  /*0150*/  BSYNC B0 ;  /* 0x0000000000007941 */ /* 0x000fea0003800000 */
.L_x_7311:
        /* <DEDUP_REMOVED lines=41> */
.L_x_7313:
        /* <DEDUP_REMOVED lines=22> */
.L_x_7314:
        /* <DEDUP_REMOVED lines=18> */
.L_x_7315:
        /* <DEDUP_REMOVED lines=22> */
.L_x_7316:
        /* <DEDUP_REMOVED lines=22> */
.L_x_7317:
[----:B------:R-:W-:Y:S01]  /*0930*/  PLOP3.LUT P0, PT, PT, PT, UP0, 0x80, 0x0 ;  /* 0x000000000000781c */ /* 0x000fe20003f0f008 */
[----:B------:R-:W-:Y:S01]  /*0940*/  UMOV UR40, 0x1 ;  /* 0x0000000100287882 */ /* 0x000fe20000000000 */
[----:B------:R-:W-:Y:S01]  /*0950*/  NOP ;  /* 0x0000000000007918 */ /* 0x000fe20000000000 */
[----:B------:R-:W-:Y:S01]  /*0960*/  USEL UR40, UR40, 0x2, !UP0 ;  /* 0x0000000228287887 */ /* 0x000fe2000c000000 */
[----:B------:R-:W-:Y:S01]  /*0970*/  ULDC.64 UR52, c[0x0][0x208] ;  /* 0x0000820000347ab9 */ /* 0x000fe20000000a00 */
[----:B012-4-:R-:W-:Y:S08]  /*0980*/  BAR.SYNC.DEFER_BLOCKING 0x0 ;  /* 0x0000000000007b1d */ /* 0x017ff00000010000 */
[----:B------:R-:W-:Y:S05]  /*0990*/  @!P0 BRA `(.L_x_7318) ;  /* 0x0000010000248947 */ /* 0x000fea0003800000 */
.L_x_7319:
        /* <DEDUP_REMOVED lines=63> */
.L_x_7376:
        /* <DEDUP_REMOVED lines=51> */
.L_x_7320:
        /* <DEDUP_REMOVED lines=10> */
.L_x_7321:
        /* <DEDUP_REMOVED lines=13> */
.L_x_7322:
        /* <DEDUP_REMOVED lines=52> */
[----:B------:R-:W-:Y:S01]  /*1570*/  PLOP3.LUT P0, PT, PT, PT, PT, 0x80, 0x0 ;  /* 0x000000000000781c */ /* 0x000fe20003f0f070 */
[----:B------:R-:W-:Y:S01]  /*1580*/  UIADD3 UR5, UR49, 0xdf, URZ ;  /* 0x000000df31057890 */ /* 0x000fe2000fffe03f */
[----:B------:R-:W-:Y:S01]  /*1590*/  IMAD.MOV.U32 R87, RZ, RZ, RZ ;  /* 0x000000ffff577224 */ /* 0x000fe200078e00ff */
[----:B------:R-:W-:Y:S01]  /*15a0*/  ULEA UR7, UR51, UR6, 0x7 ;  /* 0x0000000633077291 */ /* 0x000fe2000f8e383f */
[----:B------:R-:W-:-:S02]  /*15b0*/  CS2R R8, SRZ ;  /* 0x0000000000087805 */ /* 0x000fc4000001ff00 */
[----:B------:R-:W-:Y:S01]  /*15c0*/  CS2R R10, SRZ ;  /* 0x00000000000a7805 */ /* 0x000fe2000001ff00 */
[----:B------:R-:W-:Y:S01]  /*15d0*/  UMOV UR6, URZ ;  /* 0x0000003f00067c82 */ /* 0x000fe20008000000 */
[----:B------:R-:W-:Y:S01]  /*15e0*/  CS2R R12, SRZ ;  /* 0x00000000000c7805 */ /* 0x000fe2000001ff00 */
[----:B------:R-:W-:Y:S01]  /*15f0*/  UIMAD.WIDE UR6, UR7, -0x6db6db6d, UR6 ;  /* 0x92492493070678a5 */ /* 0x000fe2000f8e0206 */
[----:B0-----:R-:W-:Y:S02]  /*1600*/  CS2R R6, SRZ ;  /* 0x0000000000067805 */ /* 0x001fe4000001ff00 */
        /* <DEDUP_REMOVED lines=30> */
[----:B--2---:R-:W-:Y:S01]  /*17f0*/  FMUL.FTZ R0, R3, R0 ;  /* 0x0000000003007220 */ /* 0x004fe20000410000 */
[----:B------:R-:W-:-:S03]  /*1800*/  CS2R R2, SRZ ;  /* 0x0000000000027805 */ /* 0x000fc6000001ff00 */
[----:B------:R-:W-:Y:S01]  /*1810*/  FMUL.FTZ R0, R0, UR4 ;  /* 0x0000000400007c20 */ /* 0x000fe20008410000 */
[----:B------:R-:W-:Y:S02]  /*1820*/  UMOV UR4, URZ ;  /* 0x0000003f00047c82 */ /* 0x000fe40008000000 */
[----:B------:R-:W-:Y:S02]  /*1830*/  UIMAD.WIDE UR4, UR5, -0x6db6db6d, UR4 ;  /* 0x92492493050478a5 */ /* 0x000fe4000f8e0204 */
[----:B------:R-:W-:Y:S02]  /*1840*/  R2UR UR38, R0 ;  /* 0x00000000002672ca */ /* 0x000fe400000e0000 */
        /* <DEDUP_REMOVED lines=42> */
.L_x_7324:
        /* <DEDUP_REMOVED lines=9> */
.L_x_7463:
[----:B------:R-:W-:Y:S05]  /*1b80*/  @!P0 BRA `(.L_x_7326) ;  /* 0x0000000000048947 */ /* 0x000fea0003800000 */
[----:B------:R-:W-:Y:S01]  /*1b90*/  BPT.TRAP 0x1 ;  /* 0x000000040000795c */ /* 0x000fe20000300000 */
.L_x_7326:
[----:B------:R-:W-:Y:S02]  /*1ba0*/  IMAD.U32 R2, RZ, RZ, UR55 ;  /* 0x00000037ff027e24 */ /* 0x000fe4000f8e00ff */
[----:B0-----:R-:W-:-:S03]  /*1bb0*/  IMAD.U32 R3, RZ, RZ, UR46 ;  /* 0x0000002eff037e24 */ /* 0x001fc6000f8e00ff */
[----:B------:R-:W-:Y:S02]  /*1bc0*/  LEA R2, R2, UR41, 0x3 ;  /* 0x0000002902027c11 */ /* 0x000fe4000f8e18ff */
[----:B------:R-:W-:-:S04]  /*1bd0*/  SHF.L.U32 R3, R3, 0x1f, RZ ;  /* 0x0000001f03037819 */ /* 0x000fc800000006ff */
[----:B------:R0:W1:Y:S01]  /*1be0*/  SYNCS.PHASECHK.TRANS64.TRYWAIT P1, [R2+URZ+0x2e830], R3 ;  /* 0x02e83003020075a7 */ /* 0x000062000802017f */
[----:B------:R-:W-:Y:S05]  /*1bf0*/  @!P0 BRA `(.L_x_7327) ;  /* 0x0000000000048947 */ /* 0x000fea0003800000 */
[----:B------:R-:W-:Y:S01]  /*1c00*/  BPT.TRAP 0x1 ;  /* 0x000000040000795c */ /* 0x000fe20000300000 */
.L_x_7327:
[----:B-1----:R-:W-:Y:S05]  /*1c10*/  @P1 BRA `(.L_x_7328) ;  /* 0x0000000000081947 */ /* 0x002fea0003800000 */
[----:B------:R-:W1:Y:S02]  /*1c20*/  SYNCS.PHASECHK.TRANS64.TRYWAIT P1, [R2+URZ+0x2e830], R3 ;  /* 0x02e83003020075a7 */ /* 0x000e64000802017f */
[----:B-1----:R-:W-:Y:S05]  /*1c30*/  @!P1 BRA `(.L_x_7329) ;  /* 0x0000013c00a89947 */ /* 0x002fea0003800000 */
.L_x_7328:
[----:B------:R-:W2:Y:S01]  /*1c40*/  S2R R0, SR_TID.X ;  /* 0x0000000000007919 */ /* 0x000ea20000002100 */
[----:B------:R-:W-:Y:S01]  /*1c50*/  UIADD3 UR4, UR41, 0x20400, URZ ;  /* 0x0002040029047890 */ /* 0x000fe2000fffe03f */
[----:B------:R-:W-:-:S03]  /*1c60*/  IMAD.MOV.U32 R87, RZ, RZ, RZ ;  /* 0x000000ffff577224 */ /* 0x000fc600078e00ff */
[----:B------:R-:W-:-:S04]  /*1c70*/  USHF.R.U32.HI UR4, URZ, 0x4, UR4 ;  /* 0x000000043f047899 */ /* 0x000fc80008011604 */
[----:B------:R-:W-:-:S06]  /*1c80*/  ULOP3.LUT UR4, UR4, 0x3fff, URZ, 0xc0, !UPT ;  /* 0x00003fff04047892 */ /* 0x000fcc000f8ec03f */
[----:B------:R-:W-:Y:S01]  /*1c90*/  IMAD.U32 R4, RZ, RZ, UR4 ;  /* 0x00000004ff047e24 */ /* 0x000fe2000f8e00ff */
[----:B------:R-:W-:Y:S05]  /*1ca0*/  WARPSYNC.ALL ;  /* 0x0000000000007948 */ /* 0x000fea0003800000 */
[----:B------:R-:W-:Y:S02]  /*1cb0*/  LOP3.LUT R4, R4, 0x10000, RZ, 0xfc, !PT ;  /* 0x0001000004047812 */ /* 0x000fe400078efcff */
[----:B--2---:R-:W-:Y:S02]  /*1cc0*/  LOP3.LUT P1, RZ, R0, 0x7f, RZ, 0xc0, !PT ;  /* 0x0000007f00ff7812 */ /* 0x004fe4000782c0ff */
[----:B------:R-:W-:Y:S01]  /*1cd0*/  R2UR UR20, R4 ;  /* 0x00000000041472ca */ /* 0x000fe200000e0000 */
[----:B------:R-:W-:Y:S01]  /*1ce0*/  ULOP3.LUT UR12, UR56, 0x10000, URZ, 0xfc, !UPT ;  /* 0x00010000380c7892 */ /* 0x000fe2000f8efc3f */
[----:B------:R-:W-:Y:S01]  /*1cf0*/  WARPGROUP.ARRIVE ;  /* 0x00000000000079c5 */ /* 0x000fe20000000000 */
[----:B------:R-:W-:Y:S01]  /*1d00*/  UMOV UR17, 0x40000040 ;  /* 0x4000004000117882 */ /* 0x000fe20000000000 */
[----:B------:R-:W-:Y:S01]  /*1d10*/  UMOV UR19, 0x40000040 ;  /* 0x4000004000137882 */ /* 0x000fe20000000000 */
[----:B------:R-:W-:Y:S01]  /*1d20*/  UIADD3 UR7, UR12, 0x2, URZ ;  /* 0x000000020c077890 */ /* 0x000fe2000fffe03f */
[----:B------:R-:W-:Y:S01]  /*1d30*/  IMAD.U32 R73, RZ, RZ, UR51 ;  /* 0x00000033ff497e24 */ /* 0x000fe2000f8e00ff */
[----:B------:R-:W-:-:S02]  /*1d40*/  UIADD3 UR11, UR12, 0x4, URZ ;  /* 0x000000040c0b7890 */ /* 0x000fc4000fffe03f */
[----:B------:R-:W-:Y:S01]  /*1d50*/  UMOV UR16, UR12 ;  /* 0x0000000c00107c82 */ /* 0x000fe20008000000 */
[----:B------:R-:W-:Y:S01]  /*1d60*/  UIADD3 UR14, UR12, 0x6, URZ ;  /* 0x000000060c0e7890 */ /* 0x000fe2000fffe03f */
[----:B------:R-:W-:Y:S01]  /*1d70*/  IMAD R73, R73, 0x80, R22 ;  /* 0x0000008049497824 */ /* 0x000fe200078e0216 */
[----:B------:R-:W-:Y:S01]  /*1d80*/  UMOV UR15, 0x40000040 ;  /* 0x40000040000f7882 */ /* 0x000fe20000000000 */
[----:B------:R-:W-:Y:S02]  /*1d90*/  UIMAD UR20, UR55, 0x700, UR20 ;  /* 0x00000700371478a4 */ /* 0x000fe4000f8e0214 */
[----:B------:R-:W-:Y:S02]  /*1da0*/  UIADD3 UR56, UR54, -0x2, URZ ;  /* 0xfffffffe36387890 */ /* 0x000fe4000fffe03f */
[----:B------:R-:W-:Y:S02]  /*1db0*/  UIADD3 UR4, UR20, 0x300, URZ ;  /* 0x0000030014047890 */ /* 0x000fe4000fffe03f */
[----:B------:R-:W-:-:S02]  /*1dc0*/  UIADD3 UR5, UR20, 0x400, URZ ;  /* 0x0000040014057890 */ /* 0x000fc4000fffe03f */
[----:B------:R-:W-:Y:S01]  /*1dd0*/  UMOV UR18, UR20 ;  /* 0x0000001400127c82 */ /* 0x000fe20008000000 */
[----:B------:R-:W-:Y:S01]  /*1de0*/  UIADD3 UR6, UR20, 0x500, URZ ;  /* 0x0000050014067890 */ /* 0x000fe2000fffe03f */
[----:B------:R-:W-:Y:S01]  /*1df0*/  QGMMA.64x32x32.F32.E4M3.E4M3 R136, gdesc[UR16], RZ, !UPT, gsb0 ;  /* 0x00600000108879f3 */ /* 0x000fe2000c0008ff */
[----:B------:R-:W-:Y:S01]  /*1e00*/  UIADD3 UR18, UR20, 0x100, URZ ;  /* 0x0000010014127890 */ /* 0x000fe2000fffe03f */
[----:B------:R-:W-:Y:S01]  /*1e10*/  UMOV UR19, 0x40000040 ;  /* 0x4000004000137882 */ /* 0x000fe20000000000 */
[----:B------:R-:W-:Y:S02]  /*1e20*/  UIADD3 UR8, UR20, 0x2, URZ ;  /* 0x0000000214087890 */ /* 0x000fe4000fffe03f */
[----:B------:R-:W-:Y:S02]  /*1e30*/  UIADD3 UR9, UR20, 0x402, URZ ;  /* 0x0000040214097890 */ /* 0x000fe4000fffe03f */
[----:B------:R-:W-:Y:S02]  /*1e40*/  UIADD3 UR10, UR20, 0x502, URZ ;  /* 0x00000502140a7890 */ /* 0x000fe4000fffe03f */
[----:B------:R-:W-:-:S02]  /*1e50*/  UIADD3 UR13, UR20, 0x4, URZ ;  /* 0x00000004140d7890 */ /* 0x000fc4000fffe03f */
        /* <DEDUP_REMOVED lines=110> */
[----:B------:R-:W-:-:S04]  /*2540*/  UIMAD UR6, UR54, -0xe0, UR49 ;  /* 0xffffff20360678a4 */ /* 0x000fc8000f8e0231 */
[----:B------:R-:W-:Y:S02]  /*2550*/  UIADD3 UR7, UR6, 0xe0, URZ ;  /* 0x000000e006077890 */ /* 0x000fe4000fffe03f */
[----:B------:R-:W-:-:S04]  /*2560*/  UIADD3 UR6, -UR50, 0xe1, UR6 ;  /* 0x000000e132067890 */ /* 0x000fc8000fffe106 */
[----:B------:R-:W-:Y:S02]  /*2570*/  IMAD.U32 R0, RZ, RZ, UR7 ;  /* 0x00000007ff007e24 */ /* 0x000fe4000f8e00ff */
[----:B------:R-:W-:Y:S01]  /*2580*/  IMAD.U32 R72, RZ, RZ, UR6 ;  /* 0x00000006ff487e24 */ /* 0x000fe2000f8e00ff */
[----:B------:R-:W-:Y:S01]  /*2590*/  UIADD3 UR6, UR49, -UR50, URZ ;  /* 0x8000003231067290 */ /* 0x000fe2000fffe03f */
[C---:B------:R-:W-:Y:S02]  /*25a0*/  IMAD R7, R17.reuse, -0x2, R0 ;  /* 0xfffffffe11077824 */ /* 0x040fe400078e0200 */
[----:B------:R-:W-:Y:S01]  /*25b0*/  IMAD R72, R17, -0x2, R72 ;  /* 0xfffffffe11487824 */ /* 0x000fe200078e0248 */
[----:B------:R-:W-:-:S03]  /*25c0*/  ULEA UR7, UR51, UR6, 0x7 ;  /* 0x0000000633077291 */ /* 0x000fc6000f8e383f */
[----:B------:R-:W-:Y:S01]  /*25d0*/  UMOV UR6, URZ ;  /* 0x0000003f00067c82 */ /* 0x000fe20008000000 */
[----:B------:R-:W-:Y:S01]  /*25e0*/  VIADDMNMX R5, R73, R72, R7, PT ;  /* 0x0000004849057246 */ /* 0x000fe20003800107 */
[----:B------:R-:W-:Y:S01]  /*25f0*/  UIMAD.WIDE UR6, UR7, -0x6db6db6d, UR6 ;  /* 0x92492493070678a5 */ /* 0x000fe2000f8e0206 */
[----:B------:R-:W-:Y:S02]  /*2600*/  IADD3 R72, R72, 0x8, R73 ;  /* 0x0000000848487810 */ /* 0x000fe40007ffe049 */
[C---:B------:R-:W-:Y:S01]  /*2610*/  ISETP.GT.AND P2, PT, R5.reuse, RZ, PT ;  /* 0x000000ff0500720c */ /* 0x040fe20003f44270 */
[----:B------:R-:W-:Y:S01]  /*2620*/  USHF.R.U32.HI UR6, URZ, 0x1f, UR7 ;  /* 0x0000001f3f067899 */ /* 0x000fe20008011607 */
[C---:B------:R-:W-:Y:S02]  /*2630*/  ISETP.GT.AND P3, PT, R5.reuse, 0x1, PT ;  /* 0x000000010500780c */ /* 0x040fe40003f64270 */
[----:B------:R-:W-:Y:S01]  /*2640*/  ISETP.GT.AND P4, PT, R5, 0x8, PT ;  /* 0x000000080500780c */ /* 0x000fe20003f84270 */
[----:B------:R-:W-:Y:S01]  /*2650*/  ULEA.HI.SX32 UR6, UR7, UR6, 0x19 ;  /* 0x0000000607067291 */ /* 0x000fe2000f8fca3f */
[----:B------:R-:W-:-:S03]  /*2660*/  VIMNMX R7, R7, R72, PT ;  /* 0x0000004807077248 */ /* 0x000fc60003fe0100 */
        /* <DEDUP_REMOVED lines=20> */
[----:B01----:R-:W-:-:S02]  /*27b0*/  FMNMX.FTZ R3, R8, R14, !PT ;  /* 0x0000000e08037209 */ /* 0x003fc40007810000 */
        /* <DEDUP_REMOVED lines=47> */
[----:B------:R-:W-:Y:S01]  /*2ab0*/  FMNMX.FTZ R3, R158, R3, !PT ;  /* 0x000000039e037209 */ /* 0x000fe20007810000 */
        /* <DEDUP_REMOVED lines=137> */
[----:B------:R-:W-:Y:S01]  /*3350*/  FMNMX.FTZ R9, R6, R3, !PT ;  /* 0x0000000306097209 */ /* 0x000fe20007810000 */
[----:B------:R-:W-:Y:S01]  /*3360*/  IMAD.U32 R3, RZ, RZ, UR38 ;  /* 0x00000026ff037e24 */ /* 0x000fe2000f8e00ff */
[----:B------:R-:W-:Y:S02]  /*3370*/  FSEL R139, R139, -INF , P3 ;  /* 0xff8000008b8b7808 */ /* 0x000fe40001800000 */
[C---:B------:R-:W-:Y:S01]  /*3380*/  ISETP.GT.AND P3, PT, R7.reuse, 0x10, PT ;  /* 0x000000100700780c */ /* 0x040fe20003f64270 */
[----:B------:R-:W0:Y:S03]  /*3390*/  SHFL.BFLY PT, R0, R9, 0x2, 0x1f ;  /* 0x0c401f0009007f89 */ /* 0x000e2600000e0000 */
        /* <DEDUP_REMOVED lines=8> */
[----:B0-----:R-:W-:Y:S02]  /*3420*/  FMNMX.FTZ R11, R9, R0, !PT ;  /* 0x00000000090b7209 */ /* 0x001fe40007810000 */
[----:B------:R-:W-:Y:S02]  /*3430*/  FSEL R131, R131, -INF , P3 ;  /* 0xff80000083837808 */ /* 0x000fe40001800000 */
[----:B------:R-:W-:Y:S01]  /*3440*/  ISETP.GT.AND P3, PT, R7, 0x39, PT ;  /* 0x000000390700780c */ /* 0x000fe20003f64270 */
[----:B------:R-:W0:Y:S03]  /*3450*/  SHFL.BFLY PT, R0, R11, 0x1, 0x1f ;  /* 0x0c201f000b007f89 */ /* 0x000e2600000e0000 */
        /* <DEDUP_REMOVED lines=70> */
[----:B------:R0:W-:Y:S01]  /*38c0*/  MUFU.EX2 R73, R77 ;  /* 0x0000004d00497308 */ /* 0x0001e20000000800 */
[----:B------:R-:W-:Y:S01]  /*38d0*/  FMNMX.FTZ R75, R131, R132, !PT ;  /* 0x00000084834b7209 */ /* 0x000fe20007810000 */
[--C-:B------:R-:W-:Y:S01]  /*38e0*/  FFMA.FTZ R78, R78, UR38, -R3.reuse ;  /* 0x000000264e4e7c23 */ /* 0x100fe20008010803 */
[----:B------:R-:W-:Y:S01]  /*38f0*/  ISETP.GT.AND P2, PT, R7, 0x40, PT ;  /* 0x000000400700780c */ /* 0x000fe20003f44270 */
[--C-:B------:R-:W-:Y:S01]  /*3900*/  FFMA.FTZ R76, R76, UR38, -R3.reuse ;  /* 0x000000264c4c7c23 */ /* 0x100fe20008010803 */
[----:B------:R-:W-:Y:S01]  /*3910*/  FMNMX.FTZ R132, R134, R75, !PT ;  /* 0x0000004b86847209 */ /* 0x000fe20007810000 */
[--C-:B------:R-:W-:Y:S01]  /*3920*/  FFMA.FTZ R24, R24, UR38, -R3.reuse ;  /* 0x0000002618187c23 */ /* 0x100fe20008010803 */
[----:B------:R-:W-:Y:S01]  /*3930*/  FSEL R106, R106, -INF , P2 ;  /* 0xff8000006a6a7808 */ /* 0x000fe20001000000 */
[--C-:B------:R-:W-:Y:S01]  /*3940*/  FFMA.FTZ R25, R25, UR38, -R3.reuse ;  /* 0x0000002619197c23 */ /* 0x100fe20008010803 */
[----:B------:R-:W-:Y:S01]  /*3950*/  FMNMX.FTZ R75, R135, R132, !PT ;  /* 0x00000084874b7209 */ /* 0x000fe20007810000 */
[--C-:B------:R-:W-:Y:S01]  /*3960*/  FFMA.FTZ R28, R28, UR38, -R3.reuse ;  /* 0x000000261c1c7c23 */ /* 0x100fe20008010803 */
[----:B------:R-:W-:Y:S01]  /*3970*/  ISETP.GT.AND P2, PT, R7, 0x48, PT ;  /* 0x000000480700780c */ /* 0x000fe20003f44270 */
[--C-:B------:R-:W-:Y:S01]  /*3980*/  FFMA.FTZ R29, R29, UR38, -R3.reuse ;  /* 0x000000261d1d7c23 */ /* 0x100fe20008010803 */
[----:B------:R-:W-:Y:S01]  /*3990*/  FMNMX.FTZ R128, R106, R75, !PT ;  /* 0x0000004b6a807209 */ /* 0x000fe20007810000 */
[--C-:B------:R-:W-:Y:S01]  /*39a0*/  FFMA.FTZ R32, R32, UR38, -R3.reuse ;  /* 0x0000002620207c23 */ /* 0x100fe20008010803 */
[----:B------:R-:W-:Y:S01]  /*39b0*/  FSEL R110, R110, -INF , P2 ;  /* 0xff8000006e6e7808 */ /* 0x000fe20001000000 */
[----:B------:R1:W-:Y:S01]  /*39c0*/  MUFU.EX2 R75, R79 ;  /* 0x0000004f004b7308 */ /* 0x0003e20000000800 */
[----:B0-----:R-:W-:Y:S01]  /*39d0*/  FMNMX.FTZ R77, R107, R128, !PT ;  /* 0x000000806b4d7209 */ /* 0x001fe20007810000 */
[--C-:B------:R-:W-:Y:S01]  /*39e0*/  FFMA.FTZ R33, R33, UR38, -R3.reuse ;  /* 0x0000002621217c23 */ /* 0x100fe20008010803 */
[----:B------:R-:W-:Y:S01]  /*39f0*/  ISETP.GT.AND P2, PT, R7, 0x50, PT ;  /* 0x000000500700780c */ /* 0x000fe20003f44270 */
[----:B------:R-:W-:Y:S01]  /*3a00*/  FFMA.FTZ R36, R36, UR38, -R3 ;  /* 0x0000002624247c23 */ /* 0x000fe20008010803 */
[----:B------:R-:W-:-:S02]  /*3a10*/  FMNMX.FTZ R128, R110, R77, !PT ;  /* 0x0000004d6e807209 */ /* 0x000fc40007810000 */
[----:B------:R-:W-:Y:S01]  /*3a20*/  FSEL R114, R114, -INF , P2 ;  /* 0xff80000072727808 */ /* 0x000fe20001000000 */
[----:B------:R-:W-:Y:S01]  /*3a30*/  MUFU.EX2 R5, R5 ;  /* 0x0000000500057308 */ /* 0x000fe20000000800 */
[----:B------:R-:W-:Y:S01]  /*3a40*/  FMNMX.FTZ R77, R111, R128, !PT ;  /* 0x000000806f4d7209 */ /* 0x000fe20007810000 */
[----:B-1----:R-:W-:Y:S01]  /*3a50*/  FFMA.FTZ R79, R120, UR38, -R3 ;  /* 0x00000026784f7c23 */ /* 0x002fe20008010803 */
[----:B------:R-:W-:Y:S02]  /*3a60*/  ISETP.GT.AND P2, PT, R7, 0x58, PT ;  /* 0x000000580700780c */ /* 0x000fe40003f44270 */
[----:B------:R-:W-:Y:S02]  /*3a70*/  FMNMX.FTZ R128, R114, R77, !PT ;  /* 0x0000004d72807209 */ /* 0x000fe40007810000 */
[----:B------:R-:W-:Y:S01]  /*3a80*/  FSEL R118, R118, -INF , P2 ;  /* 0xff80000076767808 */ /* 0x000fe20001000000 */
[----:B------:R-:W-:Y:S01]  /*3a90*/  MUFU.EX2 R8, R8 ;  /* 0x0000000800087308 */ /* 0x000fe20000000800 */
[----:B------:R-:W-:-:S02]  /*3aa0*/  FMNMX.FTZ R77, R115, R128, !PT ;  /* 0x00000080734d7209 */ /* 0x000fc40007810000 */
[----:B------:R-:W-:Y:S02]  /*3ab0*/  ISETP.GT.AND P2, PT, R7, 0x60, PT ;  /* 0x000000600700780c */ /* 0x000fe40003f44270 */
[----:B------:R-:W-:Y:S02]  /*3ac0*/  FMNMX.FTZ R124, R118, R77, !PT ;  /* 0x0000004d767c7209 */ /* 0x000fe40007810000 */
[----:B------:R-:W-:Y:S01]  /*3ad0*/  FSEL R83, R90, -INF , P2 ;  /* 0xff8000005a537808 */ /* 0x000fe20001000000 */
[----:B------:R-:W-:-:S01]  /*3ae0*/  FFMA.FTZ R90, R116, UR38, -R3 ;  /* 0x00000026745a7c23 */ /* 0x000fc20008010803 */
[----:B------:R-:W-:Y:S01]  /*3af0*/  FMNMX.FTZ R124, R119, R124, !PT ;  /* 0x0000007c777c7209 */ /* 0x000fe20007810000 */
[----:B------:R0:W-:Y:S01]  /*3b00*/  MUFU.EX2 R77, R85 ;  /* 0x00000055004d7308 */ /* 0x0001e20000000800 */
[----:B------:R-:W-:Y:S02]  /*3b10*/  ISETP.GT.AND P2, PT, R7, 0x68, PT ;  /* 0x000000680700780c */ /* 0x000fe40003f44270 */
[----:B------:R-:W-:-:S02]  /*3b20*/  FMNMX.FTZ R124, R83, R124, !PT ;  /* 0x0000007c537c7209 */ /* 0x000fc40007810000 */
[----:B------:R-:W-:Y:S02]  /*3b30*/  ISETP.GT.AND P3, PT, R7, 0x69, PT ;  /* 0x000000690700780c */ /* 0x000fe40003f64270 */
[----:B------:R-:W-:Y:S01]  /*3b40*/  FSEL R94, R94, -INF , P2 ;  /* 0xff8000005e5e7808 */ /* 0x000fe20001000000 */
[----:B------:R-:W-:Y:S01]  /*3b50*/  MUFU.EX2 R9, R9 ;  /* 0x0000000900097308 */ /* 0x000fe20000000800 */
[----:B------:R-:W-:Y:S02]  /*3b60*/  FMNMX.FTZ R81, R91, R124, !PT ;  /* 0x0000007c5b517209 */ /* 0x000fe40007810000 */
[----:B------:R-:W-:Y:S02]  /*3b70*/  ISETP.GT.AND P2, PT, R7, 0x70, PT ;  /* 0x000000700700780c */ /* 0x000fe40003f44270 */
[----:B------:R-:W-:Y:S02]  /*3b80*/  FSEL R95, R95, -INF , P3 ;  /* 0xff8000005f5f7808 */ /* 0x000fe40001800000 */
[----:B------:R-:W-:Y:S01]  /*3b90*/  FMNMX.FTZ R116, R94, R81, !PT ;  /* 0x000000515e747209 */ /* 0x000fe20007810000 */
[----:B------:R-:W1:Y:S01]  /*3ba0*/  MUFU.EX2 R10, R10 ;  /* 0x0000000a000a7308 */ /* 0x000e620000000800 */
        /* <DEDUP_REMOVED lines=9> */
[----:B------:R2:W-:Y:S01]  /*3c40*/  MUFU.EX2 R81, R93 ;  /* 0x0000005d00517308 */ /* 0x0005e20000000800 */
[----:B0-----:R-:W-:Y:S02]  /*3c50*/  FMNMX.FTZ R85, R99, R112, !PT ;  /* 0x0000007063557209 */ /* 0x001fe40007810000 */
        /* <DEDUP_REMOVED lines=8> */
[----:B------:R0:W-:Y:S01]  /*3ce0*/  MUFU.EX2 R58, R97 ;  /* 0x00000061003a7308 */ /* 0x0001e20000000800 */
[----:B------:R-:W-:Y:S01]  /*3cf0*/  FSEL R85, R59, -INF , P3 ;  /* 0xff8000003b557808 */ /* 0x000fe20001800000 */
[--C-:B------:R-:W-:Y:S01]  /*3d00*/  FFMA.FTZ R59, R104, UR38, -R3.reuse ;  /* 0x00000026683b7c23 */ /* 0x100fe20008010803 */
[----:B------:R-:W-:Y:S01]  /*3d10*/  FMNMX.FTZ R108, R89, R108, !PT ;  /* 0x0000006c596c7209 */ /* 0x000fe20007810000 */
[----:B------:R-:W-:Y:S01]  /*3d20*/  FFMA.FTZ R104, R92, UR38, -R3 ;  /* 0x000000265c687c23 */ /* 0x000fe20008010803 */
[----:B------:R-:W-:-:S02]  /*3d30*/  ISETP.GT.AND P3, PT, R7, 0x89, PT ;  /* 0x000000890700780c */ /* 0x000fc40003f64270 */
[----:B--2---:R-:W-:Y:S01]  /*3d40*/  FSEL R93, R62, -INF , P2 ;  /* 0xff8000003e5d7808 */ /* 0x004fe20001000000 */
[----:B------:R-:W-:-:S01]  /*3d50*/  FFMA.FTZ R62, R96, UR38, -R3 ;  /* 0x00000026603e7c23 */ /* 0x000fc20008010803 */
[----:B------:R-:W-:Y:S01]  /*3d60*/  FMNMX.FTZ R108, R85, R108, !PT ;  /* 0x0000006c556c7209 */ /* 0x000fe20007810000 */
[----:B------:R-:W-:Y:S01]  /*3d70*/  MUFU.EX2 R13, R13 ;  /* 0x0000000d000d7308 */ /* 0x000fe20000000800 */
[----:B------:R-:W-:Y:S02]  /*3d80*/  ISETP.GT.AND P2, PT, R7, 0x90, PT ;  /* 0x000000900700780c */ /* 0x000fe40003f44270 */
[----:B0-----:R-:W-:Y:S02]  /*3d90*/  FSEL R97, R63, -INF , P3 ;  /* 0xff8000003f617808 */ /* 0x001fe40001800000 */
[----:B------:R-:W-:Y:S02]  /*3da0*/  FMNMX.FTZ R108, R93, R108, !PT ;  /* 0x0000006c5d6c7209 */ /* 0x000fe40007810000 */
[----:B------:R-:W-:Y:S01]  /*3db0*/  ISETP.GT.AND P3, PT, R7, 0x91, PT ;  /* 0x000000910700780c */ /* 0x000fe20003f64270 */
[----:B------:R-:W0:Y:S01]  /*3dc0*/  MUFU.EX2 R14, R14 ;  /* 0x0000000e000e7308 */ /* 0x000e220000000800 */
[----:B------:R-:W-:-:S02]  /*3dd0*/  FSEL R100, R66, -INF , P2 ;  /* 0xff80000042647808 */ /* 0x000fc40001000000 */
[----:B------:R-:W-:Y:S02]  /*3de0*/  FMNMX.FTZ R63, R97, R108, !PT ;  /* 0x0000006c613f7209 */ /* 0x000fe40007810000 */
[----:B------:R-:W-:Y:S02]  /*3df0*/  ISETP.GT.AND P2, PT, R7, 0x98, PT ;  /* 0x000000980700780c */ /* 0x000fe40003f44270 */
[----:B------:R-:W-:Y:S01]  /*3e00*/  FSEL R67, R67, -INF , P3 ;  /* 0xff80000043437808 */ /* 0x000fe20001800000 */
[----:B------:R2:W-:Y:S01]  /*3e10*/  MUFU.EX2 R66, R101 ;  /* 0x0000006500427308 */ /* 0x0005e20000000800 */
        /* <DEDUP_REMOVED lines=9> */
[----:B------:R3:W-:Y:S01]  /*3eb0*/  MUFU.EX2 R63, R104 ;  /* 0x00000068003f7308 */ /* 0x0007e20000000800 */
[----:B------:R-:W-:Y:S01]  /*3ec0*/  FSEL R92, R42, -INF , P2 ;  /* 0xff8000002a5c7808 */ /* 0x000fe20001000000 */
[----:B------:R-:W-:Y:S01]  /*3ed0*/  FFMA.FTZ R42, R88, UR38, -R3 ;  /* 0x00000026582a7c23 */ /* 0x000fe20008010803 */
[----:B--2---:R-:W-:-:S02]  /*3ee0*/  FMNMX.FTZ R101, R71, R96, !PT ;  /* 0x0000006047657209 */ /* 0x004fc40007810000 */
[----:B------:R-:W-:Y:S02]  /*3ef0*/  ISETP.GT.AND P2, PT, R7, 0xa8, PT ;  /* 0x000000a80700780c */ /* 0x000fe40003f44270 */
[----:B------:R-:W-:Y:S01]  /*3f00*/  FSEL R96, R43, -INF , P3 ;  /* 0xff8000002b607808 */ /* 0x000fe20001800000 */
[----:B------:R-:W-:Y:S01]  /*3f10*/  FFMA.FTZ R43, R86, UR38, -R3 ;  /* 0x00000026562b7c23 */ /* 0x000fe20008010803 */
        /* <DEDUP_REMOVED lines=11> */
[----:B------:R-:W2:Y:S01]  /*3fd0*/  MUFU.EX2 R56, R56 ;  /* 0x0000003800387308 */ /* 0x000ea20000000800 */
[----:B------:R-:W-:Y:S01]  /*3fe0*/  FMNMX.FTZ R101, R47, R46, !PT ;  /* 0x0000002e2f657209 */ /* 0x000fe20007810000 */
[----:B------:R-:W-:Y:S01]  /*3ff0*/  FFMA.FTZ R46, R84, UR38, -R3 ;  /* 0x00000026542e7c23 */ /* 0x000fe20008010803 */
[----:B------:R-:W-:-:S02]  /*4000*/  ISETP.GT.AND P2, PT, R7, 0xb8, PT ;  /* 0x000000b80700780c */ /* 0x000fc40003f44270 */
[----:B------:R-:W-:Y:S01]  /*4010*/  FSEL R86, R51, -INF , P3 ;  /* 0xff80000033567808 */ /* 0x000fe20001800000 */
[----:B------:R-:W-:-:S01]  /*4020*/  FFMA.FTZ R51, R82, UR38, -R3 ;  /* 0x0000002652337c23 */ /* 0x000fc20008010803 */
[----:B------:R-:W-:Y:S01]  /*4030*/  FMNMX.FTZ R101, R50, R101, !PT ;  /* 0x0000006532657209 */ /* 0x000fe20007810000 */
[----:B------:R-:W-:Y:S01]  /*4040*/  MUFU.EX2 R37, R37 ;  /* 0x0000002500257308 */ /* 0x000fe20000000800 */
[----:B------:R-:W-:Y:S02]  /*4050*/  ISETP.GT.AND P3, PT, R7, 0xb9, PT ;  /* 0x000000b90700780c */ /* 0x000fe40003f64270 */
[----:B------:R-:W-:Y:S02]  /*4060*/  FSEL R54, R54, -INF , P2 ;  /* 0xff80000036367808 */ /* 0x000fe40001000000 */
[----:B------:R-:W-:Y:S02]  /*4070*/  FMNMX.FTZ R101, R86, R101, !PT ;  /* 0x0000006556657209 */ /* 0x000fe40007810000 */
[----:B------:R-:W-:Y:S01]  /*4080*/  FSEL R55, R55, -INF , P3 ;  /* 0xff80000037377808 */ /* 0x000fe20001800000 */
[----:B------:R-:W-:Y:S01]  /*4090*/  MUFU.EX2 R60, R60 ;  /* 0x0000003c003c7308 */ /* 0x000fe20000000800 */
[----:B------:R-:W-:-:S02]  /*40a0*/  ISETP.GT.AND P2, PT, R7, 0xc0, PT ;  /* 0x000000c00700780c */ /* 0x000fc40003f44270 */
[----:B------:R-:W-:Y:S02]  /*40b0*/  FMNMX.FTZ R84, R54, R101, !PT ;  /* 0x0000006536547209 */ /* 0x000fe40007810000 */
[----:B------:R-:W-:Y:S02]  /*40c0*/  ISETP.GT.AND P3, PT, R7, 0xc1, PT ;  /* 0x000000c10700780c */ /* 0x000fe40003f64270 */
[----:B------:R-:W-:Y:S01]  /*40d0*/  FSEL R82, R26, -INF , P2 ;  /* 0xff8000001a527808 */ /* 0x000fe20001000000 */
[----:B------:R-:W-:-:S01]  /*40e0*/  FFMA.FTZ R26, R80, UR38, -R3 ;  /* 0x00000026501a7c23 */ /* 0x000fc20008010803 */
[----:B------:R-:W-:Y:S01]  /*40f0*/  FMNMX.FTZ R101, R55, R84, !PT ;  /* 0x0000005437657209 */ /* 0x000fe20007810000 */
[----:B------:R-:W-:Y:S01]  /*4100*/  MUFU.EX2 R57, R57 ;  /* 0x0000003900397308 */ /* 0x000fe20000000800 */
[----:B------:R-:W-:Y:S02]  /*4110*/  ISETP.GT.AND P2, PT, R7, 0xc8, PT ;  /* 0x000000c80700780c */ /* 0x000fe40003f44270 */
[----:B------:R-:W-:Y:S01]  /*4120*/  FSEL R84, R27, -INF , P3 ;  /* 0xff8000001b547808 */ /* 0x000fe20001800000 */
[----:B------:R-:W-:-:S01]  /*4130*/  FFMA.FTZ R27, R69, UR38, -R3 ;  /* 0x00000026451b7c23 */ /* 0x000fc20008010803 */
[----:B------:R-:W-:-:S02]  /*4140*/  FMNMX.FTZ R101, R82, R101, !PT ;  /* 0x0000006552657209 */ /* 0x000fc40007810000 */
[C---:B------:R-:W-:Y:S01]  /*4150*/  ISETP.GT.AND P3, PT, R7.reuse, 0xc9, PT ;  /* 0x000000c90700780c */ /* 0x040fe20003f64270 */
[----:B------:R-:W4:Y:S01]  /*4160*/  MUFU.EX2 R64, R64 ;  /* 0x0000004000407308 */ /* 0x000f220000000800 */
[----:B------:R-:W-:Y:S02]  /*4170*/  FSEL R30, R30, -INF , P2 ;  /* 0xff8000001e1e7808 */ /* 0x000fe40001000000 */
[----:B------:R-:W-:Y:S02]  /*4180*/  FMNMX.FTZ R101, R84, R101, !PT ;  /* 0x0000006554657209 */ /* 0x000fe40007810000 */
[----:B------:R-:W-:Y:S02]  /*4190*/  ISETP.GT.AND P2, PT, R7, 0xd0, PT ;  /* 0x000000d00700780c */ /* 0x000fe40003f44270 */
[----:B------:R-:W-:Y:S01]  /*41a0*/  FSEL R80, R31, -INF , P3 ;  /* 0xff8000001f507808 */ /* 0x000fe20001800000 */
[----:B------:R-:W-:-:S01]  /*41b0*/  FFMA.FTZ R31, R40, UR38, -R3 ;  /* 0x00000026281f7c23 */ /* 0x000fc20008010803 */
        /* <DEDUP_REMOVED lines=23> */
[----:B------:R-:W-:-:S02]  /*4330*/  IMAD.U32 R52, RZ, RZ, UR38 ;  /* 0x00000026ff347e24 */ /* 0x000fc4000f8e00ff */
[----:B------:R-:W-:-:S01]  /*4340*/  FFMA.FTZ R3, R6, UR38, -R3 ;  /* 0x0000002606037c23 */ /* 0x000fc20008010803 */
[----:B---3--:R-:W3:Y:S01]  /*4350*/  SHFL.BFLY PT, R104, R7, 0x2, 0x1f ;  /* 0x0c401f0007687f89 */ /* 0x008ee200000e0000 */
[----:B-1----:R-:W-:Y:S01]  /*4360*/  F2FP.SATFINITE.E4M3.F32.PACK_AB_MERGE_C R224, R10, R9, RZ ;  /* 0x000000090ae0723e */ /* 0x002fe200048070ff */
[----:B------:R-:W-:Y:S01]  /*4370*/  MUFU.EX2 R72, R72 ;  /* 0x0000004800487308 */ /* 0x000fe20000000800 */
[----:B0-----:R-:W-:Y:S02]  /*4380*/  F2FP.SATFINITE.E4M3.F32.PACK_AB_MERGE_C R226, R14, R13, RZ ;  /* 0x0000000d0ee2723e */ /* 0x001fe400048070ff */
[----:B--2---:R-:W-:Y:S02]  /*4390*/  F2FP.SATFINITE.E4M3.F32.PACK_AB_MERGE_C R220, R56, R21, RZ ;  /* 0x0000001538dc723e */ /* 0x004fe400048070ff */
[----:B------:R-:W-:Y:S02]  /*43a0*/  F2FP.SATFINITE.E4M3.F32.PACK_AB_MERGE_C R224, R8, R5, R224 ;  /* 0x0000000508e0723e */ /* 0x000fe400048070e0 */
[----:B------:R-:W-:Y:S01]  /*43b0*/  F2FP.SATFINITE.E4M3.F32.PACK_AB_MERGE_C R226, R12, R11, R226 ;  /* 0x0000000b0ce2723e */ /* 0x000fe200048070e2 */
[----:B------:R-:W-:Y:S01]  /*43c0*/  MUFU.EX2 R74, R74 ;  /* 0x0000004a004a7308 */ /* 0x000fe20000000800 */
[----:B----4-:R-:W-:-:S02]  /*43d0*/  F2FP.SATFINITE.E4M3.F32.PACK_AB_MERGE_C R222, R64, R57, RZ ;  /* 0x0000003940de723e */ /* 0x010fc400048070ff */
[----:B------:R-:W-:Y:S02]  /*43e0*/  F2FP.SATFINITE.E4M3.F32.PACK_AB_MERGE_C R220, R20, R15, R220 ;  /* 0x0000000f14dc723e */ /* 0x000fe400048070dc */
[----:B------:R-:W-:-:S03]  /*43f0*/  F2FP.SATFINITE.E4M3.F32.PACK_AB_MERGE_C R222, R60, R37, R222 ;  /* 0x000000253cde723e */ /* 0x000fc600048070de */
[----:B------:R-:W-:Y:S01]  /*4400*/  MUFU.EX2 R78, R78 ;  /* 0x0000004e004e7308 */ /* 0x000fe20000000800 */
[----:B---3--:R-:W-:-:S07]  /*4410*/  FMNMX.FTZ R104, R7, R104, !PT ;  /* 0x0000006807687209 */ /* 0x008fce0007810000 */
[----:B------:R-:W-:Y:S01]  /*4420*/  MUFU.EX2 R76, R76 ;  /* 0x0000004c004c7308 */ /* 0x000fe20000000800 */
[----:B------:R-:W0:Y:S07]  /*4430*/  SHFL.BFLY PT, R7, R104, 0x1, 0x1f ;  /* 0x0c201f0068077f89 */ /* 0x000e2e00000e0000 */
[----:B------:R-:W-:Y:S08]  /*4440*/  MUFU.EX2 R79, R79 ;  /* 0x0000004f004f7308 */ /* 0x000ff00000000800 */
[----:B------:R-:W-:Y:S08]  /*4450*/  MUFU.EX2 R90, R90 ;  /* 0x0000005a005a7308 */ /* 0x000ff00000000800 */
[----:B------:R-:W-:Y:S01]  /*4460*/  MUFU.EX2 R59, R59 ;  /* 0x0000003b003b7308 */ /* 0x000fe20000000800 */
[----:B0-----:R-:W-:-:S04]  /*4470*/  FMNMX.FTZ R7, R104, R7, !PT ;  /* 0x0000000768077209 */ /* 0x001fc80007810000 */
[C---:B------:R-:W-:Y:S01]  /*4480*/  FSETP.NEU.FTZ.AND P2, PT, R7.reuse, -INF , PT ;  /* 0xff8000000700780b */ /* 0x040fe20003f5d000 */
[----:B------:R-:W-:-:S02]  /*4490*/  FFMA.FTZ R52, R7, R52, -8 ;  /* 0xc100000007347423 */ /* 0x000fc40000010034 */
[----:B------:R-:W-:Y:S03]  /*44a0*/  MUFU.EX2 R62, R62 ;  /* 0x0000003e003e7308 */ /* 0x000fe60000000800 */
        /* <DEDUP_REMOVED lines=28> */
[----:B------:R-:W-:Y:S01]  /*4670*/  FADD.FTZ R103, R9, R102 ;  /* 0x0000006609677221 */ /* 0x000fe20000010000 */
[----:B------:R-:W-:-:S01]  /*4680*/  FFMA.FTZ R122, R127, UR38, -R52 ;  /* 0x000000267f7a7c23 */ /* 0x000fc20008010834 */
[--C-:B------:R-:W-:Y:S01]  /*4690*/  FFMA.FTZ R118, R119, UR38, -R52.reuse ;  /* 0x0000002677767c23 */ /* 0x100fe20008010834 */
[----:B------:R-:W-:-:S01]  /*46a0*/  FFMA.FTZ R119, R94, UR38, -R52 ;  /* 0x000000265e777c23 */ /* 0x000fc20008010834 */
[--C-:B------:R-:W-:Y:S01]  /*46b0*/  FFMA.FTZ R94, R99, UR38, -R52.reuse ;  /* 0x00000026635e7c23 */ /* 0x100fe20008010834 */
[----:B------:R-:W-:-:S01]  /*46c0*/  FFMA.FTZ R99, R89, UR38, -R52 ;  /* 0x0000002659637c23 */ /* 0x000fc20008010834 */
[----:B------:R-:W2:Y:S01]  /*46d0*/  MUFU.EX2 R112, R112 ;  /* 0x0000007000707308 */ /* 0x000ea20000000800 */
[----:B0-----:R-:W-:-:S01]  /*46e0*/  FADD.FTZ R130, R6, R49 ;  /* 0x0000003106827221 */ /* 0x001fc20000010000 */
[----:B------:R-:W-:Y:S01]  /*46f0*/  FADD.FTZ R102, R10, R103 ;  /* 0x000000670a667221 */ /* 0x000fe20000010000 */
[----:B------:R-:W-:-:S02]  /*4700*/  @!P1 VIADD R89, R2, 0x2e840 ;  /* 0x0002e84002599836 */ /* 0x000fc40000000000 */
[--C-:B------:R-:W-:Y:S01]  /*4710*/  FFMA.FTZ R109, R123, UR38, -R52.reuse ;  /* 0x000000267b6d7c23 */ /* 0x100fe20008010834 */
[----:B------:R-:W-:-:S01]  /*4720*/  FFMA.FTZ R120, R131, UR38, -R52 ;  /* 0x0000002683787c23 */ /* 0x000fc20008010834 */
[----:B------:R-:W-:Y:S01]  /*4730*/  FADD.FTZ R103, R11, R102 ;  /* 0x000000660b677221 */ /* 0x000fe20000010000 */
[----:B------:R-:W-:-:S01]  /*4740*/  FFMA.FTZ R123, R134, UR38, -R52 ;  /* 0x00000026867b7c23 */ /* 0x000fc20008010834 */
[----:B------:R-:W0:Y:S01]  /*4750*/  MUFU.EX2 R53, R53 ;  /* 0x0000003500357308 */ /* 0x000e220000000800 */
[----:B-1----:R-:W-:-:S01]  /*4760*/  FADD.FTZ R127, R105, R130 ;  /* 0x00000082697f7221 */ /* 0x002fc20000010000 */
[----:B------:R-:W-:Y:S01]  /*4770*/  @!P1 PRMT R89, RZ, 0x654, R89 ;  /* 0x00000654ff599816 */ /* 0x000fe20000000059 */
[----:B------:R-:W-:-:S01]  /*4780*/  FADD.FTZ R102, R12, R103 ;  /* 0x000000670c667221 */ /* 0x000fc20000010000 */
[--C-:B------:R-:W-:Y:S01]  /*4790*/  FFMA.FTZ R124, R135, UR38, -R52.reuse ;  /* 0x00000026877c7c23 */ /* 0x100fe20008010834 */
[----:B------:R-:W-:-:S01]  /*47a0*/  FFMA.FTZ R106, R106, UR38, -R52 ;  /* 0x000000266a6a7c23 */ /* 0x000fc20008010834 */
[----:B------:R1:W-:Y:S01]  /*47b0*/  @!P1 SYNCS.ARRIVE.TRANS64.RED.A1T0 RZ, [R89+URZ], RZ ;  /* 0x000000ff59ff99a7 */ /* 0x0003e2000810043f */
[----:B------:R-:W-:-:S01]  /*47c0*/  FFMA.FTZ R107, R107, UR38, -R52 ;  /* 0x000000266b6b7c23 */ /* 0x000fc20008010834 */
[----:B------:R-:W3:Y:S01]  /*47d0*/  MUFU.EX2 R104, R104 ;  /* 0x0000006800687308 */ /* 0x000ee20000000800 */
[----:B--2---:R-:W-:-:S01]  /*47e0*/  FADD.FTZ R130, R112, R127 ;  /* 0x0000007f70827221 */ /* 0x004fc20000010000 */
[--C-:B------:R-:W-:Y:S01]  /*47f0*/  FFMA.FTZ R97, R97, UR38, -R52.reuse ;  /* 0x0000002661617c23 */ /* 0x100fe20008010834 */
[----:B------:R-:W-:-:S01]  /*4800*/  FFMA.FTZ R100, R100, UR38, -R52 ;  /* 0x0000002664647c23 */ /* 0x000fc20008010834 */
[--C-:B------:R-:W-:Y:S01]  /*4810*/  FFMA.FTZ R83, R83, UR38, -R52.reuse ;  /* 0x0000002653537c23 */ /* 0x100fe20008010834 */
[----:B------:R-:W-:-:S01]  /*4820*/  FFMA.FTZ R71, R71, UR38, -R52 ;  /* 0x0000002647477c23 */ /* 0x000fc20008010834 */
[----:B-1----:R-:W-:Y:S01]  /*4830*/  FFMA.FTZ R89, R93, UR38, -R52 ;  /* 0x000000265d597c23 */ /* 0x002fe20008010834 */
[----:B------:R-:W-:-:S01]  /*4840*/  FADD.FTZ R93, R13, R102 ;  /* 0x000000660d5d7221 */ /* 0x000fc20000010000 */
[----:B------:R-:W1:Y:S01]  /*4850*/  MUFU.EX2 R116, R116 ;  /* 0x0000007400747308 */ /* 0x000e620000000800 */
[----:B0-----:R-:W-:-:S01]  /*4860*/  FADD.FTZ R127, R53, R130 ;  /* 0x00000082357f7221 */ /* 0x001fc20000010000 */
[----:B------:R-:W-:Y:S01]  /*4870*/  FFMA.FTZ R85, R85, UR38, -R52 ;  /* 0x0000002655557c23 */ /* 0x000fe20008010834 */
[----:B------:R-:W-:-:S01]  /*4880*/  FADD.FTZ R130, R14, R93 ;  /* 0x0000005d0e827221 */ /* 0x000fc20000010000 */
[--C-:B------:R-:W-:Y:S01]  /*4890*/  FFMA.FTZ R93, R67, UR38, -R52.reuse ;  /* 0x00000026435d7c23 */ /* 0x100fe20008010834 */
[----:B------:R-:W-:Y:S01]  /*48a0*/  F2FP.SATFINITE.E4M3.F32.PACK_AB_MERGE_C R225, R112, R105, RZ ;  /* 0x0000006970e1723e */ /* 0x000fe200048070ff */
[----:B------:R-:W-:Y:S01]  /*48b0*/  FFMA.FTZ R92, R92, UR38, -R52 ;  /* 0x000000265c5c7c23 */ /* 0x000fe20008010834 */
[----:B------:R-:W-:-:S01]  /*48c0*/  FADD.FTZ R103, R15, R130 ;  /* 0x000000820f677221 */ /* 0x000fc20000010000 */
[----:B------:R-:W0:Y:S01]  /*48d0*/  MUFU.EX2 R117, R117 ;  /* 0x0000007500757308 */ /* 0x000e220000000800 */
[----:B---3--:R-:W-:-:S01]  /*48e0*/  FADD.FTZ R127, R104, R127 ;  /* 0x0000007f687f7221 */ /* 0x008fc20000010000 */
[----:B------:R-:W-:Y:S01]  /*48f0*/  F2FP.SATFINITE.E4M3.F32.PACK_AB_MERGE_C R225, R49, R6, R225 ;  /* 0x0000000631e1723e */ /* 0x000fe200048070e1 */
[----:B------:R-:W-:-:S01]  /*4900*/  FADD.FTZ R130, R20, R103 ;  /* 0x0000006714827221 */ /* 0x000fc20000010000 */
        /* <DEDUP_REMOVED lines=16> */
[----:B------:R-:W-:-:S03]  /*4a10*/  IMAD.MOV.U32 R49, RZ, RZ, R87 ;  /* 0x000000ffff317224 */ /* 0x000fc600078e0057 */
[----:B------:R-:W-:Y:S01]  /*4a20*/  F2FP.SATFINITE.E4M3.F32.PACK_AB_MERGE_C R227, R104, R53, R227 ;  /* 0x0000003568e3723e */ /* 0x000fe200048070e3 */
[----:B------:R-:W0:Y:S01]  /*4a30*/  MUFU.EX2 R121, R121 ;  /* 0x0000007900797308 */ /* 0x000e220000000800 */
[----:B--2---:R-:W-:-:S01]  /*4a40*/  FADD.FTZ R102, R108, R67 ;  /* 0x000000436c667221 */ /* 0x004fc20000010000 */
[----:B------:R-:W-:Y:S01]  /*4a50*/  FADD.FTZ R67, R21, R130 ;  /* 0x0000008215437221 */ /* 0x000fe20000010000 */
[----:B------:R-:W-:-:S05]  /*4a60*/  IMAD.MOV.U32 R53, RZ, RZ, R87 ;  /* 0x000000ffff357224 */ /* 0x000fca00078e0057 */
[----:B------:R-:W2:Y:S01]  /*4a70*/  MUFU.EX2 R122, R122 ;  /* 0x0000007a007a7308 */ /* 0x000ea20000000800 */
[----:B-1----:R-:W-:-:S07]  /*4a80*/  FADD.FTZ R102, R109, R102 ;  /* 0x000000666d667221 */ /* 0x002fce0000010000 */
[----:B------:R-:W1:Y:S01]  /*4a90*/  MUFU.EX2 R113, R113 ;  /* 0x0000007100717308 */ /* 0x000e620000000800 */
[----:B0-----:R-:W-:-:S01]  /*4aa0*/  FADD.FTZ R103, R121, R102 ;  /* 0x0000006679677221 */ /* 0x001fc20000010000 */
[----:B------:R-:W-:Y:S01]  /*4ab0*/  FADD.FTZ R102, R56, R67 ;  /* 0x0000004338667221 */ /* 0x000fe20000010000 */
[----:B------:R-:W-:-:S05]  /*4ac0*/  IMAD.MOV.U32 R56, RZ, RZ, R87 ;  /* 0x000000ffff387224 */ /* 0x000fca00078e0057 */
[----:B------:R-:W0:Y:S01]  /*4ad0*/  MUFU.EX2 R120, R120 ;  /* 0x0000007800787308 */ /* 0x000e220000000800 */
[----:B--2---:R-:W-:-:S01]  /*4ae0*/  FADD.FTZ R130, R122, R103 ;  /* 0x000000677a827221 */ /* 0x004fc20000010000 */
[----:B------:R-:W-:Y:S01]  /*4af0*/  FADD.FTZ R103, R37, R102 ;  /* 0x0000006625677221 */ /* 0x000fe20000010000 */
[----:B------:R-:W-:-:S01]  /*4b00*/  FFMA.FTZ R102, R54, UR38, -R52 ;  /* 0x0000002636667c23 */ /* 0x000fc20008010834 */
[----:B------:R-:W-:Y:S01]  /*4b10*/  F2FP.SATFINITE.E4M3.F32.PACK_AB_MERGE_C R221, R122, R121, RZ ;  /* 0x000000797add723e */ /* 0x000fe200048070ff */
[----:B------:R-:W-:-:S03]  /*4b20*/  IMAD.MOV.U32 R37, RZ, RZ, R87 ;  /* 0x000000ffff257224 */ /* 0x000fc600078e0057 */
[----:B------:R-:W2:Y:S01]  /*4b30*/  MUFU.EX2 R123, R123 ;  /* 0x0000007b007b7308 */ /* 0x000ea20000000800 */
[----:B-1----:R-:W-:-:S01]  /*4b40*/  FADD.FTZ R127, R113, R130 ;  /* 0x00000082717f7221 */ /* 0x002fc20000010000 */
[----:B------:R-:W-:Y:S01]  /*4b50*/  FADD.FTZ R130, R60, R103 ;  /* 0x000000673c827221 */ /* 0x000fe20000010000 */
[----:B------:R-:W-:Y:S01]  /*4b60*/  F2FP.SATFINITE.E4M3.F32.PACK_AB_MERGE_C R221, R109, R108, R221 ;  /* 0x0000006c6ddd723e */ /* 0x000fe200048070dd */
[----:B------:R-:W-:Y:S02]  /*4b70*/  IMAD.MOV.U32 R60, RZ, RZ, R87 ;  /* 0x000000ffff3c7224 */ /* 0x000fe400078e0057 */
[----:B------:R-:W-:-:S01]  /*4b80*/  FADD.FTZ R103, R57, R130 ;  /* 0x0000008239677221 */ /* 0x000fc20000010000 */
[----:B------:R-:W-:Y:S01]  /*4b90*/  IMAD.MOV.U32 R57, RZ, RZ, R87 ;  /* 0x000000ffff397224 */ /* 0x000fe200078e0057 */
[----:B------:R-:W1:Y:S01]  /*4ba0*/  MUFU.EX2 R124, R124 ;  /* 0x0000007c007c7308 */ /* 0x000e620000000800 */
[----:B0-----:R-:W-:-:S07]  /*4bb0*/  FADD.FTZ R54, R120, R127 ;  /* 0x0000007f78367221 */ /* 0x001fce0000010000 */
[----:B------:R-:W0:Y:S01]  /*4bc0*/  MUFU.EX2 R106, R106 ;  /* 0x0000006a006a7308 */ /* 0x000e220000000800 */
[----:B--2---:R-:W-:-:S01]  /*4bd0*/  FADD.FTZ R127, R123, R54 ;  /* 0x000000367b7f7221 */ /* 0x004fc20000010000 */
[----:B------:R-:W-:Y:S01]  /*4be0*/  FADD.FTZ R54, R64, R103 ;  /* 0x0000006740367221 */ /* 0x000fe20000010000 */
[----:B------:R-:W-:-:S03]  /*4bf0*/  IMAD.MOV.U32 R64, RZ, RZ, R87 ;  /* 0x000000ffff407224 */ /* 0x000fc600078e0057 */
[----:B------:R-:W-:Y:S02]  /*4c00*/  FADD.FTZ R103, R61, R54 ;  /* 0x000000363d677221 */ /* 0x000fe40000010000 */
[----:B------:R-:W2:Y:S01]  /*4c10*/  MUFU.EX2 R107, R107 ;  /* 0x0000006b006b7308 */ /* 0x000ea20000000800 */
[----:B-1----:R-:W-:-:S01]  /*4c20*/  FADD.FTZ R127, R124, R127 ;  /* 0x0000007f7c7f7221 */ /* 0x002fc20000010000 */
[----:B------:R-:W-:-:S04]  /*4c30*/  F2FP.SATFINITE.E4M3.F32.PACK_AB_MERGE_C R223, R124, R123, RZ ;  /* 0x0000007b7cdf723e */ /* 0x000fc800048070ff */
[----:B------:R-:W-:Y:S02]  /*4c40*/  F2FP.SATFINITE.E4M3.F32.PACK_AB_MERGE_C R223, R120, R113, R223 ;  /* 0x0000007178df723e */ /* 0x000fe400048070df */
[----:B------:R-:W1:Y:S08]  /*4c50*/  MUFU.EX2 R125, R125 ;  /* 0x0000007d007d7308 */ /* 0x000e700000000800 */
[----:B------:R3:W-:Y:S08]  /*4c60*/  MUFU.EX2 R2, R99 ;  /* 0x0000006300027308 */ /* 0x0007f00000000800 */
[----:B------:R-:W4:Y:S01]  /*4c70*/  MUFU.EX2 R126, R126 ;  /* 0x0000007e007e7308 */ /* 0x000f220000000800 */
[----:B---3--:R-:W-:-:S07]  /*4c80*/  FFMA.FTZ R99, R70, UR38, -R52 ;  /* 0x0000002646637c23 */ /* 0x008fce0008010834 */
[----:B------:R3:W-:Y:S08]  /*4c90*/  MUFU.EX2 R70, R97 ;  /* 0x0000006100467308 */ /* 0x0007f00000000800 */
[----:B------:R-:W5:Y:S01]  /*4ca0*/  MUFU.EX2 R110, R110 ;  /* 0x0000006e006e7308 */ /* 0x000f620000000800 */
[----:B---3--:R-:W-:-:S07]  /*4cb0*/  FFMA.FTZ R97, R50, UR38, -R52 ;  /* 0x0000002632617c23 */ /* 0x008fce0008010834 */
[----:B------:R3:W-:Y:S08]  /*4cc0*/  MUFU.EX2 R50, R93 ;  /* 0x0000005d00327308 */ /* 0x0007f00000000800 */
[----:B------:R1:W-:Y:S01]  /*4cd0*/  MUFU.EX2 R67, R100 ;  /* 0x0000006400437308 */ /* 0x0003e20000000800 */
[----:B---3--:R-:W-:-:S01]  /*4ce0*/  FFMA.FTZ R93, R30, UR38, -R52 ;  /* 0x000000261e5d7c23 */ /* 0x008fc20008010834 */
[----:B0-----:R-:W-:Y:S01]  /*4cf0*/  FADD.FTZ R30, R106, R127 ;  /* 0x0000007f6a1e7221 */ /* 0x001fe20000010000 */
[----:B------:R-:W-:-:S03]  /*4d00*/  FFMA.FTZ R52, R101, UR38, -R52 ;  /* 0x0000002665347c23 */ /* 0x000fc60008010834 */
[----:B--2---:R-:W-:Y:S02]  /*4d10*/  FADD.FTZ R30, R107, R30 ;  /* 0x0000001e6b1e7221 */ /* 0x004fe40000010000 */
[----:B------:R-:W0:Y:S01]  /*4d20*/  MUFU.EX2 R111, R111 ;  /* 0x0000006f006f7308 */ /* 0x000e220000000800 */
[----:B-1----:R-:W-:-:S01]  /*4d30*/  FADD.FTZ R100, R68, R103 ;  /* 0x0000006744647221 */ /* 0x002fc20000010000 */
[----:B------:R-:W-:Y:S01]  /*4d40*/  FADD.FTZ R127, R125, R30 ;  /* 0x0000001e7d7f7221 */ /* 0x000fe20000010000 */
[C---:B----4-:R-:W-:Y:S02]  /*4d50*/  F2FP.SATFINITE.E4M3.F32.PACK_AB_MERGE_C R125, R126.reuse, R125, RZ ;  /* 0x0000007d7e7d723e */ /* 0x050fe400048070ff */
[----:B------:R-:W-:Y:S01]  /*4d60*/  FADD.FTZ R103, R65, R100 ;  /* 0x0000006441677221 */ /* 0x000fe20000010000 */
[----:B------:R-:W-:-:S01]  /*4d70*/  FADD.FTZ R127, R126, R127 ;  /* 0x0000007f7e7f7221 */ /* 0x000fc20000010000 */
[C---:B------:R-:W-:Y:S01]  /*4d80*/  F2FP.SATFINITE.E4M3.F32.PACK_AB_MERGE_C R65, R72.reuse, R65, RZ ;  /* 0x000000414841723e */ /* 0x040fe200048070ff */
[----:B------:R-:W1:Y:S01]  /*4d90*/  MUFU.EX2 R115, R115 ;  /* 0x0000007300737308 */ /* 0x000e620000000800 */
[----:B------:R-:W-:-:S01]  /*4da0*/  FADD.FTZ R100, R72, R103 ;  /* 0x0000006748647221 */ /* 0x000fc20000010000 */
[----:B-----5:R-:W-:Y:S01]  /*4db0*/  FADD.FTZ R10, R110, R127 ;  /* 0x0000007f6e0a7221 */ /* 0x020fe20000010000 */
[----:B------:R-:W-:Y:S01]  /*4dc0*/  F2FP.SATFINITE.E4M3.F32.PACK_AB_MERGE_C R216, R68, R61, R65 ;  /* 0x0000003d44d8723e */ /* 0x000fe20004807041 */
[----:B------:R-:W-:Y:S01]  /*4dd0*/  IMAD.MOV.U32 R72, RZ, RZ, R87 ;  /* 0x000000ffff487224 */ /* 0x000fe200078e0057 */
[----:B------:R-:W-:Y:S01]  /*4de0*/  F2FP.SATFINITE.E4M3.F32.PACK_AB_MERGE_C R217, R107, R106, R125 ;  /* 0x0000006a6bd9723e */ /* 0x000fe2000480707d */
[----:B------:R-:W-:-:S02]  /*4df0*/  IMAD.MOV.U32 R68, RZ, RZ, R87 ;  /* 0x000000ffff447224 */ /* 0x000fc400078e0057 */
[----:B------:R-:W2:Y:S01]  /*4e00*/  MUFU.EX2 R118, R118 ;  /* 0x0000007600767308 */ /* 0x000ea20000000800 */
[----:B0-----:R-:W-:-:S01]  /*4e10*/  FADD.FTZ R10, R111, R10 ;  /* 0x0000000a6f0a7221 */ /* 0x001fc20000010000 */
[--C-:B------:R-:W-:Y:S02]  /*4e20*/  IMAD.MOV.U32 R65, RZ, RZ, R87.reuse ;  /* 0x000000ffff417224 */ /* 0x100fe400078e0057 */
[----:B------:R-:W-:-:S04]  /*4e30*/  IMAD.MOV.U32 R61, RZ, RZ, R87 ;  /* 0x000000ffff3d7224 */ /* 0x000fc800078e0057 */
[----:B------:R0:W-:Y:S01]  /*4e40*/  MUFU.EX2 R54, R71 ;  /* 0x0000004700367308 */ /* 0x0001e20000000800 */
[----:B-1----:R-:W-:-:S07]  /*4e50*/  FADD.FTZ R21, R115, R10 ;  /* 0x0000000a73157221 */ /* 0x002fce0000010000 */
[----:B------:R-:W1:Y:S01]  /*4e60*/  MUFU.EX2 R83, R83 ;  /* 0x0000005300537308 */ /* 0x000e620000000800 */
[----:B0-----:R-:W-:-:S01]  /*4e70*/  FADD.FTZ R71, R73, R100 ;  /* 0x0000006449477221 */ /* 0x001fc20000010000 */
[C---:B--2---:R-:W-:Y:S01]  /*4e80*/  FADD.FTZ R10, R118.reuse, R21 ;  /* 0x00000015760a7221 */ /* 0x044fe20000010000 */
[----:B------:R-:W-:Y:S02]  /*4e90*/  F2FP.SATFINITE.E4M3.F32.PACK_AB_MERGE_C R115, R118, R115, RZ ;  /* 0x000000737673723e */ /* 0x000fe400048070ff */
[----:B------:R-:W-:Y:S01]  /*4ea0*/  FADD.FTZ R100, R74, R71 ;  /* 0x000000474a647221 */ /* 0x000fe20000010000 */
[----:B------:R-:W-:Y:S01]  /*4eb0*/  IMAD.MOV.U32 R71, RZ, RZ, R87 ;  /* 0x000000ffff477224 */ /* 0x000fe200078e0057 */
[----:B------:R-:W-:Y:S01]  /*4ec0*/  F2FP.SATFINITE.E4M3.F32.PACK_AB_MERGE_C R219, R111, R110, R115 ;  /* 0x0000006e6fdb723e */ /* 0x000fe20004807073 */
[----:B------:R-:W0:Y:S01]  /*4ed0*/  MUFU.EX2 R114, R114 ;  /* 0x0000007200727308 */ /* 0x000e220000000800 */
[----:B------:R-:W-:-:S01]  /*4ee0*/  FADD.FTZ R13, R75, R100 ;  /* 0x000000644b0d7221 */ /* 0x000fc20000010000 */
[----:B------:R-:W-:-:S03]  /*4ef0*/  F2FP.SATFINITE.E4M3.F32.PACK_AB_MERGE_C R75, R78, R75, RZ ;  /* 0x0000004b4e4b723e */ /* 0x000fc600048070ff */
[----:B------:R-:W-:Y:S01]  /*4f00*/  FADD.FTZ R13, R78, R13 ;  /* 0x0000000d4e0d7221 */ /* 0x000fe20000010000 */
[----:B------:R-:W-:Y:S01]  /*4f10*/  F2FP.SATFINITE.E4M3.F32.PACK_AB_MERGE_C R218, R74, R73, R75 ;  /* 0x000000494ada723e */ /* 0x000fe2000480704b */
[----:B------:R-:W-:Y:S01]  /*4f20*/  IMAD.MOV.U32 R78, RZ, RZ, R87 ;  /* 0x000000ffff4e7224 */ /* 0x000fe200078e0057 */
[----:B------:R-:W2:Y:S01]  /*4f30*/  MUFU.EX2 R119, R119 ;  /* 0x0000007700777308 */ /* 0x000ea20000000800 */
[----:B------:R-:W-:-:S01]  /*4f40*/  FADD.FTZ R14, R76, R13 ;  /* 0x0000000d4c0e7221 */ /* 0x000fc20000010000 */
[----:B-1----:R-:W-:Y:S01]  /*4f50*/  FADD.FTZ R13, R83, R10 ;  /* 0x0000000a530d7221 */ /* 0x002fe20000010000 */
[--C-:B------:R-:W-:Y:S02]  /*4f60*/  IMAD.MOV.U32 R75, RZ, RZ, R87.reuse ;  /* 0x000000ffff4b7224 */ /* 0x100fe400078e0057 */
[----:B------:R-:W-:Y:S01]  /*4f70*/  FADD.FTZ R14, R77, R14 ;  /* 0x0000000e4d0e7221 */ /* 0x000fe20000010000 */
[----:B------:R-:W-:Y:S02]  /*4f80*/  IMAD.MOV.U32 R74, RZ, RZ, R87 ;  /* 0x000000ffff4a7224 */ /* 0x000fe400078e0057 */
[----:B------:R-:W1:Y:S01]  /*4f90*/  MUFU.EX2 R128, R128 ;  /* 0x0000008000807308 */ /* 0x000e620000000800 */
[----:B0-----:R-:W-:-:S01]  /*4fa0*/  FADD.FTZ R10, R114, R13 ;  /* 0x0000000d720a7221 */ /* 0x001fc20000010000 */
[----:B------:R-:W-:Y:S01]  /*4fb0*/  FADD.FTZ R13, R79, R14 ;  /* 0x0000000e4f0d7221 */ /* 0x000fe20000010000 */
[----:B------:R-:W-:Y:S01]  /*4fc0*/  F2FP.SATFINITE.E4M3.F32.PACK_AB_MERGE_C R79, R90, R79, RZ ;  /* 0x0000004f5a4f723e */ /* 0x000fe200048070ff */
[----:B------:R-:W-:-:S03]  /*4fd0*/  IMAD.MOV.U32 R73, RZ, RZ, R87 ;  /* 0x000000ffff497224 */ /* 0x000fc600078e0057 */
        /* <DEDUP_REMOVED lines=10> */
[----:B------:R-:W-:Y:S01]  /*5080*/  FADD.FTZ R10, R58, R13 ;  /* 0x0000000d3a0a7221 */ /* 0x000fe20000010000 */
[----:B------:R-:W-:-:S03]  /*5090*/  F2FP.SATFINITE.E4M3.F32.PACK_AB_MERGE_C R119, R128, R119, RZ ;  /* 0x000000778077723e */ /* 0x000fc600048070ff */
[----:B------:R-:W-:Y:S01]  /*50a0*/  FADD.FTZ R5, R59, R10 ;  /* 0x0000000a3b057221 */ /* 0x000fe20000010000 */
[----:B------:R-:W-:Y:S01]  /*50b0*/  F2FP.SATFINITE.E4M3.F32.PACK_AB_MERGE_C R59, R66, R59, RZ ;  /* 0x0000003b423b723e */ /* 0x000fe200048070ff */
[----:B------:R-:W1:Y:S01]  /*50c0*/  MUFU.EX2 R95, R95 ;  /* 0x0000005f005f7308 */ /* 0x000e620000000800 */
[----:B0-----:R-:W-:-:S01]  /*50d0*/  FADD.FTZ R21, R91, R14 ;  /* 0x0000000e5b157221 */ /* 0x001fc20000010000 */
[----:B------:R-:W-:Y:S01]  /*50e0*/  FADD.FTZ R5, R66, R5 ;  /* 0x0000000542057221 */ /* 0x000fe20000010000 */
[----:B------:R-:W-:Y:S01]  /*50f0*/  F2FP.SATFINITE.E4M3.F32.PACK_AB_MERGE_C R213, R114, R83, R119 ;  /* 0x0000005372d5723e */ /* 0x000fe20004807077 */
[----:B------:R-:W-:Y:S01]  /*5100*/  IMAD.MOV.U32 R83, RZ, RZ, R87 ;  /* 0x000000ffff537224 */ /* 0x000fe200078e0057 */
[----:B------:R-:W-:Y:S01]  /*5110*/  F2FP.SATFINITE.E4M3.F32.PACK_AB_MERGE_C R214, R58, R81, R59 ;  /* 0x000000513ad6723e */ /* 0x000fe2000480703b */
[----:B------:R-:W-:Y:S01]  /*5120*/  FADD.FTZ R6, R62, R5 ;  /* 0x000000053e067221 */ /* 0x000fe20000010000 */
[----:B------:R-:W-:Y:S01]  /*5130*/  IMAD.MOV.U32 R81, RZ, RZ, R87 ;  /* 0x000000ffff517224 */ /* 0x000fe200078e0057 */
        /* <DEDUP_REMOVED lines=8> */
[----:B-1----:R-:W-:-:S07]  /*51c0*/  FADD.FTZ R13, R95, R8 ;  /* 0x000000085f0d7221 */ /* 0x002fce0000010000 */
[----:B------:R-:W1:Y:S01]  /*51d0*/  MUFU.EX2 R89, R89 ;  /* 0x0000005900597308 */ /* 0x000e620000000800 */
[----:B0-----:R-:W-:-:S01]  /*51e0*/  FADD.FTZ R13, R98, R13 ;  /* 0x0000000d620d7221 */ /* 0x001fc20000010000 */
[----:B------:R-:W-:-:S03]  /*51f0*/  F2FP.SATFINITE.E4M3.F32.PACK_AB_MERGE_C R95, R98, R95, RZ ;  /* 0x0000005f625f723e */ /* 0x000fc600048070ff */
[----:B------:R-:W-:Y:S01]  /*5200*/  FADD.FTZ R8, R2, R13 ;  /* 0x0000000d02087221 */ /* 0x000fe20000010000 */
[----:B------:R-:W-:Y:S02]  /*5210*/  F2FP.SATFINITE.E4M3.F32.PACK_AB_MERGE_C R215, R94, R91, R95 ;  /* 0x0000005b5ed7723e */ /* 0x000fe4000480705f */
[----:B------:R-:W0:Y:S01]  /*5220*/  MUFU.EX2 R43, R43 ;  /* 0x0000002b002b7308 */ /* 0x000e220000000800 */
        /* <DEDUP_REMOVED lines=8> */
[C---:B0-----:R-:W-:Y:S01]  /*52b0*/  F2FP.SATFINITE.E4M3.F32.PACK_AB_MERGE_C R42, R43.reuse, R42, RZ ;  /* 0x0000002a2b2a723e */ /* 0x041fe200048070ff */
[----:B------:R-:W-:Y:S01]  /*52c0*/  FADD.FTZ R43, R43, R6 ;  /* 0x000000062b2b7221 */ /* 0x000fe20000010000 */
[----:B------:R-:W-:-:S01]  /*52d0*/  FADD.FTZ R11, R67, R70 ;  /* 0x00000046430b7221 */ /* 0x000fc20000010000 */
[--C-:B------:R-:W-:Y:S01]  /*52e0*/  IMAD.MOV.U32 R70, RZ, RZ, R87.reuse ;  /* 0x000000ffff467224 */ /* 0x100fe200078e0057 */
[----:B------:R-:W-:Y:S01]  /*52f0*/  F2FP.SATFINITE.E4M3.F32.PACK_AB_MERGE_C R208, R63, R62, R42 ;  /* 0x0000003e3fd0723e */ /* 0x000fe2000480702a */
[----:B------:R-:W-:Y:S02]  /*5300*/  IMAD.MOV.U32 R63, RZ, RZ, R87 ;  /* 0x000000ffff3f7224 */ /* 0x000fe400078e0057 */
[----:B------:R-:W0:Y:S01]  /*5310*/  MUFU.EX2 R26, R26 ;  /* 0x0000001a001a7308 */ /* 0x000e220000000800 */
[----:B--2---:R-:W-:-:S01]  /*5320*/  FADD.FTZ R6, R46, R43 ;  /* 0x0000002b2e067221 */ /* 0x004fc20000010000 */
[----:B------:R-:W-:-:S02]  /*5330*/  IMAD.MOV.U32 R62, RZ, RZ, R87 ;  /* 0x000000ffff3e7224 */ /* 0x000fc400078e0057 */
[--C-:B------:R-:W-:Y:S02]  /*5340*/  IMAD.MOV.U32 R43, RZ, RZ, R87.reuse ;  /* 0x000000ffff2b7224 */ /* 0x100fe400078e0057 */
[----:B------:R-:W-:Y:S02]  /*5350*/  IMAD.MOV.U32 R42, RZ, RZ, R87 ;  /* 0x000000ffff2a7224 */ /* 0x000fe400078e0057 */
[----:B------:R-:W2:Y:S01]  /*5360*/  MUFU.EX2 R99, R99 ;  /* 0x0000006300637308 */ /* 0x000ea20000000800 */
[----:B-1----:R-:W-:-:S01]  /*5370*/  FADD.FTZ R13, R51, R6 ;  /* 0x00000006330d7221 */ /* 0x002fc20000010000 */
[----:B------:R-:W-:-:S06]  /*5380*/  FADD.FTZ R6, R50, R11 ;  /* 0x0000000b32067221 */ /* 0x000fcc0000010000 */
[----:B------:R-:W1:Y:S01]  /*5390*/  MUFU.EX2 R27, R27 ;  /* 0x0000001b001b7308 */ /* 0x000e620000000800 */
[----:B0-----:R-:W-:-:S07]  /*53a0*/  FADD.FTZ R8, R26, R13 ;  /* 0x0000000d1a087221 */ /* 0x001fce0000010000 */
[----:B------:R-:W0:Y:S01]  /*53b0*/  MUFU.EX2 R31, R31 ;  /* 0x0000001f001f7308 */ /* 0x000e220000000800 */
[----:B--2---:R-:W-:-:S01]  /*53c0*/  FADD.FTZ R11, R99, R6 ;  /* 0x00000006630b7221 */ /* 0x004fc20000010000 */
[----:B------:R-:W-:-:S03]  /*53d0*/  F2FP.SATFINITE.E4M3.F32.PACK_AB_MERGE_C R99, R54, R99, RZ ;  /* 0x000000633663723e */ /* 0x000fc600048070ff */
[----:B------:R-:W-:Y:S01]  /*53e0*/  FADD.FTZ R11, R54, R11 ;  /* 0x0000000b360b7221 */ /* 0x000fe20000010000 */
[----:B------:R-:W-:Y:S01]  /*53f0*/  F2FP.SATFINITE.E4M3.F32.PACK_AB_MERGE_C R211, R50, R67, R99 ;  /* 0x0000004332d3723e */ /* 0x000fe20004807063 */
[----:B------:R-:W-:Y:S01]  /*5400*/  IMAD.MOV.U32 R67, RZ, RZ, R87 ;  /* 0x000000ffff437224 */ /* 0x000fe200078e0057 */
[----:B------:R-:W2:Y:S01]  /*5410*/  MUFU.EX2 R30, R92 ;  /* 0x0000005c001e7308 */ /* 0x000ea20000000800 */
[----:B-1----:R-:W-:-:S01]  /*5420*/  FADD.FTZ R8, R27, R8 ;  /* 0x000000081b087221 */ /* 0x002fc20000010000 */
[----:B------:R-:W-:Y:S01]  /*5430*/  F2FP.SATFINITE.E4M3.F32.PACK_AB_MERGE_C R26, R27, R26, RZ ;  /* 0x0000001a1b1a723e */ /* 0x000fe200048070ff */
[--C-:B------:R-:W-:Y:S02]  /*5440*/  IMAD.MOV.U32 R54, RZ, RZ, R87.reuse ;  /* 0x000000ffff367224 */ /* 0x100fe400078e0057 */
[--C-:B------:R-:W-:Y:S01]  /*5450*/  IMAD.MOV.U32 R50, RZ, RZ, R87.reuse ;  /* 0x000000ffff327224 */ /* 0x100fe200078e0057 */
[----:B------:R-:W-:Y:S01]  /*5460*/  F2FP.SATFINITE.E4M3.F32.PACK_AB_MERGE_C R210, R51, R46, R26 ;  /* 0x0000002e33d2723e */ /* 0x000fe2000480701a */
[----:B------:R-:W-:Y:S01]  /*5470*/  IMAD.MOV.U32 R51, RZ, RZ, R87 ;  /* 0x000000ffff337224 */ /* 0x000fe200078e0057 */
[----:B------:R-:W1:Y:S01]  /*5480*/  MUFU.EX2 R38, R38 ;  /* 0x0000002600267308 */ /* 0x000e620000000800 */
[----:B0-----:R-:W-:-:S01]  /*5490*/  FADD.FTZ R13, R31, R8 ;  /* 0x000000081f0d7221 */ /* 0x001fc20000010000 */
[----:B------:R-:W-:-:S02]  /*54a0*/  IMAD.MOV.U32 R46, RZ, RZ, R87 ;  /* 0x000000ffff2e7224 */ /* 0x000fc400078e0057 */
[--C-:B------:R-:W-:Y:S02]  /*54b0*/  IMAD.MOV.U32 R27, RZ, RZ, R87.reuse ;  /* 0x000000ffff1b7224 */ /* 0x100fe400078e0057 */
[----:B------:R-:W-:Y:S02]  /*54c0*/  IMAD.MOV.U32 R26, RZ, RZ, R87 ;  /* 0x000000ffff1a7224 */ /* 0x000fe400078e0057 */
        /* <DEDUP_REMOVED lines=11> */
[C---:B0-----:R-:W-:Y:S01]  /*5580*/  F2FP.SATFINITE.E4M3.F32.PACK_AB_MERGE_C R39, R40.reuse, R39, RZ ;  /* 0x000000272827723e */ /* 0x041fe200048070ff */
[----:B------:R-:W-:-:S03]  /*5590*/  FADD.FTZ R40, R40, R13 ;  /* 0x0000000d28287221 */ /* 0x000fc60000010000 */
[----:B------:R-:W-:Y:S01]  /*55a0*/  F2FP.SATFINITE.E4M3.F32.PACK_AB_MERGE_C R204, R38, R31, R39 ;  /* 0x0000001f26cc723e */ /* 0x000fe20004807027 */
[----:B------:R-:W-:Y:S02]  /*55b0*/  IMAD.MOV.U32 R39, RZ, RZ, R87 ;  /* 0x000000ffff277224 */ /* 0x000fe400078e0057 */
[----:B------:R-:W0:Y:S01]  /*55c0*/  MUFU.EX2 R97, R97 ;  /* 0x0000006100617308 */ /* 0x000e220000000800 */
[----:B--2---:R-:W-:-:S01]  /*55d0*/  FADD.FTZ R6, R47, R6 ;  /* 0x000000062f067221 */ /* 0x004fc20000010000 */
[----:B------:R-:W-:Y:S01]  /*55e0*/  F2FP.SATFINITE.E4M3.F32.PACK_AB_MERGE_C R88, R47, R88, RZ ;  /* 0x000000582f58723e */ /* 0x000fe200048070ff */
[--C-:B------:R-:W-:Y:S02]  /*55f0*/  IMAD.MOV.U32 R47, RZ, RZ, R87.reuse ;  /* 0x000000ffff2f7224 */ /* 0x100fe400078e0057 */
[--C-:B------:R-:W-:Y:S01]  /*5600*/  IMAD.MOV.U32 R38, RZ, RZ, R87.reuse ;  /* 0x000000ffff267224 */ /* 0x100fe200078e0057 */
[----:B------:R-:W-:Y:S01]  /*5610*/  F2FP.SATFINITE.E4M3.F32.PACK_AB_MERGE_C R205, R9, R30, R88 ;  /* 0x0000001e09cd723e */ /* 0x000fe20004807058 */
[----:B------:R-:W-:Y:S01]  /*5620*/  IMAD.MOV.U32 R31, RZ, RZ, R87 ;  /* 0x000000ffff1f7224 */ /* 0x000fe200078e0057 */
[----:B------:R-:W2:Y:S01]  /*5630*/  MUFU.EX2 R44, R44 ;  /* 0x0000002c002c7308 */ /* 0x000ea20000000800 */
[----:B-1----:R-:W-:-:S01]  /*5640*/  FADD.FTZ R11, R41, R40 ;  /* 0x00000028290b7221 */ /* 0x002fc20000010000 */
[----:B------:R-:W-:-:S02]  /*5650*/  IMAD.MOV.U32 R40, RZ, RZ, R87 ;  /* 0x000000ffff287224 */ /* 0x000fc400078e0057 */
[----:B------:R-:W-:-:S04]  /*5660*/  IMAD.MOV.U32 R30, RZ, RZ, R87 ;  /* 0x000000ffff1e7224 */ /* 0x000fc800078e0057 */
        /* <DEDUP_REMOVED lines=11> */
[C---:B-1----:R-:W-:Y:S01]  /*5720*/  F2FP.SATFINITE.E4M3.F32.PACK_AB_MERGE_C R102, R55.reuse, R102, RZ ;  /* 0x000000663766723e */ /* 0x042fe200048070ff */
[----:B------:R-:W-:-:S03]  /*5730*/  FADD.FTZ R55, R55, R2 ;  /* 0x0000000237377221 */ /* 0x000fc60000010000 */
[----:B------:R-:W-:Y:S01]  /*5740*/  F2FP.SATFINITE.E4M3.F32.PACK_AB_MERGE_C R207, R86, R97, R102 ;  /* 0x0000006156cf723e */ /* 0x000fe20004807066 */
[----:B------:R-:W-:Y:S02]  /*5750*/  IMAD.MOV.U32 R86, RZ, RZ, R87 ;  /* 0x000000ffff567224 */ /* 0x000fe400078e0057 */
[----:B------:R-:W1:Y:S01]  /*5760*/  MUFU.EX2 R82, R82 ;  /* 0x0000005200527308 */ /* 0x000e620000000800 */
[----:B0-----:R-:W-:-:S01]  /*5770*/  FADD.FTZ R11, R48, R11 ;  /* 0x0000000b300b7221 */ /* 0x001fc20000010000 */
[----:B------:R-:W-:Y:S01]  /*5780*/  F2FP.SATFINITE.E4M3.F32.PACK_AB_MERGE_C R45, R48, R45, RZ ;  /* 0x0000002d302d723e */ /* 0x000fe200048070ff */
[----:B------:R-:W-:-:S03]  /*5790*/  IMAD.MOV.U32 R48, RZ, RZ, R87 ;  /* 0x000000ffff307224 */ /* 0x000fc600078e0057 */
[----:B------:R-:W-:Y:S01]  /*57a0*/  F2FP.SATFINITE.E4M3.F32.PACK_AB_MERGE_C R206, R44, R41, R45 ;  /* 0x000000292cce723e */ /* 0x000fe2000480702d */
[----:B------:R-:W-:Y:S01]  /*57b0*/  IMAD.MOV.U32 R45, RZ, RZ, R87 ;  /* 0x000000ffff2d7224 */ /* 0x000fe200078e0057 */
[----:B------:R-:W0:Y:S01]  /*57c0*/  MUFU.EX2 R25, R25 ;  /* 0x0000001900197308 */ /* 0x000e220000000800 */
[----:B--2---:R-:W-:-:S01]  /*57d0*/  FADD.FTZ R2, R24, R11 ;  /* 0x0000000b18027221 */ /* 0x004fc20000010000 */
[--C-:B------:R-:W-:Y:S02]  /*57e0*/  IMAD.MOV.U32 R44, RZ, RZ, R87.reuse ;  /* 0x000000ffff2c7224 */ /* 0x100fe400078e0057 */
[----:B------:R-:W-:-:S04]  /*57f0*/  IMAD.MOV.U32 R41, RZ, RZ, R87 ;  /* 0x000000ffff297224 */ /* 0x000fc800078e0057 */
[----:B------:R2:W3:Y:S01]  /*5800*/  MUFU.EX2 R5, R84 ;  /* 0x0000005400057308 */ /* 0x0004e20000000800 */
[----:B-1----:R-:W-:-:S01]  /*5810*/  FADD.FTZ R6, R82, R55 ;  /* 0x0000003752067221 */ /* 0x002fc20000010000 */
[----:B------:R-:W-:-:S06]  /*5820*/  IMAD.MOV.U32 R55, RZ, RZ, R87 ;  /* 0x000000ffff377224 */ /* 0x000fcc00078e0057 */
[----:B------:R-:W1:Y:S01]  /*5830*/  MUFU.EX2 R28, R28 ;  /* 0x0000001c001c7308 */ /* 0x000e620000000800 */
[----:B0-----:R-:W-:-:S01]  /*5840*/  FADD.FTZ R11, R25, R2 ;  /* 0x00000002190b7221 */ /* 0x001fc20000010000 */
[----:B--2---:R-:W-:-:S06]  /*5850*/  IMAD.MOV.U32 R84, RZ, RZ, R87 ;  /* 0x000000ffff547224 */ /* 0x004fcc00078e0057 */
[----:B------:R-:W0:Y:S01]  /*5860*/  MUFU.EX2 R93, R93 ;  /* 0x0000005d005d7308 */ /* 0x000e220000000800 */
[----:B---3--:R-:W-:-:S07]  /*5870*/  FADD.FTZ R6, R5, R6 ;  /* 0x0000000605067221 */ /* 0x008fce0000010000 */
[----:B------:R-:W2:Y:S01]  /*5880*/  MUFU.EX2 R29, R29 ;  /* 0x0000001d001d7308 */ /* 0x000ea20000000800 */
[----:B-1----:R-:W-:-:S07]  /*5890*/  FADD.FTZ R2, R28, R11 ;  /* 0x0000000b1c027221 */ /* 0x002fce0000010000 */
[----:B------:R-:W1:Y:S01]  /*58a0*/  MUFU.EX2 R80, R80 ;  /* 0x0000005000507308 */ /* 0x000e620000000800 */
[----:B0-----:R-:W-:-:S07]  /*58b0*/  FADD.FTZ R9, R93, R6 ;  /* 0x000000065d097221 */ /* 0x001fce0000010000 */
[----:B------:R-:W0:Y:S01]  /*58c0*/  MUFU.EX2 R32, R32 ;  /* 0x0000002000207308 */ /* 0x000e220000000800 */
[C---:B--2---:R-:W-:Y:S01]  /*58d0*/  F2FP.SATFINITE.E4M3.F32.PACK_AB_MERGE_C R28, R29.reuse, R28, RZ ;  /* 0x0000001c1d1c723e */ /* 0x044fe200048070ff */
[----:B------:R-:W-:-:S03]  /*58e0*/  FADD.FTZ R29, R29, R2 ;  /* 0x000000021d1d7221 */ /* 0x000fc60000010000 */
[----:B------:R-:W-:Y:S01]  /*58f0*/  F2FP.SATFINITE.E4M3.F32.PACK_AB_MERGE_C R200, R25, R24, R28 ;  /* 0x0000001819c8723e */ /* 0x000fe2000480701c */
[----:B------:R-:W-:Y:S02]  /*5900*/  IMAD.MOV.U32 R28, RZ, RZ, R87 ;  /* 0x000000ffff1c7224 */ /* 0x000fe400078e0057 */
[----:B------:R-:W2:Y:S01]  /*5910*/  MUFU.EX2 R34, R34 ;  /* 0x0000002200227308 */ /* 0x000ea20000000800 */
[----:B-1----:R-:W-:-:S01]  /*5920*/  FADD.FTZ R9, R80, R9 ;  /* 0x0000000950097221 */ /* 0x002fc20000010000 */
[----:B------:R-:W-:Y:S01]  /*5930*/  F2FP.SATFINITE.E4M3.F32.PACK_AB_MERGE_C R93, R80, R93, RZ ;  /* 0x0000005d505d723e */ /* 0x000fe200048070ff */
[--C-:B------:R-:W-:Y:S02]  /*5940*/  IMAD.MOV.U32 R80, RZ, RZ, R87.reuse ;  /* 0x000000ffff507224 */ /* 0x100fe400078e0057 */
[----:B------:R-:W-:Y:S01]  /*5950*/  IMAD.MOV.U32 R25, RZ, RZ, R87 ;  /* 0x000000ffff197224 */ /* 0x000fe200078e0057 */
[----:B------:R-:W-:Y:S01]  /*5960*/  F2FP.SATFINITE.E4M3.F32.PACK_AB_MERGE_C R201, R5, R82, R93 ;  /* 0x0000005205c9723e */ /* 0x000fe2000480705d */
[----:B------:R-:W-:Y:S01]  /*5970*/  IMAD.MOV.U32 R82, RZ, RZ, R87 ;  /* 0x000000ffff527224 */ /* 0x000fe200078e0057 */
[----:B------:R-:W1:Y:S01]  /*5980*/  MUFU.EX2 R33, R33 ;  /* 0x0000002100217308 */ /* 0x000e620000000800 */
[----:B0-----:R-:W-:-:S01]  /*5990*/  FADD.FTZ R2, R32, R29 ;  /* 0x0000001d20027221 */ /* 0x001fc20000010000 */
[----:B------:R-:W-:-:S02]  /*59a0*/  IMAD.MOV.U32 R29, RZ, RZ, R87 ;  /* 0x000000ffff1d7224 */ /* 0x000fc400078e0057 */
[----:B------:R-:W-:-:S04]  /*59b0*/  IMAD.MOV.U32 R24, RZ, RZ, R87 ;  /* 0x000000ffff187224 */ /* 0x000fc800078e0057 */
[----:B------:R-:W0:Y:S01]  /*59c0*/  MUFU.EX2 R35, R35 ;  /* 0x0000002300237308 */ /* 0x000e220000000800 */
[----:B--2---:R-:W-:-:S07]  /*59d0*/  FADD.FTZ R6, R34, R9 ;  /* 0x0000000922067221 */ /* 0x004fce0000010000 */
[----:B------:R-:W-:Y:S01]  /*59e0*/  MUFU.EX2 R36, R36 ;  /* 0x0000002400247308 */ /* 0x000fe20000000800 */
[----:B-1----:R-:W-:-:S07]  /*59f0*/  FADD.FTZ R5, R33, R2 ;  /* 0x0000000221057221 */ /* 0x002fce0000010000 */
[----:B------:R-:W1:Y:S01]  /*5a00*/  MUFU.EX2 R3, R3 ;  /* 0x0000000300037308 */ /* 0x000e620000000800 */
[----:B0-----:R-:W-:-:S07]  /*5a10*/  FADD.FTZ R6, R35, R6 ;  /* 0x0000000623067221 */ /* 0x001fce0000010000 */
[----:B------:R-:W-:Y:S08]  /*5a20*/  MUFU.EX2 R69, R69 ;  /* 0x0000004500457308 */ /* 0x000ff00000000800 */
[----:B------:R-:W0:Y:S01]  /*5a30*/  MUFU.EX2 R52, R52 ;  /* 0x0000003400347308 */ /* 0x000e220000000800 */
[----:B-1----:R-:W-:Y:S01]  /*5a40*/  F2FP.SATFINITE.E4M3.F32.PACK_AB_MERGE_C R2, R3, R36, RZ ;  /* 0x000000240302723e */ /* 0x002fe200048070ff */
[----:B------:R-:W-:-:S03]  /*5a50*/  FADD.FTZ R36, R36, R5 ;  /* 0x0000000524247221 */ /* 0x000fc60000010000 */
[----:B------:R-:W-:Y:S01]  /*5a60*/  F2FP.SATFINITE.E4M3.F32.PACK_AB_MERGE_C R202, R33, R32, R2 ;  /* 0x0000002021ca723e */ /* 0x000fe20004807002 */
[----:B------:R-:W-:-:S01]  /*5a70*/  FADD.FTZ R3, R3, R36 ;  /* 0x0000002403037221 */ /* 0x000fc20000010000 */
[--C-:B------:R-:W-:Y:S02]  /*5a80*/  IMAD.MOV.U32 R36, RZ, RZ, R87.reuse ;  /* 0x000000ffff247224 */ /* 0x100fe400078e0057 */
[--C-:B------:R-:W-:Y:S02]  /*5a90*/  IMAD.MOV.U32 R33, RZ, RZ, R87.reuse ;  /* 0x000000ffff217224 */ /* 0x100fe400078e0057 */
[----:B------:R-:W-:Y:S01]  /*5aa0*/  IMAD.MOV.U32 R32, RZ, RZ, R87 ;  /* 0x000000ffff207224 */ /* 0x000fe200078e0057 */
[----:B0-----:R-:W-:Y:S01]  /*5ab0*/  F2FP.SATFINITE.E4M3.F32.PACK_AB_MERGE_C R8, R52, R69, RZ ;  /* 0x000000453408723e */ /* 0x001fe200048070ff */
        /* <DEDUP_REMOVED lines=43> */
[----:B------:R-:W-:-:S05]  /*5d70*/  UMOV UR57, UR55 ;  /* 0x0000003700397c82 */ /* 0x000fca0008000000 */
.L_x_7340:
[----:B------:R-:W-:Y:S01]  /*5d80*/  ISETP.NE.AND P3, PT, RZ, UR44, PT ;  /* 0x0000002cff007c0c */ /* 0x000fe2000bf65270 */
[----:B------:R-:W-:-:S04]  /*5d90*/  UISETP.NE.AND UP0, UPT, UR57, 0x1, UPT ;  /* 0x000000013900788c */ /* 0x000fc8000bf05270 */
[----:B------:R-:W-:-:S04]  /*5da0*/  USEL UR46, URZ, 0x1, UP0 ;  /* 0x000000013f2e7887 */ /* 0x000fc80008000000 */
[----:B------:R-:W-:-:S04]  /*5db0*/  ULOP3.LUT UR46, UR58, UR46, URZ, 0x3c, !UPT ;  /* 0x0000002e3a2e7292 */ /* 0x000fc8000f8e3c3f */
[----:B------:R-:W-:Y:S08]  /*5dc0*/  @P3 BRA `(.L_x_7331) ;  /* 0x0000000000383947 */ /* 0x000ff00003800000 */
[----:B------:R-:W-:Y:S05]  /*5dd0*/  @!P0 BRA `(.L_x_7332) ;  /* 0x0000000000048947 */ /* 0x000fea0003800000 */
[----:B------:R-:W-:Y:S01]  /*5de0*/  BPT.TRAP 0x1 ;  /* 0x000000040000795c */ /* 0x000fe20000300000 */
.L_x_7332:
        /* <DEDUP_REMOVED lines=9> */
.L_x_7333:
[----:B-1----:R-:W-:Y:S05]  /*5e80*/  @P2 BRA `(.L_x_7331) ;  /* 0x0000000000082947 */ /* 0x002fea0003800000 */
[----:B------:R-:W1:Y:S02]  /*5e90*/  SYNCS.PHASECHK.TRANS64.TRYWAIT P2, [UR6+0x2e830], R0 ;  /* 0x02e83000ff0075a7 */ /* 0x000e640008040146 */
[----:B-1----:R-:W-:Y:S05]  /*5ea0*/  @!P2 BRA `(.L_x_7334) ;  /* 0x000000fc0020a947 */ /* 0x002fea0003800000 */
.L_x_7331:
        /* <DEDUP_REMOVED lines=186> */
.L_x_7336:
[----:B------:R-:W-:Y:S01]  /*6a50*/  ULEA UR6, UR57, UR41, 0x3 ;  /* 0x0000002939067291 */ /* 0x000fe2000f8e183f */
[----:B------:R-:W-:-:S05]  /*6a60*/  IMAD.U32 R0, RZ, RZ, UR58 ;  /* 0x0000003aff007e24 */ /* 0x000fca000f8e00ff */
[----:B------:R-:W-:-:S04]  /*6a70*/  SHF.L.U32 R0, R0, 0x1f, RZ ;  /* 0x0000001f00007819 */ /* 0x000fc800000006ff */
[----:B------:R0:W1:Y:S01]  /*6a80*/  SYNCS.PHASECHK.TRANS64.TRYWAIT P2, [UR6+0x2e850], R0 ;  /* 0x02e85000ff0075a7 */ /* 0x0000620008040146 */
[----:B------:R-:W-:Y:S05]  /*6a90*/  @!P0 BRA `(.L_x_7337) ;  /* 0x0000000000048947 */ /* 0x000fea0003800000 */
[----:B------:R-:W-:Y:S01]  /*6aa0*/  BPT.TRAP 0x1 ;  /* 0x000000040000795c */ /* 0x000fe20000300000 */
.L_x_7337:
[----:B-1----:R-:W-:Y:S05]  /*6ab0*/  @P2 BRA `(.L_x_7335) ;  /* 0x0000000000082947 */ /* 0x002fea0003800000 */
[----:B------:R-:W1:Y:S02]  /*6ac0*/  SYNCS.PHASECHK.TRANS64.TRYWAIT P2, [UR6+0x2e850], R0 ;  /* 0x02e85000ff0075a7 */ /* 0x000e640008040146 */
[----:B-1----:R-:W-:Y:S05]  /*6ad0*/  @!P2 BRA `(.L_x_7338) ;  /* 0x000000f0002ca947 */ /* 0x002fea0003800000 */
.L_x_7335:
[----:B------:R-:W-:Y:S01]  /*6ae0*/  USHF.L.U32 UR7, UR51, 0x7, URZ ;  /* 0x0000000733077899 */ /* 0x000fe2000800063f */
[----:B01----:R-:W-:Y:S01]  /*6af0*/  IMAD.MOV.U32 R0, RZ, RZ, -0x2 ;  /* 0xfffffffeff007424 */ /* 0x003fe200078e00ff */
[----:B------:R-:W-:Y:S01]  /*6b00*/  UIADD3 UR6, UR41, 0x400, URZ ;  /* 0x0000040029067890 */ /* 0x000fe2000fffe03f */
[----:B------:R-:W-:Y:S01]  /*6b10*/  WARPGROUP.ARRIVE ;  /* 0x00000000000079c5 */ /* 0x000fe20000000000 */
[----:B------:R-:W-:Y:S01]  /*6b20*/  UIMAD UR7, UR56, -0xe0, UR7 ;  /* 0xffffff20380778a4 */ /* 0x000fe2000f8e0207 */
[----:B------:R-:W-:Y:S01]  /*6b30*/  IMAD.U32 R13, RZ, RZ, UR38 ;  /* 0x00000026ff0d7e24 */ /* 0x000fe2000f8e00ff */
[----:B------:R-:W-:Y:S02]  /*6b40*/  USHF.R.U32.HI UR6, URZ, 0x4, UR6 ;  /* 0x000000043f067899 */ /* 0x000fe40008011606 */
[----:B------:R-:W-:Y:S02]  /*6b50*/  UIADD3 UR7, UR7, 0x1, UR49 ;  /* 0x0000000107077890 */ /* 0x000fe4000fffe031 */
[----:B------:R-:W-:-:S02]  /*6b60*/  ULOP3.LUT UR6, UR6, 0x3fff, URZ, 0xc0, !UPT ;  /* 0x00003fff06067892 */ /* 0x000fc4000f8ec03f */
[----:B------:R-:W-:Y:S02]  /*6b70*/  UIADD3 UR7, UR7, -UR50, URZ ;  /* 0x8000003207077290 */ /* 0x000fe4000fffe03f */
[----:B------:R-:W-:-:S04]  /*6b80*/  ULOP3.LUT UR6, UR6, 0x10000, URZ, 0xfc, !UPT ;  /* 0x0001000006067892 */ /* 0x000fc8000f8efc3f */
[----:B------:R-:W-:Y:S01]  /*6b90*/  IMAD R7, R17, R0, UR7 ;  /* 0x0000000711077e24 */ /* 0x000fe2000f8e0200 */
[----:B------:R-:W-:Y:S01]  /*6ba0*/  UIMAD UR10, UR57, 0x700, UR6 ;  /* 0x00000700390a78a4 */ /* 0x000fe2000f8e0206 */
[----:B------:R-:W-:Y:S02]  /*6bb0*/  UMOV UR7, 0xc0000010 ;  /* 0xc000001000077882 */ /* 0x000fe40000000000 */
[----:B------:R-:W-:-:S04]  /*6bc0*/  IMAD.IADD R7, R22, 0x1, R7 ;  /* 0x0000000116077824 */ /* 0x000fc800078e0207 */
[----:B------:R-:W-:Y:S01]  /*6bd0*/  UMOV UR6, UR10 ;  /* 0x0000000a00067c82 */ /* 0x000fe20008000000 */
[C---:B------:R-:W-:Y:S01]  /*6be0*/  ISETP.GT.AND P2, PT, R7.reuse, RZ, PT ;  /* 0x000000ff0700720c */ /* 0x040fe20003f44270 */
[----:B------:R-:W-:Y:S01]  /*6bf0*/  QGMMA.64x128x32.F32.E4M3.E4M3 R24, R224, gdesc[UR4], R24, gsb0 ;  /* 0x01e00004e0187df3 */ /* 0x000fe20008000818 */
[C---:B------:R-:W-:Y:S01]  /*6c00*/  ISETP.GT.AND P3, PT, R7.reuse, 0x1, PT ;  /* 0x000000010700780c */ /* 0x040fe20003f64270 */
[----:B------:R-:W-:Y:S01]  /*6c10*/  UIADD3 UR6, UR10, 0x100, URZ ;  /* 0x000001000a067890 */ /* 0x000fe2000fffe03f */
[----:B------:R-:W-:Y:S01]  /*6c20*/  FSEL R184, R184, -INF , P2 ;  /* 0xff800000b8b87808 */ /* 0x000fe20001000000 */
        /* <DEDUP_REMOVED lines=69> */
[----:B------:R-:W-:Y:S01]  /*7080*/  FMNMX.FTZ R0, R164, R9, !PT ;  /* 0x00000009a4007209 */ /* 0x000fe20007810000 */
[----:B------:R-:W-:-:S02]  /*7090*/  WARPGROUP.DEPBAR.LE gsb0, 0x0 ;  /* 0x00008000000079c5 */ /* 0x000fc40000010000 */
[----:B------:R-:W-:Y:S01]  /*70a0*/  ISETP.GT.AND P3, PT, R7, 0x61, PT ;  /* 0x000000610700780c */ /* 0x000fe20003f64270 */
[----:B------:R-:W-:Y:S01]  /*70b0*/  WARPGROUP.ARRIVE ;  /* 0x00000000000079c5 */ /* 0x000fe20000000000 */
[----:B------:R-:W-:Y:S02]  /*70c0*/  FSEL R136, R136, -INF , P2 ;  /* 0xff80000088887808 */ /* 0x000fe40001000000 */
[----:B------:R-:W-:Y:S02]  /*70d0*/  FMNMX.FTZ R9, R165, R0, !PT ;  /* 0x00000000a5097209 */ /* 0x000fe40007810000 */
[----:B------:R-:W-:Y:S01]  /*70e0*/  ISETP.GT.AND P2, PT, R7, 0x68, PT ;  /* 0x000000680700780c */ /* 0x000fe20003f44270 */
[----:B------:R-:W-:Y:S01]  /*70f0*/  QGMMA.64x128x32.F32.E4M3.E4M3 R24, R220, gdesc[UR4], R24, gsb0 ;  /* 0x01e00004dc187df3 */ /* 0x000fe20008000818 */
        /* <DEDUP_REMOVED lines=72> */
[----:B------:R-:W-:Y:S01]  /*7580*/  FMNMX.FTZ R9, R117, R0, !PT ;  /* 0x0000000075097209 */ /* 0x000fe20007810000 */
[----:B------:R-:W-:Y:S02]  /*7590*/  WARPGROUP.DEPBAR.LE gsb0, 0x0 ;  /* 0x00008000000079c5 */ /* 0x000fe40000010000 */
        /* <DEDUP_REMOVED lines=19> */
[C---:B------:R-:W-:Y:S01]  /*76d0*/  ISETP.GT.AND P3, PT, R7.reuse, 0xd9, PT ;  /* 0x000000d90700780c */ /* 0x040fe20003f64270 */
[----:B------:R-:W-:Y:S01]  /*76e0*/  VIADD R7, R7, 0x8 ;  /* 0x0000000807077836 */ /* 0x000fe20000000000 */
[----:B------:R-:W-:Y:S02]  /*76f0*/  FSEL R100, R100, -INF , P2 ;  /* 0xff80000064647808 */ /* 0x000fe40001000000 */
[----:B------:R-:W-:Y:S02]  /*7700*/  FMNMX.FTZ R9, R97, R0, !PT ;  /* 0x0000000061097209 */ /* 0x000fe40007810000 */
[----:B------:R-:W-:-:S02]  /*7710*/  FSEL R101, R101, -INF , P3 ;  /* 0xff80000065657808 */ /* 0x000fc40001800000 */
[----:B------:R-:W-:Y:S02]  /*7720*/  FMNMX.FTZ R0, R100, R9, !PT ;  /* 0x0000000964007209 */ /* 0x000fe40007810000 */
[----:B------:R-:W-:Y:S02]  /*7730*/  ISETP.GT.AND P3, PT, R7, RZ, PT ;  /* 0x000000ff0700720c */ /* 0x000fe40003f64270 */
[----:B------:R-:W-:Y:S02]  /*7740*/  FMNMX.FTZ R9, R101, R0, !PT ;  /* 0x0000000065097209 */ /* 0x000fe40007810000 */
[----:B------:R-:W-:-:S03]  /*7750*/  ISETP.GT.AND P4, PT, R7, 0x1, PT ;  /* 0x000000010700780c */ /* 0x000fc60003f84270 */
[----:B------:R-:W0:Y:S01]  /*7760*/  SHFL.BFLY PT, R0, R9, 0x2, 0x1f ;  /* 0x0c401f0009007f89 */ /* 0x000e2200000e0000 */
        /* <DEDUP_REMOVED lines=26> */
[----:B------:R-:W-:Y:S02]  /*7910*/  FSEL R163, R163, -INF , P4 ;  /* 0xff800000a3a37808 */ /* 0x000fe40002000000 */
[----:B------:R-:W-:Y:S01]  /*7920*/  ISETP.GT.AND P4, PT, R7, 0x59, PT ;  /* 0x000000590700780c */ /* 0x000fe20003f84270 */
        /* <DEDUP_REMOVED lines=8> */
[----:B------:R-:W-:Y:S01]  /*79b0*/  FSEL R181, R186, -INF , P3 ;  /* 0xff800000bab57808 */ /* 0x000fe20001800000 */
        /* <DEDUP_REMOVED lines=22> */
[----:B------:R-:W-:Y:S01]  /*7b20*/  FFMA.FTZ R156, R156, UR38, -R8 ;  /* 0x000000269c9c7c23 */ /* 0x000fe20008010808 */
[----:B------:R-:W-:Y:S01]  /*7b30*/  FMNMX.FTZ R185, R195, R184, !PT ;  /* 0x000000b8c3b97209 */ /* 0x000fe20007810000 */
[----:B------:R-:W-:-:S02]  /*7b40*/  WARPGROUP.DEPBAR.LE gsb0, 0x0 ;  /* 0x00008000000079c5 */ /* 0x000fc40000010000 */
[----:B------:R-:W-:Y:S01]  /*7b50*/  ISETP.GT.AND P3, PT, R7, 0x20, PT ;  /* 0x000000200700780c */ /* 0x000fe20003f64270 */
[----:B------:R-:W-:Y:S01]  /*7b60*/  WARPGROUP.ARRIVE ;  /* 0x00000000000079c5 */ /* 0x000fe20000000000 */
[----:B------:R-:W-:Y:S01]  /*7b70*/  FMNMX.FTZ R184, R198, R185, !PT ;  /* 0x000000b9c6b87209 */ /* 0x000fe20007810000 */
[--C-:B------:R-:W-:Y:S01]  /*7b80*/  FFMA.FTZ R157, R157, UR38, -R8.reuse ;  /* 0x000000269d9d7c23 */ /* 0x100fe20008010808 */
[----:B------:R-:W-:Y:S01]  /*7b90*/  FSEL R170, R170, -INF , P3 ;  /* 0xff800000aaaa7808 */ /* 0x000fe20001800000 */
[--C-:B------:R-:W-:Y:S01]  /*7ba0*/  FFMA.FTZ R160, R160, UR38, -R8.reuse ;  /* 0x00000026a0a07c23 */ /* 0x100fe20008010808 */
[----:B------:R-:W-:Y:S01]  /*7bb0*/  FMNMX.FTZ R185, R199, R184, !PT ;  /* 0x000000b8c7b97209 */ /* 0x000fe20007810000 */
[----:B------:R-:W-:Y:S01]  /*7bc0*/  QGMMA.64x128x32.F32.E4M3.E4M3 R24, R212, gdesc[UR4], R24, gsb0 ;  /* 0x01e00004d4187df3 */ /* 0x000fe20008000818 */
[----:B------:R-:W-:Y:S01]  /*7bd0*/  ISETP.GT.AND P3, PT, R7, 0x28, PT ;  /* 0x000000280700780c */ /* 0x000fe20003f64270 */
[----:B------:R-:W-:Y:S01]  /*7be0*/  UIADD3 UR6, UR10, 0x400, URZ ;  /* 0x000004000a067890 */ /* 0x000fe2000fffe03f */
[----:B------:R-:W-:Y:S01]  /*7bf0*/  FMNMX.FTZ R184, R170, R185, !PT ;  /* 0x000000b9aab87209 */ /* 0x000fe20007810000 */
[----:B------:R-:W-:Y:S01]  /*7c00*/  UMOV UR7, 0xc0000010 ;  /* 0xc000001000077882 */ /* 0x000fe20000000000 */
        /* <DEDUP_REMOVED lines=57> */
[--C-:B------:R-:W-:Y:S01]  /*7fa0*/  FFMA.FTZ R100, R100, UR38, -R8.reuse ;  /* 0x0000002664647c23 */ /* 0x100fe20008010808 */
[----:B------:R-:W-:Y:S01]  /*7fb0*/  ISETP.GT.AND P4, PT, R7, 0x61, PT ;  /* 0x000000610700780c */ /* 0x000fe20003f84270 */
[----:B------:R-:W-:Y:S01]  /*7fc0*/  FFMA.FTZ R101, R101, UR38, -R8 ;  /* 0x0000002665657c23 */ /* 0x000fe20008010808 */
        /* <DEDUP_REMOVED lines=11> */
[----:B------:R0:W-:Y:S01]  /*8080*/  MUFU.EX2 R142, R186 ;  /* 0x000000ba008e7308 */ /* 0x0001e20000000800 */
[----:B------:R-:W-:Y:S02]  /*8090*/  FSEL R143, R143, -INF , P4 ;  /* 0xff8000008f8f7808 */ /* 0x000fe40002000000 */
[----:B------:R-:W-:Y:S02]  /*80a0*/  FMNMX.FTZ R184, R144, R185, !PT ;  /* 0x000000b990b87209 */ /* 0x000fe40007810000 */
[----:B------:R-:W-:Y:S02]  /*80b0*/  ISETP.GT.AND P4, PT, R7, 0x71, PT ;  /* 0x000000710700780c */ /* 0x000fe40003f84270 */
[----:B------:R-:W-:Y:S01]  /*80c0*/  FSEL R146, R146, -INF , P3 ;  /* 0xff80000092927808 */ /* 0x000fe20001800000 */
[----:B------:R-:W-:Y:S01]  /*80d0*/  MUFU.EX2 R11, R11 ;  /* 0x0000000b000b7308 */ /* 0x000fe20000000800 */
[----:B------:R-:W-:Y:S01]  /*80e0*/  FMNMX.FTZ R185, R143, R184, !PT ;  /* 0x000000b88fb97209 */ /* 0x000fe20007810000 */
[----:B0-----:R-:W-:Y:S01]  /*80f0*/  FFMA.FTZ R186, R128, UR38, -R8 ;  /* 0x0000002680ba7c23 */ /* 0x001fe20008010808 */
[----:B------:R-:W-:-:S02]  /*8100*/  ISETP.GT.AND P3, PT, R7, 0x78, PT ;  /* 0x000000780700780c */ /* 0x000fc40003f64270 */
[----:B------:R-:W-:Y:S02]  /*8110*/  FSEL R147, R147, -INF , P4 ;  /* 0xff80000093937808 */ /* 0x000fe40002000000 */
        /* <DEDUP_REMOVED lines=28> */
[----:B------:R-:W-:Y:S01]  /*82e0*/  ISETP.GT.AND P3, PT, R7, 0x98, PT ;  /* 0x000000980700780c */ /* 0x000fe20003f64270 */
[----:B------:R-:W-:Y:S02]  /*82f0*/  WARPGROUP.DEPBAR.LE gsb0, 0x0 ;  /* 0x00008000000079c5 */ /* 0x000fe40000010000 */
[----:B------:R-:W-:Y:S01]  /*8300*/  FSEL R131, R131, -INF , P4 ;  /* 0xff80000083837808 */ /* 0x000fe20002000000 */
[----:B------:R-:W-:Y:S01]  /*8310*/  WARPGROUP.ARRIVE ;  /* 0x00000000000079c5 */ /* 0x000fe20000000000 */
[----:B------:R-:W-:Y:S01]  /*8320*/  FMNMX.FTZ R184, R130, R185, !PT ;  /* 0x000000b982b87209 */ /* 0x000fe20007810000 */
[----:B------:R-:W-:Y:S01]  /*8330*/  MUFU.EX2 R168, R168 ;  /* 0x000000a800a87308 */ /* 0x000fe20000000800 */
[----:B------:R-:W-:-:S02]  /*8340*/  ISETP.GT.AND P4, PT, R7, 0x99, PT ;  /* 0x000000990700780c */ /* 0x000fc40003f84270 */
[----:B------:R-:W-:Y:S01]  /*8350*/  FSEL R134, R134, -INF , P3 ;  /* 0xff80000086867808 */ /* 0x000fe20001800000 */
[----:B------:R-:W-:Y:S01]  /*8360*/  QGMMA.64x128x32.F32.E4M3.E4M3 R24, R208, gdesc[UR4], R24, gsb0 ;  /* 0x01e00004d0187df3 */ /* 0x000fe20008000818 */
[----:B------:R-:W-:Y:S01]  /*8370*/  FMNMX.FTZ R185, R131, R184, !PT ;  /* 0x000000b883b97209 */ /* 0x000fe20007810000 */
[----:B------:R-:W-:Y:S01]  /*8380*/  UIADD3 UR6, UR10, 0x500, URZ ;  /* 0x000005000a067890 */ /* 0x000fe2000fffe03f */
[----:B------:R-:W-:Y:S01]  /*8390*/  FSEL R135, R135, -INF , P4 ;  /* 0xff80000087877808 */ /* 0x000fe20002000000 */
[----:B------:R-:W-:Y:S01]  /*83a0*/  UMOV UR7, 0xc0000010 ;  /* 0xc000001000077882 */ /* 0x000fe20000000000 */
[C---:B------:R-:W-:Y:S01]  /*83b0*/  ISETP.GT.AND P3, PT, R7.reuse, 0xa0, PT ;  /* 0x000000a00700780c */ /* 0x040fe20003f64270 */
[----:B------:R-:W-:Y:S01]  /*83c0*/  MUFU.EX2 R169, R169 ;  /* 0x000000a900a97308 */ /* 0x000fe20000000800 */
[----:B------:R-:W-:Y:S02]  /*83d0*/  FMNMX.FTZ R184, R134, R185, !PT ;  /* 0x000000b986b87209 */ /* 0x000fe40007810000 */
[----:B------:R-:W-:-:S02]  /*83e0*/  ISETP.GT.AND P4, PT, R7, 0xa1, PT ;  /* 0x000000a10700780c */ /* 0x000fc40003f84270 */
[----:B------:R-:W-:Y:S02]  /*83f0*/  FSEL R106, R106, -INF , P3 ;  /* 0xff8000006a6a7808 */ /* 0x000fe40001800000 */
        /* <DEDUP_REMOVED lines=17> */
[----:B------:R-:W-:Y:S01]  /*8510*/  ISETP.GT.AND P3, PT, R7, 0xb8, PT ;  /* 0x000000b80700780c */ /* 0x000fe20003f64270 */
[----:B0-----:R-:W-:Y:S01]  /*8520*/  FFMA.FTZ R186, R132, UR38, -R8 ;  /* 0x0000002684ba7c23 */ /* 0x001fe20008010808 */
[----:B------:R-:W-:Y:S02]  /*8530*/  FSEL R115, R115, -INF , P4 ;  /* 0xff80000073737808 */ /* 0x000fe40002000000 */
[----:B------:R-:W-:Y:S02]  /*8540*/  FMNMX.FTZ R184, R114, R185, !PT ;  /* 0x000000b972b87209 */ /* 0x000fe40007810000 */
[----:B------:R-:W-:Y:S01]  /*8550*/  ISETP.GT.AND P4, PT, R7, 0xb9, PT ;  /* 0x000000b90700780c */ /* 0x000fe20003f84270 */
[----:B------:R-:W-:Y:S01]  /*8560*/  MUFU.EX2 R177, R177 ;  /* 0x000000b100b17308 */ /* 0x000fe20000000800 */
[----:B------:R-:W-:-:S02]  /*8570*/  FSEL R132, R118, -INF , P3 ;  /* 0xff80000076847808 */ /* 0x000fc40001800000 */
[----:B------:R-:W-:Y:S02]  /*8580*/  FMNMX.FTZ R185, R115, R184, !PT ;  /* 0x000000b873b97209 */ /* 0x000fe40007810000 */
[----:B------:R-:W-:Y:S02]  /*8590*/  FSEL R119, R119, -INF , P4 ;  /* 0xff80000077777808 */ /* 0x000fe40002000000 */
[C---:B------:R-:W-:Y:S01]  /*85a0*/  ISETP.GT.AND P3, PT, R7.reuse, 0xc0, PT ;  /* 0x000000c00700780c */ /* 0x040fe20003f64270 */
        /* <DEDUP_REMOVED lines=24> */
[----:B------:R-:W-:Y:S01]  /*8730*/  FSEL R99, R99, -INF , P4 ;  /* 0xff80000063637808 */ /* 0x000fe20002000000 */
[----:B------:R-:W-:Y:S01]  /*8740*/  IMAD.U32 R8, RZ, RZ, UR38 ;  /* 0x00000026ff087e24 */ /* 0x000fe2000f8e00ff */
[----:B------:R-:W-:Y:S02]  /*8750*/  FMNMX.FTZ R184, R98, R185, !PT ;  /* 0x000000b962b87209 */ /* 0x000fe40007810000 */
[----:B------:R-:W-:Y:S01]  /*8760*/  ISETP.GT.AND P4, PT, R7, 0xd9, PT ;  /* 0x000000d90700780c */ /* 0x000fe20003f84270 */
[----:B------:R-:W-:Y:S01]  /*8770*/  MUFU.EX2 R156, R156 ;  /* 0x0000009c009c7308 */ /* 0x000fe20000000800 */
[----:B------:R-:W-:-:S02]  /*8780*/  FSEL R108, R102, -INF , P3 ;  /* 0xff800000666c7808 */ /* 0x000fc40001800000 */
[----:B------:R-:W-:Y:S02]  /*8790*/  FMNMX.FTZ R7, R99, R184, !PT ;  /* 0x000000b863077209 */ /* 0x000fe40007810000 */
[----:B------:R-:W-:Y:S02]  /*87a0*/  FSEL R103, R103, -INF , P4 ;  /* 0xff80000067677808 */ /* 0x000fe40002000000 */
[----:B------:R-:W-:Y:S01]  /*87b0*/  FMNMX.FTZ R184, R108, R7, !PT ;  /* 0x000000076cb87209 */ /* 0x000fe20007810000 */
[----:B------:R0:W-:Y:S03]  /*87c0*/  MUFU.EX2 R102, R186 ;  /* 0x000000ba00667308 */ /* 0x0001e60000000800 */
[----:B------:R-:W-:-:S05]  /*87d0*/  FMNMX.FTZ R184, R103, R184, !PT ;  /* 0x000000b867b87209 */ /* 0x000fca0007810000 */
[----:B------:R-:W1:Y:S01]  /*87e0*/  SHFL.BFLY PT, R7, R184, 0x2, 0x1f ;  /* 0x0c401f00b8077f89 */ /* 0x000e6200000e0000 */
[----:B------:R-:W-:Y:S08]  /*87f0*/  MUFU.EX2 R157, R157 ;  /* 0x0000009d009d7308 */ /* 0x000ff00000000800 */
[----:B------:R-:W-:Y:S08]  /*8800*/  MUFU.EX2 R160, R160 ;  /* 0x000000a000a07308 */ /* 0x000ff00000000800 */
[----:B------:R-:W-:Y:S01]  /*8810*/  MUFU.EX2 R161, R161 ;  /* 0x000000a100a17308 */ /* 0x000fe20000000800 */
[----:B-1----:R-:W-:-:S07]  /*8820*/  FMNMX.FTZ R185, R184, R7, !PT ;  /* 0x00000007b8b97209 */ /* 0x002fce0007810000 */
[----:B------:R-:W-:Y:S01]  /*8830*/  MUFU.EX2 R164, R164 ;  /* 0x000000a400a47308 */ /* 0x000fe20000000800 */
[----:B------:R-:W1:Y:S01]  /*8840*/  SHFL.BFLY PT, R184, R185, 0x1, 0x1f ;  /* 0x0c201f00b9b87f89 */ /* 0x000e6200000e0000 */
[----:B------:R-:W-:Y:S02]  /*8850*/  WARPGROUP.DEPBAR.LE gsb0, 0x0 ;  /* 0x00008000000079c5 */ /* 0x000fe40000010000 */
[----:B------:R-:W-:-:S04]  /*8860*/  WARPGROUP.ARRIVE ;  /* 0x00000000000079c5 */ /* 0x000fc80000000000 */
[----:B------:R-:W-:Y:S02]  /*8870*/  MUFU.EX2 R165, R165 ;  /* 0x000000a500a57308 */ /* 0x000fe40000000800 */
[----:B------:R-:W-:Y:S01]  /*8880*/  QGMMA.64x128x32.F32.E4M3.E4M3 R24, R204, gdesc[UR4], R24, gsb0 ;  /* 0x01e00004cc187df3 */ /* 0x000fe20008000818 */
[----:B------:R-:W-:-:S05]  /*8890*/  UIADD3 UR6, UR10, 0x600, URZ ;  /* 0x000006000a067890 */ /* 0x000fca000fffe03f */
[----:B------:R-:W-:Y:S01]  /*88a0*/  MUFU.EX2 R136, R136 ;  /* 0x0000008800887308 */ /* 0x000fe20000000800 */
[----:B------:R-:W-:-:S07]  /*88b0*/  UMOV UR7, 0xc0000010 ;  /* 0xc000001000077882 */ /* 0x000fce0000000000 */
[----:B------:R-:W-:Y:S01]  /*88c0*/  MUFU.EX2 R137, R137 ;  /* 0x0000008900897308 */ /* 0x000fe20000000800 */
[----:B-1----:R-:W-:Y:S02]  /*88d0*/  FMNMX.FTZ R7, R185, R184, !PT ;  /* 0x000000b8b9077209 */ /* 0x002fe40007810000 */
[----:B------:R-:W-:Y:S02]  /*88e0*/  FSEL R184, R0, RZ, P2 ;  /* 0x000000ff00b87208 */ /* 0x000fe40001000000 */
[C---:B------:R-:W-:Y:S01]  /*88f0*/  FSETP.NEU.FTZ.AND P2, PT, R7.reuse, -INF , PT ;  /* 0xff8000000700780b */ /* 0x040fe20003f5d000 */
[----:B------:R-:W-:Y:S02]  /*8900*/  FFMA.FTZ R8, R7, R8, -8 ;  /* 0xc100000007087423 */ /* 0x000fe40000010008 */
[----:B------:R-:W-:Y:S01]  /*8910*/  MUFU.EX2 R140, R140 ;  /* 0x0000008c008c7308 */ /* 0x000fe20000000800 */
[----:B------:R-:W-:-:S02]  /*8920*/  FADD.FTZ R184, -R184, R5 ;  /* 0x00000005b8b87221 */ /* 0x000fc40000010100 */
[----:B------:R-:W-:-:S02]  /*8930*/  FSEL R8, R8, RZ, P2 ;  /* 0x000000ff08087208 */ /* 0x000fc40001000000 */
[----:B------:R-:W-:-:S03]  /*8940*/  FMUL.FTZ R5, R184, UR38 ;  /* 0x00000026b8057c20 */ /* 0x000fc60008410000 */
[----:B------:R-:W-:Y:S01]  /*8950*/  MUFU.EX2 R141, R141 ;  /* 0x0000008d008d7308 */ /* 0x000fe20000000800 */
[----:B0-----:R-:W-:-:S01]  /*8960*/  FFMA.FTZ R186, R191, UR38, -R8 ;  /* 0x00000026bfba7c23 */ /* 0x001fc20008010808 */
[----:B------:R-:W-:Y:S01]  /*8970*/  FSEL R191, R7, RZ, P2 ;  /* 0x000000ff07bf7208 */ /* 0x000fe20001000000 */
[----:B------:R-:W-:-:S01]  /*8980*/  FFMA.FTZ R192, R144, UR38, -R8 ;  /* 0x0000002690c07c23 */ /* 0x000fc20008010808 */
[--C-:B------:R-:W-:Y:S01]  /*8990*/  FFMA.FTZ R181, R181, UR38, -R8.reuse ;  /* 0x00000026b5b57c23 */ /* 0x100fe20008010808 */
[----:B------:R-:W-:-:S01]  /*89a0*/  FFMA.FTZ R184, R187, UR38, -R8 ;  /* 0x00000026bbb87c23 */ /* 0x000fc20008010808 */
[----:B------:R-:W-:Y:S01]  /*89b0*/  FFMA.FTZ R185, R190, UR38, -R8 ;  /* 0x00000026beb97c23 */ /* 0x000fe20008010808 */
[----:B------:R-:W-:-:S01]  /*89c0*/  FADD.FTZ R191, -R191, R6 ;  /* 0x00000006bfbf7221 */ /* 0x000fc20000010100 */
[----:B------:R-:W0:Y:S01]  /*89d0*/  MUFU.EX2 R5, R5 ;  /* 0x0000000500057308 */ /* 0x000e220000000800 */
[----:B------:R-:W-:-:S01]  /*89e0*/  FFMA.FTZ R187, R194, UR38, -R8 ;  /* 0x00000026c2bb7c23 */ /* 0x000fc20008010808 */
        /* <DEDUP_REMOVED lines=40> */
[----:B------:R-:W-:Y:S01]  /*8c70*/  FADD.FTZ R3, R11, R194 ;  /* 0x000000c20b037221 */ /* 0x000fe20000010000 */
[----:B------:R-:W-:-:S01]  /*8c80*/  FFMA.FTZ R130, R130, UR38, -R8 ;  /* 0x0000002682827c23 */ /* 0x000fc20008010808 */
[--C-:B------:R-:W-:Y:S01]  /*8c90*/  FFMA.FTZ R131, R131, UR38, -R8.reuse ;  /* 0x0000002683837c23 */ /* 0x100fe20008010808 */
[----:B------:R-:W-:-:S01]  /*8ca0*/  FFMA.FTZ R134, R134, UR38, -R8 ;  /* 0x0000002686867c23 */ /* 0x000fc20008010808 */
[--C-:B------:R-:W-:Y:S01]  /*8cb0*/  FFMA.FTZ R135, R135, UR38, -R8.reuse ;  /* 0x0000002687877c23 */ /* 0x100fe20008010808 */
[----:B------:R-:W-:-:S01]  /*8cc0*/  FFMA.FTZ R106, R106, UR38, -R8 ;  /* 0x000000266a6a7c23 */ /* 0x000fc20008010808 */
[----:B------:R-:W0:Y:S01]  /*8cd0*/  MUFU.EX2 R187, R187 ;  /* 0x000000bb00bb7308 */ /* 0x000e220000000800 */
        /* <DEDUP_REMOVED lines=8> */
[----:B------:R-:W-:-:S01]  /*8d60*/  FFMA.FTZ R115, R115, UR38, -R8 ;  /* 0x0000002673737c23 */ /* 0x000fc20008010808 */
[----:B------:R-:W-:Y:S01]  /*8d70*/  FADD.FTZ R2, R14, R3 ;  /* 0x000000030e027221 */ /* 0x000fe20000010000 */
[----:B------:R-:W-:-:S01]  /*8d80*/  FFMA.FTZ R132, R132, UR38, -R8 ;  /* 0x0000002684847c23 */ /* 0x000fc20008010808 */
[--C-:B------:R-:W-:Y:S01]  /*8d90*/  FFMA.FTZ R119, R119, UR38, -R8.reuse ;  /* 0x0000002677777c23 */ /* 0x100fe20008010808 */
[----:B------:R-:W-:-:S01]  /*8da0*/  FFMA.FTZ R90, R90, UR38, -R8 ;  /* 0x000000265a5a7c23 */ /* 0x000fc20008010808 */
[----:B------:R-:W-:Y:S01]  /*8db0*/  FADD.FTZ R3, R15, R2 ;  /* 0x000000020f037221 */ /* 0x000fe20000010000 */
[----:B------:R-:W-:-:S01]  /*8dc0*/  FFMA.FTZ R91, R91, UR38, -R8 ;  /* 0x000000265b5b7c23 */ /* 0x000fc20008010808 */
[----:B------:R-:W3:Y:S01]  /*8dd0*/  MUFU.EX2 R189, R189 ;  /* 0x000000bd00bd7308 */ /* 0x000ee20000000800 */
[----:B------:R-:W-:-:S01]  /*8de0*/  FFMA.FTZ R104, R104, UR38, -R8 ;  /* 0x0000002668687c23 */ /* 0x000fc20008010808 */
[----:B------:R-:W-:-:S04]  /*8df0*/  FADD.FTZ R2, R20, R3 ;  /* 0x0000000314027221 */ /* 0x000fc80000010000 */
[----:B------:R-:W-:Y:S02]  /*8e00*/  FADD.FTZ R3, R21, R2 ;  /* 0x0000000215037221 */ /* 0x000fe40000010000 */
[----:B------:R-:W4:Y:S08]  /*8e10*/  MUFU.EX2 R190, R190 ;  /* 0x000000be00be7308 */ /* 0x000f300000000800 */
[----:B------:R1:W-:Y:S08]  /*8e20*/  MUFU.EX2 R6, R192 ;  /* 0x000000c000067308 */ /* 0x0003f00000000800 */
[----:B------:R-:W5:Y:S01]  /*8e30*/  MUFU.EX2 R170, R170 ;  /* 0x000000aa00aa7308 */ /* 0x000f620000000800 */
[----:B-1----:R-:W-:-:S04]  /*8e40*/  FADD.FTZ R192, R186, R191 ;  /* 0x000000bfbac07221 */ /* 0x002fc80000010000 */
[----:B0-----:R-:W-:-:S03]  /*8e50*/  FADD.FTZ R191, R187, R192 ;  /* 0x000000c0bbbf7221 */ /* 0x001fc60000010000 */
[----:B------:R-:W0:Y:S01]  /*8e60*/  MUFU.EX2 R171, R171 ;  /* 0x000000ab00ab7308 */ /* 0x000e220000000800 */
[----:B--2---:R-:W-:-:S04]  /*8e70*/  FADD.FTZ R192, R188, R191 ;  /* 0x000000bfbcc07221 */ /* 0x004fc80000010000 */
[----:B---3--:R-:W-:Y:S01]  /*8e80*/  FADD.FTZ R191, R189, R192 ;  /* 0x000000c0bdbf7221 */ /* 0x008fe20000010000 */
[----:B------:R-:W-:-:S02]  /*8e90*/  FADD.FTZ R192, R168, R3 ;  /* 0x00000003a8c07221 */ /* 0x000fc40000010000 */
[----:B------:R-:W1:Y:S01]  /*8ea0*/  MUFU.EX2 R174, R174 ;  /* 0x000000ae00ae7308 */ /* 0x000e620000000800 */
[----:B----4-:R-:W-:-:S01]  /*8eb0*/  FADD.FTZ R191, R190, R191 ;  /* 0x000000bfbebf7221 */ /* 0x010fc20000010000 */
[----:B------:R-:W-:-:S03]  /*8ec0*/  WARPGROUP.DEPBAR.LE gsb0, 0x0 ;  /* 0x00008000000079c5 */ /* 0x000fc60000010000 */
[----:B-----5:R-:W-:Y:S01]  /*8ed0*/  FADD.FTZ R2, R170, R191 ;  /* 0x000000bfaa027221 */ /* 0x020fe20000010000 */
[----:B------:R-:W-:-:S01]  /*8ee0*/  FADD.FTZ R191, R169, R192 ;  /* 0x000000c0a9bf7221 */ /* 0x000fc20000010000 */
[----:B------:R-:W-:Y:S01]  /*8ef0*/  WARPGROUP.ARRIVE ;  /* 0x00000000000079c5 */ /* 0x000fe20000000000 */
[----:B------:R-:W2:Y:S01]  /*8f00*/  MUFU.EX2 R175, R175 ;  /* 0x000000af00af7308 */ /* 0x000ea20000000800 */
[----:B0-----:R-:W-:-:S01]  /*8f10*/  FADD.FTZ R3, R171, R2 ;  /* 0x00000002ab037221 */ /* 0x001fc20000010000 */
[----:B------:R-:W-:-:S03]  /*8f20*/  FADD.FTZ R192, R172, R191 ;  /* 0x000000bfacc07221 */ /* 0x000fc60000010000 */
[----:B------:R-:W-:Y:S01]  /*8f30*/  QGMMA.64x128x32.F32.E4M3.E4M3 R24, R200, gdesc[UR4], R24, gsb0 ;  /* 0x01e00004c8187df3 */ /* 0x000fe20008000818 */
[----:B------:R-:W-:-:S02]  /*8f40*/  FADD.FTZ R191, R173, R192 ;  /* 0x000000c0adbf7221 */ /* 0x000fc40000010000 */
[----:B------:R-:W0:Y:S01]  /*8f50*/  MUFU.EX2 R178, R178 ;  /* 0x000000b200b27308 */ /* 0x000e220000000800 */
[----:B-1----:R-:W-:-:S01]  /*8f60*/  FADD.FTZ R2, R174, R3 ;  /* 0x00000003ae027221 */ /* 0x002fc20000010000 */
[----:B------:R-:W-:-:S04]  /*8f70*/  FADD.FTZ R192, R176, R191 ;  /* 0x000000bfb0c07221 */ /* 0x000fc80000010000 */
[----:B------:R-:W-:Y:S02]  /*8f80*/  FADD.FTZ R191, R177, R192 ;  /* 0x000000c0b1bf7221 */ /* 0x000fe40000010000 */
[----:B------:R-:W1:Y:S01]  /*8f90*/  MUFU.EX2 R179, R179 ;  /* 0x000000b300b37308 */ /* 0x000e620000000800 */
[----:B--2---:R-:W-:-:S01]  /*8fa0*/  FADD.FTZ R3, R175, R2 ;  /* 0x00000002af037221 */ /* 0x004fc20000010000 */
[----:B------:R-:W-:-:S06]  /*8fb0*/  FADD.FTZ R191, R180, R191 ;  /* 0x000000bfb4bf7221 */ /* 0x000fcc0000010000 */
        /* <DEDUP_REMOVED lines=92> */
[--C-:B------:R-:W-:Y:S01]  /*9580*/  FFMA.FTZ R191, R95, UR38, -R8.reuse ;  /* 0x000000265fbf7c23 */ /* 0x100fe20008010808 */
[----:B------:R-:W-:-:S05]  /*9590*/  FFMA.FTZ R95, R98, UR38, -R8 ;  /* 0x00000026625f7c23 */ /* 0x000fca0008010808 */
        /* <DEDUP_REMOVED lines=8> */
[----:B-1----:R-:W-:-:S01]  /*9620*/  FADD.FTZ R3, R109, R2 ;  /* 0x000000026d037221 */ /* 0x002fc20000010000 */
[----:B------:R-:W-:-:S06]  /*9630*/  IADD3 R2, -R23, 0xb, RZ ;  /* 0x0000000b17027810 */ /* 0x000fcc0007ffe1ff */
        /* <DEDUP_REMOVED lines=8> */
[----:B------:R-:W-:Y:S01]  /*96c0*/  FFMA.FTZ R98, R99, UR38, -R8 ;  /* 0x0000002663627c23 */ /* 0x000fe20008010808 */
[----:B------:R-:W-:-:S05]  /*96d0*/  IMAD.U32 R99, RZ, RZ, UR55 ;  /* 0x00000037ff637e24 */ /* 0x000fca000f8e00ff */
        /* <DEDUP_REMOVED lines=10> */
[----:B------:R-:W-:Y:S01]  /*9780*/  @!P1 LEA R194, R99, UR41, 0x3 ;  /* 0x0000002963c29c11 */ /* 0x000fe2000f8e18ff */
[----:B------:R-:W-:-:S01]  /*9790*/  FFMA.FTZ R99, R108, UR38, -R8 ;  /* 0x000000266c637c23 */ /* 0x000fc20008010808 */
[----:B------:R1:W-:Y:S06]  /*97a0*/  BAR.ARV R2, 0x100 ;  /* 0x000400020000751d */ /* 0x0003ec0000002000 */
[----:B------:R-:W3:Y:S01]  /*97b0*/  MUFU.EX2 R89, R89 ;  /* 0x0000005900597308 */ /* 0x000ee20000000800 */
[----:B--2---:R-:W-:-:S01]  /*97c0*/  FADD.FTZ R108, R88, R3 ;  /* 0x00000003586c7221 */ /* 0x004fc20000010000 */
[----:B-1----:R-:W-:-:S02]  /*97d0*/  @!P1 VIADD R2, R194, 0x2e840 ;  /* 0x0002e840c2029836 */ /* 0x002fc40000000000 */
[----:B------:R-:W-:-:S01]  /*97e0*/  FFMA.FTZ R8, R103, UR38, -R8 ;  /* 0x0000002667087c23 */ /* 0x000fc20008010808 */
[----:B0-----:R-:W-:-:S03]  /*97f0*/  FADD.FTZ R192, R90, R193 ;  /* 0x000000c15ac07221 */ /* 0x001fc60000010000 */
[----:B------:R-:W0:Y:S01]  /*9800*/  MUFU.EX2 R91, R91 ;  /* 0x0000005b005b7308 */ /* 0x000e220000000800 */
[----:B------:R-:W-:-:S04]  /*9810*/  @!P1 PRMT R2, RZ, 0x654, R2 ;  /* 0x00000654ff029816 */ /* 0x000fc80000000002 */
[----:B------:R1:W-:Y:S03]  /*9820*/  @!P1 SYNCS.ARRIVE.TRANS64.RED.A1T0 RZ, [R2+URZ], RZ ;  /* 0x000000ff02ff99a7 */ /* 0x0003e6000810043f */
        /* <DEDUP_REMOVED lines=28> */
.L_x_7339:
        /* <DEDUP_REMOVED lines=134> */
.L_x_7330:
[----:B------:R-:W-:-:S13]  /*a250*/  ISETP.LE.AND P2, PT, RZ, UR56, PT ;  /* 0x00000038ff007c0c */ /* 0x000fda000bf43270 */
[----:B------:R-:W-:Y:S05]  /*a260*/  @!P2 BRA `(.L_x_7341) ;  /* 0x000000340084a947 */ /* 0x000fea0003800000 */
[----:B------:R-:W-:Y:S01]  /*a270*/  IMAD.MOV.U32 R6, RZ, RZ, R7 ;  /* 0x000000ffff067224 */ /* 0x000fe200078e0007 */
[----:B------:R-:W-:Y:S01]  /*a280*/  UMOV UR50, UR46 ;  /* 0x0000002e00327c82 */ /* 0x000fe20008000000 */
[----:B------:R-:W-:Y:S01]  /*a290*/  IMAD.MOV.U32 R5, RZ, RZ, R0 ;  /* 0x000000ffff057224 */ /* 0x000fe200078e0000 */
[----:B------:R-:W-:-:S06]  /*a2a0*/  UMOV UR49, UR55 ;  /* 0x0000003700317c82 */ /* 0x000fcc0008000000 */
.L_x_7351:
[----:B------:R-:W-:Y:S01]  /*a2b0*/  ISETP.NE.AND P3, PT, RZ, UR44, PT ;  /* 0x0000002cff007c0c */ /* 0x000fe2000bf65270 */
[----:B------:R-:W-:-:S04]  /*a2c0*/  UISETP.NE.AND UP0, UPT, UR49, 0x1, UPT ;  /* 0x000000013100788c */ /* 0x000fc8000bf05270 */
[----:B------:R-:W-:-:S04]  /*a2d0*/  USEL UR46, URZ, 0x1, UP0 ;  /* 0x000000013f2e7887 */ /* 0x000fc80008000000 */
[----:B------:R-:W-:-:S04]  /*a2e0*/  ULOP3.LUT UR46, UR50, UR46, URZ, 0x3c, !UPT ;  /* 0x0000002e322e7292 */ /* 0x000fc8000f8e3c3f */
[----:B------:R-:W-:Y:S08]  /*a2f0*/  @P3 BRA `(.L_x_7342) ;  /* 0x0000000000383947 */ /* 0x000ff00003800000 */
[----:B------:R-:W-:Y:S05]  /*a300*/  @!P0 BRA `(.L_x_7343) ;  /* 0x0000000000048947 */ /* 0x000fea0003800000 */
[----:B------:R-:W-:Y:S01]  /*a310*/  BPT.TRAP 0x1 ;  /* 0x000000040000795c */ /* 0x000fe20000300000 */
.L_x_7343:
        /* <DEDUP_REMOVED lines=9> */
.L_x_7344:
[----:B-1----:R-:W-:Y:S05]  /*a3b0*/  @P2 BRA `(.L_x_7342) ;  /* 0x0000000000082947 */ /* 0x002fea0003800000 */
[----:B------:R-:W1:Y:S02]  /*a3c0*/  SYNCS.PHASECHK.TRANS64.TRYWAIT P2, [UR6+0x2e830], R0 ;  /* 0x02e83000ff0075a7 */ /* 0x000e640008040146 */
[----:B-1----:R-:W-:Y:S05]  /*a3d0*/  @!P2 BRA `(.L_x_7345) ;  /* 0x000000b80004a947 */ /* 0x002fea0003800000 */
.L_x_7342:
        /* <DEDUP_REMOVED lines=186> */
.L_x_7347:
[----:B------:R-:W-:Y:S01]  /*af80*/  ULEA UR6, UR49, UR41, 0x3 ;  /* 0x0000002931067291 */ /* 0x000fe2000f8e183f */
[----:B------:R-:W-:-:S05]  /*af90*/  IMAD.U32 R0, RZ, RZ, UR50 ;  /* 0x00000032ff007e24 */ /* 0x000fca000f8e00ff */
[----:B------:R-:W-:-:S04]  /*afa0*/  SHF.L.U32 R0, R0, 0x1f, RZ ;  /* 0x0000001f00007819 */ /* 0x000fc800000006ff */
[----:B------:R0:W1:Y:S01]  /*afb0*/  SYNCS.PHASECHK.TRANS64.TRYWAIT P2, [UR6+0x2e850], R0 ;  /* 0x02e85000ff0075a7 */ /* 0x0000620008040146 */
[----:B------:R-:W-:Y:S05]  /*afc0*/  @!P0 BRA `(.L_x_7348) ;  /* 0x0000000000048947 */ /* 0x000fea0003800000 */
[----:B------:R-:W-:Y:S01]  /*afd0*/  BPT.TRAP 0x1 ;  /* 0x000000040000795c */ /* 0x000fe20000300000 */
.L_x_7348:
[----:B-1----:R-:W-:Y:S05]  /*afe0*/  @P2 BRA `(.L_x_7346) ;  /* 0x0000000000082947 */ /* 0x002fea0003800000 */
[----:B------:R-:W1:Y:S02]  /*aff0*/  SYNCS.PHASECHK.TRANS64.TRYWAIT P2, [UR6+0x2e850], R0 ;  /* 0x02e85000ff0075a7 */ /* 0x000e640008040146 */
[----:B-1----:R-:W-:Y:S05]  /*b000*/  @!P2 BRA `(.L_x_7349) ;  /* 0x000000ac0010a947 */ /* 0x002fea0003800000 */
.L_x_7346:
[----:B------:R-:W-:Y:S01]  /*b010*/  UIADD3 UR6, UR41, 0x400, URZ ;  /* 0x0000040029067890 */ /* 0x000fe2000fffe03f */
[----:B------:R-:W-:Y:S01]  /*b020*/  WARPGROUP.ARRIVE ;  /* 0x00000000000079c5 */ /* 0x000fe20000000000 */
[----:B------:R-:W-:Y:S01]  /*b030*/  UMOV UR7, 0xc0000010 ;  /* 0xc000001000077882 */ /* 0x000fe20000000000 */
[----:B01----:R-:W-:Y:S01]  /*b040*/  FMNMX.FTZ R0, R184, R5, !PT ;  /* 0x00000005b8007209 */ /* 0x003fe20007810000 */
[----:B------:R-:W-:-:S03]  /*b050*/  USHF.R.U32.HI UR6, URZ, 0x4, UR6 ;  /* 0x000000043f067899 */ /* 0x000fc60008011606 */
        /* <DEDUP_REMOVED lines=122> */
[----:B------:R-:W0:Y:S01]  /*b800*/  SHFL.BFLY PT, R7, R0, 0x2, 0x1f ;  /* 0x0c401f0000077f89 */ /* 0x000e2200000e0000 */
[----:B------:R-:W-:-:S05]  /*b810*/  FMNMX.FTZ R8, R103, R8, !PT ;  /* 0x0000000867087209 */ /* 0x000fca0007810000 */
[----:B------:R-:W1:Y:S01]  /*b820*/  SHFL.BFLY PT, R11, R8, 0x2, 0x1f ;  /* 0x0c401f00080b7f89 */ /* 0x000e6200000e0000 */
[----:B0-----:R-:W-:-:S05]  /*b830*/  FMNMX.FTZ R9, R0, R7, !PT ;  /* 0x0000000700097209 */ /* 0x001fca0007810000 */
[----:B------:R-:W0:Y:S01]  /*b840*/  SHFL.BFLY PT, R10, R9, 0x1, 0x1f ;  /* 0x0c201f00090a7f89 */ /* 0x000e2200000e0000 */
[----:B-1----:R-:W-:-:S05]  /*b850*/  FMNMX.FTZ R11, R8, R11, !PT ;  /* 0x0000000b080b7209 */ /* 0x002fca0007810000 */
[----:B------:R-:W1:Y:S01]  /*b860*/  SHFL.BFLY PT, R12, R11, 0x1, 0x1f ;  /* 0x0c201f000b0c7f89 */ /* 0x000e6200000e0000 */
[----:B0-----:R-:W-:Y:S01]  /*b870*/  FMNMX.FTZ R0, R9, R10, !PT ;  /* 0x0000000a09007209 */ /* 0x001fe20007810000 */
[----:B------:R-:W-:-:S04]  /*b880*/  IMAD.U32 R9, RZ, RZ, UR38 ;  /* 0x00000026ff097e24 */ /* 0x000fc8000f8e00ff */
[C---:B------:R-:W-:Y:S01]  /*b890*/  FFMA.FTZ R8, R0.reuse, R9, -8 ;  /* 0xc100000000087423 */ /* 0x040fe20000010009 */
[----:B-1----:R-:W-:Y:S01]  /*b8a0*/  FMNMX.FTZ R7, R11, R12, !PT ;  /* 0x0000000c0b077209 */ /* 0x002fe20007810000 */
[----:B------:R-:W-:Y:S02]  /*b8b0*/  FADD.FTZ R5, -R0, R5 ;  /* 0x0000000500057221 */ /* 0x000fe40000010100 */
[----:B------:R-:W-:-:S01]  /*b8c0*/  FFMA.FTZ R21, R168, UR38, -R8 ;  /* 0x00000026a8157c23 */ /* 0x000fc20008010808 */
[--C-:B------:R-:W-:Y:S01]  /*b8d0*/  FFMA.FTZ R168, R169, UR38, -R8.reuse ;  /* 0x00000026a9a87c23 */ /* 0x100fe20008010808 */
[----:B------:R-:W-:-:S01]  /*b8e0*/  FFMA.FTZ R169, R172, UR38, -R8 ;  /* 0x00000026aca97c23 */ /* 0x000fc20008010808 */
[--C-:B------:R-:W-:Y:S01]  /*b8f0*/  FFMA.FTZ R9, R184, UR38, -R8.reuse ;  /* 0x00000026b8097c23 */ /* 0x100fe20008010808 */
[----:B------:R-:W-:-:S01]  /*b900*/  FFMA.FTZ R172, R173, UR38, -R8 ;  /* 0x00000026adac7c23 */ /* 0x000fc20008010808 */
[----:B------:R-:W-:Y:S01]  /*b910*/  FFMA.FTZ R173, R176, UR38, -R8 ;  /* 0x00000026b0ad7c23 */ /* 0x000fe20008010808 */
[----:B------:R-:W-:-:S02]  /*b920*/  IMAD.U32 R184, RZ, RZ, UR38 ;  /* 0x00000026ffb87e24 */ /* 0x000fc4000f8e00ff */
[--C-:B------:R-:W-:Y:S01]  /*b930*/  FFMA.FTZ R176, R177, UR38, -R8.reuse ;  /* 0x00000026b1b07c23 */ /* 0x100fe20008010808 */
[----:B------:R-:W-:-:S01]  /*b940*/  FFMA.FTZ R177, R180, UR38, -R8 ;  /* 0x00000026b4b17c23 */ /* 0x000fc20008010808 */
[----:B------:R-:W-:Y:S01]  /*b950*/  FMUL.FTZ R12, R5, UR38 ;  /* 0x00000026050c7c20 */ /* 0x000fe20008410000 */
        /* <DEDUP_REMOVED lines=55> */
[----:B------:R-:W-:Y:S02]  /*bcd0*/  MUFU.EX2 R6, R12 ;  /* 0x0000000c00067308 */ /* 0x000fe40000000800 */
[----:B------:R-:W-:Y:S01]  /*bce0*/  FMUL.FTZ R5, R5, UR38 ;  /* 0x0000002605057c20 */ /* 0x000fe20008410000 */
[--C-:B------:R-:W-:Y:S01]  /*bcf0*/  FFMA.FTZ R184, R186, UR38, -R8.reuse ;  /* 0x00000026bab87c23 */ /* 0x100fe20008010808 */
[----:B------:R-:W-:-:S01]  /*bd00*/  FFMA.FTZ R181, R187, UR38, -R8 ;  /* 0x00000026bbb57c23 */ /* 0x000fc20008010808 */
[--C-:B------:R-:W-:Y:S01]  /*bd10*/  FFMA.FTZ R185, R190, UR38, -R8.reuse ;  /* 0x00000026beb97c23 */ /* 0x100fe20008010808 */
[----:B------:R-:W-:-:S01]  /*bd20*/  FFMA.FTZ R186, R191, UR38, -R8 ;  /* 0x00000026bfba7c23 */ /* 0x000fc20008010808 */
[--C-:B------:R-:W-:Y:S01]  /*bd30*/  FFMA.FTZ R187, R194, UR38, -R8.reuse ;  /* 0x00000026c2bb7c23 */ /* 0x100fe20008010808 */
        /* <DEDUP_REMOVED lines=58> */
[----:B------:R-:W-:-:S06]  /*c0e0*/  IADD3 R194, -R23, 0xb, RZ ;  /* 0x0000000b17c27810 */ /* 0x000fcc0007ffe1ff */
[----:B------:R-:W1:Y:S01]  /*c0f0*/  MUFU.EX2 R186, R186 ;  /* 0x000000ba00ba7308 */ /* 0x000e620000000800 */
[----:B--2---:R-:W-:-:S01]  /*c100*/  FFMA.FTZ R189, R198, UR38, -R8 ;  /* 0x00000026c6bd7c23 */ /* 0x004fc20008010808 */
[----:B0-----:R-:W-:-:S06]  /*c110*/  FADD.FTZ R191, R185, R2 ;  /* 0x00000002b9bf7221 */ /* 0x001fcc0000010000 */
[----:B------:R-:W0:Y:S01]  /*c120*/  MUFU.EX2 R13, R13 ;  /* 0x0000000d000d7308 */ /* 0x000e220000000800 */
[----:B---3--:R-:W-:-:S07]  /*c130*/  FADD.FTZ R2, R12, R3 ;  /* 0x000000030c027221 */ /* 0x008fce0000010000 */
        /* <DEDUP_REMOVED lines=93> */
[----:B0-----:R-:W-:-:S01]  /*c710*/  FADD.FTZ R191, R167, R192 ;  /* 0x000000c0a7bf7221 */ /* 0x001fc20000010000 */
[----:B------:R-:W-:-:S04]  /*c720*/  UIADD3 UR6, UR10, 0x600, URZ ;  /* 0x000006000a067890 */ /* 0x000fc8000fffe03f */
        /* <DEDUP_REMOVED lines=96> */
[----:B------:R-:W-:Y:S01]  /*cd30*/  FFMA.FTZ R98, R99, UR38, -R8 ;  /* 0x0000002663627c23 */ /* 0x000fe20008010808 */
[----:B------:R-:W-:-:S05]  /*cd40*/  IMAD.U32 R99, RZ, RZ, UR55 ;  /* 0x00000037ff637e24 */ /* 0x000fca000f8e00ff */
[----:B------:R-:W0:Y:S01]  /*cd50*/  MUFU.EX2 R117, R117 ;  /* 0x0000007500757308 */ /* 0x000e220000000800 */
[----:B--2---:R-:W-:-:S07]  /*cd60*/  FADD.FTZ R2, R116, R3 ;  /* 0x0000000374027221 */ /* 0x004fce0000010000 */
[----:B------:R-:W2:Y:S01]  /*cd70*/  MUFU.EX2 R119, R119 ;  /* 0x0000007700777308 */ /* 0x000ea20000000800 */
[----:B-1----:R-:W-:-:S07]  /*cd80*/  FADD.FTZ R192, R118, R193 ;  /* 0x000000c176c07221 */ /* 0x002fce0000010000 */
[----:B------:R-:W1:Y:S01]  /*cd90*/  MUFU.EX2 R88, R88 ;  /* 0x0000005800587308 */ /* 0x000e620000000800 */
[----:B0-----:R-:W-:-:S01]  /*cda0*/  FADD.FTZ R3, R117, R2 ;  /* 0x0000000275037221 */ /* 0x001fc20000010000 */
[----:B------:R-:W-:Y:S01]  /*cdb0*/  @!P1 LEA R2, R99, UR41, 0x3 ;  /* 0x0000002963029c11 */ /* 0x000fe2000f8e18ff */
[----:B------:R-:W-:-:S01]  /*cdc0*/  FFMA.FTZ R99, R102, UR38, -R8 ;  /* 0x0000002666637c23 */ /* 0x000fc20008010808 */
[----:B------:R-:W-:-:S03]  /*cdd0*/  FFMA.FTZ R8, R103, UR38, -R8 ;  /* 0x0000002667087c23 */ /* 0x000fc60008010808 */
[----:B------:R-:W-:Y:S01]  /*cde0*/  @!P1 VIADD R2, R2, 0x2e840 ;  /* 0x0002e84002029836 */ /* 0x000fe20000000000 */
[----:B------:R-:W0:Y:S01]  /*cdf0*/  MUFU.EX2 R90, R90 ;  /* 0x0000005a005a7308 */ /* 0x000e220000000800 */
[----:B--2---:R-:W-:-:S03]  /*ce00*/  FADD.FTZ R193, R119, R192 ;  /* 0x000000c077c17221 */ /* 0x004fc60000010000 */
        /* <DEDUP_REMOVED lines=11> */
[----:B------:R-:W0:Y:S01]  /*cec0*/  MUFU.EX2 R93, R93 ;  /* 0x0000005d005d7308 */ /* 0x000e220000000800 */
[----:B----4-:R-:W-:-:S07]  /*ced0*/  FADD.FTZ R102, R92, R3 ;  /* 0x000000035c667221 */ /* 0x010fce0000010000 */
[----:B------:R-:W4:Y:S01]  /*cee0*/  MUFU.EX2 R191, R191 ;  /* 0x000000bf00bf7308 */ /* 0x000f220000000800 */
[----:B---3--:R-:W-:-:S07]  /*cef0*/  FADD.FTZ R192, R94, R193 ;  /* 0x000000c15ec07221 */ /* 0x008fce0000010000 */
[----:B------:R-:W1:Y:S01]  /*cf00*/  MUFU.EX2 R96, R96 ;  /* 0x0000006000607308 */ /* 0x000e620000000800 */
[----:B0-----:R-:W-:-:S07]  /*cf10*/  FADD.FTZ R3, R93, R102 ;  /* 0x000000665d037221 */ /* 0x001fce0000010000 */
[----:B------:R-:W0:Y:S01]  /*cf20*/  MUFU.EX2 R95, R95 ;  /* 0x0000005f005f7308 */ /* 0x000e220000000800 */
[----:B----4-:R-:W-:-:S07]  /*cf30*/  FADD.FTZ R192, R191, R192 ;  /* 0x000000c0bfc07221 */ /* 0x010fce0000010000 */
[----:B------:R-:W3:Y:S01]  /*cf40*/  MUFU.EX2 R97, R97 ;  /* 0x0000006100617308 */ /* 0x000ee20000000800 */
[----:B-1----:R-:W-:-:S07]  /*cf50*/  FADD.FTZ R2, R96, R3 ;  /* 0x0000000360027221 */ /* 0x002fce0000010000 */
[----:B------:R-:W1:Y:S01]  /*cf60*/  MUFU.EX2 R98, R98 ;  /* 0x0000006200627308 */ /* 0x000e620000000800 */
[----:B0-----:R-:W-:-:S07]  /*cf70*/  FADD.FTZ R3, R95, R192 ;  /* 0x000000c05f037221 */ /* 0x001fce0000010000 */
[----:B------:R-:W0:Y:S01]  /*cf80*/  MUFU.EX2 R100, R100 ;  /* 0x0000006400647308 */ /* 0x000e220000000800 */
[----:B---3--:R-:W-:-:S07]  /*cf90*/  FADD.FTZ R103, R97, R2 ;  /* 0x0000000261677221 */ /* 0x008fce0000010000 */
[----:B------:R-:W3:Y:S01]  /*cfa0*/  MUFU.EX2 R99, R99 ;  /* 0x0000006300637308 */ /* 0x000ee20000000800 */
[----:B-1----:R-:W-:-:S07]  /*cfb0*/  FADD.FTZ R2, R98, R3 ;  /* 0x0000000362027221 */ /* 0x002fce0000010000 */
[----:B------:R-:W1:Y:S01]  /*cfc0*/  MUFU.EX2 R101, R101 ;  /* 0x0000006500657308 */ /* 0x000e620000000800 */
[----:B0-----:R-:W-:-:S07]  /*cfd0*/  FADD.FTZ R102, R100, R103 ;  /* 0x0000006764667221 */ /* 0x001fce0000010000 */
[----:B------:R-:W0:Y:S01]  /*cfe0*/  MUFU.EX2 R8, R8 ;  /* 0x0000000800087308 */ /* 0x000e220000000800 */
[----:B---3--:R-:W-:-:S01]  /*cff0*/  FADD.FTZ R2, R99, R2 ;  /* 0x0000000263027221 */ /* 0x008fc20000010000 */
[----:B-1----:R-:W-:-:S03]  /*d000*/  FADD.FTZ R3, R101, R102 ;  /* 0x0000006665037221 */ /* 0x002fc60000010000 */
[----:B0-----:R-:W-:Y:S01]  /*d010*/  FADD.FTZ R2, R8, R2 ;  /* 0x0000000208027221 */ /* 0x001fe20000010000 */
[----:B--2---:R-:W-:Y:S06]  /*d020*/  @!P0 BRA `(.L_x_7350) ;  /* 0x0000000000048947 */ /* 0x004fec0003800000 */
[----:B------:R-:W-:Y:S01]  /*d030*/  BPT.TRAP 0x1 ;  /* 0x000000040000795c */ /* 0x000fe20000300000 */
.L_x_7350:
        /* <DEDUP_REMOVED lines=132> */
.L_x_7341:
[----:B------:R-:W-:Y:S06]  /*d880*/  BAR.ARV 0x8, 0x120 ;  /* 0x0204800000007b1d */ /* 0x000fec0000002000 */
[----:B------:R-:W-:Y:S05]  /*d890*/  @!P0 BRA `(.L_x_7352) ;  /* 0x0000000000048947 */ /* 0x000fea0003800000 */
[----:B------:R-:W-:Y:S01]  /*d8a0*/  BPT.TRAP 0x1 ;  /* 0x000000040000795c */ /* 0x000fe20000300000 */
.L_x_7352:
[----:B------:R-:W-:Y:S01]  /*d8b0*/  ULEA UR4, UR55, UR41, 0x3 ;  /* 0x0000002937047291 */ /* 0x000fe2000f8e183f */
[----:B------:R-:W-:-:S05]  /*d8c0*/  IMAD.U32 R4, RZ, RZ, UR46 ;  /* 0x0000002eff047e24 */ /* 0x000fca000f8e00ff */
[----:B------:R-:W-:-:S04]  /*d8d0*/  SHF.L.U32 R4, R4, 0x1f, RZ ;  /* 0x0000001f04047819 */ /* 0x000fc800000006ff */
[----:B------:R0:W1:Y:S01]  /*d8e0*/  SYNCS.PHASECHK.TRANS64.TRYWAIT P1, [UR4+0x2e850], R4 ;  /* 0x02e85004ff0075a7 */ /* 0x0000620008020144 */
[----:B------:R-:W-:Y:S05]  /*d8f0*/  @!P0 BRA `(.L_x_7353) ;  /* 0x0000000000048947 */ /* 0x000fea0003800000 */
[----:B------:R-:W-:Y:S01]  /*d900*/  BPT.TRAP 0x1 ;  /* 0x000000040000795c */ /* 0x000fe20000300000 */
.L_x_7353:
[----:B-1----:R-:W-:Y:S05]  /*d910*/  @P1 BRA `(.L_x_7354) ;  /* 0x0000000000081947 */ /* 0x002fea0003800000 */
[----:B------:R-:W1:Y:S02]  /*d920*/  SYNCS.PHASECHK.TRANS64.TRYWAIT P1, [UR4+0x2e850], R4 ;  /* 0x02e85004ff0075a7 */ /* 0x000e640008020144 */
[----:B-1----:R-:W-:Y:S05]  /*d930*/  @!P1 BRA `(.L_x_7355) ;  /* 0x0000008000dc9947 */ /* 0x002fea0003800000 */
.L_x_7354:
        /* <DEDUP_REMOVED lines=14> */
[----:B------:R-:W-:Y:S01]  /*da20*/  @UP0 UIMAD UR8, UR37, UR12, URZ ;  /* 0x0000000c250802a4 */ /* 0x000fe2000f8e023f */
[----:B------:R-:W-:Y:S01]  /*da30*/  QGMMA.64x128x32.F32.E4M3.E4M3 R24, R224, gdesc[UR4], R24, gsb0 ;  /* 0x01e00004e0187df3 */ /* 0x000fe20008000818 */
[----:B------:R-:W-:Y:S01]  /*da40*/  UIADD3 UR6, UR5, 0x100, URZ ;  /* 0x0000010005067890 */ /* 0x000fe2000fffe03f */
[----:B------:R-:W-:Y:S01]  /*da50*/  UMOV UR7, 0xc0000010 ;  /* 0xc000001000077882 */ /* 0x000fe20000000000 */
[----:B------:R-:W-:Y:S02]  /*da60*/  @UP0 UIMAD UR9, UR36, UR13, UR8 ;  /* 0x0000000d240902a4 */ /* 0x000fe4000f8e0208 */
[----:B------:R-:W-:Y:S01]  /*da70*/  @UP0 USHF.R.S32.HI UR8, URZ, 0x1f, UR45 ;  /* 0x0000001f3f080899 */ /* 0x000fe2000801142d */
[----:B------:R-:W-:-:S02]  /*da80*/  WARPGROUP.DEPBAR.LE gsb0, 0x0 ;  /* 0x00008000000079c5 */ /* 0x000fc40000010000 */
        /* <DEDUP_REMOVED lines=74> */
.L_x_7356:
        /* <DEDUP_REMOVED lines=74> */
.L_x_7323:
        /* <DEDUP_REMOVED lines=31> */
[----:B0-----:R-:W0:Y:S01]  /*e5c0*/  S2R R5, SR_SWINHI ;  /* 0x0000000000057919 */ /* 0x001e220000002f00 */
[----:B------:R-:W-:Y:S01]  /*e5d0*/  LOP3.LUT P0, R4, R51, 0x3, RZ, 0xc0, !PT ;  /* 0x0000000333047812 */ /* 0x000fe2000780c0ff */
[----:B------:R-:W-:Y:S01]  /*e5e0*/  ULEA UR4, UP2, UR36, UR4, 0x2 ;  /* 0x0000000424047291 */ /* 0x000fe2000f84103f */
[----:B------:R-:W-:Y:S01]  /*e5f0*/  F2FP.BF16.F32.PACK_AB R25, R25, R28 ;  /* 0x0000001c1919723e */ /* 0x000fe200000010ff */
[----:B------:R-:W-:Y:S01]  /*e600*/  UISETP.NE.AND.EX UP0, UPT, UR5, URZ, UPT, UP0 ;  /* 0x0000003f0500728c */ /* 0x000fe2000bf05300 */
[----:B------:R-:W-:Y:S01]  /*e610*/  ISETP.EQ.OR P0, PT, R4, 0x3, !P0 ;  /* 0x000000030400780c */ /* 0x000fe20004702670 */
[----:B------:R-:W-:Y:S01]  /*e620*/  ULEA.HI.X UR6, UR36, UR5, UR37, 0x2, UP2 ;  /* 0x0000000524067291 */ /* 0x000fe200090f1425 */
        /* <DEDUP_REMOVED lines=13> */
[----:B------:R-:W-:Y:S02]  /*e700*/  MOV R8, R0 ;  /* 0x0000000000087202 */ /* 0x000fe40000000f00 */
[----:B0-----:R-:W-:Y:S02]  /*e710*/  MOV R9, R5 ;  /* 0x0000000500097202 */ /* 0x001fe40000000f00 */
[----:B------:R-:W-:Y:S02]  /*e720*/  F2FP.BF16.F32.PACK_AB R65, R64, R65 ;  /* 0x000000414041723e */ /* 0x000fe400000010ff */
[----:B------:R-:W-:Y:S01]  /*e730*/  F2FP.BF16.F32.PACK_AB R32, R29, R32 ;  /* 0x000000201d20723e */ /* 0x000fe200000010ff */
[----:B------:R-:W-:Y:S01]  /*e740*/  IMAD.WIDE R4, R230, 0x2, R8 ;  /* 0x00000002e6047825 */ /* 0x000fe200078e0208 */
[----:B------:R-:W-:Y:S02]  /*e750*/  SEL R29, R100, R99, P0 ;  /* 0x00000063641d7207 */ /* 0x000fe40000000000 */
[----:B------:R-:W-:-:S02]  /*e760*/  SEL R99, R99, R100, P0 ;  /* 0x0000006463637207 */ /* 0x000fc40000000000 */
[C---:B------:R-:W-:Y:S02]  /*e770*/  IADD3 R93, P1, R4.reuse, 0x40, RZ ;  /* 0x00000040045d7810 */ /* 0x040fe40007f3e0ff */
[C---:B------:R-:W-:Y:S02]  /*e780*/  IADD3 R97, P2, R4.reuse, 0x60, RZ ;  /* 0x0000006004617810 */ /* 0x040fe40007f5e0ff */
[----:B------:R-:W-:Y:S01]  /*e790*/  LOP3.LUT R10, R93, 0x380, RZ, 0xc0, !PT ;  /* 0x000003805d0a7812 */ /* 0x000fe200078ec0ff */
[--C-:B------:R-:W-:Y:S01]  /*e7a0*/  IMAD.X R25, RZ, RZ, R5.reuse, P1 ;  /* 0x000000ffff197224 */ /* 0x100fe200008e0605 */
[----:B------:R-:W-:Y:S01]  /*e7b0*/  IADD3 R103, P4, R4, 0x4020, RZ ;  /* 0x0000402004677810 */ /* 0x000fe20007f9e0ff */
[--C-:B------:R-:W-:Y:S01]  /*e7c0*/  IMAD.X R21, RZ, RZ, R5.reuse, P2 ;  /* 0x000000ffff157224 */ /* 0x100fe200010e0605 */
[----:B------:R-:W-:Y:S02]  /*e7d0*/  SHF.R.U64 R10, R10, 0x3, RZ ;  /* 0x000000030a0a7819 */ /* 0x000fe400000012ff */
[----:B------:R-:W-:Y:S01]  /*e7e0*/  IADD3 R105, P5, R4, 0x4040, RZ ;  /* 0x0000404004697810 */ /* 0x000fe20007fbe0ff */
[----:B------:R-:W-:Y:S01]  /*e7f0*/  IMAD.X R13, RZ, RZ, R5, P4 ;  /* 0x000000ffff0d7224 */ /* 0x000fe200020e0605 */
[----:B------:R-:W-:-:S02]  /*e800*/  LOP3.LUT R12, R97, 0x380, RZ, 0xc0, !PT ;  /* 0x00000380610c7812 */ /* 0x000fc400078ec0ff */
[----:B------:R-:W-:Y:S01]  /*e810*/  LOP3.LUT R24, R10, R93, RZ, 0x3c, !PT ;  /* 0x0000005d0a187212 */ /* 0x000fe200078e3cff */
[----:B------:R-:W-:Y:S01]  /*e820*/  IMAD.X R11, RZ, RZ, R5, P5 ;  /* 0x000000ffff0b7224 */ /* 0x000fe200028e0605 */
[----:B------:R-:W-:Y:S02]  /*e830*/  LOP3.LUT R10, R103, 0x380, RZ, 0xc0, !PT ;  /* 0x00000380670a7812 */ /* 0x000fe400078ec0ff */
[----:B------:R-:W-:Y:S02]  /*e840*/  SHF.R.U64 R12, R12, 0x3, RZ ;  /* 0x000000030c0c7819 */ /* 0x000fe400000012ff */
[----:B------:R-:W-:Y:S02]  /*e850*/  LOP3.LUT R28, R105, 0x380, RZ, 0xc0, !PT ;  /* 0x00000380691c7812 */ /* 0x000fe400078ec0ff */
[----:B------:R-:W-:Y:S02]  /*e860*/  IADD3 R89, P6, R4, 0x20, RZ ;  /* 0x0000002004597810 */ /* 0x000fe40007fde0ff */
[----:B------:R-:W-:-:S02]  /*e870*/  SHF.R.U64 R10, R10, 0x3, RZ ;  /* 0x000000030a0a7819 */ /* 0x000fc400000012ff */
[----:B------:R-:W-:Y:S02]  /*e880*/  LOP3.LUT R20, R12, R97, RZ, 0x3c, !PT ;  /* 0x000000610c147212 */ /* 0x000fe400078e3cff */
[----:B------:R-:W-:Y:S02]  /*e890*/  SHF.R.U64 R28, R28, 0x3, RZ ;  /* 0x000000031c1c7819 */ /* 0x000fe400000012ff */
[----:B------:R-:W-:Y:S02]  /*e8a0*/  LOP3.LUT R6, R89, 0x380, RZ, 0xc0, !PT ;  /* 0x0000038059067812 */ /* 0x000fe400078ec0ff */
[----:B------:R-:W-:Y:S02]  /*e8b0*/  LOP3.LUT R12, R10, R103, RZ, 0x3c, !PT ;  /* 0x000000670a0c7212 */ /* 0x000fe400078e3cff */
[----:B------:R-:W-:Y:S02]  /*e8c0*/  LOP3.LUT R10, R28, R105, RZ, 0x3c, !PT ;  /* 0x000000691c0a7212 */ /* 0x000fe400078e3cff */
[----:B------:R-:W-:-:S02]  /*e8d0*/  MOV R64, R20 ;  /* 0x0000001400407202 */ /* 0x000fc40000000f00 */
[----:B------:R-:W-:Y:S02]  /*e8e0*/  F2FP.BF16.F32.PACK_AB R30, R30, R31 ;  /* 0x0000001f1e1e723e */ /* 0x000fe400000010ff */
[----:B------:R-:W-:Y:S02]  /*e8f0*/  F2FP.BF16.F32.PACK_AB R27, R26, R27 ;  /* 0x0000001b1a1b723e */ /* 0x000fe400000010ff */
[----:B------:R-:W-:Y:S02]  /*e900*/  SHF.R.U64 R6, R6, 0x3, RZ ;  /* 0x0000000306067819 */ /* 0x000fe400000012ff */
[----:B------:R-:W-:Y:S02]  /*e910*/  IADD3 R101, P3, R4, 0x4000, RZ ;  /* 0x0000400004657810 */ /* 0x000fe40007f7e0ff */
[----:B------:R-:W-:Y:S02]  /*e920*/  MOV R58, R10 ;  /* 0x0000000a003a7202 */ /* 0x000fe40000000f00 */
[----:B------:R-:W-:Y:S01]  /*e930*/  F2FP.BF16.F32.PACK_AB R76, R76, R77 ;  /* 0x0000004d4c4c723e */ /* 0x000fe200000010ff */
[----:B------:R-:W-:Y:S01]  /*e940*/  IMAD.X R15, RZ, RZ, R5, P3 ;  /* 0x000000ffff0f7224 */ /* 0x000fe200018e0605 */
[----:B------:R-:W-:-:S02]  /*e950*/  SEL R77, R30, R27, P0 ;  /* 0x0000001b1e4d7207 */ /* 0x000fc40000000000 */
[----:B------:R-:W-:Y:S01]  /*e960*/  SEL R79, R27, R30, P0 ;  /* 0x0000001e1b4f7207 */ /* 0x000fe20000000000 */
[----:B------:R-:W-:Y:S01]  /*e970*/  IMAD.X R27, RZ, RZ, R5, P6 ;  /* 0x000000ffff1b7224 */ /* 0x000fe200030e0605 */
[----:B------:R-:W-:Y:S02]  /*e980*/  LOP3.LUT R26, R6, R89, RZ, 0x3c, !PT ;  /* 0x00000059061a7212 */ /* 0x000fe400078e3cff */
[----:B------:R-:W-:Y:S02]  /*e990*/  LOP3.LUT R6, R101, 0x380, RZ, 0xc0, !PT ;  /* 0x0000038065067812 */ /* 0x000fe400078ec0ff */
[----:B------:R-:W-:Y:S02]  /*e9a0*/  IADD3 R107, P6, R4, 0x4060, RZ ;  /* 0x00004060046b7810 */ /* 0x000fe40007fde0ff */
[----:B------:R-:W-:Y:S02]  /*e9b0*/  F2FP.BF16.F32.PACK_AB R73, R72, R73 ;  /* 0x000000494849723e */ /* 0x000fe400000010ff */
[----:B------:R-:W-:-:S02]  /*e9c0*/  F2FP.BF16.F32.PACK_AB R95, R94, R95 ;  /* 0x0000005f5e5f723e */ /* 0x000fc400000010ff */
[----:B------:R-:W-:Y:S02]  /*e9d0*/  SHF.R.U64 R6, R6, 0x3, RZ ;  /* 0x0000000306067819 */ /* 0x000fe400000012ff */
[----:B------:R-:W-:Y:S02]  /*e9e0*/  F2FP.BF16.F32.PACK_AB R68, R68, R69 ;  /* 0x000000454444723e */ /* 0x000fe400000010ff */
[----:B------:R-:W-:Y:S02]  /*e9f0*/  LOP3.LUT R30, R107, 0x380, RZ, 0xc0, !PT ;  /* 0x000003806b1e7812 */ /* 0x000fe400078ec0ff */
[----:B------:R-:W-:Y:S02]  /*ea00*/  LOP3.LUT R7, R4, 0x380, RZ, 0xc0, !PT ;  /* 0x0000038004077812 */ /* 0x000fe400078ec0ff */
[----:B------:R-:W-:Y:S02]  /*ea10*/  SEL R31, R96, R95, P0 ;  /* 0x0000005f601f7207 */ /* 0x000fe40000000000 */
[----:B------:R-:W-:-:S02]  /*ea20*/  SEL R63, R76, R73, P0 ;  /* 0x000000494c3f7207 */ /* 0x000fc40000000000 */
[----:B------:R-:W-:Y:S02]  /*ea30*/  LOP3.LUT R14, R6, R101, RZ, 0x3c, !PT ;  /* 0x00000065060e7212 */ /* 0x000fe400078e3cff */
[----:B------:R-:W-:Y:S02]  /*ea40*/  F2FP.BF16.F32.PACK_AB R91, R90, R91 ;  /* 0x0000005b5a5b723e */ /* 0x000fe400000010ff */
[----:B------:R-:W-:Y:S02]  /*ea50*/  F2FP.BF16.F32.PACK_AB R57, R56, R57 ;  /* 0x000000393839723e */ /* 0x000fe400000010ff */
[----:B------:R-:W-:Y:S02]  /*ea60*/  SEL R95, R95, R96, P0 ;  /* 0x000000605f5f7207 */ /* 0x000fe40000000000 */
[----:B------:R-:W-:Y:S02]  /*ea70*/  SEL R73, R73, R76, P0 ;  /* 0x0000004c49497207 */ /* 0x000fe40000000000 */
[----:B------:R-:W-:-:S02]  /*ea80*/  SEL R67, R68, R65, P0 ;  /* 0x0000004144437207 */ /* 0x000fc40000000000 */
[----:B------:R-:W-:Y:S02]  /*ea90*/  SHF.R.U64 R30, R30, 0x3, RZ ;  /* 0x000000031e1e7819 */ /* 0x000fe400000012ff */
[----:B------:R-:W-:Y:S02]  /*eaa0*/  F2FP.BF16.F32.PACK_AB R49, R49, R88 ;  /* 0x000000583131723e */ /* 0x000fe400000010ff */
[----:B------:R-:W-:Y:S02]  /*eab0*/  SEL R65, R65, R68, P0 ;  /* 0x0000004441417207 */ /* 0x000fe40000000000 */
[----:B------:R-:W-:Y:S02]  /*eac0*/  F2FP.BF16.F32.PACK_AB R43, R42, R43 ;  /* 0x0000002b2a2b723e */ /* 0x000fe400000010ff */
[----:B------:R-:W-:Y:S02]  /*ead0*/  F2FP.BF16.F32.PACK_AB R41, R41, R48 ;  /* 0x000000302929723e */ /* 0x000fe400000010ff */
[----:B------:R-:W-:-:S02]  /*eae0*/  F2FP.BF16.F32.PACK_AB R38, R38, R39 ;  /* 0x000000272626723e */ /* 0x000fc400000010ff */
[----:B------:R-:W-:Y:S02]  /*eaf0*/  F2FP.BF16.F32.PACK_AB R40, R37, R40 ;  /* 0x000000282528723e */ /* 0x000fe400000010ff */
[----:B------:R-:W-:Y:S02]  /*eb00*/  F2FP.BF16.F32.PACK_AB R35, R34, R35 ;  /* 0x000000232223723e */ /* 0x000fe400000010ff */
[----:B------:R-:W-:Y:S02]  /*eb10*/  F2FP.BF16.F32.PACK_AB R33, R33, R36 ;  /* 0x000000242121723e */ /* 0x000fe400000010ff */
[----:B------:R-:W-:Y:S02]  /*eb20*/  SHF.R.U64 R7, R7, 0x3, RZ ;  /* 0x0000000307077819 */ /* 0x000fe400000012ff */
[----:B------:R-:W-:Y:S02]  /*eb30*/  SEL R37, R92, R91, P0 ;  /* 0x0000005b5c257207 */ /* 0x000fe40000000000 */
[----:B------:R-:W-:-:S02]  /*eb40*/  SEL R69, R60, R57, P0 ;  /* 0x000000393c457207 */ /* 0x000fc40000000000 */
[----:B------:R-:W-:Y:S02]  /*eb50*/  MOV R62, R14 ;  /* 0x0000000e003e7202 */ /* 0x000fe40000000f00 */
[----:B------:R-:W-:Y:S02]  /*eb60*/  SEL R91, R91, R92, P0 ;  /* 0x0000005c5b5b7207 */ /* 0x000fe40000000000 */
[----:B------:R-:W-:Y:S02]  /*eb70*/  SEL R39, R52, R49, P0 ;  /* 0x0000003134277207 */ /* 0x000fe40000000000 */
[----:B------:R-:W-:Y:S02]  /*eb80*/  SEL R57, R57, R60, P0 ;  /* 0x0000003c39397207 */ /* 0x000fe40000000000 */
[----:B------:R-:W-:Y:S02]  /*eb90*/  LOP3.LUT R6, R30, R107, RZ, 0x3c, !PT ;  /* 0x0000006b1e067212 */ /* 0x000fe400078e3cff */
[----:B------:R-:W-:-:S02]  /*eba0*/  SEL R49, R49, R52, P0 ;  /* 0x0000003431317207 */ /* 0x000fc40000000000 */
[----:B------:R-:W-:Y:S02]  /*ebb0*/  SEL R45, R41, R40, P0 ;  /* 0x00000028292d7207 */ /* 0x000fe40000000000 */
[----:B------:R-:W-:Y:S02]  /*ebc0*/  SEL R51, R33, R32, P0 ;  /* 0x0000002021337207 */ /* 0x000fe40000000000 */
[----:B------:R-:W-:Y:S02]  /*ebd0*/  SEL R71, R50, R43, P0 ;  /* 0x0000002b32477207 */ /* 0x000fe40000000000 */
[----:B------:R-:W-:Y:S02]  /*ebe0*/  SEL R75, R38, R35, P0 ;  /* 0x00000023264b7207 */ /* 0x000fe40000000000 */
[----:B------:R-:W-:Y:S01]  /*ebf0*/  LOP3.LUT R4, R7, R4, RZ, 0x3c, !PT ;  /* 0x0000000407047212 */ /* 0x000fe200078e3cff */
[----:B------:R-:W-:Y:S01]  /*ec00*/  IMAD.X R7, RZ, RZ, R5, P6 ;  /* 0x000000ffff077224 */ /* 0x000fe200030e0605 */
[----:B------:R-:W-:-:S02]  /*ec10*/  SEL R43, R43, R50, P0 ;  /* 0x000000322b2b7207 */ /* 0x000fc40000000000 */
[----:B------:R-:W-:Y:S02]  /*ec20*/  SEL R41, R40, R41, P0 ;  /* 0x0000002928297207 */ /* 0x000fe40000000000 */
[----:B------:R-:W-:Y:S02]  /*ec30*/  SEL R35, R35, R38, P0 ;  /* 0x0000002623237207 */ /* 0x000fe40000000000 */
[----:B------:R-:W-:Y:S02]  /*ec40*/  SEL R33, R32, R33, P0 ;  /* 0x0000002120217207 */ /* 0x000fe40000000000 */
[----:B------:R-:W-:Y:S02]  /*ec50*/  MOV R50, R24 ;  /* 0x0000001800327202 */ /* 0x000fe40000000f00 */
[----:B------:R-:W-:Y:S02]  /*ec60*/  MOV R27, R26 ;  /* 0x0000001a001b7202 */ /* 0x000fe40000000f00 */
[----:B------:R-:W-:-:S02]  /*ec70*/  MOV R48, R4 ;  /* 0x0000000400307202 */ /* 0x000fc40000000f00 */
[----:B------:R-:W-:Y:S02]  /*ec80*/  MOV R21, R6 ;  /* 0x0000000600157202 */ /* 0x000fe40000000f00 */
        /* <DEDUP_REMOVED lines=18> */
[----:B------:R-:W1:Y:S01]  /*edb0*/  SHFL.IDX PT, R42, R57, R20, 0x1c1f ;  /* 0x001c1f14392a7589 */ /* 0x000e6200000e0000 */
[----:B--2---:R-:W-:-:S02]  /*edc0*/  SEL R5, R63, R28, P0 ;  /* 0x0000001c3f057207 */ /* 0x004fc40000000000 */
[----:B------:R-:W-:Y:S01]  /*edd0*/  SEL R7, R28, R63, P0 ;  /* 0x0000003f1c077207 */ /* 0x000fe20000000000 */
[----:B------:R-:W-:Y:S01]  /*ede0*/  BAR.SYNC.DEFER_BLOCKING 0x1, 0x100 ;  /* 0x0044000000007b1d */ /* 0x000fe20000010000 */
[----:B---3--:R-:W-:Y:S02]  /*edf0*/  SEL R13, R67, R30, P0 ;  /* 0x0000001e430d7207 */ /* 0x008fe40000000000 */
[----:B------:R-:W-:-:S03]  /*ee00*/  SEL R15, R30, R67, P0 ;  /* 0x000000431e0f7207 */ /* 0x000fc60000000000 */
[----:B------:R-:W-:Y:S04]  /*ee10*/  SHFL.IDX PT, R39, R39, R44, 0x1c1f ;  /* 0x001c1f2c27277589 */ /* 0x000fe800000e0000 */
[----:B------:R-:W2:Y:S04]  /*ee20*/  SHFL.IDX PT, R26, R49, R20, 0x1c1f ;  /* 0x001c1f14311a7589 */ /* 0x000ea800000e0000 */
[----:B------:R-:W-:Y:S01]  /*ee30*/  SHFL.IDX PT, R45, R45, R44, 0x1c1f ;  /* 0x001c1f2c2d2d7589 */ /* 0x000fe200000e0000 */
[----:B0-----:R-:W-:Y:S02]  /*ee40*/  SEL R28, R37, R24, P0 ;  /* 0x00000018251c7207 */ /* 0x001fe40000000000 */
[----:B------:R-:W-:Y:S01]  /*ee50*/  SEL R30, R24, R37, P0 ;  /* 0x00000025181e7207 */ /* 0x000fe20000000000 */
[----:B------:R-:W-:Y:S01]  /*ee60*/  SHFL.IDX PT, R51, R51, R44, 0x1c1f ;  /* 0x001c1f2c33337589 */ /* 0x000fe200000e0000 */
[----:B-1----:R-:W-:-:S02]  /*ee70*/  SEL R29, R69, R42, P0 ;  /* 0x0000002a451d7207 */ /* 0x002fc40000000000 */
[----:B------:R-:W-:Y:S01]  /*ee80*/  SEL R31, R42, R69, P0 ;  /* 0x000000452a1f7207 */ /* 0x000fe20000000000 */
[----:B------:R-:W-:Y:S04]  /*ee90*/  SHFL.IDX PT, R53, R53, R44, 0x1c1f ;  /* 0x001c1f2c35357589 */ /* 0x000fe800000e0000 */
[----:B------:R-:W-:Y:S04]  /*eea0*/  SHFL.IDX PT, R59, R59, R44, 0x1c1f ;  /* 0x001c1f2c3b3b7589 */ /* 0x000fe800000e0000 */
[----:B------:R-:W-:Y:S04]  /*eeb0*/  SHFL.IDX PT, R71, R71, R44, 0x1c1f ;  /* 0x001c1f2c47477589 */ /* 0x000fe800000e0000 */
[----:B------:R-:W-:Y:S01]  /*eec0*/  SHFL.IDX PT, R75, R75, R44, 0x1c1f ;  /* 0x001c1f2c4b4b7589 */ /* 0x000fe200000e0000 */
[----:B--2---:R-:W-:-:S02]  /*eed0*/  SEL R24, R39, R26, P0 ;  /* 0x0000001a27187207 */ /* 0x004fc40000000000 */
[----:B------:R-:W-:Y:S01]  /*eee0*/  SEL R26, R26, R39, P0 ;  /* 0x000000271a1a7207 */ /* 0x000fe20000000000 */
[----:B------:R-:W-:Y:S04]  /*eef0*/  SHFL.IDX PT, R77, R77, R44, 0x1c1f ;  /* 0x001c1f2c4d4d7589 */ /* 0x000fe800000e0000 */
[----:B------:R-:W-:Y:S04]  /*ef00*/  SHFL.IDX PT, R81, R81, R44, 0x1c1f ;  /* 0x001c1f2c51517589 */ /* 0x000fe800000e0000 */
[----:B------:R-:W-:Y:S04]  /*ef10*/  SHFL.IDX PT, R85, R85, R44, 0x1c1f ;  /* 0x001c1f2c55557589 */ /* 0x000fe800000e0000 */
[----:B------:R-:W0:Y:S04]  /*ef20*/  SHFL.IDX PT, R46, R43, R20, 0x1c1f ;  /* 0x001c1f142b2e7589 */ /* 0x000e2800000e0000 */
[----:B------:R-:W1:Y:S04]  /*ef30*/  SHFL.IDX PT, R32, R41, R20, 0x1c1f ;  /* 0x001c1f1429207589 */ /* 0x000e6800000e0000 */
[----:B------:R-:W2:Y:S04]  /*ef40*/  SHFL.IDX PT, R44, R35, R20, 0x1c1f ;  /* 0x001c1f14232c7589 */ /* 0x000ea800000e0000 */
[----:B------:R-:W-:Y:S04]  /*ef50*/  SHFL.IDX PT, R10, R33, R20, 0x1c1f ;  /* 0x001c1f14210a7589 */ /* 0x000fe800000e0000 */
[----:B------:R-:W3:Y:S04]  /*ef60*/  SHFL.IDX PT, R34, R55, R20, 0x1c1f ;  /* 0x001c1f1437227589 */ /* 0x000ee800000e0000 */
[----:B------:R-:W-:Y:S04]  /*ef70*/  SHFL.IDX PT, R52, R79, R20, 0x1c1f ;  /* 0x001c1f144f347589 */ /* 0x000fe800000e0000 */
[----:B------:R-:W4:Y:S01]  /*ef80*/  SHFL.IDX PT, R54, R83, R20, 0x1c1f ;  /* 0x001c1f1453367589 */ /* 0x000f2200000e0000 */
[----:B0-----:R-:W-:-:S03]  /*ef90*/  SEL R25, R71, R46, P0 ;  /* 0x0000002e47197207 */ /* 0x001fc60000000000 */
[----:B------:R-:W0:Y:S01]  /*efa0*/  SHFL.IDX PT, R40, R61, R20, 0x1c1f ;  /* 0x001c1f143d287589 */ /* 0x000e2200000e0000 */
[----:B-1----:R-:W-:Y:S02]  /*efb0*/  SEL R36, R45, R32, P0 ;  /* 0x000000202d247207 */ /* 0x002fe40000000000 */
[----:B------:R-:W-:Y:S01]  /*efc0*/  SEL R38, R32, R45, P0 ;  /* 0x0000002d20267207 */ /* 0x000fe20000000000 */
[----:B------:R-:W1:Y:S01]  /*efd0*/  SHFL.IDX PT, R56, R87, R20, 0x1c1f ;  /* 0x001c1f1457387589 */ /* 0x000e6200000e0000 */
[----:B--2---:R-:W-:Y:S02]  /*efe0*/  SEL R37, R75, R44, P0 ;  /* 0x0000002c4b257207 */ /* 0x004fe40000000000 */
[----:B------:R-:W-:Y:S01]  /*eff0*/  SEL R39, R44, R75, P0 ;  /* 0x0000004b2c277207 */ /* 0x000fe20000000000 */
[----:B------:R0:W-:Y:S04]  /*f000*/  STSM.16.M88.4 [R48], R4 ;  /* 0x0000000430007844 */ /* 0x0001e80000000200 */
[----:B------:R2:W-:Y:S01]  /*f010*/  STSM.16.M88.4 [R27], R12 ;  /* 0x0000000c1b007844 */ /* 0x0005e20000000200 */
[----:B---3--:R-:W-:-:S02]  /*f020*/  SEL R32, R53, R34, P0 ;  /* 0x0000002235207207 */ /* 0x008fc40000000000 */
[----:B------:R-:W-:Y:S01]  /*f030*/  SEL R34, R34, R53, P0 ;  /* 0x0000003522227207 */ /* 0x000fe20000000000 */
[----:B------:R3:W-:Y:S01]  /*f040*/  STSM.16.M88.4 [R50], R28 ;  /* 0x0000001c32007844 */ /* 0x0007e20000000200 */
[----:B----4-:R-:W-:Y:S02]  /*f050*/  SEL R33, R81, R54, P0 ;  /* 0x0000003651217207 */ /* 0x010fe40000000000 */
[----:B------:R-:W-:Y:S02]  /*f060*/  SEL R35, R54, R81, P0 ;  /* 0x0000005136237207 */ /* 0x000fe40000000000 */
[----:B0-----:R-:W-:Y:S01]  /*f070*/  SEL R48, R59, R40, P0 ;  /* 0x000000283b307207 */ /* 0x001fe20000000000 */
[----:B------:R-:W-:Y:S01]  /*f080*/  IMAD.U32 R4, RZ, RZ, UR4 ;  /* 0x00000004ff047e24 */ /* 0x000fe2000f8e00ff */
[----:B------:R-:W-:Y:S01]  /*f090*/  @UP1 ULDC.64 UR4, c[0x0][0xbe0] ;  /* 0x0002f80000041ab9 */ /* 0x000fe20000000a00 */
[----:B------:R-:W-:Y:S01]  /*f0a0*/  IMAD.U32 R5, RZ, RZ, UR6 ;  /* 0x00000006ff057e24 */ /* 0x000fe2000f8e00ff */
[----:B--2---:R-:W-:Y:S01]  /*f0b0*/  SEL R27, R46, R71, P0 ;  /* 0x000000472e1b7207 */ /* 0x004fe20000000000 */
[----:B------:R-:W-:Y:S01]  /*f0c0*/  @UP1 UIMAD.WIDE UR4, UR36, 0x4, UR4 ;  /* 0x00000004240418a5 */ /* 0x000fe2000f8e0204 */
[----:B------:R-:W-:-:S02]  /*f0d0*/  SEL R12, R51, R10, P0 ;  /* 0x0000000a330c7207 */ /* 0x000fc40000000000 */
[----:B------:R-:W-:Y:S01]  /*f0e0*/  SEL R14, R10, R51, P0 ;  /* 0x000000330a0e7207 */ /* 0x000fe20000000000 */
[----:B------:R0:W-:Y:S01]  /*f0f0*/  STSM.16.M88.4 [R64], R24 ;  /* 0x0000001840007844 */ /* 0x0001e20000000200 */
[----:B------:R-:W-:Y:S02]  /*f100*/  SEL R13, R77, R52, P0 ;  /* 0x000000344d0d7207 */ /* 0x000fe40000000000 */
[----:B------:R-:W-:Y:S01]  /*f110*/  SEL R15, R52, R77, P0 ;  /* 0x0000004d340f7207 */ /* 0x000fe20000000000 */
[----:B------:R0:W-:Y:S01]  /*f120*/  STSM.16.M88.4 [R62], R36 ;  /* 0x000000243e007844 */ /* 0x0001e20000000200 */
[----:B---3--:R-:W-:Y:S02]  /*f130*/  SEL R50, R40, R59, P0 ;  /* 0x0000003b28327207 */ /* 0x008fe40000000000 */
[----:B-1----:R-:W-:Y:S01]  /*f140*/  SEL R49, R85, R56, P0 ;  /* 0x0000003855317207 */ /* 0x002fe20000000000 */
[----:B------:R0:W-:Y:S01]  /*f150*/  STSM.16.M88.4 [R60], R12 ;  /* 0x0000000c3c007844 */ /* 0x0001e20000000200 */
[----:B------:R-:W-:-:S02]  /*f160*/  SEL R51, R56, R85, P0 ;  /* 0x0000005538337207 */ /* 0x000fc40000000000 */
[----:B------:R-:W-:Y:S01]  /*f170*/  PLOP3.LUT P0, PT, PT, PT, UP1, 0x80, 0x0 ;  /* 0x000000000000781c */ /* 0x000fe20003f0f018 */
[----:B------:R0:W-:Y:S04]  /*f180*/  STSM.16.M88.4 [R58], R32 ;  /* 0x000000203a007844 */ /* 0x0001e80000000200 */
[----:B------:R0:W-:Y:S01]  /*f190*/  STSM.16.M88.4 [R21], R48 ;  /* 0x0000003015007844 */ /* 0x0001e20000000200 */
[----:B------:R-:W-:Y:S01]  /*f1a0*/  BAR.SYNC.DEFER_BLOCKING 0x1, 0x100 ;  /* 0x0044000000007b1d */ /* 0x000fe20000010000 */
[----:B------:R-:W-:Y:S02]  /*f1b0*/  IMAD.U32 R6, RZ, RZ, UR4 ;  /* 0x00000004ff067e24 */ /* 0x000fe4000f8e00ff */
        /* <DEDUP_REMOVED lines=17> */
.L_x_7359:
[----:B------:R-:W-:Y:S01]  /*f2d0*/  USHF.R.S32.HI UR12, URZ, 0x1f, UR42 ;  /* 0x0000001f3f0c7899 */ /* 0x000fe2000801142a */
[----:B------:R-:W-:Y:S01]  /*f2e0*/  IMAD.U32 R5, RZ, RZ, UR43 ;  /* 0x0000002bff057e24 */ /* 0x000fe2000f8e00ff */
[----:B------:R-:W-:Y:S01]  /*f2f0*/  ULDC.64 UR10, c[0x0][0xb70] ;  /* 0x0002dc00000a7ab9 */ /* 0x000fe20000000a00 */
[----:B------:R-:W-:Y:S01]  /*f300*/  USHF.R.S32.HI UR5, URZ, 0x1f, UR4 ;  /* 0x0000001f3f057899 */ /* 0x000fe20008011404 */
[C---:B------:R-:W-:Y:S01]  /*f310*/  IADD3 R13, P2, R8.reuse, 0x2000, RZ ;  /* 0x00002000080d7810 */ /* 0x040fe20007f5e0ff */
[----:B------:R-:W-:Y:S01]  /*f320*/  UIMAD UR9, UR12, UR10, URZ ;  /* 0x0000000a0c0972a4 */ /* 0x000fe2000f8e023f */
[----:B------:R-:W-:Y:S01]  /*f330*/  IMAD R10, R5, 0x80, R22 ;  /* 0x00000080050a7824 */ /* 0x000fe200078e0216 */
[----:B------:R-:W-:Y:S01]  /*f340*/  UIMAD.WIDE.U32 UR6, UR42, UR10, UR4 ;  /* 0x0000000a2a0672a5 */ /* 0x000fe2000f8e0004 */
[----:B------:R-:W-:Y:S01]  /*f350*/  IADD3 R7, P6, R8, 0x3000, RZ ;  /* 0x0000300008077810 */ /* 0x000fe20007fde0ff */
[----:B------:R-:W-:Y:S01]  /*f360*/  UIMAD UR9, UR42, UR11, UR9 ;  /* 0x0000000b2a0972a4 */ /* 0x000fe2000f8e0209 */
[----:B------:R-:W-:Y:S01]  /*f370*/  LOP3.LUT R28, R29, 0x380, RZ, 0xc0, !PT ;  /* 0x000003801d1c7812 */ /* 0x000fe200078ec0ff */
[----:B------:R-:W-:Y:S01]  /*f380*/  USEL UR37, UR37, URZ, !UP0 ;  /* 0x0000003f25257287 */ /* 0x000fe2000c000000 */
[----:B------:R-:W-:Y:S01]  /*f390*/  SHF.R.S32.HI R5, RZ, 0x1f, R10 ;  /* 0x0000001fff057819 */ /* 0x000fe2000001140a */
[----:B------:R-:W-:Y:S01]  /*f3a0*/  ULDC.64 UR10, c[0x0][0xb78] ;  /* 0x0002de00000a7ab9 */ /* 0x000fe20000000a00 */
[----:B------:R-:W-:Y:S01]  /*f3b0*/  UIADD3 UR7, UR7, UR9, URZ ;  /* 0x0000000907077290 */ /* 0x000fe2000fffe03f */
[----:B------:R-:W-:Y:S01]  /*f3c0*/  LOP3.LUT R12, R13, 0x380, RZ, 0xc0, !PT ;  /* 0x000003800d0c7812 */ /* 0x000fe200078ec0ff */
[----:B------:R-:W-:Y:S01]  /*f3d0*/  USEL UR36, UR36, URZ, !UP0 ;  /* 0x0000003f24247287 */ /* 0x000fe2000c000000 */
[----:B------:R-:W-:Y:S01]  /*f3e0*/  LOP3.LUT R4, R7, 0x380, RZ, 0xc0, !PT ;  /* 0x0000038007047812 */ /* 0x000fe200078ec0ff */
[----:B------:R-:W-:Y:S01]  /*f3f0*/  UIMAD UR9, UR37, UR10, URZ ;  /* 0x0000000a250972a4 */ /* 0x000fe2000f8e023f */
[----:B------:R-:W-:Y:S01]  /*f400*/  SHF.R.U64 R28, R28, 0x3, RZ ;  /* 0x000000031c1c7819 */ /* 0x000fe200000012ff */
[----:B------:R-:W-:Y:S01]  /*f410*/  UIMAD.WIDE.U32 UR6, UR36, UR10, UR6 ;  /* 0x0000000a240672a5 */ /* 0x000fe2000f8e0006 */
[----:B------:R-:W-:Y:S01]  /*f420*/  SHF.R.U64 R12, R12, 0x3, RZ ;  /* 0x000000030c0c7819 */ /* 0x000fe200000012ff */
[----:B------:R-:W-:Y:S01]  /*f430*/  UIMAD UR9, UR36, UR11, UR9 ;  /* 0x0000000b240972a4 */ /* 0x000fe2000f8e0209 */
[----:B------:R-:W-:-:S02]  /*f440*/  SHF.R.U64 R4, R4, 0x3, RZ ;  /* 0x0000000304047819 */ /* 0x000fc400000012ff */
[----:B------:R-:W-:Y:S01]  /*f450*/  LOP3.LUT R28, R28, R29, RZ, 0x3c, !PT ;  /* 0x0000001d1c1c7212 */ /* 0x000fe200078e3cff */
[--C-:B------:R-:W-:Y:S01]  /*f460*/  IMAD.X R29, RZ, RZ, R9.reuse, P1 ;  /* 0x000000ffff1d7224 */ /* 0x100fe200008e0609 */
[----:B------:R-:W-:Y:S01]  /*f470*/  IADD3 R6, P0, R10, UR6, RZ ;  /* 0x000000060a067c10 */ /* 0x000fe2000ff1e0ff */
[----:B------:R-:W-:Y:S01]  /*f480*/  IMAD.U32 R14, RZ, RZ, UR9 ;  /* 0x00000009ff0e7e24 */ /* 0x000fe2000f8e00ff */
[----:B------:R-:W-:Y:S01]  /*f490*/  LOP3.LUT R12, R12, R13, RZ, 0x3c, !PT ;  /* 0x0000000d0c0c7212 */ /* 0x000fe200078e3cff */
[----:B------:R-:W-:Y:S01]  /*f4a0*/  IMAD.X R13, RZ, RZ, R9, P2 ;  /* 0x000000ffff0d7224 */ /* 0x000fe200010e0609 */
[----:B------:R-:W-:Y:S02]  /*f4b0*/  IADD3 R37, P5, R8, 0x4000, RZ ;  /* 0x0000400008257810 */ /* 0x000fe40007fbe0ff */
[----:B------:R-:W-:Y:S01]  /*f4c0*/  IADD3.X R5, R5, UR7, R14, P0, !PT ;  /* 0x0000000705057c10 */ /* 0x000fe200087fe40e */
[----:B------:R-:W-:Y:S01]  /*f4d0*/  ULDC.64 UR6, c[0x0][0xb40] ;  /* 0x0002d00000067ab9 */ /* 0x000fe20000000a00 */
[----:B------:R-:W-:-:S02]  /*f4e0*/  LOP3.LUT R4, R4, R7, RZ, 0x3c, !PT ;  /* 0x0000000704047212 */ /* 0x000fc400078e3cff */
[----:B------:R-:W-:Y:S02]  /*f4f0*/  LEA R44, P0, R6, UR6, 0x2 ;  /* 0x00000006062c7c11 */ /* 0x000fe4000f8010ff */
[----:B------:R-:W-:Y:S02]  /*f500*/  IADD3 R41, P4, R8, 0x5000, RZ ;  /* 0x0000500008297810 */ /* 0x000fe40007f9e0ff */
[----:B------:R-:W-:Y:S01]  /*f510*/  LEA.HI.X R45, R6, UR7, R5, 0x2, P0 ;  /* 0x00000007062d7c11 */ /* 0x000fe200080f1405 */
[----:B------:R-:W-:Y:S01]  /*f520*/  VIADD R5, R10, 0x8 ;  /* 0x000000080a057836 */ /* 0x000fe20000000000 */
[----:B------:R-:W-:Y:S01]  /*f530*/  LOP3.LUT P0, RZ, R228, 0x3, RZ, 0xc0, !PT ;  /* 0x00000003e4ff7812 */ /* 0x000fe2000780c0ff */
[----:B------:R-:W-:Y:S01]  /*f540*/  ULDC.64 UR6, c[0x0][0xaa0] ;  /* 0x0002a80000067ab9 */ /* 0x000fe20000000a00 */
[----:B------:R-:W-:Y:S02]  /*f550*/  IADD3 R25, P3, R8, 0x6000, RZ ;  /* 0x0000600008197810 */ /* 0x000fe40007f7e0ff */
[----:B------:R-:W-:-:S02]  /*f560*/  ISETP.GE.OR P1, PT, R10, UR8, P0 ;  /* 0x000000080a007c0c */ /* 0x000fc40008726670 */
[C---:B------:R-:W-:Y:S02]  /*f570*/  IADD3 R7, P2, R8.reuse, 0x7000, RZ ;  /* 0x0000700008077810 */ /* 0x040fe40007f5e0ff */
[----:B------:R-:W-:Y:S02]  /*f580*/  LOP3.LUT R36, R37, 0x380, RZ, 0xc0, !PT ;  /* 0x0000038025247812 */ /* 0x000fe400078ec0ff */
[----:B------:R-:W-:Y:S02]  /*f590*/  LOP3.LUT R40, R41, 0x380, RZ, 0xc0, !PT ;  /* 0x0000038029287812 */ /* 0x000fe400078ec0ff */
[----:B------:R-:W-:Y:S01]  /*f5a0*/  LOP3.LUT R33, R8, 0x380, RZ, 0xc0, !PT ;  /* 0x0000038008217812 */ /* 0x000fe200078ec0ff */
[----:B------:R-:W-:Y:S01]  /*f5b0*/  UIMAD UR5, UR5, UR6, URZ ;  /* 0x00000006050572a4 */ /* 0x000fe2000f8e023f */
[----:B------:R-:W-:Y:S01]  /*f5c0*/  LOP3.LUT R24, R25, 0x380, RZ, 0xc0, !PT ;  /* 0x0000038019187812 */ /* 0x000fe200078ec0ff */
[--C-:B------:R-:W-:Y:S01]  /*f5d0*/  IMAD.X R11, RZ, RZ, R9.reuse, P2 ;  /* 0x000000ffff0b7224 */ /* 0x100fe200010e0609 */
[----:B------:R-:W-:Y:S01]  /*f5e0*/  ISETP.GE.OR P0, PT, R5, UR8, P0 ;  /* 0x0000000805007c0c */ /* 0x000fe20008706670 */
[----:B------:R-:W-:Y:S01]  /*f5f0*/  IMAD.X R5, RZ, RZ, R9, P6 ;  /* 0x000000ffff057224 */ /* 0x000fe200030e0609 */
[----:B------:R-:W-:Y:S01]  /*f600*/  LOP3.LUT R6, R7, 0x380, RZ, 0xc0, !PT ;  /* 0x0000038007067812 */ /* 0x000fe200078ec0ff */
[----:B------:R0:W-:Y:S01]  /*f610*/  @!P1 STG.E desc[UR52][R44.64], R3 ;  /* 0x000000032c009986 */ /* 0x0001e2000c101934 */
[----:B------:R-:W-:-:S02]  /*f620*/  SHF.R.U64 R36, R36, 0x3, RZ ;  /* 0x0000000324247819 */ /* 0x000fc400000012ff */
[----:B------:R-:W-:Y:S02]  /*f630*/  SHF.R.U64 R40, R40, 0x3, RZ ;  /* 0x0000000328287819 */ /* 0x000fe400000012ff */
        /* <DEDUP_REMOVED lines=15> */
[----:B------:R-:W-:Y:S01]  /*f730*/  UIMAD UR5, UR4, UR7, UR5 ;  /* 0x00000007040572a4 */ /* 0x000fe2000f8e0205 */
[----:B------:R0:W-:Y:S02]  /*f740*/  @!P0 STG.E desc[UR52][R44.64+0x20], R2 ;  /* 0x000020022c008986 */ /* 0x0001e4000c101934 */
[----:B------:R-:W-:-:S02]  /*f750*/  ULDC.64 UR6, c[0x0][0xae0] ;  /* 0x0002b80000067ab9 */ /* 0x000fc40000000a00 */
[----:B------:R-:W5:Y:S01]  /*f760*/  LD.E.128 R32, desc[UR52][R32.64] ;  /* 0x0000003420207980 */ /* 0x000f62000c101d00 */
[----:B------:R-:W-:-:S03]  /*f770*/  IMAD.U32 R19, RZ, RZ, UR6 ;  /* 0x00000006ff137e24 */ /* 0x000fc6000f8e00ff */
[----:B------:R-:W5:Y:S01]  /*f780*/  LD.E.128 R28, desc[UR52][R28.64] ;  /* 0x000000341c1c7980 */ /* 0x000f62000c101d00 */
[----:B0-----:R-:W-:-:S03]  /*f790*/  IMAD.WIDE.U32 R2, R3, UR4, R20 ;  /* 0x0000000403027c25 */ /* 0x001fc6000f8e0014 */
[----:B------:R-:W5:Y:S01]  /*f7a0*/  LD.E.128 R12, desc[UR52][R12.64] ;  /* 0x000000340c0c7980 */ /* 0x000f62000c101d00 */
[----:B------:R-:W-:-:S03]  /*f7b0*/  UIMAD UR4, UR12, UR6, URZ ;  /* 0x000000060c0472a4 */ /* 0x000fc6000f8e023f */
[----:B------:R-:W5:Y:S01]  /*f7c0*/  LD.E.128 R4, desc[UR52][R4.64] ;  /* 0x0000003404047980 */ /* 0x000f62000c101d00 */
[----:B------:R-:W-:-:S03]  /*f7d0*/  VIADD R3, R3, UR5 ;  /* 0x0000000503037c36 */ /* 0x000fc60008000000 */
[----:B------:R-:W5:Y:S04]  /*f7e0*/  LD.E.128 R36, desc[UR52][R36.64] ;  /* 0x0000003424247980 */ /* 0x000f68000c101d00 */
[----:B------:R-:W5:Y:S04]  /*f7f0*/  LD.E.128 R40, desc[UR52][R40.64] ;  /* 0x0000003428287980 */ /* 0x000f68000c101d00 */
[----:B------:R-:W5:Y:S04]  /*f800*/  LD.E.128 R24, desc[UR52][R24.64] ;  /* 0x0000003418187980 */ /* 0x000f68000c101d00 */
[----:B------:R-:W5:Y:S01]  /*f810*/  LD.E.128 R8, desc[UR52][R10.64] ;  /* 0x000000340a087980 */ /* 0x000f62000c101d00 */
[----:B------:R-:W-:-:S02]  /*f820*/  UIMAD UR4, UR42, UR7, UR4 ;  /* 0x000000072a0472a4 */ /* 0x000fc4000f8e0204 */
[----:B------:R-:W-:Y:S01]  /*f830*/  IMAD.WIDE.U32 R2, R19, UR42, R2 ;  /* 0x0000002a13027c25 */ /* 0x000fe2000f8e0002 */
[----:B------:R-:W-:Y:S01]  /*f840*/  UIMAD UR8, UR43, -0x80, UR8 ;  /* 0xffffff802b0878a4 */ /* 0x000fe2000f8e0208 */
[----:B------:R-:W-:Y:S01]  /*f850*/  @!PT LDS RZ, [RZ] ;  /* 0x00000000fffff984 */ /* 0x000fe20000000800 */
[----:B------:R-:W-:Y:S01]  /*f860*/  @!PT LDS RZ, [RZ] ;  /* 0x00000000fffff984 */ /* 0x000fe20000000800 */
[----:B------:R-:W-:Y:S01]  /*f870*/  @!PT LDS RZ, [RZ] ;  /* 0x00000000fffff984 */ /* 0x000fe20000000800 */
[----:B------:R-:W-:Y:S01]  /*f880*/  @!PT LDS RZ, [RZ] ;  /* 0x00000000fffff984 */ /* 0x000fe20000000800 */
[----:B------:R0:W-:Y:S06]  /*f890*/  MEMBAR.ALL.CTA ;  /* 0x0000000000007992 */ /* 0x0001ec0000008000 */
[----:B0-----:R-:W0:Y:S01]  /*f8a0*/  FENCE.VIEW.ASYNC.S ;  /* 0x00000000000073c6 */ /* 0x001e220000000000 */
[----:B------:R-:W-:Y:S01]  /*f8b0*/  BSSY B1, `(.L_x_7360) ;  /* 0x0000026000017945 */ /* 0x000fe20003800000 */
[----:B------:R-:W-:-:S02]  /*f8c0*/  VIADD R0, R0, 0x2e820 ;  /* 0x0002e82000007836 */ /* 0x000fc40000000000 */
[----:B------:R-:W-:Y:S01]  /*f8d0*/  VIADD R3, R3, UR4 ;  /* 0x0000000403037c36 */ /* 0x000fe20008000000 */
[----:B------:R-:W-:Y:S01]  /*f8e0*/  ULDC.64 UR4, c[0x0][0xae8] ;  /* 0x0002ba0000047ab9 */ /* 0x000fe20000000a00 */
[C---:B------:R-:W-:Y:S01]  /*f8f0*/  ISETP.GE.AND P2, PT, R18.reuse, UR8, PT ;  /* 0x0000000812007c0c */ /* 0x040fe2000bf46270 */
[----:B------:R-:W-:Y:S01]  /*f900*/  IMAD.U32 R45, RZ, RZ, UR4 ;  /* 0x00000004ff2d7e24 */ /* 0x000fe2000f8e00ff */
[----:B------:R-:W-:Y:S01]  /*f910*/  UIMAD UR4, UR37, UR4, URZ ;  /* 0x00000004250472a4 */ /* 0x000fe2000f8e023f */
[C---:B------:R-:W-:Y:S01]  /*f920*/  VIADD R19, R18.reuse, 0x20 ;  /* 0x0000002012137836 */ /* 0x040fe20000000000 */
[----:B------:R-:W-:Y:S01]  /*f930*/  PRMT R0, RZ, 0x654, R0 ;  /* 0x00000654ff007816 */ /* 0x000fe20000000000 */
[----:B------:R-:W-:Y:S01]  /*f940*/  VIADD R21, R18, 0x60 ;  /* 0x0000006012157836 */ /* 0x000fe20000000000 */
[----:B------:R-:W-:Y:S02]  /*f950*/  UIMAD UR4, UR36, UR5, UR4 ;  /* 0x00000005240472a4 */ /* 0x000fe4000f8e0204 */
[----:B------:R-:W-:Y:S01]  /*f960*/  IMAD.WIDE.U32 R44, R45, UR36, R2 ;  /* 0x000000242d2c7c25 */ /* 0x000fe2000f8e0002 */
[----:B------:R-:W-:-:S02]  /*f970*/  ISETP.GE.AND P4, PT, R19, UR8, PT ;  /* 0x0000000813007c0c */ /* 0x000fc4000bf86270 */
[----:B------:R-:W-:Y:S01]  /*f980*/  ISETP.GE.AND P1, PT, R21, UR8, PT ;  /* 0x0000000815007c0c */ /* 0x000fe2000bf26270 */
[----:B------:R-:W-:Y:S01]  /*f990*/  VIADD R20, R18, 0x40 ;  /* 0x0000004012147836 */ /* 0x000fe20000000000 */
[--C-:B------:R-:W-:Y:S01]  /*f9a0*/  SHF.R.S32.HI R19, RZ, 0x1f, R18.reuse ;  /* 0x0000001fff137819 */ /* 0x100fe20000011412 */
[----:B------:R-:W-:Y:S02]  /*f9b0*/  IMAD.U32 R21, RZ, RZ, UR43 ;  /* 0x0000002bff157e24 */ /* 0x000fe4000f8e00ff */
[----:B------:R-:W-:Y:S01]  /*f9c0*/  VIADD R51, R45, UR4 ;  /* 0x000000042d337c36 */ /* 0x000fe20008000000 */
[----:B------:R-:W-:Y:S01]  /*f9d0*/  ISETP.GE.AND P0, PT, R20, UR8, PT ;  /* 0x0000000814007c0c */ /* 0x000fe2000bf06270 */
[----:B------:R-:W-:Y:S01]  /*f9e0*/  IMAD.WIDE R20, R21, 0x80, R18 ;  /* 0x0000008015147825 */ /* 0x000fe200078e0212 */
[----:B0-----:R0:W-:Y:S01]  /*f9f0*/  SYNCS.ARRIVE.TRANS64.RED.A1T0 RZ, [R0+URZ], RZ ;  /* 0x000000ff00ff79a7 */ /* 0x0011e2000810043f */
[----:B------:R-:W-:Y:S10]  /*fa00*/  @P2 BRA `(.L_x_7361) ;  /* 0x0000000000402947 */ /* 0x000ff40003800000 */
[----:B------:R-:W-:Y:S01]  /*fa10*/  ULDC.64 UR4, c[0x0][0xad8] ;  /* 0x0002b60000047ab9 */ /* 0x000fe20000000a00 */
[----:B------:R-:W-:Y:S01]  /*fa20*/  IMAD.MOV.U32 R2, RZ, RZ, R44 ;  /* 0x000000ffff027224 */ /* 0x000fe200078e002c */
[----:B------:R-:W-:Y:S01]  /*fa30*/  ULDC.64 UR6, c[0x0][0xa80] ;  /* 0x0002a00000067ab9 */ /* 0x000fe20000000a00 */
[----:B------:R-:W-:Y:S02]  /*fa40*/  IMAD.MOV.U32 R3, RZ, RZ, R51 ;  /* 0x000000ffff037224 */ /* 0x000fe400078e0033 */
[----:B------:R-:W-:Y:S02]  /*fa50*/  IMAD R49, R21, UR4, RZ ;  /* 0x0000000415317c24 */ /* 0x000fe4000f8e02ff */
[----:B0-----:R-:W-:Y:S02]  /*fa60*/  VIADD R0, R16, 0x40 ;  /* 0x0000004010007836 */ /* 0x001fe40000000000 */
        /* <DEDUP_REMOVED lines=10> */
.L_x_7361:
[----:B------:R-:W-:Y:S05]  /*fb10*/  BSYNC B1 ;  /* 0x0000000000017941 */ /* 0x000fea0003800000 */
.L_x_7360:
[----:B------:R-:W-:Y:S04]  /*fb20*/  BSSY B1, `(.L_x_7362) ;  /* 0x0000014000017945 */ /* 0x000fe80003800000 */
[----:B------:R-:W-:Y:S05]  /*fb30*/  @P4 BRA `(.L_x_7363) ;  /* 0x0000000000484947 */ /* 0x000fea0003800000 */
[----:B-1---5:R-:W-:Y:S01]  /*fb40*/  IADD3 R33, P2, R20, 0x20, RZ ;  /* 0x0000002014217810 */ /* 0x022fe20007f5e0ff */
[----:B------:R-:W-:Y:S01]  /*fb50*/  ULDC.64 UR4, c[0x0][0xad8] ;  /* 0x0002b60000047ab9 */ /* 0x000fe20000000a00 */
[----:B------:R-:W-:Y:S01]  /*fb60*/  IMAD.MOV.U32 R2, RZ, RZ, R44 ;  /* 0x000000ffff027224 */ /* 0x000fe200078e002c */
[----:B------:R-:W-:Y:S01]  /*fb70*/  ULDC.64 UR6, c[0x0][0xa80] ;  /* 0x0002a00000067ab9 */ /* 0x000fe20000000a00 */
[----:B------:R-:W-:Y:S02]  /*fb80*/  IMAD.MOV.U32 R3, RZ, RZ, R51 ;  /* 0x000000ffff037224 */ /* 0x000fe400078e0033 */
[----:B0-----:R-:W-:Y:S02]  /*fb90*/  IMAD.X R0, RZ, RZ, R21, P2 ;  /* 0x000000ffff007224 */ /* 0x001fe400010e0615 */
        /* <DEDUP_REMOVED lines=12> */
.L_x_7363:
[----:B------:R-:W-:Y:S05]  /*fc60*/  BSYNC B1 ;  /* 0x0000000000017941 */ /* 0x000fea0003800000 */
.L_x_7362:
[----:B------:R-:W-:Y:S04]  /*fc70*/  BSSY B1, `(.L_x_7364) ;  /* 0x0000014000017945 */ /* 0x000fe80003800000 */
[----:B------:R-:W-:Y:S05]  /*fc80*/  @P0 BRA `(.L_x_7365) ;  /* 0x0000000000480947 */ /* 0x000fea0003800000 */
[----:B--2--5:R-:W-:Y:S01]  /*fc90*/  IADD3 R29, P0, R20, 0x40, RZ ;  /* 0x00000040141d7810 */ /* 0x024fe20007f1e0ff */
        /* <DEDUP_REMOVED lines=17> */
.L_x_7365:
[----:B------:R-:W-:Y:S05]  /*fdb0*/  BSYNC B1 ;  /* 0x0000000000017941 */ /* 0x000fea0003800000 */
.L_x_7364:
[----:B------:R-:W-:Y:S05]  /*fdc0*/  @P1 BRA `(.L_x_7366) ;  /* 0x0000000c00041947 */ /* 0x000fea0003800000 */
[----:B---3-5:R-:W-:Y:S01]  /*fdd0*/  IADD3 R13, P0, R20, 0x60, RZ ;  /* 0x00000060140d7810 */ /* 0x028fe20007f1e0ff */
        /* <DEDUP_REMOVED lines=8> */
[----:B0-----:R-:W-:Y:S02]  /*fe60*/  VIADD R0, R16, 0x40 ;  /* 0x0000004010007836 */ /* 0x001fe40000000000 */
        /* <DEDUP_REMOVED lines=10> */
.L_x_7358:
        /* <DEDUP_REMOVED lines=29> */
.L_x_7367:
        /* <DEDUP_REMOVED lines=32> */
.L_x_7369:
[----:B------:R-:W-:Y:S05]  /*102e0*/  BSYNC B1 ;  /* 0x0000000000017941 */ /* 0x000fea0003800000 */
.L_x_7368:
        /* <DEDUP_REMOVED lines=49> */
.L_x_7371:
[----:B------:R-:W-:Y:S05]  /*10600*/  BSYNC B1 ;  /* 0x0000000000017941 */ /* 0x000fea0003800000 */
.L_x_7370:
        /* <DEDUP_REMOVED lines=20> */
.L_x_7373:
[----:B------:R-:W-:Y:S05]  /*10750*/  BSYNC B1 ;  /* 0x0000000000017941 */ /* 0x000fea0003800000 */
.L_x_7372:
        /* <DEDUP_REMOVED lines=20> */
.L_x_7375:
[----:B------:R-:W-:Y:S05]  /*108a0*/  BSYNC B1 ;  /* 0x0000000000017941 */ /* 0x000fea0003800000 */
.L_x_7374:
        /* <DEDUP_REMOVED lines=19> */
.L_x_7366:
[----:B------:R-:W-:Y:S05]  /*109e0*/  BSYNC B0 ;  /* 0x0000000000007941 */ /* 0x000fea0003800000 */
.L_x_7357:
[----:B------:R-:W-:Y:S02]  /*109f0*/  ULDC UR4, c[0x0][0xc14] ;  /* 0x0003050000047ab9 */ /* 0x000fe40000000800 */
[----:B------:R-:W-:-:S13]  /*10a00*/  ISETP.GE.AND P0, PT, R47, UR4, PT ;  /* 0x000000042f007c0c */ /* 0x000fda000bf06270 */
[----:B------:R-:W-:Y:S05]  /*10a10*/  @!P0 BRA `(.L_x_7376) ;  /* 0xffffff0000dc8947 */ /* 0x000fea000383ffff */
[----:B------:R-:W-:Y:S05]  /*10a20*/  EXIT ;  /* 0x000000000000794d */ /* 0x000fea0003800000 */
.L_x_7318:
        /* <DEDUP_REMOVED lines=20> */
.L_x_7377:
        /* <DEDUP_REMOVED lines=41> */
.L_x_7383:
        /* <DEDUP_REMOVED lines=14> */
.L_x_7382:
[----:B------:R-:W-:Y:S05]  /*10ee0*/  BSYNC B0 ;  /* 0x0000000000007941 */ /* 0x000fea0003800000 */
.L_x_7381:
        /* <DEDUP_REMOVED lines=22> */
.L_x_7379:
        /* <DEDUP_REMOVED lines=25> */
.L_x_7384:
        /* <DEDUP_REMOVED lines=58> */
.L_x_7380:
[----:B------:R0:W-:Y:S01]  /*11580*/  STL [R1+0x20], R0 ;  /* 0x0000200001007387 */ /* 0x0001e20000100800 */
[----:B------:R-:W-:-:S03]  /*11590*/  UMOV UR38, URZ ;  /* 0x0000003f00267c82 */ /* 0x000fc60008000000 */
[----:B------:R0:W-:Y:S02]  /*115a0*/  STL [R1+0x24], RZ ;  /* 0x000024ff01007387 */ /* 0x0001e40000100800 */
.L_x_7385:
        /* <DEDUP_REMOVED lines=11> */
.L_x_7378:
[----:B0-2---:R-:W-:Y:S01]  /*11660*/  IMAD.MOV.U32 R0, RZ, RZ, 0x1 ;  /* 0x00000001ff007424 */ /* 0x005fe200078e00ff */
        /* <DEDUP_REMOVED lines=34> */
[----:B------:R0:W-:Y:S04]  /*11890*/  STL [R1+0x28], R4 ;  /* 0x0000280401007387 */ /* 0x0001e80000100800 */
[----:B------:R-:W-:Y:S01]  /*118a0*/  IMAD.IADD R0, R0, 0x1, R2 ;  /* 0x0000000100007824 */ /* 0x000fe200078e0202 */
[----:B------:R0:W-:Y:S04]  /*118b0*/  STL [R1], R2 ;  /* 0x0000000201007387 */ /* 0x0001e80000100800 */
[----:B------:R0:W-:Y:S04]  /*118c0*/  STL [R1+0x8], RZ ;  /* 0x000008ff01007387 */ /* 0x0001e80000100800 */
[----:B------:R0:W-:Y:S04]  /*118d0*/  STL [R1+0xc], R3 ;  /* 0x00000c0301007387 */ /* 0x0001e80000100800 */
[----:B------:R0:W-:Y:S04]  /*118e0*/  STL [R1+0x30], RZ ;  /* 0x000030ff01007387 */ /* 0x0001e80000100800 */
[----:B------:R0:W-:Y:S02]  /*118f0*/  STL [R1+0x2c], R0 ;  /* 0x00002c0001007387 */ /* 0x0001e40000100800 */
.L_x_7446:
[----:B------:R-:W-:Y:S01]  /*11900*/  ULDC.64 UR4, c[0x0][0xc60] ;  /* 0x0003180000047ab9 */ /* 0x000fe20000000a00 */
[----:B------:R-:W-:Y:S01]  /*11910*/  ULDC.64 UR10, c[0x0][0xa00] ;  /* 0x00028000000a7ab9 */ /* 0x000fe20000000a00 */
[----:B------:R-:W-:Y:S01]  /*11920*/  UIMAD.WIDE UR4, UR48, 0x4, UR4 ;  /* 0x00000004300478a5 */ /* 0x000fe2000f8e0204 */
[----:B------:R-:W-:Y:S01]  /*11930*/  ULDC.64 UR6, c[0x0][0xa18] ;  /* 0x0002860000067ab9 */ /* 0x000fe20000000a00 */
[----:B------:R-:W-:-:S04]  /*11940*/  ULDC.64 UR12, c[0x0][0xa08] ;  /* 0x00028200000c7ab9 */ /* 0x000fc80000000a00 */
[----:B0-----:R-:W-:Y:S02]  /*11950*/  IMAD.U32 R2, RZ, RZ, UR4 ;  /* 0x00000004ff027e24 */ /* 0x001fe4000f8e00ff */
        /* <DEDUP_REMOVED lines=21> */
[----:B------:R0:W5:Y:S01]  /*11ab0*/  @P0 LDG.E R0, desc[UR52][R2.64] ;  /* 0x0000003402000981 */ /* 0x000162000c1e1900 */
        /* <DEDUP_REMOVED lines=20> */
[----:B-1----:R-:W-:Y:S05]  /*11c00*/  @P2 BRA `(.L_x_7387) ;  /* 0x0000000000102947 */ /* 0x002fea0003800000 */
[----:B------:R-:W-:Y:S05]  /*11c10*/  @!P0 BRA `(.L_x_7387) ;  /* 0x00000000000c8947 */ /* 0x000fea0003800000 */
[----:B-----5:R-:W2:Y:S04]  /*11c20*/  LDG.E R8, desc[UR52][R2.64] ;  /* 0x0000003402087981 */ /* 0x020ea8000c1e1900 */
[----:B0-----:R-:W2:Y:S02]  /*11c30*/  LDG.E R7, desc[UR52][R2.64+0x4] ;  /* 0x0000043402077981 */ /* 0x001ea4000c1e1900 */
[----:B--2---:R-:W-:-:S07]  /*11c40*/  IMAD.IADD R8, R7, 0x1, -R8 ;  /* 0x0000000107087824 */ /* 0x004fce00078e0a08 */
.L_x_7387:
        /* <DEDUP_REMOVED lines=17> */
[----:B------:R-:W-:-:S06]  /*11d60*/  IMAD.U32 R3, RZ, RZ, UR5 ;  /* 0x00000005ff037e24 */ /* 0x000fcc000f8e00ff */
[----:B------:R0:W5:Y:S01]  /*11d70*/  LDG.E R3, desc[UR52][R2.64] ;  /* 0x0000003402037981 */ /* 0x000162000c1e1900 */
[----:B------:R-:W-:Y:S05]  /*11d80*/  BRA `(.L_x_7389) ;  /* 0x0000000000107947 */ /* 0x000fea0003800000 */
.L_x_7388:
[----:B------:R-:W-:Y:S05]  /*11d90*/  @!P1 BRA `(.L_x_7389) ;  /* 0x00000000000c9947 */ /* 0x000fea0003800000 */
[----:B------:R-:W2:Y:S04]  /*11da0*/  LDG.E R2, desc[UR52][R4.64] ;  /* 0x0000003404027981 */ /* 0x000ea8000c1e1900 */
[----:B------:R-:W2:Y:S02]  /*11db0*/  LDG.E R3, desc[UR52][R4.64+0x4] ;  /* 0x0000043404037981 */ /* 0x000ea4000c1e1900 */
[----:B--2---:R-:W-:-:S07]  /*11dc0*/  IMAD.IADD R3, R3, 0x1, -R2 ;  /* 0x0000000103037824 */ /* 0x004fce00078e0a02 */
.L_x_7389:
[----:B------:R-:W0:Y:S01]  /*11dd0*/  LDL R19, [R1+0x24] ;  /* 0x0000240001137983 */ /* 0x000e220000100800 */
[----:B-----5:R-:W-:Y:S01]  /*11de0*/  IMAD.IADD R5, R3, 0x1, -R0 ;  /* 0x0000000103057824 */ /* 0x020fe200078e0a00 */
[----:B------:R-:W-:Y:S01]  /*11df0*/  BSSY B6, `(.L_x_7390) ;  /* 0x00002bd000067945 */ /* 0x000fe20003800000 */
[----:B------:R-:W-:Y:S01]  /*11e00*/  IMAD.MOV.U32 R4, RZ, RZ, RZ ;  /* 0x000000ffff047224 */ /* 0x000fe200078e00ff */
[----:B0-----:R-:W-:-:S04]  /*11e10*/  LEA R2, R19, 0x15f, 0x7 ;  /* 0x0000015f13027811 */ /* 0x001fc800078e38ff */
[C---:B------:R-:W-:Y:S01]  /*11e20*/  IADD3 R3, R5.reuse, R2, -R8 ;  /* 0x0000000205037210 */ /* 0x040fe20007ffe808 */
[----:B------:R-:W-:Y:S02]  /*11e30*/  VIADD R5, R5, 0xdf ;  /* 0x000000df05057836 */ /* 0x000fe40000000000 */
[----:B------:R-:W-:Y:S02]  /*11e40*/  IMAD.MOV.U32 R2, RZ, RZ, RZ ;  /* 0x000000ffff027224 */ /* 0x000fe400078e00ff */
[----:B------:R-:W-:-:S04]  /*11e50*/  IMAD.HI R4, R5, -0x6db6db6d, R4 ;  /* 0x9249249305047827 */ /* 0x000fc800078e0204 */
[----:B------:R-:W-:Y:S01]  /*11e60*/  IMAD.HI R2, R3, -0x6db6db6d, R2 ;  /* 0x9249249303027827 */ /* 0x000fe200078e0202 */
[----:B------:R-:W-:-:S04]  /*11e70*/  SHF.R.U32.HI R3, RZ, 0x1f, R4 ;  /* 0x0000001fff037819 */ /* 0x000fc80000011604 */
[----:B------:R-:W-:Y:S02]  /*11e80*/  SHF.R.U32.HI R5, RZ, 0x1f, R2 ;  /* 0x0000001fff057819 */ /* 0x000fe40000011602 */
[----:B------:R-:W-:Y:S02]  /*11e90*/  LEA.HI.SX32 R3, R4, R3, 0x19 ;  /* 0x0000000304037211 */ /* 0x000fe400078fcaff */
[----:B------:R-:W-:-:S04]  /*11ea0*/  LEA.HI.SX32 R16, R2, R5, 0x19 ;  /* 0x0000000502107211 */ /* 0x000fc800078fcaff */
        /* <DEDUP_REMOVED lines=21> */
.L_x_7391:
        /* <DEDUP_REMOVED lines=23> */
.L_x_7393:
        /* <DEDUP_REMOVED lines=20> */
.L_x_7394:
        /* <DEDUP_REMOVED lines=20> */
.L_x_7395:
        /* <DEDUP_REMOVED lines=18> */
.L_x_7396:
[----:B------:R-:W0:Y:S01]  /*12510*/  LDC R0, c[0x0][0x428] ;  /* 0x00010a00ff007b82 */ /* 0x000e220000000800 */
[----:B------:R-:W-:Y:S01]  /*12520*/  ULDC.64 UR4, c[0x0][0x9f8] ;  /* 0x00027e0000047ab9 */ /* 0x000fe20000000a00 */
[----:B------:R-:W-:Y:S01]  /*12530*/  IMAD.U32 R2, RZ, RZ, UR38 ;  /* 0x00000026ff027e24 */ /* 0x000fe2000f8e00ff */
[----:B------:R-:W-:Y:S01]  /*12540*/  UISETP.NE.U32.AND UP0, UPT, UR4, URZ, UPT ;  /* 0x0000003f0400728c */ /* 0x000fe2000bf05070 */
[----:B------:R-:W-:Y:S01]  /*12550*/  IMAD.U32 R10, RZ, RZ, UR45 ;  /* 0x0000002dff0a7e24 */ /* 0x000fe2000f8e00ff */
[----:B------:R-:W1:Y:S01]  /*12560*/  S2R R4, SR_TID.X ;  /* 0x0000000000047919 */ /* 0x000e620000002100 */
[----:B------:R-:W-:Y:S01]  /*12570*/  IMAD R7, R19, 0x80, R18 ;  /* 0x0000008013077824 */ /* 0x000fe200078e0212 */
[----:B------:R-:W-:Y:S01]  /*12580*/  UISETP.NE.AND.EX UP0, UPT, UR5, URZ, UPT, UP0 ;  /* 0x0000003f0500728c */ /* 0x000fe2000bf05300 */
[----:B------:R-:W-:-:S05]  /*12590*/  ULDC.64 UR6, c[0x0][0xa08] ;  /* 0x0002820000067ab9 */ /* 0x000fca0000000a00 */
        /* <DEDUP_REMOVED lines=13> */
[----:B------:R0:W2:Y:S01]  /*12670*/  @P1 LDG.E R10, desc[UR52][R2.64] ;  /* 0x00000034020a1981 */ /* 0x0000a2000c1e1900 */
[----:B------:R-:W-:Y:S01]  /*12680*/  ISETP.NE.AND P1, PT, R17, RZ, PT ;  /* 0x000000ff1100720c */ /* 0x000fe20003f25270 */
[----:B------:R-:W-:Y:S01]  /*12690*/  UMOV UR36, URZ ;  /* 0x0000003f00247c82 */ /* 0x000fe20008000000 */
[----:B------:R-:W-:Y:S02]  /*126a0*/  ISETP.NE.U32.AND P0, PT, RZ, UR4, PT ;  /* 0x00000004ff007c0c */ /* 0x000fe4000bf05070 */
[----:B------:R-:W-:Y:S02]  /*126b0*/  R2UR UR37, R7 ;  /* 0x00000000072572ca */ /* 0x000fe400000e0000 */
[----:B------:R-:W-:Y:S02]  /*126c0*/  ISETP.NE.AND.EX P0, PT, RZ, UR5, PT, P0 ;  /* 0x00000005ff007c0c */ /* 0x000fe4000bf05300 */
[----:B------:R-:W-:Y:S01]  /*126d0*/  SHF.R.U32.HI R4, RZ, 0x5, R4 ;  /* 0x00000005ff047819 */ /* 0x000fe20000011604 */
[----:B0-----:R-:W0:Y:S01]  /*126e0*/  LDC.64 R2, c[0x0][0x3f8] ;  /* 0x0000fe00ff027b82 */ /* 0x001e220000000a00 */
[----:B------:R-:W-:-:S02]  /*126f0*/  SEL R8, RZ, UR45, P0 ;  /* 0x0000002dff087c07 */ /* 0x000fc40008000000 */
[----:B------:R-:W-:Y:S01]  /*12700*/  LOP3.LUT R4, R4, 0x3, RZ, 0xc0, !PT ;  /* 0x0000000304047812 */ /* 0x000fe200078ec0ff */
[----:B------:R-:W-:Y:S01]  /*12710*/  VOTEU.ALL UP1, P1 ;  /* 0x00000000003f7886 */ /* 0x000fe20000820000 */
[----:B------:R-:W-:-:S04]  /*12720*/  R2UR UR39, R8 ;  /* 0x00000000082772ca */ /* 0x000fc800000e0000 */
[----:B------:R-:W-:-:S04]  /*12730*/  @!UP1 UIADD3 UR4, UP0, UR50, 0x270, URZ ;  /* 0x0000027032049890 */ /* 0x000fc8000ff1e03f */
[----:B------:R-:W-:-:S09]  /*12740*/  @!UP1 UIADD3.X UR5, URZ, UR51, URZ, UP0, !UPT ;  /* 0x000000333f059290 */ /* 0x000fd200087fe43f */
[----:B------:R1:W-:Y:S01]  /*12750*/  @!UP1 UTMAPF.L2.4D [UR36], [UR4] ;  /* 0x00000024040095b8 */ /* 0x0003e20008018000 */
[----:B0-----:R-:W-:Y:S01]  /*12760*/  LOP3.LUT P0, RZ, R2, UR6, RZ, 0xfc, !PT ;  /* 0x0000000602ff7c12 */ /* 0x001fe2000f80fcff */
[----:B------:R-:W-:-:S03]  /*12770*/  UMOV UR6, 0xffffffff ;  /* 0xffffffff00067882 */ /* 0x000fc60000000000 */
[----:B------:R-:W-:Y:S02]  /*12780*/  LOP3.LUT P0, RZ, R3, UR7, RZ, 0xfc, P0 ;  /* 0x0000000703ff7c12 */ /* 0x000fe4000800fcff */
[----:B--2---:R-:W-:Y:S01]  /*12790*/  SHF.R.S32.HI R19, RZ, 0x1f, R10 ;  /* 0x0000001fff137819 */ /* 0x004fe2000001140a */
[----:B------:R1:W-:Y:S01]  /*127a0*/  STL [R1+0x10], R10 ;  /* 0x0000100a01007387 */ /* 0x0003e20000100800 */
[----:B------:R-:W-:-:S03]  /*127b0*/  SEL R0, R10, RZ, !P0 ;  /* 0x000000ff0a007207 */ /* 0x000fc60004000000 */
[----:B------:R1:W-:Y:S01]  /*127c0*/  STL [R1+0x18], R19 ;  /* 0x0000181301007387 */ /* 0x0003e20000100800 */
[----:B------:R-:W-:Y:S05]  /*127d0*/  BRA.DIV UR6, `(.L_x_7397) ;  /* 0x00000036064c7947 */ /* 0x000fea000b800000 */
[----:B------:R0:W2:Y:S02]  /*127e0*/  SHFL.IDX PT, R14, R4, RZ, 0x1f ;  /* 0x00001fff040e7589 */ /* 0x0000a400000e0000 */
.L_x_7465:
[----:B--2---:R-:W-:Y:S02]  /*127f0*/  ISETP.NE.AND P0, PT, R14, RZ, PT ;  /* 0x000000ff0e00720c */ /* 0x004fe40003f05270 */
[----:B------:R-:W-:-:S11]  /*12800*/  PLOP3.LUT P6, PT, PT, PT, PT, 0x8, 0x0 ;  /* 0x000000000000781c */ /* 0x000fd60003fce170 */
[----:B------:R-:W-:Y:S05]  /*12810*/  @P0 BRA `(.L_x_7398) ;  /* 0x0000000400980947 */ /* 0x000fea0003800000 */
[----:B-1----:R-:W-:Y:S01]  /*12820*/  UMOV UR4, 0xffffffff ;  /* 0xffffffff00047882 */ /* 0x002fe20000000000 */
[----:B------:R-:W-:Y:S02]  /*12830*/  VIADD R6, R16, 0xffffffff ;  /* 0xffffffff10067836 */ /* 0x000fe40000000000 */
[----:B------:R-:W-:Y:S05]  /*12840*/  BRA.DIV UR4, `(.L_x_7399) ;  /* 0x0000003604507947 */ /* 0x000fea000b800000 */
[----:B------:R-:W-:-:S13]  /*12850*/  ELECT P6, URZ, PT ;  /* 0x00000000003f782f */ /* 0x000fda00038c0000 */
.L_x_7468:
[----:B------:R-:W-:Y:S05]  /*12860*/  @!P6 BRA `(.L_x_7400) ;  /* 0x000000040040e947 */ /* 0x000fea0003800000 */
[----:B------:R-:W-:-:S04]  /*12870*/  ISETP.NE.U32.AND P0, PT, R2, RZ, PT ;  /* 0x000000ff0200720c */ /* 0x000fc80003f05070 */
[----:B------:R-:W-:-:S13]  /*12880*/  ISETP.NE.AND.EX P0, PT, R3, RZ, PT, P0 ;  /* 0x000000ff0300720c */ /* 0x000fda0003f05300 */
[----:B------:R-:W-:Y:S05]  /*12890*/  @!P0 BRA `(.L_x_7401) ;  /* 0x0000000000488947 */ /* 0x000fea0003800000 */
[----:B------:R-:W1:Y:S01]  /*128a0*/  LDC R9, c[0x0][0x41c] ;  /* 0x00010700ff097b82 */ /* 0x000e620000000800 */
[----:B------:R-:W-:Y:S01]  /*128b0*/  IMAD.MOV.U32 R0, RZ, RZ, R6 ;  /* 0x000000ffff007224 */ /* 0x000fe200078e0006 */
[----:B------:R-:W-:Y:S01]  /*128c0*/  ULDC.64 UR4, c[0x0][0x408] ;  /* 0x0001020000047ab9 */ /* 0x000fe20000000a00 */
[----:B-1----:R-:W-:-:S13]  /*128d0*/  ISETP.NE.AND P0, PT, R9, 0x1, PT ;  /* 0x000000010900780c */ /* 0x002fda0003f05270 */
[----:B0-----:R-:W0:Y:S02]  /*128e0*/  @P0 LDC.64 R4, c[0x0][0x420] ;  /* 0x00010800ff040b82 */ /* 0x001e240000000a00 */
        /* <DEDUP_REMOVED lines=13> */
.L_x_7401:
[----:B-1----:R-:W0:Y:S04]  /*129c0*/  LDL R3, [R1+0x8] ;  /* 0x0000080001037983 */ /* 0x002e280000100800 */
[----:B------:R-:W2:Y:S01]  /*129d0*/  LDL R2, [R1+0xc] ;  /* 0x00000c0001027983 */ /* 0x000ea20000100800 */
[----:B------:R-:W-:Y:S02]  /*129e0*/  ISETP.NE.AND P0, PT, R17, RZ, PT ;  /* 0x000000ff1100720c */ /* 0x000fe40003f05270 */
[----:B0-----:R-:W-:Y:S02]  /*129f0*/  LEA R4, R3, UR41, 0x3 ;  /* 0x0000002903047c11 */ /* 0x001fe4000f8e18ff */
[----:B--2---:R-:W-:-:S04]  /*12a00*/  SHF.L.U32 R3, R2, 0x1f, RZ ;  /* 0x0000001f02037819 */ /* 0x004fc800000006ff */
[----:B------:R-:W0:Y:S02]  /*12a10*/  SYNCS.PHASECHK.TRANS64.TRYWAIT P2, [R4+URZ+0x2e880], R3 ;  /* 0x02e88003040075a7 */ /* 0x000e24000804017f */
[----:B0-----:R-:W-:Y:S05]  /*12a20*/  @!P2 BRA `(.L_x_7402) ;  /* 0x0000003000f8a947 */ /* 0x001fea0003800000 */
.L_x_7469:
        /* <DEDUP_REMOVED lines=8> */
.L_x_7403:
        /* <DEDUP_REMOVED lines=21> */
.L_x_7470:
        /* <DEDUP_REMOVED lines=8> */
.L_x_7405:
        /* <DEDUP_REMOVED lines=14> */
[----:B-1----:R-:W-:Y:S01]  /*12d60*/  NOP ;  /* 0x0000000000007918 */ /* 0x002fe20000000000 */
.L_x_7400:
        /* <DEDUP_REMOVED lines=17> */
.L_x_7398:
        /* <DEDUP_REMOVED lines=10> */
.L_x_7471:
[----:B-1----:R-:W-:Y:S05]  /*12f20*/  BSYNC B0 ;  /* 0x0000000000007941 */ /* 0x002fea0003800000 */
.L_x_7406:
[----:B------:R-:W-:-:S13]  /*12f30*/  ISETP.GE.AND P0, PT, R16, 0x2, PT ;  /* 0x000000021000780c */ /* 0x000fda0003f06270 */
[----:B------:R-:W-:Y:S05]  /*12f40*/  @!P0 BRA `(.L_x_7408) ;  /* 0x00000010002c8947 */ /* 0x000fea0003800000 */
[----:B------:R1:W5:Y:S01]  /*12f50*/  LDL.LU R6, [R1+0xc] ;  /* 0x00000c0001067983 */ /* 0x0003620000300800 */
[----:B------:R-:W-:-:S03]  /*12f60*/  VIADD R21, R16, 0xfffffffe ;  /* 0xfffffffe10157836 */ /* 0x000fc60000000000 */
[----:B------:R1:W5:Y:S04]  /*12f70*/  LDL.LU R7, [R1+0x8] ;  /* 0x0000080001077983 */ /* 0x0003680000300800 */
.L_x_7428:
        /* <DEDUP_REMOVED lines=18> */
[----:B0-----:R-:W2:Y:S01]  /*130a0*/  LDL R4, [R1+0x10] ;  /* 0x0000100001047983 */ /* 0x001ea20000100800 */
[----:B----4-:R-:W-:-:S13]  /*130b0*/  ISETP.NE.AND P0, PT, R8, 0x1, PT ;  /* 0x000000010800780c */ /* 0x010fda0003f05270 */
[----:B------:R-:W0:Y:S02]  /*130c0*/  @P0 LDC.64 R2, c[0x0][0x420] ;  /* 0x00010800ff020b82 */ /* 0x000e240000000a00 */
[----:B0-----:R-:W-:-:S04]  /*130d0*/  @P0 IMAD.HI.U32 R0, R21, R2, RZ ;  /* 0x0000000215000227 */ /* 0x001fc800078e00ff */
        /* <DEDUP_REMOVED lines=12> */
.L_x_7411:
[----:B0--3--:R-:W-:Y:S01]  /*131a0*/  LEA R4, R10, UR41, 0x3 ;  /* 0x000000290a047c11 */ /* 0x009fe2000f8e18ff */
[----:B------:R-:W0:Y:S01]  /*131b0*/  S2R R2, SR_TID.X ;  /* 0x0000000000027919 */ /* 0x000e220000002100 */
[----:B------:R-:W-:Y:S01]  /*131c0*/  SHF.L.U32 R3, R9, 0x1f, RZ ;  /* 0x0000001f09037819 */ /* 0x000fe200000006ff */
[----:B------:R-:W-:Y:S03]  /*131d0*/  BSSY B1, `(.L_x_7412) ;  /* 0x0000005000017945 */ /* 0x000fe60003800000 */
[----:B------:R-:W3:Y:S01]  /*131e0*/  SYNCS.PHASECHK.TRANS64.TRYWAIT P0, [R4+URZ+0x2e880], R3 ;  /* 0x02e88003040075a7 */ /* 0x000ee2000800017f */
[----:B0-----:R-:W-:-:S04]  /*131f0*/  LOP3.LUT R2, R2, 0x7f, RZ, 0xc0, !PT ;  /* 0x0000007f02027812 */ /* 0x001fc800078ec0ff */
[----:B------:R-:W-:Y:S01]  /*13200*/  ISETP.NE.AND P2, PT, R2, RZ, PT ;  /* 0x000000ff0200720c */ /* 0x000fe20003f45270 */
[----:B---3--:R-:W-:-:S12]  /*13210*/  @!P0 BRA `(.L_x_7413) ;  /* 0x0000002c003c8947 */ /* 0x008fd80003800000 */
.L_x_7472:
[----:B------:R-:W-:Y:S05]  /*13220*/  BSYNC B1 ;  /* 0x0000000000017941 */ /* 0x000fea0003800000 */
.L_x_7412:
        /* <DEDUP_REMOVED lines=9> */
.L_x_7415:
[----:B------:R-:W-:Y:S05]  /*132c0*/  BSYNC B1 ;  /* 0x0000000000017941 */ /* 0x000fea0003800000 */
.L_x_7414:
        /* <DEDUP_REMOVED lines=16> */
.L_x_7416:
        /* <DEDUP_REMOVED lines=12> */
.L_x_7473:
[----:B------:R-:W-:Y:S05]  /*13490*/  BSYNC B1 ;  /* 0x0000000000017941 */ /* 0x000fea0003800000 */
.L_x_7417:
        /* <DEDUP_REMOVED lines=11> */
.L_x_7420:
[----:B------:R-:W-:Y:S05]  /*13550*/  BSYNC B1 ;  /* 0x0000000000017941 */ /* 0x000fea0003800000 */
.L_x_7419:
[----:B0-2---:R-:W2:Y:S01]  /*13560*/  LDL R3, [R1+0x14] ;  /* 0x0000140001037983 */ /* 0x005ea20000100800 */
        /* <DEDUP_REMOVED lines=9> */
.L_x_7421:
        /* <DEDUP_REMOVED lines=9> */
.L_x_7410:
[----:B------:R-:W-:Y:S05]  /*13690*/  BSYNC B0 ;  /* 0x0000000000007941 */ /* 0x000fea0003800000 */
.L_x_7409:
[----:B------:R-:W-:-:S06]  /*136a0*/  UISETP.NE.AND UP0, UPT, UR42, 0x3, UPT ;  /* 0x000000032a00788c */ /* 0x000fcc000bf05270 */
[----:B------:R-:W-:-:S13]  /*136b0*/  PLOP3.LUT P0, PT, PT, PT, UP0, 0x80, 0x0 ;  /* 0x000000000000781c */ /* 0x000fda0003f0f008 */
[----:B------:R-:W-:Y:S05]  /*136c0*/  @!P0 BRA `(.L_x_7422) ;  /* 0x0000000000048947 */ /* 0x000fea0003800000 */
[----:B------:R-:W-:Y:S01]  /*136d0*/  BPT.TRAP 0x1 ;  /* 0x000000040000795c */ /* 0x000fe20000300000 */
.L_x_7422:
        /* <DEDUP_REMOVED lines=9> */
.L_x_7474:
[----:B------:R-:W-:Y:S05]  /*13770*/  BSYNC B0 ;  /* 0x0000000000007941 */ /* 0x000fea0003800000 */
.L_x_7423:
[----:B------:R-:W-:Y:S05]  /*13780*/  @!P0 BRA `(.L_x_7425) ;  /* 0x0000000000048947 */ /* 0x000fea0003800000 */
[----:B------:R-:W-:Y:S01]  /*13790*/  BPT.TRAP 0x1 ;  /* 0x000000040000795c */ /* 0x000fe20000300000 */
.L_x_7425:
[----:B---3--:R-:W3:Y:S01]  /*137a0*/  LDL R3, [R1+0x4] ;  /* 0x0000040001037983 */ /* 0x008ee20000100800 */
[----:B------:R-:W-:-:S04]  /*137b0*/  SHF.L.U32 R2, R6, 0x1f, RZ ;  /* 0x0000001f06027819 */ /* 0x000fc800000006ff */
[----:B---3--:R3:W4:Y:S02]  /*137c0*/  SYNCS.PHASECHK.TRANS64.TRYWAIT P2, [R3+URZ+0x2e860], R2 ;  /* 0x02e86002030075a7 */ /* 0x008724000804017f */
[----:B---3--:R-:W-:Y:S01]  /*137d0*/  IMAD R3, R7, 0x7000, RZ ;  /* 0x0000700007037824 */ /* 0x008fe200078e02ff */
[----:B----4-:R-:W-:Y:S06]  /*137e0*/  @!P2 BRA `(.L_x_7426) ;  /* 0x000000280008a947 */ /* 0x010fec0003800000 */
.L_x_7475:
[----:B------:R-:W0:Y:S04]  /*137f0*/  LDL R16, [R1] ;  /* 0x0000000001107983 */ /* 0x000e280000100800 */
[----:B------:R-:W3:Y:S04]  /*13800*/  LDL R14, [R1+0x2c] ;  /* 0x00002c00010e7983 */ /* 0x000ee80000100800 */
[----:B------:R-:W4:Y:S01]  /*13810*/  LDL R13, [R1+0x28] ;  /* 0x00002800010d7983 */ /* 0x000f220000100800 */
[----:B------:R-:W-:Y:S05]  /*13820*/  WARPSYNC.ALL ;  /* 0x0000000000007948 */ /* 0x000fea0003800000 */
[----:B------:R-:W-:-:S04]  /*13830*/  IMAD.U32 R12, RZ, RZ, UR41 ;  /* 0x00000029ff0c7e24 */ /* 0x000fc8000f8e00ff */
[----:B------:R-:W-:Y:S01]  /*13840*/  VIADD R12, R12, 0x400 ;  /* 0x000004000c0c7836 */ /* 0x000fe20000000000 */
[----:B0-----:R-:W-:-:S06]  /*13850*/  LOP3.LUT R4, R3, R16, RZ, 0xfc, !PT ;  /* 0x0000001003047212 */ /* 0x001fcc00078efcff */
[----:B------:R-:W0:Y:S01]  /*13860*/  LDSM.16.MT88.4 R4, [R4+UR41+0xe400] ;  /* 0x00e400290404783b */ /* 0x000e220008004200 */
[----:B---3--:R-:W-:Y:S02]  /*13870*/  IADD3 R20, R14, UR41, R3 ;  /* 0x000000290e147c10 */ /* 0x008fe4000fffe003 */
[C-C-:B0-----:R-:W-:Y:S02]  /*13880*/  PRMT R8, R4.reuse, 0x6420, R5.reuse ;  /* 0x0000642004087816 */ /* 0x141fe40000000005 */
[----:B--2---:R-:W-:Y:S02]  /*13890*/  PRMT R9, R4, 0x7531, R5 ;  /* 0x0000753104097816 */ /* 0x004fe40000000005 */
[C-C-:B------:R-:W-:Y:S02]  /*138a0*/  PRMT R10, R6.reuse, 0x6420, R7.reuse ;  /* 0x00006420060a7816 */ /* 0x140fe40000000007 */
[----:B------:R-:W-:Y:S02]  /*138b0*/  PRMT R11, R6, 0x7531, R7 ;  /* 0x00007531060b7816 */ /* 0x000fe40000000007 */
[----:B------:R-:W0:Y:S01]  /*138c0*/  LDSM.16.MT88.4 R4, [R20+0xe400] ;  /* 0x00e400001404783b */ /* 0x000e220000004200 */
[----:B----4-:R-:W-:-:S05]  /*138d0*/  IADD3 R2, R12, R3, R13 ;  /* 0x000000030c027210 */ /* 0x010fca0007ffe00d */
[----:B------:R-:W-:Y:S01]  /*138e0*/  STSM.16.M88.4 [R2], R8 ;  /* 0x0000000802007844 */ /* 0x000fe20000000200 */
[C-C-:B0-----:R-:W-:Y:S02]  /*138f0*/  PRMT R12, R4.reuse, 0x6420, R5.reuse ;  /* 0x00006420040c7816 */ /* 0x141fe40000000005 */
[----:B------:R-:W-:Y:S02]  /*13900*/  PRMT R13, R4, 0x7531, R5 ;  /* 0x00007531040d7816 */ /* 0x000fe40000000005 */
[C-C-:B------:R-:W-:Y:S02]  /*13910*/  PRMT R14, R6.reuse, 0x6420, R7.reuse ;  /* 0x00006420060e7816 */ /* 0x140fe40000000007 */
[----:B------:R-:W-:Y:S01]  /*13920*/  PRMT R15, R6, 0x7531, R7 ;  /* 0x00007531060f7816 */ /* 0x000fe20000000007 */
[----:B------:R-:W-:-:S04]  /*13930*/  VIADD R4, R3, 0x1000 ;  /* 0x0000100003047836 */ /* 0x000fc80000000000 */
[----:B------:R0:W-:Y:S02]  /*13940*/  STSM.16.M88.4 [R2+0x800], R12 ;  /* 0x0008000c02007844 */ /* 0x0001e40000000200 */
[----:B0-----:R-:W-:-:S05]  /*13950*/  IMAD.MOV.U32 R15, RZ, RZ, R16 ;  /* 0x000000ffff0f7224 */ /* 0x001fca00078e0010 */
[----:B------:R-:W-:-:S05]  /*13960*/  LOP3.LUT R4, R4, R15, RZ, 0xfc, !PT ;  /* 0x0000000f04047212 */ /* 0x000fca00078efcff */
[----:B------:R-:W0:Y:S02]  /*13970*/  LDSM.16.MT88.4 R8, [R4+UR41+0xe400] ;  /* 0x00e400290408783b */ /* 0x000e240008004200 */
[C-C-:B0-----:R-:W-:Y:S02]  /*13980*/  PRMT R4, R8.reuse, 0x6420, R9.reuse ;  /* 0x0000642008047816 */ /* 0x141fe40000000009 */
[----:B------:R-:W-:Y:S02]  /*13990*/  PRMT R5, R8, 0x7531, R9 ;  /* 0x0000753108057816 */ /* 0x000fe40000000009 */
[C-C-:B------:R-:W-:Y:S02]  /*139a0*/  PRMT R6, R10.reuse, 0x6420, R11.reuse ;  /* 0x000064200a067816 */ /* 0x140fe4000000000b */
[----:B------:R-:W-:Y:S02]  /*139b0*/  PRMT R7, R10, 0x7531, R11 ;  /* 0x000075310a077816 */ /* 0x000fe4000000000b */
[----:B------:R-:W0:Y:S04]  /*139c0*/  LDSM.16.MT88.4 R8, [R20+0xf400] ;  /* 0x00f400001408783b */ /* 0x000e280000004200 */
[----:B------:R2:W-:Y:S02]  /*139d0*/  STSM.16.M88.4 [R2+0x1000], R4 ;  /* 0x0010000402007844 */ /* 0x0005e40000000200 */
[----:B--2---:R-:W-:Y:S01]  /*139e0*/  VIADD R4, R3, 0x2000 ;  /* 0x0000200003047836 */ /* 0x004fe20000000000 */
[----:B0-----:R-:W-:-:S02]  /*139f0*/  PRMT R16, R8, 0x6420, R9 ;  /* 0x0000642008107816 */ /* 0x001fc40000000009 */
[----:B------:R-:W-:Y:S02]  /*13a00*/  PRMT R17, R8, 0x7531, R9 ;  /* 0x0000753108117816 */ /* 0x000fe40000000009 */
[C-C-:B------:R-:W-:Y:S02]  /*13a10*/  PRMT R18, R10.reuse, 0x6420, R11.reuse ;  /* 0x000064200a127816 */ /* 0x140fe4000000000b */
[----:B------:R-:W-:-:S05]  /*13a20*/  PRMT R19, R10, 0x7531, R11 ;  /* 0x000075310a137816 */ /* 0x000fca000000000b */
        /* <DEDUP_REMOVED lines=48> */
[----:B------:R-:W0:Y:S01]  /*13d30*/  LDSM.16.MT88.4 R8, [R4+UR41+0xe400] ;  /* 0x00e400290408783b */ /* 0x000e220008004200 */
[----:B------:R-:W-:Y:S01]  /*13d40*/  VIADD R3, R3, 0x6000 ;  /* 0x0000600003037836 */ /* 0x000fe20000000000 */
[C-C-:B0-----:R-:W-:Y:S02]  /*13d50*/  PRMT R4, R8.reuse, 0x6420, R9.reuse ;  /* 0x0000642008047816 */ /* 0x141fe40000000009 */
[----:B------:R-:W-:Y:S02]  /*13d60*/  PRMT R5, R8, 0x7531, R9 ;  /* 0x0000753108057816 */ /* 0x000fe40000000009 */
[C-C-:B------:R-:W-:Y:S02]  /*13d70*/  PRMT R6, R10.reuse, 0x6420, R11.reuse ;  /* 0x000064200a067816 */ /* 0x140fe4000000000b */
[----:B------:R-:W-:Y:S02]  /*13d80*/  PRMT R7, R10, 0x7531, R11 ;  /* 0x000075310a077816 */ /* 0x000fe4000000000b */
[----:B------:R-:W0:Y:S01]  /*13d90*/  LDSM.16.MT88.4 R8, [R20+0x13400] ;  /* 0x013400001408783b */ /* 0x000e220000004200 */
[----:B------:R-:W-:-:S03]  /*13da0*/  LOP3.LUT R3, R3, R15, RZ, 0xfc, !PT ;  /* 0x0000000f03037212 */ /* 0x000fc600078efcff */
[----:B------:R-:W-:Y:S01]  /*13db0*/  STSM.16.M88.4 [R2+0x5000], R4 ;  /* 0x0050000402007844 */ /* 0x000fe20000000200 */
[C-C-:B0-----:R-:W-:Y:S02]  /*13dc0*/  PRMT R16, R8.reuse, 0x6420, R9.reuse ;  /* 0x0000642008107816 */ /* 0x141fe40000000009 */
[----:B------:R-:W-:Y:S02]  /*13dd0*/  PRMT R17, R8, 0x7531, R9 ;  /* 0x0000753108117816 */ /* 0x000fe40000000009 */
[C-C-:B------:R-:W-:Y:S02]  /*13de0*/  PRMT R18, R10.reuse, 0x6420, R11.reuse ;  /* 0x000064200a127816 */ /* 0x140fe4000000000b */
[----:B------:R-:W-:-:S05]  /*13df0*/  PRMT R19, R10, 0x7531, R11 ;  /* 0x000075310a137816 */ /* 0x000fca000000000b */
[----:B------:R-:W-:Y:S04]  /*13e00*/  STSM.16.M88.4 [R2+0x5800], R16 ;  /* 0x0058001002007844 */ /* 0x000fe80000000200 */
[----:B------:R-:W0:Y:S02]  /*13e10*/  LDSM.16.MT88.4 R8, [R3+UR41+0xe400] ;  /* 0x00e400290308783b */ /* 0x000e240008004200 */
[C-C-:B0-----:R-:W-:Y:S02]  /*13e20*/  PRMT R4, R8.reuse, 0x6420, R9.reuse ;  /* 0x0000642008047816 */ /* 0x141fe40000000009 */
[----:B------:R-:W-:Y:S02]  /*13e30*/  PRMT R5, R8, 0x7531, R9 ;  /* 0x0000753108057816 */ /* 0x000fe40000000009 */
[----:B------:R-:W-:-:S02]  /*13e40*/  PRMT R6, R10, 0x6420, R11 ;  /* 0x000064200a067816 */ /* 0x000fc4000000000b */
[----:B------:R-:W-:Y:S02]  /*13e50*/  PRMT R7, R10, 0x7531, R11 ;  /* 0x000075310a077816 */ /* 0x000fe4000000000b */
[----:B------:R-:W0:Y:S04]  /*13e60*/  LDSM.16.MT88.4 R8, [R20+0x14400] ;  /* 0x014400001408783b */ /* 0x000e280000004200 */
[----:B------:R0:W-:Y:S02]  /*13e70*/  STSM.16.M88.4 [R2+0x6000], R4 ;  /* 0x0060000402007844 */ /* 0x0001e40000000200 */
[C-C-:B0-----:R-:W-:Y:S02]  /*13e80*/  PRMT R4, R8.reuse, 0x6420, R9.reuse ;  /* 0x0000642008047816 */ /* 0x141fe40000000009 */
        /* <DEDUP_REMOVED lines=12> */
.L_x_7427:
[----:B0-----:R-:W2:Y:S01]  /*13f50*/  LDL.LU R2, [R1+0x4] ;  /* 0x0000040001027983 */ /* 0x001ea20000300800 */
[C---:B------:R-:W-:Y:S01]  /*13f60*/  ISETP.GT.AND P0, PT, R21.reuse, RZ, PT ;  /* 0x000000ff1500720c */ /* 0x040fe20003f04270 */
[----:B------:R-:W-:Y:S02]  /*13f70*/  VIADD R21, R21, 0xffffffff ;  /* 0xffffffff15157836 */ /* 0x000fe40000000000 */
[----:B------:R3:W5:Y:S04]  /*13f80*/  LDL R6, [R1+0xc] ;  /* 0x00000c0001067983 */ /* 0x0007680000100800 */
[----:B------:R3:W5:Y:S01]  /*13f90*/  LDL R7, [R1+0x8] ;  /* 0x0000080001077983 */ /* 0x0007620000100800 */
[----:B--2---:R0:W-:Y:S02]  /*13fa0*/  SYNCS.ARRIVE.TRANS64.A1T0 RZ, [R2+URZ+0x2e850], RZ ;  /* 0x02e850ff02ff79a7 */ /* 0x0041e4000810003f */
[----:B0-----:R-:W-:-:S05]  /*13fb0*/  @!P1 VIADD R2, R2, 0x2e880 ;  /* 0x0002e88002029836 */ /* 0x001fca0000000000 */
[----:B------:R-:W-:Y:S01]  /*13fc0*/  @!P1 PRMT R2, RZ, 0x654, R2 ;  /* 0x00000654ff029816 */ /* 0x000fe20000000002 */
[----:B------:R-:W-:Y:S06]  /*13fd0*/  BAR.SYNC.DEFER_BLOCKING 0x2, 0x80 ;  /* 0x0082000000007b1d */ /* 0x000fec0000010000 */
[----:B------:R3:W-:Y:S01]  /*13fe0*/  @!P1 SYNCS.ARRIVE.TRANS64.RED.A1T0 RZ, [R2+URZ], RZ ;  /* 0x000000ff02ff99a7 */ /* 0x0007e2000810043f */
[----:B------:R-:W-:Y:S05]  /*13ff0*/  @P0 BRA `(.L_x_7428) ;  /* 0xffffffec00e00947 */ /* 0x000fea000383ffff */
.L_x_7408:
        /* <DEDUP_REMOVED lines=9> */
[----:B0-----:R-:W0:Y:S02]  /*14090*/  S2R R4, SR_LTMASK ;  /* 0x0000000000047919 */ /* 0x001e240000003900 */
[----:B0-----:R-:W-:-:S04]  /*140a0*/  LOP3.LUT R4, R4, UR4, RZ, 0xc0, !PT ;  /* 0x0000000404047c12 */ /* 0x001fc8000f8ec0ff */
[----:B-----5:R-:W0:Y:S01]  /*140b0*/  POPC R7, R4 ;  /* 0x0000000400077309 */ /* 0x020e220000000000 */
[----:B--2---:R-:W0:Y:S02]  /*140c0*/  SHFL.IDX PT, R0, R3, R0, 0x1f ;  /* 0x00001f0003007589 */ /* 0x004e2400000e0000 */
[----:B0-----:R-:W-:-:S05]  /*140d0*/  IADD3 R0, R0, UR46, R7 ;  /* 0x0000002e00007c10 */ /* 0x001fca000fffe007 */
[----:B------:R4:W-:Y:S02]  /*140e0*/  STL [R1+0x20], R0 ;  /* 0x0000200001007387 */ /* 0x0009e40000100800 */
.L_x_7430:
[----:B------:R-:W-:Y:S05]  /*140f0*/  BSYNC B0 ;  /* 0x0000000000007941 */ /* 0x000fea0003800000 */
.L_x_7429:
[----:B------:R-:W-:-:S06]  /*14100*/  UISETP.NE.AND UP0, UPT, UR42, 0x3, UPT ;  /* 0x000000032a00788c */ /* 0x000fcc000bf05270 */
[----:B------:R-:W-:-:S13]  /*14110*/  PLOP3.LUT P0, PT, PT, PT, UP0, 0x80, 0x0 ;  /* 0x000000000000781c */ /* 0x000fda0003f0f008 */
[----:B------:R-:W-:Y:S05]  /*14120*/  @!P0 BRA `(.L_x_7431) ;  /* 0x0000000000048947 */ /* 0x000fea0003800000 */
[----:B------:R-:W-:Y:S01]  /*14130*/  BPT.TRAP 0x1 ;  /* 0x000000040000795c */ /* 0x000fe20000300000 */
.L_x_7431:
        /* <DEDUP_REMOVED lines=10> */
.L_x_7476:
[----:B------:R-:W-:Y:S05]  /*141e0*/  BSYNC B0 ;  /* 0x0000000000007941 */ /* 0x000fea0003800000 */
.L_x_7432:
[----:B------:R-:W-:Y:S05]  /*141f0*/  @!P2 BRA `(.L_x_7434) ;  /* 0x000000000004a947 */ /* 0x000fea0003800000 */
[----:B------:R-:W-:Y:S01]  /*14200*/  BPT.TRAP 0x1 ;  /* 0x000000040000795c */ /* 0x000fe20000300000 */
.L_x_7434:
[----:B------:R-:W2:Y:S02]  /*14210*/  LDL R0, [R1+0xc] ;  /* 0x00000c0001007983 */ /* 0x000ea40000100800 */
[----:B--2---:R-:W-:-:S04]  /*14220*/  SHF.L.U32 R3, R0, 0x1f, RZ ;  /* 0x0000001f00037819 */ /* 0x004fc800000006ff */
[----:B------:R-:W2:Y:S02]  /*14230*/  SYNCS.PHASECHK.TRANS64.TRYWAIT P0, [R20+URZ+0x2e860], R3 ;  /* 0x02e86003140075a7 */ /* 0x000ea4000800017f */
[----:B--2---:R-:W-:Y:S05]  /*14240*/  @!P0 BRA `(.L_x_7435) ;  /* 0x0000001c009c8947 */ /* 0x004fea0003800000 */
.L_x_7477:
[----:B------:R-:W3:Y:S04]  /*14250*/  LDL R0, [R1+0x8] ;  /* 0x0000080001007983 */ /* 0x000ee80000100800 */
[----:B------:R-:W4:Y:S04]  /*14260*/  LDL R2, [R1] ;  /* 0x0000000001027983 */ /* 0x000f280000100800 */
[----:B------:R-:W2:Y:S01]  /*14270*/  LDL R12, [R1+0x28] ;  /* 0x00002800010c7983 */ /* 0x000ea20000100800 */
[----:B------:R-:W-:Y:S05]  /*14280*/  WARPSYNC.ALL ;  /* 0x0000000000007948 */ /* 0x000fea0003800000 */
[----:B------:R-:W0:Y:S01]  /*14290*/  S2R R8, SR_TID.X ;  /* 0x0000000000087919 */ /* 0x000e220000002100 */
[----:B------:R-:W-:Y:S01]  /*142a0*/  IMAD.MOV.U32 R10, RZ, RZ, 0x40 ;  /* 0x00000040ff0a7424 */ /* 0x000fe200078e00ff */
[----:B0-----:R-:W-:-:S04]  /*142b0*/  LOP3.LUT P0, RZ, R8, 0x4, RZ, 0xc0, !PT ;  /* 0x0000000408ff7812 */ /* 0x001fc8000780c0ff */
[----:B------:R-:W-:Y:S01]  /*142c0*/  SEL R10, R10, 0xffffffc0, !P0 ;  /* 0xffffffc00a0a7807 */ /* 0x000fe20004000000 */
[----:B---3--:R-:W-:-:S05]  /*142d0*/  IMAD R0, R0, 0x7000, RZ ;  /* 0x0000700000007824 */ /* 0x008fca00078e02ff */
[C---:B----4-:R-:W-:Y:S02]  /*142e0*/  LOP3.LUT R2, R0.reuse, R2, RZ, 0xfc, !PT ;  /* 0x0000000200027212 */ /* 0x050fe400078efcff */
[----:B--2---:R-:W-:-:S03]  /*142f0*/  IADD3 R0, R0, UR41, R12 ;  /* 0x0000002900007c10 */ /* 0x004fc6000fffe00c */
[----:B-----5:R-:W0:Y:S01]  /*14300*/  LDSM.16.MT88.4 R4, [R2+UR41+0xe400] ;  /* 0x00e400290204783b */ /* 0x020e220008004200 */
[----:B------:R-:W-:-:S04]  /*14310*/  VIADD R3, R2, UR41 ;  /* 0x0000002902037c36 */ /* 0x000fc80008000000 */
[----:B------:R-:W-:Y:S01]  /*14320*/  IMAD.IADD R3, R10, 0x1, R3 ;  /* 0x000000010a037824 */ /* 0x000fe200078e0203 */
[C-C-:B0-----:R-:W-:Y:S02]  /*14330*/  PRMT R8, R4.reuse, 0x6420, R5.reuse ;  /* 0x0000642004087816 */ /* 0x141fe40000000005 */
[----:B------:R-:W-:Y:S02]  /*14340*/  PRMT R9, R4, 0x7531, R5 ;  /* 0x0000753104097816 */ /* 0x000fe40000000005 */
[C-C-:B------:R-:W-:Y:S02]  /*14350*/  PRMT R10, R6.reuse, 0x6420, R7.reuse ;  /* 0x00006420060a7816 */ /* 0x140fe40000000007 */
[----:B------:R-:W-:Y:S02]  /*14360*/  PRMT R11, R6, 0x7531, R7 ;  /* 0x00007531060b7816 */ /* 0x000fe40000000007 */
[----:B------:R-:W0:Y:S04]  /*14370*/  LDSM.16.MT88.4 R4, [R3+0xe400] ;  /* 0x00e400000304783b */ /* 0x000e280000004200 */
[----:B------:R0:W-:Y:S02]  /*14380*/  STSM.16.M88.4 [R0+0x400], R8 ;  /* 0x0004000800007844 */ /* 0x0001e40000000200 */
[----:B0-----:R-:W-:-:S02]  /*14390*/  PRMT R8, R4, 0x6420, R5 ;  /* 0x0000642004087816 */ /* 0x001fc40000000005 */
        /* <DEDUP_REMOVED lines=10> */
[----:B------:R-:W-:Y:S01]  /*14440*/  STSM.16.M88.4 [R0+0x1400], R16 ;  /* 0x0014001000007844 */ /* 0x000fe20000000200 */
[C-C-:B0-----:R-:W-:Y:S02]  /*14450*/  PRMT R8, R4.reuse, 0x6420, R5.reuse ;  /* 0x0000642004087816 */ /* 0x141fe40000000005 */
[----:B------:R-:W-:Y:S02]  /*14460*/  PRMT R9, R4, 0x7531, R5 ;  /* 0x0000753104097816 */ /* 0x000fe40000000005 */
[----:B------:R-:W-:-:S02]  /*14470*/  PRMT R10, R6, 0x6420, R7 ;  /* 0x00006420060a7816 */ /* 0x000fc40000000007 */
        /* <DEDUP_REMOVED lines=70> */
.L_x_7436:
[----:B------:R-:W3:Y:S01]  /*148e0*/  LDL.LU R2, [R1+0x8] ;  /* 0x0000080001027983 */ /* 0x000ee20000300800 */
[----:B0-----:R-:W-:Y:S03]  /*148f0*/  SYNCS.ARRIVE.TRANS64.A1T0 RZ, [R20+URZ+0x2e850], RZ ;  /* 0x02e850ff14ff79a7 */ /* 0x001fe6000810003f */
        /* <DEDUP_REMOVED lines=12> */
.L_x_7392:
[----:B------:R-:W-:Y:S05]  /*149c0*/  BSYNC B6 ;  /* 0x0000000000067941 */ /* 0x000fea0003800000 */
.L_x_7390:
[----:B0-2---:R-:W2:Y:S02]  /*149d0*/  LDL R0, [R1+0x34] ;  /* 0x0000340001007983 */ /* 0x005ea40000100800 */
[----:B--2---:R-:W-:-:S13]  /*149e0*/  ISETP.NE.AND P0, PT, R0, RZ, PT ;  /* 0x000000ff0000720c */ /* 0x004fda0003f05270 */
[----:B------:R-:W-:Y:S05]  /*149f0*/  @!P0 BRA `(.L_x_7437) ;  /* 0x0000000000308947 */ /* 0x000fea0003800000 */
[----:B------:R-:W0:Y:S08]  /*14a00*/  S2UR UR5, SR_CgaCtaId ;  /* 0x00000000000579c3 */ /* 0x000e300000008800 */
[----:B------:R-:W-:Y:S06]  /*14a10*/  BAR.SYNC.DEFER_BLOCKING 0x5, 0x180 ;  /* 0x0146000000007b1d */ /* 0x000fec0000010000 */
[----:B------:R-:W-:-:S02]  /*14a20*/  UMOV UR4, 0x400 ;  /* 0x0000040000047882 */ /* 0x000fc40000000000 */
[----:B0-----:R-:W-:-:S09]  /*14a30*/  ULEA UR4, UR5, UR4, 0x18 ;  /* 0x0000000405047291 */ /* 0x001fd2000f8ec03f */
[----:B------:R-:W0:Y:S04]  /*14a40*/  LDS.128 R4, [UR4+0x2e8d0] ;  /* 0x02e8d004ff047984 */ /* 0x000e280008000c00 */
[----:B0-----:R2:W-:Y:S01]  /*14a50*/  STL.64 [R1+0x20], R4 ;  /* 0x0000200401007387 */ /* 0x0015e20000100a00 */
[----:B------:R-:W-:Y:S02]  /*14a60*/  IMAD.MOV.U32 R2, RZ, RZ, R7 ;  /* 0x000000ffff027224 */ /* 0x000fe400078e0007 */
[----:B------:R-:W-:-:S03]  /*14a70*/  IMAD.MOV.U32 R0, RZ, RZ, R6 ;  /* 0x000000ffff007224 */ /* 0x000fc600078e0006 */
[----:B------:R-:W-:Y:S02]  /*14a80*/  R2UR UR48, R2 ;  /* 0x00000000023072ca */ /* 0x000fe400000e0000 */
[----:B------:R-:W-:Y:S01]  /*14a90*/  R2UR UR38, R0 ;  /* 0x00000000002672ca */ /* 0x000fe200000e0000 */
[----:B------:R-:W-:Y:S06]  /*14aa0*/  BAR.ARV 0x4, 0x180 ;  /* 0x0106000000007b1d */ /* 0x000fec0000002000 */
[----:B------:R-:W-:Y:S08]  /*14ab0*/  BRA `(.L_x_7438) ;  /* 0x0000000800d07947 */ /* 0x000ff00003800000 */
.L_x_7437:
[----:B------:R-:W0:Y:S01]  /*14ac0*/  S2R R2, SR_TID.X ;  /* 0x0000000000027919 */ /* 0x000e220000002100 */
[----:B------:R-:W-:Y:S01]  /*14ad0*/  ULDC UR4, c[0x0][0xc14] ;  /* 0x0003050000047ab9 */ /* 0x000fe20000000800 */
[----:B------:R-:W2:Y:S01]  /*14ae0*/  LDL.LU R0, [R1+0x20] ;  /* 0x0000200001007983 */ /* 0x000ea20000300800 */
[----:B0-----:R-:W-:-:S04]  /*14af0*/  LOP3.LUT R8, R2, 0x1f, RZ, 0xc0, !PT ;  /* 0x0000001f02087812 */ /* 0x001fc800078ec0ff */
[C---:B------:R-:W-:Y:S01]  /*14b00*/  ISETP.NE.AND P0, PT, R8.reuse, 0x1f, PT ;  /* 0x0000001f0800780c */ /* 0x040fe20003f05270 */
[----:B------:R-:W-:-:S05]  /*14b10*/  VIADD R5, R8, UR48 ;  /* 0x0000003008057c36 */ /* 0x000fca0008000000 */
[----:B------:R-:W-:Y:S01]  /*14b20*/  ISETP.GE.OR P1, PT, R5, UR4, !P0 ;  /* 0x0000000405007c0c */ /* 0x000fe2000c726670 */
[----:B------:R-:W-:-:S12]  /*14b30*/  ULDC UR4, c[0x0][0xc14] ;  /* 0x0003050000047ab9 */ /* 0x000fd80000000800 */
[----:B------:R-:W0:Y:S02]  /*14b40*/  @!P1 LDC.64 R2, c[0x0][0xc58] ;  /* 0x00031600ff029b82 */ /* 0x000e240000000a00 */
[----:B0-----:R-:W-:-:S04]  /*14b50*/  @!P1 IMAD.WIDE R2, R5, 0x4, R2 ;  /* 0x0000000405029825 */ /* 0x001fc800078e0202 */
        /* <DEDUP_REMOVED lines=18> */
[----:B------:R-:W2:Y:S02]  /*14c80*/  SHFL.UP PT, R3, R2, 0x8, RZ ;  /* 0x0500000002037989 */ /* 0x000ea400000e00ff */
[----:B--2---:R-:W-:-:S05]  /*14c90*/  SEL R3, R3, RZ, P4 ;  /* 0x000000ff03037207 */ /* 0x004fca0002000000 */
[----:B------:R-:W-:-:S05]  /*14ca0*/  IMAD.IADD R3, R2, 0x1, R3 ;  /* 0x0000000102037824 */ /* 0x000fca00078e0203 */
[----:B------:R-:W2:Y:S04]  /*14cb0*/  SHFL.UP PT, R0, R3, 0x10, RZ ;  /* 0x0600000003007989 */ /* 0x000ea800000e00ff */
[----:B------:R-:W-:Y:S01]  /*14cc0*/  SHFL.IDX PT, R9, R6, 0x1, 0x1f ;  /* 0x00201f0006097f89 */ /* 0x000fe200000e0000 */
[----:B--2---:R-:W-:-:S05]  /*14cd0*/  SEL R0, R0, RZ, P5 ;  /* 0x000000ff00007207 */ /* 0x004fca0002800000 */
[----:B------:R-:W-:-:S05]  /*14ce0*/  IMAD.IADD R8, R3, 0x1, R0 ;  /* 0x0000000103087824 */ /* 0x000fca00078e0200 */
[----:B------:R-:W0:Y:S04]  /*14cf0*/  SHFL.IDX PT, R7, R8, 0x1f, 0x1f ;  /* 0x03e01f0008077f89 */ /* 0x000e2800000e0000 */
[----:B------:R-:W2:Y:S01]  /*14d00*/  SHFL.IDX PT, R0, R6, RZ, 0x1f ;  /* 0x00001fff06007589 */ /* 0x000ea200000e0000 */
[----:B0-----:R-:W-:-:S04]  /*14d10*/  IMAD R2, R7, R4, RZ ;  /* 0x0000000407027224 */ /* 0x001fc800078e02ff */
[----:B------:R-:W-:-:S05]  /*14d20*/  IMAD.IADD R7, R9, 0x1, R2 ;  /* 0x0000000109077824 */ /* 0x000fca00078e0202 */
[----:B--2---:R-:W-:-:S13]  /*14d30*/  ISETP.GT.AND P6, PT, R7, R0, PT ;  /* 0x000000000700720c */ /* 0x004fda0003fc4270 */
[----:B------:R-:W-:Y:S05]  /*14d40*/  @P6 BRA `(.L_x_7439) ;  /* 0x0000000000906947 */ /* 0x000fea0003800000 */
.L_x_7443:
        /* <DEDUP_REMOVED lines=14> */
.L_x_7442:
[----:B------:R-:W-:Y:S05]  /*14e30*/  BSYNC B0 ;  /* 0x0000000000007941 */ /* 0x000fea0003800000 */
.L_x_7441:
        /* <DEDUP_REMOVED lines=21> */
.L_x_7439:
        /* <DEDUP_REMOVED lines=16> */
[----:B------:R-:W-:Y:S01]  /*15090*/  IABS R10, R6 ;  /* 0x00000006000a7213 */ /* 0x000fe20000000000 */
[----:B------:R-:W-:Y:S06]  /*150a0*/  @!P0 BRA `(.L_x_7444) ;  /* 0x00000000000c8947 */ /* 0x000fec0003800000 */
[----:B------:R-:W-:-:S06]  /*150b0*/  UIADD3 UR4, UR6, -0x1, URZ ;  /* 0xffffffff06047890 */ /* 0x000fcc000fffe03f */
[----:B------:R-:W-:-:S05]  /*150c0*/  IMAD.U32 R3, RZ, RZ, UR4 ;  /* 0x00000004ff037e24 */ /* 0x000fca000f8e00ff */
[----:B------:R0:W2:Y:S02]  /*150d0*/  SHFL.IDX PT, R2, R8, R3, 0x1f ;  /* 0x00001f0308027589 */ /* 0x0000a400000e0000 */
.L_x_7444:
[----:B0-----:R-:W0:Y:S01]  /*150e0*/  I2F.RP R8, R10 ;  /* 0x0000000a00087306 */ /* 0x001e220000209400 */
[----:B--2---:R-:W-:Y:S02]  /*150f0*/  IMAD R12, R2, R4, R7 ;  /* 0x00000004020c7224 */ /* 0x004fe400078e0207 */
[----:B------:R-:W-:-:S03]  /*15100*/  IMAD.MOV.U32 R2, RZ, RZ, RZ ;  /* 0x000000ffff027224 */ /* 0x000fc600078e00ff */
[----:B------:R2:W-:Y:S02]  /*15110*/  STL [R1+0x20], R12 ;  /* 0x0000200c01007387 */ /* 0x0005e40000100800 */
[----:B0-----:R-:W0:Y:S02]  /*15120*/  MUFU.RCP R8, R8 ;  /* 0x0000000800087308 */ /* 0x001e240000001000 */
[----:B0-----:R-:W-:-:S06]  /*15130*/  VIADD R11, R8, 0xffffffe ;  /* 0x0ffffffe080b7836 */ /* 0x001fcc0000000000 */
[----:B------:R-:W0:Y:S02]  /*15140*/  F2I.FTZ.U32.TRUNC.NTZ R3, R11 ;  /* 0x0000000b00037305 */ /* 0x000e24000021f000 */
[----:B0-----:R-:W-:-:S04]  /*15150*/  IMAD.MOV R7, RZ, RZ, -R3 ;  /* 0x000000ffff077224 */ /* 0x001fc800078e0a03 */
        /* <DEDUP_REMOVED lines=26> */
[----:B------:R-:W0:Y:S03]  /*15300*/  I2F.RP R9, R8 ;  /* 0x0000000800097306 */ /* 0x000e260000209400 */
[----:B------:R-:W-:-:S05]  /*15310*/  IMAD.MOV R6, RZ, RZ, -R6 ;  /* 0x000000ffff067224 */ /* 0x000fca00078e0a06 */
[----:B0-----:R-:W0:Y:S02]  /*15320*/  MUFU.RCP R9, R9 ;  /* 0x0000000900097308 */ /* 0x001e240000001000 */
[----:B0-----:R-:W-:-:S06]  /*15330*/  VIADD R10, R9, 0xffffffe ;  /* 0x0ffffffe090a7836 */ /* 0x001fcc0000000000 */
[----:B------:R-:W0:Y:S02]  /*15340*/  F2I.FTZ.U32.TRUNC.NTZ R3, R10 ;  /* 0x0000000a00037305 */ /* 0x000e24000021f000 */
[----:B0-----:R-:W-:-:S04]  /*15350*/  IMAD.MOV R11, RZ, RZ, -R3 ;  /* 0x000000ffff0b7224 */ /* 0x001fc800078e0a03 */
        /* <DEDUP_REMOVED lines=23> */
.L_x_7440:
[----:B------:R0:W-:Y:S01]  /*154d0*/  STL [R1+0x20], R0 ;  /* 0x0000200001007387 */ /* 0x0001e20000100800 */
[----:B------:R-:W-:Y:S01]  /*154e0*/  ULDC UR48, c[0x0][0xc14] ;  /* 0x0003050000307ab9 */ /* 0x000fe20000000800 */
[----:B------:R-:W-:Y:S02]  /*154f0*/  UMOV UR38, URZ ;  /* 0x0000003f00267c82 */ /* 0x000fe40008000000 */
[----:B------:R0:W-:Y:S03]  /*15500*/  STL [R1+0x24], RZ ;  /* 0x000024ff01007387 */ /* 0x0001e60000100800 */
.L_x_7445:
[----:B------:R-:W3:Y:S04]  /*15510*/  LDL R3, [R1+0x20] ;  /* 0x0000200001037983 */ /* 0x000ee80000100800 */
[----:B------:R-:W4:Y:S01]  /*15520*/  LDL R2, [R1+0x24] ;  /* 0x0000240001027983 */ /* 0x000f220000100800 */
[----:B------:R-:W-:Y:S02]  /*15530*/  IMAD.U32 R6, RZ, RZ, UR38 ;  /* 0x00000026ff067e24 */ /* 0x000fe4000f8e00ff */
[----:B------:R-:W-:Y:S01]  /*15540*/  IMAD.U32 R7, RZ, RZ, UR48 ;  /* 0x00000030ff077e24 */ /* 0x000fe2000f8e00ff */
[----:B0-2---:R-:W0:Y:S02]  /*15550*/  S2R R0, SR_TID.X ;  /* 0x0000000000007919 */ /* 0x005e240000002100 */
[----:B0-----:R-:W-:Y:S01]  /*15560*/  LOP3.LUT R0, R0, 0x1f, RZ, 0xc0, !PT ;  /* 0x0000001f00007812 */ /* 0x001fe200078ec0ff */
[----:B------:R-:W-:Y:S03]  /*15570*/  BAR.SYNC.DEFER_BLOCKING 0x4, 0x180 ;  /* 0x0106000000007b1d */ /* 0x000fe60000010000 */
[----:B------:R-:W-:-:S13]  /*15580*/  ISETP.NE.AND P0, PT, R0, RZ, PT ;  /* 0x000000ff0000720c */ /* 0x000fda0003f05270 */
[----:B------:R-:W-:Y:S01]  /*15590*/  @!P0 MOV R0, 0x400 ;  /* 0x0000040000008802 */ /* 0x000fe20000000f00 */
[----:B---3--:R-:W-:Y:S02]  /*155a0*/  IMAD.MOV.U32 R4, RZ, RZ, R3 ;  /* 0x000000ffff047224 */ /* 0x008fe400078e0003 */
[----:B------:R-:W0:Y:S01]  /*155b0*/  @!P0 S2R R3, SR_CgaCtaId ;  /* 0x0000000000038919 */ /* 0x000e220000008800 */
[----:B----4-:R-:W-:Y:S01]  /*155c0*/  IMAD.MOV.U32 R5, RZ, RZ, R2 ;  /* 0x000000ffff057224 */ /* 0x010fe200078e0002 */
[----:B0-----:R-:W-:-:S05]  /*155d0*/  @!P0 LEA R0, R3, R0, 0x18 ;  /* 0x0000000003008211 */ /* 0x001fca00078ec0ff */
[----:B------:R0:W-:Y:S01]  /*155e0*/  @!P0 STS.128 [R0+0x2e8d0], R4 ;  /* 0x02e8d00400008388 */ /* 0x0001e20000000c00 */
[----:B------:R-:W-:Y:S06]  /*155f0*/  BAR.ARV 0x5, 0x180 ;  /* 0x0146000000007b1d */ /* 0x000fec0000002000 */
.L_x_7438:
[----:B------:R-:W-:Y:S02]  /*15600*/  ULDC UR4, c[0x0][0xc14] ;  /* 0x0003050000047ab9 */ /* 0x000fe40000000800 */
[----:B------:R-:W-:-:S06]  /*15610*/  UISETP.GE.AND UP0, UPT, UR48, UR4, UPT ;  /* 0x000000043000728c */ /* 0x000fcc000bf06270 */
[----:B------:R-:W-:-:S13]  /*15620*/  PLOP3.LUT P0, PT, PT, PT, UP0, 0x80, 0x0 ;  /* 0x000000000000781c */ /* 0x000fda0003f0f008 */
[----:B------:R-:W-:Y:S05]  /*15630*/  @!P0 BRA `(.L_x_7446) ;  /* 0xffffffc000b08947 */ /* 0x000fea000383ffff */
.L_x_7386:
[----:B0-----:R-:W3:Y:S01]  /*15640*/  LDL.LU R0, [R1+0x30] ;  /* 0x0000300001007983 */ /* 0x001ee20000300800 */
[----:B------:R-:W-:Y:S01]  /*15650*/  BSSY B0, `(.L_x_7447) ;  /* 0x000000b000007945 */ /* 0x000fe20003800000 */
[----:B-12---:R-:W0:Y:S01]  /*15660*/  S2R R5, SR_CgaCtaId ;  /* 0x0000000000057919 */ /* 0x006e220000008800 */
        /* <DEDUP_REMOVED lines=9> */
.L_x_7478:
[----:B------:R-:W-:Y:S05]  /*15700*/  BSYNC B0 ;  /* 0x0000000000007941 */ /* 0x000fea0003800000 */
.L_x_7447:
[----:B------:R-:W-:-:S03]  /*15710*/  UMOV UR4, 0xffffffff ;  /* 0xffffffff00047882 */ /* 0x000fc60000000000 */
[----:B------:R-:W-:Y:S05]  /*15720*/  BRA.DIV UR4, `(.L_x_7449) ;  /* 0x0000000a048c7947 */ /* 0x000fea000b800000 */
[----:B------:R-:W1:Y:S02]  /*15730*/  S2R R2, SR_TID.X ;  /* 0x0000000000027919 */ /* 0x000e640000002100 */
[----:B-1----:R-:W-:-:S04]  /*15740*/  SHF.R.U32.HI R2, RZ, 0x5, R2 ;  /* 0x00000005ff027819 */ /* 0x002fc80000011602 */
[----:B------:R-:W-:-:S05]  /*15750*/  LOP3.LUT R2, R2, 0x3, RZ, 0xc0, !PT ;  /* 0x0000000302027812 */ /* 0x000fca00078ec0ff */
[----:B------:R1:W2:Y:S02]  /*15760*/  SHFL.IDX PT, R14, R2, RZ, 0x1f ;  /* 0x00001fff020e7589 */ /* 0x0002a400000e0000 */
.L_x_7481:
[----:B--2---:R-:W-:Y:S01]  /*15770*/  ISETP.NE.AND P0, PT, R14, RZ, PT ;  /* 0x000000ff0e00720c */ /* 0x004fe20003f05270 */
[----:B------:R-:W-:-:S12]  /*15780*/  BSSY B0, `(.L_x_7450) ;  /* 0x000002e000007945 */ /* 0x000fd80003800000 */
[----:B------:R-:W-:Y:S05]  /*15790*/  @P0 BRA `(.L_x_7451) ;  /* 0x0000000000b00947 */ /* 0x000fea0003800000 */
[----:B------:R-:W-:-:S03]  /*157a0*/  UMOV UR4, 0xffffffff ;  /* 0xffffffff00047882 */ /* 0x000fc60000000000 */
[----:B------:R-:W-:Y:S05]  /*157b0*/  BRA.DIV UR4, `(.L_x_7452) ;  /* 0x0000000a049c7947 */ /* 0x000fea000b800000 */
[----:B------:R-:W-:-:S13]  /*157c0*/  ELECT P6, URZ, PT ;  /* 0x00000000003f782f */ /* 0x000fda00038c0000 */
.L_x_7484:
[----:B------:R-:W-:Y:S05]  /*157d0*/  @!P6 BRA `(.L_x_7451) ;  /* 0x0000000000a0e947 */ /* 0x000fea0003800000 */
[----:B------:R-:W-:-:S06]  /*157e0*/  ULOP3.LUT UR4, UR40, 0x2, URZ, 0xfc, !UPT ;  /* 0x0000000228047892 */ /* 0x000fcc000f8efc3f */
[----:B-1----:R-:W-:-:S05]  /*157f0*/  IMAD.U32 R2, RZ, RZ, UR4 ;  /* 0x00000004ff027e24 */ /* 0x002fca000f8e00ff */
[----:B------:R-:W-:-:S13]  /*15800*/  ISETP.NE.AND P0, PT, R2, 0x3, PT ;  /* 0x000000030200780c */ /* 0x000fda0003f05270 */
[----:B------:R-:W-:Y:S05]  /*15810*/  @!P0 BRA `(.L_x_7453) ;  /* 0x0000000000048947 */ /* 0x000fea0003800000 */
[----:B------:R-:W-:Y:S01]  /*15820*/  BPT.TRAP 0x1 ;  /* 0x000000040000795c */ /* 0x000fe20000300000 */
.L_x_7453:
        /* <DEDUP_REMOVED lines=14> */
.L_x_7485:
[----:B------:R-:W1:Y:S02]  /*15910*/  SYNCS.PHASECHK.TRANS64.TRYWAIT P1, [R7+URZ], R2 ;  /* 0x00000002070075a7 */ /* 0x000e64000802017f */
[----:B-1----:R-:W-:Y:S05]  /*15920*/  @!P1 BRA `(.L_x_7455) ;  /* 0x0000000800749947 */ /* 0x002fea0003800000 */
.L_x_7486:
[----:B------:R-:W-:Y:S05]  /*15930*/  @!P0 BRA `(.L_x_7456) ;  /* 0x0000000000048947 */ /* 0x000fea0003800000 */
[----:B------:R-:W-:Y:S01]  /*15940*/  BPT.TRAP 0x1 ;  /* 0x000000040000795c */ /* 0x000fe20000300000 */
.L_x_7456:
[----:B------:R-:W2:Y:S02]  /*15950*/  LDL.LU R4, [R1+0x8] ;  /* 0x0000080001047983 */ /* 0x000ea40000300800 */
[----:B--2---:R-:W-:-:S04]  /*15960*/  IMAD R4, R4, 0x8, R0 ;  /* 0x0000000804047824 */ /* 0x004fc800078e0200 */
[----:B------:R-:W2:Y:S02]  /*15970*/  SYNCS.PHASECHK.TRANS64.TRYWAIT P1, [R4+URZ+0x2e860], R5 ;  /* 0x02e86005040075a7 */ /* 0x000ea4000802017f */
[----:B--2---:R-:W-:Y:S05]  /*15980*/  @!P1 BRA `(.L_x_7457) ;  /* 0x0000000800709947 */ /* 0x004fea0003800000 */
.L_x_7487:
[----:B------:R-:W-:Y:S05]  /*15990*/  @!P0 BRA `(.L_x_7458) ;  /* 0x0000000000048947 */ /* 0x000fea0003800000 */
[----:B------:R-:W-:Y:S01]  /*159a0*/  BPT.TRAP 0x1 ;  /* 0x000000040000795c */ /* 0x000fe20000300000 */
.L_x_7458:
[----:B------:R-:W-:-:S04]  /*159b0*/  IMAD R3, R3, 0x8, R0 ;  /* 0x0000000803037824 */ /* 0x000fc800078e0200 */
[----:B------:R-:W3:Y:S02]  /*159c0*/  SYNCS.PHASECHK.TRANS64.TRYWAIT P1, [R3+URZ+0x2e860], R2 ;  /* 0x02e86002030075a7 */ /* 0x000ee4000802017f */
[----:B---3--:R-:W-:Y:S05]  /*159d0*/  @!P1 BRA `(.L_x_7459) ;  /* 0x0000000800709947 */ /* 0x008fea0003800000 */
.L_x_7488:
[----:B------:R-:W-:Y:S05]  /*159e0*/  @!P0 BRA `(.L_x_7460) ;  /* 0x0000000000048947 */ /* 0x000fea0003800000 */
[----:B------:R-:W-:Y:S01]  /*159f0*/  BPT.TRAP 0x1 ;  /* 0x000000040000795c */ /* 0x000fe20000300000 */
.L_x_7460:
[----:B------:R-:W4:Y:S02]  /*15a00*/  SYNCS.PHASECHK.TRANS64.TRYWAIT P0, [R4+URZ+0x2e880], R5 ;  /* 0x02e88005040075a7 */ /* 0x000f24000800017f */
[----:B----4-:R-:W-:Y:S05]  /*15a10*/  @!P0 BRA `(.L_x_7461) ;  /* 0x0000000800748947 */ /* 0x010fea0003800000 */
.L_x_7462:
[----:B------:R0:W0:Y:S02]  /*15a20*/  SYNCS.PHASECHK.TRANS64.TRYWAIT P0, [R3+URZ+0x2e880], R2 ;  /* 0x02e88002030075a7 */ /* 0x000024000800017f */
[----:B0-----:R-:W-:Y:S05]  /*15a30*/  @!P0 NANOSLEEP.SYNCS 0x989680 ;  /* 0x009896800000895d */ /* 0x001fea0003900000 */
[----:B------:R-:W0:Y:S02]  /*15a40*/  @!P0 SYNCS.PHASECHK.TRANS64 P0, [R3+URZ+0x2e880], R2 ;  /* 0x02e88002030085a7 */ /* 0x000e24000800007f */
[----:B0-----:R-:W-:Y:S05]  /*15a50*/  @!P0 BRA `(.L_x_7462) ;  /* 0xfffffffc00f08947 */ /* 0x001fea000383ffff */
.L_x_7451:
[----:B------:R-:W-:Y:S05]  /*15a60*/  BSYNC B0 ;  /* 0x0000000000007941 */ /* 0x000fea0003800000 */
.L_x_7450:
[----:B------:R-:W-:Y:S05]  /*15a70*/  EXIT ;  /* 0x000000000000794d */ /* 0x000fea0003800000 */
.L_x_7325:
[----:B0-----:R-:W-:-:S04]  /*15a80*/  IMAD.U32 R3, RZ, RZ, UR41 ;  /* 0x00000029ff037e24 */ /* 0x001fc8000f8e00ff */
[----:B------:R0:W1:Y:S03]  /*15a90*/  SYNCS.PHASECHK.TRANS64.TRYWAIT P1, [R3+URZ+0x2e800], R0 ;  /* 0x02e80000030075a7 */ /* 0x000066000802017f */
[----:B-1----:R-:W-:Y:S05]  /*15aa0*/  @!P1 NANOSLEEP.SYNCS 0x989680 ;  /* 0x009896800000995d */ /* 0x002fea0003900000 */
[----:B------:R-:W1:Y:S02]  /*15ab0*/  @!P1 SYNCS.PHASECHK.TRANS64 P1, [R3+URZ+0x2e800], R0 ;  /* 0x02e80000030095a7 */ /* 0x000e64000802007f */
[----:B-1----:R-:W-:Y:S05]  /*15ac0*/  @!P1 BRA `(.L_x_7325) ;  /* 0xfffffffc00ec9947 */ /* 0x002fea000383ffff */
[----:B------:R-:W-:Y:S05]  /*15ad0*/  BRA `(.L_x_7463) ;  /* 0xfffffec000287947 */ /* 0x000fea000383ffff */
.L_x_7329:
[----:B-1----:R1:W2:Y:S02]  /*15ae0*/  SYNCS.PHASECHK.TRANS64.TRYWAIT P1, [R2+URZ+0x2e830], R3 ;  /* 0x02e83003020075a7 */ /* 0x0022a4000802017f */
[----:B--2---:R-:W-:Y:S05]  /*15af0*/  @!P1 NANOSLEEP.SYNCS 0x989680 ;  /* 0x009896800000995d */ /* 0x004fea0003900000 */
[----:B------:R-:W2:Y:S02]  /*15b00*/  @!P1 SYNCS.PHASECHK.TRANS64 P1, [R2+URZ+0x2e830], R3 ;  /* 0x02e83003020095a7 */ /* 0x000ea4000802007f */
[----:B--2---:R-:W-:Y:S05]  /*15b10*/  @!P1 BRA `(.L_x_7329) ;  /* 0xfffffffc00f09947 */ /* 0x004fea000383ffff */
[----:B------:R-:W-:Y:S05]  /*15b20*/  BRA `(.L_x_7328) ;  /* 0xfffffec000447947 */ /* 0x000fea000383ffff */
.L_x_7334:
[----:B-1----:R-:W-:-:S04]  /*15b30*/  IMAD.U32 R7, RZ, RZ, UR6 ;  /* 0x00000006ff077e24 */ /* 0x002fc8000f8e00ff */
[----:B------:R1:W2:Y:S03]  /*15b40*/  SYNCS.PHASECHK.TRANS64.TRYWAIT P2, [R7+URZ+0x2e830], R0 ;  /* 0x02e83000070075a7 */ /* 0x0002a6000804017f */
[----:B--2---:R-:W-:Y:S05]  /*15b50*/  @!P2 NANOSLEEP.SYNCS 0x989680 ;  /* 0x009896800000a95d */ /* 0x004fea0003900000 */
[----:B------:R-:W2:Y:S02]  /*15b60*/  @!P2 SYNCS.PHASECHK.TRANS64 P2, [R7+URZ+0x2e830], R0 ;  /* 0x02e830000700a5a7 */ /* 0x000ea4000804007f */
[----:B--2---:R-:W-:Y:S05]  /*15b70*/  @!P2 BRA `(.L_x_7334) ;  /* 0xfffffffc00eca947 */ /* 0x004fea000383ffff */
[----:B------:R-:W-:Y:S05]  /*15b80*/  BRA `(.L_x_7331) ;  /* 0xffffff0000c87947 */ /* 0x000fea000383ffff */
.L_x_7338:
[----:B-1----:R-:W-:-:S04]  /*15b90*/  IMAD.U32 R7, RZ, RZ, UR6 ;  /* 0x00000006ff077e24 */ /* 0x002fc8000f8e00ff */
[----:B------:R1:W2:Y:S03]  /*15ba0*/  SYNCS.PHASECHK.TRANS64.TRYWAIT P2, [R7+URZ+0x2e850], R0 ;  /* 0x02e85000070075a7 */ /* 0x0002a6000804017f */
[----:B--2---:R-:W-:Y:S05]  /*15bb0*/  @!P2 NANOSLEEP.SYNCS 0x989680 ;  /* 0x009896800000a95d */ /* 0x004fea0003900000 */
[----:B------:R-:W2:Y:S02]  /*15bc0*/  @!P2 SYNCS.PHASECHK.TRANS64 P2, [R7+URZ+0x2e850], R0 ;  /* 0x02e850000700a5a7 */ /* 0x000ea4000804007f */
[----:B--2---:R-:W-:Y:S05]  /*15bd0*/  @!P2 BRA `(.L_x_7338) ;  /* 0xfffffffc00eca947 */ /* 0x004fea000383ffff */
[----:B------:R-:W-:Y:S05]  /*15be0*/  BRA `(.L_x_7335) ;  /* 0xffffff0c00bc7947 */ /* 0x000fea000383ffff */
.L_x_7345:
[----:B-1----:R-:W-:-:S04]  /*15bf0*/  IMAD.U32 R7, RZ, RZ, UR6 ;  /* 0x00000006ff077e24 */ /* 0x002fc8000f8e00ff */
[----:B------:R1:W2:Y:S03]  /*15c00*/  SYNCS.PHASECHK.TRANS64.TRYWAIT P2, [R7+URZ+0x2e830], R0 ;  /* 0x02e83000070075a7 */ /* 0x0002a6000804017f */
[----:B--2---:R-:W-:Y:S05]  /*15c10*/  @!P2 NANOSLEEP.SYNCS 0x989680 ;  /* 0x009896800000a95d */ /* 0x004fea0003900000 */
[----:B------:R-:W2:Y:S02]  /*15c20*/  @!P2 SYNCS.PHASECHK.TRANS64 P2, [R7+URZ+0x2e830], R0 ;  /* 0x02e830000700a5a7 */ /* 0x000ea4000804007f */
[----:B--2---:R-:W-:Y:S05]  /*15c30*/  @!P2 BRA `(.L_x_7345) ;  /* 0xfffffffc00eca947 */ /* 0x004fea000383ffff */
[----:B------:R-:W-:Y:S05]  /*15c40*/  BRA `(.L_x_7342) ;  /* 0xffffff4400e47947 */ /* 0x000fea000383ffff */
.L_x_7349:
[----:B-1----:R-:W-:-:S04]  /*15c50*/  IMAD.U32 R7, RZ, RZ, UR6 ;  /* 0x00000006ff077e24 */ /* 0x002fc8000f8e00ff */
[----:B------:R1:W2:Y:S03]  /*15c60*/  SYNCS.PHASECHK.TRANS64.TRYWAIT P2, [R7+URZ+0x2e850], R0 ;  /* 0x02e85000070075a7 */ /* 0x0002a6000804017f */
[----:B--2---:R-:W-:Y:S05]  /*15c70*/  @!P2 NANOSLEEP.SYNCS 0x989680 ;  /* 0x009896800000a95d */ /* 0x004fea0003900000 */
[----:B------:R-:W2:Y:S02]  /*15c80*/  @!P2 SYNCS.PHASECHK.TRANS64 P2, [R7+URZ+0x2e850], R0 ;  /* 0x02e850000700a5a7 */ /* 0x000ea4000804007f */
[----:B--2---:R-:W-:Y:S05]  /*15c90*/  @!P2 BRA `(.L_x_7349) ;  /* 0xfffffffc00eca947 */ /* 0x004fea000383ffff */
[----:B------:R-:W-:Y:S05]  /*15ca0*/  BRA `(.L_x_7346) ;  /* 0xffffff5000d87947 */ /* 0x000fea000383ffff */
.L_x_7355:
[----:B-1----:R-:W-:-:S04]  /*15cb0*/  IMAD.U32 R5, RZ, RZ, UR4 ;  /* 0x00000004ff057e24 */ /* 0x002fc8000f8e00ff */
[----:B------:R1:W2:Y:S03]  /*15cc0*/  SYNCS.PHASECHK.TRANS64.TRYWAIT P1, [R5+URZ+0x2e850], R4 ;  /* 0x02e85004050075a7 */ /* 0x0002a6000802017f */
[----:B--2---:R-:W-:Y:S05]  /*15cd0*/  @!P1 NANOSLEEP.SYNCS 0x989680 ;  /* 0x009896800000995d */ /* 0x004fea0003900000 */
[----:B------:R-:W2:Y:S02]  /*15ce0*/  @!P1 SYNCS.PHASECHK.TRANS64 P1, [R5+URZ+0x2e850], R4 ;  /* 0x02e85004050095a7 */ /* 0x000ea4000802007f */
[----:B--2---:R-:W-:Y:S05]  /*15cf0*/  @!P1 BRA `(.L_x_7355) ;  /* 0xfffffffc00ec9947 */ /* 0x004fea000383ffff */
[----:B------:R-:W-:Y:S05]  /*15d00*/  BRA `(.L_x_7354) ;  /* 0xffffff7c000c7947 */ /* 0x000fea000383ffff */
.L_x_7397:
[----:B------:R-:W-:Y:S02]  /*15d10*/  IMAD.MOV.U32 R13, RZ, RZ, R4 ;  /* 0x000000ffff0d7224 */ /* 0x000fe400078e0004 */
[----:B------:R-:W-:Y:S02]  /*15d20*/  IMAD.MOV.U32 R12, RZ, RZ, RZ ;  /* 0x000000ffff0c7224 */ /* 0x000fe400078e00ff */
[----:B------:R-:W-:Y:S02]  /*15d30*/  IMAD.MOV.U32 R11, RZ, RZ, 0x1f ;  /* 0x0000001fff0b7424 */ /* 0x000fe400078e00ff */
[----:B------:R-:W-:-:S07]  /*15d40*/  IMAD.MOV.U32 R15, RZ, RZ, -0x1 ;  /* 0xffffffffff0f7424 */ /* 0x000fce00078e00ff */
[----:B-1----:R-:W-:Y:S05]  /*15d50*/  WARPSYNC.COLLECTIVE R15, `(.L_x_7464) ;  /* 0x000000000f087348 */ /* 0x002fea0003c00000 */
[----:B------:R0:W2:Y:S02]  /*15d60*/  SHFL.IDX P6, R14, R13, R12, R11 ;  /* 0x0000000c0d0e7389 */ /* 0x0000a400000c000b */
[----:B012---:R-:W-:Y:S01]  /*15d70*/  ENDCOLLECTIVE ;  /* 0x000000000000791b */ /* 0x007fe20003800000 */
.L_x_7464:
[----:B------:R-:W-:Y:S05]  /*15d80*/  BRA `(.L_x_7465) ;  /* 0xffffffc800987947 */ /* 0x000fea000383ffff */
.L_x_7399:
[----:B------:R-:W-:Y:S01]  /*15d90*/  BSSY B0, `(.L_x_7466) ;  /* 0x0000006000007945 */ /* 0x000fe20003800000 */
[----:B------:R-:W-:-:S07]  /*15da0*/  IMAD.MOV.U32 R15, RZ, RZ, -0x1 ;  /* 0xffffffffff0f7424 */ /* 0x000fce00078e00ff */
[----:B0-----:R-:W-:Y:S05]  /*15db0*/  WARPSYNC.COLLECTIVE R15, `(.L_x_7467) ;  /* 0x000000000f0c7348 */ /* 0x001fea0003c00000 */
[----:B------:R-:W-:Y:S02]  /*15dc0*/  ELECT P6, UR62, PT ;  /* 0x00000000003e782f */ /* 0x000fe400038c0000 */
[----:B------:R-:W-:Y:S01]  /*15dd0*/  MOV R14, UR62 ;  /* 0x0000003e000e7c02 */ /* 0x000fe20008000f00 */
[----:B0-----:R-:W-:Y:S10]  /*15de0*/  ENDCOLLECTIVE ;  /* 0x000000000000791b */ /* 0x001ff40003800000 */
.L_x_7467:
[----:B------:R-:W-:Y:S05]  /*15df0*/  BSYNC B0 ;  /* 0x0000000000007941 */ /* 0x000fea0003800000 */
.L_x_7466:
[----:B------:R-:W-:Y:S05]  /*15e00*/  BRA `(.L_x_7468) ;  /* 0xffffffc800947947 */ /* 0x000fea000383ffff */
.L_x_7402:
[----:B0-----:R0:W1:Y:S02]  /*15e10*/  SYNCS.PHASECHK.TRANS64.TRYWAIT P2, [R4+URZ+0x2e880], R3 ;  /* 0x02e88003040075a7 */ /* 0x001064000804017f */
[----:B-1----:R-:W-:Y:S05]  /*15e20*/  @!P2 NANOSLEEP.SYNCS 0x989680 ;  /* 0x009896800000a95d */ /* 0x002fea0003900000 */
[----:B------:R-:W1:Y:S02]  /*15e30*/  @!P2 SYNCS.PHASECHK.TRANS64 P2, [R4+URZ+0x2e880], R3 ;  /* 0x02e880030400a5a7 */ /* 0x000e64000804007f */
[----:B-1----:R-:W-:Y:S05]  /*15e40*/  @!P2 BRA `(.L_x_7402) ;  /* 0xfffffffc00f0a947 */ /* 0x002fea000383ffff */
[----:B------:R-:W-:Y:S05]  /*15e50*/  BRA `(.L_x_7469) ;  /* 0xffffffc800f47947 */ /* 0x000fea000383ffff */
.L_x_7404:
[----:B-1----:R1:W2:Y:S02]  /*15e60*/  SYNCS.PHASECHK.TRANS64.TRYWAIT P2, [R4+URZ+0x2e840], R3 ;  /* 0x02e84003040075a7 */ /* 0x0022a4000804017f */
[----:B--2---:R-:W-:Y:S05]  /*15e70*/  @!P2 NANOSLEEP.SYNCS 0x989680 ;  /* 0x009896800000a95d */ /* 0x004fea0003900000 */
[----:B------:R-:W2:Y:S02]  /*15e80*/  @!P2 SYNCS.PHASECHK.TRANS64 P2, [R4+URZ+0x2e840], R3 ;  /* 0x02e840030400a5a7 */ /* 0x000ea4000804007f */
[----:B--2---:R-:W-:Y:S05]  /*15e90*/  @!P2 BRA `(.L_x_7404) ;  /* 0xfffffffc00f0a947 */ /* 0x004fea000383ffff */
[----:B------:R-:W-:Y:S05]  /*15ea0*/  BRA `(.L_x_7470) ;  /* 0xffffffcc00547947 */ /* 0x000fea000383ffff */
.L_x_7407:
[----:B--2---:R-:W-:-:S04]  /*15eb0*/  IMAD.U32 R3, RZ, RZ, UR41 ;  /* 0x00000029ff037e24 */ /* 0x004fc8000f8e00ff */
[----:B------:R2:W3:Y:S03]  /*15ec0*/  SYNCS.PHASECHK.TRANS64.TRYWAIT P0, [R3+URZ+0x2e820], R2 ;  /* 0x02e82002030075a7 */ /* 0x0004e6000800017f */
[----:B---3--:R-:W-:Y:S05]  /*15ed0*/  @!P0 NANOSLEEP.SYNCS 0x989680 ;  /* 0x009896800000895d */ /* 0x008fea0003900000 */
[----:B------:R-:W3:Y:S02]  /*15ee0*/  @!P0 SYNCS.PHASECHK.TRANS64 P0, [R3+URZ+0x2e820], R2 ;  /* 0x02e82002030085a7 */ /* 0x000ee4000800007f */
[----:B---3--:R-:W-:Y:S05]  /*15ef0*/  @!P0 BRA `(.L_x_7407) ;  /* 0xfffffffc00ec8947 */ /* 0x008fea000383ffff */
[----:B------:R-:W-:Y:S05]  /*15f00*/  BRA `(.L_x_7471) ;  /* 0xffffffd000047947 */ /* 0x000fea000383ffff */
.L_x_7413:
[----:B0-----:R0:W3:Y:S02]  /*15f10*/  SYNCS.PHASECHK.TRANS64.TRYWAIT P0, [R4+URZ+0x2e880], R3 ;  /* 0x02e88003040075a7 */ /* 0x0010e4000800017f */
[----:B---3--:R-:W-:Y:S05]  /*15f20*/  @!P0 NANOSLEEP.SYNCS 0x989680 ;  /* 0x009896800000895d */ /* 0x008fea0003900000 */
[----:B------:R-:W3:Y:S02]  /*15f30*/  @!P0 SYNCS.PHASECHK.TRANS64 P0, [R4+URZ+0x2e880], R3 ;  /* 0x02e88003040085a7 */ /* 0x000ee4000800007f */
[----:B---3--:R-:W-:Y:S05]  /*15f40*/  @!P0 BRA `(.L_x_7413) ;  /* 0xfffffffc00f08947 */ /* 0x008fea000383ffff */
[----:B------:R-:W-:Y:S05]  /*15f50*/  BRA `(.L_x_7472) ;  /* 0xffffffd000b07947 */ /* 0x000fea000383ffff */
.L_x_7418:
[----:B--2---:R2:W3:Y:S02]  /*15f60*/  SYNCS.PHASECHK.TRANS64.TRYWAIT P0, [R4+URZ+0x2e840], R3 ;  /* 0x02e84003040075a7 */ /* 0x0044e4000800017f */
[----:B---3--:R-:W-:Y:S05]  /*15f70*/  @!P0 NANOSLEEP.SYNCS 0x989680 ;  /* 0x009896800000895d */ /* 0x008fea0003900000 */
[----:B------:R-:W3:Y:S02]  /*15f80*/  @!P0 SYNCS.PHASECHK.TRANS64 P0, [R4+URZ+0x2e840], R3 ;  /* 0x02e84003040085a7 */ /* 0x000ee4000800007f */
[----:B---3--:R-:W-:Y:S05]  /*15f90*/  @!P0 BRA `(.L_x_7418) ;  /* 0xfffffffc00f08947 */ /* 0x008fea000383ffff */
[----:B------:R-:W-:Y:S05]  /*15fa0*/  BRA `(.L_x_7473) ;  /* 0xffffffd400387947 */ /* 0x000fea000383ffff */
.L_x_7424:
[----:B---3--:R-:W3:Y:S02]  /*15fb0*/  LDL R3, [R1+0x4] ;  /* 0x0000040001037983 */ /* 0x008ee40000100800 */
[----:B---3--:R3:W4:Y:S02]  /*15fc0*/  SYNCS.PHASECHK.TRANS64.TRYWAIT P2, [R3+URZ+0x2e870], R2 ;  /* 0x02e87002030075a7 */ /* 0x008724000804017f */
[----:B----4-:R-:W-:Y:S05]  /*15fd0*/  @!P2 NANOSLEEP.SYNCS 0x989680 ;  /* 0x009896800000a95d */ /* 0x010fea0003900000 */
[----:B------:R-:W4:Y:S02]  /*15fe0*/  @!P2 SYNCS.PHASECHK.TRANS64 P2, [R3+URZ+0x2e870], R2 ;  /* 0x02e870020300a5a7 */ /* 0x000f24000804007f */
[----:B----4-:R-:W-:Y:S05]  /*15ff0*/  @!P2 BRA `(.L_x_7424) ;  /* 0xfffffffc00eca947 */ /* 0x010fea000383ffff */
[----:B------:R-:W-:Y:S05]  /*16000*/  BRA `(.L_x_7474) ;  /* 0xffffffd400d87947 */ /* 0x000fea000383ffff */
.L_x_7426:
[----:B0-----:R-:W3:Y:S02]  /*16010*/  LDL R4, [R1+0x4] ;  /* 0x0000040001047983 */ /* 0x001ee40000100800 */
[----:B---3--:R0:W3:Y:S02]  /*16020*/  SYNCS.PHASECHK.TRANS64.TRYWAIT P2, [R4+URZ+0x2e860], R2 ;  /* 0x02e86002040075a7 */ /* 0x0080e4000804017f */
[----:B---3--:R-:W-:Y:S05]  /*16030*/  @!P2 NANOSLEEP.SYNCS 0x989680 ;  /* 0x009896800000a95d */ /* 0x008fea0003900000 */
[----:B------:R-:W3:Y:S02]  /*16040*/  @!P2 SYNCS.PHASECHK.TRANS64 P2, [R4+URZ+0x2e860], R2 ;  /* 0x02e860020400a5a7 */ /* 0x000ee4000804007f */
[----:B---3--:R-:W-:Y:S05]  /*16050*/  @!P2 BRA `(.L_x_7426) ;  /* 0xfffffffc00eca947 */ /* 0x008fea000383ffff */
[----:B------:R-:W-:Y:S05]  /*16060*/  BRA `(.L_x_7475) ;  /* 0xffffffd400e07947 */ /* 0x000fea000383ffff */
.L_x_7433:
[----:B--2---:R2:W3:Y:S02]  /*16070*/  SYNCS.PHASECHK.TRANS64.TRYWAIT P0, [R20+URZ+0x2e870], R3 ;  /* 0x02e87003140075a7 */ /* 0x0044e4000800017f */
[----:B---3--:R-:W-:Y:S05]  /*16080*/  @!P0 NANOSLEEP.SYNCS 0x989680 ;  /* 0x009896800000895d */ /* 0x008fea0003900000 */
[----:B------:R-:W3:Y:S02]  /*16090*/  @!P0 SYNCS.PHASECHK.TRANS64 P0, [R20+URZ+0x2e870], R3 ;  /* 0x02e87003140085a7 */ /* 0x000ee4000800007f */
[----:B---3--:R-:W-:Y:S05]  /*160a0*/  @!P0 BRA `(.L_x_7433) ;  /* 0xfffffffc00f08947 */ /* 0x008fea000383ffff */
[----:B------:R-:W-:Y:S05]  /*160b0*/  BRA `(.L_x_7476) ;  /* 0xffffffe000487947 */ /* 0x000fea000383ffff */
.L_x_7435:
[----:B--2---:R2:W3:Y:S02]  /*160c0*/  SYNCS.PHASECHK.TRANS64.TRYWAIT P0, [R20+URZ+0x2e860], R3 ;  /* 0x02e86003140075a7 */ /* 0x0044e4000800017f */
[----:B---3--:R-:W-:Y:S05]  /*160d0*/  @!P0 NANOSLEEP.SYNCS 0x989680 ;  /* 0x009896800000895d */ /* 0x008fea0003900000 */
[----:B------:R-:W3:Y:S02]  /*160e0*/  @!P0 SYNCS.PHASECHK.TRANS64 P0, [R20+URZ+0x2e860], R3 ;  /* 0x02e86003140085a7 */ /* 0x000ee4000800007f */
[----:B---3--:R-:W-:Y:S05]  /*160f0*/  @!P0 BRA `(.L_x_7435) ;  /* 0xfffffffc00f08947 */ /* 0x008fea000383ffff */
[----:B------:R-:W-:Y:S05]  /*16100*/  BRA `(.L_x_7477) ;  /* 0xffffffe000507947 */ /* 0x000fea000383ffff */
.L_x_7448:
[----:B0-----:R0:W1:Y:S02]  /*16110*/  SYNCS.PHASECHK.TRANS64.TRYWAIT P0, [R0+URZ+0x2e820], R3 ;  /* 0x02e82003000075a7 */ /* 0x001064000800017f */
[----:B-1----:R-:W-:Y:S05]  /*16120*/  @!P0 NANOSLEEP.SYNCS 0x989680 ;  /* 0x009896800000895d */ /* 0x002fea0003900000 */
[----:B------:R-:W1:Y:S02]  /*16130*/  @!P0 SYNCS.PHASECHK.TRANS64 P0, [R0+URZ+0x2e820], R3 ;  /* 0x02e82003000085a7 */ /* 0x000e64000800007f */
[----:B-1----:R-:W-:Y:S05]  /*16140*/  @!P0 BRA `(.L_x_7448) ;  /* 0xfffffffc00f08947 */ /* 0x002fea000383ffff */
[----:B------:R-:W-:Y:S05]  /*16150*/  BRA `(.L_x_7478) ;  /* 0xfffffff400687947 */ /* 0x000fea000383ffff */
.L_x_7449:
        /* <DEDUP_REMOVED lines=11> */
.L_x_7480:
[----:B------:R-:W-:Y:S05]  /*16210*/  BSYNC B0 ;  /* 0x0000000000007941 */ /* 0x000fea0003800000 */
.L_x_7479:
[----:B------:R-:W-:Y:S05]  /*16220*/  BRA `(.L_x_7481) ;  /* 0xfffffff400507947 */ /* 0x000fea000383ffff */
.L_x_7452:
[----:B------:R-:W-:Y:S01]  /*16230*/  BSSY B1, `(.L_x_7482) ;  /* 0x0000006000017945 */ /* 0x000fe20003800000 */
[----:B------:R-:W-:-:S07]  /*16240*/  IMAD.MOV.U32 R15, RZ, RZ, -0x1 ;  /* 0xffffffffff0f7424 */ /* 0x000fce00078e00ff */
[----:B01----:R-:W-:Y:S05]  /*16250*/  WARPSYNC.COLLECTIVE R15, `(.L_x_7483) ;  /* 0x000000000f0c7348 */ /* 0x003fea0003c00000 */
[----:B------:R-:W-:Y:S02]  /*16260*/  ELECT P6, UR62, PT ;  /* 0x00000000003e782f */ /* 0x000fe400038c0000 */
[----:B------:R-:W-:Y:S01]  /*16270*/  MOV R14, UR62 ;  /* 0x0000003e000e7c02 */ /* 0x000fe20008000f00 */
[----:B01----:R-:W-:Y:S10]  /*16280*/  ENDCOLLECTIVE ;  /* 0x000000000000791b */ /* 0x003ff40003800000 */
.L_x_7483:
[----:B------:R-:W-:Y:S05]  /*16290*/  BSYNC B1 ;  /* 0x0000000000017941 */ /* 0x000fea0003800000 */
.L_x_7482:
[----:B------:R-:W-:Y:S05]  /*162a0*/  BRA `(.L_x_7484) ;  /* 0xfffffff400487947 */ /* 0x000fea000383ffff */
.L_x_7454:
[----:B0-----:R0:W1:Y:S02]  /*162b0*/  SYNCS.PHASECHK.TRANS64.TRYWAIT P1, [R6+URZ], R5 ;  /* 0x00000005060075a7 */ /* 0x001064000802017f */
[----:B-1----:R-:W-:Y:S05]  /*162c0*/  @!P1 NANOSLEEP.SYNCS 0x989680 ;  /* 0x009896800000995d */ /* 0x002fea0003900000 */
[----:B------:R-:W1:Y:S02]  /*162d0*/  @!P1 SYNCS.PHASECHK.TRANS64 P1, [R6+URZ], R5 ;  /* 0x00000005060095a7 */ /* 0x000e64000802007f */
[----:B-1----:R-:W-:Y:S05]  /*162e0*/  @!P1 BRA `(.L_x_7454) ;  /* 0xfffffffc00f09947 */ /* 0x002fea000383ffff */
[----:B------:R-:W-:Y:S05]  /*162f0*/  BRA `(.L_x_7485) ;  /* 0xfffffff400847947 */ /* 0x000fea000383ffff */
.L_x_7455:
[----:B-1----:R1:W2:Y:S02]  /*16300*/  SYNCS.PHASECHK.TRANS64.TRYWAIT P1, [R7+URZ], R2 ;  /* 0x00000002070075a7 */ /* 0x0022a4000802017f */
[----:B--2---:R-:W-:Y:S05]  /*16310*/  @!P1 NANOSLEEP.SYNCS 0x989680 ;  /* 0x009896800000995d */ /* 0x004fea0003900000 */
[----:B------:R-:W2:Y:S02]  /*16320*/  @!P1 SYNCS.PHASECHK.TRANS64 P1, [R7+URZ], R2 ;  /* 0x00000002070095a7 */ /* 0x000ea4000802007f */
[----:B--2---:R-:W-:Y:S05]  /*16330*/  @!P1 BRA `(.L_x_7455) ;  /* 0xfffffffc00f09947 */ /* 0x004fea000383ffff */
[----:B------:R-:W-:Y:S05]  /*16340*/  BRA `(.L_x_7486) ;  /* 0xfffffff400787947 */ /* 0x000fea000383ffff */
.L_x_7457:
[----:B--2---:R2:W3:Y:S02]  /*16350*/  SYNCS.PHASECHK.TRANS64.TRYWAIT P1, [R4+URZ+0x2e860], R5 ;  /* 0x02e86005040075a7 */ /* 0x0044e4000802017f */
[----:B---3--:R-:W-:Y:S05]  /*16360*/  @!P1 NANOSLEEP.SYNCS 0x989680 ;  /* 0x009896800000995d */ /* 0x008fea0003900000 */
[----:B------:R-:W3:Y:S02]  /*16370*/  @!P1 SYNCS.PHASECHK.TRANS64 P1, [R4+URZ+0x2e860], R5 ;  /* 0x02e86005040095a7 */ /* 0x000ee4000802007f */
[----:B---3--:R-:W-:Y:S05]  /*16380*/  @!P1 BRA `(.L_x_7457) ;  /* 0xfffffffc00f09947 */ /* 0x008fea000383ffff */
[----:B------:R-:W-:Y:S05]  /*16390*/  BRA `(.L_x_7487) ;  /* 0xfffffff4007c7947 */ /* 0x000fea000383ffff */
.L_x_7459:
[----:B---3--:R3:W4:Y:S02]  /*163a0*/  SYNCS.PHASECHK.TRANS64.TRYWAIT P1, [R3+URZ+0x2e860], R2 ;  /* 0x02e86002030075a7 */ /* 0x008724000802017f */
[----:B----4-:R-:W-:Y:S05]  /*163b0*/  @!P1 NANOSLEEP.SYNCS 0x989680 ;  /* 0x009896800000995d */ /* 0x010fea0003900000 */
[----:B------:R-:W4:Y:S02]  /*163c0*/  @!P1 SYNCS.PHASECHK.TRANS64 P1, [R3+URZ+0x2e860], R2 ;  /* 0x02e86002030095a7 */ /* 0x000f24000802007f */
[----:B----4-:R-:W-:Y:S05]  /*163d0*/  @!P1 BRA `(.L_x_7459) ;  /* 0xfffffffc00f09947 */ /* 0x010fea000383ffff */
[----:B------:R-:W-:Y:S05]  /*163e0*/  BRA `(.L_x_7488) ;  /* 0xfffffff4007c7947 */ /* 0x000fea000383ffff */
.L_x_7461:
[----:B----4-:R4:W0:Y:S02]  /*163f0*/  SYNCS.PHASECHK.TRANS64.TRYWAIT P0, [R4+URZ+0x2e880], R5 ;  /* 0x02e88005040075a7 */ /* 0x010824000800017f */
[----:B0-----:R-:W-:Y:S05]  /*16400*/  @!P0 NANOSLEEP.SYNCS 0x989680 ;  /* 0x009896800000895d */ /* 0x001fea0003900000 */
[----:B------:R-:W0:Y:S02]  /*16410*/  @!P0 SYNCS.PHASECHK.TRANS64 P0, [R4+URZ+0x2e880], R5 ;  /* 0x02e88005040085a7 */ /* 0x000e24000800007f */
[----:B0-----:R-:W-:Y:S05]  /*16420*/  @!P0 BRA `(.L_x_7461) ;  /* 0xfffffffc00f08947 */ /* 0x001fea000383ffff */
[----:B------:R-:W-:Y:S05]  /*16430*/  BRA `(.L_x_7462) ;  /* 0xfffffff400787947 */ /* 0x000fea000383ffff */
.L_x_7489:
        /* <DEDUP_REMOVED lines=12> */
.L_x_12377:


//--------------------- .text._ZN7cutlass13device_kernelIN5flash11enable_sm90INS1_16FlashAttnFwdSm90INS1_25CollectiveMainloopFwdSm90ILi2EN4cute5tupleIJNS5_1CILi1EEES8_S8_EEENS6_IJNS7_ILi128EEENS7_ILi224EEESA_EEELi128ENS_12float_e4m3_tEfNS_4arch4Sm90ELb1ELb0ELb0ELb1ELb0ELb1ELb0ELb1ELb1ELb0ELb0ELb0EEENS1_21CollectiveEpilogueFwdINS6_IJSA_SA_SB_EEES9_NS_10bfloat16_tESF_Li256ELb1ELb0ELb0ELb1EEENS1_36VarlenDynamicPersistentTileSchedulerILi128ELi224ELi256ELi128ELb0ELb0ELb1ELb1ELb1ELb1EEEEEEEEEvNT_6ParamsE --------------------------
	.section	.text._ZN7cutlass13device_kernelIN5flash11enable_sm90INS1_16FlashAttnFwdSm90INS1_25CollectiveMainloopFwdSm90ILi2EN4cute5tupleIJNS5_1CILi1EEES8_S8_EEENS6_IJNS7_ILi128EEENS7_ILi224EEESA_EEELi128ENS_12float_e4m3_tEfNS_4arch4Sm90ELb1ELb0ELb0ELb1ELb0ELb1ELb0ELb1ELb1ELb0ELb0ELb0EEENS1_21CollectiveEpilogueFwdINS6_IJSA_SA_SB_EEES9_NS_10bfloat16_tESF_Li256ELb1ELb0ELb0ELb1EEENS1_36VarlenDynamicPersistentTileSchedulerILi128ELi224ELi256ELi128ELb0ELb0ELb1ELb1ELb1ELb1EEEEEEEEEvNT_6ParamsE,"ax",@progbits
	.align	128
.text._ZN7cutlass13device_kernelIN5flash11enable_sm90INS1_16FlashAttnFwdSm90INS1_25CollectiveMainloopFwdSm90ILi2EN4cute5tupleIJNS5_1CILi1EEES8_S8_EEENS6_IJNS7_ILi128EEENS7_ILi224EEESA_EEELi128ENS_12float_e4m3_tEfNS_4arch4Sm90ELb1ELb0ELb0ELb1ELb0ELb1ELb0ELb1ELb1ELb0ELb0ELb0EEENS1_21CollectiveEpilogueFwdINS6_IJSA_SA_SB_EEES9_NS_10bfloat16_tESF_Li256ELb1ELb0ELb0ELb1EEENS1_36VarlenDynamicPersistentTileSchedulerILi128ELi224ELi256ELi128ELb0ELb0ELb1ELb1ELb1ELb1EEEEEEEEEvNT_6ParamsE:
        .type           _ZN7cutlass13device_kernelIN5flash11enable_sm90INS1_16FlashAttnFwdSm90INS1_25CollectiveMainloopFwdSm90ILi2EN4cute5tupleIJNS5_1CILi1EEES8_S8_EEENS6_IJNS7_ILi128EEENS7_ILi224EEESA_EEELi128ENS_12float_e4m3_tEfNS_4arch4Sm90ELb1ELb0ELb0ELb1ELb0ELb1ELb0ELb1ELb1ELb0ELb0ELb0EEENS1_21CollectiveEpilogueFwdINS6_IJSA_SA_SB_EEES9_NS_10bfloat16_tESF_Li256ELb1ELb0ELb0ELb1EEENS1_36VarlenDynamicPersistentTileSchedulerILi128ELi224ELi256ELi128ELb0ELb0ELb1ELb1ELb1ELb1EEEEEEEEEvNT_6ParamsE,@function
        .size           _ZN7cutlass13device_kernelIN5flash11enable_sm90INS1_16FlashAttnFwdSm90INS1_25CollectiveMainloopFwdSm90ILi2EN4cute5tupleIJNS5_1CILi1EEES8_S8_EEENS6_IJNS7_ILi128EEENS7_ILi224EEESA_EEELi128ENS_12float_e4m3_tEfNS_4arch4Sm90ELb1ELb0ELb0ELb1ELb0ELb1ELb0ELb1ELb1ELb0ELb0ELb0EEENS1_21CollectiveEpilogueFwdINS6_IJSA_SA_SB_EEES9_NS_10bfloat16_tESF_Li256ELb1ELb0ELb0ELb1EEENS1_36VarlenDynamicPersistentTileSchedulerILi128ELi224ELi256ELi128ELb0ELb0ELb1ELb1ELb1ELb1EEEEEEEEEvNT_6ParamsE,(.L_x_12378 - _ZN7cutlass13device_kernelIN5flash11enable_sm90INS1_16FlashAttnFwdSm90INS1_25CollectiveMainloopFwdSm90ILi2EN4cute5tupleIJNS5_1CILi1EEES8_S8_EEENS6_IJNS7_ILi128EEENS7_ILi224EEESA_EEELi128ENS_12float_e4m3_tEfNS_4arch4Sm90ELb1ELb0ELb0ELb1ELb0ELb1ELb0ELb1ELb1ELb0ELb0ELb0EEENS1_21CollectiveEpilogueFwdINS6_IJSA_SA_SB_EEES9_NS_10bfloat16_tESF_Li256ELb1ELb0ELb0ELb1EEENS1_36VarlenDynamicPersistentTileSchedulerILi128ELi224ELi256ELi128ELb0ELb0ELb1ELb1ELb1ELb1EEEEEEEEEvNT_6ParamsE)
        .other          _ZN7cutlass13device_kernelIN5flash11enable_sm90INS1_16FlashAttnFwdSm90INS1_25CollectiveMainloopFwdSm90ILi2EN4cute5tupleIJNS5_1CILi1EEES8_S8_EEENS6_IJNS7_ILi128EEENS7_ILi224EEESA_EEELi128ENS_12float_e4m3_tEfNS_4arch4Sm90ELb1ELb0ELb0ELb1ELb0ELb1ELb0ELb1ELb1ELb0ELb0ELb0EEENS1_21CollectiveEpilogueFwdINS6_IJSA_SA_SB_EEES9_NS_10bfloat16_tESF_Li256ELb1ELb0ELb0ELb1EEENS1_36VarlenDynamicPersistentTileSchedulerILi128ELi224ELi256ELi128ELb0ELb0ELb1ELb1ELb1ELb1EEEEEEEEEvNT_6ParamsE,@"STO_CUDA_ENTRY STV_DEFAULT"
_ZN7cutlass13device_kernelIN5flash11enable_sm90INS1_16FlashAttnFwdSm90INS1_25CollectiveMainloopFwdSm90ILi2EN4cute5tupleIJNS5_1CILi1EEES8_S8_EEENS6_IJNS7_ILi128EEENS7_ILi224EEESA_EEELi128ENS_12float_e4m3_tEfNS_4arch4Sm90ELb1ELb0ELb0ELb1ELb0ELb1ELb0ELb1ELb1ELb0ELb0ELb0EEENS1_21CollectiveEpilogueFwdINS6_IJSA_SA_SB_EEES9_NS_10bfloat16_tESF_Li256ELb1ELb0ELb0ELb1EEENS1_36VarlenDynamicPersistentTileSchedulerILi128ELi224ELi256ELi128ELb0ELb0ELb1ELb1ELb1ELb1EEEEEEEEEvNT_6ParamsE:
        /* <DEDUP_REMOVED lines=27> */
.L_x_7491:
[----:B------:R-:W-:Y:S05]  /*01b0*/  BSYNC B0 ;  /* 0x0000000000007941 */ /* 0x000fea0003800000 */
.L_x_7490:
        /* <DEDUP_REMOVED lines=41> */
.L_x_7492:
        /* <DEDUP_REMOVED lines=22> */
.L_x_7493:
        /* <DEDUP_REMOVED lines=18> */
.L_x_7494:
        /* <DEDUP_REMOVED lines=22> */
.L_x_7495:
        /* <DEDUP_REMOVED lines=22> */
.L_x_7496:
        /* <DEDUP_REMOVED lines=10> */
.L_x_7499:
        /* <DEDUP_REMOVED lines=27> */
[----:B------:R-:W-:Y:S02]  /*0be0*/  SHF.R.S32.HI R0, RZ, 0x1f, R12 ;  /* 0x0000001fff007819 */ /* 0x000fe4000001140c */
[----:B--2---:R-:W-:Y:S02]  /*0bf0*/  R2UR UR4, R2 ;  /* 0x00000000020472ca */ /* 0x004fe400000e0000 */
[----:B------:R-:W-:-:S04]  /*0c00*/  LEA.HI R2, R0, R12, RZ, 0x7 ;  /* 0x0000000c00027211 */ /* 0x000fc800078f38ff */
[----:B------:R-:W-:Y:S02]  /*0c10*/  LOP3.LUT R3, R2, 0xffffff80, RZ, 0xc0, !PT ;  /* 0xffffff8002037812 */ /* 0x000fe400078ec0ff */
[----:B------:R-:W-:-:S03]  /*0c20*/  SHF.R.S32.HI R13, RZ, 0x7, R2 ;  /* 0x00000007ff0d7819 */ /* 0x000fc60000011402 */
[----:B------:R-:W-:Y:S01]  /*0c30*/  IMAD.IADD R11, R12, 0x1, -R3 ;  /* 0x000000010c0b7824 */ /* 0x000fe200078e0a03 */
[----:B------:R-:W-:Y:S01]  /*0c40*/  LEA.HI R2, R2, R13, RZ, 0x1 ;  /* 0x0000000d02027211 */ /* 0x000fe200078f08ff */
[----:B------:R-:W-:-:S03]  /*0c50*/  ULOP3.LUT UR4, UR4, 0x1, URZ, 0xfc, !UPT ;  /* 0x0000000104047892 */ /* 0x000fc6000f8efc3f */
        /* <DEDUP_REMOVED lines=9> */
[CC--:B------:R-:W-:Y:S02]  /*0cf0*/  LEA.HI R4, R0.reuse, R12.reuse, RZ, 0x4 ;  /* 0x0000000c00047211 */ /* 0x0c0fe400078f20ff */
[----:B------:R-:W-:Y:S02]  /*0d00*/  LOP3.LUT R10, R3, 0xfffffff8, RZ, 0xc0, !PT ;  /* 0xfffffff8030a7812 */ /* 0x000fe400078ec0ff */
[----:B------:R-:W-:Y:S02]  /*0d10*/  LEA.HI R3, R0, R12, RZ, 0x5 ;  /* 0x0000000c00037211 */ /* 0x000fe400078f28ff */
[----:B------:R-:W-:Y:S01]  /*0d20*/  SHF.R.S32.HI R7, RZ, 0x4, R4 ;  /* 0x00000004ff077819 */ /* 0x000fe20000011404 */
[----:B------:R-:W-:Y:S01]  /*0d30*/  IMAD.IADD R9, R5, 0x1, -R10 ;  /* 0x0000000105097824 */ /* 0x000fe200078e0a0a */
[C---:B------:R-:W-:Y:S01]  /*0d40*/  LOP3.LUT R5, R4.reuse, 0x3fffff0, RZ, 0xc0, !PT ;  /* 0x03fffff004057812 */ /* 0x040fe200078ec0ff */
[----:B------:R-:W-:Y:S01]  /*0d50*/  IMAD.SHL.U32 R3, R3, 0x20, RZ ;  /* 0x0000002003037824 */ /* 0x000fe200078e00ff */
[----:B------:R-:W-:Y:S01]  /*0d60*/  LEA.HI R4, R4, R7, RZ, 0x1 ;  /* 0x0000000704047211 */ /* 0x000fe200078f08ff */
[----:B------:R-:W-:Y:S01]  /*0d70*/  IMAD R9, R6, 0x10, R9 ;  /* 0x0000001006097824 */ /* 0x000fe200078e0209 */
[----:B------:R-:W-:Y:S01]  /*0d80*/  LOP3.LUT R8, R8, 0x7ffffffc, RZ, 0xc0, !PT ;  /* 0x7ffffffc08087812 */ /* 0x000fe200078ec0ff */
[----:B------:R-:W-:Y:S01]  /*0d90*/  IMAD.IADD R5, R12, 0x1, -R5 ;  /* 0x000000010c057824 */ /* 0x000fe200078e0a05 */
[----:B------:R-:W-:Y:S01]  /*0da0*/  LOP3.LUT R14, R3, 0xfffffc00, RZ, 0xc0, !PT ;  /* 0xfffffc00030e7812 */ /* 0x000fe200078ec0ff */
[----:B------:R-:W-:Y:S01]  /*0db0*/  IMAD R2, R2, 0x40, R9 ;  /* 0x0000004002027824 */ /* 0x000fe200078e0209 */
[----:B------:R-:W-:-:S03]  /*0dc0*/  LOP3.LUT R4, R4, 0x1ffffffe, RZ, 0xc0, !PT ;  /* 0x1ffffffe04047812 */ /* 0x000fc600078ec0ff */
[----:B------:R-:W-:Y:S02]  /*0dd0*/  IMAD R5, R5, 0x40, R14 ;  /* 0x0000004005057824 */ /* 0x000fe400078e020e */
[----:B------:R-:W-:-:S04]  /*0de0*/  IMAD.IADD R4, R7, 0x1, -R4 ;  /* 0x0000000107047824 */ /* 0x000fc800078e0a04 */
[----:B------:R-:W-:Y:S02]  /*0df0*/  IMAD R3, R4, 0x8, R5 ;  /* 0x0000000804037824 */ /* 0x000fe400078e0205 */
[----:B------:R-:W-:Y:S01]  /*0e00*/  IMAD.U32 R4, RZ, RZ, UR4 ;  /* 0x00000004ff047e24 */ /* 0x000fe2000f8e00ff */
[----:B------:R-:W-:Y:S02]  /*0e10*/  UMOV UR4, URZ ;  /* 0x0000003f00047c82 */ /* 0x000fe40008000000 */
[----:B------:R0:W-:Y:S04]  /*0e20*/  STL [R1+0xa8], R3 ;  /* 0x0000a80301007387 */ /* 0x0001e80000100800 */
[----:B------:R1:W-:Y:S04]  /*0e30*/  STL [R1+0x78], R2 ;  /* 0x0000780201007387 */ /* 0x0003e80000100800 */
[----:B------:R-:W-:Y:S01]  /*0e40*/  STL [R1], RZ ;  /* 0x000000ff01007387 */ /* 0x000fe20000100800 */
[----:B0-----:R-:W-:-:S03]  /*0e50*/  LEA.HI R3, R0, R12, RZ, 0x2 ;  /* 0x0000000c00037211 */ /* 0x001fc600078f10ff */
[----:B------:R0:W-:Y:S01]  /*0e60*/  STL [R1+0x54], R4 ;  /* 0x0000540401007387 */ /* 0x0001e20000100800 */
[----:B-1----:R-:W-:Y:S02]  /*0e70*/  LEA.HI R2, R0, R12, RZ, 0x3 ;  /* 0x0000000c00027211 */ /* 0x002fe400078f18ff */
[--C-:B------:R-:W-:Y:S02]  /*0e80*/  SHF.R.S32.HI R228, RZ, 0x2, R3.reuse ;  /* 0x00000002ffe47819 */ /* 0x100fe40000011403 */
[----:B------:R-:W-:Y:S02]  /*0e90*/  LOP3.LUT R0, R2, 0x1ffffff8, RZ, 0xc0, !PT ;  /* 0x1ffffff802007812 */ /* 0x000fe400078ec0ff */
[----:B------:R-:W-:Y:S01]  /*0ea0*/  SHF.R.S32.HI R6, RZ, 0x3, R2 ;  /* 0x00000003ff067819 */ /* 0x000fe20000011402 */
[----:B------:R-:W-:Y:S01]  /*0eb0*/  VIADD R10, R228, 0x80 ;  /* 0x00000080e40a7836 */ /* 0x000fe20000000000 */
[----:B0-----:R-:W-:Y:S01]  /*0ec0*/  LOP3.LUT R4, R3, 0xfffffffc, RZ, 0xc0, !PT ;  /* 0xfffffffc03047812 */ /* 0x001fe200078ec0ff */
[C---:B------:R-:W-:Y:S01]  /*0ed0*/  IMAD.IADD R0, R12.reuse, 0x1, -R0 ;  /* 0x000000010c007824 */ /* 0x040fe200078e0a00 */
[----:B------:R-:W-:Y:S01]  /*0ee0*/  SHF.R.S32.HI R3, RZ, 0x1f, R3 ;  /* 0x0000001fff037819 */ /* 0x000fe20000011403 */
[----:B------:R0:W-:Y:S01]  /*0ef0*/  STL [R1+0x68], R6 ;  /* 0x0000680601007387 */ /* 0x0001e20000100800 */
[----:B------:R-:W-:Y:S01]  /*0f00*/  SHF.R.S32.HI R2, RZ, 0x1f, R228 ;  /* 0x0000001fff027819 */ /* 0x000fe200000114e4 */
[----:B------:R-:W-:Y:S01]  /*0f10*/  IMAD.IADD R13, R12, 0x1, -R4 ;  /* 0x000000010c0d7824 */ /* 0x000fe200078e0a04 */
[----:B------:R-:W-:Y:S01]  /*0f20*/  LEA.HI R3, R3, R228, RZ, 0x3 ;  /* 0x000000e403037211 */ /* 0x000fe200078f18ff */
[----:B------:R-:W-:Y:S01]  /*0f30*/  VIADD R12, R228, 0x40 ;  /* 0x00000040e40c7836 */ /* 0x000fe20000000000 */
[----:B------:R-:W-:Y:S01]  /*0f40*/  SHF.R.S32.HI R5, RZ, 0x1f, R10 ;  /* 0x0000001fff057819 */ /* 0x000fe2000001140a */
[----:B------:R-:W-:Y:S01]  /*0f50*/  IMAD.SHL.U32 R0, R0, 0x8, RZ ;  /* 0x0000000800007824 */ /* 0x000fe200078e00ff */
[----:B------:R-:W-:Y:S01]  /*0f60*/  LOP3.LUT R3, R3, 0xfffffff8, RZ, 0xc0, !PT ;  /* 0xfffffff803037812 */ /* 0x000fe200078ec0ff */
[----:B------:R-:W-:Y:S01]  /*0f70*/  VIADD R9, R228, 0xc0 ;  /* 0x000000c0e4097836 */ /* 0x000fe20000000000 */
[----:B------:R-:W-:Y:S01]  /*0f80*/  SHF.R.S32.HI R2, RZ, 0x1f, R12 ;  /* 0x0000001fff027819 */ /* 0x000fe2000001140c */
[----:B------:R-:W-:Y:S01]  /*0f90*/  IMAD.SHL.U32 R18, R13, 0x10, RZ ;  /* 0x000000100d127824 */ /* 0x000fe200078e00ff */
[----:B------:R1:W-:Y:S01]  /*0fa0*/  STL [R1+0x60], R0 ;  /* 0x0000600001007387 */ /* 0x0003e20000100800 */
[----:B0-----:R-:W-:Y:S01]  /*0fb0*/  IMAD.SHL.U32 R6, R9, 0x80, RZ ;  /* 0x0000008009067824 */ /* 0x001fe200078e00ff */
[----:B------:R-:W-:Y:S01]  /*0fc0*/  LEA.HI R2, R2, R12, RZ, 0x3 ;  /* 0x0000000c02027211 */ /* 0x000fe200078f18ff */
[----:B------:R-:W-:Y:S01]  /*0fd0*/  IMAD.IADD R229, R228, 0x1, -R3 ;  /* 0x00000001e4e57824 */ /* 0x000fe200078e0a03 */
[----:B------:R-:W-:Y:S01]  /*0fe0*/  SHF.R.S32.HI R7, RZ, 0x1f, R9 ;  /* 0x0000001fff077819 */ /* 0x000fe20000011409 */
[----:B------:R-:W-:Y:S01]  /*0ff0*/  IMAD.SHL.U32 R4, R10, 0x80, RZ ;  /* 0x000000800a047824 */ /* 0x000fe200078e00ff */
[----:B------:R-:W-:Y:S01]  /*1000*/  LEA.HI R5, R5, R10, RZ, 0x3 ;  /* 0x0000000a05057211 */ /* 0x000fe200078f18ff */
[----:B------:R-:W-:Y:S01]  /*1010*/  IMAD.SHL.U32 R2, R2, 0x80, RZ ;  /* 0x0000008002027824 */ /* 0x000fe200078e00ff */
[----:B------:R-:W-:Y:S01]  /*1020*/  LEA.HI R7, R7, R9, RZ, 0x3 ;  /* 0x0000000907077211 */ /* 0x000fe200078f18ff */
[----:B------:R-:W-:Y:S01]  /*1030*/  IMAD.SHL.U32 R22, R13, 0x8, RZ ;  /* 0x000000080d167824 */ /* 0x000fe200078e00ff */
[----:B------:R-:W-:Y:S01]  /*1040*/  LOP3.LUT R3, R6, 0x380, RZ, 0xc0, !PT ;  /* 0x0000038006037812 */ /* 0x000fe200078ec0ff */
[----:B-1----:R-:W-:Y:S01]  /*1050*/  IMAD.SHL.U32 R0, R12, 0x80, RZ ;  /* 0x000000800c007824 */ /* 0x002fe200078e00ff */
[----:B------:R-:W-:Y:S01]  /*1060*/  LOP3.LUT R2, R2, 0xfffffc00, RZ, 0xc0, !PT ;  /* 0xfffffc0002027812 */ /* 0x000fe200078ec0ff */
[----:B------:R-:W-:Y:S01]  /*1070*/  IMAD.SHL.U32 R5, R5, 0x80, RZ ;  /* 0x0000008005057824 */ /* 0x000fe200078e00ff */
[----:B------:R-:W-:Y:S01]  /*1080*/  LOP3.LUT R4, R4, 0x380, RZ, 0xc0, !PT ;  /* 0x0000038004047812 */ /* 0x000fe200078ec0ff */
[----:B------:R-:W-:Y:S01]  /*1090*/  IMAD.SHL.U32 R7, R7, 0x80, RZ ;  /* 0x0000008007077824 */ /* 0x000fe200078e00ff */
[----:B------:R-:W-:Y:S01]  /*10a0*/  LOP3.LUT R0, R0, 0x380, RZ, 0xc0, !PT ;  /* 0x0000038000007812 */ /* 0x000fe200078ec0ff */
[----:B------:R0:W-:Y:S01]  /*10b0*/  STL [R1+0x70], R2 ;  /* 0x0000700201007387 */ /* 0x0001e20000100800 */
[----:B------:R-:W-:Y:S01]  /*10c0*/  LOP3.LUT R4, R5, 0xfffffc00, RZ, 0xc0, !PT ;  /* 0xfffffc0005047812 */ /* 0x000fe200078ec0ff */
[----:B------:R-:W-:Y:S01]  /*10d0*/  VIADD R230, R22, 0x20 ;  /* 0x0000002016e67836 */ /* 0x000fe20000000000 */
[----:B------:R-:W-:-:S02]  /*10e0*/  SHF.R.U32.HI R3, RZ, 0x3, R0 ;  /* 0x00000003ff037819 */ /* 0x000fc40000011600 */
[----:B------:R-:W-:Y:S02]  /*10f0*/  LOP3.LUT R0, R0, 0x70, R18, 0xf8, !PT ;  /* 0x0000007000007812 */ /* 0x000fe400078ef812 */
[----:B------:R-:W-:Y:S02]  /*1100*/  SHF.R.S32.HI R13, RZ, 0x1f, R12 ;  /* 0x0000001fff0d7819 */ /* 0x000fe4000001140c */
[----:B------:R-:W-:Y:S01]  /*1110*/  LOP3.LUT R3, R2, R0, R3, 0xf6, !PT ;  /* 0x0000000002037212 */ /* 0x000fe200078ef603 */
[----:B0-----:R-:W-:Y:S01]  /*1120*/  IMAD.IADD R2, R11, 0x1, -R8 ;  /* 0x000000010b027824 */ /* 0x001fe200078e0a08 */
[----:B------:R-:W-:Y:S02]  /*1130*/  LOP3.LUT R0, R7, 0xfffffc00, RZ, 0xc0, !PT ;  /* 0xfffffc0007007812 */ /* 0x000fe400078ec0ff */
[----:B------:R-:W-:Y:S02]  /*1140*/  SHF.R.S32.HI R19, RZ, 0x1f, R18 ;  /* 0x0000001fff137819 */ /* 0x000fe40000011412 */
[----:B------:R0:W-:Y:S04]  /*1150*/  STL [R1+0x74], R2 ;  /* 0x0000740201007387 */ /* 0x0001e80000100800 */
[----:B------:R-:W-:Y:S04]  /*1160*/  STL [R1+0x80], R4 ;  /* 0x0000800401007387 */ /* 0x000fe80000100800 */
[----:B------:R1:W-:Y:S01]  /*1170*/  STL [R1+0x7c], R0 ;  /* 0x00007c0001007387 */ /* 0x0003e20000100800 */
[----:B0-----:R-:W-:-:S05]  /*1180*/  IMAD.IADD R2, R16, 0x1, R3 ;  /* 0x0000000110027824 */ /* 0x001fca00078e0203 */
[----:B------:R0:W-:Y:S01]  /*1190*/  STL [R1+0xa4], R2 ;  /* 0x0000a40201007387 */ /* 0x0001e20000100800 */
[----:B-1----:R-:W-:-:S05]  /*11a0*/  IMAD.U32 R0, RZ, RZ, UR4 ;  /* 0x00000004ff007e24 */ /* 0x002fca000f8e00ff */
[----:B------:R0:W-:Y:S02]  /*11b0*/  STL [R1+0xa0], R0 ;  /* 0x0000a00001007387 */ /* 0x0001e40000100800 */
.L_x_7693:
[----:B0-----:R-:W0:Y:S02]  /*11c0*/  LDC.64 R2, c[0x0][0xc60] ;  /* 0x00031800ff027b82 */ /* 0x001e240000000a00 */
        /* <DEDUP_REMOVED lines=14> */
[C---:B-1--4-:R-:W-:Y:S01]  /*12b0*/  @P1 LEA R4, P2, R0.reuse, UR4, 0x2 ;  /* 0x0000000400041c11 */ /* 0x052fe2000f8410ff */
[----:B------:R-:W-:Y:S01]  /*12c0*/  STL [R1+0x84], R0 ;  /* 0x0000840001007387 */ /* 0x000fe20000100800 */
[C-C-:B------:R-:W-:Y:S02]  /*12d0*/  SHF.L.U64.HI R28, R0.reuse, 0x2, R6.reuse ;  /* 0x00000002001c7819 */ /* 0x140fe40000010206 */
[----:B------:R-:W-:Y:S01]  /*12e0*/  @P1 LEA.HI.X R5, R0, UR5, R6, 0x2, P2 ;  /* 0x0000000500051c11 */ /* 0x000fe200090f1406 */
[----:B------:R0:W-:Y:S01]  /*12f0*/  STL [R1+0x94], R6 ;  /* 0x0000940601007387 */ /* 0x0001e20000100800 */
[----:B------:R-:W-:Y:S01]  /*1300*/  ISETP.NE.U32.AND P2, PT, RZ, UR8, PT ;  /* 0x00000008ff007c0c */ /* 0x000fe2000bf45070 */
[----:B------:R-:W-:Y:S01]  /*1310*/  ULDC UR4, c[0x0][0x288] ;  /* 0x0000a20000047ab9 */ /* 0x000fe20000000800 */
[----:B---3--:R-:W-:Y:S01]  /*1320*/  IADD3 R8, P3, R30, UR6, RZ ;  /* 0x000000061e087c10 */ /* 0x008fe2000ff7e0ff */
[----:B------:R1:W5:Y:S01]  /*1330*/  @P1 LDG.E R3, desc[UR60][R4.64] ;  /* 0x0000003c04031981 */ /* 0x000362000c1e1900 */
[----:B------:R-:W-:Y:S01]  /*1340*/  ISETP.NE.AND.EX P2, PT, RZ, UR9, PT, P2 ;  /* 0x00000009ff007c0c */ /* 0x000fe2000bf45320 */
[----:B------:R-:W-:Y:S01]  /*1350*/  IMAD.U32 R2, RZ, RZ, UR4 ;  /* 0x00000004ff027e24 */ /* 0x000fe2000f8e00ff */
[----:B------:R-:W-:Y:S01]  /*1360*/  IADD3.X R9, R28, UR7, RZ, P3, !PT ;  /* 0x000000071c097c10 */ /* 0x000fe20009ffe4ff */
[----:B------:R-:W-:Y:S01]  /*1370*/  ULDC.64 UR4, c[0x0][0x3f8] ;  /* 0x0000fe0000047ab9 */ /* 0x000fe20000000a00 */
[----:B------:R-:W-:Y:S04]  /*1380*/  STL [R1+0x8c], R30 ;  /* 0x00008c1e01007387 */ /* 0x000fe80000100800 */
[----:B------:R1:W5:Y:S05]  /*1390*/  @P0 LDG.E R29, desc[UR60][R8.64] ;  /* 0x0000003c081d0981 */ /* 0x00036a000c1e1900 */
[----:B0-----:R-:W-:Y:S01]  /*13a0*/  @P2 IADD3 R6, P1, R30, UR8, RZ ;  /* 0x000000081e062c10 */ /* 0x001fe2000ff3e0ff */
[----:B------:R-:W-:Y:S01]  /*13b0*/  UISETP.NE.U32.AND UP0, UPT, UR4, URZ, UPT ;  /* 0x0000003f0400728c */ /* 0x000fe2000bf05070 */
[----:B------:R-:W-:Y:S02]  /*13c0*/  STL [R1+0x90], R28 ;  /* 0x0000901c01007387 */ /* 0x000fe40000100800 */
[----:B------:R-:W-:Y:S01]  /*13d0*/  @P2 IADD3.X R7, R28, UR9, RZ, P1, !PT ;  /* 0x000000091c072c10 */ /* 0x000fe20008ffe4ff */
[----:B------:R-:W-:-:S04]  /*13e0*/  ULDC UR4, c[0x0][0x404] ;  /* 0x0001010000047ab9 */ /* 0x000fc80000000800 */
[----:B------:R-:W2:Y:S01]  /*13f0*/  @P2 LDG.E R2, desc[UR60][R6.64] ;  /* 0x0000003c06022981 */ /* 0x000ea2000c1e1900 */
        /* <DEDUP_REMOVED lines=19> */
[----:B--2---:R-:W-:-:S05]  /*1530*/  IMAD.IADD R12, R7, 0x1, -R0 ;  /* 0x00000001070c7824 */ /* 0x004fca00078e0a00 */
[----:B------:R0:W-:Y:S02]  /*1540*/  STL [R1+0x58], R12 ;  /* 0x0000580c01007387 */ /* 0x0001e40000100800 */
.L_x_7501:
[----:B------:R-:W-:Y:S01]  /*1550*/  ULDC.64 UR4, c[0x0][0xa20] ;  /* 0x0002880000047ab9 */ /* 0x000fe20000000a00 */
[----:B------:R1:W-:Y:S01]  /*1560*/  STL [R1+0x98], R233 ;  /* 0x000098e901007387 */ /* 0x0003e20000100800 */
[----:B------:R-:W-:-:S03]  /*1570*/  ISETP.NE.U32.AND P1, PT, RZ, UR4, PT ;  /* 0x00000004ff007c0c */ /* 0x000fc6000bf25070 */
[----:B------:R1:W-:Y:S01]  /*1580*/  STL [R1+0x88], R234 ;  /* 0x000088ea01007387 */ /* 0x0003e20000100800 */
[----:B------:R-:W-:-:S13]  /*1590*/  ISETP.NE.AND.EX P1, PT, RZ, UR5, PT, P1 ;  /* 0x00000005ff007c0c */ /* 0x000fda000bf25310 */
[----:B-1----:R-:W-:Y:S05]  /*15a0*/  @!P1 BRA `(.L_x_7502) ;  /* 0x0000000000109947 */ /* 0x002fea0003800000 */
[----:B------:R-:W-:-:S04]  /*15b0*/  IADD3 R4, P0, R30, UR4, RZ ;  /* 0x000000041e047c10 */ /* 0x000fc8000ff1e0ff */
[----:B------:R-:W-:-:S05]  /*15c0*/  IADD3.X R5, R28, UR5, RZ, P0, !PT ;  /* 0x000000051c057c10 */ /* 0x000fca00087fe4ff */
[----:B------:R1:W5:Y:S01]  /*15d0*/  LDG.E R26, desc[UR60][R4.64] ;  /* 0x0000003c041a7981 */ /* 0x000362000c1e1900 */
[----:B------:R-:W-:Y:S05]  /*15e0*/  BRA `(.L_x_7503) ;  /* 0x0000000000107947 */ /* 0x000fea0003800000 */
.L_x_7502:
[----:B------:R-:W-:Y:S05]  /*15f0*/  @!P0 BRA `(.L_x_7503) ;  /* 0x00000000000c8947 */ /* 0x000fea0003800000 */
[----:B------:R-:W2:Y:S04]  /*1600*/  LDG.E R5, desc[UR60][R8.64] ;  /* 0x0000003c08057981 */ /* 0x000ea8000c1e1900 */
[----:B------:R-:W2:Y:S02]  /*1610*/  LDG.E R26, desc[UR60][R8.64+0x4] ;  /* 0x0000043c081a7981 */ /* 0x000ea4000c1e1900 */
[----:B--2---:R-:W-:-:S07]  /*1620*/  IMAD.IADD R26, R26, 0x1, -R5 ;  /* 0x000000011a1a7824 */ /* 0x004fce00078e0a05 */
.L_x_7503:
[----:B------:R-:W-:Y:S02]  /*1630*/  ULDC.64 UR4, c[0x0][0xa10] ;  /* 0x0002840000047ab9 */ /* 0x000fe40000000a00 */
[----:B------:R-:W-:-:S04]  /*1640*/  ISETP.NE.U32.AND P0, PT, RZ, UR4, PT ;  /* 0x00000004ff007c0c */ /* 0x000fc8000bf05070 */
[----:B------:R-:W-:Y:S01]  /*1650*/  ISETP.NE.AND.EX P0, PT, RZ, UR5, PT, P0 ;  /* 0x00000005ff007c0c */ /* 0x000fe2000bf05300 */
[----:B-----5:R-:W-:Y:S01]  /*1660*/  IMAD.IADD R11, R26, 0x1, -R3 ;  /* 0x000000011a0b7824 */ /* 0x020fe200078e0a03 */
[----:B------:R-:W-:Y:S01]  /*1670*/  LEA R8, R233, 0x15f, 0x7 ;  /* 0x0000015fe9087811 */ /* 0x000fe200078e38ff */
[----:B------:R-:W-:-:S10]  /*1680*/  ULDC.64 UR4, c[0x0][0xa30] ;  /* 0x00028c0000047ab9 */ /* 0x000fd40000000a00 */
[----:B-1----:R-:W1:Y:S02]  /*1690*/  @P0 LDC.64 R4, c[0x0][0xa10] ;  /* 0x00028400ff040b82 */ /* 0x002e640000000a00 */
[----:B-1----:R-:W-:-:S05]  /*16a0*/  @P0 IMAD.WIDE R4, R27, 0x4, R4 ;  /* 0x000000041b040825 */ /* 0x002fca00078e0204 */
[----:B------:R-:W2:Y:S04]  /*16b0*/  @P0 LDG.E R0, desc[UR60][R4.64] ;  /* 0x0000003c04000981 */ /* 0x000ea8000c1e1900 */
[----:B------:R1:W2:Y:S01]  /*16c0*/  @P0 LDG.E R9, desc[UR60][R4.64+0x4] ;  /* 0x0000043c04090981 */ /* 0x0002a2000c1e1900 */
[----:B------:R-:W-:Y:S01]  /*16d0*/  ISETP.NE.U32.AND P1, PT, RZ, UR4, PT ;  /* 0x00000004ff007c0c */ /* 0x000fe2000bf25070 */
[----:B------:R-:W-:-:S03]  /*16e0*/  IMAD.MOV.U32 R121, RZ, RZ, R26 ;  /* 0x000000ffff797224 */ /* 0x000fc600078e001a */
[----:B------:R-:W-:Y:S01]  /*16f0*/  ISETP.NE.AND.EX P1, PT, RZ, UR5, PT, P1 ;  /* 0x00000005ff007c0c */ /* 0x000fe2000bf25310 */
[----:B-1----:R-:W-:-:S12]  /*1700*/  IMAD.MOV.U32 R4, RZ, RZ, RZ ;  /* 0x000000ffff047224 */ /* 0x002fd800078e00ff */
[----:B------:R-:W-:-:S04]  /*1710*/  @P1 IADD3 R6, P2, R30, UR4, RZ ;  /* 0x000000041e061c10 */ /* 0x000fc8000ff5e0ff */
[----:B------:R-:W-:-:S05]  /*1720*/  @P1 IADD3.X R7, R28, UR5, RZ, P2, !PT ;  /* 0x000000051c071c10 */ /* 0x000fca00097fe4ff */
[----:B------:R1:W5:Y:S01]  /*1730*/  @P1 LDG.E R121, desc[UR60][R6.64] ;  /* 0x0000003c06791981 */ /* 0x000362000c1e1900 */
[----:B--2---:R-:W-:Y:S02]  /*1740*/  @P0 IMAD.IADD R2, R9, 0x1, -R0 ;  /* 0x0000000109020824 */ /* 0x004fe400078e0a00 */
[----:B------:R-:W-:Y:S02]  /*1750*/  IMAD.MOV R0, RZ, RZ, -R11 ;  /* 0x000000ffff007224 */ /* 0x000fe400078e0a0b */
[----:B------:R-:W-:-:S03]  /*1760*/  IMAD.IADD R10, R11, 0x1, R2 ;  /* 0x000000010b0a7824 */ /* 0x000fc600078e0202 */
[----:B------:R-:W-:Y:S01]  /*1770*/  VIMNMX R0, RZ, R0, !PT ;  /* 0x00000000ff007248 */ /* 0x000fe20007fe0100 */
[C---:B------:R-:W-:Y:S01]  /*1780*/  VIADD R5, R10.reuse, 0xdf ;  /* 0x000000df0a057836 */ /* 0x040fe20000000000 */
[----:B------:R-:W-:Y:S01]  /*1790*/  IADD3 R9, R10, R8, -R12 ;  /* 0x000000080a097210 */ /* 0x000fe20007ffe80c */
[----:B------:R-:W-:Y:S01]  /*17a0*/  IMAD.MOV.U32 R8, RZ, RZ, RZ ;  /* 0x000000ffff087224 */ /* 0x000fe200078e00ff */
[----:B------:R-:W-:Y:S01]  /*17b0*/  SHF.R.U32.HI R24, RZ, 0x5, R0 ;  /* 0x00000005ff187819 */ /* 0x000fe20000011600 */
[----:B------:R-:W-:Y:S01]  /*17c0*/  IMAD.HI R4, R5, -0x6db6db6d, R4 ;  /* 0x9249249305047827 */ /* 0x000fe200078e0204 */
[----:B------:R1:W-:Y:S03]  /*17d0*/  STL [R1+0x64], R10 ;  /* 0x0000640a01007387 */ /* 0x0003e60000100800 */
[----:B------:R-:W-:Y:S01]  /*17e0*/  IMAD.HI R8, R9, -0x6db6db6d, R8 ;  /* 0x9249249309087827 */ /* 0x000fe200078e0208 */
[----:B------:R-:W-:-:S03]  /*17f0*/  SHF.R.U32.HI R137, RZ, 0x1f, R4 ;  /* 0x0000001fff897819 */ /* 0x000fc60000011604 */
[----:B------:R-:W-:Y:S01]  /*1800*/  IMAD.WIDE.U32 R24, R24, 0x24924925, RZ ;  /* 0x2492492518187825 */ /* 0x000fe200078e00ff */
[----:B------:R-:W-:Y:S02]  /*1810*/  SHF.R.U32.HI R3, RZ, 0x1f, R8 ;  /* 0x0000001fff037819 */ /* 0x000fe40000011608 */
[----:B------:R-:W-:Y:S01]  /*1820*/  LEA.HI.SX32 R137, R4, R137, 0x19 ;  /* 0x0000008904897211 */ /* 0x000fe200078fcaff */
[----:B------:R-:W-:Y:S01]  /*1830*/  IMAD.MOV.U32 R24, RZ, RZ, R25 ;  /* 0x000000ffff187224 */ /* 0x000fe200078e0019 */
[----:B------:R-:W-:-:S03]  /*1840*/  LEA.HI.SX32 R8, R8, R3, 0x19 ;  /* 0x0000000308087211 */ /* 0x000fc600078fcaff */
[----:B------:R-:W-:Y:S01]  /*1850*/  IMAD.MOV.U32 R25, RZ, RZ, R24 ;  /* 0x000000ffff197224 */ /* 0x000fe200078e0018 */
[----:B------:R-:W-:-:S05]  /*1860*/  VIMNMX R8, R137, R8, PT ;  /* 0x0000000889087248 */ /* 0x000fca0003fe0100 */
        /* <DEDUP_REMOVED lines=10> */
[----:B-1----:R-:W-:Y:S05]  /*1910*/  @!P1 BRA `(.L_x_7504) ;  /* 0x000000ac00f89947 */ /* 0x002fea0003800000 */
        /* <DEDUP_REMOVED lines=16> */
[----:B0-----:R-:W-:Y:S02]  /*1a20*/  IMAD.MOV.U32 R12, RZ, RZ, 0x1 ;  /* 0x00000001ff0c7424 */ /* 0x001fe400078e00ff */
[----:B-1----:R-:W-:-:S07]  /*1a30*/  IMAD.MOV.U32 R13, RZ, RZ, RZ ;  /* 0x000000ffff0d7224 */ /* 0x002fce00078e00ff */
[----:B------:R-:W-:-:S07]  /*1a40*/  LEPC R20, `(.L_x_7506) ;  /* 0x000000001014794e */ /* 0x000fce0000000000 */
[----:B--2--5:R-:W-:Y:S05]  /*1a50*/  CALL.ABS.NOINC R14 ;  /* 0x000000000e007343 */ /* 0x024fea0003c00000 */
.L_x_7506:
[----:B------:R-:W-:Y:S05]  /*1a60*/  BSYNC B6 ;  /* 0x0000000000067941 */ /* 0x000fea0003800000 */
.L_x_7505:
        /* <DEDUP_REMOVED lines=20> */
.L_x_7508:
[----:B------:R-:W-:Y:S05]  /*1bb0*/  BSYNC B6 ;  /* 0x0000000000067941 */ /* 0x000fea0003800000 */
.L_x_7507:
[----:B------:R-:W-:Y:S01]  /*1bc0*/  ULDC.64 UR4, c[0x0][0x9f8] ;  /* 0x00027e0000047ab9 */ /* 0x000fe20000000a00 */
[----:B------:R-:W2:Y:S01]  /*1bd0*/  LDL R52, [R1+0x70] ;  /* 0x0000700001347983 */ /* 0x000ea20000100800 */
[----:B------:R-:W-:Y:S01]  /*1be0*/  ISETP.NE.U32.AND P0, PT, RZ, UR4, PT ;  /* 0x00000004ff007c0c */ /* 0x000fe2000bf05070 */
[----:B------:R-:W1:Y:S08]  /*1bf0*/  LDC R0, c[0x0][0x428] ;  /* 0x00010a00ff007b82 */ /* 0x000e700000000800 */
[----:B------:R-:W3:Y:S01]  /*1c00*/  LDC.64 R42, c[0x0][0x2f0] ;  /* 0x0000bc00ff2a7b82 */ /* 0x000ee20000000a00 */
[----:B------:R-:W-:Y:S01]  /*1c10*/  ISETP.NE.AND.EX P0, PT, RZ, UR5, PT, P0 ;  /* 0x00000005ff007c0c */ /* 0x000fe2000bf05300 */
[----:B------:R-:W4:Y:S01]  /*1c20*/  LDL R50, [R1+0x80] ;  /* 0x0000800001327983 */ /* 0x000f220000100800 */
[----:B------:R-:W-:Y:S01]  /*1c30*/  IMAD.IADD R101, R29, 0x1, R26 ;  /* 0x000000011d657824 */ /* 0x000fe200078e021a */
[----:B------:R-:W-:-:S02]  /*1c40*/  ULDC.64 UR6, c[0x0][0xa08] ;  /* 0x0002820000067ab9 */ /* 0x000fc40000000a00 */
[----:B------:R-:W4:Y:S02]  /*1c50*/  LDL R48, [R1+0x7c] ;  /* 0x00007c0001307983 */ /* 0x000f240000100800 */
[----:B------:R-:W0:Y:S06]  /*1c60*/  LDC.64 R98, c[0x0][0x3e8] ;  /* 0x0000fa00ff627b82 */ /* 0x000e2c0000000a00 */
[----:B------:R-:W-:Y:S01]  /*1c70*/  @P0 IADD3 R4, P1, R30, UR4, RZ ;  /* 0x000000041e040c10 */ /* 0x000fe2000ff3e0ff */
[----:B------:R-:W0:Y:S01]  /*1c80*/  S2R R20, SR_TID.X ;  /* 0x0000000000147919 */ /* 0x000e220000002100 */
[----:B------:R-:W0:Y:S02]  /*1c90*/  LDC R21, c[0x0][0x3d4] ;  /* 0x0000f500ff157b82 */ /* 0x000e240000000800 */
[----:B------:R-:W-:Y:S01]  /*1ca0*/  @P0 IADD3.X R5, R28, UR5, RZ, P1, !PT ;  /* 0x000000051c050c10 */ /* 0x000fe20008ffe4ff */
[----:B------:R-:W-:-:S04]  /*1cb0*/  ULDC.64 UR4, c[0x0][0x2f8] ;  /* 0x0000be0000047ab9 */ /* 0x000fc80000000a00 */
[----:B------:R3:W2:Y:S01]  /*1cc0*/  @P0 LDG.E R27, desc[UR60][R4.64] ;  /* 0x0000003c041b0981 */ /* 0x0006a2000c1e1900 */
[----:B-1----:R-:W-:Y:S01]  /*1cd0*/  ISETP.NE.AND P0, PT, R0, 0x1, PT ;  /* 0x000000010000780c */ /* 0x002fe20003f05270 */
[----:B------:R-:W1:Y:S01]  /*1ce0*/  LDC.64 R28, c[0x0][0x3d8] ;  /* 0x0000f600ff1c7b82 */ /* 0x000e620000000a00 */
[----:B------:R-:W-:Y:S01]  /*1cf0*/  SHF.R.S32.HI R37, RZ, 0x1f, R101 ;  /* 0x0000001fff257819 */ /* 0x000fe20000011465 */
[----:B------:R-:W-:Y:S01]  /*1d00*/  VIADD R15, R228, 0xc0 ;  /* 0x000000c0e40f7836 */ /* 0x000fe20000000000 */
[----:B------:R-:W-:Y:S01]  /*1d10*/  SHF.R.S32.HI R14, RZ, 0x1f, R228 ;  /* 0x0000001fff0e7819 */ /* 0x000fe200000114e4 */
[C---:B---3--:R-:W-:Y:S01]  /*1d20*/  IMAD.SHL.U32 R104, R42.reuse, 0x40, RZ ;  /* 0x000000402a687824 */ /* 0x048fe200078e00ff */
[----:B------:R-:W-:Y:S01]  /*1d30*/  SHF.R.S32.HI R23, RZ, 0x1f, R22 ;  /* 0x0000001fff177819 */ /* 0x000fe20000011416 */
[-C--:B------:R-:W-:Y:S01]  /*1d40*/  IMAD R6, R37, R42.reuse, RZ ;  /* 0x0000002a25067224 */ /* 0x080fe200078e02ff */
[----:B------:R-:W-:Y:S01]  /*1d50*/  SHF.L.U64.HI R105, R42, 0x6, R43 ;  /* 0x000000062a697819 */ /* 0x000fe2000001022b */
[----:B------:R-:W-:Y:S01]  /*1d60*/  IMAD.WIDE.U32 R4, R101, R42, RZ ;  /* 0x0000002a65047225 */ /* 0x000fe200078e00ff */
[----:B------:R-:W-:-:S03]  /*1d70*/  SHF.R.S32.HI R122, RZ, 0x1f, R15 ;  /* 0x0000001fff7a7819 */ /* 0x000fc6000001140f */
[----:B------:R-:W3:Y:S01]  /*1d80*/  @P0 LDC R3, c[0x0][0x42c] ;  /* 0x00010b00ff030b82 */ /* 0x000ee20000000800 */
[----:B------:R-:W-:Y:S01]  /*1d90*/  IMAD R15, R43, 0xe0, RZ ;  /* 0x000000e02b0f7824 */ /* 0x000fe200078e02ff */
[----:B0-----:R-:W-:Y:S01]  /*1da0*/  ISETP.GE.AND P2, PT, R18, R21, PT ;  /* 0x000000151200720c */ /* 0x001fe20003f46270 */
[----:B------:R-:W-:-:S05]  /*1db0*/  IMAD.WIDE.U32 R10, R228, R98, R18 ;  /* 0x00000062e40a7225 */ /* 0x000fca00078e0012 */
[----:B------:R-:W0:Y:S01]  /*1dc0*/  @P0 LDC R7, c[0x0][0x430] ;  /* 0x00010c00ff070b82 */ /* 0x000e220000000800 */
[C---:B------:R-:W-:Y:S01]  /*1dd0*/  VIADD R39, R228.reuse, 0x40 ;  /* 0x00000040e4277836 */ /* 0x040fe20000000000 */
[----:B------:R-:W-:Y:S01]  /*1de0*/  SHF.R.U32.HI R13, RZ, 0x7, R20 ;  /* 0x00000007ff0d7819 */ /* 0x000fe20000011614 */
[----:B------:R-:W-:Y:S01]  /*1df0*/  VIADD R20, R228, 0x80 ;  /* 0x00000080e4147836 */ /* 0x000fe20000000000 */
[----:B-1----:R-:W-:Y:S01]  /*1e00*/  SHF.L.U64.HI R12, R28, 0x6, R29 ;  /* 0x000000061c0c7819 */ /* 0x002fe2000001021d */
[-C--:B------:R-:W-:Y:S01]  /*1e10*/  IMAD.WIDE.U32 R132, R228, R42.reuse, R104 ;  /* 0x0000002ae4847225 */ /* 0x080fe200078e0068 */
[C---:B------:R-:W-:Y:S02]  /*1e20*/  ISETP.NE.AND P6, PT, R13.reuse, 0x1, PT ;  /* 0x000000010d00780c */ /* 0x040fe40003fc5270 */
[----:B------:R-:W-:Y:S01]  /*1e30*/  SHF.R.S32.HI R123, RZ, 0x1f, R20 ;  /* 0x0000001fff7b7819 */ /* 0x000fe20000011414 */
[----:B------:R-:W-:Y:S02]  /*1e40*/  VIADD R131, R13, 0x8 ;  /* 0x000000080d837836 */ /* 0x000fe40000000000 */
[----:B------:R-:W-:-:S02]  /*1e50*/  IMAD R13, R14, R42, RZ ;  /* 0x0000002a0e0d7224 */ /* 0x000fc400078e02ff */
[C---:B------:R-:W-:Y:S02]  /*1e60*/  VIADD R41, R228.reuse, 0xc0 ;  /* 0x000000c0e4297836 */ /* 0x040fe40000000000 */
[----:B------:R-:W-:Y:S02]  /*1e70*/  IMAD R31, R228, R43, R13 ;  /* 0x0000002be41f7224 */ /* 0x000fe400078e020d */
[----:B---3--:R-:W-:-:S04]  /*1e80*/  @P0 IMAD.HI.U32 R0, R234, R3, RZ ;  /* 0x00000003ea000227 */ /* 0x008fc800078e00ff */
[----:B------:R-:W-:Y:S02]  /*1e90*/  IMAD.MOV.U32 R3, RZ, RZ, R234 ;  /* 0x000000ffff037224 */ /* 0x000fe400078e00ea */
[----:B------:R-:W-:Y:S01]  /*1ea0*/  VIADD R36, R228, 0x80 ;  /* 0x00000080e4247836 */ /* 0x000fe20000000000 */
[----:B0-----:R-:W-:Y:S01]  /*1eb0*/  @P0 SHF.R.U32.HI R3, RZ, R7, R0 ;  /* 0x00000007ff030219 */ /* 0x001fe20000011600 */
[----:B------:R-:W-:Y:S01]  /*1ec0*/  IMAD R7, R101, R43, R6 ;  /* 0x0000002b65077224 */ /* 0x000fe200078e0206 */
[----:B------:R-:W-:Y:S01]  /*1ed0*/  ISETP.NE.U32.AND P0, PT, RZ, UR6, PT ;  /* 0x00000006ff007c0c */ /* 0x000fe2000bf05070 */
[----:B------:R-:W-:Y:S01]  /*1ee0*/  IMAD.SHL.U32 R39, R39, 0x80, RZ ;  /* 0x0000008027277824 */ /* 0x000fe200078e00ff */
[----:B------:R-:W-:Y:S01]  /*1ef0*/  SHF.R.S32.HI R6, RZ, 0x1f, R3 ;  /* 0x0000001fff067819 */ /* 0x000fe20000011403 */
[----:B------:R-:W-:Y:S01]  /*1f00*/  IMAD.IADD R5, R5, 0x1, R7 ;  /* 0x0000000105057824 */ /* 0x000fe200078e0207 */
[----:B------:R-:W-:Y:S01]  /*1f10*/  ISETP.NE.AND.EX P0, PT, RZ, UR7, PT, P0 ;  /* 0x00000007ff007c0c */ /* 0x000fe2000bf05300 */
[----:B------:R-:W-:-:S04]  /*1f20*/  IMAD.WIDE.U32 R92, R28, 0xe0, RZ ;  /* 0x000000e01c5c7825 */ /* 0x000fc800078e00ff */
[----:B------:R-:W-:Y:S02]  /*1f30*/  IMAD R0, R6, UR4, RZ ;  /* 0x0000000406007c24 */ /* 0x000fe4000f8e02ff */
[----:B------:R-:W-:-:S04]  /*1f40*/  IMAD.WIDE.U32 R4, R3, UR4, R4 ;  /* 0x0000000403047c25 */ /* 0x000fc8000f8e0004 */
[----:B------:R-:W-:Y:S01]  /*1f50*/  IMAD R7, R3, UR5, R0 ;  /* 0x0000000503077c24 */ /* 0x000fe2000f8e0200 */
[----:B------:R-:W-:Y:S01]  /*1f60*/  ULDC.64 UR4, c[0x0][0x300] ;  /* 0x0000c00000047ab9 */ /* 0x000fe20000000a00 */
[----:B------:R-:W-:Y:S02]  /*1f70*/  IMAD.SHL.U32 R120, R21, 0x2, RZ ;  /* 0x0000000215787824 */ /* 0x000fe400078e00ff */
[----:B------:R-:W-:Y:S01]  /*1f80*/  IMAD.IADD R5, R5, 0x1, R7 ;  /* 0x0000000105057824 */ /* 0x000fe200078e0207 */
[----:B------:R-:W-:Y:S01]  /*1f90*/  LOP3.LUT R39, R39, 0x380, RZ, 0xc0, !PT ;  /* 0x0000038027277812 */ /* 0x000fe200078ec0ff */
[----:B------:R-:W-:Y:S02]  /*1fa0*/  IMAD.SHL.U32 R41, R41, 0x80, RZ ;  /* 0x0000008029297824 */ /* 0x000fe400078e00ff */
[----:B------:R-:W-:Y:S02]  /*1fb0*/  IMAD.SHL.U32 R36, R36, 0x80, RZ ;  /* 0x0000008024247824 */ /* 0x000fe400078e00ff */
[----:B------:R-:W-:Y:S01]  /*1fc0*/  IMAD.MOV.U32 R96, RZ, RZ, R10 ;  /* 0x000000ffff607224 */ /* 0x000fe200078e000a */
[----:B------:R-:W-:Y:S01]  /*1fd0*/  LOP3.LUT R41, R41, 0x380, RZ, 0xc0, !PT ;  /* 0x0000038029297812 */ /* 0x000fe200078ec0ff */
[----:B------:R-:W-:Y:S01]  /*1fe0*/  IMAD.WIDE.U32 R102, R228, R42, R18 ;  /* 0x0000002ae4667225 */ /* 0x000fe200078e0012 */
[----:B------:R-:W-:-:S02]  /*1ff0*/  LOP3.LUT R36, R36, 0x380, RZ, 0xc0, !PT ;  /* 0x0000038024247812 */ /* 0x000fc400078ec0ff */
[----:B------:R-:W-:Y:S01]  /*2000*/  SHF.R.U32.HI R138, RZ, 0x3, R41 ;  /* 0x00000003ff8a7819 */ /* 0x000fe20000011629 */
[----:B------:R-:W-:Y:S01]  /*2010*/  IMAD.SHL.U32 R10, R28, 0x40, RZ ;  /* 0x000000401c0a7824 */ /* 0x000fe200078e00ff */
[----:B------:R-:W-:Y:S01]  /*2020*/  SHF.R.U32.HI R139, RZ, 0x3, R36 ;  /* 0x00000003ff8b7819 */ /* 0x000fe20000011624 */
[----:B------:R-:W-:Y:S02]  /*2030*/  IMAD R111, R99, 0xe0, RZ ;  /* 0x000000e0636f7824 */ /* 0x000fe400078e02ff */
[----:B------:R-:W-:-:S04]  /*2040*/  IMAD.WIDE.U32 R124, R42, 0xe0, RZ ;  /* 0x000000e02a7c7825 */ /* 0x000fc800078e00ff */
[----:B------:R-:W-:Y:S01]  /*2050*/  IMAD.IADD R15, R125, 0x1, R15 ;  /* 0x000000017d0f7824 */ /* 0x000fe200078e020f */
[----:B--2---:R-:W-:Y:S02]  /*2060*/  SHF.R.S32.HI R0, RZ, 0x1f, R27 ;  /* 0x0000001fff007819 */ /* 0x004fe4000001141b */
[----:B------:R-:W-:Y:S02]  /*2070*/  SEL R7, R27, RZ, !P0 ;  /* 0x000000ff1b077207 */ /* 0x000fe40004000000 */
[----:B------:R-:W-:Y:S02]  /*2080*/  SEL R8, R0, RZ, !P0 ;  /* 0x000000ff00087207 */ /* 0x000fe40004000000 */
[----:B------:R-:W-:Y:S01]  /*2090*/  IADD3 R100, P0, R228, R101, RZ ;  /* 0x00000065e4647210 */ /* 0x000fe20007f1e0ff */
[----:B------:R-:W-:Y:S01]  /*20a0*/  IMAD.WIDE.U32 R44, R7, UR4, R4 ;  /* 0x00000004072c7c25 */ /* 0x000fe2000f8e0004 */
[----:B------:R-:W-:-:S03]  /*20b0*/  SHF.L.U64.HI R27, R42, 0x7, R43 ;  /* 0x000000072a1b7819 */ /* 0x000fc6000001022b */
        /* <DEDUP_REMOVED lines=10> */
[----:B------:R-:W-:Y:S02]  /*2160*/  IMAD R3, R8, UR4, RZ ;  /* 0x0000000408037c24 */ /* 0x000fe4000f8e02ff */
[----:B------:R-:W-:Y:S02]  /*2170*/  IMAD R91, R228, R29, R0 ;  /* 0x0000001de45b7224 */ /* 0x000fe400078e0200 */
[----:B------:R-:W-:Y:S02]  /*2180*/  IMAD R0, R14, R98, RZ ;  /* 0x000000620e007224 */ /* 0x000fe400078e02ff */
[----:B------:R-:W0:Y:S01]  /*2190*/  S2R R14, SR_TID.X ;  /* 0x00000000000e7919 */ /* 0x000e220000002100 */
[----:B------:R-:W-:Y:S01]  /*21a0*/  IMAD R51, R7, UR5, R3 ;  /* 0x0000000507337c24 */ /* 0x000fe2000f8e0203 */
[----:B------:R-:W-:Y:S01]  /*21b0*/  SEL R3, R21, RZ, P2 ;  /* 0x000000ff15037207 */ /* 0x000fe20001000000 */
[----:B------:R-:W-:-:S02]  /*21c0*/  IMAD.IADD R47, R5, 0x1, R47 ;  /* 0x00000001052f7824 */ /* 0x000fc400078e022f */
[----:B------:R-:W-:Y:S02]  /*21d0*/  IMAD.MOV.U32 R46, RZ, RZ, R4 ;  /* 0x000000ffff2e7224 */ /* 0x000fe400078e0004 */
[----:B------:R-:W-:-:S04]  /*21e0*/  IMAD.WIDE.U32 R8, R228, R28, R18 ;  /* 0x0000001ce4087225 */ /* 0x000fc800078e0012 */
[----:B------:R-:W-:Y:S02]  /*21f0*/  IMAD.IADD R3, R18, 0x1, R3 ;  /* 0x0000000112037824 */ /* 0x000fe400078e0203 */
[----:B------:R-:W-:-:S04]  /*2200*/  IMAD.WIDE.U32 R46, R7, UR4, R46 ;  /* 0x00000004072e7c25 */ /* 0x000fc8000f8e002e */
[----:B------:R-:W-:Y:S01]  /*2210*/  VIADD R43, R228, 0x40 ;  /* 0x00000040e42b7836 */ /* 0x000fe20000000000 */
[----:B------:R-:W-:Y:S01]  /*2220*/  IADD3 R20, P0, R104, R132, RZ ;  /* 0x0000008468147210 */ /* 0x000fe20007f1e0ff */
[----:B------:R-:W-:Y:S01]  /*2230*/  IMAD.WIDE.U32 R6, R228, R98, R22 ;  /* 0x00000062e4067225 */ /* 0x000fe200078e0016 */
[----:B------:R-:W-:-:S03]  /*2240*/  ULDC UR4, c[0x0][0x2e4] ;  /* 0x0000b90000047ab9 */ /* 0x000fc60000000800 */
[----:B------:R-:W-:Y:S01]  /*2250*/  IMAD R97, R228, R99, R0 ;  /* 0x00000063e4617224 */ /* 0x000fe200078e0200 */
[----:B------:R-:W-:Y:S01]  /*2260*/  P2R R0, PR, RZ, 0x4 ;  /* 0x00000004ff007803 */ /* 0x000fe20000000000 */
[----:B------:R-:W-:Y:S01]  /*2270*/  IMAD.MOV.U32 R90, RZ, RZ, R8 ;  /* 0x000000ffff5a7224 */ /* 0x000fe200078e0008 */
[----:B------:R-:W-:Y:S01]  /*2280*/  SHF.R.S32.HI R8, RZ, 0x1f, R3 ;  /* 0x0000001fff087819 */ /* 0x000fe20000011403 */
[----:B------:R-:W-:Y:S01]  /*2290*/  IMAD.IADD R95, R7, 0x1, R97 ;  /* 0x00000001075f7824 */ /* 0x000fe200078e0261 */
[----:B-----5:R-:W-:Y:S01]  /*22a0*/  SHF.R.S32.HI R7, RZ, 0x1f, R121 ;  /* 0x0000001fff077819 */ /* 0x020fe20000011479 */
[----:B------:R-:W-:Y:S01]  /*22b0*/  IMAD.MOV.U32 R94, RZ, RZ, R6 ;  /* 0x000000ffff5e7224 */ /* 0x000fe200078e0006 */
[----:B------:R-:W-:Y:S01]  /*22c0*/  LEA.HI R38, R8, R3, RZ, 0x4 ;  /* 0x0000000308267211 */ /* 0x000fe200078f20ff */
[----:B------:R-:W-:Y:S01]  /*22d0*/  IMAD.SHL.U32 R3, R229, 0x80, RZ ;  /* 0x00000080e5037824 */ /* 0x000fe200078e00ff */
[----:B------:R-:W-:Y:S01]  /*22e0*/  SHF.L.U64.HI R8, R98, 0x6, R99 ;  /* 0x0000000662087819 */ /* 0x000fe20000010263 */
[----:B------:R-:W-:-:S02]  /*22f0*/  IMAD R6, R7, R28, RZ ;  /* 0x0000001c07067224 */ /* 0x000fc400078e02ff */
[----:B------:R-:W-:Y:S01]  /*2300*/  IMAD.WIDE.U32 R4, R228, R28, R22 ;  /* 0x0000001ce4047225 */ /* 0x000fe200078e0016 */
[----:B------:R-:W-:-:S03]  /*2310*/  LOP3.LUT R3, R3, 0x380, RZ, 0xc0, !PT ;  /* 0x0000038003037812 */ /* 0x000fc600078ec0ff */
[----:B0-----:R-:W-:Y:S02]  /*2320*/  VIADD R30, R14, 0xffffff80 ;  /* 0xffffff800e1e7836 */ /* 0x001fe40000000000 */
[----:B------:R-:W-:Y:S01]  /*2330*/  IMAD.IADD R97, R97, 0x1, R11 ;  /* 0x0000000161617824 */ /* 0x000fe200078e020b */
[----:B------:R-:W-:Y:S01]  /*2340*/  SHF.L.U64.HI R11, R28, 0x7, R29 ;  /* 0x000000071c0b7819 */ /* 0x000fe2000001021d */
[----:B------:R-:W-:Y:S02]  /*2350*/  IMAD.SHL.U32 R43, R43, 0x80, RZ ;  /* 0x000000802b2b7824 */ /* 0x000fe400078e00ff */
[----:B------:R-:W-:Y:S01]  /*2360*/  IMAD R33, R121, R29, R6 ;  /* 0x0000001d79217224 */ /* 0x000fe200078e0206 */
[----:B------:R-:W-:Y:S01]  /*2370*/  SHF.R.U32.HI R26, RZ, 0x3, R3 ;  /* 0x00000003ff1a7819 */ /* 0x000fe20000011603 */
[----:B------:R-:W-:Y:S01]  /*2380*/  IMAD R29, R29, 0xe0, RZ ;  /* 0x000000e01d1d7824 */ /* 0x000fe200078e02ff */
[----:B------:R-:W-:Y:S01]  /*2390*/  LOP3.LUT R13, R3, 0x30, R18, 0xf8, !PT ;  /* 0x00000030030d7812 */ /* 0x000fe200078ef812 */
[----:B------:R-:W-:Y:S01]  /*23a0*/  IMAD.IADD R5, R5, 0x1, R91 ;  /* 0x0000000105057824 */ /* 0x000fe200078e025b */
[----:B------:R-:W-:Y:S01]  /*23b0*/  SHF.R.S32.HI R53, RZ, 0x1f, R30 ;  /* 0x0000001fff357819 */ /* 0x000fe2000001141e */
[----:B------:R-:W-:Y:S01]  /*23c0*/  IMAD.IADD R21, R31, 0x1, R133 ;  /* 0x000000011f157824 */ /* 0x000fe200078e0285 */
[----:B------:R-:W-:Y:S01]  /*23d0*/  LOP3.LUT R43, R43, 0x380, RZ, 0xc0, !PT ;  /* 0x000003802b2b7812 */ /* 0x000fe200078ec0ff */
[----:B------:R-:W-:-:S02]  /*23e0*/  IMAD.IADD R91, R91, 0x1, R9 ;  /* 0x000000015b5b7824 */ /* 0x000fc400078e0209 */
[----:B------:R-:W-:Y:S02]  /*23f0*/  IMAD R6, R7, R98, RZ ;  /* 0x0000006207067224 */ /* 0x000fe400078e02ff */
[----:B------:R-:W-:Y:S01]  /*2400*/  IMAD.IADD R112, R93, 0x1, R29 ;  /* 0x000000015d707824 */ /* 0x000fe200078e021d */
[----:B------:R-:W-:Y:S01]  /*2410*/  LOP3.LUT R29, R13, R26, RZ, 0x3c, !PT ;  /* 0x0000001a0d1d7212 */ /* 0x000fe200078e3cff */
[----:B------:R-:W-:Y:S01]  /*2420*/  IMAD.X R14, R21, 0x1, R105, P0 ;  /* 0x00000001150e7824 */ /* 0x000fe200000e0669 */
[----:B------:R-:W-:Y:S01]  /*2430*/  LEA.HI R53, R53, R30, RZ, 0x5 ;  /* 0x0000001e35357211 */ /* 0x000fe200078f28ff */
[----:B------:R-:W-:Y:S01]  /*2440*/  IMAD.WIDE.U32 R88, R121, R28, R4 ;  /* 0x0000001c79587225 */ /* 0x000fe200078e0004 */
[----:B------:R-:W-:Y:S02]  /*2450*/  IADD3 R13, P0, R20, R104, RZ ;  /* 0x00000068140d7210 */ /* 0x000fe40007f1e0ff */
[----:B------:R-:W-:Y:S01]  /*2460*/  LOP3.LUT R39, R39, 0x70, R38, 0xf8, !PT ;  /* 0x0000007027277812 */ /* 0x000fe200078ef826 */
[----:B------:R-:W-:Y:S01]  /*2470*/  IMAD.WIDE.U32 R90, R121, R28, R90 ;  /* 0x0000001c795a7225 */ /* 0x000fe200078e005a */
[----:B------:R-:W-:-:S03]  /*2480*/  SHF.R.U32.HI R43, RZ, 0x3, R43 ;  /* 0x00000003ff2b7819 */ /* 0x000fc6000001162b */
[-C--:B------:R-:W-:Y:S01]  /*2490*/  IMAD.WIDE.U32 R94, R121, R98.reuse, R94 ;  /* 0x00000062795e7225 */ /* 0x080fe200078e005e */
[--C-:B------:R-:W-:Y:S02]  /*24a0*/  LOP3.LUT R40, R36, 0x70, R38.reuse, 0xf8, !PT ;  /* 0x0000007024287812 */ /* 0x100fe400078ef826 */
[----:B------:R-:W-:Y:S01]  /*24b0*/  LOP3.LUT R37, R3, 0x70, R38, 0xf8, !PT ;  /* 0x0000007003257812 */ /* 0x000fe200078ef826 */
[C---:B------:R-:W-:Y:S02]  /*24c0*/  IMAD R35, R121.reuse, R99, R6 ;  /* 0x0000006379237224 */ /* 0x040fe400078e0206 */
[----:B------:R-:W-:Y:S01]  /*24d0*/  IMAD.WIDE.U32 R96, R121, R98, R96 ;  /* 0x0000006279607225 */ /* 0x000fe200078e0060 */
[----:B------:R-:W-:Y:S02]  /*24e0*/  LOP3.LUT R115, R39, R43, RZ, 0x3c, !PT ;  /* 0x0000002b27737212 */ /* 0x000fe400078e3cff */
[----:B------:R-:W-:Y:S01]  /*24f0*/  LOP3.LUT R41, R41, 0x70, R38, 0xf8, !PT ;  /* 0x0000007029297812 */ /* 0x000fe200078ef826 */
[----:B------:R-:W-:Y:S01]  /*2500*/  IMAD.SHL.U32 R9, R28, 0x80, RZ ;  /* 0x000000801c097824 */ /* 0x000fe200078e00ff */
[----:B------:R-:W-:Y:S01]  /*2510*/  SHF.L.U64.HI R7, R98, 0x7, R99 ;  /* 0x0000000762077819 */ /* 0x000fe20000010263 */
[----:B------:R-:W-:-:S02]  /*2520*/  IMAD.IADD R28, R103, 0x1, R31 ;  /* 0x00000001671c7824 */ /* 0x000fc400078e021f */
[----:B------:R-:W-:Y:S02]  /*2530*/  IMAD.IADD R31, R89, 0x1, R33 ;  /* 0x00000001591f7824 */ /* 0x000fe400078e0221 */
[----:B------:R-:W-:Y:S01]  /*2540*/  IMAD.IADD R32, R33, 0x1, R91 ;  /* 0x0000000121207824 */ /* 0x000fe200078e025b */
[----:B------:R-:W-:Y:S01]  /*2550*/  LOP3.LUT R36, R38, 0xfffffff0, RZ, 0xc0, !PT ;  /* 0xfffffff026247812 */ /* 0x000fe200078ec0ff */
[----:B------:R-:W-:Y:S02]  /*2560*/  IMAD.SHL.U32 R53, R53, 0x20, RZ ;  /* 0x0000002035357824 */ /* 0x000fe400078e00ff */
[----:B------:R-:W-:Y:S01]  /*2570*/  IMAD.X R30, R14, 0x1, R105, P0 ;  /* 0x000000010e1e7824 */ /* 0x000fe200000e0669 */
[----:B------:R-:W-:Y:S01]  /*2580*/  IADD3 R39, P0, R44, R102, RZ ;  /* 0x000000662c277210 */ /* 0x000fe20007f1e0ff */
[----:B------:R-:W-:Y:S02]  /*2590*/  IMAD.IADD R33, R95, 0x1, R35 ;  /* 0x000000015f217824 */ /* 0x000fe400078e0223 */
[----:B------:R-:W-:Y:S01]  /*25a0*/  IMAD.IADD R34, R35, 0x1, R97 ;  /* 0x0000000123227824 */ /* 0x000fe200078e0261 */
[----:B------:R-:W-:Y:S01]  /*25b0*/  SHF.R.S32.HI R35, RZ, 0x4, R38 ;  /* 0x00000004ff237819 */ /* 0x000fe20000011426 */
[----:B------:R-:W-:Y:S01]  /*25c0*/  IMAD.IADD R38, R45, 0x1, R49 ;  /* 0x000000012d267824 */ /* 0x000fe200078e0231 */
[----:B------:R-:W-:Y:S01]  /*25d0*/  LOP3.LUT R114, R40, R139, RZ, 0x3c, !PT ;  /* 0x0000008b28727212 */ /* 0x000fe200078e3cff */
[C---:B------:R-:W-:Y:S01]  /*25e0*/  IMAD.SHL.U32 R6, R98.reuse, 0x40, RZ ;  /* 0x0000004062067824 */ /* 0x040fe200078e00ff */
[----:B------:R-:W-:Y:S01]  /*25f0*/  LOP3.LUT R53, R53, 0xfffffc00, RZ, 0xc0, !PT ;  /* 0xfffffc0035357812 */ /* 0x000fe200078ec0ff */
[----:B------:R-:W-:Y:S01]  /*2600*/  IMAD.SHL.U32 R5, R98, 0x80, RZ ;  /* 0x0000008062057824 */ /* 0x000fe200078e00ff */
[----:B------:R-:W-:Y:S01]  /*2610*/  LOP3.LUT R119, R37, R26, RZ, 0x3c, !PT ;  /* 0x0000001a25777212 */ /* 0x000fe200078e3cff */
[----:B------:R-:W-:Y:S01]  /*2620*/  VIADD R4, R18, 0x40 ;  /* 0x0000004012047836 */ /* 0x000fe20000000000 */
[----:B------:R-:W-:Y:S01]  /*2630*/  LOP3.LUT R113, R41, R138, RZ, 0x3c, !PT ;  /* 0x0000008a29717212 */ /* 0x000fe200078e3cff */
[----:B------:R-:W-:Y:S01]  /*2640*/  IMAD.WIDE.U32 R98, R98, 0xe0, RZ ;  /* 0x000000e062627825 */ /* 0x000fe200078e00ff */
[----:B------:R-:W-:-:S02]  /*2650*/  IADD3 R40, P3, R44, 0x40, RZ ;  /* 0x000000402c287810 */ /* 0x000fc40007f7e0ff */
[----:B------:R-:W-:Y:S01]  /*2660*/  IADD3 R43, P2, R39, 0x40, RZ ;  /* 0x00000040272b7810 */ /* 0x000fe20007f5e0ff */
[----:B------:R-:W-:Y:S01]  /*2670*/  IMAD.X R41, R28, 0x1, R38, P0 ;  /* 0x000000011c297824 */ /* 0x000fe200000e0626 */
[----:B------:R-:W-:Y:S01]  /*2680*/  SHF.R.S32.HI R37, RZ, 0x1f, R36 ;  /* 0x0000001fff257819 */ /* 0x000fe20000011424 */
[----:B------:R-:W-:Y:S01]  /*2690*/  IMAD.IADD R111, R99, 0x1, R111 ;  /* 0x00000001636f7824 */ /* 0x000fe200078e026f */
[----:B------:R-:W-:Y:S01]  /*26a0*/  ISETP.GE.AND P0, PT, R18, UR4, PT ;  /* 0x0000000412007c0c */ /* 0x000fe2000bf06270 */
[C---:B------:R-:W-:Y:S01]  /*26b0*/  IMAD.IADD R29, R53.reuse, 0x1, R29 ;  /* 0x00000001351d7824 */ /* 0x040fe200078e021d */
[----:B------:R-:W-:Y:S01]  /*26c0*/  ISETP.GE.AND P1, PT, R4, UR4, PT ;  /* 0x0000000404007c0c */ /* 0x000fe2000bf26270 */
[----:B------:R-:W-:Y:S02]  /*26d0*/  IMAD.IADD R119, R53, 0x1, R119 ;  /* 0x0000000135777824 */ /* 0x000fe400078e0277 */
[----:B------:R-:W-:Y:S02]  /*26e0*/  IMAD.IADD R115, R52, 0x1, R115 ;  /* 0x0000000134737824 */ /* 0x000fe400078e0273 */
[----:B----4-:R-:W-:-:S02]  /*26f0*/  IMAD.IADD R114, R50, 0x1, R114 ;  /* 0x0000000132727824 */ /* 0x010fc400078e0272 */
[----:B------:R-:W-:Y:S02]  /*2700*/  IMAD.IADD R113, R48, 0x1, R113 ;  /* 0x0000000130717824 */ /* 0x000fe400078e0271 */
[----:B------:R-:W-:Y:S02]  /*2710*/  IMAD.X R106, RZ, RZ, R38, P3 ;  /* 0x000000ffff6a7224 */ /* 0x000fe400018e0626 */
[----:B------:R-:W-:Y:S02]  /*2720*/  IMAD.X R107, RZ, RZ, R41, P2 ;  /* 0x000000ffff6b7224 */ /* 0x000fe400010e0629 */
[----:B------:R-:W-:Y:S01]  /*2730*/  IMAD.IADD R108, R47, 0x1, R51 ;  /* 0x000000012f6c7824 */ /* 0x000fe200078e0233 */
[----:B------:R-:W-:Y:S06]  /*2740*/  @!P6 BAR.SYNC.DEFER_BLOCKING 0x9, 0x100 ;  /* 0x024400000000eb1d */ /* 0x000fec0000010000 */
.L_x_7592:
        /* <DEDUP_REMOVED lines=52> */
.L_x_7513:
[----:B------:R-:W-:Y:S05]  /*2a90*/  BSYNC B1 ;  /* 0x0000000000017941 */ /* 0x000fea0003800000 */
.L_x_7512:
        /* <DEDUP_REMOVED lines=37> */
.L_x_7515:
[----:B------:R-:W-:Y:S05]  /*2cf0*/  BSYNC B1 ;  /* 0x0000000000017941 */ /* 0x000fea0003800000 */
.L_x_7514:
        /* <DEDUP_REMOVED lines=25> */
.L_x_7517:
[----:B------:R-:W-:Y:S05]  /*2e90*/  BSYNC B1 ;  /* 0x0000000000017941 */ /* 0x000fea0003800000 */
.L_x_7516:
        /* <DEDUP_REMOVED lines=10> */
[----:B0-----:R-:W-:-:S04]  /*2f40*/  IMAD.WIDE.U32 R48, R52, 0xc0, R48 ;  /* 0x000000c034307825 */ /* 0x001fc800078e0030 */
[----:B------:R-:W-:Y:S01]  /*2f50*/  IMAD R53, R53, 0xc0, RZ ;  /* 0x000000c035357824 */ /* 0x000fe200078e02ff */
[----:B------:R-:W-:-:S03]  /*2f60*/  IADD3 R48, P5, P6, R88, UR4, R48 ;  /* 0x0000000458307c10 */ /* 0x000fc6000febe030 */
[----:B------:R-:W-:-:S05]  /*2f70*/  IMAD.IADD R52, R49, 0x1, R53 ;  /* 0x0000000131347824 */ /* 0x000fca00078e0235 */
[----:B------:R-:W-:Y:S01]  /*2f80*/  IADD3.X R49, R31, UR5, R52, P5, P6 ;  /* 0x000000051f317c10 */ /* 0x000fe2000afec434 */
[----:B------:R-:W-:Y:S01]  /*2f90*/  ULDC.64 UR4, c[0x0][0x3e0] ;  /* 0x0000f80000047ab9 */ /* 0x000fe20000000a00 */
[----:B------:R-:W0:Y:S02]  /*2fa0*/  LDC.64 R52, c[0x0][0x3e8] ;  /* 0x0000fa00ff347b82 */ /* 0x000e240000000a00 */
        /* <DEDUP_REMOVED lines=13> */
.L_x_7519:
[----:B------:R-:W-:Y:S05]  /*3080*/  BSYNC B1 ;  /* 0x0000000000017941 */ /* 0x000fea0003800000 */
.L_x_7518:
        /* <DEDUP_REMOVED lines=20> */
.L_x_7520:
[----:B------:R-:W2:Y:S01]  /*31d0*/  LDL R48, [R1] ;  /* 0x0000000001307983 */ /* 0x000ea20000100800 */
[----:B------:R-:W-:Y:S01]  /*31e0*/  IMAD R109, R17, 0x8, R16 ;  /* 0x00000008116d7824 */ /* 0x000fe200078e0210 */
[----:B------:R-:W-:Y:S01]  /*31f0*/  BSSY B1, `(.L_x_7521) ;  /* 0x0000004000017945 */ /* 0x000fe20003800000 */
[----:B--2---:R-:W-:-:S04]  /*3200*/  SHF.L.U32 R130, R48, 0x1f, RZ ;  /* 0x0000001f30827819 */ /* 0x004fc800000006ff */
[----:B------:R-:W0:Y:S02]  /*3210*/  SYNCS.PHASECHK.TRANS64.TRYWAIT P6, [R109+URZ+0x2e890], R130 ;  /* 0x02e890826d0075a7 */ /* 0x000e2400080c017f */
[----:B0-----:R-:W-:Y:S05]  /*3220*/  @!P6 BRA `(.L_x_7522) ;  /* 0x0000026400f4e947 */ /* 0x001fea0003800000 */
.L_x_7815:
[----:B------:R-:W-:Y:S05]  /*3230*/  BSYNC B1 ;  /* 0x0000000000017941 */ /* 0x000fea0003800000 */
.L_x_7521:
        /* <DEDUP_REMOVED lines=70> */
[----:B------:R-:W-:Y:S02]  /*36a0*/  F2FP.F16.E4M3.UNPACK_B R155, R51.H1 ;  /* 0x00000033ff9b723e */ /* 0x000fe400030006ff */
[----:B------:R-:W-:-:S02]  /*36b0*/  F2FP.SATFINITE.E4M3.F32.PACK_AB_MERGE_C R148, R162, R161, RZ ;  /* 0x000000a1a294723e */ /* 0x000fc400048070ff */
[----:B------:R-:W-:Y:S01]  /*36c0*/  F2FP.SATFINITE.E4M3.F32.PACK_AB_MERGE_C R153, R154, R153, RZ ;  /* 0x000000999a99723e */ /* 0x000fe200048070ff */
[--C-:B------:R-:W-:Y:S01]  /*36d0*/  HADD2.F32 R156, -RZ, R155.reuse.H0_H0 ;  /* 0x2000009bff9c7230 */ /* 0x100fe20000004100 */
[-C--:B------:R-:W-:Y:S01]  /*36e0*/  F2FP.F16.E4M3.UNPACK_B R161, R81.reuse.H1 ;  /* 0x00000051ffa1723e */ /* 0x080fe200030006ff */
[----:B------:R-:W-:Y:S01]  /*36f0*/  HADD2.F32 R155, -RZ, R155.H1_H1 ;  /* 0x3000009bff9b7230 */ /* 0x000fe20000004100 */
[----:B------:R-:W-:Y:S02]  /*3700*/  F2FP.F16.E4M3.UNPACK_B R154, R50.H1 ;  /* 0x00000032ff9a723e */ /* 0x000fe400030006ff */
[----:B------:R-:W-:Y:S01]  /*3710*/  F2FP.F16.E4M3.UNPACK_B R160, R81 ;  /* 0x00000051ffa0723e */ /* 0x000fe200020006ff */
[----:B------:R-:W-:Y:S01]  /*3720*/  HADD2.F32 R163, -RZ, R161.H1_H1 ;  /* 0x300000a1ffa37230 */ /* 0x000fe20000004100 */
[-C--:B------:R-:W-:Y:S01]  /*3730*/  F2FP.F16.E4M3.UNPACK_B R157, R80.reuse ;  /* 0x00000050ff9d723e */ /* 0x080fe200020006ff */
[----:B------:R-:W-:Y:S01]  /*3740*/  HADD2.F32 R81, -RZ, R154.H1_H1 ;  /* 0x3000009aff517230 */ /* 0x000fe20000004100 */
[----:B------:R-:W-:Y:S01]  /*3750*/  F2FP.F16.E4M3.UNPACK_B R158, R80.H1 ;  /* 0x00000050ff9e723e */ /* 0x000fe200030006ff */
[----:B------:R-:W-:-:S02]  /*3760*/  HADD2.F32 R162, -RZ, R160.H1_H1 ;  /* 0x300000a0ffa27230 */ /* 0x000fc40000004100 */
[-C--:B------:R-:W-:Y:S01]  /*3770*/  FMUL.FTZ R165, R155, R163.reuse ;  /* 0x000000a39ba57220 */ /* 0x080fe20000410000 */
[----:B------:R-:W-:Y:S02]  /*3780*/  HADD2.F32 R154, -RZ, R154.H0_H0 ;  /* 0x2000009aff9a7230 */ /* 0x000fe40000004100 */
[----:B------:R-:W-:Y:S01]  /*3790*/  FMUL.FTZ R164, R156, R163 ;  /* 0x000000a39ca47220 */ /* 0x000fe20000410000 */
[----:B------:R-:W-:Y:S02]  /*37a0*/  HADD2.F32 R80, -RZ, R157.H1_H1 ;  /* 0x3000009dff507230 */ /* 0x000fe40000004100 */
[-C--:B------:R-:W-:Y:S01]  /*37b0*/  FMUL.FTZ R163, R81, R162.reuse ;  /* 0x000000a251a37220 */ /* 0x080fe20000410000 */
[----:B------:R-:W-:Y:S01]  /*37c0*/  F2FP.F16.E4M3.UNPACK_B R51, R51 ;  /* 0x00000033ff33723e */ /* 0x000fe200020006ff */
[C---:B------:R-:W-:Y:S01]  /*37d0*/  FMUL.FTZ R162, R154.reuse, R162 ;  /* 0x000000a29aa27220 */ /* 0x040fe20000410000 */
[----:B------:R-:W-:Y:S01]  /*37e0*/  F2FP.F16.E4M3.UNPACK_B R50, R50 ;  /* 0x00000032ff32723e */ /* 0x000fe200020006ff */
[----:B------:R-:W-:Y:S01]  /*37f0*/  FFMA.FTZ R163, R154, R80, -R163 ;  /* 0x000000509aa37223 */ /* 0x000fe200000108a3 */
[----:B------:R-:W-:-:S02]  /*3800*/  HADD2.F32 R159, -RZ, R158.H1_H1 ;  /* 0x3000009eff9f7230 */ /* 0x000fc40000004100 */
[----:B------:R-:W-:Y:S01]  /*3810*/  FFMA.FTZ R162, R81, R80, R162 ;  /* 0x0000005051a27223 */ /* 0x000fe200000100a2 */
[--C-:B------:R-:W-:Y:S01]  /*3820*/  HADD2.F32 R80, -RZ, R51.reuse.H0_H0 ;  /* 0x20000033ff507230 */ /* 0x100fe20000004100 */
[----:B------:R-:W-:Y:S01]  /*3830*/  F2FP.SATFINITE.E4M3.F32.PACK_AB_MERGE_C R49, R49, R48, R148 ;  /* 0x000000303131723e */ /* 0x000fe20004807094 */
[----:B------:R-:W-:Y:S02]  /*3840*/  HADD2.F32 R81, -RZ, R51.H1_H1 ;  /* 0x30000033ff517230 */ /* 0x000fe40000004100 */
[-C--:B------:R-:W-:Y:S01]  /*3850*/  FFMA.FTZ R165, R156, R159.reuse, -R165 ;  /* 0x0000009f9ca57223 */ /* 0x080fe200000108a5 */
[--C-:B------:R-:W-:Y:S02]  /*3860*/  HADD2.F32 R51, -RZ, R50.reuse.H0_H0 ;  /* 0x20000032ff337230 */ /* 0x100fe40000004100 */
[----:B------:R-:W-:Y:S01]  /*3870*/  FFMA.FTZ R164, R155, R159, R164 ;  /* 0x0000009f9ba47223 */ /* 0x000fe200000100a4 */
[----:B------:R-:W-:Y:S01]  /*3880*/  HADD2.F32 R161, -RZ, R161.H0_H0 ;  /* 0x200000a1ffa17230 */ /* 0x000fe20000004100 */
[----:B------:R-:W-:Y:S01]  /*3890*/  F2FP.SATFINITE.E4M3.F32.PACK_AB_MERGE_C R162, R162, R163, RZ ;  /* 0x000000a3a2a2723e */ /* 0x000fe200048070ff */
[----:B------:R-:W-:Y:S01]  /*38a0*/  HADD2.F32 R50, -RZ, R50.H1_H1 ;  /* 0x30000032ff327230 */ /* 0x000fe20000004100 */
[----:B------:R-:W-:Y:S01]  /*38b0*/  F2FP.SATFINITE.E4M3.F32.PACK_AB_MERGE_C R48, R83, R82, R153 ;  /* 0x000000525330723e */ /* 0x000fe20004807099 */
[----:B------:R-:W-:-:S02]  /*38c0*/  HADD2.F32 R160, -RZ, R160.H0_H0 ;  /* 0x200000a0ffa07230 */ /* 0x000fc40000004100 */
        /* <DEDUP_REMOVED lines=13> */
.L_x_7528:
[----:B------:R-:W-:Y:S05]  /*39a0*/  BSYNC B3 ;  /* 0x0000000000037941 */ /* 0x000fea0003800000 */
.L_x_7527:
[----:B------:R-:W-:Y:S02]  /*39b0*/  ULDC.64 UR4, c[0x0][0x2d8] ;  /* 0x0000b60000047ab9 */ /* 0x000fe40000000a00 */
[----:B------:R-:W-:-:S04]  /*39c0*/  IADD3 R80, P2, P6, R151, UR4, R44 ;  /* 0x0000000497507c10 */ /* 0x000fc8000fe5e02c */
[----:B------:R-:W-:-:S05]  /*39d0*/  IADD3.X R81, R149, UR5, R38, P2, P6 ;  /* 0x0000000595517c10 */ /* 0x000fca00097ec426 */
[----:B--2---:R1:W-:Y:S04]  /*39e0*/  STG.E.128 desc[UR60][R80.64], R48 ;  /* 0x0000003050007986 */ /* 0x0043e8000c101d3c */
.L_x_7526:
[----:B------:R-:W-:Y:S05]  /*39f0*/  BSYNC B2 ;  /* 0x0000000000027941 */ /* 0x000fea0003800000 */
.L_x_7525:
        /* <DEDUP_REMOVED lines=21> */
[----:B-1----:R-:W-:Y:S01]  /*3b50*/  IMAD.MOV.U32 R78, RZ, RZ, R48 ;  /* 0x000000ffff4e7224 */ /* 0x002fe200078e0030 */
        /* <DEDUP_REMOVED lines=34> */
[--C-:B------:R-:W-:Y:S02]  /*3d80*/  HADD2.F32 R79, -RZ, R78.reuse.H0_H0 ;  /* 0x2000004eff4f7230 */ /* 0x100fe40000004100 */
[-C--:B------:R-:W-:Y:S01]  /*3d90*/  FMUL.FTZ R153, R81, R83.reuse ;  /* 0x0000005351997220 */ /* 0x080fe20000410000 */
[----:B------:R-:W-:Y:S02]  /*3da0*/  HADD2.F32 R80, -RZ, R78.H1_H1 ;  /* 0x3000004eff507230 */ /* 0x000fe40000004100 */
[----:B------:R-:W-:Y:S01]  /*3db0*/  FMUL.FTZ R154, R82, R83 ;  /* 0x00000053529a7220 */ /* 0x000fe20000410000 */
[----:B------:R-:W-:Y:S01]  /*3dc0*/  HADD2.F32 R78, -RZ, R134.H1_H1 ;  /* 0x30000086ff4e7230 */ /* 0x000fe20000004100 */
[----:B------:R-:W-:Y:S01]  /*3dd0*/  F2FP.SATFINITE.E4M3.F32.PACK_AB_MERGE_C R49, R49, R48, R161 ;  /* 0x000000303131723e */ /* 0x000fe200048070a1 */
[----:B------:R-:W-:-:S02]  /*3de0*/  HADD2.F32 R150, -RZ, R150.H0_H0 ;  /* 0x20000096ff967230 */ /* 0x000fc40000004100 */
[----:B------:R-:W-:Y:S02]  /*3df0*/  HADD2.F32 R134, -RZ, R134.H0_H0 ;  /* 0x20000086ff867230 */ /* 0x000fe40000004100 */
[-C--:B------:R-:W-:Y:S01]  /*3e00*/  FFMA.FTZ R154, R81, R78.reuse, -R154 ;  /* 0x0000004e519a7223 */ /* 0x080fe2000001089a */
[----:B------:R-:W-:Y:S01]  /*3e10*/  FFMA.FTZ R153, R82, R78, R153 ;  /* 0x0000004e52997223 */ /* 0x000fe20000010099 */
[CC--:B------:R-:W-:Y:S01]  /*3e20*/  FMUL.FTZ R148, R80.reuse, R150.reuse ;  /* 0x0000009650947220 */ /* 0x0c0fe20000410000 */
[C---:B------:R-:W-:Y:S01]  /*3e30*/  FMUL.FTZ R83, R79.reuse, R150 ;  /* 0x000000964f537220 */ /* 0x040fe20000410000 */
[----:B------:R-:W-:Y:S02]  /*3e40*/  F2FP.F16.E4M3.UNPACK_B R81, R51.H1 ;  /* 0x00000033ff51723e */ /* 0x000fe400030006ff */
[----:B------:R-:W-:Y:S01]  /*3e50*/  FFMA.FTZ R78, R79, R134, -R148 ;  /* 0x000000864f4e7223 */ /* 0x000fe20000010894 */
[----:B------:R-:W-:Y:S01]  /*3e60*/  F2FP.SATFINITE.E4M3.F32.PACK_AB_MERGE_C R160, R153, R154, RZ ;  /* 0x0000009a99a0723e */ /* 0x000fe200048070ff */
[----:B------:R-:W-:Y:S01]  /*3e70*/  FFMA.FTZ R79, R80, R134, R83 ;  /* 0x00000086504f7223 */ /* 0x000fe20000010053 */
[-C--:B------:R-:W-:Y:S01]  /*3e80*/  F2FP.F16.E4M3.UNPACK_B R153, R77.reuse.H1 ;  /* 0x0000004dff99723e */ /* 0x080fe200030006ff */
[--C-:B------:R-:W-:Y:S01]  /*3e90*/  HADD2.F32 R82, -RZ, R81.reuse.H0_H0 ;  /* 0x20000051ff527230 */ /* 0x100fe20000004100 */
[----:B------:R-:W-:Y:S01]  /*3ea0*/  F2FP.F16.E4M3.UNPACK_B R80, R50.H1 ;  /* 0x00000032ff50723e */ /* 0x000fe200030006ff */
[----:B------:R-:W-:Y:S01]  /*3eb0*/  HADD2.F32 R81, -RZ, R81.H1_H1 ;  /* 0x30000051ff517230 */ /* 0x000fe20000004100 */
        /* <DEDUP_REMOVED lines=25> */
[----:B------:R-:W-:-:S02]  /*4050*/  HADD2.F32 R50, -RZ, R50.H1_H1 ;  /* 0x30000032ff327230 */ /* 0x000fc40000004100 */
[----:B------:R-:W-:Y:S02]  /*4060*/  HADD2.F32 R150, -RZ, R150.H0_H0 ;  /* 0x20000096ff967230 */ /* 0x000fe40000004100 */
        /* <DEDUP_REMOVED lines=13> */
.L_x_7530:
[----:B------:R-:W-:Y:S05]  /*4140*/  BSYNC B2 ;  /* 0x0000000000027941 */ /* 0x000fea0003800000 */
.L_x_7529:
[----:B------:R-:W-:Y:S02]  /*4150*/  ULDC.64 UR4, c[0x0][0x2d8] ;  /* 0x0000b60000047ab9 */ /* 0x000fe40000000a00 */
[----:B------:R-:W-:-:S04]  /*4160*/  IADD3 R76, P2, P6, R40, UR4, R151 ;  /* 0x00000004284c7c10 */ /* 0x000fc8000fe5e097 */
[----:B------:R-:W-:-:S05]  /*4170*/  IADD3.X R77, R106, UR5, R149, P2, P6 ;  /* 0x000000056a4d7c10 */ /* 0x000fca00097ec495 */
[----:B-1----:R2:W-:Y:S04]  /*4180*/  STG.E.128 desc[UR60][R76.64], R48 ;  /* 0x000000304c007986 */ /* 0x0025e8000c101d3c */
.L_x_7524:
[----:B------:R-:W-:Y:S05]  /*4190*/  BSYNC B1 ;  /* 0x0000000000017941 */ /* 0x000fea0003800000 */
.L_x_7523:
[----:B------:R-:W-:Y:S04]  /*41a0*/  BSSY B1, `(.L_x_7531) ;  /* 0x00000f4000017945 */ /* 0x000fe80003800000 */
[----:B------:R-:W-:Y:S05]  /*41b0*/  @P3 BRA `(.L_x_7532) ;  /* 0x0000000c00c83947 */ /* 0x000fea0003800000 */
[----:B------:R-:W-:Y:S01]  /*41c0*/  IADD3 R79, P2, P3, R132, R126, R18 ;  /* 0x0000007e844f7210 */ /* 0x000fe20007b5e012 */
[----:B------:R-:W-:Y:S03]  /*41d0*/  BSSY B2, `(.L_x_7533) ;  /* 0x0000077000027945 */ /* 0x000fe60003800000 */
[----:B--2---:R-:W-:Y:S01]  /*41e0*/  IADD3.X R77, R21, R129, R19, P2, P3 ;  /* 0x00000081154d7210 */ /* 0x004fe200017e6413 */
[----:B------:R-:W-:Y:S08]  /*41f0*/  @P0 BRA `(.L_x_7534) ;  /* 0x0000000400d00947 */ /* 0x000ff00003800000 */
[----:B-1----:R1:W2:Y:S01]  /*4200*/  LDS.128 R48, [R117+0x22400] ;  /* 0x0224000075307984 */ /* 0x0022a20000000c00 */
[----:B------:R-:W-:Y:S01]  /*4210*/  ISETP.GE.AND P2, PT, R22, R128, PT ;  /* 0x000000801600720c */ /* 0x000fe20003f46270 */
[----:B------:R-:W-:-:S12]  /*4220*/  BSSY B3, `(.L_x_7535) ;  /* 0x000006d000037945 */ /* 0x000fd80003800000 */
[----:B-1----:R-:W-:Y:S05]  /*4230*/  @P2 BRA `(.L_x_7536) ;  /* 0x0000000400ac2947 */ /* 0x002fea0003800000 */
        /* <DEDUP_REMOVED lines=28> */
[--C-:B------:R-:W-:Y:S01]  /*4400*/  HADD2.F32 R81, -RZ, R78.reuse.H0_H0 ;  /* 0x2000004eff517230 */ /* 0x100fe20000004100 */
        /* <DEDUP_REMOVED lines=10> */
[-C--:B------:R-:W-:Y:S01]  /*44b0*/  F2FP.F16.E4M3.UNPACK_B R74, R73.reuse.H1 ;  /* 0x00000049ff4a723e */ /* 0x080fe200030006ff */
[-C--:B------:R-:W-:Y:S01]  /*44c0*/  FFMA.FTZ R148, R75, R78.reuse, -R134 ;  /* 0x0000004e4b947223 */ /* 0x080fe20000010886 */
[----:B------:R-:W-:Y:S01]  /*44d0*/  F2FP.F16.E4M3.UNPACK_B R73, R73 ;  /* 0x00000049ff49723e */ /* 0x000fe200020006ff */
[----:B------:R-:W-:Y:S01]  /*44e0*/  FFMA.FTZ R151, R76, R78, R83 ;  /* 0x0000004e4c977223 */ /* 0x000fe20000010053 */
[----:B------:R-:W-:-:S02]  /*44f0*/  HADD2.F32 R80, -RZ, R146.H1_H1 ;  /* 0x30000092ff507230 */ /* 0x000fc40000004100 */
[--C-:B------:R-:W-:Y:S02]  /*4500*/  HADD2.F32 R75, -RZ, R74.reuse.H0_H0 ;  /* 0x2000004aff4b7230 */ /* 0x100fe40000004100 */
[----:B------:R-:W-:Y:S01]  /*4510*/  HADD2.F32 R76, -RZ, R74.H1_H1 ;  /* 0x3000004aff4c7230 */ /* 0x000fe20000004100 */
[----:B------:R-:W-:Y:S01]  /*4520*/  F2FP.SATFINITE.E4M3.F32.PACK_AB_MERGE_C R154, R151, R148, RZ ;  /* 0x00000094979a723e */ /* 0x000fe200048070ff */
        /* <DEDUP_REMOVED lines=12> */
[----:B------:R-:W-:Y:S02]  /*45f0*/  F2FP.F16.E4M3.UNPACK_B R78, R72 ;  /* 0x00000048ff4e723e */ /* 0x000fe400020006ff */
[----:B------:R-:W-:Y:S01]  /*4600*/  F2FP.SATFINITE.E4M3.F32.PACK_AB_MERGE_C R153, R83, R134, RZ ;  /* 0x000000865399723e */ /* 0x000fe200048070ff */
        /* <DEDUP_REMOVED lines=10> */
[----:B------:R-:W-:Y:S01]  /*46b0*/  F2FP.F16.E4M3.UNPACK_B R51, R51 ;  /* 0x00000033ff33723e */ /* 0x000fe200020006ff */
[----:B------:R-:W-:Y:S02]  /*46c0*/  HADD2.F32 R81, -RZ, R80.H1_H1 ;  /* 0x30000050ff517230 */ /* 0x000fe40000004100 */
[----:B------:R-:W-:Y:S01]  /*46d0*/  FMUL.FTZ R72, R76, R145 ;  /* 0x000000914c487220 */ /* 0x000fe20000410000 */
[----:B------:R-:W-:-:S02]  /*46e0*/  HADD2.F32 R74, -RZ, R73.H1_H1 ;  /* 0x30000049ff4a7230 */ /* 0x000fc40000004100 */
[C---:B------:R-:W-:Y:S01]  /*46f0*/  FMUL.FTZ R145, R75.reuse, R145 ;  /* 0x000000914b917220 */ /* 0x040fe20000410000 */
[----:B------:R-:W-:Y:S02]  /*4700*/  HADD2.F32 R134, -RZ, R82.H1_H1 ;  /* 0x30000052ff867230 */ /* 0x000fe40000004100 */
[-C--:B------:R-:W-:Y:S01]  /*4710*/  FFMA.FTZ R150, R75, R81.reuse, -R72 ;  /* 0x000000514b967223 */ /* 0x080fe20000010848 */
[----:B------:R-:W-:Y:S01]  /*4720*/  HADD2.F32 R73, -RZ, R73.H0_H0 ;  /* 0x20000049ff497230 */ /* 0x000fe20000004100 */
[----:B------:R-:W-:Y:S01]  /*4730*/  F2FP.F16.E4M3.UNPACK_B R50, R50 ;  /* 0x00000032ff32723e */ /* 0x000fe200020006ff */
[----:B------:R-:W-:Y:S02]  /*4740*/  HADD2.F32 R72, -RZ, R78.H1_H1 ;  /* 0x3000004eff487230 */ /* 0x000fe40000004100 */
[-C--:B------:R-:W-:Y:S01]  /*4750*/  FMUL.FTZ R148, R74, R134.reuse ;  /* 0x000000864a947220 */ /* 0x080fe20000410000 */
[----:B------:R-:W-:Y:S01]  /*4760*/  FFMA.FTZ R151, R76, R81, R145 ;  /* 0x000000514c977223 */ /* 0x000fe20000010091 */
[----:B------:R-:W-:Y:S01]  /*4770*/  FMUL.FTZ R75, R73, R134 ;  /* 0x00000086494b7220 */ /* 0x000fe20000410000 */
[----:B------:R-:W-:-:S02]  /*4780*/  HADD2.F32 R83, -RZ, R83.H0_H0 ;  /* 0x20000053ff537230 */ /* 0x000fc40000004100 */
[-C--:B------:R-:W-:Y:S01]  /*4790*/  FFMA.FTZ R148, R73, R72.reuse, -R148 ;  /* 0x0000004849947223 */ /* 0x080fe20000010894 */
[--C-:B------:R-:W-:Y:S02]  /*47a0*/  HADD2.F32 R73, -RZ, R51.reuse.H1_H1 ;  /* 0x30000033ff497230 */ /* 0x100fe40000004100 */
[----:B------:R-:W-:Y:S01]  /*47b0*/  FFMA.FTZ R81, R74, R72, R75 ;  /* 0x000000484a517223 */ /* 0x000fe2000001004b */
[----:B------:R-:W-:Y:S01]  /*47c0*/  HADD2.F32 R72, -RZ, R51.H0_H0 ;  /* 0x20000033ff487230 */ /* 0x000fe20000004100 */
[----:B------:R-:W-:Y:S01]  /*47d0*/  F2FP.SATFINITE.E4M3.F32.PACK_AB_MERGE_C R150, R151, R150, RZ ;  /* 0x000000969796723e */ /* 0x000fe200048070ff */
[--C-:B------:R-:W-:Y:S02]  /*47e0*/  HADD2.F32 R51, -RZ, R50.reuse.H0_H0 ;  /* 0x20000032ff337230 */ /* 0x100fe40000004100 */
[-C--:B------:R-:W-:Y:S01]  /*47f0*/  FMUL.FTZ R145, R73, R83.reuse ;  /* 0x0000005349917220 */ /* 0x080fe20000410000 */
[----:B------:R-:W-:Y:S02]  /*4800*/  HADD2.F32 R50, -RZ, R50.H1_H1 ;  /* 0x30000032ff327230 */ /* 0x000fe40000004100 */
[----:B------:R-:W-:Y:S01]  /*4810*/  FMUL.FTZ R76, R72, R83 ;  /* 0x00000053484c7220 */ /* 0x000fe20000410000 */
[----:B------:R-:W-:Y:S01]  /*4820*/  HADD2.F32 R82, -RZ, R82.H0_H0 ;  /* 0x20000052ff527230 */ /* 0x000fe20000004100 */
[----:B------:R-:W-:Y:S01]  /*4830*/  F2FP.SATFINITE.E4M3.F32.PACK_AB_MERGE_C R81, R81, R148, RZ ;  /* 0x000000945151723e */ /* 0x000fe200048070ff */
[----:B------:R-:W-:Y:S01]  /*4840*/  HADD2.F32 R80, -RZ, R80.H0_H0 ;  /* 0x20000050ff507230 */ /* 0x000fe20000004100 */
[----:B------:R-:W-:Y:S01]  /*4850*/  F2FP.SATFINITE.E4M3.F32.PACK_AB_MERGE_C R48, R149, R146, R153 ;  /* 0x000000929530723e */ /* 0x000fe20004807099 */
[----:B------:R-:W-:-:S02]  /*4860*/  HADD2.F32 R78, -RZ, R78.H0_H0 ;  /* 0x2000004eff4e7230 */ /* 0x000fc40000004100 */
        /* <DEDUP_REMOVED lines=8> */
.L_x_7536:
[----:B------:R-:W-:Y:S05]  /*48f0*/  BSYNC B3 ;  /* 0x0000000000037941 */ /* 0x000fea0003800000 */
.L_x_7535:
[----:B------:R-:W-:Y:S02]  /*4900*/  ULDC.64 UR4, c[0x0][0x2d8] ;  /* 0x0000b60000047ab9 */ /* 0x000fe40000000a00 */
[----:B------:R-:W-:-:S04]  /*4910*/  IADD3 R72, P2, P3, R79, UR4, R44 ;  /* 0x000000044f487c10 */ /* 0x000fc8000fb5e02c */
[----:B------:R-:W-:-:S05]  /*4920*/  IADD3.X R73, R77, UR5, R38, P2, P3 ;  /* 0x000000054d497c10 */ /* 0x000fca00097e6426 */
[----:B--2---:R2:W-:Y:S04]  /*4930*/  STG.E.128 desc[UR60][R72.64], R48 ;  /* 0x0000003048007986 */ /* 0x0045e8000c101d3c */
.L_x_7534:
[----:B------:R-:W-:Y:S05]  /*4940*/  BSYNC B2 ;  /* 0x0000000000027941 */ /* 0x000fea0003800000 */
.L_x_7533:
        /* <DEDUP_REMOVED lines=116> */
.L_x_7538:
[----:B------:R-:W-:Y:S05]  /*5090*/  BSYNC B2 ;  /* 0x0000000000027941 */ /* 0x000fea0003800000 */
.L_x_7537:
[----:B------:R-:W-:Y:S02]  /*50a0*/  ULDC.64 UR4, c[0x0][0x2d8] ;  /* 0x0000b60000047ab9 */ /* 0x000fe40000000a00 */
[----:B------:R-:W-:-:S04]  /*50b0*/  IADD3 R68, P2, P3, R40, UR4, R79 ;  /* 0x0000000428447c10 */ /* 0x000fc8000fb5e04f */
[----:B------:R-:W-:-:S05]  /*50c0*/  IADD3.X R69, R106, UR5, R77, P2, P3 ;  /* 0x000000056a457c10 */ /* 0x000fca00097e644d */
[----:B-1----:R3:W-:Y:S04]  /*50d0*/  STG.E.128 desc[UR60][R68.64], R48 ;  /* 0x0000003044007986 */ /* 0x0027e8000c101d3c */
.L_x_7532:
[----:B------:R-:W-:Y:S05]  /*50e0*/  BSYNC B1 ;  /* 0x0000000000017941 */ /* 0x000fea0003800000 */
.L_x_7531:
[----:B------:R-:W-:Y:S01]  /*50f0*/  ISETP.NE.AND P2, PT, R147, RZ, PT ;  /* 0x000000ff9300720c */ /* 0x000fe20003f45270 */
[----:B------:R-:W-:-:S12]  /*5100*/  BSSY B1, `(.L_x_7539) ;  /* 0x00000f4000017945 */ /* 0x000fd80003800000 */
[----:B------:R-:W-:Y:S05]  /*5110*/  @P2 BRA `(.L_x_7540) ;  /* 0x0000000c00c82947 */ /* 0x000fea0003800000 */
[----:B------:R-:W-:Y:S01]  /*5120*/  IADD3 R71, P2, P3, R20, R126, R18 ;  /* 0x0000007e14477210 */ /* 0x000fe20007b5e012 */
[----:B------:R-:W-:Y:S03]  /*5130*/  BSSY B2, `(.L_x_7541) ;  /* 0x0000077000027945 */ /* 0x000fe60003800000 */
[----:B---3--:R-:W-:Y:S01]  /*5140*/  IADD3.X R69, R14, R129, R19, P2, P3 ;  /* 0x000000810e457210 */ /* 0x008fe200017e6413 */
        /* <DEDUP_REMOVED lines=40> */
[C---:B------:R-:W-:Y:S01]  /*53d0*/  FMUL.FTZ R73, R67.reuse, R74 ;  /* 0x0000004a43497220 */ /* 0x040fe20000410000 */
[----:B------:R-:W-:Y:S01]  /*53e0*/  F2FP.F16.E4M3.UNPACK_B R65, R64.H1 ;  /* 0x00000040ff41723e */ /* 0x000fe200030006ff */
[C---:B------:R-:W-:Y:S01]  /*53f0*/  FMUL.FTZ R74, R66.reuse, R74 ;  /* 0x0000004a424a7220 */ /* 0x040fe20000410000 */
[----:B------:R-:W-:Y:S01]  /*5400*/  F2FP.F16.E4M3.UNPACK_B R64, R64 ;  /* 0x00000040ff40723e */ /* 0x000fe200020006ff */
[----:B------:R-:W-:Y:S01]  /*5410*/  FFMA.FTZ R76, R66, R68, -R73 ;  /* 0x00000044424c7223 */ /* 0x000fe20000010849 */
[----:B------:R-:W-:Y:S01]  /*5420*/  FFMA.FTZ R48, R48, R70, -R77 ;  /* 0x0000004630307223 */ /* 0x000fe2000001084d */
[----:B------:R-:W-:Y:S01]  /*5430*/  FFMA.FTZ R79, R67, R68, R74 ;  /* 0x00000044434f7223 */ /* 0x000fe2000001004a */
[----:B------:R-:W-:Y:S01]  /*5440*/  F2FP.F16.E4M3.UNPACK_B R141, R141 ;  /* 0x0000008dff8d723e */ /* 0x000fe200020006ff */
[----:B------:R-:W-:-:S02]  /*5450*/  HADD2.F32 R66, -RZ, R65.H0_H0 ;  /* 0x20000041ff427230 */ /* 0x000fc40000004100 */
[----:B------:R-:W-:Y:S01]  /*5460*/  HADD2.F32 R67, -RZ, R65.H1_H1 ;  /* 0x30000041ff437230 */ /* 0x000fe20000004100 */
[----:B------:R-:W-:Y:S01]  /*5470*/  F2FP.SATFINITE.E4M3.F32.PACK_AB_MERGE_C R83, R79, R76, RZ ;  /* 0x0000004c4f53723e */ /* 0x000fe200048070ff */
[----:B------:R-:W-:Y:S02]  /*5480*/  HADD2.F32 R70, -RZ, R142.H1_H1 ;  /* 0x3000008eff467230 */ /* 0x000fe40000004100 */
[----:B------:R-:W-:Y:S01]  /*5490*/  HADD2.F32 R65, -RZ, R64.H0_H0 ;  /* 0x20000040ff417230 */ /* 0x000fe20000004100 */
[----:B------:R-:W-:Y:S01]  /*54a0*/  F2FP.SATFINITE.E4M3.F32.PACK_AB_MERGE_C R49, R49, R48, R83 ;  /* 0x000000303131723e */ /* 0x000fe20004807053 */
[----:B------:R-:W-:Y:S02]  /*54b0*/  HADD2.F32 R142, -RZ, R142.H0_H0 ;  /* 0x2000008eff8e7230 */ /* 0x000fe40000004100 */
[-C--:B------:R-:W-:Y:S01]  /*54c0*/  FMUL.FTZ R77, R67, R70.reuse ;  /* 0x00000046434d7220 */ /* 0x080fe20000410000 */
[----:B------:R-:W-:Y:S02]  /*54d0*/  HADD2.F32 R64, -RZ, R64.H1_H1 ;  /* 0x30000040ff407230 */ /* 0x000fe40000004100 */
[----:B------:R-:W-:Y:S01]  /*54e0*/  FMUL.FTZ R74, R66, R70 ;  /* 0x00000046424a7220 */ /* 0x000fe20000410000 */
[----:B------:R-:W-:-:S02]  /*54f0*/  HADD2.F32 R68, -RZ, R141.H1_H1 ;  /* 0x3000008dff447230 */ /* 0x000fc40000004100 */
[-C--:B------:R-:W-:Y:S01]  /*5500*/  FMUL.FTZ R73, R65, R142.reuse ;  /* 0x0000008e41497220 */ /* 0x080fe20000410000 */
[----:B------:R-:W-:Y:S02]  /*5510*/  HADD2.F32 R141, -RZ, R141.H0_H0 ;  /* 0x2000008dff8d7230 */ /* 0x000fe40000004100 */
[----:B------:R-:W-:Y:S01]  /*5520*/  FMUL.FTZ R70, R64, R142 ;  /* 0x0000008e40467220 */ /* 0x000fe20000410000 */
[-C--:B------:R-:W-:Y:S01]  /*5530*/  FFMA.FTZ R66, R66, R68.reuse, -R77 ;  /* 0x0000004442427223 */ /* 0x080fe2000001084d */
[----:B------:R-:W-:Y:S02]  /*5540*/  FFMA.FTZ R67, R67, R68, R74 ;  /* 0x0000004443437223 */ /* 0x000fe4000001004a */
[-C--:B------:R-:W-:Y:S01]  /*5550*/  FFMA.FTZ R77, R65, R141.reuse, -R70 ;  /* 0x0000008d414d7223 */ /* 0x080fe20000010846 */
[----:B------:R-:W-:Y:S01]  /*5560*/  FFMA.FTZ R78, R64, R141, R73 ;  /* 0x0000008d404e7223 */ /* 0x000fe20000010049 */
[----:B------:R-:W-:Y:S02]  /*5570*/  F2FP.F16.E4M3.UNPACK_B R65, R51.H1 ;  /* 0x00000033ff41723e */ /* 0x000fe400030006ff */
[----:B------:R-:W-:-:S02]  /*5580*/  F2FP.F16.E4M3.UNPACK_B R73, R75.H1 ;  /* 0x0000004bff49723e */ /* 0x000fc400030006ff */
        /* <DEDUP_REMOVED lines=44> */
.L_x_7544:
[----:B------:R-:W-:Y:S05]  /*5850*/  BSYNC B3 ;  /* 0x0000000000037941 */ /* 0x000fea0003800000 */
.L_x_7543:
[----:B------:R-:W-:Y:S02]  /*5860*/  ULDC.64 UR4, c[0x0][0x2d8] ;  /* 0x0000b60000047ab9 */ /* 0x000fe40000000a00 */
[----:B------:R-:W-:-:S04]  /*5870*/  IADD3 R64, P2, P3, R71, UR4, R44 ;  /* 0x0000000447407c10 */ /* 0x000fc8000fb5e02c */
[----:B------:R-:W-:-:S05]  /*5880*/  IADD3.X R65, R69, UR5, R38, P2, P3 ;  /* 0x0000000545417c10 */ /* 0x000fca00097e6426 */
[----:B--2---:R3:W-:Y:S04]  /*5890*/  STG.E.128 desc[UR60][R64.64], R48 ;  /* 0x0000003040007986 */ /* 0x0047e8000c101d3c */
.L_x_7542:
[----:B------:R-:W-:Y:S05]  /*58a0*/  BSYNC B2 ;  /* 0x0000000000027941 */ /* 0x000fea0003800000 */
.L_x_7541:
        /* <DEDUP_REMOVED lines=22> */
[----:B-1----:R-:W-:Y:S01]  /*5a10*/  IMAD.MOV.U32 R60, RZ, RZ, R48 ;  /* 0x000000ffff3c7224 */ /* 0x002fe200078e0030 */
        /* <DEDUP_REMOVED lines=93> */
.L_x_7546:
[----:B------:R-:W-:Y:S05]  /*5ff0*/  BSYNC B2 ;  /* 0x0000000000027941 */ /* 0x000fea0003800000 */
.L_x_7545:
[----:B------:R-:W-:Y:S02]  /*6000*/  ULDC.64 UR4, c[0x0][0x2d8] ;  /* 0x0000b60000047ab9 */ /* 0x000fe40000000a00 */
[----:B------:R-:W-:-:S04]  /*6010*/  IADD3 R60, P2, P3, R40, UR4, R71 ;  /* 0x00000004283c7c10 */ /* 0x000fc8000fb5e047 */
[----:B------:R-:W-:-:S05]  /*6020*/  IADD3.X R61, R106, UR5, R69, P2, P3 ;  /* 0x000000056a3d7c10 */ /* 0x000fca00097e6445 */
[----:B-1----:R4:W-:Y:S04]  /*6030*/  STG.E.128 desc[UR60][R60.64], R48 ;  /* 0x000000303c007986 */ /* 0x0029e8000c101d3c */
.L_x_7540:
[----:B------:R-:W-:Y:S05]  /*6040*/  BSYNC B1 ;  /* 0x0000000000017941 */ /* 0x000fea0003800000 */
.L_x_7539:
        /* <DEDUP_REMOVED lines=116> */
.L_x_7551:
[----:B------:R-:W-:Y:S05]  /*6790*/  BSYNC B2 ;  /* 0x0000000000027941 */ /* 0x000fea0003800000 */
.L_x_7550:
[----:B------:R-:W-:Y:S02]  /*67a0*/  ULDC.64 UR4, c[0x0][0x2d8] ;  /* 0x0000b60000047ab9 */ /* 0x000fe40000000a00 */
[----:B------:R-:W-:-:S04]  /*67b0*/  IADD3 R56, P2, P3, R127, UR4, R44 ;  /* 0x000000047f387c10 */ /* 0x000fc8000fb5e02c */
[----:B------:R-:W-:-:S05]  /*67c0*/  IADD3.X R57, R129, UR5, R38, P2, P3 ;  /* 0x0000000581397c10 */ /* 0x000fca00097e6426 */
[----:B--2---:R1:W-:Y:S04]  /*67d0*/  STG.E.128 desc[UR60][R56.64], R48 ;  /* 0x0000003038007986 */ /* 0x0043e8000c101d3c */
.L_x_7549:
[----:B------:R-:W-:Y:S05]  /*67e0*/  BSYNC B1 ;  /* 0x0000000000017941 */ /* 0x000fea0003800000 */
.L_x_7548:
        /* <DEDUP_REMOVED lines=116> */
.L_x_7553:
[----:B------:R-:W-:Y:S05]  /*6f30*/  BSYNC B1 ;  /* 0x0000000000017941 */ /* 0x000fea0003800000 */
.L_x_7552:
[----:B------:R-:W-:Y:S02]  /*6f40*/  ULDC.64 UR4, c[0x0][0x2d8] ;  /* 0x0000b60000047ab9 */ /* 0x000fe40000000a00 */
[----:B------:R-:W-:-:S04]  /*6f50*/  IADD3 R52, P2, P3, R40, UR4, R127 ;  /* 0x0000000428347c10 */ /* 0x000fc8000fb5e07f */
[----:B------:R-:W-:-:S05]  /*6f60*/  IADD3.X R53, R106, UR5, R129, P2, P3 ;  /* 0x000000056a357c10 */ /* 0x000fca00097e6481 */
[----:B-1----:R1:W-:Y:S01]  /*6f70*/  STG.E.128 desc[UR60][R52.64], R48 ;  /* 0x0000003034007986 */ /* 0x0023e2000c101d3c */
[----:B------:R-:W-:Y:S05]  /*6f80*/  BRA `(.L_x_7547) ;  /* 0x0000004c00f07947 */ /* 0x000fea0003800000 */
.L_x_7511:
        /* <DEDUP_REMOVED lines=102> */
.L_x_7554:
[----:B------:R-:W2:Y:S01]  /*75f0*/  LDL R80, [R1] ;  /* 0x0000000001507983 */ /* 0x000ea20000100800 */
        /* <DEDUP_REMOVED lines=9> */
.L_x_7816:
[----:B------:R-:W-:Y:S05]  /*7690*/  BSYNC B1 ;  /* 0x0000000000017941 */ /* 0x000fea0003800000 */
.L_x_7555:
[----:B------:R-:W-:Y:S01]  /*76a0*/  ISETP.GE.OR P3, PT, R228, R118, P0 ;  /* 0x00000076e400720c */ /* 0x000fe20000766670 */
[----:B------:R-:W-:-:S12]  /*76b0*/  BSSY B1, `(.L_x_7557) ;  /* 0x0000100000017945 */ /* 0x000fd80003800000 */
[----:B------:R-:W-:Y:S05]  /*76c0*/  @P3 BRA `(.L_x_7558) ;  /* 0x0000000c00f83947 */ /* 0x000fea0003800000 */
[----:B------:R-:W1:Y:S01]  /*76d0*/  S2R R81, SR_TID.X ;  /* 0x0000000000517919 */ /* 0x000e620000002100 */
        /* <DEDUP_REMOVED lines=8> */
[----:B------:R-:W-:-:S05]  /*7760*/  IMAD.IADD R155, R155, 0x1, R135 ;  /* 0x000000019b9b7824 */ /* 0x000fca00078e0287 */
[----:B------:R-:W-:Y:S01]  /*7770*/  IADD3.X R161, R38, R155, R37, P3, P4 ;  /* 0x0000009b26a17210 */ /* 0x000fe20001fe8425 */
[----:B-1----:R-:W-:Y:S01]  /*7780*/  VIADD R83, R81, 0xffffff80 ;  /* 0xffffff8051537836 */ /* 0x002fe20000000000 */
[----:B------:R-:W-:-:S04]  /*7790*/  SHF.R.S32.HI R81, RZ, 0x1f, R80 ;  /* 0x0000001fff517819 */ /* 0x000fc80000011450 */
[----:B------:R-:W-:Y:S02]  /*77a0*/  LEA.HI R80, R81, R80, RZ, 0x5 ;  /* 0x0000005051507211 */ /* 0x000fe400078f28ff */
[----:B------:R-:W-:Y:S02]  /*77b0*/  SHF.R.S32.HI R82, RZ, 0x1f, R83 ;  /* 0x0000001fff527819 */ /* 0x000fe40000011453 */
[----:B------:R-:W-:Y:S02]  /*77c0*/  LEA.HI.SX32 R80, R80, R35, 0x1b ;  /* 0x0000002350507211 */ /* 0x000fe400078fdaff */
[----:B------:R-:W-:-:S03]  /*77d0*/  LEA.HI R82, R82, R83, RZ, 0x5 ;  /* 0x0000005352527211 */ /* 0x000fc600078f28ff */
[----:B------:R-:W-:Y:S02]  /*77e0*/  IMAD.SHL.U32 R157, R80, 0x10, RZ ;  /* 0x00000010509d7824 */ /* 0x000fe400078e00ff */
[----:B------:R-:W-:-:S03]  /*77f0*/  IMAD.SHL.U32 R82, R82, 0x20, RZ ;  /* 0x0000002052527824 */ /* 0x000fc600078e00ff */
[----:B------:R-:W-:Y:S02]  /*7800*/  LOP3.LUT R81, R3, 0x70, R157, 0xf8, !PT ;  /* 0x0000007003517812 */ /* 0x000fe400078ef89d */
[----:B------:R-:W-:Y:S02]  /*7810*/  LOP3.LUT R82, R82, 0xfffffc00, RZ, 0xc0, !PT ;  /* 0xfffffc0052527812 */ /* 0x000fe400078ec0ff */
[----:B------:R-:W-:-:S05]  /*7820*/  LOP3.LUT R81, R81, R26, RZ, 0x3c, !PT ;  /* 0x0000001a51517212 */ /* 0x000fca00078e3cff */
[----:B------:R-:W-:Y:S02]  /*7830*/  IMAD.IADD R80, R82, 0x1, R81 ;  /* 0x0000000152507824 */ /* 0x000fe400078e0251 */
[C---:B------:R-:W-:Y:S02]  /*7840*/  IMAD R81, R17.reuse, 0x7000, R119 ;  /* 0x0000700011517824 */ /* 0x040fe400078e0277 */
        /* <DEDUP_REMOVED lines=16> */
[----:B------:R-:W-:Y:S01]  /*7950*/  SHF.R.U32.HI R167, RZ, 0x8, R51 ;  /* 0x00000008ffa77819 */ /* 0x000fe20000011633 */
[----:B------:R-:W-:Y:S01]  /*7960*/  IMAD.U32 R49, R49, 0x10000, RZ ;  /* 0x0001000031317824 */ /* 0x000fe200078e00ff */
[----:B------:R-:W-:Y:S02]  /*7970*/  SHF.R.U32.HI R165, RZ, 0x18, R55 ;  /* 0x00000018ffa57819 */ /* 0x000fe40000011637 */
[----:B------:R-:W-:-:S02]  /*7980*/  LOP3.LUT R164, R55, 0xff, RZ, 0xc0, !PT ;  /* 0x000000ff37a47812 */ /* 0x000fc400078ec0ff */
[----:B------:R-:W-:Y:S02]  /*7990*/  SHF.R.U32.HI R169, RZ, 0x18, R51 ;  /* 0x00000018ffa97819 */ /* 0x000fe40000011633 */
[----:B------:R-:W-:Y:S02]  /*79a0*/  LOP3.LUT R54, R51, 0xff, RZ, 0xc0, !PT ;  /* 0x000000ff33367812 */ /* 0x000fe400078ec0ff */
[----:B------:R-:W-:Y:S01]  /*79b0*/  LOP3.LUT R52, R52, 0xff00, R53, 0xf8, !PT ;  /* 0x0000ff0034347812 */ /* 0x000fe200078ef835 */
[----:B------:R-:W-:Y:S01]  /*79c0*/  IMAD.U32 R53, R50, 0x10000, RZ ;  /* 0x0001000032357824 */ /* 0x000fe200078e00ff */
[----:B------:R-:W-:Y:S02]  /*79d0*/  SHF.R.U32.HI R48, RZ, 0x10, R51 ;  /* 0x00000010ff307819 */ /* 0x000fe40000011633 */
[--C-:B------:R-:W-:Y:S02]  /*79e0*/  SHF.R.U32.HI R168, RZ, 0x8, R55.reuse ;  /* 0x00000008ffa87819 */ /* 0x100fe40000011637 */
[----:B------:R-:W-:Y:S01]  /*79f0*/  SHF.R.U32.HI R51, RZ, 0x10, R55 ;  /* 0x00000010ff337819 */ /* 0x000fe20000011637 */
[----:B------:R-:W-:Y:S01]  /*7a00*/  IMAD.SHL.U32 R55, R167, 0x100, RZ ;  /* 0x00000100a7377824 */ /* 0x000fe200078e00ff */
[----:B------:R-:W-:Y:S01]  /*7a10*/  PRMT R165, R165, 0x654, R164 ;  /* 0x00000654a5a57816 */ /* 0x000fe200000000a4 */
        /* <DEDUP_REMOVED lines=8> */
[----:B------:R-:W-:Y:S02]  /*7aa0*/  LOP3.LUT R166, R163, 0xff00, R164, 0xf8, !PT ;  /* 0x0000ff00a3a67812 */ /* 0x000fe400078ef8a4 */
        /* <DEDUP_REMOVED lines=12> */
[----:B------:R-:W-:Y:S02]  /*7b70*/  HADD2.F32 R163, -RZ, R162.H0_H0 ;  /* 0x200000a2ffa37230 */ /* 0x000fe40000004100 */
        /* <DEDUP_REMOVED lines=9> */
[----:B------:R-:W-:Y:S02]  /*7c10*/  F2FP.F16.E4M3.UNPACK_B R159, R80 ;  /* 0x00000050ff9f723e */ /* 0x000fe400020006ff */
[----:B------:R-:W-:Y:S01]  /*7c20*/  LOP3.LUT R49, R168, 0xff0000, R167, 0xf8, !PT ;  /* 0x00ff0000a8317812 */ /* 0x000fe200078ef8a7 */
        /* <DEDUP_REMOVED lines=8> */
[-C--:B------:R-:W-:Y:S01]  /*7cb0*/  FMUL.FTZ R169, R160, R167.reuse ;  /* 0x000000a7a0a97220 */ /* 0x080fe20000410000 */
[----:B------:R-:W-:Y:S02]  /*7cc0*/  HADD2.F32 R166, -RZ, R166.H1_H1 ;  /* 0x300000a6ffa67230 */ /* 0x000fe40000004100 */
[----:B------:R-:W-:Y:S01]  /*7cd0*/  FMUL.FTZ R167, R80, R167 ;  /* 0x000000a750a77220 */ /* 0x000fe20000410000 */
[----:B------:R-:W-:Y:S01]  /*7ce0*/  HADD2.F32 R163, -RZ, R84.H1_H1 ;  /* 0x30000054ffa37230 */ /* 0x000fe20000004100 */
[----:B------:R-:W-:Y:S01]  /*7cf0*/  F2FP.F16.E4M3.UNPACK_B R168, R158.H1 ;  /* 0x0000009effa8723e */ /* 0x000fe200030006ff */
[----:B------:R-:W-:Y:S02]  /*7d00*/  HADD2.F32 R159, -RZ, R159.H1_H1 ;  /* 0x3000009fff9f7230 */ /* 0x000fe40000004100 */
[----:B------:R-:W-:Y:S01]  /*7d10*/  FFMA.FTZ R84, R160, R165, R167 ;  /* 0x000000a5a0547223 */ /* 0x000fe200000100a7 */
[----:B------:R-:W-:-:S02]  /*7d20*/  HADD2.F32 R162, -RZ, R164.H1_H1 ;  /* 0x300000a4ffa27230 */ /* 0x000fc40000004100 */
[----:B------:R-:W-:Y:S01]  /*7d30*/  FMUL.FTZ R160, R163, R166 ;  /* 0x000000a6a3a07220 */ /* 0x000fe20000410000 */
[----:B------:R-:W-:Y:S01]  /*7d40*/  F2FP.F16.E4M3.UNPACK_B R164, R86.H1 ;  /* 0x00000056ffa4723e */ /* 0x000fe200030006ff */
[C---:B------:R-:W-:Y:S01]  /*7d50*/  FMUL.FTZ R166, R159.reuse, R166 ;  /* 0x000000a69fa67220 */ /* 0x040fe20000410000 */
[----:B------:R-:W-:Y:S01]  /*7d60*/  FFMA.FTZ R80, R80, R165, -R169 ;  /* 0x000000a550507223 */ /* 0x000fe200000108a9 */
        /* <DEDUP_REMOVED lines=8> */
[----:B------:R-:W-:-:S02]  /*7df0*/  HADD2.F32 R171, -RZ, R168.H1_H1 ;  /* 0x300000a8ffab7230 */ /* 0x000fc40000004100 */
[CC--:B------:R-:W-:Y:S01]  /*7e00*/  FMUL.FTZ R173, R165.reuse, R169.reuse ;  /* 0x000000a9a5ad7220 */ /* 0x0c0fe20000410000 */
[--C-:B------:R-:W-:Y:S02]  /*7e10*/  HADD2.F32 R168, -RZ, R167.reuse.H0_H0 ;  /* 0x200000a7ffa87230 */ /* 0x100fe40000004100 */
        /* <DEDUP_REMOVED lines=11> */
[-C--:B------:R-:W-:Y:S01]  /*7ed0*/  FFMA.FTZ R177, R164, R167.reuse, -R169 ;  /* 0x000000a7a4b17223 */ /* 0x080fe200000108a9 */
[----:B------:R-:W-:Y:S01]  /*7ee0*/  F2FP.F16.E4M3.UNPACK_B R164, R156 ;  /* 0x0000009cffa4723e */ /* 0x000fe200020006ff */
[----:B------:R-:W-:Y:S01]  /*7ef0*/  FFMA.FTZ R179, R166, R167, R171 ;  /* 0x000000a7a6b37223 */ /* 0x000fe200000100ab */
[--C-:B------:R-:W-:Y:S01]  /*7f00*/  HADD2.F32 R169, -RZ, R165.reuse.H0_H0 ;  /* 0x200000a5ffa97230 */ /* 0x100fe20000004100 */
[----:B------:R-:W-:Y:S01]  /*7f10*/  F2FP.SATFINITE.E4M3.F32.PACK_AB_MERGE_C R52, R55, R52, RZ ;  /* 0x000000343734723e */ /* 0x000fe200048070ff */
[----:B------:R-:W-:Y:S01]  /*7f20*/  HADD2.F32 R156, -RZ, R158.H0_H0 ;  /* 0x2000009eff9c7230 */ /* 0x000fe20000004100 */
[----:B------:R-:W-:Y:S01]  /*7f30*/  F2FP.F16.E4M3.UNPACK_B R54, R85 ;  /* 0x00000055ff36723e */ /* 0x000fe200020006ff */
[----:B------:R-:W-:Y:S01]  /*7f40*/  HADD2.F32 R171, -RZ, R165.H1_H1 ;  /* 0x300000a5ffab7230 */ /* 0x000fe20000004100 */
[----:B------:R-:W-:Y:S01]  /*7f50*/  F2FP.F16.E4M3.UNPACK_B R55, R51 ;  /* 0x00000033ff37723e */ /* 0x000fe200020006ff */
        /* <DEDUP_REMOVED lines=13> */
[-C--:B------:R-:W-:Y:S01]  /*8030*/  FFMA.FTZ R171, R158, R167.reuse, R171 ;  /* 0x000000a79eab7223 */ /* 0x080fe200000100ab */
[----:B------:R-:W-:Y:S01]  /*8040*/  FFMA.FTZ R82, R82, R167, -R175 ;  /* 0x000000a752527223 */ /* 0x000fe200000108af */
[----:B------:R-:W-:Y:S01]  /*8050*/  F2FP.SATFINITE.E4M3.F32.PACK_AB_MERGE_C R80, R159, R80, R52 ;  /* 0x000000509f50723e */ /* 0x000fe20004807034 */
[----:B------:R-:W-:Y:S01]  /*8060*/  HADD2.F32 R156, -RZ, R54.H0_H0 ;  /* 0x20000036ff9c7230 */ /* 0x000fe20000004100 */
[----:B------:R-:W-:Y:S01]  /*8070*/  F2FP.F16.E4M3.UNPACK_B R158, R50 ;  /* 0x00000032ff9e723e */ /* 0x000fe200020006ff */
[----:B------:R-:W-:Y:S01]  /*8080*/  HADD2.F32 R163, -RZ, R55.H0_H0 ;  /* 0x20000037ffa37230 */ /* 0x000fe20000004100 */
[----:B------:R-:W-:Y:S01]  /*8090*/  F2FP.SATFINITE.E4M3.F32.PACK_AB_MERGE_C R160, R177, R160, RZ ;  /* 0x000000a0b1a0723e */ /* 0x000fe200048070ff */
[----:B------:R-:W-:Y:S01]  /*80a0*/  HADD2.F32 R52, -RZ, R53.H0_H0 ;  /* 0x20000035ff347230 */ /* 0x000fe20000004100 */
[----:B------:R-:W-:Y:S01]  /*80b0*/  F2FP.F16.E4M3.UNPACK_B R85, R85.H1 ;  /* 0x00000055ff55723e */ /* 0x000fe200030006ff */
        /* <DEDUP_REMOVED lines=17> */
[----:B------:R-:W-:Y:S01]  /*81d0*/  F2FP.SATFINITE.E4M3.F32.PACK_AB_MERGE_C R162, R179, R162, RZ ;  /* 0x000000a2b3a2723e */ /* 0x000fe200048070ff */
[----:B------:R-:W-:-:S02]  /*81e0*/  HADD2.F32 R160, -RZ, R159.H0_H0 ;  /* 0x2000009fffa07230 */ /* 0x000fc40000004100 */
[----:B------:R-:W-:Y:S01]  /*81f0*/  FFMA.FTZ R54, R54, R158, R163 ;  /* 0x0000009e36367223 */ /* 0x000fe200000100a3 */
[----:B------:R-:W-:Y:S01]  /*8200*/  HADD2.F32 R51, -RZ, R81.H0_H0 ;  /* 0x20000051ff337230 */ /* 0x000fe20000004100 */
[----:B------:R-:W-:Y:S01]  /*8210*/  F2FP.SATFINITE.E4M3.F32.PACK_AB_MERGE_C R86, R171, R86, R162 ;  /* 0x00000056ab56723e */ /* 0x000fe200048070a2 */
[----:B------:R-:W-:Y:S02]  /*8220*/  HADD2.F32 R158, -RZ, R85.H1_H1 ;  /* 0x30000055ff9e7230 */ /* 0x000fe40000004100 */
[-C--:B------:R-:W-:Y:S01]  /*8230*/  FMUL.FTZ R162, R156, R160.reuse ;  /* 0x000000a09ca27220 */ /* 0x080fe20000410000 */
[--C-:B------:R-:W-:Y:S02]  /*8240*/  HADD2.F32 R85, -RZ, R50.reuse.H0_H0 ;  /* 0x20000032ff557230 */ /* 0x100fe40000004100 */
[----:B------:R-:W-:Y:S01]  /*8250*/  FMUL.FTZ R163, R51, R160 ;  /* 0x000000a033a37220 */ /* 0x000fe20000410000 */
[----:B------:R-:W-:Y:S01]  /*8260*/  HADD2.F32 R81, -RZ, R81.H1_H1 ;  /* 0x30000051ff517230 */ /* 0x000fe20000004100 */
[-C--:B------:R-:W-:Y:S01]  /*8270*/  F2FP.F16.E4M3.UNPACK_B R168, R49.reuse.H1 ;  /* 0x00000031ffa8723e */ /* 0x080fe200030006ff */
[----:B------:R-:W-:Y:S01]  /*8280*/  HADD2.F32 R159, -RZ, R159.H1_H1 ;  /* 0x3000009fff9f7230 */ /* 0x000fe20000004100 */
[----:B------:R-:W-:Y:S01]  /*8290*/  F2FP.F16.E4M3.UNPACK_B R167, R49 ;  /* 0x00000031ffa7723e */ /* 0x000fe200020006ff */
[----:B------:R-:W-:-:S02]  /*82a0*/  HADD2.F32 R160, -RZ, R50.H1_H1 ;  /* 0x30000032ffa07230 */ /* 0x000fc40000004100 */
[-C--:B------:R-:W-:Y:S01]  /*82b0*/  FFMA.FTZ R50, R51, R85.reuse, -R162 ;  /* 0x0000005533327223 */ /* 0x080fe200000108a2 */
[----:B------:R-:W-:Y:S01]  /*82c0*/  FFMA.FTZ R51, R156, R85, R163 ;  /* 0x000000559c337223 */ /* 0x000fe200000100a3 */
[CC--:B------:R-:W-:Y:S01]  /*82d0*/  FMUL.FTZ R164, R158.reuse, R159.reuse ;  /* 0x0000009f9ea47220 */ /* 0x0c0fe20000410000 */
[C---:B------:R-:W-:Y:S01]  /*82e0*/  FMUL.FTZ R163, R81.reuse, R159 ;  /* 0x0000009f51a37220 */ /* 0x040fe20000410000 */
[----:B------:R-:W-:Y:S01]  /*82f0*/  F2FP.F16.E4M3.UNPACK_B R85, R83 ;  /* 0x00000053ff55723e */ /* 0x000fe200020006ff */
[--C-:B------:R-:W-:Y:S02]  /*8300*/  HADD2.F32 R169, -RZ, R168.reuse.H0_H0 ;  /* 0x200000a8ffa97230 */ /* 0x100fe40000004100 */
[-C--:B------:R-:W-:Y:S01]  /*8310*/  FFMA.FTZ R81, R81, R160.reuse, -R164 ;  /* 0x000000a051517223 */ /* 0x080fe200000108a4 */
[----:B------:R-:W-:Y:S01]  /*8320*/  FFMA.FTZ R156, R158, R160, R163 ;  /* 0x000000a09e9c7223 */ /* 0x000fe200000100a3 */
[----:B------:R-:W-:Y:S01]  /*8330*/  F2FP.F16.E4M3.UNPACK_B R160, R87.H1 ;  /* 0x00000057ffa0723e */ /* 0x000fe200030006ff */
[----:B------:R-:W-:Y:S01]  /*8340*/  HADD2.F32 R168, -RZ, R168.H1_H1 ;  /* 0x300000a8ffa87230 */ /* 0x000fe20000004100 */
[----:B------:R-:W-:-:S02]  /*8350*/  F2FP.F16.E4M3.UNPACK_B R83, R83.H1 ;  /* 0x00000053ff53723e */ /* 0x000fc400030006ff */
[----:B------:R-:W-:Y:S01]  /*8360*/  F2FP.F16.E4M3.UNPACK_B R159, R87 ;  /* 0x00000057ff9f723e */ /* 0x000fe200020006ff */
[----:B------:R-:W-:Y:S01]  /*8370*/  HADD2.F32 R163, -RZ, R160.H0_H0 ;  /* 0x200000a0ffa37230 */ /* 0x000fe20000004100 */
[-C--:B------:R-:W-:Y:S01]  /*8380*/  F2FP.F16.E4M3.UNPACK_B R165, R48.reuse.H1 ;  /* 0x00000030ffa5723e */ /* 0x080fe200030006ff */
[----:B------:R-:W-:Y:S01]  /*8390*/  HADD2.F32 R158, -RZ, R83.H0_H0 ;  /* 0x20000053ff9e7230 */ /* 0x000fe20000004100 */
[----:B------:R-:W-:Y:S01]  /*83a0*/  F2FP.F16.E4M3.UNPACK_B R164, R48 ;  /* 0x00000030ffa4723e */ /* 0x000fe200020006ff */
[----:B------:R-:W-:Y:S02]  /*83b0*/  HADD2.F32 R162, -RZ, R159.H0_H0 ;  /* 0x2000009fffa27230 */ /* 0x000fe40000004100 */
[-C--:B------:R-:W-:Y:S01]  /*83c0*/  FMUL.FTZ R173, R163, R169.reuse ;  /* 0x000000a9a3ad7220 */ /* 0x080fe20000410000 */
[----:B------:R-:W-:Y:S02]  /*83d0*/  HADD2.F32 R48, -RZ, R167.H0_H0 ;  /* 0x200000a7ff307230 */ /* 0x000fe40000004100 */
[----:B------:R-:W-:Y:S01]  /*83e0*/  FMUL.FTZ R172, R158, R169 ;  /* 0x000000a99eac7220 */ /* 0x000fe20000410000 */
[----:B------:R-:W-:Y:S01]  /*83f0*/  HADD2.F32 R166, -RZ, R165.H0_H0 ;  /* 0x200000a5ffa67230 */ /* 0x000fe20000004100 */
[----:B------:R-:W-:Y:S01]  /*8400*/  F2FP.SATFINITE.E4M3.F32.PACK_AB_MERGE_C R50, R81, R50, RZ ;  /* 0x000000325132723e */ /* 0x000fe200048070ff */
[----:B------:R-:W-:-:S02]  /*8410*/  HADD2.F32 R87, -RZ, R85.H0_H0 ;  /* 0x20000055ff577230 */ /* 0x000fc40000004100 */
[----:B------:R-:W-:Y:S01]  /*8420*/  FMUL.FTZ R170, R162, R48 ;  /* 0x00000030a2aa7220 */ /* 0x000fe20000410000 */
[----:B------:R-:W-:Y:S02]  /*8430*/  HADD2.F32 R49, -RZ, R164.H0_H0 ;  /* 0x200000a4ff317230 */ /* 0x000fe40000004100 */
[----:B------:R-:W-:Y:S01]  /*8440*/  FFMA.FTZ R173, R158, R166, -R173 ;  /* 0x000000a69ead7223 */ /* 0x000fe200000108ad */
[----:B------:R-:W-:Y:S02]  /*8450*/  HADD2.F32 R160, -RZ, R160.H1_H1 ;  /* 0x300000a0ffa07230 */ /* 0x000fe40000004100 */
[----:B------:R-:W-:Y:S01]  /*8460*/  FMUL.FTZ R171, R87, R48 ;  /* 0x0000003057ab7220 */ /* 0x000fe20000410000 */
[----:B------:R-:W-:Y:S02]  /*8470*/  HADD2.F32 R83, -RZ, R83.H1_H1 ;  /* 0x30000053ff537230 */ /* 0x000fe40000004100 */
[----:B------:R-:W-:Y:S01]  /*8480*/  FFMA.FTZ R172, R163, R166, R172 ;  /* 0x000000a6a3ac7223 */ /* 0x000fe200000100ac */
[----:B------:R-:W-:-:S02]  /*8490*/  HADD2.F32 R159, -RZ, R159.H1_H1 ;  /* 0x3000009fff9f7230 */ /* 0x000fc40000004100 */
[-C--:B------:R-:W-:Y:S01]  /*84a0*/  FFMA.FTZ R48, R87, R49.reuse, -R170 ;  /* 0x0000003157307223 */ /* 0x080fe200000108aa */
[----:B------:R-:W-:Y:S02]  /*84b0*/  HADD2.F32 R158, -RZ, R167.H1_H1 ;  /* 0x300000a7ff9e7230 */ /* 0x000fe40000004100 */
[-C--:B------:R-:W-:Y:S01]  /*84c0*/  FMUL.FTZ R166, R160, R168.reuse ;  /* 0x000000a8a0a67220 */ /* 0x080fe20000410000 */
[----:B------:R-:W-:Y:S02]  /*84d0*/  HADD2.F32 R165, -RZ, R165.H1_H1 ;  /* 0x300000a5ffa57230 */ /* 0x000fe40000004100 */
[----:B------:R-:W-:Y:S01]  /*84e0*/  FMUL.FTZ R87, R83, R168 ;  /* 0x000000a853577220 */ /* 0x000fe20000410000 */
[----:B------:R-:W-:Y:S02]  /*84f0*/  HADD2.F32 R85, -RZ, R85.H1_H1 ;  /* 0x30000055ff557230 */ /* 0x000fe40000004100 */
[----:B------:R-:W-:Y:S01]  /*8500*/  FFMA.FTZ R49, R162, R49, R171 ;  /* 0x00000031a2317223 */ /* 0x000fe200000100ab */
[----:B------:R-:W-:-:S02]  /*8510*/  HADD2.F32 R164, -RZ, R164.H1_H1 ;  /* 0x300000a4ffa47230 */ /* 0x000fc40000004100 */
[-C--:B------:R-:W-:Y:S01]  /*8520*/  FMUL.FTZ R162, R159, R158.reuse ;  /* 0x0000009e9fa27220 */ /* 0x080fe20000410000 */
[-C--:B------:R-:W-:Y:S01]  /*8530*/  FFMA.FTZ R166, R83, R165.reuse, -R166 ;  /* 0x000000a553a67223 */ /* 0x080fe200000108a6 */
[C---:B------:R-:W-:Y:S01]  /*8540*/  FMUL.FTZ R158, R85.reuse, R158 ;  /* 0x0000009e559e7220 */ /* 0x040fe20000410000 */
[----:B------:R-:W-:Y:S01]  /*8550*/  FFMA.FTZ R87, R160, R165, R87 ;  /* 0x000000a5a0577223 */ /* 0x000fe20000010057 */
[-C--:B------:R-:W-:Y:S01]  /*8560*/  FFMA.FTZ R85, R85, R164.reuse, -R162 ;  /* 0x000000a455557223 */ /* 0x080fe200000108a2 */
[----:B------:R-:W-:Y:S01]  /*8570*/  F2FP.SATFINITE.E4M3.F32.PACK_AB_MERGE_C R51, R156, R51, RZ ;  /* 0x000000339c33723e */ /* 0x000fe200048070ff */
[----:B------:R-:W-:Y:S01]  /*8580*/  FFMA.FTZ R158, R159, R164, R158 ;  /* 0x000000a49f9e7223 */ /* 0x000fe2000001009e */
[----:B------:R-:W-:Y:S02]  /*8590*/  F2FP.SATFINITE.E4M3.F32.PACK_AB_MERGE_C R166, R166, R173, RZ ;  /* 0x000000ada6a6723e */ /* 0x000fe400048070ff */
[----:B------:R-:W-:Y:S02]  /*85a0*/  F2FP.SATFINITE.E4M3.F32.PACK_AB_MERGE_C R87, R87, R172, RZ ;  /* 0x000000ac5757723e */ /* 0x000fe400048070ff */
[----:B------:R-:W-:-:S02]  /*85b0*/  F2FP.SATFINITE.E4M3.F32.PACK_AB_MERGE_C R83, R85, R48, R166 ;  /* 0x000000305553723e */ /* 0x000fc400048070a6 */
[----:B------:R-:W-:Y:S02]  /*85c0*/  F2FP.SATFINITE.E4M3.F32.PACK_AB_MERGE_C R81, R55, R52, R50 ;  /* 0x000000343751723e */ /* 0x000fe40004807032 */
[----:B------:R-:W-:Y:S02]  /*85d0*/  F2FP.SATFINITE.E4M3.F32.PACK_AB_MERGE_C R85, R54, R53, R51 ;  /* 0x000000353655723e */ /* 0x000fe40004807033 */
[----:B------:R-:W-:-:S07]  /*85e0*/  F2FP.SATFINITE.E4M3.F32.PACK_AB_MERGE_C R87, R158, R49, R87 ;  /* 0x000000319e57723e */ /* 0x000fce0004807057 */
.L_x_7560:
[----:B------:R-:W-:Y:S05]  /*85f0*/  BSYNC B2 ;  /* 0x0000000000027941 */ /* 0x000fea0003800000 */
.L_x_7559:
        /* <DEDUP_REMOVED lines=11> */
.L_x_7558:
[----:B------:R-:W-:Y:S05]  /*86b0*/  BSYNC B1 ;  /* 0x0000000000017941 */ /* 0x000fea0003800000 */
.L_x_7557:
[----:B-1----:R-:W-:Y:S01]  /*86c0*/  VIADD R49, R228, 0x40 ;  /* 0x00000040e4317836 */ /* 0x002fe20000000000 */
[----:B------:R-:W-:Y:S04]  /*86d0*/  BSSY B1, `(.L_x_7561) ;  /* 0x000010b000017945 */ /* 0x000fe80003800000 */
[----:B------:R-:W-:-:S13]  /*86e0*/  ISETP.GE.OR P3, PT, R49, R118, P0 ;  /* 0x000000763100720c */ /* 0x000fda0000766670 */
[----:B------:R-:W-:Y:S05]  /*86f0*/  @P3 BRA `(.L_x_7562) ;  /* 0x0000001000203947 */ /* 0x000fea0003800000 */
[----:B------:R-:W2:Y:S01]  /*8700*/  LDL R50, [R1+0x70] ;  /* 0x0000700001327983 */ /* 0x000ea20000100800 */
[----:B------:R-:W-:-:S05]  /*8710*/  VIADD R48, R228, 0x40 ;  /* 0x00000040e4307836 */ /* 0x000fca0000000000 */
[----:B------:R-:W-:Y:S02]  /*8720*/  SHF.R.S32.HI R48, RZ, 0x1f, R48 ;  /* 0x0000001fff307819 */ /* 0x000fe40000011430 */
[----:B------:R-:W-:-:S03]  /*8730*/  ISETP.NE.AND P6, PT, R0, RZ, PT ;  /* 0x000000ff0000720c */ /* 0x000fc60003fc5270 */
[----:B------:R-:W-:-:S04]  /*8740*/  IMAD R48, R48, R128, RZ ;  /* 0x0000008030307224 */ /* 0x000fc800078e02ff */
[C---:B------:R-:W-:Y:S01]  /*8750*/  IMAD R83, R49.reuse, R129, R48 ;  /* 0x0000008131537224 */ /* 0x040fe200078e0230 */
[----:B------:R-:W-:Y:S01]  /*8760*/  SEL R48, R120, R145, !P6 ;  /* 0x0000009178307207 */ /* 0x000fe20007000000 */
[----:B------:R-:W-:-:S03]  /*8770*/  IMAD.WIDE.U32 R80, R49, R128, R126 ;  /* 0x0000008031507225 */ /* 0x000fc600078e007e */
[----:B------:R-:W-:Y:S01]  /*8780*/  SHF.R.S32.HI R49, RZ, 0x1f, R48 ;  /* 0x0000001fff317819 */ /* 0x000fe20000011430 */
[C---:B------:R-:W-:Y:S02]  /*8790*/  VIADD R51, R228.reuse, 0x40 ;  /* 0x00000040e4337836 */ /* 0x040fe40000000000 */
[----:B------:R-:W-:Y:S01]  /*87a0*/  VIADD R52, R228, 0x40 ;  /* 0x00000040e4347836 */ /* 0x000fe20000000000 */
[----:B------:R-:W-:Y:S01]  /*87b0*/  LEA.HI R48, R49, R48, RZ, 0x5 ;  /* 0x0000003031307211 */ /* 0x000fe200078f28ff */
[----:B------:R-:W-:Y:S02]  /*87c0*/  IMAD.SHL.U32 R51, R51, 0x80, RZ ;  /* 0x0000008033337824 */ /* 0x000fe400078e00ff */
[----:B------:R-:W-:Y:S01]  /*87d0*/  IMAD.SHL.U32 R52, R52, 0x80, RZ ;  /* 0x0000008034347824 */ /* 0x000fe200078e00ff */
[----:B------:R-:W-:Y:S02]  /*87e0*/  LEA.HI.SX32 R48, R48, R35, 0x1b ;  /* 0x0000002330307211 */ /* 0x000fe400078fdaff */
[----:B------:R-:W-:-:S02]  /*87f0*/  LOP3.LUT R51, R51, 0x380, RZ, 0xc0, !PT ;  /* 0x0000038033337812 */ /* 0x000fc400078ec0ff */
[----:B------:R-:W-:Y:S01]  /*8800*/  LOP3.LUT R52, R52, 0x380, RZ, 0xc0, !PT ;  /* 0x0000038034347812 */ /* 0x000fe200078ec0ff */
[----:B------:R-:W-:Y:S01]  /*8810*/  IMAD.SHL.U32 R85, R48, 0x10, RZ ;  /* 0x0000001030557824 */ /* 0x000fe200078e00ff */
[----:B------:R-:W-:-:S04]  /*8820*/  SHF.R.U32.HI R51, RZ, 0x3, R51 ;  /* 0x00000003ff337819 */ /* 0x000fc80000011633 */
[----:B------:R-:W-:-:S04]  /*8830*/  LOP3.LUT R48, R52, 0x70, R85, 0xf8, !PT ;  /* 0x0000007034307812 */ /* 0x000fc800078ef855 */
[----:B------:R-:W-:Y:S01]  /*8840*/  LOP3.LUT R48, R48, R51, RZ, 0x3c, !PT ;  /* 0x0000003330307212 */ /* 0x000fe200078e3cff */
[----:B------:R-:W-:-:S04]  /*8850*/  IMAD R49, R17, 0x7000, R115 ;  /* 0x0000700011317824 */ /* 0x000fc800078e0273 */
[----:B------:R-:W-:Y:S01]  /*8860*/  IMAD.IADD R49, R16, 0x1, R49 ;  /* 0x0000000110317824 */ /* 0x000fe200078e0231 */
[----:B------:R-:W-:Y:S01]  /*8870*/  IADD3 R82, P3, P4, R44, R80, R36 ;  /* 0x000000502c527210 */ /* 0x000fe20007c7e024 */
[----:B------:R-:W-:Y:S01]  /*8880*/  IMAD.IADD R83, R81, 0x1, R83 ;  /* 0x0000000151537824 */ /* 0x000fe200078e0253 */
[----:B------:R-:W-:Y:S04]  /*8890*/  BSSY B2, `(.L_x_7563) ;  /* 0x00000e3000027945 */ /* 0x000fe80003800000 */
[----:B------:R-:W-:Y:S01]  /*88a0*/  IADD3.X R86, R38, R83, R37, P3, P4 ;  /* 0x0000005326567210 */ /* 0x000fe20001fe8425 */
[----:B--2---:R-:W-:-:S04]  /*88b0*/  IMAD.IADD R48, R50, 0x1, R48 ;  /* 0x0000000132307824 */ /* 0x004fc800078e0230 */
[----:B------:R-:W-:-:S04]  /*88c0*/  IMAD R51, R17, 0x7000, R48 ;  /* 0x0000700011337824 */ /* 0x000fc800078e0230 */
[----:B------:R-:W-:Y:S02]  /*88d0*/  IMAD.IADD R52, R16, 0x1, R51 ;  /* 0x0000000110347824 */ /* 0x000fe400078e0233 */
        /* <DEDUP_REMOVED lines=15> */
[--C-:B------:R-:W-:Y:S01]  /*89d0*/  SHF.R.U32.HI R156, RZ, 0x10, R63.reuse ;  /* 0x00000010ff9c7819 */ /* 0x100fe2000001163f */
[----:B------:R-:W-:Y:S01]  /*89e0*/  IMAD.SHL.U32 R62, R135, 0x100, RZ ;  /* 0x00000100873e7824 */ /* 0x000fe200078e00ff */
[----:B------:R-:W-:Y:S02]  /*89f0*/  LOP3.LUT R134, R63, 0xff, RZ, 0xc0, !PT ;  /* 0x000000ff3f867812 */ /* 0x000fe400078ec0ff */
[----:B------:R-:W-:-:S02]  /*8a00*/  SHF.R.U32.HI R63, RZ, 0x18, R63 ;  /* 0x00000018ff3f7819 */ /* 0x000fc4000001163f */
[--C-:B------:R-:W-:Y:S02]  /*8a10*/  SHF.R.U32.HI R155, RZ, 0x8, R61.reuse ;  /* 0x00000008ff9b7819 */ /* 0x100fe4000001163d */
[----:B------:R-:W-:Y:S01]  /*8a20*/  LOP3.LUT R49, R49, 0xff00, R48, 0xf8, !PT ;  /* 0x0000ff0031317812 */ /* 0x000fe200078ef830 */
[----:B------:R-:W-:Y:S01]  /*8a30*/  IMAD.SHL.U32 R48, R157, 0x100, RZ ;  /* 0x000001009d307824 */ /* 0x000fe200078e00ff */
[--C-:B------:R-:W-:Y:S02]  /*8a40*/  SHF.R.U32.HI R58, RZ, 0x10, R61.reuse ;  /* 0x00000010ff3a7819 */ /* 0x100fe4000001163d */
[----:B------:R-:W-:Y:S02]  /*8a50*/  LOP3.LUT R87, R61, 0xff, RZ, 0xc0, !PT ;  /* 0x000000ff3d577812 */ /* 0x000fe400078ec0ff */
[----:B------:R-:W-:Y:S01]  /*8a60*/  SHF.R.U32.HI R154, RZ, 0x18, R61 ;  /* 0x00000018ff9a7819 */ /* 0x000fe2000001163d */
[----:B--2---:R-:W-:Y:S01]  /*8a70*/  IMAD.MOV.U32 R61, RZ, RZ, R52 ;  /* 0x000000ffff3d7224 */ /* 0x004fe200078e0034 */
[----:B------:R-:W-:Y:S01]  /*8a80*/  PRMT R59, R59, 0x654, R84 ;  /* 0x000006543b3b7816 */ /* 0x000fe20000000054 */
[----:B------:R-:W-:Y:S01]  /*8a90*/  IMAD.SHL.U32 R52, R155, 0x100, RZ ;  /* 0x000001009b347824 */ /* 0x000fe200078e00ff */
[----:B------:R-:W-:Y:S01]  /*8aa0*/  PRMT R63, R63, 0x654, R134 ;  /* 0x000006543f3f7816 */ /* 0x000fe20000000086 */
[----:B------:R-:W-:Y:S01]  /*8ab0*/  IMAD.U32 R58, R58, 0x10000, RZ ;  /* 0x000100003a3a7824 */ /* 0x000fe200078e00ff */
[----:B------:R-:W-:Y:S01]  /*8ac0*/  SHF.R.U32.HI R161, RZ, 0x10, R57 ;  /* 0x00000010ffa17819 */ /* 0x000fe20000011639 */
[----:B------:R-:W-:Y:S01]  /*8ad0*/  IMAD.MOV.U32 R57, RZ, RZ, R50 ;  /* 0x000000ffff397224 */ /* 0x000fe200078e0032 */
[----:B------:R-:W-:-:S02]  /*8ae0*/  PRMT R87, R154, 0x654, R87 ;  /* 0x000006549a577816 */ /* 0x000fc40000000057 */
[----:B------:R-:W-:Y:S01]  /*8af0*/  LOP3.LUT R59, R59, 0xff00, R48, 0xf8, !PT ;  /* 0x0000ff003b3b7812 */ /* 0x000fe200078ef830 */
[----:B------:R-:W-:Y:S01]  /*8b00*/  IMAD.U32 R48, R158, 0x10000, RZ ;  /* 0x000100009e307824 */ /* 0x000fe200078e00ff */
[----:B------:R-:W-:Y:S01]  /*8b10*/  LOP3.LUT R154, R63, 0xff00, R62, 0xf8, !PT ;  /* 0x0000ff003f9a7812 */ /* 0x000fe200078ef83e */
[----:B------:R-:W-:Y:S01]  /*8b20*/  IMAD.U32 R50, R161, 0x10000, RZ ;  /* 0x00010000a1327824 */ /* 0x000fe200078e00ff */
[----:B------:R-:W-:Y:S02]  /*8b30*/  F2FP.F16.E4M3.UNPACK_B R135, R153.H1 ;  /* 0x00000099ff87723e */ /* 0x000fe400030006ff */
[----:B------:R-:W-:Y:S02]  /*8b40*/  F2FP.F16.E4M3.UNPACK_B R84, R61.H1 ;  /* 0x0000003dff54723e */ /* 0x000fe400030006ff */
[----:B------:R-:W-:Y:S02]  /*8b50*/  F2FP.F16.E4M3.UNPACK_B R62, R60.H1 ;  /* 0x0000003cff3e723e */ /* 0x000fe400030006ff */
[----:B------:R-:W-:Y:S01]  /*8b60*/  LOP3.LUT R155, R87, 0xff00, R52, 0xf8, !PT ;  /* 0x0000ff00579b7812 */ /* 0x000fe200078ef834 */
[----:B------:R-:W-:Y:S01]  /*8b70*/  HADD2.F32 R52, -RZ, R135.H0_H0 ;  /* 0x20000087ff347230 */ /* 0x000fe20000004100 */
[----:B------:R-:W-:Y:S01]  /*8b80*/  F2FP.F16.E4M3.UNPACK_B R87, R151.H1 ;  /* 0x00000097ff57723e */ /* 0x000fe200030006ff */
[----:B------:R-:W-:Y:S01]  /*8b90*/  HADD2.F32 R63, -RZ, R84.H0_H0 ;  /* 0x20000054ff3f7230 */ /* 0x000fe20000004100 */
[----:B------:R-:W-:Y:S01]  /*8ba0*/  LOP3.LUT R48, R59, 0xff0000, R48, 0xf8, !PT ;  /* 0x00ff00003b307812 */ /* 0x000fe200078ef830 */
[----:B------:R-:W-:Y:S01]  /*8bb0*/  HADD2.F32 R59, -RZ, R62.H0_H0 ;  /* 0x2000003eff3b7230 */ /* 0x000fe20000004100 */
[----:B------:R-:W-:Y:S01]  /*8bc0*/  LOP3.LUT R50, R49, 0xff0000, R50, 0xf8, !PT ;  /* 0x00ff000031327812 */ /* 0x000fe200078ef832 */
[----:B------:R-:W-:-:S02]  /*8bd0*/  IMAD.U32 R49, R156, 0x10000, RZ ;  /* 0x000100009c317824 */ /* 0x000fc400078e00ff */
[-C--:B------:R-:W-:Y:S01]  /*8be0*/  FMUL.FTZ R156, R63, R52.reuse ;  /* 0x000000343f9c7220 */ /* 0x080fe20000410000 */
[----:B------:R-:W-:Y:S02]  /*8bf0*/  HADD2.F32 R134, -RZ, R87.H0_H0 ;  /* 0x20000057ff867230 */ /* 0x000fe40000004100 */
[----:B------:R-:W-:Y:S01]  /*8c00*/  FMUL.FTZ R158, R59, R52 ;  /* 0x000000343b9e7220 */ /* 0x000fe20000410000 */
[----:B------:R-:W-:Y:S02]  /*8c10*/  LOP3.LUT R52, R155, 0xff0000, R58, 0xf8, !PT ;  /* 0x00ff00009b347812 */ /* 0x000fe400078ef83a */
        /* <DEDUP_REMOVED lines=10> */
[----:B------:R-:W-:Y:S01]  /*8cc0*/  F2FP.F16.E4M3.UNPACK_B R84, R60 ;  /* 0x0000003cff54723e */ /* 0x000fe200020006ff */
[----:B------:R-:W-:-:S02]  /*8cd0*/  HADD2.F32 R155, -RZ, R153.H0_H0 ;  /* 0x20000099ff9b7230 */ /* 0x000fc40000004100 */
[-C--:B------:R-:W-:Y:S01]  /*8ce0*/  FMUL.FTZ R156, R63, R134.reuse ;  /* 0x000000863f9c7220 */ /* 0x080fe20000410000 */
[----:B------:R-:W-:Y:S02]  /*8cf0*/  HADD2.F32 R153, -RZ, R153.H1_H1 ;  /* 0x30000099ff997230 */ /* 0x000fe40000004100 */
[----:B------:R-:W-:Y:S01]  /*8d00*/  FMUL.FTZ R60, R135, R134 ;  /* 0x00000086873c7220 */ /* 0x000fe20000410000 */
[----:B------:R-:W-:Y:S02]  /*8d10*/  HADD2.F32 R134, -RZ, R87.H0_H0 ;  /* 0x20000057ff867230 */ /* 0x000fe40000004100 */
[----:B------:R-:W-:Y:S02]  /*8d20*/  HADD2.F32 R62, -RZ, R84.H0_H0 ;  /* 0x20000054ff3e7230 */ /* 0x000fe40000004100 */
[-C--:B------:R-:W-:Y:S01]  /*8d30*/  FFMA.FTZ R61, R63, R154.reuse, -R60 ;  /* 0x0000009a3f3d7223 */ /* 0x080fe2000001083c */
[----:B------:R-:W-:Y:S01]  /*8d40*/  FFMA.FTZ R60, R135, R154, R156 ;  /* 0x0000009a873c7223 */ /* 0x000fe2000001009c */
[----:B------:R-:W-:-:S02]  /*8d50*/  HADD2.F32 R63, -RZ, R151.H0_H0 ;  /* 0x20000097ff3f7230 */ /* 0x000fc40000004100 */
[-C--:B------:R-:W-:Y:S01]  /*8d60*/  FMUL.FTZ R157, R134, R155.reuse ;  /* 0x0000009b869d7220 */ /* 0x080fe20000410000 */
[----:B------:R-:W-:Y:S02]  /*8d70*/  HADD2.F32 R135, -RZ, R87.H1_H1 ;  /* 0x30000057ff877230 */ /* 0x000fe40000004100 */
[C---:B------:R-:W-:Y:S01]  /*8d80*/  FMUL.FTZ R155, R62.reuse, R155 ;  /* 0x0000009b3e9b7220 */ /* 0x040fe20000410000 */
[----:B------:R-:W-:Y:S01]  /*8d90*/  HADD2.F32 R84, -RZ, R84.H1_H1 ;  /* 0x30000054ff547230 */ /* 0x000fe20000004100 */
[----:B------:R-:W-:Y:S01]  /*8da0*/  F2FP.F16.E4M3.UNPACK_B R156, R152.H1 ;  /* 0x00000098ff9c723e */ /* 0x000fe200030006ff */
[----:B------:R-:W-:Y:S01]  /*8db0*/  HADD2.F32 R154, -RZ, R151.H1_H1 ;  /* 0x30000097ff9a7230 */ /* 0x000fe20000004100 */
[----:B------:R-:W-:Y:S01]  /*8dc0*/  F2FP.F16.E4M3.UNPACK_B R151, R54.H1 ;  /* 0x00000036ff97723e */ /* 0x000fe200030006ff */
[-C--:B------:R-:W-:Y:S01]  /*8dd0*/  FFMA.FTZ R62, R62, R63.reuse, -R157 ;  /* 0x0000003f3e3e7223 */ /* 0x080fe2000001089d */
[----:B------:R-:W-:Y:S01]  /*8de0*/  FFMA.FTZ R63, R134, R63, R155 ;  /* 0x0000003f863f7223 */ /* 0x000fe2000001009b */
        /* <DEDUP_REMOVED lines=25> */
[----:B------:R-:W-:Y:S02]  /*8f80*/  HADD2.F32 R153, -RZ, R152.H0_H0 ;  /* 0x20000098ff997230 */ /* 0x000fe40000004100 */
[----:B------:R-:W-:Y:S01]  /*8f90*/  FFMA.FTZ R159, R151, R155, R156 ;  /* 0x0000009b979f7223 */ /* 0x000fe2000001009c */
[----:B------:R-:W-:Y:S01]  /*8fa0*/  HADD2.F32 R54, -RZ, R57.H0_H0 ;  /* 0x20000039ff367230 */ /* 0x000fe20000004100 */
[----:B------:R-:W-:Y:S01]  /*8fb0*/  F2FP.SATFINITE.E4M3.F32.PACK_AB_MERGE_C R58, R61, R58, RZ ;  /* 0x0000003a3d3a723e */ /* 0x000fe200048070ff */
[----:B------:R-:W-:Y:S01]  /*8fc0*/  HADD2.F32 R135, -RZ, R134.H0_H0 ;  /* 0x20000086ff877230 */ /* 0x000fe20000004100 */
[----:B------:R-:W-:Y:S01]  /*8fd0*/  F2FP.SATFINITE.E4M3.F32.PACK_AB_MERGE_C R60, R60, R59, RZ ;  /* 0x0000003b3c3c723e */ /* 0x000fe200048070ff */
[----:B------:R-:W-:-:S02]  /*8fe0*/  HADD2.F32 R152, -RZ, R152.H1_H1 ;  /* 0x30000098ff987230 */ /* 0x000fc40000004100 */
[CC--:B------:R-:W-:Y:S01]  /*8ff0*/  FMUL.FTZ R154, R54.reuse, R153.reuse ;  /* 0x00000099369a7220 */ /* 0x0c0fe20000410000 */
[----:B------:R-:W-:Y:S02]  /*9000*/  HADD2.F32 R57, -RZ, R57.H1_H1 ;  /* 0x30000039ff397230 */ /* 0x000fe40000004100 */
[----:B------:R-:W-:Y:S01]  /*9010*/  FMUL.FTZ R155, R135, R153 ;  /* 0x00000099879b7220 */ /* 0x000fe20000410000 */
[----:B------:R-:W-:Y:S01]  /*9020*/  HADD2.F32 R151, -RZ, R150.H0_H0 ;  /* 0x20000096ff977230 */ /* 0x000fe20000004100 */
[----:B------:R-:W-:Y:S01]  /*9030*/  F2FP.SATFINITE.E4M3.F32.PACK_AB_MERGE_C R59, R87, R62, R58 ;  /* 0x0000003e573b723e */ /* 0x000fe2000480703a */
[----:B------:R-:W-:Y:S02]  /*9040*/  HADD2.F32 R134, -RZ, R134.H1_H1 ;  /* 0x30000086ff867230 */ /* 0x000fe40000004100 */
[----:B------:R-:W-:Y:S01]  /*9050*/  FMUL.FTZ R153, R57, R152 ;  /* 0x0000009839997220 */ /* 0x000fe20000410000 */
[----:B------:R-:W-:Y:S01]  /*9060*/  HADD2.F32 R150, -RZ, R150.H1_H1 ;  /* 0x30000096ff967230 */ /* 0x000fe20000004100 */
[----:B------:R-:W-:Y:S01]  /*9070*/  F2FP.F16.E4M3.UNPACK_B R62, R52 ;  /* 0x00000034ff3e723e */ /* 0x000fe200020006ff */
[----:B------:R-:W-:Y:S01]  /*9080*/  FFMA.FTZ R155, R54, R151, -R155 ;  /* 0x00000097369b7223 */ /* 0x000fe2000001089b */
[C---:B------:R-:W-:Y:S01]  /*9090*/  FMUL.FTZ R156, R134.reuse, R152 ;  /* 0x00000098869c7220 */ /* 0x040fe20000410000 */
[----:B------:R-:W-:Y:S01]  /*90a0*/  F2FP.F16.E4M3.UNPACK_B R61, R56 ;  /* 0x00000038ff3d723e */ /* 0x000fe200020006ff */
        /* <DEDUP_REMOVED lines=24> */
[----:B------:R-:W-:Y:S02]  /*9230*/  HADD2.F32 R62, -RZ, R56.H0_H0 ;  /* 0x20000038ff3e7230 */ /* 0x000fe40000004100 */
[----:B------:R-:W-:Y:S01]  /*9240*/  FFMA.FTZ R52, R134, R63, R151 ;  /* 0x0000003f86347223 */ /* 0x000fe20000010097 */
[--C-:B------:R-:W-:Y:S01]  /*9250*/  HADD2.F32 R87, -RZ, R84.reuse.H0_H0 ;  /* 0x20000054ff577230 */ /* 0x100fe20000004100 */
[----:B------:R-:W-:Y:S01]  /*9260*/  F2FP.F16.E4M3.UNPACK_B R50, R50.H1 ;  /* 0x00000032ff32723e */ /* 0x000fe200030006ff */
[--C-:B------:R-:W-:Y:S01]  /*9270*/  HADD2.F32 R134, -RZ, R135.reuse.H0_H0 ;  /* 0x20000087ff867230 */ /* 0x100fe20000004100 */
[----:B------:R-:W-:Y:S01]  /*9280*/  F2FP.SATFINITE.E4M3.F32.PACK_AB_MERGE_C R158, R159, R158, RZ ;  /* 0x0000009e9f9e723e */ /* 0x000fe200048070ff */
[----:B------:R-:W-:Y:S01]  /*9290*/  HADD2.F32 R84, -RZ, R84.H1_H1 ;  /* 0x30000054ff547230 */ /* 0x000fe20000004100 */
[----:B------:R-:W-:Y:S01]  /*92a0*/  F2FP.SATFINITE.E4M3.F32.PACK_AB_MERGE_C R57, R157, R160, RZ ;  /* 0x000000a09d39723e */ /* 0x000fe200048070ff */
[----:B------:R-:W-:-:S02]  /*92b0*/  HADD2.F32 R135, -RZ, R135.H1_H1 ;  /* 0x30000087ff877230 */ /* 0x000fc40000004100 */
[-C--:B------:R-:W-:Y:S01]  /*92c0*/  FMUL.FTZ R151, R87, R134.reuse ;  /* 0x0000008657977220 */ /* 0x080fe20000410000 */
[----:B------:R-:W-:Y:S02]  /*92d0*/  HADD2.F32 R63, -RZ, R56.H1_H1 ;  /* 0x30000038ff3f7230 */ /* 0x000fe40000004100 */
[----:B------:R-:W-:Y:S01]  /*92e0*/  FMUL.FTZ R150, R62, R134 ;  /* 0x000000863e967220 */ /* 0x000fe20000410000 */
[--C-:B------:R-:W-:Y:S02]  /*92f0*/  HADD2.F32 R56, -RZ, R50.reuse.H0_H0 ;  /* 0x20000032ff387230 */ /* 0x100fe40000004100 */
[-C--:B------:R-:W-:Y:S01]  /*9300*/  FMUL.FTZ R152, R84, R135.reuse ;  /* 0x0000008754987220 */ /* 0x080fe20000410000 */
[----:B------:R-:W-:Y:S02]  /*9310*/  HADD2.F32 R134, -RZ, R50.H1_H1 ;  /* 0x30000032ff867230 */ /* 0x000fe40000004100 */
[----:B------:R-:W-:Y:S01]  /*9320*/  FMUL.FTZ R135, R63, R135 ;  /* 0x000000873f877220 */ /* 0x000fe20000410000 */
[----:B------:R-:W-:Y:S01]  /*9330*/  F2FP.SATFINITE.E4M3.F32.PACK_AB_MERGE_C R54, R153, R54, R158 ;  /* 0x000000369936723e */ /* 0x000fe2000480709e */
[-C--:B------:R-:W-:Y:S01]  /*9340*/  FFMA.FTZ R50, R62, R56.reuse, -R151 ;  /* 0x000000383e327223 */ /* 0x080fe20000010897 */
[----:B------:R-:W-:Y:S01]  /*9350*/  FFMA.FTZ R56, R87, R56, R150 ;  /* 0x0000003857387223 */ /* 0x000fe20000010096 */
[-C--:B------:R-:W-:Y:S01]  /*9360*/  FFMA.FTZ R157, R63, R134.reuse, -R152 ;  /* 0x000000863f9d7223 */ /* 0x080fe20000010898 */
[----:B------:R-:W-:Y:S01]  /*9370*/  F2FP.F16.E4M3.UNPACK_B R62, R51 ;  /* 0x00000033ff3e723e */ /* 0x000fe200020006ff */
[----:B------:R-:W-:Y:S01]  /*9380*/  FFMA.FTZ R159, R84, R134, R135 ;  /* 0x00000086549f7223 */ /* 0x000fe20000010087 */
[----:B------:R-:W-:-:S02]  /*9390*/  F2FP.F16.E4M3.UNPACK_B R87, R55 ;  /* 0x00000037ff57723e */ /* 0x000fc400020006ff */
[----:B------:R-:W-:Y:S02]  /*93a0*/  F2FP.F16.E4M3.UNPACK_B R152, R49 ;  /* 0x00000031ff98723e */ /* 0x000fe400020006ff */
[----:B------:R-:W-:Y:S01]  /*93b0*/  F2FP.F16.E4M3.UNPACK_B R84, R55.H1 ;  /* 0x00000037ff54723e */ /* 0x000fe200030006ff */
[----:B------:R-:W-:Y:S01]  /*93c0*/  HADD2.F32 R55, -RZ, R62.H0_H0 ;  /* 0x2000003eff377230 */ /* 0x000fe20000004100 */
[----:B------:R-:W-:Y:S01]  /*93d0*/  F2FP.F16.E4M3.UNPACK_B R153, R49.H1 ;  /* 0x00000031ff99723e */ /* 0x000fe200030006ff */
[----:B------:R-:W-:Y:S01]  /*93e0*/  HADD2.F32 R134, -RZ, R87.H0_H0 ;  /* 0x20000057ff867230 */ /* 0x000fe20000004100 */
[----:B------:R-:W-:Y:S01]  /*93f0*/  F2FP.F16.E4M3.UNPACK_B R51, R51.H1 ;  /* 0x00000033ff33723e */ /* 0x000fe200030006ff */
[----:B------:R-:W-:Y:S01]  /*9400*/  HADD2.F32 R154, -RZ, R152.H0_H0 ;  /* 0x20000098ff9a7230 */ /* 0x000fe20000004100 */
[----:B------:R-:W-:Y:S01]  /*9410*/  F2FP.SATFINITE.E4M3.F32.PACK_AB_MERGE_C R57, R156, R155, R57 ;  /* 0x0000009b9c39723e */ /* 0x000fe20004807039 */
[----:B------:R-:W-:Y:S01]  /*9420*/  HADD2.F32 R155, -RZ, R153.H0_H0 ;  /* 0x20000099ff9b7230 */ /* 0x000fe20000004100 */
[-C--:B------:R-:W-:Y:S01]  /*9430*/  F2FP.F16.E4M3.UNPACK_B R49, R48.reuse ;  /* 0x00000030ff31723e */ /* 0x080fe200020006ff */
[----:B------:R-:W-:Y:S01]  /*9440*/  HADD2.F32 R63, -RZ, R51.H0_H0 ;  /* 0x20000033ff3f7230 */ /* 0x000fe20000004100 */
[----:B------:R-:W-:Y:S01]  /*9450*/  F2FP.F16.E4M3.UNPACK_B R135, R48.H1 ;  /* 0x00000030ff87723e */ /* 0x000fe200030006ff */
[----:B------:R-:W-:-:S02]  /*9460*/  HADD2.F32 R48, -RZ, R84.H0_H0 ;  /* 0x20000054ff307230 */ /* 0x000fc40000004100 */
[-C--:B------:R-:W-:Y:S01]  /*9470*/  FMUL.FTZ R156, R134, R154.reuse ;  /* 0x0000009a869c7220 */ /* 0x080fe20000410000 */
[----:B------:R-:W-:Y:S01]  /*9480*/  FMUL.FTZ R161, R55, R154 ;  /* 0x0000009a37a17220 */ /* 0x000fe20000410000 */
[----:B------:R-:W-:Y:S01]  /*9490*/  HADD2.F32 R84, -RZ, R84.H1_H1 ;  /* 0x30000054ff547230 */ /* 0x000fe20000004100 */
[----:B------:R-:W-:Y:S01]  /*94a0*/  F2FP.SATFINITE.E4M3.F32.PACK_AB_MERGE_C R50, R157, R50, RZ ;  /* 0x000000329d32723e */ /* 0x000fe200048070ff */
[----:B------:R-:W-:Y:S02]  /*94b0*/  HADD2.F32 R151, -RZ, R135.H0_H0 ;  /* 0x20000087ff977230 */ /* 0x000fe40000004100 */
[-C--:B------:R-:W-:Y:S01]  /*94c0*/  FMUL.FTZ R154, R48, R155.reuse ;  /* 0x0000009b309a7220 */ /* 0x080fe20000410000 */
[----:B------:R-:W-:Y:S01]  /*94d0*/  FMUL.FTZ R155, R63, R155 ;  /* 0x0000009b3f9b7220 */ /* 0x000fe20000410000 */
[----:B------:R-:W-:Y:S01]  /*94e0*/  HADD2.F32 R153, -RZ, R153.H1_H1 ;  /* 0x30000099ff997230 */ /* 0x000fe20000004100 */
[----:B------:R-:W-:Y:S01]  /*94f0*/  F2FP.SATFINITE.E4M3.F32.PACK_AB_MERGE_C R56, R159, R56, RZ ;  /* 0x000000389f38723e */ /* 0x000fe200048070ff */
[----:B------:R-:W-:-:S02]  /*9500*/  HADD2.F32 R51, -RZ, R51.H1_H1 ;  /* 0x30000033ff337230 */ /* 0x000fc40000004100 */
[----:B------:R-:W-:Y:S01]  /*9510*/  FFMA.FTZ R155, R48, R151, R155 ;  /* 0x00000097309b7223 */ /* 0x000fe2000001009b */
[----:B------:R-:W-:Y:S02]  /*9520*/  HADD2.F32 R150, -RZ, R49.H0_H0 ;  /* 0x20000031ff967230 */ /* 0x000fe40000004100 */
[-C--:B------:R-:W-:Y:S01]  /*9530*/  FMUL.FTZ R48, R84, R153.reuse ;  /* 0x0000009954307220 */ /* 0x080fe20000410000 */
[----:B------:R-:W-:Y:S02]  /*9540*/  HADD2.F32 R87, -RZ, R87.H1_H1 ;  /* 0x30000057ff577230 */ /* 0x000fe40000004100 */
[----:B------:R-:W-:Y:S01]  /*9550*/  FMUL.FTZ R153, R51, R153 ;  /* 0x0000009933997220 */ /* 0x000fe20000410000 */
[----:B------:R-:W-:Y:S02]  /*9560*/  HADD2.F32 R152, -RZ, R152.H1_H1 ;  /* 0x30000098ff987230 */ /* 0x000fe40000004100 */
[----:B------:R-:W-:Y:S01]  /*9570*/  FFMA.FTZ R156, R55, R150, -R156 ;  /* 0x00000096379c7223 */ /* 0x000fe2000001089c */
[----:B------:R-:W-:-:S02]  /*9580*/  HADD2.F32 R135, -RZ, R135.H1_H1 ;  /* 0x30000087ff877230 */ /* 0x000fc40000004100 */
[----:B------:R-:W-:Y:S01]  /*9590*/  FFMA.FTZ R154, R63, R151, -R154 ;  /* 0x000000973f9a7223 */ /* 0x000fe2000001089a */
[----:B------:R-:W-:Y:S02]  /*95a0*/  HADD2.F32 R62, -RZ, R62.H1_H1 ;  /* 0x3000003eff3e7230 */ /* 0x000fe40000004100 */
[-C--:B------:R-:W-:Y:S01]  /*95b0*/  FMUL.FTZ R55, R87, R152.reuse ;  /* 0x0000009857377220 */ /* 0x080fe20000410000 */
[----:B------:R-:W-:Y:S02]  /*95c0*/  HADD2.F32 R49, -RZ, R49.H1_H1 ;  /* 0x30000031ff317230 */ /* 0x000fe40000004100 */
[-C--:B------:R-:W-:Y:S01]  /*95d0*/  FFMA.FTZ R51, R51, R135.reuse, -R48 ;  /* 0x0000008733337223 */ /* 0x080fe20000010830 */
[----:B------:R-:W-:Y:S01]  /*95e0*/  FFMA.FTZ R84, R84, R135, R153 ;  /* 0x0000008754547223 */ /* 0x000fe20000010099 */
[----:B------:R-:W-:Y:S01]  /*95f0*/  FMUL.FTZ R152, R62, R152 ;  /* 0x000000983e987220 */ /* 0x000fe20000410000 */
[----:B------:R-:W-:Y:S01]  /*9600*/  FFMA.FTZ R161, R134, R150, R161 ;  /* 0x0000009686a17223 */ /* 0x000fe200000100a1 */
[-C--:B------:R-:W-:Y:S01]  /*9610*/  FFMA.FTZ R55, R62, R49.reuse, -R55 ;  /* 0x000000313e377223 */ /* 0x080fe20000010837 */
[----:B------:R-:W-:Y:S01]  /*9620*/  F2FP.SATFINITE.E4M3.F32.PACK_AB_MERGE_C R51, R51, R154, RZ ;  /* 0x0000009a3333723e */ /* 0x000fe200048070ff */
[----:B------:R-:W-:Y:S01]  /*9630*/  FFMA.FTZ R152, R87, R49, R152 ;  /* 0x0000003157987223 */ /* 0x000fe20000010098 */
[----:B------:R-:W-:Y:S01]  /*9640*/  F2FP.SATFINITE.E4M3.F32.PACK_AB_MERGE_C R84, R84, R155, RZ ;  /* 0x0000009b5454723e */ /* 0x000fe200048070ff */
[----:B------:R-:W-:Y:S01]  /*9650*/  IMAD.MOV.U32 R48, RZ, RZ, R59 ;  /* 0x000000ffff307224 */ /* 0x000fe200078e003b */
[----:B------:R-:W-:Y:S01]  /*9660*/  F2FP.SATFINITE.E4M3.F32.PACK_AB_MERGE_C R49, R53, R60, R50 ;  /* 0x0000003c3531723e */ /* 0x000fe20004807032 */
[----:B------:R-:W-:Y:S01]  /*9670*/  IMAD.MOV.U32 R50, RZ, RZ, R57 ;  /* 0x000000ffff327224 */ /* 0x000fe200078e0039 */
[----:B------:R-:W-:-:S02]  /*9680*/  F2FP.SATFINITE.E4M3.F32.PACK_AB_MERGE_C R51, R55, R156, R51 ;  /* 0x0000009c3733723e */ /* 0x000fc40004807033 */
[----:B------:R-:W-:Y:S01]  /*9690*/  F2FP.SATFINITE.E4M3.F32.PACK_AB_MERGE_C R53, R52, R61, R56 ;  /* 0x0000003d3435723e */ /* 0x000fe20004807038 */
[----:B------:R-:W-:Y:S01]  /*96a0*/  IMAD.MOV.U32 R52, RZ, RZ, R58 ;  /* 0x000000ffff347224 */ /* 0x000fe200078e003a */
[----:B------:R-:W-:-:S07]  /*96b0*/  F2FP.SATFINITE.E4M3.F32.PACK_AB_MERGE_C R55, R152, R161, R84 ;  /* 0x000000a19837723e */ /* 0x000fce0004807054 */
.L_x_7564:
[----:B------:R-:W-:Y:S05]  /*96c0*/  BSYNC B2 ;  /* 0x0000000000027941 */ /* 0x000fea0003800000 */
.L_x_7563:
        /* <DEDUP_REMOVED lines=11> */
.L_x_7562:
[----:B------:R-:W-:Y:S05]  /*9780*/  BSYNC B1 ;  /* 0x0000000000017941 */ /* 0x000fea0003800000 */
.L_x_7561:
        /* <DEDUP_REMOVED lines=15> */
[----:B------:R-:W-:-:S03]  /*9880*/  IMAD.SHL.U32 R51, R51, 0x80, RZ ;  /* 0x0000008033337824 */ /* 0x000fc600078e00ff */
[----:B------:R-:W-:Y:S01]  /*9890*/  LEA.HI R48, R49, R48, RZ, 0x5 ;  /* 0x0000003031307211 */ /* 0x000fe200078f28ff */
[----:B------:R-:W-:Y:S01]  /*98a0*/  IMAD R49, R17, 0x7000, R114 ;  /* 0x0000700011317824 */ /* 0x000fe200078e0272 */
[----:B------:R-:W-:Y:S02]  /*98b0*/  LOP3.LUT R51, R51, 0x380, RZ, 0xc0, !PT ;  /* 0x0000038033337812 */ /* 0x000fe400078ec0ff */
[----:B------:R-:W-:Y:S01]  /*98c0*/  LEA.HI.SX32 R48, R48, R35, 0x1b ;  /* 0x0000002330307211 */ /* 0x000fe200078fdaff */
[----:B------:R-:W-:Y:S01]  /*98d0*/  IMAD.IADD R49, R16, 0x1, R49 ;  /* 0x0000000110317824 */ /* 0x000fe200078e0231 */
[----:B------:R-:W-:-:S03]  /*98e0*/  IADD3.X R80, R38, R59, R37, P3, P4 ;  /* 0x0000003b26507210 */ /* 0x000fc60001fe8425 */
[----:B------:R-:W-:-:S05]  /*98f0*/  IMAD.SHL.U32 R61, R48, 0x10, RZ ;  /* 0x00000010303d7824 */ /* 0x000fca00078e00ff */
        /* <DEDUP_REMOVED lines=22> */
[----:B------:R-:W-:Y:S01]  /*9a60*/  LOP3.LUT R68, R71, 0xff, RZ, 0xc0, !PT ;  /* 0x000000ff47447812 */ /* 0x000fe200078ec0ff */
[----:B------:R-:W-:Y:S01]  /*9a70*/  IMAD.U32 R81, R81, 0x10000, RZ ;  /* 0x0001000051517824 */ /* 0x000fe200078e00ff */
        /* <DEDUP_REMOVED lines=10> */
[----:B--2---:R-:W-:Y:S01]  /*9b20*/  IMAD.MOV.U32 R67, RZ, RZ, R52 ;  /* 0x000000ffff437224 */ /* 0x004fe200078e0034 */
[----:B------:R-:W-:Y:S01]  /*9b30*/  LOP3.LUT R48, R63, 0xff00, R48, 0xf8, !PT ;  /* 0x0000ff003f307812 */ /* 0x000fe200078ef830 */
[----:B------:R-:W-:Y:S01]  /*9b40*/  IMAD.SHL.U32 R63, R86, 0x100, RZ ;  /* 0x00000100563f7824 */ /* 0x000fe200078e00ff */
[----:B------:R-:W-:Y:S01]  /*9b50*/  PRMT R66, R85, 0x654, R66 ;  /* 0x0000065455427816 */ /* 0x000fe20000000042 */
[----:B------:R-:W-:Y:S01]  /*9b60*/  IMAD.U32 R83, R83, 0x10000, RZ ;  /* 0x0001000053537824 */ /* 0x000fe200078e00ff */
[----:B------:R-:W-:-:S02]  /*9b70*/  PRMT R64, R87, 0x654, R64 ;  /* 0x0000065457407816 */ /* 0x000fc40000000040 */
        /* <DEDUP_REMOVED lines=8> */
[----:B------:R-:W-:Y:S01]  /*9c00*/  LOP3.LUT R49, R63, 0xff0000, R48, 0xf8, !PT ;  /* 0x00ff00003f317812 */ /* 0x000fe200078ef830 */
[----:B------:R-:W-:Y:S01]  /*9c10*/  HADD2.F32 R48, -RZ, R71.H0_H0 ;  /* 0x20000047ff307230 */ /* 0x000fe20000004100 */
[----:B------:R-:W-:Y:S01]  /*9c20*/  F2FP.F16.E4M3.UNPACK_B R69, R147.H1 ;  /* 0x00000093ff45723e */ /* 0x000fe200030006ff */
[----:B------:R-:W-:Y:S01]  /*9c30*/  HADD2.F32 R64, -RZ, R68.H0_H0 ;  /* 0x20000044ff407230 */ /* 0x000fe20000004100 */
[----:B------:R-:W-:Y:S01]  /*9c40*/  LOP3.LUT R52, R52, 0xff0000, R81, 0xf8, !PT ;  /* 0x00ff000034347812 */ /* 0x000fe200078ef851 */
[----:B------:R-:W-:Y:S01]  /*9c50*/  HADD2.F32 R63, -RZ, R66.H0_H0 ;  /* 0x20000042ff3f7230 */ /* 0x000fe20000004100 */
[----:B------:R-:W-:Y:S01]  /*9c60*/  F2FP.F16.E4M3.UNPACK_B R149, R149 ;  /* 0x00000095ff95723e */ /* 0x000fe200020006ff */
[--C-:B------:R-:W-:Y:S02]  /*9c70*/  HADD2.F32 R70, -RZ, R69.reuse.H0_H0 ;  /* 0x20000045ff467230 */ /* 0x100fe40000004100 */
[----:B------:R-:W-:Y:S01]  /*9c80*/  FMUL.FTZ R84, R64, R48 ;  /* 0x0000003040547220 */ /* 0x000fe20000410000 */
[----:B------:R-:W-:-:S02]  /*9c90*/  HADD2.F32 R81, -RZ, R69.H1_H1 ;  /* 0x30000045ff517230 */ /* 0x000fc40000004100 */
[C---:B------:R-:W-:Y:S01]  /*9ca0*/  FMUL.FTZ R85, R63.reuse, R48 ;  /* 0x000000303f557220 */ /* 0x040fe20000410000 */
[----:B------:R-:W-:Y:S02]  /*9cb0*/  HADD2.F32 R66, -RZ, R66.H1_H1 ;  /* 0x30000042ff427230 */ /* 0x000fe40000004100 */
[-C--:B------:R-:W-:Y:S01]  /*9cc0*/  FFMA.FTZ R63, R63, R70.reuse, -R84 ;  /* 0x000000463f3f7223 */ /* 0x080fe20000010854 */
[----:B------:R-:W-:Y:S01]  /*9cd0*/  F2FP.F16.E4M3.UNPACK_B R69, R65 ;  /* 0x00000041ff45723e */ /* 0x000fe200020006ff */
[----:B------:R-:W-:Y:S01]  /*9ce0*/  FFMA.FTZ R64, R64, R70, R85 ;  /* 0x0000004640407223 */ /* 0x000fe20000010055 */
[----:B------:R-:W-:Y:S01]  /*9cf0*/  HADD2.F32 R70, -RZ, R71.H1_H1 ;  /* 0x30000047ff467230 */ /* 0x000fe20000004100 */
[----:B------:R-:W-:Y:S01]  /*9d00*/  LOP3.LUT R48, R82, 0xff0000, R83, 0xf8, !PT ;  /* 0x00ff000052307812 */ /* 0x000fe200078ef853 */
        /* <DEDUP_REMOVED lines=42> */
[-C--:B------:R-:W-:Y:S01]  /*9fb0*/  FMUL.FTZ R134, R81, R84.reuse ;  /* 0x0000005451867220 */ /* 0x080fe20000410000 */
[----:B------:R-:W-:Y:S01]  /*9fc0*/  FFMA.FTZ R82, R82, R71, R85 ;  /* 0x0000004752527223 */ /* 0x000fe20000010055 */
[C---:B------:R-:W-:Y:S01]  /*9fd0*/  FMUL.FTZ R84, R69.reuse, R84 ;  /* 0x0000005445547220 */ /* 0x040fe20000410000 */
[----:B------:R-:W-:Y:S02]  /*9fe0*/  HADD2.F32 R71, -RZ, R146.H0_H0 ;  /* 0x20000092ff477230 */ /* 0x000fe40000004100 */
[----:B------:R-:W-:Y:S01]  /*9ff0*/  FFMA.FTZ R134, R69, R70, -R134 ;  /* 0x0000004645867223 */ /* 0x000fe20000010886 */
[----:B------:R-:W-:Y:S01]  /*a000*/  F2FP.F16.E4M3.UNPACK_B R69, R54 ;  /* 0x00000036ff45723e */ /* 0x000fe200020006ff */
[----:B------:R-:W-:Y:S01]  /*a010*/  FFMA.FTZ R147, R81, R70, R84 ;  /* 0x0000004651937223 */ /* 0x000fe20000010054 */
[--C-:B------:R-:W-:Y:S01]  /*a020*/  HADD2.F32 R81, -RZ, R148.reuse.H0_H0 ;  /* 0x20000094ff517230 */ /* 0x100fe20000004100 */
[----:B------:R-:W-:Y:S01]  /*a030*/  F2FP.SATFINITE.E4M3.F32.PACK_AB_MERGE_C R65, R65, R64, RZ ;  /* 0x000000404141723e */ /* 0x000fe200048070ff */
[----:B------:R-:W-:Y:S01]  /*a040*/  HADD2.F32 R148, -RZ, R148.H1_H1 ;  /* 0x30000094ff947230 */ /* 0x000fe20000004100 */
[----:B------:R-:W-:Y:S01]  /*a050*/  F2FP.F16.E4M3.UNPACK_B R66, R60 ;  /* 0x0000003cff42723e */ /* 0x000fe200020006ff */
[--C-:B------:R-:W-:Y:S01]  /*a060*/  HADD2.F32 R70, -RZ, R69.reuse.H0_H0 ;  /* 0x20000045ff467230 */ /* 0x100fe20000004100 */
[----:B------:R-:W-:Y:S01]  /*a070*/  F2FP.SATFINITE.E4M3.F32.PACK_AB_MERGE_C R64, R86, R67, R63 ;  /* 0x000000435640723e */ /* 0x000fe2000480703f */
[----:B------:R-:W-:Y:S01]  /*a080*/  HADD2.F32 R54, -RZ, R62.H0_H0 ;  /* 0x2000003eff367230 */ /* 0x000fe20000004100 */
[----:B------:R-:W-:Y:S01]  /*a090*/  F2FP.SATFINITE.E4M3.F32.PACK_AB_MERGE_C R63, R87, R68, R65 ;  /* 0x00000044573f723e */ /* 0x000fe20004807041 */
[----:B------:R-:W-:-:S02]  /*a0a0*/  HADD2.F32 R69, -RZ, R69.H1_H1 ;  /* 0x30000045ff457230 */ /* 0x000fc40000004100 */
[-C--:B------:R-:W-:Y:S01]  /*a0b0*/  FMUL.FTZ R83, R70, R81.reuse ;  /* 0x0000005146537220 */ /* 0x080fe20000410000 */
[----:B------:R-:W-:Y:S02]  /*a0c0*/  HADD2.F32 R62, -RZ, R62.H1_H1 ;  /* 0x3000003eff3e7230 */ /* 0x000fe40000004100 */
[C---:B------:R-:W-:Y:S01]  /*a0d0*/  FMUL.FTZ R81, R54.reuse, R81 ;  /* 0x0000005136517220 */ /* 0x040fe20000410000 */
[----:B------:R-:W-:Y:S02]  /*a0e0*/  HADD2.F32 R146, -RZ, R146.H1_H1 ;  /* 0x30000092ff927230 */ /* 0x000fe40000004100 */
[CC--:B------:R-:W-:Y:S01]  /*a0f0*/  FMUL.FTZ R85, R69.reuse, R148.reuse ;  /* 0x0000009445557220 */ /* 0x0c0fe20000410000 */
[-C--:B------:R-:W-:Y:S01]  /*a100*/  FFMA.FTZ R83, R54, R71.reuse, -R83 ;  /* 0x0000004736537223 */ /* 0x080fe20000010853 */
[----:B------:R-:W-:Y:S01]  /*a110*/  FMUL.FTZ R148, R62, R148 ;  /* 0x000000943e947220 */ /* 0x000fe20000410000 */
[----:B------:R-:W-:Y:S01]  /*a120*/  FFMA.FTZ R54, R70, R71, R81 ;  /* 0x0000004746367223 */ /* 0x000fe20000010051 */
[----:B------:R-:W-:Y:S01]  /*a130*/  FFMA.FTZ R62, R62, R146, -R85 ;  /* 0x000000923e3e7223 */ /* 0x000fe20000010855 */
[----:B------:R-:W-:Y:S01]  /*a140*/  F2FP.F16.E4M3.UNPACK_B R81, R52 ;  /* 0x00000034ff51723e */ /* 0x000fe200020006ff */
[----:B------:R-:W-:Y:S01]  /*a150*/  FFMA.FTZ R85, R69, R146, R148 ;  /* 0x0000009245557223 */ /* 0x000fe20000010094 */
[----:B------:R-:W-:Y:S01]  /*a160*/  F2FP.F16.E4M3.UNPACK_B R69, R53 ;  /* 0x00000035ff45723e */ /* 0x000fe200020006ff */
[----:B------:R-:W-:Y:S01]  /*a170*/  HADD2.F32 R65, -RZ, R66.H0_H0 ;  /* 0x20000042ff417230 */ /* 0x000fe20000004100 */
[----:B------:R-:W-:Y:S01]  /*a180*/  F2FP.SATFINITE.E4M3.F32.PACK_AB_MERGE_C R82, R147, R82, RZ ;  /* 0x000000529352723e */ /* 0x000fe200048070ff */
[----:B------:R-:W-:Y:S01]  /*a190*/  HADD2.F32 R68, -RZ, R81.H0_H0 ;  /* 0x20000051ff447230 */ /* 0x000fe20000004100 */
[----:B------:R-:W-:Y:S01]  /*a1a0*/  F2FP.F16.E4M3.UNPACK_B R71, R50 ;  /* 0x00000032ff47723e */ /* 0x000fe200020006ff */
[--C-:B------:R-:W-:Y:S01]  /*a1b0*/  HADD2.F32 R67, -RZ, R69.reuse.H0_H0 ;  /* 0x20000045ff437230 */ /* 0x100fe20000004100 */
[----:B------:R-:W-:Y:S01]  /*a1c0*/  F2FP.SATFINITE.E4M3.F32.PACK_AB_MERGE_C R134, R134, R135, RZ ;  /* 0x000000878686723e */ /* 0x000fe200048070ff */
[----:B------:R-:W-:-:S02]  /*a1d0*/  HADD2.F32 R70, -RZ, R69.H1_H1 ;  /* 0x30000045ff467230 */ /* 0x000fc40000004100 */
[----:B------:R-:W-:Y:S01]  /*a1e0*/  FMUL.FTZ R86, R65, R68 ;  /* 0x0000004441567220 */ /* 0x000fe20000410000 */
[----:B------:R-:W-:Y:S01]  /*a1f0*/  F2FP.SATFINITE.E4M3.F32.PACK_AB_MERGE_C R54, R85, R54, R82 ;  /* 0x000000365536723e */ /* 0x000fe20004807052 */
[----:B------:R-:W-:Y:S01]  /*a200*/  FMUL.FTZ R84, R67, R68 ;  /* 0x0000004443547220 */ /* 0x000fe20000410000 */
[----:B------:R-:W-:Y:S01]  /*a210*/  HADD2.F32 R81, -RZ, R81.H1_H1 ;  /* 0x30000051ff517230 */ /* 0x000fe20000004100 */
[----:B------:R-:W-:Y:S01]  /*a220*/  F2FP.SATFINITE.E4M3.F32.PACK_AB_MERGE_C R62, R62, R83, R134 ;  /* 0x000000533e3e723e */ /* 0x000fe20004807086 */
[----:B------:R-:W-:Y:S01]  /*a230*/  HADD2.F32 R68, -RZ, R66.H1_H1 ;  /* 0x30000042ff447230 */ /* 0x000fe20000004100 */
[----:B------:R-:W-:Y:S01]  /*a240*/  F2FP.F16.E4M3.UNPACK_B R69, R53.H1 ;  /* 0x00000035ff45723e */ /* 0x000fe200030006ff */
[--C-:B------:R-:W-:Y:S02]  /*a250*/  HADD2.F32 R82, -RZ, R71.reuse.H0_H0 ;  /* 0x20000047ff527230 */ /* 0x100fe40000004100 */
[----:B------:R-:W-:Y:S01]  /*a260*/  FMUL.FTZ R83, R70, R81 ;  /* 0x0000005146537220 */ /* 0x000fe20000410000 */
[----:B------:R-:W-:-:S02]  /*a270*/  HADD2.F32 R71, -RZ, R71.H1_H1 ;  /* 0x30000047ff477230 */ /* 0x000fc40000004100 */
[C---:B------:R-:W-:Y:S01]  /*a280*/  FMUL.FTZ R85, R68.reuse, R81 ;  /* 0x0000005144557220 */ /* 0x040fe20000410000 */
[----:B------:R-:W-:Y:S01]  /*a290*/  F2FP.F16.E4M3.UNPACK_B R81, R52.H1 ;  /* 0x00000034ff51723e */ /* 0x000fe200030006ff */
[----:B------:R-:W-:Y:S01]  /*a2a0*/  FFMA.FTZ R66, R67, R82, R86 ;  /* 0x0000005243427223 */ /* 0x000fe20000010056 */
[----:B------:R-:W-:Y:S01]  /*a2b0*/  F2FP.F16.E4M3.UNPACK_B R67, R60.H1 ;  /* 0x0000003cff43723e */ /* 0x000fe200030006ff */
[-C--:B------:R-:W-:Y:S01]  /*a2c0*/  FFMA.FTZ R60, R68, R71.reuse, -R83 ;  /* 0x00000047443c7223 */ /* 0x080fe20000010853 */
[----:B------:R-:W-:Y:S01]  /*a2d0*/  FFMA.FTZ R65, R65, R82, -R84 ;  /* 0x0000005241417223 */ /* 0x000fe20000010854 */
[----:B------:R-:W-:Y:S01]  /*a2e0*/  HADD2.F32 R68, -RZ, R69.H0_H0 ;  /* 0x20000045ff447230 */ /* 0x000fe20000004100 */
[----:B------:R-:W-:Y:S01]  /*a2f0*/  F2FP.F16.E4M3.UNPACK_B R50, R50.H1 ;  /* 0x00000032ff32723e */ /* 0x000fe200030006ff */
[----:B------:R-:W-:Y:S02]  /*a300*/  HADD2.F32 R83, -RZ, R81.H0_H0 ;  /* 0x20000051ff537230 */ /* 0x000fe40000004100 */
[----:B------:R-:W-:Y:S01]  /*a310*/  FFMA.FTZ R53, R70, R71, R85 ;  /* 0x0000004746357223 */ /* 0x000fe20000010055 */
        /* <DEDUP_REMOVED lines=15> */
[-C--:B------:R-:W-:Y:S01]  /*a410*/  F2FP.F16.E4M3.UNPACK_B R83, R48.reuse.H1 ;  /* 0x00000030ff53723e */ /* 0x080fe200030006ff */
[----:B------:R-:W-:Y:S01]  /*a420*/  FFMA.FTZ R86, R52, R71, -R81 ;  /* 0x0000004734567223 */ /* 0x000fe20000010851 */
[----:B------:R-:W-:Y:S01]  /*a430*/  F2FP.F16.E4M3.UNPACK_B R51, R51.H1 ;  /* 0x00000033ff33723e */ /* 0x000fe200030006ff */
[----:B------:R-:W-:Y:S01]  /*a440*/  HADD2.F32 R52, -RZ, R50.H0_H0 ;  /* 0x20000032ff347230 */ /* 0x000fe20000004100 */
[----:B------:R-:W-:Y:S01]  /*a450*/  F2FP.F16.E4M3.UNPACK_B R82, R48 ;  /* 0x00000030ff52723e */ /* 0x000fe200020006ff */
[--C-:B------:R-:W-:Y:S01]  /*a460*/  HADD2.F32 R48, -RZ, R68.reuse.H0_H0 ;  /* 0x20000044ff307230 */ /* 0x100fe20000004100 */
[----:B------:R-:W-:Y:S01]  /*a470*/  F2FP.F16.E4M3.UNPACK_B R70, R49 ;  /* 0x00000031ff46723e */ /* 0x000fe200020006ff */
[----:B------:R-:W-:Y:S01]  /*a480*/  HADD2.F32 R85, -RZ, R83.H0_H0 ;  /* 0x20000053ff557230 */ /* 0x000fe20000004100 */
[----:B------:R-:W-:Y:S01]  /*a490*/  F2FP.F16.E4M3.UNPACK_B R67, R55 ;  /* 0x00000037ff43723e */ /* 0x000fe200020006ff */
[----:B------:R-:W-:Y:S01]  /*a4a0*/  HADD2.F32 R55, -RZ, R51.H0_H0 ;  /* 0x20000033ff377230 */ /* 0x000fe20000004100 */
[----:B------:R-:W-:Y:S01]  /*a4b0*/  F2FP.F16.E4M3.UNPACK_B R49, R49.H1 ;  /* 0x00000031ff31723e */ /* 0x000fe200030006ff */
[----:B------:R-:W-:-:S02]  /*a4c0*/  HADD2.F32 R68, -RZ, R68.H1_H1 ;  /* 0x30000044ff447230 */ /* 0x000fc40000004100 */
[-C--:B------:R-:W-:Y:S01]  /*a4d0*/  FMUL.FTZ R146, R48, R85.reuse ;  /* 0x0000005530927220 */ /* 0x080fe20000410000 */
[----:B------:R-:W-:Y:S02]  /*a4e0*/  HADD2.F32 R83, -RZ, R83.H1_H1 ;  /* 0x30000053ff537230 */ /* 0x000fe40000004100 */
[----:B------:R-:W-:Y:S01]  /*a4f0*/  FMUL.FTZ R85, R55, R85 ;  /* 0x0000005537557220 */ /* 0x000fe20000410000 */
[----:B------:R-:W-:Y:S01]  /*a500*/  HADD2.F32 R81, -RZ, R49.H0_H0 ;  /* 0x20000031ff517230 */ /* 0x000fe20000004100 */
[----:B------:R-:W-:Y:S01]  /*a510*/  F2FP.SATFINITE.E4M3.F32.PACK_AB_MERGE_C R86, R135, R86, RZ ;  /* 0x000000568756723e */ /* 0x000fe200048070ff */
[----:B------:R-:W-:Y:S01]  /*a520*/  HADD2.F32 R51, -RZ, R51.H1_H1 ;  /* 0x30000033ff337230 */ /* 0x000fe20000004100 */
[----:B------:R-:W-:Y:S01]  /*a530*/  F2FP.SATFINITE.E4M3.F32.PACK_AB_MERGE_C R87, R134, R87, RZ ;  /* 0x000000578657723e */ /* 0x000fe200048070ff */
[----:B------:R-:W-:Y:S02]  /*a540*/  HADD2.F32 R69, -RZ, R67.H0_H0 ;  /* 0x20000043ff457230 */ /* 0x000fe40000004100 */
[----:B------:R-:W-:Y:S01]  /*a550*/  FFMA.FTZ R85, R48, R81, R85 ;  /* 0x0000005130557223 */ /* 0x000fe20000010055 */
[----:B------:R-:W-:-:S02]  /*a560*/  HADD2.F32 R84, -RZ, R82.H0_H0 ;  /* 0x20000052ff547230 */ /* 0x000fc40000004100 */
[-C--:B------:R-:W-:Y:S01]  /*a570*/  FMUL.FTZ R48, R68, R83.reuse ;  /* 0x0000005344307220 */ /* 0x080fe20000410000 */
[----:B------:R-:W-:Y:S02]  /*a580*/  HADD2.F32 R67, -RZ, R67.H1_H1 ;  /* 0x30000043ff437230 */ /* 0x000fe40000004100 */
[----:B------:R-:W-:Y:S01]  /*a590*/  FMUL.FTZ R83, R51, R83 ;  /* 0x0000005333537220 */ /* 0x000fe20000410000 */
[----:B------:R-:W-:Y:S02]  /*a5a0*/  HADD2.F32 R82, -RZ, R82.H1_H1 ;  /* 0x30000052ff527230 */ /* 0x000fe40000004100 */
[----:B------:R-:W-:Y:S01]  /*a5b0*/  FFMA.FTZ R146, R55, R81, -R146 ;  /* 0x0000005137927223 */ /* 0x000fe20000010892 */
[----:B------:R-:W-:Y:S02]  /*a5c0*/  HADD2.F32 R49, -RZ, R49.H1_H1 ;  /* 0x30000031ff317230 */ /* 0x000fe40000004100 */
[----:B------:R-:W-:Y:S01]  /*a5d0*/  FMUL.FTZ R147, R69, R84 ;  /* 0x0000005445937220 */ /* 0x000fe20000410000 */
[----:B------:R-:W-:-:S02]  /*a5e0*/  HADD2.F32 R50, -RZ, R50.H1_H1 ;  /* 0x30000032ff327230 */ /* 0x000fc40000004100 */
[----:B------:R-:W-:Y:S01]  /*a5f0*/  FMUL.FTZ R55, R67, R82 ;  /* 0x0000005243377220 */ /* 0x000fe20000410000 */
[--C-:B------:R-:W-:Y:S02]  /*a600*/  HADD2.F32 R71, -RZ, R70.reuse.H0_H0 ;  /* 0x20000046ff477230 */ /* 0x100fe40000004100 */
[-C--:B------:R-:W-:Y:S01]  /*a610*/  FFMA.FTZ R51, R51, R49.reuse, -R48 ;  /* 0x0000003133337223 */ /* 0x080fe20000010830 */
[----:B------:R-:W-:Y:S02]  /*a620*/  HADD2.F32 R70, -RZ, R70.H1_H1 ;  /* 0x30000046ff467230 */ /* 0x000fe40000004100 */
[----:B------:R-:W-:Y:S01]  /*a630*/  FMUL.FTZ R84, R52, R84 ;  /* 0x0000005434547220 */ /* 0x000fe20000410000 */
[----:B------:R-:W-:Y:S01]  /*a640*/  FMUL.FTZ R82, R50, R82 ;  /* 0x0000005232527220 */ /* 0x000fe20000410000 */
[----:B------:R-:W-:Y:S01]  /*a650*/  FFMA.FTZ R68, R68, R49, R83 ;  /* 0x0000003144447223 */ /* 0x000fe20000010053 */
[-C--:B------:R-:W-:Y:S01]  /*a660*/  FFMA.FTZ R147, R52, R71.reuse, -R147 ;  /* 0x0000004734937223 */ /* 0x080fe20000010893 */
[-C--:B------:R-:W-:Y:S01]  /*a670*/  FFMA.FTZ R50, R50, R70.reuse, -R55 ;  /* 0x0000004632327223 */ /* 0x080fe20000010837 */
[----:B------:R-:W-:Y:S01]  /*a680*/  FFMA.FTZ R84, R69, R71, R84 ;  /* 0x0000004745547223 */ /* 0x000fe20000010054 */
        /* <DEDUP_REMOVED lines=9> */
[----:B------:R-:W-:-:S07]  /*a720*/  F2FP.SATFINITE.E4M3.F32.PACK_AB_MERGE_C R55, R67, R84, R68 ;  /* 0x000000544337723e */ /* 0x000fce0004807044 */
.L_x_7568:
[----:B------:R-:W-:Y:S05]  /*a730*/  BSYNC B2 ;  /* 0x0000000000027941 */ /* 0x000fea0003800000 */
.L_x_7567:
        /* <DEDUP_REMOVED lines=11> */
.L_x_7566:
[----:B------:R-:W-:Y:S05]  /*a7f0*/  BSYNC B1 ;  /* 0x0000000000017941 */ /* 0x000fea0003800000 */
.L_x_7565:
        /* <DEDUP_REMOVED lines=8> */
[----:B------:R-:W-:Y:S01]  /*a880*/  IMAD.IADD R61, R127, 0x1, R61 ;  /* 0x000000017f3d7824 */ /* 0x000fe200078e023d */
[----:B------:R-:W-:Y:S01]  /*a890*/  IADD3 R59, P3, P4, R44, R126, R36 ;  /* 0x0000007e2c3b7210 */ /* 0x000fe20007c7e024 */
[----:B------:R-:W-:Y:S01]  /*a8a0*/  VIADD R49, R228, 0xc0 ;  /* 0x000000c0e4317836 */ /* 0x000fe20000000000 */
[----:B------:R-:W-:Y:S01]  /*a8b0*/  ISETP.NE.AND P6, PT, R0, RZ, PT ;  /* 0x000000ff0000720c */ /* 0x000fe20003fc5270 */
[----:B------:R-:W-:Y:S01]  /*a8c0*/  BSSY B1, `(.L_x_7569) ;  /* 0x00000ef000017945 */ /* 0x000fe20003800000 */
[----:B------:R-:W-:Y:S01]  /*a8d0*/  IADD3.X R48, R38, R61, R37, P3, P4 ;  /* 0x0000003d26307210 */ /* 0x000fe20001fe8425 */
[----:B------:R-:W-:Y:S01]  /*a8e0*/  IMAD.SHL.U32 R49, R49, 0x80, RZ ;  /* 0x0000008031317824 */ /* 0x000fe200078e00ff */
[----:B------:R-:W-:-:S04]  /*a8f0*/  SEL R145, R120, R145, !P6 ;  /* 0x0000009178917207 */ /* 0x000fc80007000000 */
[----:B------:R-:W-:Y:S02]  /*a900*/  LOP3.LUT R49, R49, 0x380, RZ, 0xc0, !PT ;  /* 0x0000038031317812 */ /* 0x000fe400078ec0ff */
[----:B-1----:R-:W-:-:S05]  /*a910*/  IADD3 R58, P3, R59, R56, RZ ;  /* 0x000000383b3a7210 */ /* 0x002fca0007f7e0ff */
[----:B------:R-:W-:Y:S01]  /*a920*/  IMAD.X R59, R48, 0x1, R57, P3 ;  /* 0x00000001303b7824 */ /* 0x000fe200018e0639 */
[----:B------:R-:W-:-:S04]  /*a930*/  SHF.R.S32.HI R48, RZ, 0x1f, R145 ;  /* 0x0000001fff307819 */ /* 0x000fc80000011491 */
[----:B------:R-:W-:-:S04]  /*a940*/  LEA.HI R48, R48, R145, RZ, 0x5 ;  /* 0x0000009130307211 */ /* 0x000fc800078f28ff */
        /* <DEDUP_REMOVED lines=18> */
[----:B------:R-:W-:Y:S01]  /*aa70*/  SHF.R.U32.HI R76, RZ, 0x8, R75 ;  /* 0x00000008ff4c7819 */ /* 0x000fe2000001164b */
[----:B--2---:R-:W-:Y:S01]  /*aa80*/  IMAD.MOV.U32 R69, RZ, RZ, R52 ;  /* 0x000000ffff457224 */ /* 0x004fe200078e0034 */
[----:B------:R-:W-:Y:S02]  /*aa90*/  SHF.R.U32.HI R71, RZ, 0x8, R77 ;  /* 0x00000008ff477819 */ /* 0x000fe4000001164d */
[----:B------:R-:W-:Y:S01]  /*aaa0*/  PRMT R65, R65, 0x654, R62 ;  /* 0x0000065441417816 */ /* 0x000fe2000000003e */
[----:B------:R-:W-:Y:S01]  /*aab0*/  IMAD.MOV.U32 R62, RZ, RZ, R54 ;  /* 0x000000ffff3e7224 */ /* 0x000fe200078e0036 */
[----:B------:R-:W-:Y:S01]  /*aac0*/  SHF.R.U32.HI R81, RZ, 0x10, R73 ;  /* 0x00000010ff517819 */ /* 0x000fe20000011649 */
[----:B------:R-:W-:Y:S01]  /*aad0*/  IMAD.SHL.U32 R50, R71, 0x100, RZ ;  /* 0x0000010047327824 */ /* 0x000fe200078e00ff */
[----:B------:R-:W-:-:S02]  /*aae0*/  LOP3.LUT R64, R75, 0xff, RZ, 0xc0, !PT ;  /* 0x000000ff4b407812 */ /* 0x000fc400078ec0ff */
[----:B------:R-:W-:Y:S01]  /*aaf0*/  SHF.R.U32.HI R67, RZ, 0x18, R75 ;  /* 0x00000018ff437819 */ /* 0x000fe2000001164b */
[----:B------:R-:W-:Y:S01]  /*ab00*/  IMAD.U32 R52, R81, 0x10000, RZ ;  /* 0x0001000051347824 */ /* 0x000fe200078e00ff */
        /* <DEDUP_REMOVED lines=8> */
[----:B------:R-:W-:Y:S02]  /*ab90*/  SHF.R.U32.HI R78, RZ, 0x10, R75 ;  /* 0x00000010ff4e7819 */ /* 0x000fe4000001164b */
[----:B------:R-:W-:Y:S02]  /*aba0*/  LOP3.LUT R71, R67, 0xff00, R48, 0xf8, !PT ;  /* 0x0000ff0043477812 */ /* 0x000fe400078ef830 */
[----:B------:R-:W-:Y:S01]  /*abb0*/  LOP3.LUT R75, R73, 0xff00, R50, 0xf8, !PT ;  /* 0x0000ff00494b7812 */ /* 0x000fe200078ef832 */
[----:B------:R-:W-:Y:S01]  /*abc0*/  IMAD.U32 R48, R78, 0x10000, RZ ;  /* 0x000100004e307824 */ /* 0x000fe200078e00ff */
[----:B------:R-:W-:Y:S02]  /*abd0*/  F2FP.F16.E4M3.UNPACK_B R73, R143.H1 ;  /* 0x0000008fff49723e */ /* 0x000fe400030006ff */
[----:B------:R-:W-:-:S02]  /*abe0*/  F2FP.F16.E4M3.UNPACK_B R70, R69.H1 ;  /* 0x00000045ff46723e */ /* 0x000fc400030006ff */
        /* <DEDUP_REMOVED lines=8> */
[----:B------:R-:W-:Y:S01]  /*ac70*/  F2FP.F16.E4M3.UNPACK_B R68, R141.H1 ;  /* 0x0000008dff44723e */ /* 0x000fe200030006ff */
[----:B------:R-:W-:Y:S01]  /*ac80*/  IMAD.U32 R72, R72, 0x10000, RZ ;  /* 0x0001000048487824 */ /* 0x000fe200078e00ff */
[----:B------:R-:W-:Y:S01]  /*ac90*/  LOP3.LUT R77, R77, 0xff00, R54, 0xf8, !PT ;  /* 0x0000ff004d4d7812 */ /* 0x000fe200078ef836 */
[----:B------:R-:W-:Y:S01]  /*aca0*/  IMAD.U32 R54, R74, 0x10000, RZ ;  /* 0x000100004a367824 */ /* 0x000fe200078e00ff */
[----:B------:R-:W-:Y:S01]  /*acb0*/  LOP3.LUT R48, R71, 0xff0000, R48, 0xf8, !PT ;  /* 0x00ff000047307812 */ /* 0x000fe200078ef830 */
[----:B------:R-:W-:-:S02]  /*acc0*/  HADD2.F32 R71, -RZ, R68.H0_H0 ;  /* 0x20000044ff477230 */ /* 0x000fc40000004100 */
        /* <DEDUP_REMOVED lines=174> */
.L_x_7570:
[----:B------:R-:W-:Y:S05]  /*b7b0*/  BSYNC B1 ;  /* 0x0000000000017941 */ /* 0x000fea0003800000 */
.L_x_7569:
        /* <DEDUP_REMOVED lines=10> */
.L_x_7510:
[----:B------:R-:W2:Y:S02]  /*b860*/  LDL R48, [R1+0x54] ;  /* 0x0000540001307983 */ /* 0x000ea40000100800 */
[----:B--2---:R-:W-:-:S13]  /*b870*/  R2UR UR4, R48 ;  /* 0x00000000300472ca */ /* 0x004fda00000e0000 */
[----:B------:R-:W-:-:S06]  /*b880*/  UISETP.NE.AND UP0, UPT, UR4, 0x3, UPT ;  /* 0x000000030400788c */ /* 0x000fcc000bf05270 */
[----:B------:R-:W-:-:S13]  /*b890*/  PLOP3.LUT P5, PT, PT, PT, UP0, 0x80, 0x0 ;  /* 0x000000000000781c */ /* 0x000fda0003faf008 */
[----:B------:R-:W-:Y:S05]  /*b8a0*/  @!P5 BRA `(.L_x_7571) ;  /* 0x000000000004d947 */ /* 0x000fea0003800000 */
[----:B------:R-:W-:Y:S01]  /*b8b0*/  BPT.TRAP 0x1 ;  /* 0x000000040000795c */ /* 0x000fe20000300000 */
.L_x_7571:
[----:B------:R-:W2:Y:S01]  /*b8c0*/  LDL R48, [R1] ;  /* 0x0000000001307983 */ /* 0x000ea20000100800 */
        /* <DEDUP_REMOVED lines=9> */
.L_x_7817:
[----:B------:R-:W-:Y:S05]  /*b960*/  BSYNC B1 ;  /* 0x0000000000017941 */ /* 0x000fea0003800000 */
.L_x_7572:
        /* <DEDUP_REMOVED lines=22> */
.L_x_7575:
[----:B------:R-:W-:Y:S05]  /*bad0*/  BSYNC B1 ;  /* 0x0000000000017941 */ /* 0x000fea0003800000 */
.L_x_7574:
        /* <DEDUP_REMOVED lines=22> */
.L_x_7577:
[----:B------:R-:W-:Y:S05]  /*bc40*/  BSYNC B1 ;  /* 0x0000000000017941 */ /* 0x000fea0003800000 */
.L_x_7576:
        /* <DEDUP_REMOVED lines=22> */
.L_x_7579:
[----:B------:R-:W-:Y:S05]  /*bdb0*/  BSYNC B1 ;  /* 0x0000000000017941 */ /* 0x000fea0003800000 */
.L_x_7578:
[----:B-12---:R-:W-:-:S05]  /*bdc0*/  VIADD R48, R228, 0xc0 ;  /* 0x000000c0e4307836 */ /* 0x006fca0000000000 */
[----:B------:R-:W-:-:S13]  /*bdd0*/  ISETP.GE.AND P2, PT, R48, R118, PT ;  /* 0x000000763000720c */ /* 0x000fda0003f46270 */
[----:B------:R-:W-:Y:S05]  /*bde0*/  @P2 BRA `(.L_x_7547) ;  /* 0x0000000000582947 */ /* 0x000fea0003800000 */
[----:B------:R-:W1:Y:S01]  /*bdf0*/  LDC.64 R50, c[0x0][0x2f0] ;  /* 0x0000bc00ff327b82 */ /* 0x000e620000000a00 */
[----:B------:R-:W-:Y:S02]  /*be00*/  IMAD.MOV.U32 R54, RZ, RZ, R52 ;  /* 0x000000ffff367224 */ /* 0x000fe400078e0034 */
        /* <DEDUP_REMOVED lines=20> */
.L_x_7547:
[----:B------:R-:W-:Y:S05]  /*bf50*/  BSYNC B0 ;  /* 0x0000000000007941 */ /* 0x000fea0003800000 */
.L_x_7509:
        /* <DEDUP_REMOVED lines=17> */
.L_x_7581:
[----:B------:R-:W-:Y:S05]  /*c070*/  BSYNC B0 ;  /* 0x0000000000007941 */ /* 0x000fea0003800000 */
.L_x_7580:
[----:B------:R-:W2:Y:S01]  /*c080*/  SYNCS.PHASECHK.TRANS64.TRYWAIT P3, [R109+URZ+0x2e8b0], R130 ;  /* 0x02e8b0826d0075a7 */ /* 0x000ea2000806017f */
[----:B------:R-:W-:Y:S01]  /*c090*/  ULDC.64 UR38, c[0x0][0x318] ;  /* 0x0000c60000267ab9 */ /* 0x000fe20000000a00 */
[----:B------:R-:W-:Y:S01]  /*c0a0*/  ULDC.64 UR36, c[0x0][0x308] ;  /* 0x0000c20000247ab9 */ /* 0x000fe20000000a00 */
[----:B------:R-:W-:Y:S04]  /*c0b0*/  BSSY B0, `(.L_x_7582) ;  /* 0x0000002000007945 */ /* 0x000fe80003800000 */
[----:B--2---:R-:W-:Y:S05]  /*c0c0*/  @!P3 BRA `(.L_x_7583) ;  /* 0x000001d80088b947 */ /* 0x004fea0003800000 */
.L_x_7818:
[----:B------:R-:W-:Y:S05]  /*c0d0*/  BSYNC B0 ;  /* 0x0000000000007941 */ /* 0x000fea0003800000 */
.L_x_7582:
        /* <DEDUP_REMOVED lines=8> */
[----:B------:R-:W-:Y:S02]  /*c160*/  IMAD.MOV.U32 R49, RZ, RZ, R108 ;  /* 0x000000ffff317224 */ /* 0x000fe400078e006c */
[----:B------:R-:W-:Y:S02]  /*c170*/  IMAD R51, R53, UR38, RZ ;  /* 0x0000002635337c24 */ /* 0x000fe4000f8e02ff */
[----:B------:R-:W-:-:S04]  /*c180*/  IMAD.WIDE.U32 R48, R52, UR38, R48 ;  /* 0x0000002634307c25 */ /* 0x000fc8000f8e0030 */
[----:B------:R-:W-:-:S04]  /*c190*/  IMAD R51, R52, UR39, R51 ;  /* 0x0000002734337c24 */ /* 0x000fc8000f8e0233 */
        /* <DEDUP_REMOVED lines=12> */
.L_x_7585:
[----:B------:R-:W-:Y:S05]  /*c260*/  BSYNC B0 ;  /* 0x0000000000007941 */ /* 0x000fea0003800000 */
.L_x_7584:
[----:B-1-3--:R-:W-:Y:S01]  /*c270*/  VIADD R48, R228, 0x40 ;  /* 0x00000040e4307836 */ /* 0x00afe20000000000 */
        /* <DEDUP_REMOVED lines=25> */
.L_x_7587:
[----:B------:R-:W-:Y:S05]  /*c410*/  BSYNC B0 ;  /* 0x0000000000007941 */ /* 0x000fea0003800000 */
.L_x_7586:
        /* <DEDUP_REMOVED lines=26> */
.L_x_7589:
[----:B------:R-:W-:Y:S05]  /*c5c0*/  BSYNC B0 ;  /* 0x0000000000007941 */ /* 0x000fea0003800000 */
.L_x_7588:
        /* <DEDUP_REMOVED lines=19> */
[----:B------:R-:W-:-:S03]  /*c700*/  @!P3 IMAD.IADD R54, R16, 0x1, R54 ;  /* 0x000000011036b824 */ /* 0x000fc600078e0236 */
[----:B------:R-:W-:Y:S02]  /*c710*/  IADD3.X R53, R49, UR37, R51, P4, !PT ;  /* 0x0000002531357c10 */ /* 0x000fe4000a7fe433 */
[----:B------:R-:W-:-:S13]  /*c720*/  ISETP.GE.AND P4, PT, R18, UR4, PT ;  /* 0x0000000412007c0c */ /* 0x000fda000bf86270 */
[----:B------:R-:W1:Y:S04]  /*c730*/  @!P4 LDS.128 R48, [R117+0x14400] ;  /* 0x014400007530c984 */ /* 0x000e680000000c00 */
[----:B-1----:R-:W-:Y:S04]  /*c740*/  @!P4 STG.E.128 desc[UR60][R52.64], R48 ;  /* 0x000000303400c986 */ /* 0x002fe8000c101d3c */
[----:B------:R-:W1:Y:S04]  /*c750*/  @!P3 LDS.128 R48, [R54+0x14400] ;  /* 0x014400003630b984 */ /* 0x000e680000000c00 */
[----:B-1----:R1:W-:Y:S02]  /*c760*/  @!P3 STG.E.128 desc[UR60][R52.64+0x40], R48 ;  /* 0x000040303400b986 */ /* 0x0023e4000c101d3c */
.L_x_7591:
[----:B------:R-:W-:Y:S05]  /*c770*/  BSYNC B0 ;  /* 0x0000000000007941 */ /* 0x000fea0003800000 */
.L_x_7590:
[----:B-1----:R-:W3:Y:S01]  /*c780*/  LDL.LU R49, [R1] ;  /* 0x0000000001317983 */ /* 0x002ee20000300800 */
[----:B0-2---:R-:W-:Y:S01]  /*c790*/  @!P2 VIADD R109, R109, 0x2e8c0 ;  /* 0x0002e8c06d6da836 */ /* 0x005fe20000000000 */
        /* <DEDUP_REMOVED lines=14> */
[----:B---3--:R-:W-:-:S05]  /*c880*/  LOP3.LUT R49, R49, R48, RZ, 0x3c, !PT ;  /* 0x0000003031317212 */ /* 0x008fca00078e3cff */
[----:B------:R0:W-:Y:S01]  /*c890*/  STL [R1], R49 ;  /* 0x0000003101007387 */ /* 0x0001e20000100800 */
[----:B------:R-:W-:Y:S05]  /*c8a0*/  @P3 BRA `(.L_x_7592) ;  /* 0xffffff5c00a83947 */ /* 0x000fea000383ffff */
[----:B0-----:R-:W0:Y:S01]  /*c8b0*/  S2R R49, SR_TID.X ;  /* 0x0000000000317919 */ /* 0x001e220000002100 */
[----:B------:R-:W-:Y:S02]  /*c8c0*/  PLOP3.LUT P0, PT, PT, PT, PT, 0x8, 0x0 ;  /* 0x000000000000781c */ /* 0x000fe40003f0e170 */
[----:B0-----:R-:W-:-:S04]  /*c8d0*/  SHF.R.U32.HI R49, RZ, 0x7, R49 ;  /* 0x00000007ff317819 */ /* 0x001fc80000011631 */
[----:B------:R-:W-:-:S13]  /*c8e0*/  ISETP.NE.AND P3, PT, R49, 0x1, PT ;  /* 0x000000013100780c */ /* 0x000fda0003f65270 */
[----:B------:R-:W-:Y:S06]  /*c8f0*/  @!P3 BAR.ARV 0x9, 0x100 ;  /* 0x024400000000bb1d */ /* 0x000fec0000002000 */
.L_x_7504:
[----:B------:R-:W1:Y:S01]  /*c900*/  LDC R0, c[0x0][0x428] ;  /* 0x00010a00ff007b82 */ /* 0x000e620000000800 */
[----:B------:R-:W-:Y:S05]  /*c910*/  @P0 BRA `(.L_x_7593) ;  /* 0x00000000000c0947 */ /* 0x000fea0003800000 */
[----:B------:R-:W2:Y:S01]  /*c920*/  FENCE.VIEW.ASYNC.G ;  /* 0x00000000000073c6 */ /* 0x000ea20000000100 */
[----:B------:R-:W-:Y:S05]  /*c930*/  WARPSYNC.ALL ;  /* 0x0000000000007948 */ /* 0x000fea0003800000 */
[----:B--2---:R-:W-:Y:S06]  /*c940*/  BAR.ARV 0xc, 0x180 ;  /* 0x0306000000007b1d */ /* 0x004fec0000002000 */
.L_x_7593:
[----:B------:R-:W2:Y:S01]  /*c950*/  LDL R4, [R1+0x94] ;  /* 0x0000940001047983 */ /* 0x000ea20000100800 */
[----:B------:R-:W-:-:S03]  /*c960*/  ULDC.64 UR4, c[0x0][0x990] ;  /* 0x0002640000047ab9 */ /* 0x000fc60000000a00 */
[----:B------:R-:W3:Y:S01]  /*c970*/  LDL R5, [R1+0x84] ;  /* 0x0000840001057983 */ /* 0x000ee20000100800 */
[----:B------:R-:W-:Y:S01]  /*c980*/  ISETP.NE.U32.AND P0, PT, RZ, UR4, PT ;  /* 0x00000004ff007c0c */ /* 0x000fe2000bf05070 */
[----:B------:R-:W-:Y:S01]  /*c990*/  ULDC.64 UR6, c[0x0][0x998] ;  /* 0x0002660000067ab9 */ /* 0x000fe20000000a00 */
[----:B-1----:R-:W-:Y:S01]  /*c9a0*/  ISETP.NE.AND P2, PT, R0, 0x1, PT ;  /* 0x000000010000780c */ /* 0x002fe20003f45270 */
[----:B------:R-:W4:Y:S01]  /*c9b0*/  LDL R25, [R1+0x58] ;  /* 0x0000580001197983 */ /* 0x000f220000100800 */
[----:B------:R-:W-:Y:S02]  /*c9c0*/  ISETP.NE.AND.EX P0, PT, RZ, UR5, PT, P0 ;  /* 0x00000005ff007c0c */ /* 0x000fe4000bf05300 */
[----:B------:R-:W-:Y:S01]  /*c9d0*/  ISETP.NE.U32.AND P1, PT, RZ, UR6, PT ;  /* 0x00000006ff007c0c */ /* 0x000fe2000bf25070 */
[----:B------:R-:W4:Y:S01]  /*c9e0*/  LDL R24, [R1+0x64] ;  /* 0x0000640001187983 */ /* 0x000f220000100800 */
[----:B------:R-:W-:Y:S02]  /*c9f0*/  IMAD.MOV.U32 R7, RZ, RZ, R234 ;  /* 0x000000ffff077224 */ /* 0x000fe400078e00ea */
[----:B------:R-:W-:-:S05]  /*ca00*/  ISETP.NE.AND.EX P1, PT, RZ, UR7, PT, P1 ;  /* 0x00000007ff007c0c */ /* 0x000fca000bf25310 */
[----:B------:R-:W1:Y:S08]  /*ca10*/  @P2 LDC R3, c[0x0][0x42c] ;  /* 0x00010b00ff032b82 */ /* 0x000e700000000800 */
[----:B------:R-:W2:Y:S08]  /*ca20*/  @P0 LDC.64 R10, c[0x0][0x9a8] ;  /* 0x00026a00ff0a0b82 */ /* 0x000eb00000000a00 */
[----:B------:R-:W1:Y:S08]  /*ca30*/  @P2 LDC R2, c[0x0][0x430] ;  /* 0x00010c00ff022b82 */ /* 0x000e700000000800 */
[----:B0-----:R-:W0:Y:S01]  /*ca40*/  @P1 LDC.64 R12, c[0x0][0x9b8] ;  /* 0x00026e00ff0c1b82 */ /* 0x001e220000000a00 */
[----:B-1----:R-:W-:-:S07]  /*ca50*/  @P2 IMAD.HI.U32 R3, R234, R3, RZ ;  /* 0x00000003ea032227 */ /* 0x002fce00078e00ff */
[----:B------:R-:W1:Y:S08]  /*ca60*/  @P0 LDC.64 R14, c[0x0][0x9b0] ;  /* 0x00026c00ff0e0b82 */ /* 0x000e700000000a00 */
[----:B------:R-:W1:Y:S01]  /*ca70*/  @P1 LDC.64 R20, c[0x0][0x9c0] ;  /* 0x00027000ff141b82 */ /* 0x000e620000000a00 */
[----:B------:R-:W-:-:S04]  /*ca80*/  @P2 SHF.R.U32.HI R7, RZ, R2, R3 ;  /* 0x00000002ff072219 */ /* 0x000fc80000011603 */
[----:B------:R-:W-:Y:S01]  /*ca90*/  @P0 SHF.R.S32.HI R9, RZ, 0x1f, R7 ;  /* 0x0000001fff090819 */ /* 0x000fe20000011407 */
[C---:B--2---:R-:W-:Y:S02]  /*caa0*/  @P0 IMAD R0, R4.reuse, R10, RZ ;  /* 0x0000000a04000224 */ /* 0x044fe400078e02ff */
[----:B0-----:R-:W-:Y:S02]  /*cab0*/  @P1 IMAD R4, R4, R12, RZ ;  /* 0x0000000c04041224 */ /* 0x001fe400078e02ff */
[C---:B---3--:R-:W-:Y:S02]  /*cac0*/  @P0 IMAD R11, R5.reuse, R11, R0 ;  /* 0x0000000b050b0224 */ /* 0x048fe400078e0200 */
[----:B------:R-:W-:-:S04]  /*cad0*/  @P0 IMAD.WIDE.U32 R2, R5, R10, RZ ;  /* 0x0000000a05020225 */ /* 0x000fc800078e00ff */
        /* <DEDUP_REMOVED lines=18> */
[----:B------:R-:W-:Y:S01]  /*cc00*/  IMAD.MOV.U32 R0, RZ, RZ, 0x3f800000 ;  /* 0x3f800000ff007424 */ /* 0x000fe200078e00ff */
[----:B------:R-:W-:Y:S01]  /*cc10*/  @P1 LEA.HI.X R9, R6, UR7, R3, 0x2, P4 ;  /* 0x0000000706091c11 */ /* 0x000fe2000a0f1403 */
[----:B------:R-:W0:Y:S02]  /*cc20*/  @P2 LDC R11, c[0x0][0x42c] ;  /* 0x00010b00ff0b2b82 */ /* 0x000e240000000800 */
[----:B------:R-:W2:Y:S04]  /*cc30*/  @P0 LDG.E R7, desc[UR60][R4.64] ;  /* 0x0000003c04070981 */ /* 0x000ea8000c1e1900 */
[----:B------:R1:W2:Y:S01]  /*cc40*/  @P1 LDG.E R0, desc[UR60][R8.64] ;  /* 0x0000003c08001981 */ /* 0x0002a2000c1e1900 */
[----:B----4-:R-:W-:Y:S01]  /*cc50*/  IADD3 R2, R24, 0x15f, -R25 ;  /* 0x0000015f18027810 */ /* 0x010fe20007ffe819 */
[----:B------:R-:W3:Y:S01]  /*cc60*/  @P2 LDC R6, c[0x0][0x430] ;  /* 0x00010c00ff062b82 */ /* 0x000ee20000000800 */
[----:B------:R-:W-:-:S02]  /*cc70*/  PLOP3.LUT P0, PT, PT, PT, PT, 0x80, 0x0 ;  /* 0x000000000000781c */ /* 0x000fc40003f0f070 */
[----:B------:R-:W-:Y:S01]  /*cc80*/  CS2R R88, SRZ ;  /* 0x0000000000587805 */ /* 0x000fe2000001ff00 */
[----:B------:R-:W-:Y:S01]  /*cc90*/  IMAD.MOV.U32 R87, RZ, RZ, RZ ;  /* 0x000000ffff577224 */ /* 0x000fe200078e00ff */
[----:B------:R-:W-:Y:S01]  /*cca0*/  CS2R R12, SRZ ;  /* 0x00000000000c7805 */ /* 0x000fe2000001ff00 */
[----:B------:R-:W-:Y:S01]  /*ccb0*/  IMAD R3, R233, 0x80, R2 ;  /* 0x00000080e9037824 */ /* 0x000fe200078e0202 */
[----:B------:R-:W-:Y:S01]  /*ccc0*/  CS2R R14, SRZ ;  /* 0x00000000000e7805 */ /* 0x000fe2000001ff00 */
[----:B------:R-:W-:Y:S01]  /*ccd0*/  IMAD.MOV.U32 R2, RZ, RZ, RZ ;  /* 0x000000ffff027224 */ /* 0x000fe200078e00ff */
[----:B-1----:R-:W-:Y:S01]  /*cce0*/  CS2R R8, SRZ ;  /* 0x0000000000087805 */ /* 0x002fe2000001ff00 */
[----:B------:R-:W-:Y:S01]  /*ccf0*/  IMAD.MOV.U32 R4, RZ, RZ, R234 ;  /* 0x000000ffff047224 */ /* 0x000fe200078e00ea */
[----:B------:R-:W-:Y:S01]  /*cd00*/  CS2R R20, SRZ ;  /* 0x0000000000147805 */ /* 0x000fe2000001ff00 */
[----:B------:R-:W-:Y:S01]  /*cd10*/  IMAD.HI R2, R3, -0x6db6db6d, R2 ;  /* 0x9249249303027827 */ /* 0x000fe200078e0202 */
[----:B------:R-:W-:-:S02]  /*cd20*/  CS2R R24, SRZ ;  /* 0x0000000000187805 */ /* 0x000fc4000001ff00 */
[----:B------:R-:W-:Y:S02]  /*cd30*/  CS2R R26, SRZ ;  /* 0x00000000001a7805 */ /* 0x000fe4000001ff00 */
[----:B------:R-:W-:Y:S02]  /*cd40*/  CS2R R28, SRZ ;  /* 0x00000000001c7805 */ /* 0x000fe4000001ff00 */
[----:B------:R-:W-:Y:S02]  /*cd50*/  CS2R R30, SRZ ;  /* 0x00000000001e7805 */ /* 0x000fe4000001ff00 */
[----:B------:R-:W-:Y:S01]  /*cd60*/  SHF.R.U32.HI R3, RZ, 0x1f, R2 ;  /* 0x0000001fff037819 */ /* 0x000fe20000011602 */
[----:B0-----:R-:W-:Y:S01]  /*cd70*/  @P2 IMAD.HI.U32 R11, R234, R11, RZ ;  /* 0x0000000bea0b2227 */ /* 0x001fe200078e00ff */
[----:B------:R-:W-:Y:S02]  /*cd80*/  CS2R R32, SRZ ;  /* 0x0000000000207805 */ /* 0x000fe4000001ff00 */
[----:B------:R-:W-:-:S02]  /*cd90*/  CS2R R34, SRZ ;  /* 0x0000000000227805 */ /* 0x000fc4000001ff00 */
[----:B------:R-:W-:Y:S02]  /*cda0*/  LEA.HI.SX32 R2, R2, R3, 0x19 ;  /* 0x0000000302027211 */ /* 0x000fe400078fcaff */
[----:B------:R-:W-:Y:S02]  /*cdb0*/  CS2R R36, SRZ ;  /* 0x0000000000247805 */ /* 0x000fe4000001ff00 */
[----:B------:R-:W-:Y:S02]  /*cdc0*/  CS2R R38, SRZ ;  /* 0x0000000000267805 */ /* 0x000fe4000001ff00 */
[----:B------:R-:W-:Y:S02]  /*cdd0*/  CS2R R40, SRZ ;  /* 0x0000000000287805 */ /* 0x000fe4000001ff00 */
[----:B------:R-:W-:Y:S02]  /*cde0*/  VIMNMX R137, R137, R2, PT ;  /* 0x0000000289897248 */ /* 0x000fe40003fe0100 */
[----:B------:R-:W-:-:S02]  /*cdf0*/  CS2R R42, SRZ ;  /* 0x00000000002a7805 */ /* 0x000fc4000001ff00 */
[----:B---3--:R-:W-:Y:S02]  /*ce00*/  @P2 SHF.R.U32.HI R4, RZ, R6, R11 ;  /* 0x00000006ff042219 */ /* 0x008fe4000001160b */
[----:B------:R-:W-:Y:S02]  /*ce10*/  CS2R R10, SRZ ;  /* 0x00000000000a7805 */ /* 0x000fe4000001ff00 */
[----:B------:R-:W-:Y:S02]  /*ce20*/  ISETP.GE.AND P1, PT, R137, 0x1, PT ;  /* 0x000000018900780c */ /* 0x000fe40003f26270 */
        /* <DEDUP_REMOVED lines=12> */
[----:B0-----:R-:W-:Y:S02]  /*cef0*/  CS2R R4, SRZ ;  /* 0x0000000000047805 */ /* 0x001fe4000001ff00 */
[----:B------:R-:W-:Y:S01]  /*cf00*/  CS2R R98, SRZ ;  /* 0x0000000000627805 */ /* 0x000fe2000001ff00 */
[----:B------:R-:W-:Y:S01]  /*cf10*/  IMAD.MOV.U32 R68, RZ, RZ, RZ ;  /* 0x000000ffff447224 */ /* 0x000fe200078e00ff */
[----:B------:R-:W-:Y:S01]  /*cf20*/  CS2R R100, SRZ ;  /* 0x0000000000647805 */ /* 0x000fe2000001ff00 */
[----:B------:R-:W-:Y:S02]  /*cf30*/  IMAD.MOV.U32 R72, RZ, RZ, RZ ;  /* 0x000000ffff487224 */ /* 0x000fe400078e00ff */
[----:B------:R-:W-:-:S02]  /*cf40*/  IMAD.MOV.U32 R103, RZ, RZ, RZ ;  /* 0x000000ffff677224 */ /* 0x000fc400078e00ff */
[----:B--2---:R-:W-:Y:S01]  /*cf50*/  FMUL.FTZ R0, R7, R0 ;  /* 0x0000000007007220 */ /* 0x004fe20000410000 */
[----:B------:R-:W-:-:S03]  /*cf60*/  CS2R R6, SRZ ;  /* 0x0000000000067805 */ /* 0x000fc6000001ff00 */
        /* <DEDUP_REMOVED lines=11> */
.L_x_7821:
[----:B------:R-:W1:Y:S01]  /*d020*/  LDL R3, [R1+0x4c] ;  /* 0x00004c0001037983 */ /* 0x000e620000100800 */
[----:B------:R-:W-:Y:S01]  /*d030*/  VIADD R25, R16, 0x1c400 ;  /* 0x0001c40010197836 */ /* 0x000fe20000000000 */
[----:B------:R-:W-:Y:S04]  /*d040*/  BSSY B6, `(.L_x_7596) ;  /* 0x0000019000067945 */ /* 0x000fe80003800000 */
        /* <DEDUP_REMOVED lines=24> */
.L_x_7597:
[----:B------:R-:W-:Y:S05]  /*d1d0*/  BSYNC B6 ;  /* 0x0000000000067941 */ /* 0x000fea0003800000 */
.L_x_7596:
        /* <DEDUP_REMOVED lines=15> */
.L_x_7601:
[----:B--2---:R2:W3:Y:S02]  /*d2d0*/  SYNCS.PHASECHK.TRANS64.TRYWAIT P0, [R16+URZ+0x2e800], R3 ;  /* 0x02e80003100075a7 */ /* 0x0044e4000800017f */
[----:B---3--:R-:W-:Y:S05]  /*d2e0*/  @!P0 NANOSLEEP.SYNCS 0x989680 ;  /* 0x009896800000895d */ /* 0x008fea0003900000 */
[----:B------:R-:W3:Y:S02]  /*d2f0*/  @!P0 SYNCS.PHASECHK.TRANS64 P0, [R16+URZ+0x2e800], R3 ;  /* 0x02e80003100085a7 */ /* 0x000ee4000800007f */
[----:B---3--:R-:W-:Y:S05]  /*d300*/  @!P0 BRA `(.L_x_7601) ;  /* 0xfffffffc00f08947 */ /* 0x008fea000383ffff */
.L_x_7600:
[----:B------:R-:W-:Y:S05]  /*d310*/  BSYNC B0 ;  /* 0x0000000000007941 */ /* 0x000fea0003800000 */
.L_x_7599:
[----:B------:R-:W-:Y:S05]  /*d320*/  BRA `(.L_x_7602) ;  /* 0x0000005000a47947 */ /* 0x000fea0003800000 */
.L_x_7598:
[----:B------:R-:W1:Y:S01]  /*d330*/  LDC.64 R12, c[0x0][0x3d8] ;  /* 0x0000f600ff0c7b82 */ /* 0x000e620000000a00 */
[----:B-----5:R-:W-:Y:S01]  /*d340*/  SHF.R.S32.HI R3, RZ, 0x1f, R121 ;  /* 0x0000001fff037819 */ /* 0x020fe20000011479 */
[----:B------:R-:W-:Y:S01]  /*d350*/  IMAD.MOV.U32 R6, RZ, RZ, R18 ;  /* 0x000000ffff067224 */ /* 0x000fe200078e0012 */
[--C-:B------:R-:W-:Y:S01]  /*d360*/  SHF.R.S32.HI R5, RZ, 0x1f, R22.reuse ;  /* 0x0000001fff057819 */ /* 0x100fe20000011416 */
[----:B------:R-:W-:Y:S01]  /*d370*/  IMAD.MOV.U32 R7, RZ, RZ, R19 ;  /* 0x000000ffff077224 */ /* 0x000fe200078e0013 */
[----:B------:R-:W-:Y:S01]  /*d380*/  LOP3.LUT P0, RZ, R25, 0x3ff, RZ, 0xc0, !PT ;  /* 0x000003ff19ff7812 */ /* 0x000fe2000780c0ff */
[----:B------:R-:W-:Y:S01]  /*d390*/  IMAD.MOV.U32 R4, RZ, RZ, R22 ;  /* 0x000000ffff047224 */ /* 0x000fe200078e0016 */
[----:B------:R-:W-:Y:S01]  /*d3a0*/  SHF.R.S32.HI R24, RZ, 0x1f, R228 ;  /* 0x0000001fff187819 */ /* 0x000fe200000114e4 */
[----:B0-----:R-:W0:Y:S01]  /*d3b0*/  LDC.64 R14, c[0x0][0x3e8] ;  /* 0x0000fa00ff0e7b82 */ /* 0x001e220000000a00 */
[----:B------:R-:W-:Y:S01]  /*d3c0*/  BSSY B6, `(.L_x_7603) ;  /* 0x000002e000067945 */ /* 0x000fe20003800000 */
[-C--:B-1----:R-:W-:Y:S01]  /*d3d0*/  IMAD R0, R3, R12.reuse, RZ ;  /* 0x0000000c03007224 */ /* 0x082fe200078e02ff */
[----:B------:R-:W-:Y:S01]  /*d3e0*/  SHF.L.U64.HI R50, R12, 0x6, R13 ;  /* 0x000000060c327819 */ /* 0x000fe2000001020d */
[----:B------:R-:W-:-:S04]  /*d3f0*/  IMAD.WIDE.U32 R8, R228, R12, R6 ;  /* 0x0000000ce4087225 */ /* 0x000fc800078e0006 */
[----:B------:R-:W-:Y:S02]  /*d400*/  IMAD R21, R24, R12, RZ ;  /* 0x0000000c18157224 */ /* 0x000fe400078e02ff */
[-C--:B0-----:R-:W-:Y:S01]  /*d410*/  IMAD R20, R3, R14.reuse, RZ ;  /* 0x0000000e03147224 */ /* 0x081fe200078e02ff */
[----:B------:R-:W-:Y:S01]  /*d420*/  SHF.L.U64.HI R54, R14, 0x6, R15 ;  /* 0x000000060e367819 */ /* 0x000fe2000001020f */
[----:B------:R-:W-:-:S04]  /*d430*/  IMAD.WIDE.U32 R10, R228, R14, R6 ;  /* 0x0000000ee40a7225 */ /* 0x000fc800078e0006 */
[----:B------:R-:W-:-:S04]  /*d440*/  IMAD.WIDE.U32 R6, R228, R12, R4 ;  /* 0x0000000ce4067225 */ /* 0x000fc800078e0004 */
[----:B------:R-:W-:-:S04]  /*d450*/  IMAD.WIDE.U32 R40, R121, R12, RZ ;  /* 0x0000000c79287225 */ /* 0x000fc800078e00ff */
[----:B------:R-:W-:Y:S01]  /*d460*/  IMAD R3, R24, R14, RZ ;  /* 0x0000000e18037224 */ /* 0x000fe200078e02ff */
[-C--:B------:R-:W-:Y:S01]  /*d470*/  IADD3 R24, P3, R8, R40.reuse, RZ ;  /* 0x0000002808187210 */ /* 0x080fe20007f7e0ff */
[C---:B------:R-:W-:Y:S01]  /*d480*/  IMAD R47, R121.reuse, R13, R0 ;  /* 0x0000000d792f7224 */ /* 0x040fe200078e0200 */
[----:B------:R-:W-:Y:S01]  /*d490*/  IADD3 R42, P1, R6, R40, RZ ;  /* 0x00000028062a7210 */ /* 0x000fe20007f3e0ff */
[C---:B------:R-:W-:Y:S02]  /*d4a0*/  IMAD R49, R121.reuse, R15, R20 ;  /* 0x0000000f79317224 */ /* 0x040fe400078e0214 */
[----:B------:R-:W-:-:S04]  /*d4b0*/  IMAD.WIDE.U32 R38, R121, R14, RZ ;  /* 0x0000000e79267225 */ /* 0x000fc800078e00ff */
[----:B------:R-:W-:Y:S01]  /*d4c0*/  IMAD.WIDE.U32 R4, R228, R14, R4 ;  /* 0x0000000ee4047225 */ /* 0x000fe200078e0004 */
[----:B------:R-:W-:-:S03]  /*d4d0*/  IADD3 R26, P4, R10, R38, RZ ;  /* 0x000000260a1a7210 */ /* 0x000fc60007f9e0ff */
[----:B------:R-:W-:Y:S01]  /*d4e0*/  IMAD R21, R228, R13, R21 ;  /* 0x0000000de4157224 */ /* 0x000fe200078e0215 */
[----:B------:R-:W-:Y:S01]  /*d4f0*/  IADD3 R44, P2, R4, R38, RZ ;  /* 0x00000026042c7210 */ /* 0x000fe20007f5e0ff */
[----:B------:R-:W-:Y:S02]  /*d500*/  IMAD R3, R228, R15, R3 ;  /* 0x0000000fe4037224 */ /* 0x000fe400078e0203 */
[----:B------:R-:W-:Y:S02]  /*d510*/  IMAD.IADD R47, R47, 0x1, R41 ;  /* 0x000000012f2f7824 */ /* 0x000fe400078e0229 */
[----:B------:R-:W-:Y:S02]  /*d520*/  IMAD.IADD R49, R49, 0x1, R39 ;  /* 0x0000000131317824 */ /* 0x000fe400078e0227 */
[----:B------:R-:W-:Y:S01]  /*d530*/  IMAD.SHL.U32 R52, R12, 0x40, RZ ;  /* 0x000000400c347824 */ /* 0x000fe200078e00ff */
[C---:B------:R-:W-:Y:S01]  /*d540*/  IADD3.X R43, R47.reuse, R7, R21, P1, !PT ;  /* 0x000000072f2b7210 */ /* 0x040fe20000ffe415 */
[----:B------:R-:W-:Y:S01]  /*d550*/  IMAD.SHL.U32 R56, R14, 0x40, RZ ;  /* 0x000000400e387824 */ /* 0x000fe200078e00ff */
[----:B------:R-:W-:-:S02]  /*d560*/  IADD3.X R25, R47, R21, R9, P3, !PT ;  /* 0x000000152f197210 */ /* 0x000fc40001ffe409 */
        /* <DEDUP_REMOVED lines=19> */
.L_x_7604:
[----:B------:R-:W-:Y:S05]  /*d6a0*/  BSYNC B6 ;  /* 0x0000000000067941 */ /* 0x000fea0003800000 */
.L_x_7603:
[----:B------:R-:W2:Y:S01]  /*d6b0*/  LDL R20, [R1+0x58] ;  /* 0x0000580001147983 */ /* 0x000ea20000100800 */
        /* <DEDUP_REMOVED lines=14> */
[----:B------:R-:W-:Y:S02]  /*d7a0*/  IMAD.IADD R3, R7, 0x1, R9 ;  /* 0x0000000107037824 */ /* 0x000fe400078e0209 */
[----:B------:R-:W-:Y:S01]  /*d7b0*/  IMAD.SHL.U32 R53, R6, 0x80, RZ ;  /* 0x0000008006357824 */ /* 0x000fe200078e00ff */
[----:B------:R-:W-:Y:S02]  /*d7c0*/  SHF.L.U64.HI R46, R4, 0x7, R5 ;  /* 0x00000007042e7819 */ /* 0x000fe40000010205 */
[----:B------:R-:W-:Y:S01]  /*d7d0*/  SHF.L.U64.HI R48, R6, 0x7, R3 ;  /* 0x0000000706307819 */ /* 0x000fe20000010203 */
[----:B--2---:R-:W-:-:S05]  /*d7e0*/  IMAD R0, R233, -0x80, R20 ;  /* 0xffffff80e9007824 */ /* 0x004fca00078e0214 */
[----:B------:R-:W-:Y:S01]  /*d7f0*/  VIMNMX R55, R0, 0x80, PT ;  /* 0x0000008000377848 */ /* 0x000fe20003fe0100 */
[----:B------:R-:W-:Y:S06]  /*d800*/  @!P0 BRA `(.L_x_7606) ;  /* 0x0000002400d08947 */ /* 0x000fec0003800000 */
[----:B------:R-:W0:Y:S01]  /*d810*/  LDC R0, c[0x0][0x428] ;  /* 0x00010a00ff007b82 */ /* 0x000e220000000800 */
[----:B------:R-:W1:Y:S01]  /*d820*/  S2R R20, SR_TID.X ;  /* 0x0000000000147919 */ /* 0x000e620000002100 */
[----:B------:R-:W-:Y:S01]  /*d830*/  ISETP.GE.AND P0, PT, R228, R55, PT ;  /* 0x00000037e400720c */ /* 0x000fe20003f06270 */
[----:B------:R-:W-:Y:S01]  /*d840*/  BSSY B1, `(.L_x_7607) ;  /* 0x000002e000017945 */ /* 0x000fe20003800000 */
[----:B------:R-:W-:Y:S01]  /*d850*/  IMAD.MOV.U32 R5, RZ, RZ, R47 ;  /* 0x000000ffff057224 */ /* 0x000fe200078e002f */
[----:B------:R-:W-:Y:S01]  /*d860*/  CS2R R28, SRZ ;  /* 0x00000000001c7805 */ /* 0x000fe2000001ff00 */
[----:B------:R-:W-:Y:S01]  /*d870*/  IMAD.MOV.U32 R6, RZ, RZ, R38 ;  /* 0x000000ffff067224 */ /* 0x000fe200078e0026 */
[----:B------:R-:W-:Y:S01]  /*d880*/  CS2R R34, SRZ ;  /* 0x0000000000227805 */ /* 0x000fe2000001ff00 */
[----:B------:R-:W-:Y:S01]  /*d890*/  IMAD.MOV.U32 R7, RZ, RZ, R49 ;  /* 0x000000ffff077224 */ /* 0x000fe200078e0031 */
[----:B------:R-:W-:Y:S02]  /*d8a0*/  CS2R R30, SRZ ;  /* 0x00000000001e7805 */ /* 0x000fe4000001ff00 */
[----:B------:R-:W-:-:S02]  /*d8b0*/  CS2R R24, SRZ ;  /* 0x0000000000187805 */ /* 0x000fc4000001ff00 */
[----:B------:R-:W-:Y:S02]  /*d8c0*/  CS2R R26, SRZ ;  /* 0x00000000001a7805 */ /* 0x000fe4000001ff00 */
[----:B------:R-:W-:Y:S02]  /*d8d0*/  CS2R R32, SRZ ;  /* 0x0000000000207805 */ /* 0x000fe4000001ff00 */
[----:B0-----:R-:W-:Y:S01]  /*d8e0*/  ISETP.NE.AND P2, PT, R0, 0x1, PT ;  /* 0x000000010000780c */ /* 0x001fe20003f45270 */
[----:B------:R-:W-:Y:S02]  /*d8f0*/  IMAD R0, R233, 0x80, R228 ;  /* 0x00000080e9007824 */ /* 0x000fe400078e02e4 */
[----:B-1----:R-:W-:-:S10]  /*d900*/  VIADD R20, R20, 0xffffff80 ;  /* 0xffffff8014147836 */ /* 0x002fd40000000000 */
[----:B------:R-:W0:Y:S01]  /*d910*/  @P2 LDC R4, c[0x0][0x42c] ;  /* 0x00010b00ff042b82 */ /* 0x000e220000000800 */
[----:B------:R-:W-:-:S04]  /*d920*/  SHF.R.S32.HI R21, RZ, 0x1f, R20 ;  /* 0x0000001fff157819 */ /* 0x000fc80000011414 */
[----:B------:R-:W-:-:S03]  /*d930*/  LEA.HI R21, R21, R20, RZ, 0x2 ;  /* 0x0000001415157211 */ /* 0x000fc600078f10ff */
[----:B------:R-:W1:Y:S01]  /*d940*/  @P2 LDC R9, c[0x0][0x430] ;  /* 0x00010c00ff092b82 */ /* 0x000e620000000800 */
[----:B------:R-:W-:-:S05]  /*d950*/  LOP3.LUT R21, R21, 0xfffffffc, RZ, 0xc0, !PT ;  /* 0xfffffffc15157812 */ /* 0x000fca00078ec0ff */
[----:B------:R-:W-:Y:S02]  /*d960*/  IMAD.IADD R21, R20, 0x1, -R21 ;  /* 0x0000000114157824 */ /* 0x000fe400078e0a15 */
[----:B------:R-:W-:Y:S02]  /*d970*/  VIADD R20, R228, 0x40 ;  /* 0x00000040e4147836 */ /* 0x000fe40000000000 */
[----:B------:R-:W-:-:S03]  /*d980*/  IMAD R3, R21, 0x40, R0 ;  /* 0x0000004015037824 */ /* 0x000fc600078e0200 */
[----:B------:R-:W-:Y:S02]  /*d990*/  ISETP.GE.AND P1, PT, R20, R55, PT ;  /* 0x000000371400720c */ /* 0x000fe40003f26270 */
[----:B------:R-:W-:Y:S01]  /*d9a0*/  CS2R R20, SRZ ;  /* 0x0000000000147805 */ /* 0x000fe2000001ff00 */
[----:B0-----:R-:W-:-:S04]  /*d9b0*/  @P2 IMAD.HI.U32 R0, R3, R4, RZ ;  /* 0x0000000403002227 */ /* 0x001fc800078e00ff */
[----:B------:R-:W-:Y:S01]  /*d9c0*/  IMAD.MOV.U32 R4, RZ, RZ, R40 ;  /* 0x000000ffff047224 */ /* 0x000fe200078e0028 */
        /* <DEDUP_REMOVED lines=21> */
.L_x_7608:
[----:B------:R-:W-:Y:S05]  /*db20*/  BSYNC B1 ;  /* 0x0000000000017941 */ /* 0x000fea0003800000 */
.L_x_7607:
        /* <DEDUP_REMOVED lines=14> */
[----:B------:R-:W-:Y:S02]  /*dc10*/  IADD3 R14, P2, R14, UR6, RZ ;  /* 0x000000060e0e7c10 */ /* 0x000fe4000ff5e0ff */
        /* <DEDUP_REMOVED lines=8> */
.L_x_7610:
[----:B------:R-:W-:Y:S05]  /*dca0*/  BSYNC B1 ;  /* 0x0000000000017941 */ /* 0x000fea0003800000 */
.L_x_7609:
        /* <DEDUP_REMOVED lines=14> */
.L_x_7824:
[----:B------:R-:W-:-:S03]  /*dd90*/  UMOV UR4, 0xffffffff ;  /* 0xffffffff00047882 */ /* 0x000fc60000000000 */
[----:B------:R-:W-:Y:S05]  /*dda0*/  BRA.DIV UR4, `(.L_x_7612) ;  /* 0x000001be04cc7947 */ /* 0x000fea000b800000 */
.L_x_7827:
[----:B------:R-:W-:-:S03]  /*ddb0*/  UMOV UR4, 0xffffffff ;  /* 0xffffffff00047882 */ /* 0x000fc60000000000 */
[----:B------:R-:W-:Y:S05]  /*ddc0*/  BRA.DIV UR4, `(.L_x_7613) ;  /* 0x000001be04ec7947 */ /* 0x000fea000b800000 */
.L_x_7830:
[----:B------:R-:W-:-:S03]  /*ddd0*/  UMOV UR4, 0xffffffff ;  /* 0xffffffff00047882 */ /* 0x000fc60000000000 */
[----:B------:R-:W-:Y:S05]  /*dde0*/  BRA.DIV UR4, `(.L_x_7614) ;  /* 0x000001c2040c7947 */ /* 0x000fea000b800000 */
.L_x_7833:
[----:B------:R-:W-:-:S03]  /*ddf0*/  UMOV UR4, 0xffffffff ;  /* 0xffffffff00047882 */ /* 0x000fc60000000000 */
[----:B------:R-:W-:Y:S05]  /*de00*/  BRA.DIV UR4, `(.L_x_7615) ;  /* 0x000001c2042c7947 */ /* 0x000fea000b800000 */
.L_x_7836:
[----:B------:R-:W-:-:S03]  /*de10*/  UMOV UR4, 0xffffffff ;  /* 0xffffffff00047882 */ /* 0x000fc60000000000 */
[----:B------:R-:W-:Y:S05]  /*de20*/  BRA.DIV UR4, `(.L_x_7616) ;  /* 0x000001c2044c7947 */ /* 0x000fea000b800000 */
.L_x_7839:
[----:B------:R-:W-:-:S03]  /*de30*/  UMOV UR4, 0xffffffff ;  /* 0xffffffff00047882 */ /* 0x000fc60000000000 */
[----:B------:R-:W-:Y:S05]  /*de40*/  BRA.DIV UR4, `(.L_x_7617) ;  /* 0x000001c2046c7947 */ /* 0x000fea000b800000 */
.L_x_7842:
[----:B------:R-:W-:-:S03]  /*de50*/  UMOV UR4, 0xffffffff ;  /* 0xffffffff00047882 */ /* 0x000fc60000000000 */
[----:B------:R-:W-:Y:S05]  /*de60*/  BRA.DIV UR4, `(.L_x_7618) ;  /* 0x000001c2048c7947 */ /* 0x000fea000b800000 */
.L_x_7845:
[----:B------:R-:W2:Y:S01]  /*de70*/  LDL R0, [R1+0xa0] ;  /* 0x0000a00001007983 */ /* 0x000ea20000100800 */
[----:B------:R-:W-:Y:S01]  /*de80*/  BSSY B1, `(.L_x_7619) ;  /* 0x0000018000017945 */ /* 0x000fe20003800000 */
[----:B------:R-:W-:Y:S02]  /*de90*/  LOP3.LUT P3, RZ, R229, 0x4, RZ, 0xc0, !PT ;  /* 0x00000004e5ff7812 */ /* 0x000fe4000786c0ff */
[----:B--2---:R-:W-:Y:S02]  /*dea0*/  R2UR UR5, R0 ;  /* 0x00000000000572ca */ /* 0x004fe400000e0000 */
[----:B------:R-:W2:Y:S11]  /*deb0*/  S2R R0, SR_TID.X ;  /* 0x0000000000007919 */ /* 0x000eb60000002100 */
[----:B------:R-:W-:-:S04]  /*dec0*/  ULEA.HI UR4, UR5, UR5, URZ, 0x1 ;  /* 0x0000000505047291 */ /* 0x000fc8000f8f083f */
[----:B------:R-:W-:-:S04]  /*ded0*/  ULOP3.LUT UR4, UR4, 0xfffffffe, URZ, 0xc0, !UPT ;  /* 0xfffffffe04047892 */ /* 0x000fc8000f8ec03f */
[----:B------:R-:W-:-:S06]  /*dee0*/  UIADD3 UR4, UR5, -UR4, URZ ;  /* 0x8000000405047290 */ /* 0x000fcc000fffe03f */
[----:B------:R-:W-:-:S05]  /*def0*/  IMAD.U32 R5, RZ, RZ, UR4 ;  /* 0x00000004ff057e24 */ /* 0x000fca000f8e00ff */
[----:B------:R-:W-:Y:S01]  /*df00*/  SHF.L.U32 R5, R5, 0x1f, RZ ;  /* 0x0000001f05057819 */ /* 0x000fe200000006ff */
[----:B--2---:R-:W-:-:S03]  /*df10*/  VIADD R6, R0, 0xffffff80 ;  /* 0xffffff8000067836 */ /* 0x004fc60000000000 */
[----:B------:R-:W2:Y:S01]  /*df20*/  SYNCS.PHASECHK.TRANS64.TRYWAIT P2, [R16+URZ+0x2e800], R5 ;  /* 0x02e80005100075a7 */ /* 0x000ea2000804017f */
[----:B------:R-:W-:Y:S01]  /*df30*/  IMAD.SHL.U32 R0, R229, 0x80, RZ ;  /* 0x00000080e5007824 */ /* 0x000fe200078e00ff */
[----:B------:R-:W-:-:S04]  /*df40*/  SHF.R.S32.HI R4, RZ, 0x1f, R6 ;  /* 0x0000001fff047819 */ /* 0x000fc80000011406 */
[----:B------:R-:W-:Y:S02]  /*df50*/  LOP3.LUT R3, R0, 0x380, RZ, 0xc0, !PT ;  /* 0x0000038000037812 */ /* 0x000fe400078ec0ff */
[----:B------:R-:W-:Y:S02]  /*df60*/  LEA.HI R4, R4, R6, RZ, 0x5 ;  /* 0x0000000604047211 */ /* 0x000fe400078f28ff */
[----:B------:R-:W-:Y:S02]  /*df70*/  LOP3.LUT R0, R3, 0x30, R18, 0xf8, !PT ;  /* 0x0000003003007812 */ /* 0x000fe400078ef812 */
[----:B------:R-:W-:Y:S01]  /*df80*/  SHF.R.U32.HI R3, RZ, 0x3, R3 ;  /* 0x00000003ff037819 */ /* 0x000fe20000011603 */
[----:B------:R-:W-:-:S03]  /*df90*/  IMAD.SHL.U32 R4, R4, 0x20, RZ ;  /* 0x0000002004047824 */ /* 0x000fc600078e00ff */
[----:B------:R-:W-:Y:S02]  /*dfa0*/  LOP3.LUT R3, R0, R3, RZ, 0x3c, !PT ;  /* 0x0000000300037212 */ /* 0x000fe400078e3cff */
[----:B------:R-:W-:-:S04]  /*dfb0*/  LOP3.LUT R4, R4, 0xfffffc00, RZ, 0xc0, !PT ;  /* 0xfffffc0004047812 */ /* 0x000fc800078ec0ff */
[----:B------:R-:W-:-:S05]  /*dfc0*/  IADD3 R3, R16, R3, R4 ;  /* 0x0000000310037210 */ /* 0x000fca0007ffe004 */
[C---:B------:R-:W-:Y:S02]  /*dfd0*/  VIADD R4, R3.reuse, 0x1c400 ;  /* 0x0001c40003047836 */ /* 0x040fe40000000000 */
[----:B------:R-:W-:Y:S01]  /*dfe0*/  VIADD R0, R3, 0x1c440 ;  /* 0x0001c44003007836 */ /* 0x000fe20000000000 */
[----:B--2---:R-:W-:Y:S06]  /*dff0*/  @!P2 BRA `(.L_x_7620) ;  /* 0x000001c00050a947 */ /* 0x004fec0003800000 */
.L_x_7846:
[----:B------:R-:W-:Y:S05]  /*e000*/  BSYNC B1 ;  /* 0x0000000000017941 */ /* 0x000fea0003800000 */
.L_x_7619:
[----:B------:R-:W-:Y:S01]  /*e010*/  BSSY B1, `(.L_x_7621) ;  /* 0x00000fa000017945 */ /* 0x000fe20003800000 */
[----:B------:R-:W-:-:S03]  /*e020*/  @P3 VIADD R0, R4, 0xffffffc0 ;  /* 0xffffffc004003836 */ /* 0x000fc60000000000 */
[----:B------:R-:W-:Y:S05]  /*e030*/  @P0 BRA `(.L_x_7622) ;  /* 0x0000000c00dc0947 */ /* 0x000fea0003800000 */
[----:B--2---:R-:W2:Y:S01]  /*e040*/  LDC R5, c[0x0][0x3d4] ;  /* 0x0000f500ff057b82 */ /* 0x004ea20000000800 */
[----:B------:R-:W-:Y:S01]  /*e050*/  BSSY B2, `(.L_x_7623) ;  /* 0x000007a000027945 */ /* 0x000fe20003800000 */
[-C--:B--2---:R-:W-:Y:S02]  /*e060*/  ISETP.GE.AND P0, PT, R22, R5.reuse, PT ;  /* 0x000000051600720c */ /* 0x084fe40003f06270 */
[----:B------:R-:W-:-:S11]  /*e070*/  ISETP.GE.AND P2, PT, R230, R5, PT ;  /* 0x00000005e600720c */ /* 0x000fd60003f46270 */
        /* <DEDUP_REMOVED lines=119> */
.L_x_7624:
[----:B------:R-:W-:Y:S05]  /*e7f0*/  BSYNC B2 ;  /* 0x0000000000027941 */ /* 0x000fea0003800000 */
.L_x_7623:
[----:B------:R-:W-:Y:S05]  /*e800*/  @P2 BRA `(.L_x_7622) ;  /* 0x0000000400e82947 */ /* 0x000fea0003800000 */
[----:B--2---:R-:W2:Y:S01]  /*e810*/  LDS.128 R4, [R0] ;  /* 0x0000000000047984 */ /* 0x004ea20000000c00 */
        /* <DEDUP_REMOVED lines=121> */
.L_x_7622:
[----:B------:R-:W-:Y:S05]  /*efb0*/  BSYNC B1 ;  /* 0x0000000000017941 */ /* 0x000fea0003800000 */
.L_x_7621:
[----:B------:R-:W-:Y:S05]  /*efc0*/  @P1 BRA `(.L_x_7625) ;  /* 0x0000003400581947 */ /* 0x000fea0003800000 */
[----:B--23--:R-:W2:Y:S01]  /*efd0*/  LDC R5, c[0x0][0x3d4] ;  /* 0x0000f500ff057b82 */ /* 0x00cea20000000800 */
[----:B------:R-:W-:Y:S01]  /*efe0*/  BSSY B1, `(.L_x_7626) ;  /* 0x000007e000017945 */ /* 0x000fe20003800000 */
[-C--:B--2---:R-:W-:Y:S02]  /*eff0*/  ISETP.GE.AND P0, PT, R22, R5.reuse, PT ;  /* 0x000000051600720c */ /* 0x084fe40003f06270 */
[----:B------:R-:W-:-:S11]  /*f000*/  ISETP.GE.AND P1, PT, R230, R5, PT ;  /* 0x00000005e600720c */ /* 0x000fd60003f26270 */
[----:B------:R-:W-:Y:S05]  /*f010*/  @P0 BRA `(.L_x_7627) ;  /* 0x0000000400e80947 */ /* 0x000fea0003800000 */
[----:B------:R-:W2:Y:S01]  /*f020*/  LDS.128 R4, [R3+0x1e400] ;  /* 0x01e4000003047984 */ /* 0x000ea20000000c00 */
        /* <DEDUP_REMOVED lines=121> */
.L_x_7627:
[----:B------:R-:W-:Y:S05]  /*f7c0*/  BSYNC B1 ;  /* 0x0000000000017941 */ /* 0x000fea0003800000 */
.L_x_7626:
[----:B------:R-:W-:Y:S05]  /*f7d0*/  @P1 BRA `(.L_x_7625) ;  /* 0x0000002c00541947 */ /* 0x000fea0003800000 */
[----:B--2---:R-:W2:Y:S01]  /*f7e0*/  LDS.128 R4, [R0+0x2000] ;  /* 0x0020000000047984 */ /* 0x004ea20000000c00 */
        /* <DEDUP_REMOVED lines=118> */
.L_x_7606:
[----:B------:R-:W0:Y:S01]  /*ff50*/  LDC R21, c[0x0][0x3d4] ;  /* 0x0000f500ff157b82 */ /* 0x000e220000000800 */
[C---:B------:R-:W-:Y:S01]  /*ff60*/  VIADD R57, R228.reuse, 0x40 ;  /* 0x00000040e4397836 */ /* 0x040fe20000000000 */
[-C--:B------:R-:W-:Y:S01]  /*ff70*/  ISETP.GE.AND P1, PT, R228, R55.reuse, PT ;  /* 0x00000037e400720c */ /* 0x080fe20003f26270 */
[----:B------:R-:W-:Y:S01]  /*ff80*/  ULDC.64 UR4, c[0x0][0x3c8] ;  /* 0x0000f20000047ab9 */ /* 0x000fe20000000a00 */
[----:B------:R-:W-:Y:S01]  /*ff90*/  ULDC.64 UR6, c[0x0][0x3e0] ;  /* 0x0000f80000067ab9 */ /* 0x000fe20000000a00 */
[----:B------:R-:W-:Y:S02]  /*ffa0*/  CS2R R4, SRZ ;  /* 0x0000000000047805 */ /* 0x000fe4000001ff00 */
[----:B------:R-:W-:Y:S02]  /*ffb0*/  ISETP.GE.AND P0, PT, R57, R55, PT ;  /* 0x000000373900720c */ /* 0x000fe40003f06270 */
[----:B------:R-:W-:Y:S02]  /*ffc0*/  CS2R R6, SRZ ;  /* 0x0000000000067805 */ /* 0x000fe4000001ff00 */
[----:B0-----:R-:W-:-:S02]  /*ffd0*/  ISETP.GE.OR P0, PT, R18, R21, P0 ;  /* 0x000000151200720c */ /* 0x001fc40000706670 */
[----:B------:R-:W-:-:S11]  /*ffe0*/  ISETP.GE.OR P1, PT, R18, R21, P1 ;  /* 0x000000151200720c */ /* 0x000fd60000f26670 */
[----:B------:R-:W0:Y:S01]  /*fff0*/  @!P0 LDC.64 R30, c[0x0][0x3e0] ;  /* 0x0000f800ff1e8b82 */ /* 0x000e220000000a00 */
[C-C-:B------:R-:W-:Y:S02]  /*10000*/  @!P0 IADD3 R43, P4, P5, R24.reuse, R52, R51.reuse ;  /* 0x00000034182b8210 */ /* 0x140fe40007d9e033 */
[----:B------:R-:W-:Y:S02]  /*10010*/  @!P1 IADD3 R8, P2, P3, R24, UR4, R51 ;  /* 0x0000000418089c10 */ /* 0x000fe4000fb5e033 */
[C-C-:B------:R-:W-:Y:S02]  /*10020*/  @!P0 IADD3.X R20, R25.reuse, R50, R46.reuse, P4, P5 ;  /* 0x0000003219148210 */ /* 0x140fe400027ea42e */
[----:B------:R-:W-:Y:S01]  /*10030*/  @!P1 IADD3.X R9, R25, UR5, R46, P2, P3 ;  /* 0x0000000519099c10 */ /* 0x000fe200097e642e */
[----:B------:R-:W1:Y:S01]  /*10040*/  @!P0 LDC.64 R28, c[0x0][0x3c8] ;  /* 0x0000f200ff1c8b82 */ /* 0x000e620000000a00 */
[C-C-:B------:R-:W-:Y:S02]  /*10050*/  @!P1 IADD3 R14, P2, P3, R26.reuse, UR6, R53.reuse ;  /* 0x000000061a0e9c10 */ /* 0x140fe4000fb5e035 */
[----:B------:R-:W-:Y:S01]  /*10060*/  @!P0 IADD3 R45, P4, P5, R26, R56, R53 ;  /* 0x000000381a2d8210 */ /* 0x000fe20007d9e035 */
[----:B------:R-:W2:Y:S01]  /*10070*/  S2R R3, SR_TID.X ;  /* 0x0000000000037919 */ /* 0x000ea20000002100 */
[----:B------:R-:W-:-:S02]  /*10080*/  @!P1 IADD3.X R15, R27, UR7, R48, P2, P3 ;  /* 0x000000071b0f9c10 */ /* 0x000fc400097e6430 */
[----:B------:R-:W-:Y:S02]  /*10090*/  @!P0 IADD3.X R0, R27, R54, R48, P4, P5 ;  /* 0x000000361b008210 */ /* 0x000fe400027ea430 */
[----:B------:R-:W-:Y:S02]  /*100a0*/  CS2R R32, SRZ ;  /* 0x0000000000207805 */ /* 0x000fe4000001ff00 */
[----:B------:R-:W-:Y:S01]  /*100b0*/  CS2R R34, SRZ ;  /* 0x0000000000227805 */ /* 0x000fe2000001ff00 */
[----:B------:R3:W5:Y:S01]  /*100c0*/  @!P1 LDG.E.128 R4, desc[UR60][R8.64] ;  /* 0x0000003c08049981 */ /* 0x000762000c1e1d00 */
[----:B0-----:R-:W-:-:S05]  /*100d0*/  @!P0 IADD3 R44, P3, R45, R30, RZ ;  /* 0x0000001e2d2c8210 */ /* 0x001fca0007f7e0ff */
[----:B------:R-:W-:Y:S02]  /*100e0*/  @!P0 IMAD.X R45, R0, 0x1, R31, P3 ;  /* 0x00000001002d8824 */ /* 0x000fe400018e061f */
[----:B------:R-:W0:Y:S01]  /*100f0*/  LDC R0, c[0x0][0x428] ;  /* 0x00010a00ff007b82 */ /* 0x000e220000000800 */
[----:B-1----:R-:W-:Y:S02]  /*10100*/  @!P0 IADD3 R42, P2, R43, R28, RZ ;  /* 0x0000001c2b2a8210 */ /* 0x002fe40007f5e0ff */
[----:B------:R-:W-:Y:S01]  /*10110*/  CS2R R30, SRZ ;  /* 0x00000000001e7805 */ /* 0x000fe2000001ff00 */
[----:B------:R-:W5:Y:S02]  /*10120*/  @!P0 LDG.E.128 R32, desc[UR60][R44.64] ;  /* 0x0000003c2c208981 */ /* 0x000f64000c1e1d00 */
[----:B------:R-:W-:Y:S01]  /*10130*/  @!P0 IMAD.X R43, R20, 0x1, R29, P2 ;  /* 0x00000001142b8824 */ /* 0x000fe200010e061d */
[----:B------:R-:W-:-:S06]  /*10140*/  CS2R R28, SRZ ;  /* 0x00000000001c7805 */ /* 0x000fcc000001ff00 */
[----:B------:R-:W5:Y:S01]  /*10150*/  @!P0 LDG.E.128 R28, desc[UR60][R42.64] ;  /* 0x0000003c2a1c8981 */ /* 0x000f62000c1e1d00 */
[----:B--2---:R-:W-:Y:S01]  /*10160*/  VIADD R3, R3, 0xffffff80 ;  /* 0xffffff8003037836 */ /* 0x004fe20000000000 */
[----:B0-----:R-:W-:-:S04]  /*10170*/  ISETP.NE.AND P0, PT, R0, 0x1, PT ;  /* 0x000000010000780c */ /* 0x001fc80003f05270 */
[----:B------:R-:W-:-:S04]  /*10180*/  SHF.R.S32.HI R37, RZ, 0x1f, R3 ;  /* 0x0000001fff257819 */ /* 0x000fc80000011403 */
[----:B------:R-:W-:-:S05]  /*10190*/  LEA.HI R37, R37, R3, RZ, 0x2 ;  /* 0x0000000325257211 */ /* 0x000fca00078f10ff */
[----:B------:R-:W0:Y:S01]  /*101a0*/  @P0 LDC R0, c[0x0][0x42c] ;  /* 0x00010b00ff000b82 */ /* 0x000e220000000800 */
[----:B------:R-:W-:-:S07]  /*101b0*/  LOP3.LUT R37, R37, 0xfffffffc, RZ, 0xc0, !PT ;  /* 0xfffffffc25257812 */ /* 0x000fce00078ec0ff */
[----:B---3--:R-:W1:Y:S01]  /*101c0*/  @P0 LDC R9, c[0x0][0x430] ;  /* 0x00010c00ff090b82 */ /* 0x008e620000000800 */
[----:B------:R-:W-:Y:S02]  /*101d0*/  IMAD.IADD R37, R3, 0x1, -R37 ;  /* 0x0000000103257824 */ /* 0x000fe400078e0a25 */
[----:B------:R-:W-:-:S04]  /*101e0*/  IMAD R3, R233, 0x80, R228 ;  /* 0x00000080e9037824 */ /* 0x000fc800078e02e4 */
[----:B------:R-:W-:Y:S01]  /*101f0*/  IMAD R3, R37, 0x40, R3 ;  /* 0x0000004025037824 */ /* 0x000fe200078e0203 */
[----:B------:R-:W-:Y:S02]  /*10200*/  CS2R R24, SRZ ;  /* 0x0000000000187805 */ /* 0x000fe4000001ff00 */
[----:B------:R-:W-:Y:S01]  /*10210*/  CS2R R26, SRZ ;  /* 0x00000000001a7805 */ /* 0x000fe2000001ff00 */
[----:B------:R-:W-:-:S05]  /*10220*/  IMAD.MOV.U32 R8, RZ, RZ, R40 ;  /* 0x000000ffff087224 */ /* 0x000fca00078e0028 */
[----:B------:R2:W5:Y:S01]  /*10230*/  @!P1 LDG.E.128 R24, desc[UR60][R14.64] ;  /* 0x0000003c0e189981 */ /* 0x000562000c1e1d00 */
[----:B0-----:R-:W-:-:S05]  /*10240*/  @P0 IMAD.HI.U32 R0, R3, R0, RZ ;  /* 0x0000000003000227 */ /* 0x001fca00078e00ff */
[----:B-1----:R-:W-:Y:S01]  /*10250*/  @P0 SHF.R.U32.HI R3, RZ, R9, R0 ;  /* 0x00000009ff030219 */ /* 0x002fe20000011600 */
[----:B------:R-:W-:-:S03]  /*10260*/  IMAD.MOV.U32 R9, RZ, RZ, R47 ;  /* 0x000000ffff097224 */ /* 0x000fc600078e002f */
[----:B------:R-:W-:Y:S01]  /*10270*/  SHF.R.S32.HI R37, RZ, 0x1f, R3 ;  /* 0x0000001fff257819 */ /* 0x000fe20000011403 */
[----:B--2---:R-:W-:Y:S02]  /*10280*/  IMAD.MOV.U32 R14, RZ, RZ, R38 ;  /* 0x000000ffff0e7224 */ /* 0x004fe400078e0026 */
[----:B------:R-:W-:Y:S02]  /*10290*/  IMAD.MOV.U32 R15, RZ, RZ, R49 ;  /* 0x000000ffff0f7224 */ /* 0x000fe400078e0031 */
        /* <DEDUP_REMOVED lines=12> */
.L_x_7849:
[----:B------:R-:W-:-:S03]  /*10360*/  UMOV UR4, 0xffffffff ;  /* 0xffffffff00047882 */ /* 0x000fc60000000000 */
[----:B------:R-:W-:Y:S05]  /*10370*/  BRA.DIV UR4, `(.L_x_7629) ;  /* 0x0000019e04ac7947 */ /* 0x000fea000b800000 */
.L_x_7852:
[----:B------:R-:W-:-:S03]  /*10380*/  UMOV UR4, 0xffffffff ;  /* 0xffffffff00047882 */ /* 0x000fc60000000000 */
[----:B------:R-:W-:Y:S05]  /*10390*/  BRA.DIV UR4, `(.L_x_7630) ;  /* 0x0000019e04cc7947 */ /* 0x000fea000b800000 */
.L_x_7855:
[----:B------:R-:W-:-:S03]  /*103a0*/  UMOV UR4, 0xffffffff ;  /* 0xffffffff00047882 */ /* 0x000fc60000000000 */
[----:B------:R-:W-:Y:S05]  /*103b0*/  BRA.DIV UR4, `(.L_x_7631) ;  /* 0x0000019e04ec7947 */ /* 0x000fea000b800000 */
.L_x_7858:
[----:B------:R-:W-:-:S03]  /*103c0*/  UMOV UR4, 0xffffffff ;  /* 0xffffffff00047882 */ /* 0x000fc60000000000 */
[----:B------:R-:W-:Y:S05]  /*103d0*/  BRA.DIV UR4, `(.L_x_7632) ;  /* 0x000001a2040c7947 */ /* 0x000fea000b800000 */
.L_x_7861:
[----:B------:R-:W-:-:S03]  /*103e0*/  UMOV UR4, 0xffffffff ;  /* 0xffffffff00047882 */ /* 0x000fc60000000000 */
[----:B------:R-:W-:Y:S05]  /*103f0*/  BRA.DIV UR4, `(.L_x_7633) ;  /* 0x000001a2042c7947 */ /* 0x000fea000b800000 */
.L_x_7864:
[----:B------:R-:W-:-:S03]  /*10400*/  UMOV UR4, 0xffffffff ;  /* 0xffffffff00047882 */ /* 0x000fc60000000000 */
[----:B------:R-:W-:Y:S05]  /*10410*/  BRA.DIV UR4, `(.L_x_7634) ;  /* 0x000001a2044c7947 */ /* 0x000fea000b800000 */
.L_x_7867:
[----:B------:R-:W-:-:S03]  /*10420*/  UMOV UR4, 0xffffffff ;  /* 0xffffffff00047882 */ /* 0x000fc60000000000 */
[----:B------:R-:W-:Y:S05]  /*10430*/  BRA.DIV UR4, `(.L_x_7635) ;  /* 0x000001a2046c7947 */ /* 0x000fea000b800000 */
.L_x_7870:
        /* <DEDUP_REMOVED lines=13> */
.L_x_7871:
[----:B------:R-:W-:Y:S05]  /*10510*/  BSYNC B1 ;  /* 0x0000000000017941 */ /* 0x000fea0003800000 */
.L_x_7636:
[----:B------:R-:W-:Y:S04]  /*10520*/  BSSY B1, `(.L_x_7638) ;  /* 0x0000106000017945 */ /* 0x000fe80003800000 */
[----:B------:R-:W-:Y:S05]  /*10530*/  @P2 BRA `(.L_x_7639) ;  /* 0x0000001000102947 */ /* 0x000fea0003800000 */
[----:B------:R-:W1:Y:S01]  /*10540*/  S2R R14, SR_TID.X ;  /* 0x00000000000e7919 */ /* 0x000e620000002100 */
        /* <DEDUP_REMOVED lines=17> */
[----:B------:R-:W-:Y:S01]  /*10660*/  LOP3.LUT R12, R0, 0xff, RZ, 0xc0, !PT ;  /* 0x000000ff000c7812 */ /* 0x000fe200078ec0ff */
[----:B-1----:R-:W-:Y:S01]  /*10670*/  VIADD R14, R14, 0xffffff80 ;  /* 0xffffff800e0e7836 */ /* 0x002fe20000000000 */
[----:B------:R-:W-:Y:S02]  /*10680*/  LOP3.LUT R9, R7, 0xff, RZ, 0xc0, !PT ;  /* 0x000000ff07097812 */ /* 0x000fe400078ec0ff */
[----:B------:R-:W-:Y:S02]  /*10690*/  LOP3.LUT R10, R10, 0xff, RZ, 0xc0, !PT ;  /* 0x000000ff0a0a7812 */ /* 0x000fe400078ec0ff */
[----:B------:R-:W-:-:S02]  /*106a0*/  SHF.R.S32.HI R38, RZ, 0x1f, R14 ;  /* 0x0000001fff267819 */ /* 0x000fc4000001140e */
[----:B------:R-:W-:Y:S02]  /*106b0*/  LOP3.LUT R0, R8, 0x70, R18, 0xf8, !PT ;  /* 0x0000007008007812 */ /* 0x000fe400078ef812 */
[----:B------:R-:W-:Y:S02]  /*106c0*/  LEA.HI R38, R38, R14, RZ, 0x5 ;  /* 0x0000000e26267211 */ /* 0x000fe400078f28ff */
[----:B------:R-:W-:Y:S02]  /*106d0*/  SHF.R.U32.HI R13, RZ, 0x3, R8 ;  /* 0x00000003ff0d7819 */ /* 0x000fe40000011608 */
[----:B------:R-:W-:Y:S01]  /*106e0*/  LOP3.LUT R8, R8, 0x70, R3, 0xf8, !PT ;  /* 0x0000007008087812 */ /* 0x000fe200078ef803 */
[----:B------:R-:W-:Y:S01]  /*106f0*/  IMAD.SHL.U32 R38, R38, 0x20, RZ ;  /* 0x0000002026267824 */ /* 0x000fe200078e00ff */
[----:B------:R-:W-:Y:S02]  /*10700*/  LOP3.LUT R11, R24, 0xff, RZ, 0xc0, !PT ;  /* 0x000000ff180b7812 */ /* 0x000fe400078ec0ff */
[----:B------:R-:W-:-:S02]  /*10710*/  PRMT R43, R10, 0x7604, R9 ;  /* 0x000076040a2b7816 */ /* 0x000fc40000000009 */
[-C--:B------:R-:W-:Y:S02]  /*10720*/  LOP3.LUT R3, R0, R13.reuse, RZ, 0x3c, !PT ;  /* 0x0000000d00037212 */ /* 0x080fe400078e3cff */
[----:B------:R-:W-:Y:S02]  /*10730*/  LOP3.LUT R38, R38, 0xfffffc00, RZ, 0xc0, !PT ;  /* 0xfffffc0026267812 */ /* 0x000fe400078ec0ff */
[----:B------:R-:W-:Y:S02]  /*10740*/  SHF.R.U32.HI R9, RZ, 0x8, R25 ;  /* 0x00000008ff097819 */ /* 0x000fe40000011619 */
[----:B------:R-:W-:Y:S02]  /*10750*/  PRMT R45, R12, 0x7604, R11 ;  /* 0x000076040c2d7816 */ /* 0x000fe4000000000b */
[----:B------:R-:W-:Y:S02]  /*10760*/  LOP3.LUT R13, R8, R13, RZ, 0x3c, !PT ;  /* 0x0000000d080d7212 */ /* 0x000fe400078e3cff */
[----:B------:R-:W-:-:S02]  /*10770*/  IADD3 R0, R16, R3, R38 ;  /* 0x0000000310007210 */ /* 0x000fc40007ffe026 */
[----:B------:R-:W-:Y:S02]  /*10780*/  LOP3.LUT R12, R25, 0xff, RZ, 0xc0, !PT ;  /* 0x000000ff190c7812 */ /* 0x000fe400078ec0ff */
[----:B------:R-:W-:Y:S02]  /*10790*/  SHF.R.U32.HI R8, RZ, 0x8, R26 ;  /* 0x00000008ff087819 */ /* 0x000fe4000001161a */
[----:B------:R-:W-:Y:S02]  /*107a0*/  LOP3.LUT R3, R9, 0xff, RZ, 0xc0, !PT ;  /* 0x000000ff09037812 */ /* 0x000fe400078ec0ff */
[----:B------:R-:W-:Y:S02]  /*107b0*/  LOP3.LUT R14, R26, 0xff, RZ, 0xc0, !PT ;  /* 0x000000ff1a0e7812 */ /* 0x000fe400078ec0ff */
[----:B------:R-:W-:Y:S02]  /*107c0*/  LOP3.LUT R15, R8, 0xff, RZ, 0xc0, !PT ;  /* 0x000000ff080f7812 */ /* 0x000fe400078ec0ff */
[----:B------:R-:W-:Y:S01]  /*107d0*/  PRMT R47, R3, 0x7604, R12 ;  /* 0x00007604032f7816 */ /* 0x000fe2000000000c */
[----:B------:R-:W-:Y:S01]  /*107e0*/  LDS.128 R8, [R0+0x1c400] ;  /* 0x01c4000000087984 */ /* 0x000fe20000000c00 */
[----:B------:R-:W-:-:S02]  /*107f0*/  IADD3 R3, R16, R13, R38 ;  /* 0x0000000d10037210 */ /* 0x000fc40007ffe026 */
[----:B------:R-:W-:Y:S02]  /*10800*/  PRMT R49, R15, 0x7604, R14 ;  /* 0x000076040f317816 */ /* 0x000fe4000000000e */
[----:B------:R-:W-:Y:S01]  /*10810*/  SHF.R.U32.HI R38, RZ, 0x10, R5 ;  /* 0x00000010ff267819 */ /* 0x000fe20000011605 */
[----:B------:R-:W0:Y:S01]  /*10820*/  LDS.128 R12, [R3+0x1c400] ;  /* 0x01c40000030c7984 */ /* 0x000e220000000c00 */
[----:B------:R-:W-:Y:S02]  /*10830*/  SHF.R.U32.HI R51, RZ, 0x8, R27 ;  /* 0x00000008ff337819 */ /* 0x000fe4000001161b */
        /* <DEDUP_REMOVED lines=15> */
[----:B------:R-:W-:Y:S02]  /*10930*/  PRMT R47, R38, 0x7054, R47 ;  /* 0x00007054262f7816 */ /* 0x000fe4000000002f */
[----:B------:R-:W-:Y:S02]  /*10940*/  PRMT R43, R42, 0x7054, R43 ;  /* 0x000070542a2b7816 */ /* 0x000fe4000000002b */
[----:B------:R-:W-:Y:S02]  /*10950*/  SHF.R.U32.HI R42, RZ, 0x10, R27 ;  /* 0x00000010ff2a7819 */ /* 0x000fe4000001161b */
[----:B------:R-:W-:Y:S02]  /*10960*/  LOP3.LUT R40, R40, 0xff, RZ, 0xc0, !PT ;  /* 0x000000ff28287812 */ /* 0x000fe400078ec0ff */
[----:B------:R-:W-:Y:S02]  /*10970*/  PRMT R37, R20, 0x7054, R37 ;  /* 0x0000705414257816 */ /* 0x000fe40000000025 */
[----:B------:R-:W-:-:S02]  /*10980*/  LOP3.LUT R39, R39, 0xff000000, R5, 0xf8, !PT ;  /* 0xff00000027277812 */ /* 0x000fc400078ef805 */
[----:B------:R-:W-:Y:S02]  /*10990*/  SHF.R.U32.HI R20, RZ, 0x10, R24 ;  /* 0x00000010ff147819 */ /* 0x000fe40000011618 */
[----:B------:R-:W-:Y:S02]  /*109a0*/  LOP3.LUT R47, R47, 0xff000000, R25, 0xf8, !PT ;  /* 0xff0000002f2f7812 */ /* 0x000fe400078ef819 */
[----:B------:R-:W-:Y:S02]  /*109b0*/  LOP3.LUT R42, R42, 0xff, RZ, 0xc0, !PT ;  /* 0x000000ff2a2a7812 */ /* 0x000fe400078ec0ff */
[----:B------:R-:W-:Y:S02]  /*109c0*/  PRMT R49, R40, 0x7054, R49 ;  /* 0x0000705428317816 */ /* 0x000fe40000000031 */
[----:B------:R-:W-:Y:S02]  /*109d0*/  F2FP.F16.E4M3.UNPACK_B R40, R39.H1 ;  /* 0x00000027ff28723e */ /* 0x000fe400030006ff */
[----:B0-----:R-:W-:-:S02]  /*109e0*/  F2FP.F16.E4M3.UNPACK_B R25, R13.H1 ;  /* 0x0000000dff19723e */ /* 0x001fc400030006ff */
[----:B------:R-:W-:Y:S02]  /*109f0*/  LOP3.LUT R20, R20, 0xff, RZ, 0xc0, !PT ;  /* 0x000000ff14147812 */ /* 0x000fe400078ec0ff */
[----:B------:R-:W-:Y:S02]  /*10a00*/  F2FP.F16.E4M3.UNPACK_B R44, R47.H1 ;  /* 0x0000002fff2c723e */ /* 0x000fe400030006ff */
[----:B------:R-:W-:Y:S02]  /*10a10*/  PRMT R51, R42, 0x7054, R51 ;  /* 0x000070542a337816 */ /* 0x000fe40000000033 */
[-C--:B------:R-:W-:Y:S02]  /*10a20*/  F2FP.F16.E4M3.UNPACK_B R5, R9.reuse ;  /* 0x00000009ff05723e */ /* 0x080fe400020006ff */
[----:B------:R-:W-:Y:S01]  /*10a30*/  LOP3.LUT R42, R41, 0xff000000, R6, 0xf8, !PT ;  /* 0xff000000292a7812 */ /* 0x000fe200078ef806 */
[----:B------:R-:W-:Y:S01]  /*10a40*/  HADD2.F32 R41, -RZ, R40.H0_H0 ;  /* 0x20000028ff297230 */ /* 0x000fe20000004100 */
[----:B------:R-:W-:Y:S01]  /*10a50*/  LOP3.LUT R46, R49, 0xff000000, R26, 0xf8, !PT ;  /* 0xff000000312e7812 */ /* 0x000fe200078ef81a */
[----:B------:R-:W-:Y:S01]  /*10a60*/  HADD2.F32 R26, -RZ, R25.H0_H0 ;  /* 0x20000019ff1a7230 */ /* 0x000fe20000004100 */
[----:B------:R-:W-:Y:S01]  /*10a70*/  F2FP.F16.E4M3.UNPACK_B R9, R9.H1 ;  /* 0x00000009ff09723e */ /* 0x000fe200030006ff */
[----:B------:R-:W-:Y:S01]  /*10a80*/  HADD2.F32 R49, -RZ, R44.H0_H0 ;  /* 0x2000002cff317230 */ /* 0x000fe20000004100 */
[----:B------:R-:W-:Y:S01]  /*10a90*/  PRMT R45, R20, 0x7054, R45 ;  /* 0x00007054142d7816 */ /* 0x000fe2000000002d */
[----:B------:R-:W-:-:S02]  /*10aa0*/  HADD2.F32 R40, -RZ, R40.H1_H1 ;  /* 0x30000028ff287230 */ /* 0x000fc40000004100 */
[C---:B------:R-:W-:Y:S01]  /*10ab0*/  FMUL.FTZ R48, R26.reuse, R41 ;  /* 0x000000291a307220 */ /* 0x040fe20000410000 */
[----:B------:R-:W-:Y:S01]  /*10ac0*/  HADD2.F32 R6, -RZ, R9.H0_H0 ;  /* 0x20000009ff067230 */ /* 0x000fe20000004100 */
[----:B------:R-:W-:Y:S01]  /*10ad0*/  LOP3.LUT R45, R45, 0xff000000, R24, 0xf8, !PT ;  /* 0xff0000002d2d7812 */ /* 0x000fe200078ef818 */
[----:B------:R-:W-:Y:S01]  /*10ae0*/  FMUL.FTZ R53, R26, R49 ;  /* 0x000000311a357220 */ /* 0x000fe20000410000 */
[----:B------:R-:W-:Y:S01]  /*10af0*/  F2FP.F16.E4M3.UNPACK_B R24, R13 ;  /* 0x0000000dff18723e */ /* 0x000fe200020006ff */
[----:B------:R-:W-:Y:S01]  /*10b00*/  HADD2.F32 R44, -RZ, R44.H1_H1 ;  /* 0x3000002cff2c7230 */ /* 0x000fe20000004100 */
[----:B------:R-:W-:Y:S01]  /*10b10*/  F2FP.F16.E4M3.UNPACK_B R47, R47 ;  /* 0x0000002fff2f723e */ /* 0x000fe200020006ff */
[C---:B------:R-:W-:Y:S01]  /*10b20*/  FFMA.FTZ R50, R6.reuse, R49, R48 ;  /* 0x0000003106327223 */ /* 0x040fe20000010030 */
[----:B------:R-:W-:Y:S01]  /*10b30*/  F2FP.F16.E4M3.UNPACK_B R39, R39 ;  /* 0x00000027ff27723e */ /* 0x000fe200020006ff */
[----:B------:R-:W-:Y:S01]  /*10b40*/  HADD2.F32 R25, -RZ, R25.H1_H1 ;  /* 0x30000019ff197230 */ /* 0x000fe20000004100 */
[----:B------:R-:W-:Y:S01]  /*10b50*/  LOP3.LUT R38, R37, 0xff000000, R4, 0xf8, !PT ;  /* 0xff00000025267812 */ /* 0x000fe200078ef804 */
[----:B------:R-:W-:Y:S01]  /*10b60*/  FFMA.FTZ R53, R6, R41, -R53 ;  /* 0x0000002906357223 */ /* 0x000fe20000010835 */
[----:B------:R-:W-:Y:S01]  /*10b70*/  LOP3.LUT R51, R51, 0xff000000, R27, 0xf8, !PT ;  /* 0xff00000033337812 */ /* 0x000fe200078ef81b */
[----:B------:R-:W-:Y:S01]  /*10b80*/  HADD2.F32 R49, -RZ, R47.H0_H0 ;  /* 0x2000002fff317230 */ /* 0x000fe20000004100 */
[-C--:B------:R-:W-:Y:S01]  /*10b90*/  F2FP.F16.E4M3.UNPACK_B R27, R15.reuse ;  /* 0x0000000fff1b723e */ /* 0x080fe200020006ff */
[----:B------:R-:W-:Y:S01]  /*10ba0*/  HADD2.F32 R41, -RZ, R39.H0_H0 ;  /* 0x20000027ff297230 */ /* 0x000fe20000004100 */
[----:B------:R-:W-:Y:S01]  /*10bb0*/  F2FP.F16.E4M3.UNPACK_B R37, R15.H1 ;  /* 0x0000000fff25723e */ /* 0x000fe200030006ff */
[C---:B------:R-:W-:Y:S01]  /*10bc0*/  FMUL.FTZ R48, R25.reuse, R44 ;  /* 0x0000002c19307220 */ /* 0x040fe20000410000 */
[----:B------:R-:W-:Y:S01]  /*10bd0*/  F2FP.F16.E4M3.UNPACK_B R15, R14 ;  /* 0x0000000eff0f723e */ /* 0x000fe200020006ff */
[----:B------:R-:W-:Y:S01]  /*10be0*/  FMUL.FTZ R55, R25, R40 ;  /* 0x0000002819377220 */ /* 0x000fe20000410000 */
[----:B------:R-:W-:Y:S01]  /*10bf0*/  F2FP.F16.E4M3.UNPACK_B R26, R14.H1 ;  /* 0x0000000eff1a723e */ /* 0x000fe200030006ff */
[----:B------:R-:W-:Y:S01]  /*10c00*/  HADD2.F32 R14, -RZ, R24.H0_H0 ;  /* 0x20000018ff0e7230 */ /* 0x000fe20000004100 */
[----:B------:R-:W-:Y:S01]  /*10c10*/  LOP3.LUT R43, R43, 0xff000000, R7, 0xf8, !PT ;  /* 0xff0000002b2b7812 */ /* 0x000fe200078ef807 */
[----:B------:R-:W-:Y:S01]  /*10c20*/  HADD2.F32 R9, -RZ, R9.H1_H1 ;  /* 0x30000009ff097230 */ /* 0x000fe20000004100 */
[----:B------:R-:W-:Y:S01]  /*10c30*/  F2FP.F16.E4M3.UNPACK_B R20, R11 ;  /* 0x0000000bff14723e */ /* 0x000fe200020006ff */
[----:B------:R-:W-:-:S02]  /*10c40*/  HADD2.F32 R6, -RZ, R5.H0_H0 ;  /* 0x20000005ff067230 */ /* 0x000fc40000004100 */
[C---:B------:R-:W-:Y:S01]  /*10c50*/  FMUL.FTZ R25, R14.reuse, R49 ;  /* 0x000000310e197220 */ /* 0x040fe20000410000 */
[----:B------:R-:W-:Y:S01]  /*10c60*/  FMUL.FTZ R14, R14, R41 ;  /* 0x000000290e0e7220 */ /* 0x000fe20000410000 */
[C---:B------:R-:W-:Y:S01]  /*10c70*/  FFMA.FTZ R52, R9.reuse, R40, -R48 ;  /* 0x0000002809347223 */ /* 0x040fe20000010830 */
[----:B------:R-:W-:Y:S01]  /*10c80*/  F2FP.F16.E4M3.UNPACK_B R40, R51.H1 ;  /* 0x00000033ff28723e */ /* 0x000fe200030006ff */
[----:B------:R-:W-:Y:S01]  /*10c90*/  FFMA.FTZ R55, R9, R44, R55 ;  /* 0x0000002c09377223 */ /* 0x000fe20000010037 */
[C---:B------:R-:W-:Y:S01]  /*10ca0*/  FFMA.FTZ R49, R6.reuse, R49, R14 ;  /* 0x0000003106317223 */ /* 0x040fe2000001000e */
[----:B------:R-:W-:Y:S01]  /*10cb0*/  F2FP.F16.E4M3.UNPACK_B R14, R43.H1 ;  /* 0x0000002bff0e723e */ /* 0x000fe200030006ff */
[----:B------:R-:W-:Y:S01]  /*10cc0*/  FFMA.FTZ R44, R6, R41, -R25 ;  /* 0x00000029062c7223 */ /* 0x000fe20000010819 */
[----:B------:R-:W-:Y:S01]  /*10cd0*/  F2FP.F16.E4M3.UNPACK_B R11, R11.H1 ;  /* 0x0000000bff0b723e */ /* 0x000fe200030006ff */
[----:B------:R-:W-:Y:S01]  /*10ce0*/  HADD2.F32 R47, -RZ, R47.H1_H1 ;  /* 0x3000002fff2f7230 */ /* 0x000fe20000004100 */
        /* <DEDUP_REMOVED lines=21> */
[-C--:B------:R-:W-:Y:S01]  /*10e40*/  F2FP.F16.E4M3.UNPACK_B R4, R8.reuse ;  /* 0x00000008ff04723e */ /* 0x080fe200020006ff */
[----:B------:R-:W-:Y:S01]  /*10e50*/  HADD2.F32 R24, -RZ, R51.H0_H0 ;  /* 0x20000033ff187230 */ /* 0x000fe20000004100 */
[----:B------:R-:W-:Y:S01]  /*10e60*/  F2FP.F16.E4M3.UNPACK_B R8, R8.H1 ;  /* 0x00000008ff08723e */ /* 0x000fe200030006ff */
[----:B------:R-:W-:Y:S02]  /*10e70*/  HADD2.F32 R6, -RZ, R27.H0_H0 ;  /* 0x2000001bff067230 */ /* 0x000fe40000004100 */
[----:B------:R-:W-:Y:S01]  /*10e80*/  FMUL.FTZ R56, R37, R40 ;  /* 0x0000002825387220 */ /* 0x000fe20000410000 */
        /* <DEDUP_REMOVED lines=19> */
[----:B------:R-:W-:Y:S01]  /*10fc0*/  F2FP.F16.E4M3.UNPACK_B R10, R10.H1 ;  /* 0x0000000aff0a723e */ /* 0x000fe200030006ff */
[----:B------:R-:W-:-:S02]  /*10fd0*/  HADD2.F32 R5, -RZ, R8.H0_H0 ;  /* 0x20000008ff057230 */ /* 0x000fc40000004100 */
[CC--:B------:R-:W-:Y:S01]  /*10fe0*/  FMUL.FTZ R40, R6.reuse, R24.reuse ;  /* 0x0000001806287220 */ /* 0x0c0fe20000410000 */
[----:B------:R-:W-:Y:S02]  /*10ff0*/  HADD2.F32 R51, -RZ, R51.H1_H1 ;  /* 0x30000033ff337230 */ /* 0x000fe40000004100 */
[-C--:B------:R-:W-:Y:S01]  /*11000*/  FMUL.FTZ R25, R6, R11.reuse ;  /* 0x0000000b06197220 */ /* 0x080fe20000410000 */
[----:B------:R-:W-:Y:S02]  /*11010*/  HADD2.F32 R27, -RZ, R27.H1_H1 ;  /* 0x3000001bff1b7230 */ /* 0x000fe40000004100 */
[C---:B------:R-:W-:Y:S01]  /*11020*/  FFMA.FTZ R40, R5.reuse, R11, -R40 ;  /* 0x0000000b05287223 */ /* 0x040fe20000010828 */
[----:B------:R-:W-:Y:S02]  /*11030*/  HADD2.F32 R12, -RZ, R12.H1_H1 ;  /* 0x3000000cff0c7230 */ /* 0x000fe40000004100 */
[----:B------:R-:W-:Y:S01]  /*11040*/  FFMA.FTZ R24, R5, R24, R25 ;  /* 0x0000001805187223 */ /* 0x000fe20000010019 */
[----:B------:R-:W-:-:S02]  /*11050*/  HADD2.F32 R5, -RZ, R14.H1_H1 ;  /* 0x3000000eff057230 */ /* 0x000fc40000004100 */
[C---:B------:R-:W-:Y:S01]  /*11060*/  FMUL.FTZ R37, R27.reuse, R51 ;  /* 0x000000331b257220 */ /* 0x040fe20000410000 */
[----:B------:R-:W-:Y:S01]  /*11070*/  HADD2.F32 R9, -RZ, R9.H1_H1 ;  /* 0x30000009ff097230 */ /* 0x000fe20000004100 */
[----:B------:R-:W-:Y:S01]  /*11080*/  F2FP.SATFINITE.E4M3.F32.PACK_AB_MERGE_C R59, R60, R59, RZ ;  /* 0x0000003b3c3b723e */ /* 0x000fe200048070ff */
[----:B------:R-:W-:Y:S02]  /*11090*/  HADD2.F32 R43, -RZ, R43.H1_H1 ;  /* 0x3000002bff2b7230 */ /* 0x000fe40000004100 */
[C---:B------:R-:W-:Y:S01]  /*110a0*/  FMUL.FTZ R25, R12.reuse, R5 ;  /* 0x000000050c197220 */ /* 0x040fe20000410000 */
[----:B------:R-:W-:Y:S02]  /*110b0*/  HADD2.F32 R20, -RZ, R20.H1_H1 ;  /* 0x30000014ff147230 */ /* 0x000fe40000004100 */
[----:B------:R-:W-:Y:S01]  /*110c0*/  FMUL.FTZ R12, R12, R9 ;  /* 0x000000090c0c7220 */ /* 0x000fe20000410000 */
[----:B------:R-:W-:Y:S02]  /*110d0*/  HADD2.F32 R8, -RZ, R8.H1_H1 ;  /* 0x30000008ff087230 */ /* 0x000fe40000004100 */
[----:B------:R-:W-:Y:S01]  /*110e0*/  FMUL.FTZ R56, R27, R43 ;  /* 0x0000002b1b387220 */ /* 0x000fe20000410000 */
[----:B------:R-:W-:-:S02]  /*110f0*/  HADD2.F32 R11, -RZ, R45.H0_H0 ;  /* 0x2000002dff0b7230 */ /* 0x000fc40000004100 */
[----:B------:R-:W-:Y:S01]  /*11100*/  FFMA.FTZ R57, R20, R43, -R37 ;  /* 0x0000002b14397223 */ /* 0x000fe20000010825 */
[--C-:B------:R-:W-:Y:S02]  /*11110*/  HADD2.F32 R6, -RZ, R13.reuse.H0_H0 ;  /* 0x2000000dff067230 */ /* 0x100fe40000004100 */
[C---:B------:R-:W-:Y:S01]  /*11120*/  FFMA.FTZ R27, R8.reuse, R9, -R25 ;  /* 0x00000009081b7223 */ /* 0x040fe20000010819 */
[----:B------:R-:W-:Y:S01]  /*11130*/  FFMA.FTZ R37, R8, R5, R12 ;  /* 0x0000000508257223 */ /* 0x000fe2000001000c */
        /* <DEDUP_REMOVED lines=11> */
[----:B------:R-:W-:Y:S01]  /*111f0*/  FFMA.FTZ R20, R5, R11, R6 ;  /* 0x0000000b05147223 */ /* 0x000fe20000010006 */
[----:B------:R-:W-:Y:S01]  /*11200*/  F2FP.F16.E4M3.UNPACK_B R6, R42.H1 ;  /* 0x0000002aff06723e */ /* 0x000fe200030006ff */
[C---:B------:R-:W-:Y:S01]  /*11210*/  FMUL.FTZ R8, R13.reuse, R38 ;  /* 0x000000260d087220 */ /* 0x040fe20000410000 */
[----:B------:R-:W-:Y:S01]  /*11220*/  FMUL.FTZ R9, R13, R45 ;  /* 0x0000002d0d097220 */ /* 0x000fe20000410000 */
[----:B------:R-:W-:Y:S01]  /*11230*/  HADD2.F32 R11, -RZ, R12.H0_H0 ;  /* 0x2000000cff0b7230 */ /* 0x000fe20000004100 */
[----:B------:R-:W-:Y:S01]  /*11240*/  F2FP.F16.E4M3.UNPACK_B R46, R46 ;  /* 0x0000002eff2e723e */ /* 0x000fe200020006ff */
[----:B------:R-:W-:-:S02]  /*11250*/  HADD2.F32 R5, -RZ, R26.H0_H0 ;  /* 0x2000001aff057230 */ /* 0x000fc40000004100 */
[C---:B------:R-:W-:Y:S01]  /*11260*/  FFMA.FTZ R45, R4.reuse, R45, R8 ;  /* 0x0000002d042d7223 */ /* 0x040fe20000010008 */
[----:B------:R-:W-:Y:S01]  /*11270*/  FFMA.FTZ R25, R4, R38, -R9 ;  /* 0x0000002604197223 */ /* 0x000fe20000010809 */
[--C-:B------:R-:W-:Y:S01]  /*11280*/  HADD2.F32 R8, -RZ, R6.reuse.H0_H0 ;  /* 0x20000006ff087230 */ /* 0x100fe20000004100 */
[----:B------:R-:W-:Y:S01]  /*11290*/  F2FP.F16.E4M3.UNPACK_B R42, R42 ;  /* 0x0000002aff2a723e */ /* 0x000fe200020006ff */
[----:B------:R-:W-:Y:S02]  /*112a0*/  HADD2.F32 R9, -RZ, R6.H1_H1 ;  /* 0x30000006ff097230 */ /* 0x000fe40000004100 */
[C---:B------:R-:W-:Y:S01]  /*112b0*/  FMUL.FTZ R41, R5.reuse, R11 ;  /* 0x0000000b05297220 */ /* 0x040fe20000410000 */
[----:B------:R-:W-:Y:S02]  /*112c0*/  HADD2.F32 R26, -RZ, R26.H1_H1 ;  /* 0x3000001aff1a7230 */ /* 0x000fe40000004100 */
[----:B------:R-:W-:Y:S01]  /*112d0*/  FMUL.FTZ R5, R5, R8 ;  /* 0x0000000805057220 */ /* 0x000fe20000410000 */
[----:B------:R-:W-:-:S02]  /*112e0*/  HADD2.F32 R4, -RZ, R10.H0_H0 ;  /* 0x2000000aff047230 */ /* 0x000fc40000004100 */
[----:B------:R-:W-:Y:S02]  /*112f0*/  HADD2.F32 R13, -RZ, R12.H1_H1 ;  /* 0x3000000cff0d7230 */ /* 0x000fe40000004100 */
[----:B------:R-:W-:Y:S01]  /*11300*/  FMUL.FTZ R6, R26, R9 ;  /* 0x000000091a067220 */ /* 0x000fe20000410000 */
[----:B------:R-:W-:Y:S02]  /*11310*/  HADD2.F32 R10, -RZ, R10.H1_H1 ;  /* 0x3000000aff0a7230 */ /* 0x000fe40000004100 */
[C---:B------:R-:W-:Y:S01]  /*11320*/  FFMA.FTZ R41, R4.reuse, R8, -R41 ;  /* 0x0000000804297223 */ /* 0x040fe20000010829 */
[----:B------:R-:W-:Y:S01]  /*11330*/  FFMA.FTZ R11, R4, R11, R5 ;  /* 0x0000000b040b7223 */ /* 0x000fe20000010005 */
[----:B------:R-:W-:Y:S02]  /*11340*/  HADD2.F32 R8, -RZ, R46.H0_H0 ;  /* 0x2000002eff087230 */ /* 0x000fe40000004100 */
[-C--:B------:R-:W-:Y:S01]  /*11350*/  FMUL.FTZ R43, R26, R13.reuse ;  /* 0x0000000d1a2b7220 */ /* 0x080fe20000410000 */
[----:B------:R-:W-:Y:S01]  /*11360*/  FFMA.FTZ R38, R10, R13, R6 ;  /* 0x0000000d0a267223 */ /* 0x000fe20000010006 */
[----:B------:R-:W-:-:S02]  /*11370*/  HADD2.F32 R5, -RZ, R15.H0_H0 ;  /* 0x2000000fff057230 */ /* 0x000fc40000004100 */
[----:B------:R-:W-:Y:S02]  /*11380*/  HADD2.F32 R6, -RZ, R42.H0_H0 ;  /* 0x2000002aff067230 */ /* 0x000fe40000004100 */
[----:B------:R-:W-:Y:S01]  /*11390*/  FFMA.FTZ R26, R10, R9, -R43 ;  /* 0x000000090a1a7223 */ /* 0x000fe2000001082b */
        /* <DEDUP_REMOVED lines=30> */
.L_x_7639:
[----:B------:R-:W-:Y:S05]  /*11580*/  BSYNC B1 ;  /* 0x0000000000017941 */ /* 0x000fea0003800000 */
.L_x_7638:
[----:B------:R-:W-:Y:S05]  /*11590*/  @P0 BRA `(.L_x_7625) ;  /* 0x0000000c00e40947 */ /* 0x000fea0003800000 */
[----:B-1----:R-:W2:Y:S04]  /*115a0*/  LDL R9, [R1+0x70] ;  /* 0x0000700001097983 */ /* 0x002ea80000100800 */
[----:B------:R-:W3:Y:S01]  /*115b0*/  LDL R51, [R1+0xa4] ;  /* 0x0000a40001337983 */ /* 0x000ee20000100800 */
[----:B-----5:R-:W-:Y:S01]  /*115c0*/  SHF.R.U32.HI R0, RZ, 0x8, R28 ;  /* 0x00000008ff007819 */ /* 0x020fe2000001161c */
[----:B------:R-:W-:Y:S01]  /*115d0*/  VIADD R8, R228, 0x40 ;  /* 0x00000040e4087836 */ /* 0x000fe20000000000 */
[----:B0-----:R-:W-:Y:S01]  /*115e0*/  LOP3.LUT R3, R28, 0xff, RZ, 0xc0, !PT ;  /* 0x000000ff1c037812 */ /* 0x001fe200078ec0ff */
[----:B------:R-:W-:Y:S01]  /*115f0*/  IMAD.IADD R21, R18, 0x1, R21 ;  /* 0x0000000112157824 */ /* 0x000fe200078e0215 */
[----:B------:R-:W-:Y:S01]  /*11600*/  LOP3.LUT R0, R0, 0xff, RZ, 0xc0, !PT ;  /* 0x000000ff00007812 */ /* 0x000fe200078ec0ff */
[----:B------:R-:W-:Y:S01]  /*11610*/  IMAD.SHL.U32 R8, R8, 0x80, RZ ;  /* 0x0000008008087824 */ /* 0x000fe200078e00ff */
[----:B------:R-:W-:-:S02]  /*11620*/  SHF.R.U32.HI R4, RZ, 0x8, R29 ;  /* 0x00000008ff047819 */ /* 0x000fc4000001161d */
[----:B------:R-:W-:Y:S02]  /*11630*/  PRMT R13, R0, 0x7604, R3 ;  /* 0x00007604000d7816 */ /* 0x000fe40000000003 */
[----:B------:R-:W-:Y:S02]  /*11640*/  SHF.R.U32.HI R0, RZ, 0x8, R30 ;  /* 0x00000008ff007819 */ /* 0x000fe4000001161e */
[----:B------:R-:W-:Y:S02]  /*11650*/  LOP3.LUT R3, R30, 0xff, RZ, 0xc0, !PT ;  /* 0x000000ff1e037812 */ /* 0x000fe400078ec0ff */
[----:B------:R-:W-:Y:S02]  /*11660*/  LOP3.LUT R0, R0, 0xff, RZ, 0xc0, !PT ;  /* 0x000000ff00007812 */ /* 0x000fe400078ec0ff */
[----:B------:R-:W-:Y:S02]  /*11670*/  LOP3.LUT R8, R8, 0x380, RZ, 0xc0, !PT ;  /* 0x0000038008087812 */ /* 0x000fe400078ec0ff */
[----:B------:R-:W-:-:S02]  /*11680*/  PRMT R15, R0, 0x7604, R3 ;  /* 0x00007604000f7816 */ /* 0x000fc40000000003 */
[----:B------:R-:W-:Y:S01]  /*11690*/  LOP3.LUT R0, R8, 0x70, R21, 0xf8, !PT ;  /* 0x0000007008007812 */ /* 0x000fe200078ef815 */
[----:B------:R-:W-:Y:S01]  /*116a0*/  VIADD R8, R228, 0x40 ;  /* 0x00000040e4087836 */ /* 0x000fe20000000000 */
[----:B------:R-:W-:Y:S02]  /*116b0*/  LOP3.LUT R5, R29, 0xff, RZ, 0xc0, !PT ;  /* 0x000000ff1d057812 */ /* 0x000fe400078ec0ff */
[----:B------:R-:W-:Y:S01]  /*116c0*/  LOP3.LUT R4, R4, 0xff, RZ, 0xc0, !PT ;  /* 0x000000ff04047812 */ /* 0x000fe200078ec0ff */
[----:B------:R-:W-:Y:S01]  /*116d0*/  IMAD.SHL.U32 R8, R8, 0x80, RZ ;  /* 0x0000008008087824 */ /* 0x000fe200078e00ff */
[----:B------:R-:W-:Y:S02]  /*116e0*/  SHF.R.U32.HI R6, RZ, 0x8, R32 ;  /* 0x00000008ff067819 */ /* 0x000fe40000011620 */
[----:B------:R-:W-:Y:S02]  /*116f0*/  PRMT R12, R4, 0x7604, R5 ;  /* 0x00007604040c7816 */ /* 0x000fe40000000005 */
[----:B------:R-:W-:-:S02]  /*11700*/  LOP3.LUT R8, R8, 0x380, RZ, 0xc0, !PT ;  /* 0x0000038008087812 */ /* 0x000fc400078ec0ff */
[----:B------:R-:W-:Y:S02]  /*11710*/  SHF.R.U32.HI R4, RZ, 0x8, R31 ;  /* 0x00000008ff047819 */ /* 0x000fe4000001161f */
[----:B------:R-:W-:Y:S02]  /*11720*/  SHF.R.U32.HI R8, RZ, 0x3, R8 ;  /* 0x00000003ff087819 */ /* 0x000fe40000011608 */
[----:B------:R-:W-:Y:S02]  /*11730*/  LOP3.LUT R5, R31, 0xff, RZ, 0xc0, !PT ;  /* 0x000000ff1f057812 */ /* 0x000fe400078ec0ff */
[----:B------:R-:W-:Y:S02]  /*11740*/  LOP3.LUT R3, R0, R8, RZ, 0x3c, !PT ;  /* 0x0000000800037212 */ /* 0x000fe400078e3cff */
[----:B------:R-:W-:Y:S02]  /*11750*/  SHF.R.U32.HI R8, RZ, 0x8, R33 ;  /* 0x00000008ff087819 */ /* 0x000fe40000011621 */
[----:B------:R-:W-:-:S02]  /*11760*/  LOP3.LUT R7, R32, 0xff, RZ, 0xc0, !PT ;  /* 0x000000ff20077812 */ /* 0x000fc400078ec0ff */
[----:B------:R-:W-:Y:S02]  /*11770*/  LOP3.LUT R4, R4, 0xff, RZ, 0xc0, !PT ;  /* 0x000000ff04047812 */ /* 0x000fe400078ec0ff */
[----:B------:R-:W-:Y:S02]  /*11780*/  LOP3.LUT R6, R6, 0xff, RZ, 0xc0, !PT ;  /* 0x000000ff06067812 */ /* 0x000fe400078ec0ff */
[----:B------:R-:W-:Y:S02]  /*11790*/  PRMT R14, R4, 0x7604, R5 ;  /* 0x00007604040e7816 */ /* 0x000fe40000000005 */
[----:B------:R-:W-:Y:S02]  /*117a0*/  PRMT R25, R6, 0x7604, R7 ;  /* 0x0000760406197816 */ /* 0x000fe40000000007 */
[----:B------:R-:W-:Y:S02]  /*117b0*/  SHF.R.U32.HI R26, RZ, 0x8, R35 ;  /* 0x00000008ff1a7819 */ /* 0x000fe40000011623 */
[----:B------:R-:W-:-:S02]  /*117c0*/  LOP3.LUT R20, R33, 0xff, RZ, 0xc0, !PT ;  /* 0x000000ff21147812 */ /* 0x000fc400078ec0ff */
[----:B------:R-:W-:Y:S02]  /*117d0*/  LOP3.LUT R27, R35, 0xff, RZ, 0xc0, !PT ;  /* 0x000000ff231b7812 */ /* 0x000fe400078ec0ff */
[----:B------:R-:W-:Y:S02]  /*117e0*/  LOP3.LUT R26, R26, 0xff, RZ, 0xc0, !PT ;  /* 0x000000ff1a1a7812 */ /* 0x000fe400078ec0ff */
[----:B------:R-:W-:Y:S02]  /*117f0*/  SHF.R.U32.HI R21, RZ, 0x8, R34 ;  /* 0x00000008ff157819 */ /* 0x000fe40000011622 */
[----:B------:R-:W-:Y:S02]  /*11800*/  PRMT R26, R26, 0x7604, R27 ;  /* 0x000076041a1a7816 */ /* 0x000fe4000000001b */
[----:B------:R-:W-:Y:S02]  /*11810*/  SHF.R.U32.HI R27, RZ, 0x10, R33 ;  /* 0x00000010ff1b7819 */ /* 0x000fe40000011621 */
[----:B------:R-:W-:-:S02]  /*11820*/  LOP3.LUT R24, R34, 0xff, RZ, 0xc0, !PT ;  /* 0x000000ff22187812 */ /* 0x000fc400078ec0ff */
[----:B------:R-:W-:Y:S01]  /*11830*/  LOP3.LUT R21, R21, 0xff, RZ, 0xc0, !PT ;  /* 0x000000ff15157812 */ /* 0x000fe200078ec0ff */
[----:B------:R-:W-:Y:S01]  /*11840*/  IMAD.U32 R27, R27, 0x10000, RZ ;  /* 0x000100001b1b7824 */ /* 0x000fe200078e00ff */
[----:B------:R-:W-:Y:S02]  /*11850*/  LOP3.LUT R13, R13, 0xff0000, R28, 0xf8, !PT ;  /* 0x00ff00000d0d7812 */ /* 0x000fe400078ef81c */
        /* <DEDUP_REMOVED lines=20> */
[----:B------:R-:W-:Y:S01]  /*119a0*/  IMAD.U32 R3, R3, 0x10000, RZ ;  /* 0x0001000003037824 */ /* 0x000fe200078e00ff */
[----:B------:R-:W-:-:S04]  /*119b0*/  LOP3.LUT R39, R39, 0xff000000, R33, 0xf8, !PT ;  /* 0xff00000027277812 */ /* 0x000fc800078ef821 */
[----:B------:R-:W-:Y:S02]  /*119c0*/  LOP3.LUT R3, R12, 0xff0000, R3, 0xf8, !PT ;  /* 0x00ff00000c037812 */ /* 0x000fe400078ef803 */
[----:B------:R-:W-:Y:S02]  /*119d0*/  F2FP.F16.E4M3.UNPACK_B R33, R39 ;  /* 0x00000027ff21723e */ /* 0x000fe400020006ff */
[----:B------:R-:W-:Y:S02]  /*119e0*/  LOP3.LUT R28, R3, 0xff000000, R29, 0xf8, !PT ;  /* 0xff000000031c7812 */ /* 0x000fe400078ef81d */
[----:B------:R-:W-:Y:S01]  /*119f0*/  LOP3.LUT R3, R37, 0xff0000, R34, 0xf8, !PT ;  /* 0x00ff000025037812 */ /* 0x000fe200078ef822 */
[--C-:B------:R-:W-:Y:S01]  /*11a00*/  HADD2.F32 R35, -RZ, R33.reuse.H0_H0 ;  /* 0x20000021ff237230 */ /* 0x100fe20000004100 */
[----:B------:R-:W-:Y:S01]  /*11a10*/  F2FP.F16.E4M3.UNPACK_B R29, R28 ;  /* 0x0000001cff1d723e */ /* 0x000fe200020006ff */
[----:B------:R-:W-:Y:S01]  /*11a20*/  HADD2.F32 R33, -RZ, R33.H1_H1 ;  /* 0x30000021ff217230 */ /* 0x000fe20000004100 */
[----:B------:R-:W-:-:S02]  /*11a30*/  LOP3.LUT R37, R21, 0xff000000, R31, 0xf8, !PT ;  /* 0xff00000015257812 */ /* 0x000fc400078ef81f */
[----:B------:R-:W-:Y:S01]  /*11a40*/  F2FP.F16.E4M3.UNPACK_B R39, R39.H1 ;  /* 0x00000027ff27723e */ /* 0x000fe200030006ff */
[--C-:B------:R-:W-:Y:S01]  /*11a50*/  HADD2.F32 R31, -RZ, R29.reuse.H0_H0 ;  /* 0x2000001dff1f7230 */ /* 0x100fe20000004100 */
[----:B------:R-:W-:Y:S01]  /*11a60*/  F2FP.F16.E4M3.UNPACK_B R28, R28.H1 ;  /* 0x0000001cff1c723e */ /* 0x000fe200030006ff */
[----:B------:R-:W-:Y:S01]  /*11a70*/  HADD2.F32 R29, -RZ, R29.H1_H1 ;  /* 0x3000001dff1d7230 */ /* 0x000fe20000004100 */
[----:B------:R-:W-:Y:S02]  /*11a80*/  LOP3.LUT R34, R3, 0xff000000, R34, 0xf8, !PT ;  /* 0xff00000003227812 */ /* 0x000fe400078ef822 */
[----:B0-----:R-:W-:Y:S02]  /*11a90*/  F2FP.F16.E4M3.UNPACK_B R12, R5 ;  /* 0x00000005ff0c723e */ /* 0x001fe400020006ff */
[----:B------:R-:W-:Y:S02]  /*11aa0*/  F2FP.F16.E4M3.UNPACK_B R14, R7 ;  /* 0x00000007ff0e723e */ /* 0x000fe400020006ff */
[----:B-1----:R-:W-:-:S02]  /*11ab0*/  F2FP.F16.E4M3.UNPACK_B R20, R9 ;  /* 0x00000009ff14723e */ /* 0x002fc400020006ff */
[----:B------:R-:W-:Y:S02]  /*11ac0*/  F2FP.F16.E4M3.UNPACK_B R15, R7.H1 ;  /* 0x00000007ff0f723e */ /* 0x000fe400030006ff */
[-C--:B------:R-:W-:Y:S01]  /*11ad0*/  F2FP.F16.E4M3.UNPACK_B R7, R6.reuse ;  /* 0x00000006ff07723e */ /* 0x080fe200020006ff */
[----:B------:R-:W-:Y:S01]  /*11ae0*/  HADD2.F32 R24, -RZ, R20.H0_H0 ;  /* 0x20000014ff187230 */ /* 0x000fe20000004100 */
[----:B------:R-:W-:Y:S01]  /*11af0*/  F2FP.F16.E4M3.UNPACK_B R13, R6.H1 ;  /* 0x00000006ff0d723e */ /* 0x000fe200030006ff */
[----:B------:R-:W-:Y:S01]  /*11b00*/  HADD2.F32 R6, -RZ, R12.H0_H0 ;  /* 0x2000000cff067230 */ /* 0x000fe20000004100 */
[----:B------:R-:W-:Y:S01]  /*11b10*/  F2FP.F16.E4M3.UNPACK_B R21, R9.H1 ;  /* 0x00000009ff15723e */ /* 0x000fe200030006ff */
[----:B------:R-:W-:Y:S02]  /*11b20*/  HADD2.F32 R20, -RZ, R20.H1_H1 ;  /* 0x30000014ff147230 */ /* 0x000fe40000004100 */
[C---:B------:R-:W-:Y:S01]  /*11b30*/  FMUL.FTZ R38, R24.reuse, R31 ;  /* 0x0000001f18267220 */ /* 0x040fe20000410000 */
[----:B------:R-:W-:Y:S01]  /*11b40*/  F2FP.F16.E4M3.UNPACK_B R25, R11 ;  /* 0x0000000bff19723e */ /* 0x000fe200020006ff */
[----:B------:R-:W-:Y:S01]  /*11b50*/  FMUL.FTZ R43, R24, R35 ;  /* 0x00000023182b7220 */ /* 0x000fe20000410000 */
[----:B------:R-:W-:Y:S01]  /*11b60*/  F2FP.F16.E4M3.UNPACK_B R26, R11.H1 ;  /* 0x0000000bff1a723e */ /* 0x000fe200030006ff */
[C---:B------:R-:W-:Y:S01]  /*11b70*/  FFMA.FTZ R38, R6.reuse, R35, R38 ;  /* 0x0000002306267223 */ /* 0x040fe20000010026 */
[----:B------:R-:W-:Y:S01]  /*11b80*/  F2FP.F16.E4M3.UNPACK_B R5, R5.H1 ;  /* 0x00000005ff05723e */ /* 0x000fe200030006ff */
[----:B------:R-:W-:Y:S01]  /*11b90*/  HADD2.F32 R35, -RZ, R39.H0_H0 ;  /* 0x20000027ff237230 */ /* 0x000fe20000004100 */
[-C--:B------:R-:W-:Y:S01]  /*11ba0*/  F2FP.F16.E4M3.UNPACK_B R11, R10.reuse ;  /* 0x0000000aff0b723e */ /* 0x080fe200020006ff */
[----:B------:R-:W-:Y:S01]  /*11bb0*/  FFMA.FTZ R43, R6, R31, -R43 ;  /* 0x0000001f062b7223 */ /* 0x000fe2000001082b */
[----:B------:R-:W-:Y:S01]  /*11bc0*/  F2FP.F16.E4M3.UNPACK_B R24, R10.H1 ;  /* 0x0000000aff18723e */ /* 0x000fe200030006ff */
[----:B------:R-:W-:-:S02]  /*11bd0*/  HADD2.F32 R10, -RZ, R21.H0_H0 ;  /* 0x20000015ff0a7230 */ /* 0x000fc40000004100 */
[C---:B------:R-:W-:Y:S01]  /*11be0*/  FMUL.FTZ R45, R20.reuse, R33 ;  /* 0x00000021142d7220 */ /* 0x040fe20000410000 */
[----:B------:R-:W-:Y:S02]  /*11bf0*/  HADD2.F32 R12, -RZ, R12.H1_H1 ;  /* 0x3000000cff0c7230 */ /* 0x000fe40000004100 */
[----:B------:R-:W-:Y:S01]  /*11c00*/  FMUL.FTZ R20, R20, R29 ;  /* 0x0000001d14147220 */ /* 0x000fe20000410000 */
[----:B------:R-:W-:Y:S02]  /*11c10*/  HADD2.F32 R31, -RZ, R28.H0_H0 ;  /* 0x2000001cff1f7230 */ /* 0x000fe40000004100 */
[----:B------:R-:W-:Y:S01]  /*11c20*/  FMUL.FTZ R47, R10, R35 ;  /* 0x000000230a2f7220 */ /* 0x000fe20000410000 */
[----:B------:R-:W-:Y:S02]  /*11c30*/  HADD2.F32 R6, -RZ, R5.H0_H0 ;  /* 0x20000005ff067230 */ /* 0x000fe40000004100 */
[C---:B------:R-:W-:Y:S01]  /*11c40*/  FFMA.FTZ R40, R12.reuse, R29, -R45 ;  /* 0x0000001d0c287223 */ /* 0x040fe2000001082d */
[----:B------:R-:W-:Y:S01]  /*11c50*/  FFMA.FTZ R45, R12, R33, R20 ;  /* 0x000000210c2d7223 */ /* 0x000fe20000010014 */
[----:B------:R-:W-:Y:S01]  /*11c60*/  FMUL.FTZ R10, R10, R31 ;  /* 0x0000001f0a0a7220 */ /* 0x000fe20000410000 */
        /* <DEDUP_REMOVED lines=33> */
[----:B------:R-:W-:Y:S02]  /*11e80*/  HADD2.F32 R5, -RZ, R15.H0_H0 ;  /* 0x2000000fff057230 */ /* 0x000fe40000004100 */
[C---:B------:R-:W-:Y:S01]  /*11e90*/  FMUL.FTZ R21, R25.reuse, R31 ;  /* 0x0000001f19157220 */ /* 0x040fe20000410000 */
[----:B------:R-:W-:Y:S02]  /*11ea0*/  HADD2.F32 R14, -RZ, R14.H1_H1 ;  /* 0x3000000eff0e7230 */ /* 0x000fe40000004100 */
[----:B------:R-:W-:Y:S01]  /*11eb0*/  FMUL.FTZ R46, R25, R12 ;  /* 0x0000000c192e7220 */ /* 0x000fe20000410000 */
[-C--:B------:R-:W-:Y:S01]  /*11ec0*/  FMUL.FTZ R25, R6, R10.reuse ;  /* 0x0000000a06197220 */ /* 0x080fe20000410000 */
[----:B------:R-:W-:Y:S01]  /*11ed0*/  FFMA.FTZ R48, R5, R10, -R48 ;  /* 0x0000000a05307223 */ /* 0x000fe20000010830 */
[----:B------:R-:W-:Y:S01]  /*11ee0*/  F2FP.F16.E4M3.UNPACK_B R10, R27.H1 ;  /* 0x0000001bff0a723e */ /* 0x000fe200030006ff */
[C---:B------:R-:W-:Y:S01]  /*11ef0*/  FFMA.FTZ R44, R14.reuse, R12, -R21 ;  /* 0x0000000c0e2c7223 */ /* 0x040fe20000010815 */
[----:B------:R-:W-:Y:S01]  /*11f00*/  FFMA.FTZ R46, R14, R31, R46 ;  /* 0x0000001f0e2e7223 */ /* 0x000fe2000001002e */
[----:B------:R-:W-:Y:S01]  /*11f10*/  F2FP.F16.E4M3.UNPACK_B R14, R32.H1 ;  /* 0x00000020ff0e723e */ /* 0x000fe200030006ff */
[----:B------:R-:W-:-:S02]  /*11f20*/  HADD2.F32 R37, -RZ, R37.H1_H1 ;  /* 0x30000025ff257230 */ /* 0x000fc40000004100 */
[----:B------:R-:W-:Y:S01]  /*11f30*/  FFMA.FTZ R49, R5, R20, R25 ;  /* 0x0000001405317223 */ /* 0x000fe20000010019 */
        /* <DEDUP_REMOVED lines=8> */
[-C--:B------:R-:W-:Y:S01]  /*11fc0*/  FMUL.FTZ R52, R26, R37.reuse ;  /* 0x000000251a347220 */ /* 0x080fe20000410000 */
[----:B------:R-:W-:Y:S02]  /*11fd0*/  HADD2.F32 R15, -RZ, R15.H1_H1 ;  /* 0x3000000fff0f7230 */ /* 0x000fe40000004100 */
[C---:B------:R-:W-:Y:S01]  /*11fe0*/  FMUL.FTZ R21, R6.reuse, R12 ;  /* 0x0000000c06157220 */ /* 0x040fe20000410000 */
[----:B------:R-:W-:Y:S02]  /*11ff0*/  HADD2.F32 R5, -RZ, R4.H0_H0 ;  /* 0x20000004ff057230 */ /* 0x000fe40000004100 */
[-C--:B------:R-:W-:Y:S01]  /*12000*/  FMUL.FTZ R26, R6, R20.reuse ;  /* 0x00000014061a7220 */ /* 0x080fe20000410000 */
[----:B------:R-:W-:Y:S02]  /*12010*/  HADD2.F32 R8, -RZ, R8.H1_H1 ;  /* 0x30000008ff087230 */ /* 0x000fe40000004100 */
[C---:B------:R-:W-:Y:S01]  /*12020*/  FFMA.FTZ R37, R15.reuse, R37, -R50 ;  /* 0x000000250f257223 */ /* 0x040fe20000010832 */
[----:B------:R-:W-:Y:S01]  /*12030*/  FFMA.FTZ R52, R15, R41, R52 ;  /* 0x000000290f347223 */ /* 0x000fe20000010034 */
        /* <DEDUP_REMOVED lines=9> */
[--C-:B------:R-:W-:Y:S02]  /*120d0*/  HADD2.F32 R8, -RZ, R32.reuse.H0_H0 ;  /* 0x20000020ff087230 */ /* 0x100fe40000004100 */
[----:B------:R-:W-:Y:S01]  /*120e0*/  FFMA.FTZ R25, R4, R15, -R25 ;  /* 0x0000000f04197223 */ /* 0x000fe20000010819 */
[----:B------:R-:W-:-:S02]  /*120f0*/  HADD2.F32 R32, -RZ, R32.H1_H1 ;  /* 0x30000020ff207230 */ /* 0x000fc40000004100 */
[----:B------:R-:W-:Y:S01]  /*12100*/  FFMA.FTZ R29, R4, R21, R6 ;  /* 0x00000015041d7223 */ /* 0x000fe20000010006 */
[----:B------:R-:W-:Y:S02]  /*12110*/  HADD2.F32 R6, -RZ, R27.H0_H0 ;  /* 0x2000001bff067230 */ /* 0x000fe40000004100 */
[C---:B------:R-:W-:Y:S01]  /*12120*/  FMUL.FTZ R15, R5.reuse, R8 ;  /* 0x00000008050f7220 */ /* 0x040fe20000410000 */
[----:B------:R-:W-:Y:S01]  /*12130*/  HADD2.F32 R4, -RZ, R3.H0_H0 ;  /* 0x20000003ff047230 */ /* 0x000fe20000004100 */
[----:B------:R-:W-:Y:S01]  /*12140*/  F2FP.F16.E4M3.UNPACK_B R34, R34 ;  /* 0x00000022ff22723e */ /* 0x000fe200020006ff */
[----:B------:R-:W-:Y:S02]  /*12150*/  HADD2.F32 R9, -RZ, R9.H1_H1 ;  /* 0x30000009ff097230 */ /* 0x000fe40000004100 */
[-C--:B------:R-:W-:Y:S01]  /*12160*/  FMUL.FTZ R5, R5, R6.reuse ;  /* 0x0000000605057220 */ /* 0x080fe20000410000 */
[----:B------:R-:W-:Y:S02]  /*12170*/  HADD2.F32 R3, -RZ, R3.H1_H1 ;  /* 0x30000003ff037230 */ /* 0x000fe40000004100 */
[----:B------:R-:W-:Y:S01]  /*12180*/  FFMA.FTZ R15, R4, R6, -R15 ;  /* 0x00000006040f7223 */ /* 0x000fe2000001080f */
[----:B------:R-:W-:-:S02]  /*12190*/  HADD2.F32 R6, -RZ, R27.H1_H1 ;  /* 0x3000001bff067230 */ /* 0x000fc40000004100 */
[C---:B------:R-:W-:Y:S01]  /*121a0*/  FMUL.FTZ R14, R9.reuse, R32 ;  /* 0x00000020090e7220 */ /* 0x040fe20000410000 */
[----:B------:R-:W-:Y:S01]  /*121b0*/  FFMA.FTZ R12, R4, R8, R5 ;  /* 0x00000008040c7223 */ /* 0x000fe20000010005 */
[----:B------:R-:W-:Y:S01]  /*121c0*/  F2FP.F16.E4M3.UNPACK_B R5, R30.H1 ;  /* 0x0000001eff05723e */ /* 0x000fe200030006ff */
        /* <DEDUP_REMOVED lines=8> */
[----:B------:R-:W-:Y:S02]  /*12250*/  HADD2.F32 R10, -RZ, R10.H1_H1 ;  /* 0x3000000aff0a7230 */ /* 0x000fe40000004100 */
[-C--:B------:R-:W-:Y:S01]  /*12260*/  FMUL.FTZ R4, R4, R6.reuse ;  /* 0x0000000604047220 */ /* 0x080fe20000410000 */
[----:B------:R-:W-:Y:S02]  /*12270*/  HADD2.F32 R24, -RZ, R24.H1_H1 ;  /* 0x30000018ff187230 */ /* 0x000fe40000004100 */
[C---:B------:R-:W-:Y:S01]  /*12280*/  FFMA.FTZ R32, R3.reuse, R6, -R32 ;  /* 0x0000000603207223 */ /* 0x040fe20000010820 */
[----:B------:R-:W-:Y:S01]  /*12290*/  HADD2.F32 R5, -RZ, R5.H1_H1 ;  /* 0x30000005ff057230 */ /* 0x000fe20000004100 */
[----:B------:R-:W-:Y:S01]  /*122a0*/  F2FP.F16.E4M3.UNPACK_B R30, R30 ;  /* 0x0000001eff1e723e */ /* 0x000fe200020006ff */
[----:B------:R-:W-:Y:S02]  /*122b0*/  HADD2.F32 R13, -RZ, R13.H1_H1 ;  /* 0x3000000dff0d7230 */ /* 0x000fe40000004100 */
[C---:B------:R-:W-:Y:S01]  /*122c0*/  FMUL.FTZ R6, R24.reuse, R10 ;  /* 0x0000000a18067220 */ /* 0x040fe20000410000 */
[----:B------:R-:W-:Y:S01]  /*122d0*/  FMUL.FTZ R9, R24, R5 ;  /* 0x0000000518097220 */ /* 0x000fe20000410000 */
[----:B------:R-:W-:-:S02]  /*122e0*/  FFMA.FTZ R24, R3, R8, R4 ;  /* 0x0000000803187223 */ /* 0x000fc40000010004 */
[C---:B------:R-:W-:Y:S01]  /*122f0*/  FFMA.FTZ R27, R13.reuse, R5, -R6 ;  /* 0x000000050d1b7223 */ /* 0x040fe20000010806 */
[----:B------:R-:W-:Y:S02]  /*12300*/  HADD2.F32 R5, -RZ, R30.H0_H0 ;  /* 0x2000001eff057230 */ /* 0x000fe40000004100 */
[----:B------:R-:W-:Y:S01]  /*12310*/  FFMA.FTZ R31, R13, R10, R9 ;  /* 0x0000000a0d1f7223 */ /* 0x000fe20000010009 */
[--C-:B------:R-:W-:Y:S02]  /*12320*/  HADD2.F32 R6, -RZ, R34.reuse.H0_H0 ;  /* 0x20000022ff067230 */ /* 0x100fe40000004100 */
[--C-:B------:R-:W-:Y:S01]  /*12330*/  HADD2.F32 R4, -RZ, R11.reuse.H0_H0 ;  /* 0x2000000bff047230 */ /* 0x100fe20000004100 */
[----:B------:R-:W-:Y:S01]  /*12340*/  F2FP.SATFINITE.E4M3.F32.PACK_AB_MERGE_C R27, R27, R32, RZ ;  /* 0x000000201b1b723e */ /* 0x000fe200048070ff */
        /* <DEDUP_REMOVED lines=30> */
.L_x_7625:
[----:B------:R-:W-:Y:S05]  /*12530*/  BSYNC B0 ;  /* 0x0000000000007941 */ /* 0x000fea0003800000 */
.L_x_7605:
        /* <DEDUP_REMOVED lines=8> */
.L_x_7602:
[----:B0--34-:R-:W3:Y:S02]  /*125c0*/  LDL R0, [R1+0x54] ;  /* 0x0000540001007983 */ /* 0x019ee40000100800 */
[----:B---3--:R-:W-:-:S13]  /*125d0*/  R2UR UR4, R0 ;  /* 0x00000000000472ca */ /* 0x008fda00000e0000 */
[----:B------:R-:W-:-:S05]  /*125e0*/  IMAD.U32 R0, RZ, RZ, UR4 ;  /* 0x00000004ff007e24 */ /* 0x000fca000f8e00ff */
[----:B------:R-:W-:-:S13]  /*125f0*/  ISETP.NE.AND P1, PT, R0, 0x3, PT ;  /* 0x000000030000780c */ /* 0x000fda0003f25270 */
[----:B------:R-:W-:Y:S05]  /*12600*/  @!P1 BRA `(.L_x_7640) ;  /* 0x0000000000049947 */ /* 0x000fea0003800000 */
[----:B------:R-:W-:Y:S01]  /*12610*/  BPT.TRAP 0x1 ;  /* 0x000000040000795c */ /* 0x000fe20000300000 */
.L_x_7640:
[----:B------:R-:W-:Y:S01]  /*12620*/  IMAD R14, R136, 0x8, R16 ;  /* 0x00000008880e7824 */ /* 0x000fe200078e0210 */
[----:B-12---:R-:W-:-:S04]  /*12630*/  SHF.L.U32 R3, R231, 0x1f, RZ ;  /* 0x0000001fe7037819 */ /* 0x006fc800000006ff */
[----:B------:R0:W1:Y:S01]  /*12640*/  SYNCS.PHASECHK.TRANS64.TRYWAIT P0, [R14+URZ+0x2e830], R3 ;  /* 0x02e830030e0075a7 */ /* 0x000062000800017f */
[----:B------:R-:W-:Y:S05]  /*12650*/  @!P1 BRA `(.L_x_7641) ;  /* 0x0000000000049947 */ /* 0x000fea0003800000 */
[----:B------:R-:W-:Y:S01]  /*12660*/  BPT.TRAP 0x1 ;  /* 0x000000040000795c */ /* 0x000fe20000300000 */
.L_x_7641:
[----:B------:R-:W-:Y:S01]  /*12670*/  VIADD R0, R16, 0x20400 ;  /* 0x0002040010007836 */ /* 0x000fe20000000000 */
[----:B-----5:R-:W-:Y:S01]  /*12680*/  LOP3.LUT R4, R36, 0x10000, RZ, 0xfc, !PT ;  /* 0x0001000024047812 */ /* 0x020fe200078efcff */
[----:B------:R-:W-:-:S03]  /*12690*/  IMAD.MOV.U32 R5, RZ, RZ, 0x40000040 ;  /* 0x40000040ff057424 */ /* 0x000fc600078e00ff */
[----:B------:R-:W-:-:S04]  /*126a0*/  SHF.R.U32.HI R0, RZ, 0x4, R0 ;  /* 0x00000004ff007819 */ /* 0x000fc80000011600 */
[----:B------:R-:W-:-:S04]  /*126b0*/  LOP3.LUT R0, R0, 0x3fff, RZ, 0xc0, !PT ;  /* 0x00003fff00007812 */ /* 0x000fc800078ec0ff */
[----:B------:R-:W-:-:S05]  /*126c0*/  LOP3.LUT R0, R0, 0x10000, RZ, 0xfc, !PT ;  /* 0x0001000000007812 */ /* 0x000fca00078efcff */
[----:B------:R2:W-:Y:S01]  /*126d0*/  STL [R1+0x50], R0 ;  /* 0x0000500001007387 */ /* 0x0005e20000100800 */
[----:B-1----:R-:W-:Y:S05]  /*126e0*/  @P0 BRA `(.L_x_7642) ;  /* 0x0000000000080947 */ /* 0x002fea0003800000 */
[----:B------:R-:W1:Y:S02]  /*126f0*/  SYNCS.PHASECHK.TRANS64.TRYWAIT P0, [R14+URZ+0x2e830], R3 ;  /* 0x02e830030e0075a7 */ /* 0x000e64000800017f */
[----:B-1----:R-:W-:Y:S05]  /*12700*/  @!P0 BRA `(.L_x_7643) ;  /* 0x0000017c00f48947 */ /* 0x002fea0003800000 */
.L_x_7642:
[----:B--2---:R-:W2:Y:S01]  /*12710*/  LDL R0, [R1+0x50] ;  /* 0x0000500001007983 */ /* 0x004ea20000100800 */
[----:B------:R-:W-:Y:S01]  /*12720*/  IMAD.MOV.U32 R13, RZ, RZ, 0x40000040 ;  /* 0x40000040ff0d7424 */ /* 0x000fe200078e00ff */
[----:B------:R-:W-:Y:S05]  /*12730*/  WARPSYNC.ALL ;  /* 0x0000000000007948 */ /* 0x000fea0003800000 */
[C---:B------:R-:W-:Y:S01]  /*12740*/  R2UR UR4, R4.reuse ;  /* 0x00000000040472ca */ /* 0x040fe200000e0000 */
[----:B------:R-:W3:Y:S01]  /*12750*/  LDL R140, [R1+0x64] ;  /* 0x00006400018c7983 */ /* 0x000ee20000100800 */
[----:B------:R-:W-:Y:S02]  /*12760*/  R2UR UR5, R5 ;  /* 0x00000000050572ca */ /* 0x000fe400000e0000 */
[----:B------:R-:W-:Y:S01]  /*12770*/  R2UR UR7, R13 ;  /* 0x000000000d0772ca */ /* 0x000fe200000e0000 */
[----:B------:R-:W-:Y:S01]  /*12780*/  WARPGROUP.ARRIVE ;  /* 0x00000000000079c5 */ /* 0x000fe20000000000 */
[----:B------:R-:W-:Y:S01]  /*12790*/  IMAD.MOV.U32 R7, RZ, RZ, 0x40000040 ;  /* 0x40000040ff077424 */ /* 0x000fe200078e00ff */
[----:B------:R-:W-:Y:S01]  /*127a0*/  R2UR UR12, R4 ;  /* 0x00000000040c72ca */ /* 0x000fe200000e0000 */
[----:B------:R-:W0:Y:S01]  /*127b0*/  LDL R142, [R1+0x58] ;  /* 0x00005800018e7983 */ /* 0x000e220000100800 */
[----:B------:R-:W-:-:S02]  /*127c0*/  R2UR UR13, R5 ;  /* 0x00000000050d72ca */ /* 0x000fc400000e0000 */
[----:B------:R-:W-:Y:S01]  /*127d0*/  R2UR UR15, R7 ;  /* 0x00000000070f72ca */ /* 0x000fe200000e0000 */
[----:B------:R-:W-:Y:S01]  /*127e0*/  IMAD.MOV.U32 R7, RZ, RZ, 0x40000040 ;  /* 0x40000040ff077424 */ /* 0x000fe200078e00ff */
[----:B------:R-:W-:Y:S01]  /*127f0*/  R2UR UR8, R4 ;  /* 0x00000000040872ca */ /* 0x000fe200000e0000 */
[----:B------:R-:W4:Y:S01]  /*12800*/  LDL R143, [R1+0x78] ;  /* 0x00007800018f7983 */ /* 0x000f220000100800 */
[----:B------:R-:W-:Y:S02]  /*12810*/  R2UR UR9, R5 ;  /* 0x00000000050972ca */ /* 0x000fe400000e0000 */
[----:B------:R-:W-:Y:S01]  /*12820*/  R2UR UR11, R7 ;  /* 0x00000000070b72ca */ /* 0x000fe200000e0000 */
[----:B------:R-:W-:Y:S01]  /*12830*/  IMAD.MOV.U32 R9, RZ, RZ, 0x40000040 ;  /* 0x40000040ff097424 */ /* 0x000fe200078e00ff */
[----:B------:R-:W5:Y:S01]  /*12840*/  LDL R141, [R1+0x74] ;  /* 0x00007400018d7983 */ /* 0x000f620000100800 */
[----:B------:R-:W-:Y:S02]  /*12850*/  IMAD.MOV.U32 R7, RZ, RZ, 0x40000040 ;  /* 0x40000040ff077424 */ /* 0x000fe400078e00ff */
[----:B--2---:R-:W-:-:S05]  /*12860*/  IMAD R12, R136, 0x700, R0 ;  /* 0x00000700880c7824 */ /* 0x004fca00078e0200 */
[----:B------:R-:W-:-:S13]  /*12870*/  R2UR UR6, R12 ;  /* 0x000000000c0672ca */ /* 0x000fda00000e0000 */
[----:B------:R-:W-:Y:S01]  /*12880*/  QGMMA.64x32x32.F32.E4M3.E4M3 R120, gdesc[UR4], RZ, !UPT, gsb0 ;  /* 0x00600000047879f3 */ /* 0x000fe2000c0008ff */
[----:B------:R-:W-:-:S05]  /*12890*/  VIADD R6, R12, 0x100 ;  /* 0x000001000c067836 */ /* 0x000fca0000000000 */
[----:B------:R-:W-:Y:S01]  /*128a0*/  R2UR UR14, R6 ;  /* 0x00000000060e72ca */ /* 0x000fe200000e0000 */
[----:B------:R-:W-:Y:S02]  /*128b0*/  WARPGROUP.DEPBAR.LE gsb0, 0x0 ;  /* 0x00008000000079c5 */ /* 0x000fe40000010000 */
[----:B------:R-:W-:-:S10]  /*128c0*/  WARPGROUP.ARRIVE ;  /* 0x00000000000079c5 */ /* 0x000fd40000000000 */
[----:B------:R-:W-:Y:S01]  /*128d0*/  QGMMA.64x32x32.F32.E4M3.E4M3 R104, gdesc[UR12], RZ, !UPT, gsb0 ;  /* 0x006000000c6879f3 */ /* 0x000fe2000c0008ff */
[----:B------:R-:W-:-:S05]  /*128e0*/  VIADD R6, R12, 0x200 ;  /* 0x000002000c067836 */ /* 0x000fca0000000000 */
        /* <DEDUP_REMOVED lines=39> */
[----:B------:R-:W-:Y:S02]  /*12b60*/  VIADD R10, R4, 0x2 ;  /* 0x00000002040a7836 */ /* 0x000fe40000000000 */
[----:B------:R-:W-:Y:S02]  /*12b70*/  IMAD.MOV.U32 R21, RZ, RZ, 0x40000040 ;  /* 0x40000040ff157424 */ /* 0x000fe400078e00ff */
[----:B------:R-:W-:Y:S01]  /*12b80*/  IMAD.MOV.U32 R11, RZ, RZ, 0x40000040 ;  /* 0x40000040ff0b7424 */ /* 0x000fe200078e00ff */
[----:B------:R-:W-:Y:S02]  /*12b90*/  R2UR UR26, R20 ;  /* 0x00000000141a72ca */ /* 0x000fe400000e0000 */
[----:B------:R-:W-:-:S02]  /*12ba0*/  R2UR UR27, R21 ;  /* 0x00000000151b72ca */ /* 0x000fc400000e0000 */
        /* <DEDUP_REMOVED lines=162> */
[----:B---3--:R-:W-:Y:S02]  /*135d0*/  IMAD R0, R137, -0xe0, R140 ;  /* 0xffffff2089007824 */ /* 0x008fe400078e028c */
[----:B------:R-:W-:Y:S02]  /*135e0*/  VIADD R20, R12, 0x406 ;  /* 0x000004060c147836 */ /* 0x000fe40000000000 */
[----:B------:R-:W-:Y:S01]  /*135f0*/  IMAD.MOV.U32 R21, RZ, RZ, 0x40000040 ;  /* 0x40000040ff157424 */ /* 0x000fe200078e00ff */
[----:B01----:R-:W-:Y:S02]  /*13600*/  IADD3 R3, -R142, 0xe1, R0 ;  /* 0x000000e18e037810 */ /* 0x003fe40007ffe100 */
[----:B------:R-:W-:Y:S02]  /*13610*/  R2UR UR6, R20 ;  /* 0x00000000140672ca */ /* 0x000fe400000e0000 */
[----:B------:R-:W-:-:S02]  /*13620*/  R2UR UR7, R21 ;  /* 0x00000000150772ca */ /* 0x000fc400000e0000 */
[----:B------:R-:W-:Y:S02]  /*13630*/  R2UR UR4, R6 ;  /* 0x00000000060472ca */ /* 0x000fe400000e0000 */
[----:B------:R-:W-:Y:S01]  /*13640*/  R2UR UR5, R7 ;  /* 0x00000000070572ca */ /* 0x000fe200000e0000 */
[----:B------:R-:W-:Y:S02]  /*13650*/  VIADD R15, R0, 0xe0 ;  /* 0x000000e0000f7836 */ /* 0x000fe40000000000 */
[----:B-----5:R-:W-:Y:S02]  /*13660*/  IMAD R3, R141, -0x2, R3 ;  /* 0xfffffffe8d037824 */ /* 0x020fe400078e0203 */
[----:B----4-:R-:W-:Y:S02]  /*13670*/  IMAD R138, R233, 0x80, R143 ;  /* 0x00000080e98a7824 */ /* 0x010fe400078e028f */
[----:B------:R-:W-:-:S03]  /*13680*/  IMAD R15, R141, -0x2, R15 ;  /* 0xfffffffe8d0f7824 */ /* 0x000fc600078e020f */
[----:B------:R-:W-:-:S04]  /*13690*/  IADD3 R0, R3, 0x8, R138 ;  /* 0x0000000803007810 */ /* 0x000fc80007ffe08a */
[----:B------:R-:W-:-:S04]  /*136a0*/  VIMNMX R0, R15, R0, PT ;  /* 0x000000000f007248 */ /* 0x000fc80003fe0100 */
[C---:B------:R-:W-:Y:S02]  /*136b0*/  ISETP.GT.AND P0, PT, R0.reuse, RZ, PT ;  /* 0x000000ff0000720c */ /* 0x040fe40003f04270 */
[C---:B------:R-:W-:Y:S02]  /*136c0*/  ISETP.GT.AND P2, PT, R0.reuse, 0x1, PT ;  /* 0x000000010000780c */ /* 0x040fe40003f44270 */
[----:B------:R-:W-:Y:S02]  /*136d0*/  ISETP.GT.AND P3, PT, R0, 0x8, PT ;  /* 0x000000080000780c */ /* 0x000fe40003f64270 */
[----:B------:R-:W-:Y:S02]  /*136e0*/  FSEL R139, R122, -INF , P0 ;  /* 0xff8000007a8b7808 */ /* 0x000fe40000000000 */
[----:B------:R-:W-:Y:S02]  /*136f0*/  FSEL R123, R123, -INF , P2 ;  /* 0xff8000007b7b7808 */ /* 0x000fe40001000000 */
[----:B------:R-:W-:Y:S01]  /*13700*/  ISETP.GT.AND P0, PT, R0, 0x9, PT ;  /* 0x000000090000780c */ /* 0x000fe20003f04270 */
[----:B------:R-:W-:-:S02]  /*13710*/  WARPGROUP.DEPBAR.LE gsb0, 0x0 ;  /* 0x00008000000079c5 */ /* 0x000fc40000010000 */
[----:B------:R-:W-:-:S06]  /*13720*/  WARPGROUP.ARRIVE ;  /* 0x00000000000079c5 */ /* 0x000fcc0000000000 */
[----:B------:R-:W-:Y:S01]  /*13730*/  QGMMA.64x32x32.F32.E4M3.E4M3 R56, gdesc[UR4], R56, gsb0 ;  /* 0x00600000043879f3 */ /* 0x000fe20008000838 */
        /* <DEDUP_REMOVED lines=28> */
[----:B------:R-:W-:Y:S01]  /*13900*/  FMNMX.FTZ R122, R149, R122, !PT ;  /* 0x0000007a957a7209 */ /* 0x000fe20007810000 */
[----:B------:R-:W-:Y:S01]  /*13910*/  VIADD R20, R12, 0x506 ;  /* 0x000005060c147836 */ /* 0x000fe20000000000 */
[----:B------:R-:W-:Y:S01]  /*13920*/  ISETP.GT.AND P0, PT, R0, 0x31, PT ;  /* 0x000000310000780c */ /* 0x000fe20003f04270 */
[----:B------:R-:W-:Y:S01]  /*13930*/  IMAD.MOV.U32 R21, RZ, RZ, 0x40000040 ;  /* 0x40000040ff157424 */ /* 0x000fe200078e00ff */
[----:B------:R-:W-:-:S02]  /*13940*/  FSEL R151, R114, -INF , P2 ;  /* 0xff80000072977808 */ /* 0x000fc40001000000 */
[----:B------:R-:W-:Y:S02]  /*13950*/  FMNMX.FTZ R122, R111, R122, !PT ;  /* 0x0000007a6f7a7209 */ /* 0x000fe40007810000 */
[----:B------:R-:W-:Y:S02]  /*13960*/  ISETP.GT.AND P2, PT, R0, 0x38, PT ;  /* 0x000000380000780c */ /* 0x000fe40003f44270 */
[----:B------:R-:W-:Y:S02]  /*13970*/  FSEL R115, R115, -INF , P0 ;  /* 0xff80000073737808 */ /* 0x000fe40000000000 */
[----:B------:R-:W-:Y:S02]  /*13980*/  FMNMX.FTZ R122, R151, R122, !PT ;  /* 0x0000007a977a7209 */ /* 0x000fe40007810000 */
[----:B------:R-:W-:Y:S02]  /*13990*/  R2UR UR6, R20 ;  /* 0x00000000140672ca */ /* 0x000fe400000e0000 */
[----:B------:R-:W-:-:S02]  /*139a0*/  R2UR UR7, R21 ;  /* 0x00000000150772ca */ /* 0x000fc400000e0000 */
[----:B------:R-:W-:Y:S02]  /*139b0*/  R2UR UR4, R6 ;  /* 0x00000000060472ca */ /* 0x000fe400000e0000 */
[----:B------:R-:W-:Y:S02]  /*139c0*/  R2UR UR5, R7 ;  /* 0x00000000070572ca */ /* 0x000fe400000e0000 */
[----:B------:R-:W-:Y:S02]  /*139d0*/  ISETP.GT.AND P0, PT, R0, 0x39, PT ;  /* 0x000000390000780c */ /* 0x000fe40003f04270 */
[----:B------:R-:W-:Y:S02]  /*139e0*/  FSEL R153, R118, -INF , P2 ;  /* 0xff80000076997808 */ /* 0x000fe40001000000 */
[----:B------:R-:W-:Y:S01]  /*139f0*/  FMNMX.FTZ R122, R115, R122, !PT ;  /* 0x0000007a737a7209 */ /* 0x000fe20007810000 */
[----:B------:R-:W-:Y:S02]  /*13a00*/  WARPGROUP.DEPBAR.LE gsb0, 0x0 ;  /* 0x00008000000079c5 */ /* 0x000fe40000010000 */
[----:B------:R-:W-:Y:S01]  /*13a10*/  WARPGROUP.ARRIVE ;  /* 0x00000000000079c5 */ /* 0x000fe20000000000 */
[----:B------:R-:W-:-:S02]  /*13a20*/  ISETP.GT.AND P2, PT, R0, 0x40, PT ;  /* 0x000000400000780c */ /* 0x000fc40003f44270 */
[----:B------:R-:W-:Y:S02]  /*13a30*/  FSEL R119, R119, -INF , P0 ;  /* 0xff80000077777808 */ /* 0x000fe40000000000 */
[----:B------:R-:W-:Y:S01]  /*13a40*/  FMNMX.FTZ R122, R153, R122, !PT ;  /* 0x0000007a997a7209 */ /* 0x000fe20007810000 */
[----:B------:R-:W-:Y:S01]  /*13a50*/  QGMMA.64x32x32.F32.E4M3.E4M3 R40, gdesc[UR4], R40, gsb0 ;  /* 0x00600000042879f3 */ /* 0x000fe20008000828 */
        /* <DEDUP_REMOVED lines=39> */
[----:B------:R-:W-:Y:S02]  /*13cd0*/  VIADD R12, R12, 0x606 ;  /* 0x000006060c0c7836 */ /* 0x000fe40000000000 */
[----:B------:R-:W-:Y:S01]  /*13ce0*/  IMAD.MOV.U32 R13, RZ, RZ, 0x40000040 ;  /* 0x40000040ff0d7424 */ /* 0x000fe200078e00ff */
[----:B------:R-:W-:-:S02]  /*13cf0*/  ISETP.GT.AND P2, PT, R0, 0x78, PT ;  /* 0x000000780000780c */ /* 0x000fc40003f44270 */
[----:B------:R-:W-:Y:S02]  /*13d00*/  FSEL R83, R83, -INF , P0 ;  /* 0xff80000053537808 */ /* 0x000fe40000000000 */
[----:B------:R-:W-:Y:S02]  /*13d10*/  FMNMX.FTZ R122, R165, R122, !PT ;  /* 0x0000007aa57a7209 */ /* 0x000fe40007810000 */
[----:B------:R-:W-:Y:S02]  /*13d20*/  R2UR UR6, R12 ;  /* 0x000000000c0672ca */ /* 0x000fe400000e0000 */
[----:B------:R-:W-:Y:S02]  /*13d30*/  R2UR UR7, R13 ;  /* 0x000000000d0772ca */ /* 0x000fe400000e0000 */
[----:B------:R-:W-:Y:S02]  /*13d40*/  R2UR UR4, R6 ;  /* 0x00000000060472ca */ /* 0x000fe400000e0000 */
[----:B------:R-:W-:-:S02]  /*13d50*/  R2UR UR5, R7 ;  /* 0x00000000070572ca */ /* 0x000fc400000e0000 */
[----:B------:R-:W-:Y:S02]  /*13d60*/  ISETP.GT.AND P0, PT, R0, 0x79, PT ;  /* 0x000000790000780c */ /* 0x000fe40003f04270 */
[----:B------:R-:W-:Y:S02]  /*13d70*/  FSEL R13, R86, -INF , P2 ;  /* 0xff800000560d7808 */ /* 0x000fe40001000000 */
[----:B------:R-:W-:Y:S01]  /*13d80*/  FMNMX.FTZ R122, R83, R122, !PT ;  /* 0x0000007a537a7209 */ /* 0x000fe20007810000 */
[----:B------:R-:W-:Y:S02]  /*13d90*/  WARPGROUP.DEPBAR.LE gsb0, 0x0 ;  /* 0x00008000000079c5 */ /* 0x000fe40000010000 */
[C---:B------:R-:W-:Y:S02]  /*13da0*/  ISETP.GT.AND P2, PT, R0.reuse, 0x80, PT ;  /* 0x000000800000780c */ /* 0x040fe40003f44270 */
[----:B------:R-:W-:Y:S02]  /*13db0*/  FSEL R87, R87, -INF , P0 ;  /* 0xff80000057577808 */ /* 0x000fe40000000000 */
[----:B------:R-:W-:Y:S01]  /*13dc0*/  FMNMX.FTZ R122, R13, R122, !PT ;  /* 0x0000007a0d7a7209 */ /* 0x000fe20007810000 */
[----:B------:R-:W-:Y:S01]  /*13dd0*/  WARPGROUP.ARRIVE ;  /* 0x00000000000079c5 */ /* 0x000fe20000000000 */
[----:B------:R-:W-:-:S02]  /*13de0*/  ISETP.GT.AND P0, PT, R0, 0x81, PT ;  /* 0x000000810000780c */ /* 0x000fc40003f04270 */
[----:B------:R-:W-:Y:S02]  /*13df0*/  FSEL R167, R58, -INF , P2 ;  /* 0xff8000003aa77808 */ /* 0x000fe40001000000 */
[----:B------:R-:W-:Y:S01]  /*13e00*/  FMNMX.FTZ R122, R87, R122, !PT ;  /* 0x0000007a577a7209 */ /* 0x000fe20007810000 */
[----:B------:R-:W-:Y:S01]  /*13e10*/  QGMMA.64x32x32.F32.E4M3.E4M3 R24, gdesc[UR4], R24, gsb0 ;  /* 0x00600000041879f3 */ /* 0x000fe20008000818 */
        /* <DEDUP_REMOVED lines=44> */
[----:B------:R-:W-:Y:S01]  /*140e0*/  FMNMX.FTZ R122, R181, R122, !PT ;  /* 0x0000007ab57a7209 */ /* 0x000fe20007810000 */
[----:B------:R-:W-:Y:S02]  /*140f0*/  WARPGROUP.DEPBAR.LE gsb0, 0x0 ;  /* 0x00008000000079c5 */ /* 0x000fe40000010000 */
        /* <DEDUP_REMOVED lines=30> */
[----:B0-----:R-:W-:-:S04]  /*142e0*/  FMNMX.FTZ R0, R26, R191, !PT ;  /* 0x000000bf1a007209 */ /* 0x001fc80007810000 */
[----:B------:R-:W-:Y:S01]  /*142f0*/  FSETP.NEU.FTZ.AND P0, PT, R0, -INF , PT ;  /* 0xff8000000000780b */ /* 0x000fe20003f1d000 */
[----:B------:R-:W-:-:S05]  /*14300*/  FFMA.FTZ R191, R2, R0, -8 ;  /* 0xc100000002bf7423 */ /* 0x000fca0000010000 */
[----:B------:R-:W-:Y:S02]  /*14310*/  FSEL R191, R191, RZ, P0 ;  /* 0x000000ffbfbf7208 */ /* 0x000fe40000000000 */
[----:B------:R-:W-:Y:S02]  /*14320*/  ISETP.GT.AND P0, PT, R3, RZ, PT ;  /* 0x000000ff0300720c */ /* 0x000fe40003f04270 */
[----:B------:R-:W-:Y:S01]  /*14330*/  FSEL R121, R121, -INF , P2 ;  /* 0xff80000079797808 */ /* 0x000fe20001000000 */
[----:B------:R-:W-:-:S01]  /*14340*/  FFMA.FTZ R50, R2, R115, -R191 ;  /* 0x0000007302327223 */ /* 0x000fc200000108bf */
[----:B------:R-:W-:Y:S01]  /*14350*/  FSEL R115, R120, -INF , P0 ;  /* 0xff80000078737808 */ /* 0x000fe20000000000 */
[----:B------:R-:W-:-:S01]  /*14360*/  FFMA.FTZ R12, R2, R139, -R191 ;  /* 0x0000008b020c7223 */ /* 0x000fc200000108bf */
[----:B------:R-:W-:Y:S01]  /*14370*/  ISETP.GT.AND P0, PT, R3, 0x9, PT ;  /* 0x000000090300780c */ /* 0x000fe20003f04270 */
[----:B------:R0:W-:Y:S01]  /*14380*/  MUFU.EX2 R15, R50 ;  /* 0x00000032000f7308 */ /* 0x0001e20000000800 */
[----:B------:R-:W-:-:S02]  /*14390*/  FSEL R139, R124, -INF , P3 ;  /* 0xff8000007c8b7808 */ /* 0x000fc40001800000 */
[----:B------:R-:W-:Y:S02]  /*143a0*/  ISETP.GT.AND P2, PT, R3, 0x10, PT ;  /* 0x000000100300780c */ /* 0x000fe40003f44270 */
[----:B------:R-:W-:Y:S02]  /*143b0*/  FSEL R125, R125, -INF , P0 ;  /* 0xff8000007d7d7808 */ /* 0x000fe40000000000 */
[----:B0-----:R-:W-:Y:S01]  /*143c0*/  FMNMX.FTZ R50, R115, R121, !PT ;  /* 0x0000007973327209 */ /* 0x001fe20007810000 */
[----:B------:R-:W-:-:S03]  /*143d0*/  FFMA.FTZ R20, R2, R141, -R191 ;  /* 0x0000008d02147223 */ /* 0x000fc600000108bf */
        /* <DEDUP_REMOVED lines=11> */
[----:B------:R-:W-:Y:S02]  /*14490*/  FSEL R133, R133, -INF , P0 ;  /* 0xff80000085857808 */ /* 0x000fe40000000000 */
[----:B------:R-:W-:-:S02]  /*144a0*/  ISETP.GT.AND P0, PT, R3, 0x20, PT ;  /* 0x000000200300780c */ /* 0x000fc40003f04270 */
[----:B------:R-:W-:Y:S01]  /*144b0*/  FMNMX.FTZ R54, R143, R54, !PT ;  /* 0x000000368f367209 */ /* 0x000fe20007810000 */
[----:B------:R-:W-:Y:S01]  /*144c0*/  FFMA.FTZ R30, R2, R145, -R191 ;  /* 0x00000091021e7223 */ /* 0x000fe200000108bf */
        /* <DEDUP_REMOVED lines=27> */
[--C-:B------:R-:W-:Y:S01]  /*14680*/  FFMA.FTZ R46, R2, R153, -R191.reuse ;  /* 0x00000099022e7223 */ /* 0x100fe200000108bf */
[----:B------:R-:W-:Y:S02]  /*14690*/  ISETP.GT.AND P2, PT, R3, 0x41, PT ;  /* 0x000000410300780c */ /* 0x000fe40003f44270 */
[----:B------:R-:W-:Y:S02]  /*146a0*/  FSEL R153, R88, -INF , P0 ;  /* 0xff80000058997808 */ /* 0x000fe40000000000 */
[----:B------:R-:W-:Y:S01]  /*146b0*/  FMNMX.FTZ R62, R117, R62, !PT ;  /* 0x0000003e753e7209 */ /* 0x000fe20007810000 */
[----:B------:R-:W-:Y:S01]  /*146c0*/  FFMA.FTZ R155, R2, R155, -R191 ;  /* 0x0000009b029b7223 */ /* 0x000fe200000108bf */
[----:B------:R-:W-:Y:S02]  /*146d0*/  ISETP.GT.AND P0, PT, R3, 0x48, PT ;  /* 0x000000480300780c */ /* 0x000fe40003f04270 */
[----:B------:R-:W-:-:S02]  /*146e0*/  FSEL R89, R89, -INF , P2 ;  /* 0xff80000059597808 */ /* 0x000fc40001000000 */
[----:B------:R-:W-:Y:S01]  /*146f0*/  FMNMX.FTZ R62, R153, R62, !PT ;  /* 0x0000003e993e7209 */ /* 0x000fe20007810000 */
[----:B------:R0:W-:Y:S01]  /*14700*/  MUFU.EX2 R50, R155 ;  /* 0x0000009b00327308 */ /* 0x0001e20000000800 */
[----:B------:R-:W-:Y:S02]  /*14710*/  ISETP.GT.AND P2, PT, R3, 0x49, PT ;  /* 0x000000490300780c */ /* 0x000fe40003f44270 */
[----:B------:R-:W-:Y:S02]  /*14720*/  FMNMX.FTZ R66, R89, R62, !PT ;  /* 0x0000003e59427209 */ /* 0x000fe40007810000 */
[----:B------:R-:W-:Y:S02]  /*14730*/  FSEL R93, R93, -INF , P2 ;  /* 0xff8000005d5d7808 */ /* 0x000fe40001000000 */
[----:B0-----:R-:W-:Y:S02]  /*14740*/  FSEL R155, R92, -INF , P0 ;  /* 0xff8000005c9b7808 */ /* 0x001fe40000000000 */
[----:B------:R-:W-:-:S02]  /*14750*/  ISETP.GT.AND P0, PT, R3, 0x50, PT ;  /* 0x000000500300780c */ /* 0x000fc40003f04270 */
        /* <DEDUP_REMOVED lines=9> */
[----:B------:R0:W-:Y:S01]  /*147f0*/  MUFU.EX2 R54, R157 ;  /* 0x0000009d00367308 */ /* 0x0001e20000000800 */
[----:B------:R-:W-:Y:S02]  /*14800*/  ISETP.GT.AND P2, PT, R3, 0x59, PT ;  /* 0x000000590300780c */ /* 0x000fe40003f44270 */
[----:B------:R-:W-:Y:S01]  /*14810*/  FMNMX.FTZ R70, R97, R70, !PT ;  /* 0x0000004661467209 */ /* 0x000fe20007810000 */
[----:B------:R-:W-:-:S01]  /*14820*/  FFMA.FTZ R159, R2, R159, -R191 ;  /* 0x0000009f029f7223 */ /* 0x000fc200000108bf */
[----:B------:R-:W-:Y:S02]  /*14830*/  FSEL R101, R101, -INF , P2 ;  /* 0xff80000065657808 */ /* 0x000fe40001000000 */
[----:B0-----:R-:W-:Y:S02]  /*14840*/  FSEL R157, R100, -INF , P0 ;  /* 0xff800000649d7808 */ /* 0x001fe40000000000 */
[----:B------:R-:W-:-:S02]  /*14850*/  ISETP.GT.AND P0, PT, R3, 0x60, PT ;  /* 0x000000600300780c */ /* 0x000fc40003f04270 */
[----:B------:R-:W-:Y:S01]  /*14860*/  FMNMX.FTZ R70, R157, R70, !PT ;  /* 0x000000469d467209 */ /* 0x000fe20007810000 */
[----:B------:R0:W-:Y:S01]  /*14870*/  MUFU.EX2 R58, R159 ;  /* 0x0000009f003a7308 */ /* 0x0001e20000000800 */
[----:B------:R-:W-:Y:S01]  /*14880*/  ISETP.GT.AND P2, PT, R3, 0x61, PT ;  /* 0x000000610300780c */ /* 0x000fe20003f44270 */
[----:B------:R-:W-:Y:S01]  /*14890*/  FFMA.FTZ R161, R2, R161, -R191 ;  /* 0x000000a102a17223 */ /* 0x000fe200000108bf */
[----:B0-----:R-:W-:Y:S02]  /*148a0*/  FSEL R159, R72, -INF , P0 ;  /* 0xff800000489f7808 */ /* 0x001fe40000000000 */
[----:B------:R-:W-:Y:S02]  /*148b0*/  FMNMX.FTZ R72, R101, R70, !PT ;  /* 0x0000004665487209 */ /* 0x000fe40007810000 */
[----:B------:R-:W-:Y:S02]  /*148c0*/  ISETP.GT.AND P0, PT, R3, 0x68, PT ;  /* 0x000000680300780c */ /* 0x000fe40003f04270 */
[----:B------:R-:W-:-:S02]  /*148d0*/  FSEL R73, R73, -INF , P2 ;  /* 0xff80000049497808 */ /* 0x000fc40001000000 */
[----:B------:R-:W-:Y:S01]  /*148e0*/  FMNMX.FTZ R72, R159, R72, !PT ;  /* 0x000000489f487209 */ /* 0x000fe20007810000 */
[----:B------:R0:W-:Y:S01]  /*148f0*/  MUFU.EX2 R66, R161 ;  /* 0x000000a100427308 */ /* 0x0001e20000000800 */
[----:B------:R-:W-:Y:S02]  /*14900*/  ISETP.GT.AND P2, PT, R3, 0x69, PT ;  /* 0x000000690300780c */ /* 0x000fe40003f44270 */
[----:B------:R-:W-:Y:S01]  /*14910*/  FMNMX.FTZ R72, R73, R72, !PT ;  /* 0x0000004849487209 */ /* 0x000fe20007810000 */
[----:B------:R-:W-:-:S01]  /*14920*/  FFMA.FTZ R163, R2, R163, -R191 ;  /* 0x000000a302a37223 */ /* 0x000fc200000108bf */
[----:B0-----:R-:W-:Y:S01]  /*14930*/  FSEL R161, R76, -INF , P0 ;  /* 0xff8000004ca17808 */ /* 0x001fe20000000000 */
[----:B------:R-:W-:-:S01]  /*14940*/  FFMA.FTZ R76, R2, R79, -R191 ;  /* 0x0000004f024c7223 */ /* 0x000fc200000108bf */
[----:B------:R-:W-:Y:S02]  /*14950*/  ISETP.GT.AND P0, PT, R3, 0x70, PT ;  /* 0x000000700300780c */ /* 0x000fe40003f04270 */
[----:B------:R-:W-:-:S02]  /*14960*/  FSEL R79, R77, -INF , P2 ;  /* 0xff8000004d4f7808 */ /* 0x000fc40001000000 */
[----:B------:R-:W-:Y:S01]  /*14970*/  FMNMX.FTZ R72, R161, R72, !PT ;  /* 0x00000048a1487209 */ /* 0x000fe20007810000 */
[----:B------:R0:W-:Y:S01]  /*14980*/  MUFU.EX2 R62, R74 ;  /* 0x0000004a003e7308 */ /* 0x0001e20000000800 */
[----:B------:R-:W-:Y:S01]  /*14990*/  ISETP.GT.AND P2, PT, R3, 0x71, PT ;  /* 0x000000710300780c */ /* 0x000fe20003f44270 */
[----:B------:R-:W-:-:S06]  /*149a0*/  FFMA.FTZ R78, R2, R165, -R191 ;  /* 0x000000a5024e7223 */ /* 0x000fcc00000108bf */
[----:B------:R1:W-:Y:S01]  /*149b0*/  MUFU.EX2 R70, R163 ;  /* 0x000000a300467308 */ /* 0x0003e20000000800 */
[----:B0-----:R-:W-:Y:S02]  /*149c0*/  FMNMX.FTZ R74, R79, R72, !PT ;  /* 0x000000484f4a7209 */ /* 0x001fe40007810000 */
[----:B------:R-:W-:Y:S02]  /*149d0*/  FSEL R165, R81, -INF , P2 ;  /* 0xff80000051a57808 */ /* 0x000fe40001000000 */
[----:B-1----:R-:W-:Y:S02]  /*149e0*/  FSEL R163, R80, -INF , P0 ;  /* 0xff80000050a37808 */ /* 0x002fe40000000000 */
[----:B------:R-:W-:Y:S02]  /*149f0*/  ISETP.GT.AND P0, PT, R3, 0x78, PT ;  /* 0x000000780300780c */ /* 0x000fe40003f04270 */
[----:B------:R-:W-:Y:S02]  /*14a00*/  FMNMX.FTZ R74, R163, R74, !PT ;  /* 0x0000004aa34a7209 */ /* 0x000fe40007810000 */
[----:B------:R-:W-:-:S02]  /*14a10*/  ISETP.GT.AND P2, PT, R3, 0x79, PT ;  /* 0x000000790300780c */ /* 0x000fc40003f44270 */
[----:B------:R-:W-:Y:S02]  /*14a20*/  FSEL R81, R84, -INF , P0 ;  /* 0xff80000054517808 */ /* 0x000fe40000000000 */
[----:B------:R-:W-:Y:S02]  /*14a30*/  FMNMX.FTZ R74, R165, R74, !PT ;  /* 0x0000004aa54a7209 */ /* 0x000fe40007810000 */
[----:B------:R-:W-:Y:S02]  /*14a40*/  FSEL R85, R85, -INF , P2 ;  /* 0xff80000055557808 */ /* 0x000fe40001000000 */
[----:B------:R-:W-:Y:S02]  /*14a50*/  ISETP.GT.AND P0, PT, R3, 0x80, PT ;  /* 0x000000800300780c */ /* 0x000fe40003f04270 */
        /* <DEDUP_REMOVED lines=13> */
[----:B------:R-:W-:Y:S01]  /*14b30*/  FFMA.FTZ R56, R2, R87, -R191 ;  /* 0x0000005702387223 */ /* 0x000fe200000108bf */
[----:B------:R-:W-:-:S02]  /*14b40*/  ISETP.GT.AND P2, PT, R3, 0x91, PT ;  /* 0x000000910300780c */ /* 0x000fc40003f44270 */
[----:B------:R-:W-:Y:S02]  /*14b50*/  FSEL R87, R64, -INF , P0 ;  /* 0xff80000040577808 */ /* 0x000fe40000000000 */
[----:B------:R-:W-:Y:S02]  /*14b60*/  FMNMX.FTZ R74, R61, R74, !PT ;  /* 0x0000004a3d4a7209 */ /* 0x000fe40007810000 */
[----:B------:R-:W-:Y:S02]  /*14b70*/  ISETP.GT.AND P0, PT, R3, 0x98, PT ;  /* 0x000000980300780c */ /* 0x000fe40003f04270 */
[----:B------:R-:W-:Y:S02]  /*14b80*/  FSEL R65, R65, -INF , P2 ;  /* 0xff80000041417808 */ /* 0x000fe40001000000 */
[----:B------:R-:W-:Y:S01]  /*14b90*/  FMNMX.FTZ R74, R87, R74, !PT ;  /* 0x0000004a574a7209 */ /* 0x000fe20007810000 */
[----:B------:R-:W-:-:S01]  /*14ba0*/  FFMA.FTZ R60, R2, R167, -R191 ;  /* 0x000000a7023c7223 */ /* 0x000fc200000108bf */
        /* <DEDUP_REMOVED lines=15> */
[----:B------:R-:W-:Y:S01]  /*14ca0*/  FMNMX.FTZ R74, R41, R74, !PT ;  /* 0x0000004a294a7209 */ /* 0x000fe20007810000 */
[----:B------:R-:W-:Y:S01]  /*14cb0*/  FFMA.FTZ R64, R2, R63, -R191 ;  /* 0x0000003f02407223 */ /* 0x000fe200000108bf */
        /* <DEDUP_REMOVED lines=14> */
[----:B------:R-:W-:Y:S02]  /*14da0*/  FSEL R67, R53, -INF , P2 ;  /* 0xff80000035437808 */ /* 0x000fe40001000000 */
[----:B------:R-:W-:Y:S02]  /*14db0*/  ISETP.GT.AND P0, PT, R3, 0xc0, PT ;  /* 0x000000c00300780c */ /* 0x000fe40003f04270 */
[----:B------:R-:W-:Y:S02]  /*14dc0*/  FMNMX.FTZ R74, R171, R74, !PT ;  /* 0x0000004aab4a7209 */ /* 0x000fe40007810000 */
[----:B------:R-:W-:-:S02]  /*14dd0*/  ISETP.GT.AND P2, PT, R3, 0xc1, PT ;  /* 0x000000c10300780c */ /* 0x000fc40003f44270 */
[----:B------:R-:W-:Y:S02]  /*14de0*/  FSEL R201, R24, -INF , P0 ;  /* 0xff80000018c97808 */ /* 0x000fe40000000000 */
[----:B------:R-:W-:Y:S01]  /*14df0*/  FMNMX.FTZ R74, R67, R74, !PT ;  /* 0x0000004a434a7209 */ /* 0x000fe20007810000 */
[----:B------:R-:W-:-:S01]  /*14e00*/  FFMA.FTZ R48, R2, R173, -R191 ;  /* 0x000000ad02307223 */ /* 0x000fc200000108bf */
[----:B------:R-:W-:Y:S02]  /*14e10*/  ISETP.GT.AND P0, PT, R3, 0xc8, PT ;  /* 0x000000c80300780c */ /* 0x000fe40003f04270 */
[----:B------:R-:W-:Y:S02]  /*14e20*/  FSEL R173, R25, -INF , P2 ;  /* 0xff80000019ad7808 */ /* 0x000fe40001000000 */
[----:B------:R-:W-:Y:S02]  /*14e30*/  FMNMX.FTZ R74, R201, R74, !PT ;  /* 0x0000004ac94a7209 */ /* 0x000fe40007810000 */
        /* <DEDUP_REMOVED lines=20> */
[----:B------:R-:W0:Y:S01]  /*14f80*/  SHFL.BFLY PT, R3, R74, 0x2, 0x1f ;  /* 0x0c401f004a037f89 */ /* 0x000e2200000e0000 */
[----:B------:R0:W-:Y:S02]  /*14f90*/  MUFU.EX2 R29, R24 ;  /* 0x00000018001d7308 */ /* 0x0001e40000000800 */
[----:B0-----:R-:W-:-:S05]  /*14fa0*/  FMNMX.FTZ R24, R74, R3, !PT ;  /* 0x000000034a187209 */ /* 0x001fca0007810000 */
[----:B------:R-:W0:Y:S01]  /*14fb0*/  SHFL.BFLY PT, R3, R24, 0x1, 0x1f ;  /* 0x0c201f0018037f89 */ /* 0x000e2200000e0000 */
[----:B------:R-:W-:-:S01]  /*14fc0*/  FFMA.FTZ R123, R2, R123, -R191 ;  /* 0x0000007b027b7223 */ /* 0x000fc200000108bf */
[----:B------:R1:W-:Y:S01]  /*14fd0*/  MUFU.EX2 R77, R76 ;  /* 0x0000004c004d7308 */ /* 0x0003e20000000800 */
[----:B------:R-:W-:-:S01]  /*14fe0*/  FFMA.FTZ R236, R2, R39, -R191 ;  /* 0x0000002702ec7223 */ /* 0x000fc200000108bf */
[----:B------:R-:W-:Y:S01]  /*14ff0*/  FFMA.FTZ R127, R2, R127, -R191 ;  /* 0x0000007f027f7223 */ /* 0x000fe200000108bf */
[----:B0-----:R-:W-:-:S04]  /*15000*/  FMNMX.FTZ R3, R24, R3, !PT ;  /* 0x0000000318037209 */ /* 0x001fc80007810000 */
[----:B------:R-:W-:Y:S01]  /*15010*/  FSETP.NEU.FTZ.AND P0, PT, R3, -INF , PT ;  /* 0xff8000000300780b */ /* 0x000fe20003f1d000 */
[----:B------:R-:W-:-:S05]  /*15020*/  FFMA.FTZ R92, R2, R3, -8 ;  /* 0xc1000000025c7423 */ /* 0x000fca0000010003 */
[----:B------:R-:W-:Y:S01]  /*15030*/  FSEL R92, R92, RZ, P0 ;  /* 0x000000ff5c5c7208 */ /* 0x000fe20000000000 */
[----:B------:R-:W-:Y:S01]  /*15040*/  MUFU.EX2 R12, R12 ;  /* 0x0000000c000c7308 */ /* 0x000fe20000000800 */
[----:B------:R-:W-:-:S03]  /*15050*/  IMAD.IADD R24, R140, 0x1, -R142 ;  /* 0x000000018c187824 */ /* 0x000fc600078e0a8e */
[C-C-:B------:R-:W-:Y:S01]  /*15060*/  FFMA.FTZ R39, R2.reuse, R115, -R92.reuse ;  /* 0x0000007302277223 */ /* 0x140fe2000001085c */
[----:B-1----:R-:W-:-:S01]  /*15070*/  FFMA.FTZ R76, R2, R121, -R92 ;  /* 0x00000079024c7223 */ /* 0x002fc2000001085c */
[----:B------:R-:W0:Y:S02]  /*15080*/  S2R R140, SR_TID.X ;  /* 0x00000000008c7919 */ /* 0x000e240000002100 */
[----:B------:R-:W1:Y:S01]  /*15090*/  MUFU.EX2 R123, R123 ;  /* 0x0000007b007b7308 */ /* 0x000e620000000800 */
[----:B------:R-:W-:-:S01]  /*150a0*/  FFMA.FTZ R94, R2, R139, -R92 ;  /* 0x0000008b025e7223 */ /* 0x000fc2000001085c */
[----:B------:R-:W-:-:S06]  /*150b0*/  FFMA.FTZ R115, R2, R125, -R92 ;  /* 0x0000007d02737223 */ /* 0x000fcc000001085c */
[----:B------:R-:W2:Y:S01]  /*150c0*/  MUFU.EX2 R20, R20 ;  /* 0x0000001400147308 */ /* 0x000ea20000000800 */
[----:B------:R-:W-:-:S01]  /*150d0*/  FFMA.FTZ R131, R2, R131, -R191 ;  /* 0x0000008302837223 */ /* 0x000fc200000108bf */
[----:B------:R-:W-:-:S06]  /*150e0*/  IMAD R25, R233, 0x80, R24 ;  /* 0x00000080e9197824 */ /* 0x000fcc00078e0218 */
[----:B------:R-:W-:Y:S01]  /*150f0*/  MUFU.EX2 R39, R39 ;  /* 0x0000002700277308 */ /* 0x000fe20000000800 */
[----:B------:R-:W-:-:S07]  /*15100*/  IMAD.MOV.U32 R24, RZ, RZ, RZ ;  /* 0x000000ffff187224 */ /* 0x000fce00078e00ff */
[----:B------:R-:W3:Y:S01]  /*15110*/  MUFU.EX2 R76, R76 ;  /* 0x0000004c004c7308 */ /* 0x000ee20000000800 */
[----:B------:R-:W-:-:S07]  /*15120*/  IMAD.HI R24, R25, -0x6db6db6d, R24 ;  /* 0x9249249319187827 */ /* 0x000fce00078e0218 */
[----:B------:R-:W4:Y:S08]  /*15130*/  MUFU.EX2 R127, R127 ;  /* 0x0000007f007f7308 */ /* 0x000f300000000800 */
[----:B------:R5:W-:Y:S08]  /*15140*/  MUFU.EX2 R53, R52 ;  /* 0x0000003400357308 */ /* 0x000bf00000000800 */
[----:B------:R-:W0:Y:S01]  /*15150*/  MUFU.EX2 R94, R94 ;  /* 0x0000005e005e7308 */ /* 0x000e220000000800 */
[----:B-----5:R-:W-:-:S01]  /*15160*/  FFMA.FTZ R52, R2, R55, -R191 ;  /* 0x0000003702347223 */ /* 0x020fc200000108bf */
[----:B------:R-:W-:Y:S01]  /*15170*/  FFMA.FTZ R55, R2, R141, -R92 ;  /* 0x0000008d02377223 */ /* 0x000fe2000001085c */
[----:B-1----:R-:W-:-:S05]  /*15180*/  FADD.FTZ R25, R12, R123 ;  /* 0x0000007b0c197221 */ /* 0x002fca0000010000 */
[----:B------:R-:W1:Y:S01]  /*15190*/  MUFU.EX2 R26, R26 ;  /* 0x0000001a001a7308 */ /* 0x000e620000000800 */
[----:B------:R-:W-:-:S01]  /*151a0*/  FFMA.FTZ R135, R2, R135, -R191 ;  /* 0x0000008702877223 */ /* 0x000fc200000108bf */
[----:B------:R-:W-:-:S06]  /*151b0*/  FFMA.FTZ R96, R2, R143, -R92 ;  /* 0x0000008f02607223 */ /* 0x000fcc000001085c */
[----:B------:R-:W5:Y:S01]  /*151c0*/  MUFU.EX2 R115, R115 ;  /* 0x0000007300737308 */ /* 0x000f620000000800 */
[----:B------:R-:W-:-:S01]  /*151d0*/  FFMA.FTZ R86, R2, R103, -R92 ;  /* 0x0000006702567223 */ /* 0x000fc2000001085c */
[----:B------:R-:W-:-:S06]  /*151e0*/  SHF.R.U32.HI R103, RZ, 0x1f, R24 ;  /* 0x0000001fff677819 */ /* 0x000fcc0000011618 */
[----:B------:R3:W-:Y:S01]  /*151f0*/  MUFU.EX2 R72, R78 ;  /* 0x0000004e00487308 */ /* 0x0007e20000000800 */
[----:B------:R-:W-:-:S01]  /*15200*/  FFMA.FTZ R108, R2, R85, -R92 ;  /* 0x00000055026c7223 */ /* 0x000fc2000001085c */
[----:B--2---:R-:W-:-:S06]  /*15210*/  FADD.FTZ R110, R20, R25 ;  /* 0x00000019146e7221 */ /* 0x004fcc0000010000 */
[----:B------:R-:W2:Y:S01]  /*15220*/  MUFU.EX2 R131, R131 ;  /* 0x0000008300837308 */ /* 0x000ea20000000800 */
[----:B---3--:R-:W-:-:S01]  /*15230*/  FFMA.FTZ R78, R2, R129, -R92 ;  /* 0x00000081024e7223 */ /* 0x008fc2000001085c */
[----:B------:R-:W-:-:S06]  /*15240*/  FADD.FTZ R85, R39, R76 ;  /* 0x0000004c27557221 */ /* 0x000fcc0000010000 */
[----:B------:R-:W3:Y:S01]  /*15250*/  MUFU.EX2 R55, R55 ;  /* 0x0000003700377308 */ /* 0x000ee20000000800 */
[----:B------:R-:W-:-:S01]  /*15260*/  FFMA.FTZ R121, R2, R133, -R92 ;  /* 0x0000008502797223 */ /* 0x000fc2000001085c */
[----:B------:R-:W-:Y:S01]  /*15270*/  LEA.HI.SX32 R24, R24, R103, 0x19 ;  /* 0x0000006718187211 */ /* 0x000fe200078fcaff */
[----:B----4-:R-:W-:-:S05]  /*15280*/  FADD.FTZ R103, R127, R110 ;  /* 0x0000006e7f677221 */ /* 0x010fca0000010000 */
[----:B------:R-:W4:Y:S01]  /*15290*/  MUFU.EX2 R30, R30 ;  /* 0x0000001e001e7308 */ /* 0x000f220000000800 */
[----:B------:R-:W-:-:S01]  /*152a0*/  FFMA.FTZ R107, R2, R107, -R191 ;  /* 0x0000006b026b7223 */ /* 0x000fc200000108bf */
[----:B0-----:R-:W-:-:S06]  /*152b0*/  FADD.FTZ R110, R94, R85 ;  /* 0x000000555e6e7221 */ /* 0x001fcc0000010000 */
[----:B------:R-:W0:Y:S01]  /*152c0*/  MUFU.EX2 R78, R78 ;  /* 0x0000004e004e7308 */ /* 0x000e220000000800 */
[----:B------:R-:W-:-:S01]  /*152d0*/  FFMA.FTZ R80, R2, R145, -R92 ;  /* 0x0000009102507223 */ /* 0x000fc2000001085c */
[----:B-1----:R-:W-:-:S06]  /*152e0*/  FADD.FTZ R112, R26, R103 ;  /* 0x000000671a707221 */ /* 0x002fcc0000010000 */
[----:B------:R-:W1:Y:S01]  /*152f0*/  MUFU.EX2 R135, R135 ;  /* 0x0000008700877308 */ /* 0x000e620000000800 */
[----:B-----5:R-:W-:-:S01]  /*15300*/  FADD.FTZ R110, R115, R110 ;  /* 0x0000006e736e7221 */ /* 0x020fc20000010000 */
[----:B------:R-:W-:-:S06]  /*15310*/  FFMA.FTZ R105, R2, R105, -R92 ;  /* 0x0000006902697223 */ /* 0x000fcc000001085c */
[----:B------:R-:W5:Y:S01]  /*15320*/  MUFU.EX2 R96, R96 ;  /* 0x0000006000607308 */ /* 0x000f620000000800 */
[----:B------:R-:W-:Y:S01]  /*15330*/  LOP3.LUT R140, R140, 0x7f, RZ, 0xc0, !PT ;  /* 0x0000007f8c8c7812 */ /* 0x000fe200078ec0ff */
[----:B--2---:R-:W-:-:S06]  /*15340*/  FADD.FTZ R129, R131, R112 ;  /* 0x0000007083817221 */ /* 0x004fcc0000010000 */
[----:B------:R-:W2:Y:S01]  /*15350*/  MUFU.EX2 R34, R34 ;  /* 0x0000002200227308 */ /* 0x000ea20000000800 */
[----:B------:R-:W-:-:S01]  /*15360*/  FFMA.FTZ R111, R2, R111, -R191 ;  /* 0x0000006f026f7223 */ /* 0x000fc200000108bf */
[----:B---3--:R-:W-:-:S06]  /*15370*/  FADD.FTZ R103, R55, R110 ;  /* 0x0000006e37677221 */ /* 0x008fcc0000010000 */
[----:B------:R-:W3:Y:S01]  /*15380*/  MUFU.EX2 R121, R121 ;  /* 0x0000007900797308 */ /* 0x000ee20000000800 */
[----:B------:R-:W-:-:S01]  /*15390*/  FFMA.FTZ R98, R2, R147, -R92 ;  /* 0x0000009302627223 */ /* 0x000fc2000001085c */
[----:B------:R-:W-:Y:S01]  /*153a0*/  ISETP.NE.AND P0, PT, R140, RZ, PT ;  /* 0x000000ff8c00720c */ /* 0x000fe20003f05270 */
[----:B----4-:R-:W-:-:S05]  /*153b0*/  FADD.FTZ R110, R30, R129 ;  /* 0x000000811e6e7221 */ /* 0x010fca0000010000 */
[----:B------:R-:W4:Y:S01]  /*153c0*/  MUFU.EX2 R107, R107 ;  /* 0x0000006b006b7308 */ /* 0x000f220000000800 */
[----:B0-----:R-:W-:-:S01]  /*153d0*/  FADD.FTZ R103, R78, R103 ;  /* 0x000000674e677221 */ /* 0x001fc20000010000 */
[----:B------:R-:W-:-:S06]  /*153e0*/  FFMA.FTZ R125, R2, R109, -R92 ;  /* 0x0000006d027d7223 */ /* 0x000fcc000001085c */
[----:B------:R-:W0:Y:S01]  /*153f0*/  MUFU.EX2 R80, R80 ;  /* 0x0000005000507308 */ /* 0x000e220000000800 */
[----:B------:R-:W-:-:S01]  /*15400*/  FFMA.FTZ R112, R2, R61, -R92 ;  /* 0x0000003d02707223 */ /* 0x000fc2000001085c */
[----:B-1----:R-:W-:-:S06]  /*15410*/  FADD.FTZ R61, R135, R110 ;  /* 0x0000006e873d7221 */ /* 0x002fcc0000010000 */
[----:B------:R-:W1:Y:S01]  /*15420*/  MUFU.EX2 R38, R38 ;  /* 0x0000002600267308 */ /* 0x000e620000000800 */
[----:B-----5:R-:W-:-:S01]  /*15430*/  FADD.FTZ R110, R96, R103 ;  /* 0x00000067606e7221 */ /* 0x020fc20000010000 */
[----:B------:R-:W-:-:S06]  /*15440*/  FFMA.FTZ R82, R2, R149, -R92 ;  /* 0x0000009502527223 */ /* 0x000fcc000001085c */
[----:B------:R-:W5:Y:S01]  /*15450*/  MUFU.EX2 R105, R105 ;  /* 0x0000006900697308 */ /* 0x000f620000000800 */
[----:B--2---:R-:W-:-:S01]  /*15460*/  FADD.FTZ R114, R34, R61 ;  /* 0x0000003d22727221 */ /* 0x004fc20000010000 */
[----:B---3--:R-:W-:-:S06]  /*15470*/  FADD.FTZ R61, R121, R110 ;  /* 0x0000006e793d7221 */ /* 0x008fcc0000010000 */
[----:B------:R-:W-:Y:S01]  /*15480*/  MUFU.EX2 R111, R111 ;  /* 0x0000006f006f7308 */ /* 0x000fe20000000800 */
[----:B------:R-:W-:-:S07]  /*15490*/  FFMA.FTZ R109, R2, R113, -R92 ;  /* 0x00000071026d7223 */ /* 0x000fce000001085c */
[----:B------:R-:W2:Y:S01]  /*154a0*/  MUFU.EX2 R98, R98 ;  /* 0x0000006200627308 */ /* 0x000ea20000000800 */
[----:B------:R-:W-:-:S01]  /*154b0*/  FFMA.FTZ R110, R2, R65, -R92 ;  /* 0x00000041026e7223 */ /* 0x000fc2000001085c */
[----:B----4-:R-:W-:-:S06]  /*154c0*/  FADD.FTZ R65, R107, R114 ;  /* 0x000000726b417221 */ /* 0x010fcc0000010000 */
[----:B------:R-:W3:Y:S01]  /*154d0*/  MUFU.EX2 R42, R42 ;  /* 0x0000002a002a7308 */ /* 0x000ee20000000800 */
[----:B------:R-:W-:-:S01]  /*154e0*/  FFMA.FTZ R119, R2, R119, -R191 ;  /* 0x0000007702777223 */ /* 0x000fc200000108bf */
[----:B------:R-:W-:Y:S02]  /*154f0*/  @!P0 VIADD R14, R14, 0x2e840 ;  /* 0x0002e8400e0e8836 */ /* 0x000fe40000000000 */
[----:B0-----:R-:W-:-:S04]  /*15500*/  FADD.FTZ R116, R80, R61 ;  /* 0x0000003d50747221 */ /* 0x001fc80000010000 */
[----:B------:R-:W0:Y:S01]  /*15510*/  MUFU.EX2 R125, R125 ;  /* 0x0000007d007d7308 */ /* 0x000e220000000800 */
[----:B------:R-:W-:-:S01]  /*15520*/  FFMA.FTZ R100, R2, R151, -R92 ;  /* 0x0000009702647223 */ /* 0x000fc2000001085c */
[C-C-:B------:R-:W-:Y:S01]  /*15530*/  FFMA.FTZ R85, R2.reuse, R57, -R92.reuse ;  /* 0x0000003902557223 */ /* 0x140fe2000001085c */
[----:B------:R-:W-:-:S01]  /*15540*/  FFMA.FTZ R114, R2, R69, -R92 ;  /* 0x0000004502727223 */ /* 0x000fc2000001085c */
[----:B-1----:R-:W-:-:S04]  /*15550*/  FADD.FTZ R118, R38, R65 ;  /* 0x0000004126767221 */ /* 0x002fc80000010000 */
[----:B------:R-:W1:Y:S01]  /*15560*/  MUFU.EX2 R82, R82 ;  /* 0x0000005200527308 */ /* 0x000e620000000800 */
[----:B-----5:R-:W-:-:S01]  /*15570*/  FADD.FTZ R69, R105, R116 ;  /* 0x0000007469457221 */ /* 0x020fc20000010000 */
[----:B------:R-:W-:Y:S01]  /*15580*/  FFMA.FTZ R113, R2, R117, -R92 ;  /* 0x0000007502717223 */ /* 0x000fe2000001085c */
[----:B------:R-:W-:-:S05]  /*15590*/  @!P0 PRMT R57, RZ, 0x654, R14 ;  /* 0x00000654ff398816 */ /* 0x000fca000000000e */
[----:B------:R-:W4:Y:S01]  /*155a0*/  MUFU.EX2 R46, R46 ;  /* 0x0000002e002e7308 */ /* 0x000f220000000800 */
[----:B------:R-:W-:-:S01]  /*155b0*/  FFMA.FTZ R91, R2, R91, -R191 ;  /* 0x0000005b025b7223 */ /* 0x000fc200000108bf */
[----:B--2---:R-:W-:-:S06]  /*155c0*/  FADD.FTZ R116, R98, R69 ;  /* 0x0000004562747221 */ /* 0x004fcc0000010000 */
[----:B------:R-:W2:Y:S01]  /*155d0*/  MUFU.EX2 R109, R109 ;  /* 0x0000006d006d7308 */ /* 0x000ea20000000800 */
[----:B------:R-:W-:-:S07]  /*155e0*/  FFMA.FTZ R84, R2, R153, -R92 ;  /* 0x0000009902547223 */ /* 0x000fce000001085c */
[----:B------:R-:W5:Y:S01]  /*155f0*/  MUFU.EX2 R119, R119 ;  /* 0x0000007700777308 */ /* 0x000f620000000800 */
[----:B------:R-:W-:-:S07]  /*15600*/  FFMA.FTZ R89, R2, R89, -R92 ;  /* 0x0000005902597223 */ /* 0x000fce000001085c */
[----:B------:R3:W-:Y:S08]  /*15610*/  MUFU.EX2 R14, R85 ;  /* 0x00000055000e7308 */ /* 0x0007f00000000800 */
[----:B------:R-:W5:Y:S01]  /*15620*/  MUFU.EX2 R100, R100 ;  /* 0x0000006400647308 */ /* 0x000f620000000800 */
[----:B---3--:R-:W-:-:S01]  /*15630*/  FADD.FTZ R85, R111, R118 ;  /* 0x000000766f557221 */ /* 0x008fc20000010000 */
[C---:B------:R-:W-:Y:S01]  /*15640*/  FFMA.FTZ R95, R2.reuse, R95, -R191 ;  /* 0x0000005f025f7223 */ /* 0x040fe200000108bf */
[----:B------:R-:W-:-:S01]  /*15650*/  FFMA.FTZ R102, R2, R155, -R92 ;  /* 0x0000009b02667223 */ /* 0x000fc2000001085c */
[----:B------:R-:W-:Y:S01]  /*15660*/  FFMA.FTZ R117, R2, R93, -R92 ;  /* 0x0000005d02757223 */ /* 0x000fe2000001085c */
[----:B------:R-:W-:-:S01]  /*15670*/  FADD.FTZ R118, R42, R85 ;  /* 0x000000552a767221 */ /* 0x000fc20000010000 */
[----:B0-----:R-:W-:Y:S01]  /*15680*/  FADD.FTZ R85, R125, R116 ;  /* 0x000000747d557221 */ /* 0x001fe20000010000 */
[----:B------:R-:W-:-:S01]  /*15690*/  FFMA.FTZ R99, R2, R99, -R191 ;  /* 0x0000006302637223 */ /* 0x000fc200000108bf */
[----:B------:R-:W0:Y:S01]  /*156a0*/  MUFU.EX2 R113, R113 ;  /* 0x0000007100717308 */ /* 0x000e220000000800 */
[----:B------:R-:W-:-:S01]  /*156b0*/  FADD.FTZ R103, R15, R118 ;  /* 0x000000760f677221 */ /* 0x000fc20000010000 */
[----:B-1----:R-:W-:Y:S01]  /*156c0*/  FADD.FTZ R116, R82, R85 ;  /* 0x0000005552747221 */ /* 0x002fe20000010000 */
[----:B------:R-:W-:-:S01]  /*156d0*/  FFMA.FTZ R69, R2, R63, -R92 ;  /* 0x0000003f02457223 */ /* 0x000fc2000001085c */
[C---:B------:R-:W-:Y:S01]  /*156e0*/  FFMA.FTZ R87, R2.reuse, R87, -R92 ;  /* 0x0000005702577223 */ /* 0x040fe2000001085c */
[----:B------:R-:W-:-:S01]  /*156f0*/  FFMA.FTZ R21, R2, R21, -R191 ;  /* 0x0000001502157223 */ /* 0x000fc200000108bf */
[----:B------:R-:W-:-:S02]  /*15700*/  FFMA.FTZ R65, R2, R41, -R92 ;  /* 0x0000002902417223 */ /* 0x000fc4000001085c */
[----:B------:R-:W-:Y:S01]  /*15710*/  MUFU.EX2 R86, R86 ;  /* 0x0000005600567308 */ /* 0x000fe20000000800 */
[----:B------:R-:W-:-:S01]  /*15720*/  FFMA.FTZ R63, R2, R49, -R92 ;  /* 0x00000031023f7223 */ /* 0x000fc2000001085c */
[----:B----4-:R-:W-:Y:S01]  /*15730*/  FADD.FTZ R118, R46, R103 ;  /* 0x000000672e767221 */ /* 0x010fe20000010000 */
[----:B------:R-:W-:-:S01]  /*15740*/  FFMA.FTZ R104, R2, R101, -R92 ;  /* 0x0000006502687223 */ /* 0x000fc2000001085c */
[C---:B------:R-:W-:Y:S01]  /*15750*/  FFMA.FTZ R75, R2.reuse, R75, -R191 ;  /* 0x0000004b024b7223 */ /* 0x040fe200000108bf */
[----:B------:R-:W-:-:S01]  /*15760*/  FFMA.FTZ R88, R2, R159, -R92 ;  /* 0x0000009f02587223 */ /* 0x000fc2000001085c */
[C-C-:B------:R-:W-:Y:S01]  /*15770*/  FFMA.FTZ R73, R2.reuse, R73, -R92.reuse ;  /* 0x0000004902497223 */ /* 0x140fe2000001085c */
[----:B------:R-:W-:-:S01]  /*15780*/  FFMA.FTZ R106, R2, R79, -R92 ;  /* 0x0000004f026a7223 */ /* 0x000fc2000001085c */
[----:B------:R-:W-:Y:S01]  /*15790*/  MUFU.EX2 R91, R91 ;  /* 0x0000005b005b7308 */ /* 0x000fe20000000800 */
[----:B--2---:R-:W-:-:S01]  /*157a0*/  FADD.FTZ R49, R109, R116 ;  /* 0x000000746d317221 */ /* 0x004fc20000010000 */
[C-C-:B------:R-:W-:Y:S01]  /*157b0*/  FFMA.FTZ R83, R2.reuse, R83, -R191.reuse ;  /* 0x0000005302537223 */ /* 0x140fe200000108bf */
[----:B------:R-:W-:Y:S01]  /*157c0*/  F2FP.SATFINITE.E4M3.F32.PACK_AB_MERGE_C R221, R111, R38, RZ ;  /* 0x000000266fdd723e */ /* 0x000fe200048070ff */
[C---:B------:R-:W-:Y:S01]  /*157d0*/  FFMA.FTZ R13, R2.reuse, R13, -R191 ;  /* 0x0000000d020d7223 */ /* 0x040fe200000108bf */
[----:B------:R-:W-:-:S01]  /*157e0*/  FFMA.FTZ R90, R2, R165, -R92 ;  /* 0x000000a5025a7223 */ /* 0x000fc2000001085c */
[----:B------:R-:W-:Y:S01]  /*157f0*/  FFMA.FTZ R81, R2, R81, -R92 ;  /* 0x0000005102517223 */ /* 0x000fe2000001085c */
[----:B------:R-:W-:Y:S01]  /*15800*/  F2FP.SATFINITE.E4M3.F32.PACK_AB_MERGE_C R213, R77, R70, RZ ;  /* 0x000000464dd5723e */ /* 0x000fe200048070ff */
[----:B------:R-:W1:Y:S01]  /*15810*/  MUFU.EX2 R84, R84 ;  /* 0x0000005400547308 */ /* 0x000e620000000800 */
[----:B-----5:R-:W-:-:S01]  /*15820*/  FADD.FTZ R85, R119, R118 ;  /* 0x0000007677557221 */ /* 0x020fc20000010000 */
[----:B------:R-:W-:Y:S01]  /*15830*/  FADD.FTZ R116, R100, R49 ;  /* 0x0000003164747221 */ /* 0x000fe20000010000 */
[----:B------:R-:W-:-:S05]  /*15840*/  FFMA.FTZ R25, R2, R193, -R92 ;  /* 0x000000c102197223 */ /* 0x000fca000001085c */
[----:B------:R-:W-:Y:S01]  /*15850*/  MUFU.EX2 R56, R56 ;  /* 0x0000003800387308 */ /* 0x000fe20000000800 */
[----:B------:R-:W-:-:S01]  /*15860*/  FFMA.FTZ R59, R2, R59, -R191 ;  /* 0x0000003b023b7223 */ /* 0x000fc200000108bf */
[----:B------:R-:W-:Y:S01]  /*15870*/  F2FP.SATFINITE.E4M3.F32.PACK_AB_MERGE_C R225, R127, R20, RZ ;  /* 0x000000147fe1723e */ /* 0x000fe200048070ff */
[----:B------:R2:W-:Y:S05]  /*15880*/  @!P0 SYNCS.ARRIVE.TRANS64.RED.A1T0 RZ, [R57+URZ], RZ ;  /* 0x000000ff39ff89a7 */ /* 0x0005ea000810043f */
[----:B------:R-:W3:Y:S01]  /*15890*/  MUFU.EX2 R89, R89 ;  /* 0x0000005900597308 */ /* 0x000ee20000000800 */
[----:B------:R-:W-:-:S01]  /*158a0*/  FADD.FTZ R118, R50, R85 ;  /* 0x0000005532767221 */ /* 0x000fc20000010000 */
[----:B0-----:R-:W-:-:S06]  /*158b0*/  FADD.FTZ R85, R113, R116 ;  /* 0x0000007471557221 */ /* 0x001fcc0000010000 */
[----:B------:R-:W0:Y:S01]  /*158c0*/  MUFU.EX2 R95, R95 ;  /* 0x0000005f005f7308 */ /* 0x000e220000000800 */
[----:B------:R-:W-:-:S07]  /*158d0*/  FFMA.FTZ R93, R2, R97, -R92 ;  /* 0x00000061025d7223 */ /* 0x000fce000001085c */
[----:B------:R-:W4:Y:S01]  /*158e0*/  MUFU.EX2 R102, R102 ;  /* 0x0000006600667308 */ /* 0x000f220000000800 */
[----:B-1----:R-:W-:-:S01]  /*158f0*/  FADD.FTZ R116, R84, R85 ;  /* 0x0000005554747221 */ /* 0x002fc20000010000 */
[----:B------:R-:W-:-:S06]  /*15900*/  FFMA.FTZ R97, R2, R157, -R92 ;  /* 0x0000009d02617223 */ /* 0x000fcc000001085c */
[----:B------:R-:W1:Y:S01]  /*15910*/  MUFU.EX2 R117, R117 ;  /* 0x0000007500757308 */ /* 0x000e620000000800 */
[----:B---3--:R-:W-:-:S07]  /*15920*/  FADD.FTZ R85, R89, R116 ;  /* 0x0000007459557221 */ /* 0x008fce0000010000 */
[----:B------:R-:W3:Y:S08]  /*15930*/  MUFU.EX2 R99, R99 ;  /* 0x0000006300637308 */ /* 0x000ef00000000800 */
[----:B------:R5:W-:Y:S02]  /*15940*/  MUFU.EX2 R41, R87 ;  /* 0x0000005700297308 */ /* 0x000be40000000800 */
[----:B-----5:R-:W-:-:S06]  /*15950*/  FADD.FTZ R87, R91, R118 ;  /* 0x000000765b577221 */ /* 0x020fcc0000010000 */
[----:B------:R-:W5:Y:S01]  /*15960*/  MUFU.EX2 R21, R21 ;  /* 0x0000001500157308 */ /* 0x000f620000000800 */
[----:B------:R-:W-:-:S07]  /*15970*/  FADD.FTZ R118, R54, R87 ;  /* 0x0000005736767221 */ /* 0x000fce0000010000 */
[----:B------:R-:W2:Y:S01]  /*15980*/  MUFU.EX2 R93, R93 ;  /* 0x0000005d005d7308 */ /* 0x000ea20000000800 */
[----:B0-----:R-:W-:-:S01]  /*15990*/  FADD.FTZ R87, R95, R118 ;  /* 0x000000765f577221 */ /* 0x001fc20000010000 */
[----:B----4-:R-:W-:-:S06]  /*159a0*/  FADD.FTZ R116, R102, R85 ;  /* 0x0000005566747221 */ /* 0x010fcc0000010000 */
[----:B------:R-:W0:Y:S01]  /*159b0*/  MUFU.EX2 R97, R97 ;  /* 0x0000006100617308 */ /* 0x000e220000000800 */
[----:B------:R-:W-:-:S01]  /*159c0*/  FADD.FTZ R118, R58, R87 ;  /* 0x000000573a767221 */ /* 0x000fc20000010000 */
[----:B-1----:R-:W-:-:S06]  /*159d0*/  FADD.FTZ R85, R117, R116 ;  /* 0x0000007475557221 */ /* 0x002fcc0000010000 */
[----:B------:R-:W1:Y:S01]  /*159e0*/  MUFU.EX2 R104, R104 ;  /* 0x0000006800687308 */ /* 0x000e620000000800 */
[----:B---3--:R-:W-:-:S01]  /*159f0*/  FADD.FTZ R118, R99, R118 ;  /* 0x0000007663767221 */ /* 0x008fc20000010000 */
[----:B------:R-:W-:Y:S01]  /*15a00*/  FADD.FTZ R116, R86, R85 ;  /* 0x0000005556747221 */ /* 0x000fe20000010000 */
[----:B------:R-:W-:-:S05]  /*15a10*/  FFMA.FTZ R101, R2, R161, -R92 ;  /* 0x000000a102657223 */ /* 0x000fca000001085c */
[----:B------:R-:W3:Y:S01]  /*15a20*/  MUFU.EX2 R75, R75 ;  /* 0x0000004b004b7308 */ /* 0x000ee20000000800 */
[----:B-----5:R-:W-:-:S01]  /*15a30*/  FADD.FTZ R85, R21, R118 ;  /* 0x0000007615557221 */ /* 0x020fc20000010000 */
[----:B--2---:R-:W-:-:S06]  /*15a40*/  FADD.FTZ R116, R93, R116 ;  /* 0x000000745d747221 */ /* 0x004fcc0000010000 */
[----:B------:R-:W2:Y:S01]  /*15a50*/  MUFU.EX2 R88, R88 ;  /* 0x0000005800587308 */ /* 0x000ea20000000800 */
[----:B------:R-:W-:-:S01]  /*15a60*/  FADD.FTZ R87, R62, R85 ;  /* 0x000000553e577221 */ /* 0x000fc20000010000 */
[----:B0-----:R-:W-:-:S06]  /*15a70*/  FADD.FTZ R85, R97, R116 ;  /* 0x0000007461557221 */ /* 0x001fcc0000010000 */
[----:B------:R-:W0:Y:S01]  /*15a80*/  MUFU.EX2 R73, R73 ;  /* 0x0000004900497308 */ /* 0x000e220000000800 */
[----:B------:R-:W-:-:S01]  /*15a90*/  FFMA.FTZ R79, R2, R163, -R92 ;  /* 0x000000a3024f7223 */ /* 0x000fc2000001085c */
[----:B------:R-:W-:Y:S01]  /*15aa0*/  FADD.FTZ R38, R66, R87 ;  /* 0x0000005742267221 */ /* 0x000fe20000010000 */
[----:B-1----:R-:W-:-:S05]  /*15ab0*/  FADD.FTZ R85, R104, R85 ;  /* 0x0000005568557221 */ /* 0x002fca0000010000 */
[----:B------:R-:W1:Y:S01]  /*15ac0*/  MUFU.EX2 R101, R101 ;  /* 0x0000006500657308 */ /* 0x000e620000000800 */
[----:B------:R-:W-:Y:S01]  /*15ad0*/  F2FP.SATFINITE.E4M3.F32.PACK_AB_MERGE_C R219, R62, R21, RZ ;  /* 0x000000153edb723e */ /* 0x000fe200048070ff */
[----:B---3--:R-:W-:Y:S01]  /*15ae0*/  FADD.FTZ R21, R75, R38 ;  /* 0x000000264b157221 */ /* 0x008fe20000010000 */
[----:B--2---:R-:W-:-:S05]  /*15af0*/  FADD.FTZ R38, R88, R85 ;  /* 0x0000005558267221 */ /* 0x004fca0000010000 */
[----:B------:R-:W2:Y:S01]  /*15b00*/  MUFU.EX2 R106, R106 ;  /* 0x0000006a006a7308 */ /* 0x000ea20000000800 */
[----:B------:R-:W-:Y:S01]  /*15b10*/  F2FP.SATFINITE.E4M3.F32.PACK_AB_MERGE_C R223, R119, R46, RZ ;  /* 0x0000002e77df723e */ /* 0x000fe200048070ff */
[----:B------:R-:W-:-:S06]  /*15b20*/  FADD.FTZ R46, R70, R21 ;  /* 0x00000015462e7221 */ /* 0x000fcc0000010000 */
[----:B------:R-:W3:Y:S01]  /*15b30*/  MUFU.EX2 R83, R83 ;  /* 0x0000005300537308 */ /* 0x000ee20000000800 */
[----:B0-----:R-:W-:-:S07]  /*15b40*/  FADD.FTZ R38, R73, R38 ;  /* 0x0000002649267221 */ /* 0x001fce0000010000 */
[----:B------:R-:W-:Y:S01]  /*15b50*/  MUFU.EX2 R79, R79 ;  /* 0x0000004f004f7308 */ /* 0x000fe20000000800 */
[----:B------:R-:W-:-:S01]  /*15b60*/  FADD.FTZ R85, R77, R46 ;  /* 0x0000002e4d557221 */ /* 0x000fc20000010000 */
[----:B-1----:R-:W-:-:S06]  /*15b70*/  FADD.FTZ R77, R101, R38 ;  /* 0x00000026654d7221 */ /* 0x002fcc0000010000 */
[----:B------:R-:W0:Y:S08]  /*15b80*/  MUFU.EX2 R13, R13 ;  /* 0x0000000d000d7308 */ /* 0x000e300000000800 */
[----:B------:R-:W1:Y:S01]  /*15b90*/  MUFU.EX2 R90, R90 ;  /* 0x0000005a005a7308 */ /* 0x000e620000000800 */
[----:B------:R-:W-:-:S01]  /*15ba0*/  FADD.FTZ R46, R72, R85 ;  /* 0x00000055482e7221 */ /* 0x000fc20000010000 */
[----:B--2---:R-:W-:-:S06]  /*15bb0*/  FADD.FTZ R38, R106, R77 ;  /* 0x0000004d6a267221 */ /* 0x004fcc0000010000 */
[----:B------:R-:W2:Y:S01]  /*15bc0*/  MUFU.EX2 R81, R81 ;  /* 0x0000005100517308 */ /* 0x000ea20000000800 */
[----:B---3--:R-:W-:-:S07]  /*15bd0*/  FADD.FTZ R46, R83, R46 ;  /* 0x0000002e532e7221 */ /* 0x008fce0000010000 */
[----:B------:R-:W3:Y:S01]  /*15be0*/  MUFU.EX2 R108, R108 ;  /* 0x0000006c006c7308 */ /* 0x000ee20000000800 */
[----:B------:R-:W-:-:S01]  /*15bf0*/  FFMA.FTZ R57, R2, R195, -R92 ;  /* 0x000000c302397223 */ /* 0x000fc2000001085c */
[----:B0-----:R-:W-:-:S06]  /*15c00*/  FADD.FTZ R77, R13, R46 ;  /* 0x0000002e0d4d7221 */ /* 0x001fcc0000010000 */
[----:B------:R-:W0:Y:S08]  /*15c10*/  MUFU.EX2 R60, R60 ;  /* 0x0000003c003c7308 */ /* 0x000e300000000800 */
[----:B------:R-:W-:Y:S08]  /*15c20*/  MUFU.EX2 R20, R65 ;  /* 0x0000004100147308 */ /* 0x000ff00000000800 */
[----:B------:R-:W4:Y:S08]  /*15c30*/  MUFU.EX2 R25, R25 ;  /* 0x0000001900197308 */ /* 0x000f300000000800 */
[----:B------:R5:W-:Y:S01]  /*15c40*/  MUFU.EX2 R65, R69 ;  /* 0x0000004500417308 */ /* 0x000be20000000800 */
[----:B------:R-:W-:Y:S01]  /*15c50*/  F2FP.SATFINITE.E4M3.F32.PACK_AB_MERGE_C R215, R56, R13, RZ ;  /* 0x0000000d38d7723e */ /* 0x000fe200048070ff */
[----:B-----5:R-:W-:-:S06]  /*15c60*/  FADD.FTZ R69, R79, R38 ;  /* 0x000000264f457221 */ /* 0x020fcc0000010000 */
[----:B------:R-:W5:Y:S01]  /*15c70*/  MUFU.EX2 R59, R59 ;  /* 0x0000003b003b7308 */ /* 0x000f620000000800 */
[----:B-1----:R-:W-:-:S07]  /*15c80*/  FADD.FTZ R46, R90, R69 ;  /* 0x000000455a2e7221 */ /* 0x002fce0000010000 */
[----:B------:R-:W1:Y:S01]  /*15c90*/  MUFU.EX2 R40, R40 ;  /* 0x0000002800287308 */ /* 0x000e620000000800 */
[----:B--2---:R-:W-:-:S01]  /*15ca0*/  FADD.FTZ R13, R81, R46 ;  /* 0x0000002e510d7221 */ /* 0x004fc20000010000 */
[----:B------:R-:W-:Y:S01]  /*15cb0*/  FADD.FTZ R77, R56, R77 ;  /* 0x0000004d384d7221 */ /* 0x000fe20000010000 */
[----:B---3--:R-:W-:-:S05]  /*15cc0*/  F2FP.SATFINITE.E4M3.F32.PACK_AB_MERGE_C R81, R108, R81, RZ ;  /* 0x000000516c51723e */ /* 0x008fca00048070ff */
[----:B------:R-:W2:Y:S01]  /*15cd0*/  MUFU.EX2 R57, R57 ;  /* 0x0000003900397308 */ /* 0x000ea20000000800 */
[----:B------:R-:W-:-:S01]  /*15ce0*/  FADD.FTZ R108, R108, R13 ;  /* 0x0000000d6c6c7221 */ /* 0x000fc20000010000 */
[----:B------:R-:W-:-:S06]  /*15cf0*/  F2FP.SATFINITE.E4M3.F32.PACK_AB_MERGE_C R225, R123, R12, R225 ;  /* 0x0000000c7be1723e */ /* 0x000fcc00048070e1 */
[----:B------:R-:W3:Y:S01]  /*15d00*/  MUFU.EX2 R45, R64 ;  /* 0x00000040002d7308 */ /* 0x000ee20000000800 */
[----:B0-----:R-:W-:-:S01]  /*15d10*/  FADD.FTZ R12, R60, R77 ;  /* 0x0000004d3c0c7221 */ /* 0x001fc20000010000 */
[----:B----4-:R-:W-:-:S06]  /*15d20*/  FADD.FTZ R13, R25, R108 ;  /* 0x0000006c190d7221 */ /* 0x010fcc0000010000 */
[----:B------:R-:W0:Y:S01]  /*15d30*/  MUFU.EX2 R112, R112 ;  /* 0x0000007000707308 */ /* 0x000e220000000800 */
[----:B------:R-:W-:-:S07]  /*15d40*/  FFMA.FTZ R167, R2, R167, -R92 ;  /* 0x000000a702a77223 */ /* 0x000fce000001085c */
[----:B------:R-:W4:Y:S01]  /*15d50*/  MUFU.EX2 R44, R44 ;  /* 0x0000002c002c7308 */ /* 0x000f220000000800 */
[----:B------:R-:W-:Y:S01]  /*15d60*/  F2FP.SATFINITE.E4M3.F32.PACK_AB_MERGE_C R221, R107, R34, R221 ;  /* 0x000000226bdd723e */ /* 0x000fe200048070dd */
[----:B------:R-:W-:-:S06]  /*15d70*/  FFMA.FTZ R61, R2, R197, -R92 ;  /* 0x000000c5023d7223 */ /* 0x000fcc000001085c */
[----:B------:R5:W-:Y:S01]  /*15d80*/  MUFU.EX2 R38, R63 ;  /* 0x0000003f00267308 */ /* 0x000be20000000800 */
[----:B------:R-:W-:-:S01]  /*15d90*/  FFMA.FTZ R169, R2, R169, -R92 ;  /* 0x000000a902a97223 */ /* 0x000fc2000001085c */
[C-C-:B------:R-:W-:Y:S01]  /*15da0*/  FFMA.FTZ R199, R2.reuse, R199, -R92.reuse ;  /* 0x000000c702c77223 */ /* 0x140fe2000001085c */
[----:B------:R-:W-:-:S05]  /*15db0*/  FFMA.FTZ R171, R2, R171, -R92 ;  /* 0x000000ab02ab7223 */ /* 0x000fca000001085c */
[----:B------:R-:W4:Y:S01]  /*15dc0*/  MUFU.EX2 R110, R110 ;  /* 0x0000006e006e7308 */ /* 0x000f220000000800 */
[----:B-----5:R-:W-:-:S01]  /*15dd0*/  FADD.FTZ R63, R59, R12 ;  /* 0x0000000c3b3f7221 */ /* 0x020fc20000010000 */
[----:B------:R-:W-:Y:S01]  /*15de0*/  FADD.FTZ R12, R14, R13 ;  /* 0x0000000d0e0c7221 */ /* 0x000fe20000010000 */
[----:B------:R-:W-:-:S01]  /*15df0*/  FFMA.FTZ R67, R2, R67, -R92 ;  /* 0x0000004302437223 */ /* 0x000fc2000001085c */
[----:B------:R-:W-:Y:S01]  /*15e00*/  FFMA.FTZ R201, R2, R201, -R92 ;  /* 0x000000c902c97223 */ /* 0x000fe2000001085c */
[----:B-1----:R-:W-:-:S01]  /*15e10*/  FADD.FTZ R34, R40, R63 ;  /* 0x0000003f28227221 */ /* 0x002fc20000010000 */
[C-C-:B------:R-:W-:Y:S02]  /*15e20*/  FFMA.FTZ R173, R2.reuse, R173, -R92.reuse ;  /* 0x000000ad02ad7223 */ /* 0x140fe4000001085c */
[----:B------:R-:W1:Y:S01]  /*15e30*/  MUFU.EX2 R48, R48 ;  /* 0x0000003000307308 */ /* 0x000e620000000800 */
[----:B------:R-:W-:-:S01]  /*15e40*/  FFMA.FTZ R203, R2, R203, -R92 ;  /* 0x000000cb02cb7223 */ /* 0x000fc2000001085c */
[C-C-:B------:R-:W-:Y:S01]  /*15e50*/  FFMA.FTZ R71, R2.reuse, R71, -R92.reuse ;  /* 0x0000004702477223 */ /* 0x140fe2000001085c */
[----:B------:R-:W-:-:S01]  /*15e60*/  FFMA.FTZ R205, R2, R205, -R92 ;  /* 0x000000cd02cd7223 */ /* 0x000fc2000001085c */
[C-C-:B------:R-:W-:Y:S01]  /*15e70*/  FFMA.FTZ R175, R2.reuse, R175, -R92.reuse ;  /* 0x000000af02af7223 */ /* 0x140fe2000001085c */
[----:B------:R-:W-:-:S01]  /*15e80*/  FFMA.FTZ R207, R2, R207, -R92 ;  /* 0x000000cf02cf7223 */ /* 0x000fc2000001085c */
[----:B--2---:R-:W-:-:S02]  /*15e90*/  FADD.FTZ R13, R57, R12 ;  /* 0x0000000c390d7221 */ /* 0x004fc40000010000 */
[----:B------:R-:W2:Y:S01]  /*15ea0*/  MUFU.EX2 R49, R167 ;  /* 0x000000a700317308 */ /* 0x000ea20000000800 */
[----:B------:R-:W-:-:S01]  /*15eb0*/  FFMA.FTZ R92, R2, R209, -R92 ;  /* 0x000000d1025c7223 */ /* 0x000fc2000001085c */
[C---:B---3--:R-:W-:Y:S01]  /*15ec0*/  F2FP.SATFINITE.E4M3.F32.PACK_AB_MERGE_C R209, R45.reuse, R40, RZ ;  /* 0x000000282dd1723e */ /* 0x048fe200048070ff */
[----:B------:R-:W-:-:S01]  /*15ed0*/  FADD.FTZ R45, R45, R34 ;  /* 0x000000222d2d7221 */ /* 0x000fc20000010000 */
[----:B0-----:R-:W-:Y:S01]  /*15ee0*/  F2FP.SATFINITE.E4M3.F32.PACK_AB_MERGE_C R57, R112, R57, RZ ;  /* 0x000000397039723e */ /* 0x001fe200048070ff */
[----:B------:R-:W-:-:S01]  /*15ef0*/  FFMA.FTZ R33, R2, R43, -R191 ;  /* 0x0000002b02217223 */ /* 0x000fc200000108bf */
[C-C-:B------:R-:W-:Y:S02]  /*15f00*/  FFMA.FTZ R32, R2.reuse, R177, -R191.reuse ;  /* 0x000000b102207223 */ /* 0x140fe400000108bf */
[----:B------:R-:W0:Y:S01]  /*15f10*/  MUFU.EX2 R114, R114 ;  /* 0x0000007200727308 */ /* 0x000e220000000800 */
[----:B------:R-:W-:-:S01]  /*15f20*/  FFMA.FTZ R37, R2, R47, -R191 ;  /* 0x0000002f02257223 */ /* 0x000fc200000108bf */
[----:B------:R-:W-:Y:S01]  /*15f30*/  FADD.FTZ R112, R112, R13 ;  /* 0x0000000d70707221 */ /* 0x000fe20000010000 */
[----:B----4-:R-:W-:-:S01]  /*15f40*/  FADD.FTZ R12, R44, R45 ;  /* 0x0000002d2c0c7221 */ /* 0x010fc20000010000 */
[----:B------:R-:W-:-:S02]  /*15f50*/  F2FP.SATFINITE.E4M3.F32.PACK_AB_MERGE_C R223, R15, R42, R223 ;  /* 0x0000002a0fdf723e */ /* 0x000fc400048070df */
[----:B------:R-:W-:-:S02]  /*15f60*/  FADD.FTZ R13, R41, R112 ;  /* 0x00000070290d7221 */ /* 0x000fc40000010000 */
[----:B------:R-:W3:Y:S01]  /*15f70*/  MUFU.EX2 R28, R28 ;  /* 0x0000001c001c7308 */ /* 0x000ee20000000800 */
[----:B------:R-:W-:-:S01]  /*15f80*/  FADD.FTZ R15, R53, R12 ;  /* 0x0000000c350f7221 */ /* 0x000fc20000010000 */
[----:B------:R-:W-:-:S06]  /*15f90*/  FADD.FTZ R12, R110, R13 ;  /* 0x0000000d6e0c7221 */ /* 0x000fcc0000010000 */
[----:B------:R-:W4:Y:S01]  /*15fa0*/  MUFU.EX2 R61, R61 ;  /* 0x0000003d003d7308 */ /* 0x000f220000000800 */
[----:B------:R-:W-:Y:S01]  /*15fb0*/  F2FP.SATFINITE.E4M3.F32.PACK_AB_MERGE_C R227, R135, R30, RZ ;  /* 0x0000001e87e3723e */ /* 0x000fe200048070ff */
[----:B-1----:R-:W-:-:S06]  /*15fc0*/  FADD.FTZ R40, R48, R15 ;  /* 0x0000000f30287221 */ /* 0x002fcc0000010000 */
[----:B------:R-:W-:Y:S01]  /*15fd0*/  MUFU.EX2 R33, R33 ;  /* 0x0000002100217308 */ /* 0x000fe20000000800 */
[----:B------:R-:W-:-:S01]  /*15fe0*/  FFMA.FTZ R36, R2, R179, -R191 ;  /* 0x000000b302247223 */ /* 0x000fc200000108bf */
[----:B--2---:R-:W-:-:S06]  /*15ff0*/  FADD.FTZ R13, R49, R12 ;  /* 0x0000000c310d7221 */ /* 0x004fcc0000010000 */
[----:B------:R-:W-:Y:S08]  /*16000*/  MUFU.EX2 R32, R32 ;  /* 0x0000002000207308 */ /* 0x000ff00000000800 */
[----:B------:R-:W1:Y:S01]  /*16010*/  MUFU.EX2 R37, R37 ;  /* 0x0000002500257308 */ /* 0x000e620000000800 */
[C---:B------:R-:W-:Y:S01]  /*16020*/  F2FP.SATFINITE.E4M3.F32.PACK_AB_MERGE_C R211, R29.reuse, R48, RZ ;  /* 0x000000301dd3723e */ /* 0x040fe200048070ff */
[----:B------:R-:W-:Y:S01]  /*16030*/  FADD.FTZ R29, R29, R40 ;  /* 0x000000281d1d7221 */ /* 0x000fe20000010000 */
[----:B0-----:R-:W-:-:S05]  /*16040*/  F2FP.SATFINITE.E4M3.F32.PACK_AB_MERGE_C R49, R114, R49, RZ ;  /* 0x000000317231723e */ /* 0x001fca00048070ff */
[----:B------:R-:W0:Y:S01]  /*16050*/  MUFU.EX2 R30, R169 ;  /* 0x000000a9001e7308 */ /* 0x000e220000000800 */
[----:B------:R-:W-:-:S01]  /*16060*/  FFMA.FTZ R43, R2, R51, -R191 ;  /* 0x00000033022b7223 */ /* 0x000fc200000108bf */
[----:B------:R-:W-:Y:S01]  /*16070*/  FADD.FTZ R114, R114, R13 ;  /* 0x0000000d72727221 */ /* 0x000fe20000010000 */
[----:B---3--:R-:W-:-:S01]  /*16080*/  FADD.FTZ R12, R28, R29 ;  /* 0x0000001d1c0c7221 */ /* 0x008fc20000010000 */
[----:B------:R-:W-:Y:S02]  /*16090*/  FFMA.FTZ R47, R2, R181, -R191 ;  /* 0x000000b5022f7223 */ /* 0x000fe400000108bf */
[----:B----4-:R-:W-:-:S02]  /*160a0*/  FADD.FTZ R13, R61, R114 ;  /* 0x000000723d0d7221 */ /* 0x010fc40000010000 */
[----:B------:R-:W2:Y:S01]  /*160b0*/  MUFU.EX2 R36, R36 ;  /* 0x0000002400247308 */ /* 0x000ea20000000800 */
[----:B-1----:R-:W-:Y:S01]  /*160c0*/  F2FP.SATFINITE.E4M3.F32.PACK_AB_MERGE_C R29, R37, R32, RZ ;  /* 0x00000020251d723e */ /* 0x002fe200048070ff */
[----:B------:R-:W-:Y:S01]  /*160d0*/  FADD.FTZ R15, R33, R12 ;  /* 0x0000000c210f7221 */ /* 0x000fe20000010000 */
[----:B------:R-:W-:-:S05]  /*160e0*/  FADD.FTZ R13, R20, R13 ;  /* 0x0000000d140d7221 */ /* 0x000fca0000010000 */
[----:B------:R-:W1:Y:S01]  /*160f0*/  MUFU.EX2 R21, R199 ;  /* 0x000000c700157308 */ /* 0x000e620000000800 */
[----:B------:R-:W-:-:S01]  /*16100*/  FFMA.FTZ R64, R2, R27, -R191 ;  /* 0x0000001b02407223 */ /* 0x000fc200000108bf */
[----:B------:R-:W-:Y:S01]  /*16110*/  F2FP.SATFINITE.E4M3.F32.PACK_AB_MERGE_C R12, R33, R28, R29 ;  /* 0x0000001c210c723e */ /* 0x000fe2000480701d */
[----:B------:R-:W-:-:S05]  /*16120*/  FADD.FTZ R32, R32, R15 ;  /* 0x0000000f20207221 */ /* 0x000fca0000010000 */
[----:B------:R-:W3:Y:S01]  /*16130*/  MUFU.EX2 R43, R43 ;  /* 0x0000002b002b7308 */ /* 0x000ee20000000800 */
[----:B------:R-:W-:-:S01]  /*16140*/  FFMA.FTZ R27, R2, R185, -R191 ;  /* 0x000000b9021b7223 */ /* 0x000fc200000108bf */
[----:B------:R-:W-:Y:S01]  /*16150*/  FFMA.FTZ R68, R2, R31, -R191 ;  /* 0x0000001f02447223 */ /* 0x000fe200000108bf */
[----:B0-----:R-:W-:-:S01]  /*16160*/  FADD.FTZ R28, R30, R13 ;  /* 0x0000000d1e1c7221 */ /* 0x001fc20000010000 */
[----:B------:R-:W-:Y:S01]  /*16170*/  FFMA.FTZ R51, R2, R183, -R191 ;  /* 0x000000b702337223 */ /* 0x000fe200000108bf */
[----:B------:R-:W-:-:S03]  /*16180*/  F2FP.SATFINITE.E4M3.F32.PACK_AB_MERGE_C R227, R131, R26, R227 ;  /* 0x0000001a83e3723e */ /* 0x000fc600048070e3 */
[----:B------:R-:W-:Y:S01]  /*16190*/  MUFU.EX2 R47, R47 ;  /* 0x0000002f002f7308 */ /* 0x000fe20000000800 */
[----:B------:R-:W-:-:S01]  /*161a0*/  FADD.FTZ R37, R37, R32 ;  /* 0x0000002025257221 */ /* 0x000fc20000010000 */
[----:B------:R-:W-:-:S06]  /*161b0*/  FADD.FTZ R28, R65, R28 ;  /* 0x0000001c411c7221 */ /* 0x000fcc0000010000 */
[----:B------:R-:W0:Y:S01]  /*161c0*/  MUFU.EX2 R52, R52 ;  /* 0x0000003400347308 */ /* 0x000e220000000800 */
[----:B------:R-:W-:-:S07]  /*161d0*/  F2FP.SATFINITE.E4M3.F32.PACK_AB_MERGE_C R33, R65, R30, RZ ;  /* 0x0000001e4121723e */ /* 0x000fce00048070ff */
[----:B------:R-:W4:Y:S01]  /*161e0*/  MUFU.EX2 R171, R171 ;  /* 0x000000ab00ab7308 */ /* 0x000f220000000800 */
[----:B--2---:R-:W-:-:S01]  /*161f0*/  FADD.FTZ R30, R36, R37 ;  /* 0x00000025241e7221 */ /* 0x004fc20000010000 */
[----:B-1----:R-:W-:-:S06]  /*16200*/  FADD.FTZ R15, R21, R28 ;  /* 0x0000001c150f7221 */ /* 0x002fcc0000010000 */
[----:B------:R-:W1:Y:S01]  /*16210*/  MUFU.EX2 R26, R67 ;  /* 0x00000043001a7308 */ /* 0x000e620000000800 */
[----:B---3--:R-:W-:-:S01]  /*16220*/  FADD.FTZ R32, R43, R30 ;  /* 0x0000001e2b207221 */ /* 0x008fc20000010000 */
[----:B------:R-:W-:-:S06]  /*16230*/  FADD.FTZ R30, R38, R15 ;  /* 0x0000000f261e7221 */ /* 0x000fcc0000010000 */
[----:B------:R-:W-:Y:S08]  /*16240*/  MUFU.EX2 R27, R27 ;  /* 0x0000001b001b7308 */ /* 0x000ff00000000800 */
[----:B------:R-:W2:Y:S08]  /*16250*/  MUFU.EX2 R68, R68 ;  /* 0x0000004400447308 */ /* 0x000eb00000000800 */
[----:B------:R-:W3:Y:S08]  /*16260*/  MUFU.EX2 R51, R51 ;  /* 0x0000003300337308 */ /* 0x000ef00000000800 */
[----:B------:R-:W5:Y:S01]  /*16270*/  MUFU.EX2 R201, R201 ;  /* 0x000000c900c97308 */ /* 0x000f620000000800 */
[----:B------:R-:W-:-:S01]  /*16280*/  FFMA.FTZ R74, R2, R35, -R191 ;  /* 0x00000023024a7223 */ /* 0x000fc200000108bf */
[----:B0-----:R-:W-:-:S06]  /*16290*/  F2FP.SATFINITE.E4M3.F32.PACK_AB_MERGE_C R13, R52, R47, RZ ;  /* 0x0000002f340d723e */ /* 0x001fcc00048070ff */
[----:B------:R-:W0:Y:S01]  /*162a0*/  MUFU.EX2 R64, R64 ;  /* 0x0000004000407308 */ /* 0x000e220000000800 */
[----:B------:R-:W-:-:S01]  /*162b0*/  FFMA.FTZ R35, R2, R189, -R191 ;  /* 0x000000bd02237223 */ /* 0x000fc200000108bf */
[----:B------:R-:W-:Y:S01]  /*162c0*/  FADD.FTZ R47, R47, R32 ;  /* 0x000000202f2f7221 */ /* 0x000fe20000010000 */
[----:B----4-:R-:W-:-:S05]  /*162d0*/  FADD.FTZ R15, R171, R30 ;  /* 0x0000001eab0f7221 */ /* 0x010fca0000010000 */
[----:B------:R-:W4:Y:S01]  /*162e0*/  MUFU.EX2 R34, R173 ;  /* 0x000000ad00227308 */ /* 0x000f220000000800 */
[----:B------:R-:W-:-:S01]  /*162f0*/  FFMA.FTZ R31, R2, R187, -R191 ;  /* 0x000000bb021f7223 */ /* 0x000fc200000108bf */
[----:B-1----:R-:W-:Y:S01]  /*16300*/  F2FP.SATFINITE.E4M3.F32.PACK_AB_MERGE_C R171, R26, R171, RZ ;  /* 0x000000ab1aab723e */ /* 0x002fe200048070ff */
[----:B------:R-:W-:-:S05]  /*16310*/  FADD.FTZ R52, R52, R47 ;  /* 0x0000002f34347221 */ /* 0x000fca0000010000 */
[----:B------:R-:W1:Y:S01]  /*16320*/  MUFU.EX2 R203, R203 ;  /* 0x000000cb00cb7308 */ /* 0x000e620000000800 */
[----:B------:R-:W-:-:S01]  /*16330*/  FADD.FTZ R26, R26, R15 ;  /* 0x0000000f1a1a7221 */ /* 0x000fc20000010000 */
[----:B------:R-:W-:-:S06]  /*16340*/  F2FP.SATFINITE.E4M3.F32.PACK_AB_MERGE_C R101, R106, R101, RZ ;  /* 0x000000656a65723e */ /* 0x000fcc00048070ff */
[----:B------:R-:W1:Y:S01]  /*16350*/  MUFU.EX2 R40, R71 ;  /* 0x0000004700287308 */ /* 0x000e620000000800 */
[----:B--2---:R-:W-:Y:S01]  /*16360*/  F2FP.SATFINITE.E4M3.F32.PACK_AB_MERGE_C R30, R68, R27, RZ ;  /* 0x0000001b441e723e */ /* 0x004fe200048070ff */
[----:B---3--:R-:W-:Y:S01]  /*16370*/  FADD.FTZ R29, R51, R52 ;  /* 0x00000034331d7221 */ /* 0x008fe20000010000 */
[----:B-----5:R-:W-:-:S01]  /*16380*/  FADD.FTZ R15, R201, R26 ;  /* 0x0000001ac90f7221 */ /* 0x020fc20000010000 */
[----:B------:R-:W-:-:S04]  /*16390*/  F2FP.SATFINITE.E4M3.F32.PACK_AB_MERGE_C R212, R73, R88, R101 ;  /* 0x0000005849d4723e */ /* 0x000fc80004807065 */
[----:B------:R-:W-:Y:S01]  /*163a0*/  MUFU.EX2 R35, R35 ;  /* 0x0000002300237308 */ /* 0x000fe20000000800 */
[C---:B0-----:R-:W-:Y:S01]  /*163b0*/  F2FP.SATFINITE.E4M3.F32.PACK_AB_MERGE_C R88, R64.reuse, R51, R30 ;  /* 0x000000334058723e */ /* 0x041fe2000480701e */
[----:B------:R-:W-:-:S06]  /*163c0*/  FADD.FTZ R64, R64, R29 ;  /* 0x0000001d40407221 */ /* 0x000fcc0000010000 */
[----:B------:R-:W-:Y:S01]  /*163d0*/  MUFU.EX2 R236, R236 ;  /* 0x000000ec00ec7308 */ /* 0x000fe20000000800 */
[----:B----4-:R-:W-:-:S01]  /*163e0*/  FADD.FTZ R26, R34, R15 ;  /* 0x0000000f221a7221 */ /* 0x010fc20000010000 */
[----:B------:R-:W-:-:S06]  /*163f0*/  VIMNMX R120, RZ, R24, !PT ;  /* 0x00000018ff787248 */ /* 0x000fcc0007fe0100 */
[----:B------:R-:W0:Y:S08]  /*16400*/  MUFU.EX2 R31, R31 ;  /* 0x0000001f001f7308 */ /* 0x000e300000000800 */
[----:B------:R-:W2:Y:S01]  /*16410*/  MUFU.EX2 R205, R205 ;  /* 0x000000cd00cd7308 */ /* 0x000ea20000000800 */
[----:B------:R-:W-:-:S01]  /*16420*/  FADD.FTZ R27, R27, R64 ;  /* 0x000000401b1b7221 */ /* 0x000fc20000010000 */
[----:B-1----:R-:W-:-:S06]  /*16430*/  FADD.FTZ R15, R203, R26 ;  /* 0x0000001acb0f7221 */ /* 0x002fcc0000010000 */
[----:B------:R-:W1:Y:S01]  /*16440*/  MUFU.EX2 R74, R74 ;  /* 0x0000004a004a7308 */ /* 0x000e620000000800 */
[----:B------:R-:W-:Y:S01]  /*16450*/  VIADD R234, R137, 0xfffffffe ;  /* 0xfffffffe89ea7836 */ /* 0x000fe20000000000 */
[----:B------:R3:W-:Y:S06]  /*16460*/  STL [R1+0x48], R120 ;  /* 0x0000487801007387 */ /* 0x0007ec0000100800 */
[----:B------:R-:W4:Y:S01]  /*16470*/  MUFU.EX2 R28, R175 ;  /* 0x000000af001c7308 */ /* 0x000f220000000800 */
[----:B------:R-:W-:Y:S01]  /*16480*/  F2FP.SATFINITE.E4M3.F32.PACK_AB_MERGE_C R203, R40, R203, RZ ;  /* 0x000000cb28cb723e */ /* 0x000fe200048070ff */
[----:B------:R-:W-:-:S06]  /*16490*/  FADD.FTZ R68, R68, R27 ;  /* 0x0000001b44447221 */ /* 0x000fcc0000010000 */
[----:B------:R-:W-:Y:S01]  /*164a0*/  MUFU.EX2 R207, R207 ;  /* 0x000000cf00cf7308 */ /* 0x000fe20000000800 */
[----:B------:R-:W-:-:S07]  /*164b0*/  FADD.FTZ R40, R40, R15 ;  /* 0x0000000f28287221 */ /* 0x000fce0000010000 */
[----:B------:R-:W5:Y:S01]  /*164c0*/  MUFU.EX2 R92, R92 ;  /* 0x0000005c005c7308 */ /* 0x000f620000000800 */
[----:B------:R-:W-:Y:S02]  /*164d0*/  F2FP.SATFINITE.E4M3.F32.PACK_AB_MERGE_C R208, R14, R25, R57 ;  /* 0x000000190ed0723e */ /* 0x000fe40004807039 */
[----:B------:R-:W-:Y:S01]  /*164e0*/  ISETP.GE.AND P0, PT, R234, R120, PT ;  /* 0x00000078ea00720c */ /* 0x000fe20003f06270 */
[----:B0-----:R-:W-:-:S01]  /*164f0*/  FADD.FTZ R25, R31, R68 ;  /* 0x000000441f197221 */ /* 0x001fc20000010000 */
[----:B------:R-:W-:Y:S01]  /*16500*/  F2FP.SATFINITE.E4M3.F32.PACK_AB_MERGE_C R14, R236, R35, RZ ;  /* 0x00000023ec0e723e */ /* 0x000fe200048070ff */
[----:B--2---:R-:W-:-:S01]  /*16510*/  FADD.FTZ R15, R205, R40 ;  /* 0x00000028cd0f7221 */ /* 0x004fc20000010000 */
[----:B------:R-:W-:Y:S02]  /*16520*/  F2FP.SATFINITE.E4M3.F32.PACK_AB_MERGE_C R204, R20, R61, R33 ;  /* 0x0000003d14cc723e */ /* 0x000fe40004807021 */
[C---:B-1----:R-:W-:Y:S01]  /*16530*/  F2FP.SATFINITE.E4M3.F32.PACK_AB_MERGE_C R20, R74.reuse, R31, R14 ;  /* 0x0000001f4a14723e */ /* 0x042fe2000480700e */
[----:B------:R-:W-:Y:S01]  /*16540*/  FADD.FTZ R74, R74, R25 ;  /* 0x000000194a4a7221 */ /* 0x000fe20000010000 */
[----:B----4-:R-:W-:-:S01]  /*16550*/  FADD.FTZ R14, R28, R15 ;  /* 0x0000000f1c0e7221 */ /* 0x010fc20000010000 */
[----:B------:R-:W-:Y:S01]  /*16560*/  F2FP.SATFINITE.E4M3.F32.PACK_AB_MERGE_C R217, R95, R54, RZ ;  /* 0x000000365fd9723e */ /* 0x000fe200048070ff */
[----:B------:R-:W-:Y:S01]  /*16570*/  IMAD.MOV.U32 R87, RZ, RZ, RZ ;  /* 0x000000ffff577224 */ /* 0x000fe200078e00ff */
[----:B------:R-:W-:Y:S01]  /*16580*/  F2FP.SATFINITE.E4M3.F32.PACK_AB_MERGE_C R224, R115, R94, RZ ;  /* 0x0000005e73e0723e */ /* 0x000fe200048070ff */
[----:B------:R-:W-:-:S01]  /*16590*/  FADD.FTZ R35, R35, R74 ;  /* 0x0000004a23237221 */ /* 0x000fc20000010000 */
[----:B------:R-:W-:-:S02]  /*165a0*/  F2FP.SATFINITE.E4M3.F32.PACK_AB_MERGE_C R226, R121, R96, RZ ;  /* 0x0000006079e2723e */ /* 0x000fc400048070ff */
[----:B-----5:R-:W-:Y:S01]  /*165b0*/  F2FP.SATFINITE.E4M3.F32.PACK_AB_MERGE_C R15, R92, R207, RZ ;  /* 0x000000cf5c0f723e */ /* 0x020fe200048070ff */
[----:B------:R-:W-:Y:S01]  /*165c0*/  FADD.FTZ R207, R207, R14 ;  /* 0x0000000ecfcf7221 */ /* 0x000fe20000010000 */
[----:B------:R-:W-:Y:S02]  /*165d0*/  F2FP.SATFINITE.E4M3.F32.PACK_AB_MERGE_C R220, R125, R98, RZ ;  /* 0x000000627ddc723e */ /* 0x000fe400048070ff */
[----:B------:R-:W-:Y:S02]  /*165e0*/  F2FP.SATFINITE.E4M3.F32.PACK_AB_MERGE_C R222, R113, R100, RZ ;  /* 0x0000006471de723e */ /* 0x000fe400048070ff */
[----:B------:R-:W-:Y:S02]  /*165f0*/  F2FP.SATFINITE.E4M3.F32.PACK_AB_MERGE_C R102, R117, R102, RZ ;  /* 0x000000667566723e */ /* 0x000fe400048070ff */
[----:B------:R-:W-:Y:S02]  /*16600*/  F2FP.SATFINITE.E4M3.F32.PACK_AB_MERGE_C R97, R104, R97, RZ ;  /* 0x000000616861723e */ /* 0x000fe400048070ff */
[----:B------:R-:W-:Y:S01]  /*16610*/  F2FP.SATFINITE.E4M3.F32.PACK_AB_MERGE_C R13, R43, R36, R13 ;  /* 0x000000242b0d723e */ /* 0x000fe2000480700d */
[----:B------:R-:W-:Y:S01]  /*16620*/  FADD.FTZ R236, R236, R35 ;  /* 0x00000023ecec7221 */ /* 0x000fe20000010000 */
[----:B------:R-:W-:Y:S01]  /*16630*/  F2FP.SATFINITE.E4M3.F32.PACK_AB_MERGE_C R217, R91, R50, R217 ;  /* 0x000000325bd9723e */ /* 0x000fe200048070d9 */
[----:B------:R-:W-:Y:S01]  /*16640*/  FADD.FTZ R237, R92, R207 ;  /* 0x000000cf5ced7221 */ /* 0x000fe20000010000 */
[----:B------:R-:W-:Y:S01]  /*16650*/  F2FP.SATFINITE.E4M3.F32.PACK_AB_MERGE_C R219, R99, R58, R219 ;  /* 0x0000003a63db723e */ /* 0x000fe200048070db */
[----:B------:R-:W-:Y:S01]  /*16660*/  IMAD.MOV.U32 R85, RZ, RZ, R87 ;  /* 0x000000ffff557224 */ /* 0x000fe200078e0057 */
        /* <DEDUP_REMOVED lines=76> */
[----:B------:R-:W-:Y:S02]  /*16b30*/  IMAD.MOV.U32 R24, RZ, RZ, R87 ;  /* 0x000000ffff187224 */ /* 0x000fe400078e0057 */
[----:B------:R-:W-:-:S02]  /*16b40*/  IMAD.MOV.U32 R205, RZ, RZ, R12 ;  /* 0x000000ffffcd7224 */ /* 0x000fc400078e000c */
[----:B------:R-:W-:Y:S02]  /*16b50*/  IMAD.MOV.U32 R207, RZ, RZ, R13 ;  /* 0x000000ffffcf7224 */ /* 0x000fe400078e000d */
[----:B------:R-:W-:Y:S02]  /*16b60*/  IMAD.MOV.U32 R201, RZ, RZ, R88 ;  /* 0x000000ffffc97224 */ /* 0x000fe400078e0058 */
[----:B------:R-:W-:Y:S01]  /*16b70*/  IMAD.MOV.U32 R203, RZ, RZ, R20 ;  /* 0x000000ffffcb7224 */ /* 0x000fe200078e0014 */
[----:B---3--:R-:W-:Y:S06]  /*16b80*/  @!P0 BRA `(.L_x_7644) ;  /* 0x0000005000748947 */ /* 0x008fec0003800000 */
        /* <DEDUP_REMOVED lines=36> */
.L_x_7655:
        /* <DEDUP_REMOVED lines=9> */
.L_x_7646:
        /* <DEDUP_REMOVED lines=8> */
.L_x_7647:
[----:B------:R-:W-:Y:S04]  /*16ee0*/  BSSY B0, `(.L_x_7645) ;  /* 0x0000004000007945 */ /* 0x000fe80003800000 */
[----:B-1----:R-:W-:Y:S05]  /*16ef0*/  @P2 BRA `(.L_x_7648) ;  /* 0x0000000000082947 */ /* 0x002fea0003800000 */
[----:B------:R-:W1:Y:S02]  /*16f00*/  SYNCS.PHASECHK.TRANS64.TRYWAIT P2, [R3+URZ+0x2e830], R0 ;  /* 0x02e83000030075a7 */ /* 0x000e64000804017f */
[----:B-1----:R-:W-:Y:S05]  /*16f10*/  @!P2 BRA `(.L_x_7649) ;  /* 0x000001380004a947 */ /* 0x002fea0003800000 */
.L_x_7648:
[----:B------:R-:W-:Y:S05]  /*16f20*/  BSYNC B0 ;  /* 0x0000000000007941 */ /* 0x000fea0003800000 */
.L_x_7645:
[----:B01----:R-:W2:Y:S01]  /*16f30*/  LDL R0, [R1+0x50] ;  /* 0x0000500001007983 */ /* 0x003ea20000100800 */
[----:B------:R-:W-:Y:S01]  /*16f40*/  VIADD R14, R235, 0x1 ;  /* 0x00000001eb0e7836 */ /* 0x000fe20000000000 */
[----:B------:R-:W-:Y:S05]  /*16f50*/  WARPSYNC.ALL ;  /* 0x0000000000007948 */ /* 0x000fea0003800000 */
[C---:B------:R-:W-:Y:S01]  /*16f60*/  ISETP.NE.AND P2, PT, R14.reuse, 0x2, PT ;  /* 0x000000020e00780c */ /* 0x040fe20003f45270 */
[----:B------:R-:W0:Y:S01]  /*16f70*/  S2R R3, SR_TID.X ;  /* 0x0000000000037919 */ /* 0x000e220000002100 */
[----:B------:R-:W-:Y:S01]  /*16f80*/  IMAD.MOV.U32 R89, RZ, RZ, 0x40000040 ;  /* 0x40000040ff597424 */ /* 0x000fe200078e00ff */
[----:B------:R-:W-:Y:S01]  /*16f90*/  MOV R13, UR38 ;  /* 0x00000026000d7c02 */ /* 0x000fe20008000f00 */
[----:B------:R-:W-:Y:S01]  /*16fa0*/  IMAD.MOV.U32 R93, RZ, RZ, 0x40000040 ;  /* 0x40000040ff5d7424 */ /* 0x000fe200078e00ff */
[----:B------:R-:W-:Y:S01]  /*16fb0*/  SEL R14, R14, RZ, P2 ;  /* 0x000000ff0e0e7207 */ /* 0x000fe20001000000 */
[----:B------:R-:W-:Y:S01]  /*16fc0*/  STL [R1+0xe8], R29 ;  /* 0x0000e81d01007387 */ /* 0x000fe20000100800 */
[----:B------:R-:W-:Y:S01]  /*16fd0*/  R2UR UR35, R89 ;  /* 0x00000000592372ca */ /* 0x000fe200000e0000 */
[----:B------:R-:W-:Y:S01]  /*16fe0*/  IMAD.MOV.U32 R21, RZ, RZ, 0x40000040 ;  /* 0x40000040ff157424 */ /* 0x000fe200078e00ff */
[----:B------:R-:W-:Y:S01]  /*16ff0*/  R2UR UR17, R93 ;  /* 0x000000005d1172ca */ /* 0x000fe200000e0000 */
[----:B------:R-:W-:Y:S01]  /*17000*/  STL [R1+0xe4], R28 ;  /* 0x0000e41c01007387 */ /* 0x000fe20000100800 */
[----:B------:R-:W-:Y:S01]  /*17010*/  IMAD.MOV.U32 R91, RZ, RZ, 0x40000040 ;  /* 0x40000040ff5b7424 */ /* 0x000fe200078e00ff */
[----:B------:R-:W-:-:S02]  /*17020*/  R2UR UR25, R89 ;  /* 0x00000000591972ca */ /* 0x000fc400000e0000 */
[----:B------:R-:W-:Y:S01]  /*17030*/  STL [R1+0xe0], R27 ;  /* 0x0000e01b01007387 */ /* 0x000fe20000100800 */
[----:B------:R-:W-:Y:S01]  /*17040*/  R2UR UR19, R21 ;  /* 0x00000000151372ca */ /* 0x000fe200000e0000 */
[----:B------:R-:W-:Y:S01]  /*17050*/  IMAD.MOV.U32 R21, RZ, RZ, 0x40000040 ;  /* 0x40000040ff157424 */ /* 0x000fe200078e00ff */
[C---:B------:R-:W-:Y:S01]  /*17060*/  R2UR UR43, R91.reuse ;  /* 0x000000005b2b72ca */ /* 0x040fe200000e0000 */
        /* <DEDUP_REMOVED lines=13> */
[----:B------:R-:W-:Y:S02]  /*17140*/  R2UR UR15, R93 ;  /* 0x000000005d0f72ca */ /* 0x000fe400000e0000 */
[----:B------:R-:W-:Y:S01]  /*17150*/  R2UR UR31, R89 ;  /* 0x00000000591f72ca */ /* 0x000fe200000e0000 */
[----:B------:R-:W-:Y:S01]  /*17160*/  VIADD R94, R3, 0x8 ;  /* 0x00000008035e7836 */ /* 0x000fe20000000000 */
[----:B------:R0:W-:Y:S01]  /*17170*/  STL [R1+0xc8], R19 ;  /* 0x0000c81301007387 */ /* 0x0001e20000100800 */
[----:B-1----:R-:W-:Y:S01]  /*17180*/  MOV R23, UR43 ;  /* 0x0000002b00177c02 */ /* 0x002fe20008000f00 */
[----:B------:R-:W-:Y:S01]  /*17190*/  UMOV UR43, UR25 ;  /* 0x00000019002b7c82 */ /* 0x000fe20008000000 */
[----:B------:R-:W-:Y:S01]  /*171a0*/  R2UR UR21, R91 ;  /* 0x000000005b1572ca */ /* 0x000fe200000e0000 */
[----:B------:R1:W-:Y:S01]  /*171b0*/  BAR.SYNC.DEFER_BLOCKING R94, 0x100 ;  /* 0x0004005e0000751d */ /* 0x0003e20000010000 */
[----:B------:R-:W-:-:S02]  /*171c0*/  MOV R96, UR43 ;  /* 0x0000002b00607c02 */ /* 0x000fc40008000f00 */
[----:B------:R-:W-:Y:S02]  /*171d0*/  R2UR UR23, R91 ;  /* 0x000000005b1772ca */ /* 0x000fe400000e0000 */
[----:B------:R-:W-:Y:S01]  /*171e0*/  R2UR UR27, R89 ;  /* 0x00000000591b72ca */ /* 0x000fe200000e0000 */
[----:B------:R-:W-:Y:S01]  /*171f0*/  UMOV UR43, UR5 ;  /* 0x00000005002b7c82 */ /* 0x000fe20008000000 */
[----:B0-----:R-:W-:Y:S01]  /*17200*/  MOV R19, UR35 ;  /* 0x0000002300137c02 */ /* 0x001fe20008000f00 */
[----:B------:R-:W-:Y:S01]  /*17210*/  STL [R1+0xc4], R18 ;  /* 0x0000c41201007387 */ /* 0x000fe20000100800 */
[----:B------:R-:W-:Y:S01]  /*17220*/  UMOV UR35, UR17 ;  /* 0x0000001100237c82 */ /* 0x000fe20008000000 */
[C---:B------:R-:W-:Y:S02]  /*17230*/  R2UR UR17, R5.reuse ;  /* 0x00000000051172ca */ /* 0x040fe400000e0000 */
[C---:B------:R-:W-:Y:S01]  /*17240*/  R2UR UR5, R5.reuse ;  /* 0x00000000050572ca */ /* 0x040fe200000e0000 */
[----:B------:R0:W-:Y:S01]  /*17250*/  STL [R1+0xc0], R17 ;  /* 0x0000c01101007387 */ /* 0x0001e20000100800 */
[----:B------:R-:W-:Y:S01]  /*17260*/  MOV R29, UR35 ;  /* 0x00000023001d7c02 */ /* 0x000fe20008000f00 */
[----:B------:R-:W-:Y:S01]  /*17270*/  UMOV UR35, UR9 ;  /* 0x0000000900237c82 */ /* 0x000fe20008000000 */
[C---:B------:R-:W-:Y:S01]  /*17280*/  R2UR UR9, R5.reuse ;  /* 0x00000000050972ca */ /* 0x040fe200000e0000 */
[----:B------:R-:W-:Y:S01]  /*17290*/  STL [R1+0xbc], R16 ;  /* 0x0000bc1001007387 */ /* 0x000fe20000100800 */
[----:B------:R-:W-:-:S02]  /*172a0*/  R2UR UR25, R5 ;  /* 0x00000000051972ca */ /* 0x000fc400000e0000 */
[----:B------:R-:W-:Y:S01]  /*172b0*/  R2UR UR47, R89 ;  /* 0x00000000592f72ca */ /* 0x000fe200000e0000 */
[----:B------:R-:W-:Y:S01]  /*172c0*/  STL [R1+0xb8], R15 ;  /* 0x0000b80f01007387 */ /* 0x000fe20000100800 */
[----:B------:R-:W-:Y:S01]  /*172d0*/  R2UR UR51, R91 ;  /* 0x000000005b3372ca */ /* 0x000fe200000e0000 */
[----:B------:R-:W-:Y:S01]  /*172e0*/  IMAD.MOV.U32 R91, RZ, RZ, 0x40000040 ;  /* 0x40000040ff5b7424 */ /* 0x000fe200078e00ff */
        /* <DEDUP_REMOVED lines=10> */
[----:B------:R-:W-:-:S02]  /*17390*/  R2UR UR40, R4 ;  /* 0x00000000042872ca */ /* 0x000fc400000e0000 */
[----:B------:R-:W-:Y:S02]  /*173a0*/  R2UR UR41, R5 ;  /* 0x00000000052972ca */ /* 0x000fe400000e0000 */
[C---:B------:R-:W-:Y:S02]  /*173b0*/  R2UR UR32, R10.reuse ;  /* 0x000000000a2072ca */ /* 0x040fe400000e0000 */
[----:B------:R-:W-:Y:S02]  /*173c0*/  R2UR UR33, R11 ;  /* 0x000000000b2172ca */ /* 0x000fe400000e0000 */
[----:B0-----:R-:W-:Y:S02]  /*173d0*/  MOV R2, UR39 ;  /* 0x0000002700027c02 */ /* 0x001fe40008000f00 */
[----:B------:R-:W-:Y:S02]  /*173e0*/  R2UR UR39, R93 ;  /* 0x000000005d2772ca */ /* 0x000fe400000e0000 */
[----:B------:R-:W-:-:S02]  /*173f0*/  R2UR UR56, R10 ;  /* 0x000000000a3872ca */ /* 0x000fc400000e0000 */
[----:B------:R-:W-:Y:S02]  /*17400*/  R2UR UR57, R11 ;  /* 0x000000000b3972ca */ /* 0x000fe400000e0000 */
[----:B------:R-:W-:-:S07]  /*17410*/  MOV R3, UR37 ;  /* 0x0000002500037c02 */ /* 0x000fce0008000f00 */
        /* <DEDUP_REMOVED lines=36> */
[----:B------:R-:W-:-:S03]  /*17660*/  VIADD R88, R20, 0x204 ;  /* 0x0000020414587836 */ /* 0x000fc60000000000 */
[----:B------:R-:W-:Y:S01]  /*17670*/  R2UR UR28, R90 ;  /* 0x000000005a1c72ca */ /* 0x000fe200000e0000 */
[----:B------:R-:W-:Y:S01]  /*17680*/  VIADD R90, R20, 0x104 ;  /* 0x00000104145a7836 */ /* 0x000fe20000000000 */
[----:B------:R-:W-:Y:S01]  /*17690*/  R2UR UR34, R88 ;  /* 0x00000000582272ca */ /* 0x000fe200000e0000 */
[----:B------:R-:W-:Y:S02]  /*176a0*/  VIADD R88, R20, 0x404 ;  /* 0x0000040414587836 */ /* 0x000fe40000000000 */
[----:B------:R-:W-:Y:S02]  /*176b0*/  MOV R12, UR38 ;  /* 0x00000026000c7c02 */ /* 0x000fe40008000f00 */
[----:B------:R-:W-:Y:S01]  /*176c0*/  R2UR UR58, R90 ;  /* 0x000000005a3a72ca */ /* 0x000fe200000e0000 */
[----:B------:R-:W-:Y:S01]  /*176d0*/  VIADD R90, R20, 0x304 ;  /* 0x00000304145a7836 */ /* 0x000fe20000000000 */
[----:B------:R-:W-:Y:S01]  /*176e0*/  UMOV UR38, UR30 ;  /* 0x0000001e00267c82 */ /* 0x000fe20008000000 */
[----:B------:R-:W-:Y:S01]  /*176f0*/  R2UR UR46, R88 ;  /* 0x00000000582e72ca */ /* 0x000fe200000e0000 */
[----:B------:R-:W-:Y:S01]  /*17700*/  VIADD R88, R20, 0x604 ;  /* 0x0000060414587836 */ /* 0x000fe20000000000 */
[----:B------:R-:W-:Y:S01]  /*17710*/  MOV R24, UR38 ;  /* 0x0000002600187c02 */ /* 0x000fe20008000f00 */
        /* <DEDUP_REMOVED lines=9> */
[----:B------:R-:W-:Y:S01]  /*177b0*/  MOV R16, UR58 ;  /* 0x0000003a00107c02 */ /* 0x000fe20008000f00 */
[----:B------:R-:W-:Y:S01]  /*177c0*/  UMOV UR58, UR28 ;  /* 0x0000001c003a7c82 */ /* 0x000fe20008000000 */
[C---:B------:R-:W-:Y:S02]  /*177d0*/  R2UR UR20, R4.reuse ;  /* 0x00000000041472ca */ /* 0x040fe400000e0000 */
[----:B------:R-:W-:Y:S01]  /*177e0*/  MOV R22, UR42 ;  /* 0x0000002a00167c02 */ /* 0x000fe20008000f00 */
[----:B------:R-:W-:Y:S01]  /*177f0*/  UMOV UR42, UR24 ;  /* 0x00000018002a7c82 */ /* 0x000fe20008000000 */
[----:B------:R-:W-:Y:S01]  /*17800*/  MOV R26, UR58 ;  /* 0x0000003a001a7c02 */ /* 0x000fe20008000f00 */
[----:B------:R-:W-:Y:S01]  /*17810*/  QGMMA.64x32x32.F32.E4M3.E4M3 R184, gdesc[UR16], RZ, !UPT, gsb0 ;  /* 0x0060000010b879f3 */ /* 0x000fe2000c0008ff */
[----:B------:R-:W-:Y:S01]  /*17820*/  MOV R95, UR42 ;  /* 0x0000002a005f7c02 */ /* 0x000fe20008000f00 */
[----:B------:R-:W-:Y:S01]  /*17830*/  UMOV UR42, UR4 ;  /* 0x00000004002a7c82 */ /* 0x000fe20008000000 */
[C---:B------:R-:W-:Y:S01]  /*17840*/  R2UR UR4, R4.reuse ;  /* 0x00000000040472ca */ /* 0x040fe200000e0000 */
[----:B------:R-:W-:Y:S01]  /*17850*/  UMOV UR58, UR12 ;  /* 0x0000000c003a7c82 */ /* 0x000fe20008000000 */
[C---:B------:R-:W-:Y:S01]  /*17860*/  R2UR UR12, R4.reuse ;  /* 0x00000000040c72ca */ /* 0x040fe200000e0000 */
[----:B------:R-:W-:Y:S01]  /*17870*/  IMAD.MOV.U32 R21, RZ, RZ, R95 ;  /* 0x000000ffff157224 */ /* 0x000fe200078e005f */
        /* <DEDUP_REMOVED lines=44> */
[----:B-1----:R-:W-:-:S06]  /*17b40*/  WARPGROUP.ARRIVE ;  /* 0x00000000000079c5 */ /* 0x002fcc0000000000 */
        /* <DEDUP_REMOVED lines=141> */
.L_x_7651:
[----:B-----5:R-:W-:Y:S01]  /*18420*/  SHF.L.U32 R0, R12, 0x1f, RZ ;  /* 0x0000001f0c007819 */ /* 0x020fe200000006ff */
[----:B------:R-:W-:-:S04]  /*18430*/  IMAD R3, R235, 0x8, R16 ;  /* 0x00000008eb037824 */ /* 0x000fc800078e0210 */
[----:B------:R0:W1:Y:S01]  /*18440*/  SYNCS.PHASECHK.TRANS64.TRYWAIT P0, [R3+URZ+0x2e850], R0 ;  /* 0x02e85000030075a7 */ /* 0x000062000800017f */
[----:B------:R-:W-:Y:S05]  /*18450*/  @!P1 BRA `(.L_x_7652) ;  /* 0x0000000000049947 */ /* 0x000fea0003800000 */
[----:B------:R-:W-:Y:S01]  /*18460*/  BPT.TRAP 0x1 ;  /* 0x000000040000795c */ /* 0x000fe20000300000 */
.L_x_7652:
[----:B-1----:R-:W-:Y:S05]  /*18470*/  @P0 BRA `(.L_x_7650) ;  /* 0x0000000000080947 */ /* 0x002fea0003800000 */
[----:B------:R-:W1:Y:S02]  /*18480*/  SYNCS.PHASECHK.TRANS64.TRYWAIT P0, [R3+URZ+0x2e850], R0 ;  /* 0x02e85000030075a7 */ /* 0x000e64000800017f */
[----:B-1----:R-:W-:Y:S05]  /*18490*/  @!P0 BRA `(.L_x_7653) ;  /* 0x0000012000b88947 */ /* 0x002fea0003800000 */
.L_x_7650:
[----:B01---5:R-:W-:Y:S01]  /*184a0*/  VIADD R0, R16, 0x400 ;  /* 0x0000040010007836 */ /* 0x023fe20000000000 */
[----:B------:R-:W2:Y:S01]  /*184b0*/  LDL R3, [R1+0x78] ;  /* 0x0000780001037983 */ /* 0x000ea20000100800 */
[----:B------:R-:W-:Y:S01]  /*184c0*/  IMAD.MOV.U32 R13, RZ, RZ, -0x3ffffff0 ;  /* 0xc0000010ff0d7424 */ /* 0x000fe200078e00ff */
[----:B------:R-:W-:Y:S05]  /*184d0*/  WARPSYNC.ALL ;  /* 0x0000000000007948 */ /* 0x000fea0003800000 */
[----:B------:R-:W-:Y:S01]  /*184e0*/  SHF.R.U32.HI R0, RZ, 0x4, R0 ;  /* 0x00000004ff007819 */ /* 0x000fe20000011600 */
[----:B------:R-:W-:Y:S01]  /*184f0*/  WARPGROUP.ARRIVE ;  /* 0x00000000000079c5 */ /* 0x000fe20000000000 */
[----:B------:R-:W-:-:S02]  /*18500*/  R2UR UR7, R13 ;  /* 0x000000000d0772ca */ /* 0x000fc400000e0000 */
[----:B------:R-:W-:-:S04]  /*18510*/  LOP3.LUT R0, R0, 0x3fff, RZ, 0xc0, !PT ;  /* 0x00003fff00007812 */ /* 0x000fc800078ec0ff */
[----:B------:R-:W-:-:S05]  /*18520*/  LOP3.LUT R0, R0, 0x10000, RZ, 0xfc, !PT ;  /* 0x0001000000007812 */ /* 0x000fca00078efcff */
[----:B------:R-:W-:-:S05]  /*18530*/  IMAD R12, R235, 0x700, R0 ;  /* 0x00000700eb0c7824 */ /* 0x000fca00078e0200 */
[----:B------:R-:W-:-:S13]  /*18540*/  R2UR UR6, R12 ;  /* 0x000000000c0672ca */ /* 0x000fda00000e0000 */
[----:B------:R-:W-:Y:S03]  /*18550*/  QGMMA.64x128x32.F32.E4M3.E4M3 R24, R224, gdesc[UR4], R24, gsb0 ;  /* 0x01e00004e0187df3 */ /* 0x000fe60008000818 */
[----:B------:R-:W-:Y:S02]  /*18560*/  WARPGROUP.DEPBAR.LE gsb0, 0x0 ;  /* 0x00008000000079c5 */ /* 0x000fe40000010000 */
[----:B------:R-:W3:Y:S04]  /*18570*/  LDL R225, [R1+0x64] ;  /* 0x0000640001e17983 */ /* 0x000ee80000100800 */
[----:B------:R-:W4:Y:S04]  /*18580*/  LDL R226, [R1+0x58] ;  /* 0x0000580001e27983 */ /* 0x000f280000100800 */
[----:B------:R-:W2:Y:S01]  /*18590*/  LDL R227, [R1+0x74] ;  /* 0x0000740001e37983 */ /* 0x000ea20000100800 */
[----:B------:R-:W-:Y:S01]  /*185a0*/  VIADD R20, R12, 0x100 ;  /* 0x000001000c147836 */ /* 0x000fe20000000000 */
[----:B------:R-:W-:Y:S01]  /*185b0*/  WARPGROUP.ARRIVE ;  /* 0x00000000000079c5 */ /* 0x000fe20000000000 */
[----:B------:R-:W-:-:S02]  /*185c0*/  IMAD.MOV.U32 R21, RZ, RZ, -0x3ffffff0 ;  /* 0xc0000010ff157424 */ /* 0x000fc400078e00ff */
[----:B------:R-:W-:Y:S01]  /*185d0*/  IMAD.SHL.U32 R0, R233, 0x80, RZ ;  /* 0x00000080e9007824 */ /* 0x000fe200078e00ff */
[----:B------:R-:W-:Y:S01]  /*185e0*/  R2UR UR6, R20 ;  /* 0x00000000140672ca */ /* 0x000fe200000e0000 */
[----:B------:R-:W-:Y:S01]  /*185f0*/  VIADD R20, R12, 0x200 ;  /* 0x000002000c147836 */ /* 0x000fe20000000000 */
[----:B------:R-:W-:Y:S01]  /*18600*/  R2UR UR7, R21 ;  /* 0x00000000150772ca */ /* 0x000fe200000e0000 */
[----:B------:R-:W-:Y:S02]  /*18610*/  IMAD R0, R234, -0xe0, R0 ;  /* 0xffffff20ea007824 */ /* 0x000fe400078e0200 */
[----:B------:R-:W-:-:S10]  /*18620*/  IMAD.MOV.U32 R21, RZ, RZ, -0x3ffffff0 ;  /* 0xc0000010ff157424 */ /* 0x000fd400078e00ff */
        /* <DEDUP_REMOVED lines=12> */
[----:B---3--:R-:W-:-:S05]  /*186f0*/  IADD3 R0, R0, 0x1, R225 ;  /* 0x0000000100007810 */ /* 0x008fca0007ffe0e1 */
[----:B----4-:R-:W-:-:S04]  /*18700*/  IMAD.IADD R0, R0, 0x1, -R226 ;  /* 0x0000000100007824 */ /* 0x010fc800078e0ae2 */
[----:B--2---:R-:W-:Y:S02]  /*18710*/  IMAD R0, R227, -0x2, R0 ;  /* 0xfffffffee3007824 */ /* 0x004fe400078e0200 */
[----:B------:R-:W0:Y:S02]  /*18720*/  S2R R227, SR_TID.X ;  /* 0x0000000000e37919 */ /* 0x000e240000002100 */
[----:B------:R-:W-:-:S05]  /*18730*/  IMAD.IADD R0, R3, 0x1, R0 ;  /* 0x0000000103007824 */ /* 0x000fca00078e0200 */
[C---:B------:R-:W-:Y:S02]  /*18740*/  ISETP.GT.AND P0, PT, R0.reuse, RZ, PT ;  /* 0x000000ff0000720c */ /* 0x040fe40003f04270 */
[----:B------:R-:W-:Y:S01]  /*18750*/  ISETP.GT.AND P2, PT, R0, 0x1, PT ;  /* 0x000000010000780c */ /* 0x000fe20003f44270 */
[----:B------:R-:W-:Y:S02]  /*18760*/  WARPGROUP.DEPBAR.LE gsb0, 0x0 ;  /* 0x00008000000079c5 */ /* 0x000fe40000010000 */
[----:B------:R-:W-:Y:S01]  /*18770*/  FSEL R184, R184, -INF , P0 ;  /* 0xff800000b8b87808 */ /* 0x000fe20000000000 */
[----:B------:R-:W-:Y:S01]  /*18780*/  WARPGROUP.ARRIVE ;  /* 0x00000000000079c5 */ /* 0x000fe20000000000 */
[----:B------:R-:W-:Y:S02]  /*18790*/  ISETP.GT.AND P0, PT, R0, 0x8, PT ;  /* 0x000000080000780c */ /* 0x000fe40003f04270 */
[----:B------:R-:W-:Y:S02]  /*187a0*/  FSEL R185, R185, -INF , P2 ;  /* 0xff800000b9b97808 */ /* 0x000fe40001000000 */
[----:B------:R-:W-:Y:S01]  /*187b0*/  FMNMX.FTZ R3, R184, R15, !PT ;  /* 0x0000000fb8037209 */ /* 0x000fe20007810000 */
[----:B------:R-:W-:Y:S01]  /*187c0*/  QGMMA.64x128x32.F32.E4M3.E4M3 R24, R212, gdesc[UR4], R24, gsb0 ;  /* 0x01e00004d4187df3 */ /* 0x000fe20008000818 */
        /* <DEDUP_REMOVED lines=72> */
[----:B------:R-:W-:Y:S01]  /*18c50*/  FMNMX.FTZ R3, R136, R3, !PT ;  /* 0x0000000388037209 */ /* 0x000fe20007810000 */
[----:B------:R-:W-:Y:S01]  /*18c60*/  WARPGROUP.ARRIVE ;  /* 0x00000000000079c5 */ /* 0x000fe20000000000 */
        /* <DEDUP_REMOVED lines=84> */
[C---:B------:R-:W-:Y:S01]  /*191b0*/  ISETP.GT.AND P2, PT, R0.reuse, 0xd9, PT ;  /* 0x000000d90000780c */ /* 0x040fe20003f44270 */
[----:B------:R-:W-:Y:S01]  /*191c0*/  VIADD R0, R0, 0x8 ;  /* 0x0000000800007836 */ /* 0x000fe20000000000 */
[----:B------:R-:W-:-:S02]  /*191d0*/  FSEL R100, R100, -INF , P0 ;  /* 0xff80000064647808 */ /* 0x000fc40000000000 */
[----:B------:R-:W-:Y:S02]  /*191e0*/  FMNMX.FTZ R3, R97, R3, !PT ;  /* 0x0000000361037209 */ /* 0x000fe40007810000 */
[----:B------:R-:W-:Y:S02]  /*191f0*/  FSEL R101, R101, -INF , P2 ;  /* 0xff80000065657808 */ /* 0x000fe40001000000 */
[----:B------:R-:W-:Y:S02]  /*19200*/  FMNMX.FTZ R3, R100, R3, !PT ;  /* 0x0000000364037209 */ /* 0x000fe40007810000 */
[----:B------:R-:W-:Y:S01]  /*19210*/  R2UR UR6, R20 ;  /* 0x00000000140672ca */ /* 0x000fe200000e0000 */
[C---:B------:R-:W-:Y:S01]  /*19220*/  VIADD R20, R12.reuse, 0x500 ;  /* 0x000005000c147836 */ /* 0x040fe20000000000 */
[----:B------:R-:W-:Y:S01]  /*19230*/  FMNMX.FTZ R3, R101, R3, !PT ;  /* 0x0000000365037209 */ /* 0x000fe20007810000 */
[----:B------:R-:W-:Y:S01]  /*19240*/  VIADD R12, R12, 0x600 ;  /* 0x000006000c0c7836 */ /* 0x000fe20000000000 */
[----:B------:R-:W-:Y:S01]  /*19250*/  R2UR UR7, R21 ;  /* 0x00000000150772ca */ /* 0x000fe200000e0000 */
[----:B------:R-:W-:Y:S01]  /*19260*/  IMAD.MOV.U32 R21, RZ, RZ, -0x3ffffff0 ;  /* 0xc0000010ff157424 */ /* 0x000fe200078e00ff */
[C---:B------:R-:W-:Y:S01]  /*19270*/  ISETP.GT.AND P2, PT, R0.reuse, RZ, PT ;  /* 0x000000ff0000720c */ /* 0x040fe20003f44270 */
[----:B------:R-:W1:Y:S01]  /*19280*/  SHFL.BFLY PT, R13, R3, 0x2, 0x1f ;  /* 0x0c401f00030d7f89 */ /* 0x000e6200000e0000 */
[----:B------:R-:W-:-:S02]  /*19290*/  ISETP.GT.AND P3, PT, R0, 0x1, PT ;  /* 0x000000010000780c */ /* 0x000fc40003f64270 */
[----:B------:R-:W-:Y:S02]  /*192a0*/  FSEL R186, R186, -INF , P2 ;  /* 0xff800000baba7808 */ /* 0x000fe40001000000 */
[C---:B------:R-:W-:Y:S02]  /*192b0*/  ISETP.GT.AND P2, PT, R0.reuse, 0x8, PT ;  /* 0x000000080000780c */ /* 0x040fe40003f44270 */
[----:B------:R-:W-:Y:S02]  /*192c0*/  FSEL R187, R187, -INF , P3 ;  /* 0xff800000bbbb7808 */ /* 0x000fe40001800000 */
[----:B------:R-:W-:Y:S01]  /*192d0*/  ISETP.GT.AND P3, PT, R0, 0x9, PT ;  /* 0x000000090000780c */ /* 0x000fe20003f64270 */
[----:B------:R-:W-:Y:S01]  /*192e0*/  QGMMA.64x128x32.F32.E4M3.E4M3 R24, R208, gdesc[UR4], R24, gsb0 ;  /* 0x01e00004d0187df3 */ /* 0x000fe20008000818 */
[----:B------:R-:W-:Y:S02]  /*192f0*/  R2UR UR6, R20 ;  /* 0x00000000140672ca */ /* 0x000fe400000e0000 */
[----:B------:R-:W-:-:S02]  /*19300*/  FSEL R190, R190, -INF , P2 ;  /* 0xff800000bebe7808 */ /* 0x000fc40001000000 */
[C---:B------:R-:W-:Y:S02]  /*19310*/  ISETP.GT.AND P2, PT, R0.reuse, 0x10, PT ;  /* 0x000000100000780c */ /* 0x040fe40003f44270 */
[----:B------:R-:W-:Y:S02]  /*19320*/  FSEL R191, R191, -INF , P3 ;  /* 0xff800000bfbf7808 */ /* 0x000fe40001800000 */
[----:B------:R-:W-:Y:S02]  /*19330*/  ISETP.GT.AND P3, PT, R0, 0x11, PT ;  /* 0x000000110000780c */ /* 0x000fe40003f64270 */
[----:B------:R-:W-:Y:S02]  /*19340*/  FSEL R194, R194, -INF , P2 ;  /* 0xff800000c2c27808 */ /* 0x000fe40001000000 */
[----:B------:R-:W-:Y:S02]  /*19350*/  ISETP.GT.AND P2, PT, R0, 0x18, PT ;  /* 0x000000180000780c */ /* 0x000fe40003f44270 */
[----:B-1----:R-:W-:-:S02]  /*19360*/  FMNMX.FTZ R3, R3, R13, !PT ;  /* 0x0000000d03037209 */ /* 0x002fc40007810000 */
[----:B------:R-:W-:Y:S02]  /*19370*/  FSEL R195, R195, -INF , P3 ;  /* 0xff800000c3c37808 */ /* 0x000fe40001800000 */
[----:B------:R-:W-:Y:S01]  /*19380*/  ISETP.GT.AND P3, PT, R0, 0x19, PT ;  /* 0x000000190000780c */ /* 0x000fe20003f64270 */
[----:B------:R-:W1:Y:S01]  /*19390*/  SHFL.BFLY PT, R13, R3, 0x1, 0x1f ;  /* 0x0c201f00030d7f89 */ /* 0x000e6200000e0000 */
[----:B------:R-:W-:Y:S02]  /*193a0*/  FSEL R198, R198, -INF , P2 ;  /* 0xff800000c6c67808 */ /* 0x000fe40001000000 */
[----:B------:R-:W-:Y:S02]  /*193b0*/  FSEL R199, R199, -INF , P3 ;  /* 0xff800000c7c77808 */ /* 0x000fe40001800000 */
[C---:B------:R-:W-:Y:S02]  /*193c0*/  ISETP.GT.AND P2, PT, R0.reuse, 0x20, PT ;  /* 0x000000200000780c */ /* 0x040fe40003f44270 */
[----:B------:R-:W-:-:S02]  /*193d0*/  ISETP.GT.AND P3, PT, R0, 0x21, PT ;  /* 0x000000210000780c */ /* 0x000fc40003f64270 */
[----:B------:R-:W-:Y:S02]  /*193e0*/  FSEL R170, R170, -INF , P2 ;  /* 0xff800000aaaa7808 */ /* 0x000fe40001000000 */
[C---:B------:R-:W-:Y:S02]  /*193f0*/  ISETP.GT.AND P2, PT, R0.reuse, 0x28, PT ;  /* 0x000000280000780c */ /* 0x040fe40003f44270 */
[----:B------:R-:W-:Y:S02]  /*19400*/  FSEL R171, R171, -INF , P3 ;  /* 0xff800000abab7808 */ /* 0x000fe40001800000 */
[----:B------:R-:W-:Y:S02]  /*19410*/  ISETP.GT.AND P3, PT, R0, 0x29, PT ;  /* 0x000000290000780c */ /* 0x000fe40003f64270 */
[----:B------:R-:W-:Y:S02]  /*19420*/  FSEL R174, R174, -INF , P2 ;  /* 0xff800000aeae7808 */ /* 0x000fe40001000000 */
[----:B------:R-:W-:-:S02]  /*19430*/  ISETP.GT.AND P2, PT, R0, 0x30, PT ;  /* 0x000000300000780c */ /* 0x000fc40003f44270 */
[----:B------:R-:W-:Y:S02]  /*19440*/  FSEL R175, R175, -INF , P3 ;  /* 0xff800000afaf7808 */ /* 0x000fe40001800000 */
[----:B------:R-:W-:Y:S02]  /*19450*/  ISETP.GT.AND P3, PT, R0, 0x31, PT ;  /* 0x000000310000780c */ /* 0x000fe40003f64270 */
[----:B-1----:R-:W-:Y:S02]  /*19460*/  FMNMX.FTZ R3, R3, R13, !PT ;  /* 0x0000000d03037209 */ /* 0x002fe40007810000 */
[----:B------:R-:W-:Y:S02]  /*19470*/  FSEL R178, R178, -INF , P2 ;  /* 0xff800000b2b27808 */ /* 0x000fe40001000000 */
[----:B------:R-:W-:Y:S01]  /*19480*/  FSETP.NEU.FTZ.AND P0, PT, R3, -INF , PT ;  /* 0xff8000000300780b */ /* 0x000fe20003f1d000 */
[----:B------:R-:W-:-:S01]  /*19490*/  FFMA.FTZ R13, R2, R3, -8 ;  /* 0xc1000000020d7423 */ /* 0x000fc20000010003 */
[----:B------:R-:W-:-:S02]  /*194a0*/  ISETP.GT.AND P2, PT, R0, 0x38, PT ;  /* 0x000000380000780c */ /* 0x000fc40003f44270 */
[----:B------:R-:W-:Y:S02]  /*194b0*/  FSEL R179, R179, -INF , P3 ;  /* 0xff800000b3b37808 */ /* 0x000fe40001800000 */
[----:B------:R-:W-:Y:S02]  /*194c0*/  FSEL R13, R13, RZ, P0 ;  /* 0x000000ff0d0d7208 */ /* 0x000fe40000000000 */
[----:B------:R-:W-:Y:S02]  /*194d0*/  ISETP.GT.AND P3, PT, R0, 0x39, PT ;  /* 0x000000390000780c */ /* 0x000fe40003f64270 */
[----:B------:R-:W-:Y:S01]  /*194e0*/  FSEL R182, R182, -INF , P2 ;  /* 0xff800000b6b67808 */ /* 0x000fe20001000000 */
[----:B------:R-:W-:-:S01]  /*194f0*/  FFMA.FTZ R20, R2, R184, -R13 ;  /* 0x000000b802147223 */ /* 0x000fc2000001080d */
[C-C-:B------:R-:W-:Y:S01]  /*19500*/  FFMA.FTZ R184, R2.reuse, R188, -R13.reuse ;  /* 0x000000bc02b87223 */ /* 0x140fe2000001080d */
[----:B------:R-:W-:-:S01]  /*19510*/  FFMA.FTZ R188, R2, R192, -R13 ;  /* 0x000000c002bc7223 */ /* 0x000fc2000001080d */
[--C-:B------:R-:W-:Y:S01]  /*19520*/  FFMA.FTZ R192, R2, R196, -R13.reuse ;  /* 0x000000c402c07223 */ /* 0x100fe2000001080d */
        /* <DEDUP_REMOVED lines=8> */
[----:B------:R-:W-:Y:S01]  /*195b0*/  FMNMX.FTZ R196, R190, R196, !PT ;  /* 0x000000c4bec47209 */ /* 0x000fe20007810000 */
[--C-:B------:R-:W-:Y:S01]  /*195c0*/  FFMA.FTZ R173, R2, R173, -R13.reuse ;  /* 0x000000ad02ad7223 */ /* 0x100fe2000001080d */
[----:B------:R-:W-:Y:S01]  /*195d0*/  ISETP.GT.AND P3, PT, R0, 0x41, PT ;  /* 0x000000410000780c */ /* 0x000fe20003f64270 */
[----:B------:R-:W-:Y:S01]  /*195e0*/  MUFU.EX2 R184, R184 ;  /* 0x000000b800b87308 */ /* 0x000fe20000000800 */
[----:B------:R-:W-:Y:S01]  /*195f0*/  FMNMX.FTZ R196, R191, R196, !PT ;  /* 0x000000c4bfc47209 */ /* 0x000fe20007810000 */
[--C-:B------:R-:W-:Y:S01]  /*19600*/  FFMA.FTZ R176, R2, R176, -R13.reuse ;  /* 0x000000b002b07223 */ /* 0x100fe2000001080d */
[----:B------:R-:W-:Y:S01]  /*19610*/  FSEL R154, R154, -INF , P2 ;  /* 0xff8000009a9a7808 */ /* 0x000fe20001000000 */
[--C-:B------:R-:W-:Y:S01]  /*19620*/  FFMA.FTZ R177, R2, R177, -R13.reuse ;  /* 0x000000b102b17223 */ /* 0x100fe2000001080d */
[----:B------:R-:W-:Y:S01]  /*19630*/  FMNMX.FTZ R196, R194, R196, !PT ;  /* 0x000000c4c2c47209 */ /* 0x000fe20007810000 */
[--C-:B------:R-:W-:Y:S01]  /*19640*/  FFMA.FTZ R180, R2, R180, -R13.reuse ;  /* 0x000000b402b47223 */ /* 0x100fe2000001080d */
[----:B------:R-:W-:Y:S01]  /*19650*/  ISETP.GT.AND P2, PT, R0, 0x48, PT ;  /* 0x000000480000780c */ /* 0x000fe20003f44270 */
[----:B------:R-:W-:Y:S01]  /*19660*/  MUFU.EX2 R188, R188 ;  /* 0x000000bc00bc7308 */ /* 0x000fe20000000800 */
[----:B------:R-:W-:Y:S01]  /*19670*/  FMNMX.FTZ R196, R195, R196, !PT ;  /* 0x000000c4c3c47209 */ /* 0x000fe20007810000 */
[C-C-:B------:R-:W-:Y:S01]  /*19680*/  FFMA.FTZ R181, R2.reuse, R181, -R13.reuse ;  /* 0x000000b502b57223 */ /* 0x140fe2000001080d */
[----:B------:R-:W-:Y:S01]  /*19690*/  FSEL R155, R155, -INF , P3 ;  /* 0xff8000009b9b7808 */ /* 0x000fe20001800000 */
[--C-:B------:R-:W-:Y:S01]  /*196a0*/  FFMA.FTZ R152, R2, R152, -R13.reuse ;  /* 0x0000009802987223 */ /* 0x100fe2000001080d */
[----:B------:R-:W-:Y:S01]  /*196b0*/  FMNMX.FTZ R196, R198, R196, !PT ;  /* 0x000000c4c6c47209 */ /* 0x000fe20007810000 */
[--C-:B------:R-:W-:Y:S01]  /*196c0*/  FFMA.FTZ R153, R2, R153, -R13.reuse ;  /* 0x0000009902997223 */ /* 0x100fe2000001080d */
[----:B------:R-:W-:Y:S01]  /*196d0*/  ISETP.GT.AND P3, PT, R0, 0x49, PT ;  /* 0x000000490000780c */ /* 0x000fe20003f64270 */
[C-C-:B------:R-:W-:Y:S01]  /*196e0*/  FFMA.FTZ R156, R2.reuse, R156, -R13.reuse ;  /* 0x0000009c029c7223 */ /* 0x140fe2000001080d */
[----:B------:R-:W-:Y:S01]  /*196f0*/  FMNMX.FTZ R196, R199, R196, !PT ;  /* 0x000000c4c7c47209 */ /* 0x000fe20007810000 */
[--C-:B------:R-:W-:Y:S01]  /*19700*/  FFMA.FTZ R157, R2, R157, -R13.reuse ;  /* 0x0000009d029d7223 */ /* 0x100fe2000001080d */
[----:B------:R-:W-:Y:S01]  /*19710*/  FSEL R158, R158, -INF , P2 ;  /* 0xff8000009e9e7808 */ /* 0x000fe20001000000 */
[--C-:B------:R-:W-:Y:S01]  /*19720*/  FFMA.FTZ R160, R2, R160, -R13.reuse ;  /* 0x000000a002a07223 */ /* 0x100fe2000001080d */
[----:B------:R-:W-:Y:S01]  /*19730*/  FMNMX.FTZ R196, R170, R196, !PT ;  /* 0x000000c4aac47209 */ /* 0x000fe20007810000 */
[--C-:B------:R-:W-:Y:S01]  /*19740*/  FFMA.FTZ R161, R2, R161, -R13.reuse ;  /* 0x000000a102a17223 */ /* 0x100fe2000001080d */
[----:B------:R-:W-:Y:S01]  /*19750*/  ISETP.GT.AND P2, PT, R0, 0x50, PT ;  /* 0x000000500000780c */ /* 0x000fe20003f44270 */
[C-C-:B------:R-:W-:Y:S01]  /*19760*/  FFMA.FTZ R164, R2.reuse, R164, -R13.reuse ;  /* 0x000000a402a47223 */ /* 0x140fe2000001080d */
        /* <DEDUP_REMOVED lines=29> */
[C-C-:B------:R-:W-:Y:S01]  /*19940*/  FFMA.FTZ R129, R2.reuse, R129, -R13.reuse ;  /* 0x0000008102817223 */ /* 0x140fe2000001080d */
[----:B------:R-:W-:Y:S01]  /*19950*/  FSEL R167, R167, -INF , P3 ;  /* 0xff800000a7a77808 */ /* 0x000fe20001800000 */
[C-C-:B------:R-:W-:Y:S01]  /*19960*/  FFMA.FTZ R109, R2.reuse, R109, -R13.reuse ;  /* 0x0000006d026d7223 */ /* 0x140fe2000001080d */
[----:B------:R-:W-:Y:S01]  /*19970*/  FMNMX.FTZ R196, R155, R196, !PT ;  /* 0x000000c49bc47209 */ /* 0x000fe20007810000 */
[--C-:B------:R-:W-:Y:S01]  /*19980*/  FFMA.FTZ R112, R2, R112, -R13.reuse ;  /* 0x0000007002707223 */ /* 0x100fe2000001080d */
[----:B------:R-:W-:Y:S01]  /*19990*/  ISETP.GT.AND P2, PT, R0, 0x60, PT ;  /* 0x000000600000780c */ /* 0x000fe20003f44270 */
        /* <DEDUP_REMOVED lines=20> */
[----:B------:R-:W-:Y:S01]  /*19ae0*/  FFMA.FTZ R101, R2, R101, -R13 ;  /* 0x0000006502657223 */ /* 0x000fe2000001080d */
[----:B------:R-:W-:Y:S01]  /*19af0*/  FMNMX.FTZ R196, R167, R196, !PT ;  /* 0x000000c4a7c47209 */ /* 0x000fe20007810000 */
[----:B------:R-:W-:Y:S01]  /*19b00*/  MUFU.EX2 R192, R192 ;  /* 0x000000c000c07308 */ /* 0x000fe20000000800 */
[----:B------:R-:W-:Y:S01]  /*19b10*/  FSEL R142, R142, -INF , P2 ;  /* 0xff8000008e8e7808 */ /* 0x000fe20001000000 */
[----:B------:R-:W-:-:S02]  /*19b20*/  WARPGROUP.DEPBAR.LE gsb0, 0x0 ;  /* 0x00008000000079c5 */ /* 0x000fc40000010000 */
[----:B------:R-:W-:Y:S01]  /*19b30*/  FMNMX.FTZ R196, R138, R196, !PT ;  /* 0x000000c48ac47209 */ /* 0x000fe20007810000 */
[----:B------:R-:W-:Y:S01]  /*19b40*/  WARPGROUP.ARRIVE ;  /* 0x00000000000079c5 */ /* 0x000fe20000000000 */
[----:B------:R-:W-:Y:S02]  /*19b50*/  ISETP.GT.AND P2, PT, R0, 0x70, PT ;  /* 0x000000700000780c */ /* 0x000fe40003f44270 */
[----:B------:R-:W-:Y:S01]  /*19b60*/  FMNMX.FTZ R196, R139, R196, !PT ;  /* 0x000000c48bc47209 */ /* 0x000fe20007810000 */
        /* <DEDUP_REMOVED lines=71> */
[----:B------:R-:W-:Y:S01]  /*19fe0*/  R2UR UR7, R21 ;  /* 0x00000000150772ca */ /* 0x000fe200000e0000 */
        /* <DEDUP_REMOVED lines=9> */
[----:B------:R-:W-:Y:S01]  /*1a080*/  MUFU.EX2 R21, R21 ;  /* 0x0000001500157308 */ /* 0x000fe20000000800 */
[----:B------:R-:W-:-:S02]  /*1a090*/  ISETP.GT.AND P2, PT, R0, 0xc0, PT ;  /* 0x000000c00000780c */ /* 0x000fc40003f44270 */
[----:B------:R-:W-:Y:S01]  /*1a0a0*/  FMNMX.FTZ R196, R118, R196, !PT ;  /* 0x000000c476c47209 */ /* 0x000fe20007810000 */
[----:B------:R-:W-:Y:S01]  /*1a0b0*/  QGMMA.64x128x32.F32.E4M3.E4M3 R24, R204, gdesc[UR4], R24, gsb0 ;  /* 0x01e00004cc187df3 */ /* 0x000fe20008000818 */
[----:B------:R-:W-:Y:S02]  /*1a0c0*/  ISETP.GT.AND P3, PT, R0, 0xc1, PT ;  /* 0x000000c10000780c */ /* 0x000fe40003f64270 */
[----:B------:R-:W-:Y:S01]  /*1a0d0*/  FSEL R90, R90, -INF , P2 ;  /* 0xff8000005a5a7808 */ /* 0x000fe20001000000 */
[----:B------:R1:W-:Y:S01]  /*1a0e0*/  MUFU.EX2 R119, R197 ;  /* 0x000000c500777308 */ /* 0x0003e20000000800 */
[----:B------:R-:W-:Y:S02]  /*1a0f0*/  FMNMX.FTZ R196, R132, R196, !PT ;  /* 0x000000c484c47209 */ /* 0x000fe40007810000 */
[----:B------:R-:W-:Y:S02]  /*1a100*/  ISETP.GT.AND P2, PT, R0, 0xc8, PT ;  /* 0x000000c80000780c */ /* 0x000fe40003f44270 */
[----:B------:R-:W-:-:S02]  /*1a110*/  FMNMX.FTZ R196, R90, R196, !PT ;  /* 0x000000c45ac47209 */ /* 0x000fc40007810000 */
[----:B------:R-:W-:Y:S01]  /*1a120*/  FSEL R94, R94, -INF , P2 ;  /* 0xff8000005e5e7808 */ /* 0x000fe20001000000 */
[----:B------:R-:W-:Y:S01]  /*1a130*/  MUFU.EX2 R185, R185 ;  /* 0x000000b900b97308 */ /* 0x000fe20000000800 */
[----:B-1----:R-:W-:-:S01]  /*1a140*/  FFMA.FTZ R197, R2, R133, -R13 ;  /* 0x0000008502c57223 */ /* 0x002fc2000001080d */
[----:B------:R-:W-:Y:S02]  /*1a150*/  FSEL R133, R91, -INF , P3 ;  /* 0xff8000005b857808 */ /* 0x000fe40001800000 */
[C---:B------:R-:W-:Y:S02]  /*1a160*/  ISETP.GT.AND P3, PT, R0.reuse, 0xc9, PT ;  /* 0x000000c90000780c */ /* 0x040fe40003f64270 */
[----:B------:R-:W-:Y:S02]  /*1a170*/  FMNMX.FTZ R196, R133, R196, !PT ;  /* 0x000000c485c47209 */ /* 0x000fe40007810000 */
[----:B------:R1:W-:Y:S01]  /*1a180*/  MUFU.EX2 R91, R197 ;  /* 0x000000c5005b7308 */ /* 0x0003e20000000800 */
[----:B------:R-:W-:-:S02]  /*1a190*/  ISETP.GT.AND P2, PT, R0, 0xd0, PT ;  /* 0x000000d00000780c */ /* 0x000fc40003f44270 */
[----:B------:R-:W-:Y:S02]  /*1a1a0*/  FMNMX.FTZ R196, R94, R196, !PT ;  /* 0x000000c45ec47209 */ /* 0x000fe40007810000 */
[----:B------:R-:W-:Y:S02]  /*1a1b0*/  FSEL R98, R98, -INF , P2 ;  /* 0xff80000062627808 */ /* 0x000fe40001000000 */
[----:B------:R-:W-:Y:S01]  /*1a1c0*/  ISETP.GT.AND P2, PT, R0, 0xd8, PT ;  /* 0x000000d80000780c */ /* 0x000fe20003f44270 */
[----:B------:R-:W-:Y:S01]  /*1a1d0*/  MUFU.EX2 R189, R189 ;  /* 0x000000bd00bd7308 */ /* 0x000fe20000000800 */
[----:B-1----:R-:W-:-:S01]  /*1a1e0*/  FFMA.FTZ R197, R2, R104, -R13 ;  /* 0x0000006802c57223 */ /* 0x002fc2000001080d */
[----:B------:R-:W-:Y:S02]  /*1a1f0*/  FSEL R104, R95, -INF , P3 ;  /* 0xff8000005f687808 */ /* 0x000fe40001800000 */
[----:B------:R-:W-:Y:S02]  /*1a200*/  ISETP.GT.AND P3, PT, R0, 0xd1, PT ;  /* 0x000000d10000780c */ /* 0x000fe40003f64270 */
[----:B------:R-:W-:-:S02]  /*1a210*/  FMNMX.FTZ R196, R104, R196, !PT ;  /* 0x000000c468c47209 */ /* 0x000fc40007810000 */
[----:B------:R1:W-:Y:S01]  /*1a220*/  MUFU.EX2 R95, R197 ;  /* 0x000000c5005f7308 */ /* 0x0003e20000000800 */
[----:B------:R-:W-:Y:S02]  /*1a230*/  FSEL R102, R102, -INF , P2 ;  /* 0xff80000066667808 */ /* 0x000fe40001000000 */
[----:B------:R-:W-:Y:S02]  /*1a240*/  FMNMX.FTZ R196, R98, R196, !PT ;  /* 0x000000c462c47209 */ /* 0x000fe40007810000 */
[----:B------:R-:W-:Y:S02]  /*1a250*/  R2UR UR6, R12 ;  /* 0x000000000c0672ca */ /* 0x000fe400000e0000 */
[----:B0-----:R-:W-:Y:S01]  /*1a260*/  LOP3.LUT R208, R227, 0x7f, RZ, 0xc0, !PT ;  /* 0x0000007fe3d07812 */ /* 0x001fe200078ec0ff */
[----:B------:R-:W-:Y:S01]  /*1a270*/  MUFU.EX2 R193, R193 ;  /* 0x000000c100c17308 */ /* 0x000fe20000000800 */
[----:B-1----:R-:W-:-:S01]  /*1a280*/  FFMA.FTZ R197, R2, R105, -R13 ;  /* 0x0000006902c57223 */ /* 0x002fc2000001080d */
[----:B------:R-:W-:Y:S01]  /*1a290*/  FSEL R105, R99, -INF , P3 ;  /* 0xff80000063697808 */ /* 0x000fe20001800000 */
[----:B------:R-:W0:Y:S01]  /*1a2a0*/  S2R R227, SR_TID.X ;  /* 0x0000000000e37919 */ /* 0x000e220000002100 */
[----:B------:R-:W-:Y:S01]  /*1a2b0*/  ISETP.GT.AND P3, PT, R0, 0xd9, PT ;  /* 0x000000d90000780c */ /* 0x000fe20003f64270 */
[----:B------:R-:W-:Y:S01]  /*1a2c0*/  FFMA.FTZ R0, R2, R108, -R13 ;  /* 0x0000006c02007223 */ /* 0x000fe2000001080d */
[----:B------:R-:W-:-:S02]  /*1a2d0*/  FMNMX.FTZ R196, R105, R196, !PT ;  /* 0x000000c469c47209 */ /* 0x000fc40007810000 */
[----:B------:R-:W-:Y:S01]  /*1a2e0*/  FSEL R108, R103, -INF , P3 ;  /* 0xff800000676c7808 */ /* 0x000fe20001800000 */
[----:B------:R-:W-:Y:S08]  /*1a2f0*/  MUFU.EX2 R99, R197 ;  /* 0x000000c500637308 */ /* 0x000ff00000000800 */
[----:B------:R1:W-:Y:S08]  /*1a300*/  MUFU.EX2 R103, R0 ;  /* 0x0000000000677308 */ /* 0x0003f00000000800 */
[----:B------:R-:W-:Y:S01]  /*1a310*/  MUFU.EX2 R165, R165 ;  /* 0x000000a500a57308 */ /* 0x000fe20000000800 */
[----:B-1----:R-:W-:-:S04]  /*1a320*/  FMNMX.FTZ R0, R102, R196, !PT ;  /* 0x000000c466007209 */ /* 0x002fc80007810000 */
[----:B------:R-:W-:-:S03]  /*1a330*/  FMNMX.FTZ R0, R108, R0, !PT ;  /* 0x000000006c007209 */ /* 0x000fc60007810000 */
[----:B------:R-:W-:Y:S02]  /*1a340*/  MUFU.EX2 R136, R136 ;  /* 0x0000008800887308 */ /* 0x000fe40000000800 */
[----:B------:R-:W1:Y:S06]  /*1a350*/  SHFL.BFLY PT, R196, R0, 0x2, 0x1f ;  /* 0x0c401f0000c47f89 */ /* 0x000e6c00000e0000 */
        /* <DEDUP_REMOVED lines=10> */
[----:B------:R-:W-:Y:S02]  /*1a400*/  FSEL R196, R3, RZ, P0 ;  /* 0x000000ff03c47208 */ /* 0x000fe40000000000 */
[----:B------:R-:W-:Y:S01]  /*1a410*/  FSETP.NEU.FTZ.AND P0, PT, R0, -INF , PT ;  /* 0xff8000000000780b */ /* 0x000fe20003f1d000 */
[----:B------:R-:W-:-:S02]  /*1a420*/  FFMA.FTZ R197, R2, R0, -8 ;  /* 0xc100000002c57423 */ /* 0x000fc40000010000 */
[----:B------:R-:W-:Y:S01]  /*1a430*/  FADD.FTZ R196, -R196, R15 ;  /* 0x0000000fc4c47221 */ /* 0x000fe20000010100 */
[----:B------:R-:W-:Y:S01]  /*1a440*/  FSEL R13, R0, RZ, P0 ;  /* 0x000000ff000d7208 */ /* 0x000fe20000000000 */
[----:B------:R-:W-:Y:S01]  /*1a450*/  MUFU.EX2 R120, R120 ;  /* 0x0000007800787308 */ /* 0x000fe20000000800 */
[----:B------:R-:W-:Y:S01]  /*1a460*/  FSEL R197, R197, RZ, P0 ;  /* 0x000000ffc5c57208 */ /* 0x000fe20000000000 */
[----:B------:R-:W-:Y:S01]  /*1a470*/  FMUL.FTZ R15, R2, R196 ;  /* 0x000000c4020f7220 */ /* 0x000fe20000410000 */
[----:B------:R-:W-:-:S02]  /*1a480*/  WARPGROUP.DEPBAR.LE gsb0, 0x0 ;  /* 0x00008000000079c5 */ /* 0x000fc40000010000 */
[----:B------:R-:W-:Y:S01]  /*1a490*/  FADD.FTZ R13, -R13, R232 ;  /* 0x000000e80d0d7221 */ /* 0x000fe20000010100 */
[----:B------:R-:W-:-:S01]  /*1a4a0*/  FFMA.FTZ R186, R2, R186, -R197 ;  /* 0x000000ba02ba7223 */ /* 0x000fc200000108c5 */
[C-C-:B------:R-:W-:Y:S01]  /*1a4b0*/  FFMA.FTZ R196, R2.reuse, R198, -R197.reuse ;  /* 0x000000c602c47223 */ /* 0x140fe200000108c5 */
[----:B------:R-:W1:Y:S01]  /*1a4c0*/  MUFU.EX2 R15, R15 ;  /* 0x0000000f000f7308 */ /* 0x000e620000000800 */
[C---:B------:R-:W-:Y:S01]  /*1a4d0*/  FMUL.FTZ R13, R2.reuse, R13 ;  /* 0x0000000d020d7220 */ /* 0x040fe20000410000 */
        /* <DEDUP_REMOVED lines=31> */
[----:B------:R-:W-:-:S01]  /*1a6d0*/  FADD.FTZ R237, R188, R237 ;  /* 0x000000edbced7221 */ /* 0x000fc20000010000 */
[----:B--2---:R-:W-:Y:S01]  /*1a6e0*/  FFMA.FTZ R236, R142, R236, R186 ;  /* 0x000000ec8eec7223 */ /* 0x004fe200000100ba */
[----:B------:R-:W-:-:S01]  /*1a6f0*/  FFMA.FTZ R138, R2, R138, -R197 ;  /* 0x0000008a028a7223 */ /* 0x000fc200000108c5 */
[----:B------:R-:W-:Y:S01]  /*1a700*/  FFMA.FTZ R139, R2, R139, -R197 ;  /* 0x0000008b028b7223 */ /* 0x000fe200000108c5 */
[----:B------:R-:W-:-:S01]  /*1a710*/  FADD.FTZ R237, R189, R237 ;  /* 0x000000edbded7221 */ /* 0x000fc20000010000 */
[C-C-:B------:R-:W-:Y:S01]  /*1a720*/  FFMA.FTZ R143, R2.reuse, R143, -R197.reuse ;  /* 0x0000008f028f7223 */ /* 0x140fe200000108c5 */
[----:B------:R-:W-:-:S01]  /*1a730*/  FFMA.FTZ R146, R2, R146, -R197 ;  /* 0x0000009202927223 */ /* 0x000fc200000108c5 */
[----:B------:R-:W2:Y:S01]  /*1a740*/  MUFU.EX2 R191, R191 ;  /* 0x000000bf00bf7308 */ /* 0x000ea20000000800 */
[----:B------:R-:W-:-:S01]  /*1a750*/  FADD.FTZ R237, R192, R237 ;  /* 0x000000edc0ed7221 */ /* 0x000fc20000010000 */
[----:B-1----:R-:W-:Y:S01]  /*1a760*/  FADD.FTZ R236, R187, R236 ;  /* 0x000000ecbbec7221 */ /* 0x002fe20000010000 */
[----:B------:R-:W-:-:S01]  /*1a770*/  FFMA.FTZ R147, R2, R147, -R197 ;  /* 0x0000009302937223 */ /* 0x000fc200000108c5 */
[----:B------:R-:W-:Y:S01]  /*1a780*/  FFMA.FTZ R150, R2, R150, -R197 ;  /* 0x0000009602967223 */ /* 0x000fe200000108c5 */
[----:B------:R-:W-:-:S01]  /*1a790*/  FADD.FTZ R237, R193, R237 ;  /* 0x000000edc1ed7221 */ /* 0x000fc20000010000 */
[----:B------:R-:W-:Y:S01]  /*1a7a0*/  WARPGROUP.ARRIVE ;  /* 0x00000000000079c5 */ /* 0x000fe20000000000 */
[----:B------:R-:W-:-:S01]  /*1a7b0*/  FFMA.FTZ R151, R2, R151, -R197 ;  /* 0x0000009702977223 */ /* 0x000fc200000108c5 */
[----:B------:R-:W1:Y:S01]  /*1a7c0*/  MUFU.EX2 R194, R194 ;  /* 0x000000c200c27308 */ /* 0x000e620000000800 */
[----:B------:R-:W-:-:S01]  /*1a7d0*/  FADD.FTZ R237, R168, R237 ;  /* 0x000000eda8ed7221 */ /* 0x000fc20000010000 */
[----:B---3--:R-:W-:Y:S01]  /*1a7e0*/  FADD.FTZ R236, R190, R236 ;  /* 0x000000ecbeec7221 */ /* 0x008fe20000010000 */
[----:B------:R-:W-:-:S01]  /*1a7f0*/  FFMA.FTZ R122, R2, R122, -R197 ;  /* 0x0000007a027a7223 */ /* 0x000fc200000108c5 */
[----:B------:R-:W-:Y:S01]  /*1a800*/  FFMA.FTZ R123, R2, R123, -R197 ;  /* 0x0000007b027b7223 */ /* 0x000fe200000108c5 */
[----:B------:R-:W-:-:S01]  /*1a810*/  FADD.FTZ R237, R169, R237 ;  /* 0x000000eda9ed7221 */ /* 0x000fc20000010000 */
[C-C-:B------:R-:W-:Y:S01]  /*1a820*/  FFMA.FTZ R126, R2.reuse, R126, -R197.reuse ;  /* 0x0000007e027e7223 */ /* 0x140fe200000108c5 */
[----:B------:R-:W-:-:S01]  /*1a830*/  FFMA.FTZ R127, R2, R127, -R197 ;  /* 0x0000007f027f7223 */ /* 0x000fc200000108c5 */
[----:B------:R-:W3:Y:S01]  /*1a840*/  MUFU.EX2 R195, R195 ;  /* 0x000000c300c37308 */ /* 0x000ee20000000800 */
[----:B------:R-:W-:-:S01]  /*1a850*/  FADD.FTZ R237, R172, R237 ;  /* 0x000000edaced7221 */ /* 0x000fc20000010000 */
[----:B--2---:R-:W-:Y:S01]  /*1a860*/  FADD.FTZ R236, R191, R236 ;  /* 0x000000ecbfec7221 */ /* 0x004fe20000010000 */
        /* <DEDUP_REMOVED lines=11> */
[C-C-:B------:R-:W-:Y:S01]  /*1a920*/  FFMA.FTZ R110, R2.reuse, R110, -R197.reuse ;  /* 0x0000006e026e7223 */ /* 0x140fe200000108c5 */
        /* <DEDUP_REMOVED lines=10> */
[----:B--2---:R-:W-:-:S01]  /*1a9d0*/  FADD.FTZ R236, R196, R236 ;  /* 0x000000ecc4ec7221 */ /* 0x004fc20000010000 */
        /* <DEDUP_REMOVED lines=9> */
[----:B------:R-:W-:Y:S01]  /*1aa70*/  ISETP.NE.AND P0, PT, R208, RZ, PT ;  /* 0x000000ffd000720c */ /* 0x000fe20003f05270 */
[C-C-:B------:R-:W-:Y:S01]  /*1aa80*/  FFMA.FTZ R102, R2.reuse, R102, -R197.reuse ;  /* 0x0000006602667223 */ /* 0x140fe200000108c5 */
[----:B------:R-:W-:-:S01]  /*1aa90*/  FFMA.FTZ R108, R2, R108, -R197 ;  /* 0x0000006c026c7223 */ /* 0x000fc200000108c5 */
[----:B------:R-:W-:Y:S01]  /*1aaa0*/  FADD.FTZ R237, R157, R237 ;  /* 0x000000ed9ded7221 */ /* 0x000fe20000010000 */
[----:B0-----:R-:W-:Y:S01]  /*1aab0*/  SHF.R.U32.HI R208, RZ, 0x7, R227 ;  /* 0x00000007ffd07819 */ /* 0x001fe200000116e3 */
[----:B------:R-:W0:Y:S01]  /*1aac0*/  MUFU.EX2 R174, R174 ;  /* 0x000000ae00ae7308 */ /* 0x000e220000000800 */
[----:B---3--:R-:W-:-:S01]  /*1aad0*/  FADD.FTZ R236, R170, R236 ;  /* 0x000000ecaaec7221 */ /* 0x008fc20000010000 */
[----:B------:R-:W-:Y:S01]  /*1aae0*/  FADD.FTZ R237, R160, R237 ;  /* 0x000000eda0ed7221 */ /* 0x000fe20000010000 */
[----:B------:R-:W-:-:S03]  /*1aaf0*/  IADD3 R118, -R208, 0xb, RZ ;  /* 0x0000000bd0767810 */ /* 0x000fc60007ffe1ff */
        /* <DEDUP_REMOVED lines=19> */
[----:B------:R-:W-:Y:S01]  /*1ac30*/  FADD.FTZ R204, R148, R13 ;  /* 0x0000000d94cc7221 */ /* 0x000fe20000010000 */
[----:B------:R-:W-:-:S03]  /*1ac40*/  IMAD.MOV.U32 R13, RZ, RZ, -0x3ffffff0 ;  /* 0xc0000010ff0d7424 */ /* 0x000fc600078e00ff */
[----:B------:R-:W-:Y:S02]  /*1ac50*/  FADD.FTZ R204, R149, R204 ;  /* 0x000000cc95cc7221 */ /* 0x000fe40000010000 */
[----:B------:R-:W0:Y:S01]  /*1ac60*/  MUFU.EX2 R154, R154 ;  /* 0x0000009a009a7308 */ /* 0x000e220000000800 */
[----:B-1----:R-:W-:-:S01]  /*1ac70*/  FADD.FTZ R236, R182, R236 ;  /* 0x000000ecb6ec7221 */ /* 0x002fc20000010000 */
[----:B------:R-:W-:Y:S01]  /*1ac80*/  R2UR UR7, R13 ;  /* 0x000000000d0772ca */ /* 0x000fe200000e0000 */
[----:B------:R-:W-:-:S01]  /*1ac90*/  FADD.FTZ R204, R120, R204 ;  /* 0x000000cc78cc7221 */ /* 0x000fc20000010000 */
[C-C-:B------:R-:W-:Y:S01]  /*1aca0*/  FFMA.FTZ R13, R2.reuse, R90, -R197.reuse ;  /* 0x0000005a020d7223 */ /* 0x140fe200000108c5 */
[----:B------:R-:W-:-:S03]  /*1acb0*/  FFMA.FTZ R90, R2, R133, -R197 ;  /* 0x00000085025a7223 */ /* 0x000fc600000108c5 */
[----:B------:R-:W1:Y:S01]  /*1acc0*/  MUFU.EX2 R155, R155 ;  /* 0x0000009b009b7308 */ /* 0x000e620000000800 */
[----:B--2---:R-:W-:-:S06]  /*1acd0*/  FADD.FTZ R236, R183, R236 ;  /* 0x000000ecb7ec7221 */ /* 0x004fcc0000010000 */
        /* <DEDUP_REMOVED lines=38> */
[----:B------:R-:W-:-:S04]  /*1af40*/  @!P0 IMAD R200, R14, 0x8, R16 ;  /* 0x000000080ec88824 */ /* 0x000fc800078e0210 */
[----:B------:R-:W2:Y:S01]  /*1af50*/  MUFU.EX2 R126, R126 ;  /* 0x0000007e007e7308 */ /* 0x000ea20000000800 */
[----:B0-----:R-:W-:-:S01]  /*1af60*/  FADD.FTZ R236, R123, R236 ;  /* 0x000000ec7bec7221 */ /* 0x001fc20000010000 */
[----:B------:R-:W-:-:S06]  /*1af70*/  @!P0 VIADD R200, R200, 0x2e840 ;  /* 0x0002e840c8c88836 */ /* 0x000fcc0000000000 */
[----:B------:R-:W0:Y:S01]  /*1af80*/  MUFU.EX2 R125, R125 ;  /* 0x0000007d007d7308 */ /* 0x000e220000000800 */
[----:B-1----:R-:W-:-:S01]  /*1af90*/  FADD.FTZ R204, R124, R204 ;  /* 0x000000cc7ccc7221 */ /* 0x002fc20000010000 */
[----:B------:R-:W-:Y:S01]  /*1afa0*/  @!P0 PRMT R200, RZ, 0x654, R200 ;  /* 0x00000654ffc88816 */ /* 0x000fe200000000c8 */
[----:B------:R1:W-:Y:S06]  /*1afb0*/  BAR.ARV R118, 0x100 ;  /* 0x000400760000751d */ /* 0x0003ec0000002000 */
[----:B------:R-:W3:Y:S01]  /*1afc0*/  MUFU.EX2 R127, R127 ;  /* 0x0000007f007f7308 */ /* 0x000ee20000000800 */
[----:B--2---:R-:W-:-:S01]  /*1afd0*/  FADD.FTZ R236, R126, R236 ;  /* 0x000000ec7eec7221 */ /* 0x004fc20000010000 */
[----:B------:R1:W-:Y:S06]  /*1afe0*/  @!P0 SYNCS.ARRIVE.TRANS64.RED.A1T0 RZ, [R200+URZ], RZ ;  /* 0x000000ffc8ff89a7 */ /* 0x0003ec000810043f */
[----:B------:R-:W2:Y:S01]  /*1aff0*/  MUFU.EX2 R128, R128 ;  /* 0x0000008000807308 */ /* 0x000ea20000000800 */
[----:B0-----:R-:W-:-:S07]  /*1b000*/  FADD.FTZ R204, R125, R204 ;  /* 0x000000cc7dcc7221 */ /* 0x001fce0000010000 */
[----:B------:R-:W0:Y:S01]  /*1b010*/  MUFU.EX2 R130, R130 ;  /* 0x0000008200827308 */ /* 0x000e220000000800 */
[----:B---3--:R-:W-:-:S07]  /*1b020*/  FADD.FTZ R236, R127, R236 ;  /* 0x000000ec7fec7221 */ /* 0x008fce0000010000 */
[----:B------:R-:W3:Y:S01]  /*1b030*/  MUFU.EX2 R129, R129 ;  /* 0x0000008100817308 */ /* 0x000ee20000000800 */
[----:B--2---:R-:W-:-:S07]  /*1b040*/  FADD.FTZ R204, R128, R204 ;  /* 0x000000cc80cc7221 */ /* 0x004fce0000010000 */
[----:B------:R-:W2:Y:S01]  /*1b050*/  MUFU.EX2 R131, R131 ;  /* 0x0000008300837308 */ /* 0x000ea20000000800 */
[----:B0-----:R-:W-:-:S07]  /*1b060*/  FADD.FTZ R236, R130, R236 ;  /* 0x000000ec82ec7221 */ /* 0x001fce0000010000 */
[----:B------:R-:W0:Y:S01]  /*1b070*/  MUFU.EX2 R134, R134 ;  /* 0x0000008600867308 */ /* 0x000e220000000800 */
[----:B---3--:R-:W-:-:S04]  /*1b080*/  FADD.FTZ R204, R129, R204 ;  /* 0x000000cc81cc7221 */ /* 0x008fc80000010000 */
[----:B------:R-:W-:-:S03]  /*1b090*/  FADD.FTZ R204, R119, R204 ;  /* 0x000000cc77cc7221 */ /* 0x000fc60000010000 */
[----:B------:R-:W3:Y:S01]  /*1b0a0*/  MUFU.EX2 R135, R135 ;  /* 0x0000008700877308 */ /* 0x000ee20000000800 */
        /* <DEDUP_REMOVED lines=62> */
[----:B---3--:R-:W-:-:S01]  /*1b490*/  FADD.FTZ R197, R102, R197 ;  /* 0x000000c566c57221 */ /* 0x008fc20000010000 */
[----:B--2---:R-:W-:-:S03]  /*1b4a0*/  FADD.FTZ R237, R101, R133 ;  /* 0x0000008565ed7221 */ /* 0x004fc60000010000 */
[----:B0-----:R-:W-:Y:S01]  /*1b4b0*/  FADD.FTZ R236, R108, R197 ;  /* 0x000000c56cec7221 */ /* 0x001fe20000010000 */
[----:B-1----:R-:W-:Y:S06]  /*1b4c0*/  @!P1 BRA `(.L_x_7654) ;  /* 0x0000000000049947 */ /* 0x002fec0003800000 */
[----:B------:R-:W-:Y:S01]  /*1b4d0*/  BPT.TRAP 0x1 ;  /* 0x000000040000795c */ /* 0x000fe20000300000 */
.L_x_7654:
[----:B------:R-:W2:Y:S04]  /*1b4e0*/  LDL R118, [R1+0x5c] ;  /* 0x00005c0001767983 */ /* 0x000ea80000100800 */
[----:B------:R-:W3:Y:S01]  /*1b4f0*/  LDL R197, [R1+0x48] ;  /* 0x0000480001c57983 */ /* 0x000ee20000100800 */
        /* <DEDUP_REMOVED lines=121> */
[----:B--2---:R-:W-:Y:S01]  /*1bc90*/  R2UR UR4, R118 ;  /* 0x00000000760472ca */ /* 0x004fe200000e0000 */
[----:B------:R-:W-:Y:S01]  /*1bca0*/  IMAD R118, R235, 0x8, R16 ;  /* 0x00000008eb767824 */ /* 0x000fe200078e0210 */
[----:B---3--:R-:W-:-:S03]  /*1bcb0*/  ISETP.GT.AND P0, PT, R234, R197, PT ;  /* 0x000000c5ea00720c */ /* 0x008fc60003f04270 */
[----:B------:R-:W-:-:S08]  /*1bcc0*/  VIADD R118, R118, 0x2e860 ;  /* 0x0002e86076767836 */ /* 0x000fd00000000000 */
[----:B------:R-:W-:-:S05]  /*1bcd0*/  IMAD.U32 R133, RZ, RZ, UR4 ;  /* 0x00000004ff857e24 */ /* 0x000fca000f8e00ff */
[----:B------:R-:W-:-:S04]  /*1bce0*/  PRMT R118, R133, 0x654, R118 ;  /* 0x0000065485767816 */ /* 0x000fc80000000076 */
[----:B------:R0:W-:Y:S01]  /*1bcf0*/  SYNCS.ARRIVE.TRANS64.RED.A1T0 RZ, [R118+URZ], RZ ;  /* 0x000000ff76ff79a7 */ /* 0x0001e2000810043f */
[----:B------:R-:W-:Y:S02]  /*1bd00*/  VIADD R234, R234, 0xffffffff ;  /* 0xffffffffeaea7836 */ /* 0x000fe40000000000 */
[----:B------:R-:W-:Y:S01]  /*1bd10*/  IMAD.MOV.U32 R235, RZ, RZ, R14 ;  /* 0x000000ffffeb7224 */ /* 0x000fe200078e000e */
[----:B0-----:R-:W-:-:S04]  /*1bd20*/  F2FP.SATFINITE.E4M3.F32.PACK_AB_MERGE_C R118, R109, R103, RZ ;  /* 0x000000676d76723e */ /* 0x001fc800048070ff */
[----:B------:R-:W-:Y:S01]  /*1bd30*/  F2FP.SATFINITE.E4M3.F32.PACK_AB_MERGE_C R204, R99, R95, R118 ;  /* 0x0000005f63cc723e */ /* 0x000fe20004807076 */
[----:B------:R-:W-:Y:S06]  /*1bd40*/  @P0 BRA `(.L_x_7655) ;  /* 0xffffffb000200947 */ /* 0x000fec000383ffff */
[----:B------:R-:W-:-:S07]  /*1bd50*/  IMAD.MOV.U32 R136, RZ, RZ, R14 ;  /* 0x000000ffff887224 */ /* 0x000fce00078e000e */
.L_x_7644:
[----:B------:R-:W-:-:S13]  /*1bd60*/  ISETP.GE.AND P0, PT, R234, RZ, PT ;  /* 0x000000ffea00720c */ /* 0x000fda0003f06270 */
[----:B------:R-:W-:Y:S05]  /*1bd70*/  @!P0 BRA `(.L_x_7656) ;  /* 0x00000040002c8947 */ /* 0x000fea0003800000 */
[----:B------:R-:W-:Y:S02]  /*1bd80*/  IMAD.MOV.U32 R233, RZ, RZ, R0 ;  /* 0x000000ffffe97224 */ /* 0x000fe400078e0000 */
[----:B------:R-:W-:Y:S02]  /*1bd90*/  IMAD.MOV.U32 R21, RZ, RZ, R3 ;  /* 0x000000ffff157224 */ /* 0x000fe400078e0003 */
[----:B------:R-:W-:Y:S02]  /*1bda0*/  IMAD.MOV.U32 R12, RZ, RZ, R231 ;  /* 0x000000ffff0c7224 */ /* 0x000fe400078e00e7 */
[----:B------:R-:W-:-:S07]  /*1bdb0*/  IMAD.MOV.U32 R232, RZ, RZ, R136 ;  /* 0x000000ffffe87224 */ /* 0x000fce00078e0088 */
.L_x_7667:
        /* <DEDUP_REMOVED lines=9> */
.L_x_7658:
        /* <DEDUP_REMOVED lines=8> */
.L_x_7659:
[----:B------:R-:W-:Y:S04]  /*1bed0*/  BSSY B0, `(.L_x_7657) ;  /* 0x0000004000007945 */ /* 0x000fe80003800000 */
[----:B-1----:R-:W-:Y:S05]  /*1bee0*/  @P2 BRA `(.L_x_7660) ;  /* 0x0000000000082947 */ /* 0x002fea0003800000 */
[----:B------:R-:W1:Y:S02]  /*1bef0*/  SYNCS.PHASECHK.TRANS64.TRYWAIT P2, [R3+URZ+0x2e830], R0 ;  /* 0x02e83000030075a7 */ /* 0x000e64000804017f */
[----:B-1----:R-:W-:Y:S05]  /*1bf00*/  @!P2 BRA `(.L_x_7661) ;  /* 0x000000e80030a947 */ /* 0x002fea0003800000 */
.L_x_7660:
[----:B------:R-:W-:Y:S05]  /*1bf10*/  BSYNC B0 ;  /* 0x0000000000007941 */ /* 0x000fea0003800000 */
.L_x_7657:
        /* <DEDUP_REMOVED lines=15> */
[----:B------:R-:W-:Y:S01]  /*1c010*/  R2UR UR5, R89 ;  /* 0x00000000590572ca */ /* 0x000fe200000e0000 */
[----:B------:R-:W-:Y:S01]  /*1c020*/  IMAD.MOV.U32 R95, RZ, RZ, 0x40000040 ;  /* 0x40000040ff5f7424 */ /* 0x000fe200078e00ff */
[----:B------:R-:W-:Y:S01]  /*1c030*/  STL [R1+0xdc], R26 ;  /* 0x0000dc1a01007387 */ /* 0x000fe20000100800 */
[----:B------:R-:W-:Y:S01]  /*1c040*/  R2UR UR19, R15 ;  /* 0x000000000f1372ca */ /* 0x000fe200000e0000 */
[----:B------:R-:W-:Y:S01]  /*1c050*/  IMAD.MOV.U32 R15, RZ, RZ, 0x40000040 ;  /* 0x40000040ff0f7424 */ /* 0x000fe200078e00ff */
[C---:B------:R-:W-:Y:S01]  /*1c060*/  R2UR UR43, R91.reuse ;  /* 0x000000005b2b72ca */ /* 0x040fe200000e0000 */
        /* <DEDUP_REMOVED lines=11> */
[----:B0-----:R-:W-:Y:S01]  /*1c120*/  SHF.R.U32.HI R3, RZ, 0x7, R3 ;  /* 0x00000007ff037819 */ /* 0x001fe20000011603 */
[----:B------:R-:W-:Y:S01]  /*1c130*/  STL [R1+0xc8], R21 ;  /* 0x0000c81501007387 */ /* 0x000fe20000100800 */
[----:B------:R-:W-:Y:S02]  /*1c140*/  R2UR UR15, R93 ;  /* 0x000000005d0f72ca */ /* 0x000fe400000e0000 */
[----:B------:R-:W-:Y:S01]  /*1c150*/  MOV R13, UR38 ;  /* 0x00000026000d7c02 */ /* 0x000fe20008000f00 */
        /* <DEDUP_REMOVED lines=18> */
[----:B------:R-:W-:Y:S01]  /*1c280*/  R2UR UR9, R5 ;  /* 0x00000000050972ca */ /* 0x000fe200000e0000 */
[----:B------:R-:W-:Y:S01]  /*1c290*/  STL [R1+0xb8], R16 ;  /* 0x0000b81001007387 */ /* 0x000fe20000100800 */
[----:B------:R-:W-:-:S02]  /*1c2a0*/  R2UR UR23, R89 ;  /* 0x00000000591772ca */ /* 0x000fc400000e0000 */
[----:B------:R-:W-:Y:S01]  /*1c2b0*/  R2UR UR27, R91 ;  /* 0x000000005b1b72ca */ /* 0x000fe200000e0000 */
[----:B------:R3:W-:Y:S01]  /*1c2c0*/  STL [R1+0xb4], R12 ;  /* 0x0000b40c01007387 */ /* 0x0007e20000100800 */
[C---:B------:R-:W-:Y:S01]  /*1c2d0*/  R2UR UR25, R5.reuse ;  /* 0x00000000051972ca */ /* 0x040fe200000e0000 */
[----:B------:R-:W-:Y:S01]  /*1c2e0*/  WARPGROUP.ARRIVE ;  /* 0x00000000000079c5 */ /* 0x000fe20000000000 */
[----:B0-----:R-:W-:Y:S01]  /*1c2f0*/  MOV R17, UR59 ;  /* 0x0000003b00117c02 */ /* 0x001fe20008000f00 */
[----:B------:R-:W-:Y:S01]  /*1c300*/  UMOV UR59, UR29 ;  /* 0x0000001d003b7c82 */ /* 0x000fe20008000000 */
[----:B------:R0:W-:Y:S01]  /*1c310*/  STL [R1+0xb0], R2 ;  /* 0x0000b00201007387 */ /* 0x0001e20000100800 */
[----:B------:R-:W-:Y:S01]  /*1c320*/  MOV R26, UR59 ;  /* 0x0000003b001a7c02 */ /* 0x000fe20008000f00 */
[----:B------:R-:W-:Y:S01]  /*1c330*/  UMOV UR59, UR13 ;  /* 0x0000000d003b7c82 */ /* 0x000fe20008000000 */
[----:B------:R-:W-:Y:S02]  /*1c340*/  R2UR UR13, R5 ;  /* 0x00000000050d72ca */ /* 0x000fe400000e0000 */
[----:B---3--:R-:W-:Y:S01]  /*1c350*/  MOV R12, UR39 ;  /* 0x00000027000c7c02 */ /* 0x008fe20008000f00 */
[----:B------:R-:W-:Y:S01]  /*1c360*/  UMOV UR39, UR31 ;  /* 0x0000001f00277c82 */ /* 0x000fe20008000000 */
[----:B------:R-:W-:-:S02]  /*1c370*/  R2UR UR47, R89 ;  /* 0x00000000592f72ca */ /* 0x000fc400000e0000 */
[----:B------:R-:W-:Y:S01]  /*1c380*/  MOV R24, UR39 ;  /* 0x0000002700187c02 */ /* 0x000fe20008000f00 */
[----:B------:R-:W-:Y:S01]  /*1c390*/  UMOV UR39, UR21 ;  /* 0x0000001500277c82 */ /* 0x000fe20008000000 */
[----:B------:R-:W-:Y:S02]  /*1c3a0*/  R2UR UR21, R5 ;  /* 0x00000000051572ca */ /* 0x000fe400000e0000 */
[----:B------:R-:W-:Y:S01]  /*1c3b0*/  R2UR UR51, R91 ;  /* 0x000000005b3372ca */ /* 0x000fe200000e0000 */
[----:B------:R-:W-:Y:S01]  /*1c3c0*/  IMAD.MOV.U32 R91, RZ, RZ, 0x40000040 ;  /* 0x40000040ff5b7424 */ /* 0x000fe200078e00ff */
[----:B------:R-:W-:Y:S01]  /*1c3d0*/  R2UR UR55, R89 ;  /* 0x00000000593772ca */ /* 0x000fe200000e0000 */
[----:B------:R-:W-:Y:S01]  /*1c3e0*/  IMAD.MOV.U32 R89, RZ, RZ, 0x40000040 ;  /* 0x40000040ff597424 */ /* 0x000fe200078e00ff */
[----:B------:R-:W-:Y:S02]  /*1c3f0*/  R2UR UR40, R4 ;  /* 0x00000000042872ca */ /* 0x000fe400000e0000 */
[----:B------:R-:W-:-:S02]  /*1c400*/  R2UR UR41, R5 ;  /* 0x00000000052972ca */ /* 0x000fc400000e0000 */
[----:B------:R-:W-:Y:S02]  /*1c410*/  R2UR UR31, R15 ;  /* 0x000000000f1f72ca */ /* 0x000fe400000e0000 */
[C---:B------:R-:W-:Y:S02]  /*1c420*/  R2UR UR32, R10.reuse ;  /* 0x000000000a2072ca */ /* 0x040fe400000e0000 */
[C---:B------:R-:W-:Y:S02]  /*1c430*/  R2UR UR33, R11.reuse ;  /* 0x000000000b2172ca */ /* 0x040fe400000e0000 */
[----:B------:R-:W-:Y:S02]  /*1c440*/  R2UR UR56, R10 ;  /* 0x000000000a3872ca */ /* 0x000fe400000e0000 */
[----:B------:R-:W-:Y:S02]  /*1c450*/  R2UR UR57, R11 ;  /* 0x000000000b3972ca */ /* 0x000fe400000e0000 */
[----:B------:R-:W-:Y:S01]  /*1c460*/  MOV R3, UR37 ;  /* 0x0000002500037c02 */ /* 0x000fe20008000f00 */
        /* <DEDUP_REMOVED lines=36> */
[----:B------:R-:W-:Y:S02]  /*1c6b0*/  VIADD R88, R14, 0x404 ;  /* 0x000004040e587836 */ /* 0x000fe40000000000 */
[----:B0-----:R-:W-:Y:S02]  /*1c6c0*/  MOV R2, UR38 ;  /* 0x0000002600027c02 */ /* 0x001fe40008000f00 */
[----:B------:R-:W-:Y:S01]  /*1c6d0*/  R2UR UR42, R90 ;  /* 0x000000005a2a72ca */ /* 0x000fe200000e0000 */
[----:B------:R-:W-:Y:S01]  /*1c6e0*/  VIADD R90, R14, 0x504 ;  /* 0x000005040e5a7836 */ /* 0x000fe20000000000 */
[----:B------:R-:W-:Y:S01]  /*1c6f0*/  R2UR UR46, R88 ;  /* 0x00000000582e72ca */ /* 0x000fe200000e0000 */
[----:B------:R-:W-:Y:S01]  /*1c700*/  VIADD R88, R14, 0x604 ;  /* 0x000006040e587836 */ /* 0x000fe20000000000 */
[----:B------:R-:W-:-:S02]  /*1c710*/  UMOV UR38, UR30 ;  /* 0x0000001e00267c82 */ /* 0x000fc40008000000 */
[----:B------:R-:W-:Y:S01]  /*1c720*/  MOV R16, UR58 ;  /* 0x0000003a00107c02 */ /* 0x000fe20008000f00 */
[----:B------:R-:W-:Y:S01]  /*1c730*/  UMOV UR58, UR28 ;  /* 0x0000001c003a7c82 */ /* 0x000fe20008000000 */
[----:B------:R-:W-:Y:S01]  /*1c740*/  MOV R18, UR34 ;  /* 0x0000002200127c02 */ /* 0x000fe20008000f00 */
[----:B------:R-:W-:Y:S01]  /*1c750*/  UMOV UR34, UR16 ;  /* 0x0000001000227c82 */ /* 0x000fe20008000000 */
[C---:B------:R-:W-:Y:S02]  /*1c760*/  R2UR UR16, R4.reuse ;  /* 0x00000000041072ca */ /* 0x040fe400000e0000 */
[----:B------:R-:W-:Y:S01]  /*1c770*/  MOV R27, UR34 ;  /* 0x00000022001b7c02 */ /* 0x000fe20008000f00 */
[----:B------:R-:W-:Y:S01]  /*1c780*/  UMOV UR34, UR8 ;  /* 0x0000000800227c82 */ /* 0x000fe20008000000 */
[----:B------:R-:W-:Y:S01]  /*1c790*/  MOV R21, UR42 ;  /* 0x0000002a00157c02 */ /* 0x000fe20008000f00 */
[----:B------:R-:W-:Y:S01]  /*1c7a0*/  UMOV UR42, UR24 ;  /* 0x00000018002a7c82 */ /* 0x000fe20008000000 */
[----:B------:R-:W-:-:S02]  /*1c7b0*/  R2UR UR8, R4 ;  /* 0x00000000040872ca */ /* 0x000fc400000e0000 */
[----:B------:R-:W-:Y:S01]  /*1c7c0*/  MOV R96, UR42 ;  /* 0x0000002a00607c02 */ /* 0x000fe20008000f00 */
[----:B------:R-:W-:Y:S01]  /*1c7d0*/  UMOV UR42, UR4 ;  /* 0x00000004002a7c82 */ /* 0x000fe20008000000 */
[C---:B------:R-:W-:Y:S02]  /*1c7e0*/  R2UR UR4, R4.reuse ;  /* 0x00000000040472ca */ /* 0x040fe400000e0000 */
[----:B------:R-:W-:Y:S01]  /*1c7f0*/  MOV R25, UR58 ;  /* 0x0000003a00197c02 */ /* 0x000fe20008000f00 */
[----:B------:R-:W-:Y:S01]  /*1c800*/  QGMMA.64x32x32.F32.E4M3.E4M3 R184, gdesc[UR16], RZ, !UPT, gsb0 ;  /* 0x0060000010b879f3 */ /* 0x000fe2000c0008ff */
[----:B------:R-:W-:Y:S01]  /*1c810*/  UMOV UR58, UR12 ;  /* 0x0000000c003a7c82 */ /* 0x000fe20008000000 */
[C---:B------:R-:W-:Y:S01]  /*1c820*/  R2UR UR12, R4.reuse ;  /* 0x00000000040c72ca */ /* 0x040fe200000e0000 */
[----:B------:R-:W-:Y:S01]  /*1c830*/  IMAD.MOV.U32 R15, RZ, RZ, R96 ;  /* 0x000000ffff0f7224 */ /* 0x000fe200078e0060 */
[----:B------:R-:W-:Y:S01]  /*1c840*/  MOV R23, UR38 ;  /* 0x0000002600177c02 */ /* 0x000fe20008000f00 */
[----:B------:R-:W-:Y:S01]  /*1c850*/  UMOV UR38, UR20 ;  /* 0x0000001400267c82 */ /* 0x000fe20008000000 */
[----:B------:R-:W-:-:S02]  /*1c860*/  R2UR UR20, R4 ;  /* 0x00000000041472ca */ /* 0x000fc400000e0000 */
[----:B------:R-:W-:Y:S02]  /*1c870*/  R2UR UR24, R4 ;  /* 0x00000000041872ca */ /* 0x000fe400000e0000 */
        /* <DEDUP_REMOVED lines=181> */
[----:B0-----:R-:W-:-:S12]  /*1d3d0*/  @P0 BRA `(.L_x_7662) ;  /* 0x0000000000280947 */ /* 0x001fd80003800000 */
[----:B------:R-:W-:Y:S05]  /*1d3e0*/  @!P1 BRA `(.L_x_7663) ;  /* 0x0000000000049947 */ /* 0x000fea0003800000 */
[----:B------:R-:W-:Y:S01]  /*1d3f0*/  BPT.TRAP 0x1 ;  /* 0x000000040000795c */ /* 0x000fe20000300000 */
.L_x_7663:
[----:B-----5:R-:W-:Y:S01]  /*1d400*/  SHF.L.U32 R0, R12, 0x1f, RZ ;  /* 0x0000001f0c007819 */ /* 0x020fe200000006ff */
[----:B------:R-:W-:-:S04]  /*1d410*/  IMAD R3, R232, 0x8, R16 ;  /* 0x00000008e8037824 */ /* 0x000fc800078e0210 */
[----:B------:R0:W1:Y:S01]  /*1d420*/  SYNCS.PHASECHK.TRANS64.TRYWAIT P0, [R3+URZ+0x2e850], R0 ;  /* 0x02e85000030075a7 */ /* 0x000062000800017f */
[----:B------:R-:W-:Y:S05]  /*1d430*/  @!P1 BRA `(.L_x_7664) ;  /* 0x0000000000049947 */ /* 0x000fea0003800000 */
[----:B------:R-:W-:Y:S01]  /*1d440*/  BPT.TRAP 0x1 ;  /* 0x000000040000795c */ /* 0x000fe20000300000 */
.L_x_7664:
[----:B-1----:R-:W-:Y:S05]  /*1d450*/  @P0 BRA `(.L_x_7662) ;  /* 0x0000000000080947 */ /* 0x002fea0003800000 */
[----:B------:R-:W1:Y:S02]  /*1d460*/  SYNCS.PHASECHK.TRANS64.TRYWAIT P0, [R3+URZ+0x2e850], R0 ;  /* 0x02e85000030075a7 */ /* 0x000e64000800017f */
[----:B-1----:R-:W-:Y:S05]  /*1d470*/  @!P0 BRA `(.L_x_7665) ;  /* 0x000000d000e88947 */ /* 0x002fea0003800000 */
.L_x_7662:
[----:B01---5:R-:W-:Y:S01]  /*1d480*/  VIADD R0, R16, 0x400 ;  /* 0x0000040010007836 */ /* 0x023fe20000000000 */
        /* <DEDUP_REMOVED lines=12> */
[----:B------:R-:W-:Y:S02]  /*1d550*/  R2UR UR6, R12 ;  /* 0x000000000c0672ca */ /* 0x000fe400000e0000 */
[----:B------:R-:W-:-:S04]  /*1d560*/  FMNMX.FTZ R0, R185, R0, !PT ;  /* 0x00000000b9007209 */ /* 0x000fc80007810000 */
[----:B------:R-:W-:Y:S02]  /*1d570*/  FMNMX.FTZ R13, R188, R0, !PT ;  /* 0x00000000bc0d7209 */ /* 0x000fe40007810000 */
        /* <DEDUP_REMOVED lines=117> */
[----:B0-----:R-:W-:-:S02]  /*1dcd0*/  LOP3.LUT R235, R235, 0x7f, RZ, 0xc0, !PT ;  /* 0x0000007febeb7812 */ /* 0x001fc400078ec0ff */
[----:B------:R-:W-:Y:S02]  /*1dce0*/  FMNMX.FTZ R0, R98, R0, !PT ;  /* 0x0000000062007209 */ /* 0x000fe40007810000 */
[----:B------:R-:W-:Y:S02]  /*1dcf0*/  ISETP.NE.AND P0, PT, R235, RZ, PT ;  /* 0x000000ffeb00720c */ /* 0x000fe40003f05270 */
[----:B------:R-:W-:Y:S01]  /*1dd00*/  FMNMX.FTZ R0, R99, R0, !PT ;  /* 0x0000000063007209 */ /* 0x000fe20007810000 */
[----:B------:R-:W0:Y:S03]  /*1dd10*/  S2R R235, SR_TID.X ;  /* 0x0000000000eb7919 */ /* 0x000e260000002100 */
[----:B------:R-:W-:-:S04]  /*1dd20*/  FMNMX.FTZ R0, R102, R0, !PT ;  /* 0x0000000066007209 */ /* 0x000fc80007810000 */
[----:B------:R-:W-:-:S05]  /*1dd30*/  FMNMX.FTZ R0, R103, R0, !PT ;  /* 0x0000000067007209 */ /* 0x000fca0007810000 */
[----:B------:R-:W1:Y:S01]  /*1dd40*/  SHFL.BFLY PT, R3, R0, 0x2, 0x1f ;  /* 0x0c401f0000037f89 */ /* 0x000e6200000e0000 */
[----:B0-----:R-:W-:Y:S02]  /*1dd50*/  SHF.R.U32.HI R235, RZ, 0x7, R235 ;  /* 0x00000007ffeb7819 */ /* 0x001fe400000116eb */
[----:B-1----:R-:W-:Y:S01]  /*1dd60*/  FMNMX.FTZ R0, R0, R3, !PT ;  /* 0x0000000300007209 */ /* 0x002fe20007810000 */
        /* <DEDUP_REMOVED lines=8> */
[----:B------:R-:W-:-:S04]  /*1ddf0*/  VIADD R14, R12, 0x400 ;  /* 0x000004000c0e7836 */ /* 0x000fc80000000000 */
[----:B------:R-:W0:Y:S02]  /*1de00*/  SHFL.BFLY PT, R3, R13, 0x1, 0x1f ;  /* 0x0c201f000d037f89 */ /* 0x000e2400000e0000 */
[----:B0-----:R-:W-:Y:S01]  /*1de10*/  FMNMX.FTZ R3, R13, R3, !PT ;  /* 0x000000030d037209 */ /* 0x001fe20007810000 */
[----:B------:R-:W-:Y:S02]  /*1de20*/  WARPGROUP.DEPBAR.LE gsb0, 0x0 ;  /* 0x00008000000079c5 */ /* 0x000fe40000010000 */
[----:B------:R-:W-:-:S06]  /*1de30*/  WARPGROUP.ARRIVE ;  /* 0x00000000000079c5 */ /* 0x000fcc0000000000 */
        /* <DEDUP_REMOVED lines=24> */
[----:B0-----:R-:W-:Y:S01]  /*1dfc0*/  FMNMX.FTZ R0, R0, R14, !PT ;  /* 0x0000000e00007209 */ /* 0x001fe20007810000 */
[----:B------:R-:W-:Y:S01]  /*1dfd0*/  FADD.FTZ R14, -R3, R21 ;  /* 0x00000015030e7221 */ /* 0x000fe20000010100 */
[----:B------:R-:W-:-:S01]  /*1dfe0*/  FFMA.FTZ R21, R2, R184, -R15 ;  /* 0x000000b802157223 */ /* 0x000fc2000001080f */
[C-C-:B------:R-:W-:Y:S01]  /*1dff0*/  FFMA.FTZ R184, R2.reuse, R185, -R15.reuse ;  /* 0x000000b902b87223 */ /* 0x140fe2000001080f */
[----:B------:R-:W-:-:S01]  /*1e000*/  FFMA.FTZ R185, R2, R188, -R15 ;  /* 0x000000bc02b97223 */ /* 0x000fc2000001080f */
[C---:B------:R-:W-:Y:S01]  /*1e010*/  FMUL.FTZ R14, R2.reuse, R14 ;  /* 0x0000000e020e7220 */ /* 0x040fe20000410000 */
        /* <DEDUP_REMOVED lines=8> */
[----:B------:R-:W-:Y:S01]  /*1e0a0*/  FFMA.FTZ R100, R2, R101, -R15 ;  /* 0x0000006502647223 */ /* 0x000fe2000001080f */
[----:B------:R-:W-:-:S01]  /*1e0b0*/  FADD.FTZ R13, -R0, R233 ;  /* 0x000000e9000d7221 */ /* 0x000fc20000010100 */
[----:B------:R-:W0:Y:S01]  /*1e0c0*/  MUFU.EX2 R14, R14 ;  /* 0x0000000e000e7308 */ /* 0x000e220000000800 */
[----:B------:R-:W-:-:S01]  /*1e0d0*/  FFMA.FTZ R101, R2, R0, -8 ;  /* 0xc100000002657423 */ /* 0x000fc20000010000 */
[C-C-:B------:R-:W-:Y:S01]  /*1e0e0*/  FFMA.FTZ R141, R2.reuse, R141, -R15.reuse ;  /* 0x0000008d028d7223 */ /* 0x140fe2000001080f */
[C---:B------:R-:W-:Y:S01]  /*1e0f0*/  FMUL.FTZ R13, R2.reuse, R13 ;  /* 0x0000000d020d7220 */ /* 0x040fe20000410000 */
[C---:B------:R-:W-:Y:S01]  /*1e100*/  FFMA.FTZ R144, R2.reuse, R144, -R15 ;  /* 0x0000009002907223 */ /* 0x040fe2000001080f */
        /* <DEDUP_REMOVED lines=33> */
[C---:B------:R-:W-:Y:S01]  /*1e320*/  FFMA.FTZ R97, R2.reuse, R97, -R15 ;  /* 0x0000006102617223 */ /* 0x040fe2000001080f */
        /* <DEDUP_REMOVED lines=9> */
[----:B------:R-:W-:Y:S01]  /*1e3c0*/  MUFU.EX2 R13, R13 ;  /* 0x0000000d000d7308 */ /* 0x000fe20000000800 */
[----:B-1----:R-:W-:-:S01]  /*1e3d0*/  FADD.FTZ R237, R189, R237 ;  /* 0x000000edbded7221 */ /* 0x002fc20000010000 */
        /* <DEDUP_REMOVED lines=43> */
[----:B------:R-:W-:-:S03]  /*1e690*/  FFMA.FTZ R119, R2, R119, -R101 ;  /* 0x0000007702777223 */ /* 0x000fc60000010865 */
[----:B------:R-:W2:Y:S01]  /*1e6a0*/  MUFU.EX2 R168, R168 ;  /* 0x000000a800a87308 */ /* 0x000ea20000000800 */
[----:B0-----:R-:W-:-:S01]  /*1e6b0*/  FADD.FTZ R237, R196, R237 ;  /* 0x000000edc4ed7221 */ /* 0x001fc20000010000 */
[----:B------:R-:W-:Y:S02]  /*1e6c0*/  WARPGROUP.DEPBAR.LE gsb0, 0x0 ;  /* 0x00008000000079c5 */ /* 0x000fe40000010000 */
[----:B------:R-:W-:-:S04]  /*1e6d0*/  WARPGROUP.ARRIVE ;  /* 0x00000000000079c5 */ /* 0x000fc80000000000 */
[----:B------:R-:W0:Y:S01]  /*1e6e0*/  MUFU.EX2 R191, R191 ;  /* 0x000000bf00bf7308 */ /* 0x000e220000000800 */
[----:B-1----:R-:W-:-:S01]  /*1e6f0*/  FADD.FTZ R236, R190, R236 ;  /* 0x000000ecbeec7221 */ /* 0x002fc20000010000 */
[----:B------:R-:W-:Y:S06]  /*1e700*/  QGMMA.64x128x32.F32.E4M3.E4M3 R24, R208, gdesc[UR4], R24, gsb0 ;  /* 0x01e00004d0187df3 */ /* 0x000fec0008000818 */
        /* <DEDUP_REMOVED lines=35> */
[----:B------:R-:W-:-:S01]  /*1e940*/  FFMA.FTZ R208, R2, R89, -R15 ;  /* 0x0000005902d07223 */ /* 0x000fc2000001080f */
[----:B------:R-:W-:-:S03]  /*1e950*/  IMAD.MOV.U32 R89, RZ, RZ, -0x3ffffff0 ;  /* 0xc0000010ff597424 */ /* 0x000fc600078e00ff */
[----:B------:R0:W-:Y:S01]  /*1e960*/  MUFU.EX2 R15, R88 ;  /* 0x00000058000f7308 */ /* 0x0001e20000000800 */
[----:B------:R-:W-:Y:S01]  /*1e970*/  WARPGROUP.ARRIVE ;  /* 0x00000000000079c5 */ /* 0x000fe20000000000 */
[----:B-1----:R-:W-:Y:S01]  /*1e980*/  FADD.FTZ R236, R175, R236 ;  /* 0x000000ecafec7221 */ /* 0x002fe20000010000 */
[----:B------:R-:W-:Y:S01]  /*1e990*/  R2UR UR7, R89 ;  /* 0x00000000590772ca */ /* 0x000fe200000e0000 */
[----:B--2---:R-:W-:-:S04]  /*1e9a0*/  FADD.FTZ R237, R153, R237 ;  /* 0x000000ed99ed7221 */ /* 0x004fc80000010000 */
[----:B------:R-:W1:Y:S01]  /*1e9b0*/  MUFU.EX2 R178, R178 ;  /* 0x000000b200b27308 */ /* 0x000e620000000800 */
[----:B0-----:R-:W-:-:S05]  /*1e9c0*/  VIADD R88, R12, 0x500 ;  /* 0x000005000c587836 */ /* 0x001fca0000000000 */
[----:B------:R-:W-:Y:S01]  /*1e9d0*/  R2UR UR6, R88 ;  /* 0x00000000580672ca */ /* 0x000fe200000e0000 */
[----:B------:R-:W-:Y:S01]  /*1e9e0*/  VIADD R88, R12, 0x600 ;  /* 0x000006000c587836 */ /* 0x000fe20000000000 */
[----:B------:R-:W0:Y:S01]  /*1e9f0*/  MUFU.EX2 R156, R156 ;  /* 0x0000009c009c7308 */ /* 0x000e220000000800 */
[----:B------:R-:W-:-:S07]  /*1ea00*/  FFMA.FTZ R12, R2, R114, -R101 ;  /* 0x00000072020c7223 */ /* 0x000fce0000010865 */
[----:B------:R-:W2:Y:S01]  /*1ea10*/  MUFU.EX2 R179, R179 ;  /* 0x000000b300b37308 */ /* 0x000ea20000000800 */
[----:B-1----:R-:W-:-:S02]  /*1ea20*/  FADD.FTZ R236, R178, R236 ;  /* 0x000000ecb2ec7221 */ /* 0x002fc40000010000 */
[----:B------:R-:W-:Y:S01]  /*1ea30*/  QGMMA.64x128x32.F32.E4M3.E4M3 R24, R204, gdesc[UR4], R24, gsb0 ;  /* 0x01e00004cc187df3 */ /* 0x000fe20008000818 */
[----:B------:R-:W-:Y:S01]  /*1ea40*/  R2UR UR6, R88 ;  /* 0x00000000580672ca */ /* 0x000fe200000e0000 */
[----:B------:R-:W-:Y:S01]  /*1ea50*/  FFMA.FTZ R88, R2, R118, -R101 ;  /* 0x0000007602587223 */ /* 0x000fe20000010865 */
[----:B------:R-:W-:Y:S02]  /*1ea60*/  @!P0 IMAD R118, R20, 0x8, R16 ;  /* 0x0000000814768824 */ /* 0x000fe400078e0210 */
[----:B------:R-:W1:Y:S01]  /*1ea70*/  MUFU.EX2 R157, R157 ;  /* 0x0000009d009d7308 */ /* 0x000e620000000800 */
[----:B0-----:R-:W-:-:S01]  /*1ea80*/  FADD.FTZ R237, R156, R237 ;  /* 0x000000ed9ced7221 */ /* 0x001fc20000010000 */
[----:B------:R-:W-:-:S05]  /*1ea90*/  @!P0 VIADD R118, R118, 0x2e840 ;  /* 0x0002e84076768836 */ /* 0x000fca0000000000 */
[----:B------:R-:W-:Y:S01]  /*1eaa0*/  @!P0 PRMT R118, RZ, 0x654, R118 ;  /* 0x00000654ff768816 */ /* 0x000fe20000000076 */
        /* <DEDUP_REMOVED lines=50> */
[----:B------:R-:W-:-:S05]  /*1edd0*/  IMAD.MOV.U32 R89, RZ, RZ, -0x3ffffff0 ;  /* 0xc0000010ff597424 */ /* 0x000fca00078e00ff */
[----:B------:R-:W-:Y:S01]  /*1ede0*/  R2UR UR7, R89 ;  /* 0x00000000590772ca */ /* 0x000fe200000e0000 */
        /* <DEDUP_REMOVED lines=12> */
[----:B------:R-:W-:Y:S01]  /*1eeb0*/  QGMMA.64x128x32.F32.E4M3.E4M3 R24, R200, gdesc[UR4], R24, gsb0 ;  /* 0x01e00004c8187df3 */ /* 0x000fe20008000818 */
[----:B------:R-:W-:-:S03]  /*1eec0*/  IADD3 R102, -R235, 0xb, RZ ;  /* 0x0000000beb667810 */ /* 0x000fc60007ffe1ff */
        /* <DEDUP_REMOVED lines=37> */
[----:B------:R1:W-:Y:S06]  /*1f120*/  BAR.ARV R102, 0x100 ;  /* 0x000400660000751d */ /* 0x0003ec0000002000 */
[----:B------:R-:W3:Y:S01]  /*1f130*/  MUFU.EX2 R133, R133 ;  /* 0x0000008500857308 */ /* 0x000ee20000000800 */
[----:B0-----:R-:W-:-:S01]  /*1f140*/  FADD.FTZ R114, R132, R114 ;  /* 0x0000007284727221 */ /* 0x001fc20000010000 */
[----:B------:R1:W-:Y:S01]  /*1f150*/  @!P0 SYNCS.ARRIVE.TRANS64.RED.A1T0 RZ, [R118+URZ], RZ ;  /* 0x000000ff76ff89a7 */ /* 0x0003e2000810043f */
[----:B--2---:R-:W-:-:S05]  /*1f160*/  FADD.FTZ R236, R134, R236 ;  /* 0x000000ec86ec7221 */ /* 0x004fca0000010000 */
[----:B------:R-:W0:Y:S08]  /*1f170*/  MUFU.EX2 R135, R135 ;  /* 0x0000008700877308 */ /* 0x000e300000000800 */
        /* <DEDUP_REMOVED lines=57> */
[----:B0-----:R-:W-:-:S04]  /*1f510*/  FADD.FTZ R103, R97, R103 ;  /* 0x0000006761677221 */ /* 0x001fc80000010000 */
[----:B------:R-:W-:-:S03]  /*1f520*/  FADD.FTZ R103, R15, R103 ;  /* 0x000000670f677221 */ /* 0x000fc60000010000 */
[----:B------:R-:W0:Y:S01]  /*1f530*/  MUFU.EX2 R100, R100 ;  /* 0x0000006400647308 */ /* 0x000e220000000800 */
[----:B--2---:R-:W-:-:S07]  /*1f540*/  FADD.FTZ R114, R98, R114 ;  /* 0x0000007262727221 */ /* 0x004fce0000010000 */
[----:B------:R-:W2:Y:S01]  /*1f550*/  MUFU.EX2 R101, R101 ;  /* 0x0000006500657308 */ /* 0x000ea20000000800 */
[----:B---3--:R-:W-:-:S01]  /*1f560*/  FADD.FTZ R114, R99, R114 ;  /* 0x0000007263727221 */ /* 0x008fc20000010000 */
[----:B0-----:R-:W-:-:S03]  /*1f570*/  FADD.FTZ R237, R100, R103 ;  /* 0x0000006764ed7221 */ /* 0x001fc60000010000 */
[----:B--2---:R-:W-:Y:S01]  /*1f580*/  FADD.FTZ R236, R101, R114 ;  /* 0x0000007265ec7221 */ /* 0x004fe20000010000 */
[----:B-1----:R-:W-:Y:S06]  /*1f590*/  @!P1 BRA `(.L_x_7666) ;  /* 0x0000000000049947 */ /* 0x002fec0003800000 */
[----:B------:R-:W-:Y:S01]  /*1f5a0*/  BPT.TRAP 0x1 ;  /* 0x000000040000795c */ /* 0x000fe20000300000 */
.L_x_7666:
[----:B------:R-:W2:Y:S01]  /*1f5b0*/  LDL R102, [R1+0x5c] ;  /* 0x00005c0001667983 */ /* 0x000ea20000100800 */
[----:B------:R-:W-:Y:S01]  /*1f5c0*/  ISETP.GT.AND P0, PT, R234, RZ, PT ;  /* 0x000000ffea00720c */ /* 0x000fe20003f04270 */
        /* <DEDUP_REMOVED lines=125> */
[----:B--2---:R-:W-:Y:S01]  /*1fda0*/  R2UR UR4, R102 ;  /* 0x00000000660472ca */ /* 0x004fe200000e0000 */
[----:B------:R-:W-:Y:S02]  /*1fdb0*/  IMAD R102, R232, 0x8, R16 ;  /* 0x00000008e8667824 */ /* 0x000fe400078e0210 */
[----:B------:R-:W-:-:S02]  /*1fdc0*/  IMAD.MOV.U32 R232, RZ, RZ, R20 ;  /* 0x000000ffffe87224 */ /* 0x000fc400078e0014 */
[----:B------:R-:W-:-:S08]  /*1fdd0*/  VIADD R102, R102, 0x2e860 ;  /* 0x0002e86066667836 */ /* 0x000fd00000000000 */
[----:B------:R-:W-:-:S05]  /*1fde0*/  IMAD.U32 R103, RZ, RZ, UR4 ;  /* 0x00000004ff677e24 */ /* 0x000fca000f8e00ff */
[----:B------:R-:W-:-:S04]  /*1fdf0*/  PRMT R102, R103, 0x654, R102 ;  /* 0x0000065467667816 */ /* 0x000fc80000000066 */
[----:B------:R0:W-:Y:S01]  /*1fe00*/  SYNCS.ARRIVE.TRANS64.RED.A1T0 RZ, [R102+URZ], RZ ;  /* 0x000000ff66ff79a7 */ /* 0x0001e2000810043f */
[----:B------:R-:W-:Y:S05]  /*1fe10*/  @P0 BRA `(.L_x_7667) ;  /* 0xffffffbc00e80947 */ /* 0x000fea000383ffff */
[----:B------:R-:W-:-:S07]  /*1fe20*/  IMAD.MOV.U32 R136, RZ, RZ, R20 ;  /* 0x000000ffff887224 */ /* 0x000fce00078e0014 */
.L_x_7656:
[----:B------:R-:W-:Y:S05]  /*1fe30*/  WARPSYNC.ALL ;  /* 0x0000000000007948 */ /* 0x000fea0003800000 */
[----:B------:R-:W-:Y:S06]  /*1fe40*/  BAR.ARV 0x8, 0x120 ;  /* 0x0204800000007b1d */ /* 0x000fec0000002000 */
[----:B------:R-:W-:Y:S05]  /*1fe50*/  @!P1 BRA `(.L_x_7668) ;  /* 0x0000000000049947 */ /* 0x000fea0003800000 */
[----:B------:R-:W-:Y:S01]  /*1fe60*/  BPT.TRAP 0x1 ;  /* 0x000000040000795c */ /* 0x000fe20000300000 */
.L_x_7668:
[----:B------:R-:W-:Y:S01]  /*1fe70*/  IMAD R13, R136, 0x8, R16 ;  /* 0x00000008880d7824 */ /* 0x000fe200078e0210 */
[----:B------:R-:W-:-:S04]  /*1fe80*/  SHF.L.U32 R4, R231, 0x1f, RZ ;  /* 0x0000001fe7047819 */ /* 0x000fc800000006ff */
[----:B------:R1:W2:Y:S01]  /*1fe90*/  SYNCS.PHASECHK.TRANS64.TRYWAIT P0, [R13+URZ+0x2e850], R4 ;  /* 0x02e850040d0075a7 */ /* 0x0002a2000800017f */
[----:B------:R-:W-:Y:S05]  /*1fea0*/  @!P1 BRA `(.L_x_7669) ;  /* 0x0000000000049947 */ /* 0x000fea0003800000 */
[----:B------:R-:W-:Y:S01]  /*1feb0*/  BPT.TRAP 0x1 ;  /* 0x000000040000795c */ /* 0x000fe20000300000 */
.L_x_7669:
[----:B------:R-:W-:-:S05]  /*1fec0*/  VIADD R16, R16, 0x400 ;  /* 0x0000040010107836 */ /* 0x000fca0000000000 */
[----:B------:R-:W-:-:S04]  /*1fed0*/  SHF.R.U32.HI R16, RZ, 0x4, R16 ;  /* 0x00000004ff107819 */ /* 0x000fc80000011610 */
[----:B------:R-:W-:-:S04]  /*1fee0*/  LOP3.LUT R16, R16, 0x3fff, RZ, 0xc0, !PT ;  /* 0x00003fff10107812 */ /* 0x000fc800078ec0ff */
[----:B------:R-:W-:Y:S01]  /*1fef0*/  LOP3.LUT R5, R16, 0x10000, RZ, 0xfc, !PT ;  /* 0x0001000010057812 */ /* 0x000fe200078efcff */
[----:B--2---:R-:W-:Y:S06]  /*1ff00*/  @P0 BRA `(.L_x_7670) ;  /* 0x0000000000080947 */ /* 0x004fec0003800000 */
[----:B------:R-:W2:Y:S02]  /*1ff10*/  SYNCS.PHASECHK.TRANS64.TRYWAIT P0, [R13+URZ+0x2e850], R4 ;  /* 0x02e850040d0075a7 */ /* 0x000ea4000800017f */
[----:B--2---:R-:W-:Y:S05]  /*1ff20*/  @!P0 BRA `(.L_x_7671) ;  /* 0x000000a800508947 */ /* 0x004fea0003800000 */
.L_x_7670:
[----:B-12---:R-:W-:Y:S01]  /*1ff30*/  IMAD R4, R136, 0x700, R5 ;  /* 0x0000070088047824 */ /* 0x006fe200078e0205 */
[----:B------:R-:W2:Y:S01]  /*1ff40*/  LDL R16, [R1+0x94] ;  /* 0x0000940001107983 */ /* 0x000ea20000100800 */
[----:B------:R-:W-:Y:S01]  /*1ff50*/  IMAD.MOV.U32 R5, RZ, RZ, -0x3ffffff0 ;  /* 0xc0000010ff057424 */ /* 0x000fe200078e00ff */
[----:B------:R-:W-:Y:S05]  /*1ff60*/  WARPSYNC.ALL ;  /* 0x0000000000007948 */ /* 0x000fea0003800000 */
[C---:B------:R-:W-:Y:S01]  /*1ff70*/  R2UR UR6, R4.reuse ;  /* 0x00000000040672ca */ /* 0x040fe200000e0000 */
[----:B------:R-:W-:Y:S01]  /*1ff80*/  VIADD R6, R4, 0x100 ;  /* 0x0000010004067836 */ /* 0x000fe20000000000 */
[----:B------:R-:W-:Y:S01]  /*1ff90*/  R2UR UR7, R5 ;  /* 0x00000000050772ca */ /* 0x000fe200000e0000 */
[----:B------:R-:W-:Y:S01]  /*1ffa0*/  WARPGROUP.ARRIVE ;  /* 0x00000000000079c5 */ /* 0x000fe20000000000 */
[----:B------:R-:W-:Y:S01]  /*1ffb0*/  IMAD.MOV.U32 R7, RZ, RZ, -0x3ffffff0 ;  /* 0xc0000010ff077424 */ /* 0x000fe200078e00ff */
[----:B------:R-:W3:Y:S01]  /*1ffc0*/  LDL R14, [R1+0x84] ;  /* 0x00008400010e7983 */ /* 0x000ee20000100800 */
[----:B------:R-:W-:-:S03]  /*1ffd0*/  ULDC.64 UR4, c[0x0][0x9a0] ;  /* 0x0002680000047ab9 */ /* 0x000fc60000000a00 */
[----:B------:R-:W4:Y:S01]  /*1ffe0*/  LDL.LU R12, [R1+0x9c] ;  /* 0x00009c00010c7983 */ /* 0x000f220000300800 */
[----:B------:R-:W-:Y:S01]  /*1fff0*/  ISETP.NE.U32.AND P0, PT, RZ, UR4, PT ;  /* 0x00000004ff007c0c */ /* 0x000fe2000bf05070 */
[----:B------:R-:W-:-:S03]  /*20000*/  IMAD.MOV.U32 R15, RZ, RZ, -0x3ffffff0 ;  /* 0xc0000010ff0f7424 */ /* 0x000fc600078e00ff */
[----:B------:R-:W-:Y:S01]  /*20010*/  ISETP.NE.AND.EX P0, PT, RZ, UR5, PT, P0 ;  /* 0x00000005ff007c0c */ /* 0x000fe2000bf05300 */
[----:B------:R-:W-:Y:S01]  /*20020*/  QGMMA.64x128x32.F32.E4M3.E4M3 R24, R224, gdesc[UR4], R24, gsb0 ;  /* 0x01e00004e0187df3 */ /* 0x000fe20008000818 */
[----:B------:R-:W-:Y:S01]  /*20030*/  R2UR UR6, R6 ;  /* 0x00000000060672ca */ /* 0x000fe200000e0000 */
[----:B------:R-:W-:Y:S01]  /*20040*/  VIADD R6, R4, 0x200 ;  /* 0x0000020004067836 */ /* 0x000fe20000000000 */
[----:B------:R-:W-:Y:S01]  /*20050*/  R2UR UR7, R7 ;  /* 0x00000000070772ca */ /* 0x000fe200000e0000 */
[----:B------:R-:W-:-:S08]  /*20060*/  IMAD.MOV.U32 R7, RZ, RZ, -0x3ffffff0 ;  /* 0xc0000010ff077424 */ /* 0x000fd000078e00ff */
[----:B------:R-:W2:Y:S08]  /*20070*/  @P0 LDC.64 R8, c[0x0][0x9c8] ;  /* 0x00027200ff080b82 */ /* 0x000eb00000000a00 */
[----:B------:R-:W1:Y:S01]  /*20080*/  @P0 LDC.64 R10, c[0x0][0x9d0] ;  /* 0x00027400ff0a0b82 */ /* 0x000e620000000a00 */
        /* <DEDUP_REMOVED lines=9> */
[----:B----4-:R-:W-:-:S08]  /*20120*/  @P0 SHF.R.S32.HI R5, RZ, 0x1f, R12 ;  /* 0x0000001fff050819 */ /* 0x010fd0000001140c */
[----:B------:R-:W-:Y:S01]  /*20130*/  QGMMA.64x128x32.F32.E4M3.E4M3 R24, R216, gdesc[UR4], R24, gsb0 ;  /* 0x01e00004d8187df3 */ /* 0x000fe20008000818 */
[----:B------:R-:W-:Y:S01]  /*20140*/  R2UR UR6, R6 ;  /* 0x00000000060672ca */ /* 0x000fe200000e0000 */
[----:B--2---:R-:W-:Y:S01]  /*20150*/  @P0 IMAD R6, R16, R8, RZ ;  /* 0x0000000810060224 */ /* 0x004fe200078e02ff */
[----:B------:R-:W-:-:S03]  /*20160*/  R2UR UR7, R7 ;  /* 0x00000000070772ca */ /* 0x000fc600000e0000 */
[C---:B---3--:R-:W-:Y:S02]  /*20170*/  @P0 IMAD R9, R14.reuse, R9, R6 ;  /* 0x000000090e090224 */ /* 0x048fe400078e0206 */
[----:B------:R-:W-:-:S04]  /*20180*/  @P0 IMAD.WIDE.U32 R6, R14, R8, RZ ;  /* 0x000000080e060225 */ /* 0x000fc800078e00ff */
[----:B------:R-:W-:Y:S02]  /*20190*/  VIADD R14, R4, 0x400 ;  /* 0x00000400040e7836 */ /* 0x000fe40000000000 */
[-C--:B-1----:R-:W-:Y:S02]  /*201a0*/  @P0 IMAD R8, R5, R10.reuse, RZ ;  /* 0x0000000a05080224 */ /* 0x082fe400078e02ff */
[----:B------:R-:W-:Y:S02]  /*201b0*/  @P0 IMAD.IADD R7, R7, 0x1, R9 ;  /* 0x0000000107070824 */ /* 0x000fe400078e0209 */
[C---:B------:R-:W-:Y:S02]  /*201c0*/  @P0 IMAD R5, R12.reuse, R11, R8 ;  /* 0x0000000b0c050224 */ /* 0x040fe400078e0208 */
[----:B------:R-:W-:-:S04]  /*201d0*/  @P0 IMAD.WIDE.U32 R6, R12, R10, R6 ;  /* 0x0000000a0c060225 */ /* 0x000fc800078e0006 */
[----:B------:R-:W-:Y:S01]  /*201e0*/  @P0 IMAD.IADD R5, R7, 0x1, R5 ;  /* 0x0000000107050824 */ /* 0x000fe200078e0205 */
[----:B------:R-:W-:Y:S01]  /*201f0*/  @P0 LEA R8, P2, R6, UR4, 0x2 ;  /* 0x0000000406080c11 */ /* 0x000fe2000f8410ff */
        /* <DEDUP_REMOVED lines=26> */
[----:B------:R-:W3:Y:S04]  /*203a0*/  SHFL.BFLY PT, R5, R6, 0x1, 0x1f ;  /* 0x0c201f0006057f89 */ /* 0x000ee800000e0000 */
[----:B------:R-:W4:Y:S01]  /*203b0*/  SHFL.BFLY PT, R4, R7, 0x1, 0x1f ;  /* 0x0c201f0007047f89 */ /* 0x000f2200000e0000 */
[----:B---3--:R-:W-:-:S01]  /*203c0*/  FADD.FTZ R11, R6, R5 ;  /* 0x00000005060b7221 */ /* 0x008fc20000010000 */
[----:B----4-:R-:W-:-:S04]  /*203d0*/  FADD.FTZ R12, R7, R4 ;  /* 0x00000004070c7221 */ /* 0x010fc80000010000 */
[C---:B------:R-:W-:Y:S01]  /*203e0*/  FSETP.NE.FTZ.AND P0, PT, R11.reuse, RZ, PT ;  /* 0x000000ff0b00720b */ /* 0x040fe20003f15000 */
[----:B------:R-:W-:Y:S01]  /*203f0*/  FMUL.FTZ R14, R11, 0.00390625 ;  /* 0x3b8000000b0e7820 */ /* 0x000fe20000410000 */
[----:B-1----:R-:W-:Y:S01]  /*20400*/  FMUL.FTZ R8, R12, 0.00390625 ;  /* 0x3b8000000c087820 */ /* 0x002fe20000410000 */
        /* <DEDUP_REMOVED lines=16> */
[----:B------:R-:W-:Y:S02]  /*20510*/  IMAD.MOV.U32 R88, RZ, RZ, -0x800000 ;  /* 0xff800000ff587424 */ /* 0x000fe400078e00ff */
[----:B---3--:R-:W-:Y:S01]  /*20520*/  @P3 FMUL.FTZ R11, R8, 0.69314718246459960938 ;  /* 0x3f317218080b3820 */ /* 0x008fe20000410000 */
[----:B------:R-:W-:-:S01]  /*20530*/  @P2 FFMA.FTZ R89, R4, R3, R7 ;  /* 0x0000000304592223 */ /* 0x000fc20000010007 */
[----:B--2---:R-:W-:Y:S02]  /*20540*/  FMUL.FTZ R7, R5, R10 ;  /* 0x0000000a05077220 */ /* 0x004fe40000410000 */
[----:B------:R-:W-:-:S01]  /*20550*/  @P3 FFMA.FTZ R88, R2, R0, R11 ;  /* 0x0000000002583223 */ /* 0x000fc2000001000b */
[----:B----4-:R-:W-:Y:S01]  /*20560*/  FMUL.FTZ R2, R9, R10 ;  /* 0x0000000a09027220 */ /* 0x010fe20000410000 */
[----:B------:R-:W-:Y:S02]  /*20570*/  WARPGROUP.DEPBAR.LE gsb0, 0x0 ;  /* 0x00008000000079c5 */ /* 0x000fe40000010000 */
[----:B------:R-:W-:Y:S05]  /*20580*/  @!P1 BRA `(.L_x_7672) ;  /* 0x0000000000049947 */ /* 0x000fea0003800000 */
[----:B------:R-:W-:Y:S01]  /*20590*/  BPT.TRAP 0x1 ;  /* 0x000000040000795c */ /* 0x000fe20000300000 */
.L_x_7672:
        /* <DEDUP_REMOVED lines=74> */
[----:B------:R-:W-:-:S04]  /*20a40*/  PRMT R0, R3, 0x654, R0 ;  /* 0x0000065403007816 */ /* 0x000fc80000000000 */
[----:B------:R1:W-:Y:S05]  /*20a50*/  SYNCS.ARRIVE.TRANS64.RED.A1T0 RZ, [R0+URZ], RZ ;  /* 0x000000ff00ff79a7 */ /* 0x0003ea000810043f */
[----:B------:R-:W-:Y:S01]  /*20a60*/  UIADD3 UR4, UR4, 0x1, URZ ;  /* 0x0000000104047890 */ /* 0x000fe2000fffe03f */
[----:B-1----:R-:W-:-:S05]  /*20a70*/  SEL R0, RZ, 0x1, P1 ;  /* 0x00000001ff007807 */ /* 0x002fca0000800000 */
[----:B------:R-:W-:Y:S01]  /*20a80*/  IMAD.U32 R3, RZ, RZ, UR4 ;  /* 0x00000004ff037e24 */ /* 0x000fe2000f8e00ff */
[----:B------:R-:W-:-:S04]  /*20a90*/  LOP3.LUT R231, R231, R0, RZ, 0x3c, !PT ;  /* 0x00000000e7e77212 */ /* 0x000fc800078e3cff */
[----:B------:R1:W-:Y:S03]  /*20aa0*/  STL [R1+0xa0], R3 ;  /* 0x0000a00301007387 */ /* 0x0003e60000100800 */
.L_x_7594:
[----:B------:R-:W-:Y:S05]  /*20ab0*/  WARPSYNC.ALL ;  /* 0x0000000000007948 */ /* 0x000fea0003800000 */
[----:B------:R-:W2:Y:S08]  /*20ac0*/  S2UR UR5, SR_CgaCtaId ;  /* 0x00000000000579c3 */ /* 0x000eb00000008800 */
[----:B------:R-:W-:Y:S06]  /*20ad0*/  BAR.SYNC.DEFER_BLOCKING 0x5, 0x180 ;  /* 0x0146000000007b1d */ /* 0x000fec0000010000 */
[----:B------:R-:W-:Y:S01]  /*20ae0*/  UMOV UR4, 0x400 ;  /* 0x0000040000047882 */ /* 0x000fe20000000000 */
[----:B------:R-:W-:Y:S01]  /*20af0*/  BSSY B0, `(.L_x_7673) ;  /* 0x0000262000007945 */ /* 0x000fe20003800000 */
[----:B--2---:R-:W-:Y:S01]  /*20b00*/  IMAD.U32 R0, RZ, RZ, UR5 ;  /* 0x00000005ff007e24 */ /* 0x004fe2000f8e00ff */
[----:B------:R-:W-:-:S04]  /*20b10*/  ULEA UR4, UR5, UR4, 0x18 ;  /* 0x0000000405047291 */ /* 0x000fc8000f8ec03f */
[----:B------:R2:W-:Y:S02]  /*20b20*/  STL [R1+0x5c], R0 ;  /* 0x00005c0001007387 */ /* 0x0005e40000100800 */
[----:B------:R-:W-:-:S05]  /*20b30*/  IMAD.U32 R16, RZ, RZ, UR4 ;  /* 0x00000004ff107e24 */ /* 0x000fca000f8e00ff */
[----:B------:R2:W3:Y:S01]  /*20b40*/  LDS.128 R232, [R16+0x2e8d0] ;  /* 0x02e8d00010e87984 */ /* 0x0004e20000000c00 */
[----:B------:R-:W-:Y:S06]  /*20b50*/  BAR.ARV 0x4, 0x180 ;  /* 0x0106000000007b1d */ /* 0x000fec0000002000 */
[----:B------:R-:W-:Y:S05]  /*20b60*/  @P0 BRA `(.L_x_7674) ;  /* 0x0000001800c40947 */ /* 0x000fea0003800000 */
[----:B------:R-:W2:Y:S01]  /*20b70*/  S2R R58, SR_TID.X ;  /* 0x00000000003a7919 */ /* 0x000ea20000002100 */
[----:B------:R-:W-:Y:S01]  /*20b80*/  ULDC.64 UR4, c[0x4][0xa8] ;  /* 0x01002a0000047ab9 */ /* 0x000fe20000000a00 */
[----:B------:R-:W4:Y:S01]  /*20b90*/  LDL R54, [R1+0xa8] ;  /* 0x0000a80001367983 */ /* 0x000f220000100800 */
[----:B--2---:R-:W-:-:S05]  /*20ba0*/  IMAD.SHL.U32 R0, R58, 0x4, RZ ;  /* 0x000000043a007824 */ /* 0x004fca00078e00ff */
[----:B------:R-:W-:-:S04]  /*20bb0*/  LOP3.LUT R0, R0, 0xc, RZ, 0xc0, !PT ;  /* 0x0000000c00007812 */ /* 0x000fc800078ec0ff */
[----:B------:R-:W-:-:S05]  /*20bc0*/  IADD3 R2, P0, R0, UR4, RZ ;  /* 0x0000000400027c10 */ /* 0x000fca000ff1e0ff */
[----:B-1----:R-:W-:-:S05]  /*20bd0*/  IMAD.X R3, RZ, RZ, UR5, P0 ;  /* 0x00000005ff037e24 */ /* 0x002fca00080e06ff */
[----:B------:R1:W2:Y:S01]  /*20be0*/  LDG.E.CONSTANT R0, desc[UR60][R2.64] ;  /* 0x0000003c02007981 */ /* 0x0002a2000c1e9900 */
[----:B------:R-:W-:Y:S01]  /*20bf0*/  F2FP.BF16.F32.PACK_AB R68, R61, R68 ;  /* 0x000000443d44723e */ /* 0x000fe200000010ff */
[----:B------:R-:W-:Y:S01]  /*20c00*/  UMOV UR4, 0xffffffff ;  /* 0xffffffff00047882 */ /* 0x000fe20000000000 */
[----:B------:R-:W-:Y:S01]  /*20c10*/  F2FP.BF16.F32.PACK_AB R50, R53, R60 ;  /* 0x0000003c3532723e */ /* 0x000fe200000010ff */
        /* <DEDUP_REMOVED lines=18> */
[----:B0-----:R-:W-:Y:S02]  /*20d40*/  MOV R61, R63 ;  /* 0x0000003f003d7202 */ /* 0x001fe40000000f00 */
[----:B-1----:R-:W-:Y:S02]  /*20d50*/  LOP3.LUT P0, R2, R58, 0x3, RZ, 0xc0, !PT ;  /* 0x000000033a027812 */ /* 0x002fe4000780c0ff */
        /* <DEDUP_REMOVED lines=17> */
[----:B----4-:R-:W-:-:S03]  /*20e70*/  IMAD.WIDE R4, R54, 0x2, R60 ;  /* 0x0000000236047825 */ /* 0x010fc600078e023c */
        /* <DEDUP_REMOVED lines=46> */
[----:B--2---:R-:W-:Y:S01]  /*21160*/  LOP3.LUT R2, R0, 0x2, RZ, 0x3c, !PT ;  /* 0x0000000200027812 */ /* 0x004fe200078e3cff */
        /* <DEDUP_REMOVED lines=41> */
[----:B------:R-:W3:Y:S01]  /*21400*/  SHFL.IDX PT, R48, R51, R2, 0x1c1f ;  /* 0x001c1f0233307589 */ /* 0x000ee200000e0000 */
[----:B------:R-:W-:Y:S02]  /*21410*/  SEL R73, R34, R73, P0 ;  /* 0x0000004922497207 */ /* 0x000fe40000000000 */
[----:B------:R-:W-:Y:S01]  /*21420*/  SEL R75, R77, R42, P0 ;  /* 0x0000002a4d4b7207 */ /* 0x000fe20000000000 */
[----:B------:R-:W3:Y:S01]  /*21430*/  SHFL.IDX PT, R30, R25, R0, 0x1c1f ;  /* 0x001c1f00191e7589 */ /* 0x000ee200000e0000 */
[----:B------:R-:W-:-:S02]  /*21440*/  SEL R77, R42, R77, P0 ;  /* 0x0000004d2a4d7207 */ /* 0x000fc40000000000 */
[----:B0-----:R-:W-:Y:S01]  /*21450*/  SEL R8, R10, R7, P0 ;  /* 0x000000070a087207 */ /* 0x001fe20000000000 */
[----:B------:R-:W0:Y:S01]  /*21460*/  SHFL.IDX PT, R34, R29, R0, 0x1c1f ;  /* 0x001c1f001d227589 */ /* 0x000e2200000e0000 */
[----:B-1----:R-:W-:Y:S02]  /*21470*/  SEL R36, R38, R35, P0 ;  /* 0x0000002326247207 */ /* 0x002fe40000000000 */
[----:B------:R-:W-:Y:S01]  /*21480*/  SEL R4, R6, R3, P0 ;  /* 0x0000000306047207 */ /* 0x000fe20000000000 */
[----:B------:R-:W-:Y:S01]  /*21490*/  SHFL.IDX PT, R41, R41, R0, 0x1c1f ;  /* 0x001c1f0029297589 */ /* 0x000fe200000e0000 */
[----:B------:R-:W-:Y:S02]  /*214a0*/  SEL R10, R7, R10, P0 ;  /* 0x0000000a070a7207 */ /* 0x000fe40000000000 */
[----:B--2---:R-:W-:Y:S01]  /*214b0*/  SEL R24, R26, R21, P0 ;  /* 0x000000151a187207 */ /* 0x004fe20000000000 */
[----:B------:R-:W1:Y:S01]  /*214c0*/  SHFL.IDX PT, R40, R43, R2, 0x1c1f ;  /* 0x001c1f022b287589 */ /* 0x000e6200000e0000 */
[----:B------:R-:W-:-:S02]  /*214d0*/  SEL R38, R35, R38, P0 ;  /* 0x0000002623267207 */ /* 0x000fc40000000000 */
[----:B----4-:R-:W-:Y:S01]  /*214e0*/  SEL R12, R37, R20, P0 ;  /* 0x00000014250c7207 */ /* 0x010fe20000000000 */
[----:B------:R-:W-:Y:S01]  /*214f0*/  SHFL.IDX PT, R45, R45, R0, 0x1c1f ;  /* 0x001c1f002d2d7589 */ /* 0x000fe200000e0000 */
[----:B------:R-:W-:Y:S02]  /*21500*/  SEL R14, R20, R37, P0 ;  /* 0x00000025140e7207 */ /* 0x000fe40000000000 */
[----:B------:R-:W-:Y:S01]  /*21510*/  SEL R6, R3, R6, P0 ;  /* 0x0000000603067207 */ /* 0x000fe20000000000 */
[----:B------:R-:W-:Y:S01]  /*21520*/  SHFL.IDX PT, R53, R53, R0, 0x1c1f ;  /* 0x001c1f0035357589 */ /* 0x000fe200000e0000 */
[----:B---3--:R-:W-:Y:S02]  /*21530*/  SEL R9, R49, R48, P0 ;  /* 0x0000003031097207 */ /* 0x008fe40000000000 */
        /* <DEDUP_REMOVED lines=11> */
[----:B-1----:R-:W-:Y:S02]  /*215f0*/  SEL R44, R41, R40, P0 ;  /* 0x00000028292c7207 */ /* 0x002fe40000000000 */
        /* <DEDUP_REMOVED lines=21> */
.L_x_7904:
        /* <DEDUP_REMOVED lines=27> */
[----:B---3--:R-:W-:-:S04]  /*21900*/  IMAD.MOV.U32 R52, RZ, RZ, R40 ;  /* 0x000000ffff347224 */ /* 0x008fc800078e0028 */
[----:B-1----:R-:W-:-:S08]  /*21910*/  IMAD R5, R52, 0x40, R48 ;  /* 0x0000004034057824 */ /* 0x002fd000078e0230 */
[----:B------:R-:W-:Y:S01]  /*21920*/  @P0 IADD3 R2, P1, R2, UR4, RZ ;  /* 0x0000000402020c10 */ /* 0x000fe2000ff3e0ff */
[----:B------:R-:W-:Y:S01]  /*21930*/  ULDC UR4, c[0x0][0xa88] ;  /* 0x0002a20000047ab9 */ /* 0x000fe20000000800 */
[----:B------:R-:W-:Y:S02]  /*21940*/  IMAD.WIDE R60, R5, 0x2, R60 ;  /* 0x00000002053c7825 */ /* 0x000fe400078e023c */
[----:B------:R-:W-:Y:S02]  /*21950*/  @P0 IADD3.X R3, R0, UR5, RZ, P1, !PT ;  /* 0x0000000500030c10 */ /* 0x000fe40008ffe4ff */
[----:B------:R-:W-:-:S06]  /*21960*/  IMAD.U32 R0, RZ, RZ, UR4 ;  /* 0x00000004ff007e24 */ /* 0x000fcc000f8e00ff */
[----:B------:R0:W5:Y:S01]  /*21970*/  @P0 LDG.E R0, desc[UR60][R2.64] ;  /* 0x0000003c02000981 */ /* 0x000162000c1e1900 */
[----:B------:R-:W-:Y:S05]  /*21980*/  @P0 BRA `(.L_x_7676) ;  /* 0x0000000000100947 */ /* 0x000fea0003800000 */
[----:B------:R-:W-:Y:S05]  /*21990*/  @!P2 BRA `(.L_x_7676) ;  /* 0x00000000000ca947 */ /* 0x000fea0003800000 */
[----:B0-----:R-:W2:Y:S04]  /*219a0*/  LDG.E R3, desc[UR60][R20.64] ;  /* 0x0000003c14037981 */ /* 0x001ea8000c1e1900 */
[----:B-----5:R-:W2:Y:S02]  /*219b0*/  LDG.E R0, desc[UR60][R20.64+0x4] ;  /* 0x0000043c14007981 */ /* 0x020ea4000c1e1900 */
[----:B--2---:R-:W-:-:S07]  /*219c0*/  IMAD.IADD R0, R0, 0x1, -R3 ;  /* 0x0000000100007824 */ /* 0x004fce00078e0a03 */
.L_x_7676:
        /* <DEDUP_REMOVED lines=64> */
[----:B------:R-:W-:Y:S01]  /*21dd0*/  SHF.R.U64 R36, R36, 0x3, RZ ;  /* 0x0000000324247819 */ /* 0x000fe200000012ff */
[----:B------:R-:W-:Y:S01]  /*21de0*/  IMAD.IADD R6, R10, 0x1, -R6 ;  /* 0x000000010a067824 */ /* 0x000fe200078e0a06 */
[----:B------:R-:W-:Y:S01]  /*21df0*/  LOP3.LUT R32, R32, R33, RZ, 0x3c, !PT ;  /* 0x0000002120207212 */ /* 0x000fe200078e3cff */
[--C-:B------:R-:W-:Y:S01]  /*21e00*/  IMAD.X R33, RZ, RZ, R61.reuse, P4 ;  /* 0x000000ffff217224 */ /* 0x100fe200020e063d */
[----:B------:R-:W-:Y:S01]  /*21e10*/  LOP3.LUT R36, R36, R37, RZ, 0x3c, !PT ;  /* 0x0000002524247212 */ /* 0x000fe200078e3cff */
[----:B------:R-:W-:Y:S01]  /*21e20*/  IMAD.X R37, RZ, RZ, R61, P5 ;  /* 0x000000ffff257224 */ /* 0x000fe200028e063d */
[----:B------:R-:W-:-:S04]  /*21e30*/  LOP3.LUT P0, RZ, R6, 0x3, RZ, 0xc0, !PT ;  /* 0x0000000306ff7812 */ /* 0x000fc8000780c0ff */
[-C--:B------:R-:W-:Y:S02]  /*21e40*/  ISETP.GE.OR P1, PT, R7, R0.reuse, P0 ;  /* 0x000000000700720c */ /* 0x080fe40000726670 */
[----:B------:R-:W-:Y:S02]  /*21e50*/  ISETP.GE.OR P0, PT, R3, R0, P0 ;  /* 0x000000000300720c */ /* 0x000fe40000706670 */
[----:B------:R-:W-:Y:S02]  /*21e60*/  SHF.R.U64 R3, R2, 0x3, RZ ;  /* 0x0000000302037819 */ /* 0x000fe400000012ff */
[----:B------:R-:W-:Y:S02]  /*21e70*/  LOP3.LUT R2, R5, 0x380, RZ, 0xc0, !PT ;  /* 0x0000038005027812 */ /* 0x000fe400078ec0ff */
[----:B------:R-:W-:Y:S02]  /*21e80*/  LOP3.LUT R60, R3, R60, RZ, 0x3c, !PT ;  /* 0x0000003c033c7212 */ /* 0x000fe400078e3cff */
[----:B------:R-:W-:Y:S01]  /*21e90*/  SHF.R.U64 R2, R2, 0x3, RZ ;  /* 0x0000000302027819 */ /* 0x000fe200000012ff */
[----:B------:R-:W-:-:S02]  /*21ea0*/  IMAD R20, R21, UR4, RZ ;  /* 0x0000000415147c24 */ /* 0x000fc4000f8e02ff */
[----:B------:R-:W-:Y:S01]  /*21eb0*/  @!P1 STG.E desc[UR60][R44.64], R89 ;  /* 0x000000592c009986 */ /* 0x000fe2000c10193c */
[----:B------:R-:W-:Y:S01]  /*21ec0*/  LOP3.LUT R40, R2, R5, RZ, 0x3c, !PT ;  /* 0x0000000502287212 */ /* 0x000fe200078e3cff */
[--C-:B------:R-:W-:Y:S01]  /*21ed0*/  IMAD.MOV.U32 R2, RZ, RZ, R48.reuse ;  /* 0x000000ffff027224 */ /* 0x100fe200078e0030 */
[----:B------:R-:W-:Y:S01]  /*21ee0*/  SHF.R.S32.HI R3, RZ, 0x1f, R48 ;  /* 0x0000001fff037819 */ /* 0x000fe20000011430 */
[----:B------:R0:W-:Y:S04]  /*21ef0*/  @!P0 STG.E desc[UR60][R44.64+0x20], R88 ;  /* 0x000020582c008986 */ /* 0x0001e8000c10193c */
        /* <DEDUP_REMOVED lines=19> */
[----:B------:R-:W-:Y:S02]  /*22030*/  VIADD R0, R52, 0x40 ;  /* 0x0000004034007836 */ /* 0x000fe40000000000 */
[----:B0-----:R-:W-:Y:S01]  /*22040*/  IMAD R44, R46, UR4, RZ ;  /* 0x000000042e2c7c24 */ /* 0x001fe2000f8e02ff */
[CC--:B------:R-:W-:Y:S01]  /*22050*/  ISETP.GE.AND P3, PT, R52.reuse, R49.reuse, PT ;  /* 0x000000313400720c */ /* 0x0c0fe20003f66270 */
[----:B------:R-:W-:Y:S01]  /*22060*/  VIADD R20, R52, 0x20 ;  /* 0x0000002034147836 */ /* 0x000fe20000000000 */
[----:B------:R-:W-:Y:S01]  /*22070*/  ISETP.GE.AND P1, PT, R0, R49, PT ;  /* 0x000000310000720c */ /* 0x000fe20003f26270 */
[----:B------:R-:W-:-:S02]  /*22080*/  IMAD R45, R54, UR5, R44 ;  /* 0x00000005362d7c24 */ /* 0x000fc4000f8e022c */
[----:B------:R-:W-:Y:S01]  /*22090*/  IMAD.WIDE.U32 R2, R54, UR4, R2 ;  /* 0x0000000436027c25 */ /* 0x000fe2000f8e0002 */
[----:B------:R-:W-:Y:S01]  /*220a0*/  ULDC.64 UR4, c[0x0][0xae8] ;  /* 0x0002ba0000047ab9 */ /* 0x000fe20000000a00 */
[----:B------:R-:W-:Y:S02]  /*220b0*/  ISETP.GE.AND P0, PT, R20, R49, PT ;  /* 0x000000311400720c */ /* 0x000fe40003f06270 */
[----:B------:R-:W-:Y:S02]  /*220c0*/  VIADD R0, R16, 0x2e820 ;  /* 0x0002e82010007836 */ /* 0x000fe40000000000 */
[----:B------:R-:W-:Y:S02]  /*220d0*/  IMAD.IADD R3, R3, 0x1, R45 ;  /* 0x0000000103037824 */ /* 0x000fe400078e022d */
[----:B------:R-:W-:Y:S01]  /*220e0*/  IMAD R20, R47, UR4, RZ ;  /* 0x000000042f147c24 */ /* 0x000fe2000f8e02ff */
[----:B------:R-:W-:Y:S01]  /*220f0*/  PRMT R0, RZ, 0x654, R0 ;  /* 0x00000654ff007816 */ /* 0x000fe20000000000 */
[----:B------:R-:W-:-:S02]  /*22100*/  VIADD R21, R52, 0x60 ;  /* 0x0000006034157836 */ /* 0x000fc40000000000 */
[C---:B------:R-:W-:Y:S02]  /*22110*/  IMAD R47, R51.reuse, UR5, R20 ;  /* 0x00000005332f7c24 */ /* 0x040fe4000f8e0214 */
[----:B------:R-:W-:Y:S01]  /*22120*/  IMAD.WIDE.U32 R44, R51, UR4, R2 ;  /* 0x00000004332c7c25 */ /* 0x000fe2000f8e0002 */
[----:B--2---:R1:W-:Y:S01]  /*22130*/  SYNCS.ARRIVE.TRANS64.RED.A1T0 RZ, [R0+URZ], RZ ;  /* 0x000000ff00ff79a7 */ /* 0x0043e2000810043f */
[----:B------:R-:W-:Y:S02]  /*22140*/  ISETP.GE.AND P2, PT, R21, R49, PT ;  /* 0x000000311500720c */ /* 0x000fe40003f46270 */
[----:B------:R-:W-:-:S04]  /*22150*/  IMAD.WIDE R20, R50, 0x80, R52 ;  /* 0x0000008032147825 */ /* 0x000fc800078e0234 */
[----:B------:R-:W-:Y:S01]  /*22160*/  IMAD.IADD R49, R45, 0x1, R47 ;  /* 0x000000012d317824 */ /* 0x000fe200078e022f */
[----:B-1----:R-:W-:Y:S06]  /*22170*/  @P3 BRA `(.L_x_7678) ;  /* 0x0000000000403947 */ /* 0x002fec0003800000 */
        /* <DEDUP_REMOVED lines=16> */
.L_x_7678:
[----:B------:R-:W-:Y:S05]  /*22280*/  BSYNC B1 ;  /* 0x0000000000017941 */ /* 0x000fea0003800000 */
.L_x_7677:
[----:B------:R-:W-:Y:S04]  /*22290*/  BSSY B1, `(.L_x_7679) ;  /* 0x0000014000017945 */ /* 0x000fe80003800000 */
[----:B------:R-:W-:Y:S05]  /*222a0*/  @P0 BRA `(.L_x_7680) ;  /* 0x0000000000480947 */ /* 0x000fea0003800000 */
[----:B0----5:R-:W-:Y:S01]  /*222b0*/  IADD3 R5, P0, R20, 0x20, RZ ;  /* 0x0000002014057810 */ /* 0x021fe20007f1e0ff */
        /* <DEDUP_REMOVED lines=17> */
.L_x_7680:
[----:B------:R-:W-:Y:S05]  /*223d0*/  BSYNC B1 ;  /* 0x0000000000017941 */ /* 0x000fea0003800000 */
.L_x_7679:
[----:B------:R-:W-:Y:S04]  /*223e0*/  BSSY B1, `(.L_x_7681) ;  /* 0x0000014000017945 */ /* 0x000fe80003800000 */
[----:B------:R-:W-:Y:S05]  /*223f0*/  @P1 BRA `(.L_x_7682) ;  /* 0x0000000000481947 */ /* 0x000fea0003800000 */
[----:B01---5:R-:W-:Y:S01]  /*22400*/  IADD3 R5, P0, R20, 0x40, RZ ;  /* 0x0000004014057810 */ /* 0x023fe20007f1e0ff */
        /* <DEDUP_REMOVED lines=17> */
.L_x_7682:
[----:B------:R-:W-:Y:S05]  /*22520*/  BSYNC B1 ;  /* 0x0000000000017941 */ /* 0x000fea0003800000 */
.L_x_7681:
[----:B------:R-:W-:Y:S05]  /*22530*/  @P2 BRA `(.L_x_7683) ;  /* 0x0000000800f42947 */ /* 0x000fea0003800000 */
[----:B012--5:R-:W-:Y:S01]  /*22540*/  IADD3 R5, P0, R20, 0x60, RZ ;  /* 0x0000006014057810 */ /* 0x027fe20007f1e0ff */
        /* <DEDUP_REMOVED lines=19> */
.L_x_7674:
[----:B------:R-:W4:Y:S01]  /*22680*/  LDL.LU R4, [R1+0x8c] ;  /* 0x00008c0001047983 */ /* 0x000f220000300800 */
[----:B------:R-:W-:-:S03]  /*22690*/  ULDC.64 UR4, c[0x0][0xbd8] ;  /* 0x0002f60000047ab9 */ /* 0x000fc60000000a00 */
[----:B--2---:R-:W1:Y:S01]  /*226a0*/  LDL.LU R0, [R1+0x90] ;  /* 0x0000900001007983 */ /* 0x004e620000300800 */
[----:B------:R-:W-:Y:S01]  /*226b0*/  ISETP.NE.U32.AND P0, PT, RZ, UR4, PT ;  /* 0x00000004ff007c0c */ /* 0x000fe2000bf05070 */
[----:B------:R-:W-:-:S03]  /*226c0*/  IMAD.MOV.U32 R7, RZ, RZ, RZ ;  /* 0x000000ffff077224 */ /* 0x000fc600078e00ff */
[----:B------:R-:W-:Y:S02]  /*226d0*/  ISETP.NE.AND.EX P0, PT, RZ, UR5, PT, P0 ;  /* 0x00000005ff007c0c */ /* 0x000fe4000bf05300 */
[----:B----4-:R-:W-:-:S04]  /*226e0*/  IADD3 R2, P1, R4, UR4, RZ ;  /* 0x0000000404027c10 */ /* 0x010fc8000ff3e0ff */
[----:B-1----:R-:W-:Y:S01]  /*226f0*/  IADD3.X R3, R0, UR5, RZ, P1, !PT ;  /* 0x0000000500037c10 */ /* 0x002fe20008ffe4ff */
        /* <DEDUP_REMOVED lines=17> */
.L_x_7684:
[----:B------:R-:W2:Y:S04]  /*22810*/  LDL.LU R3, [R1+0x84] ;  /* 0x0000840001037983 */ /* 0x000ea80000300800 */
[----:B------:R-:W4:Y:S04]  /*22820*/  LDL.LU R2, [R1+0x94] ;  /* 0x0000940001027983 */ /* 0x000f280000300800 */
[----:B------:R-:W3:Y:S04]  /*22830*/  LDL R13, [R1+0x88] ;  /* 0x00008800010d7983 */ /* 0x000ee80000100800 */
[----:B------:R-:W3:Y:S04]  /*22840*/  LDL R12, [R1+0x60] ;  /* 0x00006000010c7983 */ /* 0x000ee80000100800 */
[----:B------:R1:W5:Y:S01]  /*22850*/  LDL R14, [R1+0x98] ;  /* 0x00009800010e7983 */ /* 0x0003620000100800 */
[----:B------:R-:W-:Y:S01]  /*22860*/  BSSY B1, `(.L_x_7685) ;  /* 0x000001d000017945 */ /* 0x000fe20003800000 */
[----:B-----5:R-:W-:-:S02]  /*22870*/  SHF.R.S32.HI R6, RZ, 0x1f, R7 ;  /* 0x0000001fff067819 */ /* 0x020fc40000011407 */
[----:B--2---:R-:W-:Y:S02]  /*22880*/  SEL R11, R3, RZ, !P0 ;  /* 0x000000ff030b7207 */ /* 0x004fe40004000000 */
[----:B----4-:R-:W-:Y:S02]  /*22890*/  SEL R9, R2, RZ, !P0 ;  /* 0x000000ff02097207 */ /* 0x010fe40004000000 */
[----:B---3--:R-:W-:Y:S02]  /*228a0*/  SHF.R.S32.HI R8, RZ, 0x1f, R13 ;  /* 0x0000001fff087819 */ /* 0x008fe4000001140d */
[----:B------:R-:W-:Y:S01]  /*228b0*/  SHF.R.S32.HI R10, RZ, 0x1f, R12 ;  /* 0x0000001fff0a7819 */ /* 0x000fe2000001140c */
[----:B-1----:R-:W-:Y:S06]  /*228c0*/  @P2 BRA `(.L_x_7686) ;  /* 0x0000000000582947 */ /* 0x002fec0003800000 */
[----:B------:R-:W1:Y:S02]  /*228d0*/  S2R R2, SR_TID.X ;  /* 0x0000000000027919 */ /* 0x000e640000002100 */
[----:B-1----:R-:W-:-:S04]  /*228e0*/  IMAD R2, R14, 0x80, R2 ;  /* 0x000000800e027824 */ /* 0x002fc800078e0202 */
        /* <DEDUP_REMOVED lines=20> */
.L_x_7686:
[----:B------:R-:W-:Y:S05]  /*22a30*/  BSYNC B1 ;  /* 0x0000000000017941 */ /* 0x000fea0003800000 */
.L_x_7685:
[----:B------:R-:W2:Y:S01]  /*22a40*/  LDL.64 R20, [R1+0x68] ;  /* 0x0000680001147983 */ /* 0x000ea20000100a00 */
[----:B------:R-:W-:Y:S01]  /*22a50*/  ULDC.64 UR4, c[0x0][0xaa0] ;  /* 0x0002a80000047ab9 */ /* 0x000fe20000000a00 */
[----:B------:R-:W-:Y:S01]  /*22a60*/  IMAD.MOV.U32 R2, RZ, RZ, R12 ;  /* 0x000000ffff027224 */ /* 0x000fe200078e000c */
[----:B------:R-:W-:Y:S01]  /*22a70*/  BSSY B1, `(.L_x_7687) ;  /* 0x000002c000017945 */ /* 0x000fe20003800000 */
[----:B-1----:R-:W-:Y:S02]  /*22a80*/  IMAD.MOV.U32 R3, RZ, RZ, R10 ;  /* 0x000000ffff037224 */ /* 0x002fe400078e000a */
        /* <DEDUP_REMOVED lines=16> */
[C---:B------:R-:W-:Y:S01]  /*22b90*/  ISETP.GE.AND P3, PT, R20.reuse, R6, PT ;  /* 0x000000061400720c */ /* 0x040fe20003f66270 */
[----:B------:R-:W-:-:S03]  /*22ba0*/  VIADD R13, R20, 0x40 ;  /* 0x00000040140d7836 */ /* 0x000fc60000000000 */
        /* <DEDUP_REMOVED lines=24> */
.L_x_7688:
[----:B------:R-:W-:Y:S05]  /*22d30*/  BSYNC B1 ;  /* 0x0000000000017941 */ /* 0x000fea0003800000 */
.L_x_7687:
[----:B------:R-:W-:Y:S04]  /*22d40*/  BSSY B1, `(.L_x_7689) ;  /* 0x0000014000017945 */ /* 0x000fe80003800000 */
[----:B------:R-:W-:Y:S05]  /*22d50*/  @P2 BRA `(.L_x_7690) ;  /* 0x0000000000482947 */ /* 0x000fea0003800000 */
[----:B-1----:R-:W-:Y:S01]  /*22d60*/  IADD3 R9, P2, R6, 0x20, RZ ;  /* 0x0000002006097810 */ /* 0x002fe20007f5e0ff */
        /* <DEDUP_REMOVED lines=17> */
.L_x_7690:
[----:B------:R-:W-:Y:S05]  /*22e80*/  BSYNC B1 ;  /* 0x0000000000017941 */ /* 0x000fea0003800000 */
.L_x_7689:
[----:B------:R-:W-:Y:S04]  /*22e90*/  BSSY B1, `(.L_x_7691) ;  /* 0x0000014000017945 */ /* 0x000fe80003800000 */
[----:B------:R-:W-:Y:S05]  /*22ea0*/  @P0 BRA `(.L_x_7692) ;  /* 0x0000000000480947 */ /* 0x000fea0003800000 */
[----:B-12---:R-:W-:Y:S01]  /*22eb0*/  IADD3 R9, P0, R6, 0x40, RZ ;  /* 0x0000004006097810 */ /* 0x006fe20007f1e0ff */
        /* <DEDUP_REMOVED lines=17> */
.L_x_7692:
[----:B------:R-:W-:Y:S05]  /*22fd0*/  BSYNC B1 ;  /* 0x0000000000017941 */ /* 0x000fea0003800000 */
.L_x_7691:
        /* <DEDUP_REMOVED lines=19> */
.L_x_7683:
[----:B------:R-:W-:Y:S05]  /*23110*/  BSYNC B0 ;  /* 0x0000000000007941 */ /* 0x000fea0003800000 */
.L_x_7673:
[----:B------:R-:W-:Y:S02]  /*23120*/  ULDC UR4, c[0x0][0xc14] ;  /* 0x0003050000047ab9 */ /* 0x000fe40000000800 */
[----:B------:R-:W-:-:S13]  /*23130*/  ISETP.GE.AND P0, PT, R235, UR4, PT ;  /* 0x00000004eb007c0c */ /* 0x000fda000bf06270 */
[----:B------:R-:W-:Y:S05]  /*23140*/  @!P0 BRA `(.L_x_7693) ;  /* 0xfffffde0001c8947 */ /* 0x000fea000383ffff */
[----:B------:R-:W-:Y:S05]  /*23150*/  BRA `(.L_x_7500) ;  /* 0x0000006800207947 */ /* 0x000fea0003800000 */
.L_x_7498:
[----:B------:R-:W-:-:S08]  /*23160*/  NOP ;  /* 0x0000000000007918 */ /* 0x000fd00000000000 */
[----:B0-----:R-:W0:-:S00]  /*23170*/  USETMAXREG.DEALLOC.CTAPOOL 0x18 ;  /* 0x00000018000079c8 */ /* 0x001e0000080e0500 */
        /* <DEDUP_REMOVED lines=16> */
.L_x_7694:
        /* <DEDUP_REMOVED lines=42> */
.L_x_7700:
[----:B------:R-:W-:Y:S01]  /*23520*/  UIADD3 UR4, UR4, 0x1f, URZ ;  /* 0x0000001f04047890 */ /* 0x000fe2000fffe03f */
[----:B------:R-:W-:-:S05]  /*23530*/  IMAD.U32 R19, RZ, RZ, UR7 ;  /* 0x00000007ff137e24 */ /* 0x000fca000f8e00ff */
[----:B0-----:R-:W-:-:S13]  /*23540*/  ISETP.LE.AND P6, PT, R4, UR4, PT ;  /* 0x0000000404007c0c */ /* 0x001fda000bfc3270 */
[----:B------:R-:W-:Y:S05]  /*23550*/  @P6 BRA `(.L_x_7697) ;  /* 0x0000000400ac6947 */ /* 0x000fea0003800000 */
        /* <DEDUP_REMOVED lines=8> */
.L_x_7699:
[----:B------:R-:W-:Y:S05]  /*235e0*/  BSYNC B0 ;  /* 0x0000000000007941 */ /* 0x000fea0003800000 */
.L_x_7698:
        /* <DEDUP_REMOVED lines=21> */
.L_x_7696:
[----:B------:R-:W-:-:S04]  /*23740*/  IMAD.IADD R7, R6, 0x1, -R7 ;  /* 0x0000000106077824 */ /* 0x000fc800078e0a07 */
        /* <DEDUP_REMOVED lines=19> */
.L_x_7701:
[----:B-1----:R-:W-:Y:S01]  /*23880*/  IMAD.MOV R2, RZ, RZ, -R3 ;  /* 0x000000ffff027224 */ /* 0x002fe200078e0a03 */
[----:B--2---:R-:W-:Y:S01]  /*23890*/  IABS R4, R8 ;  /* 0x0000000800047213 */ /* 0x004fe20000000000 */
[----:B---3--:R-:W-:Y:S02]  /*238a0*/  IMAD R16, R16, UR5, R7 ;  /* 0x0000000510107c24 */ /* 0x008fe4000f8e0207 */
[----:B------:R-:W-:Y:S02]  /*238b0*/  IMAD R7, R2, R9, RZ ;  /* 0x0000000902077224 */ /* 0x000fe400078e02ff */
[----:B------:R-:W-:Y:S02]  /*238c0*/  IMAD.MOV.U32 R2, RZ, RZ, RZ ;  /* 0x000000ffff027224 */ /* 0x000fe400078e00ff */
[----:B------:R-:W-:Y:S02]  /*238d0*/  IMAD.MOV R4, RZ, RZ, -R4 ;  /* 0x000000ffff047224 */ /* 0x000fe400078e0a04 */
[----:B------:R-:W-:Y:S01]  /*238e0*/  IMAD.HI.U32 R2, R3, R7, R2 ;  /* 0x0000000703027227 */ /* 0x000fe200078e0002 */
[----:B------:R-:W-:-:S04]  /*238f0*/  IADD3 R7, -R16, UR6, RZ ;  /* 0x0000000610077c10 */ /* 0x000fc8000fffe1ff */
[----:B------:R-:W-:-:S05]  /*23900*/  IABS R3, R7 ;  /* 0x0000000700037213 */ /* 0x000fca0000000000 */
        /* <DEDUP_REMOVED lines=17> */
[----:B------:R-:W-:Y:S01]  /*23a20*/  VIADDMNMX R10, R3, UR5, R10, PT ;  /* 0x00000005030a7c46 */ /* 0x000fe2000b80010a */
[----:B------:R-:W-:Y:S01]  /*23a30*/  IMAD.IADD R4, R7, 0x1, R4 ;  /* 0x0000000107047824 */ /* 0x000fe200078e0204 */
[----:B------:R-:W-:Y:S02]  /*23a40*/  IABS R8, R7 ;  /* 0x0000000700087213 */ /* 0x000fe40000000000 */
        /* <DEDUP_REMOVED lines=9> */
[-C--:B------:R-:W-:Y:S02]  /*23ae0*/  IABS R9, R10.reuse ;  /* 0x0000000a00097213 */ /* 0x080fe40000000000 */
[----:B------:R-:W-:-:S03]  /*23af0*/  LOP3.LUT R2, R7, R10, RZ, 0x3c, !PT ;  /* 0x0000000a07027212 */ /* 0x000fc600078e3cff */
[----:B------:R-:W-:Y:S01]  /*23b00*/  IMAD.MOV R9, RZ, RZ, -R9 ;  /* 0x000000ffff097224 */ /* 0x000fe200078e0a09 */
        /* <DEDUP_REMOVED lines=16> */
.L_x_7697:
[----:B------:R-:W-:Y:S02]  /*23c10*/  IMAD.MOV.U32 R17, RZ, RZ, RZ ;  /* 0x000000ffff117224 */ /* 0x000fe400078e00ff */
[----:B------:R-:W-:Y:S02]  /*23c20*/  IMAD.U32 R16, RZ, RZ, UR6 ;  /* 0x00000006ff107e24 */ /* 0x000fe4000f8e00ff */
[----:B------:R-:W-:-:S07]  /*23c30*/  IMAD.MOV.U32 R18, RZ, RZ, RZ ;  /* 0x000000ffff127224 */ /* 0x000fce00078e00ff */
.L_x_7702:
[----:B------:R-:W-:-:S13]  /*23c40*/  ISETP.NE.AND P0, PT, R0, RZ, PT ;  /* 0x000000ff0000720c */ /* 0x000fda0003f05270 */
[----:B------:R-:W1:Y:S01]  /*23c50*/  @!P0 S2R R3, SR_CgaCtaId ;  /* 0x0000000000038919 */ /* 0x000e620000008800 */
[----:B------:R-:W-:-:S04]  /*23c60*/  @!P0 MOV R0, 0x400 ;  /* 0x0000040000008802 */ /* 0x000fc80000000f00 */
[----:B-1----:R-:W-:-:S05]  /*23c70*/  @!P0 LEA R0, R3, R0, 0x18 ;  /* 0x0000000003008211 */ /* 0x002fca00078ec0ff */
[----:B------:R2:W-:Y:S01]  /*23c80*/  @!P0 STS.128 [R0+0x2e8d0], R16 ;  /* 0x02e8d01000008388 */ /* 0x0005e20000000c00 */
[----:B------:R-:W-:Y:S06]  /*23c90*/  BAR.ARV 0x5, 0x180 ;  /* 0x0146000000007b1d */ /* 0x000fec0000002000 */
.L_x_7695:
        /* <DEDUP_REMOVED lines=13> */
[----:B------:R-:W-:Y:S01]  /*23d70*/  LOP3.LUT R3, R0, 0x600, RZ, 0xc0, !PT ;  /* 0x0000060000037812 */ /* 0x000fe200078ec0ff */
[----:B------:R-:W-:-:S03]  /*23d80*/  IMAD.SHL.U32 R0, R6, 0x80, RZ ;  /* 0x0000008006007824 */ /* 0x000fc600078e00ff */
[----:B------:R-:W-:Y:S02]  /*23d90*/  LOP3.LUT R5, R3, 0x60, R4, 0xf8, !PT ;  /* 0x0000006003057812 */ /* 0x000fe400078ef804 */
[----:B------:R-:W-:Y:S02]  /*23da0*/  SHF.R.U32.HI R3, RZ, 0x1, R6 ;  /* 0x00000001ff037819 */ /* 0x000fe40000011606 */
[----:B------:R-:W-:Y:S02]  /*23db0*/  LOP3.LUT R5, R5, 0x100, R4, 0xf8, !PT ;  /* 0x0000010005057812 */ /* 0x000fe400078ef804 */
[----:B------:R-:W-:Y:S02]  /*23dc0*/  LOP3.LUT R4, R4, 0x80, RZ, 0xc0, !PT ;  /* 0x0000008004047812 */ /* 0x000fe400078ec0ff */
        /* <DEDUP_REMOVED lines=39> */
.L_x_7800:
[----:B0-----:R-:W0:Y:S02]  /*24040*/  LDC.64 R2, c[0x0][0xc60] ;  /* 0x00031800ff027b82 */ /* 0x001e240000000a00 */
[----:B0-----:R-:W-:-:S05]  /*24050*/  IMAD.WIDE R2, R19, 0x4, R2 ;  /* 0x0000000413027825 */ /* 0x001fca00078e0202 */
[----:B--2---:R-:W2:Y:S01]  /*24060*/  LDG.E R12, desc[UR60][R2.64] ;  /* 0x0000003c020c7981 */ /* 0x004ea2000c1e1900 */
[----:B------:R-:W-:Y:S05]  /*24070*/  YIELD ;  /* 0x0000000000007946 */ /* 0x000fea0003800000 */
[----:B------:R-:W-:Y:S01]  /*24080*/  ULDC.64 UR4, c[0x0][0xa28] ;  /* 0x00028a0000047ab9 */ /* 0x000fe20000000a00 */
[----:B------:R-:W-:Y:S01]  /*24090*/  IMAD.MOV.U32 R0, RZ, RZ, RZ ;  /* 0x000000ffff007224 */ /* 0x000fe200078e00ff */
[----:B------:R-:W-:Y:S01]  /*240a0*/  ISETP.NE.U32.AND P0, PT, RZ, UR4, PT ;  /* 0x00000004ff007c0c */ /* 0x000fe2000bf05070 */
[----:B------:R-:W-:Y:S01]  /*240b0*/  IMAD.MOV.U32 R8, RZ, RZ, RZ ;  /* 0x000000ffff087224 */ /* 0x000fe200078e00ff */
[----:B------:R-:W-:Y:S01]  /*240c0*/  ULDC.64 UR6, c[0x0][0xa08] ;  /* 0x0002820000067ab9 */ /* 0x000fe20000000a00 */
[----:B------:R-:W-:Y:S01]  /*240d0*/  ULDC.64 UR8, c[0x0][0xa10] ;  /* 0x0002840000087ab9 */ /* 0x000fe20000000a00 */
[----:B------:R-:W-:Y:S01]  /*240e0*/  ISETP.NE.AND.EX P0, PT, RZ, UR5, PT, P0 ;  /* 0x00000005ff007c0c */ /* 0x000fe2000bf05300 */
[----:B------:R-:W-:Y:S01]  /*240f0*/  IMAD.MOV.U32 R11, RZ, RZ, RZ ;  /* 0x000000ffff0b7224 */ /* 0x000fe200078e00ff */
[----:B------:R-:W-:Y:S01]  /*24100*/  ULDC.64 UR10, c[0x0][0xa18] ;  /* 0x00028600000a7ab9 */ /* 0x000fe20000000a00 */
[----:B------:R-:W-:Y:S01]  /*24110*/  IMAD.MOV.U32 R20, RZ, RZ, RZ ;  /* 0x000000ffff147224 */ /* 0x000fe200078e00ff */
[----:B--2---:R-:W-:Y:S01]  /*24120*/  SHF.R.S32.HI R4, RZ, 0x1f, R12 ;  /* 0x0000001fff047819 */ /* 0x004fe2000001140c */
[----:B------:R-:W-:-:S08]  /*24130*/  IMAD.SHL.U32 R14, R12, 0x4, RZ ;  /* 0x000000040c0e7824 */ /* 0x000fd000078e00ff */
[C---:B------:R-:W-:Y:S01]  /*24140*/  @P0 LEA R2, P1, R12.reuse, UR4, 0x2 ;  /* 0x000000040c020c11 */ /* 0x040fe2000f8210ff */
[----:B------:R-:W-:Y:S03]  /*24150*/  STL [R1+0x1c], R12 ;  /* 0x00001c0c01007387 */ /* 0x000fe60000100800 */
[C-C-:B------:R-:W-:Y:S01]  /*24160*/  @P0 LEA.HI.X R3, R12.reuse, UR5, R4.reuse, 0x2, P1 ;  /* 0x000000050c030c11 */ /* 0x140fe200088f1404 */
[----:B------:R-:W-:Y:S02]  /*24170*/  ULDC.64 UR4, c[0x0][0xa00] ;  /* 0x0002800000047ab9 */ /* 0x000fe40000000a00 */
[----:B------:R-:W-:Y:S02]  /*24180*/  ISETP.NE.U32.AND P2, PT, RZ, UR4, PT ;  /* 0x00000004ff007c0c */ /* 0x000fe4000bf45070 */
[----:B------:R0:W5:Y:S01]  /*24190*/  @P0 LDG.E R0, desc[UR60][R2.64] ;  /* 0x0000003c02000981 */ /* 0x000162000c1e1900 */
[----:B------:R-:W-:-:S02]  /*241a0*/  SHF.L.U64.HI R13, R12, 0x2, R4 ;  /* 0x000000020c0d7819 */ /* 0x000fc40000010204 */
[----:B------:R-:W-:Y:S01]  /*241b0*/  ISETP.NE.AND.EX P2, PT, RZ, UR5, PT, P2 ;  /* 0x00000005ff007c0c */ /* 0x000fe2000bf45320 */
[----:B------:R-:W-:Y:S01]  /*241c0*/  STL [R1+0x40], R14 ;  /* 0x0000400e01007387 */ /* 0x000fe20000100800 */
[----:B------:R-:W-:Y:S02]  /*241d0*/  ISETP.NE.U32.AND P0, PT, RZ, UR6, PT ;  /* 0x00000006ff007c0c */ /* 0x000fe4000bf05070 */
[----:B------:R-:W-:Y:S01]  /*241e0*/  ISETP.NE.U32.AND P1, PT, RZ, UR8, PT ;  /* 0x00000008ff007c0c */ /* 0x000fe2000bf25070 */
[----:B------:R-:W-:Y:S01]  /*241f0*/  STL [R1+0x44], R13 ;  /* 0x0000440d01007387 */ /* 0x000fe20000100800 */
[----:B------:R-:W-:Y:S02]  /*24200*/  ISETP.NE.AND.EX P0, PT, RZ, UR7, PT, P0 ;  /* 0x00000007ff007c0c */ /* 0x000fe4000bf05300 */
[----:B0-----:R-:W-:Y:S02]  /*24210*/  IADD3 R2, P4, R14, UR4, RZ ;  /* 0x000000040e027c10 */ /* 0x001fe4000ff9e0ff */
[----:B------:R-:W-:-:S02]  /*24220*/  ISETP.NE.AND.EX P1, PT, RZ, UR9, PT, P1 ;  /* 0x00000009ff007c0c */ /* 0x000fc4000bf25310 */
[C---:B------:R-:W-:Y:S02]  /*24230*/  IADD3.X R3, R13.reuse, UR5, RZ, P4, !PT ;  /* 0x000000050d037c10 */ /* 0x040fe4000a7fe4ff */
[C---:B------:R-:W-:Y:S02]  /*24240*/  IADD3 R6, P5, R14.reuse, UR6, RZ ;  /* 0x000000060e067c10 */ /* 0x040fe4000ffbe0ff */
[----:B------:R-:W-:Y:S01]  /*24250*/  IADD3 R4, P4, R14, UR8, RZ ;  /* 0x000000080e047c10 */ /* 0x000fe2000ff9e0ff */
[----:B------:R-:W2:Y:S01]  /*24260*/  @P2 LDG.E R8, desc[UR60][R2.64] ;  /* 0x0000003c02082981 */ /* 0x000ea2000c1e1900 */
[C---:B------:R-:W-:Y:S02]  /*24270*/  IADD3.X R7, R13.reuse, UR7, RZ, P5, !PT ;  /* 0x000000070d077c10 */ /* 0x040fe4000affe4ff */
[----:B------:R-:W-:Y:S02]  /*24280*/  IADD3.X R5, R13, UR9, RZ, P4, !PT ;  /* 0x000000090d057c10 */ /* 0x000fe4000a7fe4ff */
[----:B------:R-:W-:Y:S01]  /*24290*/  ISETP.NE.U32.AND P3, PT, RZ, UR10, PT ;  /* 0x0000000aff007c0c */ /* 0x000fe2000bf65070 */
[----:B------:R-:W5:Y:S01]  /*242a0*/  @P0 LDG.E R11, desc[UR60][R6.64] ;  /* 0x0000003c060b0981 */ /* 0x000f62000c1e1900 */
[----:B------:R-:W-:-:S02]  /*242b0*/  ULDC UR4, c[0x0][0x288] ;  /* 0x0000a20000047ab9 */ /* 0x000fc40000000800 */
[----:B------:R-:W-:Y:S01]  /*242c0*/  ISETP.NE.AND.EX P3, PT, RZ, UR11, PT, P3 ;  /* 0x0000000bff007c0c */ /* 0x000fe2000bf65330 */
[----:B------:R-:W5:Y:S01]  /*242d0*/  @P1 LDG.E R20, desc[UR60][R4.64] ;  /* 0x0000003c04141981 */ /* 0x000f62000c1e1900 */
[----:B------:R-:W-:Y:S01]  /*242e0*/  IMAD.U32 R10, RZ, RZ, UR4 ;  /* 0x00000004ff0a7e24 */ /* 0x000fe2000f8e00ff */
[----:B------:R-:W-:Y:S02]  /*242f0*/  ULDC.64 UR4, c[0x0][0x3f8] ;  /* 0x0000fe0000047ab9 */ /* 0x000fe40000000a00 */
        /* <DEDUP_REMOVED lines=18> */
.L_x_7704:
        /* <DEDUP_REMOVED lines=10> */
.L_x_7705:
[----:B------:R-:W-:Y:S05]  /*244c0*/  @!P0 BRA `(.L_x_7706) ;  /* 0x00000000000c8947 */ /* 0x000fea0003800000 */
[----:B------:R-:W2:Y:S04]  /*244d0*/  LDG.E R9, desc[UR60][R6.64] ;  /* 0x0000003c06097981 */ /* 0x000ea8000c1e1900 */
[----:B------:R-:W2:Y:S02]  /*244e0*/  LDG.E R6, desc[UR60][R6.64+0x4] ;  /* 0x0000043c06067981 */ /* 0x000ea4000c1e1900 */
[----:B--2---:R-:W-:-:S07]  /*244f0*/  IMAD.IADD R9, R6, 0x1, -R9 ;  /* 0x0000000106097824 */ /* 0x004fce00078e0a09 */
.L_x_7706:
[----:B0-----:R-:W2:Y:S01]  /*24500*/  @P1 LDG.E R2, desc[UR60][R4.64] ;  /* 0x0000003c04021981 */ /* 0x001ea2000c1e1900 */
[----:B-----5:R-:W-:-:S03]  /*24510*/  IMAD.IADD R0, R9, 0x1, -R0 ;  /* 0x0000000109007824 */ /* 0x020fc600078e0a00 */
[----:B------:R-:W2:Y:S01]  /*24520*/  @P1 LDG.E R4, desc[UR60][R4.64+0x4] ;  /* 0x0000043c04041981 */ /* 0x000ea2000c1e1900 */
[----:B------:R-:W-:Y:S01]  /*24530*/  BSSY B0, `(.L_x_7707) ;  /* 0x00000ff000007945 */ /* 0x000fe20003800000 */
[----:B--2---:R-:W-:Y:S01]  /*24540*/  @P1 IMAD.IADD R8, R4, 0x1, -R2 ;  /* 0x0000000104081824 */ /* 0x004fe200078e0a02 */
[----:B------:R-:W-:-:S03]  /*24550*/  LEA R2, R17, 0x15f, 0x7 ;  /* 0x0000015f11027811 */ /* 0x000fc600078e38ff */
[----:B------:R-:W-:-:S04]  /*24560*/  IMAD.IADD R4, R0, 0x1, R8 ;  /* 0x0000000100047824 */ /* 0x000fc800078e0208 */
[C---:B------:R-:W-:Y:S01]  /*24570*/  VIADD R5, R4.reuse, 0xdf ;  /* 0x000000df04057836 */ /* 0x040fe20000000000 */
[----:B------:R-:W-:Y:S01]  /*24580*/  IADD3 R3, R4, R2, -R10 ;  /* 0x0000000204037210 */ /* 0x000fe20007ffe80a */
[----:B------:R-:W-:Y:S02]  /*24590*/  IMAD.MOV.U32 R4, RZ, RZ, RZ ;  /* 0x000000ffff047224 */ /* 0x000fe400078e00ff */
[----:B------:R-:W-:Y:S02]  /*245a0*/  IMAD.MOV.U32 R2, RZ, RZ, RZ ;  /* 0x000000ffff027224 */ /* 0x000fe400078e00ff */
[----:B------:R-:W-:-:S04]  /*245b0*/  IMAD.HI R4, R5, -0x6db6db6d, R4 ;  /* 0x9249249305047827 */ /* 0x000fc800078e0204 */
[----:B------:R-:W-:Y:S01]  /*245c0*/  IMAD.HI R2, R3, -0x6db6db6d, R2 ;  /* 0x9249249303027827 */ /* 0x000fe200078e0202 */
        /* <DEDUP_REMOVED lines=9> */
[----:B------:R-:W-:Y:S02]  /*24660*/  ISETP.GT.AND P0, PT, R4, R0, PT ;  /* 0x000000000400720c */ /* 0x000fe40003f04270 */
[----:B------:R-:W-:-:S11]  /*24670*/  SHF.R.U32.HI R2, RZ, 0x5, R0 ;  /* 0x00000005ff027819 */ /* 0x000fd60000011600 */
[----:B------:R-:W-:Y:S02]  /*24680*/  @P0 VIADD R5, R4, 0xdf ;  /* 0x000000df04050836 */ /* 0x000fe40000000000 */
[----:B------:R-:W-:-:S04]  /*24690*/  @P0 IMAD.MOV.U32 R4, RZ, RZ, RZ ;  /* 0x000000ffff040224 */ /* 0x000fc800078e00ff */
[----:B------:R-:W-:-:S04]  /*246a0*/  @P0 IMAD.HI R5, R5, -0x6db6db6d, R4 ;  /* 0x9249249305050827 */ /* 0x000fc800078e0204 */
[----:B------:R-:W-:Y:S01]  /*246b0*/  IMAD.WIDE.U32 R2, R2, 0x24924925, RZ ;  /* 0x2492492502027825 */ /* 0x000fe200078e00ff */
[----:B------:R-:W-:Y:S01]  /*246c0*/  @P0 SHF.R.U32.HI R0, RZ, 0x1f, R5 ;  /* 0x0000001fff000819 */ /* 0x000fe20000011605 */
[----:B------:R0:W-:Y:S02]  /*246d0*/  STL [R1+0x48], R6 ;  /* 0x0000480601007387 */ /* 0x0001e40000100800 */
[----:B------:R-:W-:Y:S01]  /*246e0*/  IMAD.MOV.U32 R4, RZ, RZ, R3 ;  /* 0x000000ffff047224 */ /* 0x000fe200078e0003 */
        /* <DEDUP_REMOVED lines=18> */
.L_x_7907:
[----:B-1----:R-:W-:Y:S02]  /*24810*/  ISETP.NE.AND P0, PT, R14, RZ, PT ;  /* 0x000000ff0e00720c */ /* 0x002fe40003f05270 */
[----:B------:R-:W-:-:S11]  /*24820*/  PLOP3.LUT P6, PT, PT, PT, PT, 0x8, 0x0 ;  /* 0x000000000000781c */ /* 0x000fd60003fce170 */
[----:B------:R-:W-:Y:S05]  /*24830*/  @P0 BRA `(.L_x_7710) ;  /* 0x00000000000c0947 */ /* 0x000fea0003800000 */
[----:B------:R-:W-:-:S03]  /*24840*/  UMOV UR4, 0xffffffff ;  /* 0xffffffff00047882 */ /* 0x000fc60000000000 */
[----:B------:R-:W-:Y:S05]  /*24850*/  BRA.DIV UR4, `(.L_x_7711) ;  /* 0x0000007204487947 */ /* 0x000fea000b800000 */
[----:B------:R-:W-:-:S13]  /*24860*/  ELECT P6, URZ, PT ;  /* 0x00000000003f782f */ /* 0x000fda00038c0000 */
.L_x_7710:
        /* <DEDUP_REMOVED lines=12> */
.L_x_7910:
[----:B------:R-:W-:Y:S05]  /*24930*/  BSYNC B1 ;  /* 0x0000000000017941 */ /* 0x000fea0003800000 */
.L_x_7712:
        /* <DEDUP_REMOVED lines=12> */
.L_x_7911:
[----:B------:R-:W-:Y:S05]  /*24a00*/  BSYNC B2 ;  /* 0x0000000000027941 */ /* 0x000fea0003800000 */
.L_x_7716:
        /* <DEDUP_REMOVED lines=9> */
.L_x_7719:
[----:B------:R-:W-:Y:S05]  /*24aa0*/  BSYNC B2 ;  /* 0x0000000000027941 */ /* 0x000fea0003800000 */
.L_x_7718:
        /* <DEDUP_REMOVED lines=13> */
.L_x_7720:
        /* <DEDUP_REMOVED lines=13> */
.L_x_7912:
[----:B------:R-:W-:Y:S05]  /*24c50*/  BSYNC B2 ;  /* 0x0000000000027941 */ /* 0x000fea0003800000 */
.L_x_7721:
        /* <DEDUP_REMOVED lines=11> */
.L_x_7724:
[----:B------:R-:W-:Y:S05]  /*24d10*/  BSYNC B2 ;  /* 0x0000000000027941 */ /* 0x000fea0003800000 */
.L_x_7723:
        /* <DEDUP_REMOVED lines=8> */
.L_x_7725:
        /* <DEDUP_REMOVED lines=10> */
.L_x_7715:
[----:B------:R-:W-:Y:S05]  /*24e40*/  BSYNC B1 ;  /* 0x0000000000017941 */ /* 0x000fea0003800000 */
.L_x_7714:
[----:B01----:R-:W2:Y:S04]  /*24e50*/  LDL.LU R9, [R1+0xc] ;  /* 0x00000c0001097983 */ /* 0x003ea80000300800 */
        /* <DEDUP_REMOVED lines=15> */
.L_x_7738:
        /* <DEDUP_REMOVED lines=13> */
.L_x_7913:
[----:B------:R-:W-:Y:S05]  /*25020*/  BSYNC B2 ;  /* 0x0000000000027941 */ /* 0x000fea0003800000 */
.L_x_7728:
        /* <DEDUP_REMOVED lines=9> */
.L_x_7731:
[----:B------:R-:W-:Y:S05]  /*250c0*/  BSYNC B2 ;  /* 0x0000000000027941 */ /* 0x000fea0003800000 */
.L_x_7730:
[----:B------:R-:W2:Y:S01]  /*250d0*/  LDL R8, [R1+0xc] ;  /* 0x00000c0001087983 */ /* 0x000ea20000100800 */
[----:B------:R-:W-:Y:S01]  /*250e0*/  IMAD.MOV.U32 R12, RZ, RZ, RZ ;  /* 0x000000ffff0c7224 */ /* 0x000fe200078e00ff */
[----:B------:R-:W-:Y:S01]  /*250f0*/  UIADD3 UR4, UP0, UR36, 0x570, URZ ;  /* 0x0000057024047890 */ /* 0x000fe2000ff1e03f */
[----:B------:R-:W-:Y:S01]  /*25100*/  PLOP3.LUT P1, PT, PT, PT, PT, 0x80, 0x0 ;  /* 0x000000000000781c */ /* 0x000fe20003f2f070 */
[----:B------:R-:W-:Y:S01]  /*25110*/  VIADD R9, R6, 0x2e890 ;  /* 0x0002e89006097836 */ /* 0x000fe20000000000 */
[----:B------:R-:W-:Y:S01]  /*25120*/  UMOV UR6, 0x0 ;  /* 0x0000000000067882 */ /* 0x000fe20000000000 */
[----:B------:R-:W-:Y:S01]  /*25130*/  R2UR UR10, R12 ;  /* 0x000000000c0a72ca */ /* 0x000fe200000e0000 */
[----:B------:R-:W-:Y:S01]  /*25140*/  UIADD3.X UR5, URZ, UR37, URZ, UP0, !UPT ;  /* 0x000000253f057290 */ /* 0x000fe200087fe43f */
[----:B------:R-:W-:Y:S01]  /*25150*/  UMOV UR7, 0x12f00000 ;  /* 0x12f0000000077882 */ /* 0x000fe20000000000 */
[----:B--2---:R-:W-:-:S04]  /*25160*/  IMAD R8, R8, 0x7000, R11 ;  /* 0x0000700008087824 */ /* 0x004fc800078e020b */
[----:B------:R-:W-:-:S08]  /*25170*/  VIADD R10, R8, 0x20400 ;  /* 0x00020400080a7836 */ /* 0x000fd00000000000 */
.L_x_7732:
        /* <DEDUP_REMOVED lines=13> */
.L_x_7914:
[----:B------:R-:W-:Y:S05]  /*25250*/  BSYNC B2 ;  /* 0x0000000000027941 */ /* 0x000fea0003800000 */
.L_x_7733:
        /* <DEDUP_REMOVED lines=11> */
.L_x_7736:
[----:B------:R-:W-:Y:S05]  /*25310*/  BSYNC B2 ;  /* 0x0000000000027941 */ /* 0x000fea0003800000 */
.L_x_7735:
        /* <DEDUP_REMOVED lines=8> */
.L_x_7737:
        /* <DEDUP_REMOVED lines=10> */
.L_x_7727:
[----:B------:R-:W-:Y:S05]  /*25440*/  BSYNC B1 ;  /* 0x0000000000017941 */ /* 0x000fea0003800000 */
.L_x_7726:
        /* <DEDUP_REMOVED lines=13> */
.L_x_7708:
[----:B------:R-:W-:Y:S05]  /*25520*/  BSYNC B0 ;  /* 0x0000000000007941 */ /* 0x000fea0003800000 */
.L_x_7707:
        /* <DEDUP_REMOVED lines=23> */
.L_x_7740:
        /* <DEDUP_REMOVED lines=23> */
.L_x_7742:
        /* <DEDUP_REMOVED lines=27> */
.L_x_7743:
        /* <DEDUP_REMOVED lines=21> */
.L_x_7744:
        /* <DEDUP_REMOVED lines=19> */
.L_x_7745:
        /* <DEDUP_REMOVED lines=13> */
[----:B------:R-:W-:-:S06]  /*25d10*/  IMAD.MOV.U32 R21, RZ, RZ, R4 ;  /* 0x000000ffff157224 */ /* 0x000fcc00078e0004 */
        /* <DEDUP_REMOVED lines=17> */
.L_x_7746:
        /* <DEDUP_REMOVED lines=23> */
.L_x_7917:
[----:B-1----:R-:W-:Y:S02]  /*25fa0*/  ISETP.NE.AND P0, PT, R14, RZ, PT ;  /* 0x000000ff0e00720c */ /* 0x002fe40003f05270 */
[----:B------:R-:W-:-:S11]  /*25fb0*/  PLOP3.LUT P6, PT, PT, PT, PT, 0x8, 0x0 ;  /* 0x000000000000781c */ /* 0x000fd60003fce170 */
[----:B------:R-:W-:Y:S05]  /*25fc0*/  @P0 BRA `(.L_x_7748) ;  /* 0x0000000400c40947 */ /* 0x000fea0003800000 */
[----:B------:R-:W-:-:S03]  /*25fd0*/  UMOV UR4, 0xffffffff ;  /* 0xffffffff00047882 */ /* 0x000fc60000000000 */
[----:B------:R-:W-:Y:S05]  /*25fe0*/  BRA.DIV UR4, `(.L_x_7749) ;  /* 0x0000005e041c7947 */ /* 0x000fea000b800000 */
[----:B------:R-:W-:-:S13]  /*25ff0*/  ELECT P6, URZ, PT ;  /* 0x00000000003f782f */ /* 0x000fda00038c0000 */
.L_x_7920:
        /* <DEDUP_REMOVED lines=15> */
[--C-:B------:R-:W-:Y:S02]  /*260f0*/  IMAD.MOV R7, RZ, RZ, -R2.reuse ;  /* 0x000000ffff077224 */ /* 0x100fe400078e0a02 */
        /* <DEDUP_REMOVED lines=9> */
.L_x_7751:
        /* <DEDUP_REMOVED lines=12> */
.L_x_7921:
        /* <DEDUP_REMOVED lines=8> */
.L_x_7753:
        /* <DEDUP_REMOVED lines=22> */
.L_x_7922:
        /* <DEDUP_REMOVED lines=8> */
.L_x_7755:
        /* <DEDUP_REMOVED lines=14> */
.L_x_7750:
        /* <DEDUP_REMOVED lines=21> */
.L_x_7748:
        /* <DEDUP_REMOVED lines=13> */
.L_x_7923:
[----:B------:R-:W-:Y:S05]  /*267b0*/  BSYNC B0 ;  /* 0x0000000000007941 */ /* 0x000fea0003800000 */
.L_x_7756:
[----:B0-----:R-:W2:Y:S02]  /*267c0*/  LDL R4, [R1+0x48] ;  /* 0x0000480001047983 */ /* 0x001ea40000100800 */
[----:B--2---:R-:W-:-:S13]  /*267d0*/  ISETP.GE.AND P0, PT, R4, 0x2, PT ;  /* 0x000000020400780c */ /* 0x004fda0003f06270 */
[----:B------:R-:W-:Y:S05]  /*267e0*/  @!P0 BRA `(.L_x_7758) ;  /* 0x0000001400048947 */ /* 0x000fea0003800000 */
[----:B------:R0:W5:Y:S01]  /*267f0*/  LDL.LU R6, [R1+0x8] ;  /* 0x0000080001067983 */ /* 0x0001620000300800 */
[----:B------:R-:W-:-:S03]  /*26800*/  VIADD R17, R4, 0xfffffffe ;  /* 0xfffffffe04117836 */ /* 0x000fc60000000000 */
[----:B------:R0:W5:Y:S04]  /*26810*/  LDL.LU R7, [R1+0x10] ;  /* 0x0000100001077983 */ /* 0x0001680000300800 */
.L_x_7778:
        /* <DEDUP_REMOVED lines=16> */
[----:B------:R-:W3:Y:S01]  /*26920*/  LDC R5, c[0x0][0x41c] ;  /* 0x00010700ff057b82 */ /* 0x000ee20000000800 */
[----:B------:R-:W-:Y:S01]  /*26930*/  ULDC.64 UR6, c[0x0][0x408] ;  /* 0x0001020000067ab9 */ /* 0x000fe20000000a00 */
[----:B---3--:R-:W-:-:S13]  /*26940*/  ISETP.NE.AND P0, PT, R5, 0x1, PT ;  /* 0x000000010500780c */ /* 0x008fda0003f05270 */
[----:B------:R-:W3:Y:S02]  /*26950*/  @P0 LDC.64 R2, c[0x0][0x420] ;  /* 0x00010800ff020b82 */ /* 0x000ee40000000a00 */
[----:B---3--:R-:W-:-:S04]  /*26960*/  @P0 IMAD.HI.U32 R4, R17, R2, RZ ;  /* 0x0000000211040227 */ /* 0x008fc800078e00ff */
        /* <DEDUP_REMOVED lines=12> */
.L_x_7761:
        /* <DEDUP_REMOVED lines=11> */
.L_x_7924:
[----:B------:R-:W-:Y:S05]  /*26ae0*/  BSYNC B1 ;  /* 0x0000000000017941 */ /* 0x000fea0003800000 */
.L_x_7762:
        /* <DEDUP_REMOVED lines=9> */
.L_x_7765:
[----:B------:R-:W-:Y:S05]  /*26b80*/  BSYNC B1 ;  /* 0x0000000000017941 */ /* 0x000fea0003800000 */
.L_x_7764:
        /* <DEDUP_REMOVED lines=12> */
[----:B---3--:R-:W-:Y:S02]  /*26c50*/  IMAD R3, R3, 0x7000, R10 ;  /* 0x0000700003037824 */ /* 0x008fe400078e020a */
[----:B----4-:R-:W-:Y:S02]  /*26c60*/  IMAD R8, R8, 0xe0, R9 ;  /* 0x000000e008087824 */ /* 0x010fe400078e0209 */
[----:B------:R-:W-:Y:S02]  /*26c70*/  VIADD R9, R5, 0x2e870 ;  /* 0x0002e87005097836 */ /* 0x000fe40000000000 */
[----:B------:R-:W-:-:S07]  /*26c80*/  VIADD R10, R3, 0xe400 ;  /* 0x0000e400030a7836 */ /* 0x000fce0000000000 */
.L_x_7766:
        /* <DEDUP_REMOVED lines=13> */
.L_x_7925:
[----:B------:R-:W-:Y:S05]  /*26d60*/  BSYNC B1 ;  /* 0x0000000000017941 */ /* 0x000fea0003800000 */
.L_x_7767:
        /* <DEDUP_REMOVED lines=11> */
.L_x_7770:
[----:B------:R-:W-:Y:S05]  /*26e20*/  BSYNC B1 ;  /* 0x0000000000017941 */ /* 0x000fea0003800000 */
.L_x_7769:
        /* <DEDUP_REMOVED lines=8> */
.L_x_7771:
        /* <DEDUP_REMOVED lines=10> */
.L_x_7760:
[----:B------:R-:W-:Y:S05]  /*26f50*/  BSYNC B0 ;  /* 0x0000000000007941 */ /* 0x000fea0003800000 */
.L_x_7759:
[----:B------:R-:W-:-:S06]  /*26f60*/  UISETP.NE.AND UP0, UPT, UR38, 0x3, UPT ;  /* 0x000000032600788c */ /* 0x000fcc000bf05270 */
[----:B------:R-:W-:-:S13]  /*26f70*/  PLOP3.LUT P0, PT, PT, PT, UP0, 0x80, 0x0 ;  /* 0x000000000000781c */ /* 0x000fda0003f0f008 */
[----:B------:R-:W-:Y:S05]  /*26f80*/  @!P0 BRA `(.L_x_7772) ;  /* 0x0000000000048947 */ /* 0x000fea0003800000 */
[----:B------:R-:W-:Y:S01]  /*26f90*/  BPT.TRAP 0x1 ;  /* 0x000000040000795c */ /* 0x000fe20000300000 */
.L_x_7772:
        /* <DEDUP_REMOVED lines=11> */
.L_x_7926:
[----:B------:R-:W-:Y:S05]  /*27050*/  BSYNC B0 ;  /* 0x0000000000007941 */ /* 0x000fea0003800000 */
.L_x_7773:
[----:B------:R-:W-:Y:S05]  /*27060*/  @!P0 BRA `(.L_x_7775) ;  /* 0x0000000000048947 */ /* 0x000fea0003800000 */
[----:B------:R-:W-:Y:S01]  /*27070*/  BPT.TRAP 0x1 ;  /* 0x000000040000795c */ /* 0x000fe20000300000 */
.L_x_7775:
[----:B------:R-:W-:Y:S01]  /*27080*/  SHF.L.U32 R4, R7, 0x1f, RZ ;  /* 0x0000001f07047819 */ /* 0x000fe200000006ff */
[----:B--2---:R-:W-:-:S03]  /*27090*/  IMAD R3, R6, 0x7000, RZ ;  /* 0x0000700006037824 */ /* 0x004fc600078e02ff */
[----:B------:R-:W2:Y:S02]  /*270a0*/  SYNCS.PHASECHK.TRANS64.TRYWAIT P2, [R18+URZ+0x2e860], R4 ;  /* 0x02e86004120075a7 */ /* 0x000ea4000804017f */
[----:B--2---:R-:W-:Y:S05]  /*270b0*/  @!P2 BRA `(.L_x_7776) ;  /* 0x0000004c008ca947 */ /* 0x004fea0003800000 */
.L_x_7927:
[----:B------:R-:W3:Y:S04]  /*270c0*/  LDL R12, [R1+0x24] ;  /* 0x00002400010c7983 */ /* 0x000ee80000100800 */
[----:B------:R-:W4:Y:S04]  /*270d0*/  LDL R15, [R1+0x4c] ;  /* 0x00004c00010f7983 */ /* 0x000f280000100800 */
[----:B------:R0:W-:Y:S04]  /*270e0*/  STL [R1+0xb4], R2 ;  /* 0x0000b40201007387 */ /* 0x0001e80000100800 */
[----:B0-----:R-:W2:Y:S01]  /*270f0*/  LDL R2, [R1+0x4] ;  /* 0x0000040001027983 */ /* 0x001ea20000100800 */
[----:B------:R-:W-:-:S03]  /*27100*/  MOV R13, 0x400 ;  /* 0x00000400000d7802 */ /* 0x000fc60000000f00 */
[----:B------:R0:W-:Y:S01]  /*27110*/  STL [R1+0xb0], R0 ;  /* 0x0000b00001007387 */ /* 0x0001e20000100800 */
[----:B------:R-:W1:Y:S03]  /*27120*/  S2R R14, SR_CgaCtaId ;  /* 0x00000000000e7919 */ /* 0x000e660000008800 */
[----:B0-----:R-:W4:Y:S01]  /*27130*/  LDL R0, [R1] ;  /* 0x0000000001007983 */ /* 0x001f220000100800 */
[----:B------:R-:W-:Y:S05]  /*27140*/  WARPSYNC.ALL ;  /* 0x0000000000007948 */ /* 0x000fea0003800000 */
[----:B-1----:R-:W-:-:S02]  /*27150*/  LEA R13, R14, R13, 0x18 ;  /* 0x0000000d0e0d7211 */ /* 0x002fc400078ec0ff */
[----:B--2---:R-:W-:-:S05]  /*27160*/  LOP3.LUT R4, R3, R2, RZ, 0xfc, !PT ;  /* 0x0000000203047212 */ /* 0x004fca00078efcff */
[----:B------:R-:W-:-:S06]  /*27170*/  IMAD.IADD R4, R13, 0x1, R4 ;  /* 0x000000010d047824 */ /* 0x000fcc00078e0204 */
[----:B------:R-:W0:Y:S01]  /*27180*/  LDSM.16.MT88.4 R4, [R4+0xe400] ;  /* 0x00e400000404783b */ /* 0x000e220000004200 */
[----:B---3--:R-:W-:Y:S02]  /*27190*/  IADD3 R20, R13, R12, R3 ;  /* 0x0000000c0d147210 */ /* 0x008fe40007ffe003 */
[----:B----4-:R-:W-:Y:S02]  /*271a0*/  LOP3.LUT R12, R3, R0, RZ, 0xfc, !PT ;  /* 0x00000000030c7212 */ /* 0x010fe400078efcff */
        /* <DEDUP_REMOVED lines=128> */
[----:B------:R0:W5:Y:S02]  /*279b0*/  LDL.LU R2, [R1+0xb4] ;  /* 0x0000b40001027983 */ /* 0x0001640000300800 */
[----:B---3--:R-:W-:Y:S02]  /*279c0*/  IMAD.IADD R4, R15, 0x1, R4 ;  /* 0x000000010f047824 */ /* 0x008fe400078e0204 */
[----:B------:R-:W-:Y:S01]  /*279d0*/  IMAD.IADD R8, R11, 0x1, R8 ;  /* 0x000000010b087824 */ /* 0x000fe200078e0208 */
[----:B------:R0:W5:Y:S04]  /*279e0*/  LDL.LU R0, [R1+0xb0] ;  /* 0x0000b00001007983 */ /* 0x0001680000300800 */
[----:B------:R-:W1:Y:S02]  /*279f0*/  LDSM.16.MT88.4 R4, [R4+0xe400] ;  /* 0x00e400000404783b */ /* 0x000e640000004200 */
[----:B-1----:R-:W-:-:S02]  /*27a00*/  PRMT R12, R4, 0x6420, R5 ;  /* 0x00006420040c7816 */ /* 0x002fc40000000005 */
[----:B------:R-:W-:Y:S02]  /*27a10*/  PRMT R13, R4, 0x7531, R5 ;  /* 0x00007531040d7816 */ /* 0x000fe40000000005 */
[C-C-:B------:R-:W-:Y:S02]  /*27a20*/  PRMT R14, R6.reuse, 0x6420, R7.reuse ;  /* 0x00006420060e7816 */ /* 0x140fe40000000007 */
        /* <DEDUP_REMOVED lines=19> */
.L_x_7777:
        /* <DEDUP_REMOVED lines=10> */
.L_x_7758:
        /* <DEDUP_REMOVED lines=14> */
.L_x_7780:
[----:B------:R-:W-:Y:S05]  /*27ce0*/  BSYNC B0 ;  /* 0x0000000000007941 */ /* 0x000fea0003800000 */
.L_x_7779:
[----:B------:R-:W-:-:S06]  /*27cf0*/  UISETP.NE.AND UP0, UPT, UR38, 0x3, UPT ;  /* 0x000000032600788c */ /* 0x000fcc000bf05270 */
[----:B------:R-:W-:-:S13]  /*27d00*/  PLOP3.LUT P0, PT, PT, PT, UP0, 0x80, 0x0 ;  /* 0x000000000000781c */ /* 0x000fda0003f0f008 */
[----:B------:R-:W-:Y:S05]  /*27d10*/  @!P0 BRA `(.L_x_7781) ;  /* 0x0000000000048947 */ /* 0x000fea0003800000 */
[----:B------:R-:W-:Y:S01]  /*27d20*/  BPT.TRAP 0x1 ;  /* 0x000000040000795c */ /* 0x000fe20000300000 */
.L_x_7781:
        /* <DEDUP_REMOVED lines=13> */
.L_x_7928:
[----:B------:R-:W-:Y:S05]  /*27e00*/  BSYNC B0 ;  /* 0x0000000000007941 */ /* 0x000fea0003800000 */
.L_x_7782:
[----:B------:R-:W-:Y:S05]  /*27e10*/  @!P2 BRA `(.L_x_7784) ;  /* 0x000000000004a947 */ /* 0x000fea0003800000 */
[----:B------:R-:W-:Y:S01]  /*27e20*/  BPT.TRAP 0x1 ;  /* 0x000000040000795c */ /* 0x000fe20000300000 */
.L_x_7784:
[----:B0-----:R-:W3:Y:S02]  /*27e30*/  LDL R2, [R1+0x10] ;  /* 0x0000100001027983 */ /* 0x001ee40000100800 */
[----:B---3--:R-:W-:-:S04]  /*27e40*/  SHF.L.U32 R2, R2, 0x1f, RZ ;  /* 0x0000001f02027819 */ /* 0x008fc800000006ff */
[----:B------:R-:W0:Y:S02]  /*27e50*/  SYNCS.PHASECHK.TRANS64.TRYWAIT P0, [R0+URZ+0x2e860], R2 ;  /* 0x02e86002000075a7 */ /* 0x000e24000800017f */
[----:B0-----:R-:W-:Y:S05]  /*27e60*/  @!P0 BRA `(.L_x_7785) ;  /* 0x0000004000488947 */ /* 0x001fea0003800000 */
.L_x_7929:
        /* <DEDUP_REMOVED lines=12> */
[----:B------:R-:W-:-:S05]  /*27f30*/  LOP3.LUT R2, R3, R16, RZ, 0xfc, !PT ;  /* 0x0000001003027212 */ /* 0x000fca00078efcff */
[----:B------:R-:W-:-:S05]  /*27f40*/  IMAD.IADD R2, R13, 0x1, R2 ;  /* 0x000000010d027824 */ /* 0x000fca00078e0202 */
        /* <DEDUP_REMOVED lines=146> */
.L_x_7786:
[----:B------:R-:W2:Y:S01]  /*28870*/  LDL.LU R3, [R1+0x10] ;  /* 0x0000100001037983 */ /* 0x000ea20000300800 */
[----:B-1---5:R1:W-:Y:S02]  /*28880*/  SYNCS.ARRIVE.TRANS64.A1T0 RZ, [R0+URZ+0x2e850], RZ ;  /* 0x02e850ff00ff79a7 */ /* 0x0223e4000810003f */
        /* <DEDUP_REMOVED lines=11> */
.L_x_7741:
[----:B------:R-:W-:Y:S05]  /*28940*/  BSYNC B6 ;  /* 0x0000000000067941 */ /* 0x000fea0003800000 */
.L_x_7739:
        /* <DEDUP_REMOVED lines=11> */
.L_x_7787:
        /* <DEDUP_REMOVED lines=36> */
.L_x_7939:
[----:B------:R-:W-:Y:S01]  /*28c40*/  ULDC UR4, c[0x0][0xc10] ;  /* 0x0003040000047ab9 */ /* 0x000fe20000000800 */
[----:B------:R-:W-:Y:S02]  /*28c50*/  IMAD.MOV.U32 R6, RZ, RZ, R5 ;  /* 0x000000ffff067224 */ /* 0x000fe400078e0005 */
[----:B------:R-:W-:-:S04]  /*28c60*/  IMAD.U32 R3, RZ, RZ, UR4 ;  /* 0x00000004ff037e24 */ /* 0x000fc8000f8e00ff */
[----:B--2---:R-:W-:-:S04]  /*28c70*/  IMAD R7, R7, R3, RZ ;  /* 0x0000000307077224 */ /* 0x004fc800078e02ff */
[----:B------:R-:W-:-:S05]  /*28c80*/  IMAD.IADD R4, R4, 0x1, R7 ;  /* 0x0000000104047824 */ /* 0x000fca00078e0207 */
[----:B------:R-:W-:-:S13]  /*28c90*/  ISETP.GT.AND P6, PT, R4, R0, PT ;  /* 0x000000000400720c */ /* 0x000fda0003fc4270 */
[----:B------:R-:W-:Y:S05]  /*28ca0*/  @P6 BRA `(.L_x_7790) ;  /* 0x0000000000a06947 */ /* 0x000fea0003800000 */
.L_x_7795:
[----:B------:R-:W2:Y:S01]  /*28cb0*/  LDC R2, c[0x0][0xc14] ;  /* 0x00030500ff027b82 */ /* 0x000ea20000000800 */
[----:B------:R-:W-:-:S05]  /*28cc0*/  VIADD R19, R19, 0x1f ;  /* 0x0000001f13137836 */ /* 0x000fca0000000000 */
[----:B--2---:R-:W-:-:S13]  /*28cd0*/  ISETP.GE.AND P6, PT, R19, R2, PT ;  /* 0x000000021300720c */ /* 0x004fda0003fc6270 */
[----:B------:R-:W-:Y:S05]  /*28ce0*/  @P6 BRA `(.L_x_7791) ;  /* 0x0000000400dc6947 */ /* 0x000fea0003800000 */
[----:B------:R-:W2:Y:S01]  /*28cf0*/  S2R R3, SR_TID.X ;  /* 0x0000000000037919 */ /* 0x000ea20000002100 */
[----:B------:R-:W-:Y:S01]  /*28d00*/  BSSY B0, `(.L_x_7792) ;  /* 0x0000009000007945 */ /* 0x000fe20003800000 */
[----:B--2---:R-:W-:-:S05]  /*28d10*/  LOP3.LUT R3, R3, 0x1f, RZ, 0xc0, !PT ;  /* 0x0000001f03037812 */ /* 0x004fca00078ec0ff */
[----:B------:R-:W-:-:S05]  /*28d20*/  IMAD.IADD R3, R19, 0x1, R3 ;  /* 0x0000000113037824 */ /* 0x000fca00078e0203 */
[----:B------:R-:W-:Y:S01]  /*28d30*/  ISETP.GE.OR P6, PT, R3, R2, !P0 ;  /* 0x000000020300720c */ /* 0x000fe200047c6670 */
[----:B------:R-:W-:-:S12]  /*28d40*/  IMAD.MOV.U32 R2, RZ, RZ, RZ ;  /* 0x000000ffff027224 */ /* 0x000fd800078e00ff */
[----:B------:R-:W-:Y:S05]  /*28d50*/  @P6 BRA `(.L_x_7793) ;  /* 0x00000000000c6947 */ /* 0x000fea0003800000 */
[----:B------:R-:W2:Y:S02]  /*28d60*/  LDC.64 R6, c[0x0][0xc58] ;  /* 0x00031600ff067b82 */ /* 0x000ea40000000a00 */
[----:B--2---:R-:W-:-:S06]  /*28d70*/  IMAD.WIDE R2, R3, 0x4, R6 ;  /* 0x0000000403027825 */ /* 0x004fcc00078e0206 */
[----:B------:R2:W5:Y:S02]  /*28d80*/  LDG.E R2, desc[UR60][R2.64] ;  /* 0x0000003c02027981 */ /* 0x000564000c1e1900 */
.L_x_7793:
[----:B------:R-:W-:Y:S05]  /*28d90*/  BSYNC B0 ;  /* 0x0000000000007941 */ /* 0x000fea0003800000 */
.L_x_7792:
[----:B------:R-:W-:-:S03]  /*28da0*/  UMOV UR4, 0xffffffff ;  /* 0xffffffff00047882 */ /* 0x000fc60000000000 */
[----:B------:R-:W-:Y:S05]  /*28db0*/  BRA.DIV UR4, `(.L_x_7794) ;  /* 0x0000003604c47947 */ /* 0x000fea000b800000 */
[----:B--2--5:R-:W2:Y:S02]  /*28dc0*/  SHFL.UP PT, R3, R2, 0x1, RZ ;  /* 0x0420000002037989 */ /* 0x024ea400000e00ff */
[----:B--2---:R-:W-:-:S05]  /*28dd0*/  SEL R3, R3, RZ, P1 ;  /* 0x000000ff03037207 */ /* 0x004fca0000800000 */
[----:B------:R-:W-:-:S05]  /*28de0*/  IMAD.IADD R3, R2, 0x1, R3 ;  /* 0x0000000102037824 */ /* 0x000fca00078e0203 */
[----:B-1----:R-:W1:Y:S02]  /*28df0*/  SHFL.UP PT, R5, R3, 0x2, RZ ;  /* 0x0440000003057989 */ /* 0x002e6400000e00ff */
        /* <DEDUP_REMOVED lines=12> */
.L_x_7947:
[----:B------:R-:W-:Y:S02]  /*28ec0*/  ULDC UR4, c[0x0][0xc10] ;  /* 0x0003040000047ab9 */ /* 0x000fe40000000800 */
[----:B------:R-:W-:-:S04]  /*28ed0*/  IMAD.U32 R3, RZ, RZ, UR4 ;  /* 0x00000004ff037e24 */ /* 0x000fc8000f8e00ff */
[----:B--2---:R-:W-:-:S04]  /*28ee0*/  IMAD R7, R7, R3, RZ ;  /* 0x0000000307077224 */ /* 0x004fc800078e02ff */
[----:B------:R-:W-:-:S05]  /*28ef0*/  IMAD.IADD R4, R7, 0x1, R4 ;  /* 0x0000000107047824 */ /* 0x000fca00078e0204 */
[----:B------:R-:W-:-:S13]  /*28f00*/  ISETP.GT.AND P6, PT, R4, R0, PT ;  /* 0x000000000400720c */ /* 0x000fda0003fc4270 */
[----:B------:R-:W-:Y:S05]  /*28f10*/  @!P6 BRA `(.L_x_7795) ;  /* 0xfffffffc0064e947 */ /* 0x000fea000383ffff */
[----:B------:R-:W-:-:S07]  /*28f20*/  IMAD.MOV.U32 R6, RZ, RZ, R5 ;  /* 0x000000ffff067224 */ /* 0x000fce00078e0005 */
.L_x_7790:
[----:B------:R-:W-:Y:S01]  /*28f30*/  IMAD.IADD R7, R4, 0x1, -R7 ;  /* 0x0000000104077824 */ /* 0x000fe200078e0a07 */
[----:B------:R-:W-:-:S03]  /*28f40*/  UMOV UR4, 0xffffffff ;  /* 0xffffffff00047882 */ /* 0x000fc60000000000 */
[----:B------:R-:W-:-:S05]  /*28f50*/  IMAD R4, R6, R3, R7 ;  /* 0x0000000306047224 */ /* 0x000fca00078e0207 */
[----:B------:R-:W-:Y:S01]  /*28f60*/  ISETP.GT.AND P6, PT, R4, R0, PT ;  /* 0x000000000400720c */ /* 0x000fe20003fc4270 */
[----:B------:R-:W-:-:S12]  /*28f70*/  BRA.DIV UR4, `(.L_x_7796) ;  /* 0x0000003a042c7947 */ /* 0x000fd8000b800000 */
[----:B-1----:R-:W-:-:S04]  /*28f80*/  VOTE.ANY R5, PT, !P6 ;  /* 0x0000000000057806 */ /* 0x002fc800070e0100 */
[----:B------:R-:W1:Y:S02]  /*28f90*/  POPC R4, R5 ;  /* 0x0000000500047309 */ /* 0x000e640000000000 */
[----:B-1----:R1:W2:Y:S02]  /*28fa0*/  SHFL.IDX PT, R17, R2, R4, 0x1f ;  /* 0x00001f0402117589 */ /* 0x0022a400000e0000 */
.L_x_7951:
[----:B------:R-:W-:Y:S01]  /*28fb0*/  ISETP.NE.AND P0, PT, R5, RZ, PT ;  /* 0x000000ff0500720c */ /* 0x000fe20003f05270 */
[----:B------:R-:W-:-:S12]  /*28fc0*/  IMAD.MOV.U32 R16, RZ, RZ, RZ ;  /* 0x000000ffff107224 */ /* 0x000fd800078e00ff */
[----:B------:R-:W-:Y:S05]  /*28fd0*/  @!P0 BRA `(.L_x_7797) ;  /* 0x0000000000148947 */ /* 0x000fea0003800000 */
[----:B------:R-:W-:Y:S01]  /*28fe0*/  UMOV UR4, 0xffffffff ;  /* 0xffffffff00047882 */ /* 0x000fe20000000000 */
[----:B0-----:R-:W-:Y:S02]  /*28ff0*/  VIADD R12, R4, 0xffffffff ;  /* 0xffffffff040c7836 */ /* 0x001fe40000000000 */
[----:B------:R-:W-:Y:S05]  /*29000*/  BRA.DIV UR4, `(.L_x_7798) ;  /* 0x0000003a04507947 */ /* 0x000fea000b800000 */
[----:B------:R0:W3:Y:S02]  /*29010*/  SHFL.IDX PT, R6, R6, R12, 0x1f ;  /* 0x00001f0c06067589 */ /* 0x0000e400000e0000 */
.L_x_7954:
[----:B---3--:R-:W-:-:S07]  /*29020*/  IMAD.MOV.U32 R16, RZ, RZ, R6 ;  /* 0x000000ffff107224 */ /* 0x008fce00078e0006 */
.L_x_7797:
[----:B0-----:R-:W1:Y:S01]  /*29030*/  LDC.64 R8, c[0x0][0xc68] ;  /* 0x00031a00ff087b82 */ /* 0x001e620000000a00 */
[----:B------:R-:W-:-:S04]  /*29040*/  IMAD.IADD R19, R4, 0x1, R19 ;  /* 0x0000000104137824 */ /* 0x000fc800078e0213 */
[----:B-1----:R-:W-:-:S05]  /*29050*/  IMAD.WIDE R4, R19, 0x4, R8 ;  /* 0x0000000413047825 */ /* 0x002fca00078e0208 */
[----:B------:R-:W2:Y:S01]  /*29060*/  LDG.E R2, desc[UR60][R4.64] ;  /* 0x0000003c04027981 */ /* 0x000ea2000c1e1900 */
[----:B------:R-:W-:Y:S02]  /*29070*/  IMAD R16, R16, R3, R7 ;  /* 0x0000000310107224 */ /* 0x000fe400078e0207 */
[----:B--2---:R-:W-:-:S05]  /*29080*/  IMAD R8, R17, R2, RZ ;  /* 0x0000000211087224 */ /* 0x004fca00078e02ff */
        /* <DEDUP_REMOVED lines=8> */
[----:B------:R-:W-:Y:S02]  /*29110*/  IMAD R7, R4, R6, RZ ;  /* 0x0000000604077224 */ /* 0x000fe400078e02ff */
[----:B------:R-:W-:-:S04]  /*29120*/  IMAD.MOV.U32 R4, RZ, RZ, RZ ;  /* 0x000000ffff047224 */ /* 0x000fc800078e00ff */
[----:B------:R-:W-:-:S04]  /*29130*/  IMAD.HI.U32 R7, R5, R7, R4 ;  /* 0x0000000705077227 */ /* 0x000fc800078e0004 */
[----:B------:R-:W-:-:S05]  /*29140*/  IMAD.IADD R4, R0, 0x1, -R16 ;  /* 0x0000000100047824 */ /* 0x000fca00078e0a10 */
        /* <DEDUP_REMOVED lines=46> */
[----:B------:R-:W-:-:S05]  /*29430*/  LOP3.LUT R0, RZ, R0, RZ, 0x33, !PT ;  /* 0x00000000ff007212 */ /* 0x000fca00078e33ff */
[----:B------:R-:W-:Y:S01]  /*29440*/  IMAD.IADD R17, R17, 0x1, R0 ;  /* 0x0000000111117824 */ /* 0x000fe200078e0200 */
[----:B------:R-:W-:Y:S06]  /*29450*/  BRA `(.L_x_7799) ;  /* 0x00000000001c7947 */ /* 0x000fec0003800000 */
.L_x_7791:
[----:B------:R-:W-:Y:S01]  /*29460*/  UMOV UR4, URZ ;  /* 0x0000003f00047c82 */ /* 0x000fe20008000000 */
[----:B------:R-:W-:Y:S01]  /*29470*/  UMOV UR5, URZ ;  /* 0x0000003f00057c82 */ /* 0x000fe20008000000 */
[----:B------:R-:W-:Y:S01]  /*29480*/  ULDC UR6, c[0x0][0xc14] ;  /* 0x0003050000067ab9 */ /* 0x000fe20000000800 */
[----:B------:R-:W-:Y:S02]  /*29490*/  IMAD.MOV.U32 R16, RZ, RZ, R0 ;  /* 0x000000ffff107224 */ /* 0x000fe400078e0000 */
[----:B------:R-:W-:Y:S02]  /*294a0*/  IMAD.U32 R17, RZ, RZ, UR4 ;  /* 0x00000004ff117e24 */ /* 0x000fe4000f8e00ff */
[----:B------:R-:W-:Y:S02]  /*294b0*/  IMAD.U32 R18, RZ, RZ, UR5 ;  /* 0x00000005ff127e24 */ /* 0x000fe4000f8e00ff */
[----:B------:R-:W-:-:S07]  /*294c0*/  IMAD.U32 R19, RZ, RZ, UR6 ;  /* 0x00000006ff137e24 */ /* 0x000fce000f8e00ff */
.L_x_7799:
        /* <DEDUP_REMOVED lines=10> */
.L_x_7788:
[----:B------:R-:W-:Y:S02]  /*29570*/  ULDC UR4, c[0x0][0xc14] ;  /* 0x0003050000047ab9 */ /* 0x000fe40000000800 */
[----:B-1----:R-:W-:-:S13]  /*29580*/  ISETP.GE.AND P0, PT, R19, UR4, PT ;  /* 0x0000000413007c0c */ /* 0x002fda000bf06270 */
[----:B------:R-:W-:Y:S05]  /*29590*/  @!P0 BRA `(.L_x_7800) ;  /* 0xffffffa800a88947 */ /* 0x000fea000383ffff */
[----:B------:R-:W-:Y:S05]  /*295a0*/  BSYNC B7 ;  /* 0x0000000000077941 */ /* 0x000fea0003800000 */
.L_x_7703:
        /* <DEDUP_REMOVED lines=12> */
.L_x_7955:
[----:B------:R-:W-:Y:S05]  /*29670*/  BSYNC B0 ;  /* 0x0000000000007941 */ /* 0x000fea0003800000 */
.L_x_7801:
[----:B------:R-:W-:-:S03]  /*29680*/  UMOV UR4, 0xffffffff ;  /* 0xffffffff00047882 */ /* 0x000fc60000000000 */
[----:B------:R-:W-:Y:S05]  /*29690*/  BRA.DIV UR4, `(.L_x_7803) ;  /* 0x0000003204e87947 */ /* 0x000fea000b800000 */
[----:B------:R-:W1:Y:S02]  /*296a0*/  S2R R2, SR_TID.X ;  /* 0x0000000000027919 */ /* 0x000e640000002100 */
[----:B-1----:R-:W-:-:S04]  /*296b0*/  SHF.R.U32.HI R2, RZ, 0x5, R2 ;  /* 0x00000005ff027819 */ /* 0x002fc80000011602 */
[----:B------:R-:W-:-:S05]  /*296c0*/  LOP3.LUT R2, R2, 0x3, RZ, 0xc0, !PT ;  /* 0x0000000302027812 */ /* 0x000fca00078ec0ff */
[----:B------:R1:W2:Y:S02]  /*296d0*/  SHFL.IDX PT, R14, R2, RZ, 0x1f ;  /* 0x00001fff020e7589 */ /* 0x0002a400000e0000 */
.L_x_7958:
[----:B--2---:R-:W-:-:S13]  /*296e0*/  ISETP.NE.AND P0, PT, R14, RZ, PT ;  /* 0x000000ff0e00720c */ /* 0x004fda0003f05270 */
[----:B------:R-:W-:Y:S05]  /*296f0*/  @P0 BRA `(.L_x_7500) ;  /* 0x0000000000b80947 */ /* 0x000fea0003800000 */
[----:B------:R-:W-:-:S03]  /*29700*/  UMOV UR4, 0xffffffff ;  /* 0xffffffff00047882 */ /* 0x000fc60000000000 */
[----:B------:R-:W-:Y:S05]  /*29710*/  BRA.DIV UR4, `(.L_x_7804) ;  /* 0x0000003204fc7947 */ /* 0x000fea000b800000 */
[----:B------:R-:W-:-:S13]  /*29720*/  ELECT P6, URZ, PT ;  /* 0x00000000003f782f */ /* 0x000fda00038c0000 */
.L_x_7961:
        /* <DEDUP_REMOVED lines=8> */
.L_x_7805:
        /* <DEDUP_REMOVED lines=14> */
.L_x_7962:
[----:B------:R-:W1:Y:S02]  /*29890*/  SYNCS.PHASECHK.TRANS64.TRYWAIT P1, [R7+URZ], R2 ;  /* 0x00000002070075a7 */ /* 0x000e64000802017f */
[----:B-1----:R-:W-:Y:S05]  /*298a0*/  @!P1 BRA `(.L_x_7807) ;  /* 0x0000003000cc9947 */ /* 0x002fea0003800000 */
.L_x_7963:
[----:B------:R-:W-:Y:S05]  /*298b0*/  @!P0 BRA `(.L_x_7808) ;  /* 0x0000000000048947 */ /* 0x000fea0003800000 */
[----:B------:R-:W-:Y:S01]  /*298c0*/  BPT.TRAP 0x1 ;  /* 0x000000040000795c */ /* 0x000fe20000300000 */
.L_x_7808:
[----:B------:R-:W2:Y:S02]  /*298d0*/  LDL.LU R4, [R1+0x8] ;  /* 0x0000080001047983 */ /* 0x000ea40000300800 */
[----:B--2---:R-:W-:-:S04]  /*298e0*/  IMAD R4, R4, 0x8, R0 ;  /* 0x0000000804047824 */ /* 0x004fc800078e0200 */
[----:B------:R-:W2:Y:S02]  /*298f0*/  SYNCS.PHASECHK.TRANS64.TRYWAIT P1, [R4+URZ+0x2e860], R5 ;  /* 0x02e86005040075a7 */ /* 0x000ea4000802017f */
[----:B--2---:R-:W-:Y:S05]  /*29900*/  @!P1 BRA `(.L_x_7809) ;  /* 0x0000003000c89947 */ /* 0x004fea0003800000 */
.L_x_7964:
[----:B------:R-:W-:Y:S05]  /*29910*/  @!P0 BRA `(.L_x_7810) ;  /* 0x0000000000048947 */ /* 0x000fea0003800000 */
[----:B------:R-:W-:Y:S01]  /*29920*/  BPT.TRAP 0x1 ;  /* 0x000000040000795c */ /* 0x000fe20000300000 */
.L_x_7810:
[----:B------:R-:W-:-:S04]  /*29930*/  IMAD R3, R3, 0x8, R0 ;  /* 0x0000000803037824 */ /* 0x000fc800078e0200 */
[----:B------:R-:W3:Y:S02]  /*29940*/  SYNCS.PHASECHK.TRANS64.TRYWAIT P1, [R3+URZ+0x2e860], R2 ;  /* 0x02e86002030075a7 */ /* 0x000ee4000802017f */
[----:B---3--:R-:W-:Y:S05]  /*29950*/  @!P1 BRA `(.L_x_7811) ;  /* 0x0000003000c89947 */ /* 0x008fea0003800000 */
.L_x_7965:
[----:B------:R-:W-:Y:S05]  /*29960*/  @!P0 BRA `(.L_x_7812) ;  /* 0x0000000000048947 */ /* 0x000fea0003800000 */
[----:B------:R-:W-:Y:S01]  /*29970*/  BPT.TRAP 0x1 ;  /* 0x000000040000795c */ /* 0x000fe20000300000 */
.L_x_7812:
[----:B------:R-:W4:Y:S02]  /*29980*/  SYNCS.PHASECHK.TRANS64.TRYWAIT P0, [R4+URZ+0x2e880], R5 ;  /* 0x02e88005040075a7 */ /* 0x000f24000800017f */
[----:B----4-:R-:W-:Y:S05]  /*29990*/  @!P0 BRA `(.L_x_7813) ;  /* 0x0000003000cc8947 */ /* 0x010fea0003800000 */
.L_x_7814:
[----:B------:R0:W0:Y:S02]  /*299a0*/  SYNCS.PHASECHK.TRANS64.TRYWAIT P0, [R3+URZ+0x2e880], R2 ;  /* 0x02e88002030075a7 */ /* 0x000024000800017f */
[----:B0-----:R-:W-:Y:S05]  /*299b0*/  @!P0 NANOSLEEP.SYNCS 0x989680 ;  /* 0x009896800000895d */ /* 0x001fea0003900000 */
[----:B------:R-:W0:Y:S02]  /*299c0*/  @!P0 SYNCS.PHASECHK.TRANS64 P0, [R3+URZ+0x2e880], R2 ;  /* 0x02e88002030085a7 */ /* 0x000e24000800007f */
[----:B0-----:R-:W-:Y:S05]  /*299d0*/  @!P0 BRA `(.L_x_7814) ;  /* 0xfffffffc00f08947 */ /* 0x001fea000383ffff */
.L_x_7500:
[----:B------:R-:W-:Y:S05]  /*299e0*/  BSYNC B8 ;  /* 0x0000000000087941 */ /* 0x000fea0003800000 */
.L_x_7497:
[----:B------:R-:W-:Y:S05]  /*299f0*/  EXIT ;  /* 0x000000000000794d */ /* 0x000fea0003800000 */
.L_x_7522:
[----:B0-----:R0:W1:Y:S02]  /*29a00*/  SYNCS.PHASECHK.TRANS64.TRYWAIT P6, [R109+URZ+0x2e890], R130 ;  /* 0x02e890826d0075a7 */ /* 0x00106400080c017f */
[----:B-1----:R-:W-:Y:S05]  /*29a10*/  @!P6 NANOSLEEP.SYNCS 0x989680 ;  /* 0x009896800000e95d */ /* 0x002fea0003900000 */
[----:B------:R-:W1:Y:S02]  /*29a20*/  @!P6 SYNCS.PHASECHK.TRANS64 P6, [R109+URZ+0x2e890], R130 ;  /* 0x02e890826d00e5a7 */ /* 0x000e6400080c007f */
[----:B-1----:R-:W-:Y:S05]  /*29a30*/  @!P6 BRA `(.L_x_7522) ;  /* 0xfffffffc00f0e947 */ /* 0x002fea000383ffff */
[----:B------:R-:W-:Y:S05]  /*29a40*/  BRA `(.L_x_7815) ;  /* 0xfffffd9400f87947 */ /* 0x000fea000383ffff */
.L_x_7556:
[----:B0-----:R0:W1:Y:S02]  /*29a50*/  SYNCS.PHASECHK.TRANS64.TRYWAIT P3, [R109+URZ+0x2e890], R130 ;  /* 0x02e890826d0075a7 */ /* 0x001064000806017f */
[----:B-1----:R-:W-:Y:S05]  /*29a60*/  @!P3 NANOSLEEP.SYNCS 0x989680 ;  /* 0x009896800000b95d */ /* 0x002fea0003900000 */
[----:B------:R-:W1:Y:S02]  /*29a70*/  @!P3 SYNCS.PHASECHK.TRANS64 P3, [R109+URZ+0x2e890], R130 ;  /* 0x02e890826d00b5a7 */ /* 0x000e64000806007f */
[----:B-1----:R-:W-:Y:S05]  /*29a80*/  @!P3 BRA `(.L_x_7556) ;  /* 0xfffffffc00f0b947 */ /* 0x002fea000383ffff */
[----:B------:R-:W-:Y:S05]  /*29a90*/  BRA `(.L_x_7816) ;  /* 0xfffffdd800fc7947 */ /* 0x000fea000383ffff */
.L_x_7573:
[----:B0-----:R0:W1:Y:S02]  /*29aa0*/  SYNCS.PHASECHK.TRANS64.TRYWAIT P2, [R109+URZ+0x2e890], R130 ;  /* 0x02e890826d0075a7 */ /* 0x001064000804017f */
[----:B-1----:R-:W-:Y:S05]  /*29ab0*/  @!P2 NANOSLEEP.SYNCS 0x989680 ;  /* 0x009896800000a95d */ /* 0x002fea0003900000 */
[----:B------:R-:W1:Y:S02]  /*29ac0*/  @!P2 SYNCS.PHASECHK.TRANS64 P2, [R109+URZ+0x2e890], R130 ;  /* 0x02e890826d00a5a7 */ /* 0x000e64000804007f */
[----:B-1----:R-:W-:Y:S05]  /*29ad0*/  @!P2 BRA `(.L_x_7573) ;  /* 0xfffffffc00f0a947 */ /* 0x002fea000383ffff */
[----:B------:R-:W-:Y:S05]  /*29ae0*/  BRA `(.L_x_7817) ;  /* 0xfffffe1c009c7947 */ /* 0x000fea000383ffff */
.L_x_7583:
[----:B--2---:R2:W3:Y:S02]  /*29af0*/  SYNCS.PHASECHK.TRANS64.TRYWAIT P3, [R109+URZ+0x2e8b0], R130 ;  /* 0x02e8b0826d0075a7 */ /* 0x0044e4000806017f */
[----:B---3--:R-:W-:Y:S05]  /*29b00*/  @!P3 NANOSLEEP.SYNCS 0x989680 ;  /* 0x009896800000b95d */ /* 0x008fea0003900000 */
[----:B------:R-:W3:Y:S02]  /*29b10*/  @!P3 SYNCS.PHASECHK.TRANS64 P3, [R109+URZ+0x2e8b0], R130 ;  /* 0x02e8b0826d00b5a7 */ /* 0x000ee4000806007f */
[----:B---3--:R-:W-:Y:S05]  /*29b20*/  @!P3 BRA `(.L_x_7583) ;  /* 0xfffffffc00f0b947 */ /* 0x008fea000383ffff */
[----:B------:R-:W-:Y:S05]  /*29b30*/  BRA `(.L_x_7818) ;  /* 0xfffffe2400647947 */ /* 0x000fea000383ffff */
.L_x_7595:
[----:B------:R-:W0:Y:S01]  /*29b40*/  S2R R3, SR_TID.X ;  /* 0x0000000000037919 */ /* 0x000e220000002100 */
[----:B------:R-:W-:Y:S01]  /*29b50*/  BSSY B0, `(.L_x_7819) ;  /* 0x000000c000007945 */ /* 0x000fe20003800000 */
[----:B------:R-:W-:Y:S02]  /*29b60*/  IMAD.MOV.U32 R12, RZ, RZ, RZ ;  /* 0x000000ffff0c7224 */ /* 0x000fe400078e00ff */
[----:B------:R-:W-:Y:S02]  /*29b70*/  IMAD.MOV.U32 R11, RZ, RZ, 0x1f ;  /* 0x0000001fff0b7424 */ /* 0x000fe400078e00ff */
        /* <DEDUP_REMOVED lines=9> */
.L_x_7820:
[----:B------:R-:W-:Y:S05]  /*29c10*/  BSYNC B0 ;  /* 0x0000000000007941 */ /* 0x000fea0003800000 */
.L_x_7819:
[----:B------:R0:W-:Y:S01]  /*29c20*/  STL [R1+0x4c], R14 ;  /* 0x00004c0e01007387 */ /* 0x0001e20000100800 */
[----:B------:R-:W-:Y:S05]  /*29c30*/  BRA `(.L_x_7821) ;  /* 0xfffffe3000f87947 */ /* 0x000fea000383ffff */
.L_x_7611:
        /* <DEDUP_REMOVED lines=8> */
.L_x_7823:
[----:B------:R-:W-:Y:S05]  /*29cc0*/  BSYNC B1 ;  /* 0x0000000000017941 */ /* 0x000fea0003800000 */
.L_x_7822:
[----:B------:R-:W-:Y:S05]  /*29cd0*/  BRA `(.L_x_7824) ;  /* 0xfffffe40002c7947 */ /* 0x000fea000383ffff */
.L_x_7612:
        /* <DEDUP_REMOVED lines=8> */
.L_x_7826:
[----:B------:R-:W-:Y:S05]  /*29d60*/  BSYNC B1 ;  /* 0x0000000000017941 */ /* 0x000fea0003800000 */
.L_x_7825:
[----:B------:R-:W-:Y:S05]  /*29d70*/  BRA `(.L_x_7827) ;  /* 0xfffffe40000c7947 */ /* 0x000fea000383ffff */
.L_x_7613:
        /* <DEDUP_REMOVED lines=8> */
.L_x_7829:
[----:B------:R-:W-:Y:S05]  /*29e00*/  BSYNC B1 ;  /* 0x0000000000017941 */ /* 0x000fea0003800000 */
.L_x_7828:
[----:B------:R-:W-:Y:S05]  /*29e10*/  BRA `(.L_x_7830) ;  /* 0xfffffe3c00ec7947 */ /* 0x000fea000383ffff */
.L_x_7614:
        /* <DEDUP_REMOVED lines=8> */
.L_x_7832:
[----:B------:R-:W-:Y:S05]  /*29ea0*/  BSYNC B1 ;  /* 0x0000000000017941 */ /* 0x000fea0003800000 */
.L_x_7831:
[----:B------:R-:W-:Y:S05]  /*29eb0*/  BRA `(.L_x_7833) ;  /* 0xfffffe3c00cc7947 */ /* 0x000fea000383ffff */
.L_x_7615:
        /* <DEDUP_REMOVED lines=8> */
.L_x_7835:
[----:B------:R-:W-:Y:S05]  /*29f40*/  BSYNC B1 ;  /* 0x0000000000017941 */ /* 0x000fea0003800000 */
.L_x_7834:
[----:B------:R-:W-:Y:S05]  /*29f50*/  BRA `(.L_x_7836) ;  /* 0xfffffe3c00ac7947 */ /* 0x000fea000383ffff */
.L_x_7616:
        /* <DEDUP_REMOVED lines=8> */
.L_x_7838:
[----:B------:R-:W-:Y:S05]  /*29fe0*/  BSYNC B1 ;  /* 0x0000000000017941 */ /* 0x000fea0003800000 */
.L_x_7837:
[----:B------:R-:W-:Y:S05]  /*29ff0*/  BRA `(.L_x_7839) ;  /* 0xfffffe3c008c7947 */ /* 0x000fea000383ffff */
.L_x_7617:
        /* <DEDUP_REMOVED lines=8> */
.L_x_7841:
[----:B------:R-:W-:Y:S05]  /*2a080*/  BSYNC B1 ;  /* 0x0000000000017941 */ /* 0x000fea0003800000 */
.L_x_7840:
[----:B------:R-:W-:Y:S05]  /*2a090*/  BRA `(.L_x_7842) ;  /* 0xfffffe3c006c7947 */ /* 0x000fea000383ffff */
.L_x_7618:
        /* <DEDUP_REMOVED lines=8> */
.L_x_7844:
[----:B------:R-:W-:Y:S05]  /*2a120*/  BSYNC B1 ;  /* 0x0000000000017941 */ /* 0x000fea0003800000 */
.L_x_7843:
[----:B------:R-:W-:Y:S05]  /*2a130*/  BRA `(.L_x_7845) ;  /* 0xfffffe3c004c7947 */ /* 0x000fea000383ffff */
.L_x_7620:
[----:B--2---:R2:W3:Y:S02]  /*2a140*/  SYNCS.PHASECHK.TRANS64.TRYWAIT P2, [R16+URZ+0x2e800], R5 ;  /* 0x02e80005100075a7 */ /* 0x0044e4000804017f */
[----:B---3--:R-:W-:Y:S05]  /*2a150*/  @!P2 NANOSLEEP.SYNCS 0x989680 ;  /* 0x009896800000a95d */ /* 0x008fea0003900000 */
[----:B------:R-:W3:Y:S02]  /*2a160*/  @!P2 SYNCS.PHASECHK.TRANS64 P2, [R16+URZ+0x2e800], R5 ;  /* 0x02e800051000a5a7 */ /* 0x000ee4000804007f */
[----:B---3--:R-:W-:Y:S05]  /*2a170*/  @!P2 BRA `(.L_x_7620) ;  /* 0xfffffffc00f0a947 */ /* 0x008fea000383ffff */
[----:B------:R-:W-:Y:S05]  /*2a180*/  BRA `(.L_x_7846) ;  /* 0xfffffe3c009c7947 */ /* 0x000fea000383ffff */
.L_x_7628:
        /* <DEDUP_REMOVED lines=8> */
.L_x_7848:
[----:B------:R-:W-:Y:S05]  /*2a210*/  BSYNC B1 ;  /* 0x0000000000017941 */ /* 0x000fea0003800000 */
.L_x_7847:
[----:B------:R-:W-:Y:S05]  /*2a220*/  BRA `(.L_x_7849) ;  /* 0xfffffe60004c7947 */ /* 0x000fea000383ffff */
.L_x_7629:
        /* <DEDUP_REMOVED lines=8> */
.L_x_7851:
[----:B------:R-:W-:Y:S05]  /*2a2b0*/  BSYNC B1 ;  /* 0x0000000000017941 */ /* 0x000fea0003800000 */
.L_x_7850:
[----:B------:R-:W-:Y:S05]  /*2a2c0*/  BRA `(.L_x_7852) ;  /* 0xfffffe60002c7947 */ /* 0x000fea000383ffff */
.L_x_7630:
        /* <DEDUP_REMOVED lines=8> */
.L_x_7854:
[----:B------:R-:W-:Y:S05]  /*2a350*/  BSYNC B1 ;  /* 0x0000000000017941 */ /* 0x000fea0003800000 */
.L_x_7853:
[----:B------:R-:W-:Y:S05]  /*2a360*/  BRA `(.L_x_7855) ;  /* 0xfffffe60000c7947 */ /* 0x000fea000383ffff */
.L_x_7631:
        /* <DEDUP_REMOVED lines=8> */
.L_x_7857:
[----:B------:R-:W-:Y:S05]  /*2a3f0*/  BSYNC B1 ;  /* 0x0000000000017941 */ /* 0x000fea0003800000 */
.L_x_7856:
[----:B------:R-:W-:Y:S05]  /*2a400*/  BRA `(.L_x_7858) ;  /* 0xfffffe5c00ec7947 */ /* 0x000fea000383ffff */
.L_x_7632:
        /* <DEDUP_REMOVED lines=8> */
.L_x_7860:
[----:B------:R-:W-:Y:S05]  /*2a490*/  BSYNC B1 ;  /* 0x0000000000017941 */ /* 0x000fea0003800000 */
.L_x_7859:
[----:B------:R-:W-:Y:S05]  /*2a4a0*/  BRA `(.L_x_7861) ;  /* 0xfffffe5c00cc7947 */ /* 0x000fea000383ffff */
.L_x_7633:
        /* <DEDUP_REMOVED lines=8> */
.L_x_7863:
[----:B------:R-:W-:Y:S05]  /*2a530*/  BSYNC B1 ;  /* 0x0000000000017941 */ /* 0x000fea0003800000 */
.L_x_7862:
[----:B------:R-:W-:Y:S05]  /*2a540*/  BRA `(.L_x_7864) ;  /* 0xfffffe5c00ac7947 */ /* 0x000fea000383ffff */
.L_x_7634:
        /* <DEDUP_REMOVED lines=8> */
.L_x_7866:
[----:B------:R-:W-:Y:S05]  /*2a5d0*/  BSYNC B1 ;  /* 0x0000000000017941 */ /* 0x000fea0003800000 */
.L_x_7865:
[----:B------:R-:W-:Y:S05]  /*2a5e0*/  BRA `(.L_x_7867) ;  /* 0xfffffe5c008c7947 */ /* 0x000fea000383ffff */
.L_x_7635:
        /* <DEDUP_REMOVED lines=8> */
.L_x_7869:
[----:B------:R-:W-:Y:S05]  /*2a670*/  BSYNC B1 ;  /* 0x0000000000017941 */ /* 0x000fea0003800000 */
.L_x_7868:
[----:B------:R-:W-:Y:S05]  /*2a680*/  BRA `(.L_x_7870) ;  /* 0xfffffe5c006c7947 */ /* 0x000fea000383ffff */
.L_x_7637:
[----:B0-----:R0:W1:Y:S02]  /*2a690*/  SYNCS.PHASECHK.TRANS64.TRYWAIT P1, [R16+URZ+0x2e800], R3 ;  /* 0x02e80003100075a7 */ /* 0x001064000802017f */
[----:B-1----:R-:W-:Y:S05]  /*2a6a0*/  @!P1 NANOSLEEP.SYNCS 0x989680 ;  /* 0x009896800000995d */ /* 0x002fea0003900000 */
[----:B------:R-:W1:Y:S02]  /*2a6b0*/  @!P1 SYNCS.PHASECHK.TRANS64 P1, [R16+URZ+0x2e800], R3 ;  /* 0x02e80003100095a7 */ /* 0x000e64000802007f */
[----:B-1----:R-:W-:Y:S05]  /*2a6c0*/  @!P1 BRA `(.L_x_7637) ;  /* 0xfffffffc00f09947 */ /* 0x002fea000383ffff */
[----:B------:R-:W-:Y:S05]  /*2a6d0*/  BRA `(.L_x_7871) ;  /* 0xfffffe5c008c7947 */ /* 0x000fea000383ffff */
.L_x_7643:
[----:B-1----:R1:W3:Y:S02]  /*2a6e0*/  SYNCS.PHASECHK.TRANS64.TRYWAIT P0, [R14+URZ+0x2e830], R3 ;  /* 0x02e830030e0075a7 */ /* 0x0022e4000800017f */
[----:B---3--:R-:W-:Y:S05]  /*2a6f0*/  @!P0 NANOSLEEP.SYNCS 0x989680 ;  /* 0x009896800000895d */ /* 0x008fea0003900000 */
[----:B------:R-:W3:Y:S02]  /*2a700*/  @!P0 SYNCS.PHASECHK.TRANS64 P0, [R14+URZ+0x2e830], R3 ;  /* 0x02e830030e0085a7 */ /* 0x000ee4000800007f */
[----:B---3--:R-:W-:Y:S05]  /*2a710*/  @!P0 BRA `(.L_x_7643) ;  /* 0xfffffffc00f08947 */ /* 0x008fea000383ffff */
[----:B------:R-:W-:Y:S05]  /*2a720*/  BRA `(.L_x_7642) ;  /* 0xfffffe7c00f87947 */ /* 0x000fea000383ffff */
.L_x_7649:
[----:B-1----:R1:W2:Y:S02]  /*2a730*/  SYNCS.PHASECHK.TRANS64.TRYWAIT P2, [R3+URZ+0x2e830], R0 ;  /* 0x02e83000030075a7 */ /* 0x0022a4000804017f */
[----:B--2---:R-:W-:Y:S05]  /*2a740*/  @!P2 NANOSLEEP.SYNCS 0x989680 ;  /* 0x009896800000a95d */ /* 0x004fea0003900000 */
[----:B------:R-:W2:Y:S02]  /*2a750*/  @!P2 SYNCS.PHASECHK.TRANS64 P2, [R3+URZ+0x2e830], R0 ;  /* 0x02e830000300a5a7 */ /* 0x000ea4000804007f */
[----:B--2---:R-:W-:Y:S05]  /*2a760*/  @!P2 BRA `(.L_x_7649) ;  /* 0xfffffffc00f0a947 */ /* 0x004fea000383ffff */
[----:B------:R-:W-:Y:S05]  /*2a770*/  BRA `(.L_x_7648) ;  /* 0xfffffec400e87947 */ /* 0x000fea000383ffff */
.L_x_7653:
[----:B-1----:R1:W2:Y:S02]  /*2a780*/  SYNCS.PHASECHK.TRANS64.TRYWAIT P0, [R3+URZ+0x2e850], R0 ;  /* 0x02e85000030075a7 */ /* 0x0022a4000800017f */
[----:B--2---:R-:W-:Y:S05]  /*2a790*/  @!P0 NANOSLEEP.SYNCS 0x989680 ;  /* 0x009896800000895d */ /* 0x004fea0003900000 */
[----:B------:R-:W2:Y:S02]  /*2a7a0*/  @!P0 SYNCS.PHASECHK.TRANS64 P0, [R3+URZ+0x2e850], R0 ;  /* 0x02e85000030085a7 */ /* 0x000ea4000800007f */
[----:B--2---:R-:W-:Y:S05]  /*2a7b0*/  @!P0 BRA `(.L_x_7653) ;  /* 0xfffffffc00f08947 */ /* 0x004fea000383ffff */
[----:B------:R-:W-:Y:S05]  /*2a7c0*/  BRA `(.L_x_7650) ;  /* 0xfffffedc00347947 */ /* 0x000fea000383ffff */
.L_x_7661:
[----:B-1----:R1:W2:Y:S02]  /*2a7d0*/  SYNCS.PHASECHK.TRANS64.TRYWAIT P2, [R3+URZ+0x2e830], R0 ;  /* 0x02e83000030075a7 */ /* 0x0022a4000804017f */
[----:B--2---:R-:W-:Y:S05]  /*2a7e0*/  @!P2 NANOSLEEP.SYNCS 0x989680 ;  /* 0x009896800000a95d */ /* 0x004fea0003900000 */
[----:B------:R-:W2:Y:S02]  /*2a7f0*/  @!P2 SYNCS.PHASECHK.TRANS64 P2, [R3+URZ+0x2e830], R0 ;  /* 0x02e830000300a5a7 */ /* 0x000ea4000804007f */
[----:B--2---:R-:W-:Y:S05]  /*2a800*/  @!P2 BRA `(.L_x_7661) ;  /* 0xfffffffc00f0a947 */ /* 0x004fea000383ffff */
[----:B------:R-:W-:Y:S05]  /*2a810*/  BRA `(.L_x_7660) ;  /* 0xffffff1400bc7947 */ /* 0x000fea000383ffff */
.L_x_7665:
[----:B-1----:R1:W2:Y:S02]  /*2a820*/  SYNCS.PHASECHK.TRANS64.TRYWAIT P0, [R3+URZ+0x2e850], R0 ;  /* 0x02e85000030075a7 */ /* 0x0022a4000800017f */
[----:B--2---:R-:W-:Y:S05]  /*2a830*/  @!P0 NANOSLEEP.SYNCS 0x989680 ;  /* 0x009896800000895d */ /* 0x004fea0003900000 */
[----:B------:R-:W2:Y:S02]  /*2a840*/  @!P0 SYNCS.PHASECHK.TRANS64 P0, [R3+URZ+0x2e850], R0 ;  /* 0x02e85000030085a7 */ /* 0x000ea4000800007f */
[----:B--2---:R-:W-:Y:S05]  /*2a850*/  @!P0 BRA `(.L_x_7665) ;  /* 0xfffffffc00f08947 */ /* 0x004fea000383ffff */
[----:B------:R-:W-:Y:S05]  /*2a860*/  BRA `(.L_x_7662) ;  /* 0xffffff2c00047947 */ /* 0x000fea000383ffff */
.L_x_7671:
[----:B--2---:R2:W3:Y:S02]  /*2a870*/  SYNCS.PHASECHK.TRANS64.TRYWAIT P0, [R13+URZ+0x2e850], R4 ;  /* 0x02e850040d0075a7 */ /* 0x0044e4000800017f */
[----:B---3--:R-:W-:Y:S05]  /*2a880*/  @!P0 NANOSLEEP.SYNCS 0x989680 ;  /* 0x009896800000895d */ /* 0x008fea0003900000 */
[----:B------:R-:W3:Y:S02]  /*2a890*/  @!P0 SYNCS.PHASECHK.TRANS64 P0, [R13+URZ+0x2e850], R4 ;  /* 0x02e850040d0085a7 */ /* 0x000ee4000800007f */
[----:B---3--:R-:W-:Y:S05]  /*2a8a0*/  @!P0 BRA `(.L_x_7671) ;  /* 0xfffffffc00f08947 */ /* 0x008fea000383ffff */
[----:B------:R-:W-:Y:S05]  /*2a8b0*/  BRA `(.L_x_7670) ;  /* 0xffffff54009c7947 */ /* 0x000fea000383ffff */
.L_x_7675:
[----:B------:R-:W-:Y:S01]  /*2a8c0*/  IMAD.MOV.U32 R12, RZ, RZ, R0 ;  /* 0x000000ffff0c7224 */ /* 0x000fe200078e0000 */
[----:B------:R-:W-:Y:S01]  /*2a8d0*/  SEL R5, R96, R97, P0 ;  /* 0x0000006160057207 */ /* 0x000fe20000000000 */
[----:B------:R-:W-:Y:S01]  /*2a8e0*/  IMAD.MOV.U32 R11, RZ, RZ, 0x1c1f ;  /* 0x00001c1fff0b7424 */ /* 0x000fe200078e00ff */
[----:B------:R-:W-:Y:S01]  /*2a8f0*/  SEL R7, R97, R96, P0 ;  /* 0x0000006061077207 */ /* 0x000fe20000000000 */
[----:B------:R-:W-:Y:S01]  /*2a900*/  IMAD.MOV.U32 R15, RZ, RZ, -0x1 ;  /* 0xffffffffff0f7424 */ /* 0x000fe200078e00ff */
[----:B------:R-:W-:Y:S02]  /*2a910*/  SEL R9, R92, R93, P0 ;  /* 0x0000005d5c097207 */ /* 0x000fe40000000000 */
[----:B------:R-:W-:-:S07]  /*2a920*/  SEL R21, R93, R92, P0 ;  /* 0x0000005c5d157207 */ /* 0x000fce0000000000 */
[----:B---3-5:R-:W-:Y:S05]  /*2a930*/  WARPSYNC.COLLECTIVE R15, `(.L_x_7872) ;  /* 0x000000000f087348 */ /* 0x028fea0003c00000 */
[----:B------:R0:W1:Y:S02]  /*2a940*/  SHFL.IDX P6, R14, R13, R12, R11 ;  /* 0x0000000c0d0e7389 */ /* 0x00006400000c000b */
[----:B01-3-5:R-:W-:Y:S01]  /*2a950*/  ENDCOLLECTIVE ;  /* 0x000000000000791b */ /* 0x02bfe20003800000 */
.L_x_7872:
        /* <DEDUP_REMOVED lines=19> */
.L_x_7873:
        /* <DEDUP_REMOVED lines=19> */
.L_x_7874:
        /* <DEDUP_REMOVED lines=8> */
.L_x_7875:
[----:B------:R-:W-:Y:S02]  /*2ac40*/  IMAD.MOV.U32 R13, RZ, RZ, R9 ;  /* 0x000000ffff0d7224 */ /* 0x000fe400078e0009 */
[----:B------:R-:W-:Y:S02]  /*2ac50*/  IMAD.MOV.U32 R12, RZ, RZ, R0 ;  /* 0x000000ffff0c7224 */ /* 0x000fe400078e0000 */
[----:B------:R-:W-:-:S07]  /*2ac60*/  IMAD.MOV.U32 R7, RZ, RZ, R14 ;  /* 0x000000ffff077224 */ /* 0x000fce00078e000e */
[----:B------:R-:W-:Y:S05]  /*2ac70*/  WARPSYNC.COLLECTIVE R15, `(.L_x_7876) ;  /* 0x000000000f087348 */ /* 0x000fea0003c00000 */
[----:B------:R0:W1:Y:S02]  /*2ac80*/  SHFL.IDX P6, R14, R13, R12, R11 ;  /* 0x0000000c0d0e7389 */ /* 0x00006400000c000b */
[----:B01----:R-:W-:Y:S01]  /*2ac90*/  ENDCOLLECTIVE ;  /* 0x000000000000791b */ /* 0x003fe20003800000 */
.L_x_7876:
        /* <DEDUP_REMOVED lines=8> */
.L_x_7877:
[----:B------:R-:W-:Y:S02]  /*2ad20*/  IMAD.MOV.U32 R13, RZ, RZ, R25 ;  /* 0x000000ffff0d7224 */ /* 0x000fe400078e0019 */
[----:B------:R-:W-:Y:S02]  /*2ad30*/  IMAD.MOV.U32 R12, RZ, RZ, R0 ;  /* 0x000000ffff0c7224 */ /* 0x000fe400078e0000 */
[----:B------:R-:W-:-:S07]  /*2ad40*/  IMAD.MOV.U32 R21, RZ, RZ, R14 ;  /* 0x000000ffff157224 */ /* 0x000fce00078e000e */
[----:B------:R-:W-:Y:S05]  /*2ad50*/  WARPSYNC.COLLECTIVE R15, `(.L_x_7878) ;  /* 0x000000000f087348 */ /* 0x000fea0003c00000 */
[----:B------:R0:W1:Y:S02]  /*2ad60*/  SHFL.IDX P6, R14, R13, R12, R11 ;  /* 0x0000000c0d0e7389 */ /* 0x00006400000c000b */
[----:B01----:R-:W-:Y:S01]  /*2ad70*/  ENDCOLLECTIVE ;  /* 0x000000000000791b */ /* 0x003fe20003800000 */
.L_x_7878:
        /* <DEDUP_REMOVED lines=8> */
.L_x_7879:
[----:B------:R-:W-:Y:S02]  /*2ae00*/  IMAD.MOV.U32 R13, RZ, RZ, R29 ;  /* 0x000000ffff0d7224 */ /* 0x000fe400078e001d */
[----:B------:R-:W-:Y:S02]  /*2ae10*/  IMAD.MOV.U32 R12, RZ, RZ, R0 ;  /* 0x000000ffff0c7224 */ /* 0x000fe400078e0000 */
[----:B------:R-:W-:-:S07]  /*2ae20*/  IMAD.MOV.U32 R27, RZ, RZ, R14 ;  /* 0x000000ffff1b7224 */ /* 0x000fce00078e000e */
[----:B------:R-:W-:Y:S05]  /*2ae30*/  WARPSYNC.COLLECTIVE R15, `(.L_x_7880) ;  /* 0x000000000f087348 */ /* 0x000fea0003c00000 */
[----:B------:R0:W1:Y:S02]  /*2ae40*/  SHFL.IDX P6, R14, R13, R12, R11 ;  /* 0x0000000c0d0e7389 */ /* 0x00006400000c000b */
[----:B01----:R-:W-:Y:S01]  /*2ae50*/  ENDCOLLECTIVE ;  /* 0x000000000000791b */ /* 0x003fe20003800000 */
.L_x_7880:
        /* <DEDUP_REMOVED lines=8> */
.L_x_7881:
[----:B------:R-:W-:Y:S02]  /*2aee0*/  IMAD.MOV.U32 R13, RZ, RZ, R33 ;  /* 0x000000ffff0d7224 */ /* 0x000fe400078e0021 */
[----:B------:R-:W-:Y:S02]  /*2aef0*/  IMAD.MOV.U32 R12, RZ, RZ, R0 ;  /* 0x000000ffff0c7224 */ /* 0x000fe400078e0000 */
[----:B------:R-:W-:-:S07]  /*2af00*/  IMAD.MOV.U32 R31, RZ, RZ, R14 ;  /* 0x000000ffff1f7224 */ /* 0x000fce00078e000e */
[----:B------:R-:W-:Y:S05]  /*2af10*/  WARPSYNC.COLLECTIVE R15, `(.L_x_7882) ;  /* 0x000000000f087348 */ /* 0x000fea0003c00000 */
[----:B------:R0:W1:Y:S02]  /*2af20*/  SHFL.IDX P6, R14, R13, R12, R11 ;  /* 0x0000000c0d0e7389 */ /* 0x00006400000c000b */
[----:B01----:R-:W-:Y:S01]  /*2af30*/  ENDCOLLECTIVE ;  /* 0x000000000000791b */ /* 0x003fe20003800000 */
.L_x_7882:
        /* <DEDUP_REMOVED lines=8> */
.L_x_7883:
[----:B------:R-:W-:Y:S02]  /*2afc0*/  IMAD.MOV.U32 R13, RZ, RZ, R37 ;  /* 0x000000ffff0d7224 */ /* 0x000fe400078e0025 */
[----:B------:R-:W-:Y:S02]  /*2afd0*/  IMAD.MOV.U32 R12, RZ, RZ, R0 ;  /* 0x000000ffff0c7224 */ /* 0x000fe400078e0000 */
[----:B------:R-:W-:-:S07]  /*2afe0*/  IMAD.MOV.U32 R35, RZ, RZ, R14 ;  /* 0x000000ffff237224 */ /* 0x000fce00078e000e */
[----:B------:R-:W-:Y:S05]  /*2aff0*/  WARPSYNC.COLLECTIVE R15, `(.L_x_7884) ;  /* 0x000000000f087348 */ /* 0x000fea0003c00000 */
[----:B------:R0:W1:Y:S02]  /*2b000*/  SHFL.IDX P6, R14, R13, R12, R11 ;  /* 0x0000000c0d0e7389 */ /* 0x00006400000c000b */
[----:B01----:R-:W-:Y:S01]  /*2b010*/  ENDCOLLECTIVE ;  /* 0x000000000000791b */ /* 0x003fe20003800000 */
.L_x_7884:
        /* <DEDUP_REMOVED lines=8> */
.L_x_7885:
[----:B------:R-:W-:Y:S02]  /*2b0a0*/  IMAD.MOV.U32 R13, RZ, RZ, R41 ;  /* 0x000000ffff0d7224 */ /* 0x000fe400078e0029 */
[----:B------:R-:W-:Y:S02]  /*2b0b0*/  IMAD.MOV.U32 R12, RZ, RZ, R0 ;  /* 0x000000ffff0c7224 */ /* 0x000fe400078e0000 */
[----:B------:R-:W-:-:S07]  /*2b0c0*/  IMAD.MOV.U32 R20, RZ, RZ, R14 ;  /* 0x000000ffff147224 */ /* 0x000fce00078e000e */
[----:B------:R-:W-:Y:S05]  /*2b0d0*/  WARPSYNC.COLLECTIVE R15, `(.L_x_7886) ;  /* 0x000000000f087348 */ /* 0x000fea0003c00000 */
[----:B------:R0:W1:Y:S02]  /*2b0e0*/  SHFL.IDX P6, R14, R13, R12, R11 ;  /* 0x0000000c0d0e7389 */ /* 0x00006400000c000b */
[----:B01----:R-:W-:Y:S01]  /*2b0f0*/  ENDCOLLECTIVE ;  /* 0x000000000000791b */ /* 0x003fe20003800000 */
.L_x_7886:
[----:B------:R-:W-:Y:S02]  /*2b100*/  IMAD.MOV.U32 R13, RZ, RZ, R43 ;  /* 0x000000ffff0d7224 */ /* 0x000fe400078e002b */
[----:B------:R-:W-:Y:S02]  /*2b110*/  IMAD.MOV.U32 R12, RZ, RZ, R2 ;  /* 0x000000ffff0c7224 */ /* 0x000fe400078e0002 */
[----:B------:R-:W-:-:S07]  /*2b120*/  IMAD.MOV.U32 R41, RZ, RZ, R14 ;  /* 0x000000ffff297224 */ /* 0x000fce00078e000e */
[----:B------:R-:W-:Y:S05]  /*2b130*/  WARPSYNC.COLLECTIVE R15, `(.L_x_7887) ;  /* 0x000000000f087348 */ /* 0x000fea0003c00000 */
[----:B------:R0:W1:Y:S02]  /*2b140*/  SHFL.IDX P6, R14, R13, R12, R11 ;  /* 0x0000000c0d0e7389 */ /* 0x00006400000c000b */
[----:B01----:R-:W-:Y:S01]  /*2b150*/  ENDCOLLECTIVE ;  /* 0x000000000000791b */ /* 0x003fe20003800000 */
.L_x_7887:
[----:B------:R-:W-:Y:S02]  /*2b160*/  IMAD.MOV.U32 R13, RZ, RZ, R45 ;  /* 0x000000ffff0d7224 */ /* 0x000fe400078e002d */
[----:B------:R-:W-:Y:S02]  /*2b170*/  IMAD.MOV.U32 R12, RZ, RZ, R0 ;  /* 0x000000ffff0c7224 */ /* 0x000fe400078e0000 */
[----:B------:R-:W-:-:S07]  /*2b180*/  IMAD.MOV.U32 R40, RZ, RZ, R14 ;  /* 0x000000ffff287224 */ /* 0x000fce00078e000e */
[----:B------:R-:W-:Y:S05]  /*2b190*/  WARPSYNC.COLLECTIVE R15, `(.L_x_7888) ;  /* 0x000000000f087348 */ /* 0x000fea0003c00000 */
[----:B------:R0:W1:Y:S02]  /*2b1a0*/  SHFL.IDX P6, R14, R13, R12, R11 ;  /* 0x0000000c0d0e7389 */ /* 0x00006400000c000b */
[----:B01----:R-:W-:Y:S01]  /*2b1b0*/  ENDCOLLECTIVE ;  /* 0x000000000000791b */ /* 0x003fe20003800000 */
.L_x_7888:
        /* <DEDUP_REMOVED lines=8> */
.L_x_7889:
[----:B------:R-:W-:Y:S02]  /*2b240*/  IMAD.MOV.U32 R13, RZ, RZ, R49 ;  /* 0x000000ffff0d7224 */ /* 0x000fe400078e0031 */
[----:B------:R-:W-:Y:S02]  /*2b250*/  IMAD.MOV.U32 R12, RZ, RZ, R0 ;  /* 0x000000ffff0c7224 */ /* 0x000fe400078e0000 */
[----:B------:R-:W-:-:S07]  /*2b260*/  IMAD.MOV.U32 R42, RZ, RZ, R14 ;  /* 0x000000ffff2a7224 */ /* 0x000fce00078e000e */
[----:B------:R-:W-:Y:S05]  /*2b270*/  WARPSYNC.COLLECTIVE R15, `(.L_x_7890) ;  /* 0x000000000f087348 */ /* 0x000fea0003c00000 */
[----:B------:R0:W1:Y:S02]  /*2b280*/  SHFL.IDX P6, R14, R13, R12, R11 ;  /* 0x0000000c0d0e7389 */ /* 0x00006400000c000b */
[----:B01----:R-:W-:Y:S01]  /*2b290*/  ENDCOLLECTIVE ;  /* 0x000000000000791b */ /* 0x003fe20003800000 */
.L_x_7890:
        /* <DEDUP_REMOVED lines=8> */
.L_x_7891:
[----:B------:R-:W-:Y:S02]  /*2b320*/  IMAD.MOV.U32 R13, RZ, RZ, R53 ;  /* 0x000000ffff0d7224 */ /* 0x000fe400078e0035 */
[----:B------:R-:W-:Y:S02]  /*2b330*/  IMAD.MOV.U32 R12, RZ, RZ, R0 ;  /* 0x000000ffff0c7224 */ /* 0x000fe400078e0000 */
[----:B------:R-:W-:-:S07]  /*2b340*/  IMAD.MOV.U32 R48, RZ, RZ, R14 ;  /* 0x000000ffff307224 */ /* 0x000fce00078e000e */
[----:B------:R-:W-:Y:S05]  /*2b350*/  WARPSYNC.COLLECTIVE R15, `(.L_x_7892) ;  /* 0x000000000f087348 */ /* 0x000fea0003c00000 */
[----:B------:R0:W1:Y:S02]  /*2b360*/  SHFL.IDX P6, R14, R13, R12, R11 ;  /* 0x0000000c0d0e7389 */ /* 0x00006400000c000b */
[----:B01----:R-:W-:Y:S01]  /*2b370*/  ENDCOLLECTIVE ;  /* 0x000000000000791b */ /* 0x003fe20003800000 */
.L_x_7892:
[----:B------:R-:W-:Y:S01]  /*2b380*/  SEL R9, R49, R48, P0 ;  /* 0x0000003031097207 */ /* 0x000fe20000000000 */
[----:B------:R-:W-:Y:S02]  /*2b390*/  IMAD.MOV.U32 R13, RZ, RZ, R55 ;  /* 0x000000ffff0d7224 */ /* 0x000fe400078e0037 */
[----:B------:R-:W-:Y:S02]  /*2b3a0*/  IMAD.MOV.U32 R12, RZ, RZ, R2 ;  /* 0x000000ffff0c7224 */ /* 0x000fe400078e0002 */
[----:B------:R-:W-:-:S07]  /*2b3b0*/  IMAD.MOV.U32 R53, RZ, RZ, R14 ;  /* 0x000000ffff357224 */ /* 0x000fce00078e000e */
[----:B------:R-:W-:Y:S05]  /*2b3c0*/  WARPSYNC.COLLECTIVE R15, `(.L_x_7893) ;  /* 0x000000000f087348 */ /* 0x000fea0003c00000 */
[----:B------:R0:W1:Y:S02]  /*2b3d0*/  SHFL.IDX P6, R14, R13, R12, R11 ;  /* 0x0000000c0d0e7389 */ /* 0x00006400000c000b */
[----:B01----:R-:W-:Y:S01]  /*2b3e0*/  ENDCOLLECTIVE ;  /* 0x000000000000791b */ /* 0x003fe20003800000 */
.L_x_7893:
[----:B------:R-:W-:Y:S02]  /*2b3f0*/  IMAD.MOV.U32 R13, RZ, RZ, R57 ;  /* 0x000000ffff0d7224 */ /* 0x000fe400078e0039 */
[----:B------:R-:W-:Y:S02]  /*2b400*/  IMAD.MOV.U32 R12, RZ, RZ, R0 ;  /* 0x000000ffff0c7224 */ /* 0x000fe400078e0000 */
[----:B------:R-:W-:-:S07]  /*2b410*/  IMAD.MOV.U32 R50, RZ, RZ, R14 ;  /* 0x000000ffff327224 */ /* 0x000fce00078e000e */
[----:B------:R-:W-:Y:S05]  /*2b420*/  WARPSYNC.COLLECTIVE R15, `(.L_x_7894) ;  /* 0x000000000f087348 */ /* 0x000fea0003c00000 */
[----:B------:R0:W1:Y:S02]  /*2b430*/  SHFL.IDX P6, R14, R13, R12, R11 ;  /* 0x0000000c0d0e7389 */ /* 0x00006400000c000b */
[----:B01----:R-:W-:Y:S01]  /*2b440*/  ENDCOLLECTIVE ;  /* 0x000000000000791b */ /* 0x003fe20003800000 */
.L_x_7894:
        /* <DEDUP_REMOVED lines=8> */
.L_x_7895:
[----:B------:R-:W-:Y:S02]  /*2b4d0*/  IMAD.MOV.U32 R13, RZ, RZ, R63 ;  /* 0x000000ffff0d7224 */ /* 0x000fe400078e003f */
[----:B------:R-:W-:Y:S02]  /*2b4e0*/  IMAD.MOV.U32 R12, RZ, RZ, R0 ;  /* 0x000000ffff0c7224 */ /* 0x000fe400078e0000 */
[----:B------:R-:W-:-:S07]  /*2b4f0*/  IMAD.MOV.U32 R52, RZ, RZ, R14 ;  /* 0x000000ffff347224 */ /* 0x000fce00078e000e */
[----:B------:R-:W-:Y:S05]  /*2b500*/  WARPSYNC.COLLECTIVE R15, `(.L_x_7896) ;  /* 0x000000000f087348 */ /* 0x000fea0003c00000 */
[----:B------:R0:W1:Y:S02]  /*2b510*/  SHFL.IDX P6, R14, R13, R12, R11 ;  /* 0x0000000c0d0e7389 */ /* 0x00006400000c000b */
[----:B01----:R-:W-:Y:S01]  /*2b520*/  ENDCOLLECTIVE ;  /* 0x000000000000791b */ /* 0x003fe20003800000 */
.L_x_7896:
        /* <DEDUP_REMOVED lines=8> */
.L_x_7897:
[----:B------:R-:W-:Y:S02]  /*2b5b0*/  IMAD.MOV.U32 R13, RZ, RZ, R67 ;  /* 0x000000ffff0d7224 */ /* 0x000fe400078e0043 */
[----:B------:R-:W-:Y:S02]  /*2b5c0*/  IMAD.MOV.U32 R12, RZ, RZ, R0 ;  /* 0x000000ffff0c7224 */ /* 0x000fe400078e0000 */
[----:B------:R-:W-:-:S07]  /*2b5d0*/  IMAD.MOV.U32 R54, RZ, RZ, R14 ;  /* 0x000000ffff367224 */ /* 0x000fce00078e000e */
[----:B------:R-:W-:Y:S05]  /*2b5e0*/  WARPSYNC.COLLECTIVE R15, `(.L_x_7898) ;  /* 0x000000000f087348 */ /* 0x000fea0003c00000 */
[----:B------:R0:W1:Y:S02]  /*2b5f0*/  SHFL.IDX P6, R14, R13, R12, R11 ;  /* 0x0000000c0d0e7389 */ /* 0x00006400000c000b */
[----:B01----:R-:W-:Y:S01]  /*2b600*/  ENDCOLLECTIVE ;  /* 0x000000000000791b */ /* 0x003fe20003800000 */
.L_x_7898:
        /* <DEDUP_REMOVED lines=8> */
.L_x_7899:
[----:B------:R-:W-:Y:S02]  /*2b690*/  IMAD.MOV.U32 R13, RZ, RZ, R71 ;  /* 0x000000ffff0d7224 */ /* 0x000fe400078e0047 */
[----:B------:R-:W-:Y:S02]  /*2b6a0*/  IMAD.MOV.U32 R12, RZ, RZ, R0 ;  /* 0x000000ffff0c7224 */ /* 0x000fe400078e0000 */
[----:B------:R-:W-:-:S07]  /*2b6b0*/  IMAD.MOV.U32 R56, RZ, RZ, R14 ;  /* 0x000000ffff387224 */ /* 0x000fce00078e000e */
[----:B------:R-:W-:Y:S05]  /*2b6c0*/  WARPSYNC.COLLECTIVE R15, `(.L_x_7900) ;  /* 0x000000000f087348 */ /* 0x000fea0003c00000 */
[----:B------:R0:W1:Y:S02]  /*2b6d0*/  SHFL.IDX P6, R14, R13, R12, R11 ;  /* 0x0000000c0d0e7389 */ /* 0x00006400000c000b */
[----:B01----:R-:W-:Y:S01]  /*2b6e0*/  ENDCOLLECTIVE ;  /* 0x000000000000791b */ /* 0x003fe20003800000 */
.L_x_7900:
[----:B------:R-:W-:Y:S01]  /*2b6f0*/  SEL R39, R56, R67, P0 ;  /* 0x0000004338277207 */ /* 0x000fe20000000000 */
[----:B------:R-:W-:Y:S02]  /*2b700*/  IMAD.MOV.U32 R13, RZ, RZ, R73 ;  /* 0x000000ffff0d7224 */ /* 0x000fe400078e0049 */
[----:B------:R-:W-:Y:S02]  /*2b710*/  IMAD.MOV.U32 R12, RZ, RZ, R2 ;  /* 0x000000ffff0c7224 */ /* 0x000fe400078e0002 */
[----:B------:R-:W-:-:S07]  /*2b720*/  IMAD.MOV.U32 R71, RZ, RZ, R14 ;  /* 0x000000ffff477224 */ /* 0x000fce00078e000e */
[----:B------:R-:W-:Y:S05]  /*2b730*/  WARPSYNC.COLLECTIVE R15, `(.L_x_7901) ;  /* 0x000000000f087348 */ /* 0x000fea0003c00000 */
[----:B------:R0:W1:Y:S02]  /*2b740*/  SHFL.IDX P6, R14, R13, R12, R11 ;  /* 0x0000000c0d0e7389 */ /* 0x00006400000c000b */
[----:B01----:R-:W-:Y:S01]  /*2b750*/  ENDCOLLECTIVE ;  /* 0x000000000000791b */ /* 0x003fe20003800000 */
.L_x_7901:
[----:B------:R-:W-:Y:S02]  /*2b760*/  IMAD.MOV.U32 R13, RZ, RZ, R75 ;  /* 0x000000ffff0d7224 */ /* 0x000fe400078e004b */
[----:B------:R-:W-:Y:S02]  /*2b770*/  IMAD.MOV.U32 R12, RZ, RZ, R0 ;  /* 0x000000ffff0c7224 */ /* 0x000fe400078e0000 */
[----:B------:R-:W-:-:S07]  /*2b780*/  IMAD.MOV.U32 R58, RZ, RZ, R14 ;  /* 0x000000ffff3a7224 */ /* 0x000fce00078e000e */
[----:B------:R-:W-:Y:S05]  /*2b790*/  WARPSYNC.COLLECTIVE R15, `(.L_x_7902) ;  /* 0x000000000f087348 */ /* 0x000fea0003c00000 */
[----:B------:R0:W1:Y:S02]  /*2b7a0*/  SHFL.IDX P6, R14, R13, R12, R11 ;  /* 0x0000000c0d0e7389 */ /* 0x00006400000c000b */
[----:B01----:R-:W-:Y:S01]  /*2b7b0*/  ENDCOLLECTIVE ;  /* 0x000000000000791b */ /* 0x003fe20003800000 */
.L_x_7902:
[----:B------:R-:W-:Y:S02]  /*2b7c0*/  IMAD.MOV.U32 R13, RZ, RZ, R77 ;  /* 0x000000ffff0d7224 */ /* 0x000fe400078e004d */
[----:B------:R-:W-:Y:S02]  /*2b7d0*/  IMAD.MOV.U32 R12, RZ, RZ, R2 ;  /* 0x000000ffff0c7224 */ /* 0x000fe400078e0002 */
[----:B------:R-:W-:-:S07]  /*2b7e0*/  IMAD.MOV.U32 R75, RZ, RZ, R14 ;  /* 0x000000ffff4b7224 */ /* 0x000fce00078e000e */
[----:B------:R-:W-:Y:S05]  /*2b7f0*/  WARPSYNC.COLLECTIVE R15, `(.L_x_7903) ;  /* 0x000000000f087348 */ /* 0x000fea0003c00000 */
[----:B------:R0:W1:Y:S02]  /*2b800*/  SHFL.IDX P6, R14, R13, R12, R11 ;  /* 0x0000000c0d0e7389 */ /* 0x00006400000c000b */
[----:B01----:R-:W-:Y:S01]  /*2b810*/  ENDCOLLECTIVE ;  /* 0x000000000000791b */ /* 0x003fe20003800000 */
.L_x_7903:
        /* <DEDUP_REMOVED lines=9> */
.L_x_7709:
        /* <DEDUP_REMOVED lines=11> */
.L_x_7906:
[----:B------:R-:W-:Y:S05]  /*2b960*/  BSYNC B1 ;  /* 0x0000000000017941 */ /* 0x000fea0003800000 */
.L_x_7905:
[----:B------:R-:W-:Y:S05]  /*2b970*/  BRA `(.L_x_7907) ;  /* 0xffffff8c00a47947 */ /* 0x000fea000383ffff */
.L_x_7711:
[----:B------:R-:W-:Y:S01]  /*2b980*/  BSSY B1, `(.L_x_7908) ;  /* 0x0000006000017945 */ /* 0x000fe20003800000 */
[----:B------:R-:W-:-:S07]  /*2b990*/  IMAD.MOV.U32 R15, RZ, RZ, -0x1 ;  /* 0xffffffffff0f7424 */ /* 0x000fce00078e00ff */
[----:B0-----:R-:W-:Y:S05]  /*2b9a0*/  WARPSYNC.COLLECTIVE R15, `(.L_x_7909) ;  /* 0x000000000f0c7348 */ /* 0x001fea0003c00000 */
[----:B------:R-:W-:Y:S02]  /*2b9b0*/  ELECT P6, UR62, PT ;  /* 0x00000000003e782f */ /* 0x000fe400038c0000 */
[----:B------:R-:W-:Y:S01]  /*2b9c0*/  MOV R14, UR62 ;  /* 0x0000003e000e7c02 */ /* 0x000fe20008000f00 */
[----:B0-----:R-:W-:Y:S10]  /*2b9d0*/  ENDCOLLECTIVE ;  /* 0x000000000000791b */ /* 0x001ff40003800000 */
.L_x_7909:
[----:B------:R-:W-:Y:S05]  /*2b9e0*/  BSYNC B1 ;  /* 0x0000000000017941 */ /* 0x000fea0003800000 */
.L_x_7908:
[----:B------:R-:W-:Y:S05]  /*2b9f0*/  BRA `(.L_x_7710) ;  /* 0xffffff8c009c7947 */ /* 0x000fea000383ffff */
.L_x_7713:
[----:B0-----:R0:W1:Y:S02]  /*2ba00*/  SYNCS.PHASECHK.TRANS64.TRYWAIT P0, [R11+URZ+0x2e820], R5 ;  /* 0x02e820050b0075a7 */ /* 0x001064000800017f */
[----:B-1----:R-:W-:Y:S05]  /*2ba10*/  @!P0 NANOSLEEP.SYNCS 0x989680 ;  /* 0x009896800000895d */ /* 0x002fea0003900000 */
[----:B------:R-:W1:Y:S02]  /*2ba20*/  @!P0 SYNCS.PHASECHK.TRANS64 P0, [R11+URZ+0x2e820], R5 ;  /* 0x02e820050b0085a7 */ /* 0x000e64000800007f */
[----:B-1----:R-:W-:Y:S05]  /*2ba30*/  @!P0 BRA `(.L_x_7713) ;  /* 0xfffffffc00f08947 */ /* 0x002fea000383ffff */
[----:B------:R-:W-:Y:S05]  /*2ba40*/  BRA `(.L_x_7910) ;  /* 0xffffff8c00b87947 */ /* 0x000fea000383ffff */
.L_x_7717:
[----:B-1----:R1:W2:Y:S02]  /*2ba50*/  SYNCS.PHASECHK.TRANS64.TRYWAIT P0, [R8+URZ+0x2e8a0], R9 ;  /* 0x02e8a009080075a7 */ /* 0x0022a4000800017f */
[----:B--2---:R-:W-:Y:S05]  /*2ba60*/  @!P0 NANOSLEEP.SYNCS 0x989680 ;  /* 0x009896800000895d */ /* 0x004fea0003900000 */
[----:B------:R-:W2:Y:S02]  /*2ba70*/  @!P0 SYNCS.PHASECHK.TRANS64 P0, [R8+URZ+0x2e8a0], R9 ;  /* 0x02e8a009080085a7 */ /* 0x000ea4000800007f */
[----:B--2---:R-:W-:Y:S05]  /*2ba80*/  @!P0 BRA `(.L_x_7717) ;  /* 0xfffffffc00f08947 */ /* 0x004fea000383ffff */
[----:B------:R-:W-:Y:S05]  /*2ba90*/  BRA `(.L_x_7911) ;  /* 0xffffff8c00d87947 */ /* 0x000fea000383ffff */
.L_x_7722:
[----:B0-----:R0:W2:Y:S02]  /*2baa0*/  SYNCS.PHASECHK.TRANS64.TRYWAIT P0, [R8+URZ+0x2e8c0], R9 ;  /* 0x02e8c009080075a7 */ /* 0x0010a4000800017f */
[----:B--2---:R-:W-:Y:S05]  /*2bab0*/  @!P0 NANOSLEEP.SYNCS 0x989680 ;  /* 0x009896800000895d */ /* 0x004fea0003900000 */
[----:B------:R-:W2:Y:S02]  /*2bac0*/  @!P0 SYNCS.PHASECHK.TRANS64 P0, [R8+URZ+0x2e8c0], R9 ;  /* 0x02e8c009080085a7 */ /* 0x000ea4000800007f */
[----:B--2---:R-:W-:Y:S05]  /*2bad0*/  @!P0 BRA `(.L_x_7722) ;  /* 0xfffffffc00f08947 */ /* 0x004fea000383ffff */
[----:B------:R-:W-:Y:S05]  /*2bae0*/  BRA `(.L_x_7912) ;  /* 0xffffff9000587947 */ /* 0x000fea000383ffff */
.L_x_7729:
[----:B0-----:R0:W1:Y:S02]  /*2baf0*/  SYNCS.PHASECHK.TRANS64.TRYWAIT P1, [R6+URZ+0x2e8a0], R7 ;  /* 0x02e8a007060075a7 */ /* 0x001064000802017f */
[----:B-1----:R-:W-:Y:S05]  /*2bb00*/  @!P1 NANOSLEEP.SYNCS 0x989680 ;  /* 0x009896800000995d */ /* 0x002fea0003900000 */
[----:B------:R-:W1:Y:S02]  /*2bb10*/  @!P1 SYNCS.PHASECHK.TRANS64 P1, [R6+URZ+0x2e8a0], R7 ;  /* 0x02e8a007060095a7 */ /* 0x000e64000802007f */
[----:B-1----:R-:W-:Y:S05]  /*2bb20*/  @!P1 BRA `(.L_x_7729) ;  /* 0xfffffffc00f09947 */ /* 0x002fea000383ffff */
[----:B------:R-:W-:Y:S05]  /*2bb30*/  BRA `(.L_x_7913) ;  /* 0xffffff9400387947 */ /* 0x000fea000383ffff */
.L_x_7734:
[----:B-1----:R1:W2:Y:S02]  /*2bb40*/  SYNCS.PHASECHK.TRANS64.TRYWAIT P1, [R6+URZ+0x2e8c0], R7 ;  /* 0x02e8c007060075a7 */ /* 0x0022a4000802017f */
[----:B--2---:R-:W-:Y:S05]  /*2bb50*/  @!P1 NANOSLEEP.SYNCS 0x989680 ;  /* 0x009896800000995d */ /* 0x004fea0003900000 */
[----:B------:R-:W2:Y:S02]  /*2bb60*/  @!P1 SYNCS.PHASECHK.TRANS64 P1, [R6+URZ+0x2e8c0], R7 ;  /* 0x02e8c007060095a7 */ /* 0x000ea4000802007f */
[----:B--2---:R-:W-:Y:S05]  /*2bb70*/  @!P1 BRA `(.L_x_7734) ;  /* 0xfffffffc00f09947 */ /* 0x004fea000383ffff */
[----:B------:R-:W-:Y:S05]  /*2bb80*/  BRA `(.L_x_7914) ;  /* 0xffffff9400b07947 */ /* 0x000fea000383ffff */
.L_x_7747:
        /* <DEDUP_REMOVED lines=11> */
.L_x_7916:
[----:B------:R-:W-:Y:S05]  /*2bc40*/  BSYNC B0 ;  /* 0x0000000000007941 */ /* 0x000fea0003800000 */
.L_x_7915:
[----:B------:R-:W-:Y:S05]  /*2bc50*/  BRA `(.L_x_7917) ;  /* 0xffffffa000d07947 */ /* 0x000fea000383ffff */
.L_x_7749:
[----:B------:R-:W-:Y:S01]  /*2bc60*/  BSSY B0, `(.L_x_7918) ;  /* 0x0000006000007945 */ /* 0x000fe20003800000 */
[----:B------:R-:W-:-:S07]  /*2bc70*/  IMAD.MOV.U32 R15, RZ, RZ, -0x1 ;  /* 0xffffffffff0f7424 */ /* 0x000fce00078e00ff */
[----:B0-----:R-:W-:Y:S05]  /*2bc80*/  WARPSYNC.COLLECTIVE R15, `(.L_x_7919) ;  /* 0x000000000f0c7348 */ /* 0x001fea0003c00000 */
[----:B------:R-:W-:Y:S02]  /*2bc90*/  ELECT P6, UR62, PT ;  /* 0x00000000003e782f */ /* 0x000fe400038c0000 */
[----:B------:R-:W-:Y:S01]  /*2bca0*/  MOV R14, UR62 ;  /* 0x0000003e000e7c02 */ /* 0x000fe20008000f00 */
[----:B0-----:R-:W-:Y:S10]  /*2bcb0*/  ENDCOLLECTIVE ;  /* 0x000000000000791b */ /* 0x001ff40003800000 */
.L_x_7919:
[----:B------:R-:W-:Y:S05]  /*2bcc0*/  BSYNC B0 ;  /* 0x0000000000007941 */ /* 0x000fea0003800000 */
.L_x_7918:
[----:B------:R-:W-:Y:S05]  /*2bcd0*/  BRA `(.L_x_7920) ;  /* 0xffffffa000c87947 */ /* 0x000fea000383ffff */
.L_x_7752:
[----:B0-----:R0:W1:Y:S02]  /*2bce0*/  SYNCS.PHASECHK.TRANS64.TRYWAIT P2, [R4+URZ+0x2e880], R7 ;  /* 0x02e88007040075a7 */ /* 0x001064000804017f */
[----:B-1----:R-:W-:Y:S05]  /*2bcf0*/  @!P2 NANOSLEEP.SYNCS 0x989680 ;  /* 0x009896800000a95d */ /* 0x002fea0003900000 */
[----:B------:R-:W1:Y:S02]  /*2bd00*/  @!P2 SYNCS.PHASECHK.TRANS64 P2, [R4+URZ+0x2e880], R7 ;  /* 0x02e880070400a5a7 */ /* 0x000e64000804007f */
[----:B-1----:R-:W-:Y:S05]  /*2bd10*/  @!P2 BRA `(.L_x_7752) ;  /* 0xfffffffc00f0a947 */ /* 0x002fea000383ffff */
[----:B------:R-:W-:Y:S05]  /*2bd20*/  BRA `(.L_x_7921) ;  /* 0xffffffa400487947 */ /* 0x000fea000383ffff */
.L_x_7754:
[----:B-1----:R1:W2:Y:S02]  /*2bd30*/  SYNCS.PHASECHK.TRANS64.TRYWAIT P2, [R4+URZ+0x2e840], R7 ;  /* 0x02e84007040075a7 */ /* 0x0022a4000804017f */
[----:B--2---:R-:W-:Y:S05]  /*2bd40*/  @!P2 NANOSLEEP.SYNCS 0x989680 ;  /* 0x009896800000a95d */ /* 0x004fea0003900000 */
[----:B------:R-:W2:Y:S02]  /*2bd50*/  @!P2 SYNCS.PHASECHK.TRANS64 P2, [R4+URZ+0x2e840], R7 ;  /* 0x02e840070400a5a7 */ /* 0x000ea4000804007f */
[----:B--2---:R-:W-:Y:S05]  /*2bd60*/  @!P2 BRA `(.L_x_7754) ;  /* 0xfffffffc00f0a947 */ /* 0x004fea000383ffff */
[----:B------:R-:W-:Y:S05]  /*2bd70*/  BRA `(.L_x_7922) ;  /* 0xffffffa400ac7947 */ /* 0x000fea000383ffff */
.L_x_7757:
        /* <DEDUP_REMOVED lines=8> */
.L_x_7763:
[----:B--2---:R2:W3:Y:S02]  /*2be00*/  SYNCS.PHASECHK.TRANS64.TRYWAIT P0, [R5+URZ+0x2e880], R4 ;  /* 0x02e88004050075a7 */ /* 0x0044e4000800017f */
[----:B---3--:R-:W-:Y:S05]  /*2be10*/  @!P0 NANOSLEEP.SYNCS 0x989680 ;  /* 0x009896800000895d */ /* 0x008fea0003900000 */
[----:B------:R-:W3:Y:S02]  /*2be20*/  @!P0 SYNCS.PHASECHK.TRANS64 P0, [R5+URZ+0x2e880], R4 ;  /* 0x02e88004050085a7 */ /* 0x000ee4000800007f */
[----:B---3--:R-:W-:Y:S05]  /*2be30*/  @!P0 BRA `(.L_x_7763) ;  /* 0xfffffffc00f08947 */ /* 0x008fea000383ffff */
[----:B------:R-:W-:Y:S05]  /*2be40*/  BRA `(.L_x_7924) ;  /* 0xffffffac00247947 */ /* 0x000fea000383ffff */
.L_x_7768:
[----:B-1----:R1:W3:Y:S02]  /*2be50*/  SYNCS.PHASECHK.TRANS64.TRYWAIT P0, [R5+URZ+0x2e840], R4 ;  /* 0x02e84004050075a7 */ /* 0x0022e4000800017f */
[----:B---3--:R-:W-:Y:S05]  /*2be60*/  @!P0 NANOSLEEP.SYNCS 0x989680 ;  /* 0x009896800000895d */ /* 0x008fea0003900000 */
[----:B------:R-:W3:Y:S02]  /*2be70*/  @!P0 SYNCS.PHASECHK.TRANS64 P0, [R5+URZ+0x2e840], R4 ;  /* 0x02e84004050085a7 */ /* 0x000ee4000800007f */
[----:B---3--:R-:W-:Y:S05]  /*2be80*/  @!P0 BRA `(.L_x_7768) ;  /* 0xfffffffc00f08947 */ /* 0x008fea000383ffff */
[----:B------:R-:W-:Y:S05]  /*2be90*/  BRA `(.L_x_7925) ;  /* 0xffffffac00b07947 */ /* 0x000fea000383ffff */
.L_x_7774:
[----:B--2---:R2:W3:Y:S02]  /*2bea0*/  SYNCS.PHASECHK.TRANS64.TRYWAIT P2, [R18+URZ+0x2e870], R3 ;  /* 0x02e87003120075a7 */ /* 0x0044e4000804017f */
[----:B---3--:R-:W-:Y:S05]  /*2beb0*/  @!P2 NANOSLEEP.SYNCS 0x989680 ;  /* 0x009896800000a95d */ /* 0x008fea0003900000 */
[----:B------:R-:W3:Y:S02]  /*2bec0*/  @!P2 SYNCS.PHASECHK.TRANS64 P2, [R18+URZ+0x2e870], R3 ;  /* 0x02e870031200a5a7 */ /* 0x000ee4000804007f */
[----:B---3--:R-:W-:Y:S05]  /*2bed0*/  @!P2 BRA `(.L_x_7774) ;  /* 0xfffffffc00f0a947 */ /* 0x008fea000383ffff */
[----:B------:R-:W-:Y:S05]  /*2bee0*/  BRA `(.L_x_7926) ;  /* 0xffffffb000587947 */ /* 0x000fea000383ffff */
.L_x_7776:
[----:B--2---:R2:W3:Y:S02]  /*2bef0*/  SYNCS.PHASECHK.TRANS64.TRYWAIT P2, [R18+URZ+0x2e860], R4 ;  /* 0x02e86004120075a7 */ /* 0x0044e4000804017f */
[----:B---3--:R-:W-:Y:S05]  /*2bf00*/  @!P2 NANOSLEEP.SYNCS 0x989680 ;  /* 0x009896800000a95d */ /* 0x008fea0003900000 */
[----:B------:R-:W3:Y:S02]  /*2bf10*/  @!P2 SYNCS.PHASECHK.TRANS64 P2, [R18+URZ+0x2e860], R4 ;  /* 0x02e860041200a5a7 */ /* 0x000ee4000804007f */
[----:B---3--:R-:W-:Y:S05]  /*2bf20*/  @!P2 BRA `(.L_x_7776) ;  /* 0xfffffffc00f0a947 */ /* 0x008fea000383ffff */
[----:B------:R-:W-:Y:S05]  /*2bf30*/  BRA `(.L_x_7927) ;  /* 0xffffffb000607947 */ /* 0x000fea000383ffff */
.L_x_7783:
[----:B0-----:R0:W1:Y:S02]  /*2bf40*/  SYNCS.PHASECHK.TRANS64.TRYWAIT P0, [R0+URZ+0x2e870], R2 ;  /* 0x02e87002000075a7 */ /* 0x001064000800017f */
[----:B-1----:R-:W-:Y:S05]  /*2bf50*/  @!P0 NANOSLEEP.SYNCS 0x989680 ;  /* 0x009896800000895d */ /* 0x002fea0003900000 */
[----:B------:R-:W1:Y:S02]  /*2bf60*/  @!P0 SYNCS.PHASECHK.TRANS64 P0, [R0+URZ+0x2e870], R2 ;  /* 0x02e87002000085a7 */ /* 0x000e64000800007f */
[----:B-1----:R-:W-:Y:S05]  /*2bf70*/  @!P0 BRA `(.L_x_7783) ;  /* 0xfffffffc00f08947 */ /* 0x002fea000383ffff */
[----:B------:R-:W-:Y:S05]  /*2bf80*/  BRA `(.L_x_7928) ;  /* 0xffffffbc009c7947 */ /* 0x000fea000383ffff */
.L_x_7785:
[----:B0-----:R0:W1:Y:S02]  /*2bf90*/  SYNCS.PHASECHK.TRANS64.TRYWAIT P0, [R0+URZ+0x2e860], R2 ;  /* 0x02e86002000075a7 */ /* 0x001064000800017f */
[----:B-1----:R-:W-:Y:S05]  /*2bfa0*/  @!P0 NANOSLEEP.SYNCS 0x989680 ;  /* 0x009896800000895d */ /* 0x002fea0003900000 */
[----:B------:R-:W1:Y:S02]  /*2bfb0*/  @!P0 SYNCS.PHASECHK.TRANS64 P0, [R0+URZ+0x2e860], R2 ;  /* 0x02e86002000085a7 */ /* 0x000e64000800007f */
[----:B-1----:R-:W-:Y:S05]  /*2bfc0*/  @!P0 BRA `(.L_x_7785) ;  /* 0xfffffffc00f08947 */ /* 0x002fea000383ffff */
[----:B------:R-:W-:Y:S05]  /*2bfd0*/  BRA `(.L_x_7929) ;  /* 0xffffffbc00a47947 */ /* 0x000fea000383ffff */
.L_x_7789:
        /* <DEDUP_REMOVED lines=8> */
.L_x_7931:
[----:B------:R-:W-:Y:S05]  /*2c060*/  BSYNC B0 ;  /* 0x0000000000007941 */ /* 0x000fea0003800000 */
.L_x_7930:
[----:B------:R-:W-:Y:S02]  /*2c070*/  IMAD.MOV.U32 R13, RZ, RZ, R16 ;  /* 0x000000ffff0d7224 */ /* 0x000fe400078e0010 */
        /* <DEDUP_REMOVED lines=8> */
.L_x_7932:
        /* <DEDUP_REMOVED lines=18> */
.L_x_7933:
        /* <DEDUP_REMOVED lines=8> */
.L_x_7934:
        /* <DEDUP_REMOVED lines=8> */
.L_x_7935:
        /* <DEDUP_REMOVED lines=8> */
.L_x_7936:
        /* <DEDUP_REMOVED lines=8> */
.L_x_7937:
        /* <DEDUP_REMOVED lines=9> */
.L_x_7938:
[----:B------:R-:W-:Y:S01]  /*2c4b0*/  IMAD.MOV.U32 R7, RZ, RZ, R14 ;  /* 0x000000ffff077224 */ /* 0x000fe200078e000e */
[----:B------:R-:W-:Y:S06]  /*2c4c0*/  BRA `(.L_x_7939) ;  /* 0xffffffc400dc7947 */ /* 0x000fec000383ffff */
.L_x_7794:
[----:B------:R-:W-:Y:S01]  /*2c4d0*/  BSSY B0, `(.L_x_7940) ;  /* 0x0000008000007945 */ /* 0x000fe20003800000 */
[----:B-----5:R-:W-:Y:S02]  /*2c4e0*/  IMAD.MOV.U32 R13, RZ, RZ, R2 ;  /* 0x000000ffff0d7224 */ /* 0x020fe400078e0002 */
[----:B0-----:R-:W-:Y:S02]  /*2c4f0*/  IMAD.MOV.U32 R12, RZ, RZ, 0x1 ;  /* 0x00000001ff0c7424 */ /* 0x001fe400078e00ff */
[----:B------:R-:W-:Y:S02]  /*2c500*/  IMAD.MOV.U32 R11, RZ, RZ, RZ ;  /* 0x000000ffff0b7224 */ /* 0x000fe400078e00ff */
[----:B------:R-:W-:-:S07]  /*2c510*/  IMAD.MOV.U32 R15, RZ, RZ, -0x1 ;  /* 0xffffffffff0f7424 */ /* 0x000fce00078e00ff */
[----:B-12---:R-:W-:Y:S05]  /*2c520*/  WARPSYNC.COLLECTIVE R15, `(.L_x_7941) ;  /* 0x000000000f087348 */ /* 0x006fea0003c00000 */
[----:B------:R0:W3:Y:S02]  /*2c530*/  SHFL.UP P6, R14, R13, R12, R11 ;  /* 0x0400000c0d0e7389 */ /* 0x0000e400000c000b */
[----:B0123--:R-:W-:Y:S01]  /*2c540*/  ENDCOLLECTIVE ;  /* 0x000000000000791b */ /* 0x00ffe20003800000 */
.L_x_7941:
[----:B------:R-:W-:Y:S05]  /*2c550*/  BSYNC B0 ;  /* 0x0000000000007941 */ /* 0x000fea0003800000 */
.L_x_7940:
        /* <DEDUP_REMOVED lines=10> */
.L_x_7942:
        /* <DEDUP_REMOVED lines=8> */
.L_x_7943:
        /* <DEDUP_REMOVED lines=8> */
.L_x_7944:
        /* <DEDUP_REMOVED lines=8> */
.L_x_7945:
        /* <DEDUP_REMOVED lines=9> */
.L_x_7946:
[----:B------:R-:W-:Y:S01]  /*2c810*/  IMAD.MOV.U32 R7, RZ, RZ, R14 ;  /* 0x000000ffff077224 */ /* 0x000fe200078e000e */
[----:B------:R-:W-:Y:S06]  /*2c820*/  BRA `(.L_x_7947) ;  /* 0xffffffc400a47947 */ /* 0x000fec000383ffff */
.L_x_7796:
[----:B------:R-:W-:Y:S01]  /*2c830*/  BSSY B0, `(.L_x_7948) ;  /* 0x0000006000007945 */ /* 0x000fe20003800000 */
[----:B------:R-:W-:Y:S01]  /*2c840*/  PLOP3.LUT P6, PT, P6, PT, PT, 0x8, 0x0 ;  /* 0x000000000000781c */ /* 0x000fe200037ce170 */
[----:B------:R-:W-:-:S12]  /*2c850*/  IMAD.MOV.U32 R15, RZ, RZ, -0x1 ;  /* 0xffffffffff0f7424 */ /* 0x000fd800078e00ff */
[----:B01----:R-:W-:Y:S05]  /*2c860*/  WARPSYNC.COLLECTIVE R15, `(.L_x_7949) ;  /* 0x000000000f087348 */ /* 0x003fea0003c00000 */
[----:B------:R-:W-:Y:S01]  /*2c870*/  VOTE.ANY R14, PT, P6 ;  /* 0x00000000000e7806 */ /* 0x000fe200030e0100 */
[----:B01----:R-:W-:Y:S06]  /*2c880*/  ENDCOLLECTIVE ;  /* 0x000000000000791b */ /* 0x003fec0003800000 */
.L_x_7949:
[----:B------:R-:W-:Y:S05]  /*2c890*/  BSYNC B0 ;  /* 0x0000000000007941 */ /* 0x000fea0003800000 */
.L_x_7948:
        /* <DEDUP_REMOVED lines=9> */
.L_x_7950:
[----:B------:R-:W-:Y:S01]  /*2c930*/  IMAD.MOV.U32 R17, RZ, RZ, R14 ;  /* 0x000000ffff117224 */ /* 0x000fe200078e000e */
[----:B------:R-:W-:Y:S06]  /*2c940*/  BRA `(.L_x_7951) ;  /* 0xffffffc400987947 */ /* 0x000fec000383ffff */
.L_x_7798:
[----:B------:R-:W-:Y:S01]  /*2c950*/  BSSY B0, `(.L_x_7952) ;  /* 0x0000007000007945 */ /* 0x000fe20003800000 */
[----:B------:R-:W-:Y:S02]  /*2c960*/  IMAD.MOV.U32 R13, RZ, RZ, R6 ;  /* 0x000000ffff0d7224 */ /* 0x000fe400078e0006 */
[----:B------:R-:W-:Y:S02]  /*2c970*/  IMAD.MOV.U32 R11, RZ, RZ, 0x1f ;  /* 0x0000001fff0b7424 */ /* 0x000fe400078e00ff */
[----:B------:R-:W-:-:S07]  /*2c980*/  IMAD.MOV.U32 R15, RZ, RZ, -0x1 ;  /* 0xffffffffff0f7424 */ /* 0x000fce00078e00ff */
[----:B-12---:R-:W-:Y:S05]  /*2c990*/  WARPSYNC.COLLECTIVE R15, `(.L_x_7953) ;  /* 0x000000000f087348 */ /* 0x006fea0003c00000 */
[----:B------:R0:W3:Y:S02]  /*2c9a0*/  SHFL.IDX P6, R14, R13, R12, R11 ;  /* 0x0000000c0d0e7389 */ /* 0x0000e400000c000b */
[----:B0123--:R-:W-:Y:S01]  /*2c9b0*/  ENDCOLLECTIVE ;  /* 0x000000000000791b */ /* 0x00ffe20003800000 */
.L_x_7953:
[----:B------:R-:W-:Y:S05]  /*2c9c0*/  BSYNC B0 ;  /* 0x0000000000007941 */ /* 0x000fea0003800000 */
.L_x_7952:
[----:B------:R-:W-:Y:S01]  /*2c9d0*/  IMAD.MOV.U32 R6, RZ, RZ, R14 ;  /* 0x000000ffff067224 */ /* 0x000fe200078e000e */
[----:B------:R-:W-:Y:S06]  /*2c9e0*/  BRA `(.L_x_7954) ;  /* 0xffffffc4008c7947 */ /* 0x000fec000383ffff */
.L_x_7802:
[----:B0-----:R0:W1:Y:S02]  /*2c9f0*/  SYNCS.PHASECHK.TRANS64.TRYWAIT P0, [R0+URZ+0x2e820], R3 ;  /* 0x02e82003000075a7 */ /* 0x001064000800017f */
[----:B-1----:R-:W-:Y:S05]  /*2ca00*/  @!P0 NANOSLEEP.SYNCS 0x989680 ;  /* 0x009896800000895d */ /* 0x002fea0003900000 */
[----:B------:R-:W1:Y:S02]  /*2ca10*/  @!P0 SYNCS.PHASECHK.TRANS64 P0, [R0+URZ+0x2e820], R3 ;  /* 0x02e82003000085a7 */ /* 0x000e64000800007f */
[----:B-1----:R-:W-:Y:S05]  /*2ca20*/  @!P0 BRA `(.L_x_7802) ;  /* 0xfffffffc00f08947 */ /* 0x002fea000383ffff */
[----:B------:R-:W-:Y:S05]  /*2ca30*/  BRA `(.L_x_7955) ;  /* 0xffffffcc000c7947 */ /* 0x000fea000383ffff */
.L_x_7803:
        /* <DEDUP_REMOVED lines=11> */
.L_x_7957:
[----:B------:R-:W-:Y:S05]  /*2caf0*/  BSYNC B0 ;  /* 0x0000000000007941 */ /* 0x000fea0003800000 */
.L_x_7956:
[----:B------:R-:W-:Y:S05]  /*2cb00*/  BRA `(.L_x_7958) ;  /* 0xffffffc800f47947 */ /* 0x000fea000383ffff */
.L_x_7804:
[----:B------:R-:W-:Y:S01]  /*2cb10*/  BSSY B0, `(.L_x_7959) ;  /* 0x0000006000007945 */ /* 0x000fe20003800000 */
[----:B------:R-:W-:-:S07]  /*2cb20*/  IMAD.MOV.U32 R15, RZ, RZ, -0x1 ;  /* 0xffffffffff0f7424 */ /* 0x000fce00078e00ff */
[----:B01----:R-:W-:Y:S05]  /*2cb30*/  WARPSYNC.COLLECTIVE R15, `(.L_x_7960) ;  /* 0x000000000f0c7348 */ /* 0x003fea0003c00000 */
[----:B------:R-:W-:Y:S02]  /*2cb40*/  ELECT P6, UR62, PT ;  /* 0x00000000003e782f */ /* 0x000fe400038c0000 */
[----:B------:R-:W-:Y:S01]  /*2cb50*/  MOV R14, UR62 ;  /* 0x0000003e000e7c02 */ /* 0x000fe20008000f00 */
[----:B01----:R-:W-:Y:S10]  /*2cb60*/  ENDCOLLECTIVE ;  /* 0x000000000000791b */ /* 0x003ff40003800000 */
.L_x_7960:
[----:B------:R-:W-:Y:S05]  /*2cb70*/  BSYNC B0 ;  /* 0x0000000000007941 */ /* 0x000fea0003800000 */
.L_x_7959:
[----:B------:R-:W-:Y:S05]  /*2cb80*/  BRA `(.L_x_7961) ;  /* 0xffffffc800e87947 */ /* 0x000fea000383ffff */
.L_x_7806:
[----:B0-----:R0:W1:Y:S02]  /*2cb90*/  SYNCS.PHASECHK.TRANS64.TRYWAIT P1, [R6+URZ], R5 ;  /* 0x00000005060075a7 */ /* 0x001064000802017f */
[----:B-1----:R-:W-:Y:S05]  /*2cba0*/  @!P1 NANOSLEEP.SYNCS 0x989680 ;  /* 0x009896800000995d */ /* 0x002fea0003900000 */
[----:B------:R-:W1:Y:S02]  /*2cbb0*/  @!P1 SYNCS.PHASECHK.TRANS64 P1, [R6+URZ], R5 ;  /* 0x00000005060095a7 */ /* 0x000e64000802007f */
[----:B-1----:R-:W-:Y:S05]  /*2cbc0*/  @!P1 BRA `(.L_x_7806) ;  /* 0xfffffffc00f09947 */ /* 0x002fea000383ffff */
[----:B------:R-:W-:Y:S05]  /*2cbd0*/  BRA `(.L_x_7962) ;  /* 0xffffffcc002c7947 */ /* 0x000fea000383ffff */
.L_x_7807:
[----:B-1----:R1:W2:Y:S02]  /*2cbe0*/  SYNCS.PHASECHK.TRANS64.TRYWAIT P1, [R7+URZ], R2 ;  /* 0x00000002070075a7 */ /* 0x0022a4000802017f */
[----:B--2---:R-:W-:Y:S05]  /*2cbf0*/  @!P1 NANOSLEEP.SYNCS 0x989680 ;  /* 0x009896800000995d */ /* 0x004fea0003900000 */
[----:B------:R-:W2:Y:S02]  /*2cc00*/  @!P1 SYNCS.PHASECHK.TRANS64 P1, [R7+URZ], R2 ;  /* 0x00000002070095a7 */ /* 0x000ea4000802007f */
[----:B--2---:R-:W-:Y:S05]  /*2cc10*/  @!P1 BRA `(.L_x_7807) ;  /* 0xfffffffc00f09947 */ /* 0x004fea000383ffff */
[----:B------:R-:W-:Y:S05]  /*2cc20*/  BRA `(.L_x_7963) ;  /* 0xffffffcc00207947 */ /* 0x000fea000383ffff */
.L_x_7809:
[----:B--2---:R2:W3:Y:S02]  /*2cc30*/  SYNCS.PHASECHK.TRANS64.TRYWAIT P1, [R4+URZ+0x2e860], R5 ;  /* 0x02e86005040075a7 */ /* 0x0044e4000802017f */
[----:B---3--:R-:W-:Y:S05]  /*2cc40*/  @!P1 NANOSLEEP.SYNCS 0x989680 ;  /* 0x009896800000995d */ /* 0x008fea0003900000 */
[----:B------:R-:W3:Y:S02]  /*2cc50*/  @!P1 SYNCS.PHASECHK.TRANS64 P1, [R4+URZ+0x2e860], R5 ;  /* 0x02e86005040095a7 */ /* 0x000ee4000802007f */
[----:B---3--:R-:W-:Y:S05]  /*2cc60*/  @!P1 BRA `(.L_x_7809) ;  /* 0xfffffffc00f09947 */ /* 0x008fea000383ffff */
[----:B------:R-:W-:Y:S05]  /*2cc70*/  BRA `(.L_x_7964) ;  /* 0xffffffcc00247947 */ /* 0x000fea000383ffff */
.L_x_7811:
[----:B---3--:R3:W4:Y:S02]  /*2cc80*/  SYNCS.PHASECHK.TRANS64.TRYWAIT P1, [R3+URZ+0x2e860], R2 ;  /* 0x02e86002030075a7 */ /* 0x008724000802017f */
[----:B----4-:R-:W-:Y:S05]  /*2cc90*/  @!P1 NANOSLEEP.SYNCS 0x989680 ;  /* 0x009896800000995d */ /* 0x010fea0003900000 */
[----:B------:R-:W4:Y:S02]  /*2cca0*/  @!P1 SYNCS.PHASECHK.TRANS64 P1, [R3+URZ+0x2e860], R2 ;  /* 0x02e86002030095a7 */ /* 0x000f24000802007f */
[----:B----4-:R-:W-:Y:S05]  /*2ccb0*/  @!P1 BRA `(.L_x_7811) ;  /* 0xfffffffc00f09947 */ /* 0x010fea000383ffff */
[----:B------:R-:W-:Y:S05]  /*2ccc0*/  BRA `(.L_x_7965) ;  /* 0xffffffcc00247947 */ /* 0x000fea000383ffff */
.L_x_7813:
[----:B----4-:R4:W0:Y:S02]  /*2ccd0*/  SYNCS.PHASECHK.TRANS64.TRYWAIT P0, [R4+URZ+0x2e880], R5 ;  /* 0x02e88005040075a7 */ /* 0x010824000800017f */
[----:B0-----:R-:W-:Y:S05]  /*2cce0*/  @!P0 NANOSLEEP.SYNCS 0x989680 ;  /* 0x009896800000895d */ /* 0x001fea0003900000 */
[----:B------:R-:W0:Y:S02]  /*2ccf0*/  @!P0 SYNCS.PHASECHK.TRANS64 P0, [R4+URZ+0x2e880], R5 ;  /* 0x02e88005040085a7 */ /* 0x000e24000800007f */
[----:B0-----:R-:W-:Y:S05]  /*2cd00*/  @!P0 BRA `(.L_x_7813) ;  /* 0xfffffffc00f08947 */ /* 0x001fea000383ffff */
[----:B------:R-:W-:Y:S05]  /*2cd10*/  BRA `(.L_x_7814) ;  /* 0xffffffcc00207947 */ /* 0x000fea000383ffff */
.L_x_7966:
        /* <DEDUP_REMOVED lines=14> */
.L_x_12378:


//--------------------- .text._ZN7cutlass13device_kernelIN5flash11enable_sm90INS1_16FlashAttnFwdSm90INS1_25CollectiveMainloopFwdSm90ILi2EN4cute5tupleIJNS5_1CILi1EEES8_S8_EEENS6_IJNS7_ILi192EEENS7_ILi128EEENS7_ILi96EEEEEELi96ENS_12float_e4m3_tEfNS_4arch4Sm90ELb0ELb0ELb0ELb0ELb0ELb0ELb0ELb1ELb1ELb0ELb0ELb0EEENS1_21CollectiveEpilogueFwdINS6_IJSA_SC_SB_EEES9_NS_10bfloat16_tESG_Li384ELb0ELb0ELb0ELb1EEENS1_29StaticPersistentTileSchedulerILb0EEEEEEEEEvNT_6ParamsE --------------------------
	.section	.text._ZN7cutlass13device_kernelIN5flash11enable_sm90INS1_16FlashAttnFwdSm90INS1_25CollectiveMainloopFwdSm90ILi2EN4cute5tupleIJNS5_1CILi1EEES8_S8_EEENS6_IJNS7_ILi192EEENS7_ILi128EEENS7_ILi96EEEEEELi96ENS_12float_e4m3_tEfNS_4arch4Sm90ELb0ELb0ELb0ELb0ELb0ELb0ELb0ELb1ELb1ELb0ELb0ELb0EEENS1_21CollectiveEpilogueFwdINS6_IJSA_SC_SB_EEES9_NS_10bfloat16_tESG_Li384ELb0ELb0ELb0ELb1EEENS1_29StaticPersistentTileSchedulerILb0EEEEEEEEEvNT_6ParamsE,"ax",@progbits
	.align	128
.text._ZN7cutlass13device_kernelIN5flash11enable_sm90INS1_16FlashAttnFwdSm90INS1_25CollectiveMainloopFwdSm90ILi2EN4cute5tupleIJNS5_1CILi1EEES8_S8_EEENS6_IJNS7_ILi192EEENS7_ILi128EEENS7_ILi96EEEEEELi96ENS_12float_e4m3_tEfNS_4arch4Sm90ELb0ELb0ELb0ELb0ELb0ELb0ELb0ELb1ELb1ELb0ELb0ELb0EEENS1_21CollectiveEpilogueFwdINS6_IJSA_SC_SB_EEES9_NS_10bfloat16_tESG_Li384ELb0ELb0ELb0ELb1EEENS1_29StaticPersistentTileSchedulerILb0EEEEEEEEEvNT_6ParamsE:
        .type           _ZN7cutlass13device_kernelIN5flash11enable_sm90INS1_16FlashAttnFwdSm90INS1_25CollectiveMainloopFwdSm90ILi2EN4cute5tupleIJNS5_1CILi1EEES8_S8_EEENS6_IJNS7_ILi192EEENS7_ILi128EEENS7_ILi96EEEEEELi96ENS_12float_e4m3_tEfNS_4arch4Sm90ELb0ELb0ELb0ELb0ELb0ELb0ELb0ELb1ELb1ELb0ELb0ELb0EEENS1_21CollectiveEpilogueFwdINS6_IJSA_SC_SB_EEES9_NS_10bfloat16_tESG_Li384ELb0ELb0ELb0ELb1EEENS1_29StaticPersistentTileSchedulerILb0EEEEEEEEEvNT_6ParamsE,@function
        .size           _ZN7cutlass13device_kernelIN5flash11enable_sm90INS1_16FlashAttnFwdSm90INS1_25CollectiveMainloopFwdSm90ILi2EN4cute5tupleIJNS5_1CILi1EEES8_S8_EEENS6_IJNS7_ILi192EEENS7_ILi128EEENS7_ILi96EEEEEELi96ENS_12float_e4m3_tEfNS_4arch4Sm90ELb0ELb0ELb0ELb0ELb0ELb0ELb0ELb1ELb1ELb0ELb0ELb0EEENS1_21CollectiveEpilogueFwdINS6_IJSA_SC_SB_EEES9_NS_10bfloat16_tESG_Li384ELb0ELb0ELb0ELb1EEENS1_29StaticPersistentTileSchedulerILb0EEEEEEEEEvNT_6ParamsE,(.L_x_12379 - _ZN7cutlass13device_kernelIN5flash11enable_sm90INS1_16FlashAttnFwdSm90INS1_25CollectiveMainloopFwdSm90ILi2EN4cute5tupleIJNS5_1CILi1EEES8_S8_EEENS6_IJNS7_ILi192EEENS7_ILi128EEENS7_ILi96EEEEEELi96ENS_12float_e4m3_tEfNS_4arch4Sm90ELb0ELb0ELb0ELb0ELb0ELb0ELb0ELb1ELb1ELb0ELb0ELb0EEENS1_21CollectiveEpilogueFwdINS6_IJSA_SC_SB_EEES9_NS_10bfloat16_tESG_Li384ELb0ELb0ELb0ELb1EEENS1_29StaticPersistentTileSchedulerILb0EEEEEEEEEvNT_6ParamsE)
        .other          _ZN7cutlass13device_kernelIN5flash11enable_sm90INS1_16FlashAttnFwdSm90INS1_25CollectiveMainloopFwdSm90ILi2EN4cute5tupleIJNS5_1CILi1EEES8_S8_EEENS6_IJNS7_ILi192EEENS7_ILi128EEENS7_ILi96EEEEEELi96ENS_12float_e4m3_tEfNS_4arch4Sm90ELb0ELb0ELb0ELb0ELb0ELb0ELb0ELb1ELb1ELb0ELb0ELb0EEENS1_21CollectiveEpilogueFwdINS6_IJSA_SC_SB_EEES9_NS_10bfloat16_tESG_Li384ELb0ELb0ELb0ELb1EEENS1_29StaticPersistentTileSchedulerILb0EEEEEEEEEvNT_6ParamsE,@"STO_CUDA_ENTRY STV_DEFAULT"
_ZN7cutlass13device_kernelIN5flash11enable_sm90INS1_16FlashAttnFwdSm90INS1_25CollectiveMainloopFwdSm90ILi2EN4cute5tupleIJNS5_1CILi1EEES8_S8_EEENS6_IJNS7_ILi192EEENS7_ILi128EEENS7_ILi96EEEEEELi96ENS_12float_e4m3_tEfNS_4arch4Sm90ELb0ELb0ELb0ELb0ELb0ELb0ELb0ELb1ELb1ELb0ELb0ELb0EEENS1_21CollectiveEpilogueFwdINS6_IJSA_SC_SB_EEES9_NS_10bfloat16_tESG_Li384ELb0ELb0ELb0ELb1EEENS1_29StaticPersistentTileSchedulerILb0EEEEEEEEEvNT_6ParamsE:
[----:B------:R-:W1:Y:S01]  /*0000*/  LDC R1, c[0x0][0x28] ;  /* 0x00000a00ff017b82 */ /* 0x000e620000000800 */
[----:B------:R-:W2:Y:S01]  /*0010*/  S2R R2, SR_TID.X ;  /* 0x0000000000027919 */ /* 0x000ea20000002100 */
[----:B------:R-:W-:Y:S01]  /*0020*/  ELECT P0, URZ, PT ;  /* 0x00000000003f782f */ /* 0x000fe20003800000 */
[----:B------:R-:W-:Y:S01]  /*0030*/  BSSY B0, `(.L_x_7967) ;  /* 0x0000014000007945 */ /* 0x000fe20003800000 */
[----:B--2---:R-:W-:-:S05]  /*0040*/  SHF.R.U32.HI R0, RZ, 0x5, R2 ;  /* 0x00000005ff007819 */ /* 0x004fca0000011602 */
[----:B------:R-:W2:Y:S02]  /*0050*/  SHFL.IDX PT, R3, R0, RZ, 0x1f ;  /* 0x00001fff00037589 */ /* 0x000ea400000e0000 */
[----:B--2---:R-:W-:Y:S02]  /*0060*/  ISETP.EQ.AND P0, PT, R3, RZ, P0 ;  /* 0x000000ff0300720c */ /* 0x004fe40000702270 */
[----:B------:R-:W-:-:S11]  /*0070*/  SHF.R.U32.HI R3, RZ, 0x7, R2 ;  /* 0x00000007ff037819 */ /* 0x000fd60000011602 */
[----:B-1----:R-:W-:Y:S05]  /*0080*/  @!P0 BRA `(.L_x_7968) ;  /* 0x0000000000388947 */ /* 0x002fea0003800000 */
        /* <DEDUP_REMOVED lines=14> */
.L_x_7968:
[----:B------:R-:W-:Y:S05]  /*0170*/  BSYNC B0 ;  /* 0x0000000000007941 */ /* 0x000fea0003800000 */
.L_x_7967:
        /* <DEDUP_REMOVED lines=37> */
.L_x_7969:
        /* <DEDUP_REMOVED lines=22> */
.L_x_7970:
        /* <DEDUP_REMOVED lines=18> */
.L_x_7971:
        /* <DEDUP_REMOVED lines=22> */
.L_x_7972:
        /* <DEDUP_REMOVED lines=22> */
.L_x_7973:
[----:B------:R-:W-:Y:S01]  /*0910*/  PLOP3.LUT P0, PT, PT, PT, UP0, 0x80, 0x0 ;  /* 0x000000000000781c */ /* 0x000fe20003f0f008 */
[----:B------:R-:W-:Y:S01]  /*0920*/  UMOV UR46, 0x1 ;  /* 0x00000001002e7882 */ /* 0x000fe20000000000 */
[----:B------:R-:W-:Y:S01]  /*0930*/  NOP ;  /* 0x0000000000007918 */ /* 0x000fe20000000000 */
[----:B------:R-:W-:Y:S01]  /*0940*/  USEL UR46, UR46, 0x2, !UP0 ;  /* 0x000000022e2e7887 */ /* 0x000fe2000c000000 */
[----:B------:R-:W-:Y:S01]  /*0950*/  LOP3.LUT R23, R2, 0x7f, RZ, 0xc0, !PT ;  /* 0x0000007f02177812 */ /* 0x000fe200078ec0ff */
[----:B------:R-:W-:Y:S01]  /*0960*/  ULDC.64 UR50, c[0x0][0x208] ;  /* 0x0000820000327ab9 */ /* 0x000fe20000000a00 */
[----:B-123--:R-:W-:Y:S07]  /*0970*/  BAR.SYNC.DEFER_BLOCKING 0x0 ;  /* 0x0000000000007b1d */ /* 0x00efee0000010000 */
[----:B------:R-:W-:Y:S05]  /*0980*/  @!P0 BRA `(.L_x_7974) ;  /* 0x0000005c00d08947 */ /* 0x000fea0003800000 */
.L_x_7975:
[----:B------:R-:W-:-:S08]  /*0990*/  NOP ;  /* 0x0000000000007918 */ /* 0x000fd00000000000 */
[----:B------:R-:W1:Y:S02]  /*09a0*/  USETMAXREG.TRY_ALLOC.CTAPOOL UP0, 0xa0 ;  /* 0x000000a0000079c8 */ /* 0x000e640008000600 */
[----:B-1----:R-:W-:-:S13]  /*09b0*/  PLOP3.LUT P0, PT, PT, PT, UP0, 0x80, 0x0 ;  /* 0x000000000000781c */ /* 0x002fda0003f0f008 */
[----:B------:R-:W-:Y:S05]  /*09c0*/  @!P0 BRA `(.L_x_7975) ;  /* 0xfffffffc00f08947 */ /* 0x000fea000383ffff */
[----:B------:R-:W1:Y:S08]  /*09d0*/  S2UR UR39, SR_CTAID.X ;  /* 0x00000000002779c3 */ /* 0x000e700000002500 */
[----:B------:R-:W-:Y:S08]  /*09e0*/  BAR.ARV 0x8, 0x1a0 ;  /* 0x0206800000007b1d */ /* 0x000ff00000002000 */
[----:B------:R-:W1:Y:S02]  /*09f0*/  LDC R0, c[0x0][0xda4] ;  /* 0x00036900ff007b82 */ /* 0x000e640000000800 */
[----:B-1----:R-:W-:-:S13]  /*0a00*/  ISETP.LE.AND P0, PT, R0, UR39, PT ;  /* 0x0000002700007c0c */ /* 0x002fda000bf03270 */
        /* <DEDUP_REMOVED lines=16> */
[----:B------:R-:W-:Y:S01]  /*0b10*/  IMAD.IADD R19, R0, 0x1, -R19 ;  /* 0x0000000100137824 */ /* 0x000fe200078e0a13 */
[C---:B------:R-:W-:Y:S02]  /*0b20*/  LEA.HI R8, R6.reuse, R7, RZ, 0x1 ;  /* 0x0000000706087211 */ /* 0x040fe400078f08ff */
[----:B------:R-:W-:Y:S02]  /*0b30*/  LOP3.LUT R3, R6, 0x7fffff0, RZ, 0xc0, !PT ;  /* 0x07fffff006037812 */ /* 0x000fe400078ec0ff */
[----:B------:R-:W-:Y:S02]  /*0b40*/  SHF.R.S32.HI R4, RZ, 0x1f, R19 ;  /* 0x0000001fff047819 */ /* 0x000fe40000011413 */
[----:B------:R-:W-:Y:S01]  /*0b50*/  SHF.R.S32.HI R17, RZ, 0x5, R17 ;  /* 0x00000005ff117819 */ /* 0x000fe20000011411 */
[----:B------:R-:W-:Y:S01]  /*0b60*/  IMAD.IADD R0, R0, 0x1, -R3 ;  /* 0x0000000100007824 */ /* 0x000fe200078e0a03 */
[----:B------:R-:W-:Y:S01]  /*0b70*/  LEA.HI R5, R4, R19, RZ, 0x2 ;  /* 0x0000001304057211 */ /* 0x000fe200078f10ff */
[----:B-1----:R-:W-:Y:S01]  /*0b80*/  ULEA UR48, UR49, UR48, 0x18 ;  /* 0x0000003031307291 */ /* 0x002fe2000f8ec03f */
[----:B------:R-:W-:Y:S01]  /*0b90*/  LOP3.LUT R8, R8, 0x1ffffffe, RZ, 0xc0, !PT ;  /* 0x1ffffffe08087812 */ /* 0x000fe200078ec0ff */
[----:B------:R-:W-:Y:S01]  /*0ba0*/  IMAD R3, R17, 0x10, R0 ;  /* 0x0000001011037824 */ /* 0x000fe200078e0200 */
[----:B------:R-:W-:-:S02]  /*0bb0*/  SHF.R.S32.HI R6, RZ, 0x2, R5 ;  /* 0x00000002ff067819 */ /* 0x000fc40000011405 */
[----:B------:R-:W-:Y:S01]  /*0bc0*/  SHF.R.S32.HI R9, RZ, 0x1f, R5 ;  /* 0x0000001fff097819 */ /* 0x000fe20000011405 */
[----:B------:R-:W-:Y:S01]  /*0bd0*/  IMAD.IADD R8, R7, 0x1, -R8 ;  /* 0x0000000107087824 */ /* 0x000fe200078e0a08 */
[----:B------:R-:W-:Y:S01]  /*0be0*/  SHF.R.S32.HI R22, RZ, 0x7, R22 ;  /* 0x00000007ff167819 */ /* 0x000fe20000011416 */
[----:B------:R-:W-:Y:S01]  /*0bf0*/  UMOV UR4, UR48 ;  /* 0x0000003000047c82 */ /* 0x000fe20008000000 */
[----:B--2---:R-:W-:Y:S01]  /*0c00*/  UMOV UR5, UR6 ;  /* 0x0000000600057c82 */ /* 0x004fe20008000000 */
[----:B------:R-:W-:Y:S01]  /*0c10*/  LEA.HI R9, R9, R6, RZ, 0x3 ;  /* 0x0000000609097211 */ /* 0x000fe200078f18ff */
[----:B------:R-:W-:Y:S02]  /*0c20*/  IMAD R8, R3, 0x4, R8 ;  /* 0x0000000403087824 */ /* 0x000fe400078e0208 */
[----:B------:R-:W-:Y:S01]  /*0c30*/  IMAD.HI R0, R22, 0x55555556, RZ ;  /* 0x5555555616007827 */ /* 0x000fe200078e02ff */
[----:B------:R-:W-:-:S03]  /*0c40*/  LOP3.LUT R9, R9, 0xfffffff8, RZ, 0xc0, !PT ;  /* 0xfffffff809097812 */ /* 0x000fc600078ec0ff */
[----:B------:R-:W-:Y:S01]  /*0c50*/  IMAD.MOV.U32 R7, RZ, RZ, -0x2 ;  /* 0xfffffffeff077424 */ /* 0x000fe200078e00ff */
[----:B------:R-:W-:Y:S01]  /*0c60*/  LEA.HI R3, R0, R0, RZ, 0x1 ;  /* 0x0000000000037211 */ /* 0x000fe200078f08ff */
[----:B------:R-:W-:Y:S01]  /*0c70*/  IMAD.IADD R9, R6, 0x1, -R9 ;  /* 0x0000000106097824 */ /* 0x000fe200078e0a09 */
[----:B------:R-:W-:Y:S01]  /*0c80*/  LEA.HI R6, R4, R19, RZ, 0x5 ;  /* 0x0000001304067211 */ /* 0x000fe200078f28ff */
[----:B------:R-:W-:Y:S01]  /*0c90*/  IMAD.U32 R152, RZ, RZ, UR4 ;  /* 0x00000004ff987e24 */ /* 0x000fe2000f8e00ff */
[----:B------:R-:W-:Y:S01]  /*0ca0*/  LOP3.LUT R4, R5, 0x7ffffffc, RZ, 0xc0, !PT ;  /* 0x7ffffffc05047812 */ /* 0x000fe200078ec0ff */
[----:B------:R-:W-:Y:S01]  /*0cb0*/  IMAD.U32 R153, RZ, RZ, UR5 ;  /* 0x00000005ff997e24 */ /* 0x000fe2000f8e00ff */
[----:B------:R-:W-:Y:S01]  /*0cc0*/  SHF.R.S32.HI R6, RZ, 0x5, R6 ;  /* 0x00000005ff067819 */ /* 0x000fe20000011406 */
[----:B------:R-:W-:Y:S02]  /*0cd0*/  IMAD.SHL.U32 R5, R8, 0x8, RZ ;  /* 0x0000000808057824 */ /* 0x000fe400078e00ff */
[----:B------:R-:W-:-:S02]  /*0ce0*/  IMAD.IADD R4, R19, 0x1, -R4 ;  /* 0x0000000113047824 */ /* 0x000fc400078e0a04 */
[----:B------:R-:W-:Y:S02]  /*0cf0*/  IMAD R3, R3, -0x3, R22 ;  /* 0xfffffffd03037824 */ /* 0x000fe400078e0216 */
[----:B------:R-:W-:Y:S02]  /*0d00*/  IMAD R6, R6, 0x10, R9 ;  /* 0x0000001006067824 */ /* 0x000fe400078e0209 */
[----:B------:R-:W-:Y:S02]  /*0d10*/  IMAD R18, R4, R7, 0x80 ;  /* 0x0000008004127424 */ /* 0x000fe400078e0207 */
[----:B------:R-:W-:-:S04]  /*0d20*/  IMAD.WIDE R152, R5, 0x2, R152 ;  /* 0x0000000205987825 */ /* 0x000fc800078e0298 */
[----:B------:R-:W-:-:S07]  /*0d30*/  IMAD R16, R3, 0x40, R6 ;  /* 0x0000004003107824 */ /* 0x000fce00078e0206 */
.L_x_8000:
[----:B------:R-:W-:Y:S01]  /*0d40*/  ULDC UR4, c[0x0][0xda8] ;  /* 0x00036a0000047ab9 */ /* 0x000fe20000000800 */
[----:B------:R-:W-:Y:S01]  /*0d50*/  ULDC UR43, c[0x0][0xdb4] ;  /* 0x00036d00002b7ab9 */ /* 0x000fe20000000800 */
[----:B------:R-:W-:Y:S01]  /*0d60*/  UISETP.NE.AND UP1, UPT, UR4, 0x1, UPT ;  /* 0x000000010400788c */ /* 0x000fe2000bf25270 */
[----:B-1----:R-:W-:Y:S01]  /*0d70*/  IMAD.MOV.U32 R3, RZ, RZ, 0x3f800000 ;  /* 0x3f800000ff037424 */ /* 0x002fe200078e00ff */
        /* <DEDUP_REMOVED lines=63> */
[----:B------:R-:W-:Y:S01]  /*1170*/  @UP2 ULDC UR10, c[0x0][0x430] ;  /* 0x00010c00000a2ab9 */ /* 0x000fe20000000800 */
[----:B------:R-:W-:Y:S01]  /*1180*/  IMAD.U32 R7, RZ, RZ, UR7 ;  /* 0x00000007ff077e24 */ /* 0x000fe2000f8e00ff */
[----:B-1----:R-:W-:Y:S01]  /*1190*/  R2UR UR6, R8 ;  /* 0x00000000080672ca */ /* 0x002fe200000e0000 */
[----:B------:R-:W-:Y:S01]  /*11a0*/  ULDC.64 UR4, c[0x0][0x3f8] ;  /* 0x0000fe0000047ab9 */ /* 0x000fe20000000a00 */
[----:B------:R-:W2:Y:S04]  /*11b0*/  @P0 LDG.E R3, desc[UR50][R4.64] ;  /* 0x0000003204030981 */ /* 0x000ea8000c1e1900 */
[----:B------:R-:W2:Y:S01]  /*11c0*/  @P1 LDG.E R0, desc[UR50][R6.64] ;  /* 0x0000003206001981 */ /* 0x000ea2000c1e1900 */
[----:B------:R-:W-:-:S02]  /*11d0*/  UISETP.NE.U32.AND UP0, UPT, UR4, URZ, UPT ;  /* 0x0000003f0400728c */ /* 0x000fc4000bf05070 */
[----:B------:R-:W-:Y:S02]  /*11e0*/  UIADD3 UR7, UR48, 0xf000, URZ ;  /* 0x0000f00030077890 */ /* 0x000fe4000fffe03f */
[----:B------:R-:W-:Y:S02]  /*11f0*/  UISETP.NE.AND.EX UP0, UPT, UR5, URZ, UPT, UP0 ;  /* 0x0000003f0500728c */ /* 0x000fe4000bf05300 */
[----:B------:R-:W-:Y:S02]  /*1200*/  UIMAD.WIDE UR4, UR6, 0x55555556, URZ ;  /* 0x55555556060478a5 */ /* 0x000fe4000f8e023f */
[----:B------:R-:W-:Y:S02]  /*1210*/  USEL UR54, UR54, 0x1, UP0 ;  /* 0x0000000136367887 */ /* 0x000fe40008000000 */
[----:B------:R-:W-:Y:S02]  /*1220*/  ULOP3.LUT UP1, URZ, UR7, 0x3ff, URZ, 0xc0, !UPT ;  /* 0x000003ff073f7892 */ /* 0x000fe4000f82c03f */
[----:B------:R-:W-:-:S02]  /*1230*/  ULEA.HI UR5, UR5, UR5, URZ, 0x1 ;  /* 0x0000000505057291 */ /* 0x000fc4000f8f083f */
[----:B------:R-:W-:Y:S02]  /*1240*/  UIMAD UR54, UR54, UR8, URZ ;  /* 0x00000008363672a4 */ /* 0x000fe4000f8e023f */
[----:B------:R-:W-:Y:S01]  /*1250*/  UIMAD UR5, UR5, -0x3, UR6 ;  /* 0xfffffffd050578a4 */ /* 0x000fe2000f8e0206 */
[----:B------:R-:W-:Y:S01]  /*1260*/  PLOP3.LUT P0, PT, PT, PT, UP1, 0x80, 0x0 ;  /* 0x000000000000781c */ /* 0x000fe20003f0f018 */
[----:B------:R-:W-:Y:S02]  /*1270*/  UIADD3 UR4, UR54, 0x7f, URZ ;  /* 0x0000007f36047890 */ /* 0x000fe4000fffe03f */
[----:B------:R-:W-:Y:S02]  /*1280*/  ULEA UR5, UR5, UR7, 0xb ;  /* 0x0000000705057291 */ /* 0x000fe4000f8e583f */
[----:B------:R-:W-:Y:S01]  /*1290*/  USHF.R.S32.HI UR6, URZ, 0x1f, UR4 ;  /* 0x0000001f3f067899 */ /* 0x000fe20008011404 */
[----:B------:R-:W-:Y:S01]  /*12a0*/  @UP2 ULDC UR8, c[0x0][0x42c] ;  /* 0x00010b0000082ab9 */ /* 0x000fe20000000800 */
        /* <DEDUP_REMOVED lines=27> */
.L_x_7976:
[----:B------:R-:W-:Y:S01]  /*1460*/  ULOP3.LUT UR4, UR38, 0x1, URZ, 0xc0, !UPT ;  /* 0x0000000126047892 */ /* 0x000fe2000f8ec03f */
[----:B------:R-:W-:-:S05]  /*1470*/  IMAD.U32 R3, RZ, RZ, UR47 ;  /* 0x0000002fff037e24 */ /* 0x000fca000f8e00ff */
[----:B------:R-:W-:Y:S01]  /*1480*/  IMAD.U32 R0, RZ, RZ, UR4 ;  /* 0x00000004ff007e24 */ /* 0x000fe2000f8e00ff */
[----:B------:R-:W-:-:S04]  /*1490*/  ISETP.NE.AND P0, PT, R3, 0x3, PT ;  /* 0x000000030300780c */ /* 0x000fc80003f05270 */
[----:B------:R-:W-:-:S04]  /*14a0*/  SHF.L.U32 R0, R0, 0x1f, RZ ;  /* 0x0000001f00007819 */ /* 0x000fc800000006ff */
[----:B------:R-:W1:Y:S02]  /*14b0*/  SYNCS.PHASECHK.TRANS64.TRYWAIT P1, [UR48+0x19c00], R0 ;  /* 0x019c0000ff0075a7 */ /* 0x000e640008020170 */
[----:B-1----:R-:W-:Y:S05]  /*14c0*/  @!P1 BRA `(.L_x_7977) ;  /* 0x0000008000689947 */ /* 0x002fea0003800000 */
.L_x_8061:
[----:B------:R-:W-:Y:S05]  /*14d0*/  @!P0 BRA `(.L_x_7978) ;  /* 0x0000000000048947 */ /* 0x000fea0003800000 */
[----:B------:R-:W-:Y:S01]  /*14e0*/  BPT.TRAP 0x1 ;  /* 0x000000040000795c */ /* 0x000fe20000300000 */
.L_x_7978:
[----:B-1----:R-:W-:Y:S02]  /*14f0*/  IMAD.U32 R3, RZ, RZ, UR36 ;  /* 0x00000024ff037e24 */ /* 0x002fe4000f8e00ff */
[----:B------:R-:W-:-:S03]  /*1500*/  IMAD.U32 R0, RZ, RZ, UR37 ;  /* 0x00000025ff007e24 */ /* 0x000fc6000f8e00ff */
[----:B------:R-:W-:Y:S02]  /*1510*/  LEA R3, R3, UR48, 0x3 ;  /* 0x0000003003037c11 */ /* 0x000fe4000f8e18ff */
[----:B------:R-:W-:-:S04]  /*1520*/  SHF.L.U32 R0, R0, 0x1f, RZ ;  /* 0x0000001f00007819 */ /* 0x000fc800000006ff */
[----:B------:R1:W2:Y:S01]  /*1530*/  SYNCS.PHASECHK.TRANS64.TRYWAIT P1, [R3+URZ+0x19c30], R0 ;  /* 0x019c3000030075a7 */ /* 0x0002a2000802017f */
[----:B------:R-:W-:Y:S05]  /*1540*/  @!P0 BRA `(.L_x_7979) ;  /* 0x0000000000048947 */ /* 0x000fea0003800000 */
[----:B------:R-:W-:Y:S01]  /*1550*/  BPT.TRAP 0x1 ;  /* 0x000000040000795c */ /* 0x000fe20000300000 */
.L_x_7979:
[----:B------:R-:W-:Y:S01]  /*1560*/  LOP3.LUT P2, RZ, R2, 0x7f, RZ, 0xc0, !PT ;  /* 0x0000007f02ff7812 */ /* 0x000fe2000784c0ff */
[----:B------:R-:W-:Y:S01]  /*1570*/  IMAD.MOV.U32 R135, RZ, RZ, RZ ;  /* 0x000000ffff877224 */ /* 0x000fe200078e00ff */
[----:B------:R-:W-:-:S11]  /*1580*/  LOP3.LUT R4, R4, 0xffffffef, RZ, 0xc0, !PT ;  /* 0xffffffef04047812 */ /* 0x000fd600078ec0ff */
[----:B------:R-:W-:Y:S01]  /*1590*/  @P2 LOP3.LUT R4, R4, 0x10, RZ, 0xfc, !PT ;  /* 0x0000001004042812 */ /* 0x000fe200078efcff */
[----:B--2---:R-:W-:Y:S06]  /*15a0*/  @P1 BRA `(.L_x_7980) ;  /* 0x0000000000081947 */ /* 0x004fec0003800000 */
[----:B------:R-:W2:Y:S02]  /*15b0*/  SYNCS.PHASECHK.TRANS64.TRYWAIT P1, [R3+URZ+0x19c30], R0 ;  /* 0x019c3000030075a7 */ /* 0x000ea4000802017f */
[----:B--2---:R-:W-:Y:S05]  /*15c0*/  @!P1 BRA `(.L_x_7981) ;  /* 0x0000008000409947 */ /* 0x004fea0003800000 */
.L_x_7980:
        /* <DEDUP_REMOVED lines=17> */
[----:B------:R-:W-:Y:S01]  /*16e0*/  UIMAD UR14, UR36, 0x300, UR16 ;  /* 0x00000300240e78a4 */ /* 0x000fe2000f8e0210 */
        /* <DEDUP_REMOVED lines=10> */
[C---:B------:R-:W-:Y:S01]  /*1790*/  ISETP.GT.AND P0, PT, R4.reuse, 0x59, PT ;  /* 0x000000590400780c */ /* 0x040fe20003f04270 */
[----:B------:R-:W-:Y:S01]  /*17a0*/  IMAD.U32 R9, RZ, RZ, UR40 ;  /* 0x00000028ff097e24 */ /* 0x000fe2000f8e00ff */
[----:B------:R-:W-:Y:S01]  /*17b0*/  ISETP.GT.AND P6, PT, R4, 0x60, PT ;  /* 0x000000600400780c */ /* 0x000fe20003fc4270 */
        /* <DEDUP_REMOVED lines=59> */
[----:B-12---:R-:W-:Y:S02]  /*1b70*/  FMNMX.FTZ R0, R30, R5, !PT ;  /* 0x000000051e007209 */ /* 0x006fe40007810000 */
        /* <DEDUP_REMOVED lines=118> */
[----:B------:R-:W-:-:S02]  /*22e0*/  ISETP.NE.AND P0, PT, R6, RZ, PT ;  /* 0x000000ff0600720c */ /* 0x000fc40003f05270 */
[----:B------:R-:W-:Y:S02]  /*22f0*/  FSEL R81, R81, -INF , P4 ;  /* 0xff80000051517808 */ /* 0x000fe40002000000 */
[----:B------:R-:W-:Y:S02]  /*2300*/  FSEL R84, R84, -INF , P5 ;  /* 0xff80000054547808 */ /* 0x000fe40002800000 */
[----:B-1----:R-:W-:Y:S02]  /*2310*/  FMNMX.FTZ R7, R5, R0, !PT ;  /* 0x0000000005077209 */ /* 0x002fe40007810000 */
[----:B------:R-:W-:-:S03]  /*2320*/  FSEL R85, R85, -INF , P6 ;  /* 0xff80000055557808 */ /* 0x000fc60003000000 */
[----:B------:R-:W1:Y:S02]  /*2330*/  SHFL.BFLY PT, R0, R7, 0x1, 0x1f ;  /* 0x0c201f0007007f89 */ /* 0x000e6400000e0000 */
[----:B-1----:R-:W-:Y:S02]  /*2340*/  FMNMX.FTZ R0, R7, R0, !PT ;  /* 0x0000000007007209 */ /* 0x002fe40007810000 */
[----:B------:R-:W-:Y:S02]  /*2350*/  FMNMX.FTZ R7, R24, R25, !PT ;  /* 0x0000001918077209 */ /* 0x000fe40007810000 */
[C---:B------:R-:W-:Y:S01]  /*2360*/  FSETP.NEU.FTZ.AND P2, PT, R0.reuse, -INF , PT ;  /* 0xff8000000000780b */ /* 0x040fe20003f5d000 */
[----:B------:R-:W-:-:S05]  /*2370*/  FFMA.FTZ R88, R0, R9, -8 ;  /* 0xc100000000587423 */ /* 0x000fca0000010009 */
[----:B------:R-:W-:Y:S02]  /*2380*/  FSEL R88, R88, RZ, P2 ;  /* 0x000000ff58587208 */ /* 0x000fe40001000000 */
[----:B------:R-:W-:Y:S02]  /*2390*/  ISETP.NE.AND P2, PT, R8, RZ, PT ;  /* 0x000000ff0800720c */ /* 0x000fe40003f45270 */
[----:B------:R-:W-:Y:S01]  /*23a0*/  FMNMX.FTZ R8, R28, R7, !PT ;  /* 0x000000071c087209 */ /* 0x000fe20007810000 */
[----:B------:R-:W-:-:S01]  /*23b0*/  FFMA.FTZ R4, R26, UR40, -R88 ;  /* 0x000000281a047c23 */ /* 0x000fc20008010858 */
[--C-:B------:R-:W-:Y:S01]  /*23c0*/  FFMA.FTZ R6, R30, UR40, -R88.reuse ;  /* 0x000000281e067c23 */ /* 0x100fe20008010858 */
[----:B------:R-:W-:Y:S01]  /*23d0*/  FSEL R77, R77, -INF , P2 ;  /* 0xff8000004d4d7808 */ /* 0x000fe20001000000 */
[--C-:B------:R-:W-:Y:S01]  /*23e0*/  FFMA.FTZ R5, R27, UR40, -R88.reuse ;  /* 0x000000281b057c23 */ /* 0x100fe20008010858 */
[----:B------:R-:W-:Y:S01]  /*23f0*/  FMNMX.FTZ R7, R29, R8, !PT ;  /* 0x000000081d077209 */ /* 0x000fe20007810000 */
[--C-:B------:R-:W-:Y:S01]  /*2400*/  FFMA.FTZ R8, R34, UR40, -R88.reuse ;  /* 0x0000002822087c23 */ /* 0x100fe20008010858 */
[----:B------:R-:W-:-:S01]  /*2410*/  FFMA.FTZ R27, R55, UR40, -R88 ;  /* 0x00000028371b7c23 */ /* 0x000fc20008010858 */
[--C-:B------:R-:W-:Y:S01]  /*2420*/  FFMA.FTZ R13, R39, UR40, -R88.reuse ;  /* 0x00000028270d7c23 */ /* 0x100fe20008010858 */
[----:B------:R-:W-:Y:S01]  /*2430*/  FMNMX.FTZ R10, R32, R7, !PT ;  /* 0x00000007200a7209 */ /* 0x000fe20007810000 */
[--C-:B------:R-:W-:Y:S01]  /*2440*/  FFMA.FTZ R39, R63, UR40, -R88.reuse ;  /* 0x000000283f277c23 */ /* 0x100fe20008010858 */
        /* <DEDUP_REMOVED lines=17> */
[----:B------:R-:W-:Y:S01]  /*2560*/  LOP3.LUT P2, RZ, R2, 0x7f, RZ, 0xc0, !PT ;  /* 0x0000007f02ff7812 */ /* 0x000fe2000784c0ff */
[--C-:B------:R-:W-:Y:S01]  /*2570*/  FFMA.FTZ R51, R79, UR40, -R88.reuse ;  /* 0x000000284f337c23 */ /* 0x100fe20008010858 */
[----:B------:R-:W-:Y:S01]  /*2580*/  FMNMX.FTZ R7, R41, R12, !PT ;  /* 0x0000000c29077209 */ /* 0x000fe20007810000 */
[--C-:B------:R-:W-:Y:S01]  /*2590*/  FFMA.FTZ R47, R75, UR40, -R88.reuse ;  /* 0x000000284b2f7c23 */ /* 0x100fe20008010858 */
[----:B------:R-:W-:-:S02]  /*25a0*/  FFMA.FTZ R59, R87, UR40, -R88 ;  /* 0x00000028573b7c23 */ /* 0x000fc40008010858 */
[----:B------:R-:W-:Y:S01]  /*25b0*/  FMNMX.FTZ R12, R44, R7, !PT ;  /* 0x000000072c0c7209 */ /* 0x000fe20007810000 */
[----:B------:R-:W1:Y:S03]  /*25c0*/  MUFU.EX2 R9, R9 ;  /* 0x0000000900097308 */ /* 0x000e660000000800 */
[----:B------:R-:W-:Y:S01]  /*25d0*/  FMNMX.FTZ R7, R45, R12, !PT ;  /* 0x0000000c2d077209 */ /* 0x000fe20007810000 */
[--C-:B------:R-:W-:Y:S01]  /*25e0*/  FFMA.FTZ R12, R42, UR40, -R88.reuse ;  /* 0x000000282a0c7c23 */ /* 0x100fe20008010858 */
[----:B------:R-:W-:-:S02]  /*25f0*/  FFMA.FTZ R42, R70, UR40, -R88 ;  /* 0x00000028462a7c23 */ /* 0x000fc40008010858 */
[----:B------:R-:W-:Y:S01]  /*2600*/  FMNMX.FTZ R14, R48, R7, !PT ;  /* 0x00000007300e7209 */ /* 0x000fe20007810000 */
[----:B------:R-:W2:Y:S03]  /*2610*/  MUFU.EX2 R8, R8 ;  /* 0x0000000800087308 */ /* 0x000ea60000000800 */
[----:B------:R-:W-:-:S04]  /*2620*/  FMNMX.FTZ R7, R49, R14, !PT ;  /* 0x0000000e31077209 */ /* 0x000fc80007810000 */
[----:B------:R-:W-:Y:S01]  /*2630*/  FMNMX.FTZ R14, R52, R7, !PT ;  /* 0x00000007340e7209 */ /* 0x000fe20007810000 */
[----:B------:R-:W-:Y:S01]  /*2640*/  MUFU.EX2 R11, R11 ;  /* 0x0000000b000b7308 */ /* 0x000fe20000000800 */
[----:B-1----:R-:W-:Y:S02]  /*2650*/  F2FP.SATFINITE.E4M3.F32.PACK_AB_MERGE_C R137, R9, R6, RZ ;  /* 0x000000060989723e */ /* 0x002fe400048070ff */
[----:B------:R-:W-:Y:S01]  /*2660*/  FMNMX.FTZ R7, R53, R14, !PT ;  /* 0x0000000e35077209 */ /* 0x000fe20007810000 */
[----:B------:R-:W-:-:S01]  /*2670*/  FFMA.FTZ R14, R46, UR40, -R88 ;  /* 0x000000282e0e7c23 */ /* 0x000fc20008010858 */
[----:B------:R-:W-:Y:S02]  /*2680*/  F2FP.SATFINITE.E4M3.F32.PACK_AB_MERGE_C R137, R5, R4, R137 ;  /* 0x000000040589723e */ /* 0x000fe40004807089 */
[----:B------:R-:W-:Y:S01]  /*2690*/  FMNMX.FTZ R20, R56, R7, !PT ;  /* 0x0000000738147209 */ /* 0x000fe20007810000 */
[----:B------:R-:W-:Y:S03]  /*26a0*/  MUFU.EX2 R10, R10 ;  /* 0x0000000a000a7308 */ /* 0x000fe60000000800 */
[----:B------:R-:W-:-:S04]  /*26b0*/  FMNMX.FTZ R7, R57, R20, !PT ;  /* 0x0000001439077209 */ /* 0x000fc80007810000 */
[----:B------:R-:W-:Y:S01]  /*26c0*/  FMNMX.FTZ R20, R60, R7, !PT ;  /* 0x000000073c147209 */ /* 0x000fe20007810000 */
[----:B------:R-:W-:Y:S03]  /*26d0*/  MUFU.EX2 R13, R13 ;  /* 0x0000000d000d7308 */ /* 0x000fe60000000800 */
[----:B------:R-:W-:Y:S01]  /*26e0*/  FMNMX.FTZ R7, R61, R20, !PT ;  /* 0x000000143d077209 */ /* 0x000fe20007810000 */
[--C-:B------:R-:W-:Y:S01]  /*26f0*/  FFMA.FTZ R20, R50, UR40, -R88.reuse ;  /* 0x0000002832147c23 */ /* 0x100fe20008010858 */
[----:B------:R-:W-:-:S02]  /*2700*/  FFMA.FTZ R50, R78, UR40, -R88 ;  /* 0x000000284e327c23 */ /* 0x000fc40008010858 */
        /* <DEDUP_REMOVED lines=14> */
[----:B------:R-:W-:-:S03]  /*27f0*/  FFMA.FTZ R30, R58, UR40, -R88 ;  /* 0x000000283a1e7c23 */ /* 0x000fc60008010858 */
[----:B------:R-:W-:Y:S01]  /*2800*/  FMNMX.FTZ R34, R80, R7, !PT ;  /* 0x0000000750227209 */ /* 0x000fe20007810000 */
[----:B------:R-:W-:Y:S03]  /*2810*/  MUFU.EX2 R20, R20 ;  /* 0x0000001400147308 */ /* 0x000fe60000000800 */
[----:B------:R-:W-:-:S04]  /*2820*/  FMNMX.FTZ R7, R81, R34, !PT ;  /* 0x0000002251077209 */ /* 0x000fc80007810000 */
[----:B------:R-:W-:Y:S01]  /*2830*/  FMNMX.FTZ R34, R84, R7, !PT ;  /* 0x0000000754227209 */ /* 0x000fe20007810000 */
[----:B------:R-:W-:Y:S03]  /*2840*/  MUFU.EX2 R23, R23 ;  /* 0x0000001700177308 */ /* 0x000fe60000000800 */
[----:B------:R-:W-:Y:S01]  /*2850*/  FMNMX.FTZ R7, R85, R34, !PT ;  /* 0x0000002255077209 */ /* 0x000fe20007810000 */
[----:B------:R-:W-:Y:S01]  /*2860*/  FFMA.FTZ R34, R62, UR40, -R88 ;  /* 0x000000283e227c23 */ /* 0x000fe20008010858 */
[----:B------:R-:W-:-:S03]  /*2870*/  IMAD.U32 R62, RZ, RZ, UR40 ;  /* 0x00000028ff3e7e24 */ /* 0x000fc6000f8e00ff */
[----:B------:R-:W1:Y:S01]  /*2880*/  SHFL.BFLY PT, R46, R7, 0x2, 0x1f ;  /* 0x0c401f00072e7f89 */ /* 0x000e6200000e0000 */
[----:B------:R-:W-:Y:S08]  /*2890*/  MUFU.EX2 R26, R26 ;  /* 0x0000001a001a7308 */ /* 0x000ff00000000800 */
[----:B------:R-:W-:Y:S08]  /*28a0*/  MUFU.EX2 R27, R27 ;  /* 0x0000001b001b7308 */ /* 0x000ff00000000800 */
[----:B------:R-:W-:Y:S01]  /*28b0*/  MUFU.EX2 R30, R30 ;  /* 0x0000001e001e7308 */ /* 0x000fe20000000800 */
[----:B-1----:R-:W-:Y:S01]  /*28c0*/  FMNMX.FTZ R55, R7, R46, !PT ;  /* 0x0000002e07377209 */ /* 0x002fe20007810000 */
[----:B------:R-:W-:-:S06]  /*28d0*/  FFMA.FTZ R46, R74, UR40, -R88 ;  /* 0x000000284a2e7c23 */ /* 0x000fcc0008010858 */
[----:B------:R-:W-:Y:S01]  /*28e0*/  MUFU.EX2 R31, R31 ;  /* 0x0000001f001f7308 */ /* 0x000fe20000000800 */
[----:B------:R-:W1:Y:S07]  /*28f0*/  SHFL.BFLY PT, R58, R55, 0x1, 0x1f ;  /* 0x0c201f00373a7f89 */ /* 0x000e6e00000e0000 */
[----:B------:R-:W-:Y:S08]  /*2900*/  MUFU.EX2 R34, R34 ;  /* 0x0000002200227308 */ /* 0x000ff00000000800 */
[----:B------:R-:W-:Y:S08]  /*2910*/  MUFU.EX2 R39, R39 ;  /* 0x0000002700277308 */ /* 0x000ff00000000800 */
[----:B------:R-:W-:Y:S01]  /*2920*/  MUFU.EX2 R35, R35 ;  /* 0x0000002300237308 */ /* 0x000fe20000000800 */
[----:B-1----:R-:W-:Y:S01]  /*2930*/  FMNMX.FTZ R7, R55, R58, !PT ;  /* 0x0000003a37077209 */ /* 0x002fe20007810000 */
[--C-:B------:R-:W-:Y:S01]  /*2940*/  FFMA.FTZ R58, R86, UR40, -R88.reuse ;  /* 0x00000028563a7c23 */ /* 0x100fe20008010858 */
[----:B------:R-:W-:-:S01]  /*2950*/  FFMA.FTZ R55, R83, UR40, -R88 ;  /* 0x0000002853377c23 */ /* 0x000fc20008010858 */
[----:B------:R-:W-:Y:S01]  /*2960*/  IMAD.MOV.U32 R88, RZ, RZ, R135 ;  /* 0x000000ffff587224 */ /* 0x000fe200078e0087 */
        /* <DEDUP_REMOVED lines=38> */
[----:B------:R-:W-:-:S01]  /*2bd0*/  FFMA.FTZ R80, R80, UR40, -R62 ;  /* 0x0000002850507c23 */ /* 0x000fc2000801083e */
[--C-:B------:R-:W-:Y:S01]  /*2be0*/  FFMA.FTZ R81, R81, UR40, -R62.reuse ;  /* 0x0000002851517c23 */ /* 0x100fe2000801083e */
[----:B------:R-:W-:-:S01]  /*2bf0*/  FFMA.FTZ R84, R84, UR40, -R62 ;  /* 0x0000002854547c23 */ /* 0x000fc2000801083e */
[----:B------:R-:W-:-:S04]  /*2c00*/  FFMA.FTZ R62, R85, UR40, -R62 ;  /* 0x00000028553e7c23 */ /* 0x000fc8000801083e */
[----:B------:R-:W5:Y:S08]  /*2c10*/  MUFU.EX2 R28, R28 ;  /* 0x0000001c001c7308 */ /* 0x000f700000000800 */
[----:B------:R2:W-:Y:S08]  /*2c20*/  MUFU.EX2 R74, R45 ;  /* 0x0000002d004a7308 */ /* 0x0005f00000000800 */
[----:B------:R-:W5:Y:S01]  /*2c30*/  MUFU.EX2 R29, R29 ;  /* 0x0000001d001d7308 */ /* 0x000f620000000800 */
[----:B--2---:R-:W-:-:S04]  /*2c40*/  FADD.FTZ R45, R4, R5 ;  /* 0x00000005042d7221 */ /* 0x004fc80000010000 */
[----:B------:R-:W-:-:S03]  /*2c50*/  FADD.FTZ R48, R6, R45 ;  /* 0x0000002d06307221 */ /* 0x000fc60000010000 */
[----:B------:R1:W-:Y:S01]  /*2c60*/  MUFU.EX2 R71, R44 ;  /* 0x0000002c00477308 */ /* 0x0003e20000000800 */
[----:B------:R-:W-:-:S04]  /*2c70*/  FADD.FTZ R49, R9, R48 ;  /* 0x0000003009317221 */ /* 0x000fc80000010000 */
[----:B------:R-:W-:-:S03]  /*2c80*/  FADD.FTZ R56, R8, R49 ;  /* 0x0000003108387221 */ /* 0x000fc60000010000 */
[----:B------:R-:W2:Y:S01]  /*2c90*/  MUFU.EX2 R67, R67 ;  /* 0x0000004300437308 */ /* 0x000ea20000000800 */
[----:B-1----:R-:W-:-:S04]  /*2ca0*/  FADD.FTZ R44, R24, R25 ;  /* 0x00000019182c7221 */ /* 0x002fc80000010000 */
[----:B---3--:R-:W-:Y:S01]  /*2cb0*/  FADD.FTZ R45, R63, R44 ;  /* 0x0000002c3f2d7221 */ /* 0x008fe20000010000 */
[----:B------:R-:W-:Y:S01]  /*2cc0*/  @!P2 VIADD R44, R3, 0x19c40 ;  /* 0x00019c40032ca836 */ /* 0x000fe20000000000 */
[C---:B----4-:R-:W-:Y:S01]  /*2cd0*/  F2FP.SATFINITE.E4M3.F32.PACK_AB_MERGE_C R63, R66.reuse, R63, RZ ;  /* 0x0000003f423f723e */ /* 0x050fe200048070ff */
[----:B------:R-:W1:Y:S01]  /*2ce0*/  MUFU.EX2 R70, R70 ;  /* 0x0000004600467308 */ /* 0x000e620000000800 */
[----:B------:R-:W-:-:S02]  /*2cf0*/  FADD.FTZ R45, R66, R45 ;  /* 0x0000002d422d7221 */ /* 0x000fc40000010000 */
[----:B------:R-:W-:Y:S02]  /*2d00*/  @!P2 PRMT R44, RZ, 0x654, R44 ;  /* 0x00000654ff2ca816 */ /* 0x000fe4000000002c */
[----:B-----5:R-:W-:-:S01]  /*2d10*/  FADD.FTZ R48, R28, R45 ;  /* 0x0000002d1c307221 */ /* 0x020fc20000010000 */
[----:B------:R-:W-:Y:S01]  /*2d20*/  FADD.FTZ R45, R11, R56 ;  /* 0x000000380b2d7221 */ /* 0x000fe20000010000 */
[----:B------:R3:W-:Y:S01]  /*2d30*/  @!P2 SYNCS.ARRIVE.TRANS64.RED.A1T0 RZ, [R44+URZ], RZ ;  /* 0x000000ff2cffa9a7 */ /* 0x0007e2000810043f */
[----:B------:R-:W4:Y:S01]  /*2d40*/  MUFU.EX2 R32, R32 ;  /* 0x0000002000207308 */ /* 0x000f220000000800 */
[----:B------:R-:W-:-:S01]  /*2d50*/  FADD.FTZ R48, R29, R48 ;  /* 0x000000301d307221 */ /* 0x000fc20000010000 */
[----:B------:R-:W-:Y:S01]  /*2d60*/  FADD.FTZ R56, R10, R45 ;  /* 0x0000002d0a387221 */ /* 0x000fe20000010000 */
[----:B------:R-:W-:-:S02]  /*2d70*/  F2FP.SATFINITE.E4M3.F32.PACK_AB_MERGE_C R136, R25, R24, R63 ;  /* 0x000000181988723e */ /* 0x000fc4000480703f */
[----:B--2---:R-:W-:Y:S01]  /*2d80*/  FADD.FTZ R45, R67, R48 ;  /* 0x00000030432d7221 */ /* 0x004fe20000010000 */
[----:B------:R-:W-:-:S02]  /*2d90*/  FADD.FTZ R49, R13, R56 ;  /* 0x000000380d317221 */ /* 0x000fc40000010000 */
[----:B------:R-:W2:Y:S01]  /*2da0*/  MUFU.EX2 R33, R33 ;  /* 0x0000002100217308 */ /* 0x000ea20000000800 */
[----:B-1----:R-:W-:-:S01]  /*2db0*/  FADD.FTZ R45, R70, R45 ;  /* 0x0000002d462d7221 */ /* 0x002fc20000010000 */
[----:B------:R-:W-:Y:S01]  /*2dc0*/  FADD.FTZ R56, R12, R49 ;  /* 0x000000310c387221 */ /* 0x000fe20000010000 */
[----:B------:R-:W-:-:S04]  /*2dd0*/  F2FP.SATFINITE.E4M3.F32.PACK_AB_MERGE_C R67, R70, R67, RZ ;  /* 0x000000434643723e */ /* 0x000fc800048070ff */
[----:B------:R-:W-:Y:S01]  /*2de0*/  F2FP.SATFINITE.E4M3.F32.PACK_AB_MERGE_C R138, R29, R28, R67 ;  /* 0x0000001c1d8a723e */ /* 0x000fe20004807043 */
[----:B------:R-:W1:Y:S01]  /*2df0*/  MUFU.EX2 R36, R36 ;  /* 0x0000002400247308 */ /* 0x000e620000000800 */
[----:B----4-:R-:W-:-:S01]  /*2e00*/  FADD.FTZ R48, R32, R45 ;  /* 0x0000002d20307221 */ /* 0x010fc20000010000 */
[----:B------:R-:W-:-:S04]  /*2e10*/  FADD.FTZ R45, R15, R56 ;  /* 0x000000380f2d7221 */ /* 0x000fc80000010000 */
[----:B------:R-:W-:Y:S01]  /*2e20*/  FADD.FTZ R56, R14, R45 ;  /* 0x0000002d0e387221 */ /* 0x000fe20000010000 */
[----:B------:R-:W-:Y:S01]  /*2e30*/  F2FP.SATFINITE.E4M3.F32.PACK_AB_MERGE_C R14, R21, R14, RZ ;  /* 0x0000000e150e723e */ /* 0x000fe200048070ff */
[----:B------:R-:W4:Y:S01]  /*2e40*/  MUFU.EX2 R37, R37 ;  /* 0x0000002500257308 */ /* 0x000f220000000800 */
[----:B--2---:R-:W-:-:S01]  /*2e50*/  FADD.FTZ R48, R33, R48 ;  /* 0x0000003021307221 */ /* 0x004fc20000010000 */
[----:B------:R-:W-:Y:S01]  /*2e60*/  FADD.FTZ R49, R21, R56 ;  /* 0x0000003815317221 */ /* 0x000fe20000010000 */
[----:B------:R-:W-:Y:S02]  /*2e70*/  F2FP.SATFINITE.E4M3.F32.PACK_AB_MERGE_C R141, R15, R12, R14 ;  /* 0x0000000c0f8d723e */ /* 0x000fe4000480700e */
[----:B------:R-:W-:Y:S01]  /*2e80*/  FADD.FTZ R45, R71, R48 ;  /* 0x00000030472d7221 */ /* 0x000fe20000010000 */
[----:B------:R-:W-:-:S01]  /*2e90*/  FADD.FTZ R56, R20, R49 ;  /* 0x0000003114387221 */ /* 0x000fc20000010000 */
[----:B------:R-:W-:Y:S01]  /*2ea0*/  F2FP.SATFINITE.E4M3.F32.PACK_AB_MERGE_C R49, R13, R10, RZ ;  /* 0x0000000a0d31723e */ /* 0x000fe200048070ff */
[----:B------:R-:W2:Y:S01]  /*2eb0*/  MUFU.EX2 R52, R52 ;  /* 0x0000003400347308 */ /* 0x000ea20000000800 */
[----:B------:R-:W-:-:S01]  /*2ec0*/  FADD.FTZ R45, R74, R45 ;  /* 0x0000002d4a2d7221 */ /* 0x000fc20000010000 */
[----:B------:R-:W-:-:S02]  /*2ed0*/  F2FP.SATFINITE.E4M3.F32.PACK_AB_MERGE_C R71, R74, R71, RZ ;  /* 0x000000474a47723e */ /* 0x000fc400048070ff */
[----:B------:R-:W-:Y:S01]  /*2ee0*/  F2FP.SATFINITE.E4M3.F32.PACK_AB_MERGE_C R139, R11, R8, R49 ;  /* 0x000000080b8b723e */ /* 0x000fe20004807031 */
[----:B-1----:R-:W-:Y:S01]  /*2ef0*/  FADD.FTZ R48, R36, R45 ;  /* 0x0000002d24307221 */ /* 0x002fe20000010000 */
[----:B------:R-:W-:-:S01]  /*2f00*/  FADD.FTZ R45, R23, R56 ;  /* 0x00000038172d7221 */ /* 0x000fc20000010000 */
[----:B------:R-:W-:Y:S01]  /*2f10*/  F2FP.SATFINITE.E4M3.F32.PACK_AB_MERGE_C R140, R33, R32, R71 ;  /* 0x00000020218c723e */ /* 0x000fe20004807047 */
[----:B------:R-:W1:Y:S01]  /*2f20*/  MUFU.EX2 R53, R53 ;  /* 0x0000003500357308 */ /* 0x000e620000000800 */
[----:B----4-:R-:W-:-:S01]  /*2f30*/  FADD.FTZ R9, R37, R48 ;  /* 0x0000003025097221 */ /* 0x010fc20000010000 */
[----:B------:R-:W-:Y:S01]  /*2f40*/  FADD.FTZ R10, R26, R45 ;  /* 0x0000002d1a0a7221 */ /* 0x000fe20000010000 */
[----:B------:R-:W-:-:S03]  /*2f50*/  F2FP.SATFINITE.E4M3.F32.PACK_AB_MERGE_C R26, R27, R26, RZ ;  /* 0x0000001a1b1a723e */ /* 0x000fc600048070ff */
[----:B------:R-:W-:Y:S01]  /*2f60*/  FADD.FTZ R27, R27, R10 ;  /* 0x0000000a1b1b7221 */ /* 0x000fe20000010000 */
[----:B------:R-:W-:Y:S01]  /*2f70*/  F2FP.SATFINITE.E4M3.F32.PACK_AB_MERGE_C R143, R23, R20, R26 ;  /* 0x00000014178f723e */ /* 0x000fe2000480701a */
[----:B------:R-:W4:Y:S01]  /*2f80*/  MUFU.EX2 R40, R40 ;  /* 0x0000002800287308 */ /* 0x000f220000000800 */
[----:B--2---:R-:W-:-:S01]  /*2f90*/  FADD.FTZ R6, R52, R9 ;  /* 0x0000000934067221 */ /* 0x004fc20000010000 */
[----:B------:R-:W-:-:S04]  /*2fa0*/  FADD.FTZ R10, R30, R27 ;  /* 0x0000001b1e0a7221 */ /* 0x000fc80000010000 */
[----:B------:R-:W-:Y:S02]  /*2fb0*/  FADD.FTZ R13, R31, R10 ;  /* 0x0000000a1f0d7221 */ /* 0x000fe40000010000 */
[----:B------:R-:W2:Y:S01]  /*2fc0*/  MUFU.EX2 R41, R41 ;  /* 0x0000002900297308 */ /* 0x000ea20000000800 */
[----:B-1----:R-:W-:-:S01]  /*2fd0*/  FADD.FTZ R9, R53, R6 ;  /* 0x0000000635097221 */ /* 0x002fc20000010000 */
[----:B------:R-:W-:-:S04]  /*2fe0*/  F2FP.SATFINITE.E4M3.F32.PACK_AB_MERGE_C R52, R53, R52, RZ ;  /* 0x000000343534723e */ /* 0x000fc800048070ff */
[----:B------:R-:W-:Y:S02]  /*2ff0*/  F2FP.SATFINITE.E4M3.F32.PACK_AB_MERGE_C R142, R37, R36, R52 ;  /* 0x00000024258e723e */ /* 0x000fe40004807034 */
[----:B------:R-:W1:Y:S01]  /*3000*/  MUFU.EX2 R60, R60 ;  /* 0x0000003c003c7308 */ /* 0x000e620000000800 */
[----:B----4-:R-:W-:-:S07]  /*3010*/  FADD.FTZ R6, R40, R9 ;  /* 0x0000000928067221 */ /* 0x010fce0000010000 */
[----:B------:R-:W4:Y:S01]  /*3020*/  MUFU.EX2 R61, R61 ;  /* 0x0000003d003d7308 */ /* 0x000f220000000800 */
[----:B--2---:R-:W-:-:S01]  /*3030*/  FADD.FTZ R9, R41, R6 ;  /* 0x0000000629097221 */ /* 0x004fc20000010000 */
[----:B------:R-:W-:Y:S01]  /*3040*/  FADD.FTZ R6, R34, R13 ;  /* 0x0000000d22067221 */ /* 0x000fe20000010000 */
[----:B------:R-:W-:-:S03]  /*3050*/  F2FP.SATFINITE.E4M3.F32.PACK_AB_MERGE_C R34, R39, R34, RZ ;  /* 0x000000222722723e */ /* 0x000fc600048070ff */
[----:B------:R-:W-:Y:S01]  /*3060*/  FADD.FTZ R6, R39, R6 ;  /* 0x0000000627067221 */ /* 0x000fe20000010000 */
[----:B------:R-:W-:Y:S01]  /*3070*/  F2FP.SATFINITE.E4M3.F32.PACK_AB_MERGE_C R145, R31, R30, R34 ;  /* 0x0000001e1f91723e */ /* 0x000fe20004807022 */
[----:B------:R-:W2:Y:S01]  /*3080*/  MUFU.EX2 R3, R64 ;  /* 0x0000004000037308 */ /* 0x000ea20000000800 */
[----:B-1----:R-:W-:-:S01]  /*3090*/  FADD.FTZ R4, R60, R9 ;  /* 0x000000093c047221 */ /* 0x002fc20000010000 */
[----:B------:R-:W-:-:S04]  /*30a0*/  FADD.FTZ R9, R35, R6 ;  /* 0x0000000623097221 */ /* 0x000fc80000010000 */
[----:B------:R-:W-:Y:S02]  /*30b0*/  FADD.FTZ R9, R38, R9 ;  /* 0x0000000926097221 */ /* 0x000fe40000010000 */
[----:B---3--:R-:W1:Y:S01]  /*30c0*/  MUFU.EX2 R44, R65 ;  /* 0x00000041002c7308 */ /* 0x008e620000000800 */
[----:B----4-:R-:W-:-:S01]  /*30d0*/  FADD.FTZ R4, R61, R4 ;  /* 0x000000043d047221 */ /* 0x010fc20000010000 */
[----:B------:R-:W-:Y:S01]  /*30e0*/  FADD.FTZ R6, R42, R9 ;  /* 0x000000092a067221 */ /* 0x000fe20000010000 */
[----:B------:R-:W-:-:S04]  /*30f0*/  F2FP.SATFINITE.E4M3.F32.PACK_AB_MERGE_C R60, R61, R60, RZ ;  /* 0x0000003c3d3c723e */ /* 0x000fc800048070ff */
[----:B------:R-:W-:Y:S01]  /*3100*/  F2FP.SATFINITE.E4M3.F32.PACK_AB_MERGE_C R144, R41, R40, R60 ;  /* 0x000000282990723e */ /* 0x000fe2000480703c */
[----:B------:R-:W3:Y:S01]  /*3110*/  MUFU.EX2 R68, R68 ;  /* 0x0000004400447308 */ /* 0x000ee20000000800 */
[----:B--2---:R-:W-:-:S07]  /*3120*/  FADD.FTZ R5, R3, R4 ;  /* 0x0000000403057221 */ /* 0x004fce0000010000 */
[----:B------:R-:W2:Y:S01]  /*3130*/  MUFU.EX2 R43, R43 ;  /* 0x0000002b002b7308 */ /* 0x000ea20000000800 */
[----:B-1----:R-:W-:-:S07]  /*3140*/  FADD.FTZ R5, R44, R5 ;  /* 0x000000052c057221 */ /* 0x002fce0000010000 */
[----:B------:R-:W1:Y:S01]  /*3150*/  MUFU.EX2 R69, R69 ;  /* 0x0000004500457308 */ /* 0x000e620000000800 */
[----:B---3--:R-:W-:-:S07]  /*3160*/  FADD.FTZ R4, R68, R5 ;  /* 0x0000000544047221 */ /* 0x008fce0000010000 */
[----:B------:R-:W-:Y:S01]  /*3170*/  MUFU.EX2 R50, R50 ;  /* 0x0000003200327308 */ /* 0x000fe20000000800 */
[C---:B--2---:R-:W-:Y:S01]  /*3180*/  F2FP.SATFINITE.E4M3.F32.PACK_AB_MERGE_C R42, R43.reuse, R42, RZ ;  /* 0x0000002a2b2a723e */ /* 0x044fe200048070ff */
[----:B------:R-:W-:-:S03]  /*3190*/  FADD.FTZ R43, R43, R6 ;  /* 0x000000062b2b7221 */ /* 0x000fc60000010000 */
[----:B------:R-:W-:-:S03]  /*31a0*/  F2FP.SATFINITE.E4M3.F32.PACK_AB_MERGE_C R147, R38, R35, R42 ;  /* 0x000000232693723e */ /* 0x000fc6000480702a */
[----:B------:R-:W2:Y:S01]  /*31b0*/  MUFU.EX2 R51, R51 ;  /* 0x0000003300337308 */ /* 0x000ea20000000800 */
[C---:B-1----:R-:W-:Y:S01]  /*31c0*/  F2FP.SATFINITE.E4M3.F32.PACK_AB_MERGE_C R68, R69.reuse, R68, RZ ;  /* 0x000000444544723e */ /* 0x042fe200048070ff */
[----:B------:R-:W-:-:S03]  /*31d0*/  FADD.FTZ R69, R69, R4 ;  /* 0x0000000445457221 */ /* 0x000fc60000010000 */
[----:B------:R-:W-:-:S03]  /*31e0*/  F2FP.SATFINITE.E4M3.F32.PACK_AB_MERGE_C R146, R44, R3, R68 ;  /* 0x000000032c92723e */ /* 0x000fc60004807044 */
[----:B------:R-:W1:Y:S08]  /*31f0*/  MUFU.EX2 R46, R46 ;  /* 0x0000002e002e7308 */ /* 0x000e700000000800 */
        /* <DEDUP_REMOVED lines=8> */
[----:B------:R-:W-:-:S04]  /*3280*/  FADD.FTZ R47, R47, R6 ;  /* 0x000000062f2f7221 */ /* 0x000fc80000010000 */
[----:B------:R-:W-:Y:S02]  /*3290*/  FADD.FTZ R50, R50, R47 ;  /* 0x0000002f32327221 */ /* 0x000fe40000010000 */
[----:B------:R-:W2:Y:S01]  /*32a0*/  MUFU.EX2 R77, R77 ;  /* 0x0000004d004d7308 */ /* 0x000ea20000000800 */
[----:B-1----:R-:W-:-:S01]  /*32b0*/  FADD.FTZ R9, R73, R4 ;  /* 0x0000000449097221 */ /* 0x002fc20000010000 */
[----:B------:R-:W-:-:S06]  /*32c0*/  FADD.FTZ R51, R51, R50 ;  /* 0x0000003233337221 */ /* 0x000fcc0000010000 */
[----:B------:R-:W-:Y:S01]  /*32d0*/  MUFU.EX2 R58, R58 ;  /* 0x0000003a003a7308 */ /* 0x000fe20000000800 */
[----:B---3--:R-:W-:-:S07]  /*32e0*/  FADD.FTZ R4, R76, R9 ;  /* 0x000000094c047221 */ /* 0x008fce0000010000 */
[----:B------:R-:W1:Y:S01]  /*32f0*/  MUFU.EX2 R59, R59 ;  /* 0x0000003b003b7308 */ /* 0x000e620000000800 */
[C---:B--2---:R-:W-:Y:S01]  /*3300*/  F2FP.SATFINITE.E4M3.F32.PACK_AB_MERGE_C R76, R77.reuse, R76, RZ ;  /* 0x0000004c4d4c723e */ /* 0x044fe200048070ff */
[----:B------:R-:W-:-:S03]  /*3310*/  FADD.FTZ R77, R77, R4 ;  /* 0x000000044d4d7221 */ /* 0x000fc60000010000 */
[----:B------:R-:W-:-:S03]  /*3320*/  F2FP.SATFINITE.E4M3.F32.PACK_AB_MERGE_C R148, R73, R72, R76 ;  /* 0x000000484994723e */ /* 0x000fc6000480704c */
[----:B------:R-:W2:Y:S08]  /*3330*/  MUFU.EX2 R54, R54 ;  /* 0x0000003600367308 */ /* 0x000eb00000000800 */
[----:B------:R-:W3:Y:S01]  /*3340*/  MUFU.EX2 R80, R80 ;  /* 0x0000005000507308 */ /* 0x000ee20000000800 */
[----:B-1----:R-:W-:-:S07]  /*3350*/  F2FP.SATFINITE.E4M3.F32.PACK_AB_MERGE_C R8, R59, R58, RZ ;  /* 0x0000003a3b08723e */ /* 0x002fce00048070ff */
[----:B------:R-:W1:Y:S01]  /*3360*/  MUFU.EX2 R55, R55 ;  /* 0x0000003700377308 */ /* 0x000e620000000800 */
[----:B--2---:R-:W-:-:S07]  /*3370*/  FADD.FTZ R6, R54, R51 ;  /* 0x0000003336067221 */ /* 0x004fce0000010000 */
[----:B------:R-:W2:Y:S01]  /*3380*/  MUFU.EX2 R81, R81 ;  /* 0x0000005100517308 */ /* 0x000ea20000000800 */
[----:B---3--:R-:W-:-:S07]  /*3390*/  FADD.FTZ R4, R80, R77 ;  /* 0x0000004d50047221 */ /* 0x008fce0000010000 */
[----:B------:R-:W-:Y:S01]  /*33a0*/  MUFU.EX2 R84, R84 ;  /* 0x0000005400547308 */ /* 0x000fe20000000800 */
[C---:B-1----:R-:W-:Y:S01]  /*33b0*/  F2FP.SATFINITE.E4M3.F32.PACK_AB_MERGE_C R151, R55.reuse, R54, R8 ;  /* 0x000000363797723e */ /* 0x042fe20004807008 */
[----:B------:R-:W-:-:S04]  /*33c0*/  FADD.FTZ R55, R55, R6 ;  /* 0x0000000637377221 */ /* 0x000fc80000010000 */
[----:B------:R-:W-:Y:S02]  /*33d0*/  FADD.FTZ R6, R58, R55 ;  /* 0x000000373a067221 */ /* 0x000fe40000010000 */
[----:B------:R-:W1:Y:S01]  /*33e0*/  MUFU.EX2 R5, R62 ;  /* 0x0000003e00057308 */ /* 0x000e620000000800 */
[----:B--2---:R-:W-:-:S01]  /*33f0*/  FADD.FTZ R9, R81, R4 ;  /* 0x0000000451097221 */ /* 0x004fc20000010000 */
[----:B------:R-:W-:Y:S01]  /*3400*/  FADD.FTZ R6, R59, R6 ;  /* 0x000000063b067221 */ /* 0x000fe20000010000 */
[----:B-1----:R-:W-:Y:S02]  /*3410*/  F2FP.SATFINITE.E4M3.F32.PACK_AB_MERGE_C R3, R5, R84, RZ ;  /* 0x000000540503723e */ /* 0x002fe400048070ff */
[----:B------:R-:W-:Y:S02]  /*3420*/  FADD.FTZ R84, R84, R9 ;  /* 0x0000000954547221 */ /* 0x000fe40000010000 */
[----:B------:R-:W-:Y:S02]  /*3430*/  F2FP.SATFINITE.E4M3.F32.PACK_AB_MERGE_C R150, R81, R80, R3 ;  /* 0x000000505196723e */ /* 0x000fe40004807003 */
[----:B------:R-:W-:Y:S01]  /*3440*/  FADD.FTZ R5, R5, R84 ;  /* 0x0000005405057221 */ /* 0x000fe20000010000 */
        /* <DEDUP_REMOVED lines=30> */
.L_x_7992:
[----:B------:R-:W-:-:S04]  /*3630*/  UISETP.NE.AND UP0, UPT, UR18, 0x1, UPT ;  /* 0x000000011200788c */ /* 0x000fc8000bf05270 */
[----:B------:R-:W-:-:S04]  /*3640*/  USEL UR37, URZ, 0x1, UP0 ;  /* 0x000000013f257887 */ /* 0x000fc80008000000 */
[----:B------:R-:W-:Y:S01]  /*3650*/  ULOP3.LUT UR37, UR17, UR37, URZ, 0x3c, !UPT ;  /* 0x0000002511257292 */ /* 0x000fe2000f8e3c3f */
[----:B------:R-:W-:Y:S11]  /*3660*/  @!P0 BRA `(.L_x_7983) ;  /* 0x0000000000048947 */ /* 0x000ff60003800000 */
[----:B------:R-:W-:Y:S01]  /*3670*/  BPT.TRAP 0x1 ;  /* 0x000000040000795c */ /* 0x000fe20000300000 */
.L_x_7983:
        /* <DEDUP_REMOVED lines=9> */
.L_x_7984:
[----:B--2---:R-:W-:Y:S05]  /*3710*/  @P1 BRA `(.L_x_7985) ;  /* 0x0000000000081947 */ /* 0x004fea0003800000 */
[----:B------:R-:W2:Y:S02]  /*3720*/  SYNCS.PHASECHK.TRANS64.TRYWAIT P1, [UR19+0x19c30], R0 ;  /* 0x019c3000ff0075a7 */ /* 0x000ea40008020153 */
[----:B--2---:R-:W-:Y:S05]  /*3730*/  @!P1 BRA `(.L_x_7986) ;  /* 0x0000005c00f89947 */ /* 0x004fea0003800000 */
.L_x_7985:
[----:B------:R-:W-:Y:S01]  /*3740*/  UIMAD UR14, UR36, 0x300, UR16 ;  /* 0x00000300240e78a4 */ /* 0x000fe2000f8e0210 */
[----:B------:R-:W-:Y:S01]  /*3750*/  WARPGROUP.ARRIVE ;  /* 0x00000000000079c5 */ /* 0x000fe20000000000 */
[----:B------:R-:W-:Y:S01]  /*3760*/  UMOV UR15, 0xc0000010 ;  /* 0xc0000010000f7882 */ /* 0x000fe20000000000 */
[----:B------:R-:W-:Y:S01]  /*3770*/  UMOV UR7, 0xc0000010 ;  /* 0xc000001000077882 */ /* 0x000fe20000000000 */
[----:B------:R-:W-:Y:S02]  /*3780*/  UIADD3 UR6, UR14, 0x100, URZ ;  /* 0x000001000e067890 */ /* 0x000fe4000fffe03f */
[----:B------:R-:W-:Y:S01]  /*3790*/  UIADD3 UR10, UR14, 0x200, URZ ;  /* 0x000002000e0a7890 */ /* 0x000fe2000fffe03f */
[----:B------:R-:W-:Y:S02]  /*37a0*/  UMOV UR11, 0xc0000010 ;  /* 0xc0000010000b7882 */ /* 0x000fe40000000000 */
[----:B------:R-:W-:Y:S03]  /*37b0*/  QGMMA.64x128x32.F32.E4M3.E4M3 R24, gdesc[UR12], RZ, !UPT, gsb0 ;  /* 0x01e000000c1879f3 */ /* 0x000fe6000c0008ff */
[----:B------:R-:W-:-:S02]  /*37c0*/  WARPGROUP.DEPBAR.LE gsb0, 0x0 ;  /* 0x00008000000079c5 */ /* 0x000fc40000010000 */
[----:B------:R-:W-:-:S07]  /*37d0*/  WARPGROUP.ARRIVE ;  /* 0x00000000000079c5 */ /* 0x000fce0000000000 */
[----:B------:R-:W-:Y:S03]  /*37e0*/  QGMMA.64x128x32.F32.E4M3.E4M3 R24, gdesc[UR4], R24, gsb0 ;  /* 0x01e00000041879f3 */ /* 0x000fe60008000818 */
[----:B------:R-:W-:Y:S02]  /*37f0*/  WARPGROUP.DEPBAR.LE gsb0, 0x0 ;  /* 0x00008000000079c5 */ /* 0x000fe40000010000 */
[----:B------:R-:W-:-:S07]  /*3800*/  WARPGROUP.ARRIVE ;  /* 0x00000000000079c5 */ /* 0x000fce0000000000 */
[----:B------:R-:W-:Y:S03]  /*3810*/  QGMMA.64x128x32.F32.E4M3.E4M3 R24, gdesc[UR8], R24, gsb0 ;  /* 0x01e00000081879f3 */ /* 0x000fe60008000818 */
[----:B------:R-:W-:Y:S02]  /*3820*/  WARPGROUP.DEPBAR.LE gsb0, 0x0 ;  /* 0x00008000000079c5 */ /* 0x000fe40000010000 */
[----:B------:R-:W-:Y:S05]  /*3830*/  @!P0 BRA `(.L_x_7987) ;  /* 0x0000000000048947 */ /* 0x000fea0003800000 */
[----:B------:R-:W-:Y:S01]  /*3840*/  BPT.TRAP 0x1 ;  /* 0x000000040000795c */ /* 0x000fe20000300000 */
.L_x_7987:
[----:B------:R-:W-:Y:S01]  /*3850*/  ULEA UR11, UR18, UR48, 0x3 ;  /* 0x00000030120b7291 */ /* 0x000fe2000f8e183f */
[----:B-12---:R-:W-:-:S05]  /*3860*/  IMAD.U32 R0, RZ, RZ, UR17 ;  /* 0x00000011ff007e24 */ /* 0x006fca000f8e00ff */
[----:B------:R-:W-:-:S04]  /*3870*/  SHF.L.U32 R0, R0, 0x1f, RZ ;  /* 0x0000001f00007819 */ /* 0x000fc800000006ff */
[----:B------:R1:W2:Y:S01]  /*3880*/  SYNCS.PHASECHK.TRANS64.TRYWAIT P1, [UR11+0x19c50], R0 ;  /* 0x019c5000ff0075a7 */ /* 0x0002a2000802014b */
[----:B------:R-:W-:Y:S05]  /*3890*/  @!P0 BRA `(.L_x_7988) ;  /* 0x0000000000048947 */ /* 0x000fea0003800000 */
[----:B------:R-:W-:Y:S01]  /*38a0*/  BPT.TRAP 0x1 ;  /* 0x000000040000795c */ /* 0x000fe20000300000 */
.L_x_7988:
        /* <DEDUP_REMOVED lines=63> */
[----:B--2---:R-:W-:Y:S06]  /*3ca0*/  @P1 BRA `(.L_x_7989) ;  /* 0x0000000000081947 */ /* 0x004fec0003800000 */
[----:B------:R-:W2:Y:S02]  /*3cb0*/  SYNCS.PHASECHK.TRANS64.TRYWAIT P1, [UR11+0x19c50], R0 ;  /* 0x019c5000ff0075a7 */ /* 0x000ea4000802014b */
[----:B--2---:R-:W-:Y:S05]  /*3cc0*/  @!P1 BRA `(.L_x_7990) ;  /* 0x0000005800ac9947 */ /* 0x004fea0003800000 */
.L_x_7989:
[----:B------:R-:W-:Y:S01]  /*3cd0*/  UIADD3 UR6, UR48, 0x3000, URZ ;  /* 0x0000300030067890 */ /* 0x000fe2000fffe03f */
[----:B------:R-:W-:Y:S01]  /*3ce0*/  WARPGROUP.ARRIVE ;  /* 0x00000000000079c5 */ /* 0x000fe20000000000 */
[----:B------:R-:W-:Y:S01]  /*3cf0*/  UMOV UR7, 0x40000040 ;  /* 0x4000004000077882 */ /* 0x000fe20000000000 */
[----:B------:R-:W-:Y:S01]  /*3d00*/  FMNMX.FTZ R10, R87, R10, !PT ;  /* 0x0000000a570a7209 */ /* 0x000fe20007810000 */
[----:B------:R-:W-:Y:S01]  /*3d10*/  USHF.R.U32.HI UR6, URZ, 0x4, UR6 ;  /* 0x000000043f067899 */ /* 0x000fe20008011606 */
[----:B--2---:R-:W2:Y:S01]  /*3d20*/  SHFL.BFLY PT, R7, R8, 0x2, 0x1f ;  /* 0x0c401f0008077f89 */ /* 0x004ea200000e0000 */
[----:B------:R-:W-:Y:S02]  /*3d30*/  LOP3.LUT P1, RZ, R2, 0x7f, RZ, 0xc0, !PT ;  /* 0x0000007f02ff7812 */ /* 0x000fe4000782c0ff */
[----:B------:R-:W-:Y:S01]  /*3d40*/  ULOP3.LUT UR6, UR6, 0x3fff, URZ, 0xc0, !UPT ;  /* 0x00003fff06067892 */ /* 0x000fe2000f8ec03f */
[----:B------:R-:W3:Y:S03]  /*3d50*/  SHFL.BFLY PT, R11, R10, 0x2, 0x1f ;  /* 0x0c401f000a0b7f89 */ /* 0x000ee600000e0000 */
[----:B------:R-:W-:-:S04]  /*3d60*/  ULOP3.LUT UR6, UR6, 0x10000, URZ, 0xfc, !UPT ;  /* 0x0001000006067892 */ /* 0x000fc8000f8efc3f */
[----:B------:R-:W-:-:S07]  /*3d70*/  UIMAD UR10, UR18, 0x300, UR6 ;  /* 0x00000300120a78a4 */ /* 0x000fce000f8e0206 */
[----:B------:R-:W-:Y:S02]  /*3d80*/  UMOV UR6, UR10 ;  /* 0x0000000a00067c82 */ /* 0x000fe40008000000 */
[----:B------:R-:W-:Y:S01]  /*3d90*/  QGMMA.64x96x32.F32.E4M3.E4M3 R88, R136, gdesc[UR4], R88, gsb0 ;  /* 0x0160000488587df3 */ /* 0x000fe20008000858 */
[----:B------:R-:W-:Y:S01]  /*3da0*/  UIADD3 UR6, UR10, 0x2, URZ ;  /* 0x000000020a067890 */ /* 0x000fe2000fffe03f */
[----:B------:R-:W-:Y:S01]  /*3db0*/  UMOV UR7, 0x40000040 ;  /* 0x4000004000077882 */ /* 0x000fe20000000000 */
[----:B--2---:R-:W-:Y:S02]  /*3dc0*/  FMNMX.FTZ R9, R8, R7, !PT ;  /* 0x0000000708097209 */ /* 0x004fe40007810000 */
[----:B---3--:R-:W-:-:S03]  /*3dd0*/  FMNMX.FTZ R11, R10, R11, !PT ;  /* 0x0000000b0a0b7209 */ /* 0x008fc60007810000 */
[----:B-1----:R-:W1:Y:S04]  /*3de0*/  SHFL.BFLY PT, R0, R9, 0x1, 0x1f ;  /* 0x0c201f0009007f89 */ /* 0x002e6800000e0000 */
[----:B------:R-:W2:Y:S01]  /*3df0*/  SHFL.BFLY PT, R12, R11, 0x1, 0x1f ;  /* 0x0c201f000b0c7f89 */ /* 0x000ea200000e0000 */
[----:B-1----:R-:W-:Y:S02]  /*3e00*/  FMNMX.FTZ R7, R9, R0, !PT ;  /* 0x0000000009077209 */ /* 0x002fe40007810000 */
[----:B--2---:R-:W-:Y:S01]  /*3e10*/  FMNMX.FTZ R0, R11, R12, !PT ;  /* 0x0000000c0b007209 */ /* 0x004fe20007810000 */
[----:B------:R-:W-:Y:S02]  /*3e20*/  IMAD.U32 R12, RZ, RZ, UR40 ;  /* 0x00000028ff0c7e24 */ /* 0x000fe4000f8e00ff */
[----:B------:R-:W-:-:S02]  /*3e30*/  FADD.FTZ R4, -R7, R4 ;  /* 0x0000000407047221 */ /* 0x000fc40000010100 */
[----:B------:R-:W-:Y:S01]  /*3e40*/  FFMA.FTZ R8, R7, R12, -8 ;  /* 0xc100000007087423 */ /* 0x000fe2000001000c */
[----:B------:R-:W-:-:S01]  /*3e50*/  FADD.FTZ R3, -R0, R3 ;  /* 0x0000000300037221 */ /* 0x000fc20000010100 */
[----:B------:R-:W-:Y:S02]  /*3e60*/  FMUL.FTZ R4, R4, UR40 ;  /* 0x0000002804047c20 */ /* 0x000fe40008410000 */
[----:B------:R-:W-:-:S01]  /*3e70*/  FFMA.FTZ R10, R25, UR40, -R8 ;  /* 0x00000028190a7c23 */ /* 0x000fc20008010808 */
[--C-:B------:R-:W-:Y:S01]  /*3e80*/  FFMA.FTZ R25, R48, UR40, -R8.reuse ;  /* 0x0000002830197c23 */ /* 0x100fe20008010808 */
[----:B------:R-:W-:-:S01]  /*3e90*/  FFMA.FTZ R48, R65, UR40, -R8 ;  /* 0x0000002841307c23 */ /* 0x000fc20008010808 */
[----:B------:R-:W-:Y:S02]  /*3ea0*/  IMAD.U32 R65, RZ, RZ, UR40 ;  /* 0x00000028ff417e24 */ /* 0x000fe4000f8e00ff */
[----:B------:R-:W-:-:S01]  /*3eb0*/  FFMA.FTZ R9, R24, UR40, -R8 ;  /* 0x0000002818097c23 */ /* 0x000fc20008010808 */
[----:B------:R-:W-:Y:S01]  /*3ec0*/  FMUL.FTZ R3, R3, UR40 ;  /* 0x0000002803037c20 */ /* 0x000fe20008410000 */
        /* <DEDUP_REMOVED lines=58> */
[----:B------:R-:W-:-:S02]  /*4270*/  WARPGROUP.DEPBAR.LE gsb0, 0x0 ;  /* 0x00008000000079c5 */ /* 0x000fc40000010000 */
[----:B------:R-:W-:Y:S01]  /*4280*/  WARPGROUP.ARRIVE ;  /* 0x00000000000079c5 */ /* 0x000fe20000000000 */
[--C-:B------:R-:W-:Y:S01]  /*4290*/  FFMA.FTZ R60, R77, UR40, -R8.reuse ;  /* 0x000000284d3c7c23 */ /* 0x100fe20008010808 */
[----:B------:R-:W-:-:S01]  /*42a0*/  FFMA.FTZ R57, R80, UR40, -R8 ;  /* 0x0000002850397c23 */ /* 0x000fc20008010808 */
[----:B------:R-:W-:Y:S01]  /*42b0*/  FFMA.FTZ R64, R81, UR40, -R8 ;  /* 0x0000002851407c23 */ /* 0x000fe20008010808 */
[----:B------:R-:W3:Y:S01]  /*42c0*/  MUFU.EX2 R12, R12 ;  /* 0x0000000c000c7308 */ /* 0x000ee20000000800 */
[----:B--2---:R-:W-:-:S01]  /*42d0*/  FADD.FTZ R69, R11, R68 ;  /* 0x000000440b457221 */ /* 0x004fc20000010000 */
[----:B------:R-:W-:Y:S01]  /*42e0*/  QGMMA.64x96x32.F32.E4M3.E4M3 R88, R140, gdesc[UR4], R88, gsb0 ;  /* 0x016000048c587df3 */ /* 0x000fe20008000858 */
[----:B------:R-:W-:Y:S01]  /*42f0*/  UIADD3 UR6, UR10, 0x4, URZ ;  /* 0x000000040a067890 */ /* 0x000fe2000fffe03f */
[--C-:B------:R-:W-:Y:S01]  /*4300*/  FFMA.FTZ R61, R84, UR40, -R8.reuse ;  /* 0x00000028543d7c23 */ /* 0x100fe20008010808 */
[----:B------:R-:W-:Y:S01]  /*4310*/  UMOV UR7, 0x40000040 ;  /* 0x4000004000077882 */ /* 0x000fe20000000000 */
[----:B------:R-:W-:-:S02]  /*4320*/  FFMA.FTZ R8, R85, UR40, -R8 ;  /* 0x0000002855087c23 */ /* 0x000fc40008010808 */
        /* <DEDUP_REMOVED lines=31> */
[----:B------:R-:W-:Y:S01]  /*4520*/  FFMA.FTZ R69, R71, UR40, -R65 ;  /* 0x0000002847457c23 */ /* 0x000fe20008010841 */
[----:B------:R-:W-:Y:S01]  /*4530*/  QGMMA.64x96x32.F32.E4M3.E4M3 R88, R144, gdesc[UR4], R88, gsb0 ;  /* 0x0160000490587df3 */ /* 0x000fe20008000858 */
[----:B------:R-:W-:Y:S01]  /*4540*/  UIADD3 UR6, UR10, 0x6, URZ ;  /* 0x000000060a067890 */ /* 0x000fe2000fffe03f */
[----:B--2---:R-:W-:Y:S01]  /*4550*/  FADD.FTZ R5, R43, R6 ;  /* 0x000000062b057221 */ /* 0x004fe20000010000 */
[----:B------:R-:W-:Y:S02]  /*4560*/  UMOV UR7, 0x40000040 ;  /* 0x4000004000077882 */ /* 0x000fe40000000000 */
        /* <DEDUP_REMOVED lines=34> */
[----:B------:R-:W-:Y:S06]  /*4790*/  QGMMA.64x96x32.F32.E4M3.E4M3 R88, R148, gdesc[UR4], R88, gsb0 ;  /* 0x0160000494587df3 */ /* 0x000fec0008000858 */
[----:B------:R-:W2:Y:S01]  /*47a0*/  MUFU.EX2 R37, R37 ;  /* 0x0000002500257308 */ /* 0x000ea20000000800 */
[----:B---3--:R-:W-:-:S01]  /*47b0*/  FADD.FTZ R74, R40, R73 ;  /* 0x00000049284a7221 */ /* 0x008fc20000010000 */
[----:B------:R-:W-:Y:S01]  /*47c0*/  FFMA.FTZ R73, R79, UR40, -R65 ;  /* 0x000000284f497c23 */ /* 0x000fe20008010841 */
[----:B------:R-:W-:-:S05]  /*47d0*/  IMAD.U32 R79, RZ, RZ, UR19 ;  /* 0x00000013ff4f7e24 */ /* 0x000fca000f8e00ff */
        /* <DEDUP_REMOVED lines=21> */
[----:B-1----:R-:W-:-:S01]  /*4930*/  FADD.FTZ R77, R45, R76 ;  /* 0x0000004c2d4d7221 */ /* 0x002fc20000010000 */
[--C-:B------:R-:W-:Y:S01]  /*4940*/  FFMA.FTZ R76, R86, UR40, -R65.reuse ;  /* 0x00000028564c7c23 */ /* 0x100fe20008010841 */
[----:B------:R-:W-:-:S05]  /*4950*/  FFMA.FTZ R65, R87, UR40, -R65 ;  /* 0x0000002857417c23 */ /* 0x000fca0008010841 */
        /* <DEDUP_REMOVED lines=8> */
[----:B--2---:R-:W-:-:S07]  /*49e0*/  FADD.FTZ R77, R49, R78 ;  /* 0x0000004e314d7221 */ /* 0x004fce0000010000 */
[----:B------:R-:W2:Y:S01]  /*49f0*/  MUFU.EX2 R71, R71 ;  /* 0x0000004700477308 */ /* 0x000ea20000000800 */
[----:B---3--:R-:W-:-:S01]  /*4a00*/  FADD.FTZ R6, R70, R5 ;  /* 0x0000000546067221 */ /* 0x008fc20000010000 */
[----:B------:R-:W-:-:S05]  /*4a10*/  @!P1 VIADD R5, R79, 0x19c40 ;  /* 0x00019c404f059836 */ /* 0x000fca0000000000 */
[----:B------:R-:W-:Y:S01]  /*4a20*/  @!P1 PRMT R5, RZ, 0x654, R5 ;  /* 0x00000654ff059816 */ /* 0x000fe20000000005 */
[----:B------:R-:W3:Y:S01]  /*4a30*/  MUFU.EX2 R53, R53 ;  /* 0x0000003500357308 */ /* 0x000ee20000000800 */
[----:B-1----:R-:W-:-:S02]  /*4a40*/  FADD.FTZ R78, R56, R77 ;  /* 0x0000004d384e7221 */ /* 0x002fc40000010000 */
[----:B------:R1:W-:Y:S05]  /*4a50*/  @!P1 SYNCS.ARRIVE.TRANS64.RED.A1T0 RZ, [R5+URZ], RZ ;  /* 0x000000ff05ff99a7 */ /* 0x0003ea000810043f */
        /* <DEDUP_REMOVED lines=26> */
.L_x_7991:
[----:B------:R-:W-:Y:S01]  /*4c00*/  UIADD3 UR6, UR11, 0x19c60, URZ ;  /* 0x00019c600b067890 */ /* 0x000fe2000fffe03f */
[----:B------:R-:W-:Y:S01]  /*4c10*/  ISETP.LT.AND P1, PT, RZ, UR45, PT ;  /* 0x0000002dff007c0c */ /* 0x000fe2000bf21270 */
[----:B------:R-:W-:Y:S01]  /*4c20*/  UIADD3 UR7, UR45, -0x1, URZ ;  /* 0xffffffff2d077890 */ /* 0x000fe2000fffe03f */
[----:B------:R-:W-:Y:S01]  /*4c30*/  F2FP.SATFINITE.E4M3.F32.PACK_AB_MERGE_C R11, R12, R11, RZ ;  /* 0x0000000b0c0b723e */ /* 0x000fe200048070ff */
[----:B------:R-:W-:Y:S01]  /*4c40*/  UPRMT UR6, UR49, 0x654, UR6 ;  /* 0x0000065431067896 */ /* 0x000fe20008000006 */
[----:B------:R-:W-:Y:S01]  /*4c50*/  F2FP.SATFINITE.E4M3.F32.PACK_AB_MERGE_C R30, R31, R30, RZ ;  /* 0x0000001e1f1e723e */ /* 0x000fe200048070ff */
[----:B------:R-:W-:Y:S01]  /*4c60*/  UMOV UR17, UR37 ;  /* 0x0000002500117c82 */ /* 0x000fe20008000000 */
[----:B------:R-:W-:Y:S01]  /*4c70*/  F2FP.SATFINITE.E4M3.F32.PACK_AB_MERGE_C R15, R20, R15, RZ ;  /* 0x0000000f140f723e */ /* 0x000fe200048070ff */
[----:B------:R-:W-:Y:S01]  /*4c80*/  UMOV UR18, UR36 ;  /* 0x0000002400127c82 */ /* 0x000fe20008000000 */
[----:B------:R-:W-:Y:S01]  /*4c90*/  F2FP.SATFINITE.E4M3.F32.PACK_AB_MERGE_C R38, R39, R38, RZ ;  /* 0x000000262726723e */ /* 0x000fe200048070ff */
[----:B------:R-:W-:Y:S01]  /*4ca0*/  UMOV UR45, UR7 ;  /* 0x00000007002d7c82 */ /* 0x000fe20008000000 */
        /* <DEDUP_REMOVED lines=80> */
.L_x_7982:
[----:B------:R-:W-:Y:S06]  /*51b0*/  BAR.ARV 0x8, 0x1a0 ;  /* 0x0206800000007b1d */ /* 0x000fec0000002000 */
[----:B------:R-:W-:Y:S05]  /*51c0*/  @!P0 BRA `(.L_x_7993) ;  /* 0x0000000000048947 */ /* 0x000fea0003800000 */
[----:B------:R-:W-:Y:S01]  /*51d0*/  BPT.TRAP 0x1 ;  /* 0x000000040000795c */ /* 0x000fe20000300000 */
.L_x_7993:
[----:B------:R-:W-:Y:S01]  /*51e0*/  ULEA UR5, UR36, UR48, 0x3 ;  /* 0x0000003024057291 */ /* 0x000fe2000f8e183f */
[----:B------:R-:W-:-:S05]  /*51f0*/  IMAD.U32 R3, RZ, RZ, UR37 ;  /* 0x00000025ff037e24 */ /* 0x000fca000f8e00ff */
[----:B------:R-:W-:-:S04]  /*5200*/  SHF.L.U32 R3, R3, 0x1f, RZ ;  /* 0x0000001f03037819 */ /* 0x000fc800000006ff */
[----:B------:R1:W2:Y:S01]  /*5210*/  SYNCS.PHASECHK.TRANS64.TRYWAIT P1, [UR5+0x19c50], R3 ;  /* 0x019c5003ff0075a7 */ /* 0x0002a20008020145 */
[----:B------:R-:W-:Y:S05]  /*5220*/  @!P0 BRA `(.L_x_7994) ;  /* 0x0000000000048947 */ /* 0x000fea0003800000 */
[----:B------:R-:W-:Y:S01]  /*5230*/  BPT.TRAP 0x1 ;  /* 0x000000040000795c */ /* 0x000fe20000300000 */
.L_x_7994:
[----:B--2---:R-:W-:Y:S05]  /*5240*/  @P1 BRA `(.L_x_7995) ;  /* 0x0000000000081947 */ /* 0x004fea0003800000 */
[----:B------:R-:W2:Y:S02]  /*5250*/  SYNCS.PHASECHK.TRANS64.TRYWAIT P1, [UR5+0x19c50], R3 ;  /* 0x019c5003ff0075a7 */ /* 0x000ea40008020145 */
[----:B--2---:R-:W-:Y:S05]  /*5260*/  @!P1 BRA `(.L_x_7996) ;  /* 0x00000044005c9947 */ /* 0x004fea0003800000 */
.L_x_7995:
[----:B------:R-:W-:Y:S01]  /*5270*/  ULDC.64 UR8, c[0x0][0x9a0] ;  /* 0x0002680000087ab9 */ /* 0x000fe20000000a00 */
[----:B------:R-:W-:Y:S01]  /*5280*/  UIADD3 UR4, UR48, 0x3000, URZ ;  /* 0x0000300030047890 */ /* 0x000fe2000fffe03f */
[----:B------:R-:W-:Y:S01]  /*5290*/  WARPGROUP.ARRIVE ;  /* 0x00000000000079c5 */ /* 0x000fe20000000000 */
[----:B------:R-:W-:Y:S01]  /*52a0*/  UISETP.NE.U32.AND UP0, UPT, UR8, URZ, UPT ;  /* 0x0000003f0800728c */ /* 0x000fe2000bf05070 */
[----:B------:R-:W-:Y:S01]  /*52b0*/  IMAD.MOV.U32 R10, RZ, RZ, 0x3f800000 ;  /* 0x3f800000ff0a7424 */ /* 0x000fe200078e00ff */
        /* <DEDUP_REMOVED lines=10> */
[----:B------:R-:W-:Y:S02]  /*5360*/  @UP0 USHF.R.S32.HI UR6, URZ, 0x1f, UR41 ;  /* 0x0000001f3f060899 */ /* 0x000fe40008011429 */
[----:B------:R-:W-:Y:S02]  /*5370*/  UIMAD UR12, UR36, 0x300, UR14 ;  /* 0x00000300240c78a4 */ /* 0x000fe4000f8e020e */
[----:B------:R-:W-:Y:S01]  /*5380*/  @UP0 UIADD3 UR11, UR11, UR7, URZ ;  /* 0x000000070b0b0290 */ /* 0x000fe2000fffe03f */
[----:B------:R-:W-:-:S02]  /*5390*/  @UP0 ULDC.64 UR14, c[0x0][0x9d0] ;  /* 0x00027400000e0ab9 */ /* 0x000fc40000000a00 */
[----:B------:R-:W-:Y:S01]  /*53a0*/  UMOV UR7, 0x40000040 ;  /* 0x4000004000077882 */ /* 0x000fe20000000000 */
[----:B------:R-:W-:Y:S02]  /*53b0*/  @UP0 UIMAD UR13, UR6, UR14, URZ ;  /* 0x0000000e060d02a4 */ /* 0x000fe4000f8e023f */
[----:B------:R-:W-:Y:S01]  /*53c0*/  @UP0 UIMAD.WIDE.U32 UR10, UR41, UR14, UR10 ;  /* 0x0000000e290a02a5 */ /* 0x000fe2000f8e000a */
[----:B------:R-:W-:Y:S01]  /*53d0*/  UMOV UR6, UR12 ;  /* 0x0000000c00067c82 */ /* 0x000fe20008000000 */
[----:B------:R-:W-:Y:S01]  /*53e0*/  @UP0 UIMAD UR13, UR41, UR15, UR13 ;  /* 0x0000000f290d02a4 */ /* 0x000fe2000f8e020d */
[----:B------:R-:W-:Y:S01]  /*53f0*/  QGMMA.64x96x32.F32.E4M3.E4M3 R88, R136, gdesc[UR4], R88, gsb0 ;  /* 0x0160000488587df3 */ /* 0x000fe20008000858 */
[----:B------:R-:W-:Y:S02]  /*5400*/  @UP0 ULEA UR8, UP1, UR10, UR8, 0x2 ;  /* 0x000000080a080291 */ /* 0x000fe4000f82103f */
[----:B------:R-:W-:-:S04]  /*5410*/  @UP0 UIADD3 UR6, UR11, UR13, URZ ;  /* 0x0000000d0b060290 */ /* 0x000fc8000fffe03f */
[----:B------:R-:W-:Y:S01]  /*5420*/  @UP0 ULEA.HI.X UR9, UR10, UR9, UR6, 0x2, UP1 ;  /* 0x000000090a090291 */ /* 0x000fe200088f1406 */
[----:B------:R-:W-:-:S05]  /*5430*/  IMAD.U32 R8, RZ, RZ, UR8 ;  /* 0x00000008ff087e24 */ /* 0x000fca000f8e00ff */
[----:B------:R-:W-:-:S05]  /*5440*/  IMAD.U32 R9, RZ, RZ, UR9 ;  /* 0x00000009ff097e24 */ /* 0x000fca000f8e00ff */
[----:B------:R3:W4:Y:S01]  /*5450*/  @P1 LDG.E R10, desc[UR50][R8.64] ;  /* 0x00000032080a1981 */ /* 0x000722000c1e1900 */
[----:B------:R-:W-:Y:S01]  /*5460*/  UIADD3 UR6, UR12, 0x2, URZ ;  /* 0x000000020c067890 */ /* 0x000fe2000fffe03f */
[----:B------:R-:W-:Y:S01]  /*5470*/  UMOV UR7, 0x40000040 ;  /* 0x4000004000077882 */ /* 0x000fe20000000000 */
[----:B------:R-:W-:Y:S02]  /*5480*/  WARPGROUP.DEPBAR.LE gsb0, 0x0 ;  /* 0x00008000000079c5 */ /* 0x000fe40000010000 */
[----:B------:R-:W-:-:S06]  /*5490*/  WARPGROUP.ARRIVE ;  /* 0x00000000000079c5 */ /* 0x000fcc0000000000 */
[----:B------:R-:W-:Y:S01]  /*54a0*/  QGMMA.64x96x32.F32.E4M3.E4M3 R88, R140, gdesc[UR4], R88, gsb0 ;  /* 0x016000048c587df3 */ /* 0x000fe20008000858 */
[----:B------:R-:W-:Y:S01]  /*54b0*/  UIADD3 UR6, UR12, 0x4, URZ ;  /* 0x000000040c067890 */ /* 0x000fe2000fffe03f */
[----:B------:R-:W-:Y:S01]  /*54c0*/  UMOV UR7, 0x40000040 ;  /* 0x4000004000077882 */ /* 0x000fe20000000000 */
[----:B--2---:R-:W2:Y:S04]  /*54d0*/  SHFL.BFLY PT, R4, R5, 0x2, 0x1f ;  /* 0x0c401f0005047f89 */ /* 0x004ea800000e0000 */
[----:B------:R-:W5:Y:S01]  /*54e0*/  SHFL.BFLY PT, R11, R6, 0x2, 0x1f ;  /* 0x0c401f00060b7f89 */ /* 0x000f6200000e0000 */
[----:B------:R-:W-:Y:S02]  /*54f0*/  WARPGROUP.DEPBAR.LE gsb0, 0x0 ;  /* 0x00008000000079c5 */ /* 0x000fe40000010000 */
[----:B------:R-:W-:-:S06]  /*5500*/  WARPGROUP.ARRIVE ;  /* 0x00000000000079c5 */ /* 0x000fcc0000000000 */
[----:B------:R-:W-:Y:S01]  /*5510*/  QGMMA.64x96x32.F32.E4M3.E4M3 R88, R144, gdesc[UR4], R88, gsb0 ;  /* 0x0160000490587df3 */ /* 0x000fe20008000858 */
[----:B------:R-:W-:Y:S01]  /*5520*/  UIADD3 UR6, UR12, 0x6, URZ ;  /* 0x000000060c067890 */ /* 0x000fe2000fffe03f */
[----:B------:R-:W-:Y:S01]  /*5530*/  UMOV UR7, 0x40000040 ;  /* 0x4000004000077882 */ /* 0x000fe20000000000 */
[----:B--2---:R-:W-:-:S01]  /*5540*/  FADD.FTZ R4, R4, R5 ;  /* 0x0000000504047221 */ /* 0x004fc20000010000 */
[----:B-----5:R-:W-:-:S04]  /*5550*/  FADD.FTZ R11, R11, R6 ;  /* 0x000000060b0b7221 */ /* 0x020fc80000010000 */
[----:B-1----:R-:W1:Y:S04]  /*5560*/  SHFL.BFLY PT, R3, R4, 0x1, 0x1f ;  /* 0x0c201f0004037f89 */ /* 0x002e6800000e0000 */
[----:B---3--:R-:W2:Y:S01]  /*5570*/  SHFL.BFLY PT, R8, R11, 0x1, 0x1f ;  /* 0x0c201f000b087f89 */ /* 0x008ea200000e0000 */
[----:B------:R-:W-:Y:S02]  /*5580*/  IMAD.MOV.U32 R5, RZ, RZ, RZ ;  /* 0x000000ffff057224 */ /* 0x000fe400078e00ff */
[----:B-1----:R-:W-:Y:S01]  /*5590*/  FADD.FTZ R9, R4, R3 ;  /* 0x0000000304097221 */ /* 0x002fe20000010000 */
[----:B--2---:R-:W-:-:S04]  /*55a0*/  FADD.FTZ R14, R11, R8 ;  /* 0x000000080b0e7221 */ /* 0x004fc80000010000 */
[C---:B------:R-:W-:Y:S01]  /*55b0*/  FSETP.NE.FTZ.AND P1, PT, R9.reuse, RZ, PT ;  /* 0x000000ff0900720b */ /* 0x040fe20003f35000 */
[----:B------:R-:W-:Y:S01]  /*55c0*/  FMUL.FTZ R13, R9, 0.00390625 ;  /* 0x3b800000090d7820 */ /* 0x000fe20000410000 */
[----:B------:R-:W-:-:S04]  /*55d0*/  FMUL.FTZ R12, R14, 0.00390625 ;  /* 0x3b8000000e0c7820 */ /* 0x000fc80000410000 */
[----:B------:R-:W-:Y:S02]  /*55e0*/  FSETP.NE.FTZ.AND P2, PT, R13, RZ, PT ;  /* 0x000000ff0d00720b */ /* 0x000fe40003f55000 */
[----:B------:R-:W-:Y:S01]  /*55f0*/  FSETP.NE.FTZ.AND P3, PT, R12, RZ, PT ;  /* 0x000000ff0c00720b */ /* 0x000fe20003f75000 */
[----:B------:R-:W-:Y:S02]  /*5600*/  WARPGROUP.DEPBAR.LE gsb0, 0x0 ;  /* 0x00008000000079c5 */ /* 0x000fe40000010000 */
[----:B------:R-:W-:-:S06]  /*5610*/  WARPGROUP.ARRIVE ;  /* 0x00000000000079c5 */ /* 0x000fcc0000000000 */
[----:B------:R-:W-:Y:S01]  /*5620*/  QGMMA.64x96x32.F32.E4M3.E4M3 R88, R148, gdesc[UR4], R88, gsb0 ;  /* 0x0160000494587df3 */ /* 0x000fe20008000858 */
[----:B------:R-:W-:Y:S01]  /*5630*/  @P1 MUFU.RCP R5, R9 ;  /* 0x0000000900051308 */ /* 0x000fe20000001000 */
[----:B------:R-:W-:Y:S01]  /*5640*/  FSETP.NE.FTZ.AND P1, PT, R14, RZ, PT ;  /* 0x000000ff0e00720b */ /* 0x000fe20003f35000 */
[----:B------:R-:W-:-:S06]  /*5650*/  IMAD.MOV.U32 R11, RZ, RZ, RZ ;  /* 0x000000ffff0b7224 */ /* 0x000fcc00078e00ff */
[----:B------:R-:W1:Y:S08]  /*5660*/  @P2 MUFU.LG2 R8, R13 ;  /* 0x0000000d00082308 */ /* 0x000e700000000c00 */
[----:B------:R-:W2:Y:S08]  /*5670*/  @P3 MUFU.LG2 R12, R12 ;  /* 0x0000000c000c3308 */ /* 0x000eb00000000c00 */
[----:B------:R-:W3:Y:S01]  /*5680*/  @P1 MUFU.RCP R11, R14 ;  /* 0x0000000e000b1308 */ /* 0x000ee20000001000 */
        /* <DEDUP_REMOVED lines=10> */
[-C--:B----4-:R-:W-:Y:S01]  /*5730*/  FMUL.FTZ R56, R5, R10.reuse ;  /* 0x0000000a05387220 */ /* 0x090fe20000410000 */
[----:B---3--:R-:W-:Y:S01]  /*5740*/  FMUL.FTZ R58, R11, R10 ;  /* 0x0000000a0b3a7220 */ /* 0x008fe20000410000 */
[----:B------:R-:W-:-:S02]  /*5750*/  WARPGROUP.DEPBAR.LE gsb0, 0x0 ;  /* 0x00008000000079c5 */ /* 0x000fc40000010000 */
[----:B------:R-:W-:Y:S05]  /*5760*/  @!P0 BRA `(.L_x_7997) ;  /* 0x0000000000048947 */ /* 0x000fea0003800000 */
[----:B------:R-:W-:Y:S01]  /*5770*/  BPT.TRAP 0x1 ;  /* 0x000000040000795c */ /* 0x000fe20000300000 */
.L_x_7997:
[----:B------:R-:W-:Y:S01]  /*5780*/  IMAD.SHL.U32 R0, R2, 0x4, RZ ;  /* 0x0000000402007824 */ /* 0x000fe200078e00ff */
[----:B------:R-:W-:Y:S01]  /*5790*/  ULDC.64 UR6, c[0x4][0x70] ;  /* 0x01001c0000067ab9 */ /* 0x000fe20000000a00 */
[-C--:B------:R-:W-:Y:S01]  /*57a0*/  FMUL.FTZ R11, R95, R58.reuse ;  /* 0x0000003a5f0b7220 */ /* 0x080fe20000410000 */
[-C--:B------:R-:W-:Y:S01]  /*57b0*/  FMUL.FTZ R12, R91, R58.reuse ;  /* 0x0000003a5b0c7220 */ /* 0x080fe20000410000 */
[-C--:B------:R-:W-:Y:S01]  /*57c0*/  FMUL.FTZ R27, R110, R58.reuse ;  /* 0x0000003a6e1b7220 */ /* 0x080fe20000410000 */
[----:B------:R-:W-:Y:S01]  /*57d0*/  LOP3.LUT R0, R0, 0xc, RZ, 0xc0, !PT ;  /* 0x0000000c00007812 */ /* 0x000fe200078ec0ff */
[-C--:B------:R-:W-:Y:S01]  /*57e0*/  FMUL.FTZ R30, R106, R58.reuse ;  /* 0x0000003a6a1e7220 */ /* 0x080fe20000410000 */
[-C--:B------:R-:W-:Y:S01]  /*57f0*/  FMUL.FTZ R39, R119, R58.reuse ;  /* 0x0000003a77277220 */ /* 0x080fe20000410000 */
[----:B------:R-:W-:Y:S01]  /*5800*/  FMUL.FTZ R42, R115, R58 ;  /* 0x0000003a732a7220 */ /* 0x000fe20000410000 */
[----:B------:R-:W-:Y:S01]  /*5810*/  IADD3 R6, P0, R0, UR6, RZ ;  /* 0x0000000600067c10 */ /* 0x000fe2000ff1e0ff */
[-C--:B------:R-:W-:Y:S01]  /*5820*/  FMUL.FTZ R5, R92, R56.reuse ;  /* 0x000000385c057220 */ /* 0x080fe20000410000 */
[-C--:B------:R-:W-:Y:S01]  /*5830*/  FMUL.FTZ R8, R88, R56.reuse ;  /* 0x0000003858087220 */ /* 0x080fe20000410000 */
[-C--:B------:R-:W-:Y:S01]  /*5840*/  FMUL.FTZ R9, R93, R56.reuse ;  /* 0x000000385d097220 */ /* 0x080fe20000410000 */
[----:B------:R-:W-:Y:S01]  /*5850*/  FMUL.FTZ R10, R89, R56 ;  /* 0x00000038590a7220 */ /* 0x000fe20000410000 */
[----:B------:R-:W-:Y:S01]  /*5860*/  IMAD.X R7, RZ, RZ, UR7, P0 ;  /* 0x00000007ff077e24 */ /* 0x000fe200080e06ff */
[----:B------:R-:W-:Y:S01]  /*5870*/  F2FP.BF16.F32.PACK_AB R11, R11, R12 ;  /* 0x0000000c0b0b723e */ /* 0x000fe200000010ff */
[----:B------:R-:W-:Y:S01]  /*5880*/  UIADD3 UR42, -UR42, URZ, URZ ;  /* 0x0000003f2a2a7290 */ /* 0x000fe2000fffe13f */
[-C--:B------:R-:W-:Y:S01]  /*5890*/  FMUL.FTZ R25, R108, R56.reuse ;  /* 0x000000386c197220 */ /* 0x080fe20000410000 */
[----:B------:R-:W-:Y:S01]  /*58a0*/  FMUL.FTZ R28, R104, R56 ;  /* 0x00000038681c7220 */ /* 0x000fe20000410000 */
[----:B------:R1:W2:Y:S01]  /*58b0*/  LDG.E.CONSTANT R0, desc[UR50][R6.64] ;  /* 0x0000003206007981 */ /* 0x0002a2000c1e9900 */
[-C--:B------:R-:W-:Y:S01]  /*58c0*/  FMUL.FTZ R23, R103, R58.reuse ;  /* 0x0000003a67177220 */ /* 0x080fe20000410000 */
[----:B------:R-:W-:Y:S01]  /*58d0*/  FMUL.FTZ R26, R99, R58 ;  /* 0x0000003a631a7220 */ /* 0x000fe20000410000 */
[----:B------:R-:W-:Y:S01]  /*58e0*/  F2FP.BF16.F32.PACK_AB R27, R27, R30 ;  /* 0x0000001e1b1b723e */ /* 0x000fe200000010ff */
[----:B------:R-:W-:Y:S01]  /*58f0*/  USHF.R.S32.HI UR6, URZ, 0x1f, UR43 ;  /* 0x0000001f3f067899 */ /* 0x000fe2000801142b */
[----:B------:R-:W-:Y:S01]  /*5900*/  F2FP.BF16.F32.PACK_AB R42, R39, R42 ;  /* 0x0000002a272a723e */ /* 0x000fe200000010ff */
[----:B------:R-:W-:Y:S01]  /*5910*/  ULDC UR7, c[0x0][0xda8] ;  /* 0x00036a0000077ab9 */ /* 0x000fe20000000800 */
[----:B------:R-:W-:Y:S01]  /*5920*/  F2FP.BF16.F32.PACK_AB R5, R5, R8 ;  /* 0x000000080505723e */ /* 0x000fe200000010ff */
[----:B------:R-:W-:Y:S01]  /*5930*/  ULDC.64 UR8, c[0x0][0xb70] ;  /* 0x0002dc0000087ab9 */ /* 0x000fe20000000a00 */
[----:B------:R-:W-:Y:S01]  /*5940*/  F2FP.BF16.F32.PACK_AB R10, R9, R10 ;  /* 0x0000000a090a723e */ /* 0x000fe200000010ff */
[-C--:B-1----:R-:W-:Y:S01]  /*5950*/  FMUL.FTZ R6, R94, R58.reuse ;  /* 0x0000003a5e067220 */ /* 0x082fe20000410000 */
[----:B------:R-:W-:Y:S01]  /*5960*/  FMUL.FTZ R7, R90, R58 ;  /* 0x0000003a5a077220 */ /* 0x000fe20000410000 */
[----:B------:R-:W-:Y:S01]  /*5970*/  UIMAD UR42, UR7, UR42, UR39 ;  /* 0x0000002a072a72a4 */ /* 0x000fe2000f8e0227 */
[----:B------:R-:W-:Y:S01]  /*5980*/  F2FP.BF16.F32.PACK_AB R26, R23, R26 ;  /* 0x0000001a171a723e */ /* 0x000fe200000010ff */
[----:B------:R-:W-:Y:S01]  /*5990*/  UIMAD UR6, UR6, UR8, URZ ;  /* 0x00000008060672a4 */ /* 0x000fe2000f8e023f */
[----:B------:R-:W-:Y:S01]  /*59a0*/  F2FP.BF16.F32.PACK_AB R25, R25, R28 ;  /* 0x0000001c1919723e */ /* 0x000fe200000010ff */
[-C--:B------:R-:W-:Y:S01]  /*59b0*/  FMUL.FTZ R15, R102, R58.reuse ;  /* 0x0000003a660f7220 */ /* 0x080fe20000410000 */
[----:B------:R-:W-:Y:S01]  /*59c0*/  F2FP.BF16.F32.PACK_AB R6, R6, R7 ;  /* 0x000000070606723e */ /* 0x000fe200000010ff */
[-C--:B------:R-:W-:Y:S01]  /*59d0*/  FMUL.FTZ R20, R98, R58.reuse ;  /* 0x0000003a62147220 */ /* 0x080fe20000410000 */
[----:B------:R-:W-:Y:S01]  /*59e0*/  LOP3.LUT P0, R7, R2, 0x3, RZ, 0xc0, !PT ;  /* 0x0000000302077812 */ /* 0x000fe2000780c0ff */
[-C--:B------:R-:W-:Y:S01]  /*59f0*/  FMUL.FTZ R31, R111, R58.reuse ;  /* 0x0000003a6f1f7220 */ /* 0x080fe20000410000 */
[-C--:B------:R-:W-:Y:S01]  /*5a00*/  FMUL.FTZ R34, R107, R58.reuse ;  /* 0x0000003a6b227220 */ /* 0x080fe20000410000 */
[-C--:B------:R-:W-:Y:S01]  /*5a10*/  FMUL.FTZ R35, R118, R58.reuse ;  /* 0x0000003a76237220 */ /* 0x080fe20000410000 */
[----:B------:R-:W-:Y:S01]  /*5a20*/  ISETP.EQ.OR P0, PT, R7, 0x3, !P0 ;  /* 0x000000030700780c */ /* 0x000fe20004702670 */
[-C--:B------:R-:W-:Y:S01]  /*5a30*/  FMUL.FTZ R38, R114, R58.reuse ;  /* 0x0000003a72267220 */ /* 0x080fe20000410000 */
[----:B------:R-:W-:Y:S01]  /*5a40*/  IADD3 R7, P1, R152, 0x6020, RZ ;  /* 0x0000602098077810 */ /* 0x000fe20007f3e0ff */
[-C--:B------:R-:W-:Y:S01]  /*5a50*/  FMUL.FTZ R43, R126, R58.reuse ;  /* 0x0000003a7e2b7220 */ /* 0x080fe20000410000 */
[----:B------:R-:W-:Y:S01]  /*5a60*/  SEL R39, R6, R11, P0 ;  /* 0x0000000b06277207 */ /* 0x000fe20000000000 */
[----:B------:R-:W-:Y:S01]  /*5a70*/  FMUL.FTZ R46, R122, R58 ;  /* 0x0000003a7a2e7220 */ /* 0x000fe20000410000 */
[----:B------:R-:W-:Y:S01]  /*5a80*/  SEL R30, R11, R6, P0 ;  /* 0x000000060b1e7207 */ /* 0x000fe20000000000 */
[-C--:B------:R-:W-:Y:S01]  /*5a90*/  FMUL.FTZ R47, R127, R58.reuse ;  /* 0x0000003a7f2f7220 */ /* 0x080fe20000410000 */
[----:B------:R-:W-:Y:S01]  /*5aa0*/  IADD3 R11, P3, R152, 0x3020, RZ ;  /* 0x00003020980b7810 */ /* 0x000fe20007f7e0ff */
[-C--:B------:R-:W-:Y:S01]  /*5ab0*/  FMUL.FTZ R50, R123, R58.reuse ;  /* 0x0000003a7b327220 */ /* 0x080fe20000410000 */
[----:B------:R-:W-:Y:S01]  /*5ac0*/  LOP3.LUT R6, R7, 0x180, RZ, 0xc0, !PT ;  /* 0x0000018007067812 */ /* 0x000fe200078ec0ff */
[-C--:B------:R-:W-:Y:S01]  /*5ad0*/  FMUL.FTZ R51, R134, R58.reuse ;  /* 0x0000003a86337220 */ /* 0x080fe20000410000 */
[-C--:B------:R-:W-:Y:S01]  /*5ae0*/  FMUL.FTZ R54, R130, R58.reuse ;  /* 0x0000003a82367220 */ /* 0x080fe20000410000 */
[----:B------:R-:W-:Y:S01]  /*5af0*/  FMUL.FTZ R55, R135, R58 ;  /* 0x0000003a87377220 */ /* 0x000fe20000410000 */
[----:B------:R-:W-:Y:S01]  /*5b00*/  SEL R23, R5, R10, P0 ;  /* 0x0000000a05177207 */ /* 0x000fe20000000000 */
[----:B------:R-:W-:Y:S01]  /*5b10*/  FMUL.FTZ R58, R131, R58 ;  /* 0x0000003a833a7220 */ /* 0x000fe20000410000 */
[----:B------:R-:W-:Y:S01]  /*5b20*/  SEL R28, R10, R5, P0 ;  /* 0x000000050a1c7207 */ /* 0x000fe20000000000 */
[----:B------:R-:W-:Y:S01]  /*5b30*/  UIMAD UR42, UR42, 0xc0, URZ ;  /* 0x000000c02a2a78a4 */ /* 0x000fe2000f8e023f */
[----:B------:R-:W-:Y:S01]  /*5b40*/  LOP3.LUT R10, R11, 0x180, RZ, 0xc0, !PT ;  /* 0x000001800b0a7812 */ /* 0x000fe200078ec0ff */
[-C--:B------:R-:W-:Y:S01]  /*5b50*/  FMUL.FTZ R29, R109, R56.reuse ;  /* 0x000000386d1d7220 */ /* 0x080fe20000410000 */
[----:B------:R-:W-:Y:S01]  /*5b60*/  SHF.R.U64 R6, R6, 0x3, RZ ;  /* 0x0000000306067819 */ /* 0x000fe200000012ff */
        /* <DEDUP_REMOVED lines=17> */
[----:B------:R-:W-:Y:S01]  /*5c80*/  UIMAD.WIDE.U32 UR10, UR43, UR8, URZ ;  /* 0x000000082b0a72a5 */ /* 0x000fe2000f8e003f */
[----:B------:R-:W-:Y:S01]  /*5c90*/  FMUL.FTZ R56, R129, R56 ;  /* 0x0000003881387220 */ /* 0x000fe20000410000 */
[----:B------:R-:W-:Y:S01]  /*5ca0*/  UIMAD UR6, UR43, UR9, UR6 ;  /* 0x000000092b0672a4 */ /* 0x000fe2000f8e0206 */
[----:B------:R-:W-:Y:S01]  /*5cb0*/  SHF.R.U64 R10, R10, 0x3, RZ ;  /* 0x000000030a0a7819 */ /* 0x000fe200000012ff */
[----:B------:R-:W-:Y:S01]  /*5cc0*/  UIADD3 UR5, UR5, 0x19c60, URZ ;  /* 0x00019c6005057890 */ /* 0x000fe2000fffe03f */
[----:B------:R-:W-:Y:S01]  /*5cd0*/  LOP3.LUT R6, R6, R7, RZ, 0x3c, !PT ;  /* 0x0000000706067212 */ /* 0x000fe200078e3cff */
[----:B------:R-:W-:Y:S01]  /*5ce0*/  IMAD.X R7, RZ, RZ, R153, P1 ;  /* 0x000000ffff077224 */ /* 0x000fe200008e0699 */
[----:B------:R-:W-:Y:S01]  /*5cf0*/  F2FP.BF16.F32.PACK_AB R58, R55, R58 ;  /* 0x0000003a373a723e */ /* 0x000fe200000010ff */
[----:B------:R-:W-:Y:S01]  /*5d00*/  UIADD3 UR6, UR11, UR6, URZ ;  /* 0x000000060b067290 */ /* 0x000fe2000fffe03f */
[----:B------:R-:W-:Y:S01]  /*5d10*/  LOP3.LUT R8, R9, 0x180, RZ, 0xc0, !PT ;  /* 0x0000018009087812 */ /* 0x000fe200078ec0ff */
[----:B------:R-:W-:Y:S01]  /*5d20*/  VIADD R55, R16, UR42 ;  /* 0x0000002a10377c36 */ /* 0x000fe20008000000 */
[----:B------:R-:W-:Y:S01]  /*5d30*/  F2FP.BF16.F32.PACK_AB R32, R29, R32 ;  /* 0x000000201d20723e */ /* 0x000fe200000010ff */
[----:B------:R-:W-:Y:S01]  /*5d40*/  UPRMT UR5, UR49, 0x654, UR5 ;  /* 0x0000065431057896 */ /* 0x000fe20008000005 */
[----:B------:R-:W-:Y:S01]  /*5d50*/  F2FP.BF16.F32.PACK_AB R24, R21, R24 ;  /* 0x000000181518723e */ /* 0x000fe200000010ff */
[----:B------:R-:W-:Y:S01]  /*5d60*/  VIADD R5, R55, 0x8 ;  /* 0x0000000837057836 */ /* 0x000fe20000000000 */
[----:B------:R-:W-:Y:S01]  /*5d70*/  F2FP.BF16.F32.PACK_AB R33, R33, R36 ;  /* 0x000000242121723e */ /* 0x000fe200000010ff */
[----:B------:R-:W-:Y:S01]  /*5d80*/  USHF.R.S32.HI UR7, URZ, 0x1f, UR44 ;  /* 0x0000001f3f077899 */ /* 0x000fe2000801142c */
[----:B------:R-:W-:-:S02]  /*5d90*/  F2FP.BF16.F32.PACK_AB R40, R37, R40 ;  /* 0x000000282528723e */ /* 0x000fc400000010ff */
[----:B------:R-:W-:Y:S02]  /*5da0*/  F2FP.BF16.F32.PACK_AB R49, R49, R52 ;  /* 0x000000343131723e */ /* 0x000fe400000010ff */
[----:B------:R-:W-:Y:S01]  /*5db0*/  F2FP.BF16.F32.PACK_AB R56, R53, R56 ;  /* 0x000000383538723e */ /* 0x000fe200000010ff */
[----:B------:R-:W-:Y:S01]  /*5dc0*/  SYNCS.ARRIVE.TRANS64.RED.A1T0 RZ, [UR5], RZ ;  /* 0x000000ffffff79a7 */ /* 0x000fe20008100405 */
[----:B------:R-:W-:Y:S01]  /*5dd0*/  LOP3.LUT R10, R10, R11, RZ, 0x3c, !PT ;  /* 0x0000000b0a0a7212 */ /* 0x000fe200078e3cff */
[----:B------:R-:W-:Y:S01]  /*5de0*/  IMAD.X R11, RZ, RZ, R153, P3 ;  /* 0x000000ffff0b7224 */ /* 0x000fe200018e0699 */
[----:B------:R-:W-:Y:S01]  /*5df0*/  F2FP.BF16.F32.PACK_AB R34, R31, R34 ;  /* 0x000000221f22723e */ /* 0x000fe200000010ff */
[----:B------:R-:W-:Y:S01]  /*5e00*/  ULDC UR5, c[0x0][0xc] ;  /* 0x0000030000057ab9 */ /* 0x000fe20000000800 */
[----:B------:R-:W-:Y:S01]  /*5e10*/  F2FP.BF16.F32.PACK_AB R41, R41, R44 ;  /* 0x0000002c2929723e */ /* 0x000fe200000010ff */
[----:B------:R-:W-:Y:S01]  /*5e20*/  UIADD3 UR39, UR5, UR39, URZ ;  /* 0x0000002705277290 */ /* 0x000fe2000fffe03f */
[----:B------:R-:W-:-:S02]  /*5e30*/  LOP3.LUT R21, R152, 0x180, RZ, 0xc0, !PT ;  /* 0x0000018098157812 */ /* 0x000fc400078ec0ff */
[----:B------:R-:W-:Y:S02]  /*5e40*/  SHF.R.U64 R8, R8, 0x3, RZ ;  /* 0x0000000308087819 */ /* 0x000fe400000012ff */
[----:B------:R-:W-:Y:S02]  /*5e50*/  F2FP.BF16.F32.PACK_AB R48, R45, R48 ;  /* 0x000000302d30723e */ /* 0x000fe400000010ff */
[----:B------:R-:W-:Y:S02]  /*5e60*/  SEL R31, R25, R32, P0 ;  /* 0x00000020191f7207 */ /* 0x000fe40000000000 */
[----:B------:R-:W-:Y:S01]  /*5e70*/  MOV R44, R6 ;  /* 0x00000006002c7202 */ /* 0x000fe20000000f00 */
[----:B------:R-:W-:Y:S01]  /*5e80*/  IMAD.U32 R7, RZ, RZ, UR11 ;  /* 0x0000000bff077e24 */ /* 0x000fe2000f8e00ff */
[----:B------:R-:W-:Y:S01]  /*5e90*/  F2FP.BF16.F32.PACK_AB R13, R13, R14 ;  /* 0x0000000e0d0d723e */ /* 0x000fe200000010ff */
[----:B------:R-:W-:Y:S01]  /*5ea0*/  IMAD.U32 R7, RZ, RZ, UR6 ;  /* 0x00000006ff077e24 */ /* 0x000fe2000f8e00ff */
[----:B------:R-:W-:Y:S01]  /*5eb0*/  SEL R32, R32, R25, P0 ;  /* 0x0000001920207207 */ /* 0x000fe20000000000 */
[----:B------:R-:W-:Y:S01]  /*5ec0*/  ULDC UR6, c[0x0][0xa88] ;  /* 0x0002a20000067ab9 */ /* 0x000fe20000000800 */
[----:B------:R-:W-:Y:S01]  /*5ed0*/  LOP3.LUT P1, RZ, R19, 0x3, RZ, 0xc0, !PT ;  /* 0x0000000313ff7812 */ /* 0x000fe2000782c0ff */
[----:B------:R-:W-:Y:S01]  /*5ee0*/  IMAD.U32 R6, RZ, RZ, UR10 ;  /* 0x0000000aff067e24 */ /* 0x000fe2000f8e00ff */
[----:B------:R-:W-:-:S02]  /*5ef0*/  F2FP.BF16.F32.PACK_AB R15, R15, R20 ;  /* 0x000000140f0f723e */ /* 0x000fc400000010ff */
[----:B------:R-:W-:Y:S02]  /*5f00*/  SEL R25, R33, R40, P0 ;  /* 0x0000002821197207 */ /* 0x000fe40000000000 */
[----:B------:R-:W-:Y:S02]  /*5f10*/  SEL R37, R49, R56, P0 ;  /* 0x0000003831257207 */ /* 0x000fe40000000000 */
[----:B------:R-:W-:Y:S02]  /*5f20*/  F2FP.BF16.F32.PACK_AB R35, R35, R38 ;  /* 0x000000262323723e */ /* 0x000fe400000010ff */
[----:B------:R-:W-:Y:S02]  /*5f30*/  F2FP.BF16.F32.PACK_AB R43, R43, R46 ;  /* 0x0000002e2b2b723e */ /* 0x000fe400000010ff */
[----:B------:R-:W-:Y:S02]  /*5f40*/  F2FP.BF16.F32.PACK_AB R50, R47, R50 ;  /* 0x000000322f32723e */ /* 0x000fe400000010ff */
[----:B------:R-:W-:-:S02]  /*5f50*/  SEL R40, R40, R33, P0 ;  /* 0x0000002128287207 */ /* 0x000fc40000000000 */
[----:B------:R-:W-:Y:S02]  /*5f60*/  SEL R56, R56, R49, P0 ;  /* 0x0000003138387207 */ /* 0x000fe40000000000 */
[----:B------:R-:W-:Y:S02]  /*5f70*/  SHF.R.U64 R21, R21, 0x3, RZ ;  /* 0x0000000315157819 */ /* 0x000fe400000012ff */
[----:B------:R-:W-:Y:S01]  /*5f80*/  LOP3.LUT R8, R8, R9, RZ, 0x3c, !PT ;  /* 0x0000000908087212 */ /* 0x000fe200078e3cff */
[----:B------:R-:W-:Y:S01]  /*5f90*/  IMAD.X R9, RZ, RZ, R153, P2 ;  /* 0x000000ffff097224 */ /* 0x000fe200010e0699 */
[----:B------:R-:W-:Y:S02]  /*5fa0*/  SEL R33, R41, R48, P0 ;  /* 0x0000003029217207 */ /* 0x000fe40000000000 */
[----:B------:R-:W-:Y:S02]  /*5fb0*/  MOV R49, R10 ;  /* 0x0000000a00317202 */ /* 0x000fe40000000f00 */
[----:B------:R-:W-:Y:S01]  /*5fc0*/  F2FP.BF16.F32.PACK_AB R51, R51, R54 ;  /* 0x000000363333723e */ /* 0x000fe200000010ff */
[----:B------:R-:W1:Y:S01]  /*5fd0*/  LDC.64 R10, c[0x0][0xb78] ;  /* 0x0002de00ff0a7b82 */ /* 0x000e620000000a00 */
[----:B------:R-:W-:-:S02]  /*5fe0*/  SEL R29, R13, R24, P0 ;  /* 0x000000180d1d7207 */ /* 0x000fc40000000000 */
[----:B------:R-:W-:Y:S02]  /*5ff0*/  SEL R48, R48, R41, P0 ;  /* 0x0000002930307207 */ /* 0x000fe40000000000 */
[----:B------:R-:W-:Y:S02]  /*6000*/  ISETP.GE.OR P2, PT, R5, UR6, P1 ;  /* 0x0000000605007c0c */ /* 0x000fe40008f46670 */
[----:B------:R-:W-:Y:S02]  /*6010*/  SEL R24, R24, R13, P0 ;  /* 0x0000000d18187207 */ /* 0x000fe40000000000 */
[----:B------:R-:W-:Y:S02]  /*6020*/  SEL R41, R15, R26, P0 ;  /* 0x0000001a0f297207 */ /* 0x000fe40000000000 */
[----:B------:R-:W-:Y:S02]  /*6030*/  SEL R45, R27, R34, P0 ;  /* 0x000000221b2d7207 */ /* 0x000fe40000000000 */
[----:B------:R-:W-:-:S02]  /*6040*/  SEL R36, R34, R27, P0 ;  /* 0x0000001b22247207 */ /* 0x000fc40000000000 */
[----:B------:R-:W-:Y:S02]  /*6050*/  SEL R26, R26, R15, P0 ;  /* 0x0000000f1a1a7207 */ /* 0x000fe40000000000 */
[----:B------:R-:W-:Y:S02]  /*6060*/  SEL R27, R35, R42, P0 ;  /* 0x0000002a231b7207 */ /* 0x000fe40000000000 */
[----:B------:R-:W-:Y:S02]  /*6070*/  SEL R47, R43, R50, P0 ;  /* 0x000000322b2f7207 */ /* 0x000fe40000000000 */
[----:B------:R-:W-:Y:S01]  /*6080*/  LOP3.LUT R20, R21, R152, RZ, 0x3c, !PT ;  /* 0x0000009815147212 */ /* 0x000fe200078e3cff */
[----:B------:R-:W-:Y:S01]  /*6090*/  IMAD.MOV.U32 R21, RZ, RZ, R153 ;  /* 0x000000ffff157224 */ /* 0x000fe200078e0099 */
[----:B------:R-:W-:Y:S01]  /*60a0*/  SEL R42, R42, R35, P0 ;  /* 0x000000232a2a7207 */ /* 0x000fe20000000000 */
[----:B-1----:R-:W-:Y:S01]  /*60b0*/  IMAD.WIDE.U32 R6, R10, UR44, R6 ;  /* 0x0000002c0a067c25 */ /* 0x002fe2000f8e0006 */
[----:B------:R-:W-:-:S02]  /*60c0*/  SEL R50, R50, R43, P0 ;  /* 0x0000002b32327207 */ /* 0x000fc40000000000 */
[----:B------:R-:W-:Y:S02]  /*60d0*/  SEL R43, R51, R58, P0 ;  /* 0x0000003a332b7207 */ /* 0x000fe40000000000 */
[----:B------:R-:W-:Y:S02]  /*60e0*/  SEL R58, R58, R51, P0 ;  /* 0x000000333a3a7207 */ /* 0x000fe40000000000 */
[----:B------:R-:W-:Y:S02]  /*60f0*/  MOV R53, R20 ;  /* 0x0000001400357202 */ /* 0x000fe40000000f00 */
[C---:B------:R-:W-:Y:S02]  /*6100*/  IADD3 R15, P5, R152.reuse, 0x20, RZ ;  /* 0x00000020980f7810 */ /* 0x040fe40007fbe0ff */
[----:B------:R-:W-:Y:S02]  /*6110*/  IADD3 R13, P4, R152, 0x3000, RZ ;  /* 0x00003000980d7810 */ /* 0x000fe40007f9e0ff */
[----:B------:R-:W-:-:S02]  /*6120*/  LOP3.LUT R14, R15, 0x180, RZ, 0xc0, !PT ;  /* 0x000001800f0e7812 */ /* 0x000fc400078ec0ff */
[----:B------:R-:W-:Y:S02]  /*6130*/  LOP3.LUT R12, R13, 0x180, RZ, 0xc0, !PT ;  /* 0x000001800d0c7812 */ /* 0x000fe400078ec0ff */
[----:B------:R-:W-:Y:S02]  /*6140*/  SHF.R.U64 R14, R14, 0x3, RZ ;  /* 0x000000030e0e7819 */ /* 0x000fe400000012ff */
[----:B------:R-:W-:Y:S02]  /*6150*/  SHF.R.U64 R12, R12, 0x3, RZ ;  /* 0x000000030c0c7819 */ /* 0x000fe400000012ff */
[----:B------:R-:W-:Y:S01]  /*6160*/  MOV R46, R8 ;  /* 0x00000008002e7202 */ /* 0x000fe20000000f00 */
[----:B------:R-:W-:Y:S01]  /*6170*/  IMAD R8, R10, UR7, RZ ;  /* 0x000000070a087c24 */ /* 0x000fe2000f8e02ff */
[----:B------:R-:W-:Y:S01]  /*6180*/  LOP3.LUT R14, R14, R15, RZ, 0x3c, !PT ;  /* 0x0000000f0e0e7212 */ /* 0x000fe200078e3cff */
[--C-:B------:R-:W-:Y:S01]  /*6190*/  IMAD.X R15, RZ, RZ, R153.reuse, P5 ;  /* 0x000000ffff0f7224 */ /* 0x100fe200028e0699 */
[----:B------:R-:W-:Y:S01]  /*61a0*/  LOP3.LUT R12, R12, R13, RZ, 0x3c, !PT ;  /* 0x0000000d0c0c7212 */ /* 0x000fe200078e3cff */
[----:B------:R-:W-:Y:S01]  /*61b0*/  IMAD.X R13, RZ, RZ, R153, P4 ;  /* 0x000000ffff0d7224 */ /* 0x000fe200020e0699 */
[----:B------:R-:W-:Y:S01]  /*61c0*/  ISETP.GE.OR P1, PT, R55, UR6, P1 ;  /* 0x0000000637007c0c */ /* 0x000fe20008f26670 */
[----:B------:R-:W-:Y:S01]  /*61d0*/  IMAD R38, R11, UR44, R8 ;  /* 0x0000002c0b267c24 */ /* 0x000fe2000f8e0208 */
[----:B------:R-:W-:Y:S01]  /*61e0*/  MOV R52, R14 ;  /* 0x0000000e00347202 */ /* 0x000fe20000000f00 */
[----:B------:R-:W-:Y:S01]  /*61f0*/  ULDC.64 UR6, c[0x0][0xb40] ;  /* 0x0002d00000067ab9 */ /* 0x000fe20000000a00 */
[----:B------:R-:W-:-:S02]  /*6200*/  MOV R51, R12 ;  /* 0x0000000c00337202 */ /* 0x000fc40000000f00 */
[----:B--2---:R-:W-:Y:S01]  /*6210*/  LOP3.LUT R5, R0, 0x2, RZ, 0x3c, !PT ;  /* 0x0000000200057812 */ /* 0x004fe200078e3cff */
[----:B------:R-:W-:Y:S04]  /*6220*/  SHFL.IDX PT, R23, R23, R0, 0x1c1f ;  /* 0x001c1f0017177589 */ /* 0x000fe800000e0000 */
[----:B------:R-:W1:Y:S04]  /*6230*/  SHFL.IDX PT, R28, R28, R5, 0x1c1f ;  /* 0x001c1f051c1c7589 */ /* 0x000e6800000e0000 */
[----:B------:R-:W-:Y:S04]  /*6240*/  SHFL.IDX PT, R39, R39, R0, 0x1c1f ;  /* 0x001c1f0027277589 */ /* 0x000fe800000e0000 */
[----:B------:R-:W2:Y:S04]  /*6250*/  SHFL.IDX PT, R30, R30, R5, 0x1c1f ;  /* 0x001c1f051e1e7589 */ /* 0x000ea800000e0000 */
[----:B------:R-:W-:Y:S04]  /*6260*/  SHFL.IDX PT, R29, R29, R0, 0x1c1f ;  /* 0x001c1f001d1d7589 */ /* 0x000fe800000e0000 */
[----:B------:R-:W3:Y:S04]  /*6270*/  SHFL.IDX PT, R24, R24, R5, 0x1c1f ;  /* 0x001c1f0518187589 */ /* 0x000ee800000e0000 */
[----:B------:R-:W-:Y:S04]  /*6280*/  SHFL.IDX PT, R41, R41, R0, 0x1c1f ;  /* 0x001c1f0029297589 */ /* 0x000fe800000e0000 */
[----:B------:R-:W4:Y:S01]  /*6290*/  SHFL.IDX PT, R34, R26, R5, 0x1c1f ;  /* 0x001c1f051a227589 */ /* 0x000f2200000e0000 */
[----:B-1----:R-:W-:-:S02]  /*62a0*/  SEL R8, R23, R28, P0 ;  /* 0x0000001c17087207 */ /* 0x002fc40000000000 */
[----:B------:R-:W-:Y:S01]  /*62b0*/  SEL R10, R28, R23, P0 ;  /* 0x000000171c0a7207 */ /* 0x000fe20000000000 */
[----:B------:R-:W-:Y:S04]  /*62c0*/  SHFL.IDX PT, R31, R31, R0, 0x1c1f ;  /* 0x001c1f001f1f7589 */ /* 0x000fe800000e0000 */
[----:B------:R-:W1:Y:S01]  /*62d0*/  SHFL.IDX PT, R32, R32, R5, 0x1c1f ;  /* 0x001c1f0520207589 */ /* 0x000e6200000e0000 */
[----:B--2---:R-:W-:Y:S02]  /*62e0*/  SEL R9, R39, R30, P0 ;  /* 0x0000001e27097207 */ /* 0x004fe40000000000 */
[----:B------:R-:W-:Y:S01]  /*62f0*/  SEL R11, R30, R39, P0 ;  /* 0x000000271e0b7207 */ /* 0x000fe20000000000 */
[----:B------:R-:W-:Y:S04]  /*6300*/  SHFL.IDX PT, R45, R45, R0, 0x1c1f ;  /* 0x001c1f002d2d7589 */ /* 0x000fe800000e0000 */
[----:B------:R-:W2:Y:S01]  /*6310*/  SHFL.IDX PT, R36, R36, R5, 0x1c1f ;  /* 0x001c1f0524247589 */ /* 0x000ea200000e0000 */
[----:B---3--:R-:W-:-:S02]  /*6320*/  SEL R12, R29, R24, P0 ;  /* 0x000000181d0c7207 */ /* 0x008fc40000000000 */
[----:B------:R-:W-:Y:S01]  /*6330*/  SEL R14, R24, R29, P0 ;  /* 0x0000001d180e7207 */ /* 0x000fe20000000000 */
[----:B------:R2:W-:Y:S04]  /*6340*/  SHFL.IDX PT, R20, R25, R0, 0x1c1f ;  /* 0x001c1f0019147589 */ /* 0x0005e800000e0000 */
[----:B------:R-:W-:Y:S01]  /*6350*/  SHFL.IDX PT, R33, R33, R0, 0x1c1f ;  /* 0x001c1f0021217589 */ /* 0x000fe200000e0000 */
[----:B----4-:R-:W-:Y:S02]  /*6360*/  SEL R13, R41, R34, P0 ;  /* 0x00000022290d7207 */ /* 0x010fe40000000000 */
[----:B------:R-:W-:Y:S01]  /*6370*/  SEL R15, R34, R41, P0 ;  /* 0x00000029220f7207 */ /* 0x000fe20000000000 */
[----:B------:R3:W-:Y:S04]  /*6380*/  SHFL.IDX PT, R35, R27, R0, 0x1c1f ;  /* 0x001c1f001b237589 */ /* 0x0007e800000e0000 */
[----:B------:R-:W4:Y:S01]  /*6390*/  SHFL.IDX PT, R21, R40, R5, 0x1c1f ;  /* 0x001c1f0528157589 */ /* 0x000f2200000e0000 */
[----:B-1----:R-:W-:-:S02]  /*63a0*/  SEL R24, R31, R32, P0 ;  /* 0x000000201f187207 */ /* 0x002fc40000000000 */
[----:B------:R-:W-:Y:S01]  /*63b0*/  SEL R26, R32, R31, P0 ;  /* 0x0000001f201a7207 */ /* 0x000fe20000000000 */
[----:B------:R-:W1:Y:S04]  /*63c0*/  SHFL.IDX PT, R48, R48, R5, 0x1c1f ;  /* 0x001c1f0530307589 */ /* 0x000e6800000e0000 */
[----:B------:R-:W5:Y:S01]  /*63d0*/  SHFL.IDX PT, R42, R42, R5, 0x1c1f ;  /* 0x001c1f052a2a7589 */ /* 0x000f6200000e0000 */
[----:B--2---:R-:W-:Y:S02]  /*63e0*/  SEL R25, R45, R36, P0 ;  /* 0x000000242d197207 */ /* 0x004fe40000000000 */
[----:B---3--:R-:W-:Y:S01]  /*63f0*/  SEL R27, R36, R45, P0 ;  /* 0x0000002d241b7207 */ /* 0x008fe20000000000 */
[----:B------:R-:W-:Y:S04]  /*6400*/  SHFL.IDX PT, R37, R37, R0, 0x1c1f ;  /* 0x001c1f0025257589 */ /* 0x000fe800000e0000 */
[----:B------:R-:W-:Y:S04]  /*6410*/  SHFL.IDX PT, R47, R47, R0, 0x1c1f ;  /* 0x001c1f002f2f7589 */ /* 0x000fe800000e0000 */
[----:B------:R-:W2:Y:S04]  /*6420*/  SHFL.IDX PT, R56, R56, R5, 0x1c1f ;  /* 0x001c1f0538387589 */ /* 0x000ea800000e0000 */
[----:B------:R-:W3:Y:S01]  /*6430*/  SHFL.IDX PT, R50, R50, R5, 0x1c1f ;  /* 0x001c1f0532327589 */ /* 0x000ee200000e0000 */
[----:B----4-:R-:W-:-:S02]  /*6440*/  SEL R28, R20, R21, P0 ;  /* 0x00000015141c7207 */ /* 0x010fc40000000000 */
[----:B------:R-:W-:Y:S01]  /*6450*/  SEL R30, R21, R20, P0 ;  /* 0x00000014151e7207 */ /* 0x000fe20000000000 */
[----:B------:R4:W-:Y:S01]  /*6460*/  SHFL.IDX PT, R43, R43, R0, 0x1c1f ;  /* 0x001c1f002b2b7589 */ /* 0x0009e200000e0000 */
[----:B-1----:R-:W-:Y:S02]  /*6470*/  SEL R32, R33, R48, P0 ;  /* 0x0000003021207207 */ /* 0x002fe40000000000 */
[----:B------:R-:W-:Y:S01]  /*6480*/  SEL R34, R48, R33, P0 ;  /* 0x0000002130227207 */ /* 0x000fe20000000000 */
[----:B------:R1:W3:Y:S01]  /*6490*/  SHFL.IDX PT, R58, R58, R5, 0x1c1f ;  /* 0x001c1f053a3a7589 */ /* 0x0002e200000e0000 */
[----:B-----5:R-:W-:Y:S02]  /*64a0*/  SEL R29, R35, R42, P0 ;  /* 0x0000002a231d7207 */ /* 0x020fe40000000000 */
[----:B------:R-:W-:Y:S01]  /*64b0*/  SEL R31, R42, R35, P0 ;  /* 0x000000232a1f7207 */ /* 0x000fe20000000000 */
[----:B------:R-:W-:Y:S01]  /*64c0*/  BAR.SYNC.DEFER_BLOCKING 0x1, 0x180 ;  /* 0x0046000000007b1d */ /* 0x000fe20000010000 */
[----:B----4-:R-:W-:-:S02]  /*64d0*/  IADD3 R0, P3, R55, R6, RZ ;  /* 0x0000000637007210 */ /* 0x010fc40007f7e0ff */
[----:B-1----:R-:W-:Y:S02]  /*64e0*/  SHF.R.S32.HI R5, RZ, 0x1f, R55 ;  /* 0x0000001fff057819 */ /* 0x002fe40000011437 */
[----:B--2---:R-:W-:Y:S02]  /*64f0*/  SEL R36, R37, R56, P0 ;  /* 0x0000003825247207 */ /* 0x004fe40000000000 */
[----:B------:R-:W-:Y:S02]  /*6500*/  IADD3.X R5, R5, R7, R38, P3, !PT ;  /* 0x0000000705057210 */ /* 0x000fe40001ffe426 */
[----:B------:R-:W-:Y:S02]  /*6510*/  SEL R38, R56, R37, P0 ;  /* 0x0000002538267207 */ /* 0x000fe40000000000 */
[----:B---3--:R-:W-:Y:S02]  /*6520*/  SEL R33, R47, R50, P0 ;  /* 0x000000322f217207 */ /* 0x008fe40000000000 */
[----:B------:R-:W-:-:S02]  /*6530*/  SEL R35, R50, R47, P0 ;  /* 0x0000002f32237207 */ /* 0x000fc40000000000 */
[----:B------:R-:W-:Y:S02]  /*6540*/  LEA R6, P3, R0, UR6, 0x2 ;  /* 0x0000000600067c11 */ /* 0x000fe4000f8610ff */
[----:B------:R-:W-:Y:S02]  /*6550*/  SEL R37, R43, R58, P0 ;  /* 0x0000003a2b257207 */ /* 0x000fe40000000000 */
[----:B------:R-:W-:Y:S01]  /*6560*/  SEL R39, R58, R43, P0 ;  /* 0x0000002b3a277207 */ /* 0x000fe20000000000 */
[----:B------:R-:W-:Y:S01]  /*6570*/  STSM.16.M88.4 [R53], R8 ;  /* 0x0000000835007844 */ /* 0x000fe20000000200 */
[----:B------:R-:W-:-:S03]  /*6580*/  LEA.HI.X R7, R0, UR7, R5, 0x2, P3 ;  /* 0x0000000700077c11 */ /* 0x000fc600098f1405 */
[----:B------:R-:W-:Y:S04]  /*6590*/  STSM.16.M88.4 [R52], R12 ;  /* 0x0000000c34007844 */ /* 0x000fe80000000200 */
[----:B------:R-:W-:Y:S04]  /*65a0*/  STSM.16.M88.4 [R51], R24 ;  /* 0x0000001833007844 */ /* 0x000fe80000000200 */
[----:B------:R-:W-:Y:S04]  /*65b0*/  STSM.16.M88.4 [R49], R28 ;  /* 0x0000001c31007844 */ /* 0x000fe80000000200 */
[----:B------:R-:W-:Y:S04]  /*65c0*/  STSM.16.M88.4 [R46], R32 ;  /* 0x000000202e007844 */ /* 0x000fe80000000200 */
[----:B------:R-:W-:Y:S01]  /*65d0*/  STSM.16.M88.4 [R44], R36 ;  /* 0x000000242c007844 */ /* 0x000fe20000000200 */
[----:B------:R-:W-:Y:S01]  /*65e0*/  @!PT LDS RZ, [RZ] ;  /* 0x00000000fffff984 */ /* 0x000fe20000000800 */
[----:B------:R-:W-:Y:S01]  /*65f0*/  @!PT LDS RZ, [RZ] ;  /* 0x00000000fffff984 */ /* 0x000fe20000000800 */
[----:B------:R-:W-:Y:S01]  /*6600*/  @!PT LDS RZ, [RZ] ;  /* 0x00000000fffff984 */ /* 0x000fe20000000800 */
[----:B------:R-:W-:Y:S01]  /*6610*/  @!PT LDS RZ, [RZ] ;  /* 0x00000000fffff984 */ /* 0x000fe20000000800 */
        /* <DEDUP_REMOVED lines=32> */
.L_x_7999:
[----:B------:R-:W-:Y:S05]  /*6820*/  BSYNC B0 ;  /* 0x0000000000007941 */ /* 0x000fea0003800000 */
.L_x_7998:
[----:B------:R-:W2:Y:S01]  /*6830*/  LDC R0, c[0x0][0xda4] ;  /* 0x00036900ff007b82 */ /* 0x000ea20000000800 */
[----:B------:R-:W-:Y:S02]  /*6840*/  UIADD3 UR36, UR36, 0x1, URZ ;  /* 0x0000000124247890 */ /* 0x000fe4000fffe03f */
[----:B------:R-:W-:Y:S02]  /*6850*/  UIADD3 UR38, UR38, 0x1, URZ ;  /* 0x0000000126267890 */ /* 0x000fe4000fffe03f */
[----:B------:R-:W-:-:S04]  /*6860*/  UISETP.NE.AND UP0, UPT, UR36, 0x2, UPT ;  /* 0x000000022400788c */ /* 0x000fc8000bf05270 */
[----:B------:R-:W-:Y:S02]  /*6870*/  USEL UR4, URZ, 0x1, UP0 ;  /* 0x000000013f047887 */ /* 0x000fe40008000000 */
[----:B------:R-:W-:Y:S02]  /*6880*/  USEL UR36, UR36, URZ, UP0 ;  /* 0x0000003f24247287 */ /* 0x000fe40008000000 */
[----:B------:R-:W-:Y:S01]  /*6890*/  ULOP3.LUT UR37, UR37, UR4, URZ, 0x3c, !UPT ;  /* 0x0000000425257292 */ /* 0x000fe2000f8e3c3f */
[----:B--2---:R-:W-:-:S13]  /*68a0*/  ISETP.LE.AND P0, PT, R0, UR39, PT ;  /* 0x0000002700007c0c */ /* 0x004fda000bf03270 */
[----:B------:R-:W-:Y:S05]  /*68b0*/  @!P0 BRA `(.L_x_8000) ;  /* 0xffffffa400208947 */ /* 0x000fea000383ffff */
[----:B------:R-:W-:Y:S05]  /*68c0*/  EXIT ;  /* 0x000000000000794d */ /* 0x000fea0003800000 */
.L_x_7974:
[----:B------:R-:W-:-:S08]  /*68d0*/  NOP ;  /* 0x0000000000007918 */ /* 0x000fd00000000000 */
[----:B------:R-:W1:-:S00]  /*68e0*/  USETMAXREG.DEALLOC.CTAPOOL 0x20 ;  /* 0x00000020000079c8 */ /* 0x000e4000080e0500 */
[----:B------:R-:W2:Y:S01]  /*68f0*/  S2UR UR49, SR_CTAID.X ;  /* 0x00000000003179c3 */ /* 0x000ea20000002500 */
[----:B------:R-:W-:Y:S01]  /*6900*/  UMOV UR47, 0x1 ;  /* 0x00000001002f7882 */ /* 0x000fe20000000000 */
[----:B-1----:R-:W-:Y:S01]  /*6910*/  LOP3.LUT R22, R0, 0x3, RZ, 0xc0, !PT ;  /* 0x0000000300167812 */ /* 0x002fe200078ec0ff */
[----:B------:R-:W-:Y:S02]  /*6920*/  IMAD.MOV.U32 R19, RZ, RZ, RZ ;  /* 0x000000ffff137224 */ /* 0x000fe400078e00ff */
[----:B------:R-:W-:-:S03]  /*6930*/  IMAD.MOV.U32 R16, RZ, RZ, 0x1 ;  /* 0x00000001ff107424 */ /* 0x000fc600078e00ff */
[----:B------:R-:W2:Y:S02]  /*6940*/  LDC R3, c[0x0][0xda4] ;  /* 0x00036900ff037b82 */ /* 0x000ea40000000800 */
[----:B--2---:R-:W-:-:S13]  /*6950*/  ISETP.LE.AND P0, PT, R3, UR49, PT ;  /* 0x0000003103007c0c */ /* 0x004fda000bf03270 */
[----:B------:R-:W-:Y:S05]  /*6960*/  @P0 BRA `(.L_x_8001) ;  /* 0x0000002800700947 */ /* 0x000fea0003800000 */
[--C-:B------:R-:W-:Y:S01]  /*6970*/  SHF.R.U32.HI R5, RZ, 0x1, R2.reuse ;  /* 0x00000001ff057819 */ /* 0x100fe20000011602 */
[C---:B------:R-:W-:Y:S01]  /*6980*/  IMAD.SHL.U32 R3, R2.reuse, 0x20, RZ ;  /* 0x0000002002037824 */ /* 0x040fe200078e00ff */
[C---:B------:R-:W-:Y:S01]  /*6990*/  LOP3.LUT P0, RZ, R2.reuse, 0x4, RZ, 0xc0, !PT ;  /* 0x0000000402ff7812 */ /* 0x040fe2000780c0ff */
[C---:B------:R-:W-:Y:S01]  /*69a0*/  IMAD.SHL.U32 R6, R2.reuse, 0x80, RZ ;  /* 0x0000008002067824 */ /* 0x040fe200078e00ff */
[----:B------:R-:W-:Y:S01]  /*69b0*/  LOP3.LUT R7, R5, 0x20, RZ, 0xc0, !PT ;  /* 0x0000002005077812 */ /* 0x000fe200078ec0ff */
[C---:B------:R-:W-:Y:S01]  /*69c0*/  IMAD.SHL.U32 R8, R2.reuse, 0x10, RZ ;  /* 0x0000001002087824 */ /* 0x040fe200078e00ff */
[----:B------:R-:W-:Y:S01]  /*69d0*/  LOP3.LUT R4, R3, 0x80, RZ, 0xc0, !PT ;  /* 0x0000008003047812 */ /* 0x000fe200078ec0ff */
[----:B------:R-:W-:Y:S01]  /*69e0*/  IMAD.SHL.U32 R17, R2, 0x4, RZ ;  /* 0x0000000402117824 */ /* 0x000fe200078e00ff */
[----:B------:R-:W-:Y:S01]  /*69f0*/  LOP3.LUT R7, R7, 0x10, R2, 0xf8, !PT ;  /* 0x0000001007077812 */ /* 0x000fe200078ef802 */
[----:B------:R-:W-:Y:S01]  /*6a00*/  IMAD.MOV.U32 R16, RZ, RZ, 0x1 ;  /* 0x00000001ff107424 */ /* 0x000fe200078e00ff */
[----:B------:R-:W-:Y:S01]  /*6a10*/  LOP3.LUT R4, R4, 0x10, R5, 0xf8, !PT ;  /* 0x0000001004047812 */ /* 0x000fe200078ef805 */
[----:B------:R-:W-:Y:S01]  /*6a20*/  IMAD.SHL.U32 R5, R0, 0x800, RZ ;  /* 0x0000080000057824 */ /* 0x000fe200078e00ff */
[----:B------:R-:W-:Y:S01]  /*6a30*/  LOP3.LUT R7, R7, 0x380, R6, 0xf8, !PT ;  /* 0x0000038007077812 */ /* 0x000fe200078ef806 */
[----:B------:R-:W-:Y:S01]  /*6a40*/  IMAD.SHL.U32 R0, R23, 0x10, RZ ;  /* 0x0000001017007824 */ /* 0x000fe200078e00ff */
[----:B------:R-:W-:Y:S01]  /*6a50*/  LOP3.LUT R6, R6, 0x400, RZ, 0xc0, !PT ;  /* 0x0000040006067812 */ /* 0x000fe200078ec0ff */
[----:B------:R-:W-:Y:S01]  /*6a60*/  IMAD.MOV.U32 R19, RZ, RZ, RZ ;  /* 0x000000ffff137224 */ /* 0x000fe200078e00ff */
[----:B------:R-:W-:Y:S01]  /*6a70*/  LOP3.LUT R3, R3, 0x360, RZ, 0xc0, !PT ;  /* 0x0000036003037812 */ /* 0x000fe200078ec0ff */
[----:B------:R-:W-:Y:S01]  /*6a80*/  ULDC.64 UR52, c[0x0][0x198] ;  /* 0x0000660000347ab9 */ /* 0x000fe20000000a00 */
[----:B------:R-:W-:Y:S01]  /*6a90*/  LOP3.LUT R5, R6, 0x800, R5, 0xf8, !PT ;  /* 0x0000080006057812 */ /* 0x000fe200078ef805 */
[----:B------:R-:W-:Y:S01]  /*6aa0*/  ULOP3.LUT UR43, UR46, 0x1, URZ, 0xfc, !UPT ;  /* 0x000000012e2b7892 */ /* 0x000fe2000f8efc3f */
[----:B------:R-:W-:Y:S01]  /*6ab0*/  LOP3.LUT R8, R7, 0x70, R8, 0x78, !PT ;  /* 0x0000007007087812 */ /* 0x000fe200078e7808 */
[----:B------:R-:W-:Y:S01]  /*6ac0*/  ULOP3.LUT UR48, UR46, 0x2, URZ, 0xfc, !UPT ;  /* 0x000000022e307892 */ /* 0x000fe2000f8efc3f */
[----:B------:R-:W-:Y:S01]  /*6ad0*/  LOP3.LUT R0, R3, 0x400, R0, 0xf8, !PT ;  /* 0x0000040003007812 */ /* 0x000fe200078ef800 */
[----:B------:R-:W-:Y:S01]  /*6ae0*/  ULDC UR44, c[0x0][0xc] ;  /* 0x00000300002c7ab9 */ /* 0x000fe20000000800 */
[----:B------:R-:W-:Y:S01]  /*6af0*/  LOP3.LUT R17, R4, 0x10, R17, 0x78, !PT ;  /* 0x0000001004117812 */ /* 0x000fe200078e7811 */
[----:B------:R-:W-:Y:S01]  /*6b00*/  UMOV UR47, URZ ;  /* 0x0000003f002f7c82 */ /* 0x000fe20008000000 */
[----:B------:R-:W-:-:S02]  /*6b10*/  LOP3.LUT R18, R5, R8, RZ, 0xfc, !PT ;  /* 0x0000000805127212 */ /* 0x000fc400078efcff */
[----:B------:R-:W-:Y:S02]  /*6b20*/  LOP3.LUT R17, R0, R17, RZ, 0xfc, !PT ;  /* 0x0000001100117212 */ /* 0x000fe400078efcff */
[----:B------:R-:W-:Y:S01]  /*6b30*/  LOP3.LUT R26, R2, 0x1f, RZ, 0xc0, !PT ;  /* 0x0000001f021a7812 */ /* 0x000fe200078ec0ff */
[C---:B------:R-:W-:Y:S01]  /*6b40*/  VIADD R25, R18.reuse, 0x40 ;  /* 0x0000004012197836 */ /* 0x040fe20000000000 */
[C---:B------:R-:W-:Y:S01]  /*6b50*/  LOP3.LUT R24, R17.reuse, 0x1800, RZ, 0xfc, !PT ;  /* 0x0000180011187812 */ /* 0x040fe200078efcff */
[----:B------:R-:W-:Y:S01]  /*6b60*/  @P0 VIADD R25, R18, 0xffffffc0 ;  /* 0xffffffc012190836 */ /* 0x000fe20000000000 */
[----:B------:R-:W-:-:S07]  /*6b70*/  LOP3.LUT R2, R17, 0x2800, RZ, 0xfc, !PT ;  /* 0x0000280011027812 */ /* 0x000fce00078efcff */
.L_x_8047:
        /* <DEDUP_REMOVED lines=31> */
[----:B--2---:R-:W-:Y:S11]  /*6d70*/  @!P0 BRA `(.L_x_8002) ;  /* 0x0000000000408947 */ /* 0x004ff60003800000 */
[----:B------:R-:W-:Y:S01]  /*6d80*/  MOV R14, 0x0 ;  /* 0x00000000000e7802 */ /* 0x000fe20000000f00 */
[----:B------:R-:W-:Y:S01]  /*6d90*/  ULDC.64 UR4, c[0x4][0x198] ;  /* 0x0100660000047ab9 */ /* 0x000fe20000000a00 */
[----:B------:R-:W-:Y:S01]  /*6da0*/  ULDC.64 UR6, c[0x4][0x1a0] ;  /* 0x0100680000067ab9 */ /* 0x000fe20000000a00 */
[----:B------:R-:W-:Y:S02]  /*6db0*/  IMAD.U32 R4, RZ, RZ, UR4 ;  /* 0x00000004ff047e24 */ /* 0x000fe4000f8e00ff */
[----:B------:R-:W-:Y:S01]  /*6dc0*/  IMAD.U32 R5, RZ, RZ, UR5 ;  /* 0x00000005ff057e24 */ /* 0x000fe2000f8e00ff */
[----:B------:R-:W1:Y:S01]  /*6dd0*/  LDC.64 R14, c[0x4][R14] ;  /* 0x010000000e0e7b82 */ /* 0x000e620000000a00 */
[----:B------:R-:W-:Y:S01]  /*6de0*/  ULDC.64 UR4, c[0x4][0x40] ;  /* 0x0100100000047ab9 */ /* 0x000fe20000000a00 */
        /* <DEDUP_REMOVED lines=9> */
.L_x_8002:
[----:B------:R-:W-:-:S06]  /*6e80*/  UIADD3 UR4, UR40, 0x9000, URZ ;  /* 0x0000900028047890 */ /* 0x000fcc000fffe03f */
[----:B------:R-:W-:-:S05]  /*6e90*/  IMAD.U32 R29, RZ, RZ, UR4 ;  /* 0x00000004ff1d7e24 */ /* 0x000fca000f8e00ff */
[----:B------:R-:W-:-:S04]  /*6ea0*/  LOP3.LUT P0, RZ, R29, 0x9f, RZ, 0xc0, !PT ;  /* 0x0000009f1dff7812 */ /* 0x000fc8000780c0ff */
[----:B------:R-:W-:-:S09]  /*6eb0*/  P2R R0, PR, RZ, 0x1 ;  /* 0x00000001ff007803 */ /* 0x000fd20000000000 */
[----:B------:R-:W-:Y:S05]  /*6ec0*/  @!P0 BRA `(.L_x_8003) ;  /* 0x0000000000408947 */ /* 0x000fea0003800000 */
        /* <DEDUP_REMOVED lines=16> */
.L_x_8003:
[----:B------:R-:W-:-:S04]  /*6fd0*/  IMAD.U32 R28, RZ, RZ, UR40 ;  /* 0x00000028ff1c7e24 */ /* 0x000fc8000f8e00ff */
[----:B------:R-:W-:-:S05]  /*6fe0*/  VIADD R27, R28, 0x3000 ;  /* 0x000030001c1b7836 */ /* 0x000fca0000000000 */
[----:B------:R-:W-:-:S13]  /*6ff0*/  LOP3.LUT P0, RZ, R27, 0x3ff, RZ, 0xc0, !PT ;  /* 0x000003ff1bff7812 */ /* 0x000fda000780c0ff */
        /* <DEDUP_REMOVED lines=17> */
.L_x_8004:
        /* <DEDUP_REMOVED lines=18> */
.L_x_8005:
[----:B------:R-:W-:Y:S01]  /*7230*/  ULDC.64 UR4, c[0x0][0x9f8] ;  /* 0x00027e0000047ab9 */ /* 0x000fe20000000a00 */
[----:B------:R-:W-:Y:S01]  /*7240*/  IMAD.U32 R7, RZ, RZ, UR39 ;  /* 0x00000027ff077e24 */ /* 0x000fe2000f8e00ff */
[----:B------:R-:W-:Y:S01]  /*7250*/  ISETP.NE.U32.AND P0, PT, RZ, UR4, PT ;  /* 0x00000004ff007c0c */ /* 0x000fe2000bf05070 */
[----:B------:R-:W-:Y:S01]  /*7260*/  IMAD.U32 R3, RZ, RZ, UR39 ;  /* 0x00000027ff037e24 */ /* 0x000fe2000f8e00ff */
[----:B------:R-:W1:Y:S02]  /*7270*/  LDC R0, c[0x0][0x428] ;  /* 0x00010a00ff007b82 */ /* 0x000e640000000800 */
[----:B------:R-:W-:-:S13]  /*7280*/  ISETP.NE.AND.EX P0, PT, RZ, UR5, PT, P0 ;  /* 0x00000005ff007c0c */ /* 0x000fda000bf05300 */
[----:B------:R-:W2:Y:S02]  /*7290*/  @P0 LDC.64 R4, c[0x0][0x9f8] ;  /* 0x00027e00ff040b82 */ /* 0x000ea40000000a00 */
[----:B--2---:R-:W-:-:S06]  /*72a0*/  @P0 IMAD.WIDE R4, R7, 0x4, R4 ;  /* 0x0000000407040825 */ /* 0x004fcc00078e0204 */
[----:B------:R-:W2:Y:S01]  /*72b0*/  LDC R7, c[0x0][0xda8] ;  /* 0x00036a00ff077b82 */ /* 0x000ea20000000800 */
[----:B------:R3:W4:Y:S01]  /*72c0*/  @P0 LDG.E R3, desc[UR50][R4.64] ;  /* 0x0000003204030981 */ /* 0x000722000c1e1900 */
[----:B-1----:R-:W-:Y:S01]  /*72d0*/  ISETP.NE.AND P0, PT, R0, 0x1, PT ;  /* 0x000000010000780c */ /* 0x002fe20003f05270 */
[----:B------:R-:W-:Y:S01]  /*72e0*/  IMAD R8, RZ, RZ, -UR45 ;  /* 0x8000002dff087e24 */ /* 0x000fe2000f8e02ff */
[----:B------:R-:W-:Y:S01]  /*72f0*/  ISETP.NE.AND P2, PT, R23, RZ, PT ;  /* 0x000000ff1700720c */ /* 0x000fe20003f45270 */
[----:B------:R-:W-:Y:S01]  /*7300*/  UMOV UR36, URZ ;  /* 0x0000003f00247c82 */ /* 0x000fe20008000000 */
[----:B------:R-:W-:Y:S01]  /*7310*/  UMOV UR4, 0x20 ;  /* 0x0000002000047882 */ /* 0x000fe20000000000 */
[----:B------:R-:W-:Y:S01]  /*7320*/  UMOV UR6, UR38 ;  /* 0x0000002600067c82 */ /* 0x000fe20008000000 */
[----:B------:R-:W-:Y:S01]  /*7330*/  UMOV UR7, UR39 ;  /* 0x0000002700077c82 */ /* 0x000fe20008000000 */
[----:B------:R-:W-:Y:S01]  /*7340*/  UMOV UR8, 0x40 ;  /* 0x0000004000087882 */ /* 0x000fe20000000000 */
[----:B------:R-:W-:Y:S01]  /*7350*/  UMOV UR10, UR38 ;  /* 0x00000026000a7c82 */ /* 0x000fe20008000000 */
[----:B---3--:R-:W1:Y:S01]  /*7360*/  LDC.64 R4, c[0x0][0x3f8] ;  /* 0x0000fe00ff047b82 */ /* 0x008e620000000a00 */
[----:B------:R-:W-:Y:S01]  /*7370*/  UMOV UR11, UR39 ;  /* 0x00000027000b7c82 */ /* 0x000fe20008000000 */
[----:B------:R-:W-:Y:S01]  /*7380*/  UMOV UR14, 0xffffffff ;  /* 0xffffffff000e7882 */ /* 0x000fe20000000000 */
[----:B------:R-:W-:-:S03]  /*7390*/  IMAD.U32 R20, RZ, RZ, UR38 ;  /* 0x00000026ff147e24 */ /* 0x000fc6000f8e00ff */
[----:B------:R-:W-:Y:S02]  /*73a0*/  VOTEU.ALL UP1, P2 ;  /* 0x00000000003f7886 */ /* 0x000fe40001020000 */
[----:B------:R-:W3:Y:S01]  /*73b0*/  @P0 LDC R0, c[0x0][0x42c] ;  /* 0x00010b00ff000b82 */ /* 0x000ee20000000800 */
[----:B--2---:R-:W-:Y:S02]  /*73c0*/  IMAD R8, R7, R8, UR49 ;  /* 0x0000003107087e24 */ /* 0x004fe4000f8e0208 */
[----:B------:R-:W-:Y:S02]  /*73d0*/  @!UP1 UIADD3 UR12, UP0, UR52, 0x270, URZ ;  /* 0x00000270340c9890 */ /* 0x000fe4000ff1e03f */
[----:B------:R-:W-:-:S03]  /*73e0*/  IMAD R8, R8, 0xc0, RZ ;  /* 0x000000c008087824 */ /* 0x000fc600078e02ff */
[----:B------:R-:W2:Y:S01]  /*73f0*/  @P0 LDC R7, c[0x0][0x430] ;  /* 0x00010c00ff070b82 */ /* 0x000ea20000000800 */
[----:B------:R-:W-:Y:S01]  /*7400*/  @!UP1 UIADD3.X UR13, URZ, UR53, URZ, UP0, !UPT ;  /* 0x000000353f0d9290 */ /* 0x000fe200087fe43f */
[----:B------:R-:W-:Y:S02]  /*7410*/  R2UR UR37, R8 ;  /* 0x00000000082572ca */ /* 0x000fe400000e0000 */
[----:B-1----:R-:W-:-:S04]  /*7420*/  ISETP.NE.U32.AND P1, PT, R4, RZ, PT ;  /* 0x000000ff0400720c */ /* 0x002fc80003f25070 */
[----:B------:R-:W-:Y:S01]  /*7430*/  ISETP.NE.AND.EX P1, PT, R5, RZ, PT, P1 ;  /* 0x000000ff0500720c */ /* 0x000fe20003f25310 */
[----:B---3--:R-:W-:-:S06]  /*7440*/  @P0 IMAD.HI.U32 R0, R0, UR38, RZ ;  /* 0x0000002600000c27 */ /* 0x008fcc000f8e00ff */
[----:B------:R-:W-:Y:S01]  /*7450*/  UMOV UR5, UR37 ;  /* 0x0000002500057c82 */ /* 0x000fe20008000000 */
[----:B------:R-:W-:Y:S01]  /*7460*/  UMOV UR9, UR37 ;  /* 0x0000002500097c82 */ /* 0x000fe20008000000 */
[----:B------:R1:W-:Y:S01]  /*7470*/  @!UP1 UTMAPF.L2.4D [UR36], [UR12] ;  /* 0x000000240c0095b8 */ /* 0x0003e20008018000 */
[----:B--2---:R-:W-:Y:S01]  /*7480*/  @P0 SHF.R.U32.HI R20, RZ, R7, R0 ;  /* 0x00000007ff140219 */ /* 0x004fe20000011600 */
[----:B------:R1:W-:Y:S01]  /*7490*/  @!UP1 UTMAPF.L2.4D [UR4], [UR12] ;  /* 0x000000040c0095b8 */ /* 0x0003e20008018000 */
[----:B------:R1:W-:Y:S01]  /*74a0*/  @!UP1 UTMAPF.L2.4D [UR8], [UR12] ;  /* 0x000000080c0095b8 */ /* 0x0003e20008018000 */
[----:B----4-:R-:W-:Y:S02]  /*74b0*/  SHF.R.S32.HI R0, RZ, 0x1f, R3 ;  /* 0x0000001fff007819 */ /* 0x010fe40000011403 */
[----:B------:R-:W-:Y:S01]  /*74c0*/  SEL R6, R3, RZ, !P1 ;  /* 0x000000ff03067207 */ /* 0x000fe20004800000 */
[----:B-1----:R-:W-:Y:S06]  /*74d0*/  BRA.DIV UR14, `(.L_x_8006) ;  /* 0x000000220ed87947 */ /* 0x002fec000b800000 */
[----:B------:R1:W2:Y:S02]  /*74e0*/  SHFL.IDX PT, R14, R22, RZ, 0x1f ;  /* 0x00001fff160e7589 */ /* 0x0002a400000e0000 */
.L_x_8063:
[----:B--2---:R-:W-:Y:S01]  /*74f0*/  ISETP.NE.AND P0, PT, R14, RZ, PT ;  /* 0x000000ff0e00720c */ /* 0x004fe20003f05270 */
[----:B------:R-:W-:Y:S01]  /*7500*/  IMAD.MOV.U32 R12, RZ, RZ, R6 ;  /* 0x000000ffff0c7224 */ /* 0x000fe200078e0006 */
[----:B------:R-:W-:-:S11]  /*7510*/  PLOP3.LUT P6, PT, PT, PT, PT, 0x8, 0x0 ;  /* 0x000000000000781c */ /* 0x000fd60003fce170 */
[----:B------:R-:W-:Y:S05]  /*7520*/  @P0 BRA `(.L_x_8007) ;  /* 0x0000000400f40947 */ /* 0x000fea0003800000 */
[----:B------:R-:W-:-:S06]  /*7530*/  ULEA.HI.SX32 UR4, UR41, 0xffffffff, 0x19 ;  /* 0xffffffff29047891 */ /* 0x000fcc000f8fca3f */
[----:B------:R-:W-:Y:S01]  /*7540*/  IMAD.U32 R9, RZ, RZ, UR4 ;  /* 0x00000004ff097e24 */ /* 0x000fe2000f8e00ff */
[----:B------:R-:W-:-:S03]  /*7550*/  UMOV UR4, 0xffffffff ;  /* 0xffffffff00047882 */ /* 0x000fc60000000000 */
[----:B------:R-:W-:Y:S05]  /*7560*/  BRA.DIV UR4, `(.L_x_8008) ;  /* 0x0000002204d47947 */ /* 0x000fea000b800000 */
[----:B------:R-:W-:-:S13]  /*7570*/  ELECT P6, URZ, PT ;  /* 0x00000000003f782f */ /* 0x000fda00038c0000 */
.L_x_8066:
[----:B------:R-:W-:Y:S05]  /*7580*/  @!P6 BRA `(.L_x_8009) ;  /* 0x000000040060e947 */ /* 0x000fea0003800000 */
[----:B------:R-:W-:Y:S01]  /*7590*/  IMAD.MOV.U32 R12, RZ, RZ, R3 ;  /* 0x000000ffff0c7224 */ /* 0x000fe200078e0003 */
[----:B------:R-:W-:Y:S06]  /*75a0*/  @!P1 BRA `(.L_x_8010) ;  /* 0x0000000000489947 */ /* 0x000fec0003800000 */
[----:B------:R-:W2:Y:S01]  /*75b0*/  LDC R10, c[0x0][0x41c] ;  /* 0x00010700ff0a7b82 */ /* 0x000ea20000000800 */
[----:B------:R-:W-:Y:S01]  /*75c0*/  IMAD.MOV.U32 R11, RZ, RZ, R9 ;  /* 0x000000ffff0b7224 */ /* 0x000fe200078e0009 */
[----:B------:R-:W-:Y:S02]  /*75d0*/  ULDC.64 UR4, c[0x0][0x408] ;  /* 0x0001020000047ab9 */ /* 0x000fe40000000a00 */
[----:B------:R-:W-:-:S04]  /*75e0*/  IMAD R12, R0, UR4, RZ ;  /* 0x00000004000c7c24 */ /* 0x000fc8000f8e02ff */
[----:B------:R-:W-:Y:S01]  /*75f0*/  IMAD R13, R3, UR5, R12 ;  /* 0x00000005030d7c24 */ /* 0x000fe2000f8e020c */
[----:B--2---:R-:W-:-:S13]  /*7600*/  ISETP.NE.AND P0, PT, R10, 0x1, PT ;  /* 0x000000010a00780c */ /* 0x004fda0003f05270 */
[----:B------:R-:W2:Y:S02]  /*7610*/  @P0 LDC.64 R6, c[0x0][0x420] ;  /* 0x00010800ff060b82 */ /* 0x000ea40000000a00 */
[----:B--2---:R-:W-:-:S05]  /*7620*/  @P0 IMAD.HI.U32 R6, R9, R6, RZ ;  /* 0x0000000609060227 */ /* 0x004fca00078e00ff */
[----:B------:R-:W-:-:S04]  /*7630*/  @P0 SHF.R.U32.HI R11, RZ, R7, R6 ;  /* 0x00000007ff0b0219 */ /* 0x000fc80000011606 */
[--C-:B------:R-:W-:Y:S01]  /*7640*/  SHF.R.S32.HI R7, RZ, 0x1f, R11.reuse ;  /* 0x0000001fff077819 */ /* 0x100fe2000001140b */
[----:B------:R-:W-:-:S04]  /*7650*/  IMAD.MOV.U32 R6, RZ, RZ, R11 ;  /* 0x000000ffff067224 */ /* 0x000fc800078e000b */
[----:B------:R-:W-:-:S04]  /*7660*/  IMAD.WIDE.U32 R6, R3, UR4, R6 ;  /* 0x0000000403067c25 */ /* 0x000fc8000f8e0006 */
[----:B------:R-:W-:Y:S01]  /*7670*/  IMAD.IADD R7, R7, 0x1, R13 ;  /* 0x0000000107077824 */ /* 0x000fe200078e020d */
[----:B------:R-:W-:-:S04]  /*7680*/  LEA R4, P0, R6, R4, 0x2 ;  /* 0x0000000406047211 */ /* 0x000fc800078010ff */
[----:B------:R-:W-:-:S05]  /*7690*/  LEA.HI.X R5, R6, R5, R7, 0x2, P0 ;  /* 0x0000000506057211 */ /* 0x000fca00000f1407 */
[----:B------:R2:W5:Y:S01]  /*76a0*/  LDG.E R12, desc[UR50][R4.64] ;  /* 0x00000032040c7981 */ /* 0x000562000c1e1900 */
[----:B------:R-:W-:-:S04]  /*76b0*/  IMAD.MOV R6, RZ, RZ, -R11 ;  /* 0x000000ffff067224 */ /* 0x000fc800078e0a0b */
[----:B------:R-:W-:-:S07]  /*76c0*/  IMAD R9, R10, R6, R9 ;  /* 0x000000060a097224 */ /* 0x000fce00078e0209 */
.L_x_8010:
[----:B------:R-:W-:Y:S02]  /*76d0*/  LEA R7, R19, UR40, 0x3 ;  /* 0x0000002813077c11 */ /* 0x000fe4000f8e18ff */
[----:B--2---:R-:W-:Y:S02]  /*76e0*/  SHF.L.U32 R4, R16, 0x1f, RZ ;  /* 0x0000001f10047819 */ /* 0x004fe400000006ff */
[----:B------:R-:W-:Y:S02]  /*76f0*/  ISETP.NE.AND P0, PT, R23, RZ, PT ;  /* 0x000000ff1700720c */ /* 0x000fe40003f05270 */
[----:B------:R-:W2:Y:S02]  /*7700*/  SYNCS.PHASECHK.TRANS64.TRYWAIT P3, [R7+URZ+0x19c80], R4 ;  /* 0x019c8004070075a7 */ /* 0x000ea4000806017f */
[----:B--2---:R-:W-:Y:S09]  /*7710*/  @!P3 BRA `(.L_x_8011) ;  /* 0x000000200088b947 */ /* 0x004ff20003800000 */
.L_x_8067:
[----:B------:R-:W-:Y:S05]  /*7720*/  @P0 BRA `(.L_x_8012) ;  /* 0x0000000000140947 */ /* 0x000fea0003800000 */
[----:B------:R-:W-:Y:S01]  /*7730*/  ISETP.NE.AND P3, PT, R26, RZ, PT ;  /* 0x000000ff1a00720c */ /* 0x000fe20003f65270 */
[----:B------:R-:W-:-:S04]  /*7740*/  IMAD.MOV.U32 R5, RZ, RZ, 0x3000 ;  /* 0x00003000ff057424 */ /* 0x000fc800078e00ff */
[----:B------:R3:W-:Y:S08]  /*7750*/  SYNCS.ARRIVE.TRANS64 RZ, [R7+URZ+0x19c70], R5 ;  /* 0x019c700507ff79a7 */ /* 0x0007f0000800003f */
[----:B------:R-:W-:Y:S05]  /*7760*/  @!P3 BRA `(.L_x_8012) ;  /* 0x000000000004b947 */ /* 0x000fea0003800000 */
[----:B------:R-:W-:Y:S01]  /*7770*/  BPT.TRAP 0x1 ;  /* 0x000000040000795c */ /* 0x000fe20000300000 */
.L_x_8012:
[----:B---3--:R-:W-:Y:S01]  /*7780*/  IMAD R5, R19, 0x3000, R28 ;  /* 0x0000300013057824 */ /* 0x008fe200078e021c */
[----:B------:R-:W-:Y:S01]  /*7790*/  R2UR UR9, R7 ;  /* 0x00000000070972ca */ /* 0x000fe200000e0000 */
[----:B------:R-:W-:Y:S01]  /*77a0*/  IMAD.SHL.U32 R9, R9, 0x80, RZ ;  /* 0x0000008009097824 */ /* 0x000fe200078e00ff */
[----:B------:R-:W-:Y:S01]  /*77b0*/  UIADD3 UR4, UP0, UR52, 0x470, URZ ;  /* 0x0000047034047890 */ /* 0x000fe2000ff1e03f */
[----:B------:R-:W-:Y:S01]  /*77c0*/  R2UR UR12, R20 ;  /* 0x00000000140c72ca */ /* 0x000fe200000e0000 */
[----:B------:R-:W-:Y:S01]  /*77d0*/  UMOV UR10, URZ ;  /* 0x0000003f000a7c82 */ /* 0x000fe20008000000 */
[----:B------:R-:W-:Y:S01]  /*77e0*/  R2UR UR15, R5 ;  /* 0x00000000050f72ca */ /* 0x000fe200000e0000 */
[----:B------:R-:W-:Y:S01]  /*77f0*/  UIADD3.X UR5, URZ, UR53, URZ, UP0, !UPT ;  /* 0x000000353f057290 */ /* 0x000fe200087fe43f */
[----:B-----5:R-:W-:Y:S01]  /*7800*/  R2UR UR13, R12 ;  /* 0x000000000c0d72ca */ /* 0x020fe200000e0000 */
[----:B------:R-:W-:Y:S01]  /*7810*/  UMOV UR6, 0x0 ;  /* 0x0000000000067882 */ /* 0x000fe20000000000 */
[----:B------:R-:W-:Y:S01]  /*7820*/  R2UR UR11, R9 ;  /* 0x00000000090b72ca */ /* 0x000fe200000e0000 */
[----:B------:R-:W-:Y:S01]  /*7830*/  UMOV UR7, 0x14f00000 ;  /* 0x14f0000000077882 */ /* 0x000fe20000000000 */
[----:B------:R-:W-:-:S02]  /*7840*/  UMOV UR16, 0x20 ;  /* 0x0000002000107882 */ /* 0x000fc40000000000 */
[----:B------:R-:W-:-:S05]  /*7850*/  UIADD3 UR9, UR9, 0x19c70, URZ ;  /* 0x00019c7009097890 */ /* 0x000fca000fffe03f */
        /* <DEDUP_REMOVED lines=10> */
[----:B------:R3:W-:Y:S01]  /*7900*/  UTMALDG.4D [UR8], [UR4], desc[UR6] ;  /* 0x00000608040075b4 */ /* 0x0007e20008019000 */
[----:B------:R-:W4:Y:S02]  /*7910*/  SYNCS.PHASECHK.TRANS64.TRYWAIT P3, [R7+URZ+0x19c40], R4 ;  /* 0x019c4004070075a7 */ /* 0x000f24000806017f */
[----:B---34-:R-:W-:Y:S05]  /*7920*/  @!P3 BRA `(.L_x_8013) ;  /* 0x000000200018b947 */ /* 0x018fea0003800000 */
.L_x_8068:
[----:B------:R-:W-:Y:S05]  /*7930*/  @P0 BRA `(.L_x_8014) ;  /* 0x0000000000140947 */ /* 0x000fea0003800000 */
[----:B------:R-:W-:Y:S01]  /*7940*/  ISETP.NE.AND P0, PT, R26, RZ, PT ;  /* 0x000000ff1a00720c */ /* 0x000fe20003f05270 */
[----:B--23--:R-:W-:-:S04]  /*7950*/  IMAD.MOV.U32 R4, RZ, RZ, 0x3000 ;  /* 0x00003000ff047424 */ /* 0x00cfc800078e00ff */
[----:B------:R4:W-:Y:S08]  /*7960*/  SYNCS.ARRIVE.TRANS64 RZ, [R7+URZ+0x19c30], R4 ;  /* 0x019c300407ff79a7 */ /* 0x0009f0000800003f */
[----:B------:R-:W-:Y:S05]  /*7970*/  @!P0 BRA `(.L_x_8014) ;  /* 0x0000000000048947 */ /* 0x000fea0003800000 */
[----:B------:R-:W-:Y:S01]  /*7980*/  BPT.TRAP 0x1 ;  /* 0x000000040000795c */ /* 0x000fe20000300000 */
.L_x_8014:
        /* <DEDUP_REMOVED lines=16> */
[----:B-----5:R-:W-:Y:S01]  /*7a90*/  UMOV UR8, UR14 ;  /* 0x0000000e00087c82 */ /* 0x020fe20008000000 */
[----:B------:R-:W-:Y:S01]  /*7aa0*/  UMOV UR10, UR16 ;  /* 0x00000010000a7c82 */ /* 0x000fe20008000000 */
[----:B------:R-:W-:Y:S01]  /*7ab0*/  UMOV UR14, 0x40 ;  /* 0x00000040000e7882 */ /* 0x000fe20000000000 */
[----:B------:R5:W-:Y:S02]  /*7ac0*/  UTMALDG.4D [UR8], [UR4], desc[UR6] ;  /* 0x00000608040075b4 */ /* 0x000be40008019000 */
[----:B-----5:R-:W-:Y:S01]  /*7ad0*/  UMOV UR8, UR15 ;  /* 0x0000000f00087c82 */ /* 0x020fe20008000000 */
[----:B------:R-:W-:Y:S02]  /*7ae0*/  UMOV UR10, UR14 ;  /* 0x0000000e000a7c82 */ /* 0x000fe40008000000 */
[----:B------:R1:W-:Y:S02]  /*7af0*/  UTMALDG.4D [UR8], [UR4], desc[UR6] ;  /* 0x00000608040075b4 */ /* 0x0003e40008019000 */
[----:B-1----:R-:W-:Y:S01]  /*7b00*/  NOP ;  /* 0x0000000000007918 */ /* 0x002fe20000000000 */
.L_x_8009:
        /* <DEDUP_REMOVED lines=10> */
[----:B--234-:R-:W-:Y:S01]  /*7bb0*/  @P0 IMAD.MOV.U32 R4, RZ, RZ, 0x4800 ;  /* 0x00004800ff040424 */ /* 0x01cfe200078e00ff */
        /* <DEDUP_REMOVED lines=20> */
.L_x_8007:
[----:B------:R-:W-:-:S06]  /*7d00*/  ULOP3.LUT UR4, UR47, 0x1, URZ, 0xc, !UPT ;  /* 0x000000012f047892 */ /* 0x000fcc000f8e0c3f */
[----:B------:R-:W-:-:S05]  /*7d10*/  IMAD.U32 R5, RZ, RZ, UR4 ;  /* 0x00000004ff057e24 */ /* 0x000fca000f8e00ff */
[----:B------:R-:W-:-:S04]  /*7d20*/  SHF.L.U32 R5, R5, 0x1f, RZ ;  /* 0x0000001f05057819 */ /* 0x000fc800000006ff */
[----:B------:R-:W2:Y:S02]  /*7d30*/  SYNCS.PHASECHK.TRANS64.TRYWAIT P0, [UR40+0x19c20], R5 ;  /* 0x019c2005ff0075a7 */ /* 0x000ea40008000168 */
[----:B--2---:R-:W-:Y:S05]  /*7d40*/  @!P0 BRA `(.L_x_8015) ;  /* 0x0000001c00248947 */ /* 0x004fea0003800000 */
.L_x_8069:
[----:B------:R-:W-:-:S06]  /*7d50*/  UISETP.GE.AND UP0, UPT, UR42, 0x81, UPT ;  /* 0x000000812a00788c */ /* 0x000fcc000bf06270 */
[----:B------:R-:W-:-:S13]  /*7d60*/  PLOP3.LUT P0, PT, PT, PT, UP0, 0x80, 0x0 ;  /* 0x000000000000781c */ /* 0x000fda0003f0f008 */
[----:B------:R-:W-:Y:S05]  /*7d70*/  @!P0 BRA `(.L_x_8016) ;  /* 0x0000000c00f08947 */ /* 0x000fea0003800000 */
[----:B------:R-:W-:Y:S01]  /*7d80*/  ULEA.HI.SX32 UR4, UR41, 0xfffffffe, 0x19 ;  /* 0xfffffffe29047891 */ /* 0x000fe2000f8fca3f */
[----:B------:R-:W-:Y:S02]  /*7d90*/  IMAD.MOV.U32 R8, RZ, RZ, R16 ;  /* 0x000000ffff087224 */ /* 0x000fe400078e0010 */
[----:B------:R-:W-:-:S03]  /*7da0*/  IMAD.MOV.U32 R9, RZ, RZ, R19 ;  /* 0x000000ffff097224 */ /* 0x000fc600078e0013 */
[----:B------:R-:W-:-:S07]  /*7db0*/  IMAD.U32 R13, RZ, RZ, UR4 ;  /* 0x00000004ff0d7e24 */ /* 0x000fce000f8e00ff */
.L_x_8040:
[----:B------:R-:W-:Y:S01]  /*7dc0*/  VIADD R19, R9, 0x1 ;  /* 0x0000000109137836 */ /* 0x000fe20000000000 */
[----:B------:R-:W-:Y:S04]  /*7dd0*/  BSSY B0, `(.L_x_8017) ;  /* 0x000009d000007945 */ /* 0x000fe80003800000 */
[----:B------:R-:W-:-:S04]  /*7de0*/  ISETP.NE.AND P0, PT, R19, 0x2, PT ;  /* 0x000000021300780c */ /* 0x000fc80003f05270 */
[----:B--2---:R-:W-:Y:S02]  /*7df0*/  SEL R5, RZ, 0x1, P0 ;  /* 0x00000001ff057807 */ /* 0x004fe40000000000 */
[----:B------:R-:W-:Y:S02]  /*7e00*/  SEL R19, R19, RZ, P0 ;  /* 0x000000ff13137207 */ /* 0x000fe40000000000 */
[----:B------:R-:W-:Y:S01]  /*7e10*/  LOP3.LUT R16, R8, R5, RZ, 0x3c, !PT ;  /* 0x0000000508107212 */ /* 0x000fe200078e3cff */
[----:B---3--:R-:W-:Y:S06]  /*7e20*/  @!P6 BRA `(.L_x_8018) ;  /* 0x00000008005ce947 */ /* 0x008fec0003800000 */
[----:B------:R-:W-:Y:S01]  /*7e30*/  IMAD.MOV.U32 R10, RZ, RZ, R13 ;  /* 0x000000ffff0a7224 */ /* 0x000fe200078e000d */
[----:B------:R-:W-:Y:S06]  /*7e40*/  @!P1 BRA `(.L_x_8019) ;  /* 0x00000000004c9947 */ /* 0x000fec0003800000 */
[----:B------:R-:W2:Y:S01]  /*7e50*/  LDC R10, c[0x0][0x41c] ;  /* 0x00010700ff0a7b82 */ /* 0x000ea20000000800 */
[----:B------:R-:W-:Y:S01]  /*7e60*/  IMAD.MOV.U32 R11, RZ, RZ, R13 ;  /* 0x000000ffff0b7224 */ /* 0x000fe200078e000d */
[----:B------:R-:W-:Y:S01]  /*7e70*/  ULDC.64 UR4, c[0x0][0x408] ;  /* 0x0001020000047ab9 */ /* 0x000fe20000000a00 */
[----:B--2---:R-:W-:-:S13]  /*7e80*/  ISETP.NE.AND P0, PT, R10, 0x1, PT ;  /* 0x000000010a00780c */ /* 0x004fda0003f05270 */
[----:B------:R-:W2:Y:S02]  /*7e90*/  @P0 LDC.64 R4, c[0x0][0x420] ;  /* 0x00010800ff040b82 */ /* 0x000ea40000000a00 */
[----:B--2---:R-:W-:-:S05]  /*7ea0*/  @P0 IMAD.HI.U32 R4, R13, R4, RZ ;  /* 0x000000040d040227 */ /* 0x004fca00078e00ff */
[----:B------:R-:W-:Y:S01]  /*7eb0*/  @P0 SHF.R.U32.HI R11, RZ, R5, R4 ;  /* 0x00000005ff0b0219 */ /* 0x000fe20000011604 */
[----:B------:R-:W-:-:S03]  /*7ec0*/  IMAD R4, R0, UR4, RZ ;  /* 0x0000000400047c24 */ /* 0x000fc6000f8e02ff */
[--C-:B------:R-:W-:Y:S01]  /*7ed0*/  SHF.R.S32.HI R5, RZ, 0x1f, R11.reuse ;  /* 0x0000001fff057819 */ /* 0x100fe2000001140b */
[----:B------:R-:W-:Y:S02]  /*7ee0*/  IMAD R15, R3, UR5, R4 ;  /* 0x00000005030f7c24 */ /* 0x000fe4000f8e0204 */
[----:B------:R-:W-:-:S04]  /*7ef0*/  IMAD.MOV.U32 R4, RZ, RZ, R11 ;  /* 0x000000ffff047224 */ /* 0x000fc800078e000b */
[----:B------:R-:W-:Y:S01]  /*7f00*/  IMAD.WIDE.U32 R6, R3, UR4, R4 ;  /* 0x0000000403067c25 */ /* 0x000fe2000f8e0004 */
[----:B------:R-:W-:-:S03]  /*7f10*/  ULDC.64 UR4, c[0x0][0x3f8] ;  /* 0x0000fe0000047ab9 */ /* 0x000fc60000000a00 */
[----:B------:R-:W-:Y:S01]  /*7f20*/  IMAD.IADD R5, R15, 0x1, R7 ;  /* 0x000000010f057824 */ /* 0x000fe200078e0207 */
[----:B------:R-:W-:-:S04]  /*7f30*/  LEA R4, P0, R6, UR4, 0x2 ;  /* 0x0000000406047c11 */ /* 0x000fc8000f8010ff */
[----:B------:R-:W-:-:S05]  /*7f40*/  LEA.HI.X R5, R6, UR5, R5, 0x2, P0 ;  /* 0x0000000506057c11 */ /* 0x000fca00080f1405 */
[----:B------:R2:W5:Y:S01]  /*7f50*/  LDG.E R12, desc[UR50][R4.64] ;  /* 0x00000032040c7981 */ /* 0x000562000c1e1900 */
[----:B------:R-:W-:-:S04]  /*7f60*/  IMAD.MOV R6, RZ, RZ, -R11 ;  /* 0x000000ffff067224 */ /* 0x000fc800078e0a0b */
[----:B------:R-:W-:-:S07]  /*7f70*/  IMAD R10, R10, R6, R13 ;  /* 0x000000060a0a7224 */ /* 0x000fce00078e020d */
.L_x_8019:
[----:B------:R-:W-:Y:S01]  /*7f80*/  LEA R7, R19, UR40, 0x3 ;  /* 0x0000002813077c11 */ /* 0x000fe2000f8e18ff */
[----:B------:R-:W-:Y:S01]  /*7f90*/  BSSY B1, `(.L_x_8020) ;  /* 0x0000005000017945 */ /* 0x000fe20003800000 */
[----:B--2---:R-:W-:Y:S02]  /*7fa0*/  SHF.L.U32 R4, R16, 0x1f, RZ ;  /* 0x0000001f10047819 */ /* 0x004fe400000006ff */
[----:B------:R-:W-:Y:S02]  /*7fb0*/  ISETP.NE.AND P3, PT, R23, RZ, PT ;  /* 0x000000ff1700720c */ /* 0x000fe40003f65270 */
[----:B------:R-:W2:Y:S02]  /*7fc0*/  SYNCS.PHASECHK.TRANS64.TRYWAIT P0, [R7+URZ+0x19c80], R4 ;  /* 0x019c8004070075a7 */ /* 0x000ea4000800017f */
[----:B--2---:R-:W-:Y:S09]  /*7fd0*/  @!P0 BRA `(.L_x_8021) ;  /* 0x0000001800948947 */ /* 0x004ff20003800000 */
.L_x_8070:
[----:B------:R-:W-:Y:S05]  /*7fe0*/  BSYNC B1 ;  /* 0x0000000000017941 */ /* 0x000fea0003800000 */
.L_x_8020:
[----:B------:R-:W-:Y:S04]  /*7ff0*/  BSSY B1, `(.L_x_8022) ;  /* 0x0000007000017945 */ /* 0x000fe80003800000 */
[----:B------:R-:W-:Y:S05]  /*8000*/  @P3 BRA `(.L_x_8023) ;  /* 0x0000000000143947 */ /* 0x000fea0003800000 */
[----:B------:R-:W-:Y:S01]  /*8010*/  ISETP.NE.AND P0, PT, R26, RZ, PT ;  /* 0x000000ff1a00720c */ /* 0x000fe20003f05270 */
[----:B------:R-:W-:-:S04]  /*8020*/  IMAD.MOV.U32 R6, RZ, RZ, 0x3000 ;  /* 0x00003000ff067424 */ /* 0x000fc800078e00ff */
[----:B------:R3:W-:Y:S08]  /*8030*/  SYNCS.ARRIVE.TRANS64 RZ, [R7+URZ+0x19c70], R6 ;  /* 0x019c700607ff79a7 */ /* 0x0007f0000800003f */
[----:B------:R-:W-:Y:S05]  /*8040*/  @!P0 BRA `(.L_x_8023) ;  /* 0x0000000000048947 */ /* 0x000fea0003800000 */
[----:B------:R-:W-:Y:S01]  /*8050*/  BPT.TRAP 0x1 ;  /* 0x000000040000795c */ /* 0x000fe20000300000 */
.L_x_8023:
[----:B------:R-:W-:Y:S05]  /*8060*/  BSYNC B1 ;  /* 0x0000000000017941 */ /* 0x000fea0003800000 */
.L_x_8022:
[----:B------:R-:W-:Y:S01]  /*8070*/  IMAD.MOV.U32 R11, RZ, RZ, RZ ;  /* 0x000000ffff0b7224 */ /* 0x000fe200078e00ff */
[----:B------:R-:W-:Y:S01]  /*8080*/  R2UR UR12, R20 ;  /* 0x00000000140c72ca */ /* 0x000fe200000e0000 */
[----:B---3--:R-:W-:Y:S01]  /*8090*/  IMAD R6, R19, 0x3000, R28 ;  /* 0x0000300013067824 */ /* 0x008fe200078e021c */
[----:B------:R-:W-:Y:S01]  /*80a0*/  UIADD3 UR4, UP0, UR52, 0x470, URZ ;  /* 0x0000047034047890 */ /* 0x000fe2000ff1e03f */
[----:B------:R-:W-:Y:S01]  /*80b0*/  PLOP3.LUT P0, PT, PT, PT, PT, 0x80, 0x0 ;  /* 0x000000000000781c */ /* 0x000fe20003f0f070 */
[----:B------:R-:W-:Y:S01]  /*80c0*/  IMAD.SHL.U32 R10, R10, 0x80, RZ ;  /* 0x000000800a0a7824 */ /* 0x000fe200078e00ff */
[----:B------:R-:W-:Y:S01]  /*80d0*/  R2UR UR10, R11 ;  /* 0x000000000b0a72ca */ /* 0x000fe200000e0000 */
[----:B------:R-:W-:Y:S01]  /*80e0*/  VIADD R5, R7, 0x19c70 ;  /* 0x00019c7007057836 */ /* 0x000fe20000000000 */
[----:B------:R-:W-:Y:S01]  /*80f0*/  UIADD3.X UR5, URZ, UR53, URZ, UP0, !UPT ;  /* 0x000000353f057290 */ /* 0x000fe200087fe43f */
[----:B------:R-:W-:Y:S01]  /*8100*/  VIADD R14, R6, 0x9000 ;  /* 0x00009000060e7836 */ /* 0x000fe20000000000 */
[----:B------:R-:W-:Y:S01]  /*8110*/  UMOV UR6, 0x0 ;  /* 0x0000000000067882 */ /* 0x000fe20000000000 */
[----:B------:R-:W-:-:S10]  /*8120*/  UMOV UR7, 0x14f00000 ;  /* 0x14f0000000077882 */ /* 0x000fd40000000000 */
.L_x_8024:
        /* <DEDUP_REMOVED lines=16> */
.L_x_8025:
        /* <DEDUP_REMOVED lines=16> */
.L_x_8026:
        /* <DEDUP_REMOVED lines=12> */
.L_x_8071:
[----:B------:R-:W-:Y:S05]  /*83f0*/  BSYNC B1 ;  /* 0x0000000000017941 */ /* 0x000fea0003800000 */
.L_x_8027:
[----:B------:R-:W-:Y:S01]  /*8400*/  BSSY B1, `(.L_x_8029) ;  /* 0x0000009000017945 */ /* 0x000fe20003800000 */
[----:B--23--:R-:W-:Y:S02]  /*8410*/  IMAD.MOV.U32 R4, RZ, RZ, 0x0 ;  /* 0x00000000ff047424 */ /* 0x00cfe400078e00ff */
[----:B------:R-:W-:Y:S01]  /*8420*/  IMAD.MOV.U32 R5, RZ, RZ, 0x14f00000 ;  /* 0x14f00000ff057424 */ /* 0x000fe200078e00ff */
[----:B------:R-:W-:Y:S06]  /*8430*/  @P3 BRA `(.L_x_8030) ;  /* 0x0000000000143947 */ /* 0x000fec0003800000 */
[----:B------:R-:W-:Y:S01]  /*8440*/  ISETP.NE.AND P0, PT, R26, RZ, PT ;  /* 0x000000ff1a00720c */ /* 0x000fe20003f05270 */
[----:B------:R-:W-:-:S04]  /*8450*/  IMAD.MOV.U32 R21, RZ, RZ, 0x3000 ;  /* 0x00003000ff157424 */ /* 0x000fc800078e00ff */
[----:B------:R2:W-:Y:S08]  /*8460*/  SYNCS.ARRIVE.TRANS64 RZ, [R7+URZ+0x19c30], R21 ;  /* 0x019c301507ff79a7 */ /* 0x0005f0000800003f */
[----:B------:R-:W-:Y:S05]  /*8470*/  @!P0 BRA `(.L_x_8030) ;  /* 0x0000000000048947 */ /* 0x000fea0003800000 */
[----:B------:R-:W-:Y:S01]  /*8480*/  BPT.TRAP 0x1 ;  /* 0x000000040000795c */ /* 0x000fe20000300000 */
.L_x_8030:
[----:B------:R-:W-:Y:S05]  /*8490*/  BSYNC B1 ;  /* 0x0000000000017941 */ /* 0x000fea0003800000 */
.L_x_8029:
[----:B------:R-:W-:Y:S01]  /*84a0*/  R2UR UR6, R4 ;  /* 0x00000000040672ca */ /* 0x000fe200000e0000 */
[----:B------:R-:W-:Y:S01]  /*84b0*/  UIADD3 UR4, UP0, UR52, 0x370, URZ ;  /* 0x0000037034047890 */ /* 0x000fe2000ff1e03f */
[----:B------:R-:W-:Y:S01]  /*84c0*/  R2UR UR7, R5 ;  /* 0x00000000050772ca */ /* 0x000fe200000e0000 */
[----:B--2---:R-:W-:Y:S01]  /*84d0*/  VIADD R7, R7, 0x19c30 ;  /* 0x00019c3007077836 */ /* 0x004fe20000000000 */
[----:B------:R-:W-:Y:S01]  /*84e0*/  R2UR UR12, R20 ;  /* 0x00000000140c72ca */ /* 0x000fe200000e0000 */
[----:B------:R-:W-:Y:S01]  /*84f0*/  UIADD3.X UR5, URZ, UR53, URZ, UP0, !UPT ;  /* 0x000000353f057290 */ /* 0x000fe200087fe43f */
[----:B------:R-:W-:Y:S01]  /*8500*/  R2UR UR10, R11 ;  /* 0x000000000b0a72ca */ /* 0x000fe200000e0000 */
[----:B------:R-:W-:Y:S01]  /*8510*/  VIADD R11, R6, 0x13800 ;  /* 0x00013800060b7836 */ /* 0x000fe20000000000 */
[----:B------:R-:W-:-:S13]  /*8520*/  PLOP3.LUT P0, PT, PT, PT, PT, 0x80, 0x0 ;  /* 0x000000000000781c */ /* 0x000fda0003f0f070 */
.L_x_8031:
        /* <DEDUP_REMOVED lines=15> */
.L_x_8032:
        /* <DEDUP_REMOVED lines=15> */
.L_x_8033:
        /* <DEDUP_REMOVED lines=9> */
.L_x_8018:
[----:B------:R-:W-:Y:S05]  /*87a0*/  BSYNC B0 ;  /* 0x0000000000007941 */ /* 0x000fea0003800000 */
.L_x_8017:
[----:B------:R-:W-:-:S06]  /*87b0*/  UISETP.NE.AND UP0, UPT, UR43, 0x3, UPT ;  /* 0x000000032b00788c */ /* 0x000fcc000bf05270 */
[----:B------:R-:W-:-:S13]  /*87c0*/  PLOP3.LUT P0, PT, PT, PT, UP0, 0x80, 0x0 ;  /* 0x000000000000781c */ /* 0x000fda0003f0f008 */
[----:B------:R-:W-:Y:S05]  /*87d0*/  @!P0 BRA `(.L_x_8034) ;  /* 0x0000000000048947 */ /* 0x000fea0003800000 */
[----:B------:R-:W-:Y:S01]  /*87e0*/  BPT.TRAP 0x1 ;  /* 0x000000040000795c */ /* 0x000fe20000300000 */
.L_x_8034:
[----:B------:R-:W-:Y:S01]  /*87f0*/  LOP3.LUT R5, R8, 0x1, RZ, 0x3c, !PT ;  /* 0x0000000108057812 */ /* 0x000fe200078e3cff */
[----:B------:R-:W-:Y:S01]  /*8800*/  IMAD.U32 R4, RZ, RZ, UR48 ;  /* 0x00000030ff047e24 */ /* 0x000fe2000f8e00ff */
[----:B------:R-:W-:Y:S01]  /*8810*/  LEA R14, R9, UR40, 0x3 ;  /* 0x00000028090e7c11 */ /* 0x000fe2000f8e18ff */
[----:B------:R-:W-:Y:S01]  /*8820*/  BSSY B0, `(.L_x_8035) ;  /* 0x0000005000007945 */ /* 0x000fe20003800000 */
[----:B------:R-:W-:Y:S02]  /*8830*/  SHF.L.U32 R5, R5, 0x1f, RZ ;  /* 0x0000001f05057819 */ /* 0x000fe400000006ff */
[----:B------:R-:W-:Y:S02]  /*8840*/  ISETP.NE.AND P0, PT, R4, 0x3, PT ;  /* 0x000000030400780c */ /* 0x000fe40003f05270 */
[----:B------:R-:W2:Y:S02]  /*8850*/  SYNCS.PHASECHK.TRANS64.TRYWAIT P3, [R14+URZ+0x19c70], R5 ;  /* 0x019c70050e0075a7 */ /* 0x000ea4000806017f */
[----:B--2---:R-:W-:Y:S09]  /*8860*/  @!P3 BRA `(.L_x_8036) ;  /* 0x000000100098b947 */ /* 0x004ff20003800000 */
.L_x_8072:
[----:B------:R-:W-:Y:S05]  /*8870*/  BSYNC B0 ;  /* 0x0000000000007941 */ /* 0x000fea0003800000 */
.L_x_8035:
[----:B------:R-:W-:Y:S05]  /*8880*/  @!P0 BRA `(.L_x_8037) ;  /* 0x0000000000048947 */ /* 0x000fea0003800000 */
[----:B------:R-:W-:Y:S01]  /*8890*/  BPT.TRAP 0x1 ;  /* 0x000000040000795c */ /* 0x000fe20000300000 */
.L_x_8037:
[----:B--2---:R-:W-:Y:S01]  /*88a0*/  SHF.L.U32 R5, R8, 0x1f, RZ ;  /* 0x0000001f08057819 */ /* 0x004fe200000006ff */
[----:B------:R-:W-:-:S03]  /*88b0*/  IMAD R15, R9, 0x3000, RZ ;  /* 0x00003000090f7824 */ /* 0x000fc600078e02ff */
[----:B------:R-:W2:Y:S02]  /*88c0*/  SYNCS.PHASECHK.TRANS64.TRYWAIT P3, [R14+URZ+0x19c60], R5 ;  /* 0x019c60050e0075a7 */ /* 0x000ea4000806017f */
[----:B--2---:R-:W-:Y:S05]  /*88d0*/  @!P3 BRA `(.L_x_8038) ;  /* 0x000000100090b947 */ /* 0x004fea0003800000 */
.L_x_8073:
[C---:B------:R-:W-:Y:S01]  /*88e0*/  LOP3.LUT R21, R15.reuse, R17, RZ, 0xfc, !PT ;  /* 0x000000110f157212 */ /* 0x040fe200078efcff */
[----:B------:R-:W-:Y:S05]  /*88f0*/  WARPSYNC.ALL ;  /* 0x0000000000007948 */ /* 0x000fea0003800000 */
[----:B--2---:R2:W3:Y:S02]  /*8900*/  LDSM.16.MT88.4 R4, [R21+UR40+0x9000] ;  /* 0x009000281504783b */ /* 0x0044e40008004200 */
[----:B--2---:R-:W-:Y:S01]  /*8910*/  VIADD R21, R15, 0x1000 ;  /* 0x000010000f157836 */ /* 0x004fe20000000000 */
[C-C-:B---3--:R-:W-:Y:S02]  /*8920*/  PRMT R8, R4.reuse, 0x6420, R5.reuse ;  /* 0x0000642004087816 */ /* 0x148fe40000000005 */
[----:B------:R-:W-:-:S02]  /*8930*/  PRMT R9, R4, 0x7531, R5 ;  /* 0x0000753104097816 */ /* 0x000fc40000000005 */
[-C--:B------:R-:W-:Y:S02]  /*8940*/  LOP3.LUT R4, R15, R18.reuse, RZ, 0xfc, !PT ;  /* 0x000000120f047212 */ /* 0x080fe400078efcff */
[C-C-:B------:R-:W-:Y:S02]  /*8950*/  PRMT R10, R6.reuse, 0x6420, R7.reuse ;  /* 0x00006420060a7816 */ /* 0x140fe40000000007 */
[----:B------:R-:W-:Y:S01]  /*8960*/  PRMT R11, R6, 0x7531, R7 ;  /* 0x00007531060b7816 */ /* 0x000fe20000000007 */
[----:B------:R-:W-:Y:S01]  /*8970*/  IMAD.IADD R29, R27, 0x1, R4 ;  /* 0x000000011b1d7824 */ /* 0x000fe200078e0204 */
[C---:B------:R-:W-:Y:S02]  /*8980*/  LOP3.LUT R4, R21.reuse, R17, RZ, 0xfc, !PT ;  /* 0x0000001115047212 */ /* 0x040fe400078efcff */
[----:B------:R-:W-:Y:S02]  /*8990*/  LOP3.LUT R21, R21, R18, RZ, 0xfc, !PT ;  /* 0x0000001215157212 */ /* 0x000fe400078efcff */
[----:B------:R2:W-:Y:S03]  /*89a0*/  STSM.16.M88.4 [R29], R8 ;  /* 0x000000081d007844 */ /* 0x0005e60000000200 */
[----:B------:R-:W-:Y:S01]  /*89b0*/  IMAD.IADD R21, R27, 0x1, R21 ;  /* 0x000000011b157824 */ /* 0x000fe200078e0215 */
[----:B------:R-:W3:Y:S01]  /*89c0*/  LDSM.16.MT88.4 R4, [R4+UR40+0x9000] ;  /* 0x009000280404783b */ /* 0x000ee20008004200 */
[----:B--2---:R-:W-:Y:S01]  /*89d0*/  VIADD R29, R15, 0x2000 ;  /* 0x000020000f1d7836 */ /* 0x004fe20000000000 */
[----:B---3--:R-:W-:-:S02]  /*89e0*/  PRMT R8, R4, 0x6420, R5 ;  /* 0x0000642004087816 */ /* 0x008fc40000000005 */
[----:B------:R-:W-:Y:S02]  /*89f0*/  PRMT R9, R4, 0x7531, R5 ;  /* 0x0000753104097816 */ /* 0x000fe40000000005 */
[C-C-:B------:R-:W-:Y:S02]  /*8a00*/  PRMT R10, R6.reuse, 0x6420, R7.reuse ;  /* 0x00006420060a7816 */ /* 0x140fe40000000007 */
[----:B------:R-:W-:Y:S02]  /*8a10*/  PRMT R11, R6, 0x7531, R7 ;  /* 0x00007531060b7816 */ /* 0x000fe40000000007 */
[----:B------:R-:W-:-:S03]  /*8a20*/  LOP3.LUT R5, R29, R17, RZ, 0xfc, !PT ;  /* 0x000000111d057212 */ /* 0x000fc600078efcff */
[----:B------:R2:W-:Y:S04]  /*8a30*/  STSM.16.M88.4 [R21], R8 ;  /* 0x0000000815007844 */ /* 0x0005e80000000200 */
[----:B------:R-:W3:Y:S01]  /*8a40*/  LDSM.16.MT88.4 R4, [R5+UR40+0x9000] ;  /* 0x009000280504783b */ /* 0x000ee20008004200 */
[----:B--2---:R-:W-:Y:S02]  /*8a50*/  IADD3 R21, R27, R25, R15 ;  /* 0x000000191b157210 */ /* 0x004fe40007ffe00f */
[C-C-:B---3--:R-:W-:Y:S02]  /*8a60*/  PRMT R8, R4.reuse, 0x6420, R5.reuse ;  /* 0x0000642004087816 */ /* 0x148fe40000000005 */
[----:B------:R-:W-:Y:S02]  /*8a70*/  PRMT R9, R4, 0x7531, R5 ;  /* 0x0000753104097816 */ /* 0x000fe40000000005 */
[----:B------:R-:W-:-:S02]  /*8a80*/  LOP3.LUT R4, R29, R18, RZ, 0xfc, !PT ;  /* 0x000000121d047212 */ /* 0x000fc400078efcff */
[C-C-:B------:R-:W-:Y:S02]  /*8a90*/  PRMT R10, R6.reuse, 0x6420, R7.reuse ;  /* 0x00006420060a7816 */ /* 0x140fe40000000007 */
[----:B------:R-:W-:Y:S01]  /*8aa0*/  PRMT R11, R6, 0x7531, R7 ;  /* 0x00007531060b7816 */ /* 0x000fe20000000007 */
[----:B------:R-:W-:Y:S01]  /*8ab0*/  IMAD.IADD R29, R27, 0x1, R4 ;  /* 0x000000011b1d7824 */ /* 0x000fe200078e0204 */
[----:B------:R-:W-:-:S04]  /*8ac0*/  LOP3.LUT R4, R15, 0x800, R17, 0xfe, !PT ;  /* 0x000008000f047812 */ /* 0x000fc800078efe11 */
[----:B------:R-:W-:Y:S04]  /*8ad0*/  STSM.16.M88.4 [R29], R8 ;  /* 0x000000081d007844 */ /* 0x000fe80000000200 */
[----:B------:R-:W2:Y:S02]  /*8ae0*/  LDSM.16.MT88.4 R4, [R4+UR40+0x9000] ;  /* 0x009000280404783b */ /* 0x000ea40008004200 */
[C-C-:B--2---:R-:W-:Y:S02]  /*8af0*/  PRMT R8, R4.reuse, 0x6420, R5.reuse ;  /* 0x0000642004087816 */ /* 0x144fe40000000005 */
[----:B------:R-:W-:Y:S02]  /*8b00*/  PRMT R9, R4, 0x7531, R5 ;  /* 0x0000753104097816 */ /* 0x000fe40000000005 */
[----:B------:R-:W-:-:S02]  /*8b10*/  PRMT R10, R6, 0x6420, R7 ;  /* 0x00006420060a7816 */ /* 0x000fc40000000007 */
[----:B------:R-:W-:Y:S02]  /*8b20*/  PRMT R11, R6, 0x7531, R7 ;  /* 0x00007531060b7816 */ /* 0x000fe40000000007 */
[----:B------:R-:W-:-:S03]  /*8b30*/  IADD3 R5, R24, UR40, R15 ;  /* 0x0000002818057c10 */ /* 0x000fc6000fffe00f */
[----:B------:R-:W-:Y:S04]  /*8b40*/  STSM.16.M88.4 [R21], R8 ;  /* 0x0000000815007844 */ /* 0x000fe80000000200 */
[----:B------:R-:W2:Y:S02]  /*8b50*/  LDSM.16.MT88.4 R4, [R5+0x9000] ;  /* 0x009000000504783b */ /* 0x000ea40000004200 */
[C-C-:B--2---:R-:W-:Y:S02]  /*8b60*/  PRMT R8, R4.reuse, 0x6420, R5.reuse ;  /* 0x0000642004087816 */ /* 0x144fe40000000005 */
[----:B------:R-:W-:Y:S02]  /*8b70*/  PRMT R9, R4, 0x7531, R5 ;  /* 0x0000753104097816 */ /* 0x000fe40000000005 */
[----:B------:R-:W-:-:S02]  /*8b80*/  PRMT R10, R6, 0x6420, R7 ;  /* 0x00006420060a7816 */ /* 0x000fc40000000007 */
[----:B------:R-:W-:Y:S02]  /*8b90*/  PRMT R11, R6, 0x7531, R7 ;  /* 0x00007531060b7816 */ /* 0x000fe40000000007 */
[----:B------:R-:W-:-:S03]  /*8ba0*/  IADD3 R4, R2, UR40, R15 ;  /* 0x0000002802047c10 */ /* 0x000fc6000fffe00f */
[----:B------:R-:W-:Y:S04]  /*8bb0*/  STSM.16.M88.4 [R21+0x1000], R8 ;  /* 0x0010000815007844 */ /* 0x000fe80000000200 */
[----:B------:R-:W2:Y:S02]  /*8bc0*/  LDSM.16.MT88.4 R4, [R4+0x9000] ;  /* 0x009000000404783b */ /* 0x000ea40000004200 */
        /* <DEDUP_REMOVED lines=13> */
.L_x_8039:
[----:B---3--:R3:W-:Y:S01]  /*8ca0*/  SYNCS.ARRIVE.TRANS64.A1T0 RZ, [R14+URZ+0x19c50], RZ ;  /* 0x019c50ff0eff79a7 */ /* 0x0087e2000810003f */
[----:B------:R-:W-:Y:S01]  /*8cb0*/  BAR.SYNC.DEFER_BLOCKING 0x2, 0x80 ;  /* 0x0082000000007b1d */ /* 0x000fe20000010000 */
[C---:B------:R-:W-:Y:S01]  /*8cc0*/  ISETP.GT.AND P0, PT, R13.reuse, RZ, PT ;  /* 0x000000ff0d00720c */ /* 0x040fe20003f04270 */
[----:B------:R-:W-:Y:S02]  /*8cd0*/  @!P2 VIADD R4, R14, 0x19c80 ;  /* 0x00019c800e04a836 */ /* 0x000fe40000000000 */
[----:B------:R-:W-:Y:S02]  /*8ce0*/  VIADD R13, R13, 0xffffffff ;  /* 0xffffffff0d0d7836 */ /* 0x000fe40000000000 */
[----:B--2---:R-:W-:Y:S01]  /*8cf0*/  IMAD.MOV.U32 R8, RZ, RZ, R16 ;  /* 0x000000ffff087224 */ /* 0x004fe200078e0010 */
[----:B------:R-:W-:Y:S01]  /*8d00*/  @!P2 PRMT R4, RZ, 0x654, R4 ;  /* 0x00000654ff04a816 */ /* 0x000fe20000000004 */
[----:B------:R-:W-:-:S03]  /*8d10*/  IMAD.MOV.U32 R9, RZ, RZ, R19 ;  /* 0x000000ffff097224 */ /* 0x000fc600078e0013 */
[----:B------:R3:W-:Y:S03]  /*8d20*/  @!P2 SYNCS.ARRIVE.TRANS64.RED.A1T0 RZ, [R4+URZ], RZ ;  /* 0x000000ff04ffa9a7 */ /* 0x0007e6000810043f */
[----:B------:R-:W-:Y:S05]  /*8d30*/  @P0 BRA `(.L_x_8040) ;  /* 0xfffffff000200947 */ /* 0x000fea000383ffff */
.L_x_8016:
[----:B------:R-:W-:-:S06]  /*8d40*/  UISETP.NE.AND UP0, UPT, UR43, 0x3, UPT ;  /* 0x000000032b00788c */ /* 0x000fcc000bf05270 */
[----:B------:R-:W-:-:S13]  /*8d50*/  PLOP3.LUT P0, PT, PT, PT, UP0, 0x80, 0x0 ;  /* 0x000000000000781c */ /* 0x000fda0003f0f008 */
[----:B------:R-:W-:Y:S05]  /*8d60*/  @!P0 BRA `(.L_x_8041) ;  /* 0x0000000000048947 */ /* 0x000fea0003800000 */
[----:B------:R-:W-:Y:S01]  /*8d70*/  BPT.TRAP 0x1 ;  /* 0x000000040000795c */ /* 0x000fe20000300000 */
.L_x_8041:
[----:B------:R-:W-:Y:S01]  /*8d80*/  LOP3.LUT R3, R16, 0x1, RZ, 0x3c, !PT ;  /* 0x0000000110037812 */ /* 0x000fe200078e3cff */
[----:B---3--:R-:W-:Y:S01]  /*8d90*/  IMAD.U32 R4, RZ, RZ, UR48 ;  /* 0x00000030ff047e24 */ /* 0x008fe2000f8e00ff */
[----:B------:R-:W-:Y:S01]  /*8da0*/  LEA R0, R19, UR40, 0x3 ;  /* 0x0000002813007c11 */ /* 0x000fe2000f8e18ff */
[----:B------:R-:W-:Y:S01]  /*8db0*/  BSSY B0, `(.L_x_8042) ;  /* 0x0000005000007945 */ /* 0x000fe20003800000 */
[----:B------:R-:W-:Y:S02]  /*8dc0*/  SHF.L.U32 R3, R3, 0x1f, RZ ;  /* 0x0000001f03037819 */ /* 0x000fe400000006ff */
[----:B------:R-:W-:Y:S02]  /*8dd0*/  ISETP.NE.AND P1, PT, R4, 0x3, PT ;  /* 0x000000030400780c */ /* 0x000fe40003f25270 */
[----:B------:R-:W3:Y:S02]  /*8de0*/  SYNCS.PHASECHK.TRANS64.TRYWAIT P0, [R0+URZ+0x19c70], R3 ;  /* 0x019c7003000075a7 */ /* 0x000ee4000800017f */
[----:B---3--:R-:W-:Y:S09]  /*8df0*/  @!P0 BRA `(.L_x_8043) ;  /* 0x0000000c005c8947 */ /* 0x008ff20003800000 */
.L_x_8074:
[----:B------:R-:W-:Y:S05]  /*8e00*/  BSYNC B0 ;  /* 0x0000000000007941 */ /* 0x000fea0003800000 */
.L_x_8042:
[----:B------:R-:W-:Y:S05]  /*8e10*/  @!P1 BRA `(.L_x_8044) ;  /* 0x0000000000049947 */ /* 0x000fea0003800000 */
[----:B------:R-:W-:Y:S01]  /*8e20*/  BPT.TRAP 0x1 ;  /* 0x000000040000795c */ /* 0x000fe20000300000 */
.L_x_8044:
[----:B--2---:R-:W-:Y:S01]  /*8e30*/  SHF.L.U32 R5, R16, 0x1f, RZ ;  /* 0x0000001f10057819 */ /* 0x004fe200000006ff */
[----:B---3--:R-:W-:-:S03]  /*8e40*/  IMAD R3, R19, 0x3000, RZ ;  /* 0x0000300013037824 */ /* 0x008fc600078e02ff */
[----:B------:R-:W2:Y:S02]  /*8e50*/  SYNCS.PHASECHK.TRANS64.TRYWAIT P0, [R0+URZ+0x19c60], R5 ;  /* 0x019c6005000075a7 */ /* 0x000ea4000800017f */
[----:B------:R-:W-:Y:S01]  /*8e60*/  LOP3.LUT R12, R3, R17, RZ, 0xfc, !PT ;  /* 0x00000011030c7212 */ /* 0x000fe200078efcff */
[----:B--2---:R-:W-:Y:S06]  /*8e70*/  @!P0 BRA `(.L_x_8045) ;  /* 0x0000000c00508947 */ /* 0x004fec0003800000 */
.L_x_8075:
[----:B------:R-:W-:Y:S05]  /*8e80*/  WARPSYNC.ALL ;  /* 0x0000000000007948 */ /* 0x000fea0003800000 */
[----:B--2---:R2:W3:Y:S01]  /*8e90*/  LDSM.16.MT88.4 R4, [R12+UR40+0x9000] ;  /* 0x009000280c04783b */ /* 0x0044e20008004200 */
[----:B------:R-:W-:-:S05]  /*8ea0*/  VIADD R14, R3, 0x1000 ;  /* 0x00001000030e7836 */ /* 0x000fca0000000000 */
[C---:B------:R-:W-:Y:S02]  /*8eb0*/  LOP3.LUT R15, R14.reuse, R17, RZ, 0xfc, !PT ;  /* 0x000000110e0f7212 */ /* 0x040fe400078efcff */
[----:B------:R-:W-:Y:S01]  /*8ec0*/  LOP3.LUT R14, R14, R18, RZ, 0xfc, !PT ;  /* 0x000000120e0e7212 */ /* 0x000fe200078efcff */
[----:B--2---:R-:W-:-:S04]  /*8ed0*/  VIADD R12, R3, 0x2000 ;  /* 0x00002000030c7836 */ /* 0x004fc80000000000 */
[----:B------:R-:W-:Y:S01]  /*8ee0*/  IMAD.IADD R14, R27, 0x1, R14 ;  /* 0x000000011b0e7824 */ /* 0x000fe200078e020e */
[C-C-:B---3--:R-:W-:Y:S02]  /*8ef0*/  PRMT R8, R4.reuse, 0x6420, R5.reuse ;  /* 0x0000642004087816 */ /* 0x148fe40000000005 */
[----:B------:R-:W-:Y:S02]  /*8f00*/  PRMT R9, R4, 0x7531, R5 ;  /* 0x0000753104097816 */ /* 0x000fe40000000005 */
[----:B------:R-:W-:Y:S02]  /*8f10*/  LOP3.LUT R4, R3, R18, RZ, 0xfc, !PT ;  /* 0x0000001203047212 */ /* 0x000fe400078efcff */
[C-C-:B------:R-:W-:Y:S02]  /*8f20*/  PRMT R10, R6.reuse, 0x6420, R7.reuse ;  /* 0x00006420060a7816 */ /* 0x140fe40000000007 */
[----:B------:R-:W-:Y:S01]  /*8f30*/  PRMT R11, R6, 0x7531, R7 ;  /* 0x00007531060b7816 */ /* 0x000fe20000000007 */
[----:B------:R-:W-:-:S05]  /*8f40*/  IMAD.IADD R13, R27, 0x1, R4 ;  /* 0x000000011b0d7824 */ /* 0x000fca00078e0204 */
[----:B------:R2:W-:Y:S04]  /*8f50*/  STSM.16.M88.4 [R13], R8 ;  /* 0x000000080d007844 */ /* 0x0005e80000000200 */
[----:B------:R-:W3:Y:S01]  /*8f60*/  LDSM.16.MT88.4 R4, [R15+UR40+0x9000] ;  /* 0x009000280f04783b */ /* 0x000ee20008004200 */
[C---:B--2---:R-:W-:Y:S02]  /*8f70*/  LOP3.LUT R13, R12.reuse, R17, RZ, 0xfc, !PT ;  /* 0x000000110c0d7212 */ /* 0x044fe400078efcff */
[----:B------:R-:W-:-:S05]  /*8f80*/  LOP3.LUT R12, R12, R18, RZ, 0xfc, !PT ;  /* 0x000000120c0c7212 */ /* 0x000fca00078efcff */
[C---:B------:R-:W-:Y:S01]  /*8f90*/  IMAD.IADD R12, R27.reuse, 0x1, R12 ;  /* 0x000000011b0c7824 */ /* 0x040fe200078e020c */
[----:B------:R-:W-:Y:S02]  /*8fa0*/  IADD3 R27, R27, R25, R3 ;  /* 0x000000191b1b7210 */ /* 0x000fe40007ffe003 */
[C-C-:B---3--:R-:W-:Y:S02]  /*8fb0*/  PRMT R8, R4.reuse, 0x6420, R5.reuse ;  /* 0x0000642004087816 */ /* 0x148fe40000000005 */
[----:B------:R-:W-:Y:S02]  /*8fc0*/  PRMT R9, R4, 0x7531, R5 ;  /* 0x0000753104097816 */ /* 0x000fe40000000005 */
[C-C-:B------:R-:W-:Y:S02]  /*8fd0*/  PRMT R10, R6.reuse, 0x6420, R7.reuse ;  /* 0x00006420060a7816 */ /* 0x140fe40000000007 */
[----:B------:R-:W-:-:S05]  /*8fe0*/  PRMT R11, R6, 0x7531, R7 ;  /* 0x00007531060b7816 */ /* 0x000fca0000000007 */
[----:B------:R-:W-:Y:S04]  /*8ff0*/  STSM.16.M88.4 [R14], R8 ;  /* 0x000000080e007844 */ /* 0x000fe80000000200 */
[----:B------:R2:W3:Y:S02]  /*9000*/  LDSM.16.MT88.4 R4, [R13+UR40+0x9000] ;  /* 0x009000280d04783b */ /* 0x0004e40008004200 */
[----:B--2---:R-:W-:Y:S02]  /*9010*/  IADD3 R13, R24, UR40, R3 ;  /* 0x00000028180d7c10 */ /* 0x004fe4000fffe003 */
[----:B------:R-:W-:Y:S02]  /*9020*/  LOP3.LUT R14, R3, 0x800, R17, 0xfe, !PT ;  /* 0x00000800030e7812 */ /* 0x000fe400078efe11 */
[----:B---3--:R-:W-:-:S02]  /*9030*/  PRMT R8, R4, 0x6420, R5 ;  /* 0x0000642004087816 */ /* 0x008fc40000000005 */
        /* <DEDUP_REMOVED lines=31> */
.L_x_8046:
[----:B------:R-:W4:Y:S01]  /*9230*/  LDC R4, c[0x0][0xda4] ;  /* 0x00036900ff047b82 */ /* 0x000f220000000800 */
[----:B------:R-:W-:Y:S01]  /*9240*/  UIADD3 UR49, UR44, UR49, URZ ;  /* 0x000000312c317290 */ /* 0x000fe2000fffe03f */
[----:B------:R-:W-:Y:S01]  /*9250*/  @!P2 VIADD R3, R0, 0x19c80 ;  /* 0x00019c800003a836 */ /* 0x000fe20000000000 */
[----:B------:R-:W-:Y:S01]  /*9260*/  UIADD3 UR47, UR47, 0x1, URZ ;  /* 0x000000012f2f7890 */ /* 0x000fe2000fffe03f */
[----:B------:R-:W-:-:S03]  /*9270*/  VIADD R19, R19, 0x1 ;  /* 0x0000000113137836 */ /* 0x000fc60000000000 */
[----:B------:R-:W-:Y:S01]  /*9280*/  @!P2 PRMT R3, RZ, 0x654, R3 ;  /* 0x00000654ff03a816 */ /* 0x000fe20000000003 */
[----:B---3--:R-:W-:Y:S01]  /*9290*/  SYNCS.ARRIVE.TRANS64.A1T0 RZ, [R0+URZ+0x19c50], RZ ;  /* 0x019c50ff00ff79a7 */ /* 0x008fe2000810003f */
[----:B------:R-:W-:Y:S01]  /*92a0*/  BAR.SYNC.DEFER_BLOCKING 0x2, 0x80 ;  /* 0x0082000000007b1d */ /* 0x000fe20000010000 */
[----:B------:R-:W-:-:S04]  /*92b0*/  ISETP.NE.AND P0, PT, R19, 0x2, PT ;  /* 0x000000021300780c */ /* 0x000fc80003f05270 */
[----:B------:R-:W-:Y:S02]  /*92c0*/  SEL R19, R19, RZ, P0 ;  /* 0x000000ff13137207 */ /* 0x000fe40000000000 */
[----:B----4-:R-:W-:Y:S01]  /*92d0*/  ISETP.LE.AND P1, PT, R4, UR49, PT ;  /* 0x0000003104007c0c */ /* 0x010fe2000bf23270 */
[----:B------:R3:W-:Y:S02]  /*92e0*/  @!P2 SYNCS.ARRIVE.TRANS64.RED.A1T0 RZ, [R3+URZ], RZ ;  /* 0x000000ff03ffa9a7 */ /* 0x0007e4000810043f */
[----:B---3--:R-:W-:-:S04]  /*92f0*/  SEL R3, RZ, 0x1, P0 ;  /* 0x00000001ff037807 */ /* 0x008fc80000000000 */
[----:B------:R-:W-:-:S06]  /*9300*/  LOP3.LUT R16, R16, R3, RZ, 0x3c, !PT ;  /* 0x0000000310107212 */ /* 0x000fcc00078e3cff */
[----:B------:R-:W-:Y:S05]  /*9310*/  @!P1 BRA `(.L_x_8047) ;  /* 0xffffffd800189947 */ /* 0x000fea000383ffff */
[----:B------:R-:W-:-:S12]  /*9320*/  ULOP3.LUT UR47, UR47, 0x1, URZ, 0xc, !UPT ;  /* 0x000000012f2f7892 */ /* 0x000fd8000f8e0c3f */
.L_x_8001:
[----:B------:R-:W3:Y:S01]  /*9330*/  S2R R3, SR_CgaCtaId ;  /* 0x0000000000037919 */ /* 0x000ee20000008800 */
[----:B------:R-:W-:Y:S01]  /*9340*/  MOV R0, 0x400 ;  /* 0x0000040000007802 */ /* 0x000fe20000000f00 */
[----:B------:R-:W-:-:S03]  /*9350*/  IMAD.U32 R2, RZ, RZ, UR47 ;  /* 0x0000002fff027e24 */ /* 0x000fc6000f8e00ff */
[----:B---3--:R-:W-:Y:S02]  /*9360*/  LEA R6, R3, R0, 0x18 ;  /* 0x0000000003067211 */ /* 0x008fe400078ec0ff */
[----:B------:R-:W-:-:S04]  /*9370*/  SHF.L.U32 R0, R2, 0x1f, RZ ;  /* 0x0000001f02007819 */ /* 0x000fc800000006ff */
[----:B------:R-:W3:Y:S02]  /*9380*/  SYNCS.PHASECHK.TRANS64.TRYWAIT P0, [R6+URZ+0x19c20], R0 ;  /* 0x019c2000060075a7 */ /* 0x000ee4000800017f */
[----:B---3--:R-:W-:Y:S05]  /*9390*/  @!P0 BRA `(.L_x_8048) ;  /* 0x00000008001c8947 */ /* 0x008fea0003800000 */
.L_x_8076:
[----:B-1----:R-:W1:Y:S02]  /*93a0*/  SHFL.IDX PT, R22, R22, RZ, 0x1f ;  /* 0x00001fff16167589 */ /* 0x002e6400000e0000 */
[----:B-1----:R-:W-:-:S13]  /*93b0*/  ISETP.NE.AND P0, PT, R22, RZ, PT ;  /* 0x000000ff1600720c */ /* 0x002fda0003f05270 */
[----:B------:R-:W-:Y:S05]  /*93c0*/  @P0 EXIT ;  /* 0x000000000000094d */ /* 0x000fea0003800000 */
[----:B------:R-:W-:Y:S01]  /*93d0*/  ELECT P0, URZ, PT ;  /* 0x00000000003f782f */ /* 0x000fe20003800000 */
[----:B------:R-:W-:-:S12]  /*93e0*/  BSSY B0, `(.L_x_8049) ;  /* 0x0000027000007945 */ /* 0x000fd80003800000 */
[----:B------:R-:W-:Y:S05]  /*93f0*/  @!P0 BRA `(.L_x_8050) ;  /* 0x0000000000948947 */ /* 0x000fea0003800000 */
[----:B------:R-:W-:-:S06]  /*9400*/  ULOP3.LUT UR4, UR46, 0x2, URZ, 0xfc, !UPT ;  /* 0x000000022e047892 */ /* 0x000fcc000f8efc3f */
[----:B---3--:R-:W-:-:S05]  /*9410*/  IMAD.U32 R0, RZ, RZ, UR4 ;  /* 0x00000004ff007e24 */ /* 0x008fca000f8e00ff */
[----:B------:R-:W-:-:S13]  /*9420*/  ISETP.NE.AND P0, PT, R0, 0x3, PT ;  /* 0x000000030000780c */ /* 0x000fda0003f05270 */
[----:B------:R-:W-:Y:S05]  /*9430*/  @!P0 BRA `(.L_x_8051) ;  /* 0x0000000000048947 */ /* 0x000fea0003800000 */
[----:B------:R-:W-:Y:S01]  /*9440*/  BPT.TRAP 0x1 ;  /* 0x000000040000795c */ /* 0x000fe20000300000 */
.L_x_8051:
[----:B------:R-:W-:Y:S01]  /*9450*/  VIADD R0, R6, 0x19c40 ;  /* 0x00019c4006007836 */ /* 0x000fe20000000000 */
[----:B------:R-:W-:Y:S01]  /*9460*/  SHF.L.U32 R4, R16, 0x1f, RZ ;  /* 0x0000001f10047819 */ /* 0x000fe200000006ff */
[C---:B------:R-:W-:Y:S02]  /*9470*/  VIADD R2, R19.reuse, 0x1 ;  /* 0x0000000113027836 */ /* 0x040fe40000000000 */
[----:B------:R-:W-:-:S03]  /*9480*/  IMAD R5, R19, 0x8, R0 ;  /* 0x0000000813057824 */ /* 0x000fc600078e0200 */
[C---:B------:R-:W-:Y:S01]  /*9490*/  ISETP.NE.AND P2, PT, R2.reuse, 0x2, PT ;  /* 0x000000020200780c */ /* 0x040fe20003f45270 */
[----:B------:R-:W1:Y:S03]  /*94a0*/  SYNCS.PHASECHK.TRANS64.TRYWAIT P1, [R5+URZ], R4 ;  /* 0x00000004050075a7 */ /* 0x000e66000802017f */
[----:B------:R-:W-:Y:S02]  /*94b0*/  SEL R3, RZ, 0x1, P2 ;  /* 0x00000001ff037807 */ /* 0x000fe40001000000 */
[----:B------:R-:W-:Y:S02]  /*94c0*/  SEL R7, R2, RZ, P2 ;  /* 0x000000ff02077207 */ /* 0x000fe40001000000 */
[----:B------:R-:W-:-:S03]  /*94d0*/  LOP3.LUT R3, R16, R3, RZ, 0x3c, !PT ;  /* 0x0000000310037212 */ /* 0x000fc600078e3cff */
[----:B--2---:R-:W-:Y:S01]  /*94e0*/  IMAD R9, R7, 0x8, R0 ;  /* 0x0000000807097824 */ /* 0x004fe200078e0200 */
[----:B------:R-:W-:Y:S01]  /*94f0*/  SHF.L.U32 R0, R3, 0x1f, RZ ;  /* 0x0000001f03007819 */ /* 0x000fe200000006ff */
[----:B-1----:R-:W-:Y:S06]  /*9500*/  @!P1 BRA `(.L_x_8052) ;  /* 0x0000000400d49947 */ /* 0x002fec0003800000 */
.L_x_8077:
[----:B------:R-:W2:Y:S02]  /*9510*/  SYNCS.PHASECHK.TRANS64.TRYWAIT P1, [R9+URZ], R0 ;  /* 0x00000000090075a7 */ /* 0x000ea4000802017f */
[----:B--2---:R-:W-:Y:S05]  /*9520*/  @!P1 BRA `(.L_x_8053) ;  /* 0x0000000400e09947 */ /* 0x004fea0003800000 */
.L_x_8078:
[----:B------:R-:W-:Y:S05]  /*9530*/  @!P0 BRA `(.L_x_8054) ;  /* 0x0000000000048947 */ /* 0x000fea0003800000 */
[----:B------:R-:W-:Y:S01]  /*9540*/  BPT.TRAP 0x1 ;  /* 0x000000040000795c */ /* 0x000fe20000300000 */
.L_x_8054:
[----:B------:R-:W-:-:S04]  /*9550*/  IMAD R19, R19, 0x8, R6 ;  /* 0x0000000813137824 */ /* 0x000fc800078e0206 */
[----:B------:R-:W3:Y:S02]  /*9560*/  SYNCS.PHASECHK.TRANS64.TRYWAIT P1, [R19+URZ+0x19c60], R4 ;  /* 0x019c6004130075a7 */ /* 0x000ee4000802017f */
[----:B---3--:R-:W-:Y:S05]  /*9570*/  @!P1 BRA `(.L_x_8055) ;  /* 0x0000000400e09947 */ /* 0x008fea0003800000 */
.L_x_8079:
[----:B------:R-:W-:Y:S05]  /*9580*/  @!P0 BRA `(.L_x_8056) ;  /* 0x0000000000048947 */ /* 0x000fea0003800000 */
[----:B------:R-:W-:Y:S01]  /*9590*/  BPT.TRAP 0x1 ;  /* 0x000000040000795c */ /* 0x000fe20000300000 */
.L_x_8056:
[----:B------:R-:W-:-:S04]  /*95a0*/  IMAD R7, R7, 0x8, R6 ;  /* 0x0000000807077824 */ /* 0x000fc800078e0206 */
[----:B------:R-:W4:Y:S02]  /*95b0*/  SYNCS.PHASECHK.TRANS64.TRYWAIT P1, [R7+URZ+0x19c60], R0 ;  /* 0x019c6000070075a7 */ /* 0x000f24000802017f */
[----:B----4-:R-:W-:Y:S05]  /*95c0*/  @!P1 BRA `(.L_x_8057) ;  /* 0x0000000400e09947 */ /* 0x010fea0003800000 */
.L_x_8080:
[----:B------:R-:W-:Y:S05]  /*95d0*/  @!P0 BRA `(.L_x_8058) ;  /* 0x0000000000048947 */ /* 0x000fea0003800000 */
[----:B------:R-:W-:Y:S01]  /*95e0*/  BPT.TRAP 0x1 ;  /* 0x000000040000795c */ /* 0x000fe20000300000 */
.L_x_8058:
[----:B------:R-:W5:Y:S02]  /*95f0*/  SYNCS.PHASECHK.TRANS64.TRYWAIT P0, [R19+URZ+0x19c80], R4 ;  /* 0x019c8004130075a7 */ /* 0x000f64000800017f */
[----:B-----5:R-:W-:Y:S05]  /*9600*/  @!P0 BRA `(.L_x_8059) ;  /* 0x0000000400e48947 */ /* 0x020fea0003800000 */
.L_x_8060:
[----:B------:R1:W1:Y:S02]  /*9610*/  SYNCS.PHASECHK.TRANS64.TRYWAIT P0, [R7+URZ+0x19c80], R0 ;  /* 0x019c8000070075a7 */ /* 0x000264000800017f */
[----:B-1----:R-:W-:Y:S05]  /*9620*/  @!P0 NANOSLEEP.SYNCS 0x989680 ;  /* 0x009896800000895d */ /* 0x002fea0003900000 */
[----:B------:R-:W1:Y:S02]  /*9630*/  @!P0 SYNCS.PHASECHK.TRANS64 P0, [R7+URZ+0x19c80], R0 ;  /* 0x019c8000070085a7 */ /* 0x000e64000800007f */
[----:B-1----:R-:W-:Y:S05]  /*9640*/  @!P0 BRA `(.L_x_8060) ;  /* 0xfffffffc00f08947 */ /* 0x002fea000383ffff */
.L_x_8050:
[----:B------:R-:W-:Y:S05]  /*9650*/  BSYNC B0 ;  /* 0x0000000000007941 */ /* 0x000fea0003800000 */
.L_x_8049:
[----:B------:R-:W-:Y:S05]  /*9660*/  EXIT ;  /* 0x000000000000794d */ /* 0x000fea0003800000 */
.L_x_7977:
[----:B-1----:R-:W-:-:S04]  /*9670*/  IMAD.U32 R3, RZ, RZ, UR48 ;  /* 0x00000030ff037e24 */ /* 0x002fc8000f8e00ff */
[----:B------:R1:W2:Y:S03]  /*9680*/  SYNCS.PHASECHK.TRANS64.TRYWAIT P1, [R3+URZ+0x19c00], R0 ;  /* 0x019c0000030075a7 */ /* 0x0002a6000802017f */
[----:B--2---:R-:W-:Y:S05]  /*9690*/  @!P1 NANOSLEEP.SYNCS 0x989680 ;  /* 0x009896800000995d */ /* 0x004fea0003900000 */
[----:B------:R-:W2:Y:S02]  /*96a0*/  @!P1 SYNCS.PHASECHK.TRANS64 P1, [R3+URZ+0x19c00], R0 ;  /* 0x019c0000030095a7 */ /* 0x000ea4000802007f */
[----:B--2---:R-:W-:Y:S05]  /*96b0*/  @!P1 BRA `(.L_x_7977) ;  /* 0xfffffffc00ec9947 */ /* 0x004fea000383ffff */
[----:B------:R-:W-:Y:S05]  /*96c0*/  BRA `(.L_x_8061) ;  /* 0xffffff7c00807947 */ /* 0x000fea000383ffff */
.L_x_7981:
[----:B--2---:R2:W3:Y:S02]  /*96d0*/  SYNCS.PHASECHK.TRANS64.TRYWAIT P1, [R3+URZ+0x19c30], R0 ;  /* 0x019c3000030075a7 */ /* 0x0044e4000802017f */
[----:B---3--:R-:W-:Y:S05]  /*96e0*/  @!P1 NANOSLEEP.SYNCS 0x989680 ;  /* 0x009896800000995d */ /* 0x008fea0003900000 */
[----:B------:R-:W3:Y:S02]  /*96f0*/  @!P1 SYNCS.PHASECHK.TRANS64 P1, [R3+URZ+0x19c30], R0 ;  /* 0x019c3000030095a7 */ /* 0x000ee4000802007f */
[----:B---3--:R-:W-:Y:S05]  /*9700*/  @!P1 BRA `(.L_x_7981) ;  /* 0xfffffffc00f09947 */ /* 0x008fea000383ffff */
[----:B------:R-:W-:Y:S05]  /*9710*/  BRA `(.L_x_7980) ;  /* 0xffffff7c00ac7947 */ /* 0x000fea000383ffff */
.L_x_7986:
[----:B--2---:R-:W-:-:S04]  /*9720*/  IMAD.U32 R7, RZ, RZ, UR19 ;  /* 0x00000013ff077e24 */ /* 0x004fc8000f8e00ff */
[----:B------:R2:W3:Y:S03]  /*9730*/  SYNCS.PHASECHK.TRANS64.TRYWAIT P1, [R7+URZ+0x19c30], R0 ;  /* 0x019c3000070075a7 */ /* 0x0004e6000802017f */
[----:B---3--:R-:W-:Y:S05]  /*9740*/  @!P1 NANOSLEEP.SYNCS 0x989680 ;  /* 0x009896800000995d */ /* 0x008fea0003900000 */
[----:B------:R-:W3:Y:S02]  /*9750*/  @!P1 SYNCS.PHASECHK.TRANS64 P1, [R7+URZ+0x19c30], R0 ;  /* 0x019c3000070095a7 */ /* 0x000ee4000802007f */
[----:B---3--:R-:W-:Y:S05]  /*9760*/  @!P1 BRA `(.L_x_7986) ;  /* 0xfffffffc00ec9947 */ /* 0x008fea000383ffff */
[----:B------:R-:W-:Y:S05]  /*9770*/  BRA `(.L_x_7985) ;  /* 0xffffff9c00f07947 */ /* 0x000fea000383ffff */
.L_x_7990:
[----:B--2---:R-:W-:-:S04]  /*9780*/  IMAD.U32 R7, RZ, RZ, UR11 ;  /* 0x0000000bff077e24 */ /* 0x004fc8000f8e00ff */
[----:B------:R2:W3:Y:S03]  /*9790*/  SYNCS.PHASECHK.TRANS64.TRYWAIT P1, [R7+URZ+0x19c50], R0 ;  /* 0x019c5000070075a7 */ /* 0x0004e6000802017f */
[----:B---3--:R-:W-:Y:S05]  /*97a0*/  @!P1 NANOSLEEP.SYNCS 0x989680 ;  /* 0x009896800000995d */ /* 0x008fea0003900000 */
[----:B------:R-:W3:Y:S02]  /*97b0*/  @!P1 SYNCS.PHASECHK.TRANS64 P1, [R7+URZ+0x19c50], R0 ;  /* 0x019c5000070095a7 */ /* 0x000ee4000802007f */
[----:B---3--:R-:W-:Y:S05]  /*97c0*/  @!P1 BRA `(.L_x_7990) ;  /* 0xfffffffc00ec9947 */ /* 0x008fea000383ffff */
[----:B------:R-:W-:Y:S05]  /*97d0*/  BRA `(.L_x_7989) ;  /* 0xffffffa4003c7947 */ /* 0x000fea000383ffff */
.L_x_7996:
[----:B--2---:R-:W-:-:S04]  /*97e0*/  IMAD.U32 R4, RZ, RZ, UR5 ;  /* 0x00000005ff047e24 */ /* 0x004fc8000f8e00ff */
[----:B------:R2:W3:Y:S03]  /*97f0*/  SYNCS.PHASECHK.TRANS64.TRYWAIT P1, [R4+URZ+0x19c50], R3 ;  /* 0x019c5003040075a7 */ /* 0x0004e6000802017f */
[----:B---3--:R-:W-:Y:S05]  /*9800*/  @!P1 NANOSLEEP.SYNCS 0x989680 ;  /* 0x009896800000995d */ /* 0x008fea0003900000 */
[----:B------:R-:W3:Y:S02]  /*9810*/  @!P1 SYNCS.PHASECHK.TRANS64 P1, [R4+URZ+0x19c50], R3 ;  /* 0x019c5003040095a7 */ /* 0x000ee4000802007f */
[----:B---3--:R-:W-:Y:S05]  /*9820*/  @!P1 BRA `(.L_x_7996) ;  /* 0xfffffffc00ec9947 */ /* 0x008fea000383ffff */
[----:B------:R-:W-:Y:S05]  /*9830*/  BRA `(.L_x_7995) ;  /* 0xffffffb8008c7947 */ /* 0x000fea000383ffff */
.L_x_8006:
[----:B------:R-:W-:Y:S02]  /*9840*/  IMAD.MOV.U32 R13, RZ, RZ, R22 ;  /* 0x000000ffff0d7224 */ /* 0x000fe400078e0016 */
[----:B------:R-:W-:Y:S02]  /*9850*/  IMAD.MOV.U32 R12, RZ, RZ, RZ ;  /* 0x000000ffff0c7224 */ /* 0x000fe400078e00ff */
[----:B------:R-:W-:Y:S02]  /*9860*/  IMAD.MOV.U32 R11, RZ, RZ, 0x1f ;  /* 0x0000001fff0b7424 */ /* 0x000fe400078e00ff */
[----:B------:R-:W-:-:S07]  /*9870*/  IMAD.MOV.U32 R15, RZ, RZ, -0x1 ;  /* 0xffffffffff0f7424 */ /* 0x000fce00078e00ff */
[----:B------:R-:W-:Y:S05]  /*9880*/  WARPSYNC.COLLECTIVE R15, `(.L_x_8062) ;  /* 0x000000000f087348 */ /* 0x000fea0003c00000 */
[----:B------:R1:W2:Y:S02]  /*9890*/  SHFL.IDX P6, R14, R13, R12, R11 ;  /* 0x0000000c0d0e7389 */ /* 0x0002a400000c000b */
[----:B-12---:R-:W-:Y:S01]  /*98a0*/  ENDCOLLECTIVE ;  /* 0x000000000000791b */ /* 0x006fe20003800000 */
.L_x_8062:
[----:B------:R-:W-:Y:S05]  /*98b0*/  BRA `(.L_x_8063) ;  /* 0xffffffdc000c7947 */ /* 0x000fea000383ffff */
.L_x_8008:
[----:B------:R-:W-:Y:S01]  /*98c0*/  BSSY B0, `(.L_x_8064) ;  /* 0x0000006000007945 */ /* 0x000fe20003800000 */
[----:B------:R-:W-:-:S07]  /*98d0*/  IMAD.MOV.U32 R15, RZ, RZ, -0x1 ;  /* 0xffffffffff0f7424 */ /* 0x000fce00078e00ff */
[----:B-1----:R-:W-:Y:S05]  /*98e0*/  WARPSYNC.COLLECTIVE R15, `(.L_x_8065) ;  /* 0x000000000f0c7348 */ /* 0x002fea0003c00000 */
[----:B------:R-:W-:Y:S02]  /*98f0*/  ELECT P6, UR62, PT ;  /* 0x00000000003e782f */ /* 0x000fe400038c0000 */
[----:B------:R-:W-:Y:S01]  /*9900*/  MOV R14, UR62 ;  /* 0x0000003e000e7c02 */ /* 0x000fe20008000f00 */
[----:B-1----:R-:W-:Y:S10]  /*9910*/  ENDCOLLECTIVE ;  /* 0x000000000000791b */ /* 0x002ff40003800000 */
.L_x_8065:
[----:B------:R-:W-:Y:S05]  /*9920*/  BSYNC B0 ;  /* 0x0000000000007941 */ /* 0x000fea0003800000 */
.L_x_8064:
[----:B------:R-:W-:Y:S05]  /*9930*/  BRA `(.L_x_8066) ;  /* 0xffffffdc00107947 */ /* 0x000fea000383ffff */
.L_x_8011:
[----:B--2---:R2:W3:Y:S02]  /*9940*/  SYNCS.PHASECHK.TRANS64.TRYWAIT P3, [R7+URZ+0x19c80], R4 ;  /* 0x019c8004070075a7 */ /* 0x0044e4000806017f */
[----:B---3--:R-:W-:Y:S05]  /*9950*/  @!P3 NANOSLEEP.SYNCS 0x989680 ;  /* 0x009896800000b95d */ /* 0x008fea0003900000 */
[----:B------:R-:W3:Y:S02]  /*9960*/  @!P3 SYNCS.PHASECHK.TRANS64 P3, [R7+URZ+0x19c80], R4 ;  /* 0x019c80040700b5a7 */ /* 0x000ee4000806007f */
[----:B---3--:R-:W-:Y:S05]  /*9970*/  @!P3 BRA `(.L_x_8011) ;  /* 0xfffffffc00f0b947 */ /* 0x008fea000383ffff */
[----:B------:R-:W-:Y:S05]  /*9980*/  BRA `(.L_x_8067) ;  /* 0xffffffdc00647947 */ /* 0x000fea000383ffff */
.L_x_8013:
[----:B---3--:R3:W4:Y:S02]  /*9990*/  SYNCS.PHASECHK.TRANS64.TRYWAIT P3, [R7+URZ+0x19c40], R4 ;  /* 0x019c4004070075a7 */ /* 0x008724000806017f */
[----:B----4-:R-:W-:Y:S05]  /*99a0*/  @!P3 NANOSLEEP.SYNCS 0x989680 ;  /* 0x009896800000b95d */ /* 0x010fea0003900000 */
[----:B------:R-:W4:Y:S02]  /*99b0*/  @!P3 SYNCS.PHASECHK.TRANS64 P3, [R7+URZ+0x19c40], R4 ;  /* 0x019c40040700b5a7 */ /* 0x000f24000806007f */
[----:B----4-:R-:W-:Y:S05]  /*99c0*/  @!P3 BRA `(.L_x_8013) ;  /* 0xfffffffc00f0b947 */ /* 0x010fea000383ffff */
[----:B------:R-:W-:Y:S05]  /*99d0*/  BRA `(.L_x_8068) ;  /* 0xffffffdc00d47947 */ /* 0x000fea000383ffff */
.L_x_8015:
[----:B--2---:R2:W3:Y:S02]  /*99e0*/  SYNCS.PHASECHK.TRANS64.TRYWAIT P0, [R28+URZ+0x19c20], R5 ;  /* 0x019c20051c0075a7 */ /* 0x0044e4000800017f */
[----:B---3--:R-:W-:Y:S05]  /*99f0*/  @!P0 NANOSLEEP.SYNCS 0x989680 ;  /* 0x009896800000895d */ /* 0x008fea0003900000 */
[----:B------:R-:W3:Y:S02]  /*9a00*/  @!P0 SYNCS.PHASECHK.TRANS64 P0, [R28+URZ+0x19c20], R5 ;  /* 0x019c20051c0085a7 */ /* 0x000ee4000800007f */
[----:B---3--:R-:W-:Y:S05]  /*9a10*/  @!P0 BRA `(.L_x_8015) ;  /* 0xfffffffc00f08947 */ /* 0x008fea000383ffff */
[----:B------:R-:W-:Y:S05]  /*9a20*/  BRA `(.L_x_8069) ;  /* 0xffffffe000c87947 */ /* 0x000fea000383ffff */
.L_x_8021:
[----:B--2---:R2:W3:Y:S02]  /*9a30*/  SYNCS.PHASECHK.TRANS64.TRYWAIT P0, [R7+URZ+0x19c80], R4 ;  /* 0x019c8004070075a7 */ /* 0x0044e4000800017f */
[----:B---3--:R-:W-:Y:S05]  /*9a40*/  @!P0 NANOSLEEP.SYNCS 0x989680 ;  /* 0x009896800000895d */ /* 0x008fea0003900000 */
[----:B------:R-:W3:Y:S02]  /*9a50*/  @!P0 SYNCS.PHASECHK.TRANS64 P0, [R7+URZ+0x19c80], R4 ;  /* 0x019c8004070085a7 */ /* 0x000ee4000800007f */
[----:B---3--:R-:W-:Y:S05]  /*9a60*/  @!P0 BRA `(.L_x_8021) ;  /* 0xfffffffc00f08947 */ /* 0x008fea000383ffff */
[----:B------:R-:W-:Y:S05]  /*9a70*/  BRA `(.L_x_8070) ;  /* 0xffffffe400587947 */ /* 0x000fea000383ffff */
.L_x_8028:
[----:B---3--:R3:W4:Y:S02]  /*9a80*/  SYNCS.PHASECHK.TRANS64.TRYWAIT P0, [R7+URZ+0x19c40], R4 ;  /* 0x019c4004070075a7 */ /* 0x008724000800017f */
[----:B----4-:R-:W-:Y:S05]  /*9a90*/  @!P0 NANOSLEEP.SYNCS 0x989680 ;  /* 0x009896800000895d */ /* 0x010fea0003900000 */
[----:B------:R-:W4:Y:S02]  /*9aa0*/  @!P0 SYNCS.PHASECHK.TRANS64 P0, [R7+URZ+0x19c40], R4 ;  /* 0x019c4004070085a7 */ /* 0x000f24000800007f */
[----:B----4-:R-:W-:Y:S05]  /*9ab0*/  @!P0 BRA `(.L_x_8028) ;  /* 0xfffffffc00f08947 */ /* 0x010fea000383ffff */
[----:B------:R-:W-:Y:S05]  /*9ac0*/  BRA `(.L_x_8071) ;  /* 0xffffffe800487947 */ /* 0x000fea000383ffff */
.L_x_8036:
[----:B--2---:R2:W3:Y:S02]  /*9ad0*/  SYNCS.PHASECHK.TRANS64.TRYWAIT P3, [R14+URZ+0x19c70], R5 ;  /* 0x019c70050e0075a7 */ /* 0x0044e4000806017f */
[----:B---3--:R-:W-:Y:S05]  /*9ae0*/  @!P3 NANOSLEEP.SYNCS 0x989680 ;  /* 0x009896800000b95d */ /* 0x008fea0003900000 */
[----:B------:R-:W3:Y:S02]  /*9af0*/  @!P3 SYNCS.PHASECHK.TRANS64 P3, [R14+URZ+0x19c70], R5 ;  /* 0x019c70050e00b5a7 */ /* 0x000ee4000806007f */
[----:B---3--:R-:W-:Y:S05]  /*9b00*/  @!P3 BRA `(.L_x_8036) ;  /* 0xfffffffc00f0b947 */ /* 0x008fea000383ffff */
[----:B------:R-:W-:Y:S05]  /*9b10*/  BRA `(.L_x_8072) ;  /* 0xffffffec00547947 */ /* 0x000fea000383ffff */
.L_x_8038:
[----:B--2---:R2:W3:Y:S02]  /*9b20*/  SYNCS.PHASECHK.TRANS64.TRYWAIT P3, [R14+URZ+0x19c60], R5 ;  /* 0x019c60050e0075a7 */ /* 0x0044e4000806017f */
[----:B---3--:R-:W-:Y:S05]  /*9b30*/  @!P3 NANOSLEEP.SYNCS 0x989680 ;  /* 0x009896800000b95d */ /* 0x008fea0003900000 */
[----:B------:R-:W3:Y:S02]  /*9b40*/  @!P3 SYNCS.PHASECHK.TRANS64 P3, [R14+URZ+0x19c60], R5 ;  /* 0x019c60050e00b5a7 */ /* 0x000ee4000806007f */
[----:B---3--:R-:W-:Y:S05]  /*9b50*/  @!P3 BRA `(.L_x_8038) ;  /* 0xfffffffc00f0b947 */ /* 0x008fea000383ffff */
[----:B------:R-:W-:Y:S05]  /*9b60*/  BRA `(.L_x_8073) ;  /* 0xffffffec005c7947 */ /* 0x000fea000383ffff */
.L_x_8043:
[----:B---3--:R3:W4:Y:S02]  /*9b70*/  SYNCS.PHASECHK.TRANS64.TRYWAIT P0, [R0+URZ+0x19c70], R3 ;  /* 0x019c7003000075a7 */ /* 0x008724000800017f */
[----:B----4-:R-:W-:Y:S05]  /*9b80*/  @!P0 NANOSLEEP.SYNCS 0x989680 ;  /* 0x009896800000895d */ /* 0x010fea0003900000 */
[----:B------:R-:W4:Y:S02]  /*9b90*/  @!P0 SYNCS.PHASECHK.TRANS64 P0, [R0+URZ+0x19c70], R3 ;  /* 0x019c7003000085a7 */ /* 0x000f24000800007f */
[----:B----4-:R-:W-:Y:S05]  /*9ba0*/  @!P0 BRA `(.L_x_8043) ;  /* 0xfffffffc00f08947 */ /* 0x010fea000383ffff */
[----:B------:R-:W-:Y:S05]  /*9bb0*/  BRA `(.L_x_8074) ;  /* 0xfffffff000907947 */ /* 0x000fea000383ffff */
.L_x_8045:
[----:B--2---:R2:W3:Y:S02]  /*9bc0*/  SYNCS.PHASECHK.TRANS64.TRYWAIT P0, [R0+URZ+0x19c60], R5 ;  /* 0x019c6005000075a7 */ /* 0x0044e4000800017f */
[----:B---3--:R-:W-:Y:S05]  /*9bd0*/  @!P0 NANOSLEEP.SYNCS 0x989680 ;  /* 0x009896800000895d */ /* 0x008fea0003900000 */
[----:B------:R-:W3:Y:S02]  /*9be0*/  @!P0 SYNCS.PHASECHK.TRANS64 P0, [R0+URZ+0x19c60], R5 ;  /* 0x019c6005000085a7 */ /* 0x000ee4000800007f */
[----:B---3--:R-:W-:Y:S05]  /*9bf0*/  @!P0 BRA `(.L_x_8045) ;  /* 0xfffffffc00f08947 */ /* 0x008fea000383ffff */
[----:B------:R-:W-:Y:S05]  /*9c00*/  BRA `(.L_x_8075) ;  /* 0xfffffff0009c7947 */ /* 0x000fea000383ffff */
.L_x_8048:
[----:B---3--:R3:W4:Y:S02]  /*9c10*/  SYNCS.PHASECHK.TRANS64.TRYWAIT P0, [R6+URZ+0x19c20], R0 ;  /* 0x019c2000060075a7 */ /* 0x008724000800017f */
[----:B----4-:R-:W-:Y:S05]  /*9c20*/  @!P0 NANOSLEEP.SYNCS 0x989680 ;  /* 0x009896800000895d */ /* 0x010fea0003900000 */
[----:B------:R-:W4:Y:S02]  /*9c30*/  @!P0 SYNCS.PHASECHK.TRANS64 P0, [R6+URZ+0x19c20], R0 ;  /* 0x019c2000060085a7 */ /* 0x000f24000800007f */
[----:B----4-:R-:W-:Y:S05]  /*9c40*/  @!P0 BRA `(.L_x_8048) ;  /* 0xfffffffc00f08947 */ /* 0x010fea000383ffff */
[----:B------:R-:W-:Y:S05]  /*9c50*/  BRA `(.L_x_8076) ;  /* 0xfffffff400d07947 */ /* 0x000fea000383ffff */
.L_x_8052:
[----:B-1----:R1:W2:Y:S02]  /*9c60*/  SYNCS.PHASECHK.TRANS64.TRYWAIT P1, [R5+URZ], R4 ;  /* 0x00000004050075a7 */ /* 0x0022a4000802017f */
[----:B--2---:R-:W-:Y:S05]  /*9c70*/  @!P1 NANOSLEEP.SYNCS 0x989680 ;  /* 0x009896800000995d */ /* 0x004fea0003900000 */
[----:B------:R-:W2:Y:S02]  /*9c80*/  @!P1 SYNCS.PHASECHK.TRANS64 P1, [R5+URZ], R4 ;  /* 0x00000004050095a7 */ /* 0x000ea4000802007f */
[----:B--2---:R-:W-:Y:S05]  /*9c90*/  @!P1 BRA `(.L_x_8052) ;  /* 0xfffffffc00f09947 */ /* 0x004fea000383ffff */
[----:B------:R-:W-:Y:S05]  /*9ca0*/  BRA `(.L_x_8077) ;  /* 0xfffffff800187947 */ /* 0x000fea000383ffff */
.L_x_8053:
[----:B--2---:R2:W3:Y:S02]  /*9cb0*/  SYNCS.PHASECHK.TRANS64.TRYWAIT P1, [R9+URZ], R0 ;  /* 0x00000000090075a7 */ /* 0x0044e4000802017f */
[----:B---3--:R-:W-:Y:S05]  /*9cc0*/  @!P1 NANOSLEEP.SYNCS 0x989680 ;  /* 0x009896800000995d */ /* 0x008fea0003900000 */
[----:B------:R-:W3:Y:S02]  /*9cd0*/  @!P1 SYNCS.PHASECHK.TRANS64 P1, [R9+URZ], R0 ;  /* 0x00000000090095a7 */ /* 0x000ee4000802007f */
[----:B---3--:R-:W-:Y:S05]  /*9ce0*/  @!P1 BRA `(.L_x_8053) ;  /* 0xfffffffc00f09947 */ /* 0x008fea000383ffff */
[----:B------:R-:W-:Y:S05]  /*9cf0*/  BRA `(.L_x_8078) ;  /* 0xfffffff8000c7947 */ /* 0x000fea000383ffff */
.L_x_8055:
[----:B---3--:R3:W4:Y:S02]  /*9d00*/  SYNCS.PHASECHK.TRANS64.TRYWAIT P1, [R19+URZ+0x19c60], R4 ;  /* 0x019c6004130075a7 */ /* 0x008724000802017f */
[----:B----4-:R-:W-:Y:S05]  /*9d10*/  @!P1 NANOSLEEP.SYNCS 0x989680 ;  /* 0x009896800000995d */ /* 0x010fea0003900000 */
[----:B------:R-:W4:Y:S02]  /*9d20*/  @!P1 SYNCS.PHASECHK.TRANS64 P1, [R19+URZ+0x19c60], R4 ;  /* 0x019c6004130095a7 */ /* 0x000f24000802007f */
[----:B----4-:R-:W-:Y:S05]  /*9d30*/  @!P1 BRA `(.L_x_8055) ;  /* 0xfffffffc00f09947 */ /* 0x010fea000383ffff */
[----:B------:R-:W-:Y:S05]  /*9d40*/  BRA `(.L_x_8079) ;  /* 0xfffffff8000c7947 */ /* 0x000fea000383ffff */
.L_x_8057:
[----:B----4-:R4:W1:Y:S02]  /*9d50*/  SYNCS.PHASECHK.TRANS64.TRYWAIT P1, [R7+URZ+0x19c60], R0 ;  /* 0x019c6000070075a7 */ /* 0x010864000802017f */
[----:B-1----:R-:W-:Y:S05]  /*9d60*/  @!P1 NANOSLEEP.SYNCS 0x989680 ;  /* 0x009896800000995d */ /* 0x002fea0003900000 */
[----:B------:R-:W1:Y:S02]  /*9d70*/  @!P1 SYNCS.PHASECHK.TRANS64 P1, [R7+URZ+0x19c60], R0 ;  /* 0x019c6000070095a7 */ /* 0x000e64000802007f */
[----:B-1----:R-:W-:Y:S05]  /*9d80*/  @!P1 BRA `(.L_x_8057) ;  /* 0xfffffffc00f09947 */ /* 0x002fea000383ffff */
[----:B------:R-:W-:Y:S05]  /*9d90*/  BRA `(.L_x_8080) ;  /* 0xfffffff8000c7947 */ /* 0x000fea000383ffff */
.L_x_8059:
[----:B------:R1:W1:Y:S02]  /*9da0*/  SYNCS.PHASECHK.TRANS64.TRYWAIT P0, [R19+URZ+0x19c80], R4 ;  /* 0x019c8004130075a7 */ /* 0x000264000800017f */
[----:B-1----:R-:W-:Y:S05]  /*9db0*/  @!P0 NANOSLEEP.SYNCS 0x989680 ;  /* 0x009896800000895d */ /* 0x002fea0003900000 */
[----:B------:R-:W1:Y:S02]  /*9dc0*/  @!P0 SYNCS.PHASECHK.TRANS64 P0, [R19+URZ+0x19c80], R4 ;  /* 0x019c8004130085a7 */ /* 0x000e64000800007f */
[----:B-1----:R-:W-:Y:S05]  /*9dd0*/  @!P0 BRA `(.L_x_8059) ;  /* 0xfffffffc00f08947 */ /* 0x002fea000383ffff */
[----:B------:R-:W-:Y:S05]  /*9de0*/  BRA `(.L_x_8060) ;  /* 0xfffffff800087947 */ /* 0x000fea000383ffff */
.L_x_8081:
        /* <DEDUP_REMOVED lines=9> */
.L_x_12379:


//--------------------- .text._ZN7cutlass13device_kernelIN5flash11enable_sm90INS1_16FlashAttnFwdSm90INS1_25CollectiveMainloopFwdSm90ILi2EN4cute5tupleIJNS5_1CILi1EEES8_S8_EEENS6_IJNS7_ILi192EEENS7_ILi128EEENS7_ILi96EEEEEELi96ENS_12float_e4m3_tEfNS_4arch4Sm90ELb0ELb0ELb0ELb1ELb0ELb0ELb0ELb1ELb1ELb0ELb0ELb0EEENS1_21CollectiveEpilogueFwdINS6_IJSA_SC_SB_EEES9_NS_10bfloat16_tESG_Li384ELb1ELb0ELb0ELb1EEENS1_36VarlenDynamicPersistentTileSchedulerILi192ELi128ELi384ELi128ELb0ELb0ELb1ELb0ELb1ELb1EEEEEEEEEvNT_6ParamsE --------------------------
	.section	.text._ZN7cutlass13device_kernelIN5flash11enable_sm90INS1_16FlashAttnFwdSm90INS1_25CollectiveMainloopFwdSm90ILi2EN4cute5tupleIJNS5_1CILi1EEES8_S8_EEENS6_IJNS7_ILi192EEENS7_ILi128EEENS7_ILi96EEEEEELi96ENS_12float_e4m3_tEfNS_4arch4Sm90ELb0ELb0ELb0ELb1ELb0ELb0ELb0ELb1ELb1ELb0ELb0ELb0EEENS1_21CollectiveEpilogueFwdINS6_IJSA_SC_SB_EEES9_NS_10bfloat16_tESG_Li384ELb1ELb0ELb0ELb1EEENS1_36VarlenDynamicPersistentTileSchedulerILi192ELi128ELi384ELi128ELb0ELb0ELb1ELb0ELb1ELb1EEEEEEEEEvNT_6ParamsE,"ax",@progbits
	.align	128
.text._ZN7cutlass13device_kernelIN5flash11enable_sm90INS1_16FlashAttnFwdSm90INS1_25CollectiveMainloopFwdSm90ILi2EN4cute5tupleIJNS5_1CILi1EEES8_S8_EEENS6_IJNS7_ILi192EEENS7_ILi128EEENS7_ILi96EEEEEELi96ENS_12float_e4m3_tEfNS_4arch4Sm90ELb0ELb0ELb0ELb1ELb0ELb0ELb0ELb1ELb1ELb0ELb0ELb0EEENS1_21CollectiveEpilogueFwdINS6_IJSA_SC_SB_EEES9_NS_10bfloat16_tESG_Li384ELb1ELb0ELb0ELb1EEENS1_36VarlenDynamicPersistentTileSchedulerILi192ELi128ELi384ELi128ELb0ELb0ELb1ELb0ELb1ELb1EEEEEEEEEvNT_6ParamsE:
        .type           _ZN7cutlass13device_kernelIN5flash11enable_sm90INS1_16FlashAttnFwdSm90INS1_25CollectiveMainloopFwdSm90ILi2EN4cute5tupleIJNS5_1CILi1EEES8_S8_EEENS6_IJNS7_ILi192EEENS7_ILi128EEENS7_ILi96EEEEEELi96ENS_12float_e4m3_tEfNS_4arch4Sm90ELb0ELb0ELb0ELb1ELb0ELb0ELb0ELb1ELb1ELb0ELb0ELb0EEENS1_21CollectiveEpilogueFwdINS6_IJSA_SC_SB_EEES9_NS_10bfloat16_tESG_Li384ELb1ELb0ELb0ELb1EEENS1_36VarlenDynamicPersistentTileSchedulerILi192ELi128ELi384ELi128ELb0ELb0ELb1ELb0ELb1ELb1EEEEEEEEEvNT_6ParamsE,@function
        .size           _ZN7cutlass13device_kernelIN5flash11enable_sm90INS1_16FlashAttnFwdSm90INS1_25CollectiveMainloopFwdSm90ILi2EN4cute5tupleIJNS5_1CILi1EEES8_S8_EEENS6_IJNS7_ILi192EEENS7_ILi128EEENS7_ILi96EEEEEELi96ENS_12float_e4m3_tEfNS_4arch4Sm90ELb0ELb0ELb0ELb1ELb0ELb0ELb0ELb1ELb1ELb0ELb0ELb0EEENS1_21CollectiveEpilogueFwdINS6_IJSA_SC_SB_EEES9_NS_10bfloat16_tESG_Li384ELb1ELb0ELb0ELb1EEENS1_36VarlenDynamicPersistentTileSchedulerILi192ELi128ELi384ELi128ELb0ELb0ELb1ELb0ELb1ELb1EEEEEEEEEvNT_6ParamsE,(.L_x_12380 - _ZN7cutlass13device_kernelIN5flash11enable_sm90INS1_16FlashAttnFwdSm90INS1_25CollectiveMainloopFwdSm90ILi2EN4cute5tupleIJNS5_1CILi1EEES8_S8_EEENS6_IJNS7_ILi192EEENS7_ILi128EEENS7_ILi96EEEEEELi96ENS_12float_e4m3_tEfNS_4arch4Sm90ELb0ELb0ELb0ELb1ELb0ELb0ELb0ELb1ELb1ELb0ELb0ELb0EEENS1_21CollectiveEpilogueFwdINS6_IJSA_SC_SB_EEES9_NS_10bfloat16_tESG_Li384ELb1ELb0ELb0ELb1EEENS1_36VarlenDynamicPersistentTileSchedulerILi192ELi128ELi384ELi128ELb0ELb0ELb1ELb0ELb1ELb1EEEEEEEEEvNT_6ParamsE)
        .other          _ZN7cutlass13device_kernelIN5flash11enable_sm90INS1_16FlashAttnFwdSm90INS1_25CollectiveMainloopFwdSm90ILi2EN4cute5tupleIJNS5_1CILi1EEES8_S8_EEENS6_IJNS7_ILi192EEENS7_ILi128EEENS7_ILi96EEEEEELi96ENS_12float_e4m3_tEfNS_4arch4Sm90ELb0ELb0ELb0ELb1ELb0ELb0ELb0ELb1ELb1ELb0ELb0ELb0EEENS1_21CollectiveEpilogueFwdINS6_IJSA_SC_SB_EEES9_NS_10bfloat16_tESG_Li384ELb1ELb0ELb0ELb1EEENS1_36VarlenDynamicPersistentTileSchedulerILi192ELi128ELi384ELi128ELb0ELb0ELb1ELb0ELb1ELb1EEEEEEEEEvNT_6ParamsE,@"STO_CUDA_ENTRY STV_DEFAULT"
_ZN7cutlass13device_kernelIN5flash11enable_sm90INS1_16FlashAttnFwdSm90INS1_25CollectiveMainloopFwdSm90ILi2EN4cute5tupleIJNS5_1CILi1EEES8_S8_EEENS6_IJNS7_ILi192EEENS7_ILi128EEENS7_ILi96EEEEEELi96ENS_12float_e4m3_tEfNS_4arch4Sm90ELb0ELb0ELb0ELb1ELb0ELb0ELb0ELb1ELb1ELb0ELb0ELb0EEENS1_21CollectiveEpilogueFwdINS6_IJSA_SC_SB_EEES9_NS_10bfloat16_tESG_Li384ELb1ELb0ELb0ELb1EEENS1_36VarlenDynamicPersistentTileSchedulerILi192ELi128ELi384ELi128ELb0ELb0ELb1ELb0ELb1ELb1EEEEEEEEEvNT_6ParamsE:
[----:B------:R-:W0:Y:S02]  /*0000*/  LDC R1, c[0x0][0x28] ;  /* 0x00000a00ff017b82 */ /* 0x000e240000000800 */
[----:B0-----:R-:W-:Y:S01]  /*0010*/  VIADD R1, R1, 0xfffffff0 ;  /* 0xfffffff001017836 */ /* 0x001fe20000000000 */
[----:B------:R-:W0:Y:S01]  /*0020*/  S2R R3, SR_TID.X ;  /* 0x0000000000037919 */ /* 0x000e220000002100 */
[----:B------:R-:W-:Y:S01]  /*0030*/  ELECT P0, URZ, PT ;  /* 0x00000000003f782f */ /* 0x000fe20003800000 */
[----:B------:R-:W-:Y:S01]  /*0040*/  BSSY B0, `(.L_x_8082) ;  /* 0x0000011000007945 */ /* 0x000fe20003800000 */
[----:B0-----:R-:W-:-:S05]  /*0050*/  SHF.R.U32.HI R0, RZ, 0x5, R3 ;  /* 0x00000005ff007819 */ /* 0x001fca0000011603 */
[----:B------:R-:W0:Y:S02]  /*0060*/  SHFL.IDX PT, R2, R0, RZ, 0x1f ;  /* 0x00001fff00027589 */ /* 0x000e2400000e0000 */
[----:B0-----:R-:W-:Y:S02]  /*0070*/  ISETP.EQ.AND P0, PT, R2, RZ, P0 ;  /* 0x000000ff0200720c */ /* 0x001fe40000702270 */
[----:B------:R-:W-:-:S11]  /*0080*/  SHF.R.U32.HI R2, RZ, 0x7, R3 ;  /* 0x00000007ff027819 */ /* 0x000fd60000011603 */
        /* <DEDUP_REMOVED lines=12> */
.L_x_8083:
[----:B------:R-:W-:Y:S05]  /*0150*/  BSYNC B0 ;  /* 0x0000000000007941 */ /* 0x000fea0003800000 */
.L_x_8082:
        /* <DEDUP_REMOVED lines=41> */
.L_x_8084:
        /* <DEDUP_REMOVED lines=22> */
.L_x_8085:
        /* <DEDUP_REMOVED lines=18> */
.L_x_8086:
        /* <DEDUP_REMOVED lines=22> */
.L_x_8087:
        /* <DEDUP_REMOVED lines=22> */
.L_x_8088:
[----:B------:R-:W-:Y:S01]  /*0930*/  PLOP3.LUT P0, PT, PT, PT, UP0, 0x80, 0x0 ;  /* 0x000000000000781c */ /* 0x000fe20003f0f008 */
[----:B------:R-:W-:Y:S01]  /*0940*/  UMOV UR48, 0x1 ;  /* 0x0000000100307882 */ /* 0x000fe20000000000 */
[----:B------:R-:W-:Y:S01]  /*0950*/  NOP ;  /* 0x0000000000007918 */ /* 0x000fe20000000000 */
[----:B------:R-:W-:Y:S01]  /*0960*/  USEL UR48, UR48, 0x2, !UP0 ;  /* 0x0000000230307887 */ /* 0x000fe2000c000000 */
[----:B------:R-:W-:Y:S01]  /*0970*/  ULDC.64 UR54, c[0x0][0x208] ;  /* 0x0000820000367ab9 */ /* 0x000fe20000000a00 */
[----:B012-4-:R-:W-:Y:S08]  /*0980*/  BAR.SYNC.DEFER_BLOCKING 0x0 ;  /* 0x0000000000007b1d */ /* 0x017ff00000010000 */
[----:B------:R-:W-:Y:S05]  /*0990*/  @!P0 BRA `(.L_x_8089) ;  /* 0x0000007400248947 */ /* 0x000fea0003800000 */
.L_x_8090:
[----:B------:R-:W-:-:S08]  /*09a0*/  NOP ;  /* 0x0000000000007918 */ /* 0x000fd00000000000 */
[----:B------:R-:W0:Y:S02]  /*09b0*/  USETMAXREG.TRY_ALLOC.CTAPOOL UP0, 0xa0 ;  /* 0x000000a0000079c8 */ /* 0x000e240008000600 */
[----:B0-----:R-:W-:-:S13]  /*09c0*/  PLOP3.LUT P0, PT, PT, PT, UP0, 0x80, 0x0 ;  /* 0x000000000000781c */ /* 0x001fda0003f0f008 */
[----:B------:R-:W-:Y:S05]  /*09d0*/  @!P0 BRA `(.L_x_8090) ;  /* 0xfffffffc00f08947 */ /* 0x000fea000383ffff */
[----:B------:R-:W0:Y:S08]  /*09e0*/  S2UR UR5, SR_CgaCtaId ;  /* 0x00000000000579c3 */ /* 0x000e300000008800 */
[----:B------:R-:W-:Y:S06]  /*09f0*/  BAR.ARV 0x8, 0x1a0 ;  /* 0x0206800000007b1d */ /* 0x000fec0000002000 */
[----:B------:R-:W-:-:S02]  /*0a00*/  UMOV UR4, 0x400 ;  /* 0x0000040000047882 */ /* 0x000fc40000000000 */
[----:B------:R-:W-:Y:S01]  /*0a10*/  BAR.SYNC.DEFER_BLOCKING 0x5, 0x200 ;  /* 0x0148000000007b1d */ /* 0x000fe20000010000 */
[----:B0-----:R-:W-:-:S09]  /*0a20*/  ULEA UR4, UR5, UR4, 0x18 ;  /* 0x0000000405047291 */ /* 0x001fd2000f8ec03f */
[----:B------:R-:W0:Y:S01]  /*0a30*/  LDS.128 R40, [UR4+0x19cd0] ;  /* 0x019cd004ff287984 */ /* 0x000e220008000c00 */
[----:B------:R-:W-:Y:S01]  /*0a40*/  ULDC UR4, c[0x0][0xc14] ;  /* 0x0003050000047ab9 */ /* 0x000fe20000000800 */
[----:B------:R-:W-:Y:S06]  /*0a50*/  BAR.ARV 0x4, 0x200 ;  /* 0x0108000000007b1d */ /* 0x000fec0000002000 */
[----:B0-----:R-:W-:-:S13]  /*0a60*/  ISETP.GE.AND P0, PT, R43, UR4, PT ;  /* 0x000000042b007c0c */ /* 0x001fda000bf06270 */
[----:B------:R-:W-:Y:S05]  /*0a70*/  @P0 EXIT ;  /* 0x000000000000094d */ /* 0x000fea0003800000 */
[----:B------:R-:W0:Y:S01]  /*0a80*/  S2R R0, SR_TID.X ;  /* 0x0000000000007919 */ /* 0x000e220000002100 */
[----:B------:R-:W-:Y:S01]  /*0a90*/  R2UR UR5, R42 ;  /* 0x000000002a0572ca */ /* 0x000fe200000e0000 */
[----:B------:R-:W-:Y:S01]  /*0aa0*/  IMAD.MOV.U32 R152, RZ, RZ, -0x2 ;  /* 0xfffffffeff987424 */ /* 0x000fe200078e00ff */
[----:B------:R-:W-:Y:S01]  /*0ab0*/  ULOP3.LUT UR44, UR48, 0x1, URZ, 0xfc, !UPT ;  /* 0x00000001302c7892 */ /* 0x000fe2000f8efc3f */
[----:B------:R-:W-:Y:S01]  /*0ac0*/  UMOV UR38, URZ ;  /* 0x0000003f00267c82 */ /* 0x000fe20008000000 */
[----:B------:R-:W-:Y:S01]  /*0ad0*/  UMOV UR37, URZ ;  /* 0x0000003f00257c82 */ /* 0x000fe20008000000 */
[----:B------:R-:W-:Y:S01]  /*0ae0*/  UMOV UR36, URZ ;  /* 0x0000003f00247c82 */ /* 0x000fe20008000000 */
[----:B0-----:R-:W-:-:S05]  /*0af0*/  VIADD R155, R0, 0xffffff80 ;  /* 0xffffff80009b7836 */ /* 0x001fca0000000000 */
[----:B------:R-:W-:-:S04]  /*0b00*/  SHF.R.S32.HI R0, RZ, 0x1f, R155 ;  /* 0x0000001fff007819 */ /* 0x000fc8000001149b */
[CC--:B------:R-:W-:Y:S02]  /*0b10*/  LEA.HI R23, R0.reuse, R155.reuse, RZ, 0x7 ;  /* 0x0000009b00177211 */ /* 0x0c0fe400078f38ff */
[CC--:B------:R-:W-:Y:S02]  /*0b20*/  LEA.HI R3, R0.reuse, R155.reuse, RZ, 0x5 ;  /* 0x0000009b00037211 */ /* 0x0c0fe400078f28ff */
[----:B------:R-:W-:Y:S02]  /*0b30*/  LOP3.LUT R22, R23, 0xffffff80, RZ, 0xc0, !PT ;  /* 0xffffff8017167812 */ /* 0x000fe400078ec0ff */
[----:B------:R-:W-:Y:S01]  /*0b40*/  LEA.HI R2, R0, R155, RZ, 0x4 ;  /* 0x0000009b00027211 */ /* 0x000fe200078f20ff */
[----:B------:R-:W-:Y:S01]  /*0b50*/  IMAD.SHL.U32 R5, R3, 0x10, RZ ;  /* 0x0000001003057824 */ /* 0x000fe200078e00ff */
[----:B------:R-:W-:Y:S01]  /*0b60*/  SHF.R.S32.HI R23, RZ, 0x7, R23 ;  /* 0x00000007ff177819 */ /* 0x000fe20000011417 */
[----:B------:R-:W-:Y:S01]  /*0b70*/  IMAD.IADD R22, R155, 0x1, -R22 ;  /* 0x000000019b167824 */ /* 0x000fe200078e0a16 */
[----:B------:R-:W-:-:S02]  /*0b80*/  SHF.R.S32.HI R3, RZ, 0x4, R2 ;  /* 0x00000004ff037819 */ /* 0x000fc40000011402 */
[C---:B------:R-:W-:Y:S02]  /*0b90*/  LOP3.LUT R4, R2.reuse, 0x7fffff0, RZ, 0xc0, !PT ;  /* 0x07fffff002047812 */ /* 0x040fe400078ec0ff */
[----:B------:R-:W-:Y:S02]  /*0ba0*/  SHF.R.S32.HI R7, RZ, 0x1f, R22 ;  /* 0x0000001fff077819 */ /* 0x000fe40000011416 */
[----:B------:R-:W-:Y:S01]  /*0bb0*/  LEA.HI R2, R2, R3, RZ, 0x1 ;  /* 0x0000000302027211 */ /* 0x000fe200078f08ff */
[----:B------:R-:W-:Y:S01]  /*0bc0*/  IMAD.IADD R4, R155, 0x1, -R4 ;  /* 0x000000019b047824 */ /* 0x000fe200078e0a04 */
[----:B------:R-:W-:Y:S02]  /*0bd0*/  LEA.HI R6, R7, R22, RZ, 0x2 ;  /* 0x0000001607067211 */ /* 0x000fe400078f10ff */
[----:B------:R-:W-:Y:S02]  /*0be0*/  LOP3.LUT R5, R5, 0xfffffe00, RZ, 0xc0, !PT ;  /* 0xfffffe0005057812 */ /* 0x000fe400078ec0ff */
[----:B------:R-:W-:-:S02]  /*0bf0*/  SHF.R.S32.HI R8, RZ, 0x2, R6 ;  /* 0x00000002ff087819 */ /* 0x000fc40000011406 */
[----:B------:R-:W-:Y:S01]  /*0c00*/  SHF.R.S32.HI R9, RZ, 0x1f, R6 ;  /* 0x0000001fff097819 */ /* 0x000fe20000011406 */
[----:B------:R-:W-:Y:S01]  /*0c10*/  IMAD R5, R4, 0x20, R5 ;  /* 0x0000002004057824 */ /* 0x000fe200078e0205 */
[----:B------:R-:W-:Y:S01]  /*0c20*/  LOP3.LUT R2, R2, 0x1ffffffe, RZ, 0xc0, !PT ;  /* 0x1ffffffe02027812 */ /* 0x000fe200078ec0ff */
[----:B------:R-:W-:Y:S01]  /*0c30*/  IMAD.HI R4, R23, 0x55555556, RZ ;  /* 0x5555555617047827 */ /* 0x000fe200078e02ff */
[----:B------:R-:W-:Y:S02]  /*0c40*/  LEA.HI R9, R9, R8, RZ, 0x3 ;  /* 0x0000000809097211 */ /* 0x000fe400078f18ff */
[----:B------:R-:W-:Y:S01]  /*0c50*/  LEA.HI R7, R7, R22, RZ, 0x5 ;  /* 0x0000001607077211 */ /* 0x000fe200078f28ff */
[----:B------:R-:W-:Y:S01]  /*0c60*/  IMAD.IADD R2, R3, 0x1, -R2 ;  /* 0x0000000103027824 */ /* 0x000fe200078e0a02 */
[----:B------:R-:W-:Y:S02]  /*0c70*/  LOP3.LUT R9, R9, 0xfffffff8, RZ, 0xc0, !PT ;  /* 0xfffffff809097812 */ /* 0x000fe400078ec0ff */
[----:B------:R-:W-:Y:S01]  /*0c80*/  LEA.HI R0, R0, R155, RZ, 0x2 ;  /* 0x0000009b00007211 */ /* 0x000fe200078f10ff */
[----:B------:R-:W-:Y:S01]  /*0c90*/  IMAD R154, R2, 0x8, R5 ;  /* 0x00000008029a7824 */ /* 0x000fe200078e0205 */
[----:B------:R-:W-:Y:S01]  /*0ca0*/  LOP3.LUT R3, R6, 0x7ffffffc, RZ, 0xc0, !PT ;  /* 0x7ffffffc06037812 */ /* 0x000fe200078ec0ff */
[----:B------:R-:W-:Y:S01]  /*0cb0*/  IMAD.IADD R8, R8, 0x1, -R9 ;  /* 0x0000000108087824 */ /* 0x000fe200078e0a09 */
[----:B------:R-:W-:-:S02]  /*0cc0*/  LEA.HI R4, R4, R4, RZ, 0x1 ;  /* 0x0000000404047211 */ /* 0x000fc400078f08ff */
[----:B------:R-:W-:Y:S01]  /*0cd0*/  SHF.R.S32.HI R7, RZ, 0x5, R7 ;  /* 0x00000005ff077819 */ /* 0x000fe20000011407 */
[----:B------:R-:W-:Y:S01]  /*0ce0*/  IMAD.IADD R3, R22, 0x1, -R3 ;  /* 0x0000000116037824 */ /* 0x000fe200078e0a03 */
[----:B------:R-:W-:Y:S01]  /*0cf0*/  LOP3.LUT R2, R0, 0x1ffffffc, RZ, 0xc0, !PT ;  /* 0x1ffffffc00027812 */ /* 0x000fe200078ec0ff */
[----:B------:R-:W-:Y:S01]  /*0d00*/  IMAD R4, R4, -0x3, R23 ;  /* 0xfffffffd04047824 */ /* 0x000fe200078e0217 */
[----:B------:R-:W-:Y:S01]  /*0d10*/  SHF.R.S32.HI R18, RZ, 0x2, R0 ;  /* 0x00000002ff127819 */ /* 0x000fe20000011400 */
[----:B------:R-:W-:Y:S02]  /*0d20*/  IMAD R7, R7, 0x10, R8 ;  /* 0x0000001007077824 */ /* 0x000fe400078e0208 */
[----:B------:R-:W-:Y:S02]  /*0d30*/  IMAD.IADD R2, R155, 0x1, -R2 ;  /* 0x000000019b027824 */ /* 0x000fe400078e0a02 */
[----:B------:R-:W-:Y:S02]  /*0d40*/  IMAD R152, R3, R152, 0x80 ;  /* 0x0000008003987424 */ /* 0x000fe400078e0298 */
[----:B------:R-:W-:-:S02]  /*0d50*/  IMAD R153, R4, 0x40, R7 ;  /* 0x0000004004997824 */ /* 0x000fc400078e0207 */
[----:B------:R-:W-:-:S07]  /*0d60*/  IMAD.SHL.U32 R16, R2, 0x8, RZ ;  /* 0x0000000802107824 */ /* 0x000fce00078e00ff */
.L_x_8126:
[----:B0-----:R-:W0:Y:S01]  /*0d70*/  LDC.64 R2, c[0x0][0xc60] ;  /* 0x00031800ff027b82 */ /* 0x001e220000000a00 */
[----:B------:R-:W-:Y:S01]  /*0d80*/  ULDC.64 UR8, c[0x0][0x990] ;  /* 0x0002640000087ab9 */ /* 0x000fe20000000a00 */
[----:B------:R-:W-:Y:S01]  /*0d90*/  ULDC UR4, c[0x0][0x428] ;  /* 0x00010a0000047ab9 */ /* 0x000fe20000000800 */
[----:B------:R-:W-:Y:S01]  /*0da0*/  ULDC.64 UR6, c[0x0][0x998] ;  /* 0x0002660000067ab9 */ /* 0x000fe20000000a00 */
[----:B--2--5:R-:W-:Y:S01]  /*0db0*/  IMAD.MOV.U32 R9, RZ, RZ, 0x3f800000 ;  /* 0x3f800000ff097424 */ /* 0x024fe200078e00ff */
[----:B------:R-:W-:Y:S01]  /*0dc0*/  ULDC UR43, c[0x0][0x2e0] ;  /* 0x0000b800002b7ab9 */ /* 0x000fe20000000800 */
[----:B0-----:R-:W-:-:S06]  /*0dd0*/  IMAD.WIDE R2, R43, 0x4, R2 ;  /* 0x000000042b027825 */ /* 0x001fcc00078e0202 */
[----:B------:R-:W2:Y:S01]  /*0de0*/  LDG.E R2, desc[UR54][R2.64] ;  /* 0x0000003602027981 */ /* 0x000ea2000c1e1900 */
[----:B------:R-:W-:Y:S02]  /*0df0*/  UISETP.NE.U32.AND UP2, UPT, UR8, URZ, UPT ;  /* 0x0000003f0800728c */ /* 0x000fe4000bf45070 */
        /* <DEDUP_REMOVED lines=60> */
[----:B0-----:R-:W-:Y:S01]  /*11c0*/  IMAD.U32 R4, RZ, RZ, UR8 ;  /* 0x00000008ff047e24 */ /* 0x001fe2000f8e00ff */
[----:B------:R-:W-:Y:S01]  /*11d0*/  UMOV UR42, UR5 ;  /* 0x00000005002a7c82 */ /* 0x000fe20008000000 */
[----:B------:R-:W-:Y:S01]  /*11e0*/  IMAD.U32 R3, RZ, RZ, UR7 ;  /* 0x00000007ff037e24 */ /* 0x000fe2000f8e00ff */
[----:B------:R-:W-:Y:S01]  /*11f0*/  ULDC.64 UR6, c[0x0][0x3f8] ;  /* 0x0000fe0000067ab9 */ /* 0x000fe20000000a00 */
[----:B------:R-:W-:Y:S01]  /*1200*/  IMAD.U32 R5, RZ, RZ, UR9 ;  /* 0x00000009ff057e24 */ /* 0x000fe2000f8e00ff */
[----:B------:R-:W-:-:S02]  /*1210*/  @UP3 ULDC UR8, c[0x0][0x42c] ;  /* 0x00010b0000083ab9 */ /* 0x000fc40000000800 */
[----:B------:R-:W3:Y:S04]  /*1220*/  @P0 LDG.E R2, desc[UR54][R2.64] ;  /* 0x0000003602020981 */ /* 0x000ee8000c1e1900 */
[----:B------:R-:W4:Y:S01]  /*1230*/  @P1 LDG.E R4, desc[UR54][R4.64] ;  /* 0x0000003604041981 */ /* 0x000f22000c1e1900 */
[----:B------:R-:W-:-:S03]  /*1240*/  UISETP.NE.U32.AND UP0, UPT, UR6, URZ, UPT ;  /* 0x0000003f0600728c */ /* 0x000fc6000bf05070 */
[----:B------:R-:W-:Y:S01]  /*1250*/  ULDC UR6, c[0x0][0x404] ;  /* 0x0001010000067ab9 */ /* 0x000fe20000000800 */
[----:B------:R-:W-:-:S04]  /*1260*/  UISETP.NE.AND.EX UP0, UPT, UR7, URZ, UPT, UP0 ;  /* 0x0000003f0700728c */ /* 0x000fc8000bf05300 */
[----:B------:R-:W-:-:S04]  /*1270*/  USEL UR6, UR6, 0x1, UP0 ;  /* 0x0000000106067887 */ /* 0x000fc80008000000 */
[----:B------:R-:W-:Y:S01]  /*1280*/  UIMAD UR43, UR6, UR43, URZ ;  /* 0x0000002b062b72a4 */ /* 0x000fe2000f8e023f */
[----:B------:R-:W-:Y:S01]  /*1290*/  IMAD.MOV.U32 R17, RZ, RZ, R41 ;  /* 0x000000ffff117224 */ /* 0x000fe200078e0029 */
[----:B------:R-:W-:Y:S01]  /*12a0*/  CS2R R10, SRZ ;  /* 0x00000000000a7805 */ /* 0x000fe2000001ff00 */
[----:B------:R-:W-:Y:S01]  /*12b0*/  IMAD.MOV.U32 R135, RZ, RZ, RZ ;  /* 0x000000ffff877224 */ /* 0x000fe200078e00ff */
[----:B------:R-:W-:Y:S02]  /*12c0*/  CS2R R12, SRZ ;  /* 0x00000000000c7805 */ /* 0x000fe4000001ff00 */
[----:B------:R-:W-:Y:S02]  /*12d0*/  CS2R R14, SRZ ;  /* 0x00000000000e7805 */ /* 0x000fe4000001ff00 */
[----:B-1----:R-:W-:Y:S02]  /*12e0*/  CS2R R20, SRZ ;  /* 0x0000000000147805 */ /* 0x002fe4000001ff00 */
        /* <DEDUP_REMOVED lines=14> */
[----:B--2---:R-:W-:-:S04]  /*13d0*/  FMUL.FTZ R0, R9, R0 ;  /* 0x0000000009007220 */ /* 0x004fc80000410000 */
[----:B------:R-:W-:Y:S01]  /*13e0*/  FMUL.FTZ R0, R0, UR4 ;  /* 0x0000000400007c20 */ /* 0x000fe20008410000 */
[----:B------:R-:W-:Y:S01]  /*13f0*/  UMOV UR4, URZ ;  /* 0x0000003f00047c82 */ /* 0x000fe20008000000 */
[----:B------:R-:W-:-:S03]  /*1400*/  CS2R R8, SRZ ;  /* 0x0000000000087805 */ /* 0x000fc6000001ff00 */
        /* <DEDUP_REMOVED lines=20> */
.L_x_8091:
[----:B------:R-:W-:Y:S01]  /*1550*/  UIADD3 UR43, -UR4, UR43, URZ ;  /* 0x0000002b042b7290 */ /* 0x000fe2000fffe13f */
[----:B------:R-:W-:Y:S01]  /*1560*/  CS2R R56, SRZ ;  /* 0x0000000000387805 */ /* 0x000fe2000001ff00 */
[----:B------:R-:W-:Y:S01]  /*1570*/  UIMAD.WIDE.U32 UR6, UR5, UR8, URZ ;  /* 0x00000008050672a5 */ /* 0x000fe2000f8e003f */
[----:B------:R-:W-:Y:S01]  /*1580*/  IMAD.MOV.U32 R55, RZ, RZ, RZ ;  /* 0x000000ffff377224 */ /* 0x000fe200078e00ff */
[----:B------:R-:W-:Y:S01]  /*1590*/  UISETP.GE.AND UP0, UPT, UR43, 0x1, UPT ;  /* 0x000000012b00788c */ /* 0x000fe2000bf06270 */
[----:B------:R-:W-:Y:S01]  /*15a0*/  CS2R R58, SRZ ;  /* 0x00000000003a7805 */ /* 0x000fe2000001ff00 */
[----:B------:R-:W-:Y:S01]  /*15b0*/  UIADD3 UR4, UR43, 0x7f, URZ ;  /* 0x0000007f2b047890 */ /* 0x000fe2000fffe03f */
[----:B------:R-:W-:Y:S01]  /*15c0*/  CS2R R60, SRZ ;  /* 0x00000000003c7805 */ /* 0x000fe2000001ff00 */
[----:B------:R-:W-:Y:S01]  /*15d0*/  @UP3 ULDC UR9, c[0x0][0x430] ;  /* 0x00010c0000093ab9 */ /* 0x000fe20000000800 */
[----:B------:R-:W-:Y:S01]  /*15e0*/  UMOV UR41, UR5 ;  /* 0x0000000500297c82 */ /* 0x000fe20008000000 */
[----:B------:R-:W-:Y:S01]  /*15f0*/  PLOP3.LUT P1, PT, PT, PT, UP0, 0x80, 0x0 ;  /* 0x000000000000781c */ /* 0x000fe20003f2f008 */
[----:B------:R-:W-:Y:S01]  /*1600*/  USHF.R.S32.HI UR8, URZ, 0x1f, UR4 ;  /* 0x0000001f3f087899 */ /* 0x000fe20008011404 */
[----:B------:R-:W-:Y:S01]  /*1610*/  IMAD.MOV.U32 R62, RZ, RZ, RZ ;  /* 0x000000ffff3e7224 */ /* 0x000fe200078e00ff */
[----:B------:R-:W-:Y:S01]  /*1620*/  @UP3 USHF.R.U32.HI UR42, URZ, UR9, UR7 ;  /* 0x000000093f2a3299 */ /* 0x000fe20008011607 */
[----:B------:R-:W-:Y:S01]  /*1630*/  IMAD.MOV.U32 R64, RZ, RZ, RZ ;  /* 0x000000ffff407224 */ /* 0x000fe200078e00ff */
[----:B------:R-:W-:-:S08]  /*1640*/  ULEA.HI UR8, UR8, UR4, URZ, 0x7 ;  /* 0x0000000408087291 */ /* 0x000fd0000f8f383f */
[----:B------:R-:W-:Y:S05]  /*1650*/  @!P1 BRA `(.L_x_8092) ;  /* 0x0000004800a89947 */ /* 0x000fea0003800000 */
[----:B------:R-:W0:Y:S01]  /*1660*/  SHFL.IDX PT, R0, R23, RZ, 0x1f ;  /* 0x00001fff17007589 */ /* 0x000e2200000e0000 */
[----:B------:R-:W1:Y:S01]  /*1670*/  S2UR UR9, SR_CgaCtaId ;  /* 0x00000000000979c3 */ /* 0x000e620000008800 */
[----:B------:R-:W-:Y:S01]  /*1680*/  UMOV UR7, 0x400 ;  /* 0x0000040000077882 */ /* 0x000fe20000000000 */
[----:B------:R-:W-:Y:S01]  /*1690*/  USHF.R.S32.HI UR46, URZ, 0x7, UR8 ;  /* 0x000000073f2e7899 */ /* 0x000fe20008011408 */
[----:B0-----:R-:W-:Y:S01]  /*16a0*/  R2UR UR6, R0 ;  /* 0x00000000000672ca */ /* 0x001fe200000e0000 */
[----:B-1----:R-:W-:-:S12]  /*16b0*/  ULEA UR7, UR9, UR7, 0x18 ;  /* 0x0000000709077291 */ /* 0x002fd8000f8ec03f */
[----:B------:R-:W-:Y:S02]  /*16c0*/  UIMAD.WIDE UR4, UR6, 0x55555556, URZ ;  /* 0x55555556060478a5 */ /* 0x000fe4000f8e023f */
[----:B------:R-:W-:Y:S02]  /*16d0*/  UIADD3 UR4, UR7, 0xf000, URZ ;  /* 0x0000f00007047890 */ /* 0x000fe4000fffe03f */
[----:B------:R-:W-:Y:S02]  /*16e0*/  ULEA.HI UR5, UR5, UR5, URZ, 0x1 ;  /* 0x0000000505057291 */ /* 0x000fe4000f8f083f */
[----:B------:R-:W-:Y:S02]  /*16f0*/  ULOP3.LUT UP0, URZ, UR4, 0x3ff, URZ, 0xc0, !UPT ;  /* 0x000003ff043f7892 */ /* 0x000fe4000f80c03f */
[----:B------:R-:W-:-:S04]  /*1700*/  UIMAD UR5, UR5, -0x3, UR6 ;  /* 0xfffffffd050578a4 */ /* 0x000fc8000f8e0206 */
[----:B------:R-:W-:Y:S01]  /*1710*/  PLOP3.LUT P0, PT, PT, PT, UP0, 0x80, 0x0 ;  /* 0x000000000000781c */ /* 0x000fe20003f0f008 */
[----:B------:R-:W-:-:S04]  /*1720*/  ULEA UR5, UR5, UR4, 0xb ;  /* 0x0000000405057291 */ /* 0x000fc8000f8e583f */
[----:B------:R-:W-:-:S04]  /*1730*/  USHF.R.U32.HI UR5, URZ, 0x4, UR5 ;  /* 0x000000043f057899 */ /* 0x000fc80008011605 */
[----:B------:R-:W-:-:S04]  /*1740*/  ULOP3.LUT UR47, UR5, 0x3fff, URZ, 0xc0, !UPT ;  /* 0x00003fff052f7892 */ /* 0x000fc8000f8ec03f */
[----:B------:R-:W-:Y:S08]  /*1750*/  @!P0 BRA `(.L_x_8093) ;  /* 0x0000000000408947 */ /* 0x000ff00003800000 */
        /* <DEDUP_REMOVED lines=16> */
.L_x_8093:
        /* <DEDUP_REMOVED lines=13> */
.L_x_8215:
[----:B------:R-:W-:Y:S05]  /*1930*/  @!P0 BRA `(.L_x_8095) ;  /* 0x0000000000048947 */ /* 0x000fea0003800000 */
[----:B------:R-:W-:Y:S01]  /*1940*/  BPT.TRAP 0x1 ;  /* 0x000000040000795c */ /* 0x000fe20000300000 */
.L_x_8095:
[----:B0-----:R-:W-:Y:S02]  /*1950*/  IMAD.U32 R3, RZ, RZ, UR36 ;  /* 0x00000024ff037e24 */ /* 0x001fe4000f8e00ff */
[----:B------:R-:W-:Y:S02]  /*1960*/  IMAD.U32 R5, RZ, RZ, UR37 ;  /* 0x00000025ff057e24 */ /* 0x000fe4000f8e00ff */
[----:B------:R-:W-:-:S03]  /*1970*/  IMAD R4, R3, 0x8, R0 ;  /* 0x0000000803047824 */ /* 0x000fc600078e0200 */
[----:B------:R-:W-:-:S04]  /*1980*/  SHF.L.U32 R3, R5, 0x1f, RZ ;  /* 0x0000001f05037819 */ /* 0x000fc800000006ff */
[----:B------:R0:W1:Y:S01]  /*1990*/  SYNCS.PHASECHK.TRANS64.TRYWAIT P1, [R4+URZ+0x19c30], R3 ;  /* 0x019c3003040075a7 */ /* 0x000062000802017f */
[----:B------:R-:W-:Y:S05]  /*19a0*/  @!P0 BRA `(.L_x_8096) ;  /* 0x0000000000048947 */ /* 0x000fea0003800000 */
[----:B------:R-:W-:Y:S01]  /*19b0*/  BPT.TRAP 0x1 ;  /* 0x000000040000795c */ /* 0x000fe20000300000 */
.L_x_8096:
[----:B------:R-:W2:Y:S01]  /*19c0*/  LDL.LU R5, [R1] ;  /* 0x0000000001057983 */ /* 0x000ea20000300800 */
[----:B------:R-:W3:Y:S02]  /*19d0*/  S2R R6, SR_TID.X ;  /* 0x0000000000067919 */ /* 0x000ee40000002100 */
[----:B---3--:R-:W-:Y:S01]  /*19e0*/  LOP3.LUT P2, RZ, R6, 0x7f, RZ, 0xc0, !PT ;  /* 0x0000007f06ff7812 */ /* 0x008fe2000784c0ff */
[----:B------:R-:W-:Y:S01]  /*19f0*/  IMAD.MOV.U32 R135, RZ, RZ, RZ ;  /* 0x000000ffff877224 */ /* 0x000fe200078e00ff */
[----:B--2---:R-:W-:-:S11]  /*1a00*/  LOP3.LUT R5, R5, 0xffffffef, RZ, 0xc0, !PT ;  /* 0xffffffef05057812 */ /* 0x004fd600078ec0ff */
[----:B------:R-:W-:-:S05]  /*1a10*/  @P2 LOP3.LUT R5, R5, 0x10, RZ, 0xfc, !PT ;  /* 0x0000001005052812 */ /* 0x000fca00078efcff */
[----:B------:R2:W-:Y:S01]  /*1a20*/  STL [R1], R5 ;  /* 0x0000000501007387 */ /* 0x0005e20000100800 */
[----:B-1----:R-:W-:Y:S05]  /*1a30*/  @P1 BRA `(.L_x_8097) ;  /* 0x0000000000081947 */ /* 0x002fea0003800000 */
[----:B------:R-:W1:Y:S02]  /*1a40*/  SYNCS.PHASECHK.TRANS64.TRYWAIT P1, [R4+URZ+0x19c30], R3 ;  /* 0x019c3003040075a7 */ /* 0x000e64000802017f */
[----:B-1----:R-:W-:Y:S05]  /*1a50*/  @!P1 BRA `(.L_x_8098) ;  /* 0x000000ac00149947 */ /* 0x002fea0003800000 */
.L_x_8097:
[----:B------:R-:W-:Y:S05]  /*1a60*/  WARPSYNC.ALL ;  /* 0x0000000000007948 */ /* 0x000fea0003800000 */
[----:B------:R-:W-:Y:S01]  /*1a70*/  R2UR UR4, R0 ;  /* 0x00000000000472ca */ /* 0x000fe200000e0000 */
[----:B------:R-:W-:Y:S01]  /*1a80*/  WARPGROUP.ARRIVE ;  /* 0x00000000000079c5 */ /* 0x000fe20000000000 */
[----:B------:R-:W-:Y:S01]  /*1a90*/  UMOV UR5, 0xc0000010 ;  /* 0xc000001000057882 */ /* 0x000fe20000000000 */
[----:B------:R-:W-:Y:S01]  /*1aa0*/  UMOV UR7, 0xc0000010 ;  /* 0xc000001000077882 */ /* 0x000fe20000000000 */
[----:B------:R-:W-:Y:S01]  /*1ab0*/  UMOV UR9, 0xc0000010 ;  /* 0xc000001000097882 */ /* 0x000fe20000000000 */
[----:B------:R-:W-:Y:S01]  /*1ac0*/  UMOV UR11, 0xc0000010 ;  /* 0xc0000010000b7882 */ /* 0x000fe20000000000 */
[----:B------:R-:W-:Y:S01]  /*1ad0*/  UMOV UR13, 0xc0000010 ;  /* 0xc0000010000d7882 */ /* 0x000fe20000000000 */
[----:B------:R-:W-:Y:S01]  /*1ae0*/  UMOV UR15, 0xc0000010 ;  /* 0xc0000010000f7882 */ /* 0x000fe20000000000 */
[----:B--2---:R-:W-:Y:S01]  /*1af0*/  VIADD R5, R152, UR43 ;  /* 0x0000002b98057c36 */ /* 0x004fe20008000000 */
[----:B------:R-:W-:Y:S01]  /*1b00*/  P2R R7, PR, RZ, 0x1 ;  /* 0x00000001ff077803 */ /* 0x000fe20000000000 */
[----:B------:R-:W-:Y:S01]  /*1b10*/  IMAD.U32 R6, RZ, RZ, UR46 ;  /* 0x0000002eff067e24 */ /* 0x000fe2000f8e00ff */
[----:B------:R-:W2:Y:S01]  /*1b20*/  S2R R88, SR_TID.X ;  /* 0x0000000000587919 */ /* 0x000ea20000002100 */
[----:B------:R-:W-:Y:S01]  /*1b30*/  IMAD.U32 R10, RZ, RZ, UR45 ;  /* 0x0000002dff0a7e24 */ /* 0x000fe2000f8e00ff */
[----:B------:R-:W-:Y:S01]  /*1b40*/  UIADD3 UR4, UR4, 0x13800, URZ ;  /* 0x0001380004047890 */ /* 0x000fe2000fffe03f */
[----:B------:R-:W-:Y:S01]  /*1b50*/  IMAD R5, R6, -0x80, R5 ;  /* 0xffffff8006057824 */ /* 0x000fe200078e0205 */
[----:B------:R-:W-:Y:S01]  /*1b60*/  UISETP.GE.AND UP0, UPT, UR43, 0x81, UPT ;  /* 0x000000812b00788c */ /* 0x000fe2000bf06270 */
[--C-:B------:R-:W-:Y:S01]  /*1b70*/  IMAD.MOV.U32 R134, RZ, RZ, R135.reuse ;  /* 0x000000ffff867224 */ /* 0x100fe200078e0087 */
[----:B------:R-:W-:Y:S01]  /*1b80*/  USHF.R.U32.HI UR4, URZ, 0x4, UR4 ;  /* 0x000000043f047899 */ /* 0x000fe20008011604 */
[--C-:B------:R-:W-:Y:S01]  /*1b90*/  IMAD.MOV.U32 R133, RZ, RZ, R135.reuse ;  /* 0x000000ffff857224 */ /* 0x100fe200078e0087 */
[C---:B------:R-:W-:Y:S01]  /*1ba0*/  ISETP.GT.AND P3, PT, R5.reuse, RZ, PT ;  /* 0x000000ff0500720c */ /* 0x040fe20003f64270 */
[--C-:B------:R-:W-:Y:S01]  /*1bb0*/  IMAD.MOV.U32 R132, RZ, RZ, R135.reuse ;  /* 0x000000ffff847224 */ /* 0x100fe200078e0087 */
[----:B------:R-:W-:Y:S01]  /*1bc0*/  ULOP3.LUT UR4, UR4, 0x3fff, URZ, 0xc0, !UPT ;  /* 0x00003fff04047892 */ /* 0x000fe2000f8ec03f */
[C---:B------:R-:W-:Y:S01]  /*1bd0*/  ISETP.GT.AND P1, PT, R5.reuse, 0x1, PT ;  /* 0x000000010500780c */ /* 0x040fe20003f24270 */
[--C-:B------:R-:W-:Y:S01]  /*1be0*/  IMAD.MOV.U32 R131, RZ, RZ, R135.reuse ;  /* 0x000000ffff837224 */ /* 0x100fe200078e0087 */
[C---:B------:R-:W-:Y:S01]  /*1bf0*/  ISETP.GT.AND P2, PT, R5.reuse, 0x8, PT ;  /* 0x000000080500780c */ /* 0x040fe20003f44270 */
[----:B------:R-:W-:Y:S01]  /*1c00*/  ULOP3.LUT UR16, UR4, 0x10000, URZ, 0xfc, !UPT ;  /* 0x0001000004107892 */ /* 0x000fe2000f8efc3f */
[C---:B------:R-:W-:Y:S01]  /*1c10*/  ISETP.GT.AND P5, PT, R5.reuse, 0x9, PT ;  /* 0x000000090500780c */ /* 0x040fe20003fa4270 */
[----:B------:R-:W-:Y:S01]  /*1c20*/  ULOP3.LUT UR4, UR47, 0x10000, URZ, 0xfc, !UPT ;  /* 0x000100002f047892 */ /* 0x000fe2000f8efc3f */
[C---:B------:R-:W-:Y:S01]  /*1c30*/  ISETP.GT.AND P4, PT, R5.reuse, 0x10, PT ;  /* 0x000000100500780c */ /* 0x040fe20003f84270 */
[----:B------:R-:W-:Y:S01]  /*1c40*/  UIMAD UR6, UR36, 0x300, UR16 ;  /* 0x00000300240678a4 */ /* 0x000fe2000f8e0210 */
[C---:B------:R-:W-:Y:S01]  /*1c50*/  ISETP.GT.AND P0, PT, R5.reuse, 0x59, PT ;  /* 0x000000590500780c */ /* 0x040fe20003f04270 */
[----:B------:R-:W-:Y:S01]  /*1c60*/  UIADD3 UR8, UR4, 0x180, URZ ;  /* 0x0000018004087890 */ /* 0x000fe2000fffe03f */
[----:B------:R-:W-:Y:S01]  /*1c70*/  ISETP.GT.AND P6, PT, R5, 0x60, PT ;  /* 0x000000600500780c */ /* 0x000fe20003fc4270 */
[----:B------:R-:W-:Y:S01]  /*1c80*/  UIADD3 UR10, UR6, 0x100, URZ ;  /* 0x00000100060a7890 */ /* 0x000fe2000fffe03f */
[--C-:B------:R-:W-:Y:S01]  /*1c90*/  IMAD.MOV.U32 R130, RZ, RZ, R135.reuse ;  /* 0x000000ffff827224 */ /* 0x100fe200078e0087 */
[----:B------:R-:W-:Y:S01]  /*1ca0*/  UIADD3 UR12, UR4, 0x300, URZ ;  /* 0x00000300040c7890 */ /* 0x000fe2000fffe03f */
[----:B------:R-:W-:Y:S01]  /*1cb0*/  IMAD.MOV.U32 R129, RZ, RZ, R135 ;  /* 0x000000ffff817224 */ /* 0x000fe200078e0087 */
[----:B------:R-:W-:-:S02]  /*1cc0*/  UIADD3 UR14, UR6, 0x200, URZ ;  /* 0x00000200060e7890 */ /* 0x000fc4000fffe03f */
[----:B------:R-:W-:Y:S01]  /*1cd0*/  QGMMA.64x128x32.F32.E4M3.E4M3 R24, gdesc[UR4], RZ, !UPT, gsb0 ;  /* 0x01e00000041879f3 */ /* 0x000fe2000c0008ff */
        /* <DEDUP_REMOVED lines=50> */
[----:B01----:R-:W-:-:S02]  /*2000*/  FMNMX.FTZ R3, R24, R25, !PT ;  /* 0x0000001918037209 */ /* 0x003fc40007810000 */
        /* <DEDUP_REMOVED lines=110> */
[----:B------:R-:W0:Y:S01]  /*26f0*/  SHFL.BFLY PT, R3, R6, 0x2, 0x1f ;  /* 0x0c401f0006037f89 */ /* 0x000e2200000e0000 */
        /* <DEDUP_REMOVED lines=12> */
[----:B0-----:R-:W-:Y:S02]  /*27c0*/  FMNMX.FTZ R8, R6, R3, !PT ;  /* 0x0000000306087209 */ /* 0x001fe40007810000 */
[----:B------:R-:W-:-:S03]  /*27d0*/  ISETP.NE.AND P0, PT, R7, RZ, PT ;  /* 0x000000ff0700720c */ /* 0x000fc60003f05270 */
[----:B------:R-:W0:Y:S02]  /*27e0*/  SHFL.BFLY PT, R3, R8, 0x1, 0x1f ;  /* 0x0c201f0008037f89 */ /* 0x000e2400000e0000 */
[----:B0-----:R-:W-:-:S04]  /*27f0*/  FMNMX.FTZ R3, R8, R3, !PT ;  /* 0x0000000308037209 */ /* 0x001fc80007810000 */
[C---:B------:R-:W-:Y:S01]  /*2800*/  FSETP.NEU.FTZ.AND P2, PT, R3.reuse, -INF , PT ;  /* 0xff8000000300780b */ /* 0x040fe20003f5d000 */
[----:B------:R-:W-:-:S05]  /*2810*/  FFMA.FTZ R13, R3, R10, -8 ;  /* 0xc1000000030d7423 */ /* 0x000fca000001000a */
[----:B------:R-:W-:Y:S02]  /*2820*/  FSEL R13, R13, RZ, P2 ;  /* 0x000000ff0d0d7208 */ /* 0x000fe40001000000 */
[----:B------:R-:W-:Y:S02]  /*2830*/  ISETP.NE.AND P2, PT, R9, RZ, PT ;  /* 0x000000ff0900720c */ /* 0x000fe40003f45270 */
[----:B------:R-:W-:Y:S01]  /*2840*/  FMNMX.FTZ R9, R26, R27, !PT ;  /* 0x0000001b1a097209 */ /* 0x000fe20007810000 */
[----:B------:R-:W-:-:S01]  /*2850*/  FFMA.FTZ R8, R25, UR45, -R13 ;  /* 0x0000002d19087c23 */ /* 0x000fc2000801080d */
[--C-:B------:R-:W-:Y:S01]  /*2860*/  FFMA.FTZ R10, R29, UR45, -R13.reuse ;  /* 0x0000002d1d0a7c23 */ /* 0x100fe2000801080d */
        /* <DEDUP_REMOVED lines=11> */
[----:B------:R-:W-:-:S02]  /*2920*/  IMAD.U32 R65, RZ, RZ, UR45 ;  /* 0x0000002dff417e24 */ /* 0x000fc4000f8e00ff */
        /* <DEDUP_REMOVED lines=12> */
[----:B------:R-:W-:Y:S01]  /*29f0*/  FFMA.FTZ R45, R68, UR45, -R13 ;  /* 0x0000002d442d7c23 */ /* 0x000fe2000801080d */
[----:B------:R-:W-:-:S02]  /*2a00*/  FMNMX.FTZ R6, R42, R11, !PT ;  /* 0x0000000b2a067209 */ /* 0x000fc40007810000 */
[----:B--2---:R-:W-:Y:S01]  /*2a10*/  LOP3.LUT P2, RZ, R88, 0x7f, RZ, 0xc0, !PT ;  /* 0x0000007f58ff7812 */ /* 0x004fe2000784c0ff */
[----:B------:R-:W-:Y:S01]  /*2a20*/  IMAD.MOV.U32 R88, RZ, RZ, R135 ;  /* 0x000000ffff587224 */ /* 0x000fe200078e0087 */
[----:B------:R-:W-:Y:S01]  /*2a30*/  FMNMX.FTZ R15, R43, R6, !PT ;  /* 0x000000062b0f7209 */ /* 0x000fe20007810000 */
[----:B------:R1:W-:Y:S01]  /*2a40*/  MUFU.EX2 R11, R36 ;  /* 0x00000024000b7308 */ /* 0x0003e20000000800 */
[----:B0-----:R-:W-:-:S01]  /*2a50*/  FFMA.FTZ R32, R53, UR45, -R13 ;  /* 0x0000002d35207c23 */ /* 0x001fc2000801080d */
[----:B------:R-:W-:Y:S01]  /*2a60*/  FFMA.FTZ R53, R76, UR45, -R13 ;  /* 0x0000002d4c357c23 */ /* 0x000fe2000801080d */
[----:B------:R-:W-:-:S04]  /*2a70*/  FMNMX.FTZ R6, R46, R15, !PT ;  /* 0x0000000f2e067209 */ /* 0x000fc80007810000 */
[----:B------:R-:W-:Y:S01]  /*2a80*/  FMNMX.FTZ R15, R47, R6, !PT ;  /* 0x000000062f0f7209 */ /* 0x000fe20007810000 */
[----:B------:R-:W-:Y:S01]  /*2a90*/  MUFU.EX2 R5, R5 ;  /* 0x0000000500057308 */ /* 0x000fe20000000800 */
[----:B-1----:R-:W-:-:S01]  /*2aa0*/  FFMA.FTZ R36, R57, UR45, -R13 ;  /* 0x0000002d39247c23 */ /* 0x002fc2000801080d */
[----:B------:R-:W-:Y:S01]  /*2ab0*/  FFMA.FTZ R57, R80, UR45, -R13 ;  /* 0x0000002d50397c23 */ /* 0x000fe2000801080d */
[----:B------:R-:W-:-:S04]  /*2ac0*/  FMNMX.FTZ R6, R50, R15, !PT ;  /* 0x0000000f32067209 */ /* 0x000fc80007810000 */
[----:B------:R-:W-:Y:S01]  /*2ad0*/  FMNMX.FTZ R21, R51, R6, !PT ;  /* 0x0000000633157209 */ /* 0x000fe20007810000 */
[----:B------:R0:W-:Y:S03]  /*2ae0*/  MUFU.EX2 R15, R40 ;  /* 0x00000028000f7308 */ /* 0x0001e60000000800 */
[----:B------:R-:W-:-:S04]  /*2af0*/  FMNMX.FTZ R6, R54, R21, !PT ;  /* 0x0000001536067209 */ /* 0x000fc80007810000 */
[----:B------:R-:W-:Y:S01]  /*2b00*/  FMNMX.FTZ R21, R55, R6, !PT ;  /* 0x0000000637157209 */ /* 0x000fe20007810000 */
[----:B------:R-:W-:Y:S01]  /*2b10*/  MUFU.EX2 R8, R8 ;  /* 0x0000000800087308 */ /* 0x000fe20000000800 */
[----:B0-----:R-:W-:-:S01]  /*2b20*/  FFMA.FTZ R40, R64, UR45, -R13 ;  /* 0x0000002d40287c23 */ /* 0x001fc2000801080d */
[----:B------:R-:W-:Y:S01]  /*2b30*/  FFMA.FTZ R64, R85, UR45, -R13 ;  /* 0x0000002d55407c23 */ /* 0x000fe2000801080d */
[----:B------:R-:W-:-:S04]  /*2b40*/  FMNMX.FTZ R6, R58, R21, !PT ;  /* 0x000000153a067209 */ /* 0x000fc80007810000 */
[----:B------:R-:W-:Y:S01]  /*2b50*/  FMNMX.FTZ R25, R59, R6, !PT ;  /* 0x000000063b197209 */ /* 0x000fe20007810000 */
[----:B------:R0:W-:Y:S03]  /*2b60*/  MUFU.EX2 R21, R44 ;  /* 0x0000002c00157308 */ /* 0x0001e60000000800 */
[----:B------:R-:W-:-:S04]  /*2b70*/  FMNMX.FTZ R6, R62, R25, !PT ;  /* 0x000000193e067209 */ /* 0x000fc80007810000 */
[----:B------:R-:W-:Y:S01]  /*2b80*/  FMNMX.FTZ R25, R63, R6, !PT ;  /* 0x000000063f197209 */ /* 0x000fe20007810000 */
[----:B------:R-:W-:Y:S01]  /*2b90*/  MUFU.EX2 R7, R7 ;  /* 0x0000000700077308 */ /* 0x000fe20000000800 */
[----:B0-----:R-:W-:-:S02]  /*2ba0*/  FFMA.FTZ R44, R61, UR45, -R13 ;  /* 0x0000002d3d2c7c23 */ /* 0x001fc4000801080d */
[----:B------:R-:W-:-:S04]  /*2bb0*/  FMNMX.FTZ R6, R66, R25, !PT ;  /* 0x0000001942067209 */ /* 0x000fc80007810000 */
[----:B------:R-:W-:Y:S01]  /*2bc0*/  FMNMX.FTZ R29, R67, R6, !PT ;  /* 0x00000006431d7209 */ /* 0x000fe20007810000 */
[----:B------:R0:W-:Y:S03]  /*2bd0*/  MUFU.EX2 R25, R48 ;  /* 0x0000003000197308 */ /* 0x0001e60000000800 */
[----:B------:R-:W-:-:S04]  /*2be0*/  FMNMX.FTZ R6, R70, R29, !PT ;  /* 0x0000001d46067209 */ /* 0x000fc80007810000 */
[----:B------:R-:W-:Y:S01]  /*2bf0*/  FMNMX.FTZ R29, R71, R6, !PT ;  /* 0x00000006471d7209 */ /* 0x000fe20007810000 */
[----:B------:R-:W1:Y:S01]  /*2c00*/  MUFU.EX2 R10, R10 ;  /* 0x0000000a000a7308 */ /* 0x000e620000000800 */
[----:B0-----:R-:W-:-:S02]  /*2c10*/  FFMA.FTZ R48, R69, UR45, -R13 ;  /* 0x0000002d45307c23 */ /* 0x001fc4000801080d */
[----:B------:R-:W-:-:S04]  /*2c20*/  FMNMX.FTZ R6, R74, R29, !PT ;  /* 0x0000001d4a067209 */ /* 0x000fc80007810000 */
[----:B------:R-:W-:Y:S01]  /*2c30*/  FMNMX.FTZ R33, R75, R6, !PT ;  /* 0x000000064b217209 */ /* 0x000fe20007810000 */
[----:B------:R0:W-:Y:S03]  /*2c40*/  MUFU.EX2 R29, R52 ;  /* 0x00000034001d7308 */ /* 0x0001e60000000800 */
[----:B------:R-:W-:-:S04]  /*2c50*/  FMNMX.FTZ R6, R78, R33, !PT ;  /* 0x000000214e067209 */ /* 0x000fc80007810000 */
[----:B------:R-:W-:Y:S01]  /*2c60*/  FMNMX.FTZ R33, R79, R6, !PT ;  /* 0x000000064f217209 */ /* 0x000fe20007810000 */
[----:B------:R-:W-:Y:S01]  /*2c70*/  MUFU.EX2 R12, R12 ;  /* 0x0000000c000c7308 */ /* 0x000fe20000000800 */
[----:B0-----:R-:W-:-:S01]  /*2c80*/  FFMA.FTZ R52, R73, UR45, -R13 ;  /* 0x0000002d49347c23 */ /* 0x001fc2000801080d */
[----:B-1----:R-:W-:Y:S02]  /*2c90*/  F2FP.SATFINITE.E4M3.F32.PACK_AB_MERGE_C R136, R10, R7, RZ ;  /* 0x000000070a88723e */ /* 0x002fe400048070ff */
[----:B------:R-:W-:Y:S02]  /*2ca0*/  FMNMX.FTZ R6, R82, R33, !PT ;  /* 0x0000002152067209 */ /* 0x000fe40007810000 */
[----:B------:R-:W-:Y:S02]  /*2cb0*/  F2FP.SATFINITE.E4M3.F32.PACK_AB_MERGE_C R136, R8, R5, R136 ;  /* 0x000000050888723e */ /* 0x000fe40004807088 */
[----:B------:R-:W-:Y:S01]  /*2cc0*/  FMNMX.FTZ R37, R83, R6, !PT ;  /* 0x0000000653257209 */ /* 0x000fe20007810000 */
[----:B------:R0:W-:Y:S03]  /*2cd0*/  MUFU.EX2 R33, R56 ;  /* 0x0000003800217308 */ /* 0x0001e60000000800 */
[----:B------:R-:W-:Y:S01]  /*2ce0*/  FMNMX.FTZ R6, R86, R37, !PT ;  /* 0x0000002556067209 */ /* 0x000fe20007810000 */
[----:B------:R-:W-:-:S03]  /*2cf0*/  FFMA.FTZ R37, R60, UR45, -R13 ;  /* 0x0000002d3c257c23 */ /* 0x000fc6000801080d */
[----:B------:R-:W-:Y:S01]  /*2d00*/  FMNMX.FTZ R6, R87, R6, !PT ;  /* 0x0000000657067209 */ /* 0x000fe20007810000 */
[----:B------:R-:W1:Y:S01]  /*2d10*/  MUFU.EX2 R14, R14 ;  /* 0x0000000e000e7308 */ /* 0x000e620000000800 */
[----:B0-----:R-:W-:-:S03]  /*2d20*/  FFMA.FTZ R56, R77, UR45, -R13 ;  /* 0x0000002d4d387c23 */ /* 0x001fc6000801080d */
[----:B------:R-:W0:Y:S04]  /*2d30*/  SHFL.BFLY PT, R49, R6, 0x2, 0x1f ;  /* 0x0c401f0006317f89 */ /* 0x000e2800000e0000 */
[----:B------:R-:W-:Y:S08]  /*2d40*/  MUFU.EX2 R20, R20 ;  /* 0x0000001400147308 */ /* 0x000ff00000000800 */
[----:B------:R-:W2:Y:S01]  /*2d50*/  MUFU.EX2 R24, R24 ;  /* 0x0000001800187308 */ /* 0x000ea20000000800 */
[----:B-1----:R-:W-:-:S04]  /*2d60*/  F2FP.SATFINITE.E4M3.F32.PACK_AB_MERGE_C R138, R14, R11, RZ ;  /* 0x0000000b0e8a723e */ /* 0x002fc800048070ff */
[----:B------:R-:W-:-:S03]  /*2d70*/  F2FP.SATFINITE.E4M3.F32.PACK_AB_MERGE_C R138, R12, R9, R138 ;  /* 0x000000090c8a723e */ /* 0x000fc6000480708a */
[----:B------:R-:W-:Y:S01]  /*2d80*/  MUFU.EX2 R28, R28 ;  /* 0x0000001c001c7308 */ /* 0x000fe20000000800 */
[----:B0-----:R-:W-:Y:S01]  /*2d90*/  FMNMX.FTZ R60, R6, R49, !PT ;  /* 0x00000031063c7209 */ /* 0x001fe20007810000 */
[----:B------:R-:W-:-:S06]  /*2da0*/  FFMA.FTZ R49, R72, UR45, -R13 ;  /* 0x0000002d48317c23 */ /* 0x000fcc000801080d */
[----:B------:R-:W-:Y:S01]  /*2db0*/  MUFU.EX2 R32, R32 ;  /* 0x0000002000207308 */ /* 0x000fe20000000800 */
[----:B------:R-:W0:Y:S01]  /*2dc0*/  SHFL.BFLY PT, R61, R60, 0x1, 0x1f ;  /* 0x0c201f003c3d7f89 */ /* 0x000e2200000e0000 */
[----:B--2---:R-:W-:-:S04]  /*2dd0*/  F2FP.SATFINITE.E4M3.F32.PACK_AB_MERGE_C R140, R24, R21, RZ ;  /* 0x00000015188c723e */ /* 0x004fc800048070ff */
[----:B------:R-:W-:Y:S02]  /*2de0*/  F2FP.SATFINITE.E4M3.F32.PACK_AB_MERGE_C R140, R20, R15, R140 ;  /* 0x0000000f148c723e */ /* 0x000fe4000480708c */
        /* <DEDUP_REMOVED lines=23> */
[----:B------:R-:W-:Y:S01]  /*2f60*/  FADD.FTZ R50, R5, R8 ;  /* 0x0000000805327221 */ /* 0x000fe20000010000 */
[----:B------:R-:W-:-:S01]  /*2f70*/  FFMA.FTZ R39, R39, UR45, -R65 ;  /* 0x0000002d27277c23 */ /* 0x000fc20008010841 */
[----:B------:R-:W0:Y:S01]  /*2f80*/  MUFU.EX2 R26, R26 ;  /* 0x0000001a001a7308 */ /* 0x000e220000000800 */
[----:B------:R-:W-:-:S01]  /*2f90*/  FFMA.FTZ R72, R47, UR45, -R65 ;  /* 0x0000002d2f487c23 */ /* 0x000fc20008010841 */
[--C-:B------:R-:W-:Y:S01]  /*2fa0*/  FFMA.FTZ R69, R46, UR45, -R65.reuse ;  /* 0x0000002d2e457c23 */ /* 0x100fe20008010841 */
[----:B------:R-:W-:-:S01]  /*2fb0*/  FFMA.FTZ R47, R59, UR45, -R65 ;  /* 0x0000002d3b2f7c23 */ /* 0x000fc20008010841 */
[----:B------:R-:W-:Y:S01]  /*2fc0*/  FFMA.FTZ R46, R58, UR45, -R65 ;  /* 0x0000002d3a2e7c23 */ /* 0x000fe20008010841 */
[----:B------:R-:W-:-:S01]  /*2fd0*/  FADD.FTZ R59, R7, R50 ;  /* 0x00000032073b7221 */ /* 0x000fc20000010000 */
[----:B------:R-:W-:Y:S01]  /*2fe0*/  FFMA.FTZ R66, R66, UR45, -R65 ;  /* 0x0000002d42427c23 */ /* 0x000fe20008010841 */
[----:B------:R-:W-:Y:S01]  /*2ff0*/  @!P2 VIADD R50, R4, 0x19c40 ;  /* 0x00019c400432a836 */ /* 0x000fe20000000000 */
        /* <DEDUP_REMOVED lines=10> */
[----:B------:R-:W-:Y:S01]  /*30a0*/  @!P2 PRMT R50, RZ, 0x654, R50 ;  /* 0x00000654ff32a816 */ /* 0x000fe20000000032 */
[----:B------:R-:W-:-:S01]  /*30b0*/  FFMA.FTZ R71, R71, UR45, -R65 ;  /* 0x0000002d47477c23 */ /* 0x000fc20008010841 */
[--C-:B------:R-:W-:Y:S01]  /*30c0*/  FFMA.FTZ R75, R75, UR45, -R65.reuse ;  /* 0x0000002d4b4b7c23 */ /* 0x100fe20008010841 */
[----:B------:R-:W-:-:S01]  /*30d0*/  FFMA.FTZ R78, R78, UR45, -R65 ;  /* 0x0000002d4e4e7c23 */ /* 0x000fc20008010841 */
[----:B------:R0:W-:Y:S01]  /*30e0*/  @!P2 SYNCS.ARRIVE.TRANS64.RED.A1T0 RZ, [R50+URZ], RZ ;  /* 0x000000ff32ffa9a7 */ /* 0x0001e2000810043f */
[----:B------:R-:W-:-:S01]  /*30f0*/  FFMA.FTZ R79, R79, UR45, -R65 ;  /* 0x0000002d4f4f7c23 */ /* 0x000fc20008010841 */
[----:B------:R-:W3:Y:S01]  /*3100*/  MUFU.EX2 R27, R27 ;  /* 0x0000001b001b7308 */ /* 0x000ee20000000800 */
[----:B-1----:R-:W-:-:S01]  /*3110*/  FADD.FTZ R58, R68, R51 ;  /* 0x00000033443a7221 */ /* 0x002fc20000010000 */
[--C-:B------:R-:W-:Y:S01]  /*3120*/  FFMA.FTZ R51, R67, UR45, -R65.reuse ;  /* 0x0000002d43337c23 */ /* 0x100fe20008010841 */
[----:B------:R-:W-:-:S01]  /*3130*/  FFMA.FTZ R82, R82, UR45, -R65 ;  /* 0x0000002d52527c23 */ /* 0x000fc20008010841 */
[--C-:B------:R-:W-:Y:S01]  /*3140*/  FFMA.FTZ R83, R83, UR45, -R65.reuse ;  /* 0x0000002d53537c23 */ /* 0x100fe20008010841 */
[----:B------:R-:W-:-:S01]  /*3150*/  FFMA.FTZ R86, R86, UR45, -R65 ;  /* 0x0000002d56567c23 */ /* 0x000fc20008010841 */
[--C-:B0-----:R-:W-:Y:S01]  /*3160*/  FFMA.FTZ R50, R74, UR45, -R65.reuse ;  /* 0x0000002d4a327c23 */ /* 0x101fe20008010841 */
[----:B------:R-:W-:-:S01]  /*3170*/  FFMA.FTZ R65, R87, UR45, -R65 ;  /* 0x0000002d57417c23 */ /* 0x000fc20008010841 */
[----:B------:R-:W0:Y:S01]  /*3180*/  MUFU.EX2 R30, R30 ;  /* 0x0000001e001e7308 */ /* 0x000e220000000800 */
[----:B--2---:R-:W-:-:S01]  /*3190*/  FADD.FTZ R58, R31, R58 ;  /* 0x0000003a1f3a7221 */ /* 0x004fc20000010000 */
[----:B------:R-:W-:-:S04]  /*31a0*/  F2FP.SATFINITE.E4M3.F32.PACK_AB_MERGE_C R31, R31, R68, RZ ;  /* 0x000000441f1f723e */ /* 0x000fc800048070ff */
[----:B------:R-:W-:Y:S02]  /*31b0*/  F2FP.SATFINITE.E4M3.F32.PACK_AB_MERGE_C R137, R26, R13, R31 ;  /* 0x0000000d1a89723e */ /* 0x000fe4000480701f */
[----:B------:R-:W1:Y:S01]  /*31c0*/  MUFU.EX2 R38, R38 ;  /* 0x0000002600267308 */ /* 0x000e620000000800 */
[----:B---3--:R-:W-:-:S01]  /*31d0*/  FADD.FTZ R73, R27, R58 ;  /* 0x0000003a1b497221 */ /* 0x008fc20000010000 */
[----:B------:R-:W-:-:S04]  /*31e0*/  FADD.FTZ R58, R12, R59 ;  /* 0x0000003b0c3a7221 */ /* 0x000fc80000010000 */
[----:B------:R-:W-:Y:S02]  /*31f0*/  FADD.FTZ R59, R11, R58 ;  /* 0x0000003a0b3b7221 */ /* 0x000fe40000010000 */
[----:B------:R-:W2:Y:S01]  /*3200*/  MUFU.EX2 R39, R39 ;  /* 0x0000002700277308 */ /* 0x000ea20000000800 */
[----:B0-----:R-:W-:-:S07]  /*3210*/  FADD.FTZ R73, R30, R73 ;  /* 0x000000491e497221 */ /* 0x001fce0000010000 */
[----:B------:R-:W0:Y:S01]  /*3220*/  MUFU.EX2 R34, R34 ;  /* 0x0000002200227308 */ /* 0x000e220000000800 */
[----:B-1----:R-:W-:-:S07]  /*3230*/  FADD.FTZ R58, R38, R73 ;  /* 0x00000049263a7221 */ /* 0x002fce0000010000 */
[----:B------:R-:W1:Y:S01]  /*3240*/  MUFU.EX2 R35, R35 ;  /* 0x0000002300237308 */ /* 0x000e620000000800 */
[----:B--2---:R-:W-:-:S04]  /*3250*/  F2FP.SATFINITE.E4M3.F32.PACK_AB_MERGE_C R38, R39, R38, RZ ;  /* 0x000000262726723e */ /* 0x004fc800048070ff */
[----:B------:R-:W-:-:S03]  /*3260*/  F2FP.SATFINITE.E4M3.F32.PACK_AB_MERGE_C R139, R30, R27, R38 ;  /* 0x0000001b1e8b723e */ /* 0x000fc60004807026 */
[----:B------:R-:W2:Y:S08]  /*3270*/  MUFU.EX2 R69, R69 ;  /* 0x0000004500457308 */ /* 0x000eb00000000800 */
[----:B------:R3:W-:Y:S08]  /*3280*/  MUFU.EX2 R4, R66 ;  /* 0x0000004200047308 */ /* 0x0007f00000000800 */
[----:B------:R-:W4:Y:S01]  /*3290*/  MUFU.EX2 R72, R72 ;  /* 0x0000004800487308 */ /* 0x000f220000000800 */
[----:B---3--:R-:W-:-:S01]  /*32a0*/  FADD.FTZ R66, R14, R59 ;  /* 0x0000003b0e427221 */ /* 0x008fc20000010000 */
[----:B------:R-:W-:-:S03]  /*32b0*/  FADD.FTZ R59, R39, R58 ;  /* 0x0000003a273b7221 */ /* 0x000fc60000010000 */
[----:B------:R-:W-:Y:S01]  /*32c0*/  FADD.FTZ R67, R15, R66 ;  /* 0x000000420f437221 */ /* 0x000fe20000010000 */
[----:B0-----:R-:W-:-:S02]  /*32d0*/  FADD.FTZ R58, R34, R59 ;  /* 0x0000003b223a7221 */ /* 0x001fc40000010000 */
[----:B------:R-:W0:Y:S01]  /*32e0*/  MUFU.EX2 R42, R42 ;  /* 0x0000002a002a7308 */ /* 0x000e220000000800 */
[----:B------:R-:W-:-:S01]  /*32f0*/  FADD.FTZ R66, R20, R67 ;  /* 0x0000004314427221 */ /* 0x000fc20000010000 */
[----:B-1----:R-:W-:-:S03]  /*3300*/  FADD.FTZ R58, R35, R58 ;  /* 0x0000003a233a7221 */ /* 0x002fc60000010000 */
[----:B------:R-:W-:Y:S01]  /*3310*/  FADD.FTZ R59, R21, R66 ;  /* 0x00000042153b7221 */ /* 0x000fe20000010000 */
[----:B--2---:R-:W-:-:S02]  /*3320*/  FADD.FTZ R67, R69, R58 ;  /* 0x0000003a45437221 */ /* 0x004fc40000010000 */
[----:B------:R-:W1:Y:S01]  /*3330*/  MUFU.EX2 R43, R43 ;  /* 0x0000002b002b7308 */ /* 0x000e620000000800 */
[----:B------:R-:W-:-:S01]  /*3340*/  FADD.FTZ R58, R24, R59 ;  /* 0x0000003b183a7221 */ /* 0x000fc20000010000 */
[C---:B----4-:R-:W-:Y:S01]  /*3350*/  FADD.FTZ R67, R72.reuse, R67 ;  /* 0x0000004348437221 */ /* 0x050fe20000010000 */
[----:B------:R-:W-:Y:S02]  /*3360*/  F2FP.SATFINITE.E4M3.F32.PACK_AB_MERGE_C R69, R72, R69, RZ ;  /* 0x000000454845723e */ /* 0x000fe400048070ff */
[----:B------:R-:W-:Y:S02]  /*3370*/  FADD.FTZ R59, R25, R58 ;  /* 0x0000003a193b7221 */ /* 0x000fe40000010000 */
[----:B------:R-:W-:Y:S01]  /*3380*/  F2FP.SATFINITE.E4M3.F32.PACK_AB_MERGE_C R141, R35, R34, R69 ;  /* 0x00000022238d723e */ /* 0x000fe20004807045 */
[----:B------:R-:W2:Y:S01]  /*3390*/  MUFU.EX2 R54, R54 ;  /* 0x0000003600367308 */ /* 0x000ea20000000800 */
[----:B0-----:R-:W-:-:S01]  /*33a0*/  FADD.FTZ R58, R42, R67 ;  /* 0x000000432a3a7221 */ /* 0x001fc20000010000 */
[----:B------:R-:W-:-:S04]  /*33b0*/  FADD.FTZ R10, R28, R59 ;  /* 0x0000003b1c0a7221 */ /* 0x000fc80000010000 */
[----:B------:R-:W-:Y:S01]  /*33c0*/  FADD.FTZ R11, R29, R10 ;  /* 0x0000000a1d0b7221 */ /* 0x000fe20000010000 */
[----:B------:R-:W-:Y:S01]  /*33d0*/  F2FP.SATFINITE.E4M3.F32.PACK_AB_MERGE_C R29, R32, R29, RZ ;  /* 0x0000001d201d723e */ /* 0x000fe200048070ff */
[----:B------:R-:W0:Y:S01]  /*33e0*/  MUFU.EX2 R55, R55 ;  /* 0x0000003700377308 */ /* 0x000e220000000800 */
[----:B-1----:R-:W-:-:S01]  /*33f0*/  FADD.FTZ R7, R43, R58 ;  /* 0x0000003a2b077221 */ /* 0x002fc20000010000 */
[----:B------:R-:W-:Y:S01]  /*3400*/  FADD.FTZ R32, R32, R11 ;  /* 0x0000000b20207221 */ /* 0x000fe20000010000 */
[----:B------:R-:W-:-:S03]  /*3410*/  F2FP.SATFINITE.E4M3.F32.PACK_AB_MERGE_C R142, R28, R25, R29 ;  /* 0x000000191c8e723e */ /* 0x000fc6000480701d */
[----:B------:R-:W-:Y:S02]  /*3420*/  FADD.FTZ R11, R33, R32 ;  /* 0x00000020210b7221 */ /* 0x000fe40000010000 */
[----:B------:R-:W1:Y:S01]  /*3430*/  MUFU.EX2 R46, R46 ;  /* 0x0000002e002e7308 */ /* 0x000e620000000800 */
[----:B--2---:R-:W-:-:S01]  /*3440*/  FADD.FTZ R10, R54, R7 ;  /* 0x00000007360a7221 */ /* 0x004fc20000010000 */
[----:B------:R-:W-:-:S04]  /*3450*/  FADD.FTZ R14, R36, R11 ;  /* 0x0000000b240e7221 */ /* 0x000fc80000010000 */
[----:B------:R-:W-:Y:S01]  /*3460*/  FADD.FTZ R11, R37, R14 ;  /* 0x0000000e250b7221 */ /* 0x000fe20000010000 */
[----:B------:R-:W-:Y:S01]  /*3470*/  F2FP.SATFINITE.E4M3.F32.PACK_AB_MERGE_C R37, R44, R37, RZ ;  /* 0x000000252c25723e */ /* 0x000fe200048070ff */
[----:B------:R-:W2:Y:S01]  /*3480*/  MUFU.EX2 R47, R47 ;  /* 0x0000002f002f7308 */ /* 0x000ea20000000800 */
[----:B0-----:R-:W-:-:S01]  /*3490*/  FADD.FTZ R7, R55, R10 ;  /* 0x0000000a37077221 */ /* 0x001fc20000010000 */
[----:B------:R-:W-:Y:S01]  /*34a0*/  FADD.FTZ R11, R44, R11 ;  /* 0x0000000b2c0b7221 */ /* 0x000fe20000010000 */
[----:B------:R-:W-:Y:S02]  /*34b0*/  F2FP.SATFINITE.E4M3.F32.PACK_AB_MERGE_C R54, R55, R54, RZ ;  /* 0x000000363736723e */ /* 0x000fe400048070ff */
[----:B------:R-:W-:Y:S02]  /*34c0*/  F2FP.SATFINITE.E4M3.F32.PACK_AB_MERGE_C R144, R36, R33, R37 ;  /* 0x000000212490723e */ /* 0x000fe40004807025 */
[----:B------:R-:W-:Y:S01]  /*34d0*/  F2FP.SATFINITE.E4M3.F32.PACK_AB_MERGE_C R143, R43, R42, R54 ;  /* 0x0000002a2b8f723e */ /* 0x000fe20004807036 */
        /* <DEDUP_REMOVED lines=8> */
[----:B------:R-:W-:Y:S01]  /*3560*/  FADD.FTZ R63, R63, R8 ;  /* 0x000000083f3f7221 */ /* 0x000fe20000010000 */
[----:B------:R-:W-:-:S02]  /*3570*/  FADD.FTZ R8, R40, R11 ;  /* 0x0000000b28087221 */ /* 0x000fc40000010000 */
[----:B------:R-:W-:Y:S01]  /*3580*/  F2FP.SATFINITE.E4M3.F32.PACK_AB_MERGE_C R145, R47, R46, R62 ;  /* 0x0000002e2f91723e */ /* 0x000fe2000480703e */
[----:B------:R-:W-:-:S02]  /*3590*/  FADD.FTZ R10, R4, R63 ;  /* 0x0000003f040a7221 */ /* 0x000fc40000010000 */
        /* <DEDUP_REMOVED lines=8> */
[----:B------:R-:W-:Y:S01]  /*3620*/  MUFU.EX2 R53, R53 ;  /* 0x0000003500357308 */ /* 0x000fe20000000800 */
[C---:B0-----:R-:W-:Y:S01]  /*3630*/  F2FP.SATFINITE.E4M3.F32.PACK_AB_MERGE_C R45, R48.reuse, R45, RZ ;  /* 0x0000002d302d723e */ /* 0x041fe200048070ff */
[----:B------:R-:W-:-:S03]  /*3640*/  FADD.FTZ R48, R48, R7 ;  /* 0x0000000730307221 */ /* 0x000fc60000010000 */
[----:B------:R-:W-:-:S03]  /*3650*/  F2FP.SATFINITE.E4M3.F32.PACK_AB_MERGE_C R146, R41, R40, R45 ;  /* 0x000000282992723e */ /* 0x000fc6000480702d */
[----:B------:R-:W0:Y:S01]  /*3660*/  MUFU.EX2 R56, R56 ;  /* 0x0000003800387308 */ /* 0x000e220000000800 */
[C---:B-1----:R-:W-:Y:S01]  /*3670*/  F2FP.SATFINITE.E4M3.F32.PACK_AB_MERGE_C R70, R71.reuse, R70, RZ ;  /* 0x000000464746723e */ /* 0x042fe200048070ff */
[----:B------:R-:W-:-:S03]  /*3680*/  FADD.FTZ R71, R71, R8 ;  /* 0x0000000847477221 */ /* 0x000fc60000010000 */
[----:B------:R-:W-:-:S03]  /*3690*/  F2FP.SATFINITE.E4M3.F32.PACK_AB_MERGE_C R147, R51, R4, R70 ;  /* 0x000000043393723e */ /* 0x000fc60004807046 */
[----:B------:R-:W1:Y:S08]  /*36a0*/  MUFU.EX2 R49, R49 ;  /* 0x0000003100317308 */ /* 0x000e700000000800 */
[----:B------:R-:W2:Y:S01]  /*36b0*/  MUFU.EX2 R50, R50 ;  /* 0x0000003200327308 */ /* 0x000ea20000000800 */
[----:B0-----:R-:W-:-:S07]  /*36c0*/  F2FP.SATFINITE.E4M3.F32.PACK_AB_MERGE_C R7, R56, R53, RZ ;  /* 0x000000353807723e */ /* 0x001fce00048070ff */
[----:B------:R-:W0:Y:S01]  /*36d0*/  MUFU.EX2 R52, R52 ;  /* 0x0000003400347308 */ /* 0x000e220000000800 */
[----:B-1----:R-:W-:-:S07]  /*36e0*/  FADD.FTZ R5, R49, R48 ;  /* 0x0000003031057221 */ /* 0x002fce0000010000 */
[----:B------:R-:W1:Y:S01]  /*36f0*/  MUFU.EX2 R75, R75 ;  /* 0x0000004b004b7308 */ /* 0x000e620000000800 */
[----:B--2---:R-:W-:-:S07]  /*3700*/  FADD.FTZ R8, R50, R71 ;  /* 0x0000004732087221 */ /* 0x004fce0000010000 */
[----:B------:R-:W2:Y:S01]  /*3710*/  MUFU.EX2 R78, R78 ;  /* 0x0000004e004e7308 */ /* 0x000ea20000000800 */
[C---:B0-----:R-:W-:Y:S01]  /*3720*/  F2FP.SATFINITE.E4M3.F32.PACK_AB_MERGE_C R148, R52.reuse, R49, R7 ;  /* 0x000000313494723e */ /* 0x041fe20004807007 */
[----:B------:R-:W-:-:S04]  /*3730*/  FADD.FTZ R52, R52, R5 ;  /* 0x0000000534347221 */ /* 0x000fc80000010000 */
[----:B------:R-:W-:Y:S02]  /*3740*/  FADD.FTZ R53, R53, R52 ;  /* 0x0000003435357221 */ /* 0x000fe40000010000 */
[----:B------:R-:W0:Y:S01]  /*3750*/  MUFU.EX2 R79, R79 ;  /* 0x0000004f004f7308 */ /* 0x000e220000000800 */
[----:B-1----:R-:W-:-:S01]  /*3760*/  FADD.FTZ R5, R75, R8 ;  /* 0x000000084b057221 */ /* 0x002fc20000010000 */
[----:B------:R-:W-:-:S06]  /*3770*/  FADD.FTZ R56, R56, R53 ;  /* 0x0000003538387221 */ /* 0x000fcc0000010000 */
[----:B------:R-:W-:Y:S01]  /*3780*/  MUFU.EX2 R61, R61 ;  /* 0x0000003d003d7308 */ /* 0x000fe20000000800 */
[----:B--2---:R-:W-:-:S07]  /*3790*/  FADD.FTZ R8, R78, R5 ;  /* 0x000000054e087221 */ /* 0x004fce0000010000 */
[----:B------:R-:W1:Y:S01]  /*37a0*/  MUFU.EX2 R64, R64 ;  /* 0x0000004000407308 */ /* 0x000e620000000800 */
[C---:B0-----:R-:W-:Y:S01]  /*37b0*/  F2FP.SATFINITE.E4M3.F32.PACK_AB_MERGE_C R78, R79.reuse, R78, RZ ;  /* 0x0000004e4f4e723e */ /* 0x041fe200048070ff */
[----:B------:R-:W-:-:S03]  /*37c0*/  FADD.FTZ R79, R79, R8 ;  /* 0x000000084f4f7221 */ /* 0x000fc60000010000 */
[----:B------:R-:W-:-:S03]  /*37d0*/  F2FP.SATFINITE.E4M3.F32.PACK_AB_MERGE_C R149, R75, R50, R78 ;  /* 0x000000324b95723e */ /* 0x000fc6000480704e */
[----:B------:R-:W0:Y:S08]  /*37e0*/  MUFU.EX2 R57, R57 ;  /* 0x0000003900397308 */ /* 0x000e300000000800 */
[----:B------:R-:W2:Y:S01]  /*37f0*/  MUFU.EX2 R82, R82 ;  /* 0x0000005200527308 */ /* 0x000ea20000000800 */
[----:B-1----:R-:W-:-:S07]  /*3800*/  F2FP.SATFINITE.E4M3.F32.PACK_AB_MERGE_C R7, R64, R61, RZ ;  /* 0x0000003d4007723e */ /* 0x002fce00048070ff */
[----:B------:R-:W1:Y:S01]  /*3810*/  MUFU.EX2 R60, R60 ;  /* 0x0000003c003c7308 */ /* 0x000e620000000800 */
[----:B0-----:R-:W-:-:S07]  /*3820*/  FADD.FTZ R5, R57, R56 ;  /* 0x0000003839057221 */ /* 0x001fce0000010000 */
[----:B------:R-:W0:Y:S01]  /*3830*/  MUFU.EX2 R83, R83 ;  /* 0x0000005300537308 */ /* 0x000e220000000800 */
[----:B--2---:R-:W-:-:S07]  /*3840*/  FADD.FTZ R8, R82, R79 ;  /* 0x0000004f52087221 */ /* 0x004fce0000010000 */
[----:B------:R-:W2:Y:S01]  /*3850*/  MUFU.EX2 R86, R86 ;  /* 0x0000005600567308 */ /* 0x000ea20000000800 */
[C---:B-1----:R-:W-:Y:S01]  /*3860*/  F2FP.SATFINITE.E4M3.F32.PACK_AB_MERGE_C R150, R60.reuse, R57, R7 ;  /* 0x000000393c96723e */ /* 0x042fe20004807007 */
[----:B------:R-:W-:-:S04]  /*3870*/  FADD.FTZ R60, R60, R5 ;  /* 0x000000053c3c7221 */ /* 0x000fc80000010000 */
[----:B------:R-:W-:Y:S02]  /*3880*/  FADD.FTZ R61, R61, R60 ;  /* 0x0000003c3d3d7221 */ /* 0x000fe40000010000 */
[----:B------:R-:W1:Y:S01]  /*3890*/  MUFU.EX2 R65, R65 ;  /* 0x0000004100417308 */ /* 0x000e620000000800 */
[----:B0-----:R-:W-:-:S04]  /*38a0*/  FADD.FTZ R5, R83, R8 ;  /* 0x0000000853057221 */ /* 0x001fc80000010000 */
[----:B--2---:R-:W-:Y:S01]  /*38b0*/  FADD.FTZ R4, R86, R5 ;  /* 0x0000000556047221 */ /* 0x004fe20000010000 */
[----:B------:R-:W-:-:S01]  /*38c0*/  FADD.FTZ R5, R64, R61 ;  /* 0x0000003d40057221 */ /* 0x000fc20000010000 */
[C---:B-1----:R-:W-:Y:S02]  /*38d0*/  F2FP.SATFINITE.E4M3.F32.PACK_AB_MERGE_C R7, R65.reuse, R86, RZ ;  /* 0x000000564107723e */ /* 0x042fe400048070ff */
[----:B------:R-:W-:-:S02]  /*38e0*/  FADD.FTZ R4, R65, R4 ;  /* 0x0000000441047221 */ /* 0x000fc40000010000 */
[----:B------:R-:W-:Y:S01]  /*38f0*/  F2FP.SATFINITE.E4M3.F32.PACK_AB_MERGE_C R151, R83, R82, R7 ;  /* 0x000000525397723e */ /* 0x000fe20004807007 */
        /* <DEDUP_REMOVED lines=30> */
.L_x_8109:
[----:B------:R-:W-:-:S04]  /*3ae0*/  UISETP.NE.AND UP0, UPT, UR18, 0x1, UPT ;  /* 0x000000011200788c */ /* 0x000fc8000bf05270 */
[----:B------:R-:W-:-:S04]  /*3af0*/  USEL UR37, URZ, 0x1, UP0 ;  /* 0x000000013f257887 */ /* 0x000fc80008000000 */
[----:B------:R-:W-:Y:S01]  /*3b00*/  ULOP3.LUT UR37, UR17, UR37, URZ, 0x3c, !UPT ;  /* 0x0000002511257292 */ /* 0x000fe2000f8e3c3f */
[----:B------:R-:W-:Y:S11]  /*3b10*/  @!P0 BRA `(.L_x_8100) ;  /* 0x0000000000048947 */ /* 0x000ff60003800000 */
[----:B------:R-:W-:Y:S01]  /*3b20*/  BPT.TRAP 0x1 ;  /* 0x000000040000795c */ /* 0x000fe20000300000 */
.L_x_8100:
[----:B------:R-:W0:Y:S01]  /*3b30*/  S2UR UR6, SR_CgaCtaId ;  /* 0x00000000000679c3 */ /* 0x000e220000008800 */
[----:B------:R-:W-:Y:S01]  /*3b40*/  MOV R3, 0x400 ;  /* 0x0000040000037802 */ /* 0x000fe20000000f00 */
[----:B------:R-:W-:-:S04]  /*3b50*/  UIADD3 UR36, UR18, 0x1, URZ ;  /* 0x0000000112247890 */ /* 0x000fc8000fffe03f */
[----:B------:R-:W-:-:S04]  /*3b60*/  UISETP.NE.AND UP0, UPT, UR36, 0x2, UPT ;  /* 0x000000022400788c */ /* 0x000fc8000bf05270 */
[----:B------:R-:W-:Y:S01]  /*3b70*/  USEL UR36, UR36, URZ, UP0 ;  /* 0x0000003f24247287 */ /* 0x000fe20008000000 */
[----:B0-----:R-:W-:-:S05]  /*3b80*/  IMAD.U32 R2, RZ, RZ, UR6 ;  /* 0x00000006ff027e24 */ /* 0x001fca000f8e00ff */
[----:B------:R-:W-:Y:S01]  /*3b90*/  LEA R0, R2, R3, 0x18 ;  /* 0x0000000302007211 */ /* 0x000fe200078ec0ff */
[----:B------:R-:W-:-:S03]  /*3ba0*/  IMAD.U32 R3, RZ, RZ, UR37 ;  /* 0x00000025ff037e24 */ /* 0x000fc6000f8e00ff */
[----:B------:R-:W-:Y:S02]  /*3bb0*/  R2UR UR19, R0 ;  /* 0x00000000001372ca */ /* 0x000fe400000e0000 */
[----:B------:R-:W-:-:S11]  /*3bc0*/  SHF.L.U32 R3, R3, 0x1f, RZ ;  /* 0x0000001f03037819 */ /* 0x000fd600000006ff */
[----:B------:R-:W-:-:S09]  /*3bd0*/  ULEA UR19, UR36, UR19, 0x3 ;  /* 0x0000001324137291 */ /* 0x000fd2000f8e183f */
[----:B------:R0:W1:Y:S01]  /*3be0*/  SYNCS.PHASECHK.TRANS64.TRYWAIT P1, [UR19+0x19c30], R3 ;  /* 0x019c3003ff0075a7 */ /* 0x0000620008020153 */
[----:B------:R-:W-:Y:S05]  /*3bf0*/  @!P0 BRA `(.L_x_8101) ;  /* 0x0000000000048947 */ /* 0x000fea0003800000 */
[----:B------:R-:W-:Y:S01]  /*3c00*/  BPT.TRAP 0x1 ;  /* 0x000000040000795c */ /* 0x000fe20000300000 */
.L_x_8101:
[----:B-1----:R-:W-:Y:S05]  /*3c10*/  @P1 BRA `(.L_x_8102) ;  /* 0x0000000000081947 */ /* 0x002fea0003800000 */
[----:B------:R-:W1:Y:S02]  /*3c20*/  SYNCS.PHASECHK.TRANS64.TRYWAIT P1, [UR19+0x19c30], R3 ;  /* 0x019c3003ff0075a7 */ /* 0x000e640008020153 */
[----:B-1----:R-:W-:Y:S05]  /*3c30*/  @!P1 BRA `(.L_x_8103) ;  /* 0x0000008800b09947 */ /* 0x002fea0003800000 */
.L_x_8102:
        /* <DEDUP_REMOVED lines=17> */
.L_x_8104:
[----:B------:R-:W-:Y:S01]  /*3d50*/  R2UR UR14, R0 ;  /* 0x00000000000e72ca */ /* 0x000fe200000e0000 */
[----:B01----:R-:W-:-:S05]  /*3d60*/  IMAD.U32 R3, RZ, RZ, UR17 ;  /* 0x00000011ff037e24 */ /* 0x003fca000f8e00ff */
[----:B------:R-:W-:-:S07]  /*3d70*/  SHF.L.U32 R3, R3, 0x1f, RZ ;  /* 0x0000001f03037819 */ /* 0x000fce00000006ff */
[----:B------:R-:W-:-:S09]  /*3d80*/  ULEA UR14, UR18, UR14, 0x3 ;  /* 0x0000000e120e7291 */ /* 0x000fd2000f8e183f */
[----:B------:R0:W1:Y:S01]  /*3d90*/  SYNCS.PHASECHK.TRANS64.TRYWAIT P1, [UR14+0x19c50], R3 ;  /* 0x019c5003ff0075a7 */ /* 0x000062000802014e */
[----:B------:R-:W-:Y:S05]  /*3da0*/  @!P0 BRA `(.L_x_8105) ;  /* 0x0000000000048947 */ /* 0x000fea0003800000 */
[----:B------:R-:W-:Y:S01]  /*3db0*/  BPT.TRAP 0x1 ;  /* 0x000000040000795c */ /* 0x000fe20000300000 */
.L_x_8105:
[----:B-1----:R-:W-:Y:S05]  /*3dc0*/  @P1 BRA `(.L_x_8106) ;  /* 0x0000000000081947 */ /* 0x002fea0003800000 */
[----:B------:R-:W1:Y:S02]  /*3dd0*/  SYNCS.PHASECHK.TRANS64.TRYWAIT P1, [UR14+0x19c50], R3 ;  /* 0x019c5003ff0075a7 */ /* 0x000e64000802014e */
[----:B-1----:R-:W-:Y:S05]  /*3de0*/  @!P1 BRA `(.L_x_8107) ;  /* 0x00000088005c9947 */ /* 0x002fea0003800000 */
.L_x_8106:
[----:B------:R-:W-:Y:S01]  /*3df0*/  R2UR UR6, R0 ;  /* 0x00000000000672ca */ /* 0x000fe200000e0000 */
[----:B------:R-:W-:Y:S01]  /*3e00*/  WARPGROUP.ARRIVE ;  /* 0x00000000000079c5 */ /* 0x000fe20000000000 */
[----:B-1----:R-:W-:Y:S01]  /*3e10*/  FMNMX.FTZ R6, R24, R7, !PT ;  /* 0x0000000718067209 */ /* 0x002fe20007810000 */
[----:B------:R-:W-:Y:S01]  /*3e20*/  UMOV UR7, 0x40000040 ;  /* 0x4000004000077882 */ /* 0x000fe20000000000 */
[----:B------:R-:W-:Y:S02]  /*3e30*/  UMOV UR11, 0x40000040 ;  /* 0x40000040000b7882 */ /* 0x000fe40000000000 */
[----:B0-----:R-:W-:Y:S02]  /*3e40*/  FMNMX.FTZ R3, R25, R6, !PT ;  /* 0x0000000619037209 */ /* 0x001fe40007810000 */
[----:B------:R-:W-:-:S04]  /*3e50*/  FMNMX.FTZ R6, R26, R9, !PT ;  /* 0x000000091a067209 */ /* 0x000fc80007810000 */
        /* <DEDUP_REMOVED lines=19> */
[----:B------:R-:W-:Y:S01]  /*3f90*/  QGMMA.64x96x32.F32.E4M3.E4M3 R88, R136, gdesc[UR4], R88, gsb0 ;  /* 0x0160000488587df3 */ /* 0x000fe20008000858 */
        /* <DEDUP_REMOVED lines=52> */
[----:B------:R-:W-:Y:S02]  /*42e0*/  WARPGROUP.DEPBAR.LE gsb0, 0x0 ;  /* 0x00008000000079c5 */ /* 0x000fe40000010000 */
[----:B------:R-:W-:-:S06]  /*42f0*/  WARPGROUP.ARRIVE ;  /* 0x00000000000079c5 */ /* 0x000fcc0000000000 */
[----:B------:R-:W2:Y:S01]  /*4300*/  S2R R139, SR_TID.X ;  /* 0x00000000008b7919 */ /* 0x000ea20000002100 */
[----:B------:R-:W-:Y:S01]  /*4310*/  QGMMA.64x96x32.F32.E4M3.E4M3 R88, R140, gdesc[UR4], R88, gsb0 ;  /* 0x016000048c587df3 */ /* 0x000fe20008000858 */
[----:B------:R-:W-:Y:S01]  /*4320*/  UIADD3 UR6, UR10, 0x4, URZ ;  /* 0x000000040a067890 */ /* 0x000fe2000fffe03f */
[----:B------:R-:W-:Y:S01]  /*4330*/  UMOV UR7, 0x40000040 ;  /* 0x4000004000077882 */ /* 0x000fe20000000000 */
[----:B0-----:R-:W-:Y:S01]  /*4340*/  FMNMX.FTZ R10, R6, R3, !PT ;  /* 0x00000003060a7209 */ /* 0x001fe20007810000 */
[----:B------:R-:W-:Y:S01]  /*4350*/  UIADD3 UR10, UR10, 0x6, URZ ;  /* 0x000000060a0a7890 */ /* 0x000fe2000fffe03f */
[----:B-1----:R-:W-:-:S03]  /*4360*/  FMNMX.FTZ R11, R8, R11, !PT ;  /* 0x0000000b080b7209 */ /* 0x002fc60007810000 */
[----:B------:R-:W0:Y:S04]  /*4370*/  SHFL.BFLY PT, R3, R10, 0x1, 0x1f ;  /* 0x0c201f000a037f89 */ /* 0x000e2800000e0000 */
[----:B------:R-:W1:Y:S01]  /*4380*/  SHFL.BFLY PT, R12, R11, 0x1, 0x1f ;  /* 0x0c201f000b0c7f89 */ /* 0x000e6200000e0000 */
[----:B--2---:R-:W-:Y:S02]  /*4390*/  LOP3.LUT P1, RZ, R139, 0x7f, RZ, 0xc0, !PT ;  /* 0x0000007f8bff7812 */ /* 0x004fe4000782c0ff */
[----:B0-----:R-:W-:Y:S01]  /*43a0*/  FMNMX.FTZ R3, R10, R3, !PT ;  /* 0x000000030a037209 */ /* 0x001fe20007810000 */
[----:B------:R-:W-:Y:S01]  /*43b0*/  IMAD.U32 R10, RZ, RZ, UR45 ;  /* 0x0000002dff0a7e24 */ /* 0x000fe2000f8e00ff */
[----:B-1----:R-:W-:-:S03]  /*43c0*/  FMNMX.FTZ R6, R11, R12, !PT ;  /* 0x0000000c0b067209 */ /* 0x002fc60007810000 */
[----:B------:R-:W-:-:S06]  /*43d0*/  FADD.FTZ R7, -R3, R7 ;  /* 0x0000000703077221 */ /* 0x000fcc0000010100 */
[----:B------:R-:W-:Y:S01]  /*43e0*/  VOTEU.ALL UP0, P1 ;  /* 0x00000000003f7886 */ /* 0x000fe20000800000 */
[----:B------:R-:W-:Y:S01]  /*43f0*/  FMUL.FTZ R8, R7, UR45 ;  /* 0x0000002d07087c20 */ /* 0x000fe20008410000 */
[----:B------:R-:W-:Y:S01]  /*4400*/  FADD.FTZ R7, -R6, R9 ;  /* 0x0000000906077221 */ /* 0x000fe20000010100 */
        /* <DEDUP_REMOVED lines=64> */
[----:B------:R-:W-:-:S02]  /*4810*/  WARPGROUP.DEPBAR.LE gsb0, 0x0 ;  /* 0x00008000000079c5 */ /* 0x000fc40000010000 */
[----:B------:R-:W-:Y:S01]  /*4820*/  WARPGROUP.ARRIVE ;  /* 0x00000000000079c5 */ /* 0x000fe20000000000 */
[----:B------:R-:W0:Y:S01]  /*4830*/  MUFU.EX2 R30, R30 ;  /* 0x0000001e001e7308 */ /* 0x000e220000000800 */
[----:B--2---:R-:W-:-:S01]  /*4840*/  FADD.FTZ R73, R27, R4 ;  /* 0x000000041b497221 */ /* 0x004fc20000010000 */
[--C-:B------:R-:W-:Y:S01]  /*4850*/  FFMA.FTZ R70, R70, UR45, -R69.reuse ;  /* 0x0000002d46467c23 */ /* 0x100fe20008010845 */
[----:B------:R-:W-:-:S01]  /*4860*/  FFMA.FTZ R71, R71, UR45, -R69 ;  /* 0x0000002d47477c23 */ /* 0x000fc20008010845 */
[----:B------:R-:W-:Y:S01]  /*4870*/  FFMA.FTZ R64, R80, UR45, -R9 ;  /* 0x0000002d50407c23 */ /* 0x000fe20008010809 */
[----:B------:R-:W-:Y:S01]  /*4880*/  QGMMA.64x96x32.F32.E4M3.E4M3 R88, R144, gdesc[UR4], R88, gsb0 ;  /* 0x0160000490587df3 */ /* 0x000fe20008000858 */
[----:B-1----:R-:W-:-:S01]  /*4890*/  FADD.FTZ R4, R12, R5 ;  /* 0x000000050c047221 */ /* 0x002fc20000010000 */
[--C-:B------:R-:W-:Y:S01]  /*48a0*/  FFMA.FTZ R65, R81, UR45, -R9.reuse ;  /* 0x0000002d51417c23 */ /* 0x100fe20008010809 */
[----:B------:R-:W1:Y:S01]  /*48b0*/  MUFU.EX2 R13, R13 ;  /* 0x0000000d000d7308 */ /* 0x000e620000000800 */
[----:B------:R-:W-:-:S01]  /*48c0*/  FFMA.FTZ R68, R84, UR45, -R9 ;  /* 0x0000002d54447c23 */ /* 0x000fc20008010809 */
[----:B------:R-:W-:Y:S01]  /*48d0*/  FFMA.FTZ R9, R85, UR45, -R9 ;  /* 0x0000002d55097c23 */ /* 0x000fe20008010809 */
[----:B------:R-:W-:-:S04]  /*48e0*/  @!UP0 UIADD3 UR6, UR19, 0x19c40, URZ ;  /* 0x00019c4013068890 */ /* 0x000fc8000fffe03f */
[----:B------:R-:W-:Y:S01]  /*48f0*/  @!UP0 UPRMT UR6, URZ, 0x654, UR6 ;  /* 0x000006543f068896 */ /* 0x000fe20008000006 */
        /* <DEDUP_REMOVED lines=30> */
[----:B------:R-:W-:Y:S06]  /*4ae0*/  QGMMA.64x96x32.F32.E4M3.E4M3 R88, R148, gdesc[UR8], R88, gsb0 ;  /* 0x0160000894587df3 */ /* 0x000fec0008000858 */
        /* <DEDUP_REMOVED lines=30> */
[----:B0-----:R-:W-:-:S01]  /*4cd0*/  FADD.FTZ R4, R40, R5 ;  /* 0x0000000528047221 */ /* 0x001fc20000010000 */
[----:B------:R-:W-:Y:S02]  /*4ce0*/  WARPGROUP.DEPBAR.LE gsb0, 0x0 ;  /* 0x00008000000079c5 */ /* 0x000fe40000010000 */
[----:B------:R-:W-:Y:S04]  /*4cf0*/  @!P1 SYNCS.ARRIVE.TRANS64.RED.A1T0 RZ, [UR6], RZ ;  /* 0x000000ffffff99a7 */ /* 0x000fe80008100406 */
        /* <DEDUP_REMOVED lines=67> */
.L_x_8108:
[----:B------:R-:W-:Y:S01]  /*5130*/  R2UR UR7, R2 ;  /* 0x00000000020772ca */ /* 0x000fe200000e0000 */
[----:B------:R-:W-:Y:S01]  /*5140*/  UIADD3 UR6, UR14, 0x19c60, URZ ;  /* 0x00019c600e067890 */ /* 0x000fe2000fffe03f */
[----:B------:R-:W-:Y:S01]  /*5150*/  ISETP.LT.AND P1, PT, RZ, UR46, PT ;  /* 0x0000002eff007c0c */ /* 0x000fe2000bf21270 */
        /* <DEDUP_REMOVED lines=10> */
[----:B------:R-:W-:Y:S01]  /*5200*/  UPRMT UR6, UR7, 0x654, UR6 ;  /* 0x0000065407067896 */ /* 0x000fe20008000006 */
[----:B------:R-:W-:Y:S01]  /*5210*/  F2FP.SATFINITE.E4M3.F32.PACK_AB_MERGE_C R28, R29, R28, RZ ;  /* 0x0000001c1d1c723e */ /* 0x000fe200048070ff */
[----:B------:R-:W-:Y:S01]  /*5220*/  UIADD3 UR7, UR46, -0x1, URZ ;  /* 0xffffffff2e077890 */ /* 0x000fe2000fffe03f */
        /* <DEDUP_REMOVED lines=76> */
.L_x_8099:
[----:B------:R-:W-:Y:S06]  /*56f0*/  BAR.ARV 0x8, 0x1a0 ;  /* 0x0206800000007b1d */ /* 0x000fec0000002000 */
[----:B------:R-:W-:Y:S05]  /*5700*/  @!P0 BRA `(.L_x_8110) ;  /* 0x0000000000048947 */ /* 0x000fea0003800000 */
[----:B------:R-:W-:Y:S01]  /*5710*/  BPT.TRAP 0x1 ;  /* 0x000000040000795c */ /* 0x000fe20000300000 */
.L_x_8110:
[----:B------:R-:W-:Y:S02]  /*5720*/  IMAD.U32 R7, RZ, RZ, UR36 ;  /* 0x00000024ff077e24 */ /* 0x000fe4000f8e00ff */
[----:B------:R-:W-:Y:S02]  /*5730*/  IMAD.U32 R8, RZ, RZ, UR37 ;  /* 0x00000025ff087e24 */ /* 0x000fe4000f8e00ff */
[----:B------:R-:W-:-:S03]  /*5740*/  IMAD R14, R7, 0x8, R0 ;  /* 0x00000008070e7824 */ /* 0x000fc600078e0200 */
[----:B------:R-:W-:-:S04]  /*5750*/  SHF.L.U32 R7, R8, 0x1f, RZ ;  /* 0x0000001f08077819 */ /* 0x000fc800000006ff */
[----:B------:R0:W1:Y:S01]  /*5760*/  SYNCS.PHASECHK.TRANS64.TRYWAIT P1, [R14+URZ+0x19c50], R7 ;  /* 0x019c50070e0075a7 */ /* 0x000062000802017f */
[----:B------:R-:W-:Y:S05]  /*5770*/  @!P0 BRA `(.L_x_8111) ;  /* 0x0000000000048947 */ /* 0x000fea0003800000 */
[----:B------:R-:W-:Y:S01]  /*5780*/  BPT.TRAP 0x1 ;  /* 0x000000040000795c */ /* 0x000fe20000300000 */
.L_x_8111:
[----:B------:R-:W-:Y:S01]  /*5790*/  VIADD R0, R0, 0x3000 ;  /* 0x0000300000007836 */ /* 0x000fe20000000000 */
[----:B-1----:R-:W-:Y:S06]  /*57a0*/  @P1 BRA `(.L_x_8112) ;  /* 0x0000000000081947 */ /* 0x002fec0003800000 */
[----:B------:R-:W1:Y:S02]  /*57b0*/  SYNCS.PHASECHK.TRANS64.TRYWAIT P1, [R14+URZ+0x19c50], R7 ;  /* 0x019c50070e0075a7 */ /* 0x000e64000802017f */
[----:B-1----:R-:W-:Y:S05]  /*57c0*/  @!P1 BRA `(.L_x_8113) ;  /* 0x0000006c00fc9947 */ /* 0x002fea0003800000 */
.L_x_8112:
[----:B------:R-:W-:Y:S05]  /*57d0*/  WARPSYNC.ALL ;  /* 0x0000000000007948 */ /* 0x000fea0003800000 */
[----:B------:R-:W-:Y:S01]  /*57e0*/  ULDC.64 UR10, c[0x0][0x9a0] ;  /* 0x00026800000a7ab9 */ /* 0x000fe20000000a00 */
[----:B------:R-:W-:Y:S01]  /*57f0*/  SHF.R.U32.HI R0, RZ, 0x4, R0 ;  /* 0x00000004ff007819 */ /* 0x000fe20000011600 */
[----:B------:R-:W-:Y:S01]  /*5800*/  UISETP.NE.U32.AND UP0, UPT, UR10, URZ, UPT ;  /* 0x0000003f0a00728c */ /* 0x000fe2000bf05070 */
[----:B------:R-:W-:Y:S01]  /*5810*/  IMAD.U32 R9, RZ, RZ, UR36 ;  /* 0x00000024ff097e24 */ /* 0x000fe2000f8e00ff */
[----:B------:R-:W-:Y:S01]  /*5820*/  WARPGROUP.ARRIVE ;  /* 0x00000000000079c5 */ /* 0x000fe20000000000 */
[----:B------:R-:W-:Y:S01]  /*5830*/  LOP3.LUT R0, R0, 0x3fff, RZ, 0xc0, !PT ;  /* 0x00003fff00007812 */ /* 0x000fe200078ec0ff */
[----:B------:R-:W-:Y:S01]  /*5840*/  UISETP.NE.AND.EX UP0, UPT, UR11, URZ, UPT, UP0 ;  /* 0x0000003f0b00728c */ /* 0x000fe2000bf05300 */
[----:B01----:R-:W-:-:S02]  /*5850*/  IMAD.MOV.U32 R7, RZ, RZ, 0x3f800000 ;  /* 0x3f800000ff077424 */ /* 0x003fc400078e00ff */
[----:B------:R-:W-:-:S03]  /*5860*/  LOP3.LUT R0, R0, 0x10000, RZ, 0xfc, !PT ;  /* 0x0001000000007812 */ /* 0x000fc600078efcff */
[----:B------:R-:W-:Y:S02]  /*5870*/  PLOP3.LUT P1, PT, PT, PT, UP0, 0x80, 0x0 ;  /* 0x000000000000781c */ /* 0x000fe40003f2f008 */
[----:B------:R-:W-:Y:S02]  /*5880*/  IMAD R8, R9, 0x300, R0 ;  /* 0x0000030009087824 */ /* 0x000fe400078e0200 */
[----:B------:R-:W-:Y:S01]  /*5890*/  IMAD.MOV.U32 R9, RZ, RZ, 0x40000040 ;  /* 0x40000040ff097424 */ /* 0x000fe200078e00ff */
[----:B------:R-:W-:Y:S01]  /*58a0*/  @UP0 ULDC.64 UR8, c[0x0][0x9c8] ;  /* 0x0002720000080ab9 */ /* 0x000fe20000000a00 */
[----:B------:R-:W-:Y:S01]  /*58b0*/  @UP0 ULDC.64 UR12, c[0x0][0x9d0] ;  /* 0x00027400000c0ab9 */ /* 0x000fe20000000a00 */
[----:B------:R-:W-:Y:S02]  /*58c0*/  @UP0 UIMAD UR6, UR39, UR8, URZ ;  /* 0x00000008270602a4 */ /* 0x000fe4000f8e023f */
[----:B------:R-:W-:Y:S01]  /*58d0*/  R2UR UR7, R9 ;  /* 0x00000000090772ca */ /* 0x000fe200000e0000 */
[----:B------:R-:W-:-:S02]  /*58e0*/  @UP0 UIMAD.WIDE.U32 UR4, UR40, UR8, URZ ;  /* 0x00000008280402a5 */ /* 0x000fc4000f8e003f */
[----:B------:R-:W-:Y:S02]  /*58f0*/  @UP0 UIMAD UR9, UR40, UR9, UR6 ;  /* 0x00000009280902a4 */ /* 0x000fe4000f8e0206 */
[----:B------:R-:W-:Y:S01]  /*5900*/  R2UR UR6, R8 ;  /* 0x00000000080672ca */ /* 0x000fe200000e0000 */
[----:B------:R-:W-:Y:S02]  /*5910*/  @UP0 USHF.R.S32.HI UR8, URZ, 0x1f, UR42 ;  /* 0x0000001f3f080899 */ /* 0x000fe4000801142a */
[----:B------:R-:W-:Y:S02]  /*5920*/  @UP0 UIADD3 UR5, UR5, UR9, URZ ;  /* 0x0000000905050290 */ /* 0x000fe4000fffe03f */
[----:B------:R-:W-:Y:S02]  /*5930*/  @UP0 UIMAD UR8, UR8, UR12, URZ ;  /* 0x0000000c080802a4 */ /* 0x000fe4000f8e023f */
[----:B------:R-:W-:Y:S02]  /*5940*/  @UP0 UIMAD.WIDE.U32 UR4, UR42, UR12, UR4 ;  /* 0x0000000c2a0402a5 */ /* 0x000fe4000f8e0004 */
[----:B------:R-:W-:-:S07]  /*5950*/  @UP0 UIMAD UR8, UR42, UR13, UR8 ;  /* 0x0000000d2a0802a4 */ /* 0x000fce000f8e0208 */
[----:B------:R-:W-:Y:S01]  /*5960*/  QGMMA.64x96x32.F32.E4M3.E4M3 R88, R136, gdesc[UR4], R88, gsb0 ;  /* 0x0160000488587df3 */ /* 0x000fe20008000858 */
[----:B------:R-:W-:Y:S02]  /*5970*/  @UP0 UIADD3 UR5, UR5, UR8, URZ ;  /* 0x0000000805050290 */ /* 0x000fe4000fffe03f */
[----:B------:R-:W-:-:S04]  /*5980*/  @UP0 ULEA UR6, UP1, UR4, UR10, 0x2 ;  /* 0x0000000a04060291 */ /* 0x000fc8000f82103f */
[----:B------:R-:W-:-:S03]  /*5990*/  @UP0 ULEA.HI.X UR5, UR4, UR11, UR5, 0x2, UP1 ;  /* 0x0000000b04050291 */ /* 0x000fc600088f1405 */
[----:B------:R-:W-:Y:S02]  /*59a0*/  @UP0 UMOV UR4, UR6 ;  /* 0x0000000600040c82 */ /* 0x000fe40008000000 */
[----:B------:R-:W-:Y:S02]  /*59b0*/  IMAD.U32 R12, RZ, RZ, UR4 ;  /* 0x00000004ff0c7e24 */ /* 0x000fe4000f8e00ff */
[----:B------:R-:W-:-:S05]  /*59c0*/  IMAD.U32 R13, RZ, RZ, UR5 ;  /* 0x00000005ff0d7e24 */ /* 0x000fca000f8e00ff */
[----:B------:R0:W2:Y:S01]  /*59d0*/  @P1 LDG.E R7, desc[UR54][R12.64] ;  /* 0x000000360c071981 */ /* 0x0000a2000c1e1900 */
[----:B------:R-:W-:Y:S02]  /*59e0*/  VIADD R10, R8, 0x2 ;  /* 0x00000002080a7836 */ /* 0x000fe40000000000 */
[----:B------:R-:W-:-:S03]  /*59f0*/  IMAD.MOV.U32 R11, RZ, RZ, 0x40000040 ;  /* 0x40000040ff0b7424 */ /* 0x000fc600078e00ff */
[----:B------:R-:W-:Y:S02]  /*5a00*/  R2UR UR6, R10 ;  /* 0x000000000a0672ca */ /* 0x000fe400000e0000 */
[----:B------:R-:W-:Y:S01]  /*5a10*/  R2UR UR7, R11 ;  /* 0x000000000b0772ca */ /* 0x000fe200000e0000 */
[----:B------:R-:W-:Y:S02]  /*5a20*/  VIADD R10, R8, 0x4 ;  /* 0x00000004080a7836 */ /* 0x000fe40000000000 */
[----:B------:R-:W-:Y:S01]  /*5a30*/  IMAD.MOV.U32 R11, RZ, RZ, 0x40000040 ;  /* 0x40000040ff0b7424 */ /* 0x000fe200078e00ff */
[----:B------:R-:W-:Y:S02]  /*5a40*/  WARPGROUP.DEPBAR.LE gsb0, 0x0 ;  /* 0x00008000000079c5 */ /* 0x000fe40000010000 */
[----:B------:R-:W-:-:S07]  /*5a50*/  WARPGROUP.ARRIVE ;  /* 0x00000000000079c5 */ /* 0x000fce0000000000 */
[----:B------:R-:W-:Y:S01]  /*5a60*/  QGMMA.64x96x32.F32.E4M3.E4M3 R88, R140, gdesc[UR4], R88, gsb0 ;  /* 0x016000048c587df3 */ /* 0x000fe20008000858 */
[----:B------:R-:W-:Y:S02]  /*5a70*/  R2UR UR6, R10 ;  /* 0x000000000a0672ca */ /* 0x000fe400000e0000 */
[----:B------:R-:W-:Y:S01]  /*5a80*/  R2UR UR7, R11 ;  /* 0x000000000b0772ca */ /* 0x000fe200000e0000 */
[----:B------:R-:W-:Y:S01]  /*5a90*/  VIADD R8, R8, 0x6 ;  /* 0x0000000608087836 */ /* 0x000fe20000000000 */
[----:B------:R-:W1:Y:S01]  /*5aa0*/  SHFL.BFLY PT, R0, R5, 0x2, 0x1f ;  /* 0x0c401f0005007f89 */ /* 0x000e6200000e0000 */
[----:B------:R-:W-:-:S03]  /*5ab0*/  IMAD.MOV.U32 R9, RZ, RZ, 0x40000040 ;  /* 0x40000040ff097424 */ /* 0x000fc600078e00ff */
[----:B------:R-:W3:Y:S01]  /*5ac0*/  SHFL.BFLY PT, R11, R4, 0x2, 0x1f ;  /* 0x0c401f00040b7f89 */ /* 0x000ee200000e0000 */
[----:B------:R-:W-:Y:S02]  /*5ad0*/  WARPGROUP.DEPBAR.LE gsb0, 0x0 ;  /* 0x00008000000079c5 */ /* 0x000fe40000010000 */
[----:B------:R-:W-:-:S06]  /*5ae0*/  WARPGROUP.ARRIVE ;  /* 0x00000000000079c5 */ /* 0x000fcc0000000000 */
[----:B------:R-:W-:Y:S01]  /*5af0*/  QGMMA.64x96x32.F32.E4M3.E4M3 R88, R144, gdesc[UR4], R88, gsb0 ;  /* 0x0160000490587df3 */ /* 0x000fe20008000858 */
[----:B------:R-:W-:Y:S02]  /*5b00*/  R2UR UR6, R8 ;  /* 0x00000000080672ca */ /* 0x000fe400000e0000 */
[----:B------:R-:W-:Y:S01]  /*5b10*/  R2UR UR7, R9 ;  /* 0x00000000090772ca */ /* 0x000fe200000e0000 */
        /* <DEDUP_REMOVED lines=36> */
.L_x_8114:
        /* <DEDUP_REMOVED lines=58> */
.L_x_8092:
        /* <DEDUP_REMOVED lines=44> */
[----:B------:R-:W-:Y:S02]  /*63c0*/  F2FP.BF16.F32.PACK_AB R61, R61, R64 ;  /* 0x000000403d3d723e */ /* 0x000fe400000010ff */
[----:B------:R-:W-:Y:S02]  /*63d0*/  MOV R6, R2 ;  /* 0x0000000200067202 */ /* 0x000fe40000000f00 */
[----:B-1----:R-:W-:Y:S02]  /*63e0*/  MOV R7, R37 ;  /* 0x0000002500077202 */ /* 0x002fe40000000f00 */
[----:B------:R-:W-:-:S02]  /*63f0*/  SEL R64, R31, R30, P0 ;  /* 0x0000001e1f407207 */ /* 0x000fc40000000000 */
[----:B------:R-:W-:Y:S01]  /*6400*/  SEL R30, R30, R31, P0 ;  /* 0x0000001f1e1e7207 */ /* 0x000fe20000000000 */
[----:B------:R-:W-:Y:S01]  /*6410*/  IMAD.WIDE R8, R154, 0x2, R6 ;  /* 0x000000029a087825 */ /* 0x000fe200078e0206 */
[----:B------:R-:W-:Y:S02]  /*6420*/  F2FP.BF16.F32.PACK_AB R21, R21, R26 ;  /* 0x0000001a1515723e */ /* 0x000fe400000010ff */
[----:B------:R-:W-:Y:S02]  /*6430*/  F2FP.BF16.F32.PACK_AB R20, R13, R20 ;  /* 0x000000140d14723e */ /* 0x000fe400000010ff */
[C---:B------:R-:W-:Y:S02]  /*6440*/  LOP3.LUT R5, R8.reuse, 0x180, RZ, 0xc0, !PT ;  /* 0x0000018008057812 */ /* 0x040fe400078ec0ff */
[----:B------:R-:W-:Y:S02]  /*6450*/  IADD3 R12, P5, R8, 0x20, RZ ;  /* 0x00000020080c7810 */ /* 0x000fe40007fbe0ff */
[----:B------:R-:W-:-:S02]  /*6460*/  SHF.R.U64 R5, R5, 0x3, RZ ;  /* 0x0000000305057819 */ /* 0x000fc400000012ff */
[----:B------:R-:W-:Y:S01]  /*6470*/  LOP3.LUT R10, R12, 0x180, RZ, 0xc0, !PT ;  /* 0x000001800c0a7812 */ /* 0x000fe200078ec0ff */
[--C-:B------:R-:W-:Y:S01]  /*6480*/  IMAD.X R25, RZ, RZ, R9.reuse, P5 ;  /* 0x000000ffff197224 */ /* 0x100fe200028e0609 */
[C---:B------:R-:W-:Y:S02]  /*6490*/  IADD3 R14, P4, R8.reuse, 0x3000, RZ ;  /* 0x00003000080e7810 */ /* 0x040fe40007f9e0ff */
[C---:B------:R-:W-:Y:S02]  /*64a0*/  IADD3 R27, P3, R8.reuse, 0x3020, RZ ;  /* 0x00003020081b7810 */ /* 0x040fe40007f7e0ff */
[C---:B------:R-:W-:Y:S02]  /*64b0*/  IADD3 R29, P2, R8.reuse, 0x6000, RZ ;  /* 0x00006000081d7810 */ /* 0x040fe40007f5e0ff */
[----:B------:R-:W-:Y:S01]  /*64c0*/  IADD3 R74, P1, R8, 0x6020, RZ ;  /* 0x00006020084a7810 */ /* 0x000fe20007f3e0ff */
[--C-:B------:R-:W-:Y:S01]  /*64d0*/  IMAD.X R15, RZ, RZ, R9.reuse, P3 ;  /* 0x000000ffff0f7224 */ /* 0x100fe200018e0609 */
[----:B------:R-:W-:Y:S01]  /*64e0*/  LOP3.LUT R8, R5, R8, RZ, 0x3c, !PT ;  /* 0x0000000805087212 */ /* 0x000fe200078e3cff */
[--C-:B------:R-:W-:Y:S01]  /*64f0*/  IMAD.X R13, RZ, RZ, R9.reuse, P2 ;  /* 0x000000ffff0d7224 */ /* 0x100fe200010e0609 */
[----:B------:R-:W-:Y:S01]  /*6500*/  SHF.R.U64 R5, R10, 0x3, RZ ;  /* 0x000000030a057819 */ /* 0x000fe200000012ff */
[----:B------:R-:W-:Y:S01]  /*6510*/  IMAD.X R11, RZ, RZ, R9, P1 ;  /* 0x000000ffff0b7224 */ /* 0x000fe200008e0609 */
[----:B------:R-:W-:-:S02]  /*6520*/  LOP3.LUT R10, R27, 0x180, RZ, 0xc0, !PT ;  /* 0x000001801b0a7812 */ /* 0x000fc400078ec0ff */
[----:B------:R-:W-:Y:S02]  /*6530*/  LOP3.LUT R24, R5, R12, RZ, 0x3c, !PT ;  /* 0x0000000c05187212 */ /* 0x000fe400078e3cff */
[----:B------:R-:W-:Y:S02]  /*6540*/  LOP3.LUT R5, R14, 0x180, RZ, 0xc0, !PT ;  /* 0x000001800e057812 */ /* 0x000fe400078ec0ff */
[----:B------:R-:W-:Y:S02]  /*6550*/  LOP3.LUT R12, R29, 0x180, RZ, 0xc0, !PT ;  /* 0x000001801d0c7812 */ /* 0x000fe400078ec0ff */
[----:B------:R-:W-:Y:S02]  /*6560*/  LOP3.LUT R31, R74, 0x180, RZ, 0xc0, !PT ;  /* 0x000001804a1f7812 */ /* 0x000fe400078ec0ff */
[----:B------:R-:W-:Y:S02]  /*6570*/  F2FP.BF16.F32.PACK_AB R60, R57, R60 ;  /* 0x0000003c393c723e */ /* 0x000fe400000010ff */
[----:B------:R-:W-:-:S02]  /*6580*/  SHF.R.U64 R5, R5, 0x3, RZ ;  /* 0x0000000305057819 */ /* 0x000fc400000012ff */
[----:B------:R-:W-:Y:S02]  /*6590*/  F2FP.BF16.F32.PACK_AB R59, R59, R62 ;  /* 0x0000003e3b3b723e */ /* 0x000fe400000010ff */
[----:B------:R-:W-:Y:S02]  /*65a0*/  F2FP.BF16.F32.PACK_AB R58, R55, R58 ;  /* 0x0000003a373a723e */ /* 0x000fe400000010ff */
[----:B------:R-:W-:Y:S02]  /*65b0*/  F2FP.BF16.F32.PACK_AB R53, R53, R56 ;  /* 0x000000383535723e */ /* 0x000fe400000010ff */
[----:B------:R-:W-:Y:S02]  /*65c0*/  F2FP.BF16.F32.PACK_AB R52, R49, R52 ;  /* 0x000000343134723e */ /* 0x000fe400000010ff */
[----:B------:R-:W-:Y:S02]  /*65d0*/  SHF.R.U64 R10, R10, 0x3, RZ ;  /* 0x000000030a0a7819 */ /* 0x000fe400000012ff */
[----:B------:R-:W-:-:S02]  /*65e0*/  F2FP.BF16.F32.PACK_AB R51, R51, R54 ;  /* 0x000000363333723e */ /* 0x000fc400000010ff */
[----:B------:R-:W-:Y:S02]  /*65f0*/  F2FP.BF16.F32.PACK_AB R50, R47, R50 ;  /* 0x000000322f32723e */ /* 0x000fe400000010ff */
[----:B------:R-:W-:Y:S02]  /*6600*/  SHF.R.U64 R12, R12, 0x3, RZ ;  /* 0x000000030c0c7819 */ /* 0x000fe400000012ff */
[----:B------:R-:W-:Y:S02]  /*6610*/  SHF.R.U64 R31, R31, 0x3, RZ ;  /* 0x000000031f1f7819 */ /* 0x000fe400000012ff */
[----:B------:R-:W-:Y:S02]  /*6620*/  SEL R66, R21, R20, P0 ;  /* 0x0000001415427207 */ /* 0x000fe40000000000 */
[----:B------:R-:W-:Y:S01]  /*6630*/  SEL R68, R20, R21, P0 ;  /* 0x0000001514447207 */ /* 0x000fe20000000000 */
[----:B------:R-:W-:Y:S01]  /*6640*/  IMAD.X R21, RZ, RZ, R9, P4 ;  /* 0x000000ffff157224 */ /* 0x000fe200020e0609 */
[----:B------:R-:W-:-:S02]  /*6650*/  SEL R26, R61, R60, P0 ;  /* 0x0000003c3d1a7207 */ /* 0x000fc40000000000 */
[----:B------:R-:W-:Y:S02]  /*6660*/  LOP3.LUT R20, R5, R14, RZ, 0x3c, !PT ;  /* 0x0000000e05147212 */ /* 0x000fe400078e3cff */
[----:B------:R-:W-:Y:S02]  /*6670*/  F2FP.BF16.F32.PACK_AB R38, R35, R38 ;  /* 0x000000262326723e */ /* 0x000fe400000010ff */
[----:B------:R-:W-:Y:S02]  /*6680*/  F2FP.BF16.F32.PACK_AB R33, R33, R36 ;  /* 0x000000242121723e */ /* 0x000fe400000010ff */
[----:B------:R-:W-:Y:S02]  /*6690*/  SEL R60, R60, R61, P0 ;  /* 0x0000003d3c3c7207 */ /* 0x000fe40000000000 */
[----:B------:R-:W-:Y:S02]  /*66a0*/  SEL R28, R53, R52, P0 ;  /* 0x00000034351c7207 */ /* 0x000fe40000000000 */
[----:B------:R-:W-:-:S02]  /*66b0*/  SEL R54, R59, R58, P0 ;  /* 0x0000003a3b367207 */ /* 0x000fc40000000000 */
[----:B------:R-:W-:Y:S02]  /*66c0*/  LOP3.LUT R14, R10, R27, RZ, 0x3c, !PT ;  /* 0x0000001b0a0e7212 */ /* 0x000fe400078e3cff */
[----:B------:R-:W-:Y:S02]  /*66d0*/  SEL R52, R52, R53, P0 ;  /* 0x0000003534347207 */ /* 0x000fe40000000000 */
[----:B------:R-:W-:Y:S02]  /*66e0*/  SEL R58, R58, R59, P0 ;  /* 0x0000003b3a3a7207 */ /* 0x000fe40000000000 */
[----:B------:R-:W-:Y:S02]  /*66f0*/  SEL R56, R51, R50, P0 ;  /* 0x0000003233387207 */ /* 0x000fe40000000000 */
[----:B------:R-:W-:Y:S02]  /*6700*/  LOP3.LUT R12, R12, R29, RZ, 0x3c, !PT ;  /* 0x0000001d0c0c7212 */ /* 0x000fe400078e3cff */
[----:B------:R-:W-:-:S02]  /*6710*/  LOP3.LUT R10, R31, R74, RZ, 0x3c, !PT ;  /* 0x0000004a1f0a7212 */ /* 0x000fc400078e3cff */
[----:B------:R-:W-:Y:S02]  /*6720*/  SEL R50, R50, R51, P0 ;  /* 0x0000003332327207 */ /* 0x000fe40000000000 */
[----:B------:R-:W-:Y:S02]  /*6730*/  SEL R34, R45, R44, P0 ;  /* 0x0000002c2d227207 */ /* 0x000fe40000000000 */
[----:B------:R-:W-:Y:S02]  /*6740*/  SEL R44, R44, R45, P0 ;  /* 0x0000002d2c2c7207 */ /* 0x000fe40000000000 */
[----:B------:R-:W-:Y:S02]  /*6750*/  SEL R36, R33, R32, P0 ;  /* 0x0000002021247207 */ /* 0x000fe40000000000 */
[----:B------:R-:W-:Y:S02]  /*6760*/  SEL R62, R39, R38, P0 ;  /* 0x00000026273e7207 */ /* 0x000fe40000000000 */
[----:B------:R-:W-:-:S02]  /*6770*/  MOV R51, R8 ;  /* 0x0000000800337202 */ /* 0x000fc40000000f00 */
[----:B------:R-:W-:Y:S02]  /*6780*/  MOV R49, R20 ;  /* 0x0000001400317202 */ /* 0x000fe40000000f00 */
[----:B------:R-:W-:Y:S02]  /*6790*/  SEL R32, R32, R33, P0 ;  /* 0x0000002120207207 */ /* 0x000fe40000000000 */
[----:B------:R-:W-:Y:S02]  /*67a0*/  SEL R38, R38, R39, P0 ;  /* 0x0000002726267207 */ /* 0x000fe40000000000 */
        /* <DEDUP_REMOVED lines=17> */
[----:B------:R-:W0:Y:S01]  /*68c0*/  SHFL.IDX PT, R21, R44, R5, 0x1c1f ;  /* 0x001c1f052c157589 */ /* 0x000e2200000e0000 */
[----:B-1----:R-:W-:Y:S02]  /*68d0*/  SEL R12, R28, R13, P0 ;  /* 0x0000000d1c0c7207 */ /* 0x002fe40000000000 */
[----:B------:R-:W-:Y:S01]  /*68e0*/  SEL R14, R13, R28, P0 ;  /* 0x0000001c0d0e7207 */ /* 0x000fe20000000000 */
[----:B------:R-:W-:Y:S04]  /*68f0*/  SHFL.IDX PT, R36, R36, R3, 0x1c1f ;  /* 0x001c1f0324247589 */ /* 0x000fe800000e0000 */
[----:B------:R-:W-:Y:S01]  /*6900*/  SHFL.IDX PT, R40, R40, R3, 0x1c1f ;  /* 0x001c1f0328287589 */ /* 0x000fe200000e0000 */
[----:B--2---:R-:W-:-:S02]  /*6910*/  SEL R9, R54, R11, P0 ;  /* 0x0000000b36097207 */ /* 0x004fc40000000000 */
[----:B------:R-:W-:Y:S01]  /*6920*/  SEL R11, R11, R54, P0 ;  /* 0x000000360b0b7207 */ /* 0x000fe20000000000 */
[----:B------:R-:W-:Y:S04]  /*6930*/  SHFL.IDX PT, R46, R46, R3, 0x1c1f ;  /* 0x001c1f032e2e7589 */ /* 0x000fe800000e0000 */
[----:B------:R-:W1:Y:S01]  /*6940*/  SHFL.IDX PT, R25, R32, R5, 0x1c1f ;  /* 0x001c1f0520197589 */ /* 0x000e6200000e0000 */
[----:B---3--:R-:W-:Y:S02]  /*6950*/  SEL R13, R56, R15, P0 ;  /* 0x0000000f380d7207 */ /* 0x008fe40000000000 */
[----:B------:R-:W-:Y:S01]  /*6960*/  SEL R15, R15, R56, P0 ;  /* 0x000000380f0f7207 */ /* 0x000fe20000000000 */
[----:B------:R-:W2:Y:S04]  /*6970*/  SHFL.IDX PT, R27, R42, R5, 0x1c1f ;  /* 0x001c1f052a1b7589 */ /* 0x000ea800000e0000 */
[----:B------:R-:W3:Y:S01]  /*6980*/  SHFL.IDX PT, R29, R48, R5, 0x1c1f ;  /* 0x001c1f05301d7589 */ /* 0x000ee200000e0000 */
[----:B0-----:R-:W-:-:S02]  /*6990*/  SEL R24, R34, R21, P0 ;  /* 0x0000001522187207 */ /* 0x001fc40000000000 */
[----:B------:R-:W-:Y:S01]  /*69a0*/  SEL R26, R21, R34, P0 ;  /* 0x00000022151a7207 */ /* 0x000fe20000000000 */
[----:B------:R-:W-:Y:S04]  /*69b0*/  SHFL.IDX PT, R62, R62, R3, 0x1c1f ;  /* 0x001c1f033e3e7589 */ /* 0x000fe800000e0000 */
[----:B------:R-:W0:Y:S04]  /*69c0*/  SHFL.IDX PT, R31, R38, R5, 0x1c1f ;  /* 0x001c1f05261f7589 */ /* 0x000e2800000e0000 */
[----:B------:R-:W-:Y:S04]  /*69d0*/  SHFL.IDX PT, R64, R64, R3, 0x1c1f ;  /* 0x001c1f0340407589 */ /* 0x000fe800000e0000 */
[----:B------:R4:W0:Y:S01]  /*69e0*/  SHFL.IDX PT, R33, R30, R5, 0x1c1f ;  /* 0x001c1f051e217589 */ /* 0x00082200000e0000 */
[----:B-1----:R-:W-:Y:S01]  /*69f0*/  SEL R28, R36, R25, P0 ;  /* 0x00000019241c7207 */ /* 0x002fe20000000000 */
[----:B------:R-:W-:Y:S01]  /*6a00*/  BAR.SYNC.DEFER_BLOCKING 0x1, 0x180 ;  /* 0x0046000000007b1d */ /* 0x000fe20000010000 */
[----:B--2---:R-:W-:-:S02]  /*6a10*/  SEL R32, R40, R27, P0 ;  /* 0x0000001b28207207 */ /* 0x004fc40000000000 */
[----:B------:R-:W-:Y:S02]  /*6a20*/  SEL R34, R27, R40, P0 ;  /* 0x000000281b227207 */ /* 0x000fe40000000000 */
[----:B---3--:R-:W-:Y:S02]  /*6a30*/  SEL R44, R46, R29, P0 ;  /* 0x0000001d2e2c7207 */ /* 0x008fe40000000000 */
[----:B----4-:R-:W-:Y:S01]  /*6a40*/  SEL R30, R25, R36, P0 ;  /* 0x00000024191e7207 */ /* 0x010fe20000000000 */
[----:B------:R-:W-:Y:S01]  /*6a50*/  SHFL.IDX PT, R66, R66, R3, 0x1c1f ;  /* 0x001c1f0342427589 */ /* 0x000fe200000e0000 */
[----:B------:R-:W-:-:S03]  /*6a60*/  SEL R46, R29, R46, P0 ;  /* 0x0000002e1d2e7207 */ /* 0x000fc60000000000 */
[----:B------:R-:W1:Y:S01]  /*6a70*/  SHFL.IDX PT, R35, R68, R5, 0x1c1f ;  /* 0x001c1f0544237589 */ /* 0x000e6200000e0000 */
[----:B0-----:R-:W-:Y:S02]  /*6a80*/  SEL R25, R62, R31, P0 ;  /* 0x0000001f3e197207 */ /* 0x001fe40000000000 */
[----:B------:R-:W-:Y:S01]  /*6a90*/  SEL R27, R31, R62, P0 ;  /* 0x0000003e1f1b7207 */ /* 0x000fe20000000000 */
[----:B------:R-:W-:Y:S04]  /*6aa0*/  SHFL.IDX PT, R70, R70, R3, 0x1c1f ;  /* 0x001c1f0346467589 */ /* 0x000fe800000e0000 */
[----:B------:R-:W0:Y:S01]  /*6ab0*/  SHFL.IDX PT, R47, R72, R5, 0x1c1f ;  /* 0x001c1f05482f7589 */ /* 0x000e2200000e0000 */
[----:B------:R-:W-:Y:S02]  /*6ac0*/  SEL R29, R64, R33, P0 ;  /* 0x00000021401d7207 */ /* 0x000fe40000000000 */
[----:B------:R-:W-:Y:S01]  /*6ad0*/  SEL R31, R33, R64, P0 ;  /* 0x00000040211f7207 */ /* 0x000fe20000000000 */
[----:B------:R2:W-:Y:S04]  /*6ae0*/  STSM.16.M88.4 [R51], R8 ;  /* 0x0000000833007844 */ /* 0x0005e80000000200 */
[----:B------:R0:W-:Y:S04]  /*6af0*/  STSM.16.M88.4 [R45], R12 ;  /* 0x0000000c2d007844 */ /* 0x0001e80000000200 */
[----:B------:R3:W-:Y:S01]  /*6b00*/  STSM.16.M88.4 [R49], R24 ;  /* 0x0000001831007844 */ /* 0x0007e20000000200 */
[----:B-1----:R-:W-:-:S03]  /*6b10*/  SEL R33, R66, R35, P0 ;  /* 0x0000002342217207 */ /* 0x002fc60000000000 */
[----:B------:R3:W-:Y:S01]  /*6b20*/  STSM.16.M88.4 [R39], R28 ;  /* 0x0000001c27007844 */ /* 0x0007e20000000200 */
[----:B------:R-:W-:Y:S01]  /*6b30*/  SEL R35, R35, R66, P0 ;  /* 0x0000004223237207 */ /* 0x000fe20000000000 */
[----:B--2---:R-:W-:Y:S01]  /*6b40*/  IMAD.U32 R9, RZ, RZ, UR6 ;  /* 0x00000006ff097e24 */ /* 0x004fe2000f8e00ff */
[----:B------:R-:W-:Y:S01]  /*6b50*/  ULDC.64 UR6, c[0x0][0xbe0] ;  /* 0x0002f80000067ab9 */ /* 0x000fe20000000a00 */
[----:B------:R-:W1:Y:S02]  /*6b60*/  LDC R40, c[0x0][0xa88] ;  /* 0x0002a200ff287b82 */ /* 0x000e640000000800 */
[----:B------:R3:W-:Y:S01]  /*6b70*/  STSM.16.M88.4 [R37], R32 ;  /* 0x0000002025007844 */ /* 0x0007e20000000200 */
[----:B0-----:R-:W-:Y:S01]  /*6b80*/  SEL R45, R70, R47, P0 ;  /* 0x0000002f462d7207 */ /* 0x001fe20000000000 */
[----:B------:R-:W-:Y:S01]  /*6b90*/  IMAD.U32 R8, RZ, RZ, UR4 ;  /* 0x00000004ff087e24 */ /* 0x000fe2000f8e00ff */
[----:B------:R-:W-:Y:S01]  /*6ba0*/  SEL R47, R47, R70, P0 ;  /* 0x000000462f2f7207 */ /* 0x000fe20000000000 */
[----:B------:R-:W-:-:S04]  /*6bb0*/  UISETP.NE.U32.AND UP1, UPT, UR6, URZ, UPT ;  /* 0x0000003f0600728c */ /* 0x000fc8000bf25070 */
        /* <DEDUP_REMOVED lines=11> */
[----:B-1----:R3:W5:Y:S01]  /*6c70*/  @P0 LDG.E R40, desc[UR54][R10.64] ;  /* 0x000000360a280981 */ /* 0x002762000c1e1900 */
[----:B------:R-:W-:Y:S01]  /*6c80*/  IMAD.WIDE R6, R5, 0x2, R6 ;  /* 0x0000000205067825 */ /* 0x000fe200078e0206 */
[----:B--2---:R-:W-:Y:S02]  /*6c90*/  @P1 R2UR UR4, R3 ;  /* 0x00000000030412ca */ /* 0x004fe400000e0000 */
[----:B------:R-:W-:Y:S01]  /*6ca0*/  IADD3 R3, P6, R6, 0x1800, RZ ;  /* 0x0000180006037810 */ /* 0x000fe20007fde0ff */
[----:B---3--:R-:W-:-:S12]  /*6cb0*/  @P0 BRA `(.L_x_8117) ;  /* 0x0000000000100947 */ /* 0x008fd80003800000 */
[----:B------:R-:W-:Y:S05]  /*6cc0*/  @!P1 BRA `(.L_x_8117) ;  /* 0x00000000000c9947 */ /* 0x000fea0003800000 */
[----:B------:R-:W2:Y:S04]  /*6cd0*/  LDG.E R5, desc[UR54][R8.64] ;  /* 0x0000003608057981 */ /* 0x000ea8000c1e1900 */
[----:B-----5:R-:W2:Y:S02]  /*6ce0*/  LDG.E R40, desc[UR54][R8.64+0x4] ;  /* 0x0000043608287981 */ /* 0x020ea4000c1e1900 */
[----:B--2---:R-:W-:-:S07]  /*6cf0*/  IMAD.IADD R40, R40, 0x1, -R5 ;  /* 0x0000000128287824 */ /* 0x004fce00078e0a05 */
.L_x_8117:
[----:B------:R-:W-:Y:S01]  /*6d00*/  USHF.R.S32.HI UR11, URZ, 0x1f, UR41 ;  /* 0x0000001f3f0b7899 */ /* 0x000fe20008011429 */
[----:B------:R-:W-:Y:S01]  /*6d10*/  LOP3.LUT R8, R3, 0x180, RZ, 0xc0, !PT ;  /* 0x0000018003087812 */ /* 0x000fe200078ec0ff */
[----:B------:R-:W-:Y:S01]  /*6d20*/  ULDC.64 UR12, c[0x0][0xb70] ;  /* 0x0002dc00000c7ab9 */ /* 0x000fe20000000a00 */
[----:B------:R-:W-:Y:S01]  /*6d30*/  USHF.R.S32.HI UR9, URZ, 0x1f, UR4 ;  /* 0x0000001f3f097899 */ /* 0x000fe20008011404 */
[----:B------:R-:W-:Y:S01]  /*6d40*/  IMAD R5, R17, 0xc0, R153 ;  /* 0x000000c011057824 */ /* 0x000fe200078e0299 */
[----:B------:R-:W-:Y:S01]  /*6d50*/  UIMAD UR10, UR11, UR12, URZ ;  /* 0x0000000c0b0a72a4 */ /* 0x000fe2000f8e023f */
[----:B------:R-:W-:Y:S01]  /*6d60*/  SHF.R.U64 R8, R8, 0x3, RZ ;  /* 0x0000000308087819 */ /* 0x000fe200000012ff */
[----:B------:R-:W-:Y:S01]  /*6d70*/  UMOV UR8, UR4 ;  /* 0x0000000400087c82 */ /* 0x000fe20008000000 */
[----:B------:R-:W-:Y:S01]  /*6d80*/  USEL UR39, UR39, URZ, !UP0 ;  /* 0x0000003f27277287 */ /* 0x000fe2000c000000 */
[----:B------:R-:W-:Y:S01]  /*6d90*/  LOP3.LUT P0, RZ, R22, 0x3, RZ, 0xc0, !PT ;  /* 0x0000000316ff7812 */ /* 0x000fe2000780c0ff */
[----:B------:R-:W-:Y:S01]  /*6da0*/  UIMAD.WIDE.U32 UR6, UR41, UR12, UR8 ;  /* 0x0000000c290672a5 */ /* 0x000fe2000f8e0008 */
[----:B------:R-:W-:Y:S01]  /*6db0*/  LOP3.LUT R8, R8, R3, RZ, 0x3c, !PT ;  /* 0x0000000308087212 */ /* 0x000fe200078e3cff */
[----:B------:R-:W-:Y:S01]  /*6dc0*/  UIMAD UR10, UR41, UR13, UR10 ;  /* 0x0000000d290a72a4 */ /* 0x000fe2000f8e020a */
[----:B------:R-:W-:Y:S01]  /*6dd0*/  SHF.R.S32.HI R3, RZ, 0x1f, R5 ;  /* 0x0000001fff037819 */ /* 0x000fe20000011405 */
[----:B------:R-:W-:Y:S01]  /*6de0*/  USEL UR40, UR40, URZ, !UP0 ;  /* 0x0000003f28287287 */ /* 0x000fe2000c000000 */
[C---:B------:R-:W-:Y:S01]  /*6df0*/  IADD3 R33, P5, R6.reuse, 0x3000, RZ ;  /* 0x0000300006217810 */ /* 0x040fe20007fbe0ff */
[----:B------:R-:W-:Y:S01]  /*6e00*/  ULDC.64 UR12, c[0x0][0xb78] ;  /* 0x0002de00000c7ab9 */ /* 0x000fe20000000a00 */
[----:B------:R-:W-:Y:S01]  /*6e10*/  UIADD3 UR7, UR7, UR10, URZ ;  /* 0x0000000a07077290 */ /* 0x000fe2000fffe03f */
[C---:B------:R-:W-:Y:S01]  /*6e20*/  IADD3 R13, P4, R6.reuse, 0x4800, RZ ;  /* 0x00004800060d7810 */ /* 0x040fe20007f9e0ff */
[----:B------:R-:W-:Y:S01]  /*6e30*/  UIMAD UR8, UR39, UR12, URZ ;  /* 0x0000000c270872a4 */ /* 0x000fe2000f8e023f */
[----:B------:R-:W-:Y:S01]  /*6e40*/  IADD3 R37, P3, R6, 0x6000, RZ ;  /* 0x0000600006257810 */ /* 0x000fe20007f7e0ff */
[----:B------:R-:W-:Y:S01]  /*6e50*/  UIMAD.WIDE.U32 UR6, UR40, UR12, UR6 ;  /* 0x0000000c280672a5 */ /* 0x000fe2000f8e0006 */
[----:B------:R-:W-:Y:S01]  /*6e60*/  LOP3.LUT R32, R33, 0x180, RZ, 0xc0, !PT ;  /* 0x0000018021207812 */ /* 0x000fe200078ec0ff */
[----:B------:R-:W-:Y:S01]  /*6e70*/  UIMAD UR8, UR40, UR13, UR8 ;  /* 0x0000000d280872a4 */ /* 0x000fe2000f8e0208 */
[----:B------:R-:W-:-:S02]  /*6e80*/  LOP3.LUT R12, R13, 0x180, RZ, 0xc0, !PT ;  /* 0x000001800d0c7812 */ /* 0x000fc400078ec0ff */
[----:B------:R-:W-:Y:S01]  /*6e90*/  ULDC.64 UR12, c[0x0][0xb40] ;  /* 0x0002d000000c7ab9 */ /* 0x000fe20000000a00 */
[----:B------:R-:W-:Y:S02]  /*6ea0*/  IADD3 R9, P1, R5, UR6, RZ ;  /* 0x0000000605097c10 */ /* 0x000fe4000ff3e0ff */
[----:B------:R-:W-:Y:S01]  /*6eb0*/  IMAD.U32 R10, RZ, RZ, UR8 ;  /* 0x00000008ff0a7e24 */ /* 0x000fe2000f8e00ff */
[----:B------:R-:W-:Y:S02]  /*6ec0*/  LOP3.LUT R36, R37, 0x180, RZ, 0xc0, !PT ;  /* 0x0000018025247812 */ /* 0x000fe400078ec0ff */
[----:B------:R-:W-:Y:S02]  /*6ed0*/  LEA R44, P2, R9, UR12, 0x2 ;  /* 0x0000000c092c7c11 */ /* 0x000fe4000f8410ff */
[----:B------:R-:W-:Y:S01]  /*6ee0*/  IADD3.X R10, R3, UR7, R10, P1, !PT ;  /* 0x00000007030a7c10 */ /* 0x000fe20008ffe40a */
[C---:B------:R-:W-:Y:S01]  /*6ef0*/  VIADD R3, R5.reuse, 0x8 ;  /* 0x0000000805037836 */ /* 0x040fe20000000000 */
[----:B-----5:R-:W-:-:S02]  /*6f00*/  ISETP.GE.OR P1, PT, R5, R40, P0 ;  /* 0x000000280500720c */ /* 0x020fc40000726670 */
[----:B------:R-:W-:Y:S01]  /*6f10*/  LEA.HI.X R45, R9, UR13, R10, 0x2, P2 ;  /* 0x0000000d092d7c11 */ /* 0x000fe200090f140a */
[----:B------:R-:W-:Y:S01]  /*6f20*/  ULDC.64 UR12, c[0x0][0xaa0] ;  /* 0x0002a800000c7ab9 */ /* 0x000fe20000000a00 */
[C---:B------:R-:W-:Y:S02]  /*6f30*/  IADD3 R10, P2, R6.reuse, 0x7800, RZ ;  /* 0x00007800060a7810 */ /* 0x040fe40007f5e0ff */
[----:B------:R-:W-:Y:S01]  /*6f40*/  ISETP.GE.OR P0, PT, R3, R40, P0 ;  /* 0x000000280300720c */ /* 0x000fe20000706670 */
[----:B------:R-:W-:Y:S01]  /*6f50*/  IMAD.MOV.U32 R20, RZ, RZ, R16 ;  /* 0x000000ffff147224 */ /* 0x000fe200078e0010 */
[----:B------:R-:W-:Y:S02]  /*6f60*/  LOP3.LUT R5, R6, 0x180, RZ, 0xc0, !PT ;  /* 0x0000018006057812 */ /* 0x000fe400078ec0ff */
[----:B------:R-:W-:Y:S02]  /*6f70*/  SHF.R.U64 R32, R32, 0x3, RZ ;  /* 0x0000000320207819 */ /* 0x000fe400000012ff */
[----:B------:R-:W-:-:S02]  /*6f80*/  SHF.R.U64 R12, R12, 0x3, RZ ;  /* 0x000000030c0c7819 */ /* 0x000fc400000012ff */
[----:B------:R-:W-:Y:S01]  /*6f90*/  SHF.R.U64 R36, R36, 0x3, RZ ;  /* 0x0000000324247819 */ /* 0x000fe200000012ff */
[----:B------:R-:W-:Y:S01]  /*6fa0*/  UIMAD UR6, UR9, UR12, URZ ;  /* 0x0000000c090672a4 */ /* 0x000fe2000f8e023f */
[----:B------:R-:W-:Y:S01]  /*6fb0*/  LOP3.LUT R3, R10, 0x180, RZ, 0xc0, !PT ;  /* 0x000001800a037812 */ /* 0x000fe200078ec0ff */
[--C-:B------:R-:W-:Y:S01]  /*6fc0*/  IMAD.X R9, RZ, RZ, R7.reuse, P6 ;  /* 0x000000ffff097224 */ /* 0x100fe200030e0607 */
[----:B------:R-:W-:Y:S01]  /*6fd0*/  SHF.R.U64 R5, R5, 0x3, RZ ;  /* 0x0000000305057819 */ /* 0x000fe200000012ff */
[--C-:B------:R-:W-:Y:S01]  /*6fe0*/  IMAD.X R25, RZ, RZ, R7.reuse, P2 ;  /* 0x000000ffff197224 */ /* 0x100fe200010e0607 */
[----:B------:R-:W-:Y:S01]  /*6ff0*/  SHF.R.U64 R3, R3, 0x3, RZ ;  /* 0x0000000303037819 */ /* 0x000fe200000012ff */
[----:B------:R0:W-:Y:S01]  /*7000*/  @!P0 STG.E desc[UR54][R44.64+0x20], R4 ;  /* 0x000020042c008986 */ /* 0x0001e2000c101936 */
[----:B------:R-:W-:Y:S01]  /*7010*/  LOP3.LUT R6, R5, R6, RZ, 0x3c, !PT ;  /* 0x0000000605067212 */ /* 0x000fe200078e3cff */
[----:B------:R-:W-:Y:S01]  /*7020*/  IMAD.U32 R5, RZ, RZ, UR12 ;  /* 0x0000000cff057e24 */ /* 0x000fe2000f8e00ff */
[----:B------:R-:W-:Y:S01]  /*7030*/  SHF.R.S32.HI R21, RZ, 0x1f, R16 ;  /* 0x0000001fff157819 */ /* 0x000fe20000011410 */
[----:B------:R1:W-:Y:S01]  /*7040*/  @!P1 STG.E desc[UR54][R44.64], R0 ;  /* 0x000000002c009986 */ /* 0x0003e2000c101936 */
[----:B------:R-:W-:Y:S01]  /*7050*/  LOP3.LUT R32, R32, R33, RZ, 0x3c, !PT ;  /* 0x0000002120207212 */ /* 0x000fe200078e3cff */
[--C-:B------:R-:W-:Y:S01]  /*7060*/  IMAD.X R33, RZ, RZ, R7.reuse, P5 ;  /* 0x000000ffff217224 */ /* 0x100fe200028e0607 */
[----:B------:R-:W-:Y:S01]  /*7070*/  LOP3.LUT R12, R12, R13, RZ, 0x3c, !PT ;  /* 0x0000000d0c0c7212 */ /* 0x000fe200078e3cff */
[--C-:B------:R-:W-:Y:S01]  /*7080*/  IMAD.X R13, RZ, RZ, R7.reuse, P4 ;  /* 0x000000ffff0d7224 */ /* 0x100fe200020e0607 */
[----:B------:R-:W-:Y:S01]  /*7090*/  LOP3.LUT R36, R36, R37, RZ, 0x3c, !PT ;  /* 0x0000002524247212 */ /* 0x000fe200078e3cff */
[----:B------:R-:W-:Y:S01]  /*70a0*/  IMAD.X R37, RZ, RZ, R7, P3 ;  /* 0x000000ffff257224 */ /* 0x000fe200018e0607 */
[----:B------:R-:W-:Y:S01]  /*70b0*/  LOP3.LUT R24, R3, R10, RZ, 0x3c, !PT ;  /* 0x0000000a03187212 */ /* 0x000fe200078e3cff */
[----:B------:R-:W-:-:S02]  /*70c0*/  UIMAD UR6, UR4, UR13, UR6 ;  /* 0x0000000d040672a4 */ /* 0x000fc4000f8e0206 */
[----:B0-----:R-:W-:Y:S01]  /*70d0*/  IMAD.WIDE.U32 R4, R5, UR4, R20 ;  /* 0x0000000405047c25 */ /* 0x001fe2000f8e0014 */
[----:B------:R0:W5:Y:S04]  /*70e0*/  LD.E.128 R28, desc[UR54][R6.64] ;  /* 0x00000036061c7980 */ /* 0x000168000c101d00 */
[----:B------:R-:W5:Y:S01]  /*70f0*/  LD.E.128 R8, desc[UR54][R8.64] ;  /* 0x0000003608087980 */ /* 0x000f62000c101d00 */
[----:B------:R-:W-:Y:S01]  /*7100*/  VIADD R5, R5, UR6 ;  /* 0x0000000605057c36 */ /* 0x000fe20008000000 */
[----:B------:R-:W-:Y:S02]  /*7110*/  ULDC.64 UR6, c[0x0][0xae0] ;  /* 0x0002b80000067ab9 */ /* 0x000fe40000000a00 */
[----:B------:R-:W5:Y:S04]  /*7120*/  LD.E.128 R32, desc[UR54][R32.64] ;  /* 0x0000003620207980 */ /* 0x000f68000c101d00 */
[----:B------:R-:W5:Y:S04]  /*7130*/  LD.E.128 R12, desc[UR54][R12.64] ;  /* 0x000000360c0c7980 */ /* 0x000f68000c101d00 */
[----:B------:R-:W5:Y:S04]  /*7140*/  LD.E.128 R36, desc[UR54][R36.64] ;  /* 0x0000003624247980 */ /* 0x000f68000c101d00 */
[----:B------:R-:W5:Y:S01]  /*7150*/  LD.E.128 R24, desc[UR54][R24.64] ;  /* 0x0000003618187980 */ /* 0x000f62000c101d00 */
[----:B------:R-:W-:-:S02]  /*7160*/  UIMAD UR4, UR11, UR6, URZ ;  /* 0x000000060b0472a4 */ /* 0x000fc4000f8e023f */
[----:B------:R-:W-:Y:S01]  /*7170*/  IMAD.U32 R3, RZ, RZ, UR6 ;  /* 0x00000006ff037e24 */ /* 0x000fe2000f8e00ff */
[----:B------:R-:W-:Y:S01]  /*7180*/  SHF.R.S32.HI R19, RZ, 0x1f, R18 ;  /* 0x0000001fff137819 */ /* 0x000fe20000011412 */
[----:B------:R-:W-:Y:S01]  /*7190*/  @!PT LDS RZ, [RZ] ;  /* 0x00000000fffff984 */ /* 0x000fe20000000800 */
[----:B------:R-:W-:Y:S01]  /*71a0*/  @!PT LDS RZ, [RZ] ;  /* 0x00000000fffff984 */ /* 0x000fe20000000800 */
[----:B------:R-:W-:Y:S01]  /*71b0*/  @!PT LDS RZ, [RZ] ;  /* 0x00000000fffff984 */ /* 0x000fe20000000800 */
[----:B------:R-:W-:Y:S01]  /*71c0*/  @!PT LDS RZ, [RZ] ;  /* 0x00000000fffff984 */ /* 0x000fe20000000800 */
[----:B------:R2:W-:Y:S06]  /*71d0*/  MEMBAR.ALL.CTA ;  /* 0x0000000000007992 */ /* 0x0005ec0000008000 */
[----:B--2---:R-:W2:Y:S01]  /*71e0*/  FENCE.VIEW.ASYNC.S ;  /* 0x00000000000073c6 */ /* 0x004ea20000000000 */
[----:B0-----:R-:W-:Y:S01]  /*71f0*/  IMAD R7, R17, -0xc0, R40 ;  /* 0xffffff4011077824 */ /* 0x001fe200078e0228 */
[----:B------:R-:W-:Y:S01]  /*7200*/  UIMAD UR4, UR41, UR7, UR4 ;  /* 0x00000007290472a4 */ /* 0x000fe2000f8e0204 */
[----:B-1----:R-:W-:Y:S01]  /*7210*/  VIADD R0, R2, 0x19c20 ;  /* 0x00019c2002007836 */ /* 0x002fe20000000000 */
[----:B------:R-:W-:Y:S01]  /*7220*/  BSSY B1, `(.L_x_8118) ;  /* 0x0000023000017945 */ /* 0x000fe20003800000 */
[----:B------:R-:W-:Y:S01]  /*7230*/  IMAD.WIDE.U32 R2, R3, UR41, R4 ;  /* 0x0000002903027c25 */ /* 0x000fe2000f8e0004 */
[C---:B------:R-:W-:Y:S01]  /*7240*/  ISETP.GE.AND P0, PT, R18.reuse, R7, PT ;  /* 0x000000071200720c */ /* 0x040fe20003f06270 */
[----:B------:R-:W-:Y:S01]  /*7250*/  ULDC.64 UR6, c[0x0][0xae8] ;  /* 0x0002ba0000067ab9 */ /* 0x000fe20000000a00 */
[----:B------:R-:W-:Y:S01]  /*7260*/  PRMT R0, RZ, 0x654, R0 ;  /* 0x00000654ff007816 */ /* 0x000fe20000000000 */
[----:B------:R-:W-:-:S02]  /*7270*/  VIADD R6, R18, 0x60 ;  /* 0x0000006012067836 */ /* 0x000fc40000000000 */
[----:B------:R-:W-:Y:S01]  /*7280*/  VIADD R3, R3, UR4 ;  /* 0x0000000403037c36 */ /* 0x000fe20008000000 */
[----:B------:R-:W-:Y:S01]  /*7290*/  UIMAD UR4, UR39, UR6, URZ ;  /* 0x00000006270472a4 */ /* 0x000fe2000f8e023f */
[----:B------:R-:W-:Y:S01]  /*72a0*/  IMAD.WIDE R4, R17, 0xc0, R18 ;  /* 0x000000c011047825 */ /* 0x000fe200078e0212 */
[----:B------:R-:W-:Y:S02]  /*72b0*/  ISETP.GE.AND P3, PT, R6, R7, PT ;  /* 0x000000070600720c */ /* 0x000fe40003f66270 */
[----:B------:R-:W-:Y:S01]  /*72c0*/  UIMAD UR4, UR40, UR7, UR4 ;  /* 0x00000007280472a4 */ /* 0x000fe2000f8e0204 */
[----:B------:R-:W-:-:S04]  /*72d0*/  IMAD.U32 R7, RZ, RZ, UR6 ;  /* 0x00000006ff077e24 */ /* 0x000fc8000f8e00ff */
[----:B------:R-:W-:Y:S01]  /*72e0*/  IMAD.WIDE.U32 R6, R7, UR40, R2 ;  /* 0x0000002807067c25 */ /* 0x000fe2000f8e0002 */
[----:B--2---:R0:W-:Y:S03]  /*72f0*/  SYNCS.ARRIVE.TRANS64.RED.A1T0 RZ, [R0+URZ], RZ ;  /* 0x000000ff00ff79a7 */ /* 0x0041e6000810043f */
[----:B------:R-:W-:Y:S01]  /*7300*/  VIADD R45, R7, UR4 ;  /* 0x00000004072d7c36 */ /* 0x000fe20008000000 */
[----:B------:R-:W-:Y:S06]  /*7310*/  @P0 BRA `(.L_x_8119) ;  /* 0x00000000004c0947 */ /* 0x000fec0003800000 */
        /* <DEDUP_REMOVED lines=19> */
.L_x_8119:
[----:B------:R-:W-:Y:S05]  /*7450*/  BSYNC B1 ;  /* 0x0000000000017941 */ /* 0x000fea0003800000 */
.L_x_8118:
        /* <DEDUP_REMOVED lines=8> */
[----:B0-----:R-:W-:Y:S02]  /*74e0*/  VIADD R0, R16, 0x20 ;  /* 0x0000002010007836 */ /* 0x001fe40000000000 */
        /* <DEDUP_REMOVED lines=15> */
.L_x_8116:
        /* <DEDUP_REMOVED lines=20> */
[----:B------:R-:W-:Y:S01]  /*7720*/  ISETP.GT.AND P0, PT, R155, 0xbf, PT ;  /* 0x000000bf9b00780c */ /* 0x000fe20003f04270 */
[----:B------:R-:W-:-:S12]  /*7730*/  @P2 BRA `(.L_x_8121) ;  /* 0x0000000000102947 */ /* 0x000fd80003800000 */
[----:B------:R-:W-:Y:S05]  /*7740*/  @!P1 BRA `(.L_x_8121) ;  /* 0x00000000000c9947 */ /* 0x000fea0003800000 */
[----:B-1----:R-:W2:Y:S04]  /*7750*/  LDG.E R5, desc[UR54][R2.64] ;  /* 0x0000003602057981 */ /* 0x002ea8000c1e1900 */
[----:B-----5:R-:W2:Y:S02]  /*7760*/  LDG.E R0, desc[UR54][R2.64+0x4] ;  /* 0x0000043602007981 */ /* 0x020ea4000c1e1900 */
[----:B--2---:R-:W-:-:S07]  /*7770*/  IMAD.IADD R0, R0, 0x1, -R5 ;  /* 0x0000000100007824 */ /* 0x004fce00078e0a05 */
.L_x_8121:
        /* <DEDUP_REMOVED lines=31> */
.L_x_8123:
[----:B------:R-:W-:Y:S05]  /*7970*/  BSYNC B1 ;  /* 0x0000000000017941 */ /* 0x000fea0003800000 */
.L_x_8122:
        /* <DEDUP_REMOVED lines=8> */
[--C-:B------:R-:W-:Y:S01]  /*7a00*/  IMAD.MOV.U32 R6, RZ, RZ, R18.reuse ;  /* 0x000000ffff067224 */ /* 0x100fe200078e0012 */
[----:B------:R-:W-:Y:S01]  /*7a10*/  UIMAD UR4, UR7, UR8, URZ ;  /* 0x00000008070472a4 */ /* 0x000fe2000f8e023f */
[----:B------:R-:W-:Y:S01]  /*7a20*/  IMAD.IADD R3, R3, 0x1, R7 ;  /* 0x0000000103037824 */ /* 0x000fe200078e0207 */
[----:B------:R-:W-:Y:S01]  /*7a30*/  SHF.R.S32.HI R7, RZ, 0x1f, R18 ;  /* 0x0000001fff077819 */ /* 0x000fe20000011412 */
[----:B------:R-:W-:Y:S01]  /*7a40*/  IMAD.U32 R5, RZ, RZ, UR8 ;  /* 0x00000008ff057e24 */ /* 0x000fe2000f8e00ff */
[----:B------:R-:W-:Y:S01]  /*7a50*/  UIMAD UR4, UR41, UR9, UR4 ;  /* 0x00000009290472a4 */ /* 0x000fe2000f8e0204 */
[----:B------:R-:W-:Y:S02]  /*7a60*/  ULDC.64 UR6, c[0x0][0xae8] ;  /* 0x0002ba0000067ab9 */ /* 0x000fe40000000a00 */
[----:B------:R-:W-:-:S04]  /*7a70*/  IMAD.WIDE.U32 R2, R5, UR41, R2 ;  /* 0x0000002905027c25 */ /* 0x000fc8000f8e0002 */
[----:B------:R-:W-:Y:S02]  /*7a80*/  IMAD R5, R17, -0xc0, R0 ;  /* 0xffffff4011057824 */ /* 0x000fe400078e0200 */
[----:B------:R-:W-:Y:S01]  /*7a90*/  VIADD R3, R3, UR4 ;  /* 0x0000000403037c36 */ /* 0x000fe20008000000 */
[----:B------:R-:W-:Y:S01]  /*7aa0*/  UIMAD UR4, UR39, UR6, URZ ;  /* 0x00000006270472a4 */ /* 0x000fe2000f8e023f */
[C---:B------:R-:W-:Y:S01]  /*7ab0*/  VIADD R0, R18.reuse, 0x60 ;  /* 0x0000006012007836 */ /* 0x040fe20000000000 */
[-C--:B------:R-:W-:Y:S01]  /*7ac0*/  ISETP.GE.AND P0, PT, R18, R5.reuse, PT ;  /* 0x000000051200720c */ /* 0x080fe20003f06270 */
[----:B------:R-:W-:Y:S01]  /*7ad0*/  IMAD.U32 R9, RZ, RZ, UR6 ;  /* 0x00000006ff097e24 */ /* 0x000fe2000f8e00ff */
[----:B------:R-:W-:Y:S01]  /*7ae0*/  UIMAD UR4, UR40, UR7, UR4 ;  /* 0x00000007280472a4 */ /* 0x000fe2000f8e0204 */
[----:B------:R-:W-:Y:S01]  /*7af0*/  IMAD.WIDE R6, R17, 0xc0, R6 ;  /* 0x000000c011067825 */ /* 0x000fe200078e0206 */
[----:B------:R-:W-:-:S03]  /*7b00*/  ISETP.GE.AND P1, PT, R0, R5, PT ;  /* 0x000000050000720c */ /* 0x000fc60003f26270 */
[----:B------:R-:W-:-:S04]  /*7b10*/  IMAD.WIDE.U32 R4, R9, UR40, R2 ;  /* 0x0000002809047c25 */ /* 0x000fc8000f8e0002 */
[----:B------:R-:W-:Y:S02]  /*7b20*/  VIADD R11, R5, UR4 ;  /* 0x00000004050b7c36 */ /* 0x000fe40008000000 */
[----:B------:R-:W-:Y:S05]  /*7b30*/  @P0 BRA `(.L_x_8125) ;  /* 0x00000000004c0947 */ /* 0x000fea0003800000 */
        /* <DEDUP_REMOVED lines=19> */
.L_x_8125:
[----:B------:R-:W-:Y:S05]  /*7c70*/  BSYNC B1 ;  /* 0x0000000000017941 */ /* 0x000fea0003800000 */
.L_x_8124:
        /* <DEDUP_REMOVED lines=22> */
.L_x_8120:
[----:B------:R-:W-:Y:S05]  /*7de0*/  BSYNC B0 ;  /* 0x0000000000007941 */ /* 0x000fea0003800000 */
.L_x_8115:
[----:B------:R-:W-:Y:S02]  /*7df0*/  ULDC UR4, c[0x0][0xc14] ;  /* 0x0003050000047ab9 */ /* 0x000fe40000000800 */
[----:B------:R-:W-:-:S13]  /*7e00*/  ISETP.GE.AND P0, PT, R43, UR4, PT ;  /* 0x000000042b007c0c */ /* 0x000fda000bf06270 */
[----:B------:R-:W-:Y:S05]  /*7e10*/  @!P0 BRA `(.L_x_8126) ;  /* 0xffffff8c00d48947 */ /* 0x000fea000383ffff */
[----:B------:R-:W-:Y:S05]  /*7e20*/  EXIT ;  /* 0x000000000000794d */ /* 0x000fea0003800000 */
.L_x_8089:
[----:B------:R-:W-:-:S08]  /*7e30*/  NOP ;  /* 0x0000000000007918 */ /* 0x000fd00000000000 */
[----:B------:R-:W0:-:S00]  /*7e40*/  USETMAXREG.DEALLOC.CTAPOOL 0x20 ;  /* 0x00000020000079c8 */ /* 0x000e0000080e0500 */
[----:B0-----:R-:W2:Y:S01]  /*7e50*/  LDL.LU R3, [R1] ;  /* 0x0000000001037983 */ /* 0x001ea20000300800 */
[----:B------:R-:W-:Y:S01]  /*7e60*/  LOP3.LUT R2, R0, 0x3, RZ, 0xc0, !PT ;  /* 0x0000000300027812 */ /* 0x000fe200078ec0ff */
[----:B------:R-:W-:-:S05]  /*7e70*/  IMAD.MOV.U32 R4, RZ, RZ, RZ ;  /* 0x000000ffff047224 */ /* 0x000fca00078e00ff */
[----:B------:R-:W0:Y:S02]  /*7e80*/  SHFL.IDX PT, R2, R2, RZ, 0x1f ;  /* 0x00001fff02027589 */ /* 0x000e2400000e0000 */
[----:B0-----:R-:W-:Y:S02]  /*7e90*/  ISETP.NE.AND P0, PT, R2, RZ, PT ;  /* 0x000000ff0200720c */ /* 0x001fe40003f05270 */
[----:B--2---:R-:W-:-:S11]  /*7ea0*/  LOP3.LUT R3, R3, 0xfffffffd, RZ, 0xc0, !PT ;  /* 0xfffffffd03037812 */ /* 0x004fd600078ec0ff */
[----:B------:R-:W-:-:S05]  /*7eb0*/  @P0 LOP3.LUT R3, R3, 0x2, RZ, 0xfc, !PT ;  /* 0x0000000203030812 */ /* 0x000fca00078efcff */
[----:B------:R0:W-:Y:S01]  /*7ec0*/  STL [R1], R3 ;  /* 0x0000000301007387 */ /* 0x0001e20000100800 */
[----:B------:R-:W-:Y:S05]  /*7ed0*/  @!P0 BRA `(.L_x_8127) ;  /* 0x0000000000248947 */ /* 0x000fea0003800000 */
[----:B------:R-:W1:Y:S08]  /*7ee0*/  S2UR UR5, SR_CgaCtaId ;  /* 0x00000000000579c3 */ /* 0x000e700000008800 */
[----:B------:R-:W-:Y:S06]  /*7ef0*/  BAR.SYNC.DEFER_BLOCKING 0x5, 0x200 ;  /* 0x0148000000007b1d */ /* 0x000fec0000010000 */
[----:B------:R-:W-:-:S02]  /*7f00*/  UMOV UR4, 0x400 ;  /* 0x0000040000047882 */ /* 0x000fc40000000000 */
[----:B-1----:R-:W-:-:S09]  /*7f10*/  ULEA UR4, UR5, UR4, 0x18 ;  /* 0x0000000405047291 */ /* 0x002fd2000f8ec03f */
[----:B------:R-:W1:Y:S02]  /*7f20*/  LDS.128 R24, [UR4+0x19cd0] ;  /* 0x019cd004ff187984 */ /* 0x000e640008000c00 */
[----:B-1----:R-:W-:Y:S02]  /*7f30*/  R2UR UR51, R27 ;  /* 0x000000001b3372ca */ /* 0x002fe400000e0000 */
[----:B------:R-:W-:Y:S01]  /*7f40*/  R2UR UR38, R26 ;  /* 0x000000001a2672ca */ /* 0x000fe200000e0000 */
[----:B------:R-:W-:Y:S06]  /*7f50*/  BAR.ARV 0x4, 0x200 ;  /* 0x0108000000007b1d */ /* 0x000fec0000002000 */
[----:B------:R-:W-:Y:S08]  /*7f60*/  BRA `(.L_x_8128) ;  /* 0x0000000800187947 */ /* 0x000ff00003800000 */
.L_x_8127:
[----:B------:R-:W1:Y:S01]  /*7f70*/  S2R R2, SR_TID.X ;  /* 0x0000000000027919 */ /* 0x000e620000002100 */
[----:B------:R-:W-:Y:S01]  /*7f80*/  ULDC UR4, c[0x0][0xc14] ;  /* 0x0003050000047ab9 */ /* 0x000fe20000000800 */
[----:B------:R-:W2:Y:S01]  /*7f90*/  LDC R9, c[0x0][0xc10] ;  /* 0x00030400ff097b82 */ /* 0x000ea20000000800 */
        /* <DEDUP_REMOVED lines=29> */
[----:B------:R-:W2:Y:S02]  /*8170*/  SHFL.IDX PT, R6, R8, 0x1f, 0x1f ;  /* 0x03e01f0008067f89 */ /* 0x000ea400000e0000 */
[----:B--2---:R-:W-:-:S04]  /*8180*/  IMAD R6, R6, R9, RZ ;  /* 0x0000000906067224 */ /* 0x004fc800078e02ff */
[----:B------:R-:W-:Y:S01]  /*8190*/  IMAD.MOV.U32 R3, RZ, RZ, R6 ;  /* 0x000000ffff037224 */ /* 0x000fe200078e0006 */
[----:B0-----:R-:W-:-:S13]  /*81a0*/  ISETP.GT.AND P6, PT, R6, R7, PT ;  /* 0x000000070600720c */ /* 0x001fda0003fc4270 */
[----:B------:R-:W-:Y:S05]  /*81b0*/  @P6 BRA `(.L_x_8129) ;  /* 0x0000000000a06947 */ /* 0x000fea0003800000 */
[----:B------:R-:W-:Y:S01]  /*81c0*/  IMAD.MOV.U32 R6, RZ, RZ, R3 ;  /* 0x000000ffff067224 */ /* 0x000fe200078e0003 */
[----:B------:R-:W-:Y:S01]  /*81d0*/  UMOV UR51, URZ ;  /* 0x0000003f00337c82 */ /* 0x000fe20008000000 */
[----:B------:R-:W-:Y:S01]  /*81e0*/  ULDC UR6, c[0x0][0xc14] ;  /* 0x0003050000067ab9 */ /* 0x000fe20000000800 */
[----:B------:R-:W-:-:S05]  /*81f0*/  ULDC UR5, c[0x0][0xc14] ;  /* 0x0003050000057ab9 */ /* 0x000fca0000000800 */
.L_x_8133:
        /* <DEDUP_REMOVED lines=14> */
.L_x_8132:
[----:B------:R-:W-:Y:S05]  /*82e0*/  BSYNC B0 ;  /* 0x0000000000007941 */ /* 0x000fea0003800000 */
.L_x_8131:
        /* <DEDUP_REMOVED lines=21> */
.L_x_8129:
        /* <DEDUP_REMOVED lines=17> */
.L_x_8134:
[----:B01----:R-:W-:Y:S01]  /*8550*/  IMAD.MOV R2, RZ, RZ, -R3 ;  /* 0x000000ffff027224 */ /* 0x003fe200078e0a03 */
[----:B------:R-:W-:Y:S01]  /*8560*/  UIADD3 UR51, UR4, UR51, URZ ;  /* 0x0000003304337290 */ /* 0x000fe2000fffe03f */
[----:B---3--:R-:W-:Y:S02]  /*8570*/  IMAD R24, R24, R9, R11 ;  /* 0x0000000918187224 */ /* 0x008fe400078e020b */
[----:B------:R-:W-:Y:S01]  /*8580*/  IMAD.MOV.U32 R11, RZ, RZ, R2 ;  /* 0x000000ffff0b7224 */ /* 0x000fe200078e0002 */
[----:B------:R-:W-:Y:S01]  /*8590*/  IABS R2, R4 ;  /* 0x0000000400027213 */ /* 0x000fe20000000000 */
[----:B------:R-:W-:Y:S02]  /*85a0*/  IMAD.IADD R9, R7, 0x1, -R24 ;  /* 0x0000000107097824 */ /* 0x000fe400078e0a18 */
[----:B------:R-:W-:Y:S02]  /*85b0*/  IMAD R7, R11, R6, RZ ;  /* 0x000000060b077224 */ /* 0x000fe400078e02ff */
[----:B------:R-:W-:Y:S01]  /*85c0*/  IMAD.MOV R10, RZ, RZ, -R2 ;  /* 0x000000ffff0a7224 */ /* 0x000fe200078e0a02 */
[----:B--2---:R-:W-:Y:S01]  /*85d0*/  IABS R8, R9 ;  /* 0x0000000900087213 */ /* 0x004fe20000000000 */
[----:B------:R-:W-:-:S04]  /*85e0*/  IMAD.MOV.U32 R2, RZ, RZ, RZ ;  /* 0x000000ffff027224 */ /* 0x000fc800078e00ff */
[----:B------:R-:W-:-:S04]  /*85f0*/  IMAD.HI.U32 R2, R3, R7, R2 ;  /* 0x0000000703027227 */ /* 0x000fc800078e0002 */
[----:B------:R-:W-:Y:S02]  /*8600*/  IMAD.MOV.U32 R3, RZ, RZ, R8 ;  /* 0x000000ffff037224 */ /* 0x000fe400078e0008 */
        /* <DEDUP_REMOVED lines=15> */
[----:B------:R-:W-:Y:S01]  /*8700*/  IMAD R25, R4, R25, R9 ;  /* 0x0000001904197224 */ /* 0x000fe200078e0209 */
[----:B------:R-:W-:Y:S09]  /*8710*/  BRA `(.L_x_8135) ;  /* 0x00000000000c7947 */ /* 0x000ff20003800000 */
.L_x_8130:
[----:B------:R-:W-:Y:S01]  /*8720*/  IMAD.MOV.U32 R24, RZ, RZ, R7 ;  /* 0x000000ffff187224 */ /* 0x000fe200078e0007 */
[----:B------:R-:W-:Y:S01]  /*8730*/  UMOV UR38, URZ ;  /* 0x0000003f00267c82 */ /* 0x000fe20008000000 */
[----:B------:R-:W-:-:S07]  /*8740*/  IMAD.MOV.U32 R25, RZ, RZ, RZ ;  /* 0x000000ffff197224 */ /* 0x000fce00078e00ff */
.L_x_8135:
[----:B------:R-:W-:Y:S01]  /*8750*/  ISETP.NE.AND P0, PT, R5, RZ, PT ;  /* 0x000000ff0500720c */ /* 0x000fe20003f05270 */
[----:B------:R-:W-:Y:S02]  /*8760*/  IMAD.U32 R26, RZ, RZ, UR38 ;  /* 0x00000026ff1a7e24 */ /* 0x000fe4000f8e00ff */
[----:B------:R-:W-:-:S10]  /*8770*/  IMAD.U32 R27, RZ, RZ, UR51 ;  /* 0x00000033ff1b7e24 */ /* 0x000fd4000f8e00ff */
[----:B------:R-:W0:Y:S01]  /*8780*/  @!P0 S2R R3, SR_CgaCtaId ;  /* 0x0000000000038919 */ /* 0x000e220000008800 */
[----:B------:R-:W-:-:S04]  /*8790*/  @!P0 MOV R2, 0x400 ;  /* 0x0000040000028802 */ /* 0x000fc80000000f00 */
[----:B0-----:R-:W-:-:S05]  /*87a0*/  @!P0 LEA R2, R3, R2, 0x18 ;  /* 0x0000000203028211 */ /* 0x001fca00078ec0ff */
[----:B------:R1:W-:Y:S01]  /*87b0*/  @!P0 STS.128 [R2+0x19cd0], R24 ;  /* 0x019cd01802008388 */ /* 0x0003e20000000c00 */
[----:B------:R-:W-:Y:S06]  /*87c0*/  BAR.ARV 0x5, 0x200 ;  /* 0x0148000000007b1d */ /* 0x000fec0000002000 */
.L_x_8128:
[----:B------:R-:W-:Y:S01]  /*87d0*/  ULDC UR4, c[0x0][0xc14] ;  /* 0x0003050000047ab9 */ /* 0x000fe20000000800 */
[----:B------:R2:W-:Y:S01]  /*87e0*/  STL [R1+0x8], RZ ;  /* 0x000008ff01007387 */ /* 0x0005e20000100800 */
[----:B------:R-:W-:Y:S01]  /*87f0*/  UISETP.GE.AND UP0, UPT, UR51, UR4, UPT ;  /* 0x000000043300728c */ /* 0x000fe2000bf06270 */
[----:B------:R-:W-:Y:S02]  /*8800*/  IMAD.MOV.U32 R19, RZ, RZ, 0x1 ;  /* 0x00000001ff137424 */ /* 0x000fe400078e00ff */
[----:B------:R-:W-:-:S03]  /*8810*/  IMAD.MOV.U32 R17, RZ, RZ, RZ ;  /* 0x000000ffff117224 */ /* 0x000fc600078e00ff */
[----:B------:R-:W-:-:S13]  /*8820*/  PLOP3.LUT P0, PT, PT, PT, UP0, 0x80, 0x0 ;  /* 0x000000000000781c */ /* 0x000fda0003f0f008 */
[----:B--2---:R-:W-:Y:S05]  /*8830*/  @P0 BRA `(.L_x_8136) ;  /* 0x0000003800840947 */ /* 0x004fea0003800000 */
[----:B------:R-:W2:Y:S01]  /*8840*/  S2R R8, SR_TID.X ;  /* 0x0000000000087919 */ /* 0x000ea20000002100 */
[----:B------:R-:W-:Y:S01]  /*8850*/  IMAD.SHL.U32 R9, R0, 0x800, RZ ;  /* 0x0000080000097824 */ /* 0x000fe200078e00ff */
[----:B------:R-:W-:Y:S01]  /*8860*/  ULOP3.LUT UR41, UR48, 0x1, URZ, 0xfc, !UPT ;  /* 0x0000000130297892 */ /* 0x000fe2000f8efc3f */
[----:B------:R-:W-:Y:S01]  /*8870*/  IMAD.MOV.U32 R19, RZ, RZ, 0x1 ;  /* 0x00000001ff137424 */ /* 0x000fe200078e00ff */
[----:B------:R-:W3:Y:S01]  /*8880*/  S2R R7, SR_TID.X ;  /* 0x0000000000077919 */ /* 0x000ee20000002100 */
[----:B------:R-:W-:Y:S01]  /*8890*/  IMAD.MOV.U32 R17, RZ, RZ, RZ ;  /* 0x000000ffff117224 */ /* 0x000fe200078e00ff */
[----:B------:R-:W-:Y:S01]  /*88a0*/  ULOP3.LUT UR50, UR48, 0x2, URZ, 0xfc, !UPT ;  /* 0x0000000230327892 */ /* 0x000fe2000f8efc3f */
[----:B------:R4:W-:Y:S01]  /*88b0*/  STL [R1+0x8], RZ ;  /* 0x000008ff01007387 */ /* 0x0009e20000100800 */
[----:B------:R-:W-:Y:S01]  /*88c0*/  ULDC UR49, c[0x0][0xc] ;  /* 0x0000030000317ab9 */ /* 0x000fe20000000800 */
[----:B------:R-:W-:Y:S01]  /*88d0*/  ULDC.64 UR52, c[0x0][0x198] ;  /* 0x0000660000347ab9 */ /* 0x000fe20000000a00 */
[----:B--2---:R-:W-:Y:S01]  /*88e0*/  SHF.R.U32.HI R4, RZ, 0x1, R8 ;  /* 0x00000001ff047819 */ /* 0x004fe20000011608 */
[C---:B-1----:R-:W-:Y:S01]  /*88f0*/  IMAD.SHL.U32 R2, R8.reuse, 0x20, RZ ;  /* 0x0000002008027824 */ /* 0x042fe200078e00ff */
[C---:B------:R-:W-:Y:S01]  /*8900*/  LOP3.LUT P0, RZ, R8.reuse, 0x4, RZ, 0xc0, !PT ;  /* 0x0000000408ff7812 */ /* 0x040fe2000780c0ff */
[----:B------:R-:W-:Y:S01]  /*8910*/  IMAD.SHL.U32 R6, R8, 0x80, RZ ;  /* 0x0000008008067824 */ /* 0x000fe200078e00ff */
[----:B------:R-:W-:Y:S01]  /*8920*/  LOP3.LUT R5, R4, 0x20, RZ, 0xc0, !PT ;  /* 0x0000002004057812 */ /* 0x000fe200078ec0ff */
[----:B------:R-:W-:Y:S01]  /*8930*/  IMAD.SHL.U32 R0, R8, 0x10, RZ ;  /* 0x0000001008007824 */ /* 0x000fe200078e00ff */
[----:B---3--:R-:W-:-:S02]  /*8940*/  LOP3.LUT R10, R7, 0x7f, RZ, 0xc0, !PT ;  /* 0x0000007f070a7812 */ /* 0x008fc400078ec0ff */
[----:B------:R-:W-:Y:S02]  /*8950*/  LOP3.LUT R7, R5, 0x10, R8, 0xf8, !PT ;  /* 0x0000001005077812 */ /* 0x000fe400078ef808 */
[----:B0-----:R-:W-:Y:S01]  /*8960*/  LOP3.LUT R3, R2, 0x80, RZ, 0xc0, !PT ;  /* 0x0000008002037812 */ /* 0x001fe200078ec0ff */
[----:B------:R-:W-:Y:S01]  /*8970*/  IMAD.SHL.U32 R5, R10, 0x10, RZ ;  /* 0x000000100a057824 */ /* 0x000fe200078e00ff */
[----:B------:R-:W-:Y:S02]  /*8980*/  LOP3.LUT R7, R7, 0x380, R6, 0xf8, !PT ;  /* 0x0000038007077812 */ /* 0x000fe400078ef806 */
[----:B------:R-:W-:Y:S01]  /*8990*/  LOP3.LUT R3, R3, 0x10, R4, 0xf8, !PT ;  /* 0x0000001003037812 */ /* 0x000fe200078ef804 */
[----:B------:R-:W-:Y:S01]  /*89a0*/  IMAD.SHL.U32 R4, R8, 0x4, RZ ;  /* 0x0000000408047824 */ /* 0x000fe200078e00ff */
[----:B------:R-:W-:Y:S02]  /*89b0*/  LOP3.LUT R6, R6, 0x400, RZ, 0xc0, !PT ;  /* 0x0000040006067812 */ /* 0x000fe400078ec0ff */
[----:B------:R-:W-:-:S02]  /*89c0*/  LOP3.LUT R2, R2, 0x360, RZ, 0xc0, !PT ;  /* 0x0000036002027812 */ /* 0x000fc400078ec0ff */
[----:B------:R-:W-:Y:S02]  /*89d0*/  LOP3.LUT R6, R6, 0x800, R9, 0xf8, !PT ;  /* 0x0000080006067812 */ /* 0x000fe400078ef809 */
[----:B------:R-:W-:Y:S02]  /*89e0*/  LOP3.LUT R7, R7, 0x70, R0, 0x78, !PT ;  /* 0x0000007007077812 */ /* 0x000fe400078e7800 */
[----:B------:R-:W-:Y:S02]  /*89f0*/  LOP3.LUT R2, R2, 0x400, R5, 0xf8, !PT ;  /* 0x0000040002027812 */ /* 0x000fe400078ef805 */
[----:B------:R-:W-:Y:S02]  /*8a00*/  LOP3.LUT R3, R3, 0x10, R4, 0x78, !PT ;  /* 0x0000001003037812 */ /* 0x000fe400078e7804 */
[----:B------:R-:W-:Y:S02]  /*8a10*/  LOP3.LUT R22, R6, R7, RZ, 0xfc, !PT ;  /* 0x0000000706167212 */ /* 0x000fe400078efcff */
[----:B------:R-:W-:-:S03]  /*8a20*/  LOP3.LUT R18, R2, R3, RZ, 0xfc, !PT ;  /* 0x0000000302127212 */ /* 0x000fc600078efcff */
[----:B------:R-:W-:Y:S01]  /*8a30*/  VIADD R23, R22, 0x40 ;  /* 0x0000004016177836 */ /* 0x000fe20000000000 */
[----:B------:R-:W-:Y:S01]  /*8a40*/  LOP3.LUT R29, R18, 0x1800, RZ, 0xfc, !PT ;  /* 0x00001800121d7812 */ /* 0x000fe200078efcff */
[----:B------:R-:W-:Y:S01]  /*8a50*/  @P0 VIADD R23, R22, 0xffffffc0 ;  /* 0xffffffc016170836 */ /* 0x000fe20000000000 */
[----:B----4-:R-:W-:-:S07]  /*8a60*/  LOP3.LUT R28, R18, 0x2800, RZ, 0xfc, !PT ;  /* 0x00002800121c7812 */ /* 0x010fce00078efcff */
.L_x_8198:
[----:B------:R-:W-:Y:S01]  /*8a70*/  ULDC.64 UR4, c[0x0][0xc60] ;  /* 0x0003180000047ab9 */ /* 0x000fe20000000a00 */
[----:B------:R-:W-:Y:S01]  /*8a80*/  ULDC.64 UR12, c[0x0][0xa20] ;  /* 0x00028800000c7ab9 */ /* 0x000fe20000000a00 */
[----:B------:R-:W-:Y:S01]  /*8a90*/  UIMAD.WIDE UR4, UR51, 0x4, UR4 ;  /* 0x00000004330478a5 */ /* 0x000fe2000f8e0204 */
[----:B------:R-:W-:Y:S01]  /*8aa0*/  ULDC.64 UR8, c[0x0][0xa00] ;  /* 0x0002800000087ab9 */ /* 0x000fe20000000a00 */
[----:B------:R-:W-:Y:S01]  /*8ab0*/  ULDC.64 UR10, c[0x0][0xa08] ;  /* 0x00028200000a7ab9 */ /* 0x000fe20000000a00 */
[----:B0-----:R-:W-:Y:S01]  /*8ac0*/  IMAD.MOV.U32 R8, RZ, RZ, RZ ;  /* 0x000000ffff087224 */ /* 0x001fe200078e00ff */
[----:B------:R-:W-:Y:S02]  /*8ad0*/  ULDC UR43, c[0x0][0x2e0] ;  /* 0x0000b800002b7ab9 */ /* 0x000fe40000000800 */
[----:B------:R-:W-:Y:S02]  /*8ae0*/  IMAD.U32 R2, RZ, RZ, UR4 ;  /* 0x00000004ff027e24 */ /* 0x000fe4000f8e00ff */
[----:B------:R-:W-:Y:S01]  /*8af0*/  IMAD.U32 R3, RZ, RZ, UR5 ;  /* 0x00000005ff037e24 */ /* 0x000fe2000f8e00ff */
[----:B------:R-:W-:-:S04]  /*8b00*/  ULDC.64 UR4, c[0x0][0xa28] ;  /* 0x00028a0000047ab9 */ /* 0x000fc80000000a00 */
[----:B------:R-:W2:Y:S01]  /*8b10*/  LDG.E R2, desc[UR54][R2.64] ;  /* 0x0000003602027981 */ /* 0x000ea2000c1e1900 */
[----:B------:R-:W-:Y:S01]  /*8b20*/  UISETP.NE.U32.AND UP0, UPT, UR4, URZ, UPT ;  /* 0x0000003f0400728c */ /* 0x000fe2000bf05070 */
[----:B------:R-:W-:Y:S01]  /*8b30*/  ISETP.NE.U32.AND P0, PT, RZ, UR10, PT ;  /* 0x0000000aff007c0c */ /* 0x000fe2000bf05070 */
[----:B------:R-:W-:Y:S02]  /*8b40*/  UISETP.NE.U32.AND UP2, UPT, UR12, URZ, UPT ;  /* 0x0000003f0c00728c */ /* 0x000fe4000bf45070 */
[----:B------:R-:W-:Y:S01]  /*8b50*/  UISETP.NE.AND.EX UP0, UPT, UR5, URZ, UPT, UP0 ;  /* 0x0000003f0500728c */ /* 0x000fe2000bf05300 */
[----:B------:R-:W-:Y:S01]  /*8b60*/  ISETP.NE.AND.EX P0, PT, RZ, UR11, PT, P0 ;  /* 0x0000000bff007c0c */ /* 0x000fe2000bf05300 */
[----:B------:R-:W-:Y:S02]  /*8b70*/  UISETP.NE.AND.EX UP2, UPT, UR13, URZ, UPT, UP2 ;  /* 0x0000003f0d00728c */ /* 0x000fe4000bf45320 */
[----:B------:R-:W-:Y:S02]  /*8b80*/  UISETP.NE.U32.AND UP1, UPT, UR8, URZ, UPT ;  /* 0x0000003f0800728c */ /* 0x000fe4000bf25070 */
[----:B------:R-:W-:-:S02]  /*8b90*/  PLOP3.LUT P1, PT, PT, PT, UP0, 0x80, 0x0 ;  /* 0x000000000000781c */ /* 0x000fc40003f2f008 */
[----:B------:R-:W-:Y:S01]  /*8ba0*/  UISETP.NE.AND.EX UP1, UPT, UR9, URZ, UPT, UP1 ;  /* 0x0000003f0900728c */ /* 0x000fe2000bf25310 */
[----:B------:R-:W-:-:S05]  /*8bb0*/  PLOP3.LUT P3, PT, PT, PT, UP2, 0x80, 0x0 ;  /* 0x000000000000781c */ /* 0x000fca0003f6f028 */
[----:B------:R-:W-:Y:S02]  /*8bc0*/  PLOP3.LUT P2, PT, PT, PT, UP1, 0x80, 0x0 ;  /* 0x000000000000781c */ /* 0x000fe40003f4f018 */
[----:B--2---:R-:W-:-:S13]  /*8bd0*/  R2UR UR47, R2 ;  /* 0x00000000022f72ca */ /* 0x004fda00000e0000 */
[----:B------:R-:W-:Y:S02]  /*8be0*/  USHF.R.S32.HI UR14, URZ, 0x1f, UR47 ;  /* 0x0000001f3f0e7899 */ /* 0x000fe4000801142f */
[----:B------:R-:W-:Y:S02]  /*8bf0*/  @UP0 ULEA UR4, UP3, UR47, UR4, 0x2 ;  /* 0x000000042f040291 */ /* 0x000fe4000f86103f */
[----:B------:R-:W-:Y:S02]  /*8c00*/  USHF.L.U32 UR45, UR47, 0x2, URZ ;  /* 0x000000022f2d7899 */ /* 0x000fe4000800063f */
[----:B------:R-:W-:Y:S02]  /*8c10*/  @UP0 ULEA.HI.X UR5, UR47, UR5, UR14, 0x2, UP3 ;  /* 0x000000052f050291 */ /* 0x000fe400098f140e */
[----:B------:R-:W-:Y:S01]  /*8c20*/  UIADD3 UR7, UP0, UR45, UR10, URZ ;  /* 0x0000000a2d077290 */ /* 0x000fe2000ff1e03f */
[----:B------:R-:W-:Y:S01]  /*8c30*/  IMAD.U32 R2, RZ, RZ, UR4 ;  /* 0x00000004ff027e24 */ /* 0x000fe2000f8e00ff */
[----:B------:R-:W-:-:S02]  /*8c40*/  USHF.L.U64.HI UR46, UR47, 0x2, UR14 ;  /* 0x000000022f2e7899 */ /* 0x000fc4000801020e */
[----:B------:R-:W-:Y:S01]  /*8c50*/  IMAD.U32 R3, RZ, RZ, UR5 ;  /* 0x00000005ff037e24 */ /* 0x000fe2000f8e00ff */
[----:B------:R-:W-:Y:S02]  /*8c60*/  @UP2 UIADD3 UR6, UP3, UR45, UR12, URZ ;  /* 0x0000000c2d062290 */ /* 0x000fe4000ff7e03f */
[----:B------:R-:W-:Y:S02]  /*8c70*/  UIADD3.X UR5, UR46, UR11, URZ, UP0, !UPT ;  /* 0x0000000b2e057290 */ /* 0x000fe400087fe43f */
[----:B-1----:R0:W2:Y:S01]  /*8c80*/  @P1 LDG.E R0, desc[UR54][R2.64] ;  /* 0x0000003602001981 */ /* 0x0020a2000c1e1900 */
[----:B------:R-:W-:Y:S01]  /*8c90*/  @UP1 ULEA UR4, UP0, UR47, UR8, 0x2 ;  /* 0x000000082f041291 */ /* 0x000fe2000f80103f */
[----:B------:R-:W-:Y:S02]  /*8ca0*/  IMAD.U32 R4, RZ, RZ, UR6 ;  /* 0x00000006ff047e24 */ /* 0x000fe4000f8e00ff */
[----:B0-----:R-:W-:Y:S01]  /*8cb0*/  IMAD.U32 R2, RZ, RZ, UR7 ;  /* 0x00000007ff027e24 */ /* 0x001fe2000f8e00ff */
[----:B------:R-:W-:Y:S01]  /*8cc0*/  @UP2 UIADD3.X UR7, UR46, UR13, URZ, UP3, !UPT ;  /* 0x0000000d2e072290 */ /* 0x000fe20009ffe43f */
[----:B------:R-:W-:Y:S01]  /*8cd0*/  IMAD.U32 R3, RZ, RZ, UR5 ;  /* 0x00000005ff037e24 */ /* 0x000fe2000f8e00ff */
[----:B------:R-:W-:-:S04]  /*8ce0*/  @UP1 ULEA.HI.X UR5, UR47, UR9, UR14, 0x2, UP0 ;  /* 0x000000092f051291 */ /* 0x000fc800080f140e */
[----:B------:R-:W-:Y:S01]  /*8cf0*/  IMAD.U32 R5, RZ, RZ, UR7 ;  /* 0x00000007ff057e24 */ /* 0x000fe2000f8e00ff */
[----:B------:R-:W3:Y:S04]  /*8d00*/  @P0 LDG.E R6, desc[UR54][R2.64] ;  /* 0x0000003602060981 */ /* 0x000ee8000c1e1900 */
[----:B------:R0:W4:Y:S02]  /*8d10*/  @P3 LDG.E R7, desc[UR54][R4.64] ;  /* 0x0000003604073981 */ /* 0x000124000c1e1900 */
[----:B0-----:R-:W-:Y:S02]  /*8d20*/  IMAD.U32 R4, RZ, RZ, UR4 ;  /* 0x00000004ff047e24 */ /* 0x001fe4000f8e00ff */
[----:B------:R-:W-:Y:S01]  /*8d30*/  IMAD.U32 R5, RZ, RZ, UR5 ;  /* 0x00000005ff057e24 */ /* 0x000fe2000f8e00ff */
[----:B------:R-:W-:-:S04]  /*8d40*/  ULDC.64 UR4, c[0x0][0x3f8] ;  /* 0x0000fe0000047ab9 */ /* 0x000fc80000000a00 */
[----:B------:R-:W5:Y:S01]  /*8d50*/  @P2 LDG.E R8, desc[UR54][R4.64] ;  /* 0x0000003604082981 */ /* 0x000f62000c1e1900 */
[----:B------:R-:W-:-:S04]  /*8d60*/  UISETP.NE.U32.AND UP0, UPT, UR4, URZ, UPT ;  /* 0x0000003f0400728c */ /* 0x000fc8000bf05070 */
[----:B------:R-:W-:-:S03]  /*8d70*/  UISETP.NE.AND.EX UP0, UPT, UR5, URZ, UPT, UP0 ;  /* 0x0000003f0500728c */ /* 0x000fc6000bf05300 */
[----:B------:R-:W-:Y:S02]  /*8d80*/  ULDC UR5, c[0x0][0x404] ;  /* 0x0001010000057ab9 */ /* 0x000fe40000000800 */
[----:B------:R-:W-:-:S04]  /*8d90*/  USEL UR5, UR5, 0x1, UP0 ;  /* 0x0000000105057887 */ /* 0x000fc80008000000 */
[----:B------:R-:W-:Y:S01]  /*8da0*/  UIMAD UR43, UR5, UR43, URZ ;  /* 0x0000002b052b72a4 */ /* 0x000fe2000f8e023f */
[----:B------:R-:W-:Y:S01]  /*8db0*/  UMOV UR44, URZ ;  /* 0x0000003f002c7c82 */ /* 0x000fe20008000000 */
[----:B------:R-:W-:Y:S01]  /*8dc0*/  UMOV UR4, URZ ;  /* 0x0000003f00047c82 */ /* 0x000fe20008000000 */
[----:B--2---:R-:W-:Y:S02]  /*8dd0*/  @P1 R2UR UR44, R0 ;  /* 0x00000000002c12ca */ /* 0x004fe400000e0000 */
[----:B---3--:R-:W-:Y:S02]  /*8de0*/  @P0 R2UR UR4, R6 ;  /* 0x00000000060402ca */ /* 0x008fe400000e0000 */
[----:B----4-:R-:W-:Y:S01]  /*8df0*/  @P3 R2UR UR43, R7 ;  /* 0x00000000072b32ca */ /* 0x010fe200000e0000 */
[----:B-----5:R0:W-:Y:S01]  /*8e00*/  STL [R1+0x4], R8 ;  /* 0x0000040801007387 */ /* 0x0201e20000100800 */
[----:B------:R-:W-:-:S13]  /*8e10*/  @P3 BRA `(.L_x_8137) ;  /* 0x0000000000183947 */ /* 0x000fda0003800000 */
[----:B------:R-:W-:Y:S05]  /*8e20*/  @!P0 BRA `(.L_x_8137) ;  /* 0x0000000000148947 */ /* 0x000fea0003800000 */
[----:B------:R-:W2:Y:S04]  /*8e30*/  LDG.E R4, desc[UR54][R2.64] ;  /* 0x0000003602047981 */ /* 0x000ea8000c1e1900 */
[----:B------:R-:W3:Y:S01]  /*8e40*/  LDG.E R0, desc[UR54][R2.64+0x4] ;  /* 0x0000043602007981 */ /* 0x000ee2000c1e1900 */
[----:B--2---:R-:W-:Y:S02]  /*8e50*/  R2UR UR5, R4 ;  /* 0x00000000040572ca */ /* 0x004fe400000e0000 */
[----:B---3--:R-:W-:-:S13]  /*8e60*/  R2UR UR43, R0 ;  /* 0x00000000002b72ca */ /* 0x008fda00000e0000 */
[----:B------:R-:W-:-:S12]  /*8e70*/  UIADD3 UR43, -UR5, UR43, URZ ;  /* 0x0000002b052b7290 */ /* 0x000fd8000fffe13f */
.L_x_8137:
[----:B------:R-:W-:Y:S01]  /*8e80*/  UIADD3 UR43, -UR44, UR43, URZ ;  /* 0x0000002b2c2b7290 */ /* 0x000fe2000fffe13f */
[----:B------:R-:W-:Y:S01]  /*8e90*/  BSSY B6, `(.L_x_8138) ;  /* 0x00002a2000067945 */ /* 0x000fe20003800000 */
[----:B------:R-:W-:Y:S02]  /*8ea0*/  UIADD3 UR44, UR4, UR44, URZ ;  /* 0x0000002c042c7290 */ /* 0x000fe4000fffe03f */
[----:B------:R-:W-:Y:S02]  /*8eb0*/  UIADD3 UR42, UR43, 0x7f, URZ ;  /* 0x0000007f2b2a7890 */ /* 0x000fe4000fffe03f */
[----:B------:R-:W-:Y:S02]  /*8ec0*/  ISETP.LT.AND P0, PT, RZ, UR43, PT ;  /* 0x0000002bff007c0c */ /* 0x000fe4000bf01270 */
[----:B------:R-:W-:-:S04]  /*8ed0*/  USHF.R.S32.HI UR5, URZ, 0x1f, UR42 ;  /* 0x0000001f3f057899 */ /* 0x000fc8000801142a */
[----:B------:R-:W-:-:S07]  /*8ee0*/  ULEA.HI UR42, UR5, UR42, URZ, 0x7 ;  /* 0x0000002a052a7291 */ /* 0x000fce000f8f383f */
        /* <DEDUP_REMOVED lines=8> */
[----:B------:R-:W1:Y:S08]  /*8f70*/  FLO.U32 R0, UR4 ;  /* 0x0000000400007d00 */ /* 0x000e7000080e0000 */
[----:B------:R-:W2:Y:S01]  /*8f80*/  POPC R5, UR4 ;  /* 0x0000000400057d09 */ /* 0x000ea20008000000 */
[----:B-1----:R-:W-:-:S13]  /*8f90*/  ISETP.EQ.U32.AND P0, PT, R0, R7, PT ;  /* 0x000000070000720c */ /* 0x002fda0003f02070 */
[----:B--2---:R-:W2:Y:S01]  /*8fa0*/  @P0 ATOMG.E.ADD.STRONG.GPU PT, R3, desc[UR54][R2.64], R5 ;  /* 0x00000005020309a8 */ /* 0x004ea200081ee1f6 */
[----:B------:R-:W1:Y:S02]  /*8fb0*/  S2R R4, SR_LTMASK ;  /* 0x0000000000047919 */ /* 0x000e640000003900 */
[----:B-1----:R-:W-:-:S04]  /*8fc0*/  LOP3.LUT R4, R4, UR4, RZ, 0xc0, !PT ;  /* 0x0000000404047c12 */ /* 0x002fc8000f8ec0ff */
[----:B------:R-:W1:Y:S01]  /*8fd0*/  POPC R7, R4 ;  /* 0x0000000400077309 */ /* 0x000e620000000000 */
[----:B--2---:R-:W1:Y:S02]  /*8fe0*/  SHFL.IDX PT, R0, R3, R0, 0x1f ;  /* 0x00001f0003007589 */ /* 0x004e6400000e0000 */
[----:B-1----:R-:W-:Y:S01]  /*8ff0*/  IADD3 R24, R0, UR49, R7 ;  /* 0x0000003100187c10 */ /* 0x002fe2000fffe007 */
[----:B------:R-:W-:Y:S06]  /*9000*/  BRA `(.L_x_8140) ;  /* 0x0000002800287947 */ /* 0x000fec0003800000 */
.L_x_8139:
        /* <DEDUP_REMOVED lines=18> */
[----:B0-----:R-:W-:Y:S02]  /*9130*/  IMAD.MOV.U32 R8, RZ, RZ, 0x70 ;  /* 0x00000070ff087424 */ /* 0x001fe400078e00ff */
[----:B------:R-:W-:Y:S02]  /*9140*/  IMAD.MOV.U32 R12, RZ, RZ, 0x1 ;  /* 0x00000001ff0c7424 */ /* 0x000fe400078e00ff */
[----:B------:R-:W-:-:S07]  /*9150*/  IMAD.MOV.U32 R13, RZ, RZ, RZ ;  /* 0x000000ffff0d7224 */ /* 0x000fce00078e00ff */
[----:B------:R-:W-:-:S07]  /*9160*/  LEPC R20, `(.L_x_8141) ;  /* 0x000000001014794e */ /* 0x000fce0000000000 */
[----:B-1----:R-:W-:Y:S05]  /*9170*/  CALL.ABS.NOINC R2 ;  /* 0x0000000002007343 */ /* 0x002fea0003c00000 */
.L_x_8141:
[----:B------:R-:W2:Y:S01]  /*9180*/  LDL.LU R2, [R1] ;  /* 0x0000000001027983 */ /* 0x000ea20000300800 */
[----:B------:R-:W-:-:S06]  /*9190*/  UIADD3 UR4, UR40, 0x9000, URZ ;  /* 0x0000900028047890 */ /* 0x000fcc000fffe03f */
[----:B------:R-:W-:-:S05]  /*91a0*/  IMAD.U32 R16, RZ, RZ, UR4 ;  /* 0x00000004ff107e24 */ /* 0x000fca000f8e00ff */
[----:B------:R-:W-:Y:S02]  /*91b0*/  LOP3.LUT P0, RZ, R16, 0x9f, RZ, 0xc0, !PT ;  /* 0x0000009f10ff7812 */ /* 0x000fe4000780c0ff */
[----:B--2---:R-:W-:-:S11]  /*91c0*/  LOP3.LUT R2, R2, 0xfffffffe, RZ, 0xc0, !PT ;  /* 0xfffffffe02027812 */ /* 0x004fd600078ec0ff */
[----:B------:R-:W-:-:S05]  /*91d0*/  @P0 LOP3.LUT R2, R2, 0x1, RZ, 0xfc, !PT ;  /* 0x0000000102020812 */ /* 0x000fca00078efcff */
[----:B------:R1:W-:Y:S01]  /*91e0*/  STL [R1], R2 ;  /* 0x0000000201007387 */ /* 0x0003e20000100800 */
        /* <DEDUP_REMOVED lines=17> */
.L_x_8142:
        /* <DEDUP_REMOVED lines=20> */
.L_x_8143:
        /* <DEDUP_REMOVED lines=18> */
.L_x_8144:
[----:B------:R-:W-:Y:S01]  /*9560*/  ULDC.64 UR4, c[0x0][0x9f8] ;  /* 0x00027e0000047ab9 */ /* 0x000fe20000000a00 */
[----:B------:R-:W2:Y:S01]  /*9570*/  LDL.LU R21, [R1+0x4] ;  /* 0x0000040001157983 */ /* 0x000ea20000300800 */
[----:B------:R-:W-:Y:S01]  /*9580*/  UISETP.NE.U32.AND UP0, UPT, UR4, URZ, UPT ;  /* 0x0000003f0400728c */ /* 0x000fe2000bf05070 */
[----:B------:R-:W-:Y:S01]  /*9590*/  IMAD.U32 R20, RZ, RZ, UR47 ;  /* 0x0000002fff147e24 */ /* 0x000fe2000f8e00ff */
[----:B------:R-:W3:Y:S01]  /*95a0*/  LDC R0, c[0x0][0x428] ;  /* 0x00010a00ff007b82 */ /* 0x000ee20000000800 */
[----:B------:R-:W4:Y:S01]  /*95b0*/  S2R R4, SR_TID.X ;  /* 0x0000000000047919 */ /* 0x000f220000002100 */
[----:B------:R-:W-:Y:S01]  /*95c0*/  UISETP.NE.AND.EX UP0, UPT, UR5, URZ, UPT, UP0 ;  /* 0x0000003f0500728c */ /* 0x000fe2000bf05300 */
[----:B------:R-:W-:Y:S01]  /*95d0*/  IMAD.U32 R16, RZ, RZ, UR38 ;  /* 0x00000026ff107e24 */ /* 0x000fe2000f8e00ff */
[----:B------:R-:W-:-:S04]  /*95e0*/  ULDC.64 UR14, c[0x0][0xa08] ;  /* 0x00028200000e7ab9 */ /* 0x000fc80000000a00 */
[----:B------:R-:W-:-:S05]  /*95f0*/  PLOP3.LUT P0, PT, PT, PT, UP0, 0x80, 0x0 ;  /* 0x000000000000781c */ /* 0x000fca0003f0f008 */
[----:B------:R-:W-:-:S04]  /*9600*/  @UP0 UIADD3 UR4, UP1, UR45, UR4, URZ ;  /* 0x000000042d040290 */ /* 0x000fc8000ff3e03f */
[----:B------:R-:W-:Y:S02]  /*9610*/  @UP0 UIADD3.X UR5, UR46, UR5, URZ, UP1, !UPT ;  /* 0x000000052e050290 */ /* 0x000fe40008ffe43f */
[----:B-1----:R-:W-:-:S04]  /*9620*/  IMAD.U32 R2, RZ, RZ, UR4 ;  /* 0x00000004ff027e24 */ /* 0x002fc8000f8e00ff */
[----:B------:R-:W-:Y:S01]  /*9630*/  IMAD.U32 R3, RZ, RZ, UR5 ;  /* 0x00000005ff037e24 */ /* 0x000fe2000f8e00ff */
[----:B------:R-:W-:-:S04]  /*9640*/  ULDC.64 UR4, c[0x0][0xa00] ;  /* 0x0002800000047ab9 */ /* 0x000fc80000000a00 */
[----:B------:R1:W5:Y:S01]  /*9650*/  @P0 LDG.E R20, desc[UR54][R2.64] ;  /* 0x0000003602140981 */ /* 0x000362000c1e1900 */
[----:B---3--:R-:W-:Y:S01]  /*9660*/  ISETP.NE.AND P0, PT, R0, 0x1, PT ;  /* 0x000000010000780c */ /* 0x008fe20003f05270 */
[----:B------:R-:W-:Y:S01]  /*9670*/  UMOV UR36, URZ ;  /* 0x0000003f00247c82 */ /* 0x000fe20008000000 */
[----:B------:R-:W-:Y:S01]  /*9680*/  UMOV UR6, UR38 ;  /* 0x0000002600067c82 */ /* 0x000fe20008000000 */
[----:B------:R-:W-:Y:S01]  /*9690*/  UMOV UR8, 0x40 ;  /* 0x0000004000087882 */ /* 0x000fe20000000000 */
[----:B----4-:R-:W-:Y:S01]  /*96a0*/  LOP3.LUT R10, R4, 0x7f, RZ, 0xc0, !PT ;  /* 0x0000007f040a7812 */ /* 0x010fe200078ec0ff */
[----:B------:R-:W-:Y:S01]  /*96b0*/  UMOV UR10, UR38 ;  /* 0x00000026000a7c82 */ /* 0x000fe20008000000 */
[----:B------:R-:W-:Y:S02]  /*96c0*/  SHF.R.U32.HI R4, RZ, 0x5, R4 ;  /* 0x00000005ff047819 */ /* 0x000fe40000011604 */
[----:B------:R-:W-:Y:S01]  /*96d0*/  ISETP.NE.AND P1, PT, R10, RZ, PT ;  /* 0x000000ff0a00720c */ /* 0x000fe20003f25270 */
[----:B-1----:R-:W1:Y:S01]  /*96e0*/  LDC.64 R2, c[0x0][0x3f8] ;  /* 0x0000fe00ff027b82 */ /* 0x002e620000000a00 */
[----:B------:R-:W-:-:S07]  /*96f0*/  LOP3.LUT R4, R4, 0x3, RZ, 0xc0, !PT ;  /* 0x0000000304047812 */ /* 0x000fce00078ec0ff */
[----:B------:R-:W3:Y:S04]  /*9700*/  @P0 LDC R0, c[0x0][0x42c] ;  /* 0x00010b00ff000b82 */ /* 0x000ee80000000800 */
[----:B------:R-:W-:-:S04]  /*9710*/  VOTEU.ALL UP1, P1 ;  /* 0x00000000003f7886 */ /* 0x000fc80000820000 */
[----:B------:R-:W4:Y:S01]  /*9720*/  @P0 LDC R5, c[0x0][0x430] ;  /* 0x00010c00ff050b82 */ /* 0x000f220000000800 */
[----:B------:R-:W-:-:S04]  /*9730*/  @!UP1 UIADD3 UR12, UP0, UR52, 0x270, URZ ;  /* 0x00000270340c9890 */ /* 0x000fc8000ff1e03f */
[----:B------:R-:W-:Y:S01]  /*9740*/  @!UP1 UIADD3.X UR13, URZ, UR53, URZ, UP0, !UPT ;  /* 0x000000353f0d9290 */ /* 0x000fe200087fe43f */
[----:B---3--:R-:W-:-:S05]  /*9750*/  @P0 IMAD.HI.U32 R0, R0, UR38, RZ ;  /* 0x0000002600000c27 */ /* 0x008fca000f8e00ff */
[----:B----4-:R-:W-:Y:S02]  /*9760*/  @P0 SHF.R.U32.HI R16, RZ, R5, R0 ;  /* 0x00000005ff100219 */ /* 0x010fe40000011600 */
[----:B------:R-:W-:Y:S01]  /*9770*/  ISETP.NE.U32.AND P0, PT, RZ, UR4, PT ;  /* 0x00000004ff007c0c */ /* 0x000fe2000bf05070 */
[----:B------:R-:W-:-:S03]  /*9780*/  UMOV UR4, 0x20 ;  /* 0x0000002000047882 */ /* 0x000fc60000000000 */
[----:B------:R-:W-:-:S04]  /*9790*/  ISETP.NE.AND.EX P0, PT, RZ, UR5, PT, P0 ;  /* 0x00000005ff007c0c */ /* 0x000fc8000bf05300 */
[----:B------:R-:W-:Y:S02]  /*97a0*/  SEL R6, RZ, UR47, P0 ;  /* 0x0000002fff067c07 */ /* 0x000fe40008000000 */
[----:B-1----:R-:W-:Y:S01]  /*97b0*/  LOP3.LUT P0, RZ, R2, UR14, RZ, 0xfc, !PT ;  /* 0x0000000e02ff7c12 */ /* 0x002fe2000f80fcff */
[----:B------:R-:W-:Y:S01]  /*97c0*/  UMOV UR14, 0xffffffff ;  /* 0xffffffff000e7882 */ /* 0x000fe20000000000 */
[----:B------:R-:W-:Y:S02]  /*97d0*/  R2UR UR39, R6 ;  /* 0x00000000062772ca */ /* 0x000fe400000e0000 */
[----:B------:R-:W-:-:S11]  /*97e0*/  LOP3.LUT P0, RZ, R3, UR15, RZ, 0xfc, P0 ;  /* 0x0000000f03ff7c12 */ /* 0x000fd6000800fcff */
[----:B------:R-:W-:Y:S01]  /*97f0*/  UMOV UR7, UR39 ;  /* 0x0000002700077c82 */ /* 0x000fe20008000000 */
[----:B------:R-:W-:Y:S01]  /*9800*/  UMOV UR11, UR39 ;  /* 0x00000027000b7c82 */ /* 0x000fe20008000000 */
[----:B--2---:R-:W-:-:S05]  /*9810*/  IMAD R25, R25, 0xc0, R21 ;  /* 0x000000c019197824 */ /* 0x004fca00078e0215 */
[----:B------:R-:W-:-:S13]  /*9820*/  R2UR UR37, R25 ;  /* 0x00000000192572ca */ /* 0x000fda00000e0000 */
[----:B------:R-:W-:Y:S01]  /*9830*/  UMOV UR5, UR37 ;  /* 0x0000002500057c82 */ /* 0x000fe20008000000 */
[----:B------:R-:W-:Y:S01]  /*9840*/  UMOV UR9, UR37 ;  /* 0x0000002500097c82 */ /* 0x000fe20008000000 */
[----:B------:R1:W-:Y:S01]  /*9850*/  @!UP1 UTMAPF.L2.4D [UR36], [UR12] ;  /* 0x000000240c0095b8 */ /* 0x0003e20008018000 */
[----:B------:R1:W-:Y:S01]  /*9860*/  @!UP1 UTMAPF.L2.4D [UR4], [UR12] ;  /* 0x000000040c0095b8 */ /* 0x0003e20008018000 */
[----:B-----5:R-:W-:Y:S02]  /*9870*/  SHF.R.S32.HI R21, RZ, 0x1f, R20 ;  /* 0x0000001fff157819 */ /* 0x020fe40000011414 */
[----:B------:R-:W-:Y:S01]  /*9880*/  SEL R0, R20, RZ, !P0 ;  /* 0x000000ff14007207 */ /* 0x000fe20004000000 */
[----:B------:R1:W-:Y:S02]  /*9890*/  @!UP1 UTMAPF.L2.4D [UR8], [UR12] ;  /* 0x000000080c0095b8 */ /* 0x0003e40008018000 */
[----:B-1----:R-:W-:Y:S05]  /*98a0*/  BRA.DIV UR14, `(.L_x_8145) ;  /* 0x0000002e0ed87947 */ /* 0x002fea000b800000 */
[----:B------:R1:W2:Y:S02]  /*98b0*/  SHFL.IDX PT, R14, R4, RZ, 0x1f ;  /* 0x00001fff040e7589 */ /* 0x0002a400000e0000 */
.L_x_8217:
[----:B--2---:R-:W-:Y:S02]  /*98c0*/  ISETP.NE.AND P0, PT, R14, RZ, PT ;  /* 0x000000ff0e00720c */ /* 0x004fe40003f05270 */
[----:B------:R-:W-:-:S11]  /*98d0*/  PLOP3.LUT P6, PT, PT, PT, PT, 0x8, 0x0 ;  /* 0x000000000000781c */ /* 0x000fd60003fce170 */
[----:B------:R-:W-:Y:S05]  /*98e0*/  @P0 BRA `(.L_x_8146) ;  /* 0x0000000800040947 */ /* 0x000fea0003800000 */
[----:B------:R-:W-:-:S06]  /*98f0*/  ULEA.HI.SX32 UR4, UR42, 0xffffffff, 0x19 ;  /* 0xffffffff2a047891 */ /* 0x000fcc000f8fca3f */
[----:B------:R-:W-:Y:S01]  /*9900*/  IMAD.U32 R7, RZ, RZ, UR4 ;  /* 0x00000004ff077e24 */ /* 0x000fe2000f8e00ff */
[----:B------:R-:W-:-:S03]  /*9910*/  UMOV UR4, 0xffffffff ;  /* 0xffffffff00047882 */ /* 0x000fc60000000000 */
[----:B------:R-:W-:Y:S05]  /*9920*/  BRA.DIV UR4, `(.L_x_8147) ;  /* 0x0000002e04d87947 */ /* 0x000fea000b800000 */
[----:B------:R-:W-:-:S13]  /*9930*/  ELECT P6, URZ, PT ;  /* 0x00000000003f782f */ /* 0x000fda00038c0000 */
.L_x_8220:
[----:B------:R-:W-:Y:S05]  /*9940*/  @!P6 BRA `(.L_x_8148) ;  /* 0x000000040070e947 */ /* 0x000fea0003800000 */
[----:B------:R-:W-:-:S04]  /*9950*/  ISETP.NE.U32.AND P0, PT, R2, RZ, PT ;  /* 0x000000ff0200720c */ /* 0x000fc80003f05070 */
[----:B------:R-:W-:-:S13]  /*9960*/  ISETP.NE.AND.EX P0, PT, R3, RZ, PT, P0 ;  /* 0x000000ff0300720c */ /* 0x000fda0003f05300 */
[----:B------:R-:W-:Y:S05]  /*9970*/  @!P0 BRA `(.L_x_8149) ;  /* 0x0000000000448947 */ /* 0x000fea0003800000 */
[----:B0-----:R-:W0:Y:S01]  /*9980*/  LDC R8, c[0x0][0x41c] ;  /* 0x00010700ff087b82 */ /* 0x001e220000000800 */
[----:B------:R-:W-:Y:S02]  /*9990*/  ULDC.64 UR4, c[0x0][0x408] ;  /* 0x0001020000047ab9 */ /* 0x000fe40000000a00 */
[----:B------:R-:W-:-:S04]  /*99a0*/  IMAD R9, R21, UR4, RZ ;  /* 0x0000000415097c24 */ /* 0x000fc8000f8e02ff */
[----:B------:R-:W-:Y:S01]  /*99b0*/  IMAD R9, R20, UR5, R9 ;  /* 0x0000000514097c24 */ /* 0x000fe2000f8e0209 */
[----:B0-----:R-:W-:-:S13]  /*99c0*/  ISETP.NE.AND P0, PT, R8, 0x1, PT ;  /* 0x000000010800780c */ /* 0x001fda0003f05270 */
[----:B-1----:R-:W0:Y:S02]  /*99d0*/  @P0 LDC.64 R4, c[0x0][0x420] ;  /* 0x00010800ff040b82 */ /* 0x002e240000000a00 */
[----:B0-----:R-:W-:-:S04]  /*99e0*/  @P0 IMAD.HI.U32 R0, R7, R4, RZ ;  /* 0x0000000407000227 */ /* 0x001fc800078e00ff */
[----:B------:R-:W-:Y:S01]  /*99f0*/  IMAD.MOV.U32 R4, RZ, RZ, R7 ;  /* 0x000000ffff047224 */ /* 0x000fe200078e0007 */
[----:B------:R-:W-:-:S04]  /*9a00*/  @P0 SHF.R.U32.HI R4, RZ, R5, R0 ;  /* 0x00000005ff040219 */ /* 0x000fc80000011600 */
[--C-:B------:R-:W-:Y:S01]  /*9a10*/  SHF.R.S32.HI R5, RZ, 0x1f, R4.reuse ;  /* 0x0000001fff057819 */ /* 0x100fe20000011404 */
[--C-:B------:R-:W-:Y:S02]  /*9a20*/  IMAD.MOV R0, RZ, RZ, -R4.reuse ;  /* 0x000000ffff007224 */ /* 0x100fe400078e0a04 */
[----:B------:R-:W-:-:S04]  /*9a30*/  IMAD.WIDE.U32 R4, R20, UR4, R4 ;  /* 0x0000000414047c25 */ /* 0x000fc8000f8e0004 */
[----:B------:R-:W-:Y:S01]  /*9a40*/  IMAD R7, R8, R0, R7 ;  /* 0x0000000008077224 */ /* 0x000fe200078e0207 */
[----:B------:R-:W-:Y:S01]  /*9a50*/  LEA R2, P0, R4, R2, 0x2 ;  /* 0x0000000204027211 */ /* 0x000fe200078010ff */
[----:B------:R-:W-:-:S05]  /*9a60*/  IMAD.IADD R0, R5, 0x1, R9 ;  /* 0x0000000105007824 */ /* 0x000fca00078e0209 */
[----:B------:R-:W-:-:S05]  /*9a70*/  LEA.HI.X R3, R4, R3, R0, 0x2, P0 ;  /* 0x0000000304037211 */ /* 0x000fca00000f1400 */
[----:B------:R2:W5:Y:S02]  /*9a80*/  LDG.E R0, desc[UR54][R2.64] ;  /* 0x0000003602007981 */ /* 0x000564000c1e1900 */
.L_x_8149:
[----:B------:R-:W-:Y:S02]  /*9a90*/  LEA R5, R17, UR40, 0x3 ;  /* 0x0000002811057c11 */ /* 0x000fe4000f8e18ff */
[----:B--2---:R-:W-:Y:S02]  /*9aa0*/  SHF.L.U32 R2, R19, 0x1f, RZ ;  /* 0x0000001f13027819 */ /* 0x004fe400000006ff */
[----:B------:R-:W-:Y:S02]  /*9ab0*/  ISETP.NE.AND P0, PT, R10, RZ, PT ;  /* 0x000000ff0a00720c */ /* 0x000fe40003f05270 */
[----:B------:R-:W2:Y:S02]  /*9ac0*/  SYNCS.PHASECHK.TRANS64.TRYWAIT P2, [R5+URZ+0x19c80], R2 ;  /* 0x019c8002050075a7 */ /* 0x000ea4000804017f */
[----:B--2---:R-:W-:Y:S09]  /*9ad0*/  @!P2 BRA `(.L_x_8150) ;  /* 0x0000002c008ca947 */ /* 0x004ff20003800000 */
.L_x_8221:
        /* <DEDUP_REMOVED lines=8> */
.L_x_8151:
[----:B------:R-:W-:Y:S01]  /*9b60*/  IMAD R3, R17, 0x3000, R26 ;  /* 0x0000300011037824 */ /* 0x000fe200078e021a */
[----:B------:R-:W-:Y:S01]  /*9b70*/  R2UR UR9, R5 ;  /* 0x00000000050972ca */ /* 0x000fe200000e0000 */
[----:B------:R-:W-:Y:S01]  /*9b80*/  UIADD3 UR4, UP0, UR52, 0x470, URZ ;  /* 0x0000047034047890 */ /* 0x000fe2000ff1e03f */
[----:B------:R-:W-:Y:S01]  /*9b90*/  LEA R7, R7, UR44, 0x7 ;  /* 0x0000002c07077c11 */ /* 0x000fe2000f8e38ff */
[----:B------:R-:W-:Y:S01]  /*9ba0*/  UMOV UR10, URZ ;  /* 0x0000003f000a7c82 */ /* 0x000fe20008000000 */
[----:B------:R-:W-:Y:S01]  /*9bb0*/  R2UR UR15, R3 ;  /* 0x00000000030f72ca */ /* 0x000fe200000e0000 */
[----:B------:R-:W-:Y:S01]  /*9bc0*/  UIADD3.X UR5, URZ, UR53, URZ, UP0, !UPT ;  /* 0x000000353f057290 */ /* 0x000fe200087fe43f */
[----:B------:R-:W-:Y:S01]  /*9bd0*/  R2UR UR12, R16 ;  /* 0x00000000100c72ca */ /* 0x000fe200000e0000 */
[----:B------:R-:W-:Y:S01]  /*9be0*/  UMOV UR6, 0x0 ;  /* 0x0000000000067882 */ /* 0x000fe20000000000 */
[----:B-----5:R-:W-:Y:S01]  /*9bf0*/  R2UR UR13, R0 ;  /* 0x00000000000d72ca */ /* 0x020fe200000e0000 */
[----:B------:R-:W-:Y:S01]  /*9c00*/  UMOV UR7, 0x14f00000 ;  /* 0x14f0000000077882 */ /* 0x000fe20000000000 */
[----:B------:R-:W-:Y:S01]  /*9c10*/  R2UR UR11, R7 ;  /* 0x00000000070b72ca */ /* 0x000fe200000e0000 */
[----:B------:R-:W-:-:S02]  /*9c20*/  UMOV UR16, 0x20 ;  /* 0x0000002000107882 */ /* 0x000fc40000000000 */
[----:B------:R-:W-:-:S04]  /*9c30*/  UIADD3 UR9, UR9, 0x19c70, URZ ;  /* 0x00019c7009097890 */ /* 0x000fc8000fffe03f */
        /* <DEDUP_REMOVED lines=13> */
.L_x_8222:
[----:B------:R-:W-:Y:S05]  /*9d10*/  @P0 BRA `(.L_x_8153) ;  /* 0x00000000001c0947 */ /* 0x000fea0003800000 */
[----:B-1----:R-:W1:Y:S01]  /*9d20*/  S2R R4, SR_TID.X ;  /* 0x0000000000047919 */ /* 0x002e620000002100 */
[----:B--23--:R-:W-:-:S04]  /*9d30*/  IMAD.MOV.U32 R2, RZ, RZ, 0x3000 ;  /* 0x00003000ff027424 */ /* 0x00cfc800078e00ff */
[----:B------:R4:W-:Y:S01]  /*9d40*/  SYNCS.ARRIVE.TRANS64 RZ, [R5+URZ+0x19c30], R2 ;  /* 0x019c300205ff79a7 */ /* 0x0009e2000800003f */
[----:B-1----:R-:W-:-:S04]  /*9d50*/  LOP3.LUT R4, R4, 0x1f, RZ, 0xc0, !PT ;  /* 0x0000001f04047812 */ /* 0x002fc800078ec0ff */
[----:B------:R-:W-:-:S13]  /*9d60*/  ISETP.NE.AND P0, PT, R4, RZ, PT ;  /* 0x000000ff0400720c */ /* 0x000fda0003f05270 */
[----:B----4-:R-:W-:Y:S05]  /*9d70*/  @!P0 BRA `(.L_x_8153) ;  /* 0x0000000000048947 */ /* 0x010fea0003800000 */
[----:B------:R-:W-:Y:S01]  /*9d80*/  BPT.TRAP 0x1 ;  /* 0x000000040000795c */ /* 0x000fe20000300000 */
.L_x_8153:
        /* <DEDUP_REMOVED lines=16> */
[----:B----4-:R-:W-:Y:S01]  /*9e90*/  UMOV UR8, UR14 ;  /* 0x0000000e00087c82 */ /* 0x010fe20008000000 */
[----:B------:R-:W-:Y:S01]  /*9ea0*/  UMOV UR10, UR16 ;  /* 0x00000010000a7c82 */ /* 0x000fe20008000000 */
[----:B------:R-:W-:Y:S01]  /*9eb0*/  UMOV UR14, 0x40 ;  /* 0x00000040000e7882 */ /* 0x000fe20000000000 */
[----:B------:R4:W-:Y:S02]  /*9ec0*/  UTMALDG.4D [UR8], [UR4], desc[UR6] ;  /* 0x00000608040075b4 */ /* 0x0009e40008019000 */
[----:B----4-:R-:W-:Y:S01]  /*9ed0*/  UMOV UR8, UR15 ;  /* 0x0000000f00087c82 */ /* 0x010fe20008000000 */
[----:B------:R-:W-:Y:S02]  /*9ee0*/  UMOV UR10, UR14 ;  /* 0x0000000e000a7c82 */ /* 0x000fe40008000000 */
[----:B------:R4:W-:Y:S02]  /*9ef0*/  UTMALDG.4D [UR8], [UR4], desc[UR6] ;  /* 0x00000608040075b4 */ /* 0x0009e40008019000 */
[----:B----4-:R-:W-:Y:S01]  /*9f00*/  NOP ;  /* 0x0000000000007918 */ /* 0x010fe20000000000 */
.L_x_8148:
        /* <DEDUP_REMOVED lines=10> */
[----:B--23--:R-:W-:Y:S01]  /*9fb0*/  @P0 IMAD.MOV.U32 R2, RZ, RZ, 0x4800 ;  /* 0x00004800ff020424 */ /* 0x00cfe200078e00ff */
        /* <DEDUP_REMOVED lines=20> */
.L_x_8146:
[----:B------:R-:W2:Y:S01]  /*a100*/  LDL.LU R3, [R1+0x8] ;  /* 0x0000080001037983 */ /* 0x000ea20000300800 */
[----:B------:R-:W-:Y:S01]  /*a110*/  BSSY B0, `(.L_x_8154) ;  /* 0x0000009000007945 */ /* 0x000fe20003800000 */
[----:B--2---:R-:W-:-:S05]  /*a120*/  VIADD R3, R3, 0x1 ;  /* 0x0000000103037836 */ /* 0x004fca0000000000 */
[----:B------:R-:W-:Y:S01]  /*a130*/  LEA.HI R2, R3, R3, RZ, 0x1 ;  /* 0x0000000303027211 */ /* 0x000fe200078f08ff */
[----:B------:R2:W-:Y:S03]  /*a140*/  STL [R1+0x8], R3 ;  /* 0x0000080301007387 */ /* 0x0005e60000100800 */
[----:B------:R-:W-:-:S05]  /*a150*/  LOP3.LUT R2, R2, 0xfffffffe, RZ, 0xc0, !PT ;  /* 0xfffffffe02027812 */ /* 0x000fca00078ec0ff */
[----:B------:R-:W-:-:S05]  /*a160*/  IMAD.IADD R2, R3, 0x1, -R2 ;  /* 0x0000000103027824 */ /* 0x000fca00078e0a02 */
[----:B--2---:R-:W-:-:S04]  /*a170*/  SHF.L.U32 R3, R2, 0x1f, RZ ;  /* 0x0000001f02037819 */ /* 0x004fc800000006ff */
[----:B------:R-:W2:Y:S02]  /*a180*/  SYNCS.PHASECHK.TRANS64.TRYWAIT P0, [UR40+0x19c20], R3 ;  /* 0x019c2003ff0075a7 */ /* 0x000ea40008000168 */
[----:B--2---:R-:W-:Y:S05]  /*a190*/  @!P0 BRA `(.L_x_8155) ;  /* 0x0000002800048947 */ /* 0x004fea0003800000 */
.L_x_8223:
[----:B------:R-:W-:Y:S05]  /*a1a0*/  BSYNC B0 ;  /* 0x0000000000007941 */ /* 0x000fea0003800000 */
.L_x_8154:
[----:B------:R-:W-:-:S06]  /*a1b0*/  UISETP.GE.AND UP0, UPT, UR43, 0x81, UPT ;  /* 0x000000812b00788c */ /* 0x000fcc000bf06270 */
[----:B------:R-:W-:-:S13]  /*a1c0*/  PLOP3.LUT P0, PT, PT, PT, UP0, 0x80, 0x0 ;  /* 0x000000000000781c */ /* 0x000fda0003f0f008 */
[----:B------:R-:W-:Y:S05]  /*a1d0*/  @!P0 BRA `(.L_x_8156) ;  /* 0x0000001000148947 */ /* 0x000fea0003800000 */
[----:B------:R-:W-:Y:S01]  /*a1e0*/  ULEA.HI.SX32 UR4, UR42, 0xfffffffe, 0x19 ;  /* 0xfffffffe2a047891 */ /* 0x000fe2000f8fca3f */
[----:B0-----:R-:W-:Y:S02]  /*a1f0*/  IMAD.MOV.U32 R8, RZ, RZ, R19 ;  /* 0x000000ffff087224 */ /* 0x001fe400078e0013 */
[----:B--2---:R-:W-:-:S03]  /*a200*/  IMAD.MOV.U32 R3, RZ, RZ, R17 ;  /* 0x000000ffff037224 */ /* 0x004fc600078e0011 */
[----:B------:R-:W-:-:S07]  /*a210*/  IMAD.U32 R2, RZ, RZ, UR4 ;  /* 0x00000004ff027e24 */ /* 0x000fce000f8e00ff */
.L_x_8180:
[----:B------:R-:W-:Y:S01]  /*a220*/  VIADD R17, R3, 0x1 ;  /* 0x0000000103117836 */ /* 0x000fe20000000000 */
[----:B------:R-:W-:Y:S05]  /*a230*/  YIELD ;  /* 0x0000000000007946 */ /* 0x000fea0003800000 */
[----:B------:R-:W-:Y:S01]  /*a240*/  ISETP.NE.AND P0, PT, R17, 0x2, PT ;  /* 0x000000021100780c */ /* 0x000fe20003f05270 */
[----:B------:R-:W-:Y:S03]  /*a250*/  BSSY B0, `(.L_x_8157) ;  /* 0x00000a4000007945 */ /* 0x000fe60003800000 */
[----:B------:R-:W-:-:S02]  /*a260*/  SEL R19, RZ, 0x1, P0 ;  /* 0x00000001ff137807 */ /* 0x000fc40000000000 */
[----:B------:R-:W-:Y:S02]  /*a270*/  SEL R17, R17, RZ, P0 ;  /* 0x000000ff11117207 */ /* 0x000fe40000000000 */
[----:B------:R-:W-:Y:S01]  /*a280*/  LOP3.LUT R19, R8, R19, RZ, 0x3c, !PT ;  /* 0x0000001308137212 */ /* 0x000fe200078e3cff */
[----:B------:R-:W-:Y:S06]  /*a290*/  @!P6 BRA `(.L_x_8158) ;  /* 0x00000008007ce947 */ /* 0x000fec0003800000 */
[----:B------:R-:W-:Y:S01]  /*a2a0*/  ULDC.64 UR4, c[0x0][0x3f8] ;  /* 0x0000fe0000047ab9 */ /* 0x000fe20000000a00 */
[----:B------:R-:W-:Y:S01]  /*a2b0*/  IMAD.MOV.U32 R5, RZ, RZ, R2 ;  /* 0x000000ffff057224 */ /* 0x000fe200078e0002 */
[----:B------:R-:W-:-:S04]  /*a2c0*/  ISETP.NE.U32.AND P0, PT, RZ, UR4, PT ;  /* 0x00000004ff007c0c */ /* 0x000fc8000bf05070 */
[----:B------:R-:W-:-:S13]  /*a2d0*/  ISETP.NE.AND.EX P0, PT, RZ, UR5, PT, P0 ;  /* 0x00000005ff007c0c */ /* 0x000fda000bf05300 */
[----:B------:R-:W-:Y:S05]  /*a2e0*/  @!P0 BRA `(.L_x_8159) ;  /* 0x0000000000488947 */ /* 0x000fea0003800000 */
[----:B------:R-:W0:Y:S01]  /*a2f0*/  LDC R9, c[0x0][0x41c] ;  /* 0x00010700ff097b82 */ /* 0x000e220000000800 */
[----:B------:R-:W-:Y:S01]  /*a300*/  IMAD.MOV.U32 R10, RZ, RZ, R2 ;  /* 0x000000ffff0a7224 */ /* 0x000fe200078e0002 */
[----:B------:R-:W-:Y:S02]  /*a310*/  ULDC.64 UR6, c[0x0][0x408] ;  /* 0x0001020000067ab9 */ /* 0x000fe40000000a00 */
[----:B------:R-:W-:-:S04]  /*a320*/  IMAD R7, R21, UR6, RZ ;  /* 0x0000000615077c24 */ /* 0x000fc8000f8e02ff */
[----:B------:R-:W-:Y:S01]  /*a330*/  IMAD R7, R20, UR7, R7 ;  /* 0x0000000714077c24 */ /* 0x000fe2000f8e0207 */
[----:B0-----:R-:W-:-:S13]  /*a340*/  ISETP.NE.AND P0, PT, R9, 0x1, PT ;  /* 0x000000010900780c */ /* 0x001fda0003f05270 */
[----:B-1----:R-:W0:Y:S02]  /*a350*/  @P0 LDC.64 R4, c[0x0][0x420] ;  /* 0x00010800ff040b82 */ /* 0x002e240000000a00 */
[----:B0-----:R-:W-:-:S05]  /*a360*/  @P0 IMAD.HI.U32 R4, R2, R4, RZ ;  /* 0x0000000402040227 */ /* 0x001fca00078e00ff */
[----:B------:R-:W-:-:S04]  /*a370*/  @P0 SHF.R.U32.HI R10, RZ, R5, R4 ;  /* 0x00000005ff0a0219 */ /* 0x000fc80000011604 */
[--C-:B------:R-:W-:Y:S01]  /*a380*/  SHF.R.S32.HI R5, RZ, 0x1f, R10.reuse ;  /* 0x0000001fff057819 */ /* 0x100fe2000001140a */
[----:B------:R-:W-:-:S04]  /*a390*/  IMAD.MOV.U32 R4, RZ, RZ, R10 ;  /* 0x000000ffff047224 */ /* 0x000fc800078e000a */
[----:B------:R-:W-:-:S04]  /*a3a0*/  IMAD.WIDE.U32 R4, R20, UR6, R4 ;  /* 0x0000000614047c25 */ /* 0x000fc8000f8e0004 */
[----:B------:R-:W-:Y:S01]  /*a3b0*/  IMAD.IADD R5, R7, 0x1, R5 ;  /* 0x0000000107057824 */ /* 0x000fe200078e0205 */
[----:B------:R-:W-:-:S04]  /*a3c0*/  LEA R6, P0, R4, UR4, 0x2 ;  /* 0x0000000404067c11 */ /* 0x000fc8000f8010ff */
[----:B------:R-:W-:-:S05]  /*a3d0*/  LEA.HI.X R7, R4, UR5, R5, 0x2, P0 ;  /* 0x0000000504077c11 */ /* 0x000fca00080f1405 */
[----:B------:R0:W5:Y:S01]  /*a3e0*/  LDG.E R0, desc[UR54][R6.64] ;  /* 0x0000003606007981 */ /* 0x000162000c1e1900 */
[----:B------:R-:W-:-:S04]  /*a3f0*/  IMAD.MOV R5, RZ, RZ, -R10 ;  /* 0x000000ffff057224 */ /* 0x000fc800078e0a0a */
[----:B------:R-:W-:-:S07]  /*a400*/  IMAD R5, R9, R5, R2 ;  /* 0x0000000509057224 */ /* 0x000fce00078e0202 */
.L_x_8159:
[----:B-1----:R-:W0:Y:S01]  /*a410*/  S2R R4, SR_TID.X ;  /* 0x0000000000047919 */ /* 0x002e220000002100 */
[----:B------:R-:W-:Y:S01]  /*a420*/  LEA R10, R17, UR40, 0x3 ;  /* 0x00000028110a7c11 */ /* 0x000fe2000f8e18ff */
[----:B------:R-:W-:Y:S01]  /*a430*/  BSSY B1, `(.L_x_8160) ;  /* 0x0000006000017945 */ /* 0x000fe20003800000 */
[----:B0-----:R-:W-:Y:S02]  /*a440*/  LOP3.LUT R6, R4, 0x7f, RZ, 0xc0, !PT ;  /* 0x0000007f04067812 */ /* 0x001fe400078ec0ff */
[----:B------:R-:W-:Y:S02]  /*a450*/  SHF.L.U32 R4, R19, 0x1f, RZ ;  /* 0x0000001f13047819 */ /* 0x000fe400000006ff */
[----:B------:R-:W-:Y:S02]  /*a460*/  ISETP.NE.AND P2, PT, R6, RZ, PT ;  /* 0x000000ff0600720c */ /* 0x000fe40003f45270 */
[----:B------:R-:W0:Y:S02]  /*a470*/  SYNCS.PHASECHK.TRANS64.TRYWAIT P0, [R10+URZ+0x19c80], R4 ;  /* 0x019c80040a0075a7 */ /* 0x000e24000800017f */
[----:B0-----:R-:W-:Y:S09]  /*a480*/  @!P0 BRA `(.L_x_8161) ;  /* 0x00000024005c8947 */ /* 0x001ff20003800000 */
.L_x_8224:
[----:B------:R-:W-:Y:S05]  /*a490*/  BSYNC B1 ;  /* 0x0000000000017941 */ /* 0x000fea0003800000 */
.L_x_8160:
[----:B------:R-:W-:Y:S04]  /*a4a0*/  BSSY B1, `(.L_x_8162) ;  /* 0x0000009000017945 */ /* 0x000fe80003800000 */
        /* <DEDUP_REMOVED lines=8> */
.L_x_8163:
[----:B------:R-:W-:Y:S05]  /*a530*/  BSYNC B1 ;  /* 0x0000000000017941 */ /* 0x000fea0003800000 */
.L_x_8162:
[----:B------:R-:W-:Y:S01]  /*a540*/  IMAD.MOV.U32 R9, RZ, RZ, RZ ;  /* 0x000000ffff097224 */ /* 0x000fe200078e00ff */
[----:B------:R-:W-:Y:S01]  /*a550*/  R2UR UR12, R16 ;  /* 0x00000000100c72ca */ /* 0x000fe200000e0000 */
[----:B------:R-:W-:Y:S01]  /*a560*/  IMAD R7, R17, 0x3000, R26 ;  /* 0x0000300011077824 */ /* 0x000fe200078e021a */
[----:B------:R-:W-:Y:S01]  /*a570*/  UIADD3 UR4, UP0, UR52, 0x470, URZ ;  /* 0x0000047034047890 */ /* 0x000fe2000ff1e03f */
[----:B------:R-:W-:Y:S01]  /*a580*/  LEA R6, R5, UR44, 0x7 ;  /* 0x0000002c05067c11 */ /* 0x000fe2000f8e38ff */
[----:B------:R-:W-:Y:S01]  /*a590*/  VIADD R5, R10, 0x19c70 ;  /* 0x00019c700a057836 */ /* 0x000fe20000000000 */
[----:B------:R-:W-:Y:S01]  /*a5a0*/  R2UR UR10, R9 ;  /* 0x00000000090a72ca */ /* 0x000fe200000e0000 */
[----:B------:R-:W-:Y:S01]  /*a5b0*/  VIADD R11, R7, 0x9000 ;  /* 0x00009000070b7836 */ /* 0x000fe20000000000 */
[----:B------:R-:W-:Y:S01]  /*a5c0*/  PLOP3.LUT P0, PT, PT, PT, PT, 0x80, 0x0 ;  /* 0x000000000000781c */ /* 0x000fe20003f0f070 */
[----:B------:R-:W-:Y:S01]  /*a5d0*/  UIADD3.X UR5, URZ, UR53, URZ, UP0, !UPT ;  /* 0x000000353f057290 */ /* 0x000fe200087fe43f */
[----:B------:R-:W-:Y:S01]  /*a5e0*/  UMOV UR6, 0x0 ;  /* 0x0000000000067882 */ /* 0x000fe20000000000 */
[----:B------:R-:W-:-:S10]  /*a5f0*/  UMOV UR7, 0x14f00000 ;  /* 0x14f0000000077882 */ /* 0x000fd40000000000 */
.L_x_8164:
        /* <DEDUP_REMOVED lines=16> */
.L_x_8165:
        /* <DEDUP_REMOVED lines=16> */
.L_x_8166:
        /* <DEDUP_REMOVED lines=12> */
.L_x_8225:
[----:B------:R-:W-:Y:S05]  /*a8c0*/  BSYNC B1 ;  /* 0x0000000000017941 */ /* 0x000fea0003800000 */
.L_x_8167:
        /* <DEDUP_REMOVED lines=11> */
.L_x_8170:
[----:B------:R-:W-:Y:S05]  /*a980*/  BSYNC B1 ;  /* 0x0000000000017941 */ /* 0x000fea0003800000 */
.L_x_8169:
[----:B------:R-:W-:Y:S01]  /*a990*/  R2UR UR6, R4 ;  /* 0x00000000040672ca */ /* 0x000fe200000e0000 */
[----:B------:R-:W-:Y:S01]  /*a9a0*/  UIADD3 UR4, UP0, UR52, 0x370, URZ ;  /* 0x0000037034047890 */ /* 0x000fe2000ff1e03f */
[----:B------:R-:W-:Y:S01]  /*a9b0*/  R2UR UR7, R5 ;  /* 0x00000000050772ca */ /* 0x000fe200000e0000 */
[----:B------:R-:W-:Y:S01]  /*a9c0*/  VIADD R10, R10, 0x19c30 ;  /* 0x00019c300a0a7836 */ /* 0x000fe20000000000 */
[----:B------:R-:W-:Y:S01]  /*a9d0*/  R2UR UR12, R16 ;  /* 0x00000000100c72ca */ /* 0x000fe200000e0000 */
[----:B------:R-:W-:Y:S01]  /*a9e0*/  UIADD3.X UR5, URZ, UR53, URZ, UP0, !UPT ;  /* 0x000000353f057290 */ /* 0x000fe200087fe43f */
[----:B------:R-:W-:Y:S01]  /*a9f0*/  R2UR UR10, R9 ;  /* 0x00000000090a72ca */ /* 0x000fe200000e0000 */
[----:B------:R-:W-:Y:S01]  /*aa00*/  VIADD R9, R7, 0x13800 ;  /* 0x0001380007097836 */ /* 0x000fe20000000000 */
[----:B------:R-:W-:-:S13]  /*aa10*/  PLOP3.LUT P0, PT, PT, PT, PT, 0x80, 0x0 ;  /* 0x000000000000781c */ /* 0x000fda0003f0f070 */
.L_x_8171:
        /* <DEDUP_REMOVED lines=15> */
.L_x_8172:
        /* <DEDUP_REMOVED lines=15> */
.L_x_8173:
        /* <DEDUP_REMOVED lines=9> */
.L_x_8158:
[----:B------:R-:W-:Y:S05]  /*ac90*/  BSYNC B0 ;  /* 0x0000000000007941 */ /* 0x000fea0003800000 */
.L_x_8157:
[----:B------:R-:W-:-:S06]  /*aca0*/  UISETP.NE.AND UP0, UPT, UR41, 0x3, UPT ;  /* 0x000000032900788c */ /* 0x000fcc000bf05270 */
[----:B------:R-:W-:-:S13]  /*acb0*/  PLOP3.LUT P0, PT, PT, PT, UP0, 0x80, 0x0 ;  /* 0x000000000000781c */ /* 0x000fda0003f0f008 */
[----:B------:R-:W-:Y:S05]  /*acc0*/  @!P0 BRA `(.L_x_8174) ;  /* 0x0000000000048947 */ /* 0x000fea0003800000 */
[----:B------:R-:W-:Y:S01]  /*acd0*/  BPT.TRAP 0x1 ;  /* 0x000000040000795c */ /* 0x000fe20000300000 */
.L_x_8174:
[----:B------:R-:W-:Y:S01]  /*ace0*/  LOP3.LUT R5, R8, 0x1, RZ, 0x3c, !PT ;  /* 0x0000000108057812 */ /* 0x000fe200078e3cff */
[----:B-1----:R-:W-:Y:S01]  /*acf0*/  IMAD.U32 R4, RZ, RZ, UR50 ;  /* 0x00000032ff047e24 */ /* 0x002fe2000f8e00ff */
[----:B------:R-:W-:Y:S01]  /*ad00*/  LEA R12, R3, UR40, 0x3 ;  /* 0x00000028030c7c11 */ /* 0x000fe2000f8e18ff */
[----:B------:R-:W-:Y:S01]  /*ad10*/  BSSY B0, `(.L_x_8175) ;  /* 0x0000005000007945 */ /* 0x000fe20003800000 */
[----:B------:R-:W-:Y:S02]  /*ad20*/  SHF.L.U32 R5, R5, 0x1f, RZ ;  /* 0x0000001f05057819 */ /* 0x000fe400000006ff */
[----:B------:R-:W-:Y:S02]  /*ad30*/  ISETP.NE.AND P0, PT, R4, 0x3, PT ;  /* 0x000000030400780c */ /* 0x000fe40003f05270 */
[----:B------:R-:W0:Y:S02]  /*ad40*/  SYNCS.PHASECHK.TRANS64.TRYWAIT P2, [R12+URZ+0x19c70], R5 ;  /* 0x019c70050c0075a7 */ /* 0x000e24000804017f */
[----:B0-----:R-:W-:Y:S09]  /*ad50*/  @!P2 BRA `(.L_x_8176) ;  /* 0x0000001c0050a947 */ /* 0x001ff20003800000 */
.L_x_8226:
[----:B------:R-:W-:Y:S05]  /*ad60*/  BSYNC B0 ;  /* 0x0000000000007941 */ /* 0x000fea0003800000 */
.L_x_8175:
[----:B------:R-:W-:Y:S05]  /*ad70*/  @!P0 BRA `(.L_x_8177) ;  /* 0x0000000000048947 */ /* 0x000fea0003800000 */
[----:B------:R-:W-:Y:S01]  /*ad80*/  BPT.TRAP 0x1 ;  /* 0x000000040000795c */ /* 0x000fe20000300000 */
.L_x_8177:
[----:B0-----:R-:W-:Y:S01]  /*ad90*/  SHF.L.U32 R5, R8, 0x1f, RZ ;  /* 0x0000001f08057819 */ /* 0x001fe200000006ff */
[----:B------:R-:W-:-:S03]  /*ada0*/  IMAD R3, R3, 0x3000, RZ ;  /* 0x0000300003037824 */ /* 0x000fc600078e02ff */
[----:B------:R-:W0:Y:S02]  /*adb0*/  SYNCS.PHASECHK.TRANS64.TRYWAIT P2, [R12+URZ+0x19c60], R5 ;  /* 0x019c60050c0075a7 */ /* 0x000e24000804017f */
[----:B0-----:R-:W-:Y:S05]  /*adc0*/  @!P2 BRA `(.L_x_8178) ;  /* 0x0000001c0048a947 */ /* 0x001fea0003800000 */
.L_x_8227:
[C---:B------:R-:W-:Y:S01]  /*add0*/  LOP3.LUT R14, R3.reuse, R18, RZ, 0xfc, !PT ;  /* 0x00000012030e7212 */ /* 0x040fe200078efcff */
[----:B------:R-:W-:Y:S05]  /*ade0*/  WARPSYNC.ALL ;  /* 0x0000000000007948 */ /* 0x000fea0003800000 */
[----:B0-----:R-:W0:Y:S01]  /*adf0*/  LDSM.16.MT88.4 R4, [R14+UR40+0x9000] ;  /* 0x009000280e04783b */ /* 0x001e220008004200 */
[----:B------:R-:W-:-:S05]  /*ae00*/  VIADD R13, R3, 0x1000 ;  /* 0x00001000030d7836 */ /* 0x000fca0000000000 */
[----:B------:R-:W-:Y:S02]  /*ae10*/  LOP3.LUT R25, R13, R18, RZ, 0xfc, !PT ;  /* 0x000000120d197212 */ /* 0x000fe400078efcff */
[C-C-:B0-----:R-:W-:Y:S02]  /*ae20*/  PRMT R8, R4.reuse, 0x6420, R5.reuse ;  /* 0x0000642004087816 */ /* 0x141fe40000000005 */
[----:B------:R-:W-:Y:S02]  /*ae30*/  PRMT R9, R4, 0x7531, R5 ;  /* 0x0000753104097816 */ /* 0x000fe40000000005 */
[----:B------:R-:W-:Y:S02]  /*ae40*/  LOP3.LUT R4, R3, R22, RZ, 0xfc, !PT ;  /* 0x0000001603047212 */ /* 0x000fe400078efcff */
[C-C-:B------:R-:W-:Y:S02]  /*ae50*/  PRMT R10, R6.reuse, 0x6420, R7.reuse ;  /* 0x00006420060a7816 */ /* 0x140fe40000000007 */
[----:B------:R-:W-:Y:S01]  /*ae60*/  PRMT R11, R6, 0x7531, R7 ;  /* 0x00007531060b7816 */ /* 0x000fe20000000007 */
[----:B------:R-:W-:-:S05]  /*ae70*/  IMAD.IADD R15, R27, 0x1, R4 ;  /* 0x000000011b0f7824 */ /* 0x000fca00078e0204 */
[----:B------:R-:W-:Y:S04]  /*ae80*/  STSM.16.M88.4 [R15], R8 ;  /* 0x000000080f007844 */ /* 0x000fe80000000200 */
[----:B------:R-:W0:Y:S02]  /*ae90*/  LDSM.16.MT88.4 R4, [R25+UR40+0x9000] ;  /* 0x009000281904783b */ /* 0x000e240008004200 */
[C-C-:B0-----:R-:W-:Y:S02]  /*aea0*/  PRMT R8, R4.reuse, 0x6420, R5.reuse ;  /* 0x0000642004087816 */ /* 0x141fe40000000005 */
[----:B------:R-:W-:Y:S02]  /*aeb0*/  PRMT R9, R4, 0x7531, R5 ;  /* 0x0000753104097816 */ /* 0x000fe40000000005 */
[----:B------:R-:W-:Y:S01]  /*aec0*/  LOP3.LUT R4, R13, R22, RZ, 0xfc, !PT ;  /* 0x000000160d047212 */ /* 0x000fe200078efcff */
[----:B------:R-:W-:Y:S01]  /*aed0*/  VIADD R13, R3, 0x2000 ;  /* 0x00002000030d7836 */ /* 0x000fe20000000000 */
[----:B------:R-:W-:-:S02]  /*aee0*/  PRMT R10, R6, 0x6420, R7 ;  /* 0x00006420060a7816 */ /* 0x000fc40000000007 */
[----:B------:R-:W-:Y:S01]  /*aef0*/  PRMT R11, R6, 0x7531, R7 ;  /* 0x00007531060b7816 */ /* 0x000fe20000000007 */
[----:B------:R-:W-:Y:S01]  /*af00*/  IMAD.IADD R14, R27, 0x1, R4 ;  /* 0x000000011b0e7824 */ /* 0x000fe200078e0204 */
[----:B------:R-:W-:-:S04]  /*af10*/  LOP3.LUT R15, R13, R18, RZ, 0xfc, !PT ;  /* 0x000000120d0f7212 */ /* 0x000fc800078efcff */
[----:B------:R-:W-:Y:S04]  /*af20*/  STSM.16.M88.4 [R14], R8 ;  /* 0x000000080e007844 */ /* 0x000fe80000000200 */
[----:B------:R0:W1:Y:S02]  /*af30*/  LDSM.16.MT88.4 R4, [R15+UR40+0x9000] ;  /* 0x009000280f04783b */ /* 0x0000640008004200 */
[----:B0-----:R-:W-:Y:S02]  /*af40*/  IADD3 R15, R29, UR40, R3 ;  /* 0x000000281d0f7c10 */ /* 0x001fe4000fffe003 */
[----:B------:R-:W-:Y:S02]  /*af50*/  LOP3.LUT R14, R3, 0x800, R18, 0xfe, !PT ;  /* 0x00000800030e7812 */ /* 0x000fe400078efe12 */
[----:B-1----:R-:W-:-:S02]  /*af60*/  PRMT R8, R4, 0x6420, R5 ;  /* 0x0000642004087816 */ /* 0x002fc40000000005 */
[----:B------:R-:W-:Y:S02]  /*af70*/  PRMT R9, R4, 0x7531, R5 ;  /* 0x0000753104097816 */ /* 0x000fe40000000005 */
[----:B------:R-:W-:Y:S02]  /*af80*/  LOP3.LUT R4, R13, R22, RZ, 0xfc, !PT ;  /* 0x000000160d047212 */ /* 0x000fe400078efcff */
[C-C-:B------:R-:W-:Y:S02]  /*af90*/  PRMT R10, R6.reuse, 0x6420, R7.reuse ;  /* 0x00006420060a7816 */ /* 0x140fe40000000007 */
[----:B------:R-:W-:Y:S01]  /*afa0*/  PRMT R11, R6, 0x7531, R7 ;  /* 0x00007531060b7816 */ /* 0x000fe20000000007 */
[C---:B------:R-:W-:Y:S01]  /*afb0*/  IMAD.IADD R25, R27.reuse, 0x1, R4 ;  /* 0x000000011b197824 */ /* 0x040fe200078e0204 */
[----:B------:R-:W-:-:S04]  /*afc0*/  IADD3 R13, R27, R23, R3 ;  /* 0x000000171b0d7210 */ /* 0x000fc80007ffe003 */
[----:B------:R-:W-:Y:S04]  /*afd0*/  STSM.16.M88.4 [R25], R8 ;  /* 0x0000000819007844 */ /* 0x000fe80000000200 */
[----:B------:R-:W0:Y:S02]  /*afe0*/  LDSM.16.MT88.4 R4, [R14+UR40+0x9000] ;  /* 0x009000280e04783b */ /* 0x000e240008004200 */
[C-C-:B0-----:R-:W-:Y:S02]  /*aff0*/  PRMT R8, R4.reuse, 0x6420, R5.reuse ;  /* 0x0000642004087816 */ /* 0x141fe40000000005 */
[----:B------:R-:W-:Y:S02]  /*b000*/  PRMT R9, R4, 0x7531, R5 ;  /* 0x0000753104097816 */ /* 0x000fe40000000005 */
[----:B------:R-:W-:-:S02]  /*b010*/  PRMT R10, R6, 0x6420, R7 ;  /* 0x00006420060a7816 */ /* 0x000fc40000000007 */
[----:B------:R-:W-:-:S05]  /*b020*/  PRMT R11, R6, 0x7531, R7 ;  /* 0x00007531060b7816 */ /* 0x000fca0000000007 */
[----:B------:R-:W-:Y:S04]  /*b030*/  STSM.16.M88.4 [R13], R8 ;  /* 0x000000080d007844 */ /* 0x000fe80000000200 */
[----:B------:R-:W0:Y:S02]  /*b040*/  LDSM.16.MT88.4 R4, [R15+0x9000] ;  /* 0x009000000f04783b */ /* 0x000e240000004200 */
[C-C-:B0-----:R-:W-:Y:S02]  /*b050*/  PRMT R8, R4.reuse, 0x6420, R5.reuse ;  /* 0x0000642004087816 */ /* 0x141fe40000000005 */
[----:B------:R-:W-:Y:S02]  /*b060*/  PRMT R9, R4, 0x7531, R5 ;  /* 0x0000753104097816 */ /* 0x000fe40000000005 */
[----:B------:R-:W-:-:S02]  /*b070*/  PRMT R10, R6, 0x6420, R7 ;  /* 0x00006420060a7816 */ /* 0x000fc40000000007 */
[----:B------:R-:W-:Y:S02]  /*b080*/  PRMT R11, R6, 0x7531, R7 ;  /* 0x00007531060b7816 */ /* 0x000fe40000000007 */
[----:B------:R-:W-:-:S03]  /*b090*/  IADD3 R4, R28, UR40, R3 ;  /* 0x000000281c047c10 */ /* 0x000fc6000fffe003 */
[----:B------:R-:W-:Y:S04]  /*b0a0*/  STSM.16.M88.4 [R13+0x1000], R8 ;  /* 0x001000080d007844 */ /* 0x000fe80000000200 */
[----:B------:R-:W0:Y:S02]  /*b0b0*/  LDSM.16.MT88.4 R4, [R4+0x9000] ;  /* 0x009000000404783b */ /* 0x000e240000004200 */
        /* <DEDUP_REMOVED lines=13> */
.L_x_8179:
[----:B-1----:R-:W-:Y:S01]  /*b190*/  SYNCS.ARRIVE.TRANS64.A1T0 RZ, [R12+URZ+0x19c50], RZ ;  /* 0x019c50ff0cff79a7 */ /* 0x002fe2000810003f */
[----:B------:R-:W-:Y:S01]  /*b1a0*/  BAR.SYNC.DEFER_BLOCKING 0x2, 0x80 ;  /* 0x0082000000007b1d */ /* 0x000fe20000010000 */
[----:B------:R-:W-:Y:S01]  /*b1b0*/  ISETP.GT.AND P0, PT, R2, RZ, PT ;  /* 0x000000ff0200720c */ /* 0x000fe20003f04270 */
[----:B------:R-:W-:Y:S02]  /*b1c0*/  @!P1 VIADD R3, R12, 0x19c80 ;  /* 0x00019c800c039836 */ /* 0x000fe40000000000 */
[----:B------:R-:W-:Y:S02]  /*b1d0*/  VIADD R2, R2, 0xffffffff ;  /* 0xffffffff02027836 */ /* 0x000fe40000000000 */
[----:B0-----:R-:W-:Y:S01]  /*b1e0*/  IMAD.MOV.U32 R8, RZ, RZ, R19 ;  /* 0x000000ffff087224 */ /* 0x001fe200078e0013 */
[----:B------:R-:W-:-:S04]  /*b1f0*/  @!P1 PRMT R3, RZ, 0x654, R3 ;  /* 0x00000654ff039816 */ /* 0x000fc80000000003 */
[----:B------:R0:W-:Y:S02]  /*b200*/  @!P1 SYNCS.ARRIVE.TRANS64.RED.A1T0 RZ, [R3+URZ], RZ ;  /* 0x000000ff03ff99a7 */ /* 0x0001e4000810043f */
[----:B0-----:R-:W-:Y:S01]  /*b210*/  IMAD.MOV.U32 R3, RZ, RZ, R17 ;  /* 0x000000ffff037224 */ /* 0x001fe200078e0011 */
[----:B------:R-:W-:Y:S06]  /*b220*/  @P0 BRA `(.L_x_8180) ;  /* 0xffffffec00fc0947 */ /* 0x000fec000383ffff */
.L_x_8156:
[----:B------:R-:W-:Y:S04]  /*b230*/  BSSY B0, `(.L_x_8181) ;  /* 0x000000e000007945 */ /* 0x000fe80003800000 */
[----:B------:R-:W-:Y:S05]  /*b240*/  @P1 BRA `(.L_x_8182) ;  /* 0x0000000000301947 */ /* 0x000fea0003800000 */
[----:B------:R-:W3:Y:S01]  /*b250*/  S2R R7, SR_LANEID ;  /* 0x0000000000077919 */ /* 0x000ee20000000000 */
[----:B------:R-:W-:Y:S01]  /*b260*/  VOTEU.ANY UR4, UPT, PT ;  /* 0x0000000000047886 */ /* 0x000fe200038e0100 */
[----:B--2---:R-:W2:Y:S01]  /*b270*/  LDC.64 R2, c[0x0][0xc38] ;  /* 0x00030e00ff027b82 */ /* 0x004ea20000000a00 */
[----:B------:R-:W3:Y:S08]  /*b280*/  FLO.U32 R0, UR4 ;  /* 0x0000000400007d00 */ /* 0x000ef000080e0000 */
[----:B------:R-:W2:Y:S01]  /*b290*/  POPC R5, UR4 ;  /* 0x0000000400057d09 */ /* 0x000ea20008000000 */
[----:B---3--:R-:W-:-:S13]  /*b2a0*/  ISETP.EQ.U32.AND P0, PT, R0, R7, PT ;  /* 0x000000070000720c */ /* 0x008fda0003f02070 */
[----:B--2---:R-:W2:Y:S01]  /*b2b0*/  @P0 ATOMG.E.ADD.STRONG.GPU PT, R3, desc[UR54][R2.64], R5 ;  /* 0x00000005020309a8 */ /* 0x004ea200081ee1f6 */
[----:B-1----:R-:W1:Y:S02]  /*b2c0*/  S2R R4, SR_LTMASK ;  /* 0x0000000000047919 */ /* 0x002e640000003900 */
[----:B-1----:R-:W-:-:S04]  /*b2d0*/  LOP3.LUT R4, R4, UR4, RZ, 0xc0, !PT ;  /* 0x0000000404047c12 */ /* 0x002fc8000f8ec0ff */
[----:B------:R-:W1:Y:S01]  /*b2e0*/  POPC R7, R4 ;  /* 0x0000000400077309 */ /* 0x000e620000000000 */
[----:B--2---:R-:W1:Y:S02]  /*b2f0*/  SHFL.IDX PT, R0, R3, R0, 0x1f ;  /* 0x00001f0003007589 */ /* 0x004e6400000e0000 */
[----:B-1----:R-:W-:-:S07]  /*b300*/  IADD3 R24, R0, UR49, R7 ;  /* 0x0000003100187c10 */ /* 0x002fce000fffe007 */
.L_x_8182:
[----:B------:R-:W-:Y:S05]  /*b310*/  BSYNC B0 ;  /* 0x0000000000007941 */ /* 0x000fea0003800000 */
.L_x_8181:
[----:B------:R-:W-:-:S06]  /*b320*/  UISETP.NE.AND UP0, UPT, UR41, 0x3, UPT ;  /* 0x000000032900788c */ /* 0x000fcc000bf05270 */
[----:B------:R-:W-:-:S13]  /*b330*/  PLOP3.LUT P0, PT, PT, PT, UP0, 0x80, 0x0 ;  /* 0x000000000000781c */ /* 0x000fda0003f0f008 */
[----:B------:R-:W-:Y:S05]  /*b340*/  @!P0 BRA `(.L_x_8183) ;  /* 0x0000000000048947 */ /* 0x000fea0003800000 */
[----:B------:R-:W-:Y:S01]  /*b350*/  BPT.TRAP 0x1 ;  /* 0x000000040000795c */ /* 0x000fe20000300000 */
.L_x_8183:
[----:B--2---:R-:W-:Y:S01]  /*b360*/  LOP3.LUT R3, R19, 0x1, RZ, 0x3c, !PT ;  /* 0x0000000113037812 */ /* 0x004fe200078e3cff */
[----:B------:R-:W-:Y:S01]  /*b370*/  IMAD.U32 R0, RZ, RZ, UR50 ;  /* 0x00000032ff007e24 */ /* 0x000fe2000f8e00ff */
[----:B------:R-:W-:Y:S01]  /*b380*/  LEA R2, R17, UR40, 0x3 ;  /* 0x0000002811027c11 */ /* 0x000fe2000f8e18ff */
[----:B------:R-:W-:Y:S01]  /*b390*/  BSSY B0, `(.L_x_8184) ;  /* 0x0000005000007945 */ /* 0x000fe20003800000 */
[----:B------:R-:W-:Y:S02]  /*b3a0*/  SHF.L.U32 R3, R3, 0x1f, RZ ;  /* 0x0000001f03037819 */ /* 0x000fe400000006ff */
[----:B------:R-:W-:Y:S02]  /*b3b0*/  ISETP.NE.AND P2, PT, R0, 0x3, PT ;  /* 0x000000030000780c */ /* 0x000fe40003f45270 */
[----:B------:R-:W2:Y:S02]  /*b3c0*/  SYNCS.PHASECHK.TRANS64.TRYWAIT P0, [R2+URZ+0x19c70], R3 ;  /* 0x019c7003020075a7 */ /* 0x000ea4000800017f */
[----:B--2---:R-:W-:Y:S09]  /*b3d0*/  @!P0 BRA `(.L_x_8185) ;  /* 0x0000001400d88947 */ /* 0x004ff20003800000 */
.L_x_8228:
[----:B------:R-:W-:Y:S05]  /*b3e0*/  BSYNC B0 ;  /* 0x0000000000007941 */ /* 0x000fea0003800000 */
.L_x_8184:
[----:B------:R-:W-:Y:S05]  /*b3f0*/  @!P2 BRA `(.L_x_8186) ;  /* 0x000000000004a947 */ /* 0x000fea0003800000 */
[----:B------:R-:W-:Y:S01]  /*b400*/  BPT.TRAP 0x1 ;  /* 0x000000040000795c */ /* 0x000fe20000300000 */
.L_x_8186:
[----:B--2---:R-:W-:Y:S01]  /*b410*/  SHF.L.U32 R3, R19, 0x1f, RZ ;  /* 0x0000001f13037819 */ /* 0x004fe200000006ff */
[----:B------:R-:W-:-:S03]  /*b420*/  IMAD R0, R17, 0x3000, RZ ;  /* 0x0000300011007824 */ /* 0x000fc600078e02ff */
[----:B------:R-:W2:Y:S02]  /*b430*/  SYNCS.PHASECHK.TRANS64.TRYWAIT P0, [R2+URZ+0x19c60], R3 ;  /* 0x019c6003020075a7 */ /* 0x000ea4000800017f */
[----:B--2---:R-:W-:Y:S05]  /*b440*/  @!P0 BRA `(.L_x_8187) ;  /* 0x0000001400d08947 */ /* 0x004fea0003800000 */
.L_x_8229:
[C---:B--2---:R-:W-:Y:S01]  /*b450*/  LOP3.LUT R3, R0.reuse, R18, RZ, 0xfc, !PT ;  /* 0x0000001200037212 */ /* 0x044fe200078efcff */
[----:B------:R-:W-:Y:S05]  /*b460*/  WARPSYNC.ALL ;  /* 0x0000000000007948 */ /* 0x000fea0003800000 */
[----:B-1----:R-:W0:Y:S01]  /*b470*/  LDSM.16.MT88.4 R4, [R3+UR40+0x9000] ;  /* 0x009000280304783b */ /* 0x002e220008004200 */
        /* <DEDUP_REMOVED lines=57> */
.L_x_8188:
[----:B-1----:R-:W-:Y:S01]  /*b810*/  SYNCS.ARRIVE.TRANS64.A1T0 RZ, [R2+URZ+0x19c50], RZ ;  /* 0x019c50ff02ff79a7 */ /* 0x002fe2000810003f */
[----:B------:R-:W-:Y:S02]  /*b820*/  @!P1 VIADD R0, R2, 0x19c80 ;  /* 0x00019c8002009836 */ /* 0x000fe40000000000 */
[----:B------:R-:W-:-:S03]  /*b830*/  VIADD R17, R17, 0x1 ;  /* 0x0000000111117836 */ /* 0x000fc60000000000 */
[----:B------:R-:W-:Y:S01]  /*b840*/  @!P1 PRMT R0, RZ, 0x654, R0 ;  /* 0x00000654ff009816 */ /* 0x000fe20000000000 */
[----:B------:R-:W-:Y:S01]  /*b850*/  BAR.SYNC.DEFER_BLOCKING 0x2, 0x80 ;  /* 0x0082000000007b1d */ /* 0x000fe20000010000 */
[----:B------:R-:W-:-:S04]  /*b860*/  ISETP.NE.AND P0, PT, R17, 0x2, PT ;  /* 0x000000021100780c */ /* 0x000fc80003f05270 */
[----:B------:R-:W-:Y:S01]  /*b870*/  SEL R17, R17, RZ, P0 ;  /* 0x000000ff11117207 */ /* 0x000fe20000000000 */
[----:B------:R1:W-:Y:S02]  /*b880*/  @!P1 SYNCS.ARRIVE.TRANS64.RED.A1T0 RZ, [R0+URZ], RZ ;  /* 0x000000ff00ff99a7 */ /* 0x0003e4000810043f */
[----:B-1----:R-:W-:-:S04]  /*b890*/  SEL R0, RZ, 0x1, P0 ;  /* 0x00000001ff007807 */ /* 0x002fc80000000000 */
[----:B------:R-:W-:-:S07]  /*b8a0*/  LOP3.LUT R19, R19, R0, RZ, 0x3c, !PT ;  /* 0x0000000013137212 */ /* 0x000fce00078e3cff */
.L_x_8140:
[----:B------:R-:W-:Y:S05]  /*b8b0*/  BSYNC B6 ;  /* 0x0000000000067941 */ /* 0x000fea0003800000 */
.L_x_8138:
[----:B------:R-:W2:Y:S02]  /*b8c0*/  LDL R0, [R1] ;  /* 0x0000000001007983 */ /* 0x000ea40000100800 */
[----:B--2---:R-:W-:-:S13]  /*b8d0*/  LOP3.LUT P0, RZ, R0, 0x2, RZ, 0xc0, !PT ;  /* 0x0000000200ff7812 */ /* 0x004fda000780c0ff */
[----:B------:R-:W-:Y:S05]  /*b8e0*/  @!P0 BRA `(.L_x_8189) ;  /* 0x0000000000248947 */ /* 0x000fea0003800000 */
[----:B------:R-:W1:Y:S08]  /*b8f0*/  S2UR UR5, SR_CgaCtaId ;  /* 0x00000000000579c3 */ /* 0x000e700000008800 */
[----:B------:R-:W-:Y:S06]  /*b900*/  BAR.SYNC.DEFER_BLOCKING 0x5, 0x200 ;  /* 0x0148000000007b1d */ /* 0x000fec0000010000 */
[----:B------:R-:W-:-:S02]  /*b910*/  UMOV UR4, 0x400 ;  /* 0x0000040000047882 */ /* 0x000fc40000000000 */
[----:B-1----:R-:W-:-:S09]  /*b920*/  ULEA UR4, UR5, UR4, 0x18 ;  /* 0x0000000405047291 */ /* 0x002fd2000f8ec03f */
[----:B0-----:R-:W0:Y:S02]  /*b930*/  LDS.128 R24, [UR4+0x19cd0] ;  /* 0x019cd004ff187984 */ /* 0x001e240008000c00 */
[----:B0-----:R-:W-:Y:S02]  /*b940*/  R2UR UR51, R27 ;  /* 0x000000001b3372ca */ /* 0x001fe400000e0000 */
[----:B------:R-:W-:Y:S01]  /*b950*/  R2UR UR38, R26 ;  /* 0x000000001a2672ca */ /* 0x000fe200000e0000 */
[----:B------:R-:W-:Y:S06]  /*b960*/  BAR.ARV 0x4, 0x200 ;  /* 0x0108000000007b1d */ /* 0x000fec0000002000 */
[----:B------:R-:W-:Y:S08]  /*b970*/  BRA `(.L_x_8190) ;  /* 0x0000000800247947 */ /* 0x000ff00003800000 */
.L_x_8189:
[----:B------:R-:W0:Y:S01]  /*b980*/  S2R R0, SR_TID.X ;  /* 0x0000000000007919 */ /* 0x000e220000002100 */
[----:B------:R-:W-:Y:S01]  /*b990*/  ULDC UR4, c[0x0][0xc14] ;  /* 0x0003050000047ab9 */ /* 0x000fe20000000800 */
[----:B0-----:R-:W-:Y:S01]  /*b9a0*/  LOP3.LUT R8, R0, 0x1f, RZ, 0xc0, !PT ;  /* 0x0000001f00087812 */ /* 0x001fe200078ec0ff */
[----:B------:R-:W-:-:S03]  /*b9b0*/  IMAD.MOV.U32 R0, RZ, RZ, RZ ;  /* 0x000000ffff007224 */ /* 0x000fc600078e00ff */
[C---:B------:R-:W-:Y:S01]  /*b9c0*/  ISETP.NE.AND P0, PT, R8.reuse, 0x1f, PT ;  /* 0x0000001f0800780c */ /* 0x040fe20003f05270 */
[----:B------:R-:W-:-:S05]  /*b9d0*/  VIADD R5, R8, UR51 ;  /* 0x0000003308057c36 */ /* 0x000fca0008000000 */
[----:B------:R-:W-:Y:S01]  /*b9e0*/  ISETP.GE.OR P1, PT, R5, UR4, !P0 ;  /* 0x0000000405007c0c */ /* 0x000fe2000c726670 */
[----:B------:R-:W-:-:S12]  /*b9f0*/  ULDC UR4, c[0x0][0xc14] ;  /* 0x0003050000047ab9 */ /* 0x000fd80000000800 */
[----:B------:R-:W0:Y:S02]  /*ba00*/  @!P1 LDC.64 R2, c[0x0][0xc58] ;  /* 0x00031600ff029b82 */ /* 0x000e240000000a00 */
[----:B0-----:R-:W-:-:S05]  /*ba10*/  @!P1 IMAD.WIDE R2, R5, 0x4, R2 ;  /* 0x0000000405029825 */ /* 0x001fca00078e0202 */
[----:B------:R-:W2:Y:S01]  /*ba20*/  @!P1 LDG.E R0, desc[UR54][R2.64] ;  /* 0x0000003602009981 */ /* 0x000ea2000c1e1900 */
[C---:B------:R-:W-:Y:S02]  /*ba30*/  ISETP.NE.AND P1, PT, R8.reuse, RZ, PT ;  /* 0x000000ff0800720c */ /* 0x040fe40003f25270 */
        /* <DEDUP_REMOVED lines=9> */
[----:B------:R-:W-:Y:S02]  /*bad0*/  IMAD.IADD R4, R5, 0x1, R4 ;  /* 0x0000000105047824 */ /* 0x000fe400078e0204 */
[----:B------:R-:W-:Y:S04]  /*bae0*/  SHFL.IDX PT, R5, R24, RZ, 0x1f ;  /* 0x00001fff18057589 */ /* 0x000fe800000e0000 */
        /* <DEDUP_REMOVED lines=15> */
[----:B------:R-:W-:Y:S05]  /*bbe0*/  @P6 BRA `(.L_x_8191) ;  /* 0x0000000000906947 */ /* 0x000fea0003800000 */
.L_x_8195:
[----:B------:R-:W-:-:S04]  /*bbf0*/  UIADD3 UR51, UR51, 0x1f, URZ ;  /* 0x0000001f33337890 */ /* 0x000fc8000fffe03f */
[----:B------:R-:W-:-:S06]  /*bc00*/  UISETP.GE.AND UP0, UPT, UR51, UR4, UPT ;  /* 0x000000043300728c */ /* 0x000fcc000bf06270 */
[----:B------:R-:W-:-:S13]  /*bc10*/  PLOP3.LUT P6, PT, PT, PT, UP0, 0x40, 0x0 ;  /* 0x000000000000781c */ /* 0x000fda0003fce808 */
[----:B------:R-:W-:Y:S05]  /*bc20*/  @!P6 BRA `(.L_x_8192) ;  /* 0x000000040034e947 */ /* 0x000fea0003800000 */
[----:B------:R-:W0:Y:S01]  /*bc30*/  S2R R0, SR_TID.X ;  /* 0x0000000000007919 */ /* 0x000e220000002100 */
[----:B------:R-:W-:Y:S01]  /*bc40*/  BSSY B0, `(.L_x_8193) ;  /* 0x0000009000007945 */ /* 0x000fe20003800000 */
[----:B0-----:R-:W-:-:S05]  /*bc50*/  LOP3.LUT R0, R0, 0x1f, RZ, 0xc0, !PT ;  /* 0x0000001f00007812 */ /* 0x001fca00078ec0ff */
[----:B------:R-:W-:Y:S02]  /*bc60*/  VIADD R7, R0, UR51 ;  /* 0x0000003300077c36 */ /* 0x000fe40008000000 */
[----:B------:R-:W-:-:S03]  /*bc70*/  IMAD.MOV.U32 R0, RZ, RZ, RZ ;  /* 0x000000ffff007224 */ /* 0x000fc600078e00ff */
[----:B------:R-:W-:-:S13]  /*bc80*/  ISETP.GE.OR P6, PT, R7, UR4, !P0 ;  /* 0x0000000407007c0c */ /* 0x000fda000c7c6670 */
[----:B------:R-:W-:Y:S05]  /*bc90*/  @P6 BRA `(.L_x_8194) ;  /* 0x00000000000c6947 */ /* 0x000fea0003800000 */
[----:B------:R-:W0:Y:S02]  /*bca0*/  LDC.64 R2, c[0x0][0xc58] ;  /* 0x00031600ff027b82 */ /* 0x000e240000000a00 */
[----:B0-----:R-:W-:-:S05]  /*bcb0*/  IMAD.WIDE R2, R7, 0x4, R2 ;  /* 0x0000000407027825 */ /* 0x001fca00078e0202 */
[----:B------:R0:W5:Y:S02]  /*bcc0*/  LDG.E R0, desc[UR54][R2.64] ;  /* 0x0000003602007981 */ /* 0x000164000c1e1900 */
.L_x_8194:
[----:B------:R-:W-:Y:S05]  /*bcd0*/  BSYNC B0 ;  /* 0x0000000000007941 */ /* 0x000fea0003800000 */
.L_x_8193:
        /* <DEDUP_REMOVED lines=21> */
.L_x_8191:
        /* <DEDUP_REMOVED lines=18> */
.L_x_8196:
[--C-:B-12---:R-:W-:Y:S01]  /*bf50*/  IMAD.MOV R3, RZ, RZ, -R9.reuse ;  /* 0x000000ffff037224 */ /* 0x106fe200078e0a09 */
[----:B------:R-:W-:Y:S01]  /*bf60*/  UIADD3 UR51, UR4, UR51, URZ ;  /* 0x0000003304337290 */ /* 0x000fe2000fffe03f */
[----:B---3--:R-:W-:Y:S02]  /*bf70*/  IMAD R24, R7, R2, R24 ;  /* 0x0000000207187224 */ /* 0x008fe400078e0218 */
[----:B------:R-:W-:Y:S02]  /*bf80*/  IMAD R6, R3, R4, RZ ;  /* 0x0000000403067224 */ /* 0x000fe400078e02ff */
[----:B------:R-:W-:Y:S02]  /*bf90*/  IMAD.MOV.U32 R2, RZ, RZ, RZ ;  /* 0x000000ffff027224 */ /* 0x000fe400078e00ff */
[----:B------:R-:W-:Y:S02]  /*bfa0*/  IMAD.MOV.U32 R3, RZ, RZ, R9 ;  /* 0x000000ffff037224 */ /* 0x000fe400078e0009 */
[----:B------:R-:W-:-:S02]  /*bfb0*/  IMAD.IADD R25, R5, 0x1, -R24 ;  /* 0x0000000105197824 */ /* 0x000fc400078e0a18 */
[----:B------:R-:W-:Y:S01]  /*bfc0*/  IMAD.HI.U32 R9, R9, R6, R2 ;  /* 0x0000000609097227 */ /* 0x000fe200078e0002 */
[----:B------:R-:W-:Y:S02]  /*bfd0*/  IABS R3, R0 ;  /* 0x0000000000037213 */ /* 0x000fe40000000000 */
[----:B------:R-:W-:-:S03]  /*bfe0*/  IABS R2, R25 ;  /* 0x0000001900027213 */ /* 0x000fc60000000000 */
[----:B------:R-:W-:Y:S02]  /*bff0*/  IMAD.MOV R3, RZ, RZ, -R3 ;  /* 0x000000ffff037224 */ /* 0x000fe400078e0a03 */
        /* <DEDUP_REMOVED lines=14> */
[----:B------:R-:W-:Y:S01]  /*c0e0*/  IMAD R25, R0, R9, R25 ;  /* 0x0000000900197224 */ /* 0x000fe200078e0219 */
[----:B------:R-:W-:Y:S09]  /*c0f0*/  BRA `(.L_x_8197) ;  /* 0x0000000000107947 */ /* 0x000ff20003800000 */
.L_x_8192:
[----:B------:R-:W-:Y:S01]  /*c100*/  IMAD.MOV.U32 R24, RZ, RZ, R5 ;  /* 0x000000ffff187224 */ /* 0x000fe200078e0005 */
[----:B------:R-:W-:Y:S01]  /*c110*/  ULDC UR51, c[0x0][0xc14] ;  /* 0x0003050000337ab9 */ /* 0x000fe20000000800 */
[----:B------:R-:W-:Y:S01]  /*c120*/  IMAD.MOV.U32 R25, RZ, RZ, RZ ;  /* 0x000000ffff197224 */ /* 0x000fe200078e00ff */
[----:B------:R-:W-:-:S06]  /*c130*/  UMOV UR38, URZ ;  /* 0x0000003f00267c82 */ /* 0x000fcc0008000000 */
.L_x_8197:
[----:B------:R-:W1:Y:S01]  /*c140*/  S2R R0, SR_TID.X ;  /* 0x0000000000007919 */ /* 0x000e620000002100 */
[----:B------:R-:W-:Y:S02]  /*c150*/  IMAD.U32 R6, RZ, RZ, UR38 ;  /* 0x00000026ff067e24 */ /* 0x000fe4000f8e00ff */
[----:B------:R-:W-:Y:S01]  /*c160*/  IMAD.U32 R7, RZ, RZ, UR51 ;  /* 0x00000033ff077e24 */ /* 0x000fe2000f8e00ff */
[----:B------:R-:W-:Y:S01]  /*c170*/  BAR.SYNC.DEFER_BLOCKING 0x4, 0x200 ;  /* 0x0108000000007b1d */ /* 0x000fe20000010000 */
[----:B------:R-:W-:Y:S02]  /*c180*/  IMAD.MOV.U32 R4, RZ, RZ, R24 ;  /* 0x000000ffff047224 */ /* 0x000fe400078e0018 */
[----:B------:R-:W-:Y:S01]  /*c190*/  IMAD.MOV.U32 R5, RZ, RZ, R25 ;  /* 0x000000ffff057224 */ /* 0x000fe200078e0019 */
[----:B-1----:R-:W-:-:S04]  /*c1a0*/  LOP3.LUT R0, R0, 0x1f, RZ, 0xc0, !PT ;  /* 0x0000001f00007812 */ /* 0x002fc800078ec0ff */
[----:B------:R-:W-:-:S13]  /*c1b0*/  ISETP.NE.AND P0, PT, R0, RZ, PT ;  /* 0x000000ff0000720c */ /* 0x000fda0003f05270 */
[----:B------:R-:W1:Y:S01]  /*c1c0*/  @!P0 S2R R3, SR_CgaCtaId ;  /* 0x0000000000038919 */ /* 0x000e620000008800 */
[----:B------:R-:W-:-:S04]  /*c1d0*/  @!P0 MOV R0, 0x400 ;  /* 0x0000040000008802 */ /* 0x000fc80000000f00 */
[----:B-1----:R-:W-:-:S05]  /*c1e0*/  @!P0 LEA R0, R3, R0, 0x18 ;  /* 0x0000000003008211 */ /* 0x002fca00078ec0ff */
[----:B------:R1:W-:Y:S01]  /*c1f0*/  @!P0 STS.128 [R0+0x19cd0], R4 ;  /* 0x019cd00400008388 */ /* 0x0003e20000000c00 */
[----:B------:R-:W-:Y:S06]  /*c200*/  BAR.ARV 0x5, 0x200 ;  /* 0x0148000000007b1d */ /* 0x000fec0000002000 */
.L_x_8190:
[----:B------:R-:W-:Y:S02]  /*c210*/  ULDC UR4, c[0x0][0xc14] ;  /* 0x0003050000047ab9 */ /* 0x000fe40000000800 */
[----:B------:R-:W-:-:S06]  /*c220*/  UISETP.GE.AND UP0, UPT, UR51, UR4, UPT ;  /* 0x000000043300728c */ /* 0x000fcc000bf06270 */
[----:B------:R-:W-:-:S13]  /*c230*/  PLOP3.LUT P0, PT, PT, PT, UP0, 0x80, 0x0 ;  /* 0x000000000000781c */ /* 0x000fda0003f0f008 */
[----:B------:R-:W-:Y:S05]  /*c240*/  @!P0 BRA `(.L_x_8198) ;  /* 0xffffffc800088947 */ /* 0x000fea000383ffff */
.L_x_8136:
[----:B-1----:R-:W2:Y:S01]  /*c250*/  LDL.LU R0, [R1+0x8] ;  /* 0x0000080001007983 */ /* 0x002ea20000300800 */
[----:B------:R-:W-:Y:S01]  /*c260*/  BSSY B0, `(.L_x_8199) ;  /* 0x000000b000007945 */ /* 0x000fe20003800000 */
[----:B------:R-:W1:Y:S01]  /*c270*/  S2R R5, SR_CgaCtaId ;  /* 0x0000000000057919 */ /* 0x000e620000008800 */
[----:B--2---:R-:W-:-:S05]  /*c280*/  VIADD R0, R0, 0x1 ;  /* 0x0000000100007836 */ /* 0x004fca0000000000 */
[----:B------:R-:W-:-:S04]  /*c290*/  LEA.HI R2, R0, R0, RZ, 0x1 ;  /* 0x0000000000027211 */ /* 0x000fc800078f08ff */
[----:B0-----:R-:W-:Y:S02]  /*c2a0*/  LOP3.LUT R3, R2, 0xfffffffe, RZ, 0xc0, !PT ;  /* 0xfffffffe02037812 */ /* 0x001fe400078ec0ff */
[----:B------:R-:W-:-:S03]  /*c2b0*/  MOV R2, 0x400 ;  /* 0x0000040000027802 */ /* 0x000fc60000000f00 */
[----:B------:R-:W-:Y:S01]  /*c2c0*/  IMAD.IADD R0, R0, 0x1, -R3 ;  /* 0x0000000100007824 */ /* 0x000fe200078e0a03 */
[----:B-1----:R-:W-:-:S04]  /*c2d0*/  LEA R8, R5, R2, 0x18 ;  /* 0x0000000205087211 */ /* 0x002fc800078ec0ff */
[----:B------:R-:W-:-:S04]  /*c2e0*/  SHF.L.U32 R0, R0, 0x1f, RZ ;  /* 0x0000001f00007819 */ /* 0x000fc800000006ff */
[----:B------:R-:W0:Y:S02]  /*c2f0*/  SYNCS.PHASECHK.TRANS64.TRYWAIT P0, [R8+URZ+0x19c20], R0 ;  /* 0x019c2000080075a7 */ /* 0x000e24000800017f */
[----:B0-----:R-:W-:Y:S05]  /*c300*/  @!P0 BRA `(.L_x_8200) ;  /* 0x0000000800348947 */ /* 0x001fea0003800000 */
.L_x_8230:
[----:B------:R-:W-:Y:S05]  /*c310*/  BSYNC B0 ;  /* 0x0000000000007941 */ /* 0x000fea0003800000 */
.L_x_8199:
[----:B------:R-:W-:-:S03]  /*c320*/  UMOV UR4, 0xffffffff ;  /* 0xffffffff00047882 */ /* 0x000fc60000000000 */
[----:B------:R-:W-:Y:S05]  /*c330*/  BRA.DIV UR4, `(.L_x_8201) ;  /* 0x0000000a043c7947 */ /* 0x000fea000b800000 */
[----:B0-----:R-:W0:Y:S02]  /*c340*/  S2R R0, SR_TID.X ;  /* 0x0000000000007919 */ /* 0x001e240000002100 */
[----:B0-----:R-:W-:-:S04]  /*c350*/  SHF.R.U32.HI R0, RZ, 0x5, R0 ;  /* 0x00000005ff007819 */ /* 0x001fc80000011600 */
[----:B------:R-:W-:-:S05]  /*c360*/  LOP3.LUT R0, R0, 0x3, RZ, 0xc0, !PT ;  /* 0x0000000300007812 */ /* 0x000fca00078ec0ff */
[----:B------:R0:W1:Y:S02]  /*c370*/  SHFL.IDX PT, R14, R0, RZ, 0x1f ;  /* 0x00001fff000e7589 */ /* 0x00006400000e0000 */
.L_x_8233:
[----:B-1----:R-:W-:Y:S01]  /*c380*/  ISETP.NE.AND P0, PT, R14, RZ, PT ;  /* 0x000000ff0e00720c */ /* 0x002fe20003f05270 */
[----:B------:R-:W-:-:S12]  /*c390*/  BSSY B0, `(.L_x_8202) ;  /* 0x000002b000007945 */ /* 0x000fd80003800000 */
[----:B------:R-:W-:Y:S05]  /*c3a0*/  @P0 BRA `(.L_x_8203) ;  /* 0x0000000000a40947 */ /* 0x000fea0003800000 */
[----:B------:R-:W-:-:S03]  /*c3b0*/  UMOV UR4, 0xffffffff ;  /* 0xffffffff00047882 */ /* 0x000fc60000000000 */
[----:B------:R-:W-:Y:S05]  /*c3c0*/  BRA.DIV UR4, `(.L_x_8204) ;  /* 0x0000000a044c7947 */ /* 0x000fea000b800000 */
[----:B------:R-:W-:-:S13]  /*c3d0*/  ELECT P6, URZ, PT ;  /* 0x00000000003f782f */ /* 0x000fda00038c0000 */
.L_x_8236:
[----:B------:R-:W-:Y:S05]  /*c3e0*/  @!P6 BRA `(.L_x_8203) ;  /* 0x000000000094e947 */ /* 0x000fea0003800000 */
[----:B------:R-:W-:-:S06]  /*c3f0*/  ULOP3.LUT UR4, UR48, 0x2, URZ, 0xfc, !UPT ;  /* 0x0000000230047892 */ /* 0x000fcc000f8efc3f */
[----:B0-----:R-:W-:-:S05]  /*c400*/  IMAD.U32 R0, RZ, RZ, UR4 ;  /* 0x00000004ff007e24 */ /* 0x001fca000f8e00ff */
[----:B------:R-:W-:-:S13]  /*c410*/  ISETP.NE.AND P0, PT, R0, 0x3, PT ;  /* 0x000000030000780c */ /* 0x000fda0003f05270 */
[----:B------:R-:W-:Y:S05]  /*c420*/  @!P0 BRA `(.L_x_8205) ;  /* 0x0000000000048947 */ /* 0x000fea0003800000 */
[----:B------:R-:W-:Y:S01]  /*c430*/  BPT.TRAP 0x1 ;  /* 0x000000040000795c */ /* 0x000fe20000300000 */
.L_x_8205:
[----:B------:R-:W-:Y:S01]  /*c440*/  VIADD R0, R8, 0x19c40 ;  /* 0x00019c4008007836 */ /* 0x000fe20000000000 */
[----:B------:R-:W-:Y:S01]  /*c450*/  SHF.L.U32 R3, R19, 0x1f, RZ ;  /* 0x0000001f13037819 */ /* 0x000fe200000006ff */
[C---:B------:R-:W-:Y:S02]  /*c460*/  VIADD R2, R17.reuse, 0x1 ;  /* 0x0000000111027836 */ /* 0x040fe40000000000 */
[----:B------:R-:W-:-:S03]  /*c470*/  IMAD R6, R17, 0x8, R0 ;  /* 0x0000000811067824 */ /* 0x000fc600078e0200 */
        /* <DEDUP_REMOVED lines=8> */
.L_x_8237:
[----:B------:R-:W1:Y:S02]  /*c500*/  SYNCS.PHASECHK.TRANS64.TRYWAIT P1, [R7+URZ], R0 ;  /* 0x00000000070075a7 */ /* 0x000e64000802017f */
[----:B-1----:R-:W-:Y:S05]  /*c510*/  @!P1 BRA `(.L_x_8207) ;  /* 0x00000008002c9947 */ /* 0x002fea0003800000 */
.L_x_8238:
[----:B------:R-:W-:Y:S05]  /*c520*/  @!P0 BRA `(.L_x_8208) ;  /* 0x0000000000048947 */ /* 0x000fea0003800000 */
[----:B------:R-:W-:Y:S01]  /*c530*/  BPT.TRAP 0x1 ;  /* 0x000000040000795c */ /* 0x000fe20000300000 */
.L_x_8208:
[----:B------:R-:W-:-:S04]  /*c540*/  IMAD R2, R17, 0x8, R8 ;  /* 0x0000000811027824 */ /* 0x000fc800078e0208 */
[----:B------:R-:W2:Y:S02]  /*c550*/  SYNCS.PHASECHK.TRANS64.TRYWAIT P1, [R2+URZ+0x19c60], R3 ;  /* 0x019c6003020075a7 */ /* 0x000ea4000802017f */
[----:B--2---:R-:W-:Y:S05]  /*c560*/  @!P1 BRA `(.L_x_8209) ;  /* 0x00000008002c9947 */ /* 0x004fea0003800000 */
.L_x_8239:
[----:B------:R-:W-:Y:S05]  /*c570*/  @!P0 BRA `(.L_x_8210) ;  /* 0x0000000000048947 */ /* 0x000fea0003800000 */
[----:B------:R-:W-:Y:S01]  /*c580*/  BPT.TRAP 0x1 ;  /* 0x000000040000795c */ /* 0x000fe20000300000 */
.L_x_8210:
[----:B------:R-:W-:-:S04]  /*c590*/  IMAD R5, R5, 0x8, R8 ;  /* 0x0000000805057824 */ /* 0x000fc800078e0208 */
[----:B------:R-:W3:Y:S02]  /*c5a0*/  SYNCS.PHASECHK.TRANS64.TRYWAIT P1, [R5+URZ+0x19c60], R0 ;  /* 0x019c6000050075a7 */ /* 0x000ee4000802017f */
[----:B---3--:R-:W-:Y:S05]  /*c5b0*/  @!P1 BRA `(.L_x_8211) ;  /* 0x00000008002c9947 */ /* 0x008fea0003800000 */
.L_x_8240:
[----:B------:R-:W-:Y:S05]  /*c5c0*/  @!P0 BRA `(.L_x_8212) ;  /* 0x0000000000048947 */ /* 0x000fea0003800000 */
[----:B------:R-:W-:Y:S01]  /*c5d0*/  BPT.TRAP 0x1 ;  /* 0x000000040000795c */ /* 0x000fe20000300000 */
.L_x_8212:
[----:B------:R-:W4:Y:S02]  /*c5e0*/  SYNCS.PHASECHK.TRANS64.TRYWAIT P0, [R2+URZ+0x19c80], R3 ;  /* 0x019c8003020075a7 */ /* 0x000f24000800017f */
[----:B----4-:R-:W-:Y:S05]  /*c5f0*/  @!P0 BRA `(.L_x_8213) ;  /* 0x0000000800308947 */ /* 0x010fea0003800000 */
.L_x_8214:
[----:B------:R0:W0:Y:S02]  /*c600*/  SYNCS.PHASECHK.TRANS64.TRYWAIT P0, [R5+URZ+0x19c80], R0 ;  /* 0x019c8000050075a7 */ /* 0x000024000800017f */
[----:B0-----:R-:W-:Y:S05]  /*c610*/  @!P0 NANOSLEEP.SYNCS 0x989680 ;  /* 0x009896800000895d */ /* 0x001fea0003900000 */
[----:B------:R-:W0:Y:S02]  /*c620*/  @!P0 SYNCS.PHASECHK.TRANS64 P0, [R5+URZ+0x19c80], R0 ;  /* 0x019c8000050085a7 */ /* 0x000e24000800007f */
[----:B0-----:R-:W-:Y:S05]  /*c630*/  @!P0 BRA `(.L_x_8214) ;  /* 0xfffffffc00f08947 */ /* 0x001fea000383ffff */
.L_x_8203:
[----:B------:R-:W-:Y:S05]  /*c640*/  BSYNC B0 ;  /* 0x0000000000007941 */ /* 0x000fea0003800000 */
.L_x_8202:
[----:B------:R-:W-:Y:S05]  /*c650*/  EXIT ;  /* 0x000000000000794d */ /* 0x000fea0003800000 */
.L_x_8094:
[----:B0-----:R0:W1:Y:S02]  /*c660*/  SYNCS.PHASECHK.TRANS64.TRYWAIT P1, [R0+URZ+0x19c00], R3 ;  /* 0x019c0003000075a7 */ /* 0x001064000802017f */
[----:B-1----:R-:W-:Y:S05]  /*c670*/  @!P1 NANOSLEEP.SYNCS 0x989680 ;  /* 0x009896800000995d */ /* 0x002fea0003900000 */
[----:B------:R-:W1:Y:S02]  /*c680*/  @!P1 SYNCS.PHASECHK.TRANS64 P1, [R0+URZ+0x19c00], R3 ;  /* 0x019c0003000095a7 */ /* 0x000e64000802007f */
[----:B-1----:R-:W-:Y:S05]  /*c690*/  @!P1 BRA `(.L_x_8094) ;  /* 0xfffffffc00f09947 */ /* 0x002fea000383ffff */
[----:B------:R-:W-:Y:S05]  /*c6a0*/  BRA `(.L_x_8215) ;  /* 0xffffff5000a07947 */ /* 0x000fea000383ffff */
.L_x_8098:
[----:B-1----:R1:W3:Y:S02]  /*c6b0*/  SYNCS.PHASECHK.TRANS64.TRYWAIT P1, [R4+URZ+0x19c30], R3 ;  /* 0x019c3003040075a7 */ /* 0x0022e4000802017f */
[----:B---3--:R-:W-:Y:S05]  /*c6c0*/  @!P1 NANOSLEEP.SYNCS 0x989680 ;  /* 0x009896800000995d */ /* 0x008fea0003900000 */
[----:B------:R-:W3:Y:S02]  /*c6d0*/  @!P1 SYNCS.PHASECHK.TRANS64 P1, [R4+URZ+0x19c30], R3 ;  /* 0x019c3003040095a7 */ /* 0x000ee4000802007f */
[----:B---3--:R-:W-:Y:S05]  /*c6e0*/  @!P1 BRA `(.L_x_8098) ;  /* 0xfffffffc00f09947 */ /* 0x008fea000383ffff */
[----:B------:R-:W-:Y:S05]  /*c6f0*/  BRA `(.L_x_8097) ;  /* 0xffffff5000d87947 */ /* 0x000fea000383ffff */
.L_x_8103:
[----:B-1----:R-:W-:-:S04]  /*c700*/  IMAD.U32 R6, RZ, RZ, UR19 ;  /* 0x00000013ff067e24 */ /* 0x002fc8000f8e00ff */
[----:B------:R1:W2:Y:S03]  /*c710*/  SYNCS.PHASECHK.TRANS64.TRYWAIT P1, [R6+URZ+0x19c30], R3 ;  /* 0x019c3003060075a7 */ /* 0x0002a6000802017f */
[----:B--2---:R-:W-:Y:S05]  /*c720*/  @!P1 NANOSLEEP.SYNCS 0x989680 ;  /* 0x009896800000995d */ /* 0x004fea0003900000 */
[----:B------:R-:W2:Y:S02]  /*c730*/  @!P1 SYNCS.PHASECHK.TRANS64 P1, [R6+URZ+0x19c30], R3 ;  /* 0x019c3003060095a7 */ /* 0x000ea4000802007f */
[----:B--2---:R-:W-:Y:S05]  /*c740*/  @!P1 BRA `(.L_x_8103) ;  /* 0xfffffffc00ec9947 */ /* 0x004fea000383ffff */
[----:B------:R-:W-:Y:S05]  /*c750*/  BRA `(.L_x_8102) ;  /* 0xffffff7400387947 */ /* 0x000fea000383ffff */
.L_x_8107:
[----:B-1----:R-:W-:-:S04]  /*c760*/  IMAD.U32 R6, RZ, RZ, UR14 ;  /* 0x0000000eff067e24 */ /* 0x002fc8000f8e00ff */
[----:B------:R1:W2:Y:S03]  /*c770*/  SYNCS.PHASECHK.TRANS64.TRYWAIT P1, [R6+URZ+0x19c50], R3 ;  /* 0x019c5003060075a7 */ /* 0x0002a6000802017f */
[----:B--2---:R-:W-:Y:S05]  /*c780*/  @!P1 NANOSLEEP.SYNCS 0x989680 ;  /* 0x009896800000995d */ /* 0x004fea0003900000 */
[----:B------:R-:W2:Y:S02]  /*c790*/  @!P1 SYNCS.PHASECHK.TRANS64 P1, [R6+URZ+0x19c50], R3 ;  /* 0x019c5003060095a7 */ /* 0x000ea4000802007f */
[----:B--2---:R-:W-:Y:S05]  /*c7a0*/  @!P1 BRA `(.L_x_8107) ;  /* 0xfffffffc00ec9947 */ /* 0x004fea000383ffff */
[----:B------:R-:W-:Y:S05]  /*c7b0*/  BRA `(.L_x_8106) ;  /* 0xffffff74008c7947 */ /* 0x000fea000383ffff */
.L_x_8113:
[----:B-1----:R1:W2:Y:S02]  /*c7c0*/  SYNCS.PHASECHK.TRANS64.TRYWAIT P1, [R14+URZ+0x19c50], R7 ;  /* 0x019c50070e0075a7 */ /* 0x0022a4000802017f */
[----:B--2---:R-:W-:Y:S05]  /*c7d0*/  @!P1 NANOSLEEP.SYNCS 0x989680 ;  /* 0x009896800000995d */ /* 0x004fea0003900000 */
[----:B------:R-:W2:Y:S02]  /*c7e0*/  @!P1 SYNCS.PHASECHK.TRANS64 P1, [R14+URZ+0x19c50], R7 ;  /* 0x019c50070e0095a7 */ /* 0x000ea4000802007f */
[----:B--2---:R-:W-:Y:S05]  /*c7f0*/  @!P1 BRA `(.L_x_8113) ;  /* 0xfffffffc00f09947 */ /* 0x004fea000383ffff */
[----:B------:R-:W-:Y:S05]  /*c800*/  BRA `(.L_x_8112) ;  /* 0xffffff8c00f07947 */ /* 0x000fea000383ffff */
.L_x_8145:
[----:B------:R-:W-:Y:S02]  /*c810*/  IMAD.MOV.U32 R13, RZ, RZ, R4 ;  /* 0x000000ffff0d7224 */ /* 0x000fe400078e0004 */
[----:B------:R-:W-:Y:S02]  /*c820*/  IMAD.MOV.U32 R12, RZ, RZ, RZ ;  /* 0x000000ffff0c7224 */ /* 0x000fe400078e00ff */
[----:B------:R-:W-:Y:S02]  /*c830*/  IMAD.MOV.U32 R11, RZ, RZ, 0x1f ;  /* 0x0000001fff0b7424 */ /* 0x000fe400078e00ff */
[----:B------:R-:W-:-:S07]  /*c840*/  IMAD.MOV.U32 R15, RZ, RZ, -0x1 ;  /* 0xffffffffff0f7424 */ /* 0x000fce00078e00ff */
[----:B0-----:R-:W-:Y:S05]  /*c850*/  WARPSYNC.COLLECTIVE R15, `(.L_x_8216) ;  /* 0x000000000f087348 */ /* 0x001fea0003c00000 */
[----:B------:R1:W2:Y:S02]  /*c860*/  SHFL.IDX P6, R14, R13, R12, R11 ;  /* 0x0000000c0d0e7389 */ /* 0x0002a400000c000b */
[----:B012---:R-:W-:Y:S01]  /*c870*/  ENDCOLLECTIVE ;  /* 0x000000000000791b */ /* 0x007fe20003800000 */
.L_x_8216:
[----:B------:R-:W-:Y:S05]  /*c880*/  BRA `(.L_x_8217) ;  /* 0xffffffd0000c7947 */ /* 0x000fea000383ffff */
.L_x_8147:
[----:B------:R-:W-:Y:S01]  /*c890*/  BSSY B0, `(.L_x_8218) ;  /* 0x0000006000007945 */ /* 0x000fe20003800000 */
[----:B------:R-:W-:-:S07]  /*c8a0*/  IMAD.MOV.U32 R15, RZ, RZ, -0x1 ;  /* 0xffffffffff0f7424 */ /* 0x000fce00078e00ff */
[----:B01----:R-:W-:Y:S05]  /*c8b0*/  WARPSYNC.COLLECTIVE R15, `(.L_x_8219) ;  /* 0x000000000f0c7348 */ /* 0x003fea0003c00000 */
[----:B------:R-:W-:Y:S02]  /*c8c0*/  ELECT P6, UR62, PT ;  /* 0x00000000003e782f */ /* 0x000fe400038c0000 */
[----:B------:R-:W-:Y:S01]  /*c8d0*/  MOV R14, UR62 ;  /* 0x0000003e000e7c02 */ /* 0x000fe20008000f00 */
[----:B01----:R-:W-:Y:S10]  /*c8e0*/  ENDCOLLECTIVE ;  /* 0x000000000000791b */ /* 0x003ff40003800000 */
.L_x_8219:
[----:B------:R-:W-:Y:S05]  /*c8f0*/  BSYNC B0 ;  /* 0x0000000000007941 */ /* 0x000fea0003800000 */
.L_x_8218:
[----:B------:R-:W-:Y:S05]  /*c900*/  BRA `(.L_x_8220) ;  /* 0xffffffd0000c7947 */ /* 0x000fea000383ffff */
.L_x_8150:
[----:B--2---:R2:W3:Y:S02]  /*c910*/  SYNCS.PHASECHK.TRANS64.TRYWAIT P2, [R5+URZ+0x19c80], R2 ;  /* 0x019c8002050075a7 */ /* 0x0044e4000804017f */
[----:B---3--:R-:W-:Y:S05]  /*c920*/  @!P2 NANOSLEEP.SYNCS 0x989680 ;  /* 0x009896800000a95d */ /* 0x008fea0003900000 */
[----:B------:R-:W3:Y:S02]  /*c930*/  @!P2 SYNCS.PHASECHK.TRANS64 P2, [R5+URZ+0x19c80], R2 ;  /* 0x019c80020500a5a7 */ /* 0x000ee4000804007f */
[----:B---3--:R-:W-:Y:S05]  /*c940*/  @!P2 BRA `(.L_x_8150) ;  /* 0xfffffffc00f0a947 */ /* 0x008fea000383ffff */
[----:B------:R-:W-:Y:S05]  /*c950*/  BRA `(.L_x_8221) ;  /* 0xffffffd000607947 */ /* 0x000fea000383ffff */
.L_x_8152:
[----:B---3--:R3:W4:Y:S02]  /*c960*/  SYNCS.PHASECHK.TRANS64.TRYWAIT P2, [R5+URZ+0x19c40], R2 ;  /* 0x019c4002050075a7 */ /* 0x008724000804017f */
[----:B----4-:R-:W-:Y:S05]  /*c970*/  @!P2 NANOSLEEP.SYNCS 0x989680 ;  /* 0x009896800000a95d */ /* 0x010fea0003900000 */
[----:B------:R-:W4:Y:S02]  /*c980*/  @!P2 SYNCS.PHASECHK.TRANS64 P2, [R5+URZ+0x19c40], R2 ;  /* 0x019c40020500a5a7 */ /* 0x000f24000804007f */
[----:B----4-:R-:W-:Y:S05]  /*c990*/  @!P2 BRA `(.L_x_8152) ;  /* 0xfffffffc00f0a947 */ /* 0x010fea000383ffff */
[----:B------:R-:W-:Y:S05]  /*c9a0*/  BRA `(.L_x_8222) ;  /* 0xffffffd000d87947 */ /* 0x000fea000383ffff */
.L_x_8155:
[----:B--2---:R2:W3:Y:S02]  /*c9b0*/  SYNCS.PHASECHK.TRANS64.TRYWAIT P0, [R26+URZ+0x19c20], R3 ;  /* 0x019c20031a0075a7 */ /* 0x0044e4000800017f */
[----:B---3--:R-:W-:Y:S05]  /*c9c0*/  @!P0 NANOSLEEP.SYNCS 0x989680 ;  /* 0x009896800000895d */ /* 0x008fea0003900000 */
[----:B------:R-:W3:Y:S02]  /*c9d0*/  @!P0 SYNCS.PHASECHK.TRANS64 P0, [R26+URZ+0x19c20], R3 ;  /* 0x019c20031a0085a7 */ /* 0x000ee4000800007f */
[----:B---3--:R-:W-:Y:S05]  /*c9e0*/  @!P0 BRA `(.L_x_8155) ;  /* 0xfffffffc00f08947 */ /* 0x008fea000383ffff */
[----:B------:R-:W-:Y:S05]  /*c9f0*/  BRA `(.L_x_8223) ;  /* 0xffffffd400e87947 */ /* 0x000fea000383ffff */
.L_x_8161:
[----:B0-----:R0:W1:Y:S02]  /*ca00*/  SYNCS.PHASECHK.TRANS64.TRYWAIT P0, [R10+URZ+0x19c80], R4 ;  /* 0x019c80040a0075a7 */ /* 0x001064000800017f */
[----:B-1----:R-:W-:Y:S05]  /*ca10*/  @!P0 NANOSLEEP.SYNCS 0x989680 ;  /* 0x009896800000895d */ /* 0x002fea0003900000 */
[----:B------:R-:W1:Y:S02]  /*ca20*/  @!P0 SYNCS.PHASECHK.TRANS64 P0, [R10+URZ+0x19c80], R4 ;  /* 0x019c80040a0085a7 */ /* 0x000e64000800007f */
[----:B-1----:R-:W-:Y:S05]  /*ca30*/  @!P0 BRA `(.L_x_8161) ;  /* 0xfffffffc00f08947 */ /* 0x002fea000383ffff */
[----:B------:R-:W-:Y:S05]  /*ca40*/  BRA `(.L_x_8224) ;  /* 0xffffffd800907947 */ /* 0x000fea000383ffff */
.L_x_8168:
[----:B-1----:R1:W2:Y:S02]  /*ca50*/  SYNCS.PHASECHK.TRANS64.TRYWAIT P0, [R10+URZ+0x19c40], R4 ;  /* 0x019c40040a0075a7 */ /* 0x0022a4000800017f */
[----:B--2---:R-:W-:Y:S05]  /*ca60*/  @!P0 NANOSLEEP.SYNCS 0x989680 ;  /* 0x009896800000895d */ /* 0x004fea0003900000 */
[----:B------:R-:W2:Y:S02]  /*ca70*/  @!P0 SYNCS.PHASECHK.TRANS64 P0, [R10+URZ+0x19c40], R4 ;  /* 0x019c40040a0085a7 */ /* 0x000ea4000800007f */
[----:B--2---:R-:W-:Y:S05]  /*ca80*/  @!P0 BRA `(.L_x_8168) ;  /* 0xfffffffc00f08947 */ /* 0x004fea000383ffff */
[----:B------:R-:W-:Y:S05]  /*ca90*/  BRA `(.L_x_8225) ;  /* 0xffffffdc00887947 */ /* 0x000fea000383ffff */
.L_x_8176:
[----:B0-----:R0:W1:Y:S02]  /*caa0*/  SYNCS.PHASECHK.TRANS64.TRYWAIT P2, [R12+URZ+0x19c70], R5 ;  /* 0x019c70050c0075a7 */ /* 0x001064000804017f */
[----:B-1----:R-:W-:Y:S05]  /*cab0*/  @!P2 NANOSLEEP.SYNCS 0x989680 ;  /* 0x009896800000a95d */ /* 0x002fea0003900000 */
[----:B------:R-:W1:Y:S02]  /*cac0*/  @!P2 SYNCS.PHASECHK.TRANS64 P2, [R12+URZ+0x19c70], R5 ;  /* 0x019c70050c00a5a7 */ /* 0x000e64000804007f */
[----:B-1----:R-:W-:Y:S05]  /*cad0*/  @!P2 BRA `(.L_x_8176) ;  /* 0xfffffffc00f0a947 */ /* 0x002fea000383ffff */
[----:B------:R-:W-:Y:S05]  /*cae0*/  BRA `(.L_x_8226) ;  /* 0xffffffe0009c7947 */ /* 0x000fea000383ffff */
.L_x_8178:
[----:B0-----:R0:W1:Y:S02]  /*caf0*/  SYNCS.PHASECHK.TRANS64.TRYWAIT P2, [R12+URZ+0x19c60], R5 ;  /* 0x019c60050c0075a7 */ /* 0x001064000804017f */
[----:B-1----:R-:W-:Y:S05]  /*cb00*/  @!P2 NANOSLEEP.SYNCS 0x989680 ;  /* 0x009896800000a95d */ /* 0x002fea0003900000 */
[----:B------:R-:W1:Y:S02]  /*cb10*/  @!P2 SYNCS.PHASECHK.TRANS64 P2, [R12+URZ+0x19c60], R5 ;  /* 0x019c60050c00a5a7 */ /* 0x000e64000804007f */
[----:B-1----:R-:W-:Y:S05]  /*cb20*/  @!P2 BRA `(.L_x_8178) ;  /* 0xfffffffc00f0a947 */ /* 0x002fea000383ffff */
[----:B------:R-:W-:Y:S05]  /*cb30*/  BRA `(.L_x_8227) ;  /* 0xffffffe000a47947 */ /* 0x000fea000383ffff */
.L_x_8185:
[----:B--2---:R2:W3:Y:S02]  /*cb40*/  SYNCS.PHASECHK.TRANS64.TRYWAIT P0, [R2+URZ+0x19c70], R3 ;  /* 0x019c7003020075a7 */ /* 0x0044e4000800017f */
[----:B---3--:R-:W-:Y:S05]  /*cb50*/  @!P0 NANOSLEEP.SYNCS 0x989680 ;  /* 0x009896800000895d */ /* 0x008fea0003900000 */
[----:B------:R-:W3:Y:S02]  /*cb60*/  @!P0 SYNCS.PHASECHK.TRANS64 P0, [R2+URZ+0x19c70], R3 ;  /* 0x019c7003020085a7 */ /* 0x000ee4000800007f */
[----:B---3--:R-:W-:Y:S05]  /*cb70*/  @!P0 BRA `(.L_x_8185) ;  /* 0xfffffffc00f08947 */ /* 0x008fea000383ffff */
[----:B------:R-:W-:Y:S05]  /*cb80*/  BRA `(.L_x_8228) ;  /* 0xffffffe800147947 */ /* 0x000fea000383ffff */
.L_x_8187:
[----:B--2---:R2:W3:Y:S02]  /*cb90*/  SYNCS.PHASECHK.TRANS64.TRYWAIT P0, [R2+URZ+0x19c60], R3 ;  /* 0x019c6003020075a7 */ /* 0x0044e4000800017f */
[----:B---3--:R-:W-:Y:S05]  /*cba0*/  @!P0 NANOSLEEP.SYNCS 0x989680 ;  /* 0x009896800000895d */ /* 0x008fea0003900000 */
[----:B------:R-:W3:Y:S02]  /*cbb0*/  @!P0 SYNCS.PHASECHK.TRANS64 P0, [R2+URZ+0x19c60], R3 ;  /* 0x019c6003020085a7 */ /* 0x000ee4000800007f */
[----:B---3--:R-:W-:Y:S05]  /*cbc0*/  @!P0 BRA `(.L_x_8187) ;  /* 0xfffffffc00f08947 */ /* 0x008fea000383ffff */
[----:B------:R-:W-:Y:S05]  /*cbd0*/  BRA `(.L_x_8229) ;  /* 0xffffffe8001c7947 */ /* 0x000fea000383ffff */
.L_x_8200:
[----:B0-----:R0:W1:Y:S02]  /*cbe0*/  SYNCS.PHASECHK.TRANS64.TRYWAIT P0, [R8+URZ+0x19c20], R0 ;  /* 0x019c2000080075a7 */ /* 0x001064000800017f */
[----:B-1----:R-:W-:Y:S05]  /*cbf0*/  @!P0 NANOSLEEP.SYNCS 0x989680 ;  /* 0x009896800000895d */ /* 0x002fea0003900000 */
[----:B------:R-:W1:Y:S02]  /*cc00*/  @!P0 SYNCS.PHASECHK.TRANS64 P0, [R8+URZ+0x19c20], R0 ;  /* 0x019c2000080085a7 */ /* 0x000e64000800007f */
[----:B-1----:R-:W-:Y:S05]  /*cc10*/  @!P0 BRA `(.L_x_8200) ;  /* 0xfffffffc00f08947 */ /* 0x002fea000383ffff */
[----:B------:R-:W-:Y:S05]  /*cc20*/  BRA `(.L_x_8230) ;  /* 0xfffffff400b87947 */ /* 0x000fea000383ffff */
.L_x_8201:
        /* <DEDUP_REMOVED lines=11> */
.L_x_8232:
[----:B------:R-:W-:Y:S05]  /*cce0*/  BSYNC B0 ;  /* 0x0000000000007941 */ /* 0x000fea0003800000 */
.L_x_8231:
[----:B------:R-:W-:Y:S05]  /*ccf0*/  BRA `(.L_x_8233) ;  /* 0xfffffff400a07947 */ /* 0x000fea000383ffff */
.L_x_8204:
[----:B------:R-:W-:Y:S01]  /*cd00*/  BSSY B1, `(.L_x_8234) ;  /* 0x0000006000017945 */ /* 0x000fe20003800000 */
[----:B------:R-:W-:-:S07]  /*cd10*/  IMAD.MOV.U32 R15, RZ, RZ, -0x1 ;  /* 0xffffffffff0f7424 */ /* 0x000fce00078e00ff */
[----:B0-----:R-:W-:Y:S05]  /*cd20*/  WARPSYNC.COLLECTIVE R15, `(.L_x_8235) ;  /* 0x000000000f0c7348 */ /* 0x001fea0003c00000 */
[----:B------:R-:W-:Y:S02]  /*cd30*/  ELECT P6, UR62, PT ;  /* 0x00000000003e782f */ /* 0x000fe400038c0000 */
[----:B------:R-:W-:Y:S01]  /*cd40*/  MOV R14, UR62 ;  /* 0x0000003e000e7c02 */ /* 0x000fe20008000f00 */
[----:B0-----:R-:W-:Y:S10]  /*cd50*/  ENDCOLLECTIVE ;  /* 0x000000000000791b */ /* 0x001ff40003800000 */
.L_x_8235:
[----:B------:R-:W-:Y:S05]  /*cd60*/  BSYNC B1 ;  /* 0x0000000000017941 */ /* 0x000fea0003800000 */
.L_x_8234:
[----:B------:R-:W-:Y:S05]  /*cd70*/  BRA `(.L_x_8236) ;  /* 0xfffffff400987947 */ /* 0x000fea000383ffff */
.L_x_8206:
[----:B0-----:R0:W1:Y:S02]  /*cd80*/  SYNCS.PHASECHK.TRANS64.TRYWAIT P1, [R6+URZ], R3 ;  /* 0x00000003060075a7 */ /* 0x001064000802017f */
[----:B-1----:R-:W-:Y:S05]  /*cd90*/  @!P1 NANOSLEEP.SYNCS 0x989680 ;  /* 0x009896800000995d */ /* 0x002fea0003900000 */
[----:B------:R-:W1:Y:S02]  /*cda0*/  @!P1 SYNCS.PHASECHK.TRANS64 P1, [R6+URZ], R3 ;  /* 0x00000003060095a7 */ /* 0x000e64000802007f */
[----:B-1----:R-:W-:Y:S05]  /*cdb0*/  @!P1 BRA `(.L_x_8206) ;  /* 0xfffffffc00f09947 */ /* 0x002fea000383ffff */
[----:B------:R-:W-:Y:S05]  /*cdc0*/  BRA `(.L_x_8237) ;  /* 0xfffffff400cc7947 */ /* 0x000fea000383ffff */
.L_x_8207:
[----:B-1----:R1:W2:Y:S02]  /*cdd0*/  SYNCS.PHASECHK.TRANS64.TRYWAIT P1, [R7+URZ], R0 ;  /* 0x00000000070075a7 */ /* 0x0022a4000802017f */
[----:B--2---:R-:W-:Y:S05]  /*cde0*/  @!P1 NANOSLEEP.SYNCS 0x989680 ;  /* 0x009896800000995d */ /* 0x004fea0003900000 */
[----:B------:R-:W2:Y:S02]  /*cdf0*/  @!P1 SYNCS.PHASECHK.TRANS64 P1, [R7+URZ], R0 ;  /* 0x00000000070095a7 */ /* 0x000ea4000802007f */
[----:B--2---:R-:W-:Y:S05]  /*ce00*/  @!P1 BRA `(.L_x_8207) ;  /* 0xfffffffc00f09947 */ /* 0x004fea000383ffff */
[----:B------:R-:W-:Y:S05]  /*ce10*/  BRA `(.L_x_8238) ;  /* 0xfffffff400c07947 */ /* 0x000fea000383ffff */
.L_x_8209:
[----:B--2---:R2:W3:Y:S02]  /*ce20*/  SYNCS.PHASECHK.TRANS64.TRYWAIT P1, [R2+URZ+0x19c60], R3 ;  /* 0x019c6003020075a7 */ /* 0x0044e4000802017f */
[----:B---3--:R-:W-:Y:S05]  /*ce30*/  @!P1 NANOSLEEP.SYNCS 0x989680 ;  /* 0x009896800000995d */ /* 0x008fea0003900000 */
[----:B------:R-:W3:Y:S02]  /*ce40*/  @!P1 SYNCS.PHASECHK.TRANS64 P1, [R2+URZ+0x19c60], R3 ;  /* 0x019c6003020095a7 */ /* 0x000ee4000802007f */
[----:B---3--:R-:W-:Y:S05]  /*ce50*/  @!P1 BRA `(.L_x_8209) ;  /* 0xfffffffc00f09947 */ /* 0x008fea000383ffff */
[----:B------:R-:W-:Y:S05]  /*ce60*/  BRA `(.L_x_8239) ;  /* 0xfffffff400c07947 */ /* 0x000fea000383ffff */
.L_x_8211:
[----:B---3--:R3:W4:Y:S02]  /*ce70*/  SYNCS.PHASECHK.TRANS64.TRYWAIT P1, [R5+URZ+0x19c60], R0 ;  /* 0x019c6000050075a7 */ /* 0x008724000802017f */
[----:B----4-:R-:W-:Y:S05]  /*ce80*/  @!P1 NANOSLEEP.SYNCS 0x989680 ;  /* 0x009896800000995d */ /* 0x010fea0003900000 */
[----:B------:R-:W4:Y:S02]  /*ce90*/  @!P1 SYNCS.PHASECHK.TRANS64 P1, [R5+URZ+0x19c60], R0 ;  /* 0x019c6000050095a7 */ /* 0x000f24000802007f */
[----:B----4-:R-:W-:Y:S05]  /*cea0*/  @!P1 BRA `(.L_x_8211) ;  /* 0xfffffffc00f09947 */ /* 0x010fea000383ffff */
[----:B------:R-:W-:Y:S05]  /*ceb0*/  BRA `(.L_x_8240) ;  /* 0xfffffff400c07947 */ /* 0x000fea000383ffff */
.L_x_8213:
[----:B----4-:R4:W0:Y:S02]  /*cec0*/  SYNCS.PHASECHK.TRANS64.TRYWAIT P0, [R2+URZ+0x19c80], R3 ;  /* 0x019c8003020075a7 */ /* 0x010824000800017f */
[----:B0-----:R-:W-:Y:S05]  /*ced0*/  @!P0 NANOSLEEP.SYNCS 0x989680 ;  /* 0x009896800000895d */ /* 0x001fea0003900000 */
[----:B------:R-:W0:Y:S02]  /*cee0*/  @!P0 SYNCS.PHASECHK.TRANS64 P0, [R2+URZ+0x19c80], R3 ;  /* 0x019c8003020085a7 */ /* 0x000e24000800007f */
[----:B0-----:R-:W-:Y:S05]  /*cef0*/  @!P0 BRA `(.L_x_8213) ;  /* 0xfffffffc00f08947 */ /* 0x001fea000383ffff */
[----:B------:R-:W-:Y:S05]  /*cf00*/  BRA `(.L_x_8214) ;  /* 0xfffffff400bc7947 */ /* 0x000fea000383ffff */
.L_x_8241:
        /* <DEDUP_REMOVED lines=15> */
.L_x_12380:


//--------------------- .text._ZN7cutlass13device_kernelIN5flash11enable_sm90INS1_16FlashAttnFwdSm90INS1_25CollectiveMainloopFwdSm90ILi2EN4cute5tupleIJNS5_1CILi1EEES8_S8_EEENS6_IJNS7_ILi192EEENS7_ILi128EEENS7_ILi96EEEEEELi96ENS_12float_e4m3_tEfNS_4arch4Sm90ELb0ELb0ELb0ELb1ELb0ELb1ELb0ELb1ELb1ELb0ELb0ELb0EEENS1_21CollectiveEpilogueFwdINS6_IJSA_SC_SB_EEES9_NS_10bfloat16_tESG_Li384ELb1ELb0ELb0ELb1EEENS1_36VarlenDynamicPersistentTileSchedulerILi192ELi128ELi384ELi128ELb0ELb0ELb1ELb0ELb1ELb1EEEEEEEEEvNT_6ParamsE --------------------------
	.section	.text._ZN7cutlass13device_kernelIN5flash11enable_sm90INS1_16FlashAttnFwdSm90INS1_25CollectiveMainloopFwdSm90ILi2EN4cute5tupleIJNS5_1CILi1EEES8_S8_EEENS6_IJNS7_ILi192EEENS7_ILi128EEENS7_ILi96EEEEEELi96ENS_12float_e4m3_tEfNS_4arch4Sm90ELb0ELb0ELb0ELb1ELb0ELb1ELb0ELb1ELb1ELb0ELb0ELb0EEENS1_21CollectiveEpilogueFwdINS6_IJSA_SC_SB_EEES9_NS_10bfloat16_tESG_Li384ELb1ELb0ELb0ELb1EEENS1_36VarlenDynamicPersistentTileSchedulerILi192ELi128ELi384ELi128ELb0ELb0ELb1ELb0ELb1ELb1EEEEEEEEEvNT_6ParamsE,"ax",@progbits
	.align	128
.text._ZN7cutlass13device_kernelIN5flash11enable_sm90INS1_16FlashAttnFwdSm90INS1_25CollectiveMainloopFwdSm90ILi2EN4cute5tupleIJNS5_1CILi1EEES8_S8_EEENS6_IJNS7_ILi192EEENS7_ILi128EEENS7_ILi96EEEEEELi96ENS_12float_e4m3_tEfNS_4arch4Sm90ELb0ELb0ELb0ELb1ELb0ELb1ELb0ELb1ELb1ELb0ELb0ELb0EEENS1_21CollectiveEpilogueFwdINS6_IJSA_SC_SB_EEES9_NS_10bfloat16_tESG_Li384ELb1ELb0ELb0ELb1EEENS1_36VarlenDynamicPersistentTileSchedulerILi192ELi128ELi384ELi128ELb0ELb0ELb1ELb0ELb1ELb1EEEEEEEEEvNT_6ParamsE:
        .type           _ZN7cutlass13device_kernelIN5flash11enable_sm90INS1_16FlashAttnFwdSm90INS1_25CollectiveMainloopFwdSm90ILi2EN4cute5tupleIJNS5_1CILi1EEES8_S8_EEENS6_IJNS7_ILi192EEENS7_ILi128EEENS7_ILi96EEEEEELi96ENS_12float_e4m3_tEfNS_4arch4Sm90ELb0ELb0ELb0ELb1ELb0ELb1ELb0ELb1ELb1ELb0ELb0ELb0EEENS1_21CollectiveEpilogueFwdINS6_IJSA_SC_SB_EEES9_NS_10bfloat16_tESG_Li384ELb1ELb0ELb0ELb1EEENS1_36VarlenDynamicPersistentTileSchedulerILi192ELi128ELi384ELi128ELb0ELb0ELb1ELb0ELb1ELb1EEEEEEEEEvNT_6ParamsE,@function
        .size           _ZN7cutlass13device_kernelIN5flash11enable_sm90INS1_16FlashAttnFwdSm90INS1_25CollectiveMainloopFwdSm90ILi2EN4cute5tupleIJNS5_1CILi1EEES8_S8_EEENS6_IJNS7_ILi192EEENS7_ILi128EEENS7_ILi96EEEEEELi96ENS_12float_e4m3_tEfNS_4arch4Sm90ELb0ELb0ELb0ELb1ELb0ELb1ELb0ELb1ELb1ELb0ELb0ELb0EEENS1_21CollectiveEpilogueFwdINS6_IJSA_SC_SB_EEES9_NS_10bfloat16_tESG_Li384ELb1ELb0ELb0ELb1EEENS1_36VarlenDynamicPersistentTileSchedulerILi192ELi128ELi384ELi128ELb0ELb0ELb1ELb0ELb1ELb1EEEEEEEEEvNT_6ParamsE,(.L_x_12381 - _ZN7cutlass13device_kernelIN5flash11enable_sm90INS1_16FlashAttnFwdSm90INS1_25CollectiveMainloopFwdSm90ILi2EN4cute5tupleIJNS5_1CILi1EEES8_S8_EEENS6_IJNS7_ILi192EEENS7_ILi128EEENS7_ILi96EEEEEELi96ENS_12float_e4m3_tEfNS_4arch4Sm90ELb0ELb0ELb0ELb1ELb0ELb1ELb0ELb1ELb1ELb0ELb0ELb0EEENS1_21CollectiveEpilogueFwdINS6_IJSA_SC_SB_EEES9_NS_10bfloat16_tESG_Li384ELb1ELb0ELb0ELb1EEENS1_36VarlenDynamicPersistentTileSchedulerILi192ELi128ELi384ELi128ELb0ELb0ELb1ELb0ELb1ELb1EEEEEEEEEvNT_6ParamsE)
        .other          _ZN7cutlass13device_kernelIN5flash11enable_sm90INS1_16FlashAttnFwdSm90INS1_25CollectiveMainloopFwdSm90ILi2EN4cute5tupleIJNS5_1CILi1EEES8_S8_EEENS6_IJNS7_ILi192EEENS7_ILi128EEENS7_ILi96EEEEEELi96ENS_12float_e4m3_tEfNS_4arch4Sm90ELb0ELb0ELb0ELb1ELb0ELb1ELb0ELb1ELb1ELb0ELb0ELb0EEENS1_21CollectiveEpilogueFwdINS6_IJSA_SC_SB_EEES9_NS_10bfloat16_tESG_Li384ELb1ELb0ELb0ELb1EEENS1_36VarlenDynamicPersistentTileSchedulerILi192ELi128ELi384ELi128ELb0ELb0ELb1ELb0ELb1ELb1EEEEEEEEEvNT_6ParamsE,@"STO_CUDA_ENTRY STV_DEFAULT"
_ZN7cutlass13device_kernelIN5flash11enable_sm90INS1_16FlashAttnFwdSm90INS1_25CollectiveMainloopFwdSm90ILi2EN4cute5tupleIJNS5_1CILi1EEES8_S8_EEENS6_IJNS7_ILi192EEENS7_ILi128EEENS7_ILi96EEEEEELi96ENS_12float_e4m3_tEfNS_4arch4Sm90ELb0ELb0ELb0ELb1ELb0ELb1ELb0ELb1ELb1ELb0ELb0ELb0EEENS1_21CollectiveEpilogueFwdINS6_IJSA_SC_SB_EEES9_NS_10bfloat16_tESG_Li384ELb1ELb0ELb0ELb1EEENS1_36VarlenDynamicPersistentTileSchedulerILi192ELi128ELi384ELi128ELb0ELb0ELb1ELb0ELb1ELb1EEEEEEEEEvNT_6ParamsE:
[----:B------:R-:W0:Y:S02]  /*0000*/  LDC R1, c[0x0][0x28] ;  /* 0x00000a00ff017b82 */ /* 0x000e240000000800 */
[----:B0-----:R-:W-:Y:S01]  /*0010*/  VIADD R1, R1, 0xffffff90 ;  /* 0xffffff9001017836 */ /* 0x001fe20000000000 */
[----:B------:R-:W0:Y:S01]  /*0020*/  S2R R3, SR_TID.X ;  /* 0x0000000000037919 */ /* 0x000e220000002100 */
[----:B------:R-:W-:Y:S01]  /*0030*/  ELECT P0, URZ, PT ;  /* 0x00000000003f782f */ /* 0x000fe20003800000 */
[----:B------:R-:W-:Y:S01]  /*0040*/  BSSY B0, `(.L_x_8242) ;  /* 0x0000016000007945 */ /* 0x000fe20003800000 */
[----:B0-----:R-:W-:-:S05]  /*0050*/  SHF.R.U32.HI R0, RZ, 0x5, R3 ;  /* 0x00000005ff007819 */ /* 0x001fca0000011603 */
        /* <DEDUP_REMOVED lines=20> */
.L_x_8243:
[----:B------:R-:W-:Y:S05]  /*01a0*/  BSYNC B0 ;  /* 0x0000000000007941 */ /* 0x000fea0003800000 */
.L_x_8242:
[----:B------:R-:W-:Y:S01]  /*01b0*/  VOTEU.ANY UP0, P0 ;  /* 0x00000000003f7886 */ /* 0x000fe20000000100 */
[----:B------:R-:W0:Y:S01]  /*01c0*/  SHFL.IDX PT, R2, R0, RZ, 0x1f ;  /* 0x00001fff00027589 */ /* 0x000e2200000e0000 */
[----:B------:R-:W-:Y:S01]  /*01d0*/  UMOV UR4, 0x1 ;  /* 0x0000000100047882 */ /* 0x000fe20000000000 */
[----:B------:R-:W-:Y:S01]  /*01e0*/  UMOV UR7, 0x180 ;  /* 0x0000018000077882 */ /* 0x000fe20000000000 */
[----:B------:R-:W-:Y:S01]  /*01f0*/  SHF.R.U32.HI R3, RZ, 0x7, R3 ;  /* 0x00000007ff037819 */ /* 0x000fe20000011603 */
[----:B------:R-:W1:Y:S01]  /*0200*/  @UP0 S2UR UR8, SR_CgaCtaId ;  /* 0x00000000000809c3 */ /* 0x000e620000008800 */
[----:B------:R-:W-:Y:S01]  /*0210*/  @UP0 UMOV UR6, 0x400 ;  /* 0x0000040000060882 */ /* 0x000fe20000000000 */
[----:B------:R-:W-:-:S04]  /*0220*/  @UP0 UIADD3 UR4, -UR4, 0x100000, URZ ;  /* 0x0010000004040890 */ /* 0x000fc8000fffe13f */
[----:B------:R-:W-:Y:S02]  /*0230*/  @UP0 USHF.L.U32 UR5, UR4, 0xb, URZ ;  /* 0x0000000b04050899 */ /* 0x000fe4000800063f */
[----:B------:R-:W-:Y:S01]  /*0240*/  @UP0 USHF.L.U32 UR4, UR4, 0x1, URZ ;  /* 0x0000000104040899 */ /* 0x000fe2000800063f */
[----:B------:R-:W-:Y:S01]  /*0250*/  VOTEU.ANY UP1, P0 ;  /* 0x00000000003f7886 */ /* 0x000fe20000020100 */
[----:B0-----:R-:W-:Y:S02]  /*0260*/  ISETP.NE.AND P1, PT, R2, RZ, PT ;  /* 0x000000ff0200720c */ /* 0x001fe40003f25270 */
[----:B------:R0:W2:Y:S01]  /*0270*/  SHFL.IDX PT, R2, R3, RZ, 0x1f ;  /* 0x00001fff03027589 */ /* 0x0000a200000e0000 */
[----:B-1----:R-:W-:Y:S02]  /*0280*/  @UP0 ULEA UR8, UR8, UR6, 0x18 ;  /* 0x0000000608080291 */ /* 0x002fe4000f8ec03f */
[----:B------:R-:W-:-:S04]  /*0290*/  @UP0 UIADD3 UR6, -UR7, 0x100000, URZ ;  /* 0x0010000007060890 */ /* 0x000fc8000fffe13f */
[----:B------:R-:W-:Y:S02]  /*02a0*/  @UP0 USHF.L.U32 UR7, UR6, 0xb, URZ ;  /* 0x0000000b06070899 */ /* 0x000fe4000800063f */
[----:B------:R-:W-:Y:S01]  /*02b0*/  @UP0 USHF.L.U32 UR6, UR6, 0x1, URZ ;  /* 0x0000000106060899 */ /* 0x000fe2000800063f */
[----:B------:R-:W-:Y:S01]  /*02c0*/  VOTEU.ANY UP0, P0 ;  /* 0x00000000003f7886 */ /* 0x000fe20000000100 */
[----:B------:R-:W1:Y:S04]  /*02d0*/  FENCE.VIEW.ASYNC.S ;  /* 0x00000000000073c6 */ /* 0x000e680000000000 */
[----:B-1----:R0:W1:Y:S06]  /*02e0*/  @UP0 SYNCS.EXCH.64 URZ, [UR8+0x19c00], UR4 ;  /* 0x019c0004083f05b2 */ /* 0x00206c0008000100 */
[----:B------:R0:W3:Y:S02]  /*02f0*/  @UP1 SYNCS.EXCH.64 URZ, [UR8+0x19c20], UR6 ;  /* 0x019c2006083f15b2 */ /* 0x0000e40008000100 */
[----:B0-----:R-:W-:Y:S05]  /*0300*/  @P1 BRA `(.L_x_8244) ;  /* 0x0000000000481947 */ /* 0x001fea0003800000 */
[----:B------:R-:W0:Y:S01]  /*0310*/  S2UR UR5, SR_CgaCtaId ;  /* 0x00000000000579c3 */ /* 0x000e220000008800 */
        /* <DEDUP_REMOVED lines=15> */
[----:B------:R0:W0:Y:S01]  /*0410*/  SYNCS.EXCH.64 URZ, [UR8+0x19c48], UR4 ;  /* 0x019c4804083f75b2 */ /* 0x0000220008000100 */
[----:B------:R-:W-:Y:S01]  /*0420*/  NOP ;  /* 0x0000000000007918 */ /* 0x000fe20000000000 */
.L_x_8244:
[----:B------:R-:W5:Y:S01]  /*0430*/  SHFL.IDX PT, R3, R0, RZ, 0x1f ;  /* 0x00001fff00037589 */ /* 0x000f6200000e0000 */
[----:B------:R-:W-:Y:S01]  /*0440*/  NOP ;  /* 0x0000000000007918 */ /* 0x000fe20000000000 */
[----:B-----5:R-:W-:-:S13]  /*0450*/  ISETP.NE.AND P0, PT, R3, RZ, PT ;  /* 0x000000ff0300720c */ /* 0x020fda0003f05270 */
        /* <DEDUP_REMOVED lines=17> */
[----:B------:R0:W0:Y:S01]  /*0570*/  SYNCS.EXCH.64 URZ, [UR8+0x19c68], UR6 ;  /* 0x019c6806083f75b2 */ /* 0x0000220008000100 */
[----:B------:R-:W-:Y:S01]  /*0580*/  NOP ;  /* 0x0000000000007918 */ /* 0x000fe20000000000 */
.L_x_8245:
[----:B------:R-:W5:Y:S01]  /*0590*/  SHFL.IDX PT, R3, R0, RZ, 0x1f ;  /* 0x00001fff00037589 */ /* 0x000f6200000e0000 */
[----:B------:R-:W-:Y:S01]  /*05a0*/  NOP ;  /* 0x0000000000007918 */ /* 0x000fe20000000000 */
[----:B-----5:R-:W-:-:S13]  /*05b0*/  ISETP.NE.AND P0, PT, R3, RZ, PT ;  /* 0x000000ff0300720c */ /* 0x020fda0003f05270 */
        /* <DEDUP_REMOVED lines=13> */
[----:B------:R0:W0:Y:S01]  /*0690*/  SYNCS.EXCH.64 URZ, [UR6+0x19c88], UR4 ;  /* 0x019c8804063f75b2 */ /* 0x0000220008000100 */
[----:B------:R-:W-:Y:S01]  /*06a0*/  NOP ;  /* 0x0000000000007918 */ /* 0x000fe20000000000 */
.L_x_8246:
        /* <DEDUP_REMOVED lines=22> */
.L_x_8247:
        /* <DEDUP_REMOVED lines=22> */
.L_x_8248:
[----:B--2---:R-:W-:Y:S01]  /*0970*/  ISETP.NE.AND P0, PT, R2, RZ, PT ;  /* 0x000000ff0200720c */ /* 0x004fe20003f05270 */
[----:B------:R-:W-:Y:S01]  /*0980*/  IMAD.MOV.U32 R2, RZ, RZ, 0x1 ;  /* 0x00000001ff027424 */ /* 0x000fe200078e00ff */
[----:B------:R-:W-:Y:S01]  /*0990*/  NOP ;  /* 0x0000000000007918 */ /* 0x000fe20000000000 */
[----:B------:R-:W-:Y:S01]  /*09a0*/  ULDC.64 UR40, c[0x0][0x208] ;  /* 0x0000820000287ab9 */ /* 0x000fe20000000a00 */
[----:B------:R-:W-:Y:S02]  /*09b0*/  BSSY B8, `(.L_x_8249) ;  /* 0x00016df000087945 */ /* 0x000fe40003800000 */
[----:B------:R-:W-:-:S05]  /*09c0*/  SEL R2, R2, 0x2, !P0 ;  /* 0x0000000202027807 */ /* 0x000fca0004000000 */
[----:B------:R2:W-:Y:S01]  /*09d0*/  STL [R1+0x28], R2 ;  /* 0x0000280201007387 */ /* 0x0005e20000100800 */
[----:B01-34-:R-:W-:Y:S06]  /*09e0*/  BAR.SYNC.DEFER_BLOCKING 0x0 ;  /* 0x0000000000007b1d */ /* 0x01bfec0000010000 */
[----:B------:R-:W-:Y:S05]  /*09f0*/  @!P0 BRA `(.L_x_8250) ;  /* 0x0000010c00388947 */ /* 0x000fea0003800000 */
.L_x_8251:
[----:B------:R-:W-:-:S08]  /*0a00*/  NOP ;  /* 0x0000000000007918 */ /* 0x000fd00000000000 */
[----:B------:R-:W0:Y:S02]  /*0a10*/  USETMAXREG.TRY_ALLOC.CTAPOOL UP0, 0xa0 ;  /* 0x000000a0000079c8 */ /* 0x000e240008000600 */
[----:B0-----:R-:W-:-:S13]  /*0a20*/  PLOP3.LUT P0, PT, PT, PT, UP0, 0x80, 0x0 ;  /* 0x000000000000781c */ /* 0x001fda0003f0f008 */
[----:B------:R-:W-:Y:S05]  /*0a30*/  @!P0 BRA `(.L_x_8251) ;  /* 0xfffffffc00f08947 */ /* 0x000fea000383ffff */
[----:B------:R-:W0:Y:S08]  /*0a40*/  S2UR UR4, SR_CgaCtaId ;  /* 0x00000000000479c3 */ /* 0x000e300000008800 */
[----:B------:R-:W-:Y:S06]  /*0a50*/  BAR.ARV 0x8, 0x1a0 ;  /* 0x0206800000007b1d */ /* 0x000fec0000002000 */
[----:B------:R-:W-:-:S02]  /*0a60*/  MOV R18, 0x400 ;  /* 0x0000040000127802 */ /* 0x000fc40000000f00 */
[----:B------:R-:W-:Y:S01]  /*0a70*/  BAR.SYNC.DEFER_BLOCKING 0x5, 0x200 ;  /* 0x0148000000007b1d */ /* 0x000fe20000010000 */
[----:B0-----:R-:W-:-:S05]  /*0a80*/  IMAD.U32 R0, RZ, RZ, UR4 ;  /* 0x00000004ff007e24 */ /* 0x001fca000f8e00ff */
[----:B------:R-:W-:Y:S01]  /*0a90*/  ULDC UR4, c[0x0][0xc14] ;  /* 0x0003050000047ab9 */ /* 0x000fe20000000800 */
[----:B------:R-:W-:Y:S01]  /*0aa0*/  LEA R18, R0, R18, 0x18 ;  /* 0x0000001200127211 */ /* 0x000fe200078ec0ff */
[----:B------:R-:W-:Y:S04]  /*0ab0*/  STL [R1+0x18], R0 ;  /* 0x0000180001007387 */ /* 0x000fe80000100800 */
[----:B------:R-:W0:Y:S01]  /*0ac0*/  LDS.128 R28, [R18+0x19cd0] ;  /* 0x019cd000121c7984 */ /* 0x000e220000000c00 */
[----:B------:R-:W-:Y:S06]  /*0ad0*/  BAR.ARV 0x4, 0x200 ;  /* 0x0108000000007b1d */ /* 0x000fec0000002000 */
[----:B0-----:R-:W-:-:S13]  /*0ae0*/  ISETP.GE.AND P0, PT, R31, UR4, PT ;  /* 0x000000041f007c0c */ /* 0x001fda000bf06270 */
[----:B------:R-:W-:Y:S05]  /*0af0*/  @P0 BRA `(.L_x_8252) ;  /* 0x0000016c00280947 */ /* 0x000fea0003800000 */
[----:B------:R-:W3:Y:S01]  /*0b00*/  LDL.LU R19, [R1+0x28] ;  /* 0x0000280001137983 */ /* 0x000ee20000300800 */
[----:B------:R-:W0:Y:S02]  /*0b10*/  S2R R0, SR_TID.X ;  /* 0x0000000000007919 */ /* 0x000e240000002100 */
[----:B0-----:R-:W-:-:S05]  /*0b20*/  VIADD R16, R0, 0xffffff80 ;  /* 0xffffff8000107836 */ /* 0x001fca0000000000 */
[----:B------:R-:W-:-:S04]  /*0b30*/  SHF.R.S32.HI R0, RZ, 0x1f, R16 ;  /* 0x0000001fff007819 */ /* 0x000fc80000011410 */
[CC--:B------:R-:W-:Y:S02]  /*0b40*/  LEA.HI R3, R0.reuse, R16.reuse, RZ, 0x5 ;  /* 0x0000001000037211 */ /* 0x0c0fe400078f28ff */
[----:B------:R-:W-:-:S03]  /*0b50*/  LEA.HI R6, R0, R16, RZ, 0x4 ;  /* 0x0000001000067211 */ /* 0x000fc600078f20ff */
[----:B------:R-:W-:Y:S01]  /*0b60*/  IMAD.SHL.U32 R4, R3, 0x10, RZ ;  /* 0x0000001003047824 */ /* 0x000fe200078e00ff */
[----:B------:R-:W-:Y:S02]  /*0b70*/  LOP3.LUT R3, R6, 0x7fffff0, RZ, 0xc0, !PT ;  /* 0x07fffff006037812 */ /* 0x000fe400078ec0ff */
[-C--:B--2---:R-:W-:Y:S02]  /*0b80*/  LEA.HI R2, R0, R16.reuse, RZ, 0x7 ;  /* 0x0000001000027211 */ /* 0x084fe400078f38ff */
[----:B------:R-:W-:Y:S01]  /*0b90*/  LOP3.LUT R5, R4, 0xfffffe00, RZ, 0xc0, !PT ;  /* 0xfffffe0004057812 */ /* 0x000fe200078ec0ff */
[C---:B------:R-:W-:Y:S01]  /*0ba0*/  IMAD.IADD R4, R16.reuse, 0x1, -R3 ;  /* 0x0000000110047824 */ /* 0x040fe200078e0a03 */
[----:B------:R-:W-:Y:S02]  /*0bb0*/  LEA.HI R3, R16, R16, RZ, 0x1 ;  /* 0x0000001010037211 */ /* 0x000fe400078f08ff */
[----:B------:R-:W-:Y:S01]  /*0bc0*/  LOP3.LUT R7, R2, 0xffffff80, RZ, 0xc0, !PT ;  /* 0xffffff8002077812 */ /* 0x000fe200078ec0ff */
[----:B------:R-:W-:Y:S01]  /*0bd0*/  IMAD R8, R4, 0x20, R5 ;  /* 0x0000002004087824 */ /* 0x000fe200078e0205 */
[----:B------:R-:W-:-:S02]  /*0be0*/  SHF.R.S32.HI R152, RZ, 0x1, R3 ;  /* 0x00000001ff987819 */ /* 0x000fc40000011403 */
[----:B------:R-:W-:Y:S02]  /*0bf0*/  SHF.R.S32.HI R5, RZ, 0x1f, R3 ;  /* 0x0000001fff057819 */ /* 0x000fe40000011403 */
[----:B------:R-:W-:Y:S01]  /*0c00*/  LOP3.LUT R3, R3, 0xfffffffe, RZ, 0xc0, !PT ;  /* 0xfffffffe03037812 */ /* 0x000fe200078ec0ff */
[----:B------:R-:W-:Y:S01]  /*0c10*/  IMAD.IADD R21, R16, 0x1, -R7 ;  /* 0x0000000110157824 */ /* 0x000fe200078e0a07 */
[----:B------:R-:W-:-:S03]  /*0c20*/  LEA.HI R5, R5, R152, RZ, 0x2 ;  /* 0x0000009805057211 */ /* 0x000fc600078f10ff */
[----:B------:R-:W-:Y:S01]  /*0c30*/  IMAD.IADD R14, R16, 0x1, -R3 ;  /* 0x00000001100e7824 */ /* 0x000fe200078e0a03 */
[----:B------:R-:W-:Y:S02]  /*0c40*/  SHF.R.S32.HI R15, RZ, 0x7, R2 ;  /* 0x00000007ff0f7819 */ /* 0x000fe40000011402 */
[----:B------:R-:W-:Y:S01]  /*0c50*/  SHF.R.S32.HI R9, RZ, 0x1f, R21 ;  /* 0x0000001fff097819 */ /* 0x000fe20000011415 */
[----:B------:R-:W-:Y:S01]  /*0c60*/  IMAD.SHL.U32 R22, R14, 0x10, RZ ;  /* 0x000000100e167824 */ /* 0x000fe200078e00ff */
[----:B------:R-:W-:Y:S02]  /*0c70*/  SHF.R.S32.HI R2, RZ, 0x4, R6 ;  /* 0x00000004ff027819 */ /* 0x000fe40000011406 */
[----:B------:R-:W-:Y:S02]  /*0c80*/  LOP3.LUT R5, R5, 0x7fffffc, RZ, 0xc0, !PT ;  /* 0x07fffffc05057812 */ /* 0x000fe400078ec0ff */
[----:B------:R-:W-:Y:S01]  /*0c90*/  LEA.HI R4, R0, R16, RZ, 0x3 ;  /* 0x0000001000047211 */ /* 0x000fe200078f18ff */
[----:B------:R-:W-:Y:S01]  /*0ca0*/  VIADD R156, R22, 0x20 ;  /* 0x00000020169c7836 */ /* 0x000fe20000000000 */
[----:B------:R-:W-:Y:S01]  /*0cb0*/  LEA.HI R10, R9, R21, RZ, 0x2 ;  /* 0x00000015090a7211 */ /* 0x000fe200078f10ff */
[----:B------:R-:W-:Y:S01]  /*0cc0*/  IMAD.IADD R5, R152, 0x1, -R5 ;  /* 0x0000000198057824 */ /* 0x000fe200078e0a05 */
[----:B------:R-:W-:-:S02]  /*0cd0*/  LEA.HI R6, R6, R2, RZ, 0x1 ;  /* 0x0000000206067211 */ /* 0x000fc400078f08ff */
[----:B------:R-:W-:Y:S01]  /*0ce0*/  SHF.R.S32.HI R4, RZ, 0x3, R4 ;  /* 0x00000003ff047819 */ /* 0x000fe20000011404 */
[----:B------:R-:W-:Y:S01]  /*0cf0*/  IMAD.HI R7, R15, 0x55555556, RZ ;  /* 0x555555560f077827 */ /* 0x000fe200078e02ff */
[--C-:B------:R-:W-:Y:S02]  /*0d00*/  SHF.R.S32.HI R11, RZ, 0x2, R10.reuse ;  /* 0x00000002ff0b7819 */ /* 0x100fe4000001140a */
[----:B------:R-:W-:Y:S02]  /*0d10*/  SHF.R.S32.HI R12, RZ, 0x1f, R10 ;  /* 0x0000001fff0c7819 */ /* 0x000fe4000001140a */
[----:B------:R-:W-:Y:S01]  /*0d20*/  LOP3.LUT R3, R6, 0x1ffffffe, RZ, 0xc0, !PT ;  /* 0x1ffffffe06037812 */ /* 0x000fe200078ec0ff */
[----:B------:R-:W-:Y:S01]  /*0d30*/  IMAD R6, R2, 0x8, R5 ;  /* 0x0000000802067824 */ /* 0x000fe200078e0205 */
[----:B------:R-:W-:Y:S01]  /*0d40*/  SHF.R.S32.HI R5, RZ, 0x1f, R156 ;  /* 0x0000001fff057819 */ /* 0x000fe2000001149c */
[----:B------:R-:W-:Y:S01]  /*0d50*/  IMAD.SHL.U32 R4, R4, 0x80, RZ ;  /* 0x0000008004047824 */ /* 0x000fe200078e00ff */
[----:B------:R-:W-:Y:S01]  /*0d60*/  LEA.HI R12, R12, R11, RZ, 0x3 ;  /* 0x0000000b0c0c7211 */ /* 0x000fe200078f18ff */
[----:B------:R-:W-:Y:S01]  /*0d70*/  IMAD.IADD R3, R2, 0x1, -R3 ;  /* 0x0000000102037824 */ /* 0x000fe200078e0a03 */
[----:B------:R-:W-:-:S02]  /*0d80*/  LEA.HI R7, R7, R7, RZ, 0x1 ;  /* 0x0000000707077211 */ /* 0x000fc400078f08ff */
[-C--:B------:R-:W-:Y:S02]  /*0d90*/  LEA.HI R2, R5, R156.reuse, RZ, 0x5 ;  /* 0x0000009c05027211 */ /* 0x080fe400078f28ff */
[----:B------:R-:W-:Y:S02]  /*0da0*/  LOP3.LUT R12, R12, 0xfffffff8, RZ, 0xc0, !PT ;  /* 0xfffffff80c0c7812 */ /* 0x000fe400078ec0ff */
[----:B------:R-:W-:Y:S02]  /*0db0*/  LOP3.LUT R20, R4, 0x80, RZ, 0xc0, !PT ;  /* 0x0000008004147812 */ /* 0x000fe400078ec0ff */
[----:B------:R-:W-:Y:S02]  /*0dc0*/  LEA.HI R9, R9, R21, RZ, 0x5 ;  /* 0x0000001509097211 */ /* 0x000fe400078f28ff */
[----:B------:R-:W-:Y:S01]  /*0dd0*/  LEA.HI R5, R5, R156, RZ, 0x4 ;  /* 0x0000009c05057211 */ /* 0x000fe200078f20ff */
[----:B------:R-:W-:Y:S01]  /*0de0*/  IMAD R7, R7, -0x3, R15 ;  /* 0xfffffffd07077824 */ /* 0x000fe200078e020f */
[----:B------:R-:W-:Y:S01]  /*0df0*/  LOP3.LUT R10, R10, 0x7ffffffc, RZ, 0xc0, !PT ;  /* 0x7ffffffc0a0a7812 */ /* 0x000fe200078ec0ff */
[----:B------:R-:W-:Y:S01]  /*0e00*/  IMAD.SHL.U32 R6, R6, 0x20, RZ ;  /* 0x0000002006067824 */ /* 0x000fe200078e00ff */
[----:B------:R-:W-:Y:S01]  /*0e10*/  SHF.R.S32.HI R4, RZ, 0x5, R2 ;  /* 0x00000005ff047819 */ /* 0x000fe20000011402 */
[----:B------:R-:W-:Y:S01]  /*0e20*/  IMAD.IADD R12, R11, 0x1, -R12 ;  /* 0x000000010b0c7824 */ /* 0x000fe200078e0a0c */
[----:B------:R-:W-:-:S02]  /*0e30*/  SHF.R.U32.HI R15, RZ, 0x3, R20 ;  /* 0x00000003ff0f7819 */ /* 0x000fc40000011614 */
[----:B------:R-:W-:Y:S02]  /*0e40*/  LOP3.LUT R2, R20, 0x10, R5, 0xf8, !PT ;  /* 0x0000001014027812 */ /* 0x000fe400078ef805 */
[----:B------:R-:W-:Y:S01]  /*0e50*/  SHF.R.S32.HI R9, RZ, 0x5, R9 ;  /* 0x00000005ff097819 */ /* 0x000fe20000011409 */
[----:B------:R-:W-:Y:S01]  /*0e60*/  IMAD.MOV.U32 R13, RZ, RZ, -0x2 ;  /* 0xfffffffeff0d7424 */ /* 0x000fe200078e00ff */
[----:B------:R-:W-:Y:S01]  /*0e70*/  LOP3.LUT R2, R2, R15, RZ, 0x3c, !PT ;  /* 0x0000000f02027212 */ /* 0x000fe200078e3cff */
[----:B------:R-:W-:Y:S02]  /*0e80*/  IMAD.IADD R10, R21, 0x1, -R10 ;  /* 0x00000001150a7824 */ /* 0x000fe400078e0a0a */
[----:B------:R-:W-:Y:S02]  /*0e90*/  IMAD R11, R4, 0x1800, R6 ;  /* 0x00001800040b7824 */ /* 0x000fe400078e0206 */
[----:B------:R-:W-:Y:S02]  /*0ea0*/  IMAD R12, R9, 0x10, R12 ;  /* 0x00000010090c7824 */ /* 0x000fe400078e020c */
[----:B------:R-:W-:Y:S01]  /*0eb0*/  IMAD R8, R3, 0x8, R8 ;  /* 0x0000000803087824 */ /* 0x000fe200078e0208 */
[----:B------:R-:W-:Y:S01]  /*0ec0*/  STL [R1], R20 ;  /* 0x0000001401007387 */ /* 0x000fe20000100800 */
[----:B------:R-:W-:Y:S01]  /*0ed0*/  IMAD R4, R10, R13, 0x80 ;  /* 0x000000800a047424 */ /* 0x000fe200078e020d */
[----:B------:R-:W-:Y:S01]  /*0ee0*/  IADD3 R3, R18, R11, R2 ;  /* 0x0000000b12037210 */ /* 0x000fe20007ffe002 */
[----:B------:R-:W-:Y:S01]  /*0ef0*/  IMAD R2, R7, 0x40, R12 ;  /* 0x0000004007027824 */ /* 0x000fe200078e020c */
[----:B------:R-:W-:Y:S01]  /*0f00*/  STL [R1+0x4], R6 ;  /* 0x0000040601007387 */ /* 0x000fe20000100800 */
[----:B------:R-:W-:-:S03]  /*0f10*/  LEA.HI R0, R0, R16, RZ, 0x2 ;  /* 0x0000001000007211 */ /* 0x000fc600078f10ff */
[----:B------:R-:W-:Y:S04]  /*0f20*/  STL [R1+0x50], R15 ;  /* 0x0000500f01007387 */ /* 0x000fe80000100800 */
[----:B------:R-:W-:Y:S04]  /*0f30*/  STL [R1+0x60], R8 ;  /* 0x0000600801007387 */ /* 0x000fe80000100800 */
[----:B------:R-:W-:Y:S04]  /*0f40*/  STL [R1+0x58], R4 ;  /* 0x0000580401007387 */ /* 0x000fe80000100800 */
[----:B------:R0:W-:Y:S04]  /*0f50*/  STL [R1+0x4c], R3 ;  /* 0x00004c0301007387 */ /* 0x0001e80000100800 */
[----:B------:R1:W-:Y:S01]  /*0f60*/  STL [R1+0x5c], R2 ;  /* 0x00005c0201007387 */ /* 0x0003e20000100800 */
[----:B0-----:R-:W-:-:S02]  /*0f70*/  LOP3.LUT R3, R20, 0x10, R22, 0xf8, !PT ;  /* 0x0000001014037812 */ /* 0x001fc400078ef816 */
[----:B-1----:R-:W-:Y:S02]  /*0f80*/  LOP3.LUT R2, R0, 0x1ffffffc, RZ, 0xc0, !PT ;  /* 0x1ffffffc00027812 */ /* 0x002fe400078ec0ff */
[----:B------:R-:W-:-:S03]  /*0f90*/  LOP3.LUT R3, R3, R15, RZ, 0x3c, !PT ;  /* 0x0000000f03037212 */ /* 0x000fc600078e3cff */
[----:B------:R-:W-:Y:S01]  /*0fa0*/  IMAD.IADD R2, R16, 0x1, -R2 ;  /* 0x0000000110027824 */ /* 0x000fe200078e0a02 */
[----:B------:R-:W-:Y:S02]  /*0fb0*/  SHF.R.S32.HI R8, RZ, 0x2, R0 ;  /* 0x00000002ff087819 */ /* 0x000fe40000011400 */
[----:B------:R-:W-:Y:S01]  /*0fc0*/  SHF.R.S32.HI R0, RZ, 0x1f, R152 ;  /* 0x0000001fff007819 */ /* 0x000fe20000011498 */
[----:B------:R-:W-:Y:S01]  /*0fd0*/  IMAD.SHL.U32 R4, R2, 0x8, RZ ;  /* 0x0000000802047824 */ /* 0x000fe200078e00ff */
[----:B------:R-:W-:Y:S01]  /*0fe0*/  SHF.R.S32.HI R2, RZ, 0x4, R5 ;  /* 0x00000004ff027819 */ /* 0x000fe20000011405 */
[----:B------:R-:W-:Y:S01]  /*0ff0*/  IMAD.IADD R0, R6, 0x1, R3 ;  /* 0x0000000106007824 */ /* 0x000fe200078e0203 */
[----:B------:R0:W-:Y:S04]  /*1000*/  STL [R1+0x38], RZ ;  /* 0x000038ff01007387 */ /* 0x0001e80000100800 */
[----:B------:R0:W-:Y:S04]  /*1010*/  STL [R1+0x20], R8 ;  /* 0x0000200801007387 */ /* 0x0001e80000100800 */
[----:B------:R0:W-:Y:S04]  /*1020*/  STL [R1+0x10], R4 ;  /* 0x0000100401007387 */ /* 0x0001e80000100800 */
[----:B------:R0:W-:Y:S04]  /*1030*/  STL [R1+0x1c], R0 ;  /* 0x00001c0001007387 */ /* 0x0001e80000100800 */
[----:B------:R0:W-:Y:S01]  /*1040*/  STL [R1+0x54], R2 ;  /* 0x0000540201007387 */ /* 0x0001e20000100800 */
[----:B------:R-:W-:-:S02]  /*1050*/  IMAD.MOV.U32 R153, RZ, RZ, RZ ;  /* 0x000000ffff997224 */ /* 0x000fc400078e00ff */
[----:B------:R-:W-:Y:S02]  /*1060*/  IMAD.MOV.U32 R157, RZ, RZ, RZ ;  /* 0x000000ffff9d7224 */ /* 0x000fe400078e00ff */
[----:B------:R-:W-:Y:S02]  /*1070*/  IMAD.MOV.U32 R154, RZ, RZ, RZ ;  /* 0x000000ffff9a7224 */ /* 0x000fe400078e00ff */
[----:B------:R-:W-:Y:S01]  /*1080*/  IMAD.SHL.U32 R16, R14, 0x8, RZ ;  /* 0x000000080e107824 */ /* 0x000fe200078e00ff */
[----:B---3--:R-:W-:Y:S01]  /*1090*/  LOP3.LUT R155, R19, 0x1, RZ, 0xfc, !PT ;  /* 0x00000001139b7812 */ /* 0x008fe200078efcff */
[----:B0-----:R-:W-:-:S07]  /*10a0*/  IMAD.MOV.U32 R19, RZ, RZ, RZ ;  /* 0x000000ffff137224 */ /* 0x001fce00078e00ff */
.L_x_8373:
[----:B0-----:R-:W0:Y:S01]  /*10b0*/  LDC.64 R2, c[0x0][0xc60] ;  /* 0x00031800ff027b82 */ /* 0x001e220000000a00 */
[----:B------:R-:W-:Y:S01]  /*10c0*/  ULDC.64 UR4, c[0x0][0xa28] ;  /* 0x00028a0000047ab9 */ /* 0x000fe20000000a00 */
[----:B------:R-:W-:Y:S01]  /*10d0*/  ULDC.64 UR8, c[0x0][0xa18] ;  /* 0x0002860000087ab9 */ /* 0x000fe20000000a00 */
[----:B------:R-:W-:Y:S01]  /*10e0*/  ULDC.64 UR6, c[0x0][0xa08] ;  /* 0x0002820000067ab9 */ /* 0x000fe20000000a00 */
[----:B0-----:R-:W-:-:S05]  /*10f0*/  IMAD.WIDE R2, R31, 0x4, R2 ;  /* 0x000000041f027825 */ /* 0x001fca00078e0202 */
[----:B--2---:R-:W2:Y:S01]  /*1100*/  LDG.E R0, desc[UR40][R2.64] ;  /* 0x0000002802007981 */ /* 0x004ea2000c1e1900 */
[----:B------:R-:W-:Y:S01]  /*1110*/  ISETP.NE.U32.AND P2, PT, RZ, UR4, PT ;  /* 0x00000004ff007c0c */ /* 0x000fe2000bf45070 */
[----:B---3-5:R-:W-:Y:S01]  /*1120*/  IMAD.MOV.U32 R9, RZ, RZ, RZ ;  /* 0x000000ffff097224 */ /* 0x028fe200078e00ff */
[----:B------:R-:W-:Y:S01]  /*1130*/  ISETP.NE.U32.AND P1, PT, RZ, UR8, PT ;  /* 0x00000008ff007c0c */ /* 0x000fe2000bf25070 */
[----:B------:R-:W-:Y:S01]  /*1140*/  IMAD.MOV.U32 R49, RZ, RZ, RZ ;  /* 0x000000ffff317224 */ /* 0x000fe200078e00ff */
[----:B------:R-:W-:Y:S02]  /*1150*/  ISETP.NE.AND.EX P2, PT, RZ, UR5, PT, P2 ;  /* 0x00000005ff007c0c */ /* 0x000fe4000bf45320 */
[----:B------:R-:W-:Y:S02]  /*1160*/  ISETP.NE.AND.EX P1, PT, RZ, UR9, PT, P1 ;  /* 0x00000009ff007c0c */ /* 0x000fe4000bf25310 */
[----:B------:R-:W-:-:S04]  /*1170*/  ISETP.NE.U32.AND P0, PT, RZ, UR6, PT ;  /* 0x00000006ff007c0c */ /* 0x000fc8000bf05070 */
[----:B------:R-:W-:Y:S02]  /*1180*/  ISETP.NE.AND.EX P0, PT, RZ, UR7, PT, P0 ;  /* 0x00000007ff007c0c */ /* 0x000fe4000bf05300 */
[----:B--2-4-:R-:W-:Y:S01]  /*1190*/  SHF.R.S32.HI R4, RZ, 0x1f, R0 ;  /* 0x0000001fff047819 */ /* 0x014fe20000011400 */
[C---:B------:R-:W-:Y:S02]  /*11a0*/  IMAD.SHL.U32 R33, R0.reuse, 0x4, RZ ;  /* 0x0000000400217824 */ /* 0x040fe400078e00ff */
[C---:B------:R-:W-:Y:S01]  /*11b0*/  @P2 LEA R2, P3, R0.reuse, UR4, 0x2 ;  /* 0x0000000400022c11 */ /* 0x040fe2000f8610ff */
[----:B------:R-:W-:Y:S01]  /*11c0*/  STL [R1+0x28], R0 ;  /* 0x0000280001007387 */ /* 0x000fe20000100800 */
[C-C-:B------:R-:W-:Y:S02]  /*11d0*/  SHF.L.U64.HI R32, R0.reuse, 0x2, R4.reuse ;  /* 0x0000000200207819 */ /* 0x140fe40000010204 */
[----:B------:R-:W-:Y:S01]  /*11e0*/  @P2 LEA.HI.X R3, R0, UR5, R4, 0x2, P3 ;  /* 0x0000000500032c11 */ /* 0x000fe200098f1404 */
[----:B------:R0:W-:Y:S01]  /*11f0*/  STL [R1+0x3c], R4 ;  /* 0x00003c0401007387 */ /* 0x0001e20000100800 */
[----:B------:R-:W-:Y:S01]  /*1200*/  IADD3 R6, P4, R33, UR6, RZ ;  /* 0x0000000621067c10 */ /* 0x000fe2000ff9e0ff */
[----:B------:R-:W-:-:S02]  /*1210*/  ULDC UR4, c[0x0][0x288] ;  /* 0x0000a20000047ab9 */ /* 0x000fc40000000800 */
[----:B------:R1:W5:Y:S01]  /*1220*/  @P2 LDG.E R9, desc[UR40][R2.64] ;  /* 0x0000002802092981 */ /* 0x000362000c1e1900 */
[----:B------:R-:W-:Y:S01]  /*1230*/  IMAD.U32 R25, RZ, RZ, UR4 ;  /* 0x00000004ff197e24 */ /* 0x000fe2000f8e00ff */
[----:B------:R-:W-:Y:S01]  /*1240*/  IADD3.X R7, R32, UR7, RZ, P4, !PT ;  /* 0x0000000720077c10 */ /* 0x000fe2000a7fe4ff */
[----:B------:R-:W-:Y:S01]  /*1250*/  ULDC.64 UR4, c[0x0][0x3f8] ;  /* 0x0000fe0000047ab9 */ /* 0x000fe20000000a00 */
[----:B------:R1:W-:Y:S01]  /*1260*/  STL [R1+0x30], R33 ;  /* 0x0000302101007387 */ /* 0x0003e20000100800 */
[----:B0-----:R-:W-:-:S03]  /*1270*/  @P1 IADD3 R4, P2, R33, UR8, RZ ;  /* 0x0000000821041c10 */ /* 0x001fc6000ff5e0ff */
[----:B------:R1:W5:Y:S01]  /*1280*/  @P0 LDG.E R49, desc[UR40][R6.64] ;  /* 0x0000002806310981 */ /* 0x000362000c1e1900 */
[----:B------:R-:W-:Y:S01]  /*1290*/  @P1 IADD3.X R5, R32, UR9, RZ, P2, !PT ;  /* 0x0000000920051c10 */ /* 0x000fe200097fe4ff */
[----:B------:R-:W-:Y:S02]  /*12a0*/  UISETP.NE.U32.AND UP0, UPT, UR4, URZ, UPT ;  /* 0x0000003f0400728c */ /* 0x000fe4000bf05070 */
[----:B------:R1:W-:Y:S01]  /*12b0*/  STL [R1+0x34], R32 ;  /* 0x0000342001007387 */ /* 0x0003e20000100800 */
[----:B------:R-:W-:Y:S01]  /*12c0*/  ULDC.64 UR8, c[0x0][0xa20] ;  /* 0x0002880000087ab9 */ /* 0x000fe20000000a00 */
[----:B------:R-:W-:Y:S02]  /*12d0*/  ULDC UR4, c[0x0][0x404] ;  /* 0x0001010000047ab9 */ /* 0x000fe40000000800 */
[----:B------:R1:W5:Y:S04]  /*12e0*/  @P1 LDG.E R25, desc[UR40][R4.64] ;  /* 0x0000002804191981 */ /* 0x000368000c1e1900 */
[----:B------:R1:W-:Y:S04]  /*12f0*/  STL [R1+0x40], R29 ;  /* 0x0000401d01007387 */ /* 0x0003e80000100800 */
[----:B------:R1:W-:Y:S01]  /*1300*/  STL [R1+0x2c], R30 ;  /* 0x00002c1e01007387 */ /* 0x0003e20000100800 */
[----:B------:R-:W-:Y:S01]  /*1310*/  UISETP.NE.AND.EX UP0, UPT, UR5, URZ, UPT, UP0 ;  /* 0x0000003f0500728c */ /* 0x000fe2000bf05300 */
[----:B------:R-:W-:-:S02]  /*1320*/  ISETP.NE.U32.AND P2, PT, RZ, UR8, PT ;  /* 0x00000008ff007c0c */ /* 0x000fc4000bf45070 */
[----:B------:R-:W-:Y:S01]  /*1330*/  ULDC UR5, c[0x0][0x2e0] ;  /* 0x0000b80000057ab9 */ /* 0x000fe20000000800 */
[----:B------:R-:W-:Y:S01]  /*1340*/  USEL UR4, UR4, 0x1, UP0 ;  /* 0x0000000104047887 */ /* 0x000fe20008000000 */
[----:B------:R-:W-:-:S03]  /*1350*/  ISETP.NE.AND.EX P2, PT, RZ, UR9, PT, P2 ;  /* 0x00000009ff007c0c */ /* 0x000fc6000bf45320 */
[----:B------:R-:W-:-:S03]  /*1360*/  UIMAD UR4, UR4, UR5, URZ ;  /* 0x00000005040472a4 */ /* 0x000fc6000f8e023f */
[----:B------:R-:W-:Y:S01]  /*1370*/  ULDC UR5, c[0x0][0x338] ;  /* 0x0000ce0000057ab9 */ /* 0x000fe20000000800 */
[----:B------:R-:W-:Y:S01]  /*1380*/  IMAD.MOV.U32 R31, RZ, RZ, R0 ;  /* 0x000000ffff1f7224 */ /* 0x000fe200078e0000 */
[----:B-1----:R-:W-:Y:S07]  /*1390*/  @P1 BRA `(.L_x_8253) ;  /* 0x0000000000241947 */ /* 0x002fee0003800000 */
        /* <DEDUP_REMOVED lines=9> */
.L_x_8253:
[----:B------:R-:W-:Y:S02]  /*1430*/  IMAD.U32 R27, RZ, RZ, UR5 ;  /* 0x00000005ff1b7e24 */ /* 0x000fe4000f8e00ff */
[----:B------:R-:W-:Y:S01]  /*1440*/  IMAD.U32 R28, RZ, RZ, UR4 ;  /* 0x00000004ff1c7e24 */ /* 0x000fe2000f8e00ff */
[----:B------:R-:W-:Y:S06]  /*1450*/  @!P2 BRA `(.L_x_8254) ;  /* 0x000000000010a947 */ /* 0x000fec0003800000 */
[----:B------:R-:W-:-:S04]  /*1460*/  IADD3 R2, P0, R33, UR8, RZ ;  /* 0x0000000821027c10 */ /* 0x000fc8000ff1e0ff */
[----:B------:R-:W-:-:S05]  /*1470*/  IADD3.X R3, R32, UR9, RZ, P0, !PT ;  /* 0x0000000920037c10 */ /* 0x000fca00087fe4ff */
[----:B------:R0:W5:Y:S01]  /*1480*/  LDG.E R28, desc[UR40][R2.64] ;  /* 0x00000028021c7981 */ /* 0x000162000c1e1900 */
[----:B------:R-:W-:Y:S05]  /*1490*/  BRA `(.L_x_8255) ;  /* 0x0000000000107947 */ /* 0x000fea0003800000 */
.L_x_8254:
[----:B------:R-:W-:Y:S05]  /*14a0*/  @!P0 BRA `(.L_x_8255) ;  /* 0x00000000000c8947 */ /* 0x000fea0003800000 */
[----:B------:R-:W2:Y:S04]  /*14b0*/  LDG.E R3, desc[UR40][R6.64] ;  /* 0x0000002806037981 */ /* 0x000ea8000c1e1900 */
[----:B------:R-:W2:Y:S02]  /*14c0*/  LDG.E R28, desc[UR40][R6.64+0x4] ;  /* 0x00000428061c7981 */ /* 0x000ea4000c1e1900 */
[----:B--2---:R-:W-:-:S07]  /*14d0*/  IMAD.IADD R28, R28, 0x1, -R3 ;  /* 0x000000011c1c7824 */ /* 0x004fce00078e0a03 */
.L_x_8255:
        /* <DEDUP_REMOVED lines=10> */
[----:B------:R-:W-:Y:S02]  /*1580*/  IMAD.MOV R26, RZ, RZ, -R6 ;  /* 0x000000ffff1a7224 */ /* 0x000fe400078e0a06 */
[----:B------:R-:W-:Y:S01]  /*1590*/  IMAD.MOV.U32 R24, RZ, RZ, R28 ;  /* 0x000000ffff187224 */ /* 0x000fe200078e001c */
[----:B------:R-:W-:Y:S02]  /*15a0*/  ISETP.NE.AND.EX P1, PT, RZ, UR5, PT, P1 ;  /* 0x00000005ff007c0c */ /* 0x000fe4000bf25310 */
[----:B------:R-:W-:-:S11]  /*15b0*/  VIMNMX R26, RZ, R26, !PT ;  /* 0x0000001aff1a7248 */ /* 0x000fd60007fe0100 */
[----:B------:R-:W-:-:S04]  /*15c0*/  @P1 IADD3 R4, P2, R33, UR4, RZ ;  /* 0x0000000421041c10 */ /* 0x000fc8000ff5e0ff */
[----:B------:R-:W-:-:S05]  /*15d0*/  @P1 IADD3.X R5, R32, UR5, RZ, P2, !PT ;  /* 0x0000000520051c10 */ /* 0x000fca00097fe4ff */
[----:B------:R0:W5:Y:S01]  /*15e0*/  @P1 LDG.E R24, desc[UR40][R4.64] ;  /* 0x0000002804181981 */ /* 0x000162000c1e1900 */
[----:B------:R-:W-:Y:S01]  /*15f0*/  PLOP3.LUT P3, PT, PT, PT, PT, 0x80, 0x0 ;  /* 0x000000000000781c */ /* 0x000fe20003f6f070 */
[----:B--2---:R-:W-:-:S04]  /*1600*/  @P0 IMAD.IADD R27, R7, 0x1, -R0 ;  /* 0x00000001071b0824 */ /* 0x004fc800078e0a00 */
[----:B------:R-:W-:-:S04]  /*1610*/  IMAD.IADD R88, R6, 0x1, R27 ;  /* 0x0000000106587824 */ /* 0x000fc800078e021b */
[----:B------:R-:W-:-:S05]  /*1620*/  VIADD R0, R88, 0x7f ;  /* 0x0000007f58007836 */ /* 0x000fca0000000000 */
[----:B------:R-:W-:-:S04]  /*1630*/  SHF.R.S32.HI R3, RZ, 0x1f, R0 ;  /* 0x0000001fff037819 */ /* 0x000fc80000011400 */
[----:B------:R-:W-:-:S04]  /*1640*/  LEA.HI R3, R3, R0, RZ, 0x7 ;  /* 0x0000000003037211 */ /* 0x000fc800078f38ff */
[----:B------:R-:W-:-:S04]  /*1650*/  LOP3.LUT R0, R3, 0xffffff80, RZ, 0xc0, !PT ;  /* 0xffffff8003007812 */ /* 0x000fc800078ec0ff */
[----:B------:R-:W-:-:S04]  /*1660*/  VIADDMNMX R7, R0, -R6, R27, PT ;  /* 0x8000000600077246 */ /* 0x000fc8000380011b */
[----:B------:R-:W-:Y:S02]  /*1670*/  ISETP.GT.AND P0, PT, R7, R26, PT ;  /* 0x0000001a0700720c */ /* 0x000fe40003f04270 */
[----:B------:R-:W-:-:S05]  /*1680*/  SHF.R.U32.HI R26, RZ, 0x7, R26 ;  /* 0x00000007ff1a7819 */ /* 0x000fca000001161a */
[----:B------:R-:W-:-:S06]  /*1690*/  IMAD.MOV.U32 R2, RZ, RZ, R26 ;  /* 0x000000ffff027224 */ /* 0x000fcc00078e001a */
[----:B------:R-:W-:-:S05]  /*16a0*/  @P0 VIADD R0, R7, 0x7f ;  /* 0x0000007f07000836 */ /* 0x000fca0000000000 */
[----:B0-----:R-:W-:-:S04]  /*16b0*/  @P0 SHF.R.S32.HI R5, RZ, 0x1f, R0 ;  /* 0x0000001fff050819 */ /* 0x001fc80000011400 */
[----:B------:R-:W-:Y:S02]  /*16c0*/  @P0 LEA.HI R5, R5, R0, RZ, 0x7 ;  /* 0x0000000005050211 */ /* 0x000fe400078f38ff */
[----:B------:R-:W-:Y:S02]  /*16d0*/  SHF.R.S32.HI R0, RZ, 0x7, R3 ;  /* 0x00000007ff007819 */ /* 0x000fe40000011403 */
[----:B------:R-:W-:-:S03]  /*16e0*/  @P0 SHF.R.S32.HI R2, RZ, 0x7, R5 ;  /* 0x00000007ff020819 */ /* 0x000fc60000011405 */
[----:B------:R0:W-:Y:S01]  /*16f0*/  STL [R1+0x48], R0 ;  /* 0x0000480001007387 */ /* 0x0001e20000100800 */
        /* <DEDUP_REMOVED lines=22> */
.L_x_8258:
[----:B------:R-:W-:Y:S05]  /*1860*/  BSYNC B6 ;  /* 0x0000000000067941 */ /* 0x000fea0003800000 */
.L_x_8257:
        /* <DEDUP_REMOVED lines=20> */
.L_x_8260:
[----:B------:R-:W-:Y:S05]  /*19b0*/  BSYNC B6 ;  /* 0x0000000000067941 */ /* 0x000fea0003800000 */
.L_x_8259:
[----:B------:R-:W-:Y:S01]  /*19c0*/  ULDC.64 UR4, c[0x0][0x9f8] ;  /* 0x00027e0000047ab9 */ /* 0x000fe20000000a00 */
[----:B------:R-:W2:Y:S01]  /*19d0*/  LDL R21, [R1+0x50] ;  /* 0x0000500001157983 */ /* 0x000ea20000100800 */
[----:B------:R-:W-:Y:S01]  /*19e0*/  ISETP.NE.U32.AND P0, PT, RZ, UR4, PT ;  /* 0x00000004ff007c0c */ /* 0x000fe2000bf05070 */
[----:B------:R-:W0:Y:S02]  /*19f0*/  LDC R0, c[0x0][0x428] ;  /* 0x00010a00ff007b82 */ /* 0x000e240000000800 */
[----:B------:R-:W3:Y:S01]  /*1a00*/  LDL R20, [R1+0x4] ;  /* 0x0000040001147983 */ /* 0x000ee20000100800 */
[----:B------:R-:W-:-:S05]  /*1a10*/  ISETP.NE.AND.EX P0, PT, RZ, UR5, PT, P0 ;  /* 0x00000005ff007c0c */ /* 0x000fca000bf05300 */
[----:B------:R-:W1:Y:S01]  /*1a20*/  LDC.64 R70, c[0x0][0x2f0] ;  /* 0x0000bc00ff467b82 */ /* 0x000e620000000a00 */
[----:B------:R-:W-:Y:S01]  /*1a30*/  IMAD.IADD R49, R49, 0x1, R28 ;  /* 0x0000000131317824 */ /* 0x000fe200078e021c */
[----:B------:R-:W-:Y:S01]  /*1a40*/  ULDC UR6, c[0x0][0x2e4] ;  /* 0x0000b90000067ab9 */ /* 0x000fe20000000800 */
[----:B------:R-:W-:-:S05]  /*1a50*/  ULDC.64 UR8, c[0x0][0x320] ;  /* 0x0000c80000087ab9 */ /* 0x000fca0000000a00 */
[----:B------:R-:W-:Y:S01]  /*1a60*/  @P0 IADD3 R4, P1, R33, UR4, RZ ;  /* 0x0000000421040c10 */ /* 0x000fe2000ff3e0ff */
[----:B------:R-:W4:Y:S03]  /*1a70*/  LDC R63, c[0x0][0x3d4] ;  /* 0x0000f500ff3f7b82 */ /* 0x000f260000000800 */
[----:B------:R-:W-:Y:S01]  /*1a80*/  @P0 IADD3.X R5, R32, UR5, RZ, P1, !PT ;  /* 0x0000000520050c10 */ /* 0x000fe20008ffe4ff */
[----:B------:R-:W-:Y:S01]  /*1a90*/  ULDC.64 UR4, c[0x0][0x2f8] ;  /* 0x0000be0000047ab9 */ /* 0x000fe20000000a00 */
[----:B------:R-:W2:Y:S01]  /*1aa0*/  LDL R32, [R1] ;  /* 0x0000000001207983 */ /* 0x000ea20000100800 */
[----:B------:R-:W-:Y:S02]  /*1ab0*/  SHF.R.S32.HI R23, RZ, 0x1f, R22 ;  /* 0x0000001fff177819 */ /* 0x000fe40000011416 */
[----:B------:R-:W4:Y:S01]  /*1ac0*/  LDC.64 R68, c[0x0][0x3d8] ;  /* 0x0000f600ff447b82 */ /* 0x000f220000000a00 */
[----:B------:R1:W3:Y:S01]  /*1ad0*/  @P0 LDG.E R31, desc[UR40][R4.64] ;  /* 0x00000028041f0981 */ /* 0x0002e2000c1e1900 */
[----:B0-----:R-:W-:-:S13]  /*1ae0*/  ISETP.NE.AND P0, PT, R0, 0x1, PT ;  /* 0x000000010000780c */ /* 0x001fda0003f05270 */
[----:B------:R-:W0:Y:S08]  /*1af0*/  @P0 LDC R7, c[0x0][0x42c] ;  /* 0x00010b00ff070b82 */ /* 0x000e300000000800 */
[----:B------:R-:W4:Y:S01]  /*1b00*/  @P0 LDC R9, c[0x0][0x430] ;  /* 0x00010c00ff090b82 */ /* 0x000f220000000800 */
[----:B------:R-:W-:Y:S01]  /*1b10*/  SHF.R.S32.HI R3, RZ, 0x1f, R49 ;  /* 0x0000001fff037819 */ /* 0x000fe20000011431 */
[----:B-1----:R-:W-:-:S04]  /*1b20*/  IMAD.WIDE.U32 R4, R49, R70, RZ ;  /* 0x0000004631047225 */ /* 0x002fc800078e00ff */
[----:B------:R-:W-:Y:S02]  /*1b30*/  IMAD R6, R3, R70, RZ ;  /* 0x0000004603067224 */ /* 0x000fe400078e02ff */
[----:B0-----:R-:W-:-:S04]  /*1b40*/  @P0 IMAD.HI.U32 R0, R30, R7, RZ ;  /* 0x000000071e000227 */ /* 0x001fc800078e00ff */
[----:B------:R-:W-:Y:S01]  /*1b50*/  IMAD.MOV.U32 R7, RZ, RZ, R30 ;  /* 0x000000ffff077224 */ /* 0x000fe200078e001e */
[----:B----4-:R-:W-:Y:S01]  /*1b60*/  @P0 SHF.R.U32.HI R7, RZ, R9, R0 ;  /* 0x00000009ff070219 */ /* 0x010fe20000011600 */
[----:B------:R-:W-:-:S03]  /*1b70*/  IMAD R9, R49, R71, R6 ;  /* 0x0000004731097224 */ /* 0x000fc600078e0206 */
[----:B------:R-:W-:Y:S01]  /*1b80*/  SHF.R.S32.HI R8, RZ, 0x1f, R7 ;  /* 0x0000001fff087819 */ /* 0x000fe20000011407 */
[----:B------:R-:W-:Y:S01]  /*1b90*/  IMAD.IADD R5, R5, 0x1, R9 ;  /* 0x0000000105057824 */ /* 0x000fe200078e0209 */
[----:B------:R-:W-:-:S03]  /*1ba0*/  ISETP.GE.AND P0, PT, R22, UR6, PT ;  /* 0x0000000616007c0c */ /* 0x000fc6000bf06270 */
[----:B------:R-:W-:Y:S02]  /*1bb0*/  IMAD R0, R8, UR4, RZ ;  /* 0x0000000408007c24 */ /* 0x000fe4000f8e02ff */
[----:B------:R-:W-:-:S04]  /*1bc0*/  IMAD.WIDE.U32 R4, R7, UR4, R4 ;  /* 0x0000000407047c25 */ /* 0x000fc8000f8e0004 */
[----:B------:R-:W-:Y:S01]  /*1bd0*/  IMAD R61, R7, UR5, R0 ;  /* 0x00000005073d7c24 */ /* 0x000fe2000f8e0200 */
[----:B------:R-:W-:Y:S01]  /*1be0*/  ULDC.64 UR4, c[0x0][0xa08] ;  /* 0x0002820000047ab9 */ /* 0x000fe20000000a00 */
[----:B------:R-:W-:Y:S02]  /*1bf0*/  SEL R0, RZ, 0x1, P0 ;  /* 0x00000001ff007807 */ /* 0x000fe40000000000 */
[----:B------:R-:W-:Y:S01]  /*1c00*/  ISETP.NE.U32.AND P0, PT, RZ, UR4, PT ;  /* 0x00000004ff007c0c */ /* 0x000fe2000bf05070 */
[----:B------:R-:W-:-:S03]  /*1c10*/  IMAD.MOV.U32 R60, RZ, RZ, R4 ;  /* 0x000000ffff3c7224 */ /* 0x000fc600078e0004 */
[----:B------:R-:W-:Y:S01]  /*1c20*/  ISETP.NE.AND.EX P0, PT, RZ, UR5, PT, P0 ;  /* 0x00000005ff007c0c */ /* 0x000fe2000bf05300 */
[----:B------:R-:W-:Y:S01]  /*1c30*/  IMAD.IADD R61, R5, 0x1, R61 ;  /* 0x00000001053d7824 */ /* 0x000fe200078e023d */
[----:B------:R-:W-:Y:S01]  /*1c40*/  ISETP.GE.AND P1, PT, R156, UR6, PT ;  /* 0x000000069c007c0c */ /* 0x000fe2000bf26270 */
[----:B------:R-:W-:-:S03]  /*1c50*/  ULDC.64 UR4, c[0x0][0x300] ;  /* 0x0000c00000047ab9 */ /* 0x000fc60000000a00 */
[----:B------:R-:W-:Y:S01]  /*1c60*/  SEL R6, RZ, 0xffffffff, P1 ;  /* 0xffffffffff067807 */ /* 0x000fe20000800000 */
[----:B------:R-:W-:Y:S01]  /*1c70*/  IMAD R8, R8, UR8, RZ ;  /* 0x0000000808087c24 */ /* 0x000fe2000f8e02ff */
[----:B------:R-:W-:-:S03]  /*1c80*/  SHF.R.S32.HI R14, RZ, 0x1f, R152 ;  /* 0x0000001fff0e7819 */ /* 0x000fc60000011498 */
[----:B------:R-:W-:Y:S02]  /*1c90*/  IMAD.SHL.U32 R9, R6, 0x2, RZ ;  /* 0x0000000206097824 */ /* 0x000fe400078e00ff */
[----:B------:R-:W-:-:S03]  /*1ca0*/  IMAD R15, R7, UR9, R8 ;  /* 0x00000009070f7c24 */ /* 0x000fc6000f8e0208 */
[----:B------:R-:W-:Y:S01]  /*1cb0*/  LOP3.LUT R0, R9, 0x2, R0, 0xe2, !PT ;  /* 0x0000000209007812 */ /* 0x000fe200078ee200 */
[----:B------:R-:W-:-:S04]  /*1cc0*/  IMAD.WIDE.U32 R8, R7, UR8, R22 ;  /* 0x0000000807087c25 */ /* 0x000fc8000f8e0016 */
[----:B------:R-:W-:Y:S02]  /*1cd0*/  IMAD R12, R14, R70, RZ ;  /* 0x000000460e0c7224 */ /* 0x000fe400078e02ff */
[----:B------:R-:W-:Y:S02]  /*1ce0*/  IMAD.IADD R9, R9, 0x1, R15 ;  /* 0x0000000109097824 */ /* 0x000fe400078e020f */
[----:B------:R-:W-:Y:S01]  /*1cf0*/  IMAD R15, R152, R71, R12 ;  /* 0x00000047980f7224 */ /* 0x000fe200078e020c */
[----:B------:R-:W-:Y:S02]  /*1d00*/  ISETP.GE.AND P2, PT, R156, R63, PT ;  /* 0x0000003f9c00720c */ /* 0x000fe40003f46270 */
[----:B------:R-:W-:Y:S01]  /*1d10*/  SHF.R.S32.HI R17, RZ, 0x1f, R16 ;  /* 0x0000001fff117819 */ /* 0x000fe20000011410 */
[----:B------:R-:W-:-:S04]  /*1d20*/  IMAD.WIDE.U32 R54, R152, R68, R22 ;  /* 0x0000004498367225 */ /* 0x000fc800078e0016 */
[----:B------:R-:W-:Y:S01]  /*1d30*/  IMAD.WIDE.U32 R56, R152, R68, R16 ;  /* 0x0000004498387225 */ /* 0x000fe200078e0010 */
[----:B------:R-:W-:-:S03]  /*1d40*/  P2R R83, PR, RZ, 0x4 ;  /* 0x00000004ff537803 */ /* 0x000fc60000000000 */
[----:B------:R-:W-:Y:S01]  /*1d50*/  VIADD R67, R22, 0x40 ;  /* 0x0000004016437836 */ /* 0x000fe20000000000 */
[----:B------:R-:W-:Y:S02]  /*1d60*/  SHF.L.U64.HI R71, R70, 0x7, R71 ;  /* 0x0000000746477819 */ /* 0x000fe40000010247 */
[----:B------:R-:W-:Y:S02]  /*1d70*/  LOP3.LUT R62, R0, 0x1, RZ, 0xc0, !PT ;  /* 0x00000001003e7812 */ /* 0x000fe400078ec0ff */
[----:B------:R-:W-:Y:S02]  /*1d80*/  ISETP.GE.AND P1, PT, R67, UR6, PT ;  /* 0x0000000643007c0c */ /* 0x000fe4000bf26270 */
[----:B---3--:R-:W-:-:S04]  /*1d90*/  SHF.R.S32.HI R4, RZ, 0x1f, R31 ;  /* 0x0000001fff047819 */ /* 0x008fc8000001141f */
[----:B------:R-:W-:Y:S02]  /*1da0*/  SEL R10, R4, RZ, !P0 ;  /* 0x000000ff040a7207 */ /* 0x000fe40004000000 */
[----:B------:R-:W0:Y:S01]  /*1db0*/  LDC.64 R4, c[0x0][0x3e8] ;  /* 0x0000fa00ff047b82 */ /* 0x000e220000000a00 */
[----:B------:R-:W-:Y:S02]  /*1dc0*/  SEL R11, R31, RZ, !P0 ;  /* 0x000000ff1f0b7207 */ /* 0x000fe40004000000 */
[----:B------:R-:W-:-:S03]  /*1dd0*/  IMAD R6, R10, UR4, RZ ;  /* 0x000000040a067c24 */ /* 0x000fc6000f8e02ff */
[----:B------:R-:W-:-:S04]  /*1de0*/  IMAD.WIDE.U32 R60, R11, UR4, R60 ;  /* 0x000000040b3c7c25 */ /* 0x000fc8000f8e003c */
[----:B------:R-:W-:Y:S01]  /*1df0*/  IMAD R13, R11, UR5, R6 ;  /* 0x000000050b0d7c24 */ /* 0x000fe2000f8e0206 */
[----:B------:R-:W-:Y:S01]  /*1e00*/  ULDC.64 UR4, c[0x0][0x328] ;  /* 0x0000ca0000047ab9 */ /* 0x000fe20000000a00 */
[----:B------:R-:W-:-:S04]  /*1e10*/  IMAD.WIDE.U32 R6, R152, R70, R22 ;  /* 0x0000004698067225 */ /* 0x000fc800078e0016 */
[----:B------:R-:W-:Y:S01]  /*1e20*/  IMAD.IADD R82, R61, 0x1, R13 ;  /* 0x000000013d527824 */ /* 0x000fe200078e020d */
[----:B------:R-:W-:-:S04]  /*1e30*/  IADD3 R77, P0, R60, R6, RZ ;  /* 0x000000063c4d7210 */ /* 0x000fc80007f1e0ff */
[----:B------:R-:W-:Y:S02]  /*1e40*/  IADD3.X R76, R82, R7, R15, P0, !PT ;  /* 0x00000007524c7210 */ /* 0x000fe400007fe40f */
[----:B------:R-:W-:Y:S01]  /*1e50*/  ISETP.GE.AND P0, PT, R22, R63, PT ;  /* 0x0000003f1600720c */ /* 0x000fe20003f06270 */
[----:B0-----:R-:W-:Y:S02]  /*1e60*/  IMAD R7, R14, R4, RZ ;  /* 0x000000040e077224 */ /* 0x001fe400078e02ff */
[----:B------:R-:W-:Y:S01]  /*1e70*/  IMAD.WIDE.U32 R58, R11, UR4, R8 ;  /* 0x000000040b3a7c25 */ /* 0x000fe2000f8e0008 */
[----:B------:R-:W-:-:S03]  /*1e80*/  SEL R9, R63, RZ, P2 ;  /* 0x000000ff3f097207 */ /* 0x000fc60001000000 */
[----:B------:R-:W-:Y:S01]  /*1e90*/  IMAD R13, R152, R5, R7 ;  /* 0x00000005980d7224 */ /* 0x000fe200078e0207 */
[----:B------:R-:W-:Y:S01]  /*1ea0*/  SEL R7, R63, RZ, P0 ;  /* 0x000000ff3f077207 */ /* 0x000fe20000000000 */
[----:B------:R-:W-:Y:S02]  /*1eb0*/  IMAD R10, R10, UR4, RZ ;  /* 0x000000040a0a7c24 */ /* 0x000fe4000f8e02ff */
[----:B------:R-:W-:Y:S02]  /*1ec0*/  IMAD R6, R14, R68, RZ ;  /* 0x000000440e067224 */ /* 0x000fe400078e02ff */
[----:B------:R-:W-:Y:S02]  /*1ed0*/  IMAD.IADD R7, R22, 0x1, R7 ;  /* 0x0000000116077824 */ /* 0x000fe400078e0207 */
[----:B------:R-:W-:Y:S02]  /*1ee0*/  IMAD.IADD R9, R156, 0x1, R9 ;  /* 0x000000019c097824 */ /* 0x000fe400078e0209 */
[----:B------:R-:W-:-:S02]  /*1ef0*/  IMAD R33, R11, UR5, R10 ;  /* 0x000000050b217c24 */ /* 0x000fc4000f8e020a */
[----:B------:R-:W-:Y:S01]  /*1f00*/  IMAD R11, R152, R69, R6 ;  /* 0x00000045980b7224 */ /* 0x000fe200078e0206 */
[----:B------:R-:W-:Y:S02]  /*1f10*/  SHF.R.S32.HI R6, RZ, 0x1f, R7 ;  /* 0x0000001fff067819 */ /* 0x000fe40000011407 */
[----:B------:R-:W-:Y:S02]  /*1f20*/  SHF.R.S32.HI R8, RZ, 0x1f, R9 ;  /* 0x0000001fff087819 */ /* 0x000fe40000011409 */
[----:B------:R-:W-:Y:S02]  /*1f30*/  LEA.HI R75, R6, R7, RZ, 0x4 ;  /* 0x00000007064b7211 */ /* 0x000fe400078f20ff */
[----:B------:R-:W-:Y:S02]  /*1f40*/  LEA.HI R74, R8, R9, RZ, 0x4 ;  /* 0x00000009084a7211 */ /* 0x000fe400078f20ff */
[----:B------:R-:W-:Y:S02]  /*1f50*/  LEA.HI R6, R6, R7, RZ, 0x5 ;  /* 0x0000000706067211 */ /* 0x000fe400078f28ff */
[----:B------:R-:W-:-:S03]  /*1f60*/  LEA.HI R8, R8, R9, RZ, 0x5 ;  /* 0x0000000908087211 */ /* 0x000fc600078f28ff */
[----:B------:R-:W-:Y:S01]  /*1f70*/  IMAD.SHL.U32 R7, R6, 0x80, RZ ;  /* 0x0000008006077824 */ /* 0x000fe200078e00ff */
[----:B--2---:R-:W-:Y:S01]  /*1f80*/  LOP3.LUT R6, R32, 0x10, R75, 0xf8, !PT ;  /* 0x0000001020067812 */ /* 0x004fe200078ef84b */
[----:B------:R-:W-:Y:S01]  /*1f90*/  IMAD.SHL.U32 R9, R8, 0x80, RZ ;  /* 0x0000008008097824 */ /* 0x000fe200078e00ff */
[----:B------:R-:W-:Y:S02]  /*1fa0*/  LOP3.LUT R8, R32, 0x10, R74, 0xf8, !PT ;  /* 0x0000001020087812 */ /* 0x000fe400078ef84a */
[----:B------:R-:W-:Y:S02]  /*1fb0*/  LOP3.LUT R7, R7, 0xfffff000, RZ, 0xc0, !PT ;  /* 0xfffff00007077812 */ /* 0x000fe400078ec0ff */
[-C--:B------:R-:W-:Y:S02]  /*1fc0*/  LOP3.LUT R6, R6, R21.reuse, RZ, 0x3c, !PT ;  /* 0x0000001506067212 */ /* 0x080fe400078e3cff */
[----:B------:R-:W-:Y:S02]  /*1fd0*/  LOP3.LUT R9, R9, 0xfffff000, RZ, 0xc0, !PT ;  /* 0xfffff00009097812 */ /* 0x000fe400078ec0ff */
[----:B------:R-:W-:-:S02]  /*1fe0*/  LOP3.LUT R8, R8, R21, RZ, 0x3c, !PT ;  /* 0x0000001508087212 */ /* 0x000fc400078e3cff */
[--C-:B------:R-:W-:Y:S02]  /*1ff0*/  IADD3 R73, R6, R7, R20.reuse ;  /* 0x0000000706497210 */ /* 0x100fe40007ffe014 */
[----:B------:R-:W-:Y:S02]  /*2000*/  IADD3 R72, R8, R9, R20 ;  /* 0x0000000908487210 */ /* 0x000fe40007ffe014 */
[----:B------:R-:W0:Y:S01]  /*2010*/  S2R R20, SR_TID.X ;  /* 0x0000000000147919 */ /* 0x000e220000002100 */
[----:B------:R-:W-:Y:S02]  /*2020*/  IMAD.IADD R57, R57, 0x1, R11 ;  /* 0x0000000139397824 */ /* 0x000fe400078e020b */
[----:B------:R-:W-:Y:S01]  /*2030*/  IMAD.IADD R55, R11, 0x1, R55 ;  /* 0x000000010b377824 */ /* 0x000fe200078e0237 */
[----:B-----5:R-:W-:Y:S01]  /*2040*/  SHF.R.S32.HI R11, RZ, 0x1f, R24 ;  /* 0x0000001fff0b7819 */ /* 0x020fe20000011418 */
[----:B------:R-:W-:-:S04]  /*2050*/  IMAD.WIDE.U32 R52, R152, R4, R16 ;  /* 0x0000000498347225 */ /* 0x000fc800078e0010 */
[C---:B------:R-:W-:Y:S01]  /*2060*/  IMAD.WIDE.U32 R50, R152.reuse, R4, R22 ;  /* 0x0000000498327225 */ /* 0x040fe200078e0016 */
[----:B------:R-:W-:-:S03]  /*2070*/  IADD3 R48, P2, R152, R49, RZ ;  /* 0x0000003198307210 */ /* 0x000fc60007f5e0ff */
[----:B------:R-:W-:Y:S02]  /*2080*/  IMAD R6, R11, R68, RZ ;  /* 0x000000440b067224 */ /* 0x000fe400078e02ff */
[----:B------:R-:W-:Y:S02]  /*2090*/  IMAD.IADD R53, R53, 0x1, R13 ;  /* 0x0000000135357824 */ /* 0x000fe400078e020d */
[----:B------:R-:W-:Y:S02]  /*20a0*/  IMAD.IADD R51, R13, 0x1, R51 ;  /* 0x000000010d337824 */ /* 0x000fe400078e0233 */
[----:B------:R-:W-:Y:S01]  /*20b0*/  IMAD R11, R11, R4, RZ ;  /* 0x000000040b0b7224 */ /* 0x000fe200078e02ff */
[----:B------:R-:W-:Y:S01]  /*20c0*/  LOP3.LUT R7, R74, 0xfffffff0, RZ, 0xc0, !PT ;  /* 0xfffffff04a077812 */ /* 0x000fe200078ec0ff */
[C---:B------:R-:W-:Y:S02]  /*20d0*/  IMAD R21, R24.reuse, R69, R6 ;  /* 0x0000004518157224 */ /* 0x040fe400078e0206 */
[----:B------:R-:W-:Y:S01]  /*20e0*/  IMAD.WIDE.U32 R56, R24, R68, R56 ;  /* 0x0000004418387225 */ /* 0x000fe200078e0038 */
[----:B0-----:R-:W-:-:S03]  /*20f0*/  SHF.R.U32.HI R20, RZ, 0x7, R20 ;  /* 0x00000007ff147819 */ /* 0x001fc60000011614 */
[----:B------:R-:W-:-:S04]  /*2100*/  IMAD.WIDE.U32 R54, R24, R68, R54 ;  /* 0x0000004418367225 */ /* 0x000fc800078e0036 */
[----:B------:R-:W-:Y:S01]  /*2110*/  VIADD R64, R20, 0x8 ;  /* 0x0000000814407836 */ /* 0x000fe20000000000 */
[----:B------:R-:W-:Y:S01]  /*2120*/  LOP3.LUT R20, R75, 0xfffffff0, RZ, 0xc0, !PT ;  /* 0xfffffff04b147812 */ /* 0x000fe200078ec0ff */
[C---:B------:R-:W-:Y:S02]  /*2130*/  IMAD R11, R24.reuse, R5, R11 ;  /* 0x00000005180b7224 */ /* 0x040fe400078e020b */
[----:B------:R-:W-:Y:S01]  /*2140*/  IMAD.WIDE.U32 R52, R24, R4, R52 ;  /* 0x0000000418347225 */ /* 0x000fe200078e0034 */
[----:B------:R-:W-:-:S03]  /*2150*/  SHF.L.U64.HI R69, R68, 0x7, R69 ;  /* 0x0000000744457819 */ /* 0x000fc60000010245 */
[----:B------:R-:W-:Y:S01]  /*2160*/  IMAD.WIDE.U32 R50, R24, R4, R50 ;  /* 0x0000000418327225 */ /* 0x000fe200078e0032 */
[----:B------:R-:W-:Y:S02]  /*2170*/  SHF.L.U64.HI R66, R4, 0x7, R5 ;  /* 0x0000000704427819 */ /* 0x000fe40000010205 */
[----:B------:R-:W-:Y:S01]  /*2180*/  LOP3.LUT R31, R0, 0x2, RZ, 0xc0, !PT ;  /* 0x00000002001f7812 */ /* 0x000fe200078ec0ff */
[----:B------:R-:W-:Y:S01]  /*2190*/  IMAD.SHL.U32 R65, R4, 0x80, RZ ;  /* 0x0000008004417824 */ /* 0x000fe200078e00ff */
[----:B------:R-:W-:Y:S01]  /*21a0*/  SHF.R.S32.HI R4, RZ, 0x1f, R20 ;  /* 0x0000001fff047819 */ /* 0x000fe20000011414 */
[----:B------:R-:W-:Y:S01]  /*21b0*/  IMAD.X R49, R14, 0x1, R3, P2 ;  /* 0x000000010e317824 */ /* 0x000fe200010e0603 */
[----:B------:R-:W-:Y:S01]  /*21c0*/  SHF.R.S32.HI R3, RZ, 0x1f, R7 ;  /* 0x0000001fff037819 */ /* 0x000fe20000011407 */
[----:B------:R-:W-:Y:S02]  /*21d0*/  IMAD.IADD R28, R57, 0x1, R21 ;  /* 0x00000001391c7824 */ /* 0x000fe400078e0215 */
[----:B------:R-:W-:-:S02]  /*21e0*/  IMAD.SHL.U32 R70, R70, 0x80, RZ ;  /* 0x0000008046467824 */ /* 0x000fc400078e00ff */
[----:B------:R-:W-:Y:S02]  /*21f0*/  IMAD.SHL.U32 R68, R68, 0x80, RZ ;  /* 0x0000008044447824 */ /* 0x000fe400078e00ff */
[----:B------:R-:W-:Y:S02]  /*2200*/  IMAD.SHL.U32 R63, R63, 0x2, RZ ;  /* 0x000000023f3f7824 */ /* 0x000fe400078e00ff */
[----:B------:R-:W-:Y:S02]  /*2210*/  IMAD.IADD R21, R21, 0x1, R55 ;  /* 0x0000000115157824 */ /* 0x000fe400078e0237 */
[----:B------:R-:W-:Y:S02]  /*2220*/  IMAD.IADD R6, R53, 0x1, R11 ;  /* 0x0000000135067824 */ /* 0x000fe400078e020b */
[----:B------:R-:W-:Y:S02]  /*2230*/  IMAD.IADD R5, R11, 0x1, R51 ;  /* 0x000000010b057824 */ /* 0x000fe400078e0233 */
[----:B------:R-:W-:-:S07]  /*2240*/  IMAD.IADD R0, R59, 0x1, R33 ;  /* 0x000000013b007824 */ /* 0x000fce00078e0221 */
.L_x_8300:
[----:B------:R-:W2:Y:S01]  /*2250*/  LDL R8, [R1+0x1c] ;  /* 0x00001c0001087983 */ /* 0x000ea20000100800 */
[----:B------:R-:W0:Y:S01]  /*2260*/  LDC R93, c[0x0][0x3d4] ;  /* 0x0000f500ff5d7b82 */ /* 0x000e220000000800 */
[----:B------:R-:W-:Y:S01]  /*2270*/  VIADD R2, R2, 0xffffffff ;  /* 0xffffffff02027836 */ /* 0x000fe20000000000 */
[----:B------:R-:W-:Y:S05]  /*2280*/  YIELD ;  /* 0x0000000000007946 */ /* 0x000fea0003800000 */
[----:B------:R-:W-:Y:S01]  /*2290*/  SHF.R.S32.HI R10, RZ, 0x1f, R2 ;  /* 0x0000001fff0a7819 */ /* 0x000fe20000011402 */
[----:B------:R-:W1:Y:S01]  /*22a0*/  LDC.64 R78, c[0x0][0x2d8] ;  /* 0x0000b600ff4e7b82 */ /* 0x000e620000000a00 */
[-C--:B------:R-:W-:Y:S01]  /*22b0*/  IMAD R9, R71, R2.reuse, RZ ;  /* 0x0000000247097224 */ /* 0x080fe200078e02ff */
[----:B------:R-:W-:Y:S01]  /*22c0*/  BSSY B0, `(.L_x_8261) ;  /* 0x00003ed000007945 */ /* 0x000fe20003800000 */
[----:B----4-:R-:W-:Y:S01]  /*22d0*/  IMAD.WIDE.U32 R40, R70, R2, RZ ;  /* 0x0000000246287225 */ /* 0x010fe200078e00ff */
[----:B------:R-:W-:-:S03]  /*22e0*/  ISETP.GT.AND P2, PT, R2, R26, PT ;  /* 0x0000001a0200720c */ /* 0x000fc60003f44270 */
[----:B------:R-:W-:-:S04]  /*22f0*/  IMAD R11, R10, R70, R9 ;  /* 0x000000460a0b7224 */ /* 0x000fc800078e0209 */
[----:B------:R-:W-:Y:S01]  /*2300*/  IMAD.IADD R81, R41, 0x1, R11 ;  /* 0x0000000129517824 */ /* 0x000fe200078e020b */
[----:B0-----:R-:W-:Y:S02]  /*2310*/  ISETP.GE.AND P3, PT, R93, 0x1, PT ;  /* 0x000000015d00780c */ /* 0x001fe40003f66270 */
[----:B-1----:R-:W-:-:S04]  /*2320*/  IADD3 R36, P4, P5, R40, R78, R77 ;  /* 0x0000004e28247210 */ /* 0x002fc80007d9e04d */
[----:B------:R-:W-:Y:S01]  /*2330*/  IADD3.X R37, R81, R79, R76, P4, P5 ;  /* 0x0000004f51257210 */ /* 0x000fe200027ea44c */
[----:B--2---:R-:W-:-:S04]  /*2340*/  IMAD R9, R19, 0x3000, R8 ;  /* 0x0000300013097824 */ /* 0x004fc800078e0208 */
[----:B------:R-:W-:Y:S02]  /*2350*/  IMAD.IADD R90, R18, 0x1, R9 ;  /* 0x00000001125a7824 */ /* 0x000fe400078e0209 */
[----:B------:R-:W-:Y:S05]  /*2360*/  @!P3 BRA `(.L_x_8262) ;  /* 0x0000003c0034b947 */ /* 0x000fea0003800000 */
[----:B------:R-:W-:Y:S01]  /*2370*/  ULDC.U8 UR4, c[0x0][0x3f0] ;  /* 0x0000fc0000047ab9 */ /* 0x000fe20000000000 */
[-C--:B------:R-:W-:Y:S01]  /*2380*/  IMAD R9, R69, R2.reuse, RZ ;  /* 0x0000000245097224 */ /* 0x080fe200078e02ff */
[----:B------:R-:W-:Y:S01]  /*2390*/  ISETP.NE.AND P3, PT, RZ, UR4, PT ;  /* 0x00000004ff007c0c */ /* 0x000fe2000bf65270 */
[----:B------:R-:W-:Y:S02]  /*23a0*/  IMAD R8, R66, R2, RZ ;  /* 0x0000000242087224 */ /* 0x000fe400078e02ff */
[----:B------:R-:W-:Y:S02]  /*23b0*/  IMAD R91, R2, -0x80, R27 ;  /* 0xffffff80025b7824 */ /* 0x000fe400078e021b */
[C---:B------:R-:W-:Y:S02]  /*23c0*/  IMAD R9, R10.reuse, R68, R9 ;  /* 0x000000440a097224 */ /* 0x040fe400078e0209 */
[----:B------:R-:W-:Y:S01]  /*23d0*/  IMAD R11, R10, R65, R8 ;  /* 0x000000410a0b7224 */ /* 0x000fe200078e0208 */
[----:B------:R-:W-:Y:S01]  /*23e0*/  VIMNMX R91, R91, 0x80, PT ;  /* 0x000000805b5b7848 */ /* 0x000fe20003fe0100 */
[----:B------:R-:W-:-:S04]  /*23f0*/  IMAD.WIDE.U32 R44, R68, R2, RZ ;  /* 0x00000002442c7225 */ /* 0x000fc800078e00ff */
        /* <DEDUP_REMOVED lines=14> */
[----:B------:R-:W-:Y:S01]  /*24e0*/  ULDC.64 UR6, c[0x0][0x3e0] ;  /* 0x0000f80000067ab9 */ /* 0x000fe20000000a00 */
[----:B------:R-:W-:Y:S01]  /*24f0*/  IADD3 R44, P3, P5, R56, UR4, R44 ;  /* 0x00000004382c7c10 */ /* 0x000fe2000fd7e02c */
[----:B------:R-:W-:Y:S01]  /*2500*/  VIADD R8, R16, 0x10 ;  /* 0x0000001010087836 */ /* 0x000fe20000000000 */
[----:B------:R-:W-:Y:S02]  /*2510*/  CS2R R38, SRZ ;  /* 0x0000000000267805 */ /* 0x000fe4000001ff00 */
[----:B------:R-:W-:Y:S02]  /*2520*/  CS2R R40, SRZ ;  /* 0x0000000000287805 */ /* 0x000fe4000001ff00 */
[----:B------:R-:W-:Y:S02]  /*2530*/  IADD3.X R45, R28, UR5, R46, P3, P5 ;  /* 0x000000051c2d7c10 */ /* 0x000fe40009fea42e */
[----:B------:R-:W-:-:S04]  /*2540*/  IADD3 R42, P3, P5, R52, UR6, R42 ;  /* 0x00000006342a7c10 */ /* 0x000fc8000fd7e02a */
[----:B------:R-:W-:Y:S02]  /*2550*/  IADD3.X R43, R6, UR7, R47, P3, P5 ;  /* 0x00000007062b7c10 */ /* 0x000fe40009fea42f */
[-C--:B------:R-:W-:Y:S02]  /*2560*/  ISETP.GE.AND P5, PT, R16, R93.reuse, PT ;  /* 0x0000005d1000720c */ /* 0x080fe40003fa6270 */
[----:B------:R-:W-:Y:S01]  /*2570*/  ISETP.GE.AND P3, PT, R8, R93, PT ;  /* 0x0000005d0800720c */ /* 0x000fe20003f66270 */
[----:B------:R-:W-:Y:S01]  /*2580*/  VIADD R8, R16, 0x20 ;  /* 0x0000002010087836 */ /* 0x000fe20000000000 */
[----:B------:R-:W-:Y:S02]  /*2590*/  CS2R R32, SRZ ;  /* 0x0000000000207805 */ /* 0x000fe4000001ff00 */
[----:B------:R-:W-:-:S07]  /*25a0*/  CS2R R12, SRZ ;  /* 0x00000000000c7805 */ /* 0x000fce000001ff00 */
[----:B------:R0:W5:Y:S04]  /*25b0*/  @!P5 LDG.E.64 R38, desc[UR40][R44.64] ;  /* 0x000000282c26d981 */ /* 0x000168000c1e1b00 */
[----:B------:R0:W5:Y:S01]  /*25c0*/  @!P5 LDG.E.64 R40, desc[UR40][R42.64] ;  /* 0x000000282a28d981 */ /* 0x000162000c1e1b00 */
[----:B------:R-:W-:Y:S02]  /*25d0*/  ISETP.GE.AND P5, PT, R8, R93, PT ;  /* 0x0000005d0800720c */ /* 0x000fe40003fa6270 */
[----:B------:R-:W-:Y:S02]  /*25e0*/  CS2R R34, SRZ ;  /* 0x0000000000227805 */ /* 0x000fe4000001ff00 */
[----:B------:R-:W-:Y:S01]  /*25f0*/  CS2R R14, SRZ ;  /* 0x00000000000e7805 */ /* 0x000fe2000001ff00 */
[----:B------:R0:W5:Y:S04]  /*2600*/  @!P3 LDG.E.64 R32, desc[UR40][R44.64+0x10] ;  /* 0x000010282c20b981 */ /* 0x000168000c1e1b00 */
[----:B------:R0:W5:Y:S04]  /*2610*/  @!P3 LDG.E.64 R34, desc[UR40][R42.64+0x10] ;  /* 0x000010282a22b981 */ /* 0x000168000c1e1b00 */
[----:B------:R0:W5:Y:S04]  /*2620*/  @!P5 LDG.E.64 R12, desc[UR40][R44.64+0x20] ;  /* 0x000020282c0cd981 */ /* 0x000168000c1e1b00 */
[----:B------:R0:W5:Y:S02]  /*2630*/  @!P5 LDG.E.64 R14, desc[UR40][R42.64+0x20] ;  /* 0x000020282a0ed981 */ /* 0x000164000c1e1b00 */
.L_x_8265:
[----:B------:R-:W-:Y:S05]  /*2640*/  BSYNC B1 ;  /* 0x0000000000017941 */ /* 0x000fea0003800000 */
.L_x_8264:
[----:B------:R-:W-:Y:S01]  /*2650*/  ISETP.NE.AND P3, PT, R155, 0x3, PT ;  /* 0x000000039b00780c */ /* 0x000fe20003f65270 */
[----:B0----5:R-:W-:Y:S02]  /*2660*/  IMAD.MOV.U32 R42, RZ, RZ, R12 ;  /* 0x000000ffff2a7224 */ /* 0x021fe400078e000c */
[----:B------:R-:W-:Y:S02]  /*2670*/  IMAD.MOV.U32 R44, RZ, RZ, R32 ;  /* 0x000000ffff2c7224 */ /* 0x000fe400078e0020 */
[----:B------:R-:W-:Y:S02]  /*2680*/  IMAD.MOV.U32 R46, RZ, RZ, R38 ;  /* 0x000000ffff2e7224 */ /* 0x000fe400078e0026 */
[----:B------:R-:W-:Y:S02]  /*2690*/  IMAD.MOV.U32 R43, RZ, RZ, R14 ;  /* 0x000000ffff2b7224 */ /* 0x000fe400078e000e */
[----:B------:R-:W-:Y:S02]  /*26a0*/  IMAD.MOV.U32 R45, RZ, RZ, R34 ;  /* 0x000000ffff2d7224 */ /* 0x000fe400078e0022 */
[----:B------:R-:W-:-:S02]  /*26b0*/  IMAD.MOV.U32 R47, RZ, RZ, R40 ;  /* 0x000000ffff2f7224 */ /* 0x000fc400078e0028 */
[----:B------:R-:W-:Y:S05]  /*26c0*/  @!P3 BRA `(.L_x_8266) ;  /* 0x000000000004b947 */ /* 0x000fea0003800000 */
[----:B------:R-:W-:Y:S01]  /*26d0*/  BPT.TRAP 0x1 ;  /* 0x000000040000795c */ /* 0x000fe20000300000 */
.L_x_8266:
[----:B------:R-:W-:Y:S01]  /*26e0*/  IMAD R89, R19, 0x8, R18 ;  /* 0x0000000813597824 */ /* 0x000fe200078e0212 */
[----:B------:R-:W-:Y:S01]  /*26f0*/  SHF.L.U32 R92, R153, 0x1f, RZ ;  /* 0x0000001f995c7819 */ /* 0x000fe200000006ff */
[----:B------:R-:W-:Y:S03]  /*2700*/  BSSY B1, `(.L_x_8267) ;  /* 0x0000003000017945 */ /* 0x000fe60003800000 */
[----:B------:R-:W0:Y:S02]  /*2710*/  SYNCS.PHASECHK.TRANS64.TRYWAIT P5, [R89+URZ+0x19c90], R92 ;  /* 0x019c905c590075a7 */ /* 0x000e2400080a017f */
[----:B0-----:R-:W-:Y:S05]  /*2720*/  @!P5 BRA `(.L_x_8268) ;  /* 0x000001500024d947 */ /* 0x001fea0003800000 */
.L_x_8507:
[----:B------:R-:W-:Y:S05]  /*2730*/  BSYNC B1 ;  /* 0x0000000000017941 */ /* 0x000fea0003800000 */
.L_x_8267:
        /* <DEDUP_REMOVED lines=9> */
[----:B------:R-:W-:Y:S02]  /*27d0*/  LOP3.LUT R38, R39, 0xff, RZ, 0xc0, !PT ;  /* 0x000000ff27267812 */ /* 0x000fe400078ec0ff */
[--C-:B------:R-:W-:Y:S02]  /*27e0*/  SHF.R.U32.HI R79, RZ, 0x18, R39.reuse ;  /* 0x00000018ff4f7819 */ /* 0x100fe40000011627 */
[----:B------:R-:W-:Y:S02]  /*27f0*/  SHF.R.U32.HI R84, RZ, 0x10, R39 ;  /* 0x00000010ff547819 */ /* 0x000fe40000011627 */
[--C-:B------:R-:W-:Y:S02]  /*2800*/  SHF.R.U32.HI R78, RZ, 0x8, R41.reuse ;  /* 0x00000008ff4e7819 */ /* 0x100fe40000011629 */
[----:B------:R-:W-:-:S02]  /*2810*/  SHF.R.U32.HI R81, RZ, 0x10, R41 ;  /* 0x00000010ff517819 */ /* 0x000fc40000011629 */
[----:B------:R-:W-:Y:S01]  /*2820*/  LOP3.LUT R39, R41, 0xff, RZ, 0xc0, !PT ;  /* 0x000000ff29277812 */ /* 0x000fe200078ec0ff */
        /* <DEDUP_REMOVED lines=8> */
[----:B------:R-:W-:Y:S01]  /*28b0*/  IMAD.U32 R41, R81, 0x10000, RZ ;  /* 0x0001000051297824 */ /* 0x000fe200078e00ff */
[----:B------:R-:W-:Y:S01]  /*28c0*/  LOP3.LUT R80, R79, 0xff00, R78, 0xf8, !PT ;  /* 0x0000ff004f507812 */ /* 0x000fe200078ef84e */
[----:B------:R-:W-:Y:S01]  /*28d0*/  IMAD.MOV.U32 R40, RZ, RZ, R8 ;  /* 0x000000ffff287224 */ /* 0x000fe200078e0008 */
        /* <DEDUP_REMOVED lines=44> */
[----:B------:R-:W-:Y:S01]  /*2ba0*/  F2FP.F16.E4M3.UNPACK_B R87, R38.H1 ;  /* 0x00000026ff57723e */ /* 0x000fe200030006ff */
[--C-:B------:R-:W-:Y:S01]  /*2bb0*/  HADD2.F32 R80, -RZ, R79.reuse.H0_H0 ;  /* 0x2000004fff507230 */ /* 0x100fe20000004100 */
[----:B------:R-:W-:Y:S01]  /*2bc0*/  F2FP.SATFINITE.E4M3.F32.PACK_AB_MERGE_C R47, R78, R47, RZ ;  /* 0x0000002f4e2f723e */ /* 0x000fe200048070ff */
[----:B------:R-:W-:Y:S01]  /*2bd0*/  HADD2.F32 R79, -RZ, R79.H1_H1 ;  /* 0x3000004fff4f7230 */ /* 0x000fe20000004100 */
[-C--:B------:R-:W-:Y:S01]  /*2be0*/  F2FP.F16.E4M3.UNPACK_B R84, R9.reuse.H1 ;  /* 0x00000009ff54723e */ /* 0x080fe200030006ff */
[--C-:B------:R-:W-:Y:S01]  /*2bf0*/  HADD2.F32 R94, -RZ, R87.reuse.H1_H1 ;  /* 0x30000057ff5e7230 */ /* 0x100fe20000004100 */
        /* <DEDUP_REMOVED lines=40> */
.L_x_8273:
[----:B------:R-:W-:Y:S05]  /*2e80*/  BSYNC B2 ;  /* 0x0000000000027941 */ /* 0x000fea0003800000 */
.L_x_8272:
[----:B--2---:R1:W-:Y:S02]  /*2e90*/  STG.E.128 desc[UR40][R36.64], R8 ;  /* 0x0000000824007986 */ /* 0x0043e4000c101d28 */
.L_x_8271:
[----:B------:R-:W-:Y:S05]  /*2ea0*/  BSYNC B1 ;  /* 0x0000000000017941 */ /* 0x000fea0003800000 */
.L_x_8270:
        /* <DEDUP_REMOVED lines=44> */
[-C--:B------:R-:W-:Y:S01]  /*3170*/  FMUL.FTZ R79, R39, R47.reuse ;  /* 0x0000002f274f7220 */ /* 0x080fe20000410000 */
[----:B------:R-:W-:Y:S01]  /*3180*/  FMUL.FTZ R78, R38, R47 ;  /* 0x0000002f264e7220 */ /* 0x000fe20000410000 */
[----:B------:R-:W-:Y:S01]  /*3190*/  F2FP.F16.E4M3.UNPACK_B R35, R34.H1 ;  /* 0x00000022ff23723e */ /* 0x000fe200030006ff */
[----:B------:R-:W-:-:S02]  /*31a0*/  HADD2.F32 R41, -RZ, R45.H1_H1 ;  /* 0x3000002dff297230 */ /* 0x000fc40000004100 */
[-C--:B------:R-:W-:Y:S01]  /*31b0*/  FFMA.FTZ R79, R38, R40.reuse, -R79 ;  /* 0x00000028264f7223 */ /* 0x080fe2000001084f */
[----:B------:R-:W-:Y:S01]  /*31c0*/  FFMA.FTZ R80, R39, R40, R78 ;  /* 0x0000002827507223 */ /* 0x000fe2000001004e */
[----:B------:R-:W-:Y:S01]  /*31d0*/  F2FP.F16.E4M3.UNPACK_B R34, R34 ;  /* 0x00000022ff22723e */ /* 0x000fe200020006ff */
[--C-:B------:R-:W-:Y:S01]  /*31e0*/  HADD2.F32 R40, -RZ, R35.reuse.H1_H1 ;  /* 0x30000023ff287230 */ /* 0x100fe20000004100 */
[----:B------:R-:W-:Y:S01]  /*31f0*/  F2FP.F16.E4M3.UNPACK_B R44, R44 ;  /* 0x0000002cff2c723e */ /* 0x000fe200020006ff */
[----:B------:R-:W-:Y:S01]  /*3200*/  HADD2.F32 R39, -RZ, R35.H0_H0 ;  /* 0x20000023ff277230 */ /* 0x000fe20000004100 */
[----:B------:R-:W-:Y:S01]  /*3210*/  F2FP.F16.E4M3.UNPACK_B R47, R33 ;  /* 0x00000021ff2f723e */ /* 0x000fe200020006ff */
[--C-:B------:R-:W-:Y:S02]  /*3220*/  HADD2.F32 R35, -RZ, R34.reuse.H0_H0 ;  /* 0x20000022ff237230 */ /* 0x100fe40000004100 */
[----:B------:R-:W-:Y:S01]  /*3230*/  FMUL.FTZ R78, R40, R41 ;  /* 0x00000029284e7220 */ /* 0x000fe20000410000 */
[----:B------:R-:W-:-:S02]  /*3240*/  HADD2.F32 R38, -RZ, R34.H1_H1 ;  /* 0x30000022ff267230 */ /* 0x000fc40000004100 */
[C---:B------:R-:W-:Y:S01]  /*3250*/  FMUL.FTZ R41, R39.reuse, R41 ;  /* 0x0000002927297220 */ /* 0x040fe20000410000 */
[--C-:B------:R-:W-:Y:S02]  /*3260*/  HADD2.F32 R34, -RZ, R44.reuse.H1_H1 ;  /* 0x3000002cff227230 */ /* 0x100fe40000004100 */
[----:B------:R-:W-:Y:S02]  /*3270*/  HADD2.F32 R45, -RZ, R45.H0_H0 ;  /* 0x2000002dff2d7230 */ /* 0x000fe40000004100 */
[----:B------:R-:W-:Y:S02]  /*3280*/  HADD2.F32 R44, -RZ, R44.H0_H0 ;  /* 0x2000002cff2c7230 */ /* 0x000fe40000004100 */
[-C--:B------:R-:W-:Y:S01]  /*3290*/  FFMA.FTZ R78, R39, R34.reuse, -R78 ;  /* 0x00000022274e7223 */ /* 0x080fe2000001084e */
[----:B------:R-:W-:Y:S01]  /*32a0*/  FFMA.FTZ R41, R40, R34, R41 ;  /* 0x0000002228297223 */ /* 0x000fe20000010029 */
[-C--:B------:R-:W-:Y:S01]  /*32b0*/  FMUL.FTZ R46, R38, R45.reuse ;  /* 0x0000002d262e7220 */ /* 0x080fe20000410000 */
[----:B------:R-:W-:Y:S01]  /*32c0*/  FMUL.FTZ R45, R35, R45 ;  /* 0x0000002d232d7220 */ /* 0x000fe20000410000 */
[----:B------:R-:W-:-:S02]  /*32d0*/  F2FP.F16.E4M3.UNPACK_B R40, R11.H1 ;  /* 0x0000000bff28723e */ /* 0x000fc400030006ff */
[----:B------:R-:W-:Y:S01]  /*32e0*/  F2FP.SATFINITE.E4M3.F32.PACK_AB_MERGE_C R85, R41, R78, RZ ;  /* 0x0000004e2955723e */ /* 0x000fe200048070ff */
[-C--:B------:R-:W-:Y:S01]  /*32f0*/  FFMA.FTZ R34, R35, R44.reuse, -R46 ;  /* 0x0000002c23227223 */ /* 0x080fe2000001082e */
[----:B------:R-:W-:Y:S01]  /*3300*/  F2FP.F16.E4M3.UNPACK_B R78, R33.H1 ;  /* 0x00000021ff4e723e */ /* 0x000fe200030006ff */
[----:B------:R-:W-:Y:S01]  /*3310*/  FFMA.FTZ R35, R38, R44, R45 ;  /* 0x0000002c26237223 */ /* 0x000fe2000001002d */
[----:B------:R-:W-:Y:S01]  /*3320*/  F2FP.SATFINITE.E4M3.F32.PACK_AB_MERGE_C R38, R80, R79, RZ ;  /* 0x0000004f5026723e */ /* 0x000fe200048070ff */
[--C-:B------:R-:W-:Y:S01]  /*3330*/  HADD2.F32 R41, -RZ, R40.reuse.H0_H0 ;  /* 0x20000028ff297230 */ /* 0x100fe20000004100 */
        /* <DEDUP_REMOVED lines=41> */
[----:B------:R-:W-:-:S07]  /*35d0*/  F2FP.SATFINITE.E4M3.F32.PACK_AB_MERGE_C R11, R78, R41, R46 ;  /* 0x000000294e0b723e */ /* 0x000fce000480702e */
.L_x_8277:
[----:B------:R-:W-:Y:S05]  /*35e0*/  BSYNC B2 ;  /* 0x0000000000027941 */ /* 0x000fea0003800000 */
.L_x_8276:
[----:B--2---:R2:W-:Y:S02]  /*35f0*/  STG.E.128 desc[UR40][R36.64+0x20], R8 ;  /* 0x0000200824007986 */ /* 0x0045e4000c101d28 */
.L_x_8275:
[----:B------:R-:W-:Y:S05]  /*3600*/  BSYNC B1 ;  /* 0x0000000000017941 */ /* 0x000fea0003800000 */
.L_x_8274:
[----:B------:R-:W-:Y:S05]  /*3610*/  @P1 BRA `(.L_x_8269) ;  /* 0x0000002800dc1947 */ /* 0x000fea0003800000 */
[----:B-12---:R1:W2:Y:S01]  /*3620*/  LDS.128 R8, [R90+0x15800] ;  /* 0x015800005a087984 */ /* 0x0062a20000000c00 */
[----:B------:R-:W-:Y:S01]  /*3630*/  VIADD R32, R16, 0x20 ;  /* 0x0000002010207836 */ /* 0x000fe20000000000 */
[----:B------:R-:W-:Y:S04]  /*3640*/  BSSY B1, `(.L_x_8278) ;  /* 0x000006c000017945 */ /* 0x000fe80003800000 */
[----:B------:R-:W-:-:S13]  /*3650*/  ISETP.GE.AND P4, PT, R32, R93, PT ;  /* 0x0000005d2000720c */ /* 0x000fda0003f86270 */
[----:B-1----:R-:W-:Y:S05]  /*3660*/  @P4 BRA `(.L_x_8279) ;  /* 0x0000000400a44947 */ /* 0x002fea0003800000 */
[----:B------:R-:W-:Y:S02]  /*3670*/  SHF.R.U32.HI R14, RZ, 0x8, R15 ;  /* 0x00000008ff0e7819 */ /* 0x000fe4000001160f */
[--C-:B------:R-:W-:Y:S02]  /*3680*/  SHF.R.U32.HI R35, RZ, 0x10, R13.reuse ;  /* 0x00000010ff237819 */ /* 0x100fe4000001160d */
[--C-:B------:R-:W-:Y:S01]  /*3690*/  SHF.R.U32.HI R34, RZ, 0x8, R13.reuse ;  /* 0x00000008ff227819 */ /* 0x100fe2000001160d */
[----:B------:R-:W-:Y:S01]  /*36a0*/  IMAD.SHL.U32 R14, R14, 0x100, RZ ;  /* 0x000001000e0e7824 */ /* 0x000fe200078e00ff */
[----:B------:R-:W-:Y:S02]  /*36b0*/  LOP3.LUT R12, R13, 0xff, RZ, 0xc0, !PT ;  /* 0x000000ff0d0c7812 */ /* 0x000fe400078ec0ff */
[----:B------:R-:W-:Y:S02]  /*36c0*/  SHF.R.U32.HI R13, RZ, 0x18, R13 ;  /* 0x00000018ff0d7819 */ /* 0x000fe4000001160d */
[----:B------:R-:W-:-:S02]  /*36d0*/  SHF.R.U32.HI R32, RZ, 0x10, R15 ;  /* 0x00000010ff207819 */ /* 0x000fc4000001160f */
[----:B------:R-:W-:Y:S02]  /*36e0*/  LOP3.LUT R33, R15, 0xff0000ff, RZ, 0xc0, !PT ;  /* 0xff0000ff0f217812 */ /* 0x000fe400078ec0ff */
[----:B------:R-:W-:Y:S01]  /*36f0*/  PRMT R15, R13, 0x654, R12 ;  /* 0x000006540d0f7816 */ /* 0x000fe2000000000c */
[----:B------:R-:W-:Y:S01]  /*3700*/  IMAD.SHL.U32 R12, R34, 0x100, RZ ;  /* 0x00000100220c7824 */ /* 0x000fe200078e00ff */
[----:B------:R-:W-:Y:S01]  /*3710*/  LOP3.LUT R33, R33, 0xff00, R14, 0xf8, !PT ;  /* 0x0000ff0021217812 */ /* 0x000fe200078ef80e */
[----:B--2---:R-:W-:Y:S01]  /*3720*/  IMAD.MOV.U32 R13, RZ, RZ, R8 ;  /* 0x000000ffff0d7224 */ /* 0x004fe200078e0008 */
[----:B------:R-:W-:Y:S01]  /*3730*/  F2FP.F16.E4M3.UNPACK_B R8, R9 ;  /* 0x00000009ff08723e */ /* 0x000fe200020006ff */
[----:B------:R-:W-:Y:S01]  /*3740*/  IMAD.U32 R14, R32, 0x10000, RZ ;  /* 0x00010000200e7824 */ /* 0x000fe200078e00ff */
        /* <DEDUP_REMOVED lines=45> */
[-C--:B------:R-:W-:Y:S01]  /*3a20*/  FFMA.FTZ R43, R14, R42.reuse, -R35 ;  /* 0x0000002a0e2b7223 */ /* 0x080fe20000010823 */
        /* <DEDUP_REMOVED lines=20> */
[----:B------:R-:W-:Y:S02]  /*3b70*/  HADD2.F32 R39, -RZ, R39.H0_H0 ;  /* 0x20000027ff277230 */ /* 0x000fe40000004100 */
[C---:B------:R-:W-:Y:S01]  /*3b80*/  FMUL.FTZ R15, R13.reuse, R40 ;  /* 0x000000280d0f7220 */ /* 0x040fe20000410000 */
[----:B------:R-:W-:Y:S01]  /*3b90*/  FFMA.FTZ R40, R32, R35, R41 ;  /* 0x0000002320287223 */ /* 0x000fe20000010029 */
[----:B------:R-:W-:Y:S01]  /*3ba0*/  FFMA.FTZ R44, R13, R12, -R44 ;  /* 0x0000000c0d2c7223 */ /* 0x000fe2000001082c */
[----:B------:R-:W-:-:S02]  /*3bb0*/  HADD2.F32 R13, -RZ, R11.H1_H1 ;  /* 0x3000000bff0d7230 */ /* 0x000fc40000004100 */
        /* <DEDUP_REMOVED lines=20> */
.L_x_8279:
[----:B------:R-:W-:Y:S05]  /*3d00*/  BSYNC B1 ;  /* 0x0000000000017941 */ /* 0x000fea0003800000 */
.L_x_8278:
[----:B--2---:R3:W-:Y:S01]  /*3d10*/  STG.E.128 desc[UR40][R36.64+0x40], R8 ;  /* 0x0000400824007986 */ /* 0x0047e2000c101d28 */
[----:B------:R-:W-:Y:S05]  /*3d20*/  BRA `(.L_x_8269) ;  /* 0x0000002400187947 */ /* 0x000fea0003800000 */
.L_x_8263:
        /* <DEDUP_REMOVED lines=10> */
[----:B------:R-:W-:Y:S06]  /*3dd0*/  @P4 BRA `(.L_x_8281) ;  /* 0x0000000000404947 */ /* 0x000fec0003800000 */
[----:B------:R-:W-:Y:S01]  /*3de0*/  ULDC.64 UR4, c[0x0][0x3c8] ;  /* 0x0000f20000047ab9 */ /* 0x000fe20000000a00 */
[----:B------:R-:W-:Y:S01]  /*3df0*/  ULDC.64 UR6, c[0x0][0x3e0] ;  /* 0x0000f80000067ab9 */ /* 0x000fe20000000a00 */
[----:B------:R-:W-:Y:S02]  /*3e00*/  IADD3 R44, P3, P5, R54, UR4, R44 ;  /* 0x00000004362c7c10 */ /* 0x000fe4000fd7e02c */
[----:B------:R-:W-:Y:S02]  /*3e10*/  CS2R R10, SRZ ;  /* 0x00000000000a7805 */ /* 0x000fe4000001ff00 */
[----:B------:R-:W-:Y:S02]  /*3e20*/  CS2R R8, SRZ ;  /* 0x0000000000087805 */ /* 0x000fe4000001ff00 */
[----:B------:R-:W-:Y:S02]  /*3e30*/  CS2R R34, SRZ ;  /* 0x0000000000227805 */ /* 0x000fe4000001ff00 */
[----:B------:R-:W-:-:S02]  /*3e40*/  IADD3.X R45, R21, UR5, R46, P3, P5 ;  /* 0x00000005152d7c10 */ /* 0x000fc40009fea42e */
[----:B------:R-:W-:Y:S02]  /*3e50*/  CS2R R32, SRZ ;  /* 0x0000000000207805 */ /* 0x000fe4000001ff00 */
[----:B------:R-:W-:-:S04]  /*3e60*/  IADD3 R42, P3, P5, R50, UR6, R42 ;  /* 0x00000006322a7c10 */ /* 0x000fc8000fd7e02a */
[----:B------:R-:W-:Y:S02]  /*3e70*/  IADD3.X R43, R5, UR7, R47, P3, P5 ;  /* 0x00000007052b7c10 */ /* 0x000fe40009fea42f */
[-C--:B------:R-:W-:Y:S02]  /*3e80*/  ISETP.GE.AND P3, PT, R22, R93.reuse, PT ;  /* 0x0000005d1600720c */ /* 0x080fe40003f66270 */
[----:B------:R-:W-:-:S11]  /*3e90*/  ISETP.GE.AND P5, PT, R156, R93, PT ;  /* 0x0000005d9c00720c */ /* 0x000fd60003fa6270 */
[----:B------:R0:W5:Y:S04]  /*3ea0*/  @!P3 LDG.E.128 R12, desc[UR40][R44.64] ;  /* 0x000000282c0cb981 */ /* 0x000168000c1e1d00 */
[----:B------:R0:W5:Y:S04]  /*3eb0*/  @!P5 LDG.E.128 R8, desc[UR40][R44.64+0x20] ;  /* 0x000020282c08d981 */ /* 0x000168000c1e1d00 */
[----:B------:R0:W5:Y:S04]  /*3ec0*/  @!P3 LDG.E.128 R36, desc[UR40][R42.64] ;  /* 0x000000282a24b981 */ /* 0x000168000c1e1d00 */
[----:B------:R0:W5:Y:S02]  /*3ed0*/  @!P5 LDG.E.128 R32, desc[UR40][R42.64+0x20] ;  /* 0x000020282a20d981 */ /* 0x000164000c1e1d00 */
.L_x_8281:
[----:B------:R-:W-:Y:S05]  /*3ee0*/  BSYNC B1 ;  /* 0x0000000000017941 */ /* 0x000fea0003800000 */
.L_x_8280:
[----:B------:R-:W-:Y:S01]  /*3ef0*/  ISETP.NE.AND P3, PT, R155, 0x3, PT ;  /* 0x000000039b00780c */ /* 0x000fe20003f65270 */
[----:B-----5:R-:W-:Y:S02]  /*3f00*/  IMAD.MOV.U32 R94, RZ, RZ, R10 ;  /* 0x000000ffff5e7224 */ /* 0x020fe400078e000a */
[----:B------:R-:W-:Y:S02]  /*3f10*/  IMAD.MOV.U32 R95, RZ, RZ, R8 ;  /* 0x000000ffff5f7224 */ /* 0x000fe400078e0008 */
[----:B------:R-:W-:Y:S02]  /*3f20*/  IMAD.MOV.U32 R103, RZ, RZ, R14 ;  /* 0x000000ffff677224 */ /* 0x000fe400078e000e */
[----:B------:R-:W-:Y:S02]  /*3f30*/  IMAD.MOV.U32 R102, RZ, RZ, R12 ;  /* 0x000000ffff667224 */ /* 0x000fe400078e000c */
[----:B------:R-:W-:Y:S02]  /*3f40*/  IMAD.MOV.U32 R96, RZ, RZ, R34 ;  /* 0x000000ffff607224 */ /* 0x000fe400078e0022 */
[----:B------:R-:W-:-:S02]  /*3f50*/  IMAD.MOV.U32 R97, RZ, RZ, R32 ;  /* 0x000000ffff617224 */ /* 0x000fc400078e0020 */
[----:B------:R-:W-:Y:S02]  /*3f60*/  IMAD.MOV.U32 R101, RZ, RZ, R38 ;  /* 0x000000ffff657224 */ /* 0x000fe400078e0026 */
[----:B------:R-:W-:Y:S01]  /*3f70*/  IMAD.MOV.U32 R100, RZ, RZ, R36 ;  /* 0x000000ffff647224 */ /* 0x000fe200078e0024 */
[----:B------:R-:W-:Y:S06]  /*3f80*/  @!P3 BRA `(.L_x_8282) ;  /* 0x000000000004b947 */ /* 0x000fec0003800000 */
[----:B------:R-:W-:Y:S01]  /*3f90*/  BPT.TRAP 0x1 ;  /* 0x000000040000795c */ /* 0x000fe20000300000 */
.L_x_8282:
[----:B------:R-:W-:Y:S01]  /*3fa0*/  IMAD R89, R19, 0x8, R18 ;  /* 0x0000000813597824 */ /* 0x000fe200078e0212 */
[----:B------:R-:W-:Y:S01]  /*3fb0*/  SHF.L.U32 R92, R153, 0x1f, RZ ;  /* 0x0000001f995c7819 */ /* 0x000fe200000006ff */
[----:B------:R-:W-:Y:S03]  /*3fc0*/  BSSY B1, `(.L_x_8283) ;  /* 0x0000003000017945 */ /* 0x000fe60003800000 */
[----:B------:R-:W1:Y:S02]  /*3fd0*/  SYNCS.PHASECHK.TRANS64.TRYWAIT P5, [R89+URZ+0x19c90], R92 ;  /* 0x019c905c590075a7 */ /* 0x000e6400080a017f */
[----:B-1----:R-:W-:Y:S05]  /*3fe0*/  @!P5 BRA `(.L_x_8284) ;  /* 0x000001380008d947 */ /* 0x002fea0003800000 */
.L_x_8508:
[----:B------:R-:W-:Y:S05]  /*3ff0*/  BSYNC B1 ;  /* 0x0000000000017941 */ /* 0x000fea0003800000 */
.L_x_8283:
[----:B------:R-:W-:Y:S05]  /*4000*/  @P4 BRA `(.L_x_8269) ;  /* 0x0000002000604947 */ /* 0x000fea0003800000 */
[----:B------:R-:W2:Y:S01]  /*4010*/  LDC R98, c[0x0][0x2e4] ;  /* 0x0000b900ff627b82 */ /* 0x000ea20000000800 */
[----:B------:R-:W-:Y:S01]  /*4020*/  ISETP.NE.AND P4, PT, R62, RZ, PT ;  /* 0x000000ff3e00720c */ /* 0x000fe20003f85270 */
[----:B------:R-:W-:Y:S01]  /*4030*/  ULDC.64 UR4, c[0x0][0x2f0] ;  /* 0x0000bc0000047ab9 */ /* 0x000fe20000000a00 */
[----:B0-----:R-:W-:Y:S01]  /*4040*/  SHF.R.S32.HI R42, RZ, 0x1f, R152 ;  /* 0x0000001fff2a7819 */ /* 0x001fe20000011498 */
[----:B------:R-:W-:Y:S01]  /*4050*/  IMAD.MOV.U32 R80, RZ, RZ, R40 ;  /* 0x000000ffff507224 */ /* 0x000fe200078e0028 */
[----:B------:R-:W-:Y:S03]  /*4060*/  BSSY B1, `(.L_x_8285) ;  /* 0x0000100000017945 */ /* 0x000fe60003800000 */
[----:B------:R-:W-:Y:S02]  /*4070*/  IMAD R41, R42, UR4, RZ ;  /* 0x000000042a297c24 */ /* 0x000fe4000f8e02ff */
[----:B------:R-:W-:-:S04]  /*4080*/  IMAD.WIDE.U32 R80, R152, UR4, R80 ;  /* 0x0000000498507c25 */ /* 0x000fc8000f8e0050 */
[----:B------:R-:W-:-:S04]  /*4090*/  IMAD R41, R152, UR5, R41 ;  /* 0x0000000598297c24 */ /* 0x000fc8000f8e0229 */
[----:B------:R-:W-:Y:S02]  /*40a0*/  IMAD.IADD R99, R41, 0x1, R81 ;  /* 0x0000000129637824 */ /* 0x000fe400078e0251 */
[----:B--2---:R-:W-:Y:S01]  /*40b0*/  IMAD.IADD R104, R98, 0x1, -R63 ;  /* 0x0000000162687824 */ /* 0x004fe200078e0a3f */
[----:B------:R-:W-:Y:S06]  /*40c0*/  @!P4 BRA `(.L_x_8286) ;  /* 0x0000000c00e4c947 */ /* 0x000fec0003800000 */
[----:B------:R-:W2:Y:S04]  /*40d0*/  LDL R46, [R1] ;  /* 0x00000000012e7983 */ /* 0x000ea80000100800 */
[----:B------:R-:W3:Y:S04]  /*40e0*/  LDL R45, [R1+0x50] ;  /* 0x00005000012d7983 */ /* 0x000ee80000100800 */
[----:B------:R-:W4:Y:S01]  /*40f0*/  LDL R43, [R1+0x4] ;  /* 0x00000400012b7983 */ /* 0x000f220000100800 */
[----:B------:R-:W-:Y:S01]  /*4100*/  SEL R40, R63, R104, !P0 ;  /* 0x000000683f287207 */ /* 0x000fe20004000000 */
[----:B------:R-:W-:Y:S01]  /*4110*/  BSSY B2, `(.L_x_8287) ;  /* 0x00000f2000027945 */ /* 0x000fe20003800000 */
[----:B------:R-:W-:-:S02]  /*4120*/  IADD3 R87, P4, P5, R60, R80, R20 ;  /* 0x000000503c577210 */ /* 0x000fc40007d9e014 */
[----:B------:R-:W-:Y:S02]  /*4130*/  SHF.R.S32.HI R41, RZ, 0x1f, R40 ;  /* 0x0000001fff297819 */ /* 0x000fe40000011428 */
[----:B------:R-:W-:Y:S02]  /*4140*/  IADD3.X R44, R82, R99, R4, P4, P5 ;  /* 0x00000063522c7210 */ /* 0x000fe400027ea404 */
[----:B------:R-:W-:-:S04]  /*4150*/  LEA.HI R41, R41, R40, RZ, 0x5 ;  /* 0x0000002829297211 */ /* 0x000fc800078f28ff */
[----:B------:R-:W-:-:S04]  /*4160*/  SHF.R.S32.HI R40, RZ, 0x5, R41 ;  /* 0x00000005ff287819 */ /* 0x000fc80000011429 */
[----:B------:R-:W-:-:S05]  /*4170*/  LEA.HI.SX32 R40, R75, R40, 0x1c ;  /* 0x000000284b287211 */ /* 0x000fca00078fe2ff */
[C---:B------:R-:W-:Y:S01]  /*4180*/  IMAD.SHL.U32 R41, R40.reuse, 0x10, RZ ;  /* 0x0000001028297824 */ /* 0x040fe200078e00ff */
[----:B------:R-:W-:-:S04]  /*4190*/  LEA.HI R40, R40, R40, RZ, 0x1 ;  /* 0x0000002828287211 */ /* 0x000fc800078f08ff */
[----:B------:R-:W-:Y:S01]  /*41a0*/  ISETP.GE.AND P4, PT, R41, R98, PT ;  /* 0x000000622900720c */ /* 0x000fe20003f86270 */
[----:B------:R-:W-:-:S05]  /*41b0*/  IMAD.SHL.U32 R40, R40, 0x800, RZ ;  /* 0x0000080028287824 */ /* 0x000fca00078e00ff */
[----:B------:R-:W-:-:S07]  /*41c0*/  LOP3.LUT R40, R40, 0xfffff000, RZ, 0xc0, !PT ;  /* 0xfffff00028287812 */ /* 0x000fce00078ec0ff */
[--C-:B------:R-:W-:Y:S02]  /*41d0*/  @!P4 SHF.R.S32.HI R42, RZ, 0x1f, R41.reuse ;  /* 0x0000001fff2ac819 */ /* 0x100fe40000011429 */
[----:B------:R-:W-:-:S04]  /*41e0*/  @!P4 IADD3 R85, P5, P6, R60, R80, R41 ;  /* 0x000000503c55c210 */ /* 0x000fc80007ebe029 */
[----:B------:R-:W-:Y:S02]  /*41f0*/  @!P4 IADD3.X R42, R82, R99, R42, P5, P6 ;  /* 0x00000063522ac210 */ /* 0x000fe40002fec42a */
[----:B------:R-:W-:-:S05]  /*4200*/  IADD3 R86, P5, R87, R78, RZ ;  /* 0x0000004e57567210 */ /* 0x000fca0007fbe0ff */
[----:B------:R-:W-:Y:S01]  /*4210*/  IMAD.X R87, R44, 0x1, R79, P5 ;  /* 0x000000012c577824 */ /* 0x000fe200028e064f */
[----:B------:R-:W-:-:S05]  /*4220*/  @!P4 IADD3 R84, P5, R85, R78, RZ ;  /* 0x0000004e5554c210 */ /* 0x000fca0007fbe0ff */
[----:B------:R-:W-:Y:S01]  /*4230*/  @!P4 IMAD.X R85, R42, 0x1, R79, P5 ;  /* 0x000000012a55c824 */ /* 0x000fe200028e064f */
[----:B------:R-:W-:Y:S02]  /*4240*/  ISETP.GE.AND P5, PT, R22, R93, PT ;  /* 0x0000005d1600720c */ /* 0x000fe40003fa6270 */
[----:B--2---:R-:W-:-:S04]  /*4250*/  LOP3.LUT R41, R46, 0x10, R41, 0xf8, !PT ;  /* 0x000000102e297812 */ /* 0x004fc800078ef829 */
[----:B---3--:R-:W-:-:S04]  /*4260*/  LOP3.LUT R41, R41, R45, RZ, 0x3c, !PT ;  /* 0x0000002d29297212 */ /* 0x008fc800078e3cff */
[----:B----4-:R-:W-:Y:S01]  /*4270*/  IADD3 R40, R41, R40, R43 ;  /* 0x0000002829287210 */ /* 0x010fe20007ffe02b */
[----:B------:R-:W-:-:S04]  /*4280*/  IMAD R41, R19, 0x3000, R73 ;  /* 0x0000300013297824 */ /* 0x000fc800078e0249 */
[----:B------:R-:W-:Y:S02]  /*4290*/  IMAD R43, R19, 0x3000, R40 ;  /* 0x00003000132b7824 */ /* 0x000fe400078e0228 */
[C---:B------:R-:W-:Y:S02]  /*42a0*/  IMAD.IADD R41, R18.reuse, 0x1, R41 ;  /* 0x0000000112297824 */ /* 0x040fe400078e0229 */
[----:B------:R-:W-:-:S04]  /*42b0*/  IMAD.IADD R44, R18, 0x1, R43 ;  /* 0x00000001122c7824 */ /* 0x000fc800078e022b */
[----:B------:R-:W0:Y:S04]  /*42c0*/  LDS.128 R40, [R41+0x13800] ;  /* 0x0138000029287984 */ /* 0x000e280000000c00 */
[----:B------:R-:W2:Y:S01]  /*42d0*/  LDS.128 R44, [R44+0x13800] ;  /* 0x013800002c2c7984 */ /* 0x000ea20000000c00 */
[----:B------:R-:W-:Y:S05]  /*42e0*/  @P5 BRA `(.L_x_8288) ;  /* 0x0000000c00505947 */ /* 0x000fea0003800000 */
[----:B------:R-:W-:Y:S02]  /*42f0*/  SHF.R.U32.HI R14, RZ, 0x8, R13 ;  /* 0x00000008ff0e7819 */ /* 0x000fe4000001160d */
[----:B------:R-:W-:Y:S02]  /*4300*/  SHF.R.U32.HI R38, RZ, 0x8, R15 ;  /* 0x00000008ff267819 */ /* 0x000fe4000001160f */
[----:B------:R-:W-:Y:S01]  /*4310*/  SHF.R.U32.HI R108, RZ, 0x8, R37 ;  /* 0x00000008ff6c7819 */ /* 0x000fe20000011625 */
[----:B------:R-:W-:Y:S01]  /*4320*/  IMAD.SHL.U32 R14, R14, 0x100, RZ ;  /* 0x000001000e0e7824 */ /* 0x000fe200078e00ff */
[----:B------:R-:W-:Y:S01]  /*4330*/  LOP3.LUT R36, R13, 0xff, RZ, 0xc0, !PT ;  /* 0x000000ff0d247812 */ /* 0x000fe200078ec0ff */
[----:B------:R-:W-:Y:S01]  /*4340*/  IMAD.SHL.U32 R38, R38, 0x100, RZ ;  /* 0x0000010026267824 */ /* 0x000fe200078e00ff */
[----:B------:R-:W-:Y:S01]  /*4350*/  SHF.R.U32.HI R105, RZ, 0x18, R13 ;  /* 0x00000018ff697819 */ /* 0x000fe2000001160d */
[----:B------:R-:W-:Y:S01]  /*4360*/  IMAD.SHL.U32 R108, R108, 0x100, RZ ;  /* 0x000001006c6c7824 */ /* 0x000fe200078e00ff */
[----:B------:R-:W-:-:S02]  /*4370*/  LOP3.LUT R106, R15, 0xff, RZ, 0xc0, !PT ;  /* 0x000000ff0f6a7812 */ /* 0x000fc400078ec0ff */
[----:B------:R-:W-:Y:S02]  /*4380*/  SHF.R.U32.HI R107, RZ, 0x18, R15 ;  /* 0x00000018ff6b7819 */ /* 0x000fe4000001160f */
[----:B------:R-:W-:Y:S02]  /*4390*/  LOP3.LUT R109, R37, 0xff, RZ, 0xc0, !PT ;  /* 0x000000ff256d7812 */ /* 0x000fe400078ec0ff */
[----:B------:R-:W-:Y:S02]  /*43a0*/  SHF.R.U32.HI R112, RZ, 0x18, R37 ;  /* 0x00000018ff707819 */ /* 0x000fe40000011625 */
[----:B------:R-:W-:Y:S02]  /*43b0*/  SHF.R.U32.HI R12, RZ, 0x10, R13 ;  /* 0x00000010ff0c7819 */ /* 0x000fe4000001160d */
[----:B------:R-:W-:Y:S02]  /*43c0*/  PRMT R105, R105, 0x654, R36 ;  /* 0x0000065469697816 */ /* 0x000fe40000000024 */
[----:B------:R-:W-:Y:S01]  /*43d0*/  PRMT R107, R107, 0x654, R106 ;  /* 0x000006546b6b7816 */ /* 0x000fe2000000006a */
[----:B------:R-:W-:Y:S01]  /*43e0*/  IMAD.U32 R12, R12, 0x10000, RZ ;  /* 0x000100000c0c7824 */ /* 0x000fe200078e00ff */
[----:B------:R-:W-:-:S02]  /*43f0*/  PRMT R109, R112, 0x654, R109 ;  /* 0x00000654706d7816 */ /* 0x000fc4000000006d */
[----:B------:R-:W-:Y:S02]  /*4400*/  SHF.R.U32.HI R13, RZ, 0x10, R15 ;  /* 0x00000010ff0d7819 */ /* 0x000fe4000001160f */
[----:B------:R-:W-:Y:S02]  /*4410*/  LOP3.LUT R105, R105, 0xff00, R14, 0xf8, !PT ;  /* 0x0000ff0069697812 */ /* 0x000fe400078ef80e */
[----:B------:R-:W-:Y:S02]  /*4420*/  SHF.R.U32.HI R15, RZ, 0x10, R37 ;  /* 0x00000010ff0f7819 */ /* 0x000fe40000011625 */
[--C-:B------:R-:W-:Y:S02]  /*4430*/  SHF.R.U32.HI R110, RZ, 0x8, R39.reuse ;  /* 0x00000008ff6e7819 */ /* 0x100fe40000011627 */
[----:B------:R-:W-:Y:S01]  /*4440*/  LOP3.LUT R107, R107, 0xff00, R38, 0xf8, !PT ;  /* 0x0000ff006b6b7812 */ /* 0x000fe200078ef826 */
[----:B------:R-:W-:Y:S01]  /*4450*/  IMAD.U32 R15, R15, 0x10000, RZ ;  /* 0x000100000f0f7824 */ /* 0x000fe200078e00ff */
[----:B------:R-:W-:Y:S01]  /*4460*/  LOP3.LUT R108, R109, 0xff00, R108, 0xf8, !PT ;  /* 0x0000ff006d6c7812 */ /* 0x000fe200078ef86c */
[----:B------:R-:W-:Y:S01]  /*4470*/  IMAD.SHL.U32 R110, R110, 0x100, RZ ;  /* 0x000001006e6e7824 */ /* 0x000fe200078e00ff */
[----:B------:R-:W-:-:S02]  /*4480*/  SHF.R.U32.HI R37, RZ, 0x10, R39 ;  /* 0x00000010ff257819 */ /* 0x000fc40000011627 */
[----:B------:R-:W-:Y:S02]  /*4490*/  LOP3.LUT R111, R39, 0xff, RZ, 0xc0, !PT ;  /* 0x000000ff276f7812 */ /* 0x000fe400078ec0ff */
[----:B------:R-:W-:Y:S01]  /*44a0*/  SHF.R.U32.HI R114, RZ, 0x18, R39 ;  /* 0x00000018ff727819 */ /* 0x000fe20000011627 */
[----:B------:R-:W-:Y:S01]  /*44b0*/  IMAD.U32 R37, R37, 0x10000, RZ ;  /* 0x0001000025257824 */ /* 0x000fe200078e00ff */
[----:B------:R-:W-:Y:S02]  /*44c0*/  F2FP.F16.E4M3.UNPACK_B R109, R100.H1 ;  /* 0x00000064ff6d723e */ /* 0x000fe400030006ff */
[----:B--2---:R-:W-:Y:S02]  /*44d0*/  F2FP.F16.E4M3.UNPACK_B R38, R44.H1 ;  /* 0x0000002cff26723e */ /* 0x004fe400030006ff */
[----:B0-----:R-:W-:Y:S02]  /*44e0*/  F2FP.F16.E4M3.UNPACK_B R39, R40.H1 ;  /* 0x00000028ff27723e */ /* 0x001fe400030006ff */
[----:B------:R-:W-:Y:S01]  /*44f0*/  LOP3.LUT R14, R105, 0xff0000, R12, 0xf8, !PT ;  /* 0x00ff0000690e7812 */ /* 0x000fe200078ef80c */
[----:B------:R-:W-:Y:S01]  /*4500*/  IMAD.U32 R12, R13, 0x10000, RZ ;  /* 0x000100000d0c7824 */ /* 0x000fe200078e00ff */
[----:B------:R-:W-:Y:S01]  /*4510*/  F2FP.F16.E4M3.UNPACK_B R106, R102.H1 ;  /* 0x00000066ff6a723e */ /* 0x000fe200030006ff */
[----:B------:R-:W-:Y:S01]  /*4520*/  HADD2.F32 R13, -RZ, R109.H0_H0 ;  /* 0x2000006dff0d7230 */ /* 0x000fe20000004100 */
[----:B------:R-:W-:Y:S01]  /*4530*/  PRMT R111, R114, 0x654, R111 ;  /* 0x00000654726f7816 */ /* 0x000fe2000000006f */
[----:B------:R-:W-:Y:S01]  /*4540*/  HADD2.F32 R105, -RZ, R38.H0_H0 ;  /* 0x20000026ff697230 */ /* 0x000fe20000004100 */
[----:B------:R-:W-:Y:S01]  /*4550*/  LOP3.LUT R12, R107, 0xff0000, R12, 0xf8, !PT ;  /* 0x00ff00006b0c7812 */ /* 0x000fe200078ef80c */
[----:B------:R-:W-:Y:S01]  /*4560*/  HADD2.F32 R36, -RZ, R39.H0_H0 ;  /* 0x20000027ff247230 */ /* 0x000fe20000004100 */
[----:B------:R-:W-:Y:S01]  /*4570*/  LOP3.LUT R110, R111, 0xff00, R110, 0xf8, !PT ;  /* 0x0000ff006f6e7812 */ /* 0x000fe200078ef86e */
[----:B------:R-:W-:-:S02]  /*4580*/  HADD2.F32 R107, -RZ, R106.H0_H0 ;  /* 0x2000006aff6b7230 */ /* 0x000fc40000004100 */
[CC--:B------:R-:W-:Y:S01]  /*4590*/  FMUL.FTZ R111, R105.reuse, R13.reuse ;  /* 0x0000000d696f7220 */ /* 0x0c0fe20000410000 */
[----:B------:R-:W-:Y:S01]  /*45a0*/  LOP3.LUT R15, R108, 0xff0000, R15, 0xf8, !PT ;  /* 0x00ff00006c0f7812 */ /* 0x000fe200078ef80f */
[----:B------:R-:W-:Y:S01]  /*45b0*/  FMUL.FTZ R112, R36, R13 ;  /* 0x0000000d24707220 */ /* 0x000fe20000410000 */
[----:B------:R-:W-:Y:S01]  /*45c0*/  LOP3.LUT R13, R110, 0xff0000, R37, 0xf8, !PT ;  /* 0x00ff00006e0d7812 */ /* 0x000fe200078ef825 */
[-C--:B------:R-:W-:Y:S01]  /*45d0*/  FFMA.FTZ R37, R36, R107.reuse, -R111 ;  /* 0x0000006b24257223 */ /* 0x080fe2000001086f */
[----:B------:R-:W-:Y:S02]  /*45e0*/  HADD2.F32 R108, -RZ, R106.H1_H1 ;  /* 0x3000006aff6c7230 */ /* 0x000fe40000004100 */
        /* <DEDUP_REMOVED lines=8> */
[----:B------:R-:W-:-:S02]  /*4670*/  HADD2.F32 R102, -RZ, R38.H1_H1 ;  /* 0x30000026ff667230 */ /* 0x000fc40000004100 */
[CC--:B------:R-:W-:Y:S01]  /*4680*/  FMUL.FTZ R115, R39.reuse, R110.reuse ;  /* 0x0000006e27737220 */ /* 0x0c0fe20000410000 */
[----:B------:R-:W-:Y:S02]  /*4690*/  HADD2.F32 R44, -RZ, R100.H0_H0 ;  /* 0x20000064ff2c7230 */ /* 0x000fe40000004100 */
[----:B------:R-:W-:Y:S02]  /*46a0*/  HADD2.F32 R40, -RZ, R106.H0_H0 ;  /* 0x2000006aff287230 */ /* 0x000fe40000004100 */
[----:B------:R-:W-:Y:S01]  /*46b0*/  FMUL.FTZ R38, R102, R110 ;  /* 0x0000006e66267220 */ /* 0x000fe20000410000 */
[--C-:B------:R-:W-:Y:S02]  /*46c0*/  HADD2.F32 R109, -RZ, R107.reuse.H0_H0 ;  /* 0x2000006bff6d7230 */ /* 0x100fe40000004100 */
[-C--:B------:R-:W-:Y:S01]  /*46d0*/  FMUL.FTZ R113, R44, R111.reuse ;  /* 0x0000006f2c717220 */ /* 0x080fe20000410000 */
[----:B------:R-:W-:Y:S02]  /*46e0*/  HADD2.F32 R112, -RZ, R107.H1_H1 ;  /* 0x3000006bff707230 */ /* 0x000fe40000004100 */
[----:B------:R-:W-:Y:S01]  /*46f0*/  FMUL.FTZ R111, R40, R111 ;  /* 0x0000006f286f7220 */ /* 0x000fe20000410000 */
[----:B------:R-:W-:Y:S01]  /*4700*/  FFMA.FTZ R38, R39, R108, -R38 ;  /* 0x0000006c27267223 */ /* 0x000fe20000010826 */
[----:B------:R-:W-:-:S02]  /*4710*/  HADD2.F32 R110, -RZ, R105.H1_H1 ;  /* 0x30000069ff6e7230 */ /* 0x000fc40000004100 */
[----:B------:R-:W-:Y:S01]  /*4720*/  FFMA.FTZ R39, R102, R108, R115 ;  /* 0x0000006c66277223 */ /* 0x000fe20000010073 */
[-C--:B------:R-:W-:Y:S01]  /*4730*/  FFMA.FTZ R40, R40, R109.reuse, -R113 ;  /* 0x0000006d28287223 */ /* 0x080fe20000010871 */
[----:B------:R-:W-:Y:S01]  /*4740*/  FFMA.FTZ R44, R44, R109, R111 ;  /* 0x0000006d2c2c7223 */ /* 0x000fe2000001006f */
[----:B------:R-:W-:Y:S01]  /*4750*/  HADD2.F32 R107, -RZ, R106.H1_H1 ;  /* 0x3000006aff6b7230 */ /* 0x000fe20000004100 */
[----:B------:R-:W-:Y:S01]  /*4760*/  F2FP.F16.E4M3.UNPACK_B R109, R101.H1 ;  /* 0x00000065ff6d723e */ /* 0x000fe200030006ff */
[----:B------:R-:W-:Y:S01]  /*4770*/  HADD2.F32 R105, -RZ, R100.H1_H1 ;  /* 0x30000064ff697230 */ /* 0x000fe20000004100 */
[----:B------:R-:W-:Y:S02]  /*4780*/  F2FP.F16.E4M3.UNPACK_B R102, R46.H1 ;  /* 0x0000002eff66723e */ /* 0x000fe400030006ff */
[----:B------:R-:W-:Y:S01]  /*4790*/  F2FP.F16.E4M3.UNPACK_B R108, R42.H1 ;  /* 0x0000002aff6c723e */ /* 0x000fe200030006ff */
[-C--:B------:R-:W-:Y:S01]  /*47a0*/  FMUL.FTZ R116, R107, R110.reuse ;  /* 0x0000006e6b747220 */ /* 0x080fe20000410000 */
[----:B------:R-:W-:Y:S01]  /*47b0*/  FMUL.FTZ R114, R105, R110 ;  /* 0x0000006e69727220 */ /* 0x000fe20000410000 */
[----:B------:R-:W-:Y:S01]  /*47c0*/  F2FP.F16.E4M3.UNPACK_B R106, R103.H1 ;  /* 0x00000067ff6a723e */ /* 0x000fe200030006ff */
[----:B------:R-:W-:-:S02]  /*47d0*/  HADD2.F32 R113, -RZ, R109.H0_H0 ;  /* 0x2000006dff717230 */ /* 0x000fc40000004100 */
[-C--:B------:R-:W-:Y:S01]  /*47e0*/  FFMA.FTZ R105, R105, R112.reuse, R116 ;  /* 0x0000007069697223 */ /* 0x080fe20000010074 */
[----:B------:R-:W-:Y:S02]  /*47f0*/  HADD2.F32 R110, -RZ, R102.H0_H0 ;  /* 0x20000066ff6e7230 */ /* 0x000fe40000004100 */
[----:B------:R-:W-:Y:S01]  /*4800*/  FFMA.FTZ R107, R107, R112, -R114 ;  /* 0x000000706b6b7223 */ /* 0x000fe20000010872 */
[----:B------:R-:W-:Y:S01]  /*4810*/  HADD2.F32 R100, -RZ, R108.H0_H0 ;  /* 0x2000006cff647230 */ /* 0x000fe20000004100 */
[----:B------:R-:W-:Y:S01]  /*4820*/  F2FP.F16.E4M3.UNPACK_B R42, R42 ;  /* 0x0000002aff2a723e */ /* 0x000fe200020006ff */
        /* <DEDUP_REMOVED lines=19> */
[----:B------:R-:W-:Y:S01]  /*4960*/  HADD2.F32 R112, -RZ, R111.H1_H1 ;  /* 0x3000006fff707230 */ /* 0x000fe20000004100 */
[----:B------:R-:W-:Y:S01]  /*4970*/  F2FP.F16.E4M3.UNPACK_B R38, R45 ;  /* 0x0000002dff26723e */ /* 0x000fe200020006ff */
[----:B------:R-:W-:Y:S02]  /*4980*/  HADD2.F32 R106, -RZ, R42.H0_H0 ;  /* 0x2000002aff6a7230 */ /* 0x000fe40000004100 */
[----:B------:R-:W-:Y:S01]  /*4990*/  FMUL.FTZ R115, R46, R113 ;  /* 0x000000712e737220 */ /* 0x000fe20000410000 */
[----:B------:R-:W-:Y:S01]  /*49a0*/  HADD2.F32 R111, -RZ, R108.H0_H0 ;  /* 0x2000006cff6f7230 */ /* 0x000fe20000004100 */
[----:B------:R-:W-:Y:S01]  /*49b0*/  F2FP.SATFINITE.E4M3.F32.PACK_AB_MERGE_C R40, R107, R40, R37 ;  /* 0x000000286b28723e */ /* 0x000fe20004807025 */
[----:B------:R-:W-:-:S02]  /*49c0*/  HADD2.F32 R110, -RZ, R110.H1_H1 ;  /* 0x3000006eff6e7230 */ /* 0x000fc40000004100 */
[C---:B------:R-:W-:Y:S01]  /*49d0*/  FMUL.FTZ R113, R106.reuse, R113 ;  /* 0x000000716a717220 */ /* 0x040fe20000410000 */
[----:B------:R-:W-:Y:S02]  /*49e0*/  HADD2.F32 R109, -RZ, R42.H1_H1 ;  /* 0x3000002aff6d7230 */ /* 0x000fe40000004100 */
[----:B------:R-:W-:Y:S01]  /*49f0*/  FFMA.FTZ R42, R106, R111, -R115 ;  /* 0x0000006f6a2a7223 */ /* 0x000fe20000010873 */
[----:B------:R-:W-:Y:S02]  /*4a00*/  HADD2.F32 R108, -RZ, R108.H1_H1 ;  /* 0x3000006cff6c7230 */ /* 0x000fe40000004100 */
[-C--:B------:R-:W-:Y:S01]  /*4a10*/  FMUL.FTZ R106, R110, R112.reuse ;  /* 0x000000706e6a7220 */ /* 0x080fe20000410000 */
[----:B------:R-:W-:Y:S01]  /*4a20*/  F2FP.F16.E4M3.UNPACK_B R37, R41 ;  /* 0x00000029ff25723e */ /* 0x000fe200020006ff */
[C---:B------:R-:W-:Y:S01]  /*4a30*/  FMUL.FTZ R115, R109.reuse, R112 ;  /* 0x000000706d737220 */ /* 0x040fe20000410000 */
[----:B------:R-:W-:Y:S01]  /*4a40*/  FFMA.FTZ R46, R46, R111, R113 ;  /* 0x0000006f2e2e7223 */ /* 0x000fe20000010071 */
[----:B------:R-:W-:Y:S01]  /*4a50*/  FFMA.FTZ R109, R109, R108, -R106 ;  /* 0x0000006c6d6d7223 */ /* 0x000fe2000001086a */
[----:B------:R-:W-:Y:S01]  /*4a60*/  F2FP.SATFINITE.E4M3.F32.PACK_AB_MERGE_C R106, R39, R36, RZ ;  /* 0x00000024276a723e */ /* 0x000fe200048070ff */
[----:B------:R-:W-:Y:S01]  /*4a70*/  FFMA.FTZ R115, R110, R108, R115 ;  /* 0x0000006c6e737223 */ /* 0x000fe20000010073 */
[----:B------:R-:W-:-:S02]  /*4a80*/  F2FP.F16.E4M3.UNPACK_B R39, R15 ;  /* 0x0000000fff27723e */ /* 0x000fc400020006ff */
[----:B------:R-:W-:Y:S01]  /*4a90*/  F2FP.SATFINITE.E4M3.F32.PACK_AB_MERGE_C R36, R101, R100, RZ ;  /* 0x000000646524723e */ /* 0x000fe200048070ff */
[--C-:B------:R-:W-:Y:S01]  /*4aa0*/  HADD2.F32 R100, -RZ, R38.reuse.H0_H0 ;  /* 0x20000026ff647230 */ /* 0x100fe20000004100 */
[----:B------:R-:W-:Y:S01]  /*4ab0*/  F2FP.SATFINITE.E4M3.F32.PACK_AB_MERGE_C R44, R105, R44, R106 ;  /* 0x0000002c692c723e */ /* 0x000fe2000480706a */
[----:B------:R-:W-:Y:S01]  /*4ac0*/  HADD2.F32 R105, -RZ, R39.H0_H0 ;  /* 0x20000027ff697230 */ /* 0x000fe20000004100 */
[----:B------:R-:W-:Y:S01]  /*4ad0*/  F2FP.SATFINITE.E4M3.F32.PACK_AB_MERGE_C R102, R103, R102, RZ ;  /* 0x000000666766723e */ /* 0x000fe200048070ff */
[----:B------:R-:W-:Y:S01]  /*4ae0*/  HADD2.F32 R38, -RZ, R38.H1_H1 ;  /* 0x30000026ff267230 */ /* 0x000fe20000004100 */
[----:B------:R-:W-:Y:S02]  /*4af0*/  F2FP.F16.E4M3.UNPACK_B R101, R14 ;  /* 0x0000000eff65723e */ /* 0x000fe400020006ff */
        /* <DEDUP_REMOVED lines=13> */
[----:B------:R-:W-:-:S02]  /*4bd0*/  F2FP.F16.E4M3.UNPACK_B R45, R45.H1 ;  /* 0x0000002dff2d723e */ /* 0x000fc400030006ff */
[----:B------:R-:W-:Y:S01]  /*4be0*/  F2FP.F16.E4M3.UNPACK_B R102, R15.H1 ;  /* 0x0000000fff66723e */ /* 0x000fe200030006ff */
[----:B------:R-:W-:Y:S01]  /*4bf0*/  FFMA.FTZ R39, R39, R101, -R100 ;  /* 0x0000006527277223 */ /* 0x000fe20000010864 */
[----:B------:R-:W-:Y:S01]  /*4c00*/  F2FP.F16.E4M3.UNPACK_B R41, R41.H1 ;  /* 0x00000029ff29723e */ /* 0x000fe200030006ff */
[----:B------:R-:W-:Y:S01]  /*4c10*/  FFMA.FTZ R38, R38, R101, R103 ;  /* 0x0000006526267223 */ /* 0x000fe20000010067 */
[----:B------:R-:W-:Y:S01]  /*4c20*/  F2FP.F16.E4M3.UNPACK_B R14, R14.H1 ;  /* 0x0000000eff0e723e */ /* 0x000fe200030006ff */
[----:B------:R-:W-:Y:S01]  /*4c30*/  HADD2.F32 R100, -RZ, R45.H0_H0 ;  /* 0x2000002dff647230 */ /* 0x000fe20000004100 */
[----:B------:R-:W-:Y:S01]  /*4c40*/  F2FP.F16.E4M3.UNPACK_B R105, R47.H1 ;  /* 0x0000002fff69723e */ /* 0x000fe200030006ff */
[----:B------:R-:W-:Y:S02]  /*4c50*/  HADD2.F32 R103, -RZ, R102.H0_H0 ;  /* 0x20000066ff677230 */ /* 0x000fe40000004100 */
[----:B------:R-:W-:Y:S02]  /*4c60*/  HADD2.F32 R15, -RZ, R41.H0_H0 ;  /* 0x20000029ff0f7230 */ /* 0x000fe40000004100 */
        /* <DEDUP_REMOVED lines=29> */
[----:B------:R-:W-:Y:S01]  /*4e40*/  FMUL.FTZ R112, R47, R112 ;  /* 0x000000702f707220 */ /* 0x000fe20000410000 */
[----:B------:R-:W-:Y:S02]  /*4e50*/  HADD2.F32 R105, -RZ, R105.H1_H1 ;  /* 0x30000069ff697230 */ /* 0x000fe40000004100 */
[-C--:B------:R-:W-:Y:S01]  /*4e60*/  FMUL.FTZ R116, R108, R111.reuse ;  /* 0x0000006f6c747220 */ /* 0x080fe20000410000 */
[----:B------:R-:W-:Y:S02]  /*4e70*/  HADD2.F32 R106, -RZ, R106.H1_H1 ;  /* 0x3000006aff6a7230 */ /* 0x000fe40000004100 */
[----:B------:R-:W-:Y:S01]  /*4e80*/  FMUL.FTZ R111, R107, R111 ;  /* 0x0000006f6b6f7220 */ /* 0x000fe20000410000 */
[----:B------:R-:W-:Y:S02]  /*4e90*/  HADD2.F32 R101, -RZ, R101.H1_H1 ;  /* 0x30000065ff657230 */ /* 0x000fe40000004100 */
[----:B------:R-:W-:Y:S01]  /*4ea0*/  FFMA.FTZ R47, R47, R110, -R114 ;  /* 0x0000006e2f2f7223 */ /* 0x000fe20000010872 */
[----:B------:R-:W-:-:S02]  /*4eb0*/  HADD2.F32 R109, -RZ, R12.H0_H0 ;  /* 0x2000000cff6d7230 */ /* 0x000fc40000004100 */
[----:B------:R-:W-:Y:S01]  /*4ec0*/  FFMA.FTZ R103, R103, R110, R112 ;  /* 0x0000006e67677223 */ /* 0x000fe20000010070 */
[----:B------:R-:W-:Y:S02]  /*4ed0*/  HADD2.F32 R45, -RZ, R45.H1_H1 ;  /* 0x3000002dff2d7230 */ /* 0x000fe40000004100 */
[-C--:B------:R-:W-:Y:S01]  /*4ee0*/  FMUL.FTZ R110, R105, R106.reuse ;  /* 0x0000006a696e7220 */ /* 0x080fe20000410000 */
[----:B------:R-:W-:Y:S02]  /*4ef0*/  HADD2.F32 R43, -RZ, R43.H1_H1 ;  /* 0x3000002bff2b7230 */ /* 0x000fe40000004100 */
[----:B------:R-:W-:Y:S01]  /*4f00*/  FMUL.FTZ R112, R101, R106 ;  /* 0x0000006a65707220 */ /* 0x000fe20000410000 */
[----:B------:R-:W-:Y:S02]  /*4f10*/  HADD2.F32 R12, -RZ, R12.H1_H1 ;  /* 0x3000000cff0c7230 */ /* 0x000fe40000004100 */
[----:B------:R-:W-:Y:S01]  /*4f20*/  FFMA.FTZ R107, R107, R109, -R116 ;  /* 0x0000006d6b6b7223 */ /* 0x000fe20000010874 */
[----:B------:R-:W-:-:S02]  /*4f30*/  HADD2.F32 R102, -RZ, R102.H1_H1 ;  /* 0x30000066ff667230 */ /* 0x000fc40000004100 */
[----:B------:R-:W-:Y:S01]  /*4f40*/  FFMA.FTZ R108, R108, R109, R111 ;  /* 0x0000006d6c6c7223 */ /* 0x000fe2000001006f */
[----:B------:R-:W-:Y:S02]  /*4f50*/  HADD2.F32 R13, -RZ, R13.H1_H1 ;  /* 0x3000000dff0d7230 */ /* 0x000fe40000004100 */
[-C--:B------:R-:W-:Y:S01]  /*4f60*/  FMUL.FTZ R109, R45, R43.reuse ;  /* 0x0000002b2d6d7220 */ /* 0x080fe20000410000 */
[-C--:B------:R-:W-:Y:S01]  /*4f70*/  FFMA.FTZ R110, R101, R12.reuse, -R110 ;  /* 0x0000000c656e7223 */ /* 0x080fe2000001086e */
[C---:B------:R-:W-:Y:S01]  /*4f80*/  FMUL.FTZ R106, R102.reuse, R43 ;  /* 0x0000002b666a7220 */ /* 0x040fe20000410000 */
[----:B------:R-:W-:Y:S01]  /*4f90*/  FFMA.FTZ R105, R105, R12, R112 ;  /* 0x0000000c69697223 */ /* 0x000fe20000010070 */
[----:B------:R-:W-:Y:S01]  /*4fa0*/  FFMA.FTZ R102, R102, R13, -R109 ;  /* 0x0000000d66667223 */ /* 0x000fe2000001086d */
        /* <DEDUP_REMOVED lines=8> */
.L_x_8288:
[----:B------:R-:W-:Y:S05]  /*5030*/  BSYNC B2 ;  /* 0x0000000000027941 */ /* 0x000fea0003800000 */
.L_x_8287:
[----:B0-----:R0:W-:Y:S04]  /*5040*/  STG.E.128 desc[UR40][R86.64], R40 ;  /* 0x0000002856007986 */ /* 0x0011e8000c101d28 */
[----:B--2---:R0:W-:Y:S02]  /*5050*/  @!P4 STG.E.128 desc[UR40][R84.64], R44 ;  /* 0x0000002c5400c986 */ /* 0x0041e4000c101d28 */
.L_x_8286:
[----:B------:R-:W-:Y:S05]  /*5060*/  BSYNC B1 ;  /* 0x0000000000017941 */ /* 0x000fea0003800000 */
.L_x_8285:
[----:B------:R-:W-:-:S13]  /*5070*/  ISETP.NE.AND P4, PT, R31, RZ, PT ;  /* 0x000000ff1f00720c */ /* 0x000fda0003f85270 */
[----:B------:R-:W-:Y:S05]  /*5080*/  @!P4 BRA `(.L_x_8269) ;  /* 0x000000100040c947 */ /* 0x000fea0003800000 */
[----:B------:R-:W2:Y:S04]  /*5090*/  LDL R36, [R1] ;  /* 0x0000000001247983 */ /* 0x000ea80000100800 */
[----:B------:R-:W3:Y:S04]  /*50a0*/  LDL R15, [R1+0x50] ;  /* 0x00005000010f7983 */ /* 0x000ee80000100800 */
[----:B------:R-:W4:Y:S01]  /*50b0*/  LDL R14, [R1+0x4] ;  /* 0x00000400010e7983 */ /* 0x000f220000100800 */
[----:B------:R-:W-:Y:S01]  /*50c0*/  ISETP.NE.AND P5, PT, R83, RZ, PT ;  /* 0x000000ff5300720c */ /* 0x000fe20003fa5270 */
[----:B------:R-:W-:Y:S03]  /*50d0*/  BSSY B1, `(.L_x_8289) ;  /* 0x00000ec000017945 */ /* 0x000fe60003800000 */
[----:B------:R-:W-:-:S02]  /*50e0*/  SEL R104, R63, R104, !P5 ;  /* 0x000000683f687207 */ /* 0x000fc40006800000 */
[----:B0-----:R-:W-:Y:S02]  /*50f0*/  IADD3 R41, P4, P5, R60, R80, R7 ;  /* 0x000000503c297210 */ /* 0x001fe40007d9e007 */
[----:B------:R-:W-:Y:S02]  /*5100*/  SHF.R.S32.HI R13, RZ, 0x1f, R104 ;  /* 0x0000001fff0d7819 */ /* 0x000fe40000011468 */
[----:B------:R-:W-:Y:S02]  /*5110*/  IADD3.X R42, R82, R99, R3, P4, P5 ;  /* 0x00000063522a7210 */ /* 0x000fe400027ea403 */
[----:B------:R-:W-:Y:S02]  /*5120*/  LEA.HI R13, R13, R104, RZ, 0x5 ;  /* 0x000000680d0d7211 */ /* 0x000fe400078f28ff */
[----:B------:R-:W-:Y:S02]  /*5130*/  ISETP.GE.AND P5, PT, R156, R93, PT ;  /* 0x0000005d9c00720c */ /* 0x000fe40003fa6270 */
[----:B------:R-:W-:-:S02]  /*5140*/  SHF.R.S32.HI R13, RZ, 0x5, R13 ;  /* 0x00000005ff0d7819 */ /* 0x000fc4000001140d */
[----:B------:R-:W-:Y:S02]  /*5150*/  IADD3 R40, P4, R41, R78, RZ ;  /* 0x0000004e29287210 */ /* 0x000fe40007f9e0ff */
[----:B------:R-:W-:-:S03]  /*5160*/  LEA.HI.SX32 R13, R74, R13, 0x1c ;  /* 0x0000000d4a0d7211 */ /* 0x000fc600078fe2ff */
[----:B------:R-:W-:Y:S01]  /*5170*/  IMAD.X R41, R42, 0x1, R79, P4 ;  /* 0x000000012a297824 */ /* 0x000fe200020e064f */
[C---:B------:R-:W-:Y:S01]  /*5180*/  LEA.HI R12, R13.reuse, R13, RZ, 0x1 ;  /* 0x0000000d0d0c7211 */ /* 0x040fe200078f08ff */
[----:B------:R-:W-:-:S04]  /*5190*/  IMAD.SHL.U32 R43, R13, 0x10, RZ ;  /* 0x000000100d2b7824 */ /* 0x000fc800078e00ff */
[----:B------:R-:W-:-:S05]  /*51a0*/  IMAD.SHL.U32 R13, R12, 0x800, RZ ;  /* 0x000008000c0d7824 */ /* 0x000fca00078e00ff */
[----:B------:R-:W-:Y:S02]  /*51b0*/  LOP3.LUT R13, R13, 0xfffff000, RZ, 0xc0, !PT ;  /* 0xfffff0000d0d7812 */ /* 0x000fe400078ec0ff */
        /* <DEDUP_REMOVED lines=10> */
[--C-:B------:R-:W-:Y:S02]  /*5260*/  SHF.R.U32.HI R84, RZ, 0x8, R9.reuse ;  /* 0x00000008ff547819 */ /* 0x100fe40000011609 */
[----:B------:R-:W-:Y:S02]  /*5270*/  SHF.R.U32.HI R93, RZ, 0x18, R9 ;  /* 0x00000018ff5d7819 */ /* 0x000fe40000011609 */
[----:B------:R-:W-:Y:S02]  /*5280*/  LOP3.LUT R8, R9, 0xff, RZ, 0xc0, !PT ;  /* 0x000000ff09087812 */ /* 0x000fe400078ec0ff */
[--C-:B------:R-:W-:Y:S02]  /*5290*/  SHF.R.U32.HI R87, RZ, 0x18, R11.reuse ;  /* 0x00000018ff577819 */ /* 0x100fe4000001160b */
[----:B------:R-:W-:Y:S02]  /*52a0*/  LOP3.LUT R10, R11, 0xff, RZ, 0xc0, !PT ;  /* 0x000000ff0b0a7812 */ /* 0x000fe400078ec0ff */
[----:B------:R-:W-:-:S02]  /*52b0*/  SHF.R.U32.HI R44, RZ, 0x8, R11 ;  /* 0x00000008ff2c7819 */ /* 0x000fc4000001160b */
[----:B------:R-:W-:Y:S02]  /*52c0*/  SHF.R.U32.HI R42, RZ, 0x10, R11 ;  /* 0x00000010ff2a7819 */ /* 0x000fe4000001160b */
[--C-:B------:R-:W-:Y:S02]  /*52d0*/  SHF.R.U32.HI R85, RZ, 0x8, R35.reuse ;  /* 0x00000008ff557819 */ /* 0x100fe40000011623 */
[----:B------:R-:W-:Y:S02]  /*52e0*/  LOP3.LUT R34, R35, 0xff0000ff, RZ, 0xc0, !PT ;  /* 0xff0000ff23227812 */ /* 0x000fe400078ec0ff */
[----:B------:R-:W-:Y:S01]  /*52f0*/  SHF.R.U32.HI R11, RZ, 0x10, R35 ;  /* 0x00000010ff0b7819 */ /* 0x000fe20000011623 */
[----:B------:R-:W-:Y:S01]  /*5300*/  IMAD.SHL.U32 R35, R84, 0x100, RZ ;  /* 0x0000010054237824 */ /* 0x000fe200078e00ff */
[----:B------:R-:W-:Y:S01]  /*5310*/  SHF.R.U32.HI R45, RZ, 0x18, R33 ;  /* 0x00000018ff2d7819 */ /* 0x000fe20000011621 */
[----:B------:R-:W-:Y:S01]  /*5320*/  IMAD.SHL.U32 R85, R85, 0x100, RZ ;  /* 0x0000010055557824 */ /* 0x000fe200078e00ff */
[----:B------:R-:W-:Y:S01]  /*5330*/  LOP3.LUT R32, R33, 0xff, RZ, 0xc0, !PT ;  /* 0x000000ff21207812 */ /* 0x000fe200078ec0ff */
[----:B------:R-:W-:Y:S01]  /*5340*/  IMAD.U32 R84, R11, 0x10000, RZ ;  /* 0x000100000b547824 */ /* 0x000fe200078e00ff */
[----:B------:R-:W-:-:S02]  /*5350*/  SHF.R.U32.HI R46, RZ, 0x10, R9 ;  /* 0x00000010ff2e7819 */ /* 0x000fc40000011609 */
[----:B------:R-:W-:Y:S02]  /*5360*/  PRMT R8, R93, 0x654, R8 ;  /* 0x000006545d087816 */ /* 0x000fe40000000008 */
[----:B------:R-:W-:Y:S01]  /*5370*/  PRMT R32, R45, 0x654, R32 ;  /* 0x000006542d207816 */ /* 0x000fe20000000020 */
[----:B------:R-:W-:Y:S01]  /*5380*/  IMAD.SHL.U32 R45, R44, 0x100, RZ ;  /* 0x000001002c2d7824 */ /* 0x000fe200078e00ff */
[----:B------:R-:W-:Y:S01]  /*5390*/  LOP3.LUT R8, R8, 0xff00, R35, 0xf8, !PT ;  /* 0x0000ff0008087812 */ /* 0x000fe200078ef823 */
[----:B------:R-:W-:Y:S01]  /*53a0*/  IMAD.U32 R35, R46, 0x10000, RZ ;  /* 0x000100002e237824 */ /* 0x000fe200078e00ff */
[----:B------:R-:W-:Y:S02]  /*53b0*/  PRMT R10, R87, 0x654, R10 ;  /* 0x00000654570a7816 */ /* 0x000fe4000000000a */
[--C-:B------:R-:W-:Y:S02]  /*53c0*/  SHF.R.U32.HI R47, RZ, 0x8, R33.reuse ;  /* 0x00000008ff2f7819 */ /* 0x100fe40000011621 */
[----:B------:R-:W-:Y:S01]  /*53d0*/  SHF.R.U32.HI R9, RZ, 0x10, R33 ;  /* 0x00000010ff097819 */ /* 0x000fe20000011621 */
[----:B0-----:R-:W-:Y:S01]  /*53e0*/  IMAD.MOV.U32 R33, RZ, RZ, R12 ;  /* 0x000000ffff217224 */ /* 0x001fe200078e000c */
[----:B------:R-:W-:Y:S01]  /*53f0*/  LOP3.LUT R45, R10, 0xff00, R45, 0xf8, !PT ;  /* 0x0000ff000a2d7812 */ /* 0x000fe200078ef82d */
[----:B------:R-:W-:Y:S01]  /*5400*/  IMAD.SHL.U32 R47, R47, 0x100, RZ ;  /* 0x000001002f2f7824 */ /* 0x000fe200078e00ff */
[----:B------:R-:W-:Y:S01]  /*5410*/  LOP3.LUT R10, R8, 0xff0000, R35, 0xf8, !PT ;  /* 0x00ff0000080a7812 */ /* 0x000fe200078ef823 */
[----:B------:R-:W-:Y:S01]  /*5420*/  IMAD.U32 R8, R42, 0x10000, RZ ;  /* 0x000100002a087824 */ /* 0x000fe200078e00ff */
[----:B------:R-:W-:Y:S01]  /*5430*/  LOP3.LUT R85, R34, 0xff00, R85, 0xf8, !PT ;  /* 0x0000ff0022557812 */ /* 0x000fe200078ef855 */
[----:B------:R-:W-:Y:S01]  /*5440*/  IMAD.U32 R9, R9, 0x10000, RZ ;  /* 0x0001000009097824 */ /* 0x000fe200078e00ff */
[----:B------:R-:W-:-:S02]  /*5450*/  F2FP.F16.E4M3.UNPACK_B R44, R97.H1 ;  /* 0x00000061ff2c723e */ /* 0x000fc400030006ff */
[----:B--2---:R-:W-:Y:S02]  /*5460*/  F2FP.F16.E4M3.UNPACK_B R42, R36.H1 ;  /* 0x00000024ff2a723e */ /* 0x004fe400030006ff */
        /* <DEDUP_REMOVED lines=18> */
[----:B------:R-:W-:Y:S01]  /*5590*/  F2FP.F16.E4M3.UNPACK_B R36, R36 ;  /* 0x00000024ff24723e */ /* 0x000fe200020006ff */
[-C--:B------:R-:W-:Y:S01]  /*55a0*/  FMUL.FTZ R86, R35, R44.reuse ;  /* 0x0000002c23567220 */ /* 0x080fe20000410000 */
[----:B------:R-:W-:Y:S01]  /*55b0*/  F2FP.F16.E4M3.UNPACK_B R42, R33 ;  /* 0x00000021ff2a723e */ /* 0x000fe200020006ff */
[----:B------:R-:W-:Y:S01]  /*55c0*/  HADD2.F32 R47, -RZ, R97.H0_H0 ;  /* 0x20000061ff2f7230 */ /* 0x000fe20000004100 */
[----:B------:R-:W-:Y:S01]  /*55d0*/  LOP3.LUT R9, R85, 0xff0000, R84, 0xf8, !PT ;  /* 0x00ff000055097812 */ /* 0x000fe200078ef854 */
[----:B------:R-:W-:Y:S01]  /*55e0*/  FMUL.FTZ R84, R45, R44 ;  /* 0x0000002c2d547220 */ /* 0x000fe20000410000 */
[----:B------:R-:W-:Y:S01]  /*55f0*/  F2FP.F16.E4M3.UNPACK_B R95, R95 ;  /* 0x0000005fff5f723e */ /* 0x000fe200020006ff */
[----:B------:R-:W-:Y:S02]  /*5600*/  HADD2.F32 R44, -RZ, R36.H0_H0 ;  /* 0x20000024ff2c7230 */ /* 0x000fe40000004100 */
[----:B------:R-:W-:Y:S02]  /*5610*/  HADD2.F32 R34, -RZ, R42.H0_H0 ;  /* 0x2000002aff227230 */ /* 0x000fe40000004100 */
[-C--:B------:R-:W-:Y:S01]  /*5620*/  FFMA.FTZ R33, R35, R46.reuse, -R84 ;  /* 0x0000002e23217223 */ /* 0x080fe20000010854 */
[----:B------:R-:W-:Y:S01]  /*5630*/  FFMA.FTZ R35, R45, R46, R86 ;  /* 0x0000002e2d237223 */ /* 0x000fe20000010056 */
[----:B------:R-:W-:-:S02]  /*5640*/  HADD2.F32 R45, -RZ, R95.H0_H0 ;  /* 0x2000005fff2d7230 */ /* 0x000fc40000004100 */
[-C--:B------:R-:W-:Y:S01]  /*5650*/  FMUL.FTZ R85, R44, R47.reuse ;  /* 0x0000002f2c557220 */ /* 0x080fe20000410000 */
[C---:B------:R-:W-:Y:S01]  /*5660*/  FMUL.FTZ R87, R34.reuse, R47 ;  /* 0x0000002f22577220 */ /* 0x040fe20000410000 */
[----:B------:R-:W-:Y:S01]  /*5670*/  HADD2.F32 R97, -RZ, R97.H1_H1 ;  /* 0x30000061ff617230 */ /* 0x000fe20000004100 */
[----:B------:R-:W-:Y:S01]  /*5680*/  F2FP.F16.E4M3.UNPACK_B R46, R38.H1 ;  /* 0x00000026ff2e723e */ /* 0x000fe200030006ff */
[----:B------:R-:W-:Y:S02]  /*5690*/  HADD2.F32 R47, -RZ, R36.H1_H1 ;  /* 0x30000024ff2f7230 */ /* 0x000fe40000004100 */
[-C--:B------:R-:W-:Y:S01]  /*56a0*/  FFMA.FTZ R34, R34, R45.reuse, -R85 ;  /* 0x0000002d22227223 */ /* 0x080fe20000010855 */
[----:B------:R-:W-:Y:S01]  /*56b0*/  FFMA.FTZ R36, R44, R45, R87 ;  /* 0x0000002d2c247223 */ /* 0x000fe20000010057 */
[----:B------:R-:W-:Y:S01]  /*56c0*/  HADD2.F32 R42, -RZ, R42.H1_H1 ;  /* 0x3000002aff2a7230 */ /* 0x000fe20000004100 */
[----:B------:R-:W-:Y:S01]  /*56d0*/  F2FP.F16.E4M3.UNPACK_B R44, R96.H1 ;  /* 0x00000060ff2c723e */ /* 0x000fe200030006ff */
[----:B------:R-:W-:-:S02]  /*56e0*/  HADD2.F32 R95, -RZ, R95.H1_H1 ;  /* 0x3000005fff5f7230 */ /* 0x000fc40000004100 */
[CC--:B------:R-:W-:Y:S01]  /*56f0*/  FMUL.FTZ R45, R47.reuse, R97.reuse ;  /* 0x000000612f2d7220 */ /* 0x0c0fe20000410000 */
[----:B------:R-:W-:Y:S01]  /*5700*/  F2FP.F16.E4M3.UNPACK_B R86, R94.H1 ;  /* 0x0000005eff56723e */ /* 0x000fe200030006ff */
[C---:B------:R-:W-:Y:S01]  /*5710*/  FMUL.FTZ R100, R42.reuse, R97 ;  /* 0x000000612a647220 */ /* 0x040fe20000410000 */
[----:B------:R-:W-:Y:S02]  /*5720*/  HADD2.F32 R93, -RZ, R44.H0_H0 ;  /* 0x2000002cff5d7230 */ /* 0x000fe40000004100 */
[-C--:B------:R-:W-:Y:S01]  /*5730*/  FFMA.FTZ R45, R42, R95.reuse, -R45 ;  /* 0x0000005f2a2d7223 */ /* 0x080fe2000001082d */
[----:B------:R-:W-:Y:S01]  /*5740*/  F2FP.F16.E4M3.UNPACK_B R42, R14.H1 ;  /* 0x0000000eff2a723e */ /* 0x000fe200030006ff */
[----:B------:R-:W-:Y:S02]  /*5750*/  HADD2.F32 R84, -RZ, R46.H0_H0 ;  /* 0x2000002eff547230 */ /* 0x000fe40000004100 */
[----:B------:R-:W-:Y:S01]  /*5760*/  FFMA.FTZ R47, R47, R95, R100 ;  /* 0x0000005f2f2f7223 */ /* 0x000fe20000010064 */
        /* <DEDUP_REMOVED lines=16> */
[----:B------:R-:W-:-:S02]  /*5870*/  HADD2.F32 R93, -RZ, R96.H0_H0 ;  /* 0x20000060ff5d7230 */ /* 0x000fc40000004100 */
[----:B------:R-:W-:Y:S01]  /*5880*/  FFMA.FTZ R105, R85, R86, R44 ;  /* 0x0000005655697223 */ /* 0x000fe2000001002c */
[----:B------:R-:W-:Y:S01]  /*5890*/  F2FP.F16.E4M3.UNPACK_B R44, R38 ;  /* 0x00000026ff2c723e */ /* 0x000fe200020006ff */
[----:B------:R-:W-:Y:S01]  /*58a0*/  HADD2.F32 R38, -RZ, R14.H0_H0 ;  /* 0x2000000eff267230 */ /* 0x000fe20000004100 */
[----:B------:R-:W-:Y:S01]  /*58b0*/  F2FP.SATFINITE.E4M3.F32.PACK_AB_MERGE_C R12, R33, R12, RZ ;  /* 0x0000000c210c723e */ /* 0x000fe200048070ff */
[----:B------:R-:W-:Y:S01]  /*58c0*/  HADD2.F32 R95, -RZ, R96.H1_H1 ;  /* 0x30000060ff5f7230 */ /* 0x000fe20000004100 */
[----:B------:R-:W-:Y:S01]  /*58d0*/  F2FP.SATFINITE.E4M3.F32.PACK_AB_MERGE_C R32, R35, R32, RZ ;  /* 0x000000202320723e */ /* 0x000fe200048070ff */
[--C-:B------:R-:W-:Y:S01]  /*58e0*/  HADD2.F32 R46, -RZ, R44.reuse.H0_H0 ;  /* 0x2000002cff2e7230 */ /* 0x100fe20000004100 */
[----:B------:R-:W-:Y:S01]  /*58f0*/  F2FP.SATFINITE.E4M3.F32.PACK_AB_MERGE_C R12, R45, R34, R12 ;  /* 0x000000222d0c723e */ /* 0x000fe2000480700c */
[----:B------:R-:W-:Y:S01]  /*5900*/  HADD2.F32 R44, -RZ, R44.H1_H1 ;  /* 0x3000002cff2c7230 */ /* 0x000fe20000004100 */
[----:B------:R-:W-:Y:S01]  /*5910*/  F2FP.F16.E4M3.UNPACK_B R35, R37 ;  /* 0x00000025ff23723e */ /* 0x000fe200020006ff */
[----:B------:R-:W-:-:S02]  /*5920*/  HADD2.F32 R85, -RZ, R94.H0_H0 ;  /* 0x2000005eff557230 */ /* 0x000fc40000004100 */
[-C--:B------:R-:W-:Y:S01]  /*5930*/  FMUL.FTZ R97, R46, R93.reuse ;  /* 0x0000005d2e617220 */ /* 0x080fe20000410000 */
[----:B------:R-:W-:Y:S02]  /*5940*/  HADD2.F32 R14, -RZ, R14.H1_H1 ;  /* 0x3000000eff0e7230 */ /* 0x000fe40000004100 */
[----:B------:R-:W-:Y:S01]  /*5950*/  FMUL.FTZ R93, R38, R93 ;  /* 0x0000005d265d7220 */ /* 0x000fe20000410000 */
[----:B------:R-:W-:Y:S01]  /*5960*/  F2FP.F16.E4M3.UNPACK_B R34, R11 ;  /* 0x0000000bff22723e */ /* 0x000fe200020006ff */
[----:B------:R-:W-:Y:S01]  /*5970*/  HADD2.F32 R87, -RZ, R94.H1_H1 ;  /* 0x3000005eff577230 */ /* 0x000fe20000004100 */
[----:B------:R-:W-:Y:S01]  /*5980*/  F2FP.F16.E4M3.UNPACK_B R33, R13 ;  /* 0x0000000dff21723e */ /* 0x000fe200020006ff */
[----:B------:R-:W-:Y:S01]  /*5990*/  FMUL.FTZ R101, R44, R95 ;  /* 0x0000005f2c657220 */ /* 0x000fe20000410000 */
[----:B------:R-:W-:Y:S01]  /*59a0*/  FFMA.FTZ R97, R38, R85, -R97 ;  /* 0x0000005526617223 */ /* 0x000fe20000010861 */
[----:B------:R-:W-:Y:S01]  /*59b0*/  FMUL.FTZ R95, R14, R95 ;  /* 0x0000005f0e5f7220 */ /* 0x000fe20000410000 */
[----:B------:R-:W-:Y:S01]  /*59c0*/  FFMA.FTZ R38, R46, R85, R93 ;  /* 0x000000552e267223 */ /* 0x000fe2000001005d */
[----:B------:R-:W-:Y:S01]  /*59d0*/  F2FP.SATFINITE.E4M3.F32.PACK_AB_MERGE_C R103, R103, R42, RZ ;  /* 0x0000002a6767723e */ /* 0x000fe200048070ff */
[----:B------:R-:W-:Y:S01]  /*59e0*/  HADD2.F32 R42, -RZ, R35.H0_H0 ;  /* 0x20000023ff2a7230 */ /* 0x000fe20000004100 */
[----:B------:R-:W-:Y:S01]  /*59f0*/  F2FP.SATFINITE.E4M3.F32.PACK_AB_MERGE_C R36, R47, R36, R32 ;  /* 0x000000242f24723e */ /* 0x000fe20004807020 */
[----:B------:R-:W-:Y:S01]  /*5a00*/  HADD2.F32 R85, -RZ, R34.H0_H0 ;  /* 0x20000022ff557230 */ /* 0x000fe20000004100 */
[----:B------:R-:W-:Y:S01]  /*5a10*/  F2FP.F16.E4M3.UNPACK_B R45, R10 ;  /* 0x0000000aff2d723e */ /* 0x000fe200020006ff */
[----:B------:R-:W-:-:S02]  /*5a20*/  HADD2.F32 R32, -RZ, R33.H0_H0 ;  /* 0x20000021ff207230 */ /* 0x000fc40000004100 */
[-C--:B------:R-:W-:Y:S01]  /*5a30*/  FFMA.FTZ R95, R44, R87.reuse, R95 ;  /* 0x000000572c5f7223 */ /* 0x080fe2000001005f */
[----:B------:R-:W-:Y:S01]  /*5a40*/  FFMA.FTZ R14, R14, R87, -R101 ;  /* 0x000000570e0e7223 */ /* 0x000fe20000010865 */
[----:B------:R-:W-:Y:S02]  /*5a50*/  HADD2.F32 R44, -RZ, R35.H1_H1 ;  /* 0x30000023ff2c7230 */ /* 0x000fe40000004100 */
[-C--:B------:R-:W-:Y:S01]  /*5a60*/  FMUL.FTZ R87, R42, R85.reuse ;  /* 0x000000552a577220 */ /* 0x080fe20000410000 */
[----:B------:R-:W-:Y:S02]  /*5a70*/  HADD2.F32 R47, -RZ, R45.H0_H0 ;  /* 0x2000002dff2f7230 */ /* 0x000fe40000004100 */
[----:B------:R-:W-:Y:S01]  /*5a80*/  FMUL.FTZ R35, R32, R85 ;  /* 0x0000005520237220 */ /* 0x000fe20000410000 */
[----:B------:R-:W-:Y:S01]  /*5a90*/  HADD2.F32 R85, -RZ, R34.H1_H1 ;  /* 0x30000022ff557230 */ /* 0x000fe20000004100 */
[----:B------:R-:W-:Y:S01]  /*5aa0*/  F2FP.F16.E4M3.UNPACK_B R37, R37.H1 ;  /* 0x00000025ff25723e */ /* 0x000fe200030006ff */
[----:B------:R-:W-:-:S02]  /*5ab0*/  HADD2.F32 R34, -RZ, R33.H1_H1 ;  /* 0x30000021ff227230 */ /* 0x000fc40000004100 */
[-C--:B------:R-:W-:Y:S01]  /*5ac0*/  FFMA.FTZ R32, R32, R47.reuse, -R87 ;  /* 0x0000002f20207223 */ /* 0x080fe20000010857 */
[----:B------:R-:W-:Y:S01]  /*5ad0*/  FFMA.FTZ R33, R42, R47, R35 ;  /* 0x0000002f2a217223 */ /* 0x000fe20000010023 */
[----:B------:R-:W-:Y:S02]  /*5ae0*/  HADD2.F32 R45, -RZ, R45.H1_H1 ;  /* 0x3000002dff2d7230 */ /* 0x000fe40000004100 */
        /* <DEDUP_REMOVED lines=8> */
[--C-:B------:R-:W-:Y:S01]  /*5b70*/  HADD2.F32 R45, -RZ, R46.reuse.H0_H0 ;  /* 0x2000002eff2d7230 */ /* 0x100fe20000004100 */
[----:B------:R-:W-:Y:S01]  /*5b80*/  F2FP.SATFINITE.E4M3.F32.PACK_AB_MERGE_C R84, R105, R84, RZ ;  /* 0x000000546954723e */ /* 0x000fe200048070ff */
[----:B------:R-:W-:Y:S01]  /*5b90*/  HADD2.F32 R11, -RZ, R35.H0_H0 ;  /* 0x20000023ff0b7230 */ /* 0x000fe20000004100 */
[----:B------:R-:W-:Y:S01]  /*5ba0*/  F2FP.F16.E4M3.UNPACK_B R93, R9.H1 ;  /* 0x00000009ff5d723e */ /* 0x000fe200030006ff */
[----:B------:R-:W-:Y:S01]  /*5bb0*/  HADD2.F32 R44, -RZ, R37.H1_H1 ;  /* 0x30000025ff2c7230 */ /* 0x000fe20000004100 */
[----:B------:R-:W-:Y:S01]  /*5bc0*/  F2FP.SATFINITE.E4M3.F32.PACK_AB_MERGE_C R38, R95, R38, R84 ;  /* 0x000000265f26723e */ /* 0x000fe20004807054 */
        /* <DEDUP_REMOVED lines=11> */
[-C--:B------:R-:W-:Y:S01]  /*5c80*/  FFMA.FTZ R35, R35, R46.reuse, -R86 ;  /* 0x0000002e23237223 */ /* 0x080fe20000010856 */
[----:B------:R-:W-:Y:S01]  /*5c90*/  FFMA.FTZ R42, R44, R46, R47 ;  /* 0x0000002e2c2a7223 */ /* 0x000fe2000001002f */
[----:B------:R-:W-:Y:S01]  /*5ca0*/  F2FP.F16.E4M3.UNPACK_B R46, R39.H1 ;  /* 0x00000027ff2e723e */ /* 0x000fe200030006ff */
[----:B------:R-:W-:Y:S01]  /*5cb0*/  HADD2.F32 R95, -RZ, R93.H0_H0 ;  /* 0x2000005dff5f7230 */ /* 0x000fe20000004100 */
[----:B------:R-:W-:Y:S01]  /*5cc0*/  F2FP.F16.E4M3.UNPACK_B R37, R15 ;  /* 0x0000000fff25723e */ /* 0x000fe200020006ff */
[----:B------:R-:W-:Y:S01]  /*5cd0*/  HADD2.F32 R94, -RZ, R87.H0_H0 ;  /* 0x20000057ff5e7230 */ /* 0x000fe20000004100 */
[----:B------:R-:W-:Y:S01]  /*5ce0*/  F2FP.F16.E4M3.UNPACK_B R45, R39 ;  /* 0x00000027ff2d723e */ /* 0x000fe200020006ff */
[----:B------:R-:W-:Y:S01]  /*5cf0*/  HADD2.F32 R93, -RZ, R93.H1_H1 ;  /* 0x3000005dff5d7230 */ /* 0x000fe20000004100 */
[----:B------:R-:W-:Y:S01]  /*5d00*/  F2FP.F16.E4M3.UNPACK_B R15, R15.H1 ;  /* 0x0000000fff0f723e */ /* 0x000fe200030006ff */
[----:B------:R-:W-:Y:S01]  /*5d10*/  HADD2.F32 R39, -RZ, R37.H0_H0 ;  /* 0x20000025ff277230 */ /* 0x000fe20000004100 */
[-C--:B------:R-:W-:Y:S01]  /*5d20*/  F2FP.F16.E4M3.UNPACK_B R9, R8.reuse ;  /* 0x00000008ff09723e */ /* 0x080fe200020006ff */
[----:B------:R-:W-:Y:S01]  /*5d30*/  HADD2.F32 R47, -RZ, R45.H0_H0 ;  /* 0x2000002dff2f7230 */ /* 0x000fe20000004100 */
[----:B------:R-:W-:Y:S01]  /*5d40*/  F2FP.F16.E4M3.UNPACK_B R84, R8.H1 ;  /* 0x00000008ff54723e */ /* 0x000fe200030006ff */
[----:B------:R-:W-:Y:S01]  /*5d50*/  HADD2.F32 R8, -RZ, R46.H0_H0 ;  /* 0x2000002eff087230 */ /* 0x000fe20000004100 */
[----:B------:R-:W-:Y:S01]  /*5d60*/  F2FP.SATFINITE.E4M3.F32.PACK_AB_MERGE_C R14, R14, R97, R103 ;  /* 0x000000610e0e723e */ /* 0x000fe20004807067 */
[----:B------:R-:W-:-:S02]  /*5d70*/  HADD2.F32 R44, -RZ, R15.H0_H0 ;  /* 0x2000000fff2c7230 */ /* 0x000fc40000004100 */
[----:B------:R-:W-:Y:S01]  /*5d80*/  FMUL.FTZ R96, R47, R94 ;  /* 0x0000005e2f607220 */ /* 0x000fe20000410000 */
[----:B------:R-:W-:Y:S02]  /*5d90*/  HADD2.F32 R85, -RZ, R84.H0_H0 ;  /* 0x20000054ff557230 */ /* 0x000fe40000004100 */
[-C--:B------:R-:W-:Y:S01]  /*5da0*/  FMUL.FTZ R97, R8, R95.reuse ;  /* 0x0000005f08617220 */ /* 0x080fe20000410000 */
[----:B------:R-:W-:Y:S02]  /*5db0*/  HADD2.F32 R46, -RZ, R46.H1_H1 ;  /* 0x3000002eff2e7230 */ /* 0x000fe40000004100 */
[C---:B------:R-:W-:Y:S01]  /*5dc0*/  FMUL.FTZ R95, R44.reuse, R95 ;  /* 0x0000005f2c5f7220 */ /* 0x040fe20000410000 */
[----:B------:R-:W-:Y:S02]  /*5dd0*/  HADD2.F32 R15, -RZ, R15.H1_H1 ;  /* 0x3000000fff0f7230 */ /* 0x000fe40000004100 */
[----:B------:R-:W-:Y:S01]  /*5de0*/  FFMA.FTZ R97, R44, R85, -R97 ;  /* 0x000000552c617223 */ /* 0x000fe20000010861 */
[----:B------:R-:W-:-:S02]  /*5df0*/  HADD2.F32 R86, -RZ, R9.H0_H0 ;  /* 0x20000009ff567230 */ /* 0x000fc40000004100 */
[----:B------:R-:W-:Y:S01]  /*5e00*/  FMUL.FTZ R94, R39, R94 ;  /* 0x0000005e275e7220 */ /* 0x000fe20000410000 */
[----:B------:R-:W-:Y:S02]  /*5e10*/  HADD2.F32 R45, -RZ, R45.H1_H1 ;  /* 0x3000002dff2d7230 */ /* 0x000fe40000004100 */
[-C--:B------:R-:W-:Y:S01]  /*5e20*/  FMUL.FTZ R100, R46, R93.reuse ;  /* 0x0000005d2e647220 */ /* 0x080fe20000410000 */
[----:B------:R-:W-:Y:S02]  /*5e30*/  HADD2.F32 R44, -RZ, R87.H1_H1 ;  /* 0x30000057ff2c7230 */ /* 0x000fe40000004100 */
[----:B------:R-:W-:Y:S01]  /*5e40*/  FMUL.FTZ R93, R15, R93 ;  /* 0x0000005d0f5d7220 */ /* 0x000fe20000410000 */
[----:B------:R-:W-:Y:S02]  /*5e50*/  HADD2.F32 R84, -RZ, R84.H1_H1 ;  /* 0x30000054ff547230 */ /* 0x000fe40000004100 */
[----:B------:R-:W-:Y:S01]  /*5e60*/  FFMA.FTZ R95, R8, R85, R95 ;  /* 0x00000055085f7223 */ /* 0x000fe2000001005f */
[----:B------:R-:W-:-:S02]  /*5e70*/  HADD2.F32 R37, -RZ, R37.H1_H1 ;  /* 0x30000025ff257230 */ /* 0x000fc40000004100 */
[-C--:B------:R-:W-:Y:S01]  /*5e80*/  FFMA.FTZ R96, R39, R86.reuse, -R96 ;  /* 0x0000005627607223 */ /* 0x080fe20000010860 */
[----:B------:R-:W-:Y:S01]  /*5e90*/  FFMA.FTZ R94, R47, R86, R94 ;  /* 0x000000562f5e7223 */ /* 0x000fe2000001005e */
[----:B------:R-:W-:Y:S02]  /*5ea0*/  HADD2.F32 R8, -RZ, R9.H1_H1 ;  /* 0x30000009ff087230 */ /* 0x000fe40000004100 */
[----:B------:R-:W-:Y:S01]  /*5eb0*/  FMUL.FTZ R86, R45, R44 ;  /* 0x0000002c2d567220 */ /* 0x000fe20000410000 */
[----:B------:R-:W-:Y:S01]  /*5ec0*/  FFMA.FTZ R100, R15, R84, -R100 ;  /* 0x000000540f647223 */ /* 0x000fe20000010864 */
[C---:B------:R-:W-:Y:S01]  /*5ed0*/  FMUL.FTZ R44, R37.reuse, R44 ;  /* 0x0000002c252c7220 */ /* 0x040fe20000410000 */
[----:B------:R-:W-:Y:S01]  /*5ee0*/  FFMA.FTZ R46, R46, R84, R93 ;  /* 0x000000542e2e7223 */ /* 0x000fe2000001005d */
[----:B------:R-:W-:Y:S01]  /*5ef0*/  FFMA.FTZ R37, R37, R8, -R86 ;  /* 0x0000000825257223 */ /* 0x000fe20000010856 */
[----:B------:R-:W-:Y:S01]  /*5f00*/  F2FP.SATFINITE.E4M3.F32.PACK_AB_MERGE_C R10, R35, R10, RZ ;  /* 0x0000000a230a723e */ /* 0x000fe200048070ff */
        /* <DEDUP_REMOVED lines=8> */
.L_x_8290:
[----:B------:R-:W-:Y:S05]  /*5f90*/  BSYNC B1 ;  /* 0x0000000000017941 */ /* 0x000fea0003800000 */
.L_x_8289:
[----:B0-----:R4:W-:Y:S01]  /*5fa0*/  STG.E.128 desc[UR40][R40.64], R12 ;  /* 0x0000000c28007986 */ /* 0x0019e2000c101d28 */
[----:B------:R-:W-:-:S13]  /*5fb0*/  ISETP.GE.AND P4, PT, R43, R98, PT ;  /* 0x000000622b00720c */ /* 0x000fda0003f86270 */
[----:B------:R-:W-:Y:S05]  /*5fc0*/  @P4 BRA `(.L_x_8269) ;  /* 0x0000000000704947 */ /* 0x000fea0003800000 */
[--C-:B------:R-:W-:Y:S02]  /*5fd0*/  IADD3 R81, P4, P5, R60, R80, R43.reuse ;  /* 0x000000503c517210 */ /* 0x100fe40007d9e02b */
[----:B------:R-:W-:-:S04]  /*5fe0*/  SHF.R.S32.HI R43, RZ, 0x1f, R43 ;  /* 0x0000001fff2b7819 */ /* 0x000fc8000001142b */
[----:B------:R-:W-:Y:S02]  /*5ff0*/  IADD3.X R8, R82, R99, R43, P4, P5 ;  /* 0x0000006352087210 */ /* 0x000fe400027ea42b */
[----:B------:R-:W-:-:S05]  /*6000*/  IADD3 R78, P4, R81, R78, RZ ;  /* 0x0000004e514e7210 */ /* 0x000fca0007f9e0ff */
[----:B------:R-:W-:-:S05]  /*6010*/  IMAD.X R79, R8, 0x1, R79, P4 ;  /* 0x00000001084f7824 */ /* 0x000fca00020e064f */
[----:B--2---:R0:W-:Y:S01]  /*6020*/  STG.E.128 desc[UR40][R78.64], R36 ;  /* 0x000000244e007986 */ /* 0x0041e2000c101d28 */
[----:B------:R-:W-:Y:S05]  /*6030*/  BRA `(.L_x_8269) ;  /* 0x0000000000547947 */ /* 0x000fea0003800000 */
.L_x_8262:
[----:B------:R-:W-:-:S13]  /*6040*/  ISETP.NE.AND P3, PT, R155, 0x3, PT ;  /* 0x000000039b00780c */ /* 0x000fda0003f65270 */
[----:B------:R-:W-:Y:S05]  /*6050*/  @!P3 BRA `(.L_x_8291) ;  /* 0x000000000004b947 */ /* 0x000fea0003800000 */
[----:B------:R-:W-:Y:S01]  /*6060*/  BPT.TRAP 0x1 ;  /* 0x000000040000795c */ /* 0x000fe20000300000 */
.L_x_8291:
[----:B------:R-:W-:Y:S01]  /*6070*/  IMAD R89, R19, 0x8, R18 ;  /* 0x0000000813597824 */ /* 0x000fe200078e0212 */
[----:B------:R-:W-:Y:S01]  /*6080*/  SHF.L.U32 R92, R153, 0x1f, RZ ;  /* 0x0000001f995c7819 */ /* 0x000fe200000006ff */
[----:B------:R-:W-:Y:S01]  /*6090*/  IMAD R91, R2, -0x80, R27 ;  /* 0xffffff80025b7824 */ /* 0x000fe200078e021b */
[----:B------:R-:W-:Y:S02]  /*60a0*/  BSSY B1, `(.L_x_8292) ;  /* 0x0000005000017945 */ /* 0x000fe40003800000 */
[----:B------:R-:W0:Y:S02]  /*60b0*/  SYNCS.PHASECHK.TRANS64.TRYWAIT P5, [R89+URZ+0x19c90], R92 ;  /* 0x019c905c590075a7 */ /* 0x000e2400080a017f */
[----:B------:R-:W-:-:S04]  /*60c0*/  VIMNMX R91, R91, 0x80, PT ;  /* 0x000000805b5b7848 */ /* 0x000fc80003fe0100 */
[----:B------:R-:W-:Y:S01]  /*60d0*/  ISETP.GE.AND P4, PT, R152, R91, PT ;  /* 0x0000005b9800720c */ /* 0x000fe20003f86270 */
[----:B0-----:R-:W-:-:S12]  /*60e0*/  @!P5 BRA `(.L_x_8293) ;  /* 0x0000011400dcd947 */ /* 0x001fd80003800000 */
.L_x_8509:
[----:B------:R-:W-:Y:S05]  /*60f0*/  BSYNC B1 ;  /* 0x0000000000017941 */ /* 0x000fea0003800000 */
.L_x_8292:
[----:B------:R-:W-:Y:S05]  /*6100*/  @P4 BRA `(.L_x_8269) ;  /* 0x0000000000204947 */ /* 0x000fea0003800000 */
[----:B------:R-:W-:Y:S01]  /*6110*/  ISETP.NE.AND P4, PT, R62, RZ, PT ;  /* 0x000000ff3e00720c */ /* 0x000fe20003f85270 */
[----:B------:R-:W1:Y:S01]  /*6120*/  @!P1 LDS.128 R8, [R90+0x15800] ;  /* 0x015800005a089984 */ /* 0x000e620000000c00 */
[----:B------:R-:W-:-:S11]  /*6130*/  ISETP.NE.AND P5, PT, R31, RZ, PT ;  /* 0x000000ff1f00720c */ /* 0x000fd60003fa5270 */
[----:B------:R-:W2:Y:S04]  /*6140*/  @P4 LDS.128 R12, [R90+0x13800] ;  /* 0x013800005a0c4984 */ /* 0x000ea80000000c00 */
[----:B------:R-:W3:Y:S04]  /*6150*/  @P5 LDS.128 R32, [R90+0x14800] ;  /* 0x014800005a205984 */ /* 0x000ee80000000c00 */
[----:B-1----:R1:W-:Y:S04]  /*6160*/  @!P1 STG.E.128 desc[UR40][R36.64+0x40], R8 ;  /* 0x0000400824009986 */ /* 0x0023e8000c101d28 */
[----:B--2---:R1:W-:Y:S04]  /*6170*/  @P4 STG.E.128 desc[UR40][R36.64], R12 ;  /* 0x0000000c24004986 */ /* 0x0043e8000c101d28 */
[----:B---3--:R1:W-:Y:S02]  /*6180*/  @P5 STG.E.128 desc[UR40][R36.64+0x20], R32 ;  /* 0x0000202024005986 */ /* 0x0083e4000c101d28 */
.L_x_8269:
[----:B------:R-:W-:Y:S05]  /*6190*/  BSYNC B0 ;  /* 0x0000000000007941 */ /* 0x000fea0003800000 */
.L_x_8261:
[----:B-123--:R-:W1:Y:S01]  /*61a0*/  S2R R8, SR_TID.X ;  /* 0x0000000000087919 */ /* 0x00ee620000002100 */
        /* <DEDUP_REMOVED lines=16> */
.L_x_8295:
[----:B------:R-:W-:Y:S05]  /*62b0*/  BSYNC B0 ;  /* 0x0000000000007941 */ /* 0x000fea0003800000 */
.L_x_8294:
[----:B------:R-:W2:Y:S01]  /*62c0*/  SYNCS.PHASECHK.TRANS64.TRYWAIT P5, [R89+URZ+0x19cb0], R92 ;  /* 0x019cb05c590075a7 */ /* 0x000ea200080a017f */
[----:B------:R-:W-:Y:S01]  /*62d0*/  BSSY B0, `(.L_x_8296) ;  /* 0x0000003000007945 */ /* 0x000fe20003800000 */
[----:B------:R-:W-:-:S03]  /*62e0*/  ISETP.GE.AND P3, PT, R152, R91, PT ;  /* 0x0000005b9800720c */ /* 0x000fc60003f66270 */
[----:B--2---:R-:W-:Y:S10]  /*62f0*/  @!P5 BRA `(.L_x_8297) ;  /* 0x00000114006cd947 */ /* 0x004ff40003800000 */
.L_x_8510:
[----:B------:R-:W-:Y:S05]  /*6300*/  BSYNC B0 ;  /* 0x0000000000007941 */ /* 0x000fea0003800000 */
.L_x_8296:
[----:B------:R-:W-:Y:S04]  /*6310*/  BSSY B0, `(.L_x_8298) ;  /* 0x0000016000007945 */ /* 0x000fe80003800000 */
[----:B------:R-:W-:Y:S05]  /*6320*/  @P3 BRA `(.L_x_8299) ;  /* 0x0000000000503947 */ /* 0x000fea0003800000 */
[----:B------:R-:W-:Y:S01]  /*6330*/  ULDC UR8, c[0x0][0x2e4] ;  /* 0x0000b90000087ab9 */ /* 0x000fe20000000800 */
[----:B----4-:R-:W-:Y:S01]  /*6340*/  IMAD.WIDE R12, R2, 0x80, R48 ;  /* 0x00000080020c7825 */ /* 0x010fe200078e0230 */
[----:B------:R-:W-:Y:S01]  /*6350*/  ISETP.GE.AND P5, PT, R22, UR8, PT ;  /* 0x0000000816007c0c */ /* 0x000fe2000bfa6270 */
[----:B------:R-:W-:Y:S01]  /*6360*/  ULDC.64 UR4, c[0x0][0x318] ;  /* 0x0000c60000047ab9 */ /* 0x000fe20000000a00 */
[----:B------:R-:W-:Y:S01]  /*6370*/  ULDC.64 UR6, c[0x0][0x308] ;  /* 0x0000c20000067ab9 */ /* 0x000fe20000000a00 */
[----:B------:R-:W-:Y:S02]  /*6380*/  IMAD.MOV.U32 R14, RZ, RZ, R58 ;  /* 0x000000ffff0e7224 */ /* 0x000fe400078e003a */
[----:B------:R-:W-:Y:S02]  /*6390*/  IMAD.MOV.U32 R15, RZ, RZ, R0 ;  /* 0x000000ffff0f7224 */ /* 0x000fe400078e0000 */
[----:B------:R-:W-:Y:S02]  /*63a0*/  IMAD R13, R13, UR4, RZ ;  /* 0x000000040d0d7c24 */ /* 0x000fe4000f8e02ff */
[----:B------:R-:W-:-:S04]  /*63b0*/  IMAD.WIDE.U32 R14, R12, UR4, R14 ;  /* 0x000000040c0e7c25 */ /* 0x000fc8000f8e000e */
[----:B-1----:R-:W1:Y:S01]  /*63c0*/  @!P5 LDS.128 R8, [R90+0x9000] ;  /* 0x009000005a08d984 */ /* 0x002e620000000c00 */
[----:B------:R-:W-:Y:S01]  /*63d0*/  IMAD R13, R12, UR5, R13 ;  /* 0x000000050c0d7c24 */ /* 0x000fe2000f8e020d */
[----:B------:R-:W-:-:S04]  /*63e0*/  IADD3 R32, P3, R14, UR6, RZ ;  /* 0x000000060e207c10 */ /* 0x000fc8000ff7e0ff */
[----:B------:R-:W-:Y:S02]  /*63f0*/  IADD3.X R33, R15, UR7, R13, P3, !PT ;  /* 0x000000070f217c10 */ /* 0x000fe40009ffe40d */
[----:B------:R-:W-:-:S03]  /*6400*/  ISETP.GE.AND P3, PT, R156, UR8, PT ;  /* 0x000000089c007c0c */ /* 0x000fc6000bf66270 */
[----:B-1----:R-:W-:Y:S01]  /*6410*/  @!P5 STG.E.128 desc[UR40][R32.64], R8 ;  /* 0x000000082000d986 */ /* 0x002fe2000c101d28 */
[----:B------:R-:W-:-:S09]  /*6420*/  ISETP.GE.AND P5, PT, R67, UR8, PT ;  /* 0x0000000843007c0c */ /* 0x000fd2000bfa6270 */
[----:B------:R-:W1:Y:S04]  /*6430*/  @!P3 LDS.128 R8, [R90+0xa000] ;  /* 0x00a000005a08b984 */ /* 0x000e680000000c00 */
[----:B------:R-:W3:Y:S04]  /*6440*/  @!P5 LDS.128 R12, [R90+0xb000] ;  /* 0x00b000005a0cd984 */ /* 0x000ee80000000c00 */
[----:B-1----:R1:W-:Y:S04]  /*6450*/  @!P3 STG.E.128 desc[UR40][R32.64+0x20], R8 ;  /* 0x000020082000b986 */ /* 0x0023e8000c101d28 */
[----:B---3--:R1:W-:Y:S02]  /*6460*/  @!P5 STG.E.128 desc[UR40][R32.64+0x40], R12 ;  /* 0x0000400c2000d986 */ /* 0x0083e4000c101d28 */
.L_x_8299:
[----:B------:R-:W-:Y:S05]  /*6470*/  BSYNC B0 ;  /* 0x0000000000007941 */ /* 0x000fea0003800000 */
.L_x_8298:
[----:B------:R-:W-:Y:S01]  /*6480*/  @!PT LDS RZ, [RZ] ;  /* 0x00000000fffff984 */ /* 0x000fe20000000800 */
[----:B------:R-:W-:Y:S01]  /*6490*/  @!PT LDS RZ, [RZ] ;  /* 0x00000000fffff984 */ /* 0x000fe20000000800 */
[----:B------:R-:W-:Y:S01]  /*64a0*/  @!PT LDS RZ, [RZ] ;  /* 0x00000000fffff984 */ /* 0x000fe20000000800 */
[----:B------:R-:W-:Y:S01]  /*64b0*/  @!PT LDS RZ, [RZ] ;  /* 0x00000000fffff984 */ /* 0x000fe20000000800 */
[----:B------:R3:W-:Y:S06]  /*64c0*/  MEMBAR.ALL.CTA ;  /* 0x0000000000007992 */ /* 0x0007ec0000008000 */
[----:B---3--:R-:W3:Y:S01]  /*64d0*/  FENCE.VIEW.ASYNC.S ;  /* 0x00000000000073c6 */ /* 0x008ee20000000000 */
[----:B0-2---:R-:W-:Y:S01]  /*64e0*/  @!P4 VIADD R89, R89, 0x19cc0 ;  /* 0x00019cc05959c836 */ /* 0x005fe20000000000 */
[----:B---3--:R0:W-:Y:S04]  /*64f0*/  BAR.SYNC.DEFER_BLOCKING R64, 0x80 ;  /* 0x000200400000751d */ /* 0x0081e80000010000 */
[----:B------:R-:W-:Y:S01]  /*6500*/  @!P4 PRMT R89, RZ, 0x654, R89 ;  /* 0x00000654ff59c816 */ /* 0x000fe20000000059 */
[----:B------:R-:W-:Y:S01]  /*6510*/  VIADD R19, R19, 0x1 ;  /* 0x0000000113137836 */ /* 0x000fe20000000000 */
[----:B------:R-:W-:-:S02]  /*6520*/  PLOP3.LUT P3, PT, PT, PT, PT, 0x8, 0x0 ;  /* 0x000000000000781c */ /* 0x000fc40003f6e170 */
[----:B------:R0:W-:Y:S02]  /*6530*/  @!P4 SYNCS.ARRIVE.TRANS64.RED.A1T0 RZ, [R89+URZ], RZ ;  /* 0x000000ff59ffc9a7 */ /* 0x0001e4000810043f */
[----:B------:R-:W-:-:S04]  /*6540*/  ISETP.NE.AND P4, PT, R19, 0x2, PT ;  /* 0x000000021300780c */ /* 0x000fc80003f85270 */
[----:B-1----:R-:W-:Y:S02]  /*6550*/  SEL R8, RZ, 0x1, P4 ;  /* 0x00000001ff087807 */ /* 0x002fe40002000000 */
[----:B------:R-:W-:Y:S02]  /*6560*/  SEL R19, R19, RZ, P4 ;  /* 0x000000ff13137207 */ /* 0x000fe40002000000 */
[----:B------:R-:W-:Y:S01]  /*6570*/  LOP3.LUT R153, R153, R8, RZ, 0x3c, !PT ;  /* 0x0000000899997212 */ /* 0x000fe200078e3cff */
[----:B0-----:R-:W-:Y:S06]  /*6580*/  @P2 BRA `(.L_x_8300) ;  /* 0xffffffbc00302947 */ /* 0x001fec000383ffff */
.L_x_8256:
[----:B------:R-:W0:Y:S01]  /*6590*/  LDC R0, c[0x0][0x428] ;  /* 0x00010a00ff007b82 */ /* 0x000e220000000800 */
[----:B------:R-:W-:Y:S04]  /*65a0*/  BSSY B0, `(.L_x_8301) ;  /* 0x0000004000007945 */ /* 0x000fe80003800000 */
[----:B------:R-:W-:Y:S05]  /*65b0*/  @P3 BRA `(.L_x_8302) ;  /* 0x0000000000083947 */ /* 0x000fea0003800000 */
[----:B------:R-:W1:Y:S02]  /*65c0*/  FENCE.VIEW.ASYNC.G ;  /* 0x00000000000073c6 */ /* 0x000e640000000100 */
[----:B-1----:R-:W-:Y:S06]  /*65d0*/  BAR.ARV 0xc, 0x200 ;  /* 0x0308000000007b1d */ /* 0x002fec0000002000 */
.L_x_8302:
[----:B------:R-:W-:Y:S05]  /*65e0*/  BSYNC B0 ;  /* 0x0000000000007941 */ /* 0x000fea0003800000 */
.L_x_8301:
        /* <DEDUP_REMOVED lines=13> */
[----:B----4-:R-:W4:Y:S01]  /*66c0*/  @P1 LDC.64 R12, c[0x0][0x9b8] ;  /* 0x00026e00ff0c1b82 */ /* 0x010f220000000a00 */
        /* <DEDUP_REMOVED lines=30> */
[----:B------:R1:W2:Y:S02]  /*68b0*/  @P1 LDG.E R0, desc[UR40][R8.64] ;  /* 0x0000002808001981 */ /* 0x0002a4000c1e1900 */
[----:B------:R-:W3:Y:S02]  /*68c0*/  @P4 LDC R2, c[0x0][0x430] ;  /* 0x00010c00ff024b82 */ /* 0x000ee40000000800 */
[----:B------:R-:W2:Y:S01]  /*68d0*/  @P0 LDG.E R3, desc[UR40][R4.64] ;  /* 0x0000002804030981 */ /* 0x000ea2000c1e1900 */
[----:B------:R-:W-:Y:S01]  /*68e0*/  ISETP.GE.AND P1, PT, R88, 0x1, PT ;  /* 0x000000015800780c */ /* 0x000fe20003f26270 */
[----:B------:R-:W-:Y:S02]  /*68f0*/  IMAD.MOV.U32 R10, RZ, RZ, R30 ;  /* 0x000000ffff0a7224 */ /* 0x000fe400078e001e */
[----:B0-----:R-:W-:-:S05]  /*6900*/  @P4 IMAD.HI.U32 R7, R30, R7, RZ ;  /* 0x000000071e074227 */ /* 0x001fca00078e00ff */
[----:B---3--:R-:W-:Y:S02]  /*6910*/  @P4 SHF.R.U32.HI R10, RZ, R2, R7 ;  /* 0x00000002ff0a4219 */ /* 0x008fe40000011607 */
[----:B------:R-:W-:Y:S02]  /*6920*/  CS2R R20, SRZ ;  /* 0x0000000000147805 */ /* 0x000fe4000001ff00 */
[----:B------:R-:W-:Y:S01]  /*6930*/  PLOP3.LUT P0, PT, PT, PT, PT, 0x80, 0x0 ;  /* 0x000000000000781c */ /* 0x000fe20003f0f070 */
[----:B------:R-:W-:Y:S01]  /*6940*/  IMAD.MOV.U32 R135, RZ, RZ, RZ ;  /* 0x000000ffff877224 */ /* 0x000fe200078e00ff */
        /* <DEDUP_REMOVED lines=16> */
[----:B0-----:R-:W-:Y:S02]  /*6a50*/  CS2R R10, SRZ ;  /* 0x00000000000a7805 */ /* 0x001fe4000001ff00 */
[----:B------:R-:W-:Y:S02]  /*6a60*/  CS2R R54, SRZ ;  /* 0x0000000000367805 */ /* 0x000fe4000001ff00 */
[----:B------:R-:W-:Y:S02]  /*6a70*/  CS2R R56, SRZ ;  /* 0x0000000000387805 */ /* 0x000fe4000001ff00 */
[----:B------:R-:W-:Y:S02]  /*6a80*/  CS2R R58, SRZ ;  /* 0x00000000003a7805 */ /* 0x000fe4000001ff00 */
[----:B------:R-:W-:Y:S02]  /*6a90*/  CS2R R60, SRZ ;  /* 0x00000000003c7805 */ /* 0x000fe4000001ff00 */
[----:B-1----:R-:W-:-:S02]  /*6aa0*/  CS2R R8, SRZ ;  /* 0x0000000000087805 */ /* 0x002fc4000001ff00 */
[----:B------:R-:W-:Y:S01]  /*6ab0*/  CS2R R62, SRZ ;  /* 0x00000000003e7805 */ /* 0x000fe2000001ff00 */
[----:B------:R-:W-:Y:S02]  /*6ac0*/  IMAD.MOV.U32 R64, RZ, RZ, RZ ;  /* 0x000000ffff407224 */ /* 0x000fe400078e00ff */
[----:B--2---:R-:W-:Y:S01]  /*6ad0*/  FMUL.FTZ R2, R3, R0 ;  /* 0x0000000003027220 */ /* 0x004fe20000410000 */
[----:B------:R-:W-:-:S03]  /*6ae0*/  IMAD.MOV.U32 R3, RZ, RZ, RZ ;  /* 0x000000ffff037224 */ /* 0x000fc600078e00ff */
[----:B------:R-:W-:Y:S01]  /*6af0*/  FMUL.FTZ R2, R2, UR4 ;  /* 0x0000000402027c20 */ /* 0x000fe20008410000 */
[----:B------:R-:W-:Y:S01]  /*6b00*/  IMAD.MOV.U32 R0, RZ, RZ, RZ ;  /* 0x000000ffff007224 */ /* 0x000fe200078e00ff */
[----:B------:R-:W-:Y:S06]  /*6b10*/  @!P1 BRA `(.L_x_8303) ;  /* 0x0000008c00789947 */ /* 0x000fec0003800000 */
[----:B------:R-:W0:Y:S01]  /*6b20*/  S2R R4, SR_TID.X ;  /* 0x0000000000047919 */ /* 0x000e220000002100 */
[----:B------:R-:W-:Y:S01]  /*6b30*/  VIADD R26, R18, 0xf000 ;  /* 0x0000f000121a7836 */ /* 0x000fe20000000000 */
[----:B------:R-:W-:Y:S04]  /*6b40*/  BSSY B6, `(.L_x_8304) ;  /* 0x000001e000067945 */ /* 0x000fe80003800000 */
[----:B------:R-:W-:Y:S01]  /*6b50*/  LOP3.LUT P0, RZ, R26, 0x3ff, RZ, 0xc0, !PT ;  /* 0x000003ff1aff7812 */ /* 0x000fe2000780c0ff */
[----:B0-----:R-:W-:-:S05]  /*6b60*/  VIADD R28, R4, 0xffffff80 ;  /* 0xffffff80041c7836 */ /* 0x001fca0000000000 */
[----:B------:R-:W-:-:S04]  /*6b70*/  SHF.R.S32.HI R4, RZ, 0x1f, R28 ;  /* 0x0000001fff047819 */ /* 0x000fc8000001141c */
[----:B------:R-:W-:-:S04]  /*6b80*/  LEA.HI R4, R4, R28, RZ, 0x7 ;  /* 0x0000001c04047211 */ /* 0x000fc800078f38ff */
[----:B------:R-:W-:-:S05]  /*6b90*/  SHF.R.S32.HI R4, RZ, 0x7, R4 ;  /* 0x00000007ff047819 */ /* 0x000fca0000011404 */
[----:B------:R-:W0:Y:S02]  /*6ba0*/  SHFL.IDX PT, R0, R4, RZ, 0x1f ;  /* 0x00001fff04007589 */ /* 0x000e2400000e0000 */
[----:B0-----:R-:W-:-:S05]  /*6bb0*/  IMAD.HI R3, R0, 0x55555556, RZ ;  /* 0x5555555600037827 */ /* 0x001fca00078e02ff */
[----:B------:R-:W-:-:S05]  /*6bc0*/  LEA.HI R3, R3, R3, RZ, 0x1 ;  /* 0x0000000303037211 */ /* 0x000fca00078f08ff */
[----:B------:R-:W-:-:S04]  /*6bd0*/  IMAD R3, R3, -0x3, R0 ;  /* 0xfffffffd03037824 */ /* 0x000fc800078e0200 */
        /* <DEDUP_REMOVED lines=20> */
.L_x_8305:
[----:B------:R-:W-:Y:S05]  /*6d20*/  BSYNC B6 ;  /* 0x0000000000067941 */ /* 0x000fea0003800000 */
.L_x_8304:
[----:B------:R-:W-:Y:S02]  /*6d30*/  ULDC UR4, c[0x0][0x3d4] ;  /* 0x0000f50000047ab9 */ /* 0x000fe40000000800 */
[----:B------:R-:W-:-:S13]  /*6d40*/  ISETP.LT.AND P0, PT, RZ, UR4, PT ;  /* 0x00000004ff007c0c */ /* 0x000fda000bf01270 */
[----:B------:R-:W-:Y:S05]  /*6d50*/  @P0 BRA `(.L_x_8306) ;  /* 0x0000000000400947 */ /* 0x000fea0003800000 */
[----:B------:R-:W2:Y:S02]  /*6d60*/  LDL R20, [R1+0x38] ;  /* 0x0000380001147983 */ /* 0x000ea40000100800 */
[----:B--2---:R-:W-:-:S04]  /*6d70*/  LEA.HI R0, R20, R20, RZ, 0x1 ;  /* 0x0000001414007211 */ /* 0x004fc800078f08ff */
[----:B------:R-:W-:-:S05]  /*6d80*/  LOP3.LUT R0, R0, 0xfffffffe, RZ, 0xc0, !PT ;  /* 0xfffffffe00007812 */ /* 0x000fca00078ec0ff */
[----:B------:R-:W-:-:S05]  /*6d90*/  IMAD.IADD R0, R20, 0x1, -R0 ;  /* 0x0000000114007824 */ /* 0x000fca00078e0a00 */
[----:B------:R-:W-:-:S04]  /*6da0*/  SHF.L.U32 R3, R0, 0x1f, RZ ;  /* 0x0000001f00037819 */ /* 0x000fc800000006ff */
[----:B------:R0:W1:Y:S03]  /*6db0*/  SYNCS.PHASECHK.TRANS64.TRYWAIT P0, [R18+URZ+0x19c00], R3 ;  /* 0x019c0003120075a7 */ /* 0x000066000800017f */
[----:B-1----:R-:W-:Y:S05]  /*6dc0*/  @!P0 NANOSLEEP.SYNCS 0x989680 ;  /* 0x009896800000895d */ /* 0x002fea0003900000 */
[----:B------:R-:W1:Y:S01]  /*6dd0*/  @!P0 SYNCS.PHASECHK.TRANS64 P0, [R18+URZ+0x19c00], R3 ;  /* 0x019c0003120085a7 */ /* 0x000e62000800007f */
[----:B------:R-:W-:Y:S04]  /*6de0*/  BSSY B0, `(.L_x_8307) ;  /* 0x0000006000007945 */ /* 0x000fe80003800000 */
[----:B-1----:R-:W-:Y:S05]  /*6df0*/  @P0 BRA `(.L_x_8308) ;  /* 0x0000000000100947 */ /* 0x002fea0003800000 */
.L_x_8309:
[----:B-1----:R1:W2:Y:S02]  /*6e00*/  SYNCS.PHASECHK.TRANS64.TRYWAIT P0, [R18+URZ+0x19c00], R3 ;  /* 0x019c0003120075a7 */ /* 0x0022a4000800017f */
[----:B--2---:R-:W-:Y:S05]  /*6e10*/  @!P0 NANOSLEEP.SYNCS 0x989680 ;  /* 0x009896800000895d */ /* 0x004fea0003900000 */
[----:B------:R-:W2:Y:S02]  /*6e20*/  @!P0 SYNCS.PHASECHK.TRANS64 P0, [R18+URZ+0x19c00], R3 ;  /* 0x019c0003120085a7 */ /* 0x000ea4000800007f */
[----:B--2---:R-:W-:Y:S05]  /*6e30*/  @!P0 BRA `(.L_x_8309) ;  /* 0xfffffffc00f08947 */ /* 0x004fea000383ffff */
.L_x_8308:
[----:B------:R-:W-:Y:S05]  /*6e40*/  BSYNC B0 ;  /* 0x0000000000007941 */ /* 0x000fea0003800000 */
.L_x_8307:
[----:B------:R-:W-:Y:S05]  /*6e50*/  BRA `(.L_x_8310) ;  /* 0x0000004000507947 */ /* 0x000fea0003800000 */
.L_x_8306:
[----:B------:R-:W0:Y:S01]  /*6e60*/  LDC.64 R36, c[0x0][0x3c8] ;  /* 0x0000f200ff247b82 */ /* 0x000e220000000a00 */
[----:B-----5:R-:W-:Y:S01]  /*6e70*/  SHF.R.S32.HI R0, RZ, 0x1f, R24 ;  /* 0x0000001fff007819 */ /* 0x020fe20000011418 */
[--C-:B------:R-:W-:Y:S01]  /*6e80*/  IMAD.MOV.U32 R8, RZ, RZ, R16.reuse ;  /* 0x000000ffff087224 */ /* 0x100fe200078e0010 */
[----:B------:R-:W-:Y:S01]  /*6e90*/  SHF.R.S32.HI R9, RZ, 0x1f, R16 ;  /* 0x0000001fff097819 */ /* 0x000fe20000011410 */
[----:B------:R-:W-:Y:S01]  /*6ea0*/  ULDC.64 UR4, c[0x0][0x3d8] ;  /* 0x0000f60000047ab9 */ /* 0x000fe20000000a00 */
[----:B------:R-:W-:Y:S01]  /*6eb0*/  ULDC.64 UR8, c[0x0][0x3c8] ;  /* 0x0000f20000087ab9 */ /* 0x000fe20000000a00 */
[----:B------:R-:W-:Y:S01]  /*6ec0*/  IMAD R3, R0, UR4, RZ ;  /* 0x0000000400037c24 */ /* 0x000fe2000f8e02ff */
[----:B------:R-:W-:Y:S01]  /*6ed0*/  SHF.R.S32.HI R11, RZ, 0x1f, R22 ;  /* 0x0000001fff0b7819 */ /* 0x000fe20000011416 */
[----:B------:R-:W1:Y:S01]  /*6ee0*/  LDC.64 R38, c[0x0][0x3e0] ;  /* 0x0000f800ff267b82 */ /* 0x000e620000000a00 */
        /* <DEDUP_REMOVED lines=10> */
[----:B------:R-:W-:-:S04]  /*6f90*/  IMAD.WIDE.U32 R6, R24, UR4, R10 ;  /* 0x0000000418067c25 */ /* 0x000fc8000f8e000a */
[----:B------:R-:W-:Y:S01]  /*6fa0*/  IMAD.WIDE.U32 R8, R24, UR6, R10 ;  /* 0x0000000618087c25 */ /* 0x000fe2000f8e000a */
[----:B------:R-:W-:-:S03]  /*6fb0*/  IADD3 R42, P2, R6, UR8, RZ ;  /* 0x00000008062a7c10 */ /* 0x000fc6000ff5e0ff */
[C---:B0-----:R-:W-:Y:S01]  /*6fc0*/  IMAD.WIDE.U32 R36, R24.reuse, UR4, R36 ;  /* 0x0000000418247c25 */ /* 0x041fe2000f8e0024 */
[----:B------:R-:W-:Y:S01]  /*6fd0*/  ULDC.64 UR4, c[0x0][0x3e0] ;  /* 0x0000f80000047ab9 */ /* 0x000fe20000000a00 */
[----:B------:R-:W-:Y:S02]  /*6fe0*/  IADD3.X R43, R3, UR9, R7, P2, !PT ;  /* 0x00000009032b7c10 */ /* 0x000fe400097fe407 */
[----:B------:R-:W-:Y:S01]  /*6ff0*/  IMAD R13, R24, UR7, R13 ;  /* 0x00000007180d7c24 */ /* 0x000fe2000f8e020d */
[----:B------:R-:W-:Y:S01]  /*7000*/  IADD3 R26, P1, R4, UR4, RZ ;  /* 0x00000004041a7c10 */ /* 0x000fe2000ff3e0ff */
[----:B-1----:R-:W-:Y:S01]  /*7010*/  IMAD.WIDE.U32 R38, R24, UR6, R38 ;  /* 0x0000000618267c25 */ /* 0x002fe2000f8e0026 */
[----:B------:R-:W-:Y:S02]  /*7020*/  IADD3 R44, P3, R8, UR4, RZ ;  /* 0x00000004082c7c10 */ /* 0x000fe4000ff7e0ff */
[----:B------:R-:W-:Y:S01]  /*7030*/  IADD3.X R27, R13, UR5, R5, P1, !PT ;  /* 0x000000050d1b7c10 */ /* 0x000fe20008ffe405 */
[----:B------:R-:W-:Y:S01]  /*7040*/  IMAD.IADD R40, R3, 0x1, R37 ;  /* 0x0000000103287824 */ /* 0x000fe200078e0225 */
[C---:B------:R-:W-:Y:S01]  /*7050*/  IADD3.X R45, R13.reuse, UR5, R9, P3, !PT ;  /* 0x000000050d2d7c10 */ /* 0x040fe20009ffe409 */
[----:B------:R-:W-:Y:S01]  /*7060*/  IMAD.IADD R41, R13, 0x1, R39 ;  /* 0x000000010d297824 */ /* 0x000fe200078e0227 */
[----:B------:R-:W-:Y:S07]  /*7070*/  @!P0 BRA `(.L_x_8312) ;  /* 0x0000000000408947 */ /* 0x000fee0003800000 */
        /* <DEDUP_REMOVED lines=16> */
.L_x_8312:
[----:B------:R-:W-:Y:S05]  /*7180*/  BSYNC B6 ;  /* 0x0000000000067941 */ /* 0x000fea0003800000 */
.L_x_8311:
[----:B------:R-:W2:Y:S01]  /*7190*/  LDL R20, [R1+0x1c] ;  /* 0x00001c0001147983 */ /* 0x000ea20000100800 */
[----:B------:R-:W-:Y:S01]  /*71a0*/  ULDC.U8 UR4, c[0x0][0x3f0] ;  /* 0x0000fc0000047ab9 */ /* 0x000fe20000000000 */
[----:B------:R-:W-:Y:S01]  /*71b0*/  IMAD R25, R29, -0xc0, R25 ;  /* 0xffffff401d197824 */ /* 0x000fe200078e0219 */
[----:B------:R-:W-:Y:S01]  /*71c0*/  ISETP.NE.AND P0, PT, RZ, UR4, PT ;  /* 0x00000004ff007c0c */ /* 0x000fe2000bf05270 */
[----:B------:R-:W-:Y:S03]  /*71d0*/  BSSY B0, `(.L_x_8313) ;  /* 0x00003d4000007945 */ /* 0x000fe60003800000 */
[----:B------:R-:W-:Y:S01]  /*71e0*/  VIMNMX R25, R25, 0xc0, PT ;  /* 0x000000c019197848 */ /* 0x000fe20003fe0100 */
[----:B--2---:R-:W-:-:S08]  /*71f0*/  IMAD.IADD R0, R18, 0x1, R20 ;  /* 0x0000000112007824 */ /* 0x004fd000078e0214 */
[----:B------:R-:W-:Y:S05]  /*7200*/  @!P0 BRA `(.L_x_8314) ;  /* 0x0000001800888947 */ /* 0x000fea0003800000 */
[----:B------:R-:W2:Y:S01]  /*7210*/  LDL R32, [R1+0x38] ;  /* 0x0000380001207983 */ /* 0x000ea20000100800 */
[----:B------:R-:W-:Y:S01]  /*7220*/  ISETP.GE.AND P1, PT, R152, R25, PT ;  /* 0x000000199800720c */ /* 0x000fe20003f26270 */
[----:B------:R-:W-:Y:S01]  /*7230*/  BSSY B1, `(.L_x_8315) ;  /* 0x000001d000017945 */ /* 0x000fe20003800000 */
[----:B------:R-:W-:Y:S02]  /*7240*/  CS2R R8, SRZ ;  /* 0x0000000000087805 */ /* 0x000fe4000001ff00 */
[----:B------:R-:W-:Y:S02]  /*7250*/  CS2R R24, SRZ ;  /* 0x0000000000187805 */ /* 0x000fe4000001ff00 */
[----:B------:R-:W-:Y:S02]  /*7260*/  CS2R R34, SRZ ;  /* 0x0000000000227805 */ /* 0x000fe4000001ff00 */
[----:B------:R-:W-:Y:S02]  /*7270*/  CS2R R20, SRZ ;  /* 0x0000000000147805 */ /* 0x000fe4000001ff00 */
[----:B------:R-:W-:-:S02]  /*7280*/  CS2R R28, SRZ ;  /* 0x00000000001c7805 */ /* 0x000fc4000001ff00 */
[----:B--2---:R-:W-:-:S04]  /*7290*/  LEA.HI R3, R32, R32, RZ, 0x1 ;  /* 0x0000002020037211 */ /* 0x004fc800078f08ff */
[----:B------:R-:W-:-:S05]  /*72a0*/  LOP3.LUT R3, R3, 0xfffffffe, RZ, 0xc0, !PT ;  /* 0xfffffffe03037812 */ /* 0x000fca00078ec0ff */
[----:B------:R-:W-:Y:S01]  /*72b0*/  IMAD.IADD R3, R32, 0x1, -R3 ;  /* 0x0000000120037824 */ /* 0x000fe200078e0a03 */
[----:B------:R-:W-:Y:S01]  /*72c0*/  CS2R R32, SRZ ;  /* 0x0000000000207805 */ /* 0x000fe2000001ff00 */
[----:B------:R-:W-:Y:S06]  /*72d0*/  @P1 BRA `(.L_x_8316) ;  /* 0x0000000000481947 */ /* 0x000fec0003800000 */
[C---:B------:R-:W-:Y:S01]  /*72e0*/  VIADD R4, R16.reuse, 0x10 ;  /* 0x0000001010047836 */ /* 0x040fe20000000000 */
[----:B------:R-:W-:Y:S01]  /*72f0*/  ULDC UR4, c[0x0][0x3d4] ;  /* 0x0000f50000047ab9 */ /* 0x000fe20000000800 */
[C---:B------:R-:W-:Y:S01]  /*7300*/  VIADD R5, R16.reuse, 0x20 ;  /* 0x0000002010057836 */ /* 0x040fe20000000000 */
        /* <DEDUP_REMOVED lines=14> */
[----:B------:R0:W5:Y:S02]  /*73f0*/  @!P3 LDG.E.64 R20, desc[UR40][R26.64+0x20] ;  /* 0x000020281a14b981 */ /* 0x000164000c1e1b00 */
.L_x_8316:
[----:B------:R-:W-:Y:S05]  /*7400*/  BSYNC B1 ;  /* 0x0000000000017941 */ /* 0x000fea0003800000 */
.L_x_8315:
[----:B------:R-:W-:Y:S01]  /*7410*/  UMOV UR4, 0xffffffff ;  /* 0xffffffff00047882 */ /* 0x000fe20000000000 */
[----:B------:R-:W-:Y:S02]  /*7420*/  SHF.L.U32 R3, R3, 0x1f, RZ ;  /* 0x0000001f03037819 */ /* 0x000fe400000006ff */
[----:B------:R-:W-:Y:S05]  /*7430*/  BRA.DIV UR4, `(.L_x_8317) ;  /* 0x0000010604307947 */ /* 0x000fea000b800000 */
.L_x_8513:
[----:B------:R-:W-:-:S03]  /*7440*/  UMOV UR4, 0xffffffff ;  /* 0xffffffff00047882 */ /* 0x000fc60000000000 */
[----:B------:R-:W-:Y:S05]  /*7450*/  BRA.DIV UR4, `(.L_x_8318) ;  /* 0x0000010604507947 */ /* 0x000fea000b800000 */
.L_x_8516:
[----:B------:R-:W-:-:S03]  /*7460*/  UMOV UR4, 0xffffffff ;  /* 0xffffffff00047882 */ /* 0x000fc60000000000 */
[----:B------:R-:W-:Y:S05]  /*7470*/  BRA.DIV UR4, `(.L_x_8319) ;  /* 0x0000010604707947 */ /* 0x000fea000b800000 */
.L_x_8519:
[----:B------:R-:W-:-:S03]  /*7480*/  UMOV UR4, 0xffffffff ;  /* 0xffffffff00047882 */ /* 0x000fc60000000000 */
[----:B------:R-:W-:Y:S05]  /*7490*/  BRA.DIV UR4, `(.L_x_8320) ;  /* 0x0000010604907947 */ /* 0x000fea000b800000 */
.L_x_8522:
[----:B------:R-:W1:Y:S01]  /*74a0*/  SYNCS.PHASECHK.TRANS64.TRYWAIT P0, [R18+URZ+0x19c00], R3 ;  /* 0x019c0003120075a7 */ /* 0x000e62000800017f */
[----:B------:R-:W-:Y:S04]  /*74b0*/  BSSY B1, `(.L_x_8321) ;  /* 0x0000002000017945 */ /* 0x000fe80003800000 */
[----:B-1----:R-:W-:Y:S05]  /*74c0*/  @!P0 BRA `(.L_x_8322) ;  /* 0x0000010400ac8947 */ /* 0x002fea0003800000 */
.L_x_8523:
[----:B------:R-:W-:Y:S05]  /*74d0*/  BSYNC B1 ;  /* 0x0000000000017941 */ /* 0x000fea0003800000 */
.L_x_8321:
[----:B------:R-:W-:Y:S05]  /*74e0*/  @P1 BRA `(.L_x_8323) ;  /* 0x0000003800881947 */ /* 0x000fea0003800000 */
[----:B-1----:R-:W1:Y:S01]  /*74f0*/  LDC R3, c[0x0][0x3d4] ;  /* 0x0000f500ff037b82 */ /* 0x002e620000000800 */
[C---:B------:R-:W-:Y:S01]  /*7500*/  VIADD R4, R16.reuse, 0x10 ;  /* 0x0000001010047836 */ /* 0x040fe20000000000 */
[----:B------:R-:W-:Y:S01]  /*7510*/  BSSY B1, `(.L_x_8324) ;  /* 0x000007c000017945 */ /* 0x000fe20003800000 */
[C---:B------:R-:W-:Y:S01]  /*7520*/  VIADD R6, R16.reuse, 0x20 ;  /* 0x0000002010067836 */ /* 0x040fe20000000000 */
[-C--:B-1----:R-:W-:Y:S02]  /*7530*/  ISETP.GE.AND P0, PT, R16, R3.reuse, PT ;  /* 0x000000031000720c */ /* 0x082fe40003f06270 */
[-C--:B------:R-:W-:Y:S02]  /*7540*/  ISETP.GE.AND P1, PT, R4, R3.reuse, PT ;  /* 0x000000030400720c */ /* 0x080fe40003f26270 */
[----:B------:R-:W-:-:S09]  /*7550*/  ISETP.GE.AND P2, PT, R6, R3, PT ;  /* 0x000000030600720c */ /* 0x000fd20003f46270 */
[----:B------:R-:W-:Y:S05]  /*7560*/  @P0 BRA `(.L_x_8325) ;  /* 0x0000000400d80947 */ /* 0x000fea0003800000 */
[----:B------:R-:W1:Y:S01]  /*7570*/  LDS.128 R4, [R0+0xf000] ;  /* 0x00f0000000047984 */ /* 0x000e620000000c00 */
[----:B-----5:R-:W-:Y:S02]  /*7580*/  SHF.R.U32.HI R10, RZ, 0x8, R34 ;  /* 0x00000008ff0a7819 */ /* 0x020fe40000011622 */
[----:B------:R-:W-:Y:S02]  /*7590*/  LOP3.LUT R3, R34, 0xff, RZ, 0xc0, !PT ;  /* 0x000000ff22037812 */ /* 0x000fe400078ec0ff */
[----:B------:R-:W-:Y:S02]  /*75a0*/  LOP3.LUT R10, R10, 0xff, RZ, 0xc0, !PT ;  /* 0x000000ff0a0a7812 */ /* 0x000fe400078ec0ff */
[----:B------:R-:W-:Y:S02]  /*75b0*/  SHF.R.U32.HI R12, RZ, 0x8, R35 ;  /* 0x00000008ff0c7819 */ /* 0x000fe40000011623 */
[----:B------:R-:W-:Y:S02]  /*75c0*/  PRMT R3, R10, 0x7604, R3 ;  /* 0x000076040a037816 */ /* 0x000fe40000000003 */
[----:B------:R-:W-:-:S02]  /*75d0*/  LOP3.LUT R11, R35, 0xff, RZ, 0xc0, !PT ;  /* 0x000000ff230b7812 */ /* 0x000fc400078ec0ff */
[----:B------:R-:W-:Y:S02]  /*75e0*/  LOP3.LUT R12, R12, 0xff, RZ, 0xc0, !PT ;  /* 0x000000ff0c0c7812 */ /* 0x000fe400078ec0ff */
[----:B0-----:R-:W-:Y:S02]  /*75f0*/  SHF.R.U32.HI R26, RZ, 0x10, R35 ;  /* 0x00000010ff1a7819 */ /* 0x001fe40000011623 */
        /* <DEDUP_REMOVED lines=31> */
[-C--:B------:R-:W-:Y:S01]  /*77f0*/  F2FP.F16.E4M3.UNPACK_B R7, R5.reuse ;  /* 0x00000005ff07723e */ /* 0x080fe200020006ff */
[-C--:B------:R-:W-:Y:S01]  /*7800*/  FMUL.FTZ R38, R10, R26.reuse ;  /* 0x0000001a0a267220 */ /* 0x080fe20000410000 */
        /* <DEDUP_REMOVED lines=76> */
.L_x_8325:
[----:B------:R-:W-:Y:S05]  /*7cd0*/  BSYNC B1 ;  /* 0x0000000000017941 */ /* 0x000fea0003800000 */
.L_x_8324:
[----:B------:R-:W-:Y:S04]  /*7ce0*/  BSSY B1, `(.L_x_8326) ;  /* 0x000007c000017945 */ /* 0x000fe80003800000 */
[----:B------:R-:W-:Y:S05]  /*7cf0*/  @P1 BRA `(.L_x_8327) ;  /* 0x0000000400e81947 */ /* 0x000fea0003800000 */
[----:B-1----:R-:W1:Y:S01]  /*7d00*/  LDS.128 R4, [R0+0x10800] ;  /* 0x0108000000047984 */ /* 0x002e620000000c00 */
        /* <DEDUP_REMOVED lines=121> */
.L_x_8327:
[----:B------:R-:W-:Y:S05]  /*84a0*/  BSYNC B1 ;  /* 0x0000000000017941 */ /* 0x000fea0003800000 */
.L_x_8326:
[----:B------:R-:W-:Y:S05]  /*84b0*/  @P2 BRA `(.L_x_8323) ;  /* 0x0000002800942947 */ /* 0x000fea0003800000 */
[----:B-12---:R-:W1:Y:S01]  /*84c0*/  LDS.128 R4, [R0+0x12000] ;  /* 0x0120000000047984 */ /* 0x006e620000000c00 */
[----:B-----5:R-:W-:Y:S02]  /*84d0*/  SHF.R.U32.HI R10, RZ, 0x8, R8 ;  /* 0x00000008ff0a7819 */ /* 0x020fe40000011608 */
[----:B------:R-:W-:Y:S02]  /*84e0*/  LOP3.LUT R3, R8, 0xff, RZ, 0xc0, !PT ;  /* 0x000000ff08037812 */ /* 0x000fe400078ec0ff */
[----:B------:R-:W-:Y:S02]  /*84f0*/  LOP3.LUT R10, R10, 0xff, RZ, 0xc0, !PT ;  /* 0x000000ff0a0a7812 */ /* 0x000fe400078ec0ff */
[----:B------:R-:W-:Y:S02]  /*8500*/  SHF.R.U32.HI R12, RZ, 0x8, R9 ;  /* 0x00000008ff0c7819 */ /* 0x000fe40000011609 */
[----:B------:R-:W-:Y:S02]  /*8510*/  SHF.R.U32.HI R15, RZ, 0x8, R21 ;  /* 0x00000008ff0f7819 */ /* 0x000fe40000011615 */
[----:B------:R-:W-:-:S02]  /*8520*/  PRMT R3, R10, 0x7604, R3 ;  /* 0x000076040a037816 */ /* 0x000fc40000000003 */
[----:B------:R-:W-:Y:S02]  /*8530*/  LOP3.LUT R11, R9, 0xff, RZ, 0xc0, !PT ;  /* 0x000000ff090b7812 */ /* 0x000fe400078ec0ff */
[----:B------:R-:W-:Y:S02]  /*8540*/  LOP3.LUT R12, R12, 0xff, RZ, 0xc0, !PT ;  /* 0x000000ff0c0c7812 */ /* 0x000fe400078ec0ff */
        /* <DEDUP_REMOVED lines=17> */
[----:B-1----:R-:W-:-:S02]  /*8660*/  F2FP.F16.E4M3.UNPACK_B R3, R6.H1 ;  /* 0x00000006ff03723e */ /* 0x002fc400030006ff */
        /* <DEDUP_REMOVED lines=13> */
[C---:B0-----:R-:W-:Y:S01]  /*8740*/  FMUL.FTZ R26, R8.reuse, R24 ;  /* 0x00000018081a7220 */ /* 0x041fe20000410000 */
        /* <DEDUP_REMOVED lines=78> */
.L_x_8314:
        /* <DEDUP_REMOVED lines=11> */
[----:B--2---:R-:W-:-:S04]  /*8ce0*/  LEA.HI R3, R8, R8, RZ, 0x1 ;  /* 0x0000000808037211 */ /* 0x004fc800078f08ff */
[----:B------:R-:W-:-:S05]  /*8cf0*/  LOP3.LUT R3, R3, 0xfffffffe, RZ, 0xc0, !PT ;  /* 0xfffffffe03037812 */ /* 0x000fca00078ec0ff */
[----:B------:R-:W-:Y:S01]  /*8d00*/  IMAD.IADD R3, R8, 0x1, -R3 ;  /* 0x0000000108037824 */ /* 0x000fe200078e0a03 */
[----:B------:R-:W-:Y:S06]  /*8d10*/  @P1 BRA `(.L_x_8329) ;  /* 0x00000000003c1947 */ /* 0x000fec0003800000 */
[----:B------:R-:W-:Y:S01]  /*8d20*/  ULDC UR4, c[0x0][0x3d4] ;  /* 0x0000f50000047ab9 */ /* 0x000fe20000000800 */
[----:B------:R-:W-:Y:S02]  /*8d30*/  CS2R R28, SRZ ;  /* 0x00000000001c7805 */ /* 0x000fe4000001ff00 */
[----:B------:R-:W-:Y:S02]  /*8d40*/  ISETP.GE.AND P0, PT, R22, UR4, PT ;  /* 0x0000000416007c0c */ /* 0x000fe4000bf06270 */
[----:B------:R-:W-:Y:S02]  /*8d50*/  CS2R R30, SRZ ;  /* 0x00000000001e7805 */ /* 0x000fe4000001ff00 */
[----:B------:R-:W-:Y:S02]  /*8d60*/  ISETP.GE.AND P2, PT, R156, UR4, PT ;  /* 0x000000049c007c0c */ /* 0x000fe4000bf46270 */
[----:B------:R-:W-:Y:S02]  /*8d70*/  CS2R R32, SRZ ;  /* 0x0000000000207805 */ /* 0x000fe4000001ff00 */
[----:B------:R-:W-:-:S02]  /*8d80*/  CS2R R34, SRZ ;  /* 0x0000000000227805 */ /* 0x000fc4000001ff00 */
[----:B------:R-:W-:Y:S02]  /*8d90*/  CS2R R4, SRZ ;  /* 0x0000000000047805 */ /* 0x000fe4000001ff00 */
[----:B------:R-:W-:Y:S02]  /*8da0*/  CS2R R6, SRZ ;  /* 0x0000000000067805 */ /* 0x000fe4000001ff00 */
[----:B------:R-:W-:Y:S02]  /*8db0*/  CS2R R24, SRZ ;  /* 0x0000000000187805 */ /* 0x000fe4000001ff00 */
[----:B------:R-:W-:Y:S01]  /*8dc0*/  CS2R R26, SRZ ;  /* 0x00000000001a7805 */ /* 0x000fe2000001ff00 */
[----:B------:R0:W5:Y:S04]  /*8dd0*/  @!P0 LDG.E.128 R28, desc[UR40][R42.64] ;  /* 0x000000282a1c8981 */ /* 0x000168000c1e1d00 */
[----:B------:R0:W5:Y:S04]  /*8de0*/  @!P2 LDG.E.128 R32, desc[UR40][R42.64+0x20] ;  /* 0x000020282a20a981 */ /* 0x000168000c1e1d00 */
[----:B------:R0:W5:Y:S04]  /*8df0*/  @!P0 LDG.E.128 R4, desc[UR40][R44.64] ;  /* 0x000000282c048981 */ /* 0x000168000c1e1d00 */
[----:B------:R0:W5:Y:S02]  /*8e00*/  @!P2 LDG.E.128 R24, desc[UR40][R44.64+0x20] ;  /* 0x000020282c18a981 */ /* 0x000164000c1e1d00 */
.L_x_8329:
[----:B------:R-:W-:Y:S05]  /*8e10*/  BSYNC B1 ;  /* 0x0000000000017941 */ /* 0x000fea0003800000 */
.L_x_8328:
[----:B------:R-:W-:Y:S01]  /*8e20*/  UMOV UR4, 0xffffffff ;  /* 0xffffffff00047882 */ /* 0x000fe20000000000 */
[----:B------:R-:W-:Y:S02]  /*8e30*/  SHF.L.U32 R3, R3, 0x1f, RZ ;  /* 0x0000001f03037819 */ /* 0x000fe400000006ff */
[----:B------:R-:W-:Y:S05]  /*8e40*/  BRA.DIV UR4, `(.L_x_8330) ;  /* 0x000000ee04607947 */ /* 0x000fea000b800000 */
.L_x_8526:
[----:B------:R-:W-:-:S03]  /*8e50*/  UMOV UR4, 0xffffffff ;  /* 0xffffffff00047882 */ /* 0x000fc60000000000 */
[----:B------:R-:W-:Y:S05]  /*8e60*/  BRA.DIV UR4, `(.L_x_8331) ;  /* 0x000000ee04807947 */ /* 0x000fea000b800000 */
.L_x_8529:
[----:B------:R-:W-:-:S03]  /*8e70*/  UMOV UR4, 0xffffffff ;  /* 0xffffffff00047882 */ /* 0x000fc60000000000 */
[----:B------:R-:W-:Y:S05]  /*8e80*/  BRA.DIV UR4, `(.L_x_8332) ;  /* 0x000000ee04a07947 */ /* 0x000fea000b800000 */
.L_x_8532:
[----:B------:R-:W-:-:S03]  /*8e90*/  UMOV UR4, 0xffffffff ;  /* 0xffffffff00047882 */ /* 0x000fc60000000000 */
[----:B------:R-:W-:Y:S05]  /*8ea0*/  BRA.DIV UR4, `(.L_x_8333) ;  /* 0x000000ee04c07947 */ /* 0x000fea000b800000 */
.L_x_8535:
[----:B------:R-:W1:Y:S01]  /*8eb0*/  SYNCS.PHASECHK.TRANS64.TRYWAIT P0, [R18+URZ+0x19c00], R3 ;  /* 0x019c0003120075a7 */ /* 0x000e62000800017f */
[----:B------:R-:W-:Y:S04]  /*8ec0*/  BSSY B1, `(.L_x_8334) ;  /* 0x0000002000017945 */ /* 0x000fe80003800000 */
[----:B-1----:R-:W-:Y:S05]  /*8ed0*/  @!P0 BRA `(.L_x_8335) ;  /* 0x000000ec00dc8947 */ /* 0x002fea0003800000 */
.L_x_8536:
[----:B------:R-:W-:Y:S05]  /*8ee0*/  BSYNC B1 ;  /* 0x0000000000017941 */ /* 0x000fea0003800000 */
.L_x_8334:
[----:B------:R-:W-:Y:S05]  /*8ef0*/  @P1 BRA `(.L_x_8323) ;  /* 0x0000002000041947 */ /* 0x000fea0003800000 */
[----:B------:R2:W5:Y:S01]  /*8f00*/  LDL R62, [R1] ;  /* 0x00000000013e7983 */ /* 0x0005620000100800 */
[----:B-1----:R-:W1:Y:S03]  /*8f10*/  LDC R3, c[0x0][0x3d4] ;  /* 0x0000f500ff037b82 */ /* 0x002e660000000800 */
[----:B------:R2:W5:Y:S04]  /*8f20*/  LDL R61, [R1+0x4] ;  /* 0x00000400013d7983 */ /* 0x0005680000100800 */
[----:B------:R2:W5:Y:S01]  /*8f30*/  LDL R60, [R1+0x50] ;  /* 0x00005000013c7983 */ /* 0x0005620000100800 */
[----:B------:R-:W-:Y:S01]  /*8f40*/  BSSY B1, `(.L_x_8336) ;  /* 0x00000fd000017945 */ /* 0x000fe20003800000 */
[----:B-1----:R-:W-:-:S02]  /*8f50*/  ISETP.GE.AND P0, PT, R22, R3, PT ;  /* 0x000000031600720c */ /* 0x002fc40003f06270 */
[----:B------:R-:W-:-:S11]  /*8f60*/  ISETP.GE.AND P1, PT, R156, R3, PT ;  /* 0x000000039c00720c */ /* 0x000fd60003f26270 */
[----:B--2---:R-:W-:Y:S05]  /*8f70*/  @P0 BRA `(.L_x_8337) ;  /* 0x0000000c00e40947 */ /* 0x004fea0003800000 */
[----:B------:R-:W1:Y:S01]  /*8f80*/  S2R R12, SR_TID.X ;  /* 0x00000000000c7919 */ /* 0x000e620000002100 */
[----:B-----5:R-:W-:Y:S02]  /*8f90*/  SHF.R.U32.HI R9, RZ, 0x8, R28 ;  /* 0x00000008ff097819 */ /* 0x020fe4000001161c */
        /* <DEDUP_REMOVED lines=8> */
[----:B0-----:R-:W-:Y:S02]  /*9020*/  SHF.R.U32.HI R45, RZ, 0x8, R7 ;  /* 0x00000008ff2d7819 */ /* 0x001fe40000011607 */
[----:B------:R-:W-:Y:S02]  /*9030*/  PRMT R36, R11, 0x7604, R10 ;  /* 0x000076040b247816 */ /* 0x000fe4000000000a */
[----:B------:R-:W-:-:S02]  /*9040*/  SHF.R.U32.HI R11, RZ, 0x8, R31 ;  /* 0x00000008ff0b7819 */ /* 0x000fc4000001161f */
[----:B------:R-:W-:Y:S02]  /*9050*/  LOP3.LUT R10, R31, 0xff, RZ, 0xc0, !PT ;  /* 0x000000ff1f0a7812 */ /* 0x000fe400078ec0ff */
[----:B------:R-:W-:Y:S02]  /*9060*/  LOP3.LUT R11, R11, 0xff, RZ, 0xc0, !PT ;  /* 0x000000ff0b0b7812 */ /* 0x000fe400078ec0ff */
[----:B------:R-:W-:Y:S02]  /*9070*/  SHF.R.U32.HI R40, RZ, 0x8, R5 ;  /* 0x00000008ff287819 */ /* 0x000fe40000011605 */
[----:B------:R-:W-:Y:S01]  /*9080*/  PRMT R38, R11, 0x7604, R10 ;  /* 0x000076040b267816 */ /* 0x000fe2000000000a */
[----:B-1----:R-:W-:Y:S01]  /*9090*/  VIADD R15, R12, 0xffffff80 ;  /* 0xffffff800c0f7836 */ /* 0x002fe20000000000 */
[----:B------:R-:W-:Y:S02]  /*90a0*/  LOP3.LUT R12, R30, 0xff, RZ, 0xc0, !PT ;  /* 0x000000ff1e0c7812 */ /* 0x000fe400078ec0ff */
[----:B------:R-:W-:-:S02]  /*90b0*/  LOP3.LUT R44, R7, 0xff, RZ, 0xc0, !PT ;  /* 0x000000ff072c7812 */ /* 0x000fc400078ec0ff */
[----:B------:R-:W-:Y:S02]  /*90c0*/  LEA.HI R14, R15, R15, RZ, 0x1 ;  /* 0x0000000f0f0e7211 */ /* 0x000fe400078f08ff */
[----:B------:R-:W-:Y:S02]  /*90d0*/  PRMT R39, R13, 0x7604, R12 ;  /* 0x000076040d277816 */ /* 0x000fe4000000000c */
[----:B------:R-:W-:Y:S02]  /*90e0*/  LOP3.LUT R14, R14, 0xfffffffe, RZ, 0xc0, !PT ;  /* 0xfffffffe0e0e7812 */ /* 0x000fe400078ec0ff */
[----:B------:R-:W-:Y:S02]  /*90f0*/  SHF.R.U32.HI R13, RZ, 0x8, R4 ;  /* 0x00000008ff0d7819 */ /* 0x000fe40000011604 */
[----:B------:R-:W-:Y:S01]  /*9100*/  LOP3.LUT R12, R4, 0xff, RZ, 0xc0, !PT ;  /* 0x000000ff040c7812 */ /* 0x000fe200078ec0ff */
[----:B------:R-:W-:Y:S01]  /*9110*/  IMAD.IADD R14, R15, 0x1, -R14 ;  /* 0x000000010f0e7824 */ /* 0x000fe200078e0a0e */
[----:B------:R-:W-:-:S02]  /*9120*/  LOP3.LUT R15, R13, 0xff, RZ, 0xc0, !PT ;  /* 0x000000ff0d0f7812 */ /* 0x000fc400078ec0ff */
[----:B------:R-:W-:Y:S02]  /*9130*/  LOP3.LUT R45, R45, 0xff, RZ, 0xc0, !PT ;  /* 0x000000ff2d2d7812 */ /* 0x000fe400078ec0ff */
[----:B------:R-:W-:Y:S02]  /*9140*/  LEA.HI R8, R3, R14, RZ, 0x1c ;  /* 0x0000000e03087211 */ /* 0x000fe400078fe0ff */
[----:B------:R-:W-:Y:S02]  /*9150*/  PRMT R43, R15, 0x7604, R12 ;  /* 0x000076040f2b7816 */ /* 0x000fe4000000000c */
[C---:B------:R-:W-:Y:S01]  /*9160*/  LEA.HI R9, R8.reuse, R8, RZ, 0x1 ;  /* 0x0000000808097211 */ /* 0x040fe200078f08ff */
[----:B------:R-:W-:Y:S01]  /*9170*/  IMAD.SHL.U32 R8, R8, 0x10, RZ ;  /* 0x0000001008087824 */ /* 0x000fe200078e00ff */
[----:B------:R-:W-:Y:S02]  /*9180*/  LOP3.LUT R37, R5, 0xff, RZ, 0xc0, !PT ;  /* 0x000000ff05257812 */ /* 0x000fe400078ec0ff */
[----:B------:R-:W-:-:S02]  /*9190*/  SHF.R.S32.HI R9, RZ, 0x1, R9 ;  /* 0x00000001ff097819 */ /* 0x000fc40000011409 */
[----:B------:R-:W-:Y:S02]  /*91a0*/  LOP3.LUT R8, R62, 0x10, R8, 0xf8, !PT ;  /* 0x000000103e087812 */ /* 0x000fe400078ef808 */
[----:B------:R-:W-:Y:S01]  /*91b0*/  LOP3.LUT R40, R40, 0xff, RZ, 0xc0, !PT ;  /* 0x000000ff28287812 */ /* 0x000fe200078ec0ff */
[----:B------:R-:W-:Y:S01]  /*91c0*/  IMAD R13, R9, 0x1800, R61 ;  /* 0x00001800090d7824 */ /* 0x000fe200078e023d */
[----:B------:R-:W-:Y:S02]  /*91d0*/  LOP3.LUT R20, R8, R60, RZ, 0x3c, !PT ;  /* 0x0000003c08147212 */ /* 0x000fe400078e3cff */
[----:B------:R-:W0:Y:S01]  /*91e0*/  LDS.128 R8, [R0+0xf000] ;  /* 0x00f0000000087984 */ /* 0x000e220000000c00 */
[----:B------:R-:W-:Y:S02]  /*91f0*/  SHF.R.U32.HI R42, RZ, 0x8, R6 ;  /* 0x00000008ff2a7819 */ /* 0x000fe40000011606 */
[----:B------:R-:W-:Y:S02]  /*9200*/  IADD3 R20, R18, R13, R20 ;  /* 0x0000000d12147210 */ /* 0x000fe40007ffe014 */
[----:B------:R-:W-:-:S02]  /*9210*/  PRMT R44, R45, 0x7604, R44 ;  /* 0x000076042d2c7816 */ /* 0x000fc4000000002c */
[----:B------:R-:W-:Y:S01]  /*9220*/  SHF.R.U32.HI R45, RZ, 0x10, R5 ;  /* 0x00000010ff2d7819 */ /* 0x000fe20000011605 */
[----:B------:R-:W1:Y:S01]  /*9230*/  LDS.128 R12, [R20+0xf000] ;  /* 0x00f00000140c7984 */ /* 0x000e620000000c00 */
[----:B------:R-:W-:Y:S02]  /*9240*/  PRMT R40, R40, 0x7604, R37 ;  /* 0x0000760428287816 */ /* 0x000fe40000000025 */
[----:B------:R-:W-:Y:S01]  /*9250*/  LOP3.LUT R41, R6, 0xff, RZ, 0xc0, !PT ;  /* 0x000000ff06297812 */ /* 0x000fe200078ec0ff */
[----:B------:R-:W-:Y:S01]  /*9260*/  IMAD.U32 R45, R45, 0x10000, RZ ;  /* 0x000100002d2d7824 */ /* 0x000fe200078e00ff */
[----:B------:R-:W-:Y:S02]  /*9270*/  LOP3.LUT R42, R42, 0xff, RZ, 0xc0, !PT ;  /* 0x000000ff2a2a7812 */ /* 0x000fe400078ec0ff */
[----:B------:R-:W-:Y:S02]  /*9280*/  SHF.R.U32.HI R37, RZ, 0x10, R29 ;  /* 0x00000010ff257819 */ /* 0x000fe4000001161d */
[----:B------:R-:W-:-:S02]  /*9290*/  PRMT R47, R42, 0x7604, R41 ;  /* 0x000076042a2f7816 */ /* 0x000fc40000000029 */
[----:B------:R-:W-:Y:S01]  /*92a0*/  SHF.R.U32.HI R41, RZ, 0x10, R31 ;  /* 0x00000010ff297819 */ /* 0x000fe2000001161f */
[----:B------:R-:W-:Y:S01]  /*92b0*/  IMAD.U32 R37, R37, 0x10000, RZ ;  /* 0x0001000025257824 */ /* 0x000fe200078e00ff */
[----:B------:R-:W-:Y:S02]  /*92c0*/  SHF.R.U32.HI R49, RZ, 0x10, R7 ;  /* 0x00000010ff317819 */ /* 0x000fe40000011607 */
[----:B------:R-:W-:Y:S01]  /*92d0*/  LOP3.LUT R45, R40, 0xff0000, R45, 0xf8, !PT ;  /* 0x00ff0000282d7812 */ /* 0x000fe200078ef82d */
[----:B------:R-:W-:Y:S01]  /*92e0*/  IMAD.U32 R41, R41, 0x10000, RZ ;  /* 0x0001000029297824 */ /* 0x000fe200078e00ff */
[----:B------:R-:W-:Y:S01]  /*92f0*/  LOP3.LUT R21, R21, 0xff0000, R28, 0xf8, !PT ;  /* 0x00ff000015157812 */ /* 0x000fe200078ef81c */
        /* <DEDUP_REMOVED lines=9> */
[-C--:B0-----:R-:W-:Y:S02]  /*9390*/  F2FP.F16.E4M3.UNPACK_B R29, R8.reuse ;  /* 0x00000008ff1d723e */ /* 0x081fe400020006ff */
[----:B------:R-:W-:Y:S02]  /*93a0*/  F2FP.F16.E4M3.UNPACK_B R39, R8.H1 ;  /* 0x00000008ff27723e */ /* 0x000fe400030006ff */
[----:B------:R-:W-:Y:S02]  /*93b0*/  LOP3.LUT R51, R44, 0xff0000, R49, 0xf8, !PT ;  /* 0x00ff00002c337812 */ /* 0x000fe400078ef831 */
[----:B------:R-:W-:Y:S02]  /*93c0*/  LOP3.LUT R47, R47, 0xff0000, R6, 0xf8, !PT ;  /* 0x00ff00002f2f7812 */ /* 0x000fe400078ef806 */
[----:B------:R-:W-:Y:S02]  /*93d0*/  F2FP.F16.E4M3.UNPACK_B R50, R48 ;  /* 0x00000030ff32723e */ /* 0x000fe400020006ff */
[----:B-1----:R-:W-:-:S02]  /*93e0*/  F2FP.F16.E4M3.UNPACK_B R8, R13 ;  /* 0x0000000dff08723e */ /* 0x002fc400020006ff */
[-C--:B------:R-:W-:Y:S02]  /*93f0*/  F2FP.F16.E4M3.UNPACK_B R40, R11.reuse ;  /* 0x0000000bff28723e */ /* 0x080fe400020006ff */
[----:B------:R-:W-:Y:S02]  /*9400*/  F2FP.F16.E4M3.UNPACK_B R45, R11.H1 ;  /* 0x0000000bff2d723e */ /* 0x000fe400030006ff */
[----:B------:R-:W-:Y:S02]  /*9410*/  F2FP.F16.E4M3.UNPACK_B R11, R42 ;  /* 0x0000002aff0b723e */ /* 0x000fe400020006ff */
[----:B------:R-:W-:Y:S02]  /*9420*/  LOP3.LUT R49, R41, 0xff000000, R31, 0xf8, !PT ;  /* 0xff00000029317812 */ /* 0x000fe400078ef81f */
[----:B------:R-:W-:Y:S01]  /*9430*/  LOP3.LUT R30, R43, 0xff000000, R4, 0xf8, !PT ;  /* 0xff0000002b1e7812 */ /* 0x000fe200078ef804 */
[----:B------:R-:W-:Y:S01]  /*9440*/  HADD2.F32 R43, -RZ, R11.H0_H0 ;  /* 0x2000000bff2b7230 */ /* 0x000fe20000004100 */
[----:B------:R-:W-:Y:S01]  /*9450*/  LOP3.LUT R4, R47, 0xff000000, R6, 0xf8, !PT ;  /* 0xff0000002f047812 */ /* 0x000fe200078ef806 */
[----:B------:R-:W-:Y:S01]  /*9460*/  HADD2.F32 R6, -RZ, R8.H0_H0 ;  /* 0x20000008ff067230 */ /* 0x000fe20000004100 */
[----:B------:R-:W-:Y:S01]  /*9470*/  LOP3.LUT R53, R51, 0xff000000, R7, 0xf8, !PT ;  /* 0xff00000033357812 */ /* 0x000fe200078ef807 */
[----:B------:R-:W-:Y:S01]  /*9480*/  HADD2.F32 R51, -RZ, R50.H0_H0 ;  /* 0x20000032ff337230 */ /* 0x000fe20000004100 */
[-C--:B------:R-:W-:Y:S01]  /*9490*/  F2FP.F16.E4M3.UNPACK_B R31, R9.reuse ;  /* 0x00000009ff1f723e */ /* 0x080fe200020006ff */
[----:B------:R-:W-:Y:S01]  /*94a0*/  HADD2.F32 R8, -RZ, R8.H1_H1 ;  /* 0x30000008ff087230 */ /* 0x000fe20000004100 */
[----:B------:R-:W-:Y:S01]  /*94b0*/  F2FP.F16.E4M3.UNPACK_B R36, R9.H1 ;  /* 0x00000009ff24723e */ /* 0x000fe200030006ff */
[C---:B------:R-:W-:Y:S01]  /*94c0*/  FMUL.FTZ R52, R6.reuse, R43 ;  /* 0x0000002b06347220 */ /* 0x040fe20000410000 */
[-C--:B------:R-:W-:Y:S01]  /*94d0*/  F2FP.F16.E4M3.UNPACK_B R37, R12.reuse ;  /* 0x0000000cff25723e */ /* 0x080fe200020006ff */
[----:B------:R-:W-:Y:S01]  /*94e0*/  HADD2.F32 R9, -RZ, R31.H0_H0 ;  /* 0x2000001fff097230 */ /* 0x000fe20000004100 */
[----:B------:R-:W-:Y:S01]  /*94f0*/  F2FP.F16.E4M3.UNPACK_B R44, R12.H1 ;  /* 0x0000000cff2c723e */ /* 0x000fe200030006ff */
[----:B------:R-:W-:Y:S01]  /*9500*/  FMUL.FTZ R12, R6, R51 ;  /* 0x00000033060c7220 */ /* 0x000fe20000410000 */
[-C--:B------:R-:W-:Y:S01]  /*9510*/  F2FP.F16.E4M3.UNPACK_B R41, R15.reuse ;  /* 0x0000000fff29723e */ /* 0x080fe200020006ff */
[----:B------:R-:W-:Y:S01]  /*9520*/  HADD2.F32 R50, -RZ, R50.H1_H1 ;  /* 0x30000032ff327230 */ /* 0x000fe20000004100 */
[----:B------:R-:W-:Y:S01]  /*9530*/  F2FP.F16.E4M3.UNPACK_B R47, R15.H1 ;  /* 0x0000000fff2f723e */ /* 0x000fe200030006ff */
[C---:B------:R-:W-:Y:S01]  /*9540*/  FFMA.FTZ R6, R9.reuse, R43, -R12 ;  /* 0x0000002b09067223 */ /* 0x040fe2000001080c */
[----:B------:R-:W-:Y:S01]  /*9550*/  F2FP.F16.E4M3.UNPACK_B R38, R13.H1 ;  /* 0x0000000dff26723e */ /* 0x000fe200030006ff */
[----:B------:R-:W-:Y:S01]  /*9560*/  HADD2.F32 R12, -RZ, R11.H1_H1 ;  /* 0x3000000bff0c7230 */ /* 0x000fe20000004100 */
[----:B------:R-:W-:Y:S01]  /*9570*/  F2FP.F16.E4M3.UNPACK_B R15, R48.H1 ;  /* 0x00000030ff0f723e */ /* 0x000fe200030006ff */
[----:B------:R-:W-:Y:S01]  /*9580*/  FFMA.FTZ R9, R9, R51, R52 ;  /* 0x0000003309097223 */ /* 0x000fe20000010034 */
[----:B------:R-:W-:Y:S01]  /*9590*/  F2FP.F16.E4M3.UNPACK_B R42, R42.H1 ;  /* 0x0000002aff2a723e */ /* 0x000fe200030006ff */
        /* <DEDUP_REMOVED lines=11> */
[C---:B------:R-:W-:Y:S01]  /*9650*/  FFMA.FTZ R8, R31.reuse, R50, R43 ;  /* 0x000000321f087223 */ /* 0x040fe2000001002b */
[----:B------:R-:W-:Y:S01]  /*9660*/  FFMA.FTZ R11, R31, R12, -R54 ;  /* 0x0000000c1f0b7223 */ /* 0x000fe20000010836 */
[----:B------:R-:W-:Y:S01]  /*9670*/  HADD2.F32 R43, -RZ, R42.H1_H1 ;  /* 0x3000002aff2b7230 */ /* 0x000fe20000004100 */
[----:B------:R-:W-:Y:S01]  /*9680*/  F2FP.F16.E4M3.UNPACK_B R50, R53 ;  /* 0x00000035ff32723e */ /* 0x000fe200020006ff */
[C---:B------:R-:W-:Y:S01]  /*9690*/  FFMA.FTZ R12, R13.reuse, R48, -R56 ;  /* 0x000000300d0c7223 */ /* 0x040fe20000010838 */
[-C--:B------:R-:W-:Y:S01]  /*96a0*/  F2FP.F16.E4M3.UNPACK_B R42, R49.reuse ;  /* 0x00000031ff2a723e */ /* 0x080fe200020006ff */
        /* <DEDUP_REMOVED lines=18> */
[----:B------:R-:W-:Y:S01]  /*97d0*/  F2FP.F16.E4M3.UNPACK_B R52, R53.H1 ;  /* 0x00000035ff34723e */ /* 0x000fe200030006ff */
[----:B------:R-:W-:Y:S01]  /*97e0*/  HADD2.F32 R48, -RZ, R42.H1_H1 ;  /* 0x3000002aff307230 */ /* 0x000fe20000004100 */
[-C--:B------:R-:W-:Y:S01]  /*97f0*/  F2FP.F16.E4M3.UNPACK_B R5, R10.reuse ;  /* 0x0000000aff05723e */ /* 0x080fe200020006ff */
[----:B------:R-:W-:Y:S01]  /*9800*/  HADD2.F32 R51, -RZ, R50.H1_H1 ;  /* 0x30000032ff337230 */ /* 0x000fe20000004100 */
[----:B------:R-:W-:Y:S01]  /*9810*/  F2FP.F16.E4M3.UNPACK_B R10, R10.H1 ;  /* 0x0000000aff0a723e */ /* 0x000fe200030006ff */
[----:B------:R-:W-:Y:S02]  /*9820*/  HADD2.F32 R53, -RZ, R52.H0_H0 ;  /* 0x20000034ff357230 */ /* 0x000fe40000004100 */
[----:B------:R-:W-:Y:S01]  /*9830*/  FMUL.FTZ R54, R41, R48 ;  /* 0x0000003029367220 */ /* 0x000fe20000410000 */
[----:B------:R-:W-:-:S02]  /*9840*/  HADD2.F32 R42, -RZ, R47.H0_H0 ;  /* 0x2000002fff2a7230 */ /* 0x000fc40000004100 */
[----:B------:R-:W-:Y:S01]  /*9850*/  FMUL.FTZ R55, R41, R51 ;  /* 0x0000003329377220 */ /* 0x000fe20000410000 */
[----:B------:R-:W-:Y:S01]  /*9860*/  HADD2.F32 R50, -RZ, R49.H0_H0 ;  /* 0x20000031ff327230 */ /* 0x000fe20000004100 */
[----:B------:R-:W-:Y:S01]  /*9870*/  F2FP.SATFINITE.E4M3.F32.PACK_AB_MERGE_C R13, R38, R13, RZ ;  /* 0x0000000d260d723e */ /* 0x000fe200048070ff */
[----:B------:R-:W-:Y:S02]  /*9880*/  HADD2.F32 R43, -RZ, R45.H0_H0 ;  /* 0x2000002dff2b7230 */ /* 0x000fe40000004100 */
[C---:B------:R-:W-:Y:S01]  /*9890*/  FMUL.FTZ R56, R42.reuse, R53 ;  /* 0x000000352a387220 */ /* 0x040fe20000410000 */
[----:B------:R-:W-:Y:S02]  /*98a0*/  HADD2.F32 R40, -RZ, R40.H1_H1 ;  /* 0x30000028ff287230 */ /* 0x000fe40000004100 */
[-C--:B------:R-:W-:Y:S01]  /*98b0*/  FMUL.FTZ R58, R42, R50.reuse ;  /* 0x000000322a3a7220 */ /* 0x080fe20000410000 */
[----:B------:R-:W-:Y:S01]  /*98c0*/  F2FP.SATFINITE.E4M3.F32.PACK_AB_MERGE_C R9, R8, R9, R13 ;  /* 0x000000090809723e */ /* 0x000fe2000480700d */
[C---:B------:R-:W-:Y:S01]  /*98d0*/  FFMA.FTZ R42, R43.reuse, R50, -R56 ;  /* 0x000000322b2a7223 */ /* 0x040fe20000010838 */
[----:B------:R-:W-:Y:S01]  /*98e0*/  F2FP.F16.E4M3.UNPACK_B R50, R28.H1 ;  /* 0x0000001cff32723e */ /* 0x000fe200030006ff */
[----:B------:R-:W-:Y:S01]  /*98f0*/  FFMA.FTZ R43, R43, R53, R58 ;  /* 0x000000352b2b7223 */ /* 0x000fe2000001003a */
[----:B------:R-:W-:Y:S01]  /*9900*/  F2FP.F16.E4M3.UNPACK_B R53, R30.H1 ;  /* 0x0000001eff35723e */ /* 0x000fe200030006ff */
[C---:B------:R-:W-:Y:S01]  /*9910*/  FFMA.FTZ R41, R40.reuse, R48, -R55 ;  /* 0x0000003028297223 */ /* 0x040fe20000010837 */
[----:B------:R-:W-:Y:S01]  /*9920*/  FFMA.FTZ R40, R40, R51, R54 ;  /* 0x0000003328287223 */ /* 0x000fe20000010036 */
[----:B------:R-:W-:-:S02]  /*9930*/  HADD2.F32 R51, -RZ, R49.H1_H1 ;  /* 0x30000031ff337230 */ /* 0x000fc40000004100 */
[----:B------:R-:W-:Y:S02]  /*9940*/  HADD2.F32 R55, -RZ, R52.H1_H1 ;  /* 0x30000034ff377230 */ /* 0x000fe40000004100 */
[----:B------:R-:W-:Y:S02]  /*9950*/  HADD2.F32 R48, -RZ, R45.H1_H1 ;  /* 0x3000002dff307230 */ /* 0x000fe40000004100 */
[----:B------:R-:W-:Y:S02]  /*9960*/  HADD2.F32 R49, -RZ, R47.H1_H1 ;  /* 0x3000002fff317230 */ /* 0x000fe40000004100 */
[----:B------:R-:W-:Y:S02]  /*9970*/  HADD2.F32 R54, -RZ, R53.H0_H0 ;  /* 0x20000035ff367230 */ /* 0x000fe40000004100 */
[----:B------:R-:W-:Y:S02]  /*9980*/  HADD2.F32 R45, -RZ, R44.H0_H0 ;  /* 0x2000002cff2d7230 */ /* 0x000fe40000004100 */
[----:B------:R-:W-:Y:S01]  /*9990*/  FMUL.FTZ R57, R49, R55 ;  /* 0x0000003731397220 */ /* 0x000fe20000410000 */
[----:B------:R-:W-:-:S02]  /*99a0*/  HADD2.F32 R52, -RZ, R50.H0_H0 ;  /* 0x20000032ff347230 */ /* 0x000fc40000004100 */
[----:B------:R-:W-:Y:S01]  /*99b0*/  FMUL.FTZ R58, R49, R51 ;  /* 0x00000033313a7220 */ /* 0x000fe20000410000 */
        /* <DEDUP_REMOVED lines=8> */
[----:B------:R-:W-:Y:S01]  /*9a40*/  F2FP.F16.E4M3.UNPACK_B R49, R30 ;  /* 0x0000001eff31723e */ /* 0x000fe200020006ff */
[----:B------:R-:W-:Y:S01]  /*9a50*/  HADD2.F32 R39, -RZ, R39.H1_H1 ;  /* 0x30000027ff277230 */ /* 0x000fe20000004100 */
[----:B------:R-:W-:Y:S01]  /*9a60*/  F2FP.F16.E4M3.UNPACK_B R47, R28 ;  /* 0x0000001cff2f723e */ /* 0x000fe200020006ff */
[C---:B------:R-:W-:Y:S01]  /*9a70*/  FMUL.FTZ R28, R44.reuse, R53 ;  /* 0x000000352c1c7220 */ /* 0x040fe20000410000 */
[-C--:B------:R-:W-:Y:S01]  /*9a80*/  FMUL.FTZ R44, R44, R50.reuse ;  /* 0x000000322c2c7220 */ /* 0x080fe20000410000 */
[C---:B------:R-:W-:Y:S01]  /*9a90*/  FFMA.FTZ R45, R48.reuse, R51, -R57 ;  /* 0x00000033302d7223 */ /* 0x040fe20000010839 */
[----:B------:R-:W-:Y:S01]  /*9aa0*/  FFMA.FTZ R48, R48, R55, R58 ;  /* 0x0000003730307223 */ /* 0x000fe2000001003a */
[----:B------:R-:W-:Y:S02]  /*9ab0*/  HADD2.F32 R51, -RZ, R49.H0_H0 ;  /* 0x20000031ff337230 */ /* 0x000fe40000004100 */
[----:B------:R-:W-:Y:S01]  /*9ac0*/  FFMA.FTZ R55, R39, R50, -R28 ;  /* 0x0000003227377223 */ /* 0x000fe2000001081c */
[----:B------:R-:W-:-:S02]  /*9ad0*/  HADD2.F32 R30, -RZ, R37.H0_H0 ;  /* 0x20000025ff1e7230 */ /* 0x000fc40000004100 */
[----:B------:R-:W-:Y:S01]  /*9ae0*/  FFMA.FTZ R57, R39, R53, R44 ;  /* 0x0000003527397223 */ /* 0x000fe2000001002c */
[----:B------:R-:W-:Y:S01]  /*9af0*/  HADD2.F32 R39, -RZ, R47.H0_H0 ;  /* 0x2000002fff277230 */ /* 0x000fe20000004100 */
[----:B------:R-:W-:Y:S01]  /*9b00*/  F2FP.SATFINITE.E4M3.F32.PACK_AB_MERGE_C R43, R48, R43, RZ ;  /* 0x0000002b302b723e */ /* 0x000fe200048070ff */
        /* <DEDUP_REMOVED lines=18> */
[--C-:B------:R-:W-:Y:S01]  /*9c30*/  HADD2.F32 R29, -RZ, R28.reuse.H0_H0 ;  /* 0x2000001cff1d7230 */ /* 0x100fe20000004100 */
[----:B------:R-:W-:Y:S01]  /*9c40*/  F2FP.F16.E4M3.UNPACK_B R4, R4 ;  /* 0x00000004ff04723e */ /* 0x000fe200020006ff */
[----:B------:R-:W-:-:S02]  /*9c50*/  HADD2.F32 R37, -RZ, R28.H1_H1 ;  /* 0x3000001cff257230 */ /* 0x000fc40000004100 */
[C---:B------:R-:W-:Y:S01]  /*9c60*/  FMUL.FTZ R51, R30.reuse, R47 ;  /* 0x0000002f1e337220 */ /* 0x040fe20000410000 */
[----:B------:R-:W-:Y:S02]  /*9c70*/  HADD2.F32 R28, -RZ, R10.H0_H0 ;  /* 0x2000000aff1c7230 */ /* 0x000fe40000004100 */
[-C--:B------:R-:W-:Y:S01]  /*9c80*/  FMUL.FTZ R59, R30, R29.reuse ;  /* 0x0000001d1e3b7220 */ /* 0x080fe20000410000 */
[----:B------:R-:W-:Y:S01]  /*9c90*/  HADD2.F32 R39, -RZ, R39.H1_H1 ;  /* 0x30000027ff277230 */ /* 0x000fe20000004100 */
[----:B------:R-:W-:Y:S01]  /*9ca0*/  F2FP.SATFINITE.E4M3.F32.PACK_AB_MERGE_C R54, R57, R54, RZ ;  /* 0x000000363936723e */ /* 0x000fe200048070ff */
[----:B------:R-:W-:Y:S02]  /*9cb0*/  HADD2.F32 R14, -RZ, R14.H1_H1 ;  /* 0x3000000eff0e7230 */ /* 0x000fe40000004100 */
[C---:B------:R-:W-:Y:S01]  /*9cc0*/  FFMA.FTZ R51, R28.reuse, R29, -R51 ;  /* 0x0000001d1c337223 */ /* 0x040fe20000010833 */
[----:B------:R-:W-:Y:S02]  /*9cd0*/  HADD2.F32 R10, -RZ, R10.H1_H1 ;  /* 0x3000000aff0a7230 */ /* 0x000fe40000004100 */
[----:B------:R-:W-:Y:S01]  /*9ce0*/  FFMA.FTZ R59, R28, R47, R59 ;  /* 0x0000002f1c3b7223 */ /* 0x000fe2000001003b */
[----:B------:R-:W-:-:S02]  /*9cf0*/  HADD2.F32 R28, -RZ, R4.H1_H1 ;  /* 0x30000004ff1c7230 */ /* 0x000fc40000004100 */
[C---:B------:R-:W-:Y:S01]  /*9d00*/  FMUL.FTZ R29, R14.reuse, R39 ;  /* 0x000000270e1d7220 */ /* 0x040fe20000410000 */
[----:B------:R-:W-:Y:S01]  /*9d10*/  FMUL.FTZ R14, R14, R37 ;  /* 0x000000250e0e7220 */ /* 0x000fe20000410000 */
[----:B------:R-:W-:Y:S02]  /*9d20*/  F2FP.SATFINITE.E4M3.F32.PACK_AB_MERGE_C R8, R44, R49, R54 ;  /* 0x000000312c08723e */ /* 0x000fe40004807036 */
[C---:B------:R-:W-:Y:S01]  /*9d30*/  FFMA.FTZ R52, R10.reuse, R37, -R29 ;  /* 0x000000250a347223 */ /* 0x040fe2000001081d */
[----:B------:R-:W-:Y:S01]  /*9d40*/  FFMA.FTZ R58, R10, R39, R14 ;  /* 0x000000270a3a7223 */ /* 0x000fe2000001000e */
[--C-:B------:R-:W-:Y:S02]  /*9d50*/  HADD2.F32 R29, -RZ, R21.reuse.H0_H0 ;  /* 0x20000015ff1d7230 */ /* 0x100fe40000004100 */
[----:B------:R-:W-:Y:S01]  /*9d60*/  HADD2.F32 R14, -RZ, R21.H1_H1 ;  /* 0x30000015ff0e7230 */ /* 0x000fe20000004100 */
[----:B------:R-:W-:Y:S01]  /*9d70*/  F2FP.SATFINITE.E4M3.F32.PACK_AB_MERGE_C R51, R52, R51, RZ ;  /* 0x000000333433723e */ /* 0x000fe200048070ff */
[----:B------:R-:W-:Y:S01]  /*9d80*/  HADD2.F32 R21, -RZ, R4.H0_H0 ;  /* 0x20000004ff157230 */ /* 0x000fe20000004100 */
[----:B------:R-:W-:Y:S01]  /*9d90*/  F2FP.SATFINITE.E4M3.F32.PACK_AB_MERGE_C R58, R58, R59, RZ ;  /* 0x0000003b3a3a723e */ /* 0x000fe200048070ff */
[----:B------:R-:W-:-:S02]  /*9da0*/  HADD2.F32 R10, -RZ, R7.H0_H0 ;  /* 0x20000007ff0a7230 */ /* 0x000fc40000004100 */
[----:B------:R-:W-:Y:S02]  /*9db0*/  HADD2.F32 R7, -RZ, R7.H1_H1 ;  /* 0x30000007ff077230 */ /* 0x000fe40000004100 */
[--C-:B------:R-:W-:Y:S02]  /*9dc0*/  HADD2.F32 R4, -RZ, R5.reuse.H0_H0 ;  /* 0x20000005ff047230 */ /* 0x100fe40000004100 */
[C---:B------:R-:W-:Y:S01]  /*9dd0*/  FMUL.FTZ R37, R10.reuse, R21 ;  /* 0x000000150a257220 */ /* 0x040fe20000410000 */
[----:B------:R-:W-:Y:S02]  /*9de0*/  HADD2.F32 R5, -RZ, R5.H1_H1 ;  /* 0x30000005ff057230 */ /* 0x000fe40000004100 */
[-C--:B------:R-:W-:Y:S01]  /*9df0*/  FMUL.FTZ R10, R10, R29.reuse ;  /* 0x0000001d0a0a7220 */ /* 0x080fe20000410000 */
[C---:B------:R-:W-:Y:S01]  /*9e00*/  FMUL.FTZ R30, R7.reuse, R28 ;  /* 0x0000001c071e7220 */ /* 0x040fe20000410000 */
        /* <DEDUP_REMOVED lines=16> */
.L_x_8337:
[----:B------:R-:W-:Y:S05]  /*9f10*/  BSYNC B1 ;  /* 0x0000000000017941 */ /* 0x000fea0003800000 */
.L_x_8336:
[----:B------:R-:W-:Y:S05]  /*9f20*/  @P1 BRA `(.L_x_8323) ;  /* 0x0000000c00f81947 */ /* 0x000fea0003800000 */
[----:B------:R-:W2:Y:S04]  /*9f30*/  LDL R13, [R1+0x54] ;  /* 0x00005400010d7983 */ /* 0x000ea80000100800 */
[----:B------:R-:W3:Y:S01]  /*9f40*/  LDL R49, [R1+0x4c] ;  /* 0x00004c0001317983 */ /* 0x000ee20000100800 */
[----:B-1---5:R-:W-:Y:S02]  /*9f50*/  SHF.R.U32.HI R0, RZ, 0x8, R32 ;  /* 0x00000008ff007819 */ /* 0x022fe40000011620 */
        /* <DEDUP_REMOVED lines=8> */
[----:B------:R-:W-:-:S02]  /*9fe0*/  LOP3.LUT R6, R6, 0xff, RZ, 0xc0, !PT ;  /* 0x000000ff06067812 */ /* 0x000fc400078ec0ff */
[----:B------:R-:W-:Y:S02]  /*9ff0*/  PRMT R14, R0, 0x7604, R7 ;  /* 0x00007604000e7816 */ /* 0x000fe40000000007 */
[----:B------:R-:W-:Y:S02]  /*a000*/  SHF.R.U32.HI R8, RZ, 0x8, R24 ;  /* 0x00000008ff087819 */ /* 0x000fe40000011618 */
[----:B------:R-:W-:Y:S02]  /*a010*/  PRMT R29, R6, 0x7604, R9 ;  /* 0x00007604061d7816 */ /* 0x000fe40000000009 */
[----:B------:R-:W-:Y:S02]  /*a020*/  LOP3.LUT R11, R24, 0xff, RZ, 0xc0, !PT ;  /* 0x000000ff180b7812 */ /* 0x000fe400078ec0ff */
[----:B------:R-:W-:Y:S02]  /*a030*/  LOP3.LUT R8, R8, 0xff, RZ, 0xc0, !PT ;  /* 0x000000ff08087812 */ /* 0x000fe400078ec0ff */
[----:B------:R-:W-:-:S02]  /*a040*/  SHF.R.U32.HI R9, RZ, 0x8, R26 ;  /* 0x00000008ff097819 */ /* 0x000fc4000001161a */
[----:B------:R-:W-:Y:S02]  /*a050*/  PRMT R31, R8, 0x7604, R11 ;  /* 0x00007604081f7816 */ /* 0x000fe4000000000b */
[----:B------:R-:W-:Y:S02]  /*a060*/  LOP3.LUT R10, R9, 0xff, RZ, 0xc0, !PT ;  /* 0x000000ff090a7812 */ /* 0x000fe400078ec0ff */
        /* <DEDUP_REMOVED lines=9> */
[----:B------:R-:W-:-:S02]  /*a100*/  LOP3.LUT R20, R27, 0xff, RZ, 0xc0, !PT ;  /* 0x000000ff1b147812 */ /* 0x000fc400078ec0ff */
[----:B------:R-:W-:-:S04]  /*a110*/  SHF.R.U32.HI R28, RZ, 0x10, R35 ;  /* 0x00000010ff1c7819 */ /* 0x000fc80000011623 */
[----:B------:R-:W-:-:S04]  /*a120*/  LOP3.LUT R28, R28, 0xff, RZ, 0xc0, !PT ;  /* 0x000000ff1c1c7812 */ /* 0x000fc800078ec0ff */
[----:B------:R-:W-:-:S04]  /*a130*/  PRMT R29, R28, 0x7054, R29 ;  /* 0x000070541c1d7816 */ /* 0x000fc8000000001d */
[----:B------:R-:W-:Y:S02]  /*a140*/  LOP3.LUT R35, R29, 0xff000000, R35, 0xf8, !PT ;  /* 0xff0000001d237812 */ /* 0x000fe400078ef823 */
[----:B--2---:R-:W-:Y:S02]  /*a150*/  LEA.HI R3, R3, R13, RZ, 0x1c ;  /* 0x0000000d03037211 */ /* 0x004fe400078fe0ff */
[----:B------:R-:W-:Y:S02]  /*a160*/  LOP3.LUT R13, R26, 0xff, RZ, 0xc0, !PT ;  /* 0x000000ff1a0d7812 */ /* 0x000fe400078ec0ff */
[C---:B------:R-:W-:Y:S01]  /*a170*/  LEA.HI R0, R3.reuse, R3, RZ, 0x1 ;  /* 0x0000000303007211 */ /* 0x040fe200078f08ff */
[----:B------:R-:W-:Y:S01]  /*a180*/  IMAD.SHL.U32 R3, R3, 0x10, RZ ;  /* 0x0000001003037824 */ /* 0x000fe200078e00ff */
[----:B------:R-:W-:Y:S01]  /*a190*/  PRMT R39, R10, 0x7604, R13 ;  /* 0x000076040a277816 */ /* 0x000fe2000000000d */
[----:B---3--:R-:W-:Y:S01]  /*a1a0*/  LDS.128 R4, [R49+0xf000] ;  /* 0x00f0000031047984 */ /* 0x008fe20000000c00 */
[----:B------:R-:W-:-:S02]  /*a1b0*/  SHF.R.S32.HI R0, RZ, 0x1, R0 ;  /* 0x00000001ff007819 */ /* 0x000fc40000011400 */
[----:B------:R-:W-:Y:S02]  /*a1c0*/  LOP3.LUT R3, R62, 0x10, R3, 0xf8, !PT ;  /* 0x000000103e037812 */ /* 0x000fe400078ef803 */
[----:B------:R-:W-:Y:S01]  /*a1d0*/  SHF.R.U32.HI R13, RZ, 0x10, R33 ;  /* 0x00000010ff0d7819 */ /* 0x000fe20000011621 */
[----:B------:R-:W-:Y:S01]  /*a1e0*/  IMAD R9, R0, 0x1800, R61 ;  /* 0x0000180000097824 */ /* 0x000fe200078e023d */
[----:B------:R-:W-:Y:S02]  /*a1f0*/  LOP3.LUT R0, R3, R60, RZ, 0x3c, !PT ;  /* 0x0000003c03007212 */ /* 0x000fe400078e3cff */
[----:B------:R-:W-:Y:S02]  /*a200*/  LOP3.LUT R3, R15, 0xff, RZ, 0xc0, !PT ;  /* 0x000000ff0f037812 */ /* 0x000fe400078ec0ff */
[----:B------:R-:W-:Y:S02]  /*a210*/  IADD3 R0, R18, R9, R0 ;  /* 0x0000000912007210 */ /* 0x000fe40007ffe000 */
[----:B------:R-:W-:-:S02]  /*a220*/  SHF.R.U32.HI R15, RZ, 0x10, R34 ;  /* 0x00000010ff0f7819 */ /* 0x000fc40000011622 */
[----:B------:R-:W-:Y:S01]  /*a230*/  LOP3.LUT R13, R13, 0xff, RZ, 0xc0, !PT ;  /* 0x000000ff0d0d7812 */ /* 0x000fe200078ec0ff */
[----:B------:R-:W1:Y:S01]  /*a240*/  LDS.128 R8, [R0+0xf000] ;  /* 0x00f0000000087984 */ /* 0x000e620000000c00 */
[----:B0-----:R-:W-:Y:S02]  /*a250*/  PRMT R43, R3, 0x7604, R20 ;  /* 0x00007604032b7816 */ /* 0x001fe40000000014 */
[----:B------:R-:W-:Y:S02]  /*a260*/  SHF.R.U32.HI R3, RZ, 0x10, R32 ;  /* 0x00000010ff037819 */ /* 0x000fe40000011620 */
[----:B------:R-:W-:Y:S02]  /*a270*/  LOP3.LUT R20, R15, 0xff, RZ, 0xc0, !PT ;  /* 0x000000ff0f147812 */ /* 0x000fe400078ec0ff */
[----:B------:R-:W-:Y:S02]  /*a280*/  PRMT R15, R13, 0x7054, R14 ;  /* 0x000070540d0f7816 */ /* 0x000fe4000000000e */
[----:B------:R-:W-:-:S02]  /*a290*/  SHF.R.U32.HI R13, RZ, 0x10, R25 ;  /* 0x00000010ff0d7819 */ /* 0x000fc40000011619 */
[----:B------:R-:W-:Y:S02]  /*a2a0*/  LOP3.LUT R3, R3, 0xff, RZ, 0xc0, !PT ;  /* 0x000000ff03037812 */ /* 0x000fe400078ec0ff */
[----:B------:R-:W-:Y:S02]  /*a2b0*/  SHF.R.U32.HI R14, RZ, 0x10, R26 ;  /* 0x00000010ff0e7819 */ /* 0x000fe4000001161a */
[----:B------:R-:W-:Y:S02]  /*a2c0*/  LOP3.LUT R13, R13, 0xff, RZ, 0xc0, !PT ;  /* 0x000000ff0d0d7812 */ /* 0x000fe400078ec0ff */
[----:B------:R-:W-:Y:S02]  /*a2d0*/  PRMT R3, R3, 0x7054, R12 ;  /* 0x0000705403037816 */ /* 0x000fe4000000000c */
[----:B------:R-:W-:Y:S02]  /*a2e0*/  SHF.R.U32.HI R12, RZ, 0x10, R24 ;  /* 0x00000010ff0c7819 */ /* 0x000fe40000011618 */
[----:B------:R-:W-:-:S02]  /*a2f0*/  LOP3.LUT R14, R14, 0xff, RZ, 0xc0, !PT ;  /* 0x000000ff0e0e7812 */ /* 0x000fc400078ec0ff */
[----:B------:R-:W-:Y:S02]  /*a300*/  PRMT R37, R13, 0x7054, R30 ;  /* 0x000070540d257816 */ /* 0x000fe4000000001e */
[----:B------:R-:W-:Y:S02]  /*a310*/  LOP3.LUT R12, R12, 0xff, RZ, 0xc0, !PT ;  /* 0x000000ff0c0c7812 */ /* 0x000fe400078ec0ff */
[----:B------:R-:W-:Y:S02]  /*a320*/  PRMT R41, R14, 0x7054, R39 ;  /* 0x000070540e297816 */ /* 0x000fe40000000027 */
[----:B------:R-:W-:Y:S02]  /*a330*/  PRMT R21, R20, 0x7054, R21 ;  /* 0x0000705414157816 */ /* 0x000fe40000000015 */
[----:B------:R-:W-:Y:S02]  /*a340*/  LOP3.LUT R39, R37, 0xff000000, R25, 0xf8, !PT ;  /* 0xff00000025277812 */ /* 0x000fe400078ef819 */
[----:B------:R-:W-:-:S02]  /*a350*/  SHF.R.U32.HI R20, RZ, 0x10, R27 ;  /* 0x00000010ff147819 */ /* 0x000fc4000001161b */
[----:B------:R-:W-:Y:S02]  /*a360*/  PRMT R31, R12, 0x7054, R31 ;  /* 0x000070540c1f7816 */ /* 0x000fe4000000001f */
[----:B------:R-:W-:Y:S02]  /*a370*/  LOP3.LUT R13, R3, 0xff000000, R32, 0xf8, !PT ;  /* 0xff000000030d7812 */ /* 0x000fe400078ef820 */
[----:B------:R-:W-:Y:S02]  /*a380*/  LOP3.LUT R32, R15, 0xff000000, R33, 0xf8, !PT ;  /* 0xff0000000f207812 */ /* 0x000fe400078ef821 */
[----:B------:R-:W-:Y:S02]  /*a390*/  LOP3.LUT R12, R41, 0xff000000, R26, 0xf8, !PT ;  /* 0xff000000290c7812 */ /* 0x000fe400078ef81a */
[----:B------:R-:W-:Y:S02]  /*a3a0*/  F2FP.F16.E4M3.UNPACK_B R40, R39 ;  /* 0x00000027ff28723e */ /* 0x000fe400020006ff */
[----:B-1----:R-:W-:-:S02]  /*a3b0*/  F2FP.F16.E4M3.UNPACK_B R26, R9 ;  /* 0x00000009ff1a723e */ /* 0x002fc400020006ff */
[----:B------:R-:W-:Y:S01]  /*a3c0*/  LOP3.LUT R20, R20, 0xff, RZ, 0xc0, !PT ;  /* 0x000000ff14147812 */ /* 0x000fe200078ec0ff */
[--C-:B------:R-:W-:Y:S01]  /*a3d0*/  HADD2.F32 R42, -RZ, R40.reuse.H0_H0 ;  /* 0x20000028ff2a7230 */ /* 0x100fe20000004100 */
[----:B------:R-:W-:Y:S01]  /*a3e0*/  F2FP.F16.E4M3.UNPACK_B R28, R32 ;  /* 0x00000020ff1c723e */ /* 0x000fe200020006ff */
[----:B------:R-:W-:Y:S01]  /*a3f0*/  HADD2.F32 R41, -RZ, R40.H1_H1 ;  /* 0x30000028ff297230 */ /* 0x000fe20000004100 */
[-C--:B------:R-:W-:Y:S02]  /*a400*/  F2FP.F16.E4M3.UNPACK_B R14, R5.reuse ;  /* 0x00000005ff0e723e */ /* 0x080fe400020006ff */
[----:B------:R-:W-:Y:S01]  /*a410*/  F2FP.F16.E4M3.UNPACK_B R25, R5.H1 ;  /* 0x00000005ff19723e */ /* 0x000fe200030006ff */
[----:B------:R-:W-:Y:S01]  /*a420*/  HADD2.F32 R5, -RZ, R26.H0_H0 ;  /* 0x2000001aff057230 */ /* 0x000fe20000004100 */
[----:B------:R-:W-:Y:S01]  /*a430*/  PRMT R43, R20, 0x7054, R43 ;  /* 0x00007054142b7816 */ /* 0x000fe2000000002b */
[----:B------:R-:W-:Y:S01]  /*a440*/  HADD2.F32 R38, -RZ, R28.H0_H0 ;  /* 0x2000001cff267230 */ /* 0x000fe20000004100 */
[----:B------:R-:W-:Y:S01]  /*a450*/  LOP3.LUT R3, R21, 0xff000000, R34, 0xf8, !PT ;  /* 0xff00000015037812 */ /* 0x000fe200078ef822 */
[----:B------:R-:W-:Y:S01]  /*a460*/  HADD2.F32 R15, -RZ, R14.H0_H0 ;  /* 0x2000000eff0f7230 */ /* 0x000fe20000004100 */
[----:B------:R-:W-:Y:S01]  /*a470*/  LOP3.LUT R43, R43, 0xff000000, R27, 0xf8, !PT ;  /* 0xff0000002b2b7812 */ /* 0x000fe200078ef81b */
[----:B------:R-:W-:Y:S01]  /*a480*/  HADD2.F32 R26, -RZ, R26.H1_H1 ;  /* 0x3000001aff1a7230 */ /* 0x000fe20000004100 */
[-C--:B------:R-:W-:Y:S01]  /*a490*/  F2FP.F16.E4M3.UNPACK_B R21, R8.reuse ;  /* 0x00000008ff15723e */ /* 0x080fe200020006ff */
[----:B------:R-:W-:Y:S01]  /*a4a0*/  HADD2.F32 R33, -RZ, R28.H1_H1 ;  /* 0x3000001cff217230 */ /* 0x000fe20000004100 */
[----:B------:R-:W-:Y:S01]  /*a4b0*/  F2FP.F16.E4M3.UNPACK_B R36, R8.H1 ;  /* 0x00000008ff24723e */ /* 0x000fe200030006ff */
        /* <DEDUP_REMOVED lines=8> */
[----:B------:R-:W-:Y:S02]  /*a540*/  HADD2.F32 R38, -RZ, R39.H0_H0 ;  /* 0x20000027ff267230 */ /* 0x000fe40000004100 */
[C---:B------:R-:W-:Y:S01]  /*a550*/  FMUL.FTZ R45, R26.reuse, R41 ;  /* 0x000000291a2d7220 */ /* 0x040fe20000410000 */
[----:B------:R-:W-:Y:S01]  /*a560*/  HADD2.F32 R28, -RZ, R32.H0_H0 ;  /* 0x20000020ff1c7230 */ /* 0x000fe20000004100 */
[----:B------:R-:W-:Y:S01]  /*a570*/  LOP3.LUT R24, R31, 0xff000000, R24, 0xf8, !PT ;  /* 0xff0000001f187812 */ /* 0x000fe200078ef818 */
[----:B------:R-:W-:Y:S02]  /*a580*/  HADD2.F32 R14, -RZ, R14.H1_H1 ;  /* 0x3000000eff0e7230 */ /* 0x000fe40000004100 */
[----:B------:R-:W-:Y:S01]  /*a590*/  FMUL.FTZ R26, R26, R33 ;  /* 0x000000211a1a7220 */ /* 0x000fe20000410000 */
[----:B------:R-:W-:Y:S01]  /*a5a0*/  HADD2.F32 R15, -RZ, R25.H0_H0 ;  /* 0x20000019ff0f7230 */ /* 0x000fe20000004100 */
[-C--:B------:R-:W-:Y:S01]  /*a5b0*/  F2FP.F16.E4M3.UNPACK_B R29, R7.reuse ;  /* 0x00000007ff1d723e */ /* 0x080fe200020006ff */
[C---:B------:R-:W-:Y:S01]  /*a5c0*/  FMUL.FTZ R40, R8.reuse, R38 ;  /* 0x0000002608287220 */ /* 0x040fe20000410000 */
[----:B------:R-:W-:Y:S01]  /*a5d0*/  F2FP.F16.E4M3.UNPACK_B R34, R7.H1 ;  /* 0x00000007ff22723e */ /* 0x000fe200030006ff */
[----:B------:R-:W-:Y:S01]  /*a5e0*/  FMUL.FTZ R47, R8, R28 ;  /* 0x0000001c082f7220 */ /* 0x000fe20000410000 */
[-C--:B------:R-:W-:Y:S01]  /*a5f0*/  F2FP.F16.E4M3.UNPACK_B R20, R4.reuse ;  /* 0x00000004ff14723e */ /* 0x080fe200020006ff */
[C---:B------:R-:W-:Y:S01]  /*a600*/  FFMA.FTZ R8, R14.reuse, R41, R26 ;  /* 0x000000290e087223 */ /* 0x040fe2000001001a */
[----:B------:R-:W-:Y:S01]  /*a610*/  F2FP.F16.E4M3.UNPACK_B R31, R4.H1 ;  /* 0x00000004ff1f723e */ /* 0x000fe200030006ff */
[----:B------:R-:W-:Y:S01]  /*a620*/  HADD2.F32 R32, -RZ, R32.H1_H1 ;  /* 0x30000020ff207230 */ /* 0x000fe20000004100 */
[-C--:B------:R-:W-:Y:S01]  /*a630*/  F2FP.F16.E4M3.UNPACK_B R4, R6.reuse ;  /* 0x00000006ff04723e */ /* 0x080fe200020006ff */
[----:B------:R-:W-:Y:S01]  /*a640*/  HADD2.F32 R39, -RZ, R39.H1_H1 ;  /* 0x30000027ff277230 */ /* 0x000fe20000004100 */
[----:B------:R-:W-:Y:S01]  /*a650*/  F2FP.F16.E4M3.UNPACK_B R7, R6.H1 ;  /* 0x00000006ff07723e */ /* 0x000fe200030006ff */
[----:B------:R-:W-:Y:S01]  /*a660*/  HADD2.F32 R27, -RZ, R27.H1_H1 ;  /* 0x3000001bff1b7230 */ /* 0x000fe20000004100 */
[-C--:B------:R-:W-:Y:S01]  /*a670*/  F2FP.F16.E4M3.UNPACK_B R30, R11.reuse ;  /* 0x0000000bff1e723e */ /* 0x080fe200020006ff */
[--C-:B------:R-:W-:Y:S01]  /*a680*/  HADD2.F32 R26, -RZ, R29.reuse.H0_H0 ;  /* 0x2000001dff1a7230 */ /* 0x100fe20000004100 */
[----:B------:R-:W-:Y:S01]  /*a690*/  F2FP.F16.E4M3.UNPACK_B R37, R11.H1 ;  /* 0x0000000bff25723e */ /* 0x000fe200030006ff */
[----:B------:R-:W-:Y:S01]  /*a6a0*/  HADD2.F32 R29, -RZ, R29.H1_H1 ;  /* 0x3000001dff1d7230 */ /* 0x000fe20000004100 */
[----:B------:R-:W-:Y:S01]  /*a6b0*/  F2FP.F16.E4M3.UNPACK_B R6, R10 ;  /* 0x0000000aff06723e */ /* 0x000fe200020006ff */
[----:B------:R-:W-:Y:S01]  /*a6c0*/  FMUL.FTZ R42, R27, R32 ;  /* 0x000000201b2a7220 */ /* 0x000fe20000410000 */
[----:B------:R-:W-:Y:S01]  /*a6d0*/  F2FP.F16.E4M3.UNPACK_B R11, R10.H1 ;  /* 0x0000000aff0b723e */ /* 0x000fe200030006ff */
[----:B------:R-:W-:Y:S01]  /*a6e0*/  FFMA.FTZ R10, R14, R33, -R45 ;  /* 0x000000210e0a7223 */ /* 0x000fe2000001082d */
[C---:B------:R-:W-:Y:S01]  /*a6f0*/  FFMA.FTZ R14, R15.reuse, R28, -R40 ;  /* 0x0000001c0f0e7223 */ /* 0x040fe20000010828 */
[----:B------:R-:W-:Y:S01]  /*a700*/  F2FP.F16.E4M3.UNPACK_B R40, R43 ;  /* 0x0000002bff28723e */ /* 0x000fe200020006ff */
[----:B------:R-:W-:Y:S01]  /*a710*/  HADD2.F32 R28, -RZ, R25.H1_H1 ;  /* 0x30000019ff1c7230 */ /* 0x000fe20000004100 */
[----:B------:R-:W-:Y:S01]  /*a720*/  F2FP.F16.E4M3.UNPACK_B R33, R35 ;  /* 0x00000023ff21723e */ /* 0x000fe200020006ff */
[----:B------:R-:W-:Y:S01]  /*a730*/  FFMA.FTZ R15, R15, R38, R47 ;  /* 0x000000260f0f7223 */ /* 0x000fe2000001002f */
[----:B------:R-:W-:-:S02]  /*a740*/  HADD2.F32 R25, -RZ, R30.H0_H0 ;  /* 0x2000001eff197230 */ /* 0x000fc40000004100 */
[----:B------:R-:W-:Y:S01]  /*a750*/  FMUL.FTZ R45, R27, R39 ;  /* 0x000000271b2d7220 */ /* 0x000fe20000410000 */
[--C-:B------:R-:W-:Y:S01]  /*a760*/  HADD2.F32 R41, -RZ, R40.reuse.H0_H0 ;  /* 0x20000028ff297230 */ /* 0x100fe20000004100 */
[----:B------:R-:W-:Y:S01]  /*a770*/  F2FP.F16.E4M3.UNPACK_B R43, R43.H1 ;  /* 0x0000002bff2b723e */ /* 0x000fe200030006ff */
[----:B------:R-:W-:Y:S01]  /*a780*/  HADD2.F32 R38, -RZ, R33.H0_H0 ;  /* 0x20000021ff267230 */ /* 0x000fe20000004100 */
[----:B------:R-:W-:Y:S01]  /*a790*/  F2FP.F16.E4M3.UNPACK_B R35, R35.H1 ;  /* 0x00000023ff23723e */ /* 0x000fe200030006ff */
[----:B------:R-:W-:Y:S02]  /*a7a0*/  HADD2.F32 R40, -RZ, R40.H1_H1 ;  /* 0x30000028ff287230 */ /* 0x000fe40000004100 */
[C---:B------:R-:W-:Y:S01]  /*a7b0*/  FMUL.FTZ R27, R25.reuse, R41 ;  /* 0x00000029191b7220 */ /* 0x040fe20000410000 */
[----:B------:R-:W-:Y:S02]  /*a7c0*/  HADD2.F32 R30, -RZ, R30.H1_H1 ;  /* 0x3000001eff1e7230 */ /* 0x000fe40000004100 */
[----:B------:R-:W-:Y:S01]  /*a7d0*/  FMUL.FTZ R44, R25, R38 ;  /* 0x00000026192c7220 */ /* 0x000fe20000410000 */
[----:B------:R-:W-:Y:S01]  /*a7e0*/  FFMA.FTZ R25, R28, R32, -R45 ;  /* 0x000000201c197223 */ /* 0x000fe2000001082d */
[----:B------:R-:W-:Y:S01]  /*a7f0*/  FFMA.FTZ R27, R26, R38, -R27 ;  /* 0x000000261a1b7223 */ /* 0x000fe2000001081b */
[----:B------:R-:W-:-:S02]  /*a800*/  HADD2.F32 R32, -RZ, R37.H0_H0 ;  /* 0x20000025ff207230 */ /* 0x000fc40000004100 */
[----:B------:R-:W-:Y:S01]  /*a810*/  FFMA.FTZ R26, R26, R41, R44 ;  /* 0x000000291a1a7223 */ /* 0x000fe2000001002c */
[----:B------:R-:W-:Y:S02]  /*a820*/  HADD2.F32 R41, -RZ, R43.H0_H0 ;  /* 0x2000002bff297230 */ /* 0x000fe40000004100 */
[----:B------:R-:W-:Y:S01]  /*a830*/  FFMA.FTZ R28, R28, R39, R42 ;  /* 0x000000271c1c7223 */ /* 0x000fe2000001002a */
[----:B------:R-:W-:Y:S02]  /*a840*/  HADD2.F32 R38, -RZ, R33.H1_H1 ;  /* 0x30000021ff267230 */ /* 0x000fe40000004100 */
[----:B------:R-:W-:Y:S01]  /*a850*/  FMUL.FTZ R42, R30, R40 ;  /* 0x000000281e2a7220 */ /* 0x000fe20000410000 */
[----:B------:R-:W-:Y:S02]  /*a860*/  HADD2.F32 R39, -RZ, R35.H0_H0 ;  /* 0x20000023ff277230 */ /* 0x000fe40000004100 */
[----:B------:R-:W-:Y:S01]  /*a870*/  FMUL.FTZ R44, R32, R41 ;  /* 0x00000029202c7220 */ /* 0x000fe20000410000 */
[----:B------:R-:W-:-:S02]  /*a880*/  HADD2.F32 R33, -RZ, R34.H0_H0 ;  /* 0x20000022ff217230 */ /* 0x000fc40000004100 */
[-C--:B------:R-:W-:Y:S01]  /*a890*/  FMUL.FTZ R45, R30, R38.reuse ;  /* 0x000000261e2d7220 */ /* 0x080fe20000410000 */
[----:B------:R-:W-:Y:S01]  /*a8a0*/  FFMA.FTZ R30, R29, R38, -R42 ;  /* 0x000000261d1e7223 */ /* 0x000fe2000001082a */
[-C--:B------:R-:W-:Y:S01]  /*a8b0*/  FMUL.FTZ R48, R32, R39.reuse ;  /* 0x0000002720307220 */ /* 0x080fe20000410000 */
[----:B------:R-:W-:Y:S01]  /*a8c0*/  F2FP.F16.E4M3.UNPACK_B R42, R24.H1 ;  /* 0x00000018ff2a723e */ /* 0x000fe200030006ff */
[C---:B------:R-:W-:Y:S01]  /*a8d0*/  FFMA.FTZ R32, R33.reuse, R39, -R44 ;  /* 0x0000002721207223 */ /* 0x040fe2000001082c */
[----:B------:R-:W-:Y:S01]  /*a8e0*/  F2FP.F16.E4M3.UNPACK_B R39, R13.H1 ;  /* 0x0000000dff27723e */ /* 0x000fe200030006ff */
[----:B------:R-:W-:Y:S01]  /*a8f0*/  FFMA.FTZ R33, R33, R41, R48 ;  /* 0x0000002921217223 */ /* 0x000fe20000010030 */
[----:B------:R-:W-:Y:S01]  /*a900*/  FFMA.FTZ R29, R29, R40, R45 ;  /* 0x000000281d1d7223 */ /* 0x000fe2000001002d */
[----:B------:R-:W-:Y:S01]  /*a910*/  HADD2.F32 R41, -RZ, R35.H1_H1 ;  /* 0x30000023ff297230 */ /* 0x000fe20000004100 */
[----:B------:R-:W-:Y:S01]  /*a920*/  F2FP.SATFINITE.E4M3.F32.PACK_AB_MERGE_C R14, R25, R14, RZ ;  /* 0x0000000e190e723e */ /* 0x000fe200048070ff */
[----:B------:R-:W-:Y:S01]  /*a930*/  HADD2.F32 R44, -RZ, R43.H1_H1 ;  /* 0x3000002bff2c7230 */ /* 0x000fe20000004100 */
[----:B------:R-:W-:Y:S01]  /*a940*/  F2FP.SATFINITE.E4M3.F32.PACK_AB_MERGE_C R15, R28, R15, RZ ;  /* 0x0000000f1c0f723e */ /* 0x000fe200048070ff */
[----:B------:R-:W-:Y:S01]  /*a950*/  HADD2.F32 R38, -RZ, R37.H1_H1 ;  /* 0x30000025ff267230 */ /* 0x000fe20000004100 */
[----:B------:R-:W-:Y:S01]  /*a960*/  F2FP.SATFINITE.E4M3.F32.PACK_AB_MERGE_C R5, R10, R5, R14 ;  /* 0x000000050a05723e */ /* 0x000fe2000480700e */
[----:B------:R-:W-:Y:S01]  /*a970*/  HADD2.F32 R43, -RZ, R42.H0_H0 ;  /* 0x2000002aff2b7230 */ /* 0x000fe20000004100 */
[----:B------:R-:W-:Y:S01]  /*a980*/  F2FP.SATFINITE.E4M3.F32.PACK_AB_MERGE_C R9, R8, R9, R15 ;  /* 0x000000090809723e */ /* 0x000fe2000480700f */
        /* <DEDUP_REMOVED lines=15> */
[----:B------:R-:W-:Y:S01]  /*aa80*/  F2FP.F16.E4M3.UNPACK_B R35, R24 ;  /* 0x00000018ff23723e */ /* 0x000fe200020006ff */
        /* <DEDUP_REMOVED lines=17> */
[----:B------:R-:W-:Y:S02]  /*aba0*/  HADD2.F32 R20, -RZ, R20.H1_H1 ;  /* 0x30000014ff147230 */ /* 0x000fe40000004100 */
[----:B------:R-:W-:Y:S01]  /*abb0*/  FMUL.FTZ R39, R21, R35 ;  /* 0x0000002315277220 */ /* 0x000fe20000410000 */
        /* <DEDUP_REMOVED lines=15> */
[----:B------:R-:W-:Y:S01]  /*acb0*/  F2FP.SATFINITE.E4M3.F32.PACK_AB_MERGE_C R8, R40, R37, R42 ;  /* 0x000000252808723e */ /* 0x000fe2000480702a */
        /* <DEDUP_REMOVED lines=17> */
[----:B------:R-:W-:Y:S02]  /*add0*/  HADD2.F32 R6, -RZ, R6.H1_H1 ;  /* 0x30000006ff067230 */ /* 0x000fe40000004100 */
[----:B------:R-:W-:Y:S01]  /*ade0*/  FMUL.FTZ R7, R7, R12 ;  /* 0x0000000c07077220 */ /* 0x000fe20000410000 */
[----:B------:R-:W-:-:S02]  /*adf0*/  HADD2.F32 R3, -RZ, R4.H0_H0 ;  /* 0x20000004ff037230 */ /* 0x000fc40000004100 */
        /* <DEDUP_REMOVED lines=14> */
[----:B------:R-:W-:Y:S01]  /*aee0*/  F2FP.SATFINITE.E4M3.F32.PACK_AB_MERGE_C R10, R34, R3, R35 ;  /* 0x00000003220a723e */ /* 0x000fe20004807023 */
[----:B------:R2:W-:Y:S04]  /*aef0*/  STS.128 [R49+0xf000], R4 ;  /* 0x00f0000431007388 */ /* 0x0005e80000000c00 */
[----:B------:R2:W-:Y:S02]  /*af00*/  STS.128 [R0+0xf000], R8 ;  /* 0x00f0000800007388 */ /* 0x0005e40000000c00 */
.L_x_8323:
[----:B------:R-:W-:Y:S05]  /*af10*/  BSYNC B0 ;  /* 0x0000000000007941 */ /* 0x000fea0003800000 */
.L_x_8313:
        /* <DEDUP_REMOVED lines=8> */
.L_x_8310:
[----:B------:R-:W-:-:S13]  /*afa0*/  ISETP.NE.AND P0, PT, R155, 0x3, PT ;  /* 0x000000039b00780c */ /* 0x000fda0003f05270 */
[----:B------:R-:W-:Y:S05]  /*afb0*/  @!P0 BRA `(.L_x_8338) ;  /* 0x0000000000048947 */ /* 0x000fea0003800000 */
[----:B------:R-:W-:Y:S01]  /*afc0*/  BPT.TRAP 0x1 ;  /* 0x000000040000795c */ /* 0x000fe20000300000 */
.L_x_8338:
[----:B01----:R-:W-:Y:S01]  /*afd0*/  IMAD R3, R154, 0x8, R18 ;  /* 0x000000089a037824 */ /* 0x003fe200078e0212 */
[----:B--23-5:R-:W-:-:S04]  /*afe0*/  SHF.L.U32 R4, R157, 0x1f, RZ ;  /* 0x0000001f9d047819 */ /* 0x02cfc800000006ff */
[----:B------:R0:W1:Y:S01]  /*aff0*/  SYNCS.PHASECHK.TRANS64.TRYWAIT P1, [R3+URZ+0x19c30], R4 ;  /* 0x019c3004030075a7 */ /* 0x000062000802017f */
[----:B------:R-:W-:Y:S05]  /*b000*/  @!P0 BRA `(.L_x_8339) ;  /* 0x0000000000048947 */ /* 0x000fea0003800000 */
[----:B------:R-:W-:Y:S01]  /*b010*/  BPT.TRAP 0x1 ;  /* 0x000000040000795c */ /* 0x000fe20000300000 */
.L_x_8339:
[----:B------:R-:W-:Y:S01]  /*b020*/  VIADD R0, R18, 0x13800 ;  /* 0x0001380012007836 */ /* 0x000fe20000000000 */
[----:B------:R-:W-:Y:S01]  /*b030*/  LOP3.LUT R14, R46, 0x10000, RZ, 0xfc, !PT ;  /* 0x000100002e0e7812 */ /* 0x000fe200078efcff */
[----:B------:R-:W-:-:S03]  /*b040*/  IMAD.MOV.U32 R15, RZ, RZ, -0x3ffffff0 ;  /* 0xc0000010ff0f7424 */ /* 0x000fc600078e00ff */
[----:B------:R-:W-:-:S04]  /*b050*/  SHF.R.U32.HI R0, RZ, 0x4, R0 ;  /* 0x00000004ff007819 */ /* 0x000fc80000011600 */
[----:B------:R-:W-:-:S04]  /*b060*/  LOP3.LUT R0, R0, 0x3fff, RZ, 0xc0, !PT ;  /* 0x00003fff00007812 */ /* 0x000fc800078ec0ff */
[----:B------:R-:W-:-:S05]  /*b070*/  LOP3.LUT R0, R0, 0x10000, RZ, 0xfc, !PT ;  /* 0x0001000000007812 */ /* 0x000fca00078efcff */
[----:B------:R2:W-:Y:S01]  /*b080*/  STL [R1+0x14], R0 ;  /* 0x0000140001007387 */ /* 0x0005e20000100800 */
[----:B-1----:R-:W-:Y:S05]  /*b090*/  @P1 BRA `(.L_x_8340) ;  /* 0x0000000000081947 */ /* 0x002fea0003800000 */
[----:B------:R-:W1:Y:S02]  /*b0a0*/  SYNCS.PHASECHK.TRANS64.TRYWAIT P1, [R3+URZ+0x19c30], R4 ;  /* 0x019c3004030075a7 */ /* 0x000e64000802017f */
[----:B-1----:R-:W-:Y:S05]  /*b0b0*/  @!P1 BRA `(.L_x_8341) ;  /* 0x000000cc00789947 */ /* 0x002fea0003800000 */
.L_x_8340:
[----:B------:R-:W0:Y:S01]  /*b0c0*/  LDL R6, [R1+0x14] ;  /* 0x0000140001067983 */ /* 0x000e220000100800 */
[----:B------:R-:W-:Y:S01]  /*b0d0*/  IMAD.MOV.U32 R5, RZ, RZ, -0x3ffffff0 ;  /* 0xc0000010ff057424 */ /* 0x000fe200078e00ff */
[----:B------:R-:W-:Y:S05]  /*b0e0*/  WARPSYNC.ALL ;  /* 0x0000000000007948 */ /* 0x000fea0003800000 */
[C---:B------:R-:W-:Y:S01]  /*b0f0*/  R2UR UR4, R14.reuse ;  /* 0x000000000e0472ca */ /* 0x040fe200000e0000 */
[----:B------:R-:W3:Y:S01]  /*b100*/  LDL R9, [R1+0x58] ;  /* 0x0000580001097983 */ /* 0x000ee20000100800 */
[----:B------:R-:W-:Y:S02]  /*b110*/  R2UR UR5, R15 ;  /* 0x000000000f0572ca */ /* 0x000fe400000e0000 */
[----:B------:R-:W-:Y:S01]  /*b120*/  R2UR UR7, R5 ;  /* 0x00000000050772ca */ /* 0x000fe200000e0000 */
[----:B------:R-:W-:Y:S01]  /*b130*/  WARPGROUP.ARRIVE ;  /* 0x00000000000079c5 */ /* 0x000fe20000000000 */
[----:B--2---:R-:W2:Y:S01]  /*b140*/  LDL R0, [R1+0x48] ;  /* 0x0000480001007983 */ /* 0x004ea20000100800 */
[----:B------:R-:W-:Y:S01]  /*b150*/  VIADD R10, R14, 0x180 ;  /* 0x000001800e0a7836 */ /* 0x000fe20000000000 */
[----:B------:R-:W-:Y:S01]  /*b160*/  P2R R8, PR, RZ, 0x1 ;  /* 0x00000001ff087803 */ /* 0x000fe20000000000 */
[----:B------:R-:W-:-:S02]  /*b170*/  IMAD.MOV.U32 R11, RZ, RZ, -0x3ffffff0 ;  /* 0xc0000010ff0b7424 */ /* 0x000fc400078e00ff */
[----:B------:R-:W4:Y:S01]  /*b180*/  S2R R90, SR_TID.X ;  /* 0x00000000005a7919 */ /* 0x000f220000002100 */
[----:B------:R-:W-:Y:S01]  /*b190*/  IMAD.MOV.U32 R7, RZ, RZ, -0x3ffffff0 ;  /* 0xc0000010ff077424 */ /* 0x000fe200078e00ff */
[----:B------:R-:W-:Y:S01]  /*b1a0*/  BSSY B0, `(.L_x_8342) ;  /* 0x00003d6000007945 */ /* 0x000fe20003800000 */
[----:B------:R-:W-:Y:S01]  /*b1b0*/  VIADD R20, R14, 0x300 ;  /* 0x000003000e147836 */ /* 0x000fe20000000000 */
[----:B------:R5:W-:Y:S01]  /*b1c0*/  STL.64 [R1+0x8], R10 ;  /* 0x0000080a01007387 */ /* 0x000be20000100a00 */
[----:B------:R-:W-:Y:S02]  /*b1d0*/  IMAD.MOV.U32 R21, RZ, RZ, -0x3ffffff0 ;  /* 0xc0000010ff157424 */ /* 0x000fe400078e00ff */
[----:B------:R-:W-:Y:S01]  /*b1e0*/  IMAD.MOV.U32 R5, RZ, RZ, -0x3ffffff0 ;  /* 0xc0000010ff057424 */ /* 0x000fe200078e00ff */
[----:B----4-:R-:W-:Y:S01]  /*b1f0*/  LOP3.LUT R90, R90, 0x7f, RZ, 0xc0, !PT ;  /* 0x0000007f5a5a7812 */ /* 0x010fe200078ec0ff */
[----:B01----:R-:W-:-:S04]  /*b200*/  IMAD R4, R154, 0x300, R6 ;  /* 0x000003009a047824 */ /* 0x003fc800078e0206 */
[C---:B------:R-:W-:Y:S01]  /*b210*/  VIADD R6, R4.reuse, 0x100 ;  /* 0x0000010004067836 */ /* 0x040fe20000000000 */
[C---:B------:R-:W-:Y:S01]  /*b220*/  R2UR UR6, R4.reuse ;  /* 0x00000000040672ca */ /* 0x040fe200000e0000 */
[----:B------:R-:W-:-:S12]  /*b230*/  VIADD R4, R4, 0x200 ;  /* 0x0000020004047836 */ /* 0x000fd80000000000 */
[----:B------:R-:W-:Y:S01]  /*b240*/  QGMMA.64x128x32.F32.E4M3.E4M3 R24, gdesc[UR4], RZ, !UPT, gsb0 ;  /* 0x01e00000041879f3 */ /* 0x000fe2000c0008ff */
[----:B------:R-:W-:Y:S02]  /*b250*/  R2UR UR4, R10 ;  /* 0x000000000a0472ca */ /* 0x000fe400000e0000 */
[----:B------:R-:W-:Y:S02]  /*b260*/  R2UR UR5, R11 ;  /* 0x000000000b0572ca */ /* 0x000fe400000e0000 */
[----:B------:R-:W-:Y:S02]  /*b270*/  R2UR UR6, R6 ;  /* 0x00000000060672ca */ /* 0x000fe400000e0000 */
[----:B------:R-:W-:Y:S01]  /*b280*/  R2UR UR7, R7 ;  /* 0x00000000070772ca */ /* 0x000fe200000e0000 */
[----:B------:R-:W-:Y:S02]  /*b290*/  WARPGROUP.DEPBAR.LE gsb0, 0x0 ;  /* 0x00008000000079c5 */ /* 0x000fe40000010000 */
[----:B------:R-:W-:-:S10]  /*b2a0*/  WARPGROUP.ARRIVE ;  /* 0x00000000000079c5 */ /* 0x000fd40000000000 */
[----:B------:R-:W-:Y:S01]  /*b2b0*/  QGMMA.64x128x32.F32.E4M3.E4M3 R24, gdesc[UR4], R24, gsb0 ;  /* 0x01e00000041879f3 */ /* 0x000fe20008000818 */
[----:B------:R-:W-:Y:S02]  /*b2c0*/  R2UR UR4, R20 ;  /* 0x00000000140472ca */ /* 0x000fe400000e0000 */
[----:B------:R-:W-:Y:S02]  /*b2d0*/  R2UR UR5, R21 ;  /* 0x00000000150572ca */ /* 0x000fe400000e0000 */
[----:B------:R-:W-:Y:S01]  /*b2e0*/  R2UR UR6, R4 ;  /* 0x00000000040672ca */ /* 0x000fe200000e0000 */
[----:B---3--:R-:W-:Y:S01]  /*b2f0*/  IMAD.IADD R4, R9, 0x1, R88 ;  /* 0x0000000109047824 */ /* 0x008fe200078e0258 */
[----:B------:R-:W-:-:S03]  /*b300*/  R2UR UR7, R5 ;  /* 0x00000000050772ca */ /* 0x000fc600000e0000 */
[----:B--2---:R-:W-:-:S05]  /*b310*/  IMAD R4, R0, -0x80, R4 ;  /* 0xffffff8000047824 */ /* 0x004fca00078e0204 */
[C---:B------:R-:W-:Y:S02]  /*b320*/  ISETP.GT.AND P4, PT, R4.reuse, RZ, PT ;  /* 0x000000ff0400720c */ /* 0x040fe40003f84270 */
[C---:B------:R-:W-:Y:S02]  /*b330*/  ISETP.GT.AND P3, PT, R4.reuse, 0x1, PT ;  /* 0x000000010400780c */ /* 0x040fe40003f64270 */
[C---:B------:R-:W-:Y:S02]  /*b340*/  ISETP.GT.AND P1, PT, R4.reuse, 0x8, PT ;  /* 0x000000080400780c */ /* 0x040fe40003f24270 */
[C---:B------:R-:W-:Y:S02]  /*b350*/  ISETP.GT.AND P2, PT, R4.reuse, 0x9, PT ;  /* 0x000000090400780c */ /* 0x040fe40003f44270 */
[C---:B------:R-:W-:Y:S02]  /*b360*/  ISETP.GT.AND P6, PT, R4.reuse, 0x10, PT ;  /* 0x000000100400780c */ /* 0x040fe40003fc4270 */
[----:B------:R-:W-:-:S02]  /*b370*/  ISETP.GT.AND P5, PT, R4, 0x11, PT ;  /* 0x000000110400780c */ /* 0x000fc40003fa4270 */
[----:B------:R-:W-:Y:S01]  /*b380*/  ISETP.GT.AND P0, PT, R4, 0x59, PT ;  /* 0x000000590400780c */ /* 0x000fe20003f04270 */
[----:B------:R-:W-:Y:S02]  /*b390*/  WARPGROUP.DEPBAR.LE gsb0, 0x0 ;  /* 0x00008000000079c5 */ /* 0x000fe40000010000 */
[----:B------:R-:W-:-:S06]  /*b3a0*/  WARPGROUP.ARRIVE ;  /* 0x00000000000079c5 */ /* 0x000fcc0000000000 */
        /* <DEDUP_REMOVED lines=8> */
[----:B-----5:R-:W-:Y:S02]  /*b430*/  FSEL R11, R32, -INF , P6 ;  /* 0xff800000200b7808 */ /* 0x020fe40003000000 */
        /* <DEDUP_REMOVED lines=88> */
[----:B------:R-:W-:Y:S02]  /*b9c0*/  P2R R30, PR, RZ, 0x1 ;  /* 0x00000001ff1e7803 */ /* 0x000fe40000000000 */
[----:B------:R-:W-:Y:S02]  /*b9d0*/  P2R R28, PR, RZ, 0x2 ;  /* 0x00000002ff1c7803 */ /* 0x000fe40000000000 */
[----:B------:R-:W-:Y:S02]  /*b9e0*/  FSEL R77, R77, -INF , P2 ;  /* 0xff8000004d4d7808 */ /* 0x000fe40001000000 */
[----:B------:R-:W-:Y:S02]  /*b9f0*/  P2R R26, PR, RZ, 0x4 ;  /* 0x00000004ff1a7803 */ /* 0x000fe40000000000 */
[----:B------:R-:W-:-:S02]  /*ba00*/  ISETP.GT.AND P3, PT, R4, 0x70, PT ;  /* 0x000000700400780c */ /* 0x000fc40003f64270 */
[C---:B------:R-:W-:Y:S02]  /*ba10*/  ISETP.GT.AND P4, PT, R4.reuse, 0x71, PT ;  /* 0x000000710400780c */ /* 0x040fe40003f84270 */
[C---:B------:R-:W-:Y:S02]  /*ba20*/  ISETP.GT.AND P5, PT, R4.reuse, 0x78, PT ;  /* 0x000000780400780c */ /* 0x040fe40003fa4270 */
[C---:B------:R-:W-:Y:S02]  /*ba30*/  ISETP.GT.AND P6, PT, R4.reuse, 0x79, PT ;  /* 0x000000790400780c */ /* 0x040fe40003fc4270 */
[C---:B------:R-:W-:Y:S02]  /*ba40*/  ISETP.GT.AND P2, PT, R4.reuse, 0x58, PT ;  /* 0x000000580400780c */ /* 0x040fe40003f44270 */
[C---:B------:R-:W-:Y:S02]  /*ba50*/  ISETP.GT.AND P1, PT, R4.reuse, 0x59, PT ;  /* 0x000000590400780c */ /* 0x040fe40003f24270 */
[----:B------:R-:W-:-:S02]  /*ba60*/  ISETP.GT.AND P0, PT, R4, 0x60, PT ;  /* 0x000000600400780c */ /* 0x000fc40003f04270 */
[----:B------:R-:W-:Y:S02]  /*ba70*/  FMNMX.FTZ R4, R9, R27, !PT ;  /* 0x0000001b09047209 */ /* 0x000fe40007810000 */
[----:B------:R-:W-:Y:S02]  /*ba80*/  FMNMX.FTZ R0, R127, R0, !PT ;  /* 0x000000007f007209 */ /* 0x000fe40007810000 */
[----:B------:R-:W-:Y:S02]  /*ba90*/  FMNMX.FTZ R4, R89, R4, !PT ;  /* 0x0000000459047209 */ /* 0x000fe40007810000 */
[----:B------:R-:W-:Y:S02]  /*baa0*/  FSEL R129, R80, -INF , P3 ;  /* 0xff80000050817808 */ /* 0x000fe40001800000 */
[----:B------:R-:W-:Y:S02]  /*bab0*/  FMNMX.FTZ R0, R77, R0, !PT ;  /* 0x000000004d007209 */ /* 0x000fe40007810000 */
[----:B------:R-:W-:-:S02]  /*bac0*/  FMNMX.FTZ R4, R31, R4, !PT ;  /* 0x000000041f047209 */ /* 0x000fc40007810000 */
[----:B------:R-:W-:Y:S02]  /*bad0*/  FSEL R131, R81, -INF , P4 ;  /* 0xff80000051837808 */ /* 0x000fe40002000000 */
        /* <DEDUP_REMOVED lines=8> */
[----:B------:R-:W-:Y:S02]  /*bb60*/  FMNMX.FTZ R10, R85, R0, !PT ;  /* 0x00000000550a7209 */ /* 0x000fe40007810000 */
[----:B------:R-:W-:Y:S02]  /*bb70*/  FMNMX.FTZ R4, R39, R4, !PT ;  /* 0x0000000427047209 */ /* 0x000fe40007810000 */
[----:B------:R-:W-:Y:S01]  /*bb80*/  FSEL R71, R71, -INF , P1 ;  /* 0xff80000047477808 */ /* 0x000fe20000800000 */
[----:B------:R-:W0:Y:S01]  /*bb90*/  SHFL.BFLY PT, R133, R10, 0x2, 0x1f ;  /* 0x0c401f000a857f89 */ /* 0x000e2200000e0000 */
[----:B------:R-:W-:-:S02]  /*bba0*/  FMNMX.FTZ R4, R101, R4, !PT ;  /* 0x0000000465047209 */ /* 0x000fc40007810000 */
[----:B------:R-:W-:Y:S02]  /*bbb0*/  P2R R24, PR, RZ, 0x8 ;  /* 0x00000008ff187803 */ /* 0x000fe40000000000 */
[----:B------:R-:W-:Y:S02]  /*bbc0*/  FMNMX.FTZ R4, R43, R4, !PT ;  /* 0x000000042b047209 */ /* 0x000fe40007810000 */
[----:B------:R-:W-:Y:S02]  /*bbd0*/  FSEL R135, R74, -INF , P0 ;  /* 0xff8000004a877808 */ /* 0x000fe40000000000 */
[----:B------:R-:W-:Y:S02]  /*bbe0*/  FMNMX.FTZ R4, R105, R4, !PT ;  /* 0x0000000469047209 */ /* 0x000fe40007810000 */
[----:B------:R-:W-:Y:S02]  /*bbf0*/  ISETP.NE.AND P0, PT, R30, RZ, PT ;  /* 0x000000ff1e00720c */ /* 0x000fe40003f05270 */
[----:B------:R-:W-:-:S02]  /*bc00*/  FMNMX.FTZ R4, R47, R4, !PT ;  /* 0x000000042f047209 */ /* 0x000fc40007810000 */
[----:B------:R-:W-:Y:S02]  /*bc10*/  ISETP.NE.AND P1, PT, R28, RZ, PT ;  /* 0x000000ff1c00720c */ /* 0x000fe40003f25270 */
[----:B------:R-:W-:Y:S02]  /*bc20*/  FMNMX.FTZ R4, R109, R4, !PT ;  /* 0x000000046d047209 */ /* 0x000fe40007810000 */
[----:B------:R-:W-:Y:S02]  /*bc30*/  FSEL R75, R75, -INF , P0 ;  /* 0xff8000004b4b7808 */ /* 0x000fe40000000000 */
[----:B------:R-:W-:Y:S02]  /*bc40*/  FMNMX.FTZ R4, R51, R4, !PT ;  /* 0x0000000433047209 */ /* 0x000fe40007810000 */
[----:B------:R-:W-:Y:S02]  /*bc50*/  FSEL R83, R83, -INF , P4 ;  /* 0xff80000053537808 */ /* 0x000fe40002000000 */
[----:B0-----:R-:W-:-:S02]  /*bc60*/  FMNMX.FTZ R12, R10, R133, !PT ;  /* 0x000000850a0c7209 */ /* 0x001fc40007810000 */
[----:B------:R-:W-:Y:S02]  /*bc70*/  FMNMX.FTZ R4, R111, R4, !PT ;  /* 0x000000046f047209 */ /* 0x000fe40007810000 */
[----:B------:R-:W-:Y:S01]  /*bc80*/  FSEL R87, R87, -INF , P6 ;  /* 0xff80000057577808 */ /* 0x000fe20003000000 */
[----:B------:R-:W0:Y:S01]  /*bc90*/  SHFL.BFLY PT, R133, R12, 0x1, 0x1f ;  /* 0x0c201f000c857f89 */ /* 0x000e2200000e0000 */
[----:B------:R-:W-:Y:S02]  /*bca0*/  FMNMX.FTZ R4, R55, R4, !PT ;  /* 0x0000000437047209 */ /* 0x000fe40007810000 */
[----:B------:R-:W-:Y:S02]  /*bcb0*/  ISETP.NE.AND P0, PT, R8, RZ, PT ;  /* 0x000000ff0800720c */ /* 0x000fe40003f05270 */
[----:B------:R-:W-:-:S04]  /*bcc0*/  FMNMX.FTZ R4, R117, R4, !PT ;  /* 0x0000000475047209 */ /* 0x000fc80007810000 */
[----:B------:R-:W-:-:S04]  /*bcd0*/  FMNMX.FTZ R4, R59, R4, !PT ;  /* 0x000000043b047209 */ /* 0x000fc80007810000 */
[----:B------:R-:W-:-:S04]  /*bce0*/  FMNMX.FTZ R4, R119, R4, !PT ;  /* 0x0000000477047209 */ /* 0x000fc80007810000 */
[----:B------:R-:W-:-:S04]  /*bcf0*/  FMNMX.FTZ R4, R63, R4, !PT ;  /* 0x000000043f047209 */ /* 0x000fc80007810000 */
[----:B------:R-:W-:Y:S02]  /*bd00*/  FMNMX.FTZ R4, R123, R4, !PT ;  /* 0x000000047b047209 */ /* 0x000fe40007810000 */
[----:B0-----:R-:W-:Y:S02]  /*bd10*/  FMNMX.FTZ R0, R12, R133, !PT ;  /* 0x000000850c007209 */ /* 0x001fe40007810000 */
[----:B------:R-:W-:Y:S02]  /*bd20*/  FSEL R133, R70, -INF , P2 ;  /* 0xff80000046857808 */ /* 0x000fe40001000000 */
[----:B------:R-:W-:Y:S01]  /*bd30*/  FMNMX.FTZ R4, R67, R4, !PT ;  /* 0x0000000443047209 */ /* 0x000fe20007810000 */
[----:B------:R-:W-:-:S01]  /*bd40*/  FFMA.FTZ R6, R2, R0, -8 ;  /* 0xc100000002067423 */ /* 0x000fc20000010000 */
[----:B------:R-:W-:Y:S02]  /*bd50*/  FSETP.NEU.FTZ.AND P3, PT, R0, -INF , PT ;  /* 0xff8000000000780b */ /* 0x000fe40003f7d000 */
[----:B------:R-:W-:-:S02]  /*bd60*/  FMNMX.FTZ R4, R133, R4, !PT ;  /* 0x0000000485047209 */ /* 0x000fc40007810000 */
[----:B------:R-:W-:Y:S02]  /*bd70*/  FSEL R6, R6, RZ, P3 ;  /* 0x000000ff06067208 */ /* 0x000fe40001800000 */
[----:B------:R-:W-:Y:S02]  /*bd80*/  FMNMX.FTZ R4, R71, R4, !PT ;  /* 0x0000000447047209 */ /* 0x000fe40007810000 */
[----:B------:R-:W-:Y:S01]  /*bd90*/  ISETP.NE.AND P3, PT, R24, RZ, PT ;  /* 0x000000ff1800720c */ /* 0x000fe20003f65270 */
[----:B------:R-:W-:-:S01]  /*bda0*/  FFMA.FTZ R24, R2, R37, -R6 ;  /* 0x0000002502187223 */ /* 0x000fc20000010806 */
[----:B------:R-:W-:Y:S01]  /*bdb0*/  FMNMX.FTZ R4, R135, R4, !PT ;  /* 0x0000000487047209 */ /* 0x000fe20007810000 */
[----:B------:R-:W-:-:S01]  /*bdc0*/  FFMA.FTZ R10, R2, R29, -R6 ;  /* 0x0000001d020a7223 */ /* 0x000fc20000010806 */
[----:B------:R-:W-:Y:S01]  /*bdd0*/  ISETP.NE.AND P2, PT, R26, RZ, PT ;  /* 0x000000ff1a00720c */ /* 0x000fe20003f45270 */
        /* <DEDUP_REMOVED lines=31> */
[C-C-:B------:R-:W-:Y:S01]  /*bfd0*/  FFMA.FTZ R34, R2.reuse, R107, -R6.reuse ;  /* 0x0000006b02227223 */ /* 0x140fe20000010806 */
[----:B------:R-:W0:Y:S01]  /*bfe0*/  SHFL.BFLY PT, R91, R4, 0x2, 0x1f ;  /* 0x0c401f00045b7f89 */ /* 0x000e2200000e0000 */
        /* <DEDUP_REMOVED lines=10> */
[----:B------:R-:W-:-:S07]  /*c090*/  ISETP.NE.AND P2, PT, R90, RZ, PT ;  /* 0x000000ff5a00720c */ /* 0x000fce0003f45270 */
[----:B------:R-:W1:Y:S01]  /*c0a0*/  MUFU.EX2 R8, R8 ;  /* 0x0000000800087308 */ /* 0x000e620000000800 */
[----:B0-----:R-:W-:-:S05]  /*c0b0*/  FMNMX.FTZ R91, R4, R91, !PT ;  /* 0x0000005b045b7209 */ /* 0x001fca0007810000 */
[----:B------:R-:W-:Y:S02]  /*c0c0*/  @!P2 VIADD R3, R3, 0x19c40 ;  /* 0x00019c400303a836 */ /* 0x000fe40000000000 */
[----:B------:R-:W-:Y:S01]  /*c0d0*/  MUFU.EX2 R7, R7 ;  /* 0x0000000700077308 */ /* 0x000fe20000000800 */
[----:B------:R-:W0:Y:S02]  /*c0e0*/  SHFL.BFLY PT, R4, R91, 0x1, 0x1f ;  /* 0x0c201f005b047f89 */ /* 0x000e2400000e0000 */
[----:B------:R-:W-:-:S05]  /*c0f0*/  @!P2 PRMT R3, RZ, 0x654, R3 ;  /* 0x00000654ff03a816 */ /* 0x000fca0000000003 */
[----:B------:R-:W2:Y:S01]  /*c100*/  MUFU.EX2 R10, R10 ;  /* 0x0000000a000a7308 */ /* 0x000ea20000000800 */
[----:B-1----:R-:W-:-:S01]  /*c110*/  FADD.FTZ R70, R5, R8 ;  /* 0x0000000805467221 */ /* 0x002fc20000010000 */
[----:B------:R1:W-:Y:S06]  /*c120*/  @!P2 SYNCS.ARRIVE.TRANS64.RED.A1T0 RZ, [R3+URZ], RZ ;  /* 0x000000ff03ffa9a7 */ /* 0x0003ec000810043f */
[----:B------:R-:W-:Y:S08]  /*c130*/  MUFU.EX2 R11, R11 ;  /* 0x0000000b000b7308 */ /* 0x000ff00000000800 */
[----:B------:R-:W-:Y:S01]  /*c140*/  MUFU.EX2 R12, R12 ;  /* 0x0000000c000c7308 */ /* 0x000fe20000000800 */
[----:B--2---:R-:W-:-:S02]  /*c150*/  F2FP.SATFINITE.E4M3.F32.PACK_AB_MERGE_C R148, R10, R7, RZ ;  /* 0x000000070a94723e */ /* 0x004fc400048070ff */
[----:B0-----:R-:W-:Y:S02]  /*c160*/  FMNMX.FTZ R4, R91, R4, !PT ;  /* 0x000000045b047209 */ /* 0x001fe40007810000 */
[----:B------:R-:W-:Y:S02]  /*c170*/  F2FP.SATFINITE.E4M3.F32.PACK_AB_MERGE_C R148, R8, R5, R148 ;  /* 0x000000050894723e */ /* 0x000fe40004807094 */
[----:B------:R-:W-:Y:S01]  /*c180*/  FSETP.NEU.FTZ.AND P1, PT, R4, -INF , PT ;  /* 0xff8000000400780b */ /* 0x000fe20003f3d000 */
[----:B------:R-:W-:-:S01]  /*c190*/  FFMA.FTZ R50, R2, R4, -8 ;  /* 0xc100000002327423 */ /* 0x000fc20000010004 */
[----:B------:R-:W-:Y:S04]  /*c1a0*/  MUFU.EX2 R13, R13 ;  /* 0x0000000d000d7308 */ /* 0x000fe80000000800 */
[----:B------:R-:W-:-:S02]  /*c1b0*/  FSEL R50, R50, RZ, P1 ;  /* 0x000000ff32327208 */ /* 0x000fc40000800000 */
[----:B------:R-:W-:Y:S02]  /*c1c0*/  ISETP.GE.AND P1, PT, R88, 0x81, PT ;  /* 0x000000815800780c */ /* 0x000fe40003f26270 */
        /* <DEDUP_REMOVED lines=26> */
[----:B0-----:R-:W-:Y:S01]  /*c370*/  F2FP.SATFINITE.E4M3.F32.PACK_AB_MERGE_C R150, R24, R13, RZ ;  /* 0x0000000d1896723e */ /* 0x001fe200048070ff */
[----:B------:R-:W-:-:S01]  /*c380*/  FFMA.FTZ R55, R2, R123, -R50 ;  /* 0x0000007b02377223 */ /* 0x000fc20000010832 */
[C-C-:B-1----:R-:W-:Y:S01]  /*c390*/  FFMA.FTZ R3, R2.reuse, R133, -R50.reuse ;  /* 0x0000008502037223 */ /* 0x142fe20000010832 */
[----:B------:R-:W-:-:S01]  /*c3a0*/  FFMA.FTZ R135, R2, R135, -R50 ;  /* 0x0000008702877223 */ /* 0x000fc20000010832 */
[----:B------:R-:W-:Y:S01]  /*c3b0*/  FFMA.FTZ R75, R2, R75, -R50 ;  /* 0x0000004b024b7223 */ /* 0x000fe20000010832 */
[----:B------:R-:W-:Y:S01]  /*c3c0*/  F2FP.SATFINITE.E4M3.F32.PACK_AB_MERGE_C R150, R12, R11, R150 ;  /* 0x0000000b0c96723e */ /* 0x000fe20004807096 */
[----:B------:R-:W0:Y:S01]  /*c3d0*/  MUFU.EX2 R31, R31 ;  /* 0x0000001f001f7308 */ /* 0x000e220000000800 */
[----:B--2---:R-:W-:-:S01]  /*c3e0*/  FADD.FTZ R63, R6, R9 ;  /* 0x00000009063f7221 */ /* 0x004fc20000010000 */
[C-C-:B------:R-:W-:Y:S01]  /*c3f0*/  FFMA.FTZ R79, R2.reuse, R79, -R50.reuse ;  /* 0x0000004f024f7223 */ /* 0x140fe20000010832 */
[----:B------:R-:W-:-:S01]  /*c400*/  FFMA.FTZ R45, R2, R45, -R50 ;  /* 0x0000002d022d7223 */ /* 0x000fc20000010832 */
[C-C-:B------:R-:W-:Y:S01]  /*c410*/  FFMA.FTZ R83, R2.reuse, R83, -R50.reuse ;  /* 0x0000005302537223 */ /* 0x140fe20000010832 */
[----:B------:R-:W-:-:S03]  /*c420*/  FFMA.FTZ R49, R2, R49, -R50 ;  /* 0x0000003102317223 */ /* 0x000fc60000010832 */
[----:B------:R-:W1:Y:S01]  /*c430*/  MUFU.EX2 R27, R27 ;  /* 0x0000001b001b7308 */ /* 0x000e620000000800 */
[----:B---3--:R-:W-:-:S01]  /*c440*/  FADD.FTZ R70, R54, R63 ;  /* 0x0000003f36467221 */ /* 0x008fc20000010000 */
[----:B------:R-:W-:-:S04]  /*c450*/  FADD.FTZ R63, R11, R72 ;  /* 0x000000480b3f7221 */ /* 0x000fc80000010000 */
[----:B------:R-:W-:Y:S02]  /*c460*/  FADD.FTZ R72, R12, R63 ;  /* 0x0000003f0c487221 */ /* 0x000fe40000010000 */
[----:B------:R-:W2:Y:S01]  /*c470*/  MUFU.EX2 R52, R52 ;  /* 0x0000003400347308 */ /* 0x000ea20000000800 */
[----:B0-----:R-:W-:-:S01]  /*c480*/  FADD.FTZ R74, R31, R70 ;  /* 0x000000461f4a7221 */ /* 0x001fc20000010000 */
[----:B------:R-:W-:Y:S01]  /*c490*/  FFMA.FTZ R70, R2, R67, -R50 ;  /* 0x0000004302467223 */ /* 0x000fe20000010832 */
[----:B------:R-:W-:-:S01]  /*c4a0*/  FADD.FTZ R63, R13, R72 ;  /* 0x000000480d3f7221 */ /* 0x000fc20000010000 */
[----:B------:R-:W-:Y:S01]  /*c4b0*/  FFMA.FTZ R72, R2, R71, -R50 ;  /* 0x0000004702487223 */ /* 0x000fe20000010832 */
[----:B------:R-:W-:Y:S02]  /*c4c0*/  F2FP.SATFINITE.E4M3.F32.PACK_AB_MERGE_C R149, R31, R54, RZ ;  /* 0x000000361f95723e */ /* 0x000fe400048070ff */
[----:B------:R-:W-:Y:S01]  /*c4d0*/  FADD.FTZ R76, R24, R63 ;  /* 0x0000003f184c7221 */ /* 0x000fe20000010000 */
[----:B------:R-:W0:Y:S01]  /*c4e0*/  MUFU.EX2 R58, R58 ;  /* 0x0000003a003a7308 */ /* 0x000e220000000800 */
[----:B-1----:R-:W-:-:S01]  /*c4f0*/  FADD.FTZ R67, R27, R74 ;  /* 0x0000004a1b437221 */ /* 0x002fc20000010000 */
[C-C-:B------:R-:W-:Y:S01]  /*c500*/  FFMA.FTZ R63, R2.reuse, R37, -R50.reuse ;  /* 0x00000025023f7223 */ /* 0x140fe20000010832 */
[----:B------:R-:W-:-:S01]  /*c510*/  FFMA.FTZ R50, R2, R87, -R50 ;  /* 0x0000005702327223 */ /* 0x000fc20000010832 */
[----:B------:R-:W-:-:S04]  /*c520*/  F2FP.SATFINITE.E4M3.F32.PACK_AB_MERGE_C R149, R9, R6, R149 ;  /* 0x000000060995723e */ /* 0x000fc80004807095 */
        /* <DEDUP_REMOVED lines=43> */
[----:B------:R-:W-:-:S03]  /*c7e0*/  F2FP.SATFINITE.E4M3.F32.PACK_AB_MERGE_C R138, R33, R30, R138 ;  /* 0x0000001e218a723e */ /* 0x000fc6000480708a */
        /* <DEDUP_REMOVED lines=17> */
[C---:B0-----:R-:W-:Y:S01]  /*c900*/  F2FP.SATFINITE.E4M3.F32.PACK_AB_MERGE_C R140, R61.reuse, R36, RZ ;  /* 0x000000243d8c723e */ /* 0x041fe200048070ff */
[----:B------:R-:W-:-:S03]  /*c910*/  FADD.FTZ R61, R61, R32 ;  /* 0x000000203d3d7221 */ /* 0x000fc60000010000 */
[----:B------:R-:W-:-:S03]  /*c920*/  F2FP.SATFINITE.E4M3.F32.PACK_AB_MERGE_C R140, R53, R34, R140 ;  /* 0x00000022358c723e */ /* 0x000fc6000480708c */
[----:B------:R-:W0:Y:S01]  /*c930*/  MUFU.EX2 R55, R55 ;  /* 0x0000003700377308 */ /* 0x000e220000000800 */
[C---:B-1----:R-:W-:Y:S01]  /*c940*/  F2FP.SATFINITE.E4M3.F32.PACK_AB_MERGE_C R59, R68.reuse, R59, RZ ;  /* 0x0000003b443b723e */ /* 0x042fe200048070ff */
[----:B------:R-:W-:-:S03]  /*c950*/  FADD.FTZ R68, R68, R5 ;  /* 0x0000000544447221 */ /* 0x000fc60000010000 */
[----:B------:R-:W-:-:S03]  /*c960*/  F2FP.SATFINITE.E4M3.F32.PACK_AB_MERGE_C R141, R62, R47, R59 ;  /* 0x0000002f3e8d723e */ /* 0x000fc6000480703b */
        /* <DEDUP_REMOVED lines=8> */
[----:B------:R-:W1:Y:S08]  /*c9f0*/  MUFU.EX2 R3, R3 ;  /* 0x0000000300037308 */ /* 0x000e700000000800 */
[----:B------:R-:W2:Y:S01]  /*ca00*/  MUFU.EX2 R72, R72 ;  /* 0x0000004800487308 */ /* 0x000ea20000000800 */
[----:B0-----:R-:W-:Y:S01]  /*ca10*/  F2FP.SATFINITE.E4M3.F32.PACK_AB_MERGE_C R142, R65, R40, RZ ;  /* 0x00000028418e723e */ /* 0x001fe200048070ff */
[----:B------:R-:W-:-:S03]  /*ca20*/  FADD.FTZ R40, R40, R11 ;  /* 0x0000000b28287221 */ /* 0x000fc60000010000 */
[----:B------:R-:W-:Y:S01]  /*ca30*/  F2FP.SATFINITE.E4M3.F32.PACK_AB_MERGE_C R142, R57, R38, R142 ;  /* 0x00000026398e723e */ /* 0x000fe2000480708e */
[----:B------:R-:W-:-:S02]  /*ca40*/  FADD.FTZ R65, R65, R40 ;  /* 0x0000002841417221 */ /* 0x000fc40000010000 */
[----:B------:R-:W-:Y:S01]  /*ca50*/  MUFU.EX2 R44, R44 ;  /* 0x0000002c002c7308 */ /* 0x000fe20000000800 */
[----:B-1----:R-:W-:-:S07]  /*ca60*/  FADD.FTZ R5, R3, R12 ;  /* 0x0000000c03057221 */ /* 0x002fce0000010000 */
[----:B------:R-:W0:Y:S01]  /*ca70*/  MUFU.EX2 R73, R73 ;  /* 0x0000004900497308 */ /* 0x000e220000000800 */
[C---:B--2---:R-:W-:Y:S01]  /*ca80*/  F2FP.SATFINITE.E4M3.F32.PACK_AB_MERGE_C R11, R72.reuse, R3, RZ ;  /* 0x00000003480b723e */ /* 0x044fe200048070ff */
[----:B------:R-:W-:-:S03]  /*ca90*/  FADD.FTZ R72, R72, R5 ;  /* 0x0000000548487221 */ /* 0x000fc60000010000 */
[----:B------:R-:W-:-:S03]  /*caa0*/  F2FP.SATFINITE.E4M3.F32.PACK_AB_MERGE_C R143, R70, R55, R11 ;  /* 0x00000037468f723e */ /* 0x000fc6000480700b */
[----:B------:R-:W1:Y:S08]  /*cab0*/  MUFU.EX2 R42, R42 ;  /* 0x0000002a002a7308 */ /* 0x000e700000000800 */
[----:B------:R2:W3:Y:S01]  /*cac0*/  MUFU.EX2 R37, R135 ;  /* 0x0000008700257308 */ /* 0x0004e20000000800 */
[----:B0-----:R-:W-:-:S07]  /*cad0*/  F2FP.SATFINITE.E4M3.F32.PACK_AB_MERGE_C R144, R73, R44, RZ ;  /* 0x0000002c4990723e */ /* 0x001fce00048070ff */
[----:B------:R-:W0:Y:S01]  /*cae0*/  MUFU.EX2 R69, R69 ;  /* 0x0000004500457308 */ /* 0x000e220000000800 */
[----:B-1----:R-:W-:-:S01]  /*caf0*/  FADD.FTZ R12, R42, R65 ;  /* 0x000000412a0c7221 */ /* 0x002fc20000010000 */
[----:B--2---:R-:W-:-:S04]  /*cb00*/  IMAD.MOV.U32 R135, RZ, RZ, RZ ;  /* 0x000000ffff877224 */ /* 0x004fc800078e00ff */
[----:B------:R-:W-:Y:S02]  /*cb10*/  IMAD.MOV.U32 R134, RZ, RZ, R135 ;  /* 0x000000ffff867224 */ /* 0x000fe400078e0087 */
[----:B------:R-:W1:Y:S01]  /*cb20*/  MUFU.EX2 R10, R75 ;  /* 0x0000004b000a7308 */ /* 0x000e620000000800 */
[----:B---3--:R-:W-:-:S01]  /*cb30*/  FADD.FTZ R3, R37, R72 ;  /* 0x0000004825037221 */ /* 0x008fc20000010000 */
[--C-:B------:R-:W-:Y:S02]  /*cb40*/  IMAD.MOV.U32 R133, RZ, RZ, R135.reuse ;  /* 0x000000ffff857224 */ /* 0x100fe400078e0087 */
[--C-:B------:R-:W-:Y:S02]  /*cb50*/  IMAD.MOV.U32 R132, RZ, RZ, R135.reuse ;  /* 0x000000ffff847224 */ /* 0x100fe400078e0087 */
[--C-:B------:R-:W-:Y:S02]  /*cb60*/  IMAD.MOV.U32 R131, RZ, RZ, R135.reuse ;  /* 0x000000ffff837224 */ /* 0x100fe400078e0087 */
[----:B------:R-:W2:Y:S01]  /*cb70*/  MUFU.EX2 R7, R63 ;  /* 0x0000003f00077308 */ /* 0x000ea20000000800 */
[C---:B0-----:R-:W-:Y:S01]  /*cb80*/  F2FP.SATFINITE.E4M3.F32.PACK_AB_MERGE_C R144, R69.reuse, R42, R144 ;  /* 0x0000002a4590723e */ /* 0x041fe20004807090 */
        /* <DEDUP_REMOVED lines=8> */
[--C-:B------:R-:W-:Y:S02]  /*cc10*/  IMAD.MOV.U32 R127, RZ, RZ, R135.reuse ;  /* 0x000000ffff7f7224 */ /* 0x100fe400078e0087 */
[--C-:B------:R-:W-:Y:S02]  /*cc20*/  IMAD.MOV.U32 R126, RZ, RZ, R135.reuse ;  /* 0x000000ffff7e7224 */ /* 0x100fe400078e0087 */
[----:B------:R-:W-:Y:S01]  /*cc30*/  IMAD.MOV.U32 R125, RZ, RZ, R135 ;  /* 0x000000ffff7d7224 */ /* 0x000fe200078e0087 */
[----:B------:R-:W-:Y:S01]  /*cc40*/  MUFU.EX2 R48, R48 ;  /* 0x0000003000307308 */ /* 0x000fe20000000800 */
[----:B--2---:R-:W-:-:S01]  /*cc50*/  FADD.FTZ R3, R7, R6 ;  /* 0x0000000607037221 */ /* 0x004fc20000010000 */
[----:B------:R-:W-:-:S02]  /*cc60*/  IMAD.MOV.U32 R124, RZ, RZ, R135 ;  /* 0x000000ffff7c7224 */ /* 0x000fc400078e0087 */
[--C-:B------:R-:W-:Y:S02]  /*cc70*/  IMAD.MOV.U32 R123, RZ, RZ, R135.reuse ;  /* 0x000000ffff7b7224 */ /* 0x100fe400078e0087 */
[----:B------:R-:W-:Y:S02]  /*cc80*/  IMAD.MOV.U32 R122, RZ, RZ, R135 ;  /* 0x000000ffff7a7224 */ /* 0x000fe400078e0087 */
[----:B------:R-:W1:Y:S01]  /*cc90*/  MUFU.EX2 R81, R81 ;  /* 0x0000005100517308 */ /* 0x000e620000000800 */
[C---:B0-----:R-:W-:Y:S01]  /*cca0*/  F2FP.SATFINITE.E4M3.F32.PACK_AB_MERGE_C R7, R24.reuse, R7, RZ ;  /* 0x000000071807723e */ /* 0x041fe200048070ff */
[----:B------:R-:W-:Y:S01]  /*ccb0*/  FADD.FTZ R24, R24, R3 ;  /* 0x0000000318187221 */ /* 0x000fe20000010000 */
[----:B------:R-:W-:Y:S02]  /*ccc0*/  IMAD.MOV.U32 R121, RZ, RZ, R135 ;  /* 0x000000ffff797224 */ /* 0x000fe400078e0087 */
[----:B------:R-:W-:Y:S01]  /*ccd0*/  F2FP.SATFINITE.E4M3.F32.PACK_AB_MERGE_C R145, R10, R37, R7 ;  /* 0x000000250a91723e */ /* 0x000fe20004807007 */
[----:B------:R-:W-:-:S02]  /*cce0*/  IMAD.MOV.U32 R120, RZ, RZ, R135 ;  /* 0x000000ffff787224 */ /* 0x000fc400078e0087 */
[----:B------:R-:W0:Y:S01]  /*ccf0*/  MUFU.EX2 R46, R46 ;  /* 0x0000002e002e7308 */ /* 0x000e220000000800 */
[--C-:B------:R-:W-:Y:S02]  /*cd00*/  IMAD.MOV.U32 R119, RZ, RZ, R135.reuse ;  /* 0x000000ffff777224 */ /* 0x100fe400078e0087 */
[--C-:B------:R-:W-:Y:S02]  /*cd10*/  IMAD.MOV.U32 R118, RZ, RZ, R135.reuse ;  /* 0x000000ffff767224 */ /* 0x100fe400078e0087 */
[--C-:B------:R-:W-:Y:S02]  /*cd20*/  IMAD.MOV.U32 R117, RZ, RZ, R135.reuse ;  /* 0x000000ffff757224 */ /* 0x100fe400078e0087 */
[--C-:B------:R-:W-:Y:S01]  /*cd30*/  IMAD.MOV.U32 R116, RZ, RZ, R135.reuse ;  /* 0x000000ffff747224 */ /* 0x100fe200078e0087 */
[----:B------:R-:W2:Y:S01]  /*cd40*/  MUFU.EX2 R45, R45 ;  /* 0x0000002d002d7308 */ /* 0x000ea20000000800 */
[----:B-1----:R-:W-:Y:S01]  /*cd50*/  F2FP.SATFINITE.E4M3.F32.PACK_AB_MERGE_C R5, R81, R48, RZ ;  /* 0x000000305105723e */ /* 0x002fe200048070ff */
[----:B------:R-:W-:-:S02]  /*cd60*/  IMAD.MOV.U32 R115, RZ, RZ, R135 ;  /* 0x000000ffff737224 */ /* 0x000fc400078e0087 */
[--C-:B------:R-:W-:Y:S02]  /*cd70*/  IMAD.MOV.U32 R114, RZ, RZ, R135.reuse ;  /* 0x000000ffff727224 */ /* 0x100fe400078e0087 */
[----:B------:R-:W-:Y:S02]  /*cd80*/  IMAD.MOV.U32 R113, RZ, RZ, R135 ;  /* 0x000000ffff717224 */ /* 0x000fe400078e0087 */
[----:B------:R-:W1:Y:S01]  /*cd90*/  MUFU.EX2 R77, R77 ;  /* 0x0000004d004d7308 */ /* 0x000e620000000800 */
[----:B0-----:R-:W-:-:S01]  /*cda0*/  FADD.FTZ R6, R46, R73 ;  /* 0x000000492e067221 */ /* 0x001fc20000010000 */
[--C-:B------:R-:W-:Y:S02]  /*cdb0*/  IMAD.MOV.U32 R112, RZ, RZ, R135.reuse ;  /* 0x000000ffff707224 */ /* 0x100fe400078e0087 */
[--C-:B------:R-:W-:Y:S02]  /*cdc0*/  IMAD.MOV.U32 R111, RZ, RZ, R135.reuse ;  /* 0x000000ffff6f7224 */ /* 0x100fe400078e0087 */
[----:B------:R-:W-:-:S02]  /*cdd0*/  IMAD.MOV.U32 R110, RZ, RZ, R135 ;  /* 0x000000ffff6e7224 */ /* 0x000fc400078e0087 */
[----:B------:R-:W0:Y:S01]  /*cde0*/  MUFU.EX2 R8, R83 ;  /* 0x0000005300087308 */ /* 0x000e220000000800 */
[----:B--2---:R-:W-:-:S01]  /*cdf0*/  FADD.FTZ R3, R45, R24 ;  /* 0x000000182d037221 */ /* 0x004fc20000010000 */
[--C-:B------:R-:W-:Y:S02]  /*ce00*/  IMAD.MOV.U32 R109, RZ, RZ, R135.reuse ;  /* 0x000000ffff6d7224 */ /* 0x100fe400078e0087 */
[--C-:B------:R-:W-:Y:S02]  /*ce10*/  IMAD.MOV.U32 R108, RZ, RZ, R135.reuse ;  /* 0x000000ffff6c7224 */ /* 0x100fe400078e0087 */
[----:B------:R-:W-:Y:S02]  /*ce20*/  IMAD.MOV.U32 R107, RZ, RZ, R135 ;  /* 0x000000ffff6b7224 */ /* 0x000fe400078e0087 */
[----:B------:R-:W2:Y:S01]  /*ce30*/  MUFU.EX2 R49, R49 ;  /* 0x0000003100317308 */ /* 0x000ea20000000800 */
[C---:B-1----:R-:W-:Y:S01]  /*ce40*/  F2FP.SATFINITE.E4M3.F32.PACK_AB_MERGE_C R146, R77.reuse, R46, R5 ;  /* 0x0000002e4d92723e */ /* 0x042fe20004807005 */
[----:B------:R-:W-:Y:S01]  /*ce50*/  FADD.FTZ R77, R77, R6 ;  /* 0x000000064d4d7221 */ /* 0x000fe20000010000 */
[----:B------:R-:W-:-:S02]  /*ce60*/  IMAD.MOV.U32 R106, RZ, RZ, R135 ;  /* 0x000000ffff6a7224 */ /* 0x000fc400078e0087 */
[----:B------:R-:W-:Y:S02]  /*ce70*/  IMAD.MOV.U32 R105, RZ, RZ, R135 ;  /* 0x000000ffff697224 */ /* 0x000fe400078e0087 */
[----:B------:R-:W-:-:S01]  /*ce80*/  FADD.FTZ R48, R48, R77 ;  /* 0x0000004d30307221 */ /* 0x000fc20000010000 */
[----:B------:R-:W-:Y:S01]  /*ce90*/  IMAD.MOV.U32 R104, RZ, RZ, R135 ;  /* 0x000000ffff687224 */ /* 0x000fe200078e0087 */
[----:B------:R-:W1:Y:S01]  /*cea0*/  MUFU.EX2 R50, R50 ;  /* 0x0000003200327308 */ /* 0x000e620000000800 */
[----:B0-----:R-:W-:-:S01]  /*ceb0*/  FADD.FTZ R6, R8, R3 ;  /* 0x0000000308067221 */ /* 0x001fc20000010000 */
[--C-:B------:R-:W-:Y:S02]  /*cec0*/  IMAD.MOV.U32 R103, RZ, RZ, R135.reuse ;  /* 0x000000ffff677224 */ /* 0x100fe400078e0087 */
[--C-:B------:R-:W-:Y:S02]  /*ced0*/  IMAD.MOV.U32 R102, RZ, RZ, R135.reuse ;  /* 0x000000ffff667224 */ /* 0x100fe400078e0087 */
[----:B------:R-:W-:-:S02]  /*cee0*/  IMAD.MOV.U32 R101, RZ, RZ, R135 ;  /* 0x000000ffff657224 */ /* 0x000fc400078e0087 */
[----:B------:R-:W-:Y:S02]  /*cef0*/  IMAD.MOV.U32 R100, RZ, RZ, R135 ;  /* 0x000000ffff647224 */ /* 0x000fe400078e0087 */
[----:B--2---:R-:W-:Y:S01]  /*cf00*/  FADD.FTZ R7, R49, R6 ;  /* 0x0000000631077221 */ /* 0x004fe20000010000 */
[----:B------:R-:W-:-:S01]  /*cf10*/  FADD.FTZ R6, R81, R48 ;  /* 0x0000003051067221 */ /* 0x000fc20000010000 */
[--C-:B------:R-:W-:Y:S02]  /*cf20*/  IMAD.MOV.U32 R99, RZ, RZ, R135.reuse ;  /* 0x000000ffff637224 */ /* 0x100fe400078e0087 */
[--C-:B------:R-:W-:Y:S02]  /*cf30*/  IMAD.MOV.U32 R98, RZ, RZ, R135.reuse ;  /* 0x000000ffff627224 */ /* 0x100fe400078e0087 */
[----:B------:R-:W-:Y:S01]  /*cf40*/  IMAD.MOV.U32 R97, RZ, RZ, R135 ;  /* 0x000000ffff617224 */ /* 0x000fe200078e0087 */
[C---:B-1----:R-:W-:Y:S01]  /*cf50*/  F2FP.SATFINITE.E4M3.F32.PACK_AB_MERGE_C R3, R50.reuse, R49, RZ ;  /* 0x000000313203723e */ /* 0x042fe200048070ff */
[----:B------:R-:W-:Y:S01]  /*cf60*/  FADD.FTZ R7, R50, R7 ;  /* 0x0000000732077221 */ /* 0x000fe20000010000 */
[----:B------:R-:W-:-:S02]  /*cf70*/  IMAD.MOV.U32 R96, RZ, RZ, R135 ;  /* 0x000000ffff607224 */ /* 0x000fc400078e0087 */
[----:B------:R-:W-:Y:S01]  /*cf80*/  F2FP.SATFINITE.E4M3.F32.PACK_AB_MERGE_C R147, R8, R45, R3 ;  /* 0x0000002d0893723e */ /* 0x000fe20004807003 */
[--C-:B------:R-:W-:Y:S02]  /*cf90*/  IMAD.MOV.U32 R95, RZ, RZ, R135.reuse ;  /* 0x000000ffff5f7224 */ /* 0x100fe400078e0087 */
[--C-:B------:R-:W-:Y:S02]  /*cfa0*/  IMAD.MOV.U32 R94, RZ, RZ, R135.reuse ;  /* 0x000000ffff5e7224 */ /* 0x100fe400078e0087 */
[--C-:B------:R-:W-:Y:S02]  /*cfb0*/  IMAD.MOV.U32 R93, RZ, RZ, R135.reuse ;  /* 0x000000ffff5d7224 */ /* 0x100fe400078e0087 */
[--C-:B------:R-:W-:Y:S02]  /*cfc0*/  IMAD.MOV.U32 R92, RZ, RZ, R135.reuse ;  /* 0x000000ffff5c7224 */ /* 0x100fe400078e0087 */
[--C-:B------:R-:W-:Y:S02]  /*cfd0*/  IMAD.MOV.U32 R91, RZ, RZ, R135.reuse ;  /* 0x000000ffff5b7224 */ /* 0x100fe400078e0087 */
[----:B------:R-:W-:-:S02]  /*cfe0*/  IMAD.MOV.U32 R90, RZ, RZ, R135 ;  /* 0x000000ffff5a7224 */ /* 0x000fc400078e0087 */
[--C-:B------:R-:W-:Y:S02]  /*cff0*/  IMAD.MOV.U32 R89, RZ, RZ, R135.reuse ;  /* 0x000000ffff597224 */ /* 0x100fe400078e0087 */
[----:B------:R-:W-:Y:S01]  /*d000*/  IMAD.MOV.U32 R88, RZ, RZ, R135 ;  /* 0x000000ffff587224 */ /* 0x000fe200078e0087 */
[----:B------:R-:W-:Y:S06]  /*d010*/  @!P1 BRA `(.L_x_8343) ;  /* 0x0000001c00b89947 */ /* 0x000fec0003800000 */
[----:B------:R-:W2:Y:S01]  /*d020*/  LDL.LU R80, [R1+0x48] ;  /* 0x0000480001507983 */ /* 0x000ea20000300800 */
        /* <DEDUP_REMOVED lines=28> */
[----:B--2---:R-:W-:-:S07]  /*d1f0*/  VIADD R11, R80, 0xfffffffe ;  /* 0xfffffffe500b7836 */ /* 0x004fce0000000000 */
.L_x_8355:
[----:B------:R-:W-:-:S04]  /*d200*/  ISETP.NE.AND P1, PT, R5, 0x1, PT ;  /* 0x000000010500780c */ /* 0x000fc80003f25270 */
[----:B------:R-:W-:-:S04]  /*d210*/  SEL R157, RZ, 0x1, P1 ;  /* 0x00000001ff9d7807 */ /* 0x000fc80000800000 */
[----:B------:R-:W-:Y:S01]  /*d220*/  LOP3.LUT R157, R8, R157, RZ, 0x3c, !PT ;  /* 0x0000009d089d7212 */ /* 0x000fe200078e3cff */
[----:B0-----:R-:W-:Y:S06]  /*d230*/  @!P0 BRA `(.L_x_8344) ;  /* 0x0000000000048947 */ /* 0x001fec0003800000 */
[----:B------:R-:W-:Y:S01]  /*d240*/  BPT.TRAP 0x1 ;  /* 0x000000040000795c */ /* 0x000fe20000300000 */
.L_x_8344:
        /* <DEDUP_REMOVED lines=8> */
.L_x_8345:
[----:B------:R-:W2:Y:S01]  /*d2d0*/  LDL R0, [R1+0x14] ;  /* 0x0000140001007983 */ /* 0x000ea20000100800 */
[----:B------:R-:W-:Y:S01]  /*d2e0*/  BSSY B1, `(.L_x_8346) ;  /* 0x0000006000017945 */ /* 0x000fe20003800000 */
[----:B------:R-:W-:Y:S02]  /*d2f0*/  IMAD.MOV.U32 R27, RZ, RZ, -0x3ffffff0 ;  /* 0xc0000010ff1b7424 */ /* 0x000fe400078e00ff */
[----:B--2---:R-:W-:Y:S01]  /*d300*/  IMAD R26, R154, 0x300, R0 ;  /* 0x000003009a1a7824 */ /* 0x004fe200078e0200 */
[----:B-1----:R-:W-:Y:S06]  /*d310*/  @P1 BRA `(.L_x_8347) ;  /* 0x0000000000081947 */ /* 0x002fec0003800000 */
[----:B------:R-:W1:Y:S02]  /*d320*/  SYNCS.PHASECHK.TRANS64.TRYWAIT P1, [R10+URZ+0x19c30], R9 ;  /* 0x019c30090a0075a7 */ /* 0x000e64000802017f */
[----:B-1----:R-:W-:Y:S05]  /*d330*/  @!P1 BRA `(.L_x_8348) ;  /* 0x000000a800ec9947 */ /* 0x002fea0003800000 */
.L_x_8347:
[----:B------:R-:W-:Y:S05]  /*d340*/  BSYNC B1 ;  /* 0x0000000000017941 */ /* 0x000fea0003800000 */
.L_x_8346:
[----:B------:R2:W-:Y:S04]  /*d350*/  STL.64 [R1+0x68], R2 ;  /* 0x0000680201007387 */ /* 0x0005e80000100a00 */
[----:B--2---:R-:W2:Y:S01]  /*d360*/  LDL.64 R2, [R1+0x8] ;  /* 0x0000080001027983 */ /* 0x004ea20000100a00 */
[C---:B------:R-:W-:Y:S01]  /*d370*/  R2UR UR6, R26.reuse ;  /* 0x000000001a0672ca */ /* 0x040fe200000e0000 */
[C---:B------:R-:W-:Y:S01]  /*d380*/  VIADD R24, R26.reuse, 0x100 ;  /* 0x000001001a187836 */ /* 0x040fe20000000000 */
[----:B------:R-:W-:Y:S01]  /*d390*/  R2UR UR7, R27 ;  /* 0x000000001b0772ca */ /* 0x000fe200000e0000 */
[----:B------:R-:W-:Y:S01]  /*d3a0*/  VIADD R26, R26, 0x200 ;  /* 0x000002001a1a7836 */ /* 0x000fe20000000000 */
[----:B------:R-:W-:Y:S01]  /*d3b0*/  R2UR UR4, R14 ;  /* 0x000000000e0472ca */ /* 0x000fe200000e0000 */
[----:B------:R-:W-:Y:S01]  /*d3c0*/  IMAD.MOV.U32 R25, RZ, RZ, -0x3ffffff0 ;  /* 0xc0000010ff197424 */ /* 0x000fe200078e00ff */
[----:B------:R-:W-:Y:S01]  /*d3d0*/  R2UR UR5, R15 ;  /* 0x000000000f0572ca */ /* 0x000fe200000e0000 */
[----:B------:R-:W-:Y:S01]  /*d3e0*/  IMAD.MOV.U32 R27, RZ, RZ, -0x3ffffff0 ;  /* 0xc0000010ff1b7424 */ /* 0x000fe200078e00ff */
[----:B------:R-:W-:-:S02]  /*d3f0*/  R2UR UR10, R24 ;  /* 0x00000000180a72ca */ /* 0x000fc400000e0000 */
[----:B------:R-:W-:Y:S02]  /*d400*/  R2UR UR11, R25 ;  /* 0x00000000190b72ca */ /* 0x000fe400000e0000 */
[----:B------:R-:W-:Y:S02]  /*d410*/  R2UR UR14, R26 ;  /* 0x000000001a0e72ca */ /* 0x000fe400000e0000 */
[----:B------:R-:W-:Y:S02]  /*d420*/  R2UR UR15, R27 ;  /* 0x000000001b0f72ca */ /* 0x000fe400000e0000 */
[----:B------:R-:W-:-:S06]  /*d430*/  WARPGROUP.ARRIVE ;  /* 0x00000000000079c5 */ /* 0x000fcc0000000000 */
[----:B------:R-:W-:Y:S01]  /*d440*/  QGMMA.64x128x32.F32.E4M3.E4M3 R24, gdesc[UR4], RZ, !UPT, gsb0 ;  /* 0x01e00000041879f3 */ /* 0x000fe2000c0008ff */
[----:B------:R-:W-:Y:S02]  /*d450*/  R2UR UR12, R20 ;  /* 0x00000000140c72ca */ /* 0x000fe400000e0000 */
[----:B------:R-:W-:Y:S01]  /*d460*/  R2UR UR13, R21 ;  /* 0x00000000150d72ca */ /* 0x000fe200000e0000 */
[----:B------:R-:W-:Y:S02]  /*d470*/  WARPGROUP.DEPBAR.LE gsb0, 0x0 ;  /* 0x00008000000079c5 */ /* 0x000fe40000010000 */
[----:B------:R-:W-:Y:S01]  /*d480*/  WARPGROUP.ARRIVE ;  /* 0x00000000000079c5 */ /* 0x000fe20000000000 */
[----:B--2---:R-:W-:Y:S02]  /*d490*/  R2UR UR8, R2 ;  /* 0x00000000020872ca */ /* 0x004fe400000e0000 */
[----:B------:R-:W-:Y:S02]  /*d4a0*/  R2UR UR9, R3 ;  /* 0x00000000030972ca */ /* 0x000fe400000e0000 */
[----:B------:R2:W5:Y:S11]  /*d4b0*/  LDL.LU.64 R2, [R1+0x68] ;  /* 0x0000680001027983 */ /* 0x0005760000300a00 */
[----:B------:R-:W-:Y:S03]  /*d4c0*/  QGMMA.64x128x32.F32.E4M3.E4M3 R24, gdesc[UR8], R24, gsb0 ;  /* 0x01e00000081879f3 */ /* 0x000fe60008000818 */
[----:B------:R-:W-:-:S02]  /*d4d0*/  WARPGROUP.DEPBAR.LE gsb0, 0x0 ;  /* 0x00008000000079c5 */ /* 0x000fc40000010000 */
[----:B------:R-:W-:-:S07]  /*d4e0*/  WARPGROUP.ARRIVE ;  /* 0x00000000000079c5 */ /* 0x000fce0000000000 */
[----:B------:R-:W-:Y:S03]  /*d4f0*/  QGMMA.64x128x32.F32.E4M3.E4M3 R24, gdesc[UR12], R24, gsb0 ;  /* 0x01e000000c1879f3 */ /* 0x000fe60008000818 */
[----:B------:R-:W-:Y:S02]  /*d500*/  WARPGROUP.DEPBAR.LE gsb0, 0x0 ;  /* 0x00008000000079c5 */ /* 0x000fe40000010000 */
[----:B--2---:R-:W-:Y:S05]  /*d510*/  @!P0 BRA `(.L_x_8349) ;  /* 0x0000000000048947 */ /* 0x004fea0003800000 */
[----:B------:R-:W-:Y:S01]  /*d520*/  BPT.TRAP 0x1 ;  /* 0x000000040000795c */ /* 0x000fe20000300000 */
.L_x_8349:
[----:B------:R-:W-:Y:S01]  /*d530*/  SHF.L.U32 R0, R8, 0x1f, RZ ;  /* 0x0000001f08007819 */ /* 0x000fe200000006ff */
[----:B------:R-:W-:-:S04]  /*d540*/  IMAD R12, R5, 0x8, R18 ;  /* 0x00000008050c7824 */ /* 0x000fc800078e0212 */
[----:B------:R2:W3:Y:S01]  /*d550*/  SYNCS.PHASECHK.TRANS64.TRYWAIT P1, [R12+URZ+0x19c50], R0 ;  /* 0x019c50000c0075a7 */ /* 0x0004e2000802017f */
[----:B------:R-:W-:Y:S05]  /*d560*/  @!P0 BRA `(.L_x_8350) ;  /* 0x0000000000048947 */ /* 0x000fea0003800000 */
[----:B------:R-:W-:Y:S01]  /*d570*/  BPT.TRAP 0x1 ;  /* 0x000000040000795c */ /* 0x000fe20000300000 */
.L_x_8350:
[----:B------:R-:W-:Y:S04]  /*d580*/  BSSY B1, `(.L_x_8351) ;  /* 0x0000004000017945 */ /* 0x000fe80003800000 */
[----:B---3--:R-:W-:Y:S05]  /*d590*/  @P1 BRA `(.L_x_8352) ;  /* 0x0000000000081947 */ /* 0x008fea0003800000 */
[----:B------:R-:W3:Y:S02]  /*d5a0*/  SYNCS.PHASECHK.TRANS64.TRYWAIT P1, [R12+URZ+0x19c50], R0 ;  /* 0x019c50000c0075a7 */ /* 0x000ee4000802017f */
[----:B---3--:R-:W-:Y:S05]  /*d5b0*/  @!P1 BRA `(.L_x_8353) ;  /* 0x000000a800609947 */ /* 0x008fea0003800000 */
.L_x_8352:
[----:B------:R-:W-:Y:S05]  /*d5c0*/  BSYNC B1 ;  /* 0x0000000000017941 */ /* 0x000fea0003800000 */
.L_x_8351:
[----:B--23--:R-:W-:Y:S01]  /*d5d0*/  VIADD R0, R18, 0x3000 ;  /* 0x0000300012007836 */ /* 0x00cfe20000000000 */
[----:B------:R-:W-:Y:S01]  /*d5e0*/  WARPGROUP.ARRIVE ;  /* 0x00000000000079c5 */ /* 0x000fe20000000000 */
[----:B01----:R-:W-:-:S03]  /*d5f0*/  IMAD.MOV.U32 R9, RZ, RZ, 0x40000040 ;  /* 0x40000040ff097424 */ /* 0x003fc600078e00ff */
[----:B------:R-:W-:-:S04]  /*d600*/  SHF.R.U32.HI R0, RZ, 0x4, R0 ;  /* 0x00000004ff007819 */ /* 0x000fc80000011600 */
[----:B------:R-:W-:-:S04]  /*d610*/  LOP3.LUT R0, R0, 0x3fff, RZ, 0xc0, !PT ;  /* 0x00003fff00007812 */ /* 0x000fc800078ec0ff */
[----:B------:R-:W-:-:S05]  /*d620*/  LOP3.LUT R0, R0, 0x10000, RZ, 0xfc, !PT ;  /* 0x0001000000007812 */ /* 0x000fca00078efcff */
[----:B------:R-:W-:Y:S01]  /*d630*/  IMAD R4, R5, 0x300, R0 ;  /* 0x0000030005047824 */ /* 0x000fe200078e0200 */
[----:B-----5:R-:W-:Y:S01]  /*d640*/  FMNMX.FTZ R0, R24, R3, !PT ;  /* 0x0000000318007209 */ /* 0x020fe20007810000 */
[----:B------:R-:W-:Y:S02]  /*d650*/  IMAD.MOV.U32 R5, RZ, RZ, 0x40000040 ;  /* 0x40000040ff057424 */ /* 0x000fe400078e00ff */
[C---:B------:R-:W-:Y:S01]  /*d660*/  VIADD R8, R4.reuse, 0x2 ;  /* 0x0000000204087836 */ /* 0x040fe20000000000 */
[----:B------:R-:W-:Y:S02]  /*d670*/  R2UR UR6, R4 ;  /* 0x00000000040672ca */ /* 0x000fe400000e0000 */
[----:B------:R-:W-:Y:S02]  /*d680*/  R2UR UR7, R5 ;  /* 0x00000000050772ca */ /* 0x000fe400000e0000 */
[----:B------:R-:W-:-:S04]  /*d690*/  FMNMX.FTZ R0, R25, R0, !PT ;  /* 0x0000000019007209 */ /* 0x000fc80007810000 */
[----:B------:R-:W-:-:S04]  /*d6a0*/  FMNMX.FTZ R0, R28, R0, !PT ;  /* 0x000000001c007209 */ /* 0x000fc80007810000 */
[----:B------:R-:W-:-:S03]  /*d6b0*/  FMNMX.FTZ R0, R29, R0, !PT ;  /* 0x000000001d007209 */ /* 0x000fc60007810000 */
[----:B------:R-:W-:Y:S01]  /*d6c0*/  QGMMA.64x96x32.F32.E4M3.E4M3 R88, R148, gdesc[UR4], R88, gsb0 ;  /* 0x0160000494587df3 */ /* 0x000fe20008000858 */
        /* <DEDUP_REMOVED lines=32> */
[----:B------:R-:W-:Y:S02]  /*d8d0*/  WARPGROUP.DEPBAR.LE gsb0, 0x0 ;  /* 0x00008000000079c5 */ /* 0x000fe40000010000 */
[----:B------:R-:W-:Y:S01]  /*d8e0*/  WARPGROUP.ARRIVE ;  /* 0x00000000000079c5 */ /* 0x000fe20000000000 */
[----:B------:R-:W-:-:S05]  /*d8f0*/  FMNMX.FTZ R0, R85, R0, !PT ;  /* 0x0000000055007209 */ /* 0x000fca0007810000 */
[----:B------:R-:W0:Y:S01]  /*d900*/  S2R R151, SR_TID.X ;  /* 0x0000000000977919 */ /* 0x000e220000002100 */
[----:B------:R-:W-:Y:S01]  /*d910*/  QGMMA.64x96x32.F32.E4M3.E4M3 R88, R136, gdesc[UR4], R88, gsb0 ;  /* 0x0160000488587df3 */ /* 0x000fe20008000858 */
[----:B------:R-:W-:Y:S01]  /*d920*/  R2UR UR6, R8 ;  /* 0x00000000080672ca */ /* 0x000fe200000e0000 */
[----:B------:R-:W1:Y:S01]  /*d930*/  SHFL.BFLY PT, R5, R0, 0x2, 0x1f ;  /* 0x0c401f0000057f89 */ /* 0x000e6200000e0000 */
[----:B------:R-:W-:Y:S02]  /*d940*/  FMNMX.FTZ R8, R26, R13, !PT ;  /* 0x0000000d1a087209 */ /* 0x000fe40007810000 */
[----:B------:R-:W-:Y:S02]  /*d950*/  R2UR UR7, R9 ;  /* 0x00000000090772ca */ /* 0x000fe400000e0000 */
[----:B------:R-:W-:-:S04]  /*d960*/  FMNMX.FTZ R8, R27, R8, !PT ;  /* 0x000000081b087209 */ /* 0x000fc80007810000 */
[----:B------:R-:W-:-:S04]  /*d970*/  FMNMX.FTZ R8, R30, R8, !PT ;  /* 0x000000081e087209 */ /* 0x000fc80007810000 */
[----:B------:R-:W-:-:S04]  /*d980*/  FMNMX.FTZ R8, R31, R8, !PT ;  /* 0x000000081f087209 */ /* 0x000fc80007810000 */
[----:B------:R-:W-:-:S04]  /*d990*/  FMNMX.FTZ R8, R34, R8, !PT ;  /* 0x0000000822087209 */ /* 0x000fc80007810000 */
[----:B------:R-:W-:Y:S02]  /*d9a0*/  FMNMX.FTZ R8, R35, R8, !PT ;  /* 0x0000000823087209 */ /* 0x000fe40007810000 */
[----:B-1----:R-:W-:Y:S01]  /*d9b0*/  FMNMX.FTZ R0, R0, R5, !PT ;  /* 0x0000000500007209 */ /* 0x002fe20007810000 */
[----:B------:R-:W-:Y:S01]  /*d9c0*/  IMAD.MOV.U32 R5, RZ, RZ, 0x40000040 ;  /* 0x40000040ff057424 */ /* 0x000fe200078e00ff */
[----:B------:R-:W-:Y:S02]  /*d9d0*/  FMNMX.FTZ R8, R38, R8, !PT ;  /* 0x0000000826087209 */ /* 0x000fe40007810000 */
[----:B0-----:R-:W-:Y:S02]  /*d9e0*/  LOP3.LUT R151, R151, 0x7f, RZ, 0xc0, !PT ;  /* 0x0000007f97977812 */ /* 0x001fe400078ec0ff */
[----:B------:R-:W-:Y:S02]  /*d9f0*/  FMNMX.FTZ R8, R39, R8, !PT ;  /* 0x0000000827087209 */ /* 0x000fe40007810000 */
[----:B------:R-:W-:-:S02]  /*da00*/  ISETP.NE.AND P1, PT, R151, RZ, PT ;  /* 0x000000ff9700720c */ /* 0x000fc40003f25270 */
[----:B------:R-:W-:-:S04]  /*da10*/  FMNMX.FTZ R8, R42, R8, !PT ;  /* 0x000000082a087209 */ /* 0x000fc80007810000 */
[----:B------:R-:W-:-:S04]  /*da20*/  FMNMX.FTZ R8, R43, R8, !PT ;  /* 0x000000082b087209 */ /* 0x000fc80007810000 */
[----:B------:R-:W-:-:S03]  /*da30*/  FMNMX.FTZ R8, R46, R8, !PT ;  /* 0x000000082e087209 */ /* 0x000fc60007810000 */
[----:B------:R-:W-:Y:S01]  /*da40*/  @!P1 VIADD R10, R10, 0x19c40 ;  /* 0x00019c400a0a9836 */ /* 0x000fe20000000000 */
[----:B------:R-:W-:-:S04]  /*da50*/  FMNMX.FTZ R8, R47, R8, !PT ;  /* 0x000000082f087209 */ /* 0x000fc80007810000 */
[----:B------:R-:W-:Y:S02]  /*da60*/  FMNMX.FTZ R8, R50, R8, !PT ;  /* 0x0000000832087209 */ /* 0x000fe40007810000 */
[----:B------:R-:W-:Y:S02]  /*da70*/  @!P1 PRMT R10, RZ, 0x654, R10 ;  /* 0x00000654ff0a9816 */ /* 0x000fe4000000000a */
        /* <DEDUP_REMOVED lines=14> */
[----:B------:R-:W-:-:S03]  /*db60*/  WARPGROUP.DEPBAR.LE gsb0, 0x0 ;  /* 0x00008000000079c5 */ /* 0x000fc60000010000 */
[----:B------:R-:W-:Y:S01]  /*db70*/  FMNMX.FTZ R8, R79, R8, !PT ;  /* 0x000000084f087209 */ /* 0x000fe20007810000 */
[----:B------:R-:W-:-:S03]  /*db80*/  WARPGROUP.ARRIVE ;  /* 0x00000000000079c5 */ /* 0x000fc60000000000 */
[----:B------:R-:W-:-:S03]  /*db90*/  FMNMX.FTZ R8, R82, R8, !PT ;  /* 0x0000000852087209 */ /* 0x000fc60007810000 */
[----:B------:R-:W-:Y:S01]  /*dba0*/  QGMMA.64x96x32.F32.E4M3.E4M3 R88, R140, gdesc[UR4], R88, gsb0 ;  /* 0x016000048c587df3 */ /* 0x000fe20008000858 */
[----:B------:R-:W-:Y:S02]  /*dbb0*/  FMNMX.FTZ R8, R83, R8, !PT ;  /* 0x0000000853087209 */ /* 0x000fe40007810000 */
[----:B------:R-:W-:Y:S02]  /*dbc0*/  R2UR UR7, R5 ;  /* 0x00000000050772ca */ /* 0x000fe400000e0000 */
[----:B------:R-:W-:Y:S01]  /*dbd0*/  FMNMX.FTZ R8, R86, R8, !PT ;  /* 0x0000000856087209 */ /* 0x000fe20007810000 */
[----:B------:R-:W0:Y:S01]  /*dbe0*/  SHFL.BFLY PT, R5, R0, 0x1, 0x1f ;  /* 0x0c201f0000057f89 */ /* 0x000e2200000e0000 */
[----:B------:R-:W-:Y:S02]  /*dbf0*/  R2UR UR6, R4 ;  /* 0x00000000040672ca */ /* 0x000fe400000e0000 */
[----:B------:R-:W-:-:S05]  /*dc00*/  FMNMX.FTZ R8, R87, R8, !PT ;  /* 0x0000000857087209 */ /* 0x000fca0007810000 */
[----:B------:R-:W1:Y:S01]  /*dc10*/  SHFL.BFLY PT, R9, R8, 0x2, 0x1f ;  /* 0x0c401f0008097f89 */ /* 0x000e6200000e0000 */
[----:B0-----:R-:W-:-:S05]  /*dc20*/  FMNMX.FTZ R0, R0, R5, !PT ;  /* 0x0000000500007209 */ /* 0x001fca0007810000 */
[----:B------:R-:W-:Y:S01]  /*dc30*/  FADD.FTZ R5, -R0, R3 ;  /* 0x0000000300057221 */ /* 0x000fe20000010100 */
[----:B-1----:R-:W-:-:S03]  /*dc40*/  FMNMX.FTZ R9, R8, R9, !PT ;  /* 0x0000000908097209 */ /* 0x002fc60007810000 */
[----:B------:R-:W-:Y:S02]  /*dc50*/  FMUL.FTZ R5, R2, R5 ;  /* 0x0000000502057220 */ /* 0x000fe40000410000 */
[----:B------:R-:W0:Y:S04]  /*dc60*/  SHFL.BFLY PT, R4, R9, 0x1, 0x1f ;  /* 0x0c201f0009047f89 */ /* 0x000e2800000e0000 */
[----:B------:R-:W-:Y:S01]  /*dc70*/  MUFU.EX2 R5, R5 ;  /* 0x0000000500057308 */ /* 0x000fe20000000800 */
[----:B0-----:R-:W-:-:S05]  /*dc80*/  FMNMX.FTZ R4, R9, R4, !PT ;  /* 0x0000000409047209 */ /* 0x001fca0007810000 */
[----:B------:R-:W-:Y:S01]  /*dc90*/  FADD.FTZ R3, -R4, R13 ;  /* 0x0000000d04037221 */ /* 0x000fe20000010100 */
[----:B------:R-:W-:-:S03]  /*dca0*/  FFMA.FTZ R13, R2, R0, -8 ;  /* 0xc1000000020d7423 */ /* 0x000fc60000010000 */
        /* <DEDUP_REMOVED lines=17> */
[----:B------:R-:W-:-:S01]  /*ddc0*/  FFMA.FTZ R8, R2, R24, -R13 ;  /* 0x0000001802087223 */ /* 0x000fc2000001080d */
[----:B------:R-:W-:Y:S01]  /*ddd0*/  MUFU.EX2 R3, R3 ;  /* 0x0000000300037308 */ /* 0x000fe20000000800 */
[----:B------:R-:W-:-:S01]  /*dde0*/  FFMA.FTZ R24, R2, R28, -R13 ;  /* 0x0000001c02187223 */ /* 0x000fc2000001080d */
[C-C-:B------:R-:W-:Y:S01]  /*ddf0*/  FFMA.FTZ R26, R2.reuse, R26, -R81.reuse ;  /* 0x0000001a021a7223 */ /* 0x140fe20000010851 */
        /* <DEDUP_REMOVED lines=17> */
[C---:B------:R-:W-:Y:S01]  /*df10*/  FFMA.FTZ R44, R2.reuse, R48, -R13 ;  /* 0x00000030022c7223 */ /* 0x040fe2000001080d */
[----:B------:R-:W-:-:S01]  /*df20*/  FFMA.FTZ R50, R2, R50, -R81 ;  /* 0x0000003202327223 */ /* 0x000fc20000010851 */
[----:B------:R-:W-:Y:S01]  /*df30*/  FFMA.FTZ R51, R2, R51, -R81 ;  /* 0x0000003302337223 */ /* 0x000fe20000010851 */
[----:B------:R-:W-:-:S02]  /*df40*/  WARPGROUP.DEPBAR.LE gsb0, 0x0 ;  /* 0x00008000000079c5 */ /* 0x000fc40000010000 */
[----:B------:R-:W2:Y:S01]  /*df50*/  MUFU.EX2 R9, R9 ;  /* 0x0000000900097308 */ /* 0x000ea20000000800 */
[----:B0-----:R-:W-:-:S01]  /*df60*/  FFMA.FTZ R6, R5, R6, R8 ;  /* 0x0000000605067223 */ /* 0x001fc20000010008 */
[----:B------:R-:W-:Y:S01]  /*df70*/  WARPGROUP.ARRIVE ;  /* 0x00000000000079c5 */ /* 0x000fe20000000000 */
[----:B------:R-:W-:-:S01]  /*df80*/  FFMA.FTZ R48, R2, R52, -R13 ;  /* 0x0000003402307223 */ /* 0x000fc2000001080d */
[C-C-:B------:R-:W-:Y:S01]  /*df90*/  FFMA.FTZ R54, R2.reuse, R54, -R81.reuse ;  /* 0x0000003602367223 */ /* 0x140fe20000010851 */
[----:B------:R-:W-:-:S01]  /*dfa0*/  FFMA.FTZ R55, R2, R55, -R81 ;  /* 0x0000003702377223 */ /* 0x000fc20000010851 */
[C---:B------:R-:W-:Y:S01]  /*dfb0*/  FFMA.FTZ R52, R2.reuse, R56, -R13 ;  /* 0x0000003802347223 */ /* 0x040fe2000001080d */
[----:B------:R-:W-:-:S01]  /*dfc0*/  FFMA.FTZ R58, R2, R58, -R81 ;  /* 0x0000003a023a7223 */ /* 0x000fc20000010851 */
[----:B------:R-:W0:Y:S01]  /*dfd0*/  MUFU.EX2 R27, R27 ;  /* 0x0000001b001b7308 */ /* 0x000e220000000800 */
[----:B-1----:R-:W-:-:S01]  /*dfe0*/  FFMA.FTZ R7, R3, R7, R26 ;  /* 0x0000000703077223 */ /* 0x002fc2000001001a */
[----:B------:R-:W-:Y:S01]  /*dff0*/  QGMMA.64x96x32.F32.E4M3.E4M3 R88, R144, gdesc[UR4], R88, gsb0 ;  /* 0x0160000490587df3 */ /* 0x000fe20008000858 */
[----:B------:R-:W-:-:S01]  /*e000*/  FFMA.FTZ R59, R2, R59, -R81 ;  /* 0x0000003b023b7223 */ /* 0x000fc20000010851 */
[C---:B------:R-:W-:Y:S01]  /*e010*/  FFMA.FTZ R56, R2.reuse, R60, -R13 ;  /* 0x0000003c02387223 */ /* 0x040fe2000001080d */
[----:B------:R-:W-:-:S01]  /*e020*/  FFMA.FTZ R62, R2, R62, -R81 ;  /* 0x0000003e023e7223 */ /* 0x000fc20000010851 */
[C---:B------:R-:W-:Y:S01]  /*e030*/  FFMA.FTZ R63, R2.reuse, R63, -R81 ;  /* 0x0000003f023f7223 */ /* 0x040fe20000010851 */
[----:B------:R-:W-:-:S01]  /*e040*/  FFMA.FTZ R60, R2, R64, -R13 ;  /* 0x00000040023c7223 */ /* 0x000fc2000001080d */
[----:B------:R-:W1:Y:S01]  /*e050*/  MUFU.EX2 R24, R24 ;  /* 0x0000001800187308 */ /* 0x000e620000000800 */
[----:B--2---:R-:W-:-:S01]  /*e060*/  FADD.FTZ R6, R9, R6 ;  /* 0x0000000609067221 */ /* 0x004fc20000010000 */
[C-C-:B------:R-:W-:Y:S01]  /*e070*/  FFMA.FTZ R66, R2.reuse, R66, -R81.reuse ;  /* 0x0000004202427223 */ /* 0x140fe20000010851 */
        /* <DEDUP_REMOVED lines=15> */
[C-C-:B------:R-:W-:Y:S01]  /*e170*/  FFMA.FTZ R82, R2.reuse, R82, -R81.reuse ;  /* 0x0000005202527223 */ /* 0x140fe20000010851 */
[----:B------:R-:W-:-:S01]  /*e180*/  FFMA.FTZ R83, R2, R83, -R81 ;  /* 0x0000005302537223 */ /* 0x000fc20000010851 */
[C---:B------:R-:W-:Y:S01]  /*e190*/  FFMA.FTZ R80, R2.reuse, R84, -R13 ;  /* 0x0000005402507223 */ /* 0x040fe2000001080d */
[----:B------:R-:W-:-:S01]  /*e1a0*/  FFMA.FTZ R86, R2, R86, -R81 ;  /* 0x0000005602567223 */ /* 0x000fc20000010851 */
[C---:B------:R-:W-:Y:S01]  /*e1b0*/  FFMA.FTZ R13, R2.reuse, R85, -R13 ;  /* 0x00000055020d7223 */ /* 0x040fe2000001080d */
[----:B------:R-:W-:-:S01]  /*e1c0*/  FFMA.FTZ R81, R2, R87, -R81 ;  /* 0x0000005702517223 */ /* 0x000fc20000010851 */
        /* <DEDUP_REMOVED lines=23> */
[----:B------:R0:W-:Y:S04]  /*e340*/  @!P1 SYNCS.ARRIVE.TRANS64.RED.A1T0 RZ, [R10+URZ], RZ ;  /* 0x000000ff0aff99a7 */ /* 0x0001e8000810043f */
        /* <DEDUP_REMOVED lines=92> */
[----:B--2---:R-:W-:-:S03]  /*e910*/  FADD.FTZ R6, R13, R6 ;  /* 0x000000060d067221 */ /* 0x004fc60000010000 */
[----:B---3--:R-:W-:Y:S01]  /*e920*/  FADD.FTZ R7, R81, R7 ;  /* 0x0000000751077221 */ /* 0x008fe20000010000 */
[----:B0-----:R-:W-:Y:S06]  /*e930*/  @!P0 BRA `(.L_x_8354) ;  /* 0x0000000000048947 */ /* 0x001fec0003800000 */
[----:B------:R-:W-:Y:S01]  /*e940*/  BPT.TRAP 0x1 ;  /* 0x000000040000795c */ /* 0x000fe20000300000 */
.L_x_8354:
[----:B------:R-:W2:Y:S01]  /*e950*/  LDL R10, [R1+0x18] ;  /* 0x00001800010a7983 */ /* 0x000ea20000100800 */
[----:B------:R-:W-:Y:S01]  /*e960*/  ISETP.GT.AND P1, PT, R11, RZ, PT ;  /* 0x000000ff0b00720c */ /* 0x000fe20003f24270 */
[----:B------:R-:W-:Y:S01]  /*e970*/  VIADD R12, R12, 0x19c60 ;  /* 0x00019c600c0c7836 */ /* 0x000fe20000000000 */
        /* <DEDUP_REMOVED lines=85> */
[----:B--2---:R-:W-:-:S04]  /*eed0*/  PRMT R12, R10, 0x654, R12 ;  /* 0x000006540a0c7816 */ /* 0x004fc8000000000c */
[----:B------:R0:W-:Y:S01]  /*eee0*/  SYNCS.ARRIVE.TRANS64.RED.A1T0 RZ, [R12+URZ], RZ ;  /* 0x000000ff0cff79a7 */ /* 0x0001e2000810043f */
[----:B------:R-:W-:Y:S05]  /*eef0*/  @P1 BRA `(.L_x_8355) ;  /* 0xffffffe000c01947 */ /* 0x000fea000383ffff */
.L_x_8343:
[----:B------:R-:W-:Y:S05]  /*ef00*/  BSYNC B0 ;  /* 0x0000000000007941 */ /* 0x000fea0003800000 */
.L_x_8342:
[----:B------:R-:W-:Y:S06]  /*ef10*/  BAR.ARV 0x8, 0x1a0 ;  /* 0x0206800000007b1d */ /* 0x000fec0000002000 */
[----:B------:R-:W-:Y:S05]  /*ef20*/  @!P0 BRA `(.L_x_8356) ;  /* 0x0000000000048947 */ /* 0x000fea0003800000 */
[----:B------:R-:W-:Y:S01]  /*ef30*/  BPT.TRAP 0x1 ;  /* 0x000000040000795c */ /* 0x000fe20000300000 */
.L_x_8356:
[----:B------:R-:W-:Y:S01]  /*ef40*/  IMAD R5, R154, 0x8, R18 ;  /* 0x000000089a057824 */ /* 0x000fe200078e0212 */
[----:B------:R-:W-:-:S04]  /*ef50*/  SHF.L.U32 R8, R157, 0x1f, RZ ;  /* 0x0000001f9d087819 */ /* 0x000fc800000006ff */
[----:B------:R1:W2:Y:S01]  /*ef60*/  SYNCS.PHASECHK.TRANS64.TRYWAIT P1, [R5+URZ+0x19c50], R8 ;  /* 0x019c5008050075a7 */ /* 0x0002a2000802017f */
[----:B------:R-:W-:Y:S05]  /*ef70*/  @!P0 BRA `(.L_x_8357) ;  /* 0x0000000000048947 */ /* 0x000fea0003800000 */
[----:B------:R-:W-:Y:S01]  /*ef80*/  BPT.TRAP 0x1 ;  /* 0x000000040000795c */ /* 0x000fe20000300000 */
.L_x_8357:
[----:B------:R-:W-:Y:S04]  /*ef90*/  BSSY B0, `(.L_x_8358) ;  /* 0x0000004000007945 */ /* 0x000fe80003800000 */
[----:B--2---:R-:W-:Y:S05]  /*efa0*/  @P1 BRA `(.L_x_8359) ;  /* 0x0000000000081947 */ /* 0x004fea0003800000 */
[----:B------:R-:W2:Y:S02]  /*efb0*/  SYNCS.PHASECHK.TRANS64.TRYWAIT P1, [R5+URZ+0x19c50], R8 ;  /* 0x019c5008050075a7 */ /* 0x000ea4000802017f */
[----:B--2---:R-:W-:Y:S05]  /*efc0*/  @!P1 BRA `(.L_x_8360) ;  /* 0x0000008c00f09947 */ /* 0x004fea0003800000 */
.L_x_8359:
[----:B------:R-:W-:Y:S05]  /*efd0*/  BSYNC B0 ;  /* 0x0000000000007941 */ /* 0x000fea0003800000 */
.L_x_8358:
[----:B------:R-:W3:Y:S04]  /*efe0*/  LDL R3, [R1+0x3c] ;  /* 0x00003c0001037983 */ /* 0x000ee80000100800 */
[----:B------:R-:W4:Y:S01]  /*eff0*/  LDL R20, [R1+0x28] ;  /* 0x0000280001147983 */ /* 0x000f220000100800 */
[----:B------:R-:W-:-:S03]  /*f000*/  ULDC.64 UR4, c[0x0][0x9a0] ;  /* 0x0002680000047ab9 */ /* 0x000fc60000000a00 */
[----:B------:R-:W5:Y:S01]  /*f010*/  LDL.LU R15, [R1+0x44] ;  /* 0x00004400010f7983 */ /* 0x000f620000300800 */
[----:B------:R-:W-:Y:S01]  /*f020*/  VIADD R18, R18, 0x3000 ;  /* 0x0000300012127836 */ /* 0x000fe20000000000 */
[----:B------:R-:W-:Y:S01]  /*f030*/  ISETP.NE.U32.AND P1, PT, RZ, UR4, PT ;  /* 0x00000004ff007c0c */ /* 0x000fe2000bf25070 */
[----:B------:R-:W-:-:S03]  /*f040*/  WARPGROUP.ARRIVE ;  /* 0x00000000000079c5 */ /* 0x000fc60000000000 */
[----:B------:R-:W-:Y:S02]  /*f050*/  SHF.R.U32.HI R18, RZ, 0x4, R18 ;  /* 0x00000004ff127819 */ /* 0x000fe40000011612 */
[----:B------:R-:W-:Y:S02]  /*f060*/  ISETP.NE.AND.EX P1, PT, RZ, UR5, PT, P1 ;  /* 0x00000005ff007c0c */ /* 0x000fe4000bf25310 */
[----:B------:R-:W-:-:S04]  /*f070*/  LOP3.LUT R18, R18, 0x3fff, RZ, 0xc0, !PT ;  /* 0x00003fff12127812 */ /* 0x000fc800078ec0ff */
[----:B------:R-:W-:-:S05]  /*f080*/  LOP3.LUT R9, R18, 0x10000, RZ, 0xfc, !PT ;  /* 0x0001000012097812 */ /* 0x000fca00078efcff */
[----:B-12---:R-:W-:Y:S02]  /*f090*/  IMAD R8, R154, 0x300, R9 ;  /* 0x000003009a087824 */ /* 0x006fe400078e0209 */
[----:B------:R-:W-:Y:S01]  /*f0a0*/  IMAD.MOV.U32 R9, RZ, RZ, 0x40000040 ;  /* 0x40000040ff097424 */ /* 0x000fe200078e00ff */
[----:B0-----:R-:W3:Y:S02]  /*f0b0*/  @P1 LDC.64 R12, c[0x0][0x9c8] ;  /* 0x00027200ff0c1b82 */ /* 0x001ee40000000a00 */
[----:B------:R-:W-:Y:S02]  /*f0c0*/  R2UR UR6, R8 ;  /* 0x00000000080672ca */ /* 0x000fe400000e0000 */
[----:B------:R-:W-:-:S04]  /*f0d0*/  R2UR UR7, R9 ;  /* 0x00000000090772ca */ /* 0x000fc800000e0000 */
[----:B------:R-:W0:Y:S09]  /*f0e0*/  @P1 LDC.64 R10, c[0x0][0x9d0] ;  /* 0x00027400ff0a1b82 */ /* 0x000e320000000a00 */
[----:B------:R-:W-:Y:S03]  /*f0f0*/  QGMMA.64x96x32.F32.E4M3.E4M3 R88, R148, gdesc[UR4], R88, gsb0 ;  /* 0x0160000494587df3 */ /* 0x000fe60008000858 */
[----:B------:R-:W-:-:S02]  /*f100*/  WARPGROUP.DEPBAR.LE gsb0, 0x0 ;  /* 0x00008000000079c5 */ /* 0x000fc40000010000 */
[----:B------:R-:W-:Y:S01]  /*f110*/  WARPGROUP.ARRIVE ;  /* 0x00000000000079c5 */ /* 0x000fe20000000000 */
[----:B---3--:R-:W-:-:S04]  /*f120*/  @P1 IMAD R14, R3, R12, RZ ;  /* 0x0000000c030e1224 */ /* 0x008fc800078e02ff */
[C---:B----4-:R-:W-:Y:S02]  /*f130*/  @P1 IMAD R9, R20.reuse, R13, R14 ;  /* 0x0000000d14091224 */ /* 0x050fe400078e020e */
[----:B------:R-:W-:Y:S01]  /*f140*/  @P1 IMAD.WIDE.U32 R12, R20, R12, RZ ;  /* 0x0000000c140c1225 */ /* 0x000fe200078e00ff */
[----:B-----5:R-:W-:-:S03]  /*f150*/  @P1 SHF.R.S32.HI R3, RZ, 0x1f, R15 ;  /* 0x0000001fff031819 */ /* 0x020fc6000001140f */
[----:B------:R-:W-:Y:S02]  /*f160*/  @P1 IMAD.IADD R13, R13, 0x1, R9 ;  /* 0x000000010d0d1824 */ /* 0x000fe400078e0209 */
[----:B0-----:R-:W-:-:S04]  /*f170*/  @P1 IMAD R14, R3, R10, RZ ;  /* 0x0000000a030e1224 */ /* 0x001fc800078e02ff */
        /* <DEDUP_REMOVED lines=8> */
[----:B------:R-:W-:Y:S01]  /*f200*/  IMAD.MOV.U32 R11, RZ, RZ, 0x40000040 ;  /* 0x40000040ff0b7424 */ /* 0x000fe200078e00ff */
[----:B------:R-:W1:Y:S01]  /*f210*/  SHFL.BFLY PT, R3, R6, 0x2, 0x1f ;  /* 0x0c401f0006037f89 */ /* 0x000e6200000e0000 */
[----:B------:R-:W-:Y:S01]  /*f220*/  IMAD.MOV.U32 R9, RZ, RZ, 0x40000040 ;  /* 0x40000040ff097424 */ /* 0x000fe200078e00ff */
[----:B------:R-:W-:Y:S01]  /*f230*/  R2UR UR6, R10 ;  /* 0x000000000a0672ca */ /* 0x000fe200000e0000 */
[C---:B------:R-:W-:Y:S01]  /*f240*/  VIADD R10, R8.reuse, 0x4 ;  /* 0x00000004080a7836 */ /* 0x040fe20000000000 */
[----:B------:R-:W-:Y:S01]  /*f250*/  R2UR UR7, R11 ;  /* 0x000000000b0772ca */ /* 0x000fe200000e0000 */
[----:B------:R-:W-:Y:S02]  /*f260*/  IMAD.MOV.U32 R11, RZ, RZ, 0x40000040 ;  /* 0x40000040ff0b7424 */ /* 0x000fe400078e00ff */
[----:B------:R-:W-:-:S02]  /*f270*/  VIADD R8, R8, 0x6 ;  /* 0x0000000608087836 */ /* 0x000fc40000000000 */
[----:B------:R-:W-:-:S08]  /*f280*/  IMAD.MOV.U32 R20, RZ, RZ, -0x800000 ;  /* 0xff800000ff147424 */ /* 0x000fd000078e00ff */
[----:B------:R-:W-:Y:S01]  /*f290*/  QGMMA.64x96x32.F32.E4M3.E4M3 R88, R136, gdesc[UR4], R88, gsb0 ;  /* 0x0160000488587df3 */ /* 0x000fe20008000858 */
[----:B------:R-:W-:Y:S02]  /*f2a0*/  R2UR UR6, R10 ;  /* 0x000000000a0672ca */ /* 0x000fe400000e0000 */
[----:B------:R-:W-:Y:S01]  /*f2b0*/  R2UR UR7, R11 ;  /* 0x000000000b0772ca */ /* 0x000fe200000e0000 */
[----:B------:R-:W3:Y:S01]  /*f2c0*/  SHFL.BFLY PT, R10, R7, 0x2, 0x1f ;  /* 0x0c401f00070a7f89 */ /* 0x000ee200000e0000 */
[----:B------:R-:W-:Y:S02]  /*f2d0*/  IMAD.MOV.U32 R11, RZ, RZ, RZ ;  /* 0x000000ffff0b7224 */ /* 0x000fe400078e00ff */
[----:B-1----:R-:W-:-:S01]  /*f2e0*/  FADD.FTZ R3, R3, R6 ;  /* 0x0000000603037221 */ /* 0x002fc20000010000 */
[----:B---3--:R-:W-:Y:S01]  /*f2f0*/  FADD.FTZ R10, R10, R7 ;  /* 0x000000070a0a7221 */ /* 0x008fe20000010000 */
[----:B------:R-:W-:Y:S01]  /*f300*/  IMAD.MOV.U32 R7, RZ, RZ, RZ ;  /* 0x000000ffff077224 */ /* 0x000fe200078e00ff */
[----:B------:R-:W-:-:S02]  /*f310*/  WARPGROUP.DEPBAR.LE gsb0, 0x0 ;  /* 0x00008000000079c5 */ /* 0x000fc40000010000 */
[----:B------:R-:W-:-:S06]  /*f320*/  WARPGROUP.ARRIVE ;  /* 0x00000000000079c5 */ /* 0x000fcc0000000000 */
[----:B------:R-:W-:Y:S01]  /*f330*/  QGMMA.64x96x32.F32.E4M3.E4M3 R88, R140, gdesc[UR4], R88, gsb0 ;  /* 0x016000048c587df3 */ /* 0x000fe20008000858 */
[----:B------:R-:W-:Y:S02]  /*f340*/  R2UR UR6, R8 ;  /* 0x00000000080672ca */ /* 0x000fe400000e0000 */
[----:B------:R-:W-:Y:S01]  /*f350*/  R2UR UR7, R9 ;  /* 0x00000000090772ca */ /* 0x000fe200000e0000 */
[----:B------:R-:W0:Y:S04]  /*f360*/  SHFL.BFLY PT, R8, R3, 0x1, 0x1f ;  /* 0x0c201f0003087f89 */ /* 0x000e2800000e0000 */
[----:B------:R-:W1:Y:S01]  /*f370*/  SHFL.BFLY PT, R9, R10, 0x1, 0x1f ;  /* 0x0c201f000a097f89 */ /* 0x000e6200000e0000 */
[----:B0-----:R-:W-:-:S01]  /*f380*/  FADD.FTZ R12, R3, R8 ;  /* 0x00000008030c7221 */ /* 0x001fc20000010000 */
[----:B------:R-:W-:-:S02]  /*f390*/  IMAD.MOV.U32 R3, RZ, RZ, -0x800000 ;  /* 0xff800000ff037424 */ /* 0x000fc400078e00ff */
[----:B-1----:R-:W-:-:S02]  /*f3a0*/  FADD.FTZ R15, R10, R9 ;  /* 0x000000090a0f7221 */ /* 0x002fc40000010000 */
[C---:B------:R-:W-:Y:S01]  /*f3b0*/  FSETP.NE.FTZ.AND P1, PT, R12.reuse, RZ, PT ;  /* 0x000000ff0c00720b */ /* 0x040fe20003f35000 */
[----:B------:R-:W-:Y:S01]  /*f3c0*/  FMUL.FTZ R18, R12, 0.00390625 ;  /* 0x3b8000000c127820 */ /* 0x000fe20000410000 */
[----:B------:R-:W-:-:S04]  /*f3d0*/  FMUL.FTZ R8, R15, 0.00390625 ;  /* 0x3b8000000f087820 */ /* 0x000fc80000410000 */
[----:B------:R-:W-:Y:S02]  /*f3e0*/  FSETP.NE.FTZ.AND P2, PT, R18, RZ, PT ;  /* 0x000000ff1200720b */ /* 0x000fe40003f55000 */
[----:B------:R-:W-:-:S05]  /*f3f0*/  FSETP.NE.FTZ.AND P3, PT, R8, RZ, PT ;  /* 0x000000ff0800720b */ /* 0x000fca0003f75000 */
[----:B------:R-:W-:Y:S01]  /*f400*/  @P1 MUFU.RCP R7, R12 ;  /* 0x0000000c00071308 */ /* 0x000fe20000001000 */
[----:B------:R-:W-:-:S05]  /*f410*/  FSETP.NE.FTZ.AND P1, PT, R15, RZ, PT ;  /* 0x000000ff0f00720b */ /* 0x000fca0003f35000 */
[C---:B------:R-:W-:Y:S02]  /*f420*/  @P2 FMUL.FTZ R9, R2.reuse, 0.69314718246459960938 ;  /* 0x3f31721802092820 */ /* 0x040fe40000410000 */
[----:B------:R-:W0:Y:S01]  /*f430*/  @P3 MUFU.LG2 R8, R8 ;  /* 0x0000000800083308 */ /* 0x000e220000000c00 */
[----:B------:R-:W-:-:S07]  /*f440*/  @P3 FMUL.FTZ R2, R2, 0.69314718246459960938 ;  /* 0x3f31721802023820 */ /* 0x000fce0000410000 */
[----:B------:R-:W1:Y:S08]  /*f450*/  @P2 MUFU.LG2 R6, R18 ;  /* 0x0000001200062308 */ /* 0x000e700000000c00 */
[----:B------:R-:W3:Y:S01]  /*f460*/  @P1 MUFU.RCP R11, R15 ;  /* 0x0000000f000b1308 */ /* 0x000ee20000001000 */
[----:B0-----:R-:W-:-:S04]  /*f470*/  @P3 FMUL.FTZ R13, R8, 0.69314718246459960938 ;  /* 0x3f317218080d3820 */ /* 0x001fc80000410000 */
[----:B------:R-:W-:Y:S01]  /*f480*/  @P3 FFMA.FTZ R20, R2, R4, R13 ;  /* 0x0000000402143223 */ /* 0x000fe2000001000d */
[----:B-1----:R-:W-:-:S04]  /*f490*/  @P2 FMUL.FTZ R6, R6, 0.69314718246459960938 ;  /* 0x3f31721806062820 */ /* 0x002fc80000410000 */
[----:B------:R-:W-:Y:S01]  /*f4a0*/  @P2 FFMA.FTZ R3, R9, R0, R6 ;  /* 0x0000000009032223 */ /* 0x000fe20000010006 */
[----:B------:R-:W-:Y:S02]  /*f4b0*/  WARPGROUP.DEPBAR.LE gsb0, 0x0 ;  /* 0x00008000000079c5 */ /* 0x000fe40000010000 */
[----:B------:R-:W-:-:S06]  /*f4c0*/  WARPGROUP.ARRIVE ;  /* 0x00000000000079c5 */ /* 0x000fcc0000000000 */
[----:B------:R-:W-:Y:S01]  /*f4d0*/  QGMMA.64x96x32.F32.E4M3.E4M3 R88, R144, gdesc[UR4], R88, gsb0 ;  /* 0x0160000490587df3 */ /* 0x000fe20008000858 */
[-C--:B--2---:R-:W-:Y:S01]  /*f4e0*/  FMUL.FTZ R33, R7, R14.reuse ;  /* 0x0000000e07217220 */ /* 0x084fe20000410000 */
[----:B---3--:R-:W-:Y:S01]  /*f4f0*/  FMUL.FTZ R4, R11, R14 ;  /* 0x0000000e0b047220 */ /* 0x008fe20000410000 */
[----:B------:R-:W-:Y:S02]  /*f500*/  WARPGROUP.DEPBAR.LE gsb0, 0x0 ;  /* 0x00008000000079c5 */ /* 0x000fe40000010000 */
[----:B------:R-:W-:Y:S05]  /*f510*/  @!P0 BRA `(.L_x_8361) ;  /* 0x0000000000048947 */ /* 0x000fea0003800000 */
[----:B------:R-:W-:Y:S01]  /*f520*/  BPT.TRAP 0x1 ;  /* 0x000000040000795c */ /* 0x000fe20000300000 */
.L_x_8361:
[----:B------:R-:W2:Y:S01]  /*f530*/  LDL.LU R0, [R1+0x18] ;  /* 0x0000180001007983 */ /* 0x000ea20000300800 */
[----:B------:R-:W-:Y:S02]  /*f540*/  VIADD R5, R5, 0x19c60 ;  /* 0x00019c6005057836 */ /* 0x000fe40000000000 */
[-C--:B------:R-:W-:Y:S01]  /*f550*/  FMUL.FTZ R9, R88, R33.reuse ;  /* 0x0000002158097220 */ /* 0x080fe20000410000 */
[----:B------:R-:W-:Y:S01]  /*f560*/  FMUL.FTZ R8, R89, R33 ;  /* 0x0000002159087220 */ /* 0x000fe20000410000 */
[----:B------:R-:W3:Y:S01]  /*f570*/  LDL.LU R18, [R1+0x38] ;  /* 0x0000380001127983 */ /* 0x000ee20000300800 */
[----:B------:R-:W-:-:S05]  /*f580*/  VIADD R154, R154, 0x1 ;  /* 0x000000019a9a7836 */ /* 0x000fca0000000000 */
[----:B------:R-:W-:Y:S01]  /*f590*/  ISETP.NE.AND P1, PT, R154, 0x2, PT ;  /* 0x000000029a00780c */ /* 0x000fe20003f25270 */
[----:B------:R-:W-:-:S03]  /*f5a0*/  FMUL.FTZ R64, R92, R33 ;  /* 0x000000215c407220 */ /* 0x000fc60000410000 */
        /* <DEDUP_REMOVED lines=45> */
[----:B------:R-:W-:-:S02]  /*f880*/  LOP3.LUT R157, R157, R2, RZ, 0x3c, !PT ;  /* 0x000000029d9d7212 */ /* 0x000fc400078e3cff */
[----:B------:R-:W-:Y:S02]  /*f890*/  SEL R154, R154, RZ, P1 ;  /* 0x000000ff9a9a7207 */ /* 0x000fe40000800000 */
[----:B--2---:R-:W-:Y:S01]  /*f8a0*/  PRMT R5, R0, 0x654, R5 ;  /* 0x0000065400057816 */ /* 0x004fe20000000005 */
[----:B---3--:R-:W-:-:S03]  /*f8b0*/  VIADD R18, R18, 0x1 ;  /* 0x0000000112127836 */ /* 0x008fc60000000000 */
[----:B------:R0:W-:Y:S02]  /*f8c0*/  SYNCS.ARRIVE.TRANS64.RED.A1T0 RZ, [R5+URZ], RZ ;  /* 0x000000ff05ff79a7 */ /* 0x0001e4000810043f */
[----:B------:R0:W-:Y:S01]  /*f8d0*/  STL [R1+0x38], R18 ;  /* 0x0000381201007387 */ /* 0x0001e20000100800 */
[-C--:B------:R-:W-:Y:S01]  /*f8e0*/  FMUL.FTZ R0, R121, R33.reuse ;  /* 0x0000002179007220 */ /* 0x080fe20000410000 */
[----:B------:R-:W-:-:S07]  /*f8f0*/  FMUL.FTZ R33, R133, R33 ;  /* 0x0000002185217220 */ /* 0x000fce0000410000 */
.L_x_8303:
[----:B------:R-:W1:Y:S08]  /*f900*/  S2UR UR4, SR_CgaCtaId ;  /* 0x00000000000479c3 */ /* 0x000e700000008800 */
[----:B------:R-:W-:Y:S01]  /*f910*/  BAR.SYNC.DEFER_BLOCKING 0x5, 0x200 ;  /* 0x0148000000007b1d */ /* 0x000fe20000010000 */
[----:B0-----:R-:W-:-:S05]  /*f920*/  MOV R18, 0x400 ;  /* 0x0000040000127802 */ /* 0x001fca0000000f00 */
[----:B------:R-:W-:Y:S01]  /*f930*/  BSSY B0, `(.L_x_8362) ;  /* 0x00001d6000007945 */ /* 0x000fe20003800000 */
[----:B-1----:R-:W-:-:S05]  /*f940*/  IMAD.U32 R2, RZ, RZ, UR4 ;  /* 0x00000004ff027e24 */ /* 0x002fca000f8e00ff */
[----:B------:R0:W-:Y:S01]  /*f950*/  STL [R1+0x18], R2 ;  /* 0x0000180201007387 */ /* 0x0001e20000100800 */
[----:B------:R-:W-:-:S05]  /*f960*/  LEA R18, R2, R18, 0x18 ;  /* 0x0000001202127211 */ /* 0x000fca00078ec0ff */
[----:B------:R0:W1:Y:S01]  /*f970*/  LDS.128 R28, [R18+0x19cd0] ;  /* 0x019cd000121c7984 */ /* 0x0000620000000c00 */
[----:B------:R-:W-:Y:S06]  /*f980*/  BAR.ARV 0x4, 0x200 ;  /* 0x0108000000007b1d */ /* 0x000fec0000002000 */
[----:B------:R-:W-:Y:S05]  /*f990*/  @P0 BRA `(.L_x_8363) ;  /* 0x0000001400380947 */ /* 0x000fea0003800000 */
[----:B------:R-:W2:Y:S01]  /*f9a0*/  LDL R65, [R1+0x60] ;  /* 0x0000600001417983 */ /* 0x000ea20000100800 */
[----:B------:R-:W-:Y:S01]  /*f9b0*/  ULDC.64 UR4, c[0x4][0x70] ;  /* 0x01001c0000047ab9 */ /* 0x000fe20000000a00 */
[----:B-----5:R-:W0:Y:S01]  /*f9c0*/  S2R R24, SR_TID.X ;  /* 0x0000000000187919 */ /* 0x020e220000002100 */
[----:B------:R-:W-:Y:S02]  /*f9d0*/  F2FP.BF16.F32.PACK_AB R34, R34, R11 ;  /* 0x0000000b2222723e */ /* 0x000fe400000010ff */
[----:B------:R-:W3:Y:S01]  /*f9e0*/  S2R R11, SR_SWINHI ;  /* 0x00000000000b7919 */ /* 0x000ee20000002f00 */
[----:B0-----:R-:W-:-:S05]  /*f9f0*/  IMAD.SHL.U32 R2, R24, 0x4, RZ ;  /* 0x0000000418027824 */ /* 0x001fca00078e00ff */
[----:B------:R-:W-:-:S04]  /*fa00*/  LOP3.LUT R2, R2, 0xc, RZ, 0xc0, !PT ;  /* 0x0000000c02027812 */ /* 0x000fc800078ec0ff */
[----:B------:R-:W-:-:S05]  /*fa10*/  IADD3 R4, P0, R2, UR4, RZ ;  /* 0x0000000402047c10 */ /* 0x000fca000ff1e0ff */
[----:B------:R-:W-:Y:S01]  /*fa20*/  IMAD.X R5, RZ, RZ, UR5, P0 ;  /* 0x00000005ff057e24 */ /* 0x000fe200080e06ff */
[----:B------:R-:W-:Y:S01]  /*fa30*/  LOP3.LUT P1, R2, R24, 0x3, RZ, 0xc0, !PT ;  /* 0x0000000318027812 */ /* 0x000fe2000782c0ff */
[----:B------:R-:W-:-:S04]  /*fa40*/  ULDC.64 UR4, c[0x0][0xbd8] ;  /* 0x0002f60000047ab9 */ /* 0x000fc80000000a00 */
[----:B------:R0:W4:Y:S01]  /*fa50*/  LDG.E.CONSTANT R5, desc[UR40][R4.64] ;  /* 0x0000002804057981 */ /* 0x000122000c1e9900 */
[----:B------:R-:W-:Y:S02]  /*fa60*/  F2FP.BF16.F32.PACK_AB R9, R64, R9 ;  /* 0x000000094009723e */ /* 0x000fe400000010ff */
[----:B------:R-:W-:Y:S02]  /*fa70*/  F2FP.BF16.F32.PACK_AB R8, R41, R8 ;  /* 0x000000082908723e */ /* 0x000fe400000010ff */
[----:B------:R-:W-:Y:S02]  /*fa80*/  ISETP.EQ.OR P1, PT, R2, 0x3, !P1 ;  /* 0x000000030200780c */ /* 0x000fe40004f22670 */
[----:B------:R-:W-:Y:S02]  /*fa90*/  MOV R24, R18 ;  /* 0x0000001200187202 */ /* 0x000fe40000000f00 */
[----:B---3--:R-:W-:Y:S02]  /*faa0*/  MOV R25, R11 ;  /* 0x0000000b00197202 */ /* 0x008fe40000000f00 */
[----:B------:R-:W-:-:S02]  /*fab0*/  F2FP.BF16.F32.PACK_AB R61, R60, R61 ;  /* 0x0000003d3c3d723e */ /* 0x000fc400000010ff */
[----:B------:R-:W-:Y:S01]  /*fac0*/  F2FP.BF16.F32.PACK_AB R14, R35, R14 ;  /* 0x0000000e230e723e */ /* 0x000fe200000010ff */
[----:B------:R-:W3:Y:S01]  /*fad0*/  LDL.LU R60, [R1+0x30] ;  /* 0x00003000013c7983 */ /* 0x000ee20000300800 */
[----:B------:R-:W-:Y:S02]  /*fae0*/  SEL R2, R9, R8, P1 ;  /* 0x0000000809027207 */ /* 0x000fe40000800000 */
[----:B------:R-:W-:Y:S02]  /*faf0*/  SEL R35, R8, R9, P1 ;  /* 0x0000000908237207 */ /* 0x000fe40000800000 */
        /* <DEDUP_REMOVED lines=14> */
[----:B--2---:R-:W-:Y:S02]  /*fbe0*/  IMAD.WIDE R8, R65, 0x2, R24 ;  /* 0x0000000241087825 */ /* 0x004fe400078e0218 */
[----:B------:R-:W2:Y:S04]  /*fbf0*/  LDL.64 R64, [R1+0x20] ;  /* 0x0000200001407983 */ /* 0x000ea80000100a00 */
[----:B------:R-:W2:Y:S01]  /*fc00*/  LDL.LU R58, [R1+0x34] ;  /* 0x00003400013a7983 */ /* 0x000ea20000300800 */
[----:B------:R-:W-:-:S02]  /*fc10*/  IADD3 R43, P5, R8, 0x20, RZ ;  /* 0x00000020082b7810 */ /* 0x000fc40007fbe0ff */
[----:B-1----:R-:W-:Y:S02]  /*fc20*/  SEL R28, R21, R34, P1 ;  /* 0x00000022151c7207 */ /* 0x002fe40000800000 */
[----:B------:R-:W-:Y:S02]  /*fc30*/  SEL R21, R34, R21, P1 ;  /* 0x0000001522157207 */ /* 0x000fe40000800000 */
[----:B------:R-:W-:Y:S02]  /*fc40*/  SEL R34, R13, R0, P1 ;  /* 0x000000000d227207 */ /* 0x000fe40000800000 */
[----:B------:R-:W-:Y:S02]  /*fc50*/  SEL R41, R0, R13, P1 ;  /* 0x0000000d00297207 */ /* 0x000fe40000800000 */
[----:B------:R-:W-:Y:S02]  /*fc60*/  LOP3.LUT R0, R43, 0x180, RZ, 0xc0, !PT ;  /* 0x000001802b007812 */ /* 0x000fe400078ec0ff */
[----:B------:R-:W-:-:S02]  /*fc70*/  IADD3 R47, P4, R8, 0x3000, RZ ;  /* 0x00003000082f7810 */ /* 0x000fc40007f9e0ff */
[----:B------:R-:W-:Y:S02]  /*fc80*/  SHF.R.U64 R0, R0, 0x3, RZ ;  /* 0x0000000300007819 */ /* 0x000fe400000012ff */
[----:B------:R-:W-:Y:S02]  /*fc90*/  SEL R36, R14, R33, P1 ;  /* 0x000000210e247207 */ /* 0x000fe40000800000 */
[----:B------:R-:W-:Y:S02]  /*fca0*/  SEL R33, R33, R14, P1 ;  /* 0x0000000e21217207 */ /* 0x000fe40000800000 */
[----:B------:R-:W-:Y:S02]  /*fcb0*/  IADD3 R51, P3, R8, 0x3020, RZ ;  /* 0x0000302008337810 */ /* 0x000fe40007f7e0ff */
[----:B------:R-:W-:Y:S02]  /*fcc0*/  LOP3.LUT R14, R0, R43, RZ, 0x3c, !PT ;  /* 0x0000002b000e7212 */ /* 0x000fe400078e3cff */
[----:B------:R-:W-:-:S02]  /*fcd0*/  LOP3.LUT R0, R47, 0x180, RZ, 0xc0, !PT ;  /* 0x000001802f007812 */ /* 0x000fc400078ec0ff */
[----:B------:R-:W-:Y:S02]  /*fce0*/  LOP3.LUT R6, R51, 0x180, RZ, 0xc0, !PT ;  /* 0x0000018033067812 */ /* 0x000fe400078ec0ff */
[----:B------:R-:W-:Y:S02]  /*fcf0*/  SHF.R.U64 R0, R0, 0x3, RZ ;  /* 0x0000000300007819 */ /* 0x000fe400000012ff */
[----:B------:R-:W-:Y:S02]  /*fd00*/  F2FP.BF16.F32.PACK_AB R57, R54, R57 ;  /* 0x000000393639723e */ /* 0x000fe400000010ff */
[----:B------:R-:W-:Y:S02]  /*fd10*/  F2FP.BF16.F32.PACK_AB R45, R40, R45 ;  /* 0x0000002d282d723e */ /* 0x000fe400000010ff */
[----:B------:R-:W-:Y:S02]  /*fd20*/  F2FP.BF16.F32.PACK_AB R50, R50, R55 ;  /* 0x000000373232723e */ /* 0x000fe400000010ff */
[----:B------:R-:W-:-:S02]  /*fd30*/  F2FP.BF16.F32.PACK_AB R53, R48, R53 ;  /* 0x000000353035723e */ /* 0x000fc400000010ff */
[----:B------:R-:W-:Y:S02]  /*fd40*/  SEL R32, R12, R7, P1 ;  /* 0x000000070c207207 */ /* 0x000fe40000800000 */
[----:B------:R-:W-:Y:S01]  /*fd50*/  SEL R39, R7, R12, P1 ;  /* 0x0000000c07277207 */ /* 0x000fe20000800000 */
[----:B------:R-:W-:Y:S01]  /*fd60*/  IMAD.X R11, RZ, RZ, R9, P3 ;  /* 0x000000ffff0b7224 */ /* 0x000fe200018e0609 */
[----:B------:R-:W-:Y:S02]  /*fd70*/  SHF.R.U64 R6, R6, 0x3, RZ ;  /* 0x0000000306067819 */ /* 0x000fe400000012ff */
[----:B------:R-:W-:Y:S02]  /*fd80*/  F2FP.BF16.F32.PACK_AB R49, R44, R49 ;  /* 0x000000312c31723e */ /* 0x000fe400000010ff */
[----:B0-----:R-:W-:Y:S02]  /*fd90*/  SEL R4, R15, R10, P1 ;  /* 0x0000000a0f047207 */ /* 0x001fe40000800000 */
[----:B------:R-:W-:Y:S01]  /*fda0*/  SEL R37, R10, R15, P1 ;  /* 0x0000000f0a257207 */ /* 0x000fe20000800000 */
[----:B----4-:R-:W-:Y:S01]  /*fdb0*/  SHFL.IDX PT, R2, R2, R5, 0x1c1f ;  /* 0x001c1f0502027589 */ /* 0x010fe200000e0000 */
[----:B------:R-:W-:-:S02]  /*fdc0*/  SEL R40, R62, R61, P1 ;  /* 0x0000003d3e287207 */ /* 0x000fc40000800000 */
[----:B------:R-:W-:Y:S01]  /*fdd0*/  SEL R61, R61, R62, P1 ;  /* 0x0000003e3d3d7207 */ /* 0x000fe20000800000 */
[----:B------:R-:W-:Y:S01]  /*fde0*/  SHFL.IDX PT, R28, R28, R5, 0x1c1f ;  /* 0x001c1f051c1c7589 */ /* 0x000fe200000e0000 */
[----:B------:R-:W-:Y:S02]  /*fdf0*/  LOP3.LUT R12, R0, R47, RZ, 0x3c, !PT ;  /* 0x0000002f000c7212 */ /* 0x000fe400078e3cff */
[----:B------:R-:W-:Y:S01]  /*fe00*/  LOP3.LUT R0, R5, 0x2, RZ, 0x3c, !PT ;  /* 0x0000000205007812 */ /* 0x000fe200078e3cff */
[----:B------:R-:W-:Y:S01]  /*fe10*/  SHFL.IDX PT, R34, R34, R5, 0x1c1f ;  /* 0x001c1f0522227589 */ /* 0x000fe200000e0000 */
[----:B------:R-:W-:Y:S02]  /*fe20*/  SEL R44, R56, R57, P1 ;  /* 0x00000039382c7207 */ /* 0x000fe40000800000 */
[----:B------:R-:W-:Y:S01]  /*fe30*/  LOP3.LUT R10, R6, R51, RZ, 0x3c, !PT ;  /* 0x00000033060a7212 */ /* 0x000fe200078e3cff */
        /* <DEDUP_REMOVED lines=10> */
[----:B------:R-:W-:-:S02]  /*fee0*/  MOV R43, R10 ;  /* 0x0000000a002b7202 */ /* 0x000fc40000000f00 */
[----:B------:R-:W-:Y:S01]  /*fef0*/  SEL R45, R45, R42, P1 ;  /* 0x0000002a2d2d7207 */ /* 0x000fe20000800000 */
[----:B------:R0:W-:Y:S01]  /*ff00*/  SHFL.IDX PT, R10, R4, R5, 0x1c1f ;  /* 0x001c1f05040a7589 */ /* 0x0001e200000e0000 */
[----:B------:R-:W-:-:S03]  /*ff10*/  SEL R42, R38, R135, P1 ;  /* 0x00000087262a7207 */ /* 0x000fc60000800000 */
[----:B------:R-:W4:Y:S01]  /*ff20*/  SHFL.IDX PT, R37, R37, R0, 0x1c1f ;  /* 0x001c1f0025257589 */ /* 0x000f2200000e0000 */
[----:B------:R-:W-:-:S03]  /*ff30*/  SEL R135, R135, R38, P1 ;  /* 0x0000002687877207 */ /* 0x000fc60000800000 */
[----:B------:R-:W-:Y:S04]  /*ff40*/  SHFL.IDX PT, R44, R44, R5, 0x1c1f ;  /* 0x001c1f052c2c7589 */ /* 0x000fe800000e0000 */
[----:B------:R-:W3:Y:S01]  /*ff50*/  SHFL.IDX PT, R57, R57, R0, 0x1c1f ;  /* 0x001c1f0039397589 */ /* 0x000ee200000e0000 */
[----:B------:R-:W-:-:S03]  /*ff60*/  IADD3 R55, P2, R8, 0x6000, RZ ;  /* 0x0000600008377810 */ /* 0x000fc60007f5e0ff */
[----:B------:R-:W3:Y:S04]  /*ff70*/  SHFL.IDX PT, R21, R21, R0, 0x1c1f ;  /* 0x001c1f0015157589 */ /* 0x000ee800000e0000 */
[----:B------:R-:W-:Y:S04]  /*ff80*/  SHFL.IDX PT, R48, R48, R5, 0x1c1f ;  /* 0x001c1f0530307589 */ /* 0x000fe800000e0000 */
[----:B------:R-:W3:Y:S01]  /*ff90*/  SHFL.IDX PT, R53, R53, R0, 0x1c1f ;  /* 0x001c1f0035357589 */ /* 0x000ee200000e0000 */
[----:B------:R-:W-:-:S03]  /*ffa0*/  LOP3.LUT R7, R8, 0x180, RZ, 0xc0, !PT ;  /* 0x0000018008077812 */ /* 0x000fc600078ec0ff */
[----:B------:R-:W-:Y:S04]  /*ffb0*/  SHFL.IDX PT, R32, R32, R5, 0x1c1f ;  /* 0x001c1f0520207589 */ /* 0x000fe800000e0000 */
[----:B------:R-:W3:Y:S01]  /*ffc0*/  SHFL.IDX PT, R39, R39, R0, 0x1c1f ;  /* 0x001c1f0027277589 */ /* 0x000ee200000e0000 */
[----:B------:R-:W-:-:S03]  /*ffd0*/  IADD3 R59, P0, R8, 0x6020, RZ ;  /* 0x00006020083b7810 */ /* 0x000fc60007f1e0ff */
[----:B------:R-:W-:Y:S01]  /*ffe0*/  SHFL.IDX PT, R50, R50, R5, 0x1c1f ;  /* 0x001c1f0532327589 */ /* 0x000fe200000e0000 */
[----:B------:R-:W-:-:S03]  /*fff0*/  LOP3.LUT R26, R55, 0x180, RZ, 0xc0, !PT ;  /* 0x00000180371a7812 */ /* 0x000fc600078ec0ff */
[----:B------:R-:W3:Y:S04]  /*10000*/  SHFL.IDX PT, R49, R49, R0, 0x1c1f ;  /* 0x001c1f0031317589 */ /* 0x000ee800000e0000 */
[----:B------:R-:W-:Y:S04]  /*10010*/  SHFL.IDX PT, R46, R46, R5, 0x1c1f ;  /* 0x001c1f052e2e7589 */ /* 0x000fe800000e0000 */
[----:B------:R-:W3:Y:S04]  /*10020*/  SHFL.IDX PT, R41, R41, R0, 0x1c1f ;  /* 0x001c1f0029297589 */ /* 0x000ee800000e0000 */
[----:B------:R-:W3:Y:S01]  /*10030*/  SHFL.IDX PT, R45, R45, R0, 0x1c1f ;  /* 0x001c1f002d2d7589 */ /* 0x000ee200000e0000 */
[----:B------:R-:W-:-:S03]  /*10040*/  SHF.R.U64 R7, R7, 0x3, RZ ;  /* 0x0000000307077819 */ /* 0x000fc600000012ff */
[----:B------:R1:W-:Y:S04]  /*10050*/  SHFL.IDX PT, R42, R42, R5, 0x1c1f ;  /* 0x001c1f052a2a7589 */ /* 0x0003e800000e0000 */
[----:B------:R-:W3:Y:S04]  /*10060*/  SHFL.IDX PT, R33, R33, R0, 0x1c1f ;  /* 0x001c1f0021217589 */ /* 0x000ee800000e0000 */
[----:B------:R-:W3:Y:S01]  /*10070*/  SHFL.IDX PT, R135, R135, R0, 0x1c1f ;  /* 0x001c1f0087877589 */ /* 0x000ee200000e0000 */
[----:B------:R-:W-:Y:S02]  /*10080*/  LOP3.LUT R38, R59, 0x180, RZ, 0xc0, !PT ;  /* 0x000001803b267812 */ /* 0x000fe400078ec0ff */
[----:B------:R-:W-:Y:S01]  /*10090*/  SHF.R.U64 R26, R26, 0x3, RZ ;  /* 0x000000031a1a7819 */ /* 0x000fe200000012ff */
[--C-:B------:R-:W-:Y:S01]  /*100a0*/  IMAD.X R15, RZ, RZ, R9.reuse, P5 ;  /* 0x000000ffff0f7224 */ /* 0x100fe200028e0609 */
[----:B------:R-:W-:Y:S01]  /*100b0*/  LOP3.LUT R8, R7, R8, RZ, 0x3c, !PT ;  /* 0x0000000807087212 */ /* 0x000fe200078e3cff */
[--C-:B------:R-:W-:Y:S01]  /*100c0*/  IMAD.X R7, RZ, RZ, R9.reuse, P2 ;  /* 0x000000ffff077224 */ /* 0x100fe200010e0609 */
[----:B------:R-:W-:Y:S01]  /*100d0*/  SHF.R.U64 R38, R38, 0x3, RZ ;  /* 0x0000000326267819 */ /* 0x000fe200000012ff */
[----:B------:R-:W-:Y:S01]  /*100e0*/  IMAD.X R13, RZ, RZ, R9, P4 ;  /* 0x000000ffff0d7224 */ /* 0x000fe200020e0609 */
[----:B------:R-:W-:Y:S01]  /*100f0*/  LOP3.LUT R6, R26, R55, RZ, 0x3c, !PT ;  /* 0x000000371a067212 */ /* 0x000fe200078e3cff */
[----:B------:R1:W2:Y:S01]  /*10100*/  LDL.64 R62, [R1+0x20] ;  /* 0x00002000013e7983 */ /* 0x0002a20000100a00 */
[----:B------:R-:W-:-:S02]  /*10110*/  LOP3.LUT R26, R38, R59, RZ, 0x3c, !PT ;  /* 0x0000003b261a7212 */ /* 0x000fc400078e3cff */
[----:B------:R-:W-:Y:S01]  /*10120*/  MOV R38, R6 ;  /* 0x0000000600267202 */ /* 0x000fe20000000f00 */
[----:B------:R-:W2:Y:S01]  /*10130*/  LDL R54, [R1+0x10] ;  /* 0x0000100001367983 */ /* 0x000ea20000100800 */
[----:B------:R-:W-:Y:S02]  /*10140*/  MOV R52, R8 ;  /* 0x0000000800347202 */ /* 0x000fe40000000f00 */
[----:B0-----:R-:W-:Y:S01]  /*10150*/  SEL R4, R2, R35, P1 ;  /* 0x0000002302047207 */ /* 0x001fe20000800000 */
[----:B------:R-:W2:Y:S01]  /*10160*/  LDL R56, [R1+0x2c] ;  /* 0x00002c0001387983 */ /* 0x000ea20000100800 */
[----:B------:R-:W-:Y:S02]  /*10170*/  SEL R6, R35, R2, P1 ;  /* 0x0000000223067207 */ /* 0x000fe40000800000 */
[----:B-1----:R-:W-:Y:S02]  /*10180*/  SEL R5, R40, R61, P1 ;  /* 0x0000003d28057207 */ /* 0x002fe40000800000 */
[----:B------:R-:W-:Y:S01]  /*10190*/  SEL R7, R61, R40, P1 ;  /* 0x000000283d077207 */ /* 0x000fe20000800000 */
[----:B------:R-:W-:Y:S01]  /*101a0*/  BAR.SYNC.DEFER_BLOCKING 0x1, 0x180 ;  /* 0x0046000000007b1d */ /* 0x000fe20000010000 */
[----:B------:R-:W-:Y:S01]  /*101b0*/  IMAD.X R27, RZ, RZ, R9, P0 ;  /* 0x000000ffff1b7224 */ /* 0x000fe200000e0609 */
[----:B----4-:R-:W-:-:S02]  /*101c0*/  SEL R8, R10, R37, P1 ;  /* 0x000000250a087207 */ /* 0x010fc40000800000 */
[----:B------:R-:W-:Y:S02]  /*101d0*/  MOV R51, R14 ;  /* 0x0000000e00337202 */ /* 0x000fe40000000f00 */
[----:B------:R-:W-:Y:S02]  /*101e0*/  MOV R47, R12 ;  /* 0x0000000c002f7202 */ /* 0x000fe40000000f00 */
[----:B------:R-:W-:Y:S02]  /*101f0*/  SEL R10, R37, R10, P1 ;  /* 0x0000000a250a7207 */ /* 0x000fe40000800000 */
[----:B---3--:R-:W-:Y:S02]  /*10200*/  SEL R9, R44, R57, P1 ;  /* 0x000000392c097207 */ /* 0x008fe40000800000 */
[----:B------:R-:W-:Y:S02]  /*10210*/  SEL R11, R57, R44, P1 ;  /* 0x0000002c390b7207 */ /* 0x000fe40000800000 */
[----:B------:R-:W-:-:S02]  /*10220*/  SEL R12, R28, R21, P1 ;  /* 0x000000151c0c7207 */ /* 0x000fc40000800000 */
[----:B------:R-:W-:Y:S02]  /*10230*/  SEL R14, R21, R28, P1 ;  /* 0x0000001c150e7207 */ /* 0x000fe40000800000 */
[----:B------:R-:W-:Y:S02]  /*10240*/  SEL R13, R48, R53, P1 ;  /* 0x00000035300d7207 */ /* 0x000fe40000800000 */
[----:B------:R-:W-:Y:S02]  /*10250*/  SEL R15, R53, R48, P1 ;  /* 0x00000030350f7207 */ /* 0x000fe40000800000 */
[----:B------:R-:W-:Y:S01]  /*10260*/  ISETP.NE.U32.AND P0, PT, RZ, UR4, PT ;  /* 0x00000004ff007c0c */ /* 0x000fe2000bf05070 */
[----:B------:R0:W-:Y:S01]  /*10270*/  STSM.16.M88.4 [R52], R4 ;  /* 0x0000000434007844 */ /* 0x0001e20000000200 */
[----:B------:R-:W-:-:S03]  /*10280*/  MOV R2, R26 ;  /* 0x0000001a00027202 */ /* 0x000fc60000000f00 */
[----:B------:R1:W-:Y:S01]  /*10290*/  STSM.16.M88.4 [R51], R8 ;  /* 0x0000000833007844 */ /* 0x0003e20000000200 */
[----:B------:R-:W-:-:S03]  /*102a0*/  ISETP.NE.AND.EX P0, PT, RZ, UR5, PT, P0 ;  /* 0x00000005ff007c0c */ /* 0x000fc6000bf05300 */
[----:B------:R3:W-:Y:S01]  /*102b0*/  STSM.16.M88.4 [R47], R12 ;  /* 0x0000000c2f007844 */ /* 0x0007e20000000200 */
[----:B0-----:R-:W-:Y:S02]  /*102c0*/  SEL R4, R32, R39, P1 ;  /* 0x0000002720047207 */ /* 0x001fe40000800000 */
[----:B------:R-:W-:Y:S02]  /*102d0*/  SEL R6, R39, R32, P1 ;  /* 0x0000002027067207 */ /* 0x000fe40000800000 */
[----:B------:R-:W-:Y:S02]  /*102e0*/  IADD3 R32, P2, R60, UR4, RZ ;  /* 0x000000043c207c10 */ /* 0x000fe4000ff5e0ff */
[----:B------:R-:W-:Y:S02]  /*102f0*/  SEL R5, R50, R49, P1 ;  /* 0x0000003132057207 */ /* 0x000fe40000800000 */
[----:B------:R-:W-:Y:S02]  /*10300*/  SEL R7, R49, R50, P1 ;  /* 0x0000003231077207 */ /* 0x000fe40000800000 */
[----:B-1----:R-:W-:-:S02]  /*10310*/  SEL R8, R34, R41, P1 ;  /* 0x0000002922087207 */ /* 0x002fc40000800000 */
[----:B------:R-:W-:Y:S02]  /*10320*/  SEL R10, R41, R34, P1 ;  /* 0x00000022290a7207 */ /* 0x000fe40000800000 */
[----:B------:R-:W-:Y:S02]  /*10330*/  SEL R9, R46, R45, P1 ;  /* 0x0000002d2e097207 */ /* 0x000fe40000800000 */
[----:B------:R-:W-:Y:S02]  /*10340*/  SEL R11, R45, R46, P1 ;  /* 0x0000002e2d0b7207 */ /* 0x000fe40000800000 */
[----:B---3--:R-:W-:Y:S02]  /*10350*/  SEL R12, R36, R33, P1 ;  /* 0x00000021240c7207 */ /* 0x008fe40000800000 */
[----:B------:R-:W-:Y:S02]  /*10360*/  SEL R14, R33, R36, P1 ;  /* 0x00000024210e7207 */ /* 0x000fe40000800000 */
[----:B------:R-:W-:-:S02]  /*10370*/  SEL R13, R42, R135, P1 ;  /* 0x000000872a0d7207 */ /* 0x000fc40000800000 */
[----:B------:R-:W-:Y:S01]  /*10380*/  SEL R15, R135, R42, P1 ;  /* 0x0000002a870f7207 */ /* 0x000fe20000800000 */
[----:B------:R0:W-:Y:S04]  /*10390*/  STSM.16.M88.4 [R43], R4 ;  /* 0x000000042b007844 */ /* 0x0001e80000000200 */
[----:B------:R0:W-:Y:S04]  /*103a0*/  STSM.16.M88.4 [R38], R8 ;  /* 0x0000000826007844 */ /* 0x0001e80000000200 */
[----:B------:R0:W-:Y:S01]  /*103b0*/  STSM.16.M88.4 [R2], R12 ;  /* 0x0000000c02007844 */ /* 0x0001e20000000200 */
[----:B------:R-:W-:Y:S01]  /*103c0*/  IMAD.MOV.U32 R40, RZ, RZ, RZ ;  /* 0x000000ffff287224 */ /* 0x000fe200078e00ff */
[----:B--2---:R-:W-:Y:S01]  /*103d0*/  IADD3.X R33, R58, UR5, RZ, P2, !PT ;  /* 0x000000053a217c10 */ /* 0x004fe200097fe4ff */
[----:B------:R-:W-:Y:S01]  /*103e0*/  ULDC.64 UR4, c[0x0][0xbe0] ;  /* 0x0002f80000047ab9 */ /* 0x000fe20000000a00 */
[----:B------:R-:W-:Y:S01]  /*103f0*/  BAR.SYNC.DEFER_BLOCKING 0x1, 0x180 ;  /* 0x0046000000007b1d */ /* 0x000fe20000010000 */
[----:B------:R-:W-:-:S04]  /*10400*/  ISETP.NE.U32.AND P1, PT, RZ, UR4, PT ;  /* 0x00000004ff007c0c */ /* 0x000fc8000bf25070 */
[----:B------:R-:W-:-:S13]  /*10410*/  ISETP.NE.AND.EX P1, PT, RZ, UR5, PT, P1 ;  /* 0x00000005ff007c0c */ /* 0x000fda000bf25310 */
[----:B------:R-:W-:Y:S01]  /*10420*/  @P1 IADD3 R26, P2, R60, UR4, RZ ;  /* 0x000000043c1a1c10 */ /* 0x000fe2000ff5e0ff */
[----:B------:R-:W-:Y:S02]  /*10430*/  ULDC UR4, c[0x0][0xa88] ;  /* 0x0002a20000047ab9 */ /* 0x000fe40000000800 */
[----:B------:R-:W-:Y:S01]  /*10440*/  IMAD.U32 R0, RZ, RZ, UR4 ;  /* 0x00000004ff007e24 */ /* 0x000fe2000f8e00ff */
[----:B------:R-:W-:Y:S01]  /*10450*/  @P1 IADD3.X R27, R58, UR5, RZ, P2, !PT ;  /* 0x000000053a1b1c10 */ /* 0x000fe200097fe4ff */
[----:B------:R0:W5:Y:S04]  /*10460*/  @P0 LDG.E R40, desc[UR40][R32.64] ;  /* 0x0000002820280981 */ /* 0x000168000c1e1900 */
[----:B------:R0:W5:Y:S01]  /*10470*/  @P1 LDG.E R0, desc[UR40][R26.64] ;  /* 0x000000281a001981 */ /* 0x000162000c1e1900 */
[----:B------:R-:W-:-:S04]  /*10480*/  IMAD.MOV.U32 R62, RZ, RZ, R64 ;  /* 0x000000ffff3e7224 */ /* 0x000fc800078e0040 */
[----:B------:R-:W-:-:S04]  /*10490*/  IMAD R21, R62, 0x20, R54 ;  /* 0x000000203e157824 */ /* 0x000fc800078e0236 */
[----:B------:R-:W-:Y:S01]  /*104a0*/  IMAD.WIDE R24, R21, 0x2, R24 ;  /* 0x0000000215187825 */ /* 0x000fe200078e0218 */
[----:B------:R-:W-:Y:S01]  /*104b0*/  SHF.R.S32.HI R28, RZ, 0x1f, R56 ;  /* 0x0000001fff1c7819 */ /* 0x000fe20000011438 */
[----:B0-----:R-:W-:Y:S06]  /*104c0*/  @P1 BRA `(.L_x_8364) ;  /* 0x0000000000101947 */ /* 0x001fec0003800000 */
[----:B------:R-:W-:Y:S05]  /*104d0*/  @!P0 BRA `(.L_x_8364) ;  /* 0x00000000000c8947 */ /* 0x000fea0003800000 */
[----:B------:R-:W2:Y:S04]  /*104e0*/  LDG.E R5, desc[UR40][R32.64] ;  /* 0x0000002820057981 */ /* 0x000ea8000c1e1900 */
[----:B-----5:R-:W2:Y:S02]  /*104f0*/  LDG.E R0, desc[UR40][R32.64+0x4] ;  /* 0x0000042820007981 */ /* 0x020ea4000c1e1900 */
[----:B--2---:R-:W-:-:S07]  /*10500*/  IMAD.IADD R0, R0, 0x1, -R5 ;  /* 0x0000000100007824 */ /* 0x004fce00078e0a05 */
.L_x_8364:
[----:B------:R-:W2:Y:S01]  /*10510*/  LDL.LU R4, [R1+0x3c] ;  /* 0x00003c0001047983 */ /* 0x000ea20000300800 */
[----:B------:R-:W-:-:S03]  /*10520*/  ULDC.64 UR4, c[0x0][0xb70] ;  /* 0x0002dc0000047ab9 */ /* 0x000fc60000000a00 */
[----:B------:R-:W3:Y:S04]  /*10530*/  LDL.LU R2, [R1+0x28] ;  /* 0x0000280001027983 */ /* 0x000ee80000300800 */
[----:B------:R-:W4:Y:S04]  /*10540*/  LDL R11, [R1+0x5c] ;  /* 0x00005c00010b7983 */ /* 0x000f280000100800 */
[----:B------:R-:W4:Y:S01]  /*10550*/  LDL.LU R48, [R1+0x40] ;  /* 0x0000400001307983 */ /* 0x000f220000300800 */
[----:B-----5:R-:W-:Y:S02]  /*10560*/  SHF.R.S32.HI R41, RZ, 0x1f, R40 ;  /* 0x0000001fff297819 */ /* 0x020fe40000011428 */
[----:B------:R-:W-:-:S04]  /*10570*/  IADD3 R9, P1, R24, 0x1800, RZ ;  /* 0x0000180018097810 */ /* 0x000fc80007f3e0ff */
[----:B------:R-:W-:-:S04]  /*10580*/  LOP3.LUT R8, R9, 0x180, RZ, 0xc0, !PT ;  /* 0x0000018009087812 */ /* 0x000fc800078ec0ff */
[----:B------:R-:W-:-:S04]  /*10590*/  SHF.R.U64 R8, R8, 0x3, RZ ;  /* 0x0000000308087819 */ /* 0x000fc800000012ff */
[----:B------:R-:W-:Y:S02]  /*105a0*/  LOP3.LUT R8, R8, R9, RZ, 0x3c, !PT ;  /* 0x0000000908087212 */ /* 0x000fe400078e3cff */
[C---:B------:R-:W-:Y:S02]  /*105b0*/  IADD3 R13, P4, R24.reuse, 0x3000, RZ ;  /* 0x00003000180d7810 */ /* 0x040fe40007f9e0ff */
[C---:B------:R-:W-:Y:S02]  /*105c0*/  IADD3 R27, P3, R24.reuse, 0x4800, RZ ;  /* 0x00004800181b7810 */ /* 0x040fe40007f7e0ff */
[----:B------:R-:W-:Y:S02]  /*105d0*/  IADD3 R33, P2, R24, 0x6000, RZ ;  /* 0x0000600018217810 */ /* 0x000fe40007f5e0ff */
        /* <DEDUP_REMOVED lines=12> */
[--C-:B------:R-:W-:Y:S01]  /*106a0*/  SHF.R.S32.HI R43, RZ, 0x1f, R54.reuse ;  /* 0x0000001fff2b7819 */ /* 0x100fe20000011436 */
[----:B------:R-:W-:Y:S01]  /*106b0*/  IMAD.MOV.U32 R42, RZ, RZ, R54 ;  /* 0x000000ffff2a7224 */ /* 0x000fe200078e0036 */
[----:B------:R-:W-:-:S05]  /*106c0*/  SHF.R.S32.HI R63, RZ, 0x1f, R62 ;  /* 0x0000001fff3f7819 */ /* 0x000fca000001143e */
[----:B------:R-:W-:Y:S01]  /*106d0*/  STL [R1+0x24], R63 ;  /* 0x0000243f01007387 */ /* 0x000fe20000100800 */
[----:B------:R-:W-:Y:S01]  /*106e0*/  BSSY B1, `(.L_x_8365) ;  /* 0x0000061000017945 */ /* 0x000fe20003800000 */
[----:B--2---:R-:W-:Y:S02]  /*106f0*/  IMAD.MOV.U32 R10, RZ, RZ, R4 ;  /* 0x000000ffff0a7224 */ /* 0x004fe400078e0004 */
[----:B---3--:R-:W-:-:S05]  /*10700*/  IMAD.MOV.U32 R6, RZ, RZ, R2 ;  /* 0x000000ffff067224 */ /* 0x008fca00078e0002 */
[----:B------:R-:W-:Y:S02]  /*10710*/  SEL R47, R6, RZ, !P0 ;  /* 0x000000ff062f7207 */ /* 0x000fe40004000000 */
[----:B------:R-:W0:Y:S01]  /*10720*/  S2R R6, SR_TID.X ;  /* 0x0000000000067919 */ /* 0x000e220000002100 */
[----:B------:R-:W-:Y:S01]  /*10730*/  SEL R46, R10, RZ, !P0 ;  /* 0x000000ff0a2e7207 */ /* 0x000fe20004000000 */
[----:B------:R-:W-:Y:S02]  /*10740*/  IMAD R2, R28, UR4, RZ ;  /* 0x000000041c027c24 */ /* 0x000fe4000f8e02ff */
[----:B------:R-:W-:-:S04]  /*10750*/  IMAD.WIDE.U32 R4, R56, UR4, R40 ;  /* 0x0000000438047c25 */ /* 0x000fc8000f8e0028 */
[----:B------:R-:W-:Y:S01]  /*10760*/  IMAD R7, R56, UR5, R2 ;  /* 0x0000000538077c24 */ /* 0x000fe2000f8e0202 */
[----:B------:R-:W-:-:S03]  /*10770*/  ULDC.64 UR4, c[0x0][0xb78] ;  /* 0x0002de0000047ab9 */ /* 0x000fc60000000a00 */
[----:B------:R-:W-:Y:S02]  /*10780*/  IMAD.IADD R5, R5, 0x1, R7 ;  /* 0x0000000105057824 */ /* 0x000fe400078e0207 */
[----:B----4-:R-:W-:Y:S02]  /*10790*/  IMAD R9, R48, 0xc0, R11 ;  /* 0x000000c030097824 */ /* 0x010fe400078e020b */
[----:B------:R-:W-:Y:S02]  /*107a0*/  IMAD R2, R46, UR4, RZ ;  /* 0x000000042e027c24 */ /* 0x000fe4000f8e02ff */
[----:B------:R-:W-:-:S04]  /*107b0*/  IMAD.WIDE.U32 R4, R47, UR4, R4 ;  /* 0x000000042f047c25 */ /* 0x000fc8000f8e0004 */
[----:B0-----:R-:W-:-:S05]  /*107c0*/  VIADD R10, R6, 0xffffff80 ;  /* 0xffffff80060a7836 */ /* 0x001fca0000000000 */
[----:B------:R-:W-:-:S04]  /*107d0*/  SHF.R.S32.HI R6, RZ, 0x1f, R10 ;  /* 0x0000001fff067819 */ /* 0x000fc8000001140a */
[----:B------:R-:W-:Y:S01]  /*107e0*/  LEA.HI R6, R6, R10, RZ, 0x7 ;  /* 0x0000000a06067211 */ /* 0x000fe200078f38ff */
[----:B------:R-:W-:Y:S01]  /*107f0*/  IMAD R2, R47, UR5, R2 ;  /* 0x000000052f027c24 */ /* 0x000fe2000f8e0202 */
[----:B------:R-:W-:Y:S01]  /*10800*/  SHF.R.S32.HI R7, RZ, 0x1f, R9 ;  /* 0x0000001fff077819 */ /* 0x000fe20000011409 */
[----:B------:R-:W-:Y:S01]  /*10810*/  ULDC.64 UR4, c[0x0][0xb40] ;  /* 0x0002d00000047ab9 */ /* 0x000fe20000000a00 */
[----:B------:R-:W-:Y:S02]  /*10820*/  LOP3.LUT R6, R6, 0xffffff80, RZ, 0xc0, !PT ;  /* 0xffffff8006067812 */ /* 0x000fe400078ec0ff */
[----:B------:R-:W-:-:S03]  /*10830*/  IADD3 R4, P5, R9, R4, RZ ;  /* 0x0000000409047210 */ /* 0x000fc60007fbe0ff */
[----:B------:R-:W-:Y:S01]  /*10840*/  IMAD.IADD R6, R10, 0x1, -R6 ;  /* 0x000000010a067824 */ /* 0x000fe200078e0a06 */
[----:B------:R-:W-:Y:S02]  /*10850*/  IADD3.X R7, R7, R5, R2, P5, !PT ;  /* 0x0000000507077210 */ /* 0x000fe40002ffe402 */
[----:B------:R-:W-:Y:S01]  /*10860*/  LEA R44, P6, R4, UR4, 0x2 ;  /* 0x00000004042c7c11 */ /* 0x000fe2000f8c10ff */
[----:B------:R-:W-:Y:S01]  /*10870*/  VIADD R5, R9, 0x8 ;  /* 0x0000000809057836 */ /* 0x000fe20000000000 */
[----:B------:R-:W-:Y:S02]  /*10880*/  LOP3.LUT P0, RZ, R6, 0x3, RZ, 0xc0, !PT ;  /* 0x0000000306ff7812 */ /* 0x000fe4000780c0ff */
[----:B------:R-:W-:Y:S02]  /*10890*/  LOP3.LUT R2, R24, 0x180, RZ, 0xc0, !PT ;  /* 0x0000018018027812 */ /* 0x000fe400078ec0ff */
[----:B------:R-:W-:Y:S01]  /*108a0*/  LEA.HI.X R45, R4, UR5, R7, 0x2, P6 ;  /* 0x00000005042d7c11 */ /* 0x000fe2000b0f1407 */
[----:B------:R-:W-:Y:S01]  /*108b0*/  ULDC.64 UR4, c[0x0][0xaa0] ;  /* 0x0002a80000047ab9 */ /* 0x000fe20000000a00 */
[----:B------:R-:W-:-:S02]  /*108c0*/  IADD3 R7, P6, R24, 0x7800, RZ ;  /* 0x0000780018077810 */ /* 0x000fc40007fde0ff */
[-C--:B------:R-:W-:Y:S02]  /*108d0*/  ISETP.GE.OR P5, PT, R9, R0.reuse, P0 ;  /* 0x000000000900720c */ /* 0x080fe400007a6670 */
[----:B------:R-:W-:Y:S02]  /*108e0*/  ISETP.GE.OR P0, PT, R5, R0, P0 ;  /* 0x000000000500720c */ /* 0x000fe40000706670 */
[----:B------:R-:W-:Y:S02]  /*108f0*/  SHF.R.U64 R5, R2, 0x3, RZ ;  /* 0x0000000302057819 */ /* 0x000fe400000012ff */
[----:B------:R-:W-:-:S04]  /*10900*/  LOP3.LUT R2, R7, 0x180, RZ, 0xc0, !PT ;  /* 0x0000018007027812 */ /* 0x000fc800078ec0ff */
[----:B------:R-:W-:Y:S01]  /*10910*/  SHF.R.U64 R2, R2, 0x3, RZ ;  /* 0x0000000302027819 */ /* 0x000fe200000012ff */
[--C-:B------:R-:W-:Y:S01]  /*10920*/  IMAD.X R9, RZ, RZ, R25.reuse, P1 ;  /* 0x000000ffff097224 */ /* 0x100fe200008e0619 */
[----:B------:R-:W-:Y:S01]  /*10930*/  LOP3.LUT R4, R5, R24, RZ, 0x3c, !PT ;  /* 0x0000001805047212 */ /* 0x000fe200078e3cff */
[--C-:B------:R-:W-:Y:S01]  /*10940*/  IMAD.X R37, RZ, RZ, R25.reuse, P6 ;  /* 0x000000ffff257224 */ /* 0x100fe200030e0619 */
[----:B------:R-:W-:Y:S01]  /*10950*/  LOP3.LUT R36, R2, R7, RZ, 0x3c, !PT ;  /* 0x0000000702247212 */ /* 0x000fe200078e3cff */
[----:B------:R-:W-:Y:S01]  /*10960*/  IMAD.MOV.U32 R5, RZ, RZ, R25 ;  /* 0x000000ffff057224 */ /* 0x000fe200078e0019 */
[----:B------:R0:W-:Y:S04]  /*10970*/  @!P5 STG.E desc[UR40][R44.64], R3 ;  /* 0x000000032c00d986 */ /* 0x0001e8000c101928 */
[----:B------:R1:W-:Y:S01]  /*10980*/  @!P0 STG.E desc[UR40][R44.64+0x20], R20 ;  /* 0x000020142c008986 */ /* 0x0003e2000c101928 */
[----:B------:R-:W-:-:S03]  /*10990*/  IMAD R21, R41, UR4, RZ ;  /* 0x0000000429157c24 */ /* 0x000fc6000f8e02ff */
        /* <DEDUP_REMOVED lines=11> */
[----:B--2---:R-:W2:Y:S01]  /*10a50*/  FENCE.VIEW.ASYNC.S ;  /* 0x00000000000073c6 */ /* 0x004ea20000000000 */
[----:B0-----:R-:W-:-:S04]  /*10a60*/  IMAD.WIDE.U32 R2, R40, UR4, R42 ;  /* 0x0000000428027c25 */ /* 0x001fc8000f8e002a */
[----:B------:R-:W-:Y:S01]  /*10a70*/  IMAD R21, R40, UR5, R21 ;  /* 0x0000000528157c24 */ /* 0x000fe2000f8e0215 */
[----:B------:R-:W-:Y:S01]  /*10a80*/  ULDC.64 UR4, c[0x0][0xae0] ;  /* 0x0002b80000047ab9 */ /* 0x000fe20000000a00 */
[----:B------:R-:W-:Y:S02]  /*10a90*/  IMAD R41, R48, -0xc0, R0 ;  /* 0xffffff4030297824 */ /* 0x000fe400078e0200 */
[----:B------:R-:W-:Y:S02]  /*10aa0*/  IMAD.IADD R3, R3, 0x1, R21 ;  /* 0x0000000103037824 */ /* 0x000fe400078e0215 */
[----:B------:R-:W-:Y:S01]  /*10ab0*/  IMAD R21, R28, UR4, RZ ;  /* 0x000000041c157c24 */ /* 0x000fe2000f8e02ff */
[C---:B------:R-:W-:Y:S01]  /*10ac0*/  ISETP.GE.AND P0, PT, R62.reuse, R41, PT ;  /* 0x000000293e00720c */ /* 0x040fe20003f06270 */
[----:B------:R-:W-:Y:S02]  /*10ad0*/  VIADD R0, R62, 0x60 ;  /* 0x000000603e007836 */ /* 0x000fe40000000000 */
[----:B-1----:R-:W-:-:S02]  /*10ae0*/  VIADD R20, R18, 0x19c20 ;  /* 0x00019c2012147836 */ /* 0x002fc40000000000 */
[C---:B------:R-:W-:Y:S02]  /*10af0*/  IMAD R21, R56.reuse, UR5, R21 ;  /* 0x0000000538157c24 */ /* 0x040fe4000f8e0215 */
[----:B------:R-:W-:Y:S01]  /*10b00*/  IMAD.WIDE.U32 R2, R56, UR4, R2 ;  /* 0x0000000438027c25 */ /* 0x000fe2000f8e0002 */
[----:B------:R-:W-:Y:S01]  /*10b10*/  ULDC.64 UR4, c[0x0][0xae8] ;  /* 0x0002ba0000047ab9 */ /* 0x000fe20000000a00 */
[----:B------:R-:W-:Y:S02]  /*10b20*/  ISETP.GE.AND P3, PT, R0, R41, PT ;  /* 0x000000290000720c */ /* 0x000fe40003f66270 */
[----:B------:R-:W-:Y:S01]  /*10b30*/  IMAD.IADD R3, R3, 0x1, R21 ;  /* 0x0000000103037824 */ /* 0x000fe200078e0215 */
[----:B------:R-:W-:Y:S01]  /*10b40*/  PRMT R20, RZ, 0x654, R20 ;  /* 0x00000654ff147816 */ /* 0x000fe20000000014 */
[----:B------:R-:W-:Y:S02]  /*10b50*/  IMAD R0, R46, UR4, RZ ;  /* 0x000000042e007c24 */ /* 0x000fe4000f8e02ff */
[C---:B------:R-:W-:Y:S01]  /*10b60*/  IMAD.WIDE.U32 R40, R47.reuse, UR4, R2 ;  /* 0x000000042f287c25 */ /* 0x040fe2000f8e0002 */
[----:B--2---:R0:W-:Y:S03]  /*10b70*/  SYNCS.ARRIVE.TRANS64.RED.A1T0 RZ, [R20+URZ], RZ ;  /* 0x000000ff14ff79a7 */ /* 0x0041e6000810043f */
[----:B------:R-:W-:-:S04]  /*10b80*/  IMAD R43, R47, UR5, R0 ;  /* 0x000000052f2b7c24 */ /* 0x000fc8000f8e0200 */
[----:B------:R-:W-:Y:S02]  /*10b90*/  IMAD.IADD R45, R41, 0x1, R43 ;  /* 0x00000001292d7824 */ /* 0x000fe400078e022b */
[----:B0-----:R-:W-:Y:S01]  /*10ba0*/  IMAD.WIDE R20, R48, 0xc0, R62 ;  /* 0x000000c030147825 */ /* 0x001fe200078e023e */
        /* <DEDUP_REMOVED lines=20> */
.L_x_8366:
[----:B------:R-:W-:Y:S05]  /*10cf0*/  BSYNC B1 ;  /* 0x0000000000017941 */ /* 0x000fea0003800000 */
.L_x_8365:
        /* <DEDUP_REMOVED lines=24> */
.L_x_8363:
[----:B------:R-:W0:Y:S01]  /*10e80*/  LDL.LU R4, [R1+0x30] ;  /* 0x0000300001047983 */ /* 0x000e220000300800 */
[----:B------:R-:W-:-:S03]  /*10e90*/  ULDC.64 UR4, c[0x0][0xbd8] ;  /* 0x0002f60000047ab9 */ /* 0x000fc60000000a00 */
[----:B------:R-:W2:Y:S01]  /*10ea0*/  LDL.LU R0, [R1+0x34] ;  /* 0x0000340001007983 */ /* 0x000ea20000300800 */
[----:B------:R-:W-:Y:S01]  /*10eb0*/  ISETP.NE.U32.AND P0, PT, RZ, UR4, PT ;  /* 0x00000004ff007c0c */ /* 0x000fe2000bf05070 */
[----:B------:R-:W-:-:S03]  /*10ec0*/  IMAD.MOV.U32 R7, RZ, RZ, RZ ;  /* 0x000000ffff077224 */ /* 0x000fc600078e00ff */
[----:B------:R-:W-:Y:S02]  /*10ed0*/  ISETP.NE.AND.EX P0, PT, RZ, UR5, PT, P0 ;  /* 0x00000005ff007c0c */ /* 0x000fe4000bf05300 */
[----:B0-----:R-:W-:-:S04]  /*10ee0*/  IADD3 R2, P1, R4, UR4, RZ ;  /* 0x0000000404027c10 */ /* 0x001fc8000ff3e0ff */
[----:B--2---:R-:W-:Y:S01]  /*10ef0*/  IADD3.X R3, R0, UR5, RZ, P1, !PT ;  /* 0x0000000500037c10 */ /* 0x004fe20008ffe4ff */
        /* <DEDUP_REMOVED lines=12> */
[----:B0-----:R-:W-:-:S12]  /*10fc0*/  @P1 BRA `(.L_x_8368) ;  /* 0x0000000000101947 */ /* 0x001fd80003800000 */
[----:B------:R-:W-:Y:S05]  /*10fd0*/  @!P0 BRA `(.L_x_8368) ;  /* 0x00000000000c8947 */ /* 0x000fea0003800000 */
[----:B------:R-:W2:Y:S04]  /*10fe0*/  LDG.E R5, desc[UR40][R2.64] ;  /* 0x0000002802057981 */ /* 0x000ea8000c1e1900 */
[----:B-----5:R-:W2:Y:S02]  /*10ff0*/  LDG.E R0, desc[UR40][R2.64+0x4] ;  /* 0x0000042802007981 */ /* 0x020ea4000c1e1900 */
[----:B--2---:R-:W-:-:S07]  /*11000*/  IMAD.IADD R0, R0, 0x1, -R5 ;  /* 0x0000000100007824 */ /* 0x004fce00078e0a05 */
.L_x_8368:
        /* <DEDUP_REMOVED lines=34> */
.L_x_8370:
[----:B------:R-:W-:Y:S05]  /*11230*/  BSYNC B1 ;  /* 0x0000000000017941 */ /* 0x000fea0003800000 */
.L_x_8369:
        /* <DEDUP_REMOVED lines=8> */
[----:B------:R-:W-:Y:S02]  /*112c0*/  ULDC.64 UR4, c[0x0][0xae0] ;  /* 0x0002b80000047ab9 */ /* 0x000fe40000000a00 */
[----:B------:R-:W-:Y:S02]  /*112d0*/  IMAD R4, R8, UR4, RZ ;  /* 0x0000000408047c24 */ /* 0x000fe4000f8e02ff */
[----:B------:R-:W-:Y:S02]  /*112e0*/  IMAD.IADD R3, R3, 0x1, R7 ;  /* 0x0000000103037824 */ /* 0x000fe400078e0207 */
[C---:B------:R-:W-:Y:S02]  /*112f0*/  IMAD R5, R20.reuse, UR5, R4 ;  /* 0x0000000514057c24 */ /* 0x040fe4000f8e0204 */
[----:B------:R-:W-:Y:S02]  /*11300*/  IMAD R4, R13, -0xc0, R0 ;  /* 0xffffff400d047824 */ /* 0x000fe400078e0200 */
[----:B------:R-:W-:Y:S01]  /*11310*/  IMAD.WIDE.U32 R2, R20, UR4, R2 ;  /* 0x0000000414027c25 */ /* 0x000fe2000f8e0002 */
[----:B------:R-:W-:-:S03]  /*11320*/  ULDC.64 UR4, c[0x0][0xae8] ;  /* 0x0002ba0000047ab9 */ /* 0x000fc60000000a00 */
[----:B------:R-:W-:Y:S02]  /*11330*/  IMAD.IADD R3, R3, 0x1, R5 ;  /* 0x0000000103037824 */ /* 0x000fe400078e0205 */
[----:B------:R-:W-:-:S04]  /*11340*/  IMAD R0, R9, UR4, RZ ;  /* 0x0000000409007c24 */ /* 0x000fc8000f8e02ff */
[----:B------:R-:W-:Y:S01]  /*11350*/  IMAD R9, R11, UR5, R0 ;  /* 0x000000050b097c24 */ /* 0x000fe2000f8e0200 */
[C---:B--2---:R-:W-:Y:S01]  /*11360*/  ISETP.GE.AND P0, PT, R14.reuse, R4, PT ;  /* 0x000000040e00720c */ /* 0x044fe20003f06270 */
[----:B------:R-:W-:Y:S02]  /*11370*/  VIADD R7, R14, 0x60 ;  /* 0x000000600e077836 */ /* 0x000fe40000000000 */
[----:B------:R-:W-:-:S03]  /*11380*/  IMAD.MOV.U32 R6, RZ, RZ, R14 ;  /* 0x000000ffff067224 */ /* 0x000fc600078e000e */
[----:B------:R-:W-:Y:S01]  /*11390*/  ISETP.GE.AND P1, PT, R7, R4, PT ;  /* 0x000000040700720c */ /* 0x000fe20003f26270 */
[----:B------:R-:W-:Y:S01]  /*113a0*/  IMAD.WIDE.U32 R4, R11, UR4, R2 ;  /* 0x000000040b047c25 */ /* 0x000fe2000f8e0002 */
[----:B------:R-:W-:-:S03]  /*113b0*/  SHF.R.S32.HI R7, RZ, 0x1f, R14 ;  /* 0x0000001fff077819 */ /* 0x000fc6000001140e */
[----:B------:R-:W-:Y:S02]  /*113c0*/  IMAD.IADD R11, R5, 0x1, R9 ;  /* 0x00000001050b7824 */ /* 0x000fe400078e0209 */
        /* <DEDUP_REMOVED lines=21> */
.L_x_8372:
[----:B------:R-:W-:Y:S05]  /*11520*/  BSYNC B1 ;  /* 0x0000000000017941 */ /* 0x000fea0003800000 */
.L_x_8371:
        /* <DEDUP_REMOVED lines=22> */
.L_x_8367:
[----:B------:R-:W-:Y:S05]  /*11690*/  BSYNC B0 ;  /* 0x0000000000007941 */ /* 0x000fea0003800000 */
.L_x_8362:
[----:B------:R-:W-:Y:S02]  /*116a0*/  ULDC UR4, c[0x0][0xc14] ;  /* 0x0003050000047ab9 */ /* 0x000fe40000000800 */
[----:B-1----:R-:W-:-:S13]  /*116b0*/  ISETP.GE.AND P0, PT, R31, UR4, PT ;  /* 0x000000041f007c0c */ /* 0x002fda000bf06270 */
[----:B------:R-:W-:Y:S05]  /*116c0*/  @!P0 BRA `(.L_x_8373) ;  /* 0xfffffef800788947 */ /* 0x000fea000383ffff */
[----:B------:R-:W-:Y:S05]  /*116d0*/  BRA `(.L_x_8252) ;  /* 0x0000006000307947 */ /* 0x000fea0003800000 */
.L_x_8250:
[----:B------:R-:W-:-:S08]  /*116e0*/  NOP ;  /* 0x0000000000007918 */ /* 0x000fd00000000000 */
[----:B--2---:R-:W0:-:S00]  /*116f0*/  USETMAXREG.DEALLOC.CTAPOOL 0x20 ;  /* 0x00000020000079c8 */ /* 0x004e0000080e0500 */
        /* <DEDUP_REMOVED lines=16> */
.L_x_8374:
        /* <DEDUP_REMOVED lines=42> */
.L_x_8380:
        /* <DEDUP_REMOVED lines=12> */
.L_x_8379:
[----:B------:R-:W-:Y:S05]  /*11b60*/  BSYNC B0 ;  /* 0x0000000000007941 */ /* 0x000fea0003800000 */
.L_x_8378:
        /* <DEDUP_REMOVED lines=21> */
.L_x_8376:
        /* <DEDUP_REMOVED lines=14> */
[----:B------:R-:W-:-:S06]  /*11da0*/  VIADD R16, R19, 0xffffffff ;  /* 0xffffffff13107836 */ /* 0x000fcc0000000000 */
[----:B------:R0:W1:Y:S02]  /*11db0*/  SHFL.IDX PT, R16, R7, R16, 0x1f ;  /* 0x00001f1007107589 */ /* 0x00006400000e0000 */
.L_x_8381:
[----:B-1----:R-:W-:Y:S01]  /*11dc0*/  IMAD R16, R16, UR5, R10 ;  /* 0x0000000510107c24 */ /* 0x002fe2000f8e020a */
[----:B------:R-:W-:Y:S01]  /*11dd0*/  IABS R10, R4 ;  /* 0x00000004000a7213 */ /* 0x000fe20000000000 */
[----:B0-----:R-:W-:Y:S02]  /*11de0*/  IMAD.MOV.U32 R7, RZ, RZ, R11 ;  /* 0x000000ffff077224 */ /* 0x001fe400078e000b */
[----:B------:R-:W-:Y:S01]  /*11df0*/  IMAD.MOV.U32 R2, RZ, RZ, RZ ;  /* 0x000000ffff027224 */ /* 0x000fe200078e00ff */
[----:B------:R-:W-:Y:S01]  /*11e00*/  IADD3 R9, -R16, UR6, RZ ;  /* 0x0000000610097c10 */ /* 0x000fe2000fffe1ff */
[----:B------:R-:W-:Y:S02]  /*11e10*/  IMAD R7, R7, R6, RZ ;  /* 0x0000000607077224 */ /* 0x000fe400078e02ff */
[----:B------:R-:W-:Y:S01]  /*11e20*/  VIADD R19, R19, UR4 ;  /* 0x0000000413137c36 */ /* 0x000fe20008000000 */
[----:B------:R-:W-:Y:S01]  /*11e30*/  IABS R8, R9 ;  /* 0x0000000900087213 */ /* 0x000fe20000000000 */
[----:B------:R-:W-:-:S04]  /*11e40*/  IMAD.HI.U32 R2, R3, R7, R2 ;  /* 0x0000000703027227 */ /* 0x000fc800078e0002 */
[----:B------:R-:W-:Y:S02]  /*11e50*/  IMAD.MOV.U32 R3, RZ, RZ, R8 ;  /* 0x000000ffff037224 */ /* 0x000fe400078e0008 */
        /* <DEDUP_REMOVED lines=13> */
[--C-:B------:R-:W-:Y:S02]  /*11f30*/  IMAD.MOV R17, RZ, RZ, -R2.reuse ;  /* 0x000000ffff117224 */ /* 0x100fe400078e0a02 */
[----:B------:R-:W-:Y:S02]  /*11f40*/  IMAD.MOV.U32 R18, RZ, RZ, R2 ;  /* 0x000000ffff127224 */ /* 0x000fe400078e0002 */
[----:B------:R-:W-:Y:S01]  /*11f50*/  IMAD R17, R4, R17, R9 ;  /* 0x0000001104117224 */ /* 0x000fe200078e0209 */
[----:B------:R-:W-:Y:S06]  /*11f60*/  BRA `(.L_x_8382) ;  /* 0x00000000000c7947 */ /* 0x000fec0003800000 */
.L_x_8377:
[----:B------:R-:W-:Y:S02]  /*11f70*/  IMAD.MOV.U32 R17, RZ, RZ, RZ ;  /* 0x000000ffff117224 */ /* 0x000fe400078e00ff */
[----:B------:R-:W-:Y:S02]  /*11f80*/  IMAD.U32 R16, RZ, RZ, UR6 ;  /* 0x00000006ff107e24 */ /* 0x000fe4000f8e00ff */
[----:B------:R-:W-:-:S07]  /*11f90*/  IMAD.MOV.U32 R18, RZ, RZ, RZ ;  /* 0x000000ffff127224 */ /* 0x000fce00078e00ff */
.L_x_8382:
[----:B------:R-:W-:-:S13]  /*11fa0*/  ISETP.NE.AND P0, PT, R5, RZ, PT ;  /* 0x000000ff0500720c */ /* 0x000fda0003f05270 */
[----:B------:R-:W0:Y:S01]  /*11fb0*/  @!P0 S2R R3, SR_CgaCtaId ;  /* 0x0000000000038919 */ /* 0x000e220000008800 */
[----:B------:R-:W-:-:S04]  /*11fc0*/  @!P0 MOV R2, 0x400 ;  /* 0x0000040000028802 */ /* 0x000fc80000000f00 */
[----:B0-----:R-:W-:-:S05]  /*11fd0*/  @!P0 LEA R2, R3, R2, 0x18 ;  /* 0x0000000203028211 */ /* 0x001fca00078ec0ff */
[----:B------:R2:W-:Y:S01]  /*11fe0*/  @!P0 STS.128 [R2+0x19cd0], R16 ;  /* 0x019cd01002008388 */ /* 0x0005e20000000c00 */
[----:B------:R-:W-:Y:S06]  /*11ff0*/  BAR.ARV 0x5, 0x200 ;  /* 0x0148000000007b1d */ /* 0x000fec0000002000 */
.L_x_8375:
[----:B------:R3:W-:Y:S01]  /*12000*/  STL [R1+0x2c], RZ ;  /* 0x00002cff01007387 */ /* 0x0007e20000100800 */
[----:B------:R-:W-:Y:S01]  /*12010*/  ULDC UR4, c[0x0][0xc14] ;  /* 0x0003050000047ab9 */ /* 0x000fe20000000800 */
[----:B------:R-:W-:Y:S01]  /*12020*/  IMAD.MOV.U32 R25, RZ, RZ, 0x1 ;  /* 0x00000001ff197424 */ /* 0x000fe200078e00ff */
[----:B-1----:R-:W-:Y:S01]  /*12030*/  ISETP.GE.AND P0, PT, R19, UR4, PT ;  /* 0x0000000413007c0c */ /* 0x002fe2000bf06270 */
[----:B------:R-:W-:-:S12]  /*12040*/  IMAD.MOV.U32 R22, RZ, RZ, RZ ;  /* 0x000000ffff167224 */ /* 0x000fd800078e00ff */
[----:B---3--:R-:W-:Y:S05]  /*12050*/  @P0 BRA `(.L_x_8383) ;  /* 0x0000005000d80947 */ /* 0x008fea0003800000 */
[----:B------:R-:W3:Y:S01]  /*12060*/  LDL R8, [R1+0x28] ;  /* 0x0000280001087983 */ /* 0x000ee20000100800 */
[----:B------:R-:W1:Y:S01]  /*12070*/  S2R R10, SR_TID.X ;  /* 0x00000000000a7919 */ /* 0x000e620000002100 */
[----:B------:R-:W4:Y:S01]  /*12080*/  S2R R7, SR_TID.X ;  /* 0x0000000000077919 */ /* 0x000f220000002100 */
[----:B------:R-:W-:Y:S01]  /*12090*/  IMAD.SHL.U32 R9, R0, 0x800, RZ ;  /* 0x0000080000097824 */ /* 0x000fe200078e00ff */
[----:B-1----:R-:W-:Y:S01]  /*120a0*/  SHF.R.U32.HI R4, RZ, 0x1, R10 ;  /* 0x00000001ff047819 */ /* 0x002fe2000001160a */
[----:B--2---:R-:W-:-:S03]  /*120b0*/  IMAD.SHL.U32 R2, R10, 0x20, RZ ;  /* 0x000000200a027824 */ /* 0x004fc600078e00ff */
[----:B------:R-:W-:Y:S01]  /*120c0*/  LOP3.LUT R5, R4, 0x20, RZ, 0xc0, !PT ;  /* 0x0000002004057812 */ /* 0x000fe200078ec0ff */
[----:B------:R-:W-:Y:S01]  /*120d0*/  IMAD.SHL.U32 R6, R10, 0x80, RZ ;  /* 0x000000800a067824 */ /* 0x000fe200078e00ff */
[----:B----4-:R-:W-:Y:S02]  /*120e0*/  LOP3.LUT R11, R7, 0x7f, RZ, 0xc0, !PT ;  /* 0x0000007f070b7812 */ /* 0x010fe400078ec0ff */
[----:B------:R-:W-:Y:S02]  /*120f0*/  LOP3.LUT R7, R5, 0x10, R10, 0xf8, !PT ;  /* 0x0000001005077812 */ /* 0x000fe400078ef80a */
[----:B0-----:R-:W-:Y:S01]  /*12100*/  LOP3.LUT R3, R2, 0x80, RZ, 0xc0, !PT ;  /* 0x0000008002037812 */ /* 0x001fe200078ec0ff */
[C---:B------:R-:W-:Y:S01]  /*12110*/  IMAD.SHL.U32 R0, R10.reuse, 0x10, RZ ;  /* 0x000000100a007824 */ /* 0x040fe200078e00ff */
[----:B------:R-:W-:Y:S01]  /*12120*/  LOP3.LUT R7, R7, 0x380, R6, 0xf8, !PT ;  /* 0x0000038007077812 */ /* 0x000fe200078ef806 */
[----:B------:R-:W-:Y:S01]  /*12130*/  IMAD.SHL.U32 R5, R11, 0x10, RZ ;  /* 0x000000100b057824 */ /* 0x000fe200078e00ff */
[----:B------:R-:W-:Y:S01]  /*12140*/  LOP3.LUT R3, R3, 0x10, R4, 0xf8, !PT ;  /* 0x0000001003037812 */ /* 0x000fe200078ef804 */
[----:B------:R-:W-:Y:S01]  /*12150*/  IMAD.SHL.U32 R4, R10, 0x4, RZ ;  /* 0x000000040a047824 */ /* 0x000fe200078e00ff */
[----:B------:R-:W-:-:S02]  /*12160*/  LOP3.LUT R6, R6, 0x400, RZ, 0xc0, !PT ;  /* 0x0000040006067812 */ /* 0x000fc400078ec0ff */
[----:B------:R-:W-:Y:S02]  /*12170*/  LOP3.LUT P0, RZ, R10, 0x4, RZ, 0xc0, !PT ;  /* 0x000000040aff7812 */ /* 0x000fe4000780c0ff */
[----:B------:R-:W-:Y:S02]  /*12180*/  LOP3.LUT R2, R2, 0x360, RZ, 0xc0, !PT ;  /* 0x0000036002027812 */ /* 0x000fe400078ec0ff */
[----:B------:R-:W-:Y:S02]  /*12190*/  LOP3.LUT R6, R6, 0x800, R9, 0xf8, !PT ;  /* 0x0000080006067812 */ /* 0x000fe400078ef809 */
[----:B------:R-:W-:Y:S02]  /*121a0*/  LOP3.LUT R7, R7, 0x70, R0, 0x78, !PT ;  /* 0x0000007007077812 */ /* 0x000fe400078e7800 */
[----:B------:R-:W-:Y:S02]  /*121b0*/  LOP3.LUT R2, R2, 0x400, R5, 0xf8, !PT ;  /* 0x0000040002027812 */ /* 0x000fe400078ef805 */
[----:B------:R-:W-:-:S02]  /*121c0*/  LOP3.LUT R3, R3, 0x10, R4, 0x78, !PT ;  /* 0x0000001003037812 */ /* 0x000fc400078e7804 */
[----:B------:R-:W-:Y:S02]  /*121d0*/  LOP3.LUT R26, R6, R7, RZ, 0xfc, !PT ;  /* 0x00000007061a7212 */ /* 0x000fe400078efcff */
[----:B------:R-:W-:-:S03]  /*121e0*/  LOP3.LUT R23, R2, R3, RZ, 0xfc, !PT ;  /* 0x0000000302177212 */ /* 0x000fc600078efcff */
[C---:B------:R-:W-:Y:S02]  /*121f0*/  VIADD R0, R26.reuse, 0x40 ;  /* 0x000000401a007836 */ /* 0x040fe40000000000 */
[----:B------:R-:W-:Y:S01]  /*12200*/  @P0 VIADD R0, R26, 0xffffffc0 ;  /* 0xffffffc01a000836 */ /* 0x000fe20000000000 */
[----:B------:R-:W-:Y:S01]  /*12210*/  BSSY B7, `(.L_x_8383) ;  /* 0x000051a000077945 */ /* 0x000fe20003800000 */
[----:B------:R-:W-:Y:S02]  /*12220*/  IMAD.MOV.U32 R27, RZ, RZ, 0x1 ;  /* 0x00000001ff1b7424 */ /* 0x000fe400078e00ff */
[----:B------:R-:W-:Y:S02]  /*12230*/  IMAD.MOV.U32 R24, RZ, RZ, RZ ;  /* 0x000000ffff187224 */ /* 0x000fe400078e00ff */
[----:B------:R-:W-:Y:S02]  /*12240*/  IMAD.MOV.U32 R22, RZ, RZ, RZ ;  /* 0x000000ffff167224 */ /* 0x000fe400078e00ff */
[----:B------:R-:W-:Y:S01]  /*12250*/  IMAD.MOV.U32 R25, RZ, RZ, 0x1 ;  /* 0x00000001ff197424 */ /* 0x000fe200078e00ff */
[----:B------:R-:W-:Y:S01]  /*12260*/  ULDC UR36, c[0x0][0xc] ;  /* 0x0000030000247ab9 */ /* 0x000fe20000000800 */
[----:B------:R-:W-:Y:S01]  /*12270*/  ULDC.64 UR38, c[0x0][0x198] ;  /* 0x0000660000267ab9 */ /* 0x000fe20000000a00 */
[----:B---3--:R-:W-:-:S02]  /*12280*/  LOP3.LUT R3, R8, 0x1, RZ, 0xfc, !PT ;  /* 0x0000000108037812 */ /* 0x008fc400078efcff */
[----:B------:R-:W-:-:S03]  /*12290*/  LOP3.LUT R2, R8, 0x2, RZ, 0xfc, !PT ;  /* 0x0000000208027812 */ /* 0x000fc600078efcff */
[----:B------:R-:W-:Y:S04]  /*122a0*/  STL [R1+0x3c], R3 ;  /* 0x00003c0301007387 */ /* 0x000fe80000100800 */
[----:B------:R0:W-:Y:S04]  /*122b0*/  STL [R1+0x18], R2 ;  /* 0x0000180201007387 */ /* 0x0001e80000100800 */
[----:B------:R-:W-:Y:S04]  /*122c0*/  STL [R1+0x2c], RZ ;  /* 0x00002cff01007387 */ /* 0x000fe80000100800 */
[----:B------:R1:W-:Y:S01]  /*122d0*/  STL [R1+0x4], R0 ;  /* 0x0000040001007387 */ /* 0x0003e20000100800 */
[----:B0-----:R-:W-:-:S02]  /*122e0*/  LOP3.LUT R2, R23, 0x1800, RZ, 0xfc, !PT ;  /* 0x0000180017027812 */ /* 0x001fc400078efcff */
[----:B-1----:R-:W-:-:S07]  /*122f0*/  LOP3.LUT R0, R23, 0x2800, RZ, 0xfc, !PT ;  /* 0x0000280017007812 */ /* 0x002fce00078efcff */
.L_x_8492:
[----:B0-----:R-:W0:Y:S02]  /*12300*/  LDC.64 R2, c[0x0][0xc60] ;  /* 0x00031800ff027b82 */ /* 0x001e240000000a00 */
[----:B0-----:R-:W-:-:S05]  /*12310*/  IMAD.WIDE R2, R19, 0x4, R2 ;  /* 0x0000000413027825 */ /* 0x001fca00078e0202 */
[----:B------:R-:W2:Y:S01]  /*12320*/  LDG.E R10, desc[UR40][R2.64] ;  /* 0x00000028020a7981 */ /* 0x000ea2000c1e1900 */
[----:B------:R-:W-:Y:S05]  /*12330*/  YIELD ;  /* 0x0000000000007946 */ /* 0x000fea0003800000 */
[----:B------:R-:W-:Y:S01]  /*12340*/  ULDC.64 UR4, c[0x0][0xa28] ;  /* 0x00028a0000047ab9 */ /* 0x000fe20000000a00 */
[----:B------:R-:W-:Y:S01]  /*12350*/  ULDC.64 UR6, c[0x0][0xa00] ;  /* 0x0002800000067ab9 */ /* 0x000fe20000000a00 */
[----:B------:R-:W-:Y:S01]  /*12360*/  ISETP.NE.U32.AND P0, PT, RZ, UR4, PT ;  /* 0x00000004ff007c0c */ /* 0x000fe2000bf05070 */
[----:B------:R-:W-:Y:S01]  /*12370*/  IMAD.MOV.U32 R29, RZ, RZ, RZ ;  /* 0x000000ffff1d7224 */ /* 0x000fe200078e00ff */
[----:B------:R-:W-:-:S02]  /*12380*/  ISETP.NE.U32.AND P2, PT, RZ, UR6, PT ;  /* 0x00000006ff007c0c */ /* 0x000fc4000bf45070 */
[----:B------:R-:W-:Y:S02]  /*12390*/  ISETP.NE.AND.EX P1, PT, RZ, UR5, PT, P0 ;  /* 0x00000005ff007c0c */ /* 0x000fe4000bf25300 */
[----:B------:R-:W-:Y:S01]  /*123a0*/  ISETP.NE.AND.EX P0, PT, RZ, UR7, PT, P2 ;  /* 0x00000007ff007c0c */ /* 0x000fe2000bf05320 */
[----:B------:R-:W-:Y:S01]  /*123b0*/  IMAD.MOV.U32 R6, RZ, RZ, RZ ;  /* 0x000000ffff067224 */ /* 0x000fe200078e00ff */
[----:B--2---:R-:W-:Y:S01]  /*123c0*/  SHF.R.S32.HI R0, RZ, 0x1f, R10 ;  /* 0x0000001fff007819 */ /* 0x004fe2000001140a */
[----:B------:R-:W-:-:S10]  /*123d0*/  IMAD.SHL.U32 R11, R10, 0x4, RZ ;  /* 0x000000040a0b7824 */ /* 0x000fd400078e00ff */
[C---:B------:R-:W-:Y:S01]  /*123e0*/  @P0 LEA R4, P3, R10.reuse, UR6, 0x2 ;  /* 0x000000060a040c11 */ /* 0x040fe2000f8610ff */
[----:B------:R-:W-:Y:S01]  /*123f0*/  STL [R1], R10 ;  /* 0x0000000a01007387 */ /* 0x000fe20000100800 */
[C---:B------:R-:W-:Y:S02]  /*12400*/  @P1 LEA R2, P2, R10.reuse, UR4, 0x2 ;  /* 0x000000040a021c11 */ /* 0x040fe4000f8410ff */
[C-C-:B------:R-:W-:Y:S02]  /*12410*/  @P0 LEA.HI.X R5, R10.reuse, UR7, R0.reuse, 0x2, P3 ;  /* 0x000000070a050c11 */ /* 0x140fe400098f1400 */
[C-C-:B------:R-:W-:Y:S01]  /*12420*/  SHF.L.U64.HI R7, R10.reuse, 0x2, R0.reuse ;  /* 0x000000020a077819 */ /* 0x140fe20000010200 */
[----:B------:R-:W-:Y:S01]  /*12430*/  STL [R1+0x10], R11 ;  /* 0x0000100b01007387 */ /* 0x000fe20000100800 */
[----:B------:R-:W-:Y:S01]  /*12440*/  @P1 LEA.HI.X R3, R10, UR5, R0, 0x2, P2 ;  /* 0x000000050a031c11 */ /* 0x000fe200090f1400 */
[----:B------:R-:W-:Y:S01]  /*12450*/  ULDC.64 UR4, c[0x0][0xa10] ;  /* 0x0002840000047ab9 */ /* 0x000fe20000000a00 */
[----:B------:R-:W-:Y:S01]  /*12460*/  ULDC.64 UR6, c[0x0][0xa20] ;  /* 0x0002880000067ab9 */ /* 0x000fe20000000a00 */
[----:B------:R-:W2:Y:S01]  /*12470*/  @P0 LDG.E R6, desc[UR40][R4.64] ;  /* 0x0000002804060981 */ /* 0x000ea2000c1e1900 */
[----:B------:R-:W-:-:S03]  /*12480*/  ISETP.NE.U32.AND P2, PT, RZ, UR4, PT ;  /* 0x00000004ff007c0c */ /* 0x000fc6000bf45070 */
[----:B------:R0:W5:Y:S01]  /*12490*/  @P1 LDG.E R29, desc[UR40][R2.64] ;  /* 0x00000028021d1981 */ /* 0x000162000c1e1900 */
[----:B------:R-:W-:Y:S01]  /*124a0*/  ISETP.NE.AND.EX P1, PT, RZ, UR5, PT, P2 ;  /* 0x00000005ff007c0c */ /* 0x000fe2000bf25320 */
[----:B------:R-:W-:Y:S01]  /*124b0*/  IMAD.MOV.U32 R0, RZ, RZ, RZ ;  /* 0x000000ffff007224 */ /* 0x000fe200078e00ff */
[----:B0-----:R-:W-:-:S04]  /*124c0*/  IADD3 R2, P2, R11, UR4, RZ ;  /* 0x000000040b027c10 */ /* 0x001fc8000ff5e0ff */
[----:B------:R-:W-:Y:S01]  /*124d0*/  IADD3.X R3, R7, UR5, RZ, P2, !PT ;  /* 0x0000000507037c10 */ /* 0x000fe200097fe4ff */
[----:B------:R-:W-:Y:S02]  /*124e0*/  ULDC.64 UR4, c[0x0][0xa08] ;  /* 0x0002820000047ab9 */ /* 0x000fe40000000a00 */
[----:B------:R-:W-:-:S04]  /*124f0*/  ISETP.NE.U32.AND P0, PT, RZ, UR4, PT ;  /* 0x00000004ff007c0c */ /* 0x000fc8000bf05070 */
[----:B------:R-:W5:Y:S01]  /*12500*/  @P1 LDG.E R0, desc[UR40][R2.64] ;  /* 0x0000002802001981 */ /* 0x000f62000c1e1900 */
[----:B------:R-:W-:-:S03]  /*12510*/  ISETP.NE.AND.EX P0, PT, RZ, UR5, PT, P0 ;  /* 0x00000005ff007c0c */ /* 0x000fc6000bf05300 */
[----:B------:R-:W5:Y:S04]  /*12520*/  @P1 LDG.E R9, desc[UR40][R2.64] ;  /* 0x0000002802091981 */ /* 0x000f68000c1e1900 */
[----:B------:R0:W5:Y:S04]  /*12530*/  @P1 LDG.E R8, desc[UR40][R2.64+0x4] ;  /* 0x0000042802081981 */ /* 0x000168000c1e1900 */
[----:B------:R-:W-:Y:S01]  /*12540*/  STL [R1+0x14], R7 ;  /* 0x0000140701007387 */ /* 0x000fe20000100800 */
[----:B0-----:R-:W-:-:S04]  /*12550*/  IADD3 R2, P2, R11, UR4, RZ ;  /* 0x000000040b027c10 */ /* 0x001fc8000ff5e0ff */
[----:B------:R-:W-:Y:S01]  /*12560*/  IADD3.X R3, R7, UR5, RZ, P2, !PT ;  /* 0x0000000507037c10 */ /* 0x000fe200097fe4ff */
[----:B------:R-:W-:Y:S01]  /*12570*/  ULDC.64 UR4, c[0x0][0x3f8] ;  /* 0x0000fe0000047ab9 */ /* 0x000fe20000000a00 */
[----:B--2---:R0:W-:Y:S02]  /*12580*/  STL [R1+0x34], R6 ;  /* 0x0000340601007387 */ /* 0x0041e40000100800 */
[----:B0-----:R-:W-:-:S06]  /*12590*/  IMAD.MOV.U32 R6, RZ, RZ, RZ ;  /* 0x000000ffff067224 */ /* 0x001fcc00078e00ff */
        /* <DEDUP_REMOVED lines=10> */
[----:B------:R-:W-:Y:S01]  /*12640*/  @P2 IADD3.X R5, R7, UR7, RZ, P3, !PT ;  /* 0x0000000707052c10 */ /* 0x000fe20009ffe4ff */
[----:B------:R-:W-:Y:S01]  /*12650*/  IMAD.U32 R7, RZ, RZ, UR4 ;  /* 0x00000004ff077e24 */ /* 0x000fe2000f8e00ff */
        /* <DEDUP_REMOVED lines=8> */
.L_x_8384:
[----:B-----5:R-:W-:Y:S01]  /*126e0*/  @P1 IMAD.IADD R4, R8, 0x1, -R9 ;  /* 0x0000000108041824 */ /* 0x020fe200078e0a09 */
[----:B------:R-:W-:Y:S01]  /*126f0*/  BSSY B0, `(.L_x_8385) ;  /* 0x0000161000007945 */ /* 0x000fe20003800000 */
[--C-:B------:R-:W-:Y:S02]  /*12700*/  IMAD.IADD R7, R7, 0x1, -R29.reuse ;  /* 0x0000000107077824 */ /* 0x100fe400078e0a1d */
[----:B------:R-:W-:Y:S02]  /*12710*/  IMAD.IADD R29, R6, 0x1, R29 ;  /* 0x00000001061d7824 */ /* 0x000fe400078e021d */
[----:B------:R-:W-:-:S05]  /*12720*/  IMAD.IADD R2, R7, 0x1, R4 ;  /* 0x0000000107027824 */ /* 0x000fca00078e0204 */
[----:B------:R0:W-:Y:S02]  /*12730*/  STL [R1+0x1c], R2 ;  /* 0x00001c0201007387 */ /* 0x0001e40000100800 */
[----:B0-----:R-:W-:-:S05]  /*12740*/  VIADD R2, R2, 0x7f ;  /* 0x0000007f02027836 */ /* 0x001fca0000000000 */
[----:B------:R-:W-:-:S04]  /*12750*/  SHF.R.S32.HI R3, RZ, 0x1f, R2 ;  /* 0x0000001fff037819 */ /* 0x000fc80000011402 */
[----:B------:R-:W-:-:S04]  /*12760*/  LEA.HI R5, R3, R2, RZ, 0x7 ;  /* 0x0000000203057211 */ /* 0x000fc800078f38ff */
[----:B------:R-:W-:Y:S01]  /*12770*/  LOP3.LUT R2, R5, 0xffffff80, RZ, 0xc0, !PT ;  /* 0xffffff8005027812 */ /* 0x000fe200078ec0ff */
[----:B------:R0:W-:Y:S03]  /*12780*/  STL [R1+0x24], R5 ;  /* 0x0000240501007387 */ /* 0x0001e60000100800 */
[----:B------:R-:W-:Y:S01]  /*12790*/  VIADDMNMX R2, R2, -R7, R4, PT ;  /* 0x8000000702027246 */ /* 0x000fe20003800104 */
[----:B------:R-:W-:-:S05]  /*127a0*/  IMAD.MOV R4, RZ, RZ, -R7 ;  /* 0x000000ffff047224 */ /* 0x000fca00078e0a07 */
[----:B------:R-:W-:-:S04]  /*127b0*/  VIMNMX R4, RZ, R4, !PT ;  /* 0x00000004ff047248 */ /* 0x000fc80007fe0100 */
[----:B------:R-:W-:Y:S02]  /*127c0*/  ISETP.GT.AND P0, PT, R2, R4, PT ;  /* 0x000000040200720c */ /* 0x000fe40003f04270 */
[----:B------:R-:W-:-:S05]  /*127d0*/  SHF.R.U32.HI R4, RZ, 0x7, R4 ;  /* 0x00000007ff047819 */ /* 0x000fca0000011604 */
[----:B0-----:R-:W-:-:S06]  /*127e0*/  IMAD.MOV.U32 R5, RZ, RZ, R4 ;  /* 0x000000ffff057224 */ /* 0x001fcc00078e0004 */
[----:B------:R-:W-:-:S05]  /*127f0*/  @P0 VIADD R2, R2, 0x7f ;  /* 0x0000007f02020836 */ /* 0x000fca0000000000 */
[----:B------:R-:W-:-:S04]  /*12800*/  @P0 SHF.R.S32.HI R3, RZ, 0x1f, R2 ;  /* 0x0000001fff030819 */ /* 0x000fc80000011402 */
[----:B------:R-:W-:-:S04]  /*12810*/  @P0 LEA.HI R3, R3, R2, RZ, 0x7 ;  /* 0x0000000203030211 */ /* 0x000fc800078f38ff */
[----:B------:R-:W-:Y:S02]  /*12820*/  @P0 SHF.R.S32.HI R5, RZ, 0x7, R3 ;  /* 0x00000007ff050819 */ /* 0x000fe40000011403 */
[----:B------:R-:W-:Y:S02]  /*12830*/  PLOP3.LUT P0, PT, PT, PT, PT, 0x80, 0x0 ;  /* 0x000000000000781c */ /* 0x000fe40003f0f070 */
[----:B------:R-:W-:-:S13]  /*12840*/  ISETP.GT.AND P2, PT, R5, R4, PT ;  /* 0x000000040500720c */ /* 0x000fda0003f44270 */
[----:B------:R-:W-:Y:S05]  /*12850*/  @!P2 BRA `(.L_x_8386) ;  /* 0x000000140028a947 */ /* 0x000fea0003800000 */
        /* <DEDUP_REMOVED lines=14> */
.L_x_8539:
[----:B-1----:R-:W-:Y:S02]  /*12940*/  ISETP.NE.AND P0, PT, R14, RZ, PT ;  /* 0x000000ff0e00720c */ /* 0x002fe40003f05270 */
[----:B------:R-:W-:-:S11]  /*12950*/  PLOP3.LUT P6, PT, PT, PT, PT, 0x8, 0x0 ;  /* 0x000000000000781c */ /* 0x000fd60003fce170 */
[----:B------:R-:W-:Y:S05]  /*12960*/  @P0 BRA `(.L_x_8388) ;  /* 0x00000000000c0947 */ /* 0x000fea0003800000 */
[----:B------:R-:W-:-:S03]  /*12970*/  UMOV UR4, 0xffffffff ;  /* 0xffffffff00047882 */ /* 0x000fc60000000000 */
[----:B------:R-:W-:Y:S05]  /*12980*/  BRA.DIV UR4, `(.L_x_8389) ;  /* 0x0000005604c87947 */ /* 0x000fea000b800000 */
[----:B------:R-:W-:-:S13]  /*12990*/  ELECT P6, URZ, PT ;  /* 0x00000000003f782f */ /* 0x000fda00038c0000 */
.L_x_8388:
        /* <DEDUP_REMOVED lines=12> */
.L_x_8542:
[----:B------:R-:W-:Y:S05]  /*12a60*/  BSYNC B1 ;  /* 0x0000000000017941 */ /* 0x000fea0003800000 */
.L_x_8390:
[----:B------:R-:W-:Y:S04]  /*12a70*/  BSSY B1, `(.L_x_8392) ;  /* 0x000008b000017945 */ /* 0x000fe80003800000 */
[----:B------:R-:W-:Y:S05]  /*12a80*/  @!P6 BRA `(.L_x_8393) ;  /* 0x000000080024e947 */ /* 0x000fea0003800000 */
[----:B------:R-:W-:Y:S01]  /*12a90*/  IMAD R9, R24, 0x8, R11 ;  /* 0x0000000818097824 */ /* 0x000fe200078e020b */
[----:B------:R-:W-:Y:S01]  /*12aa0*/  SHF.L.U32 R12, R27, 0x1f, RZ ;  /* 0x0000001f1b0c7819 */ /* 0x000fe200000006ff */
[----:B------:R-:W1:Y:S01]  /*12ab0*/  S2R R7, SR_TID.X ;  /* 0x0000000000077919 */ /* 0x000e620000002100 */
[----:B------:R-:W-:Y:S02]  /*12ac0*/  BSSY B2, `(.L_x_8394) ;  /* 0x0000005000027945 */ /* 0x000fe40003800000 */
[----:B------:R-:W2:Y:S01]  /*12ad0*/  SYNCS.PHASECHK.TRANS64.TRYWAIT P0, [R9+URZ+0x19ca0], R12 ;  /* 0x019ca00c090075a7 */ /* 0x000ea2000800017f */
[----:B-1----:R-:W-:-:S04]  /*12ae0*/  LOP3.LUT R7, R7, 0x7f, RZ, 0xc0, !PT ;  /* 0x0000007f07077812 */ /* 0x002fc800078ec0ff */
[----:B------:R-:W-:Y:S01]  /*12af0*/  ISETP.NE.AND P1, PT, R7, RZ, PT ;  /* 0x000000ff0700720c */ /* 0x000fe20003f25270 */
[----:B--2---:R-:W-:-:S12]  /*12b00*/  @!P0 BRA `(.L_x_8395) ;  /* 0x00000054009c8947 */ /* 0x004fd80003800000 */
.L_x_8543:
[----:B------:R-:W-:Y:S05]  /*12b10*/  BSYNC B2 ;  /* 0x0000000000027941 */ /* 0x000fea0003800000 */
.L_x_8394:
        /* <DEDUP_REMOVED lines=9> */
.L_x_8397:
[----:B------:R-:W-:Y:S05]  /*12bb0*/  BSYNC B2 ;  /* 0x0000000000027941 */ /* 0x000fea0003800000 */
.L_x_8396:
[----:B------:R-:W-:Y:S01]  /*12bc0*/  IMAD.MOV.U32 R20, RZ, RZ, RZ ;  /* 0x000000ffff147224 */ /* 0x000fe200078e00ff */
[----:B------:R-:W-:Y:S01]  /*12bd0*/  UIADD3 UR4, UP0, UR38, 0x570, URZ ;  /* 0x0000057026047890 */ /* 0x000fe2000ff1e03f */
[----:B------:R-:W-:Y:S01]  /*12be0*/  IMAD R7, R5, 0x80, R0 ;  /* 0x0000008005077824 */ /* 0x000fe200078e0200 */
[----:B------:R-:W-:Y:S01]  /*12bf0*/  PLOP3.LUT P0, PT, PT, PT, PT, 0x80, 0x0 ;  /* 0x000000000000781c */ /* 0x000fe20003f0f070 */
[----:B------:R-:W-:Y:S01]  /*12c00*/  IMAD R8, R24, 0x3000, R11 ;  /* 0x0000300018087824 */ /* 0x000fe200078e020b */
[----:B------:R-:W-:Y:S01]  /*12c10*/  R2UR UR10, R20 ;  /* 0x00000000140a72ca */ /* 0x000fe200000e0000 */
[----:B------:R-:W-:Y:S01]  /*12c20*/  VIADD R7, R7, 0xffffff80 ;  /* 0xffffff8007077836 */ /* 0x000fe20000000000 */
[----:B------:R-:W-:Y:S01]  /*12c30*/  UIADD3.X UR5, URZ, UR39, URZ, UP0, !UPT ;  /* 0x000000273f057290 */ /* 0x000fe200087fe43f */
[----:B0-----:R-:W-:Y:S01]  /*12c40*/  VIADD R6, R9, 0x19c90 ;  /* 0x00019c9009067836 */ /* 0x001fe20000000000 */
[----:B------:R-:W-:Y:S01]  /*12c50*/  UMOV UR6, 0x0 ;  /* 0x0000000000067882 */ /* 0x000fe20000000000 */
[----:B------:R-:W-:Y:S01]  /*12c60*/  VIADD R10, R8, 0x13800 ;  /* 0x00013800080a7836 */ /* 0x000fe20000000000 */
[----:B------:R-:W-:-:S09]  /*12c70*/  UMOV UR7, 0x12f00000 ;  /* 0x12f0000000077882 */ /* 0x000fd20000000000 */
.L_x_8398:
        /* <DEDUP_REMOVED lines=16> */
.L_x_8399:
        /* <DEDUP_REMOVED lines=16> */
.L_x_8400:
        /* <DEDUP_REMOVED lines=13> */
.L_x_8544:
[----:B------:R-:W-:Y:S05]  /*12f50*/  BSYNC B2 ;  /* 0x0000000000027941 */ /* 0x000fea0003800000 */
.L_x_8401:
        /* <DEDUP_REMOVED lines=11> */
.L_x_8404:
[----:B------:R-:W-:Y:S05]  /*13010*/  BSYNC B2 ;  /* 0x0000000000027941 */ /* 0x000fea0003800000 */
.L_x_8403:
        /* <DEDUP_REMOVED lines=8> */
.L_x_8405:
        /* <DEDUP_REMOVED lines=15> */
.L_x_8406:
        /* <DEDUP_REMOVED lines=15> */
.L_x_8407:
        /* <DEDUP_REMOVED lines=10> */
.L_x_8393:
[----:B------:R-:W-:Y:S05]  /*13320*/  BSYNC B1 ;  /* 0x0000000000017941 */ /* 0x000fea0003800000 */
.L_x_8392:
[----:B------:R-:W-:Y:S01]  /*13330*/  VIADD R10, R5, 0xfffffffe ;  /* 0xfffffffe050a7836 */ /* 0x000fe20000000000 */
[----:B------:R-:W-:Y:S01]  /*13340*/  PLOP3.LUT P0, PT, PT, PT, PT, 0x8, 0x0 ;  /* 0x000000000000781c */ /* 0x000fe20003f0e170 */
[----:B------:R-:W-:-:S03]  /*13350*/  VIADD R24, R24, 0x1 ;  /* 0x0000000118187836 */ /* 0x000fc60000000000 */
[----:B------:R-:W-:Y:S02]  /*13360*/  ISETP.GE.AND P2, PT, R10, R4, PT ;  /* 0x000000040a00720c */ /* 0x000fe40003f46270 */
[----:B------:R-:W-:-:S04]  /*13370*/  ISETP.NE.AND P1, PT, R24, 0x2, PT ;  /* 0x000000021800780c */ /* 0x000fc80003f25270 */
[----:B------:R-:W-:Y:S02]  /*13380*/  SEL R5, RZ, 0x1, P1 ;  /* 0x00000001ff057807 */ /* 0x000fe40000800000 */
[----:B------:R-:W-:Y:S02]  /*13390*/  SEL R24, R24, RZ, P1 ;  /* 0x000000ff18187207 */ /* 0x000fe40000800000 */
[----:B------:R-:W-:-:S03]  /*133a0*/  LOP3.LUT R27, R27, R5, RZ, 0x3c, !PT ;  /* 0x000000051b1b7212 */ /* 0x000fc600078e3cff */
[----:B------:R-:W-:Y:S05]  /*133b0*/  @!P2 BRA `(.L_x_8386) ;  /* 0x000000080050a947 */ /* 0x000fea0003800000 */
.L_x_8424:
[----:B------:R-:W-:Y:S05]  /*133c0*/  YIELD ;  /* 0x0000000000007946 */ /* 0x000fea0003800000 */
        /* <DEDUP_REMOVED lines=10> */
.L_x_8545:
[----:B------:R-:W-:Y:S05]  /*13470*/  BSYNC B2 ;  /* 0x0000000000027941 */ /* 0x000fea0003800000 */
.L_x_8410:
        /* <DEDUP_REMOVED lines=9> */
.L_x_8413:
[----:B------:R-:W-:Y:S05]  /*13510*/  BSYNC B2 ;  /* 0x0000000000027941 */ /* 0x000fea0003800000 */
.L_x_8412:
[----:B------:R-:W-:Y:S01]  /*13520*/  IMAD.MOV.U32 R14, RZ, RZ, RZ ;  /* 0x000000ffff0e7224 */ /* 0x000fe200078e00ff */
[----:B------:R-:W-:Y:S01]  /*13530*/  UIADD3 UR4, UP0, UR38, 0x570, URZ ;  /* 0x0000057026047890 */ /* 0x000fe2000ff1e03f */
[----:B------:R-:W-:Y:S01]  /*13540*/  IMAD R7, R24, 0x3000, R11 ;  /* 0x0000300018077824 */ /* 0x000fe200078e020b */
[----:B------:R-:W-:Y:S01]  /*13550*/  PLOP3.LUT P1, PT, PT, PT, PT, 0x80, 0x0 ;  /* 0x000000000000781c */ /* 0x000fe20003f2f070 */
[----:B0-----:R-:W-:Y:S01]  /*13560*/  IMAD R6, R10, 0x80, R0 ;  /* 0x000000800a067824 */ /* 0x001fe200078e0200 */
[----:B------:R-:W-:Y:S01]  /*13570*/  R2UR UR10, R14 ;  /* 0x000000000e0a72ca */ /* 0x000fe200000e0000 */
[----:B------:R-:W-:Y:S01]  /*13580*/  VIADD R5, R9, 0x19c90 ;  /* 0x00019c9009057836 */ /* 0x000fe20000000000 */
[----:B------:R-:W-:Y:S01]  /*13590*/  UIADD3.X UR5, URZ, UR39, URZ, UP0, !UPT ;  /* 0x000000273f057290 */ /* 0x000fe200087fe43f */
[----:B------:R-:W-:Y:S01]  /*135a0*/  VIADD R12, R7, 0x13800 ;  /* 0x00013800070c7836 */ /* 0x000fe20000000000 */
[----:B------:R-:W-:Y:S01]  /*135b0*/  UMOV UR6, 0x0 ;  /* 0x0000000000067882 */ /* 0x000fe20000000000 */
[----:B------:R-:W-:-:S10]  /*135c0*/  UMOV UR7, 0x12f00000 ;  /* 0x12f0000000077882 */ /* 0x000fd40000000000 */
.L_x_8414:
        /* <DEDUP_REMOVED lines=16> */
.L_x_8415:
        /* <DEDUP_REMOVED lines=16> */
.L_x_8416:
        /* <DEDUP_REMOVED lines=13> */
.L_x_8546:
[----:B------:R-:W-:Y:S05]  /*138a0*/  BSYNC B2 ;  /* 0x0000000000027941 */ /* 0x000fea0003800000 */
.L_x_8417:
        /* <DEDUP_REMOVED lines=11> */
.L_x_8420:
[----:B------:R-:W-:Y:S05]  /*13960*/  BSYNC B2 ;  /* 0x0000000000027941 */ /* 0x000fea0003800000 */
.L_x_8419:
        /* <DEDUP_REMOVED lines=8> */
.L_x_8421:
        /* <DEDUP_REMOVED lines=15> */
.L_x_8422:
        /* <DEDUP_REMOVED lines=15> */
.L_x_8423:
        /* <DEDUP_REMOVED lines=10> */
.L_x_8409:
[----:B------:R-:W-:Y:S05]  /*13c70*/  BSYNC B1 ;  /* 0x0000000000017941 */ /* 0x000fea0003800000 */
.L_x_8408:
[----:B------:R-:W-:Y:S01]  /*13c80*/  ISETP.GT.AND P2, PT, R10, R4, PT ;  /* 0x000000040a00720c */ /* 0x000fe20003f44270 */
[----:B------:R-:W-:Y:S02]  /*13c90*/  VIADD R24, R24, 0x1 ;  /* 0x0000000118187836 */ /* 0x000fe40000000000 */
[----:B------:R-:W-:-:S03]  /*13ca0*/  VIADD R10, R10, 0xffffffff ;  /* 0xffffffff0a0a7836 */ /* 0x000fc60000000000 */
[----:B------:R-:W-:-:S04]  /*13cb0*/  ISETP.NE.AND P1, PT, R24, 0x2, PT ;  /* 0x000000021800780c */ /* 0x000fc80003f25270 */
[----:B------:R-:W-:Y:S02]  /*13cc0*/  SEL R5, RZ, 0x1, P1 ;  /* 0x00000001ff057807 */ /* 0x000fe40000800000 */
[----:B------:R-:W-:Y:S02]  /*13cd0*/  SEL R24, R24, RZ, P1 ;  /* 0x000000ff18187207 */ /* 0x000fe40000800000 */
[----:B------:R-:W-:Y:S01]  /*13ce0*/  LOP3.LUT R27, R27, R5, RZ, 0x3c, !PT ;  /* 0x000000051b1b7212 */ /* 0x000fe200078e3cff */
[----:B------:R-:W-:Y:S06]  /*13cf0*/  @P2 BRA `(.L_x_8424) ;  /* 0xfffffff400b02947 */ /* 0x000fec000383ffff */
.L_x_8386:
[----:B------:R-:W-:Y:S05]  /*13d00*/  BSYNC B0 ;  /* 0x0000000000007941 */ /* 0x000fea0003800000 */
.L_x_8385:
[----:B------:R-:W2:Y:S01]  /*13d10*/  LDL R5, [R1+0x1c] ;  /* 0x00001c0001057983 */ /* 0x000ea20000100800 */
[----:B------:R-:W-:Y:S05]  /*13d20*/  @!P0 WARPSYNC.ALL ;  /* 0x0000000000008948 */ /* 0x000fea0003800000 */
[----:B------:R-:W-:Y:S06]  /*13d30*/  @!P0 BAR.SYNC.DEFER_BLOCKING 0xc, 0x200 ;  /* 0x0308000000008b1d */ /* 0x000fec0000010000 */
[----:B------:R-:W-:Y:S01]  /*13d40*/  BSSY B6, `(.L_x_8425) ;  /* 0x00002c8000067945 */ /* 0x000fe20003800000 */
[----:B--2---:R-:W-:-:S13]  /*13d50*/  ISETP.GT.AND P0, PT, R5, RZ, PT ;  /* 0x000000ff0500720c */ /* 0x004fda0003f04270 */
        /* <DEDUP_REMOVED lines=16> */
[----:B-1----:R-:W-:Y:S01]  /*13e60*/  IADD3 R16, R0, UR36, R7 ;  /* 0x0000002400107c10 */ /* 0x002fe2000fffe007 */
[----:B------:R-:W-:Y:S06]  /*13e70*/  BRA `(.L_x_8427) ;  /* 0x0000002800d07947 */ /* 0x000fec0003800000 */
.L_x_8426:
[----:B------:R-:W1:Y:S01]  /*13e80*/  S2R R28, SR_CgaCtaId ;  /* 0x00000000001c7919 */ /* 0x000e620000008800 */
[----:B------:R-:W-:-:S04]  /*13e90*/  MOV R0, 0x400 ;  /* 0x0000040000007802 */ /* 0x000fc80000000f00 */
[----:B-1----:R-:W-:-:S05]  /*13ea0*/  LEA R28, R28, R0, 0x18 ;  /* 0x000000001c1c7211 */ /* 0x002fca00078ec0ff */
        /* <DEDUP_REMOVED lines=19> */
.L_x_8428:
        /* <DEDUP_REMOVED lines=23> */
.L_x_8429:
        /* <DEDUP_REMOVED lines=19> */
.L_x_8430:
[----:B-1----:R-:W-:-:S05]  /*14280*/  VIADD R2, R28, 0x9000 ;  /* 0x000090001c027836 */ /* 0x002fca0000000000 */
        /* <DEDUP_REMOVED lines=18> */
.L_x_8431:
[----:B------:R-:W2:Y:S01]  /*143b0*/  LDL.LU R2, [R1+0x10] ;  /* 0x0000100001027983 */ /* 0x000ea20000300800 */
[----:B------:R-:W-:-:S03]  /*143c0*/  ULDC.64 UR4, c[0x0][0x9f8] ;  /* 0x00027e0000047ab9 */ /* 0x000fc60000000a00 */
[----:B------:R-:W3:Y:S04]  /*143d0*/  LDL.LU R20, [R1+0x14] ;  /* 0x0000140001147983 */ /* 0x000ee80000300800 */
[----:B------:R-:W0:Y:S04]  /*143e0*/  LDL.LU R0, [R1+0x34] ;  /* 0x0000340001007983 */ /* 0x000e280000300800 */
[----:B------:R-:W4:Y:S01]  /*143f0*/  LDL.LU R21, [R1] ;  /* 0x0000000001157983 */ /* 0x000f220000300800 */
[----:B------:R-:W-:-:S04]  /*14400*/  ISETP.NE.U32.AND P0, PT, RZ, UR4, PT ;  /* 0x00000004ff007c0c */ /* 0x000fc8000bf05070 */
[----:B------:R-:W-:Y:S01]  /*14410*/  ISETP.NE.AND.EX P0, PT, RZ, UR5, PT, P0 ;  /* 0x00000005ff007c0c */ /* 0x000fe2000bf05300 */
[----:B------:R-:W1:Y:S02]  /*14420*/  S2R R4, SR_TID.X ;  /* 0x0000000000047919 */ /* 0x000e640000002100 */
[----:B-1----:R-:W-:-:S10]  /*14430*/  LOP3.LUT R4, R4, 0x7f, RZ, 0xc0, !PT ;  /* 0x0000007f04047812 */ /* 0x002fd400078ec0ff */
[----:B--2---:R-:W-:-:S04]  /*14440*/  @P0 IADD3 R2, P1, R2, UR4, RZ ;  /* 0x0000000402020c10 */ /* 0x004fc8000ff3e0ff */
[----:B---3--:R-:W-:Y:S01]  /*14450*/  @P0 IADD3.X R3, R20, UR5, RZ, P1, !PT ;  /* 0x0000000514030c10 */ /* 0x008fe20008ffe4ff */
[----:B------:R-:W-:Y:S01]  /*14460*/  ULDC.64 UR4, c[0x0][0xa00] ;  /* 0x0002800000047ab9 */ /* 0x000fe20000000a00 */
[----:B0-----:R-:W-:Y:S02]  /*14470*/  IMAD R6, R17, 0xc0, R0 ;  /* 0x000000c011067824 */ /* 0x001fe400078e0200 */
[----:B------:R-:W0:Y:S01]  /*14480*/  LDC R0, c[0x0][0x428] ;  /* 0x00010a00ff007b82 */ /* 0x000e220000000800 */
[----:B----4-:R-:W-:-:S06]  /*14490*/  IMAD.MOV.U32 R20, RZ, RZ, R21 ;  /* 0x000000ffff147224 */ /* 0x010fcc00078e0015 */
[----:B------:R1:W5:Y:S01]  /*144a0*/  @P0 LDG.E R20, desc[UR40][R2.64] ;  /* 0x0000002802140981 */ /* 0x000362000c1e1900 */
[----:B------:R-:W-:-:S04]  /*144b0*/  ISETP.NE.AND P1, PT, R4, RZ, PT ;  /* 0x000000ff0400720c */ /* 0x000fc80003f25270 */
[----:B------:R-:W-:-:S09]  /*144c0*/  PLOP3.LUT P3, PT, P1, PT, PT, 0x8, 0x0 ;  /* 0x000000000000781c */ /* 0x000fd20000f6e170 */
[----:B------:R-:W-:Y:S01]  /*144d0*/  VOTEU.ALL UP1, P1 ;  /* 0x00000000003f7886 */ /* 0x000fe20000820000 */
[----:B0-----:R-:W-:Y:S01]  /*144e0*/  ISETP.NE.AND P0, PT, R0, 0x1, PT ;  /* 0x000000010000780c */ /* 0x001fe20003f05270 */
[----:B------:R-:W-:-:S03]  /*144f0*/  IMAD.MOV.U32 R0, RZ, RZ, R18 ;  /* 0x000000ffff007224 */ /* 0x000fc600078e0012 */
[----:B------:R-:W-:-:S04]  /*14500*/  @!UP1 UIADD3 UR8, UP0, UR38, 0x270, URZ ;  /* 0x0000027026089890 */ /* 0x000fc8000ff1e03f */
[----:B------:R-:W-:-:S03]  /*14510*/  @!UP1 UIADD3.X UR9, URZ, UR39, URZ, UP0, !UPT ;  /* 0x000000273f099290 */ /* 0x000fc600087fe43f */
[----:B------:R-:W-:Y:S02]  /*14520*/  VOTEU.ALL UP0, P1 ;  /* 0x00000000003f7886 */ /* 0x000fe40000800000 */
[----:B-1----:R-:W0:Y:S08]  /*14530*/  @P0 LDC R3, c[0x0][0x42c] ;  /* 0x00010b00ff030b82 */ /* 0x002e300000000800 */
[----:B------:R-:W1:Y:S01]  /*14540*/  @P0 LDC R2, c[0x0][0x430] ;  /* 0x00010c00ff020b82 */ /* 0x000e620000000800 */
[----:B0-----:R-:W-:-:S05]  /*14550*/  @P0 IMAD.HI.U32 R3, R18, R3, RZ ;  /* 0x0000000312030227 */ /* 0x001fca00078e00ff */
[----:B-1----:R-:W-:Y:S02]  /*14560*/  @P0 SHF.R.U32.HI R0, RZ, R2, R3 ;  /* 0x00000002ff000219 */ /* 0x002fe40000011603 */
[----:B------:R-:W-:-:S04]  /*14570*/  ISETP.NE.U32.AND P0, PT, RZ, UR4, PT ;  /* 0x00000004ff007c0c */ /* 0x000fc8000bf05070 */
[----:B------:R-:W-:-:S04]  /*14580*/  ISETP.NE.AND.EX P2, PT, RZ, UR5, PT, P0 ;  /* 0x00000005ff007c0c */ /* 0x000fc8000bf45300 */
[----:B------:R-:W-:-:S09]  /*14590*/  SEL R7, R21, RZ, !P2 ;  /* 0x000000ff15077207 */ /* 0x000fd20005000000 */
.L_x_8432:
        /* <DEDUP_REMOVED lines=13> */
.L_x_8433:
        /* <DEDUP_REMOVED lines=12> */
.L_x_8434:
        /* <DEDUP_REMOVED lines=10> */
[----:B------:R-:W-:Y:S01]  /*147d0*/  ULDC.64 UR4, c[0x0][0xa08] ;  /* 0x0002820000047ab9 */ /* 0x000fe20000000a00 */
[----:B-----5:R-:W-:Y:S02]  /*147e0*/  SHF.R.S32.HI R17, RZ, 0x1f, R20 ;  /* 0x0000001fff117819 */ /* 0x020fe40000011414 */
[----:B0-----:R-:W-:Y:S01]  /*147f0*/  LOP3.LUT P0, RZ, R4, UR4, RZ, 0xfc, !PT ;  /* 0x0000000404ff7c12 */ /* 0x001fe2000f80fcff */
[----:B------:R-:W-:-:S03]  /*14800*/  UMOV UR4, 0xffffffff ;  /* 0xffffffff00047882 */ /* 0x000fc60000000000 */
[----:B------:R-:W-:-:S04]  /*14810*/  LOP3.LUT P0, RZ, R5, UR5, RZ, 0xfc, P0 ;  /* 0x0000000505ff7c12 */ /* 0x000fc8000800fcff */
[----:B------:R-:W-:Y:S01]  /*14820*/  SEL R2, R20, RZ, !P0 ;  /* 0x000000ff14027207 */ /* 0x000fe20004000000 */
[----:B------:R-:W-:Y:S08]  /*14830*/  BRA.DIV UR4, `(.L_x_8435) ;  /* 0x0000003a04a07947 */ /* 0x000ff0000b800000 */
[----:B------:R-:W0:Y:S02]  /*14840*/  S2R R3, SR_TID.X ;  /* 0x0000000000037919 */ /* 0x000e240000002100 */
[----:B0-----:R-:W-:-:S04]  /*14850*/  SHF.R.U32.HI R3, RZ, 0x5, R3 ;  /* 0x00000005ff037819 */ /* 0x001fc80000011603 */
[----:B------:R-:W-:-:S05]  /*14860*/  LOP3.LUT R3, R3, 0x3, RZ, 0xc0, !PT ;  /* 0x0000000303037812 */ /* 0x000fca00078ec0ff */
[----:B------:R0:W1:Y:S02]  /*14870*/  SHFL.IDX PT, R14, R3, RZ, 0x1f ;  /* 0x00001fff030e7589 */ /* 0x00006400000e0000 */
.L_x_8549:
[----:B-1----:R-:W-:Y:S02]  /*14880*/  ISETP.NE.AND P0, PT, R14, RZ, PT ;  /* 0x000000ff0e00720c */ /* 0x002fe40003f05270 */
[----:B------:R-:W-:-:S11]  /*14890*/  PLOP3.LUT P6, PT, PT, PT, PT, 0x8, 0x0 ;  /* 0x000000000000781c */ /* 0x000fd60003fce170 */
[----:B------:R-:W-:Y:S05]  /*148a0*/  @P0 BRA `(.L_x_8436) ;  /* 0x00000008001c0947 */ /* 0x000fea0003800000 */
[----:B------:R-:W-:-:S03]  /*148b0*/  UMOV UR4, 0xffffffff ;  /* 0xffffffff00047882 */ /* 0x000fc60000000000 */
[----:B------:R-:W-:Y:S05]  /*148c0*/  BRA.DIV UR4, `(.L_x_8437) ;  /* 0x0000003a04b07947 */ /* 0x000fea000b800000 */
[----:B------:R-:W-:-:S13]  /*148d0*/  ELECT P6, URZ, PT ;  /* 0x00000000003f782f */ /* 0x000fda00038c0000 */
.L_x_8552:
[----:B------:R-:W-:Y:S05]  /*148e0*/  @!P6 BRA `(.L_x_8438) ;  /* 0x000000040080e947 */ /* 0x000fea0003800000 */
[----:B0-----:R-:W2:Y:S01]  /*148f0*/  LDL R3, [R1+0x24] ;  /* 0x0000240001037983 */ /* 0x001ea20000100800 */
[----:B------:R-:W-:-:S04]  /*14900*/  ISETP.NE.U32.AND P0, PT, R4, RZ, PT ;  /* 0x000000ff0400720c */ /* 0x000fc80003f05070 */
[----:B------:R-:W-:Y:S02]  /*14910*/  ISETP.NE.AND.EX P0, PT, R5, RZ, PT, P0 ;  /* 0x000000ff0500720c */ /* 0x000fe40003f05300 */
[----:B--2---:R-:W-:-:S11]  /*14920*/  LEA.HI.SX32 R8, R3, 0xffffffff, 0x19 ;  /* 0xffffffff03087811 */ /* 0x004fd600078fcaff */
[----:B------:R-:W-:Y:S05]  /*14930*/  @!P0 BRA `(.L_x_8439) ;  /* 0x0000000000448947 */ /* 0x000fea0003800000 */
[----:B------:R-:W0:Y:S01]  /*14940*/  LDC R10, c[0x0][0x41c] ;  /* 0x00010700ff0a7b82 */ /* 0x000e220000000800 */
[----:B------:R-:W-:Y:S01]  /*14950*/  ULDC.64 UR4, c[0x0][0x408] ;  /* 0x0001020000047ab9 */ /* 0x000fe20000000a00 */
[----:B0-----:R-:W-:-:S13]  /*14960*/  ISETP.NE.AND P0, PT, R10, 0x1, PT ;  /* 0x000000010a00780c */ /* 0x001fda0003f05270 */
[----:B------:R-:W0:Y:S02]  /*14970*/  @P0 LDC.64 R2, c[0x0][0x420] ;  /* 0x00010800ff020b82 */ /* 0x000e240000000a00 */
[----:B0-----:R-:W-:-:S04]  /*14980*/  @P0 IMAD.HI.U32 R9, R8, R2, RZ ;  /* 0x0000000208090227 */ /* 0x001fc800078e00ff */
[----:B------:R-:W-:Y:S01]  /*14990*/  IMAD.MOV.U32 R2, RZ, RZ, R8 ;  /* 0x000000ffff027224 */ /* 0x000fe200078e0008 */
[----:B------:R-:W-:Y:S01]  /*149a0*/  @P0 SHF.R.U32.HI R2, RZ, R3, R9 ;  /* 0x00000003ff020219 */ /* 0x000fe20000011609 */
[----:B------:R-:W-:-:S04]  /*149b0*/  IMAD R9, R17, UR4, RZ ;  /* 0x0000000411097c24 */ /* 0x000fc8000f8e02ff */
[----:B------:R-:W-:Y:S02]  /*149c0*/  IMAD.MOV R3, RZ, RZ, -R2 ;  /* 0x000000ffff037224 */ /* 0x000fe400078e0a02 */
[----:B------:R-:W-:Y:S02]  /*149d0*/  IMAD R9, R20, UR5, R9 ;  /* 0x0000000514097c24 */ /* 0x000fe4000f8e0209 */
[----:B------:R-:W-:Y:S01]  /*149e0*/  IMAD R8, R10, R3, R8 ;  /* 0x000000030a087224 */ /* 0x000fe200078e0208 */
[----:B------:R-:W-:-:S03]  /*149f0*/  SHF.R.S32.HI R3, RZ, 0x1f, R2 ;  /* 0x0000001fff037819 */ /* 0x000fc60000011402 */
[----:B------:R-:W-:-:S04]  /*14a00*/  IMAD.WIDE.U32 R2, R20, UR4, R2 ;  /* 0x0000000414027c25 */ /* 0x000fc8000f8e0002 */
[----:B------:R-:W-:Y:S01]  /*14a10*/  IMAD.IADD R3, R3, 0x1, R9 ;  /* 0x0000000103037824 */ /* 0x000fe200078e0209 */
[----:B------:R-:W-:-:S04]  /*14a20*/  LEA R4, P0, R2, R4, 0x2 ;  /* 0x0000000402047211 */ /* 0x000fc800078010ff */
[----:B------:R-:W-:-:S05]  /*14a30*/  LEA.HI.X R5, R2, R5, R3, 0x2, P0 ;  /* 0x0000000502057211 */ /* 0x000fca00000f1403 */
[----:B------:R0:W5:Y:S04]  /*14a40*/  LDG.E R2, desc[UR40][R4.64] ;  /* 0x0000002804027981 */ /* 0x000168000c1e1900 */
.L_x_8439:
[----:B0-----:R-:W-:Y:S01]  /*14a50*/  IMAD R5, R22, 0x8, R28 ;  /* 0x0000000816057824 */ /* 0x001fe200078e021c */
[----:B------:R-:W-:Y:S01]  /*14a60*/  SHF.L.U32 R4, R25, 0x1f, RZ ;  /* 0x0000001f19047819 */ /* 0x000fe200000006ff */
[----:B------:R-:W0:Y:S03]  /*14a70*/  S2R R3, SR_TID.X ;  /* 0x0000000000037919 */ /* 0x000e260000002100 */
[----:B------:R-:W1:Y:S01]  /*14a80*/  SYNCS.PHASECHK.TRANS64.TRYWAIT P2, [R5+URZ+0x19c80], R4 ;  /* 0x019c8004050075a7 */ /* 0x000e62000804017f */
[----:B0-----:R-:W-:-:S04]  /*14a90*/  LOP3.LUT R3, R3, 0x7f, RZ, 0xc0, !PT ;  /* 0x0000007f03037812 */ /* 0x001fc800078ec0ff */
[----:B------:R-:W-:Y:S01]  /*14aa0*/  ISETP.NE.AND P0, PT, R3, RZ, PT ;  /* 0x000000ff0300720c */ /* 0x000fe20003f05270 */
[----:B-1----:R-:W-:-:S12]  /*14ab0*/  @!P2 BRA `(.L_x_8440) ;  /* 0x000000380054a947 */ /* 0x002fd80003800000 */
.L_x_8553:
        /* <DEDUP_REMOVED lines=8> */
.L_x_8441:
[----:B------:R-:W-:Y:S01]  /*14b40*/  IMAD R3, R22, 0x3000, R28 ;  /* 0x0000300016037824 */ /* 0x000fe200078e021c */
[----:B------:R-:W-:Y:S01]  /*14b50*/  R2UR UR9, R5 ;  /* 0x00000000050972ca */ /* 0x000fe200000e0000 */
[----:B------:R-:W-:Y:S01]  /*14b60*/  IMAD R8, R8, 0x80, R29 ;  /* 0x0000008008087824 */ /* 0x000fe200078e021d */
        /* <DEDUP_REMOVED lines=24> */
.L_x_8554:
        /* <DEDUP_REMOVED lines=8> */
.L_x_8443:
        /* <DEDUP_REMOVED lines=24> */
.L_x_8438:
[----:B------:R-:W-:Y:S05]  /*14ef0*/  WARPSYNC.ALL ;  /* 0x0000000000007948 */ /* 0x000fea0003800000 */
[----:B------:R-:W-:Y:S01]  /*14f00*/  BAR.SYNC.DEFER_BLOCKING 0x8, 0x1a0 ;  /* 0x0206800000007b1d */ /* 0x000fe20000010000 */
[----:B------:R-:W-:Y:S02]  /*14f10*/  R2UR UR24, R28 ;  /* 0x000000001c1872ca */ /* 0x000fe400000e0000 */
[----:B------:R-:W-:-:S13]  /*14f20*/  ELECT P0, URZ, PT ;  /* 0x00000000003f782f */ /* 0x000fda0003800000 */
[C---:B------:R-:W-:Y:S01]  /*14f30*/  @P0 R2UR UR13, R7.reuse ;  /* 0x00000000070d02ca */ /* 0x040fe200000e0000 */
[----:B------:R-:W-:Y:S01]  /*14f40*/  UIADD3 UR4, UP0, UR38, 0x270, URZ ;  /* 0x0000027026047890 */ /* 0x000fe2000ff1e03f */
[----:B------:R-:W-:Y:S01]  /*14f50*/  @P0 R2UR UR12, R18 ;  /* 0x00000000120c02ca */ /* 0x000fe200000e0000 */
[----:B------:R-:W-:Y:S01]  /*14f60*/  UMOV UR6, 0x0 ;  /* 0x0000000000067882 */ /* 0x000fe20000000000 */
[----:B------:R-:W-:Y:S01]  /*14f70*/  @P0 R2UR UR11, R6 ;  /* 0x00000000060b02ca */ /* 0x000fe200000e0000 */
[----:B------:R-:W-:Y:S01]  /*14f80*/  UIADD3.X UR5, URZ, UR39, URZ, UP0, !UPT ;  /* 0x000000273f057290 */ /* 0x000fe200087fe43f */
[----:B------:R-:W-:Y:S01]  /*14f90*/  @P0 R2UR UR21, R7 ;  /* 0x00000000071502ca */ /* 0x000fe200000e0000 */
[----:B------:R-:W-:Y:S01]  /*14fa0*/  UMOV UR7, 0x12f00000 ;  /* 0x12f0000000077882 */ /* 0x000fe20000000000 */
[----:B------:R-:W-:Y:S01]  /*14fb0*/  UMOV UR10, URZ ;  /* 0x0000003f000a7c82 */ /* 0x000fe20008000000 */
[----:B------:R-:W-:Y:S01]  /*14fc0*/  @P0 R2UR UR20, R18 ;  /* 0x00000000121402ca */ /* 0x000fe200000e0000 */
[----:B------:R-:W-:Y:S01]  /*14fd0*/  UMOV UR14, 0x0 ;  /* 0x00000000000e7882 */ /* 0x000fe20000000000 */
[----:B------:R-:W-:Y:S01]  /*14fe0*/  UIADD3 UR8, UR24, 0xf000, URZ ;  /* 0x0000f00018087890 */ /* 0x000fe2000fffe03f */
[----:B0-----:R-:W-:Y:S01]  /*14ff0*/  @P0 IMAD.MOV.U32 R3, RZ, RZ, 0x4800 ;  /* 0x00004800ff030424 */ /* 0x001fe200078e00ff */
[----:B------:R-:W-:Y:S01]  /*15000*/  UIADD3 UR9, UR24, 0x19c00, URZ ;  /* 0x00019c0018097890 */ /* 0x000fe2000fffe03f */
[----:B------:R-:W-:Y:S01]  /*15010*/  @P0 R2UR UR19, R6 ;  /* 0x00000000061302ca */ /* 0x000fe200000e0000 */
[----:B------:R-:W-:Y:S01]  /*15020*/  UIADD3 UR16, UR24, 0x10800, URZ ;  /* 0x0001080018107890 */ /* 0x000fe2000fffe03f */
[----:B------:R-:W-:Y:S01]  /*15030*/  UMOV UR15, 0x12f00000 ;  /* 0x12f00000000f7882 */ /* 0x000fe20000000000 */
[----:B------:R-:W-:Y:S01]  /*15040*/  UMOV UR18, 0x20 ;  /* 0x0000002000127882 */ /* 0x000fe20000000000 */
[----:B------:R-:W-:-:S02]  /*15050*/  UMOV UR22, 0x0 ;  /* 0x0000000000167882 */ /* 0x000fc40000000000 */
[----:B------:R-:W-:Y:S01]  /*15060*/  UMOV UR17, UR9 ;  /* 0x0000000900117c82 */ /* 0x000fe20008000000 */
[----:B------:R2:W-:Y:S01]  /*15070*/  @P0 SYNCS.ARRIVE.TRANS64 RZ, [R28+URZ+0x19c00], R3 ;  /* 0x019c00031cff09a7 */ /* 0x0005e2000800003f */
[----:B------:R0:W-:Y:S01]  /*15080*/  UTMALDG.4D [UR8], [UR4], desc[UR6] ;  /* 0x00000608040075b4 */ /* 0x0001e20008019000 */
[----:B------:R-:W-:-:S04]  /*15090*/  UMOV UR23, 0x12f00000 ;  /* 0x12f0000000177882 */ /* 0x000fc80000000000 */
        /* <DEDUP_REMOVED lines=8> */
.L_x_8436:
[----:B-1----:R-:W2:Y:S01]  /*15120*/  LDL.LU R4, [R1+0x2c] ;  /* 0x00002c0001047983 */ /* 0x002ea20000300800 */
[----:B------:R-:W-:Y:S01]  /*15130*/  BSSY B0, `(.L_x_8444) ;  /* 0x0000009000007945 */ /* 0x000fe20003800000 */
[----:B--2---:R-:W-:-:S05]  /*15140*/  VIADD R4, R4, 0x1 ;  /* 0x0000000104047836 */ /* 0x004fca0000000000 */
[----:B0-----:R-:W-:Y:S01]  /*15150*/  LEA.HI R3, R4, R4, RZ, 0x1 ;  /* 0x0000000404037211 */ /* 0x001fe200078f08ff */
[----:B------:R0:W-:Y:S03]  /*15160*/  STL [R1+0x2c], R4 ;  /* 0x00002c0401007387 */ /* 0x0001e60000100800 */
[----:B------:R-:W-:-:S05]  /*15170*/  LOP3.LUT R3, R3, 0xfffffffe, RZ, 0xc0, !PT ;  /* 0xfffffffe03037812 */ /* 0x000fca00078ec0ff */
[----:B------:R-:W-:-:S05]  /*15180*/  IMAD.IADD R3, R4, 0x1, -R3 ;  /* 0x0000000104037824 */ /* 0x000fca00078e0a03 */
[----:B------:R-:W-:-:S04]  /*15190*/  SHF.L.U32 R3, R3, 0x1f, RZ ;  /* 0x0000001f03037819 */ /* 0x000fc800000006ff */
[----:B------:R-:W1:Y:S02]  /*151a0*/  SYNCS.PHASECHK.TRANS64.TRYWAIT P0, [R28+URZ+0x19c20], R3 ;  /* 0x019c20031c0075a7 */ /* 0x000e64000800017f */
[----:B01----:R-:W-:Y:S05]  /*151b0*/  @!P0 BRA `(.L_x_8445) ;  /* 0x0000003000bc8947 */ /* 0x003fea0003800000 */
.L_x_8555:
[----:B------:R-:W-:Y:S05]  /*151c0*/  BSYNC B0 ;  /* 0x0000000000007941 */ /* 0x000fea0003800000 */
.L_x_8444:
[----:B------:R-:W2:Y:S02]  /*151d0*/  LDL.LU R4, [R1+0x1c] ;  /* 0x00001c0001047983 */ /* 0x000ea40000300800 */
[----:B--2---:R-:W-:-:S13]  /*151e0*/  ISETP.GE.AND P0, PT, R4, 0x81, PT ;  /* 0x000000810400780c */ /* 0x004fda0003f06270 */
[----:B------:R-:W-:Y:S05]  /*151f0*/  @!P0 BRA `(.L_x_8446) ;  /* 0x0000001000308947 */ /* 0x000fea0003800000 */
[----:B------:R-:W2:Y:S01]  /*15200*/  LDL.LU R4, [R1+0x24] ;  /* 0x0000240001047983 */ /* 0x000ea20000300800 */
[----:B------:R-:W-:Y:S02]  /*15210*/  IMAD.MOV.U32 R6, RZ, RZ, R22 ;  /* 0x000000ffff067224 */ /* 0x000fe400078e0016 */
[----:B------:R-:W-:Y:S01]  /*15220*/  IMAD.MOV.U32 R7, RZ, RZ, R25 ;  /* 0x000000ffff077224 */ /* 0x000fe200078e0019 */
[----:B--2---:R-:W-:-:S07]  /*15230*/  LEA.HI.SX32 R12, R4, 0xfffffffe, 0x19 ;  /* 0xfffffffe040c7811 */ /* 0x004fce00078fcaff */
.L_x_8470:
[----:B------:R-:W-:Y:S01]  /*15240*/  VIADD R22, R6, 0x1 ;  /* 0x0000000106167836 */ /* 0x000fe20000000000 */
[----:B------:R-:W-:Y:S05]  /*15250*/  YIELD ;  /* 0x0000000000007946 */ /* 0x000fea0003800000 */
[----:B------:R-:W-:Y:S01]  /*15260*/  ISETP.NE.AND P0, PT, R22, 0x2, PT ;  /* 0x000000021600780c */ /* 0x000fe20003f05270 */
[----:B------:R-:W-:Y:S03]  /*15270*/  BSSY B0, `(.L_x_8447) ;  /* 0x00000a3000007945 */ /* 0x000fe60003800000 */
[----:B------:R-:W-:-:S02]  /*15280*/  SEL R4, RZ, 0x1, P0 ;  /* 0x00000001ff047807 */ /* 0x000fc40000000000 */
[----:B------:R-:W-:Y:S02]  /*15290*/  SEL R22, R22, RZ, P0 ;  /* 0x000000ff16167207 */ /* 0x000fe40000000000 */
[----:B------:R-:W-:Y:S01]  /*152a0*/  LOP3.LUT R25, R7, R4, RZ, 0x3c, !PT ;  /* 0x0000000407197212 */ /* 0x000fe200078e3cff */
[----:B01----:R-:W-:Y:S06]  /*152b0*/  @!P6 BRA `(.L_x_8448) ;  /* 0x000000080078e947 */ /* 0x003fec0003800000 */
[----:B------:R-:W-:Y:S01]  /*152c0*/  ULDC.64 UR4, c[0x0][0x3f8] ;  /* 0x0000fe0000047ab9 */ /* 0x000fe20000000a00 */
[----:B------:R-:W-:Y:S01]  /*152d0*/  IMAD.MOV.U32 R8, RZ, RZ, R12 ;  /* 0x000000ffff087224 */ /* 0x000fe200078e000c */
[----:B------:R-:W-:-:S04]  /*152e0*/  ISETP.NE.U32.AND P0, PT, RZ, UR4, PT ;  /* 0x00000004ff007c0c */ /* 0x000fc8000bf05070 */
[----:B------:R-:W-:-:S13]  /*152f0*/  ISETP.NE.AND.EX P0, PT, RZ, UR5, PT, P0 ;  /* 0x00000005ff007c0c */ /* 0x000fda000bf05300 */
[----:B------:R-:W-:Y:S05]  /*15300*/  @!P0 BRA `(.L_x_8449) ;  /* 0x0000000000448947 */ /* 0x000fea0003800000 */
[----:B------:R-:W1:Y:S01]  /*15310*/  LDC R8, c[0x0][0x41c] ;  /* 0x00010700ff087b82 */ /* 0x000e620000000800 */
[----:B------:R-:W-:Y:S01]  /*15320*/  ULDC.64 UR6, c[0x0][0x408] ;  /* 0x0001020000067ab9 */ /* 0x000fe20000000a00 */
[----:B-1----:R-:W-:-:S13]  /*15330*/  ISETP.NE.AND P0, PT, R8, 0x1, PT ;  /* 0x000000010800780c */ /* 0x002fda0003f05270 */
[----:B0-----:R-:W0:Y:S02]  /*15340*/  @P0 LDC.64 R2, c[0x0][0x420] ;  /* 0x00010800ff020b82 */ /* 0x001e240000000a00 */
        /* <DEDUP_REMOVED lines=10> */
[----:B------:R-:W-:-:S04]  /*153f0*/  LEA R4, P0, R2, UR4, 0x2 ;  /* 0x0000000402047c11 */ /* 0x000fc8000f8010ff */
[----:B------:R-:W-:-:S05]  /*15400*/  LEA.HI.X R5, R2, UR5, R3, 0x2, P0 ;  /* 0x0000000502057c11 */ /* 0x000fca00080f1403 */
[----:B------:R1:W5:Y:S04]  /*15410*/  LDG.E R2, desc[UR40][R4.64] ;  /* 0x0000002804027981 */ /* 0x000368000c1e1900 */
.L_x_8449:
[----:B-1----:R-:W-:Y:S01]  /*15420*/  IMAD R5, R22, 0x8, R28 ;  /* 0x0000000816057824 */ /* 0x002fe200078e021c */
[----:B------:R-:W-:Y:S01]  /*15430*/  SHF.L.U32 R4, R25, 0x1f, RZ ;  /* 0x0000001f19047819 */ /* 0x000fe200000006ff */
[----:B0-----:R-:W0:Y:S01]  /*15440*/  S2R R3, SR_TID.X ;  /* 0x0000000000037919 */ /* 0x001e220000002100 */
[----:B------:R-:W-:Y:S02]  /*15450*/  BSSY B1, `(.L_x_8450) ;  /* 0x0000005000017945 */ /* 0x000fe40003800000 */
[----:B------:R-:W1:Y:S01]  /*15460*/  SYNCS.PHASECHK.TRANS64.TRYWAIT P0, [R5+URZ+0x19c80], R4 ;  /* 0x019c8004050075a7 */ /* 0x000e62000800017f */
[----:B0-----:R-:W-:-:S04]  /*15470*/  LOP3.LUT R3, R3, 0x7f, RZ, 0xc0, !PT ;  /* 0x0000007f03037812 */ /* 0x001fc800078ec0ff */
[----:B------:R-:W-:Y:S01]  /*15480*/  ISETP.NE.AND P2, PT, R3, RZ, PT ;  /* 0x000000ff0300720c */ /* 0x000fe20003f45270 */
[----:B-1----:R-:W-:-:S12]  /*15490*/  @!P0 BRA `(.L_x_8451) ;  /* 0x0000003000188947 */ /* 0x002fd80003800000 */
.L_x_8556:
[----:B------:R-:W-:Y:S05]  /*154a0*/  BSYNC B1 ;  /* 0x0000000000017941 */ /* 0x000fea0003800000 */
.L_x_8450:
        /* <DEDUP_REMOVED lines=9> */
.L_x_8453:
[----:B------:R-:W-:Y:S05]  /*15540*/  BSYNC B1 ;  /* 0x0000000000017941 */ /* 0x000fea0003800000 */
.L_x_8452:
        /* <DEDUP_REMOVED lines=8> */
[----:B------:R-:W-:Y:S01]  /*155d0*/  VIADD R10, R3, 0x9000 ;  /* 0x00009000030a7836 */ /* 0x000fe20000000000 */
[----:B------:R-:W-:Y:S01]  /*155e0*/  UMOV UR6, 0x0 ;  /* 0x0000000000067882 */ /* 0x000fe20000000000 */
[----:B------:R-:W-:-:S10]  /*155f0*/  UMOV UR7, 0x14f00000 ;  /* 0x14f0000000077882 */ /* 0x000fd40000000000 */
.L_x_8454:
        /* <DEDUP_REMOVED lines=16> */
.L_x_8455:
        /* <DEDUP_REMOVED lines=16> */
.L_x_8456:
        /* <DEDUP_REMOVED lines=13> */
.L_x_8557:
[----:B------:R-:W-:Y:S05]  /*158d0*/  BSYNC B1 ;  /* 0x0000000000017941 */ /* 0x000fea0003800000 */
.L_x_8457:
        /* <DEDUP_REMOVED lines=11> */
.L_x_8460:
[----:B------:R-:W-:Y:S05]  /*15990*/  BSYNC B1 ;  /* 0x0000000000017941 */ /* 0x000fea0003800000 */
.L_x_8459:
        /* <DEDUP_REMOVED lines=8> */
.L_x_8461:
        /* <DEDUP_REMOVED lines=15> */
.L_x_8462:
        /* <DEDUP_REMOVED lines=15> */
.L_x_8463:
        /* <DEDUP_REMOVED lines=10> */
.L_x_8448:
[----:B------:R-:W-:Y:S05]  /*15ca0*/  BSYNC B0 ;  /* 0x0000000000007941 */ /* 0x000fea0003800000 */
.L_x_8447:
[----:B------:R-:W2:Y:S02]  /*15cb0*/  LDL R4, [R1+0x3c] ;  /* 0x00003c0001047983 */ /* 0x000ea40000100800 */
[----:B--2---:R-:W-:-:S13]  /*15cc0*/  ISETP.NE.AND P0, PT, R4, 0x3, PT ;  /* 0x000000030400780c */ /* 0x004fda0003f05270 */
[----:B------:R-:W-:Y:S05]  /*15cd0*/  @!P0 BRA `(.L_x_8464) ;  /* 0x0000000000048947 */ /* 0x000fea0003800000 */
[----:B------:R-:W-:Y:S01]  /*15ce0*/  BPT.TRAP 0x1 ;  /* 0x000000040000795c */ /* 0x000fe20000300000 */
.L_x_8464:
[----:B------:R-:W2:Y:S01]  /*15cf0*/  LDL R4, [R1+0x18] ;  /* 0x0000180001047983 */ /* 0x000ea20000100800 */
[----:B0-----:R-:W-:Y:S01]  /*15d00*/  LOP3.LUT R3, R7, 0x1, RZ, 0x3c, !PT ;  /* 0x0000000107037812 */ /* 0x001fe200078e3cff */
[----:B------:R-:W-:Y:S01]  /*15d10*/  IMAD R13, R6, 0x8, R28 ;  /* 0x00000008060d7824 */ /* 0x000fe200078e021c */
[----:B------:R-:W-:Y:S02]  /*15d20*/  BSSY B0, `(.L_x_8465) ;  /* 0x0000005000007945 */ /* 0x000fe40003800000 */
[----:B------:R-:W-:-:S04]  /*15d30*/  SHF.L.U32 R3, R3, 0x1f, RZ ;  /* 0x0000001f03037819 */ /* 0x000fc800000006ff */
[----:B------:R-:W0:Y:S01]  /*15d40*/  SYNCS.PHASECHK.TRANS64.TRYWAIT P2, [R13+URZ+0x19c70], R3 ;  /* 0x019c70030d0075a7 */ /* 0x000e22000804017f */
[----:B--2---:R-:W-:Y:S01]  /*15d50*/  ISETP.NE.AND P0, PT, R4, 0x3, PT ;  /* 0x000000030400780c */ /* 0x004fe20003f05270 */
[----:B0-----:R-:W-:-:S12]  /*15d60*/  @!P2 BRA `(.L_x_8466) ;  /* 0x00000028000ca947 */ /* 0x001fd80003800000 */
.L_x_8558:
[----:B------:R-:W-:Y:S05]  /*15d70*/  BSYNC B0 ;  /* 0x0000000000007941 */ /* 0x000fea0003800000 */
.L_x_8465:
[----:B------:R-:W-:Y:S05]  /*15d80*/  @!P0 BRA `(.L_x_8467) ;  /* 0x0000000000048947 */ /* 0x000fea0003800000 */
[----:B------:R-:W-:Y:S01]  /*15d90*/  BPT.TRAP 0x1 ;  /* 0x000000040000795c */ /* 0x000fe20000300000 */
.L_x_8467:
[----:B------:R-:W-:Y:S01]  /*15da0*/  SHF.L.U32 R4, R7, 0x1f, RZ ;  /* 0x0000001f07047819 */ /* 0x000fe200000006ff */
[----:B0-----:R-:W-:-:S03]  /*15db0*/  IMAD R3, R6, 0x3000, RZ ;  /* 0x0000300006037824 */ /* 0x001fc600078e02ff */
[----:B------:R-:W0:Y:S02]  /*15dc0*/  SYNCS.PHASECHK.TRANS64.TRYWAIT P2, [R13+URZ+0x19c60], R4 ;  /* 0x019c60040d0075a7 */ /* 0x000e24000804017f */
[----:B0-----:R-:W-:Y:S05]  /*15dd0*/  @!P2 BRA `(.L_x_8468) ;  /* 0x000000280004a947 */ /* 0x001fea0003800000 */
.L_x_8559:
[----:B------:R-:W2:Y:S01]  /*15de0*/  LDL R18, [R1+0x4] ;  /* 0x0000040001127983 */ /* 0x000ea20000100800 */
[----:B0-----:R-:W-:Y:S01]  /*15df0*/  LOP3.LUT R4, R3, R23, RZ, 0xfc, !PT ;  /* 0x0000001703047212 */ /* 0x001fe200078efcff */
[----:B------:R-:W-:Y:S05]  /*15e00*/  WARPSYNC.ALL ;  /* 0x0000000000007948 */ /* 0x000fea0003800000 */
[C---:B------:R-:W-:Y:S01]  /*15e10*/  IMAD.IADD R4, R28.reuse, 0x1, R4 ;  /* 0x000000011c047824 */ /* 0x040fe200078e0204 */
[----:B------:R-:W-:Y:S01]  /*15e20*/  LOP3.LUT R15, R23, 0x1800, RZ, 0xfc, !PT ;  /* 0x00001800170f7812 */ /* 0x000fe200078efcff */
[----:B------:R-:W-:-:S04]  /*15e30*/  VIADD R14, R28, 0x3000 ;  /* 0x000030001c0e7836 */ /* 0x000fc80000000000 */
        /* <DEDUP_REMOVED lines=30> */
[----:B0-----:R-:W-:-:S05]  /*16020*/  LOP3.LUT R4, R3, 0x800, R23, 0xfe, !PT ;  /* 0x0000080003047812 */ /* 0x001fca00078efe17 */
[----:B------:R-:W-:-:S06]  /*16030*/  IMAD.IADD R4, R28, 0x1, R4 ;  /* 0x000000011c047824 */ /* 0x000fcc00078e0204 */
[----:B------:R-:W0:Y:S01]  /*16040*/  LDSM.16.MT88.4 R4, [R4+0x9000] ;  /* 0x009000000404783b */ /* 0x000e220000004200 */
[----:B--2---:R-:W-:Y:S02]  /*16050*/  IADD3 R14, R14, R18, R3 ;  /* 0x000000120e0e7210 */ /* 0x004fe40007ffe003 */
[C-C-:B0-----:R-:W-:Y:S02]  /*16060*/  PRMT R8, R4.reuse, 0x6420, R5.reuse ;  /* 0x0000642004087816 */ /* 0x141fe40000000005 */
[----:B------:R-:W-:Y:S02]  /*16070*/  PRMT R9, R4, 0x7531, R5 ;  /* 0x0000753104097816 */ /* 0x000fe40000000005 */
[C-C-:B------:R-:W-:Y:S02]  /*16080*/  PRMT R10, R6.reuse, 0x6420, R7.reuse ;  /* 0x00006420060a7816 */ /* 0x140fe40000000007 */
[----:B------:R-:W-:Y:S02]  /*16090*/  PRMT R11, R6, 0x7531, R7 ;  /* 0x00007531060b7816 */ /* 0x000fe40000000007 */
[----:B------:R-:W-:-:S02]  /*160a0*/  IADD3 R4, R28, R15, R3 ;  /* 0x0000000f1c047210 */ /* 0x000fc40007ffe003 */
[----:B------:R-:W-:Y:S01]  /*160b0*/  LOP3.LUT R15, R23, 0x2800, RZ, 0xfc, !PT ;  /* 0x00002800170f7812 */ /* 0x000fe200078efcff */
[----:B------:R-:W-:Y:S04]  /*160c0*/  STSM.16.M88.4 [R14], R8 ;  /* 0x000000080e007844 */ /* 0x000fe80000000200 */
[----:B------:R-:W0:Y:S02]  /*160d0*/  LDSM.16.MT88.4 R4, [R4+0x9000] ;  /* 0x009000000404783b */ /* 0x000e240000004200 */
[C-C-:B0-----:R-:W-:Y:S02]  /*160e0*/  PRMT R8, R4.reuse, 0x6420, R5.reuse ;  /* 0x0000642004087816 */ /* 0x141fe40000000005 */
[----:B------:R-:W-:Y:S02]  /*160f0*/  PRMT R9, R4, 0x7531, R5 ;  /* 0x0000753104097816 */ /* 0x000fe40000000005 */
[----:B------:R-:W-:-:S02]  /*16100*/  PRMT R10, R6, 0x6420, R7 ;  /* 0x00006420060a7816 */ /* 0x000fc40000000007 */
[----:B------:R-:W-:Y:S02]  /*16110*/  PRMT R11, R6, 0x7531, R7 ;  /* 0x00007531060b7816 */ /* 0x000fe40000000007 */
[----:B------:R-:W-:-:S03]  /*16120*/  IADD3 R4, R28, R15, R3 ;  /* 0x0000000f1c047210 */ /* 0x000fc60007ffe003 */
        /* <DEDUP_REMOVED lines=15> */
.L_x_8469:
[----:B-1----:R1:W-:Y:S01]  /*16220*/  SYNCS.ARRIVE.TRANS64.A1T0 RZ, [R13+URZ+0x19c50], RZ ;  /* 0x019c50ff0dff79a7 */ /* 0x0023e2000810003f */
[----:B------:R-:W-:Y:S01]  /*16230*/  BAR.SYNC.DEFER_BLOCKING 0x2, 0x80 ;  /* 0x0082000000007b1d */ /* 0x000fe20000010000 */
[C---:B------:R-:W-:Y:S01]  /*16240*/  ISETP.GT.AND P0, PT, R12.reuse, RZ, PT ;  /* 0x000000ff0c00720c */ /* 0x040fe20003f04270 */
[----:B------:R-:W-:Y:S02]  /*16250*/  VIADD R12, R12, 0xffffffff ;  /* 0xffffffff0c0c7836 */ /* 0x000fe40000000000 */
[----:B------:R-:W-:Y:S02]  /*16260*/  IMAD.MOV.U32 R6, RZ, RZ, R22 ;  /* 0x000000ffff067224 */ /* 0x000fe400078e0016 */
[----:B------:R-:W-:Y:S02]  /*16270*/  IMAD.MOV.U32 R7, RZ, RZ, R25 ;  /* 0x000000ffff077224 */ /* 0x000fe400078e0019 */
[----:B-1----:R-:W-:-:S05]  /*16280*/  @!P1 VIADD R13, R13, 0x19c80 ;  /* 0x00019c800d0d9836 */ /* 0x002fca0000000000 */
[----:B------:R-:W-:-:S04]  /*16290*/  @!P1 PRMT R13, RZ, 0x654, R13 ;  /* 0x00000654ff0d9816 */ /* 0x000fc8000000000d */
[----:B------:R1:W-:Y:S01]  /*162a0*/  @!P1 SYNCS.ARRIVE.TRANS64.RED.A1T0 RZ, [R13+URZ], RZ ;  /* 0x000000ff0dff99a7 */ /* 0x0003e2000810043f */
[----:B------:R-:W-:Y:S05]  /*162b0*/  @P0 BRA `(.L_x_8470) ;  /* 0xffffffec00e00947 */ /* 0x000fea000383ffff */
.L_x_8446:
[----:B0-----:R-:W2:Y:S01]  /*162c0*/  LDL R3, [R1+0x3c] ;  /* 0x00003c0001037983 */ /* 0x001ea20000100800 */
[----:B------:R-:W-:Y:S01]  /*162d0*/  BSSY B0, `(.L_x_8471) ;  /* 0x000000f000007945 */ /* 0x000fe20003800000 */
[----:B--2---:R-:W-:-:S03]  /*162e0*/  ISETP.NE.AND P2, PT, R3, 0x3, PT ;  /* 0x000000030300780c */ /* 0x004fc60003f45270 */
[----:B------:R-:W-:Y:S10]  /*162f0*/  @P1 BRA `(.L_x_8472) ;  /* 0x0000000000301947 */ /* 0x000ff40003800000 */
[----:B------:R-:W0:Y:S01]  /*16300*/  S2R R5, SR_LANEID ;  /* 0x0000000000057919 */ /* 0x000e220000000000 */
[----:B------:R-:W-:Y:S01]  /*16310*/  VOTEU.ANY UR4, UPT, PT ;  /* 0x0000000000047886 */ /* 0x000fe200038e0100 */
[----:B------:R-:W2:Y:S01]  /*16320*/  LDC.64 R2, c[0x0][0xc38] ;  /* 0x00030e00ff027b82 */ /* 0x000ea20000000a00 */
[----:B------:R-:W0:Y:S02]  /*16330*/  FLO.U32 R0, UR4 ;  /* 0x0000000400007d00 */ /* 0x000e2400080e0000 */
[----:B0-----:R-:W-:-:S06]  /*16340*/  ISETP.EQ.U32.AND P0, PT, R0, R5, PT ;  /* 0x000000050000720c */ /* 0x001fcc0003f02070 */
[----:B------:R-:W2:Y:S07]  /*16350*/  POPC R5, UR4 ;  /* 0x0000000400057d09 */ /* 0x000eae0008000000 */
[----:B--2---:R-:W2:Y:S01]  /*16360*/  @P0 ATOMG.E.ADD.STRONG.GPU PT, R3, desc[UR40][R2.64], R5 ;  /* 0x00000005020309a8 */ /* 0x004ea200081ee1e8 */
[----:B------:R-:W0:Y:S02]  /*16370*/  S2R R4, SR_LTMASK ;  /* 0x0000000000047919 */ /* 0x000e240000003900 */
[----:B0-----:R-:W-:-:S04]  /*16380*/  LOP3.LUT R4, R4, UR4, RZ, 0xc0, !PT ;  /* 0x0000000404047c12 */ /* 0x001fc8000f8ec0ff */
[----:B------:R-:W0:Y:S01]  /*16390*/  POPC R7, R4 ;  /* 0x0000000400077309 */ /* 0x000e220000000000 */
[----:B--2---:R-:W0:Y:S02]  /*163a0*/  SHFL.IDX PT, R0, R3, R0, 0x1f ;  /* 0x00001f0003007589 */ /* 0x004e2400000e0000 */
[----:B0-----:R-:W-:-:S07]  /*163b0*/  IADD3 R16, R0, UR36, R7 ;  /* 0x0000002400107c10 */ /* 0x001fce000fffe007 */
.L_x_8472:
[----:B------:R-:W-:Y:S05]  /*163c0*/  BSYNC B0 ;  /* 0x0000000000007941 */ /* 0x000fea0003800000 */
.L_x_8471:
[----:B------:R-:W-:Y:S05]  /*163d0*/  @!P2 BRA `(.L_x_8473) ;  /* 0x000000000004a947 */ /* 0x000fea0003800000 */
[----:B------:R-:W-:Y:S01]  /*163e0*/  BPT.TRAP 0x1 ;  /* 0x000000040000795c */ /* 0x000fe20000300000 */
.L_x_8473:
[----:B------:R-:W2:Y:S01]  /*163f0*/  LDL R2, [R1+0x18] ;  /* 0x0000180001027983 */ /* 0x000ea20000100800 */
[----:B------:R-:W-:Y:S01]  /*16400*/  LOP3.LUT R3, R25, 0x1, RZ, 0x3c, !PT ;  /* 0x0000000119037812 */ /* 0x000fe200078e3cff */
[----:B------:R-:W-:Y:S01]  /*16410*/  IMAD R0, R22, 0x8, R28 ;  /* 0x0000000816007824 */ /* 0x000fe200078e021c */
[----:B------:R-:W-:Y:S02]  /*16420*/  BSSY B0, `(.L_x_8474) ;  /* 0x0000005000007945 */ /* 0x000fe40003800000 */
[----:B------:R-:W-:-:S04]  /*16430*/  SHF.L.U32 R3, R3, 0x1f, RZ ;  /* 0x0000001f03037819 */ /* 0x000fc800000006ff */
[----:B------:R-:W0:Y:S01]  /*16440*/  SYNCS.PHASECHK.TRANS64.TRYWAIT P0, [R0+URZ+0x19c70], R3 ;  /* 0x019c7003000075a7 */ /* 0x000e22000800017f */
[----:B--2---:R-:W-:Y:S01]  /*16450*/  ISETP.NE.AND P2, PT, R2, 0x3, PT ;  /* 0x000000030200780c */ /* 0x004fe20003f45270 */
[----:B0-----:R-:W-:-:S12]  /*16460*/  @!P0 BRA `(.L_x_8475) ;  /* 0x0000002000748947 */ /* 0x001fd80003800000 */
.L_x_8560:
[----:B------:R-:W-:Y:S05]  /*16470*/  BSYNC B0 ;  /* 0x0000000000007941 */ /* 0x000fea0003800000 */
.L_x_8474:
[----:B------:R-:W-:Y:S05]  /*16480*/  @!P2 BRA `(.L_x_8476) ;  /* 0x000000000004a947 */ /* 0x000fea0003800000 */
[----:B------:R-:W-:Y:S01]  /*16490*/  BPT.TRAP 0x1 ;  /* 0x000000040000795c */ /* 0x000fe20000300000 */
.L_x_8476:
[----:B0-----:R-:W-:-:S04]  /*164a0*/  SHF.L.U32 R3, R25, 0x1f, RZ ;  /* 0x0000001f19037819 */ /* 0x001fc800000006ff */
[----:B------:R-:W0:Y:S02]  /*164b0*/  SYNCS.PHASECHK.TRANS64.TRYWAIT P0, [R0+URZ+0x19c60], R3 ;  /* 0x019c6003000075a7 */ /* 0x000e24000800017f */
[----:B0-----:R-:W-:Y:S05]  /*164c0*/  @!P0 BRA `(.L_x_8477) ;  /* 0x0000002000708947 */ /* 0x001fea0003800000 */
.L_x_8561:
[----:B------:R-:W2:Y:S01]  /*164d0*/  LDL R18, [R1+0x4] ;  /* 0x0000040001127983 */ /* 0x000ea20000100800 */
[----:B0-----:R-:W-:Y:S01]  /*164e0*/  IMAD R3, R22, 0x3000, RZ ;  /* 0x0000300016037824 */ /* 0x001fe200078e02ff */
[----:B------:R-:W-:Y:S05]  /*164f0*/  WARPSYNC.ALL ;  /* 0x0000000000007948 */ /* 0x000fea0003800000 */
[C---:B------:R-:W-:Y:S01]  /*16500*/  LOP3.LUT R5, R3.reuse, R23, RZ, 0xfc, !PT ;  /* 0x0000001703057212 */ /* 0x040fe200078efcff */
[C---:B------:R-:W-:Y:S01]  /*16510*/  VIADD R15, R28.reuse, 0x3000 ;  /* 0x000030001c0f7836 */ /* 0x040fe20000000000 */
[----:B------:R-:W-:Y:S02]  /*16520*/  LOP3.LUT R2, R3, R26, RZ, 0xfc, !PT ;  /* 0x0000001a03027212 */ /* 0x000fe400078efcff */
[----:B------:R-:W-:Y:S01]  /*16530*/  LOP3.LUT R17, R23, 0x1800, RZ, 0xfc, !PT ;  /* 0x0000180017117812 */ /* 0x000fe200078efcff */
[----:B------:R-:W-:-:S02]  /*16540*/  IMAD.IADD R4, R28, 0x1, R5 ;  /* 0x000000011c047824 */ /* 0x000fc400078e0205 */
[----:B------:R-:W-:Y:S02]  /*16550*/  IMAD.IADD R12, R15, 0x1, R2 ;  /* 0x000000010f0c7824 */ /* 0x000fe400078e0202 */
[----:B------:R-:W-:Y:S02]  /*16560*/  VIADD R2, R3, 0x1000 ;  /* 0x0000100003027836 */ /* 0x000fe40000000000 */
[----:B------:R-:W0:Y:S02]  /*16570*/  LDSM.16.MT88.4 R4, [R4+0x9000] ;  /* 0x009000000404783b */ /* 0x000e240000004200 */
[C-C-:B0-----:R-:W-:Y:S02]  /*16580*/  PRMT R8, R4.reuse, 0x6420, R5.reuse ;  /* 0x0000642004087816 */ /* 0x141fe40000000005 */
[----:B------:R-:W-:Y:S02]  /*16590*/  PRMT R9, R4, 0x7531, R5 ;  /* 0x0000753104097816 */ /* 0x000fe40000000005 */
[----:B------:R-:W-:-:S02]  /*165a0*/  LOP3.LUT R5, R2, R23, RZ, 0xfc, !PT ;  /* 0x0000001702057212 */ /* 0x000fc400078efcff */
[C-C-:B------:R-:W-:Y:S02]  /*165b0*/  PRMT R10, R6.reuse, 0x6420, R7.reuse ;  /* 0x00006420060a7816 */ /* 0x140fe40000000007 */
[----:B------:R-:W-:Y:S01]  /*165c0*/  PRMT R11, R6, 0x7531, R7 ;  /* 0x00007531060b7816 */ /* 0x000fe20000000007 */
[----:B------:R-:W-:Y:S01]  /*165d0*/  IMAD.IADD R6, R28, 0x1, R5 ;  /* 0x000000011c067824 */ /* 0x000fe200078e0205 */
[----:B------:R-:W-:-:S03]  /*165e0*/  LOP3.LUT R2, R2, R26, RZ, 0xfc, !PT ;  /* 0x0000001a02027212 */ /* 0x000fc600078efcff */
[----:B------:R-:W-:Y:S02]  /*165f0*/  STSM.16.M88.4 [R12], R8 ;  /* 0x000000080c007844 */ /* 0x000fe40000000200 */
[----:B-1----:R-:W-:Y:S02]  /*16600*/  IMAD.IADD R13, R15, 0x1, R2 ;  /* 0x000000010f0d7824 */ /* 0x002fe400078e0202 */
[----:B------:R-:W0:Y:S01]  /*16610*/  LDSM.16.MT88.4 R4, [R6+0x9000] ;  /* 0x009000000604783b */ /* 0x000e220000004200 */
[----:B------:R-:W-:Y:S01]  /*16620*/  VIADD R2, R3, 0x2000 ;  /* 0x0000200003027836 */ /* 0x000fe20000000000 */
        /* <DEDUP_REMOVED lines=8> */
[----:B------:R-:W-:Y:S02]  /*166b0*/  IMAD.IADD R12, R15, 0x1, R2 ;  /* 0x000000010f0c7824 */ /* 0x000fe400078e0202 */
[----:B------:R0:W1:Y:S02]  /*166c0*/  LDSM.16.MT88.4 R4, [R14+0x9000] ;  /* 0x009000000e04783b */ /* 0x0000640000004200 */
[----:B0-----:R-:W-:Y:S02]  /*166d0*/  IADD3 R14, R28, R17, R3 ;  /* 0x000000111c0e7210 */ /* 0x001fe40007ffe003 */
[C-C-:B-1----:R-:W-:Y:S02]  /*166e0*/  PRMT R8, R4.reuse, 0x6420, R5.reuse ;  /* 0x0000642004087816 */ /* 0x142fe40000000005 */
[----:B------:R-:W-:-:S02]  /*166f0*/  PRMT R9, R4, 0x7531, R5 ;  /* 0x0000753104097816 */ /* 0x000fc40000000005 */
[----:B------:R-:W-:Y:S02]  /*16700*/  LOP3.LUT R5, R3, 0x800, R23, 0xfe, !PT ;  /* 0x0000080003057812 */ /* 0x000fe400078efe17 */
[C-C-:B------:R-:W-:Y:S02]  /*16710*/  PRMT R10, R6.reuse, 0x6420, R7.reuse ;  /* 0x00006420060a7816 */ /* 0x140fe40000000007 */
        /* <DEDUP_REMOVED lines=8> */
[----:B--2---:R-:W-:Y:S02]  /*167a0*/  IADD3 R2, R15, R18, R3 ;  /* 0x000000120f027210 */ /* 0x004fe40007ffe003 */
[----:B------:R-:W-:-:S03]  /*167b0*/  LOP3.LUT R15, R23, 0x2800, RZ, 0xfc, !PT ;  /* 0x00002800170f7812 */ /* 0x000fc600078efcff */
[----:B------:R-:W-:Y:S01]  /*167c0*/  STSM.16.M88.4 [R2], R8 ;  /* 0x0000000802007844 */ /* 0x000fe20000000200 */
[----:B------:R-:W-:-:S03]  /*167d0*/  IADD3 R3, R28, R15, R3 ;  /* 0x0000000f1c037210 */ /* 0x000fc60007ffe003 */
[----:B------:R-:W0:Y:S02]  /*167e0*/  LDSM.16.MT88.4 R4, [R14+0x9000] ;  /* 0x009000000e04783b */ /* 0x000e240000004200 */
[C-C-:B0-----:R-:W-:Y:S02]  /*167f0*/  PRMT R8, R4.reuse, 0x6420, R5.reuse ;  /* 0x0000642004087816 */ /* 0x141fe40000000005 */
[----:B------:R-:W-:Y:S02]  /*16800*/  PRMT R9, R4, 0x7531, R5 ;  /* 0x0000753104097816 */ /* 0x000fe40000000005 */
[C-C-:B------:R-:W-:Y:S02]  /*16810*/  PRMT R10, R6.reuse, 0x6420, R7.reuse ;  /* 0x00006420060a7816 */ /* 0x140fe40000000007 */
[----:B------:R-:W-:-:S05]  /*16820*/  PRMT R11, R6, 0x7531, R7 ;  /* 0x00007531060b7816 */ /* 0x000fca0000000007 */
        /* <DEDUP_REMOVED lines=15> */
.L_x_8478:
[----:B-1----:R1:W-:Y:S01]  /*16920*/  SYNCS.ARRIVE.TRANS64.A1T0 RZ, [R0+URZ+0x19c50], RZ ;  /* 0x019c50ff00ff79a7 */ /* 0x0023e2000810003f */
[----:B0-----:R-:W-:Y:S02]  /*16930*/  @!P1 VIADD R2, R0, 0x19c80 ;  /* 0x00019c8000029836 */ /* 0x001fe40000000000 */
[----:B------:R-:W-:-:S03]  /*16940*/  VIADD R22, R22, 0x1 ;  /* 0x0000000116167836 */ /* 0x000fc60000000000 */
[----:B------:R-:W-:Y:S01]  /*16950*/  @!P1 PRMT R2, RZ, 0x654, R2 ;  /* 0x00000654ff029816 */ /* 0x000fe20000000002 */
[----:B------:R-:W-:Y:S01]  /*16960*/  BAR.SYNC.DEFER_BLOCKING 0x2, 0x80 ;  /* 0x0082000000007b1d */ /* 0x000fe20000010000 */
[----:B------:R-:W-:-:S04]  /*16970*/  ISETP.NE.AND P0, PT, R22, 0x2, PT ;  /* 0x000000021600780c */ /* 0x000fc80003f05270 */
[----:B-1----:R-:W-:Y:S02]  /*16980*/  SEL R0, RZ, 0x1, P0 ;  /* 0x00000001ff007807 */ /* 0x002fe40000000000 */
[----:B------:R-:W-:Y:S02]  /*16990*/  SEL R22, R22, RZ, P0 ;  /* 0x000000ff16167207 */ /* 0x000fe40000000000 */
[----:B------:R-:W-:Y:S01]  /*169a0*/  LOP3.LUT R25, R25, R0, RZ, 0x3c, !PT ;  /* 0x0000000019197212 */ /* 0x000fe200078e3cff */
[----:B------:R0:W-:Y:S06]  /*169b0*/  @!P1 SYNCS.ARRIVE.TRANS64.RED.A1T0 RZ, [R2+URZ], RZ ;  /* 0x000000ff02ff99a7 */ /* 0x0001ec000810043f */
.L_x_8427:
[----:B------:R-:W-:Y:S05]  /*169c0*/  BSYNC B6 ;  /* 0x0000000000067941 */ /* 0x000fea0003800000 */
.L_x_8425:
[----:B------:R-:W2:Y:S02]  /*169d0*/  LDL R0, [R1+0x30] ;  /* 0x0000300001007983 */ /* 0x000ea40000100800 */
        /* <DEDUP_REMOVED lines=10> */
.L_x_8479:
        /* <DEDUP_REMOVED lines=8> */
[----:B0-----:R-:W0:Y:S02]  /*16b00*/  @!P1 LDC.64 R2, c[0x0][0xc58] ;  /* 0x00031600ff029b82 */ /* 0x001e240000000a00 */
        /* <DEDUP_REMOVED lines=27> */
.L_x_8571:
[----:B------:R-:W-:Y:S02]  /*16cc0*/  ULDC UR4, c[0x0][0xc10] ;  /* 0x0003040000047ab9 */ /* 0x000fe40000000800 */
[----:B------:R-:W-:-:S04]  /*16cd0*/  IMAD.U32 R16, RZ, RZ, UR4 ;  /* 0x00000004ff107e24 */ /* 0x000fc8000f8e00ff */
[----:B-1----:R-:W-:-:S04]  /*16ce0*/  IMAD R5, R14, R16, RZ ;  /* 0x000000100e057224 */ /* 0x002fc800078e02ff */
[----:B------:R-:W-:-:S05]  /*16cf0*/  IMAD.IADD R4, R4, 0x1, R5 ;  /* 0x0000000104047824 */ /* 0x000fca00078e0205 */
[----:B------:R-:W-:-:S13]  /*16d00*/  ISETP.GT.AND P6, PT, R4, R0, PT ;  /* 0x000000000400720c */ /* 0x000fda0003fc4270 */
[----:B------:R-:W-:Y:S05]  /*16d10*/  @P6 BRA `(.L_x_8482) ;  /* 0x00000000009c6947 */ /* 0x000fea0003800000 */
.L_x_8487:
[----:B------:R-:W1:Y:S01]  /*16d20*/  LDC R6, c[0x0][0xc14] ;  /* 0x00030500ff067b82 */ /* 0x000e620000000800 */
[----:B------:R-:W-:-:S05]  /*16d30*/  VIADD R19, R19, 0x1f ;  /* 0x0000001f13137836 */ /* 0x000fca0000000000 */
[----:B-1----:R-:W-:-:S13]  /*16d40*/  ISETP.GE.AND P6, PT, R19, R6, PT ;  /* 0x000000061300720c */ /* 0x002fda0003fc6270 */
[----:B------:R-:W-:Y:S05]  /*16d50*/  @P6 BRA `(.L_x_8483) ;  /* 0x0000000400446947 */ /* 0x000fea0003800000 */
[----:B------:R-:W1:Y:S01]  /*16d60*/  S2R R2, SR_TID.X ;  /* 0x0000000000027919 */ /* 0x000e620000002100 */
[----:B------:R-:W-:Y:S01]  /*16d70*/  BSSY B0, `(.L_x_8484) ;  /* 0x0000009000007945 */ /* 0x000fe20003800000 */
[----:B-1----:R-:W-:-:S05]  /*16d80*/  LOP3.LUT R2, R2, 0x1f, RZ, 0xc0, !PT ;  /* 0x0000001f02027812 */ /* 0x002fca00078ec0ff */
[----:B------:R-:W-:Y:S02]  /*16d90*/  IMAD.IADD R5, R19, 0x1, R2 ;  /* 0x0000000113057824 */ /* 0x000fe400078e0202 */
[----:B------:R-:W-:-:S03]  /*16da0*/  IMAD.MOV.U32 R2, RZ, RZ, RZ ;  /* 0x000000ffff027224 */ /* 0x000fc600078e00ff */
[----:B------:R-:W-:-:S13]  /*16db0*/  ISETP.GE.OR P6, PT, R5, R6, !P0 ;  /* 0x000000060500720c */ /* 0x000fda00047c6670 */
[----:B------:R-:W-:Y:S05]  /*16dc0*/  @P6 BRA `(.L_x_8485) ;  /* 0x00000000000c6947 */ /* 0x000fea0003800000 */
[----:B0-----:R-:W0:Y:S02]  /*16dd0*/  LDC.64 R2, c[0x0][0xc58] ;  /* 0x00031600ff027b82 */ /* 0x001e240000000a00 */
[----:B0-----:R-:W-:-:S06]  /*16de0*/  IMAD.WIDE R2, R5, 0x4, R2 ;  /* 0x0000000405027825 */ /* 0x001fcc00078e0202 */
[----:B------:R1:W5:Y:S02]  /*16df0*/  LDG.E R2, desc[UR40][R2.64] ;  /* 0x0000002802027981 */ /* 0x000364000c1e1900 */
.L_x_8485:
[----:B------:R-:W-:Y:S05]  /*16e00*/  BSYNC B0 ;  /* 0x0000000000007941 */ /* 0x000fea0003800000 */
.L_x_8484:
[----:B------:R-:W-:-:S03]  /*16e10*/  UMOV UR4, 0xffffffff ;  /* 0xffffffff00047882 */ /* 0x000fc60000000000 */
[----:B------:R-:W-:Y:S05]  /*16e20*/  BRA.DIV UR4, `(.L_x_8486) ;  /* 0x0000001e04507947 */ /* 0x000fea000b800000 */
[----:B-----5:R-:W2:Y:S02]  /*16e30*/  SHFL.UP PT, R14, R2, 0x1, RZ ;  /* 0x04200000020e7989 */ /* 0x020ea400000e00ff */
[----:B--2---:R-:W-:-:S05]  /*16e40*/  SEL R13, R14, RZ, P1 ;  /* 0x000000ff0e0d7207 */ /* 0x004fca0000800000 */
[----:B------:R-:W-:-:S05]  /*16e50*/  IMAD.IADD R13, R2, 0x1, R13 ;  /* 0x00000001020d7824 */ /* 0x000fca00078e020d */
[----:B------:R-:W2:Y:S02]  /*16e60*/  SHFL.UP PT, R14, R13, 0x2, RZ ;  /* 0x044000000d0e7989 */ /* 0x000ea400000e00ff */
[----:B--2---:R-:W-:-:S05]  /*16e70*/  SEL R14, R14, RZ, P2 ;  /* 0x000000ff0e0e7207 */ /* 0x004fca0001000000 */
[----:B01----:R-:W-:-:S05]  /*16e80*/  IMAD.IADD R3, R13, 0x1, R14 ;  /* 0x000000010d037824 */ /* 0x003fca00078e020e */
        /* <DEDUP_REMOVED lines=10> */
.L_x_8579:
[----:B------:R-:W-:Y:S02]  /*16f30*/  ULDC UR4, c[0x0][0xc10] ;  /* 0x0003040000047ab9 */ /* 0x000fe40000000800 */
[----:B------:R-:W-:-:S04]  /*16f40*/  IMAD.U32 R16, RZ, RZ, UR4 ;  /* 0x00000004ff107e24 */ /* 0x000fc8000f8e00ff */
[----:B-1----:R-:W-:-:S04]  /*16f50*/  IMAD R5, R14, R16, RZ ;  /* 0x000000100e057224 */ /* 0x002fc800078e02ff */
[----:B------:R-:W-:-:S05]  /*16f60*/  IMAD.IADD R4, R5, 0x1, R4 ;  /* 0x0000000105047824 */ /* 0x000fca00078e0204 */
[----:B------:R-:W-:-:S13]  /*16f70*/  ISETP.GT.AND P6, PT, R4, R0, PT ;  /* 0x000000000400720c */ /* 0x000fda0003fc4270 */
[----:B------:R-:W-:Y:S05]  /*16f80*/  @!P6 BRA `(.L_x_8487) ;  /* 0xfffffffc0064e947 */ /* 0x000fea000383ffff */
.L_x_8482:
        /* <DEDUP_REMOVED lines=8> */
.L_x_8583:
[----:B------:R-:W-:Y:S01]  /*17010*/  ISETP.NE.AND P0, PT, R6, RZ, PT ;  /* 0x000000ff0600720c */ /* 0x000fe20003f05270 */
[----:B------:R-:W-:-:S12]  /*17020*/  IMAD.MOV.U32 R14, RZ, RZ, RZ ;  /* 0x000000ffff0e7224 */ /* 0x000fd800078e00ff */
[----:B------:R-:W-:Y:S05]  /*17030*/  @!P0 BRA `(.L_x_8489) ;  /* 0x0000000000108947 */ /* 0x000fea0003800000 */
[----:B------:R-:W-:Y:S01]  /*17040*/  UMOV UR4, 0xffffffff ;  /* 0xffffffff00047882 */ /* 0x000fe20000000000 */
[----:B------:R-:W-:Y:S02]  /*17050*/  VIADD R12, R4, 0xffffffff ;  /* 0xffffffff040c7836 */ /* 0x000fe40000000000 */
[----:B------:R-:W-:Y:S05]  /*17060*/  BRA.DIV UR4, `(.L_x_8490) ;  /* 0x0000001e04c47947 */ /* 0x000fea000b800000 */
[----:B------:R3:W4:Y:S02]  /*17070*/  SHFL.IDX PT, R14, R3, R12, 0x1f ;  /* 0x00001f0c030e7589 */ /* 0x00072400000e0000 */
.L_x_8489:
[----:B--2---:R-:W-:Y:S01]  /*17080*/  IABS R6, R17 ;  /* 0x0000001100067213 */ /* 0x004fe20000000000 */
[----:B----4-:R-:W-:Y:S02]  /*17090*/  IMAD R16, R14, R16, R5 ;  /* 0x000000100e107224 */ /* 0x010fe400078e0205 */
[----:B-1----:R-:W-:Y:S01]  /*170a0*/  IMAD.MOV.U32 R2, RZ, RZ, RZ ;  /* 0x000000ffff027224 */ /* 0x002fe200078e00ff */
[----:B------:R-:W1:Y:S01]  /*170b0*/  I2F.RP R7, R6 ;  /* 0x0000000600077306 */ /* 0x000e620000209400 */
[----:B------:R-:W-:Y:S02]  /*170c0*/  IMAD.IADD R0, R0, 0x1, -R16 ;  /* 0x0000000100007824 */ /* 0x000fe400078e0a10 */
[----:B------:R-:W-:-:S05]  /*170d0*/  IMAD.IADD R19, R4, 0x1, R19 ;  /* 0x0000000104137824 */ /* 0x000fca00078e0213 */
[----:B-1----:R-:W0:Y:S02]  /*170e0*/  MUFU.RCP R7, R7 ;  /* 0x0000000700077308 */ /* 0x002e240000001000 */
[----:B0--3--:R-:W-:-:S06]  /*170f0*/  VIADD R3, R7, 0xffffffe ;  /* 0x0ffffffe07037836 */ /* 0x009fcc0000000000 */
[----:B------:R-:W0:Y:S02]  /*17100*/  F2I.FTZ.U32.TRUNC.NTZ R3, R3 ;  /* 0x0000000300037305 */ /* 0x000e24000021f000 */
        /* <DEDUP_REMOVED lines=22> */
.L_x_8483:
[----:B------:R-:W-:Y:S01]  /*17270*/  UMOV UR4, URZ ;  /* 0x0000003f00047c82 */ /* 0x000fe20008000000 */
[----:B------:R-:W-:Y:S01]  /*17280*/  UMOV UR5, URZ ;  /* 0x0000003f00057c82 */ /* 0x000fe20008000000 */
[----:B------:R-:W-:Y:S01]  /*17290*/  ULDC UR6, c[0x0][0xc14] ;  /* 0x0003050000067ab9 */ /* 0x000fe20000000800 */
[----:B------:R-:W-:Y:S02]  /*172a0*/  IMAD.MOV.U32 R16, RZ, RZ, R0 ;  /* 0x000000ffff107224 */ /* 0x000fe400078e0000 */
[----:B------:R-:W-:Y:S02]  /*172b0*/  IMAD.U32 R17, RZ, RZ, UR4 ;  /* 0x00000004ff117e24 */ /* 0x000fe4000f8e00ff */
[----:B------:R-:W-:Y:S02]  /*172c0*/  IMAD.U32 R18, RZ, RZ, UR5 ;  /* 0x00000005ff127e24 */ /* 0x000fe4000f8e00ff */
[----:B------:R-:W-:-:S07]  /*172d0*/  IMAD.U32 R19, RZ, RZ, UR6 ;  /* 0x00000006ff137e24 */ /* 0x000fce000f8e00ff */
.L_x_8491:
[----:B------:R-:W1:Y:S01]  /*172e0*/  S2R R0, SR_TID.X ;  /* 0x0000000000007919 */ /* 0x000e620000002100 */
[----:B------:R-:W-:Y:S05]  /*172f0*/  WARPSYNC.ALL ;  /* 0x0000000000007948 */ /* 0x000fea0003800000 */
[----:B------:R-:W-:Y:S01]  /*17300*/  BAR.SYNC.DEFER_BLOCKING 0x4, 0x200 ;  /* 0x0108000000007b1d */ /* 0x000fe20000010000 */
[----:B-1----:R-:W-:-:S04]  /*17310*/  LOP3.LUT R0, R0, 0x1f, RZ, 0xc0, !PT ;  /* 0x0000001f00007812 */ /* 0x002fc800078ec0ff */
[----:B------:R-:W-:-:S13]  /*17320*/  ISETP.NE.AND P0, PT, R0, RZ, PT ;  /* 0x000000ff0000720c */ /* 0x000fda0003f05270 */
[----:B0-----:R-:W0:Y:S01]  /*17330*/  @!P0 S2R R3, SR_CgaCtaId ;  /* 0x0000000000038919 */ /* 0x001e220000008800 */
[----:B------:R-:W-:-:S04]  /*17340*/  @!P0 MOV R0, 0x400 ;  /* 0x0000040000008802 */ /* 0x000fc80000000f00 */
[----:B0-----:R-:W-:-:S05]  /*17350*/  @!P0 LEA R0, R3, R0, 0x18 ;  /* 0x0000000003008211 */ /* 0x001fca00078ec0ff */
[----:B------:R0:W-:Y:S01]  /*17360*/  @!P0 STS.128 [R0+0x19cd0], R16 ;  /* 0x019cd01000008388 */ /* 0x0001e20000000c00 */
[----:B------:R-:W-:Y:S06]  /*17370*/  BAR.ARV 0x5, 0x200 ;  /* 0x0148000000007b1d */ /* 0x000fec0000002000 */
.L_x_8480:
[----:B------:R-:W-:Y:S02]  /*17380*/  ULDC UR4, c[0x0][0xc14] ;  /* 0x0003050000047ab9 */ /* 0x000fe40000000800 */
[----:B-1----:R-:W-:-:S13]  /*17390*/  ISETP.GE.AND P0, PT, R19, UR4, PT ;  /* 0x0000000413007c0c */ /* 0x002fda000bf06270 */
[----:B------:R-:W-:Y:S05]  /*173a0*/  @!P0 BRA `(.L_x_8492) ;  /* 0xffffffac00d48947 */ /* 0x000fea000383ffff */
[----:B------:R-:W-:Y:S05]  /*173b0*/  BSYNC B7 ;  /* 0x0000000000077941 */ /* 0x000fea0003800000 */
.L_x_8383:
[----:B0-----:R-:W3:Y:S01]  /*173c0*/  LDL.LU R0, [R1+0x2c] ;  /* 0x00002c0001007983 */ /* 0x001ee20000300800 */
[----:B------:R-:W-:Y:S01]  /*173d0*/  BSSY B0, `(.L_x_8493) ;  /* 0x000000b000007945 */ /* 0x000fe20003800000 */
[----:B------:R-:W0:Y:S01]  /*173e0*/  S2R R5, SR_CgaCtaId ;  /* 0x0000000000057919 */ /* 0x000e220000008800 */
[----:B---3--:R-:W-:-:S05]  /*173f0*/  VIADD R0, R0, 0x1 ;  /* 0x0000000100007836 */ /* 0x008fca0000000000 */
[----:B--2---:R-:W-:-:S04]  /*17400*/  LEA.HI R2, R0, R0, RZ, 0x1 ;  /* 0x0000000000027211 */ /* 0x004fc800078f08ff */
[----:B------:R-:W-:Y:S02]  /*17410*/  LOP3.LUT R3, R2, 0xfffffffe, RZ, 0xc0, !PT ;  /* 0xfffffffe02037812 */ /* 0x000fe400078ec0ff */
[----:B------:R-:W-:-:S03]  /*17420*/  MOV R2, 0x400 ;  /* 0x0000040000027802 */ /* 0x000fc60000000f00 */
[----:B------:R-:W-:Y:S01]  /*17430*/  IMAD.IADD R0, R0, 0x1, -R3 ;  /* 0x0000000100007824 */ /* 0x000fe200078e0a03 */
[----:B0-----:R-:W-:-:S04]  /*17440*/  LEA R7, R5, R2, 0x18 ;  /* 0x0000000205077211 */ /* 0x001fc800078ec0ff */
[----:B------:R-:W-:-:S04]  /*17450*/  SHF.L.U32 R0, R0, 0x1f, RZ ;  /* 0x0000001f00007819 */ /* 0x000fc800000006ff */
[----:B------:R-:W0:Y:S02]  /*17460*/  SYNCS.PHASECHK.TRANS64.TRYWAIT P0, [R7+URZ+0x19c20], R0 ;  /* 0x019c2000070075a7 */ /* 0x000e24000800017f */
[----:B0-----:R-:W-:Y:S05]  /*17470*/  @!P0 BRA `(.L_x_8494) ;  /* 0x0000001800e48947 */ /* 0x001fea0003800000 */
.L_x_8586:
[----:B------:R-:W-:Y:S05]  /*17480*/  BSYNC B0 ;  /* 0x0000000000007941 */ /* 0x000fea0003800000 */
.L_x_8493:
[----:B------:R-:W-:-:S03]  /*17490*/  UMOV UR4, 0xffffffff ;  /* 0xffffffff00047882 */ /* 0x000fc60000000000 */
[----:B------:R-:W-:Y:S05]  /*174a0*/  BRA.DIV UR4, `(.L_x_8495) ;  /* 0x0000001a04ec7947 */ /* 0x000fea000b800000 */
[----:B0-----:R-:W0:Y:S02]  /*174b0*/  S2R R0, SR_TID.X ;  /* 0x0000000000007919 */ /* 0x001e240000002100 */
[----:B0-----:R-:W-:-:S04]  /*174c0*/  SHF.R.U32.HI R0, RZ, 0x5, R0 ;  /* 0x00000005ff007819 */ /* 0x001fc80000011600 */
[----:B------:R-:W-:-:S05]  /*174d0*/  LOP3.LUT R0, R0, 0x3, RZ, 0xc0, !PT ;  /* 0x0000000300007812 */ /* 0x000fca00078ec0ff */
[----:B------:R0:W1:Y:S02]  /*174e0*/  SHFL.IDX PT, R14, R0, RZ, 0x1f ;  /* 0x00001fff000e7589 */ /* 0x00006400000e0000 */
.L_x_8589:
[----:B-1----:R-:W-:-:S13]  /*174f0*/  ISETP.NE.AND P0, PT, R14, RZ, PT ;  /* 0x000000ff0e00720c */ /* 0x002fda0003f05270 */
[----:B------:R-:W-:Y:S05]  /*17500*/  @P0 BRA `(.L_x_8252) ;  /* 0x0000000000a40947 */ /* 0x000fea0003800000 */
[----:B------:R-:W-:-:S03]  /*17510*/  UMOV UR4, 0xffffffff ;  /* 0xffffffff00047882 */ /* 0x000fc60000000000 */
[----:B------:R-:W-:Y:S05]  /*17520*/  BRA.DIV UR4, `(.L_x_8496) ;  /* 0x0000001e04007947 */ /* 0x000fea000b800000 */
[----:B------:R-:W-:-:S13]  /*17530*/  ELECT P6, URZ, PT ;  /* 0x00000000003f782f */ /* 0x000fda00038c0000 */
.L_x_8592:
[----:B------:R-:W-:Y:S05]  /*17540*/  @!P6 BRA `(.L_x_8252) ;  /* 0x000000000094e947 */ /* 0x000fea0003800000 */
[----:B0-----:R-:W2:Y:S02]  /*17550*/  LDL.LU R0, [R1+0x28] ;  /* 0x0000280001007983 */ /* 0x001ea40000300800 */
[----:B--2---:R-:W-:-:S04]  /*17560*/  LOP3.LUT R0, R0, 0x2, RZ, 0xfc, !PT ;  /* 0x0000000200007812 */ /* 0x004fc800078efcff */
[----:B------:R-:W-:-:S13]  /*17570*/  ISETP.NE.AND P0, PT, R0, 0x3, PT ;  /* 0x000000030000780c */ /* 0x000fda0003f05270 */
[----:B------:R-:W-:Y:S05]  /*17580*/  @!P0 BRA `(.L_x_8497) ;  /* 0x0000000000048947 */ /* 0x000fea0003800000 */
[----:B------:R-:W-:Y:S01]  /*17590*/  BPT.TRAP 0x1 ;  /* 0x000000040000795c */ /* 0x000fe20000300000 */
.L_x_8497:
        /* <DEDUP_REMOVED lines=12> */
.L_x_8593:
[----:B------:R-:W1:Y:S02]  /*17660*/  SYNCS.PHASECHK.TRANS64.TRYWAIT P1, [R3+URZ], R0 ;  /* 0x00000000030075a7 */ /* 0x000e64000802017f */
[----:B-1----:R-:W-:Y:S05]  /*17670*/  @!P1 BRA `(.L_x_8499) ;  /* 0x0000001800e09947 */ /* 0x002fea0003800000 */
.L_x_8594:
[----:B------:R-:W-:Y:S05]  /*17680*/  @!P0 BRA `(.L_x_8500) ;  /* 0x0000000000048947 */ /* 0x000fea0003800000 */
[----:B------:R-:W-:Y:S01]  /*17690*/  BPT.TRAP 0x1 ;  /* 0x000000040000795c */ /* 0x000fe20000300000 */
.L_x_8500:
[----:B-1----:R-:W-:-:S04]  /*176a0*/  IMAD R3, R22, 0x8, R7 ;  /* 0x0000000816037824 */ /* 0x002fc800078e0207 */
[----:B------:R-:W1:Y:S02]  /*176b0*/  SYNCS.PHASECHK.TRANS64.TRYWAIT P1, [R3+URZ+0x19c60], R4 ;  /* 0x019c6004030075a7 */ /* 0x000e64000802017f */
[----:B-1----:R-:W-:Y:S05]  /*176c0*/  @!P1 BRA `(.L_x_8501) ;  /* 0x0000001800e09947 */ /* 0x002fea0003800000 */
.L_x_8595:
[----:B------:R-:W-:Y:S05]  /*176d0*/  @!P0 BRA `(.L_x_8502) ;  /* 0x0000000000048947 */ /* 0x000fea0003800000 */
[----:B------:R-:W-:Y:S01]  /*176e0*/  BPT.TRAP 0x1 ;  /* 0x000000040000795c */ /* 0x000fe20000300000 */
.L_x_8502:
[----:B0-----:R-:W-:-:S04]  /*176f0*/  IMAD R5, R6, 0x8, R7 ;  /* 0x0000000806057824 */ /* 0x001fc800078e0207 */
[----:B------:R-:W0:Y:S02]  /*17700*/  SYNCS.PHASECHK.TRANS64.TRYWAIT P1, [R5+URZ+0x19c60], R0 ;  /* 0x019c6000050075a7 */ /* 0x000e24000802017f */
[----:B0-----:R-:W-:Y:S05]  /*17710*/  @!P1 BRA `(.L_x_8503) ;  /* 0x0000001800e09947 */ /* 0x001fea0003800000 */
.L_x_8596:
[----:B------:R-:W-:Y:S05]  /*17720*/  @!P0 BRA `(.L_x_8504) ;  /* 0x0000000000048947 */ /* 0x000fea0003800000 */
[----:B------:R-:W-:Y:S01]  /*17730*/  BPT.TRAP 0x1 ;  /* 0x000000040000795c */ /* 0x000fe20000300000 */
.L_x_8504:
[----:B------:R-:W2:Y:S02]  /*17740*/  SYNCS.PHASECHK.TRANS64.TRYWAIT P0, [R3+URZ+0x19c80], R4 ;  /* 0x019c8004030075a7 */ /* 0x000ea4000800017f */
[----:B--2---:R-:W-:Y:S05]  /*17750*/  @!P0 BRA `(.L_x_8505) ;  /* 0x0000001800e48947 */ /* 0x004fea0003800000 */
.L_x_8506:
[----:B---3--:R3:W4:Y:S02]  /*17760*/  SYNCS.PHASECHK.TRANS64.TRYWAIT P0, [R5+URZ+0x19c80], R0 ;  /* 0x019c8000050075a7 */ /* 0x008724000800017f */
[----:B----4-:R-:W-:Y:S05]  /*17770*/  @!P0 NANOSLEEP.SYNCS 0x989680 ;  /* 0x009896800000895d */ /* 0x010fea0003900000 */
[----:B------:R-:W4:Y:S02]  /*17780*/  @!P0 SYNCS.PHASECHK.TRANS64 P0, [R5+URZ+0x19c80], R0 ;  /* 0x019c8000050085a7 */ /* 0x000f24000800007f */
[----:B----4-:R-:W-:Y:S05]  /*17790*/  @!P0 BRA `(.L_x_8506) ;  /* 0xfffffffc00f08947 */ /* 0x010fea000383ffff */
.L_x_8252:
[----:B------:R-:W-:Y:S05]  /*177a0*/  BSYNC B8 ;  /* 0x0000000000087941 */ /* 0x000fea0003800000 */
.L_x_8249:
[----:B------:R-:W-:Y:S05]  /*177b0*/  EXIT ;  /* 0x000000000000794d */ /* 0x000fea0003800000 */
.L_x_8268:
[----:B0-----:R0:W1:Y:S02]  /*177c0*/  SYNCS.PHASECHK.TRANS64.TRYWAIT P5, [R89+URZ+0x19c90], R92 ;  /* 0x019c905c590075a7 */ /* 0x00106400080a017f */
[----:B-1----:R-:W-:Y:S05]  /*177d0*/  @!P5 NANOSLEEP.SYNCS 0x989680 ;  /* 0x009896800000d95d */ /* 0x002fea0003900000 */
[----:B------:R-:W1:Y:S02]  /*177e0*/  @!P5 SYNCS.PHASECHK.TRANS64 P5, [R89+URZ+0x19c90], R92 ;  /* 0x019c905c5900d5a7 */ /* 0x000e6400080a007f */
[----:B-1----:R-:W-:Y:S05]  /*177f0*/  @!P5 BRA `(.L_x_8268) ;  /* 0xfffffffc00f0d947 */ /* 0x002fea000383ffff */
[----:B------:R-:W-:Y:S05]  /*17800*/  BRA `(.L_x_8507) ;  /* 0xfffffeac00c87947 */ /* 0x000fea000383ffff */
.L_x_8284:
[----:B-1----:R1:W2:Y:S02]  /*17810*/  SYNCS.PHASECHK.TRANS64.TRYWAIT P5, [R89+URZ+0x19c90], R92 ;  /* 0x019c905c590075a7 */ /* 0x0022a400080a017f */
[----:B--2---:R-:W-:Y:S05]  /*17820*/  @!P5 NANOSLEEP.SYNCS 0x989680 ;  /* 0x009896800000d95d */ /* 0x004fea0003900000 */
[----:B------:R-:W2:Y:S02]  /*17830*/  @!P5 SYNCS.PHASECHK.TRANS64 P5, [R89+URZ+0x19c90], R92 ;  /* 0x019c905c5900d5a7 */ /* 0x000ea400080a007f */
[----:B--2---:R-:W-:Y:S05]  /*17840*/  @!P5 BRA `(.L_x_8284) ;  /* 0xfffffffc00f0d947 */ /* 0x004fea000383ffff */
[----:B------:R-:W-:Y:S05]  /*17850*/  BRA `(.L_x_8508) ;  /* 0xfffffec400e47947 */ /* 0x000fea000383ffff */
.L_x_8293:
[----:B0-----:R0:W1:Y:S02]  /*17860*/  SYNCS.PHASECHK.TRANS64.TRYWAIT P5, [R89+URZ+0x19c90], R92 ;  /* 0x019c905c590075a7 */ /* 0x00106400080a017f */
[----:B-1----:R-:W-:Y:S05]  /*17870*/  @!P5 NANOSLEEP.SYNCS 0x989680 ;  /* 0x009896800000d95d */ /* 0x002fea0003900000 */
[----:B------:R-:W1:Y:S02]  /*17880*/  @!P5 SYNCS.PHASECHK.TRANS64 P5, [R89+URZ+0x19c90], R92 ;  /* 0x019c905c5900d5a7 */ /* 0x000e6400080a007f */
[----:B-1----:R-:W-:Y:S05]  /*17890*/  @!P5 BRA `(.L_x_8293) ;  /* 0xfffffffc00f0d947 */ /* 0x002fea000383ffff */
[----:B------:R-:W-:Y:S05]  /*178a0*/  BRA `(.L_x_8509) ;  /* 0xfffffee800107947 */ /* 0x000fea000383ffff */
.L_x_8297:
[----:B--2---:R2:W3:Y:S02]  /*178b0*/  SYNCS.PHASECHK.TRANS64.TRYWAIT P5, [R89+URZ+0x19cb0], R92 ;  /* 0x019cb05c590075a7 */ /* 0x0044e400080a017f */
[----:B---3--:R-:W-:Y:S05]  /*178c0*/  @!P5 NANOSLEEP.SYNCS 0x989680 ;  /* 0x009896800000d95d */ /* 0x008fea0003900000 */
[----:B------:R-:W3:Y:S02]  /*178d0*/  @!P5 SYNCS.PHASECHK.TRANS64 P5, [R89+URZ+0x19cb0], R92 ;  /* 0x019cb05c5900d5a7 */ /* 0x000ee400080a007f */
[----:B---3--:R-:W-:Y:S05]  /*178e0*/  @!P5 BRA `(.L_x_8297) ;  /* 0xfffffffc00f0d947 */ /* 0x008fea000383ffff */
[----:B------:R-:W-:Y:S05]  /*178f0*/  BRA `(.L_x_8510) ;  /* 0xfffffee800807947 */ /* 0x000fea000383ffff */
.L_x_8317:
        /* <DEDUP_REMOVED lines=8> */
.L_x_8512:
[----:B------:R-:W-:Y:S05]  /*17980*/  BSYNC B1 ;  /* 0x0000000000017941 */ /* 0x000fea0003800000 */
.L_x_8511:
[----:B------:R-:W-:Y:S05]  /*17990*/  BRA `(.L_x_8513) ;  /* 0xfffffef800a87947 */ /* 0x000fea000383ffff */
.L_x_8318:
        /* <DEDUP_REMOVED lines=8> */
.L_x_8515:
[----:B------:R-:W-:Y:S05]  /*17a20*/  BSYNC B1 ;  /* 0x0000000000017941 */ /* 0x000fea0003800000 */
.L_x_8514:
[----:B------:R-:W-:Y:S05]  /*17a30*/  BRA `(.L_x_8516) ;  /* 0xfffffef800887947 */ /* 0x000fea000383ffff */
.L_x_8319:
        /* <DEDUP_REMOVED lines=8> */
.L_x_8518:
[----:B------:R-:W-:Y:S05]  /*17ac0*/  BSYNC B1 ;  /* 0x0000000000017941 */ /* 0x000fea0003800000 */
.L_x_8517:
[----:B------:R-:W-:Y:S05]  /*17ad0*/  BRA `(.L_x_8519) ;  /* 0xfffffef800687947 */ /* 0x000fea000383ffff */
.L_x_8320:
        /* <DEDUP_REMOVED lines=8> */
.L_x_8521:
[----:B------:R-:W-:Y:S05]  /*17b60*/  BSYNC B1 ;  /* 0x0000000000017941 */ /* 0x000fea0003800000 */
.L_x_8520:
[----:B------:R-:W-:Y:S05]  /*17b70*/  BRA `(.L_x_8522) ;  /* 0xfffffef800487947 */ /* 0x000fea000383ffff */
.L_x_8322:
[----:B-1----:R1:W2:Y:S02]  /*17b80*/  SYNCS.PHASECHK.TRANS64.TRYWAIT P0, [R18+URZ+0x19c00], R3 ;  /* 0x019c0003120075a7 */ /* 0x0022a4000800017f */
[----:B--2---:R-:W-:Y:S05]  /*17b90*/  @!P0 NANOSLEEP.SYNCS 0x989680 ;  /* 0x009896800000895d */ /* 0x004fea0003900000 */
[----:B------:R-:W2:Y:S02]  /*17ba0*/  @!P0 SYNCS.PHASECHK.TRANS64 P0, [R18+URZ+0x19c00], R3 ;  /* 0x019c0003120085a7 */ /* 0x000ea4000800007f */
[----:B--2---:R-:W-:Y:S05]  /*17bb0*/  @!P0 BRA `(.L_x_8322) ;  /* 0xfffffffc00f08947 */ /* 0x004fea000383ffff */
[----:B------:R-:W-:Y:S05]  /*17bc0*/  BRA `(.L_x_8523) ;  /* 0xfffffef800407947 */ /* 0x000fea000383ffff */
.L_x_8330:
        /* <DEDUP_REMOVED lines=8> */
.L_x_8525:
[----:B------:R-:W-:Y:S05]  /*17c50*/  BSYNC B1 ;  /* 0x0000000000017941 */ /* 0x000fea0003800000 */
.L_x_8524:
[----:B------:R-:W-:Y:S05]  /*17c60*/  BRA `(.L_x_8526) ;  /* 0xffffff1000787947 */ /* 0x000fea000383ffff */
.L_x_8331:
        /* <DEDUP_REMOVED lines=8> */
.L_x_8528:
[----:B------:R-:W-:Y:S05]  /*17cf0*/  BSYNC B1 ;  /* 0x0000000000017941 */ /* 0x000fea0003800000 */
.L_x_8527:
[----:B------:R-:W-:Y:S05]  /*17d00*/  BRA `(.L_x_8529) ;  /* 0xffffff1000587947 */ /* 0x000fea000383ffff */
.L_x_8332:
        /* <DEDUP_REMOVED lines=8> */
.L_x_8531:
[----:B------:R-:W-:Y:S05]  /*17d90*/  BSYNC B1 ;  /* 0x0000000000017941 */ /* 0x000fea0003800000 */
.L_x_8530:
[----:B------:R-:W-:Y:S05]  /*17da0*/  BRA `(.L_x_8532) ;  /* 0xffffff1000387947 */ /* 0x000fea000383ffff */
.L_x_8333:
        /* <DEDUP_REMOVED lines=8> */
.L_x_8534:
[----:B------:R-:W-:Y:S05]  /*17e30*/  BSYNC B1 ;  /* 0x0000000000017941 */ /* 0x000fea0003800000 */
.L_x_8533:
[----:B------:R-:W-:Y:S05]  /*17e40*/  BRA `(.L_x_8535) ;  /* 0xffffff1000187947 */ /* 0x000fea000383ffff */
.L_x_8335:
[----:B-1----:R1:W2:Y:S02]  /*17e50*/  SYNCS.PHASECHK.TRANS64.TRYWAIT P0, [R18+URZ+0x19c00], R3 ;  /* 0x019c0003120075a7 */ /* 0x0022a4000800017f */
[----:B--2---:R-:W-:Y:S05]  /*17e60*/  @!P0 NANOSLEEP.SYNCS 0x989680 ;  /* 0x009896800000895d */ /* 0x004fea0003900000 */
[----:B------:R-:W2:Y:S02]  /*17e70*/  @!P0 SYNCS.PHASECHK.TRANS64 P0, [R18+URZ+0x19c00], R3 ;  /* 0x019c0003120085a7 */ /* 0x000ea4000800007f */
[----:B--2---:R-:W-:Y:S05]  /*17e80*/  @!P0 BRA `(.L_x_8335) ;  /* 0xfffffffc00f08947 */ /* 0x004fea000383ffff */
[----:B------:R-:W-:Y:S05]  /*17e90*/  BRA `(.L_x_8536) ;  /* 0xffffff1000107947 */ /* 0x000fea000383ffff */
.L_x_8341:
[----:B-1----:R1:W3:Y:S02]  /*17ea0*/  SYNCS.PHASECHK.TRANS64.TRYWAIT P1, [R3+URZ+0x19c30], R4 ;  /* 0x019c3004030075a7 */ /* 0x0022e4000802017f */
[----:B---3--:R-:W-:Y:S05]  /*17eb0*/  @!P1 NANOSLEEP.SYNCS 0x989680 ;  /* 0x009896800000995d */ /* 0x008fea0003900000 */
[----:B------:R-:W3:Y:S02]  /*17ec0*/  @!P1 SYNCS.PHASECHK.TRANS64 P1, [R3+URZ+0x19c30], R4 ;  /* 0x019c3004030095a7 */ /* 0x000ee4000802007f */
[----:B---3--:R-:W-:Y:S05]  /*17ed0*/  @!P1 BRA `(.L_x_8341) ;  /* 0xfffffffc00f09947 */ /* 0x008fea000383ffff */
[----:B------:R-:W-:Y:S05]  /*17ee0*/  BRA `(.L_x_8340) ;  /* 0xffffff3000747947 */ /* 0x000fea000383ffff */
.L_x_8348:
[----:B-1----:R1:W2:Y:S02]  /*17ef0*/  SYNCS.PHASECHK.TRANS64.TRYWAIT P1, [R10+URZ+0x19c30], R9 ;  /* 0x019c30090a0075a7 */ /* 0x0022a4000802017f */
[----:B--2---:R-:W-:Y:S05]  /*17f00*/  @!P1 NANOSLEEP.SYNCS 0x989680 ;  /* 0x009896800000995d */ /* 0x004fea0003900000 */
[----:B------:R-:W2:Y:S02]  /*17f10*/  @!P1 SYNCS.PHASECHK.TRANS64 P1, [R10+URZ+0x19c30], R9 ;  /* 0x019c30090a0095a7 */ /* 0x000ea4000802007f */
[----:B--2---:R-:W-:Y:S05]  /*17f20*/  @!P1 BRA `(.L_x_8348) ;  /* 0xfffffffc00f09947 */ /* 0x004fea000383ffff */
[----:B------:R-:W-:Y:S05]  /*17f30*/  BRA `(.L_x_8347) ;  /* 0xffffff5400007947 */ /* 0x000fea000383ffff */
.L_x_8353:
[----:B---3--:R3:W4:Y:S02]  /*17f40*/  SYNCS.PHASECHK.TRANS64.TRYWAIT P1, [R12+URZ+0x19c50], R0 ;  /* 0x019c50000c0075a7 */ /* 0x008724000802017f */
[----:B----4-:R-:W-:Y:S05]  /*17f50*/  @!P1 NANOSLEEP.SYNCS 0x989680 ;  /* 0x009896800000995d */ /* 0x010fea0003900000 */
[----:B------:R-:W4:Y:S02]  /*17f60*/  @!P1 SYNCS.PHASECHK.TRANS64 P1, [R12+URZ+0x19c50], R0 ;  /* 0x019c50000c0095a7 */ /* 0x000f24000802007f */
[----:B----4-:R-:W-:Y:S05]  /*17f70*/  @!P1 BRA `(.L_x_8353) ;  /* 0xfffffffc00f09947 */ /* 0x010fea000383ffff */
[----:B------:R-:W-:Y:S05]  /*17f80*/  BRA `(.L_x_8352) ;  /* 0xffffff54008c7947 */ /* 0x000fea000383ffff */
.L_x_8360:
[----:B--2---:R2:W3:Y:S02]  /*17f90*/  SYNCS.PHASECHK.TRANS64.TRYWAIT P1, [R5+URZ+0x19c50], R8 ;  /* 0x019c5008050075a7 */ /* 0x0044e4000802017f */
[----:B---3--:R-:W-:Y:S05]  /*17fa0*/  @!P1 NANOSLEEP.SYNCS 0x989680 ;  /* 0x009896800000995d */ /* 0x008fea0003900000 */
[----:B------:R-:W3:Y:S02]  /*17fb0*/  @!P1 SYNCS.PHASECHK.TRANS64 P1, [R5+URZ+0x19c50], R8 ;  /* 0x019c5008050095a7 */ /* 0x000ee4000802007f */
[----:B---3--:R-:W-:Y:S05]  /*17fc0*/  @!P1 BRA `(.L_x_8360) ;  /* 0xfffffffc00f09947 */ /* 0x008fea000383ffff */
[----:B------:R-:W-:Y:S05]  /*17fd0*/  BRA `(.L_x_8359) ;  /* 0xffffff6c00fc7947 */ /* 0x000fea000383ffff */
.L_x_8387:
        /* <DEDUP_REMOVED lines=11> */
.L_x_8538:
[----:B------:R-:W-:Y:S05]  /*18090*/  BSYNC B1 ;  /* 0x0000000000017941 */ /* 0x000fea0003800000 */
.L_x_8537:
[----:B------:R-:W-:Y:S05]  /*180a0*/  BRA `(.L_x_8539) ;  /* 0xffffffa800247947 */ /* 0x000fea000383ffff */
.L_x_8389:
[----:B------:R-:W-:Y:S01]  /*180b0*/  BSSY B1, `(.L_x_8540) ;  /* 0x0000006000017945 */ /* 0x000fe20003800000 */
[----:B------:R-:W-:-:S07]  /*180c0*/  IMAD.MOV.U32 R15, RZ, RZ, -0x1 ;  /* 0xffffffffff0f7424 */ /* 0x000fce00078e00ff */
[----:B0-----:R-:W-:Y:S05]  /*180d0*/  WARPSYNC.COLLECTIVE R15, `(.L_x_8541) ;  /* 0x000000000f0c7348 */ /* 0x001fea0003c00000 */
[----:B------:R-:W-:Y:S02]  /*180e0*/  ELECT P6, UR62, PT ;  /* 0x00000000003e782f */ /* 0x000fe400038c0000 */
[----:B------:R-:W-:Y:S01]  /*180f0*/  MOV R14, UR62 ;  /* 0x0000003e000e7c02 */ /* 0x000fe20008000f00 */
[----:B0-----:R-:W-:Y:S10]  /*18100*/  ENDCOLLECTIVE ;  /* 0x000000000000791b */ /* 0x001ff40003800000 */
.L_x_8541:
[----:B------:R-:W-:Y:S05]  /*18110*/  BSYNC B1 ;  /* 0x0000000000017941 */ /* 0x000fea0003800000 */
.L_x_8540:
[----:B------:R-:W-:Y:S05]  /*18120*/  BRA `(.L_x_8388) ;  /* 0xffffffa8001c7947 */ /* 0x000fea000383ffff */
.L_x_8391:
[----:B0-----:R0:W1:Y:S02]  /*18130*/  SYNCS.PHASECHK.TRANS64.TRYWAIT P0, [R11+URZ+0x19c20], R6 ;  /* 0x019c20060b0075a7 */ /* 0x001064000800017f */
[----:B-1----:R-:W-:Y:S05]  /*18140*/  @!P0 NANOSLEEP.SYNCS 0x989680 ;  /* 0x009896800000895d */ /* 0x002fea0003900000 */
[----:B------:R-:W1:Y:S02]  /*18150*/  @!P0 SYNCS.PHASECHK.TRANS64 P0, [R11+URZ+0x19c20], R6 ;  /* 0x019c20060b0085a7 */ /* 0x000e64000800007f */
[----:B-1----:R-:W-:Y:S05]  /*18160*/  @!P0 BRA `(.L_x_8391) ;  /* 0xfffffffc00f08947 */ /* 0x002fea000383ffff */
[----:B------:R-:W-:Y:S05]  /*18170*/  BRA `(.L_x_8542) ;  /* 0xffffffa800387947 */ /* 0x000fea000383ffff */
.L_x_8395:
[----:B-1----:R1:W2:Y:S02]  /*18180*/  SYNCS.PHASECHK.TRANS64.TRYWAIT P0, [R9+URZ+0x19ca0], R12 ;  /* 0x019ca00c090075a7 */ /* 0x0022a4000800017f */
[----:B--2---:R-:W-:Y:S05]  /*18190*/  @!P0 NANOSLEEP.SYNCS 0x989680 ;  /* 0x009896800000895d */ /* 0x004fea0003900000 */
[----:B------:R-:W2:Y:S02]  /*181a0*/  @!P0 SYNCS.PHASECHK.TRANS64 P0, [R9+URZ+0x19ca0], R12 ;  /* 0x019ca00c090085a7 */ /* 0x000ea4000800007f */
[----:B--2---:R-:W-:Y:S05]  /*181b0*/  @!P0 BRA `(.L_x_8395) ;  /* 0xfffffffc00f08947 */ /* 0x004fea000383ffff */
[----:B------:R-:W-:Y:S05]  /*181c0*/  BRA `(.L_x_8543) ;  /* 0xffffffa800507947 */ /* 0x000fea000383ffff */
.L_x_8402:
[----:B0-----:R0:W2:Y:S02]  /*181d0*/  SYNCS.PHASECHK.TRANS64.TRYWAIT P0, [R9+URZ+0x19cc0], R12 ;  /* 0x019cc00c090075a7 */ /* 0x0010a4000800017f */
[----:B--2---:R-:W-:Y:S05]  /*181e0*/  @!P0 NANOSLEEP.SYNCS 0x989680 ;  /* 0x009896800000895d */ /* 0x004fea0003900000 */
[----:B------:R-:W2:Y:S02]  /*181f0*/  @!P0 SYNCS.PHASECHK.TRANS64 P0, [R9+URZ+0x19cc0], R12 ;  /* 0x019cc00c090085a7 */ /* 0x000ea4000800007f */
[----:B--2---:R-:W-:Y:S05]  /*18200*/  @!P0 BRA `(.L_x_8402) ;  /* 0xfffffffc00f08947 */ /* 0x004fea000383ffff */
[----:B------:R-:W-:Y:S05]  /*18210*/  BRA `(.L_x_8544) ;  /* 0xffffffac004c7947 */ /* 0x000fea000383ffff */
.L_x_8411:
[----:B-1----:R1:W2:Y:S02]  /*18220*/  SYNCS.PHASECHK.TRANS64.TRYWAIT P1, [R9+URZ+0x19ca0], R8 ;  /* 0x019ca008090075a7 */ /* 0x0022a4000802017f */
[----:B--2---:R-:W-:Y:S05]  /*18230*/  @!P1 NANOSLEEP.SYNCS 0x989680 ;  /* 0x009896800000995d */ /* 0x004fea0003900000 */
[----:B------:R-:W2:Y:S02]  /*18240*/  @!P1 SYNCS.PHASECHK.TRANS64 P1, [R9+URZ+0x19ca0], R8 ;  /* 0x019ca008090095a7 */ /* 0x000ea4000802007f */
[----:B--2---:R-:W-:Y:S05]  /*18250*/  @!P1 BRA `(.L_x_8411) ;  /* 0xfffffffc00f09947 */ /* 0x004fea000383ffff */
[----:B------:R-:W-:Y:S05]  /*18260*/  BRA `(.L_x_8545) ;  /* 0xffffffb000807947 */ /* 0x000fea000383ffff */
.L_x_8418:
[----:B0-----:R0:W2:Y:S02]  /*18270*/  SYNCS.PHASECHK.TRANS64.TRYWAIT P1, [R9+URZ+0x19cc0], R8 ;  /* 0x019cc008090075a7 */ /* 0x0010a4000802017f */
[----:B--2---:R-:W-:Y:S05]  /*18280*/  @!P1 NANOSLEEP.SYNCS 0x989680 ;  /* 0x009896800000995d */ /* 0x004fea0003900000 */
[----:B------:R-:W2:Y:S02]  /*18290*/  @!P1 SYNCS.PHASECHK.TRANS64 P1, [R9+URZ+0x19cc0], R8 ;  /* 0x019cc008090095a7 */ /* 0x000ea4000802007f */
[----:B--2---:R-:W-:Y:S05]  /*182a0*/  @!P1 BRA `(.L_x_8418) ;  /* 0xfffffffc00f09947 */ /* 0x004fea000383ffff */
[----:B------:R-:W-:Y:S05]  /*182b0*/  BRA `(.L_x_8546) ;  /* 0xffffffb400787947 */ /* 0x000fea000383ffff */
.L_x_8435:
        /* <DEDUP_REMOVED lines=11> */
.L_x_8548:
[----:B------:R-:W-:Y:S05]  /*18370*/  BSYNC B0 ;  /* 0x0000000000007941 */ /* 0x000fea0003800000 */
.L_x_8547:
[----:B------:R-:W-:Y:S05]  /*18380*/  BRA `(.L_x_8549) ;  /* 0xffffffc4003c7947 */ /* 0x000fea000383ffff */
.L_x_8437:
[----:B------:R-:W-:Y:S01]  /*18390*/  BSSY B0, `(.L_x_8550) ;  /* 0x0000006000007945 */ /* 0x000fe20003800000 */
[----:B------:R-:W-:-:S07]  /*183a0*/  IMAD.MOV.U32 R15, RZ, RZ, -0x1 ;  /* 0xffffffffff0f7424 */ /* 0x000fce00078e00ff */
[----:B0-----:R-:W-:Y:S05]  /*183b0*/  WARPSYNC.COLLECTIVE R15, `(.L_x_8551) ;  /* 0x000000000f0c7348 */ /* 0x001fea0003c00000 */
[----:B------:R-:W-:Y:S02]  /*183c0*/  ELECT P6, UR62, PT ;  /* 0x00000000003e782f */ /* 0x000fe400038c0000 */
[----:B------:R-:W-:Y:S01]  /*183d0*/  MOV R14, UR62 ;  /* 0x0000003e000e7c02 */ /* 0x000fe20008000f00 */
[----:B0-----:R-:W-:Y:S10]  /*183e0*/  ENDCOLLECTIVE ;  /* 0x000000000000791b */ /* 0x001ff40003800000 */
.L_x_8551:
[----:B------:R-:W-:Y:S05]  /*183f0*/  BSYNC B0 ;  /* 0x0000000000007941 */ /* 0x000fea0003800000 */
.L_x_8550:
[----:B------:R-:W-:Y:S05]  /*18400*/  BRA `(.L_x_8552) ;  /* 0xffffffc400347947 */ /* 0x000fea000383ffff */
.L_x_8440:
[----:B0-----:R0:W1:Y:S02]  /*18410*/  SYNCS.PHASECHK.TRANS64.TRYWAIT P2, [R5+URZ+0x19c80], R4 ;  /* 0x019c8004050075a7 */ /* 0x001064000804017f */
[----:B-1----:R-:W-:Y:S05]  /*18420*/  @!P2 NANOSLEEP.SYNCS 0x989680 ;  /* 0x009896800000a95d */ /* 0x002fea0003900000 */
[----:B------:R-:W1:Y:S02]  /*18430*/  @!P2 SYNCS.PHASECHK.TRANS64 P2, [R5+URZ+0x19c80], R4 ;  /* 0x019c80040500a5a7 */ /* 0x000e64000804007f */
[----:B-1----:R-:W-:Y:S05]  /*18440*/  @!P2 BRA `(.L_x_8440) ;  /* 0xfffffffc00f0a947 */ /* 0x002fea000383ffff */
[----:B------:R-:W-:Y:S05]  /*18450*/  BRA `(.L_x_8553) ;  /* 0xffffffc400987947 */ /* 0x000fea000383ffff */
.L_x_8442:
[----:B-1----:R1:W2:Y:S02]  /*18460*/  SYNCS.PHASECHK.TRANS64.TRYWAIT P2, [R5+URZ+0x19c40], R4 ;  /* 0x019c4004050075a7 */ /* 0x0022a4000804017f */
[----:B--2---:R-:W-:Y:S05]  /*18470*/  @!P2 NANOSLEEP.SYNCS 0x989680 ;  /* 0x009896800000a95d */ /* 0x004fea0003900000 */
[----:B------:R-:W2:Y:S02]  /*18480*/  @!P2 SYNCS.PHASECHK.TRANS64 P2, [R5+URZ+0x19c40], R4 ;  /* 0x019c40040500a5a7 */ /* 0x000ea4000804007f */
[----:B--2---:R-:W-:Y:S05]  /*18490*/  @!P2 BRA `(.L_x_8442) ;  /* 0xfffffffc00f0a947 */ /* 0x004fea000383ffff */
[----:B------:R-:W-:Y:S05]  /*184a0*/  BRA `(.L_x_8554) ;  /* 0xffffffc800107947 */ /* 0x000fea000383ffff */
.L_x_8445:
[----:B0-----:R0:W1:Y:S02]  /*184b0*/  SYNCS.PHASECHK.TRANS64.TRYWAIT P0, [R28+URZ+0x19c20], R3 ;  /* 0x019c20031c0075a7 */ /* 0x001064000800017f */
[----:B-1----:R-:W-:Y:S05]  /*184c0*/  @!P0 NANOSLEEP.SYNCS 0x989680 ;  /* 0x009896800000895d */ /* 0x002fea0003900000 */
[----:B------:R-:W1:Y:S02]  /*184d0*/  @!P0 SYNCS.PHASECHK.TRANS64 P0, [R28+URZ+0x19c20], R3 ;  /* 0x019c20031c0085a7 */ /* 0x000e64000800007f */
[----:B-1----:R-:W-:Y:S05]  /*184e0*/  @!P0 BRA `(.L_x_8445) ;  /* 0xfffffffc00f08947 */ /* 0x002fea000383ffff */
[----:B------:R-:W-:Y:S05]  /*184f0*/  BRA `(.L_x_8555) ;  /* 0xffffffcc00307947 */ /* 0x000fea000383ffff */
.L_x_8451:
[----:B0-----:R0:W1:Y:S02]  /*18500*/  SYNCS.PHASECHK.TRANS64.TRYWAIT P0, [R5+URZ+0x19c80], R4 ;  /* 0x019c8004050075a7 */ /* 0x001064000800017f */
[----:B-1----:R-:W-:Y:S05]  /*18510*/  @!P0 NANOSLEEP.SYNCS 0x989680 ;  /* 0x009896800000895d */ /* 0x002fea0003900000 */
[----:B------:R-:W1:Y:S02]  /*18520*/  @!P0 SYNCS.PHASECHK.TRANS64 P0, [R5+URZ+0x19c80], R4 ;  /* 0x019c8004050085a7 */ /* 0x000e64000800007f */
[----:B-1----:R-:W-:Y:S05]  /*18530*/  @!P0 BRA `(.L_x_8451) ;  /* 0xfffffffc00f08947 */ /* 0x002fea000383ffff */
[----:B------:R-:W-:Y:S05]  /*18540*/  BRA `(.L_x_8556) ;  /* 0xffffffcc00d47947 */ /* 0x000fea000383ffff */
.L_x_8458:
[----:B-1----:R1:W2:Y:S02]  /*18550*/  SYNCS.PHASECHK.TRANS64.TRYWAIT P0, [R5+URZ+0x19c40], R4 ;  /* 0x019c4004050075a7 */ /* 0x0022a4000800017f */
[----:B--2---:R-:W-:Y:S05]  /*18560*/  @!P0 NANOSLEEP.SYNCS 0x989680 ;  /* 0x009896800000895d */ /* 0x004fea0003900000 */
[----:B------:R-:W2:Y:S02]  /*18570*/  @!P0 SYNCS.PHASECHK.TRANS64 P0, [R5+URZ+0x19c40], R4 ;  /* 0x019c4004050085a7 */ /* 0x000ea4000800007f */
[----:B--2---:R-:W-:Y:S05]  /*18580*/  @!P0 BRA `(.L_x_8458) ;  /* 0xfffffffc00f08947 */ /* 0x004fea000383ffff */
[----:B------:R-:W-:Y:S05]  /*18590*/  BRA `(.L_x_8557) ;  /* 0xffffffd000cc7947 */ /* 0x000fea000383ffff */
.L_x_8466:
[----:B0-----:R0:W1:Y:S02]  /*185a0*/  SYNCS.PHASECHK.TRANS64.TRYWAIT P2, [R13+URZ+0x19c70], R3 ;  /* 0x019c70030d0075a7 */ /* 0x001064000804017f */
[----:B-1----:R-:W-:Y:S05]  /*185b0*/  @!P2 NANOSLEEP.SYNCS 0x989680 ;  /* 0x009896800000a95d */ /* 0x002fea0003900000 */
[----:B------:R-:W1:Y:S02]  /*185c0*/  @!P2 SYNCS.PHASECHK.TRANS64 P2, [R13+URZ+0x19c70], R3 ;  /* 0x019c70030d00a5a7 */ /* 0x000e64000804007f */
[----:B-1----:R-:W-:Y:S05]  /*185d0*/  @!P2 BRA `(.L_x_8466) ;  /* 0xfffffffc00f0a947 */ /* 0x002fea000383ffff */
[----:B------:R-:W-:Y:S05]  /*185e0*/  BRA `(.L_x_8558) ;  /* 0xffffffd400e07947 */ /* 0x000fea000383ffff */
.L_x_8468:
[----:B0-----:R0:W1:Y:S02]  /*185f0*/  SYNCS.PHASECHK.TRANS64.TRYWAIT P2, [R13+URZ+0x19c60], R4 ;  /* 0x019c60040d0075a7 */ /* 0x001064000804017f */
[----:B-1----:R-:W-:Y:S05]  /*18600*/  @!P2 NANOSLEEP.SYNCS 0x989680 ;  /* 0x009896800000a95d */ /* 0x002fea0003900000 */
[----:B------:R-:W1:Y:S02]  /*18610*/  @!P2 SYNCS.PHASECHK.TRANS64 P2, [R13+URZ+0x19c60], R4 ;  /* 0x019c60040d00a5a7 */ /* 0x000e64000804007f */
[----:B-1----:R-:W-:Y:S05]  /*18620*/  @!P2 BRA `(.L_x_8468) ;  /* 0xfffffffc00f0a947 */ /* 0x002fea000383ffff */
[----:B------:R-:W-:Y:S05]  /*18630*/  BRA `(.L_x_8559) ;  /* 0xffffffd400e87947 */ /* 0x000fea000383ffff */
.L_x_8475:
[----:B0-----:R0:W2:Y:S02]  /*18640*/  SYNCS.PHASECHK.TRANS64.TRYWAIT P0, [R0+URZ+0x19c70], R3 ;  /* 0x019c7003000075a7 */ /* 0x0010a4000800017f */
[----:B--2---:R-:W-:Y:S05]  /*18650*/  @!P0 NANOSLEEP.SYNCS 0x989680 ;  /* 0x009896800000895d */ /* 0x004fea0003900000 */
[----:B------:R-:W2:Y:S02]  /*18660*/  @!P0 SYNCS.PHASECHK.TRANS64 P0, [R0+URZ+0x19c70], R3 ;  /* 0x019c7003000085a7 */ /* 0x000ea4000800007f */
[----:B--2---:R-:W-:Y:S05]  /*18670*/  @!P0 BRA `(.L_x_8475) ;  /* 0xfffffffc00f08947 */ /* 0x004fea000383ffff */
[----:B------:R-:W-:Y:S05]  /*18680*/  BRA `(.L_x_8560) ;  /* 0xffffffdc00787947 */ /* 0x000fea000383ffff */
.L_x_8477:
[----:B0-----:R0:W2:Y:S02]  /*18690*/  SYNCS.PHASECHK.TRANS64.TRYWAIT P0, [R0+URZ+0x19c60], R3 ;  /* 0x019c6003000075a7 */ /* 0x0010a4000800017f */
[----:B--2---:R-:W-:Y:S05]  /*186a0*/  @!P0 NANOSLEEP.SYNCS 0x989680 ;  /* 0x009896800000895d */ /* 0x004fea0003900000 */
[----:B------:R-:W2:Y:S02]  /*186b0*/  @!P0 SYNCS.PHASECHK.TRANS64 P0, [R0+URZ+0x19c60], R3 ;  /* 0x019c6003000085a7 */ /* 0x000ea4000800007f */
[----:B--2---:R-:W-:Y:S05]  /*186c0*/  @!P0 BRA `(.L_x_8477) ;  /* 0xfffffffc00f08947 */ /* 0x004fea000383ffff */
[----:B------:R-:W-:Y:S05]  /*186d0*/  BRA `(.L_x_8561) ;  /* 0xffffffdc007c7947 */ /* 0x000fea000383ffff */
.L_x_8481:
[----:B------:R-:W-:Y:S01]  /*186e0*/  BSSY B0, `(.L_x_8562) ;  /* 0x0000008000007945 */ /* 0x000fe20003800000 */
[----:B------:R-:W-:Y:S02]  /*186f0*/  IMAD.MOV.U32 R13, RZ, RZ, R16 ;  /* 0x000000ffff0d7224 */ /* 0x000fe400078e0010 */
[----:B------:R-:W-:Y:S02]  /*18700*/  IMAD.MOV.U32 R12, RZ, RZ, RZ ;  /* 0x000000ffff0c7224 */ /* 0x000fe400078e00ff */
[----:B0-----:R-:W-:Y:S02]  /*18710*/  IMAD.MOV.U32 R11, RZ, RZ, 0x1f ;  /* 0x0000001fff0b7424 */ /* 0x001fe400078e00ff */
[----:B------:R-:W-:-:S07]  /*18720*/  IMAD.MOV.U32 R15, RZ, RZ, -0x1 ;  /* 0xffffffffff0f7424 */ /* 0x000fce00078e00ff */
[----:B------:R-:W-:Y:S05]  /*18730*/  WARPSYNC.COLLECTIVE R15, `(.L_x_8563) ;  /* 0x000000000f087348 */ /* 0x000fea0003c00000 */
[----:B------:R0:W1:Y:S02]  /*18740*/  SHFL.IDX P6, R14, R13, R12, R11 ;  /* 0x0000000c0d0e7389 */ /* 0x00006400000c000b */
[----:B01----:R-:W-:Y:S01]  /*18750*/  ENDCOLLECTIVE ;  /* 0x000000000000791b */ /* 0x003fe20003800000 */
.L_x_8563:
[----:B------:R-:W-:Y:S05]  /*18760*/  BSYNC B0 ;  /* 0x0000000000007941 */ /* 0x000fea0003800000 */
.L_x_8562:
        /* <DEDUP_REMOVED lines=9> */
.L_x_8564:
        /* <DEDUP_REMOVED lines=18> */
.L_x_8565:
[----:B------:R-:W-:Y:S01]  /*18920*/  IMAD.MOV.U32 R12, RZ, RZ, 0x2 ;  /* 0x00000002ff0c7424 */ /* 0x000fe200078e00ff */
[----:B------:R-:W-:-:S05]  /*18930*/  SEL R5, R14, RZ, P1 ;  /* 0x000000ff0e057207 */ /* 0x000fca0000800000 */
[----:B------:R-:W-:-:S04]  /*18940*/  IMAD.IADD R5, R2, 0x1, R5 ;  /* 0x0000000102057824 */ /* 0x000fc800078e0205 */
[----:B------:R-:W-:-:S07]  /*18950*/  IMAD.MOV.U32 R13, RZ, RZ, R5 ;  /* 0x000000ffff0d7224 */ /* 0x000fce00078e0005 */
[----:B------:R-:W-:Y:S05]  /*18960*/  WARPSYNC.COLLECTIVE R15, `(.L_x_8566) ;  /* 0x000000000f087348 */ /* 0x000fea0003c00000 */
[----:B------:R0:W1:Y:S02]  /*18970*/  SHFL.UP P6, R14, R13, R12, R11 ;  /* 0x0400000c0d0e7389 */ /* 0x00006400000c000b */
[----:B01----:R-:W-:Y:S01]  /*18980*/  ENDCOLLECTIVE ;  /* 0x000000000000791b */ /* 0x003fe20003800000 */
.L_x_8566:
[----:B------:R-:W-:Y:S01]  /*18990*/  IMAD.MOV.U32 R12, RZ, RZ, 0x4 ;  /* 0x00000004ff0c7424 */ /* 0x000fe200078e00ff */
[----:B------:R-:W-:-:S05]  /*189a0*/  SEL R6, R14, RZ, P2 ;  /* 0x000000ff0e067207 */ /* 0x000fca0001000000 */
[----:B------:R-:W-:-:S04]  /*189b0*/  IMAD.IADD R6, R5, 0x1, R6 ;  /* 0x0000000105067824 */ /* 0x000fc800078e0206 */
[----:B------:R-:W-:-:S07]  /*189c0*/  IMAD.MOV.U32 R13, RZ, RZ, R6 ;  /* 0x000000ffff0d7224 */ /* 0x000fce00078e0006 */
[----:B------:R-:W-:Y:S05]  /*189d0*/  WARPSYNC.COLLECTIVE R15, `(.L_x_8567) ;  /* 0x000000000f087348 */ /* 0x000fea0003c00000 */
[----:B------:R0:W1:Y:S02]  /*189e0*/  SHFL.UP P6, R14, R13, R12, R11 ;  /* 0x0400000c0d0e7389 */ /* 0x00006400000c000b */
[----:B01----:R-:W-:Y:S01]  /*189f0*/  ENDCOLLECTIVE ;  /* 0x000000000000791b */ /* 0x003fe20003800000 */
.L_x_8567:
[----:B------:R-:W-:Y:S01]  /*18a00*/  IMAD.MOV.U32 R12, RZ, RZ, 0x8 ;  /* 0x00000008ff0c7424 */ /* 0x000fe200078e00ff */
[----:B------:R-:W-:-:S05]  /*18a10*/  SEL R7, R14, RZ, P3 ;  /* 0x000000ff0e077207 */ /* 0x000fca0001800000 */
[----:B------:R-:W-:-:S04]  /*18a20*/  IMAD.IADD R7, R6, 0x1, R7 ;  /* 0x0000000106077824 */ /* 0x000fc800078e0207 */
[----:B------:R-:W-:-:S07]  /*18a30*/  IMAD.MOV.U32 R13, RZ, RZ, R7 ;  /* 0x000000ffff0d7224 */ /* 0x000fce00078e0007 */
[----:B------:R-:W-:Y:S05]  /*18a40*/  WARPSYNC.COLLECTIVE R15, `(.L_x_8568) ;  /* 0x000000000f087348 */ /* 0x000fea0003c00000 */
[----:B------:R0:W1:Y:S02]  /*18a50*/  SHFL.UP P6, R14, R13, R12, R11 ;  /* 0x0400000c0d0e7389 */ /* 0x00006400000c000b */
[----:B01----:R-:W-:Y:S01]  /*18a60*/  ENDCOLLECTIVE ;  /* 0x000000000000791b */ /* 0x003fe20003800000 */
.L_x_8568:
[----:B------:R-:W-:Y:S01]  /*18a70*/  IMAD.MOV.U32 R12, RZ, RZ, 0x10 ;  /* 0x00000010ff0c7424 */ /* 0x000fe200078e00ff */
[----:B------:R-:W-:-:S05]  /*18a80*/  SEL R14, R14, RZ, P4 ;  /* 0x000000ff0e0e7207 */ /* 0x000fca0002000000 */
[----:B------:R-:W-:-:S04]  /*18a90*/  IMAD.IADD R5, R7, 0x1, R14 ;  /* 0x0000000107057824 */ /* 0x000fc800078e020e */
[----:B------:R-:W-:-:S07]  /*18aa0*/  IMAD.MOV.U32 R13, RZ, RZ, R5 ;  /* 0x000000ffff0d7224 */ /* 0x000fce00078e0005 */
[----:B------:R-:W-:Y:S05]  /*18ab0*/  WARPSYNC.COLLECTIVE R15, `(.L_x_8569) ;  /* 0x000000000f087348 */ /* 0x000fea0003c00000 */
[----:B------:R0:W1:Y:S02]  /*18ac0*/  SHFL.UP P6, R14, R13, R12, R11 ;  /* 0x0400000c0d0e7389 */ /* 0x00006400000c000b */
[----:B01----:R-:W-:Y:S01]  /*18ad0*/  ENDCOLLECTIVE ;  /* 0x000000000000791b */ /* 0x003fe20003800000 */
.L_x_8569:
        /* <DEDUP_REMOVED lines=8> */
.L_x_8570:
[----:B------:R-:W-:Y:S05]  /*18b60*/  BRA `(.L_x_8571) ;  /* 0xffffffe000547947 */ /* 0x000fea000383ffff */
.L_x_8486:
[----:B------:R-:W-:Y:S01]  /*18b70*/  BSSY B0, `(.L_x_8572) ;  /* 0x0000008000007945 */ /* 0x000fe20003800000 */
[----:B-----5:R-:W-:Y:S02]  /*18b80*/  IMAD.MOV.U32 R13, RZ, RZ, R2 ;  /* 0x000000ffff0d7224 */ /* 0x020fe400078e0002 */
[----:B------:R-:W-:Y:S02]  /*18b90*/  IMAD.MOV.U32 R12, RZ, RZ, 0x1 ;  /* 0x00000001ff0c7424 */ /* 0x000fe400078e00ff */
[----:B------:R-:W-:Y:S02]  /*18ba0*/  IMAD.MOV.U32 R11, RZ, RZ, RZ ;  /* 0x000000ffff0b7224 */ /* 0x000fe400078e00ff */
[----:B------:R-:W-:-:S07]  /*18bb0*/  IMAD.MOV.U32 R15, RZ, RZ, -0x1 ;  /* 0xffffffffff0f7424 */ /* 0x000fce00078e00ff */
[----:B01----:R-:W-:Y:S05]  /*18bc0*/  WARPSYNC.COLLECTIVE R15, `(.L_x_8573) ;  /* 0x000000000f087348 */ /* 0x003fea0003c00000 */
[----:B------:R2:W3:Y:S02]  /*18bd0*/  SHFL.UP P6, R14, R13, R12, R11 ;  /* 0x0400000c0d0e7389 */ /* 0x0004e400000c000b */
[----:B0123--:R-:W-:Y:S01]  /*18be0*/  ENDCOLLECTIVE ;  /* 0x000000000000791b */ /* 0x00ffe20003800000 */
.L_x_8573:
[----:B------:R-:W-:Y:S05]  /*18bf0*/  BSYNC B0 ;  /* 0x0000000000007941 */ /* 0x000fea0003800000 */
.L_x_8572:
        /* <DEDUP_REMOVED lines=8> */
.L_x_8574:
[----:B------:R-:W-:Y:S01]  /*18c80*/  IMAD.MOV.U32 R12, RZ, RZ, 0x4 ;  /* 0x00000004ff0c7424 */ /* 0x000fe200078e00ff */
[----:B------:R-:W-:-:S05]  /*18c90*/  SEL R14, R14, RZ, P2 ;  /* 0x000000ff0e0e7207 */ /* 0x000fca0001000000 */
[----:B------:R-:W-:-:S04]  /*18ca0*/  IMAD.IADD R3, R13, 0x1, R14 ;  /* 0x000000010d037824 */ /* 0x000fc800078e020e */
[----:B------:R-:W-:-:S07]  /*18cb0*/  IMAD.MOV.U32 R13, RZ, RZ, R3 ;  /* 0x000000ffff0d7224 */ /* 0x000fce00078e0003 */
[----:B------:R-:W-:Y:S05]  /*18cc0*/  WARPSYNC.COLLECTIVE R15, `(.L_x_8575) ;  /* 0x000000000f087348 */ /* 0x000fea0003c00000 */
[----:B------:R0:W1:Y:S02]  /*18cd0*/  SHFL.UP P6, R14, R13, R12, R11 ;  /* 0x0400000c0d0e7389 */ /* 0x00006400000c000b */
[----:B01----:R-:W-:Y:S01]  /*18ce0*/  ENDCOLLECTIVE ;  /* 0x000000000000791b */ /* 0x003fe20003800000 */
.L_x_8575:
[----:B------:R-:W-:Y:S01]  /*18cf0*/  IMAD.MOV.U32 R12, RZ, RZ, 0x8 ;  /* 0x00000008ff0c7424 */ /* 0x000fe200078e00ff */
[----:B------:R-:W-:-:S05]  /*18d00*/  SEL R14, R14, RZ, P3 ;  /* 0x000000ff0e0e7207 */ /* 0x000fca0001800000 */
[----:B------:R-:W-:-:S04]  /*18d10*/  IMAD.IADD R5, R3, 0x1, R14 ;  /* 0x0000000103057824 */ /* 0x000fc800078e020e */
[----:B------:R-:W-:-:S07]  /*18d20*/  IMAD.MOV.U32 R13, RZ, RZ, R5 ;  /* 0x000000ffff0d7224 */ /* 0x000fce00078e0005 */
[----:B------:R-:W-:Y:S05]  /*18d30*/  WARPSYNC.COLLECTIVE R15, `(.L_x_8576) ;  /* 0x000000000f087348 */ /* 0x000fea0003c00000 */
[----:B------:R0:W1:Y:S02]  /*18d40*/  SHFL.UP P6, R14, R13, R12, R11 ;  /* 0x0400000c0d0e7389 */ /* 0x00006400000c000b */
[----:B01----:R-:W-:Y:S01]  /*18d50*/  ENDCOLLECTIVE ;  /* 0x000000000000791b */ /* 0x003fe20003800000 */
.L_x_8576:
[----:B------:R-:W-:Y:S01]  /*18d60*/  IMAD.MOV.U32 R12, RZ, RZ, 0x10 ;  /* 0x00000010ff0c7424 */ /* 0x000fe200078e00ff */
[----:B------:R-:W-:-:S05]  /*18d70*/  SEL R6, R14, RZ, P4 ;  /* 0x000000ff0e067207 */ /* 0x000fca0002000000 */
[----:B------:R-:W-:-:S04]  /*18d80*/  IMAD.IADD R6, R5, 0x1, R6 ;  /* 0x0000000105067824 */ /* 0x000fc800078e0206 */
[----:B------:R-:W-:-:S07]  /*18d90*/  IMAD.MOV.U32 R13, RZ, RZ, R6 ;  /* 0x000000ffff0d7224 */ /* 0x000fce00078e0006 */
[----:B------:R-:W-:Y:S05]  /*18da0*/  WARPSYNC.COLLECTIVE R15, `(.L_x_8577) ;  /* 0x000000000f087348 */ /* 0x000fea0003c00000 */
[----:B------:R0:W1:Y:S02]  /*18db0*/  SHFL.UP P6, R14, R13, R12, R11 ;  /* 0x0400000c0d0e7389 */ /* 0x00006400000c000b */
[----:B01----:R-:W-:Y:S01]  /*18dc0*/  ENDCOLLECTIVE ;  /* 0x000000000000791b */ /* 0x003fe20003800000 */
.L_x_8577:
        /* <DEDUP_REMOVED lines=8> */
.L_x_8578:
[----:B------:R-:W-:Y:S05]  /*18e50*/  BRA `(.L_x_8579) ;  /* 0xffffffe000347947 */ /* 0x000fea000383ffff */
.L_x_8488:
[----:B------:R-:W-:Y:S01]  /*18e60*/  BSSY B0, `(.L_x_8580) ;  /* 0x0000006000007945 */ /* 0x000fe20003800000 */
[----:B------:R-:W-:Y:S01]  /*18e70*/  PLOP3.LUT P6, PT, P6, PT, PT, 0x8, 0x0 ;  /* 0x000000000000781c */ /* 0x000fe200037ce170 */
[----:B------:R-:W-:-:S12]  /*18e80*/  IMAD.MOV.U32 R15, RZ, RZ, -0x1 ;  /* 0xffffffffff0f7424 */ /* 0x000fd800078e00ff */
[----:B0-----:R-:W-:Y:S05]  /*18e90*/  WARPSYNC.COLLECTIVE R15, `(.L_x_8581) ;  /* 0x000000000f087348 */ /* 0x001fea0003c00000 */
[----:B------:R-:W-:Y:S01]  /*18ea0*/  VOTE.ANY R14, PT, P6 ;  /* 0x00000000000e7806 */ /* 0x000fe200030e0100 */
[----:B0-----:R-:W-:Y:S06]  /*18eb0*/  ENDCOLLECTIVE ;  /* 0x000000000000791b */ /* 0x001fec0003800000 */
.L_x_8581:
[----:B------:R-:W-:Y:S05]  /*18ec0*/  BSYNC B0 ;  /* 0x0000000000007941 */ /* 0x000fea0003800000 */
.L_x_8580:
        /* <DEDUP_REMOVED lines=9> */
.L_x_8582:
[----:B------:R-:W-:Y:S01]  /*18f60*/  IMAD.MOV.U32 R17, RZ, RZ, R14 ;  /* 0x000000ffff117224 */ /* 0x000fe200078e000e */
[----:B------:R-:W-:Y:S06]  /*18f70*/  BRA `(.L_x_8583) ;  /* 0xffffffe000247947 */ /* 0x000fec000383ffff */
.L_x_8490:
[----:B------:R-:W-:Y:S01]  /*18f80*/  BSSY B0, `(.L_x_8584) ;  /* 0x0000007000007945 */ /* 0x000fe20003800000 */
[----:B------:R-:W-:Y:S02]  /*18f90*/  IMAD.MOV.U32 R13, RZ, RZ, R3 ;  /* 0x000000ffff0d7224 */ /* 0x000fe400078e0003 */
[----:B------:R-:W-:Y:S02]  /*18fa0*/  IMAD.MOV.U32 R11, RZ, RZ, 0x1f ;  /* 0x0000001fff0b7424 */ /* 0x000fe400078e00ff */
[----:B------:R-:W-:-:S07]  /*18fb0*/  IMAD.MOV.U32 R15, RZ, RZ, -0x1 ;  /* 0xffffffffff0f7424 */ /* 0x000fce00078e00ff */
[----:B012---:R-:W-:Y:S05]  /*18fc0*/  WARPSYNC.COLLECTIVE R15, `(.L_x_8585) ;  /* 0x000000000f087348 */ /* 0x007fea0003c00000 */
[----:B------:R3:W4:Y:S02]  /*18fd0*/  SHFL.IDX P6, R14, R13, R12, R11 ;  /* 0x0000000c0d0e7389 */ /* 0x00072400000c000b */
[----:B01234-:R-:W-:Y:S01]  /*18fe0*/  ENDCOLLECTIVE ;  /* 0x000000000000791b */ /* 0x01ffe20003800000 */
.L_x_8585:
[----:B------:R-:W-:Y:S05]  /*18ff0*/  BSYNC B0 ;  /* 0x0000000000007941 */ /* 0x000fea0003800000 */
.L_x_8584:
[----:B------:R-:W-:Y:S05]  /*19000*/  BRA `(.L_x_8489) ;  /* 0xffffffe0001c7947 */ /* 0x000fea000383ffff */
.L_x_8494:
[----:B0-----:R0:W1:Y:S02]  /*19010*/  SYNCS.PHASECHK.TRANS64.TRYWAIT P0, [R7+URZ+0x19c20], R0 ;  /* 0x019c2000070075a7 */ /* 0x001064000800017f */
[----:B-1----:R-:W-:Y:S05]  /*19020*/  @!P0 NANOSLEEP.SYNCS 0x989680 ;  /* 0x009896800000895d */ /* 0x002fea0003900000 */
[----:B------:R-:W1:Y:S02]  /*19030*/  @!P0 SYNCS.PHASECHK.TRANS64 P0, [R7+URZ+0x19c20], R0 ;  /* 0x019c2000070085a7 */ /* 0x000e64000800007f */
[----:B-1----:R-:W-:Y:S05]  /*19040*/  @!P0 BRA `(.L_x_8494) ;  /* 0xfffffffc00f08947 */ /* 0x002fea000383ffff */
[----:B------:R-:W-:Y:S05]  /*19050*/  BRA `(.L_x_8586) ;  /* 0xffffffe400087947 */ /* 0x000fea000383ffff */
.L_x_8495:
        /* <DEDUP_REMOVED lines=11> */
.L_x_8588:
[----:B------:R-:W-:Y:S05]  /*19110*/  BSYNC B0 ;  /* 0x0000000000007941 */ /* 0x000fea0003800000 */
.L_x_8587:
[----:B------:R-:W-:Y:S05]  /*19120*/  BRA `(.L_x_8589) ;  /* 0xffffffe000f07947 */ /* 0x000fea000383ffff */
.L_x_8496:
[----:B------:R-:W-:Y:S01]  /*19130*/  BSSY B0, `(.L_x_8590) ;  /* 0x0000006000007945 */ /* 0x000fe20003800000 */
[----:B------:R-:W-:-:S07]  /*19140*/  IMAD.MOV.U32 R15, RZ, RZ, -0x1 ;  /* 0xffffffffff0f7424 */ /* 0x000fce00078e00ff */
[----:B0-----:R-:W-:Y:S05]  /*19150*/  WARPSYNC.COLLECTIVE R15, `(.L_x_8591) ;  /* 0x000000000f0c7348 */ /* 0x001fea0003c00000 */
[----:B------:R-:W-:Y:S02]  /*19160*/  ELECT P6, UR62, PT ;  /* 0x00000000003e782f */ /* 0x000fe400038c0000 */
[----:B------:R-:W-:Y:S01]  /*19170*/  MOV R14, UR62 ;  /* 0x0000003e000e7c02 */ /* 0x000fe20008000f00 */
[----:B0-----:R-:W-:Y:S10]  /*19180*/  ENDCOLLECTIVE ;  /* 0x000000000000791b */ /* 0x001ff40003800000 */
.L_x_8591:
[----:B------:R-:W-:Y:S05]  /*19190*/  BSYNC B0 ;  /* 0x0000000000007941 */ /* 0x000fea0003800000 */
.L_x_8590:
[----:B------:R-:W-:Y:S05]  /*191a0*/  BRA `(.L_x_8592) ;  /* 0xffffffe000e47947 */ /* 0x000fea000383ffff */
.L_x_8498:
[----:B0-----:R0:W1:Y:S02]  /*191b0*/  SYNCS.PHASECHK.TRANS64.TRYWAIT P1, [R5+URZ], R4 ;  /* 0x00000004050075a7 */ /* 0x001064000802017f */
[----:B-1----:R-:W-:Y:S05]  /*191c0*/  @!P1 NANOSLEEP.SYNCS 0x989680 ;  /* 0x009896800000995d */ /* 0x002fea0003900000 */
[----:B------:R-:W1:Y:S02]  /*191d0*/  @!P1 SYNCS.PHASECHK.TRANS64 P1, [R5+URZ], R4 ;  /* 0x00000004050095a7 */ /* 0x000e64000802007f */
[----:B-1----:R-:W-:Y:S05]  /*191e0*/  @!P1 BRA `(.L_x_8498) ;  /* 0xfffffffc00f09947 */ /* 0x002fea000383ffff */
[----:B------:R-:W-:Y:S05]  /*191f0*/  BRA `(.L_x_8593) ;  /* 0xffffffe400187947 */ /* 0x000fea000383ffff */
.L_x_8499:
[----:B-1----:R1:W2:Y:S02]  /*19200*/  SYNCS.PHASECHK.TRANS64.TRYWAIT P1, [R3+URZ], R0 ;  /* 0x00000000030075a7 */ /* 0x0022a4000802017f */
[----:B--2---:R-:W-:Y:S05]  /*19210*/  @!P1 NANOSLEEP.SYNCS 0x989680 ;  /* 0x009896800000995d */ /* 0x004fea0003900000 */
[----:B------:R-:W2:Y:S02]  /*19220*/  @!P1 SYNCS.PHASECHK.TRANS64 P1, [R3+URZ], R0 ;  /* 0x00000000030095a7 */ /* 0x000ea4000802007f */
[----:B--2---:R-:W-:Y:S05]  /*19230*/  @!P1 BRA `(.L_x_8499) ;  /* 0xfffffffc00f09947 */ /* 0x004fea000383ffff */
[----:B------:R-:W-:Y:S05]  /*19240*/  BRA `(.L_x_8594) ;  /* 0xffffffe4000c7947 */ /* 0x000fea000383ffff */
.L_x_8501:
[----:B-1----:R1:W2:Y:S02]  /*19250*/  SYNCS.PHASECHK.TRANS64.TRYWAIT P1, [R3+URZ+0x19c60], R4 ;  /* 0x019c6004030075a7 */ /* 0x0022a4000802017f */
[----:B--2---:R-:W-:Y:S05]  /*19260*/  @!P1 NANOSLEEP.SYNCS 0x989680 ;  /* 0x009896800000995d */ /* 0x004fea0003900000 */
[----:B------:R-:W2:Y:S02]  /*19270*/  @!P1 SYNCS.PHASECHK.TRANS64 P1, [R3+URZ+0x19c60], R4 ;  /* 0x019c6004030095a7 */ /* 0x000ea4000802007f */
[----:B--2---:R-:W-:Y:S05]  /*19280*/  @!P1 BRA `(.L_x_8501) ;  /* 0xfffffffc00f09947 */ /* 0x004fea000383ffff */
[----:B------:R-:W-:Y:S05]  /*19290*/  BRA `(.L_x_8595) ;  /* 0xffffffe4000c7947 */ /* 0x000fea000383ffff */
.L_x_8503:
[----:B0-----:R0:W2:Y:S02]  /*192a0*/  SYNCS.PHASECHK.TRANS64.TRYWAIT P1, [R5+URZ+0x19c60], R0 ;  /* 0x019c6000050075a7 */ /* 0x0010a4000802017f */
[----:B--2---:R-:W-:Y:S05]  /*192b0*/  @!P1 NANOSLEEP.SYNCS 0x989680 ;  /* 0x009896800000995d */ /* 0x004fea0003900000 */
[----:B------:R-:W2:Y:S02]  /*192c0*/  @!P1 SYNCS.PHASECHK.TRANS64 P1, [R5+URZ+0x19c60], R0 ;  /* 0x019c6000050095a7 */ /* 0x000ea4000802007f */
[----:B--2---:R-:W-:Y:S05]  /*192d0*/  @!P1 BRA `(.L_x_8503) ;  /* 0xfffffffc00f09947 */ /* 0x004fea000383ffff */
[----:B------:R-:W-:Y:S05]  /*192e0*/  BRA `(.L_x_8596) ;  /* 0xffffffe4000c7947 */ /* 0x000fea000383ffff */
.L_x_8505:
[----:B--2---:R2:W3:Y:S02]  /*192f0*/  SYNCS.PHASECHK.TRANS64.TRYWAIT P0, [R3+URZ+0x19c80], R4 ;  /* 0x019c8004030075a7 */ /* 0x0044e4000800017f */
[----:B---3--:R-:W-:Y:S05]  /*19300*/  @!P0 NANOSLEEP.SYNCS 0x989680 ;  /* 0x009896800000895d */ /* 0x008fea0003900000 */
[----:B------:R-:W3:Y:S02]  /*19310*/  @!P0 SYNCS.PHASECHK.TRANS64 P0, [R3+URZ+0x19c80], R4 ;  /* 0x019c8004030085a7 */ /* 0x000ee4000800007f */
[----:B---3--:R-:W-:Y:S05]  /*19320*/  @!P0 BRA `(.L_x_8505) ;  /* 0xfffffffc00f08947 */ /* 0x008fea000383ffff */
[----:B------:R-:W-:Y:S05]  /*19330*/  BRA `(.L_x_8506) ;  /* 0xffffffe400087947 */ /* 0x000fea000383ffff */
.L_x_8597:
        /* <DEDUP_REMOVED lines=12> */
.L_x_12381:


//--------------------- .text._ZN7cutlass13device_kernelIN5flash11enable_sm90INS1_16FlashAttnFwdSm90INS1_25CollectiveMainloopFwdSm90ILi2EN4cute5tupleIJNS5_1CILi1EEES8_S8_EEENS6_IJNS7_ILi192EEENS7_ILi128EEENS7_ILi96EEEEEELi96ENS_12float_e4m3_tEfNS_4arch4Sm90ELb0ELb1ELb0ELb0ELb0ELb0ELb0ELb1ELb1ELb0ELb0ELb0EEENS1_21CollectiveEpilogueFwdINS6_IJSA_SC_SB_EEES9_NS_10bfloat16_tESG_Li384ELb0ELb0ELb0ELb1EEENS1_30DynamicPersistentTileSchedulerILi384ELi128ELb0ELb0ELb1EEEEEEEEEvNT_6ParamsE --------------------------
	.section	.text._ZN7cutlass13device_kernelIN5flash11enable_sm90INS1_16FlashAttnFwdSm90INS1_25CollectiveMainloopFwdSm90ILi2EN4cute5tupleIJNS5_1CILi1EEES8_S8_EEENS6_IJNS7_ILi192EEENS7_ILi128EEENS7_ILi96EEEEEELi96ENS_12float_e4m3_tEfNS_4arch4Sm90ELb0ELb1ELb0ELb0ELb0ELb0ELb0ELb1ELb1ELb0ELb0ELb0EEENS1_21CollectiveEpilogueFwdINS6_IJSA_SC_SB_EEES9_NS_10bfloat16_tESG_Li384ELb0ELb0ELb0ELb1EEENS1_30DynamicPersistentTileSchedulerILi384ELi128ELb0ELb0ELb1EEEEEEEEEvNT_6ParamsE,"ax",@progbits
	.align	128
.text._ZN7cutlass13device_kernelIN5flash11enable_sm90INS1_16FlashAttnFwdSm90INS1_25CollectiveMainloopFwdSm90ILi2EN4cute5tupleIJNS5_1CILi1EEES8_S8_EEENS6_IJNS7_ILi192EEENS7_ILi128EEENS7_ILi96EEEEEELi96ENS_12float_e4m3_tEfNS_4arch4Sm90ELb0ELb1ELb0ELb0ELb0ELb0ELb0ELb1ELb1ELb0ELb0ELb0EEENS1_21CollectiveEpilogueFwdINS6_IJSA_SC_SB_EEES9_NS_10bfloat16_tESG_Li384ELb0ELb0ELb0ELb1EEENS1_30DynamicPersistentTileSchedulerILi384ELi128ELb0ELb0ELb1EEEEEEEEEvNT_6ParamsE:
        .type           _ZN7cutlass13device_kernelIN5flash11enable_sm90INS1_16FlashAttnFwdSm90INS1_25CollectiveMainloopFwdSm90ILi2EN4cute5tupleIJNS5_1CILi1EEES8_S8_EEENS6_IJNS7_ILi192EEENS7_ILi128EEENS7_ILi96EEEEEELi96ENS_12float_e4m3_tEfNS_4arch4Sm90ELb0ELb1ELb0ELb0ELb0ELb0ELb0ELb1ELb1ELb0ELb0ELb0EEENS1_21CollectiveEpilogueFwdINS6_IJSA_SC_SB_EEES9_NS_10bfloat16_tESG_Li384ELb0ELb0ELb0ELb1EEENS1_30DynamicPersistentTileSchedulerILi384ELi128ELb0ELb0ELb1EEEEEEEEEvNT_6ParamsE,@function
        .size           _ZN7cutlass13device_kernelIN5flash11enable_sm90INS1_16FlashAttnFwdSm90INS1_25CollectiveMainloopFwdSm90ILi2EN4cute5tupleIJNS5_1CILi1EEES8_S8_EEENS6_IJNS7_ILi192EEENS7_ILi128EEENS7_ILi96EEEEEELi96ENS_12float_e4m3_tEfNS_4arch4Sm90ELb0ELb1ELb0ELb0ELb0ELb0ELb0ELb1ELb1ELb0ELb0ELb0EEENS1_21CollectiveEpilogueFwdINS6_IJSA_SC_SB_EEES9_NS_10bfloat16_tESG_Li384ELb0ELb0ELb0ELb1EEENS1_30DynamicPersistentTileSchedulerILi384ELi128ELb0ELb0ELb1EEEEEEEEEvNT_6ParamsE,(.L_x_12382 - _ZN7cutlass13device_kernelIN5flash11enable_sm90INS1_16FlashAttnFwdSm90INS1_25CollectiveMainloopFwdSm90ILi2EN4cute5tupleIJNS5_1CILi1EEES8_S8_EEENS6_IJNS7_ILi192EEENS7_ILi128EEENS7_ILi96EEEEEELi96ENS_12float_e4m3_tEfNS_4arch4Sm90ELb0ELb1ELb0ELb0ELb0ELb0ELb0ELb1ELb1ELb0ELb0ELb0EEENS1_21CollectiveEpilogueFwdINS6_IJSA_SC_SB_EEES9_NS_10bfloat16_tESG_Li384ELb0ELb0ELb0ELb1EEENS1_30DynamicPersistentTileSchedulerILi384ELi128ELb0ELb0ELb1EEEEEEEEEvNT_6ParamsE)
        .other          _ZN7cutlass13device_kernelIN5flash11enable_sm90INS1_16FlashAttnFwdSm90INS1_25CollectiveMainloopFwdSm90ILi2EN4cute5tupleIJNS5_1CILi1EEES8_S8_EEENS6_IJNS7_ILi192EEENS7_ILi128EEENS7_ILi96EEEEEELi96ENS_12float_e4m3_tEfNS_4arch4Sm90ELb0ELb1ELb0ELb0ELb0ELb0ELb0ELb1ELb1ELb0ELb0ELb0EEENS1_21CollectiveEpilogueFwdINS6_IJSA_SC_SB_EEES9_NS_10bfloat16_tESG_Li384ELb0ELb0ELb0ELb1EEENS1_30DynamicPersistentTileSchedulerILi384ELi128ELb0ELb0ELb1EEEEEEEEEvNT_6ParamsE,@"STO_CUDA_ENTRY STV_DEFAULT"
_ZN7cutlass13device_kernelIN5flash11enable_sm90INS1_16FlashAttnFwdSm90INS1_25CollectiveMainloopFwdSm90ILi2EN4cute5tupleIJNS5_1CILi1EEES8_S8_EEENS6_IJNS7_ILi192EEENS7_ILi128EEENS7_ILi96EEEEEELi96ENS_12float_e4m3_tEfNS_4arch4Sm90ELb0ELb1ELb0ELb0ELb0ELb0ELb0ELb1ELb1ELb0ELb0ELb0EEENS1_21CollectiveEpilogueFwdINS6_IJSA_SC_SB_EEES9_NS_10bfloat16_tESG_Li384ELb0ELb0ELb0ELb1EEENS1_30DynamicPersistentTileSchedulerILi384ELi128ELb0ELb0ELb1EEEEEEEEEvNT_6ParamsE:
[----:B------:R-:W1:Y:S02]  /*0000*/  LDC R1, c[0x0][0x28] ;  /* 0x00000a00ff017b82 */ /* 0x000e640000000800 */
[----:B-1----:R-:W-:Y:S01]  /*0010*/  VIADD R1, R1, 0xfffffff8 ;  /* 0xfffffff801017836 */ /* 0x002fe20000000000 */
[----:B------:R-:W1:Y:S01]  /*0020*/  S2R R3, SR_TID.X ;  /* 0x0000000000037919 */ /* 0x000e620000002100 */
[----:B------:R-:W-:Y:S01]  /*0030*/  ELECT P0, URZ, PT ;  /* 0x00000000003f782f */ /* 0x000fe20003800000 */
[----:B------:R-:W-:Y:S01]  /*0040*/  BSSY B0, `(.L_x_8598) ;  /* 0x0000014000007945 */ /* 0x000fe20003800000 */
[----:B-1----:R-:W-:-:S05]  /*0050*/  SHF.R.U32.HI R0, RZ, 0x5, R3 ;  /* 0x00000005ff007819 */ /* 0x002fca0000011603 */
[----:B------:R-:W1:Y:S02]  /*0060*/  SHFL.IDX PT, R2, R0, RZ, 0x1f ;  /* 0x00001fff00027589 */ /* 0x000e6400000e0000 */
[----:B-1----:R-:W-:Y:S02]  /*0070*/  ISETP.EQ.AND P0, PT, R2, RZ, P0 ;  /* 0x000000ff0200720c */ /* 0x002fe40000702270 */
[----:B------:R-:W-:-:S11]  /*0080*/  SHF.R.U32.HI R2, RZ, 0x7, R3 ;  /* 0x00000007ff027819 */ /* 0x000fd60000011603 */
        /* <DEDUP_REMOVED lines=15> */
.L_x_8599:
[----:B------:R-:W-:Y:S05]  /*0180*/  BSYNC B0 ;  /* 0x0000000000007941 */ /* 0x000fea0003800000 */
.L_x_8598:
        /* <DEDUP_REMOVED lines=37> */
.L_x_8600:
        /* <DEDUP_REMOVED lines=22> */
.L_x_8601:
        /* <DEDUP_REMOVED lines=18> */
.L_x_8602:
        /* <DEDUP_REMOVED lines=22> */
.L_x_8603:
        /* <DEDUP_REMOVED lines=22> */
.L_x_8604:
[----:B------:R-:W-:Y:S01]  /*0920*/  PLOP3.LUT P0, PT, PT, PT, UP0, 0x80, 0x0 ;  /* 0x000000000000781c */ /* 0x000fe20003f0f008 */
[----:B------:R-:W-:Y:S01]  /*0930*/  UMOV UR46, 0x1 ;  /* 0x00000001002e7882 */ /* 0x000fe20000000000 */
[----:B------:R-:W-:Y:S01]  /*0940*/  NOP ;  /* 0x0000000000007918 */ /* 0x000fe20000000000 */
[----:B------:R-:W-:Y:S01]  /*0950*/  USEL UR46, UR46, 0x2, !UP0 ;  /* 0x000000022e2e7887 */ /* 0x000fe2000c000000 */
[----:B------:R-:W-:Y:S01]  /*0960*/  ULDC.64 UR48, c[0x0][0x208] ;  /* 0x0000820000307ab9 */ /* 0x000fe20000000a00 */
[----:B-123--:R-:W-:Y:S08]  /*0970*/  BAR.SYNC.DEFER_BLOCKING 0x0 ;  /* 0x0000000000007b1d */ /* 0x00eff00000010000 */
[----:B------:R-:W-:Y:S05]  /*0980*/  @!P0 BRA `(.L_x_8605) ;  /* 0x000000d400f88947 */ /* 0x000fea0003800000 */
.L_x_8606:
[----:B------:R-:W-:-:S08]  /*0990*/  NOP ;  /* 0x0000000000007918 */ /* 0x000fd00000000000 */
[----:B------:R-:W1:Y:S02]  /*09a0*/  USETMAXREG.TRY_ALLOC.CTAPOOL UP0, 0xa0 ;  /* 0x000000a0000079c8 */ /* 0x000e640008000600 */
[----:B-1----:R-:W-:-:S13]  /*09b0*/  PLOP3.LUT P0, PT, PT, PT, UP0, 0x80, 0x0 ;  /* 0x000000000000781c */ /* 0x002fda0003f0f008 */
[----:B------:R-:W-:Y:S05]  /*09c0*/  @!P0 BRA `(.L_x_8606) ;  /* 0xfffffffc00f08947 */ /* 0x000fea000383ffff */
[----:B------:R-:W1:Y:S08]  /*09d0*/  S2UR UR7, SR_CTAID.X ;  /* 0x00000000000779c3 */ /* 0x000e700000002500 */
[----:B------:R-:W-:Y:S08]  /*09e0*/  BAR.ARV 0x4, 0x200 ;  /* 0x0108000000007b1d */ /* 0x000ff00000002000 */
[----:B------:R-:W1:Y:S08]  /*09f0*/  LDC R0, c[0x0][0xda8] ;  /* 0x00036a00ff007b82 */ /* 0x000e700000000800 */
[----:B------:R-:W-:Y:S06]  /*0a00*/  BAR.ARV 0x8, 0x1a0 ;  /* 0x0206800000007b1d */ /* 0x000fec0000002000 */
[----:B-1----:R-:W-:-:S13]  /*0a10*/  ISETP.LE.AND P0, PT, R0, UR7, PT ;  /* 0x0000000700007c0c */ /* 0x002fda000bf03270 */
[----:B------:R-:W-:Y:S05]  /*0a20*/  @P0 EXIT ;  /* 0x000000000000094d */ /* 0x000fea0003800000 */
[----:B------:R-:W1:Y:S01]  /*0a30*/  S2R R2, SR_TID.X ;  /* 0x0000000000027919 */ /* 0x000e620000002100 */
[----:B------:R-:W2:Y:S01]  /*0a40*/  S2UR UR50, SR_CgaCtaId ;  /* 0x00000000003279c3 */ /* 0x000ea20000008800 */
[----:B------:R-:W-:Y:S01]  /*0a50*/  UMOV UR47, 0x400 ;  /* 0x00000400002f7882 */ /* 0x000fe20000000000 */
[----:B------:R-:W-:Y:S01]  /*0a60*/  ULOP3.LUT UR39, UR46, 0x1, URZ, 0xfc, !UPT ;  /* 0x000000012e277892 */ /* 0x000fe2000f8efc3f */
[----:B------:R-:W-:Y:S01]  /*0a70*/  ULDC.64 UR52, c[0x0][0x198] ;  /* 0x0000660000347ab9 */ /* 0x000fe20000000a00 */
[----:B------:R-:W-:Y:S01]  /*0a80*/  UMOV UR38, URZ ;  /* 0x0000003f00267c82 */ /* 0x000fe20008000000 */
[----:B------:R-:W-:Y:S01]  /*0a90*/  UMOV UR37, URZ ;  /* 0x0000003f00257c82 */ /* 0x000fe20008000000 */
[----:B------:R-:W-:Y:S02]  /*0aa0*/  UMOV UR36, URZ ;  /* 0x0000003f00247c82 */ /* 0x000fe40008000000 */
[----:B------:R-:W3:Y:S01]  /*0ab0*/  S2UR UR6, SR_SWINHI ;  /* 0x00000000000679c3 */ /* 0x000ee20000002f00 */
[----:B--2---:R-:W-:Y:S01]  /*0ac0*/  ULEA UR47, UR50, UR47, 0x18 ;  /* 0x0000002f322f7291 */ /* 0x004fe2000f8ec03f */
[----:B-1----:R-:W-:-:S06]  /*0ad0*/  VIADD R8, R2, 0xffffff80 ;  /* 0xffffff8002087836 */ /* 0x002fcc0000000000 */
[----:B------:R-:W-:Y:S01]  /*0ae0*/  UMOV UR4, UR47 ;  /* 0x0000002f00047c82 */ /* 0x000fe20008000000 */
[----:B---3--:R-:W-:Y:S01]  /*0af0*/  UMOV UR5, UR6 ;  /* 0x0000000600057c82 */ /* 0x008fe20008000000 */
[----:B------:R-:W-:Y:S01]  /*0b00*/  IMAD.U32 R22, RZ, RZ, UR4 ;  /* 0x00000004ff167e24 */ /* 0x000fe2000f8e00ff */
[----:B------:R-:W-:Y:S01]  /*0b10*/  UMOV UR4, UR7 ;  /* 0x0000000700047c82 */ /* 0x000fe20008000000 */
[----:B------:R-:W-:Y:S01]  /*0b20*/  SHF.R.S32.HI R0, RZ, 0x1f, R8 ;  /* 0x0000001fff007819 */ /* 0x000fe20000011408 */
[----:B------:R-:W-:-:S03]  /*0b30*/  IMAD.U32 R23, RZ, RZ, UR5 ;  /* 0x00000005ff177e24 */ /* 0x000fc6000f8e00ff */
[CC--:B------:R-:W-:Y:S02]  /*0b40*/  LEA.HI R3, R0.reuse, R8.reuse, RZ, 0x4 ;  /* 0x0000000800037211 */ /* 0x0c0fe400078f20ff */
[----:B------:R-:W-:Y:S02]  /*0b50*/  LEA.HI R2, R0, R8, RZ, 0x7 ;  /* 0x0000000800027211 */ /* 0x000fe400078f38ff */
[----:B------:R-:W-:Y:S02]  /*0b60*/  SHF.R.S32.HI R4, RZ, 0x4, R3 ;  /* 0x00000004ff047819 */ /* 0x000fe40000011403 */
[----:B------:R-:W-:Y:S02]  /*0b70*/  LOP3.LUT R157, R2, 0xffffff80, RZ, 0xc0, !PT ;  /* 0xffffff80029d7812 */ /* 0x000fe400078ec0ff */
[C---:B------:R-:W-:Y:S02]  /*0b80*/  LEA.HI R5, R3.reuse, R4, RZ, 0x1 ;  /* 0x0000000403057211 */ /* 0x040fe400078f08ff */
[----:B------:R-:W-:Y:S01]  /*0b90*/  LOP3.LUT R3, R3, 0x7fffff0, RZ, 0xc0, !PT ;  /* 0x07fffff003037812 */ /* 0x000fe200078ec0ff */
[----:B------:R-:W-:Y:S01]  /*0ba0*/  IMAD.IADD R157, R8, 0x1, -R157 ;  /* 0x00000001089d7824 */ /* 0x000fe200078e0a9d */
[----:B------:R-:W-:-:S02]  /*0bb0*/  LOP3.LUT R5, R5, 0x1ffffffe, RZ, 0xc0, !PT ;  /* 0x1ffffffe05057812 */ /* 0x000fc400078ec0ff */
[----:B------:R-:W-:Y:S01]  /*0bc0*/  SHF.R.S32.HI R10, RZ, 0x7, R2 ;  /* 0x00000007ff0a7819 */ /* 0x000fe20000011402 */
[----:B------:R-:W-:Y:S01]  /*0bd0*/  IMAD.IADD R3, R8, 0x1, -R3 ;  /* 0x0000000108037824 */ /* 0x000fe200078e0a03 */
[----:B------:R-:W-:Y:S01]  /*0be0*/  SHF.R.S32.HI R6, RZ, 0x1f, R157 ;  /* 0x0000001fff067819 */ /* 0x000fe2000001149d */
[----:B------:R-:W-:Y:S01]  /*0bf0*/  IMAD.IADD R5, R4, 0x1, -R5 ;  /* 0x0000000104057824 */ /* 0x000fe200078e0a05 */
[----:B------:R-:W-:Y:S02]  /*0c00*/  LEA.HI R4, R0, R8, RZ, 0x5 ;  /* 0x0000000800047211 */ /* 0x000fe400078f28ff */
[----:B------:R-:W-:Y:S02]  /*0c10*/  LEA.HI R7, R6, R157, RZ, 0x2 ;  /* 0x0000009d06077211 */ /* 0x000fe400078f10ff */
[----:B------:R-:W-:Y:S02]  /*0c20*/  SHF.R.S32.HI R11, RZ, 0x5, R4 ;  /* 0x00000005ff0b7819 */ /* 0x000fe40000011404 */
[----:B------:R-:W-:-:S02]  /*0c30*/  SHF.R.S32.HI R4, RZ, 0x2, R7 ;  /* 0x00000002ff047819 */ /* 0x000fc40000011407 */
[----:B------:R-:W-:Y:S01]  /*0c40*/  SHF.R.S32.HI R9, RZ, 0x1f, R7 ;  /* 0x0000001fff097819 */ /* 0x000fe20000011407 */
[----:B------:R-:W-:Y:S01]  /*0c50*/  IMAD R2, R11, 0x10, R3 ;  /* 0x000000100b027824 */ /* 0x000fe200078e0203 */
[----:B------:R-:W-:Y:S02]  /*0c60*/  LEA.HI R6, R6, R157, RZ, 0x5 ;  /* 0x0000009d06067211 */ /* 0x000fe400078f28ff */
[----:B------:R-:W-:Y:S01]  /*0c70*/  LEA.HI R9, R9, R4, RZ, 0x3 ;  /* 0x0000000409097211 */ /* 0x000fe200078f18ff */
[----:B------:R-:W-:Y:S01]  /*0c80*/  IMAD R3, R2, 0x4, R5 ;  /* 0x0000000402037824 */ /* 0x000fe200078e0205 */
[----:B------:R-:W-:Y:S01]  /*0c90*/  SHF.R.S32.HI R6, RZ, 0x5, R6 ;  /* 0x00000005ff067819 */ /* 0x000fe20000011406 */
[----:B------:R-:W-:Y:S01]  /*0ca0*/  IMAD.HI R2, R10, 0x55555556, RZ ;  /* 0x555555560a027827 */ /* 0x000fe200078e02ff */
[----:B------:R-:W-:Y:S02]  /*0cb0*/  LOP3.LUT R9, R9, 0xfffffff8, RZ, 0xc0, !PT ;  /* 0xfffffff809097812 */ /* 0x000fe400078ec0ff */
[----:B------:R-:W-:Y:S01]  /*0cc0*/  LEA.HI R0, R0, R8, RZ, 0x2 ;  /* 0x0000000800007211 */ /* 0x000fe200078f10ff */
[----:B------:R-:W-:Y:S01]  /*0cd0*/  IMAD.SHL.U32 R3, R3, 0x8, RZ ;  /* 0x0000000803037824 */ /* 0x000fe200078e00ff */
[----:B------:R-:W-:Y:S01]  /*0ce0*/  LEA.HI R2, R2, R2, RZ, 0x1 ;  /* 0x0000000202027211 */ /* 0x000fe200078f08ff */
[----:B------:R-:W-:Y:S01]  /*0cf0*/  IMAD.IADD R9, R4, 0x1, -R9 ;  /* 0x0000000104097824 */ /* 0x000fe200078e0a09 */
[----:B------:R-:W-:Y:S01]  /*0d00*/  LOP3.LUT R16, R7, 0x7ffffffc, RZ, 0xc0, !PT ;  /* 0x7ffffffc07107812 */ /* 0x000fe200078ec0ff */
[----:B------:R-:W-:Y:S01]  /*0d10*/  IMAD.WIDE R22, R3, 0x2, R22 ;  /* 0x0000000203167825 */ /* 0x000fe200078e0216 */
[----:B------:R-:W-:-:S03]  /*0d20*/  SHF.R.S32.HI R154, RZ, 0x2, R0 ;  /* 0x00000002ff9a7819 */ /* 0x000fc60000011400 */
[----:B------:R-:W-:Y:S01]  /*0d30*/  IMAD R4, R2, -0x3, R10 ;  /* 0xfffffffd02047824 */ /* 0x000fe200078e020a */
[----:B------:R-:W-:Y:S01]  /*0d40*/  LOP3.LUT R2, R0, 0x1ffffffc, RZ, 0xc0, !PT ;  /* 0x1ffffffc00027812 */ /* 0x000fe200078ec0ff */
[----:B------:R-:W-:Y:S02]  /*0d50*/  IMAD R9, R6, 0x10, R9 ;  /* 0x0000001006097824 */ /* 0x000fe400078e0209 */
[----:B------:R-:W-:Y:S02]  /*0d60*/  IMAD.IADD R16, R157, 0x1, -R16 ;  /* 0x000000019d107824 */ /* 0x000fe400078e0a10 */
[----:B------:R-:W-:Y:S02]  /*0d70*/  IMAD R3, R4, 0x40, R9 ;  /* 0x0000004004037824 */ /* 0x000fe400078e0209 */
[----:B------:R-:W-:-:S03]  /*0d80*/  IMAD.IADD R2, R8, 0x1, -R2 ;  /* 0x0000000108027824 */ /* 0x000fc600078e0a02 */
[----:B------:R1:W-:Y:S01]  /*0d90*/  STL [R1], R3 ;  /* 0x0000000301007387 */ /* 0x0003e20000100800 */
[----:B------:R-:W-:-:S07]  /*0da0*/  IMAD.SHL.U32 R152, R2, 0x8, RZ ;  /* 0x0000000802987824 */ /* 0x000fce00078e00ff */
.L_x_8699:
[----:B------:R-:W-:Y:S01]  /*0db0*/  ULDC UR5, c[0x0][0xdd0] ;  /* 0x0003740000057ab9 */ /* 0x000fe20000000800 */
[----:B--2---:R-:W2:Y:S01]  /*0dc0*/  LDC R0, c[0x0][0xde8] ;  /* 0x00037a00ff007b82 */ /* 0x004ea20000000800 */
[----:B------:R-:W-:Y:S01]  /*0dd0*/  UISETP.NE.AND UP0, UPT, UR5, 0x1, UPT ;  /* 0x000000010500788c */ /* 0x000fe2000bf05270 */
[----:B------:R-:W-:-:S10]  /*0de0*/  UMOV UR8, UR4 ;  /* 0x0000000400087c82 */ /* 0x000fd40008000000 */
[----:B------:R-:W-:Y:S01]  /*0df0*/  @UP0 ULDC UR6, c[0x0][0xdd4] ;  /* 0x0003750000060ab9 */ /* 0x000fe20000000800 */
[----:B------:R-:W-:Y:S01]  /*0e00*/  @UP0 ULDC UR9, c[0x0][0xdd8] ;  /* 0x0003760000090ab9 */ /* 0x000fe20000000800 */
[----:B------:R-:W-:-:S04]  /*0e10*/  UIMAD.WIDE.U32 UR6, UR4, UR6, URZ ;  /* 0x00000006040672a5 */ /* 0x000fc8000f8e003f */
[----:B------:R-:W-:-:S04]  /*0e20*/  @UP0 USHF.R.U32.HI UR8, URZ, UR9, UR7 ;  /* 0x000000093f080299 */ /* 0x000fc80008011607 */
[----:B------:R-:W-:Y:S02]  /*0e30*/  UIADD3 UR6, -UR8, URZ, URZ ;  /* 0x0000003f08067290 */ /* 0x000fe4000fffe13f */
[----:B--2---:R-:W-:Y:S02]  /*0e40*/  ISETP.LE.AND P0, PT, R0, UR8, PT ;  /* 0x0000000800007c0c */ /* 0x004fe4000bf03270 */
[----:B------:R-:W-:-:S11]  /*0e50*/  UIMAD UR7, UR5, UR6, UR4 ;  /* 0x00000006050772a4 */ /* 0x000fd6000f8e0204 */
[----:B-1-3--:R-:W-:Y:S05]  /*0e60*/  @!P0 BRA `(.L_x_8607) ;  /* 0x0000000000208947 */ /* 0x00afea0003800000 */
        /* <DEDUP_REMOVED lines=8> */
.L_x_8607:
[----:B------:R-:W-:Y:S01]  /*0ef0*/  ULDC UR6, c[0x0][0xdc4] ;  /* 0x0003710000067ab9 */ /* 0x000fe20000000800 */
[----:B------:R-:W-:Y:S01]  /*0f00*/  UMOV UR51, UR7 ;  /* 0x0000000700337c82 */ /* 0x000fe20008000000 */
[----:B------:R-:W-:-:S11]  /*0f10*/  UISETP.NE.AND UP0, UPT, UR6, 0x1, UPT ;  /* 0x000000010600788c */ /* 0x000fd6000bf05270 */
[----:B------:R-:W-:Y:S02]  /*0f20*/  @UP0 ULDC.64 UR10, c[0x0][0xdc8] ;  /* 0x00037200000a0ab9 */ /* 0x000fe40000000a00 */
[----:B------:R-:W-:-:S04]  /*0f30*/  UIMAD.WIDE.U32 UR4, UR7, UR10, URZ ;  /* 0x0000000a070472a5 */ /* 0x000fc8000f8e003f */
[----:B------:R-:W-:-:S04]  /*0f40*/  @UP0 USHF.R.U32.HI UR51, URZ, UR11, UR5 ;  /* 0x0000000b3f330299 */ /* 0x000fc80008011605 */
[----:B------:R-:W-:-:S12]  /*0f50*/  UIMAD UR4, UR51, UR6, URZ ;  /* 0x00000006330472a4 */ /* 0x000fd8000f8e023f */
.L_x_8608:
        /* <DEDUP_REMOVED lines=8> */
[----:B------:R-:W2:Y:S01]  /*0fe0*/  LDC.64 R8, c[0x0][0x9e0] ;  /* 0x00027800ff087b82 */ /* 0x000ea20000000a00 */
[----:B------:R-:W-:Y:S01]  /*0ff0*/  UISETP.NE.U32.AND UP0, UPT, UR4, URZ, UPT ;  /* 0x0000003f0400728c */ /* 0x000fe2000bf05070 */
[----:B------:R-:W-:Y:S01]  /*1000*/  ULDC.64 UR6, c[0x0][0x998] ;  /* 0x0002660000067ab9 */ /* 0x000fe20000000a00 */
[----:B------:R-:W-:-:S02]  /*1010*/  ULDC UR11, c[0x0][0x428] ;  /* 0x00010a00000b7ab9 */ /* 0x000fc40000000800 */
[----:B------:R-:W-:Y:S01]  /*1020*/  UISETP.NE.AND.EX UP0, UPT, UR5, URZ, UPT, UP0 ;  /* 0x0000003f0500728c */ /* 0x000fe2000bf05300 */
[----:B------:R-:W-:Y:S01]  /*1030*/  @UP1 ULDC UR8, c[0x0][0xdbc] ;  /* 0x00036f0000081ab9 */ /* 0x000fe20000000800 */
[----:B------:R-:W-:Y:S01]  /*1040*/  @UP1 ULDC UR10, c[0x0][0xdc0] ;  /* 0x00037000000a1ab9 */ /* 0x000fe20000000800 */
[----:B------:R-:W-:Y:S01]  /*1050*/  UIMAD.WIDE.U32 UR8, UR12, UR8, URZ ;  /* 0x000000080c0872a5 */ /* 0x000fe2000f8e003f */
[----:B------:R-:W3:Y:S01]  /*1060*/  LDC R156, c[0x0][0x288] ;  /* 0x0000a200ff9c7b82 */ /* 0x000ee20000000800 */
[----:B------:R-:W-:Y:S01]  /*1070*/  UMOV UR44, UR12 ;  /* 0x0000000c002c7c82 */ /* 0x000fe20008000000 */
[----:B------:R-:W-:Y:S01]  /*1080*/  UISETP.NE.AND UP2, UPT, UR11, 0x1, UPT ;  /* 0x000000010b00788c */ /* 0x000fe2000bf45270 */
[----:B------:R-:W-:Y:S01]  /*1090*/  PLOP3.LUT P0, PT, PT, PT, UP0, 0x80, 0x0 ;  /* 0x000000000000781c */ /* 0x000fe20003f0f008 */
[----:B------:R-:W-:Y:S02]  /*10a0*/  @UP1 USHF.R.U32.HI UR44, URZ, UR10, UR9 ;  /* 0x0000000a3f2c1299 */ /* 0x000fe40008011609 */
[----:B------:R-:W-:-:S02]  /*10b0*/  UISETP.NE.U32.AND UP1, UPT, UR6, URZ, UPT ;  /* 0x0000003f0600728c */ /* 0x000fc4000bf25070 */
[----:B------:R-:W-:Y:S01]  /*10c0*/  @UP0 USHF.R.S32.HI UR8, URZ, 0x1f, UR44 ;  /* 0x0000001f3f080899 */ /* 0x000fe2000801142c */
[----:B------:R-:W4:Y:S01]  /*10d0*/  LDC R17, c[0x0][0x404] ;  /* 0x00010100ff117b82 */ /* 0x000f220000000800 */
[----:B------:R-:W-:Y:S01]  /*10e0*/  UISETP.NE.AND.EX UP1, UPT, UR7, URZ, UPT, UP1 ;  /* 0x0000003f0700728c */ /* 0x000fe2000bf25310 */
[----:B------:R-:W-:Y:S01]  /*10f0*/  @UP0 ULDC.64 UR14, c[0x0][0x9a8] ;  /* 0x00026a00000e0ab9 */ /* 0x000fe20000000a00 */
[----:B------:R-:W-:Y:S02]  /*1100*/  UIADD3 UR11, -UR44, URZ, URZ ;  /* 0x0000003f2c0b7290 */ /* 0x000fe4000fffe13f */
[----:B------:R-:W-:Y:S02]  /*1110*/  @UP0 UIMAD UR10, UR8, UR14, URZ ;  /* 0x0000000e080a02a4 */ /* 0x000fe4000f8e023f */
[----:B------:R-:W-:Y:S01]  /*1120*/  PLOP3.LUT P1, PT, PT, PT, UP1, 0x80, 0x0 ;  /* 0x000000000000781c */ /* 0x000fe20003f2f018 */
[----:B------:R-:W-:Y:S01]  /*1130*/  @UP0 UIMAD.WIDE.U32 UR8, UR44, UR14, URZ ;  /* 0x0000000e2c0802a5 */ /* 0x000fe2000f8e003f */
[----:B------:R-:W5:Y:S01]  /*1140*/  LDC R6, c[0x0][0x2e0] ;  /* 0x0000b800ff067b82 */ /* 0x000f620000000800 */
        /* <DEDUP_REMOVED lines=34> */
[----:B-1----:R-:W-:Y:S01]  /*1370*/  IMAD.U32 R3, RZ, RZ, UR5 ;  /* 0x00000005ff037e24 */ /* 0x002fe2000f8e00ff */
[----:B------:R-:W-:Y:S01]  /*1380*/  ULDC.64 UR4, c[0x0][0x3f8] ;  /* 0x0000fe0000047ab9 */ /* 0x000fe20000000a00 */
[----:B------:R-:W-:-:S03]  /*1390*/  IMAD.U32 R5, RZ, RZ, UR7 ;  /* 0x00000007ff057e24 */ /* 0x000fc6000f8e00ff */
[----:B------:R-:W3:Y:S04]  /*13a0*/  @P0 LDG.E R7, desc[UR48][R2.64] ;  /* 0x0000003002070981 */ /* 0x000ee8000c1e1900 */
[----:B------:R-:W3:Y:S01]  /*13b0*/  @P1 LDG.E R0, desc[UR48][R4.64] ;  /* 0x0000003004001981 */ /* 0x000ee2000c1e1900 */
[----:B------:R-:W-:Y:S01]  /*13c0*/  ISETP.NE.U32.AND P0, PT, RZ, UR4, PT ;  /* 0x00000004ff007c0c */ /* 0x000fe2000bf05070 */
[----:B------:R-:W-:Y:S01]  /*13d0*/  ULOP3.LUT UR4, URZ, UR51, URZ, 0x33, !UPT ;  /* 0x000000333f047292 */ /* 0x000fe2000f8e333f */
[----:B--2---:R-:W-:Y:S01]  /*13e0*/  ISETP.GE.AND P1, PT, R9, 0x1, PT ;  /* 0x000000010900780c */ /* 0x004fe20003f26270 */
[----:B------:R-:W-:Y:S01]  /*13f0*/  UMOV UR45, UR43 ;  /* 0x0000002b002d7c82 */ /* 0x000fe20008000000 */
[----:B------:R-:W-:Y:S01]  /*1400*/  ISETP.NE.AND.EX P0, PT, RZ, UR5, PT, P0 ;  /* 0x00000005ff007c0c */ /* 0x000fe2000bf05300 */
[----:B------:R-:W-:Y:S01]  /*1410*/  ULDC UR5, c[0x0][0x988] ;  /* 0x0002620000057ab9 */ /* 0x000fe20000000800 */
[----:B------:R-:W-:-:S02]  /*1420*/  UIADD3 UR42, UR4, UR42, URZ ;  /* 0x0000002a042a7290 */ /* 0x000fc4000fffe03f */
[----:B----4-:R-:W-:Y:S01]  /*1430*/  SEL R17, R17, 0x1, P0 ;  /* 0x0000000111117807 */ /* 0x010fe20000000000 */
[----:B------:R-:W-:Y:S01]  /*1440*/  @UP2 ULDC UR4, c[0x0][0x42c] ;  /* 0x00010b0000042ab9 */ /* 0x000fe20000000800 */
[----:B------:R-:W-:Y:S01]  /*1450*/  UIMAD UR42, UR42, 0xc0, URZ ;  /* 0x000000c02a2a78a4 */ /* 0x000fe2000f8e023f */
[----:B---3--:R-:W-:-:S04]  /*1460*/  FMUL.FTZ R0, R7, R0 ;  /* 0x0000000007007220 */ /* 0x008fc80000410000 */
[----:B------:R-:W-:Y:S01]  /*1470*/  FMUL.FTZ R2, R0, UR5 ;  /* 0x0000000500027c20 */ /* 0x000fe20008410000 */
[----:B------:R-:W-:Y:S01]  /*1480*/  IADD3 R0, -R156, 0xc0, RZ ;  /* 0x000000c09c007810 */ /* 0x000fe20007ffe1ff */
[----:B------:R-:W-:-:S03]  /*1490*/  UIMAD.WIDE.U32 UR4, UR43, UR4, URZ ;  /* 0x000000042b0472a5 */ /* 0x000fc6000f8e003f */
[----:B------:R-:W-:Y:S01]  /*14a0*/  R2UR UR41, R2 ;  /* 0x00000000022972ca */ /* 0x000fe200000e0000 */
[----:B-----5:R-:W-:Y:S01]  /*14b0*/  IMAD R0, R17, R6, R0 ;  /* 0x0000000611007224 */ /* 0x020fe200078e0200 */
        /* <DEDUP_REMOVED lines=14> */
.L_x_8610:
[----:B------:R-:W-:-:S13]  /*15a0*/  ISETP.NE.AND P0, PT, R9, 0x1, PT ;  /* 0x000000010900780c */ /* 0x000fda0003f05270 */
[----:B------:R-:W1:Y:S02]  /*15b0*/  @P0 LDC.64 R4, c[0x0][0x9e8] ;  /* 0x00027a00ff040b82 */ /* 0x000e640000000a00 */
[----:B-1----:R-:W-:-:S05]  /*15c0*/  @P0 IMAD.HI.U32 R4, R2, R4, RZ ;  /* 0x0000000402040227 */ /* 0x002fca00078e00ff */
[----:B------:R-:W-:-:S07]  /*15d0*/  @P0 SHF.R.U32.HI R2, RZ, R5, R4 ;  /* 0x00000005ff020219 */ /* 0x000fce0000011604 */
.L_x_8611:
[----:B------:R-:W-:-:S05]  /*15e0*/  IMAD R3, R2, R9, R9 ;  /* 0x0000000902037224 */ /* 0x000fca00078e0209 */
[----:B------:R-:W-:-:S07]  /*15f0*/  VIMNMX R0, R0, R3, PT ;  /* 0x0000000300007248 */ /* 0x000fce0003fe0100 */
.L_x_8609:
        /* <DEDUP_REMOVED lines=24> */
.L_x_8613:
[----:B------:R-:W-:Y:S01]  /*1780*/  ISETP.NE.AND P0, PT, R9, 0x1, PT ;  /* 0x000000010900780c */ /* 0x000fe20003f05270 */
[----:B------:R-:W-:-:S12]  /*1790*/  IMAD.MOV.U32 R0, RZ, RZ, R89 ;  /* 0x000000ffff007224 */ /* 0x000fd800078e0059 */
[----:B------:R-:W1:Y:S02]  /*17a0*/  @P0 LDC.64 R2, c[0x0][0x9e8] ;  /* 0x00027a00ff020b82 */ /* 0x000e640000000a00 */
[----:B-1----:R-:W-:-:S05]  /*17b0*/  @P0 IMAD.HI.U32 R2, R89, R2, RZ ;  /* 0x0000000259020227 */ /* 0x002fca00078e00ff */
[----:B------:R-:W-:-:S07]  /*17c0*/  @P0 SHF.R.U32.HI R0, RZ, R3, R2 ;  /* 0x00000003ff000219 */ /* 0x000fce0000011602 */
.L_x_8614:
[----:B------:R-:W-:-:S05]  /*17d0*/  IMAD R0, R0, R9, RZ ;  /* 0x0000000900007224 */ /* 0x000fca00078e02ff */
[----:B------:R-:W-:-:S13]  /*17e0*/  R2UR UR5, R0 ;  /* 0x00000000000572ca */ /* 0x000fda00000e0000 */
[----:B------:R-:W-:-:S04]  /*17f0*/  UISETP.LT.AND UP0, UPT, UR4, UR5, UPT ;  /* 0x000000050400728c */ /* 0x000fc8000bf01270 */
[----:B------:R-:W-:-:S12]  /*1800*/  USEL UR4, UR4, UR5, !UP0 ;  /* 0x0000000504047287 */ /* 0x000fd8000c000000 */
.L_x_8612:
[----:B------:R-:W-:Y:S01]  /*1810*/  USHF.R.S32.HI UR5, URZ, 0x1f, UR4 ;  /* 0x0000001f3f057899 */ /* 0x000fe20008011404 */
[----:B------:R-:W-:Y:S02]  /*1820*/  PLOP3.LUT P0, PT, PT, PT, PT, 0x80, 0x0 ;  /* 0x000000000000781c */ /* 0x000fe40003f0f070 */
        /* <DEDUP_REMOVED lines=30> */
[----:B------:R-:W-:Y:S06]  /*1a10*/  @!P1 BRA `(.L_x_8615) ;  /* 0x000000b000b49947 */ /* 0x000fec0003800000 */
[----:B------:R-:W1:Y:S02]  /*1a20*/  S2R R0, SR_TID.X ;  /* 0x0000000000007919 */ /* 0x000e640000002100 */
[----:B-1----:R-:W-:-:S05]  /*1a30*/  VIADD R6, R0, 0xffffff80 ;  /* 0xffffff8000067836 */ /* 0x002fca0000000000 */
[----:B------:R-:W-:-:S04]  /*1a40*/  SHF.R.S32.HI R0, RZ, 0x1f, R6 ;  /* 0x0000001fff007819 */ /* 0x000fc80000011406 */
[----:B------:R-:W-:-:S04]  /*1a50*/  LEA.HI R0, R0, R6, RZ, 0x7 ;  /* 0x0000000600007211 */ /* 0x000fc800078f38ff */
[----:B------:R-:W-:-:S06]  /*1a60*/  SHF.R.S32.HI R0, RZ, 0x7, R0 ;  /* 0x00000007ff007819 */ /* 0x000fcc0000011400 */
[----:B------:R-:W1:Y:S02]  /*1a70*/  SHFL.IDX PT, R0, R0, RZ, 0x1f ;  /* 0x00001fff00007589 */ /* 0x000e6400000e0000 */
[----:B-1----:R-:W-:-:S13]  /*1a80*/  R2UR UR6, R0 ;  /* 0x00000000000672ca */ /* 0x002fda00000e0000 */
        /* <DEDUP_REMOVED lines=26> */
.L_x_8616:
        /* <DEDUP_REMOVED lines=9> */
.L_x_8779:
[----:B------:R-:W-:Y:S05]  /*1cc0*/  @!P0 BRA `(.L_x_8618) ;  /* 0x0000000000048947 */ /* 0x000fea0003800000 */
[----:B------:R-:W-:Y:S01]  /*1cd0*/  BPT.TRAP 0x1 ;  /* 0x000000040000795c */ /* 0x000fe20000300000 */
.L_x_8618:
[----:B------:R-:W-:Y:S02]  /*1ce0*/  IMAD.U32 R5, RZ, RZ, UR36 ;  /* 0x00000024ff057e24 */ /* 0x000fe4000f8e00ff */
[----:B-1----:R-:W-:-:S03]  /*1cf0*/  IMAD.U32 R0, RZ, RZ, UR37 ;  /* 0x00000025ff007e24 */ /* 0x002fc6000f8e00ff */
[----:B------:R-:W-:Y:S02]  /*1d00*/  LEA R5, R5, UR47, 0x3 ;  /* 0x0000002f05057c11 */ /* 0x000fe4000f8e18ff */
[----:B------:R-:W-:-:S04]  /*1d10*/  SHF.L.U32 R0, R0, 0x1f, RZ ;  /* 0x0000001f00007819 */ /* 0x000fc800000006ff */
[----:B------:R1:W2:Y:S01]  /*1d20*/  SYNCS.PHASECHK.TRANS64.TRYWAIT P2, [R5+URZ+0x19c30], R0 ;  /* 0x019c3000050075a7 */ /* 0x0002a2000804017f */
[----:B------:R-:W-:Y:S05]  /*1d30*/  @!P0 BRA `(.L_x_8619) ;  /* 0x0000000000048947 */ /* 0x000fea0003800000 */
[----:B------:R-:W-:Y:S01]  /*1d40*/  BPT.TRAP 0x1 ;  /* 0x000000040000795c */ /* 0x000fe20000300000 */
.L_x_8619:
[----:B------:R-:W3:Y:S02]  /*1d50*/  S2R R2, SR_TID.X ;  /* 0x0000000000027919 */ /* 0x000ee40000002100 */
[----:B---3--:R-:W-:Y:S01]  /*1d60*/  LOP3.LUT P1, RZ, R2, 0x7f, RZ, 0xc0, !PT ;  /* 0x0000007f02ff7812 */ /* 0x008fe2000782c0ff */
[----:B--2---:R-:W-:-:S12]  /*1d70*/  @P2 BRA `(.L_x_8620) ;  /* 0x0000000000082947 */ /* 0x004fd80003800000 */
[----:B------:R-:W2:Y:S02]  /*1d80*/  SYNCS.PHASECHK.TRANS64.TRYWAIT P2, [R5+URZ+0x19c30], R0 ;  /* 0x019c3000050075a7 */ /* 0x000ea4000804017f */
[----:B--2---:R-:W-:Y:S05]  /*1d90*/  @!P2 BRA `(.L_x_8621) ;  /* 0x000000fc003ca947 */ /* 0x004fea0003800000 */
.L_x_8620:
[----:B------:R-:W-:Y:S05]  /*1da0*/  WARPSYNC.ALL ;  /* 0x0000000000007948 */ /* 0x000fea0003800000 */
[----:B------:R-:W-:Y:S01]  /*1db0*/  UIADD3 UR4, UR47, 0x13800, URZ ;  /* 0x000138002f047890 */ /* 0x000fe2000fffe03f */
[----:B------:R-:W3:Y:S01]  /*1dc0*/  LDL R2, [R1] ;  /* 0x0000000001027983 */ /* 0x000ee20000100800 */
[----:B------:R-:W-:Y:S01]  /*1dd0*/  ULOP3.LUT UR12, UR54, 0x10000, URZ, 0xfc, !UPT ;  /* 0x00010000360c7892 */ /* 0x000fe2000f8efc3f */
[----:B------:R-:W-:Y:S01]  /*1de0*/  WARPGROUP.ARRIVE ;  /* 0x00000000000079c5 */ /* 0x000fe20000000000 */
[----:B------:R-:W-:Y:S01]  /*1df0*/  USHF.R.U32.HI UR4, URZ, 0x4, UR4 ;  /* 0x000000043f047899 */ /* 0x000fe20008011604 */
[----:B------:R-:W4:Y:S01]  /*1e00*/  LDC R12, c[0x0][0x288] ;  /* 0x0000a200ff0c7b82 */ /* 0x000f220000000800 */
[----:B------:R-:W-:Y:S01]  /*1e10*/  UMOV UR13, 0xc0000010 ;  /* 0xc0000010000d7882 */ /* 0x000fe20000000000 */
[----:B------:R-:W-:Y:S01]  /*1e20*/  UMOV UR15, 0xc0000010 ;  /* 0xc0000010000f7882 */ /* 0x000fe20000000000 */
[----:B------:R-:W-:Y:S01]  /*1e30*/  ULOP3.LUT UR4, UR4, 0x3fff, URZ, 0xc0, !UPT ;  /* 0x00003fff04047892 */ /* 0x000fe2000f8ec03f */
[----:B------:R-:W-:Y:S01]  /*1e40*/  IMAD.MOV.U32 R3, RZ, RZ, -0x80 ;  /* 0xffffff80ff037424 */ /* 0x000fe200078e00ff */
[----:B------:R-:W-:Y:S01]  /*1e50*/  UMOV UR5, 0xc0000010 ;  /* 0xc000001000057882 */ /* 0x000fe20000000000 */
[----:B------:R-:W-:Y:S01]  /*1e60*/  UMOV UR7, 0xc0000010 ;  /* 0xc000001000077882 */ /* 0x000fe20000000000 */
[----:B------:R-:W-:Y:S01]  /*1e70*/  ULOP3.LUT UR16, UR4, 0x10000, URZ, 0xfc, !UPT ;  /* 0x0001000004107892 */ /* 0x000fe2000f8efc3f */
[----:B------:R-:W-:Y:S01]  /*1e80*/  IMAD R4, R88, R3, 0x80 ;  /* 0x0000008058047424 */ /* 0x000fe200078e0203 */
[----:B------:R-:W-:Y:S01]  /*1e90*/  UIADD3 UR4, UR12, 0x180, URZ ;  /* 0x000001800c047890 */ /* 0x000fe2000fffe03f */
[----:B-12---:R-:W-:Y:S01]  /*1ea0*/  @!P1 VIADD R0, R5, 0x19c40 ;  /* 0x00019c4005009836 */ /* 0x006fe20000000000 */
[----:B------:R-:W-:-:S02]  /*1eb0*/  UIMAD UR14, UR36, 0x300, UR16 ;  /* 0x00000300240e78a4 */ /* 0x000fc4000f8e0210 */
[----:B------:R-:W-:Y:S02]  /*1ec0*/  UIADD3 UR8, UR12, 0x300, URZ ;  /* 0x000003000c087890 */ /* 0x000fe4000fffe03f */
[----:B------:R-:W-:Y:S01]  /*1ed0*/  UIADD3 UR6, UR14, 0x100, URZ ;  /* 0x000001000e067890 */ /* 0x000fe2000fffe03f */
[----:B------:R-:W-:Y:S01]  /*1ee0*/  @!P1 PRMT R0, RZ, 0x654, R0 ;  /* 0x00000654ff009816 */ /* 0x000fe20000000000 */
[----:B------:R-:W-:Y:S01]  /*1ef0*/  UIADD3 UR10, UR14, 0x200, URZ ;  /* 0x000002000e0a7890 */ /* 0x000fe2000fffe03f */
[----:B------:R-:W-:Y:S02]  /*1f00*/  UMOV UR9, 0xc0000010 ;  /* 0xc000001000097882 */ /* 0x000fe40000000000 */
[----:B------:R-:W-:Y:S01]  /*1f10*/  QGMMA.64x128x32.F32.E4M3.E4M3 R24, gdesc[UR12], RZ, !UPT, gsb0 ;  /* 0x01e000000c1879f3 */ /* 0x000fe2000c0008ff */
[----:B------:R-:W-:Y:S01]  /*1f20*/  UMOV UR11, 0xc0000010 ;  /* 0xc0000010000b7882 */ /* 0x000fe20000000000 */
[----:B------:R-:W-:Y:S01]  /*1f30*/  ULDC UR18, c[0x0][0x9dc] ;  /* 0x0002770000127ab9 */ /* 0x000fe20000000800 */
[----:B------:R-:W-:-:S02]  /*1f40*/  WARPGROUP.DEPBAR.LE gsb0, 0x0 ;  /* 0x00008000000079c5 */ /* 0x000fc40000010000 */
[----:B------:R-:W-:-:S07]  /*1f50*/  WARPGROUP.ARRIVE ;  /* 0x00000000000079c5 */ /* 0x000fce0000000000 */
[----:B------:R-:W-:Y:S01]  /*1f60*/  QGMMA.64x128x32.F32.E4M3.E4M3 R24, gdesc[UR4], R24, gsb0 ;  /* 0x01e00000041879f3 */ /* 0x000fe20008000818 */
[----:B------:R-:W-:Y:S02]  /*1f70*/  ULDC.64 UR6, c[0x0][0x9e0] ;  /* 0x0002780000067ab9 */ /* 0x000fe40000000a00 */
[----:B------:R-:W-:-:S06]  /*1f80*/  UISETP.GE.AND UP0, UPT, UR7, 0x1, UPT ;  /* 0x000000010700788c */ /* 0x000fcc000bf06270 */
[----:B------:R-:W-:Y:S01]  /*1f90*/  PLOP3.LUT P2, PT, PT, PT, UP0, 0x40, 0x0 ;  /* 0x000000000000781c */ /* 0x000fe20003f4e808 */
[----:B------:R-:W-:Y:S02]  /*1fa0*/  WARPGROUP.DEPBAR.LE gsb0, 0x0 ;  /* 0x00008000000079c5 */ /* 0x000fe40000010000 */
[----:B------:R-:W-:Y:S01]  /*1fb0*/  WARPGROUP.ARRIVE ;  /* 0x00000000000079c5 */ /* 0x000fe20000000000 */
[----:B---3--:R-:W-:-:S05]  /*1fc0*/  VIADD R7, R2, UR42 ;  /* 0x0000002a02077c36 */ /* 0x008fca0008000000 */
[----:B------:R-:W-:Y:S01]  /*1fd0*/  QGMMA.64x128x32.F32.E4M3.E4M3 R24, gdesc[UR8], R24, gsb0 ;  /* 0x01e00000081879f3 */ /* 0x000fe20008000818 */
[----:B------:R-:W-:Y:S01]  /*1fe0*/  ULDC UR11, c[0x0][0x2e0] ;  /* 0x0000b800000b7ab9 */ /* 0x000fe20000000800 */
[----:B------:R-:W-:Y:S01]  /*1ff0*/  ULOP3.LUT UR10, URZ, UR18, URZ, 0x33, !UPT ;  /* 0x000000123f0a7292 */ /* 0x000fe2000f8e333f */
[----:B------:R-:W-:-:S04]  /*2000*/  IMAD R3, R17, UR11, R4 ;  /* 0x0000000b11037c24 */ /* 0x000fc8000f8e0204 */
[----:B------:R-:W-:Y:S01]  /*2010*/  IMAD R8, R16, -0x2, R3 ;  /* 0xfffffffe10087824 */ /* 0x000fe200078e0203 */
[----:B----4-:R-:W-:-:S05]  /*2020*/  IADD3 R5, R3, 0x1, -R12 ;  /* 0x0000000103057810 */ /* 0x010fca0007ffe80c */
[----:B------:R-:W-:-:S04]  /*2030*/  IMAD R5, R16, -0x2, R5 ;  /* 0xfffffffe10057824 */ /* 0x000fc800078e0205 */
[C---:B------:R-:W-:Y:S02]  /*2040*/  VIADD R9, R5.reuse, UR6 ;  /* 0x0000000605097c36 */ /* 0x040fe40008000000 */
[----:B------:R-:W-:Y:S01]  /*2050*/  VIADD R10, R5, UR10 ;  /* 0x0000000a050a7c36 */ /* 0x000fe20008000000 */
[----:B------:R-:W-:-:S03]  /*2060*/  LEA R5, R88, 0xffffff80, 0x7 ;  /* 0xffffff8058057811 */ /* 0x000fc600078e38ff */
[----:B------:R-:W-:Y:S01]  /*2070*/  IMAD.IADD R2, R10, 0x1, R7 ;  /* 0x000000010a027824 */ /* 0x000fe200078e0207 */
        /* <DEDUP_REMOVED lines=17> */
.L_x_8624:
[----:B------:R-:W-:-:S06]  /*2190*/  UISETP.NE.AND UP1, UPT, UR7, 0x1, UPT ;  /* 0x000000010700788c */ /* 0x000fcc000bf25270 */
[----:B------:R-:W-:-:S05]  /*21a0*/  PLOP3.LUT P2, PT, PT, PT, UP1, 0x80, 0x0 ;  /* 0x000000000000781c */ /* 0x000fca0003f4f018 */
[----:B------:R-:W-:-:S08]  /*21b0*/  @UP1 ULDC.64 UR14, c[0x0][0x9e8] ;  /* 0x00027a00000e1ab9 */ /* 0x000fd00000000a00 */
[----:B------:R-:W-:-:S05]  /*21c0*/  @P2 IMAD.HI.U32 R6, R3, UR14, RZ ;  /* 0x0000000e03062c27 */ /* 0x000fca000f8e00ff */
[----:B------:R-:W-:-:S07]  /*21d0*/  @P2 SHF.R.U32.HI R3, RZ, UR15, R6 ;  /* 0x0000000fff032c19 */ /* 0x000fce0008011606 */
.L_x_8625:
[----:B------:R-:W-:Y:S05]  /*21e0*/  BSYNC B0 ;  /* 0x0000000000007941 */ /* 0x000fea0003800000 */
.L_x_8623:
[----:B------:R-:W-:-:S04]  /*21f0*/  IMAD R3, R3, UR7, -R5 ;  /* 0x0000000703037c24 */ /* 0x000fc8000f8e0a05 */
[----:B------:R-:W-:-:S05]  /*2200*/  IMAD R3, R16, -0x2, R3 ;  /* 0xfffffffe10037824 */ /* 0x000fca00078e0203 */
[----:B------:R-:W-:Y:S02]  /*2210*/  VIMNMX R2, R2, R3, !PT ;  /* 0x0000000302027248 */ /* 0x000fe40007fe0100 */
[----:B------:R-:W-:-:S07]  /*2220*/  VIADDMNMX R0, R3, UR7, R0, PT ;  /* 0x0000000703007c46 */ /* 0x000fce000b800100 */
.L_x_8622:
[C---:B------:R-:W-:Y:S01]  /*2230*/  ISETP.GE.AND P4, PT, R4.reuse, 0x9, PT ;  /* 0x000000090400780c */ /* 0x040fe20003f86270 */
[----:B------:R-:W-:Y:S01]  /*2240*/  VIADD R6, R7, 0x8 ;  /* 0x0000000807067836 */ /* 0x000fe20000000000 */
[C---:B------:R-:W-:Y:S02]  /*2250*/  ISETP.GE.AND P2, PT, R4.reuse, 0x2, PT ;  /* 0x000000020400780c */ /* 0x040fe40003f46270 */
[----:B------:R-:W-:Y:S02]  /*2260*/  ISETP.GE.AND P5, PT, R4, 0xa, PT ;  /* 0x0000000a0400780c */ /* 0x000fe40003fa6270 */
[----:B------:R-:W-:Y:S02]  /*2270*/  LOP3.LUT R19, R19, 0xfffffffd, RZ, 0xc0, !PT ;  /* 0xfffffffd13137812 */ /* 0x000fe400078ec0ff */
[----:B------:R-:W-:-:S04]  /*2280*/  ISETP.GT.AND P3, PT, R2, 0x1, !P2 ;  /* 0x000000010200780c */ /* 0x000fc80005764270 */
[----:B------:R-:W-:Y:S02]  /*2290*/  ISETP.LT.OR P3, PT, R0, 0x2, P3 ;  /* 0x000000020000780c */ /* 0x000fe40001f61670 */
[----:B------:R-:W-:Y:S02]  /*22a0*/  @P4 LOP3.LUT R19, R19, 0x2, RZ, 0xfc, !PT ;  /* 0x0000000213134812 */ /* 0x000fe400078efcff */
[----:B------:R-:W-:Y:S02]  /*22b0*/  FSEL R25, R25, -INF , !P3 ;  /* 0xff80000019197808 */ /* 0x000fe40005800000 */
[----:B------:R-:W-:Y:S02]  /*22c0*/  LOP3.LUT R19, R19, 0xfffffffb, RZ, 0xc0, !PT ;  /* 0xfffffffb13137812 */ /* 0x000fe400078ec0ff */
[----:B------:R-:W-:Y:S02]  /*22d0*/  ISETP.GT.AND P4, PT, R2, 0x8, !P4 ;  /* 0x000000080200780c */ /* 0x000fe40006784270 */
[----:B------:R-:W-:-:S02]  /*22e0*/  @P5 LOP3.LUT R19, R19, 0x4, RZ, 0xfc, !PT ;  /* 0x0000000413135812 */ /* 0x000fc400078efcff */
[----:B------:R-:W-:Y:S02]  /*22f0*/  ISETP.GT.AND P3, PT, R2, 0x9, !P5 ;  /* 0x000000090200780c */ /* 0x000fe40006f64270 */
[----:B------:R-:W-:Y:S02]  /*2300*/  ISETP.GE.AND P5, PT, R4, 0x11, PT ;  /* 0x000000110400780c */ /* 0x000fe40003fa6270 */
[C---:B------:R-:W-:Y:S02]  /*2310*/  ISETP.LT.OR P4, PT, R0.reuse, 0x9, P4 ;  /* 0x000000090000780c */ /* 0x040fe40002781670 */
[----:B------:R-:W-:Y:S02]  /*2320*/  ISETP.LT.OR P3, PT, R0, 0xa, P3 ;  /* 0x0000000a0000780c */ /* 0x000fe40001f61670 */
[----:B------:R-:W-:Y:S02]  /*2330*/  FSEL R28, R28, -INF , !P4 ;  /* 0xff8000001c1c7808 */ /* 0x000fe40006000000 */
[----:B------:R-:W-:-:S02]  /*2340*/  ISETP.GE.AND P4, PT, R4, 0x12, PT ;  /* 0x000000120400780c */ /* 0x000fc40003f86270 */
[----:B------:R-:W-:Y:S02]  /*2350*/  LOP3.LUT R19, R19, 0xfffffff7, RZ, 0xc0, !PT ;  /* 0xfffffff713137812 */ /* 0x000fe400078ec0ff */
[----:B------:R-:W-:Y:S02]  /*2360*/  FSEL R29, R29, -INF , !P3 ;  /* 0xff8000001d1d7808 */ /* 0x000fe40005800000 */
[----:B------:R-:W-:Y:S02]  /*2370*/  ISETP.GT.AND P3, PT, R2, 0x10, !P5 ;  /* 0x000000100200780c */ /* 0x000fe40006f64270 */
[----:B------:R-:W-:Y:S02]  /*2380*/  @P5 LOP3.LUT R19, R19, 0x8, RZ, 0xfc, !PT ;  /* 0x0000000813135812 */ /* 0x000fe400078efcff */
[----:B------:R-:W-:Y:S02]  /*2390*/  ISETP.LT.OR P3, PT, R0, 0x11, P3 ;  /* 0x000000110000780c */ /* 0x000fe40001f61670 */
[----:B------:R-:W-:-:S02]  /*23a0*/  LOP3.LUT R19, R19, 0xfdffffff, RZ, 0xc0, !PT ;  /* 0xfdffffff13137812 */ /* 0x000fc400078ec0ff */
[----:B------:R-:W-:Y:S02]  /*23b0*/  FSEL R32, R32, -INF , !P3 ;  /* 0xff80000020207808 */ /* 0x000fe40005800000 */
[----:B------:R-:W-:Y:S02]  /*23c0*/  @P4 LOP3.LUT R19, R19, 0x2000000, RZ, 0xfc, !PT ;  /* 0x0200000013134812 */ /* 0x000fe400078efcff */
[----:B------:R-:W-:Y:S02]  /*23d0*/  ISETP.GT.AND P3, PT, R2, 0x11, !P4 ;  /* 0x000000110200780c */ /* 0x000fe40006764270 */
[----:B------:R-:W-:Y:S02]  /*23e0*/  ISETP.GE.AND P4, PT, R4, 0x19, PT ;  /* 0x000000190400780c */ /* 0x000fe40003f86270 */
[----:B------:R-:W-:Y:S02]  /*23f0*/  ISETP.LT.OR P3, PT, R0, 0x12, P3 ;  /* 0x000000120000780c */ /* 0x000fe40001f61670 */
[----:B------:R-:W-:-:S02]  /*2400*/  LOP3.LUT R19, R19, 0xfeffffff, RZ, 0xc0, !PT ;  /* 0xfeffffff13137812 */ /* 0x000fc400078ec0ff */
        /* <DEDUP_REMOVED lines=153> */
[----:B------:R-:W-:Y:S02]  /*2da0*/  ISETP.LT.OR P6, PT, R0, 0x7a, P6 ;  /* 0x0000007a0000780c */ /* 0x000fe400037c1670 */
[----:B------:R-:W-:Y:S01]  /*2db0*/  VIADDMNMX R0, R6, R9, R8, PT ;  /* 0x0000000906007246 */ /* 0x000fe20003800108 */
[----:B------:R-:W-:Y:S01]  /*2dc0*/  IMAD.IADD R8, R10, 0x1, R6 ;  /* 0x000000010a087824 */ /* 0x000fe200078e0206 */
[----:B------:R-:W-:Y:S02]  /*2dd0*/  FSEL R85, R85, -INF , !P6 ;  /* 0xff80000055557808 */ /* 0x000fe40007000000 */
[----:B------:R-:W-:-:S13]  /*2de0*/  PLOP3.LUT P6, PT, PT, PT, UP0, 0x40, 0x0 ;  /* 0x000000000000781c */ /* 0x000fda0003fce808 */
        /* <DEDUP_REMOVED lines=15> */
.L_x_8628:
[----:B------:R-:W-:-:S06]  /*2ee0*/  UISETP.NE.AND UP1, UPT, UR7, 0x1, UPT ;  /* 0x000000010700788c */ /* 0x000fcc000bf25270 */
[----:B------:R-:W-:-:S05]  /*2ef0*/  PLOP3.LUT P6, PT, PT, PT, UP1, 0x80, 0x0 ;  /* 0x000000000000781c */ /* 0x000fca0003fcf018 */
[----:B------:R-:W-:-:S08]  /*2f00*/  @UP1 ULDC.64 UR10, c[0x0][0x9e8] ;  /* 0x00027a00000a1ab9 */ /* 0x000fd00000000a00 */
[----:B------:R-:W-:Y:S01]  /*2f10*/  @P6 IMAD.HI.U32 R4, R2, UR10, RZ ;  /* 0x0000000a02046c27 */ /* 0x000fe2000f8e00ff */
[----:B------:R-:W-:-:S13]  /*2f20*/  PLOP3.LUT P6, PT, PT, PT, UP1, 0x80, 0x0 ;  /* 0x000000000000781c */ /* 0x000fda0003fcf018 */
[----:B------:R-:W-:-:S07]  /*2f30*/  @P6 SHF.R.U32.HI R2, RZ, UR11, R4 ;  /* 0x0000000bff026c19 */ /* 0x000fce0008011604 */
.L_x_8629:
[----:B------:R-:W-:Y:S05]  /*2f40*/  BSYNC B0 ;  /* 0x0000000000007941 */ /* 0x000fea0003800000 */
.L_x_8627:
[----:B------:R-:W-:-:S04]  /*2f50*/  IMAD R5, R2, UR7, -R5 ;  /* 0x0000000702057c24 */ /* 0x000fc8000f8e0a05 */
[----:B------:R-:W-:-:S05]  /*2f60*/  IMAD R5, R16, -0x2, R5 ;  /* 0xfffffffe10057824 */ /* 0x000fca00078e0205 */
[----:B------:R-:W-:Y:S02]  /*2f70*/  VIMNMX R8, R8, R5, !PT ;  /* 0x0000000508087248 */ /* 0x000fe40007fe0100 */
[----:B------:R-:W-:-:S07]  /*2f80*/  VIADDMNMX R0, R5, UR7, R0, PT ;  /* 0x0000000705007c46 */ /* 0x000fce000b800100 */
.L_x_8626:
        /* <DEDUP_REMOVED lines=21> */
[----:B------:R-:W-:Y:S02]  /*30e0*/  FMNMX.FTZ R2, R40, R5, !PT ;  /* 0x0000000528027209 */ /* 0x000fe40007810000 */
[----:B------:R-:W-:Y:S02]  /*30f0*/  ISETP.LT.OR P2, PT, R0, 0x11, P2 ;  /* 0x000000110000780c */ /* 0x000fe40001741670 */
[----:B------:R-:W-:Y:S02]  /*3100*/  LOP3.LUT P6, RZ, R19, 0x8000, RZ, 0xc0, !PT ;  /* 0x0000800013ff7812 */ /* 0x000fe400078cc0ff */
        /* <DEDUP_REMOVED lines=55> */
[----:B------:R-:W-:Y:S01]  /*3480*/  ISETP.GT.AND P3, PT, R8, 0x70, !P3 ;  /* 0x000000700800780c */ /* 0x000fe20005f64270 */
[----:B------:R-:W1:Y:S01]  /*3490*/  SHFL.BFLY PT, R5, R4, 0x2, 0x1f ;  /* 0x0c401f0004057f89 */ /* 0x000e6200000e0000 */
[----:B------:R-:W-:Y:S02]  /*34a0*/  FSEL R50, R50, -INF , !P2 ;  /* 0xff80000032327808 */ /* 0x000fe40005000000 */
[----:B------:R-:W-:Y:S02]  /*34b0*/  LOP3.LUT P2, RZ, R19, 0x20000, RZ, 0xc0, !PT ;  /* 0x0002000013ff7812 */ /* 0x000fe4000784c0ff */
[C---:B------:R-:W-:Y:S02]  /*34c0*/  ISETP.GT.AND P4, PT, R8.reuse, 0x71, !P4 ;  /* 0x000000710800780c */ /* 0x040fe40006784270 */
[----:B------:R-:W-:Y:S02]  /*34d0*/  ISETP.GT.AND P2, PT, R8, 0x31, !P2 ;  /* 0x000000310800780c */ /* 0x000fe40005744270 */
[----:B------:R-:W-:-:S02]  /*34e0*/  ISETP.LT.OR P3, PT, R0, 0x71, P3 ;  /* 0x000000710000780c */ /* 0x000fc40001f61670 */
[----:B------:R-:W-:Y:S02]  /*34f0*/  ISETP.LT.OR P2, PT, R0, 0x32, P2 ;  /* 0x000000320000780c */ /* 0x000fe40001741670 */
[----:B------:R-:W-:Y:S02]  /*3500*/  ISETP.GT.AND P5, PT, R8, 0x78, !P5 ;  /* 0x000000780800780c */ /* 0x000fe40006fa4270 */
[----:B------:R-:W-:Y:S02]  /*3510*/  FSEL R51, R51, -INF , !P2 ;  /* 0xff80000033337808 */ /* 0x000fe40005000000 */
[----:B------:R-:W-:Y:S02]  /*3520*/  LOP3.LUT P2, RZ, R19, 0x10000, RZ, 0xc0, !PT ;  /* 0x0001000013ff7812 */ /* 0x000fe4000784c0ff */
[----:B------:R-:W-:Y:S02]  /*3530*/  ISETP.LT.OR P4, PT, R0, 0x72, P4 ;  /* 0x000000720000780c */ /* 0x000fe40002781670 */
[----:B------:R-:W-:-:S02]  /*3540*/  ISETP.GT.AND P2, PT, R8, 0x38, !P2 ;  /* 0x000000380800780c */ /* 0x000fc40005744270 */
[----:B------:R-:W-:Y:S02]  /*3550*/  FSEL R82, R82, -INF , !P3 ;  /* 0xff80000052527808 */ /* 0x000fe40005800000 */
[----:B------:R-:W-:Y:S02]  /*3560*/  ISETP.LT.OR P2, PT, R0, 0x39, P2 ;  /* 0x000000390000780c */ /* 0x000fe40001741670 */
[----:B-1----:R-:W-:Y:S02]  /*3570*/  FMNMX.FTZ R5, R4, R5, !PT ;  /* 0x0000000504057209 */ /* 0x002fe40007810000 */
[----:B------:R-:W-:Y:S02]  /*3580*/  FSEL R54, R54, -INF , !P2 ;  /* 0xff80000036367808 */ /* 0x000fe40005000000 */
[----:B------:R-:W-:Y:S01]  /*3590*/  ISETP.GT.AND P2, PT, R8, 0x39, !P6 ;  /* 0x000000390800780c */ /* 0x000fe20007744270 */
[----:B------:R-:W1:Y:S01]  /*35a0*/  SHFL.BFLY PT, R2, R5, 0x1, 0x1f ;  /* 0x0c201f0005027f89 */ /* 0x000e6200000e0000 */
[----:B------:R-:W-:-:S02]  /*35b0*/  LOP3.LUT P6, RZ, R19, 0x10, RZ, 0xc0, !PT ;  /* 0x0000001013ff7812 */ /* 0x000fc400078cc0ff */
[C---:B------:R-:W-:Y:S02]  /*35c0*/  ISETP.LT.OR P2, PT, R0.reuse, 0x3a, P2 ;  /* 0x0000003a0000780c */ /* 0x040fe40001741670 */
[----:B------:R-:W-:Y:S02]  /*35d0*/  ISETP.LT.OR P5, PT, R0, 0x79, P5 ;  /* 0x000000790000780c */ /* 0x000fe40002fa1670 */
[----:B------:R-:W-:Y:S02]  /*35e0*/  FSEL R55, R55, -INF , !P2 ;  /* 0xff80000037377808 */ /* 0x000fe40005000000 */
[----:B------:R-:W-:Y:S02]  /*35f0*/  LOP3.LUT P2, RZ, R19, 0x4000, RZ, 0xc0, !PT ;  /* 0x0000400013ff7812 */ /* 0x000fe4000784c0ff */
[----:B------:R-:W-:Y:S02]  /*3600*/  FSEL R83, R83, -INF , !P4 ;  /* 0xff80000053537808 */ /* 0x000fe40006000000 */
[----:B------:R-:W-:-:S02]  /*3610*/  ISETP.GT.AND P2, PT, R8, 0x40, !P2 ;  /* 0x000000400800780c */ /* 0x000fc40005744270 */
[----:B------:R-:W-:Y:S02]  /*3620*/  FSEL R86, R86, -INF , !P5 ;  /* 0xff80000056567808 */ /* 0x000fe40006800000 */
[----:B------:R-:W-:Y:S02]  /*3630*/  ISETP.LT.OR P2, PT, R0, 0x41, P2 ;  /* 0x000000410000780c */ /* 0x000fe40001741670 */
[----:B------:R-:W-:Y:S02]  /*3640*/  R2UR UR10, R89 ;  /* 0x00000000590a72ca */ /* 0x000fe400000e0000 */
[----:B------:R-:W-:Y:S02]  /*3650*/  FSEL R58, R58, -INF , !P2 ;  /* 0xff8000003a3a7808 */ /* 0x000fe40005000000 */
[----:B------:R-:W-:Y:S02]  /*3660*/  LOP3.LUT P2, RZ, R19, 0x2000, RZ, 0xc0, !PT ;  /* 0x0000200013ff7812 */ /* 0x000fe4000784c0ff */
[----:B-1----:R-:W-:-:S02]  /*3670*/  FMNMX.FTZ R2, R5, R2, !PT ;  /* 0x0000000205027209 */ /* 0x002fc40007810000 */
[----:B------:R-:W-:-:S03]  /*3680*/  ISETP.GT.AND P2, PT, R8, 0x41, !P2 ;  /* 0x000000410800780c */ /* 0x000fc60005744270 */
[----:B------:R-:W-:Y:S01]  /*3690*/  FFMA.FTZ R24, R2, R9, -8 ;  /* 0xc100000002187423 */ /* 0x000fe20000010009 */
[----:B------:R-:W-:Y:S01]  /*36a0*/  ISETP.LT.OR P2, PT, R0, 0x42, P2 ;  /* 0x000000420000780c */ /* 0x000fe20001741670 */
[----:B------:R-:W-:-:S03]  /*36b0*/  UIADD3 UR6, UR10, UR6, URZ ;  /* 0x000000060a067290 */ /* 0x000fc6000fffe03f */
        /* <DEDUP_REMOVED lines=37> */
[----:B------:R-:W-:-:S04]  /*3910*/  FSETP.NEU.FTZ.AND P2, PT, R2, -INF , PT ;  /* 0xff8000000200780b */ /* 0x000fc80003f5d000 */
[----:B------:R-:W-:Y:S02]  /*3920*/  FSEL R24, R24, RZ, P2 ;  /* 0x000000ff18187208 */ /* 0x000fe40001000000 */
[----:B------:R-:W-:Y:S02]  /*3930*/  ISETP.GT.AND P2, PT, R8, RZ, !P6 ;  /* 0x000000ff0800720c */ /* 0x000fe40007744270 */
[----:B------:R-:W-:Y:S01]  /*3940*/  LOP3.LUT P6, RZ, R19, 0x8000000, RZ, 0xc0, !PT ;  /* 0x0800000013ff7812 */ /* 0x000fe200078cc0ff */
[----:B------:R-:W-:-:S01]  /*3950*/  FFMA.FTZ R5, R28, UR41, -R24 ;  /* 0x000000291c057c23 */ /* 0x000fc20008010818 */
[----:B------:R-:W-:Y:S01]  /*3960*/  ISETP.LT.OR P2, PT, R0, 0x1, P2 ;  /* 0x000000010000780c */ /* 0x000fe20001741670 */
[----:B------:R-:W-:-:S01]  /*3970*/  FFMA.FTZ R32, R32, UR41, -R24 ;  /* 0x0000002920207c23 */ /* 0x000fc20008010818 */
[--C-:B------:R-:W-:Y:S01]  /*3980*/  FFMA.FTZ R4, R25, UR41, -R24.reuse ;  /* 0x0000002919047c23 */ /* 0x100fe20008010818 */
[----:B------:R-:W-:-:S01]  /*3990*/  FFMA.FTZ R36, R36, UR41, -R24 ;  /* 0x0000002924247c23 */ /* 0x000fc20008010818 */
[----:B------:R-:W-:Y:S01]  /*39a0*/  FSEL R26, R26, -INF , !P2 ;  /* 0xff8000001a1a7808 */ /* 0x000fe20005000000 */
[----:B------:R-:W-:-:S01]  /*39b0*/  FFMA.FTZ R10, R29, UR41, -R24 ;  /* 0x000000291d0a7c23 */ /* 0x000fc20008010818 */
[----:B------:R-:W-:Y:S01]  /*39c0*/  LOP3.LUT P2, RZ, R19, 0x4000000, RZ, 0xc0, !PT ;  /* 0x0400000013ff7812 */ /* 0x000fe2000784c0ff */
[----:B------:R-:W-:-:S01]  /*39d0*/  FFMA.FTZ R40, R40, UR41, -R24 ;  /* 0x0000002928287c23 */ /* 0x000fc20008010818 */
[----:B------:R-:W-:Y:S01]  /*39e0*/  FMNMX.FTZ R9, R26, R27, !PT ;  /* 0x0000001b1a097209 */ /* 0x000fe20007810000 */
[----:B------:R-:W-:-:S01]  /*39f0*/  FFMA.FTZ R3, R3, UR41, -R24 ;  /* 0x0000002903037c23 */ /* 0x000fc20008010818 */
[----:B------:R-:W-:Y:S01]  /*3a00*/  ISETP.GT.AND P2, PT, R8, 0x69, !P2 ;  /* 0x000000690800780c */ /* 0x000fe20005744270 */
[----:B------:R-:W-:Y:S01]  /*3a10*/  MUFU.EX2 R4, R4 ;  /* 0x0000000400047308 */ /* 0x000fe20000000800 */
[----:B------:R-:W-:Y:S01]  /*3a20*/  FMNMX.FTZ R12, R30, R9, !PT ;  /* 0x000000091e0c7209 */ /* 0x000fe20007810000 */
[--C-:B------:R-:W-:Y:S01]  /*3a30*/  FFMA.FTZ R44, R44, UR41, -R24.reuse ;  /* 0x000000292c2c7c23 */ /* 0x100fe20008010818 */
[----:B------:R-:W-:Y:S01]  /*3a40*/  ISETP.LT.OR P2, PT, R0, 0x6a, P2 ;  /* 0x0000006a0000780c */ /* 0x000fe20001741670 */
[--C-:B------:R-:W-:Y:S01]  /*3a50*/  FFMA.FTZ R48, R48, UR41, -R24.reuse ;  /* 0x0000002930307c23 */ /* 0x100fe20008010818 */
[----:B------:R-:W-:Y:S01]  /*3a60*/  FMNMX.FTZ R11, R31, R12, !PT ;  /* 0x0000000c1f0b7209 */ /* 0x000fe20007810000 */
[--C-:B------:R-:W-:Y:S01]  /*3a70*/  FFMA.FTZ R12, R33, UR41, -R24.reuse ;  /* 0x00000029210c7c23 */ /* 0x100fe20008010818 */
        /* <DEDUP_REMOVED lines=9> */
[----:B------:R-:W1:Y:S01]  /*3b10*/  MUFU.EX2 R3, R3 ;  /* 0x0000000300037308 */ /* 0x000e620000000800 */
[----:B------:R-:W-:Y:S01]  /*3b20*/  FMNMX.FTZ R14, R38, R11, !PT ;  /* 0x0000000b260e7209 */ /* 0x000fe20007810000 */
[--C-:B------:R-:W-:Y:S01]  /*3b30*/  FFMA.FTZ R56, R56, UR41, -R24.reuse ;  /* 0x0000002938387c23 */ /* 0x100fe20008010818 */
[----:B------:R-:W-:Y:S01]  /*3b40*/  FSEL R87, R87, -INF , !P6 ;  /* 0xff80000057577808 */ /* 0x000fe20007000000 */
[--C-:B------:R-:W-:Y:S01]  /*3b50*/  FFMA.FTZ R72, R72, UR41, -R24.reuse ;  /* 0x0000002948487c23 */ /* 0x100fe20008010818 */
[----:B------:R-:W-:Y:S01]  /*3b60*/  FMNMX.FTZ R13, R39, R14, !PT ;  /* 0x0000000e270d7209 */ /* 0x000fe20007810000 */
[--C-:B------:R-:W-:Y:S01]  /*3b70*/  FFMA.FTZ R14, R37, UR41, -R24.reuse ;  /* 0x00000029250e7c23 */ /* 0x100fe20008010818 */
[----:B------:R-:W-:-:S01]  /*3b80*/  FFMA.FTZ R37, R64, UR41, -R24 ;  /* 0x0000002940257c23 */ /* 0x000fc20008010818 */
        /* <DEDUP_REMOVED lines=8> */
[----:B------:R-:W-:Y:S01]  /*3c10*/  MUFU.EX2 R13, R40 ;  /* 0x00000028000d7308 */ /* 0x000fe20000000800 */
[----:B------:R-:W-:Y:S01]  /*3c20*/  FMNMX.FTZ R28, R50, R15, !PT ;  /* 0x0000000f321c7209 */ /* 0x000fe20007810000 */
[----:B-1----:R-:W-:-:S03]  /*3c30*/  FADD.FTZ R68, R3, R4 ;  /* 0x0000000403447221 */ /* 0x002fc60000010000 */
[----:B------:R-:W-:-:S03]  /*3c40*/  FMNMX.FTZ R15, R51, R28, !PT ;  /* 0x0000001c330f7209 */ /* 0x000fc60007810000 */
[----:B------:R-:W1:Y:S01]  /*3c50*/  MUFU.EX2 R10, R10 ;  /* 0x0000000a000a7308 */ /* 0x000e620000000800 */
[----:B------:R-:W-:-:S04]  /*3c60*/  FMNMX.FTZ R28, R54, R15, !PT ;  /* 0x0000000f361c7209 */ /* 0x000fc80007810000 */
[----:B------:R-:W-:Y:S01]  /*3c70*/  FMNMX.FTZ R21, R55, R28, !PT ;  /* 0x0000001c37157209 */ /* 0x000fe20007810000 */
[----:B------:R-:W-:-:S02]  /*3c80*/  FFMA.FTZ R28, R45, UR41, -R24 ;  /* 0x000000292d1c7c23 */ /* 0x000fc40008010818 */
[----:B------:R2:W-:Y:S01]  /*3c90*/  MUFU.EX2 R15, R44 ;  /* 0x0000002c000f7308 */ /* 0x0005e20000000800 */
[----:B------:R-:W-:-:S04]  /*3ca0*/  FMNMX.FTZ R32, R58, R21, !PT ;  /* 0x000000153a207209 */ /* 0x000fc80007810000 */
[----:B------:R-:W-:-:S03]  /*3cb0*/  FMNMX.FTZ R21, R59, R32, !PT ;  /* 0x000000203b157209 */ /* 0x000fc60007810000 */
[----:B------:R-:W-:Y:S01]  /*3cc0*/  MUFU.EX2 R12, R12 ;  /* 0x0000000c000c7308 */ /* 0x000fe20000000800 */
[----:B------:R-:W-:Y:S01]  /*3cd0*/  FMNMX.FTZ R32, R62, R21, !PT ;  /* 0x000000153e207209 */ /* 0x000fe20007810000 */
[--C-:B--2---:R-:W-:Y:S01]  /*3ce0*/  FFMA.FTZ R44, R65, UR41, -R24.reuse ;  /* 0x00000029412c7c23 */ /* 0x104fe20008010818 */
[----:B-1----:R-:W-:Y:S02]  /*3cf0*/  F2FP.SATFINITE.E4M3.F32.PACK_AB_MERGE_C R148, R10, R5, RZ ;  /* 0x000000050a94723e */ /* 0x002fe400048070ff */
[----:B------:R-:W-:Y:S01]  /*3d00*/  FMNMX.FTZ R25, R63, R32, !PT ;  /* 0x000000203f197209 */ /* 0x000fe20007810000 */
[----:B------:R-:W-:-:S01]  /*3d10*/  FFMA.FTZ R32, R49, UR41, -R24 ;  /* 0x0000002931207c23 */ /* 0x000fc20008010818 */
[----:B------:R-:W-:Y:S01]  /*3d20*/  F2FP.SATFINITE.E4M3.F32.PACK_AB_MERGE_C R148, R4, R3, R148 ;  /* 0x000000030494723e */ /* 0x000fe20004807094 */
[----:B------:R-:W1:Y:S01]  /*3d30*/  MUFU.EX2 R14, R14 ;  /* 0x0000000e000e7308 */ /* 0x000e620000000800 */
[----:B------:R-:W-:Y:S01]  /*3d40*/  FMNMX.FTZ R36, R66, R25, !PT ;  /* 0x0000001942247209 */ /* 0x000fe20007810000 */
[----:B------:R-:W-:-:S03]  /*3d50*/  FFMA.FTZ R49, R76, UR41, -R24 ;  /* 0x000000294c317c23 */ /* 0x000fc60008010818 */
[----:B------:R-:W-:-:S03]  /*3d60*/  FMNMX.FTZ R25, R67, R36, !PT ;  /* 0x0000002443197209 */ /* 0x000fc60007810000 */
[----:B------:R2:W-:Y:S01]  /*3d70*/  MUFU.EX2 R21, R48 ;  /* 0x0000003000157308 */ /* 0x0005e20000000800 */
[----:B------:R-:W-:-:S04]  /*3d80*/  FMNMX.FTZ R36, R70, R25, !PT ;  /* 0x0000001946247209 */ /* 0x000fc80007810000 */
[----:B------:R-:W-:-:S03]  /*3d90*/  FMNMX.FTZ R29, R71, R36, !PT ;  /* 0x00000024471d7209 */ /* 0x000fc60007810000 */
[----:B------:R-:W-:Y:S01]  /*3da0*/  MUFU.EX2 R20, R20 ;  /* 0x0000001400147308 */ /* 0x000fe20000000800 */
[----:B------:R-:W-:Y:S01]  /*3db0*/  FMNMX.FTZ R36, R74, R29, !PT ;  /* 0x0000001d4a247209 */ /* 0x000fe20007810000 */
[----:B--2---:R-:W-:Y:S01]  /*3dc0*/  FFMA.FTZ R48, R69, UR41, -R24 ;  /* 0x0000002945307c23 */ /* 0x004fe20008010818 */
[----:B-1----:R-:W-:Y:S02]  /*3dd0*/  F2FP.SATFINITE.E4M3.F32.PACK_AB_MERGE_C R150, R14, R11, RZ ;  /* 0x0000000b0e96723e */ /* 0x002fe400048070ff */
[----:B------:R-:W-:Y:S02]  /*3de0*/  FMNMX.FTZ R29, R75, R36, !PT ;  /* 0x000000244b1d7209 */ /* 0x000fe40007810000 */
[----:B------:R-:W-:Y:S01]  /*3df0*/  F2FP.SATFINITE.E4M3.F32.PACK_AB_MERGE_C R150, R12, R9, R150 ;  /* 0x000000090c96723e */ /* 0x000fe20004807096 */
[----:B------:R-:W-:Y:S01]  /*3e00*/  MUFU.EX2 R28, R28 ;  /* 0x0000001c001c7308 */ /* 0x000fe20000000800 */
[----:B------:R-:W-:-:S04]  /*3e10*/  FMNMX.FTZ R36, R78, R29, !PT ;  /* 0x0000001d4e247209 */ /* 0x000fc80007810000 */
[----:B------:R-:W-:Y:S01]  /*3e20*/  FMNMX.FTZ R33, R79, R36, !PT ;  /* 0x000000244f217209 */ /* 0x000fe20007810000 */
[----:B------:R-:W-:-:S02]  /*3e30*/  FFMA.FTZ R36, R57, UR41, -R24 ;  /* 0x0000002939247c23 */ /* 0x000fc40008010818 */
[----:B------:R-:W-:Y:S01]  /*3e40*/  MUFU.EX2 R32, R32 ;  /* 0x0000002000207308 */ /* 0x000fe20000000800 */
[----:B------:R-:W-:-:S04]  /*3e50*/  FMNMX.FTZ R40, R82, R33, !PT ;  /* 0x0000002152287209 */ /* 0x000fc80007810000 */
[----:B------:R-:W-:Y:S01]  /*3e60*/  FMNMX.FTZ R33, R83, R40, !PT ;  /* 0x0000002853217209 */ /* 0x000fe20007810000 */
[----:B------:R-:W-:-:S01]  /*3e70*/  FFMA.FTZ R40, R61, UR41, -R24 ;  /* 0x000000293d287c23 */ /* 0x000fc20008010818 */
[----:B------:R-:W-:Y:S01]  /*3e80*/  IMAD.U32 R61, RZ, RZ, UR41 ;  /* 0x00000029ff3d7e24 */ /* 0x000fe2000f8e00ff */
[----:B------:R1:W-:Y:S01]  /*3e90*/  MUFU.EX2 R25, R52 ;  /* 0x0000003400197308 */ /* 0x0003e20000000800 */
[----:B------:R-:W-:-:S04]  /*3ea0*/  FMNMX.FTZ R0, R86, R33, !PT ;  /* 0x0000002156007209 */ /* 0x000fc80007810000 */
[----:B------:R-:W-:-:S03]  /*3eb0*/  FMNMX.FTZ R0, R87, R0, !PT ;  /* 0x0000000057007209 */ /* 0x000fc60007810000 */
[----:B------:R2:W-:Y:S01]  /*3ec0*/  MUFU.EX2 R8, R53 ;  /* 0x0000003500087308 */ /* 0x0005e20000000800 */
[----:B-1----:R-:W-:-:S01]  /*3ed0*/  FFMA.FTZ R52, R73, UR41, -R24 ;  /* 0x0000002949347c23 */ /* 0x002fc20008010818 */
[----:B------:R-:W1:Y:S06]  /*3ee0*/  SHFL.BFLY PT, R45, R0, 0x2, 0x1f ;  /* 0x0c401f00002d7f89 */ /* 0x000e6c00000e0000 */
[----:B------:R3:W-:Y:S01]  /*3ef0*/  MUFU.EX2 R33, R60 ;  /* 0x0000003c00217308 */ /* 0x0007e20000000800 */
[----:B--2---:R-:W-:-:S07]  /*3f00*/  FFMA.FTZ R53, R80, UR41, -R24 ;  /* 0x0000002950357c23 */ /* 0x004fce0008010818 */
[----:B------:R-:W-:Y:S01]  /*3f10*/  MUFU.EX2 R40, R40 ;  /* 0x0000002800287308 */ /* 0x000fe20000000800 */
[----:B---3--:R-:W-:-:S07]  /*3f20*/  FFMA.FTZ R60, R81, UR41, -R24 ;  /* 0x00000029513c7c23 */ /* 0x008fce0008010818 */
[----:B------:R2:W-:Y:S01]  /*3f30*/  MUFU.EX2 R29, R56 ;  /* 0x00000038001d7308 */ /* 0x0005e20000000800 */
[----:B-1----:R-:W-:-:S05]  /*3f40*/  FMNMX.FTZ R57, R0, R45, !PT ;  /* 0x0000002d00397209 */ /* 0x002fca0007810000 */
[----:B------:R-:W1:Y:S02]  /*3f50*/  SHFL.BFLY PT, R0, R57, 0x1, 0x1f ;  /* 0x0c201f0039007f89 */ /* 0x000e6400000e0000 */
[----:B------:R-:W-:Y:S01]  /*3f60*/  MUFU.EX2 R36, R36 ;  /* 0x0000002400247308 */ /* 0x000fe20000000800 */
[----:B--2---:R-:W-:-:S07]  /*3f70*/  FFMA.FTZ R56, R77, UR41, -R24 ;  /* 0x000000294d387c23 */ /* 0x004fce0008010818 */
[----:B------:R-:W-:Y:S08]  /*3f80*/  MUFU.EX2 R41, R41 ;  /* 0x0000002900297308 */ /* 0x000ff00000000800 */
[----:B------:R-:W-:Y:S01]  /*3f90*/  MUFU.EX2 R48, R48 ;  /* 0x0000003000307308 */ /* 0x000fe20000000800 */
[----:B-1----:R-:W-:-:S07]  /*3fa0*/  FMNMX.FTZ R0, R57, R0, !PT ;  /* 0x0000000039007209 */ /* 0x002fce0007810000 */
[----:B------:R-:W-:Y:S01]  /*3fb0*/  MUFU.EX2 R37, R37 ;  /* 0x0000002500257308 */ /* 0x000fe20000000800 */
[----:B------:R-:W-:-:S01]  /*3fc0*/  FFMA.FTZ R57, R84, UR41, -R24 ;  /* 0x0000002954397c23 */ /* 0x000fc20008010818 */
[----:B------:R-:W-:Y:S01]  /*3fd0*/  FFMA.FTZ R24, R85, UR41, -R24 ;  /* 0x0000002955187c23 */ /* 0x000fe20008010818 */
[C---:B------:R-:W-:Y:S01]  /*3fe0*/  FSETP.NEU.FTZ.AND P2, PT, R0.reuse, -INF , PT ;  /* 0xff8000000000780b */ /* 0x040fe20003f5d000 */
[----:B------:R-:W-:-:S04]  /*3ff0*/  FFMA.FTZ R61, R0, R61, -8 ;  /* 0xc1000000003d7423 */ /* 0x000fc8000001003d */
        /* <DEDUP_REMOVED lines=43> */
[----:B------:R-:W-:Y:S01]  /*42b0*/  FFMA.FTZ R59, R66, UR41, -R61 ;  /* 0x00000029423b7c23 */ /* 0x000fe2000801083d */
[----:B------:R-:W-:-:S01]  /*42c0*/  FADD.FTZ R66, R14, R69 ;  /* 0x000000450e427221 */ /* 0x000fc20000010000 */
[----:B------:R-:W-:-:S04]  /*42d0*/  FFMA.FTZ R86, R86, UR41, -R61 ;  /* 0x0000002956567c23 */ /* 0x000fc8000801083d */
[----:B------:R-:W2:Y:S01]  /*42e0*/  MUFU.EX2 R34, R34 ;  /* 0x0000002200227308 */ /* 0x000ea20000000800 */
[----:B---3--:R-:W-:-:S01]  /*42f0*/  FADD.FTZ R62, R65, R62 ;  /* 0x0000003e413e7221 */ /* 0x008fc20000010000 */
[----:B------:R-:W-:-:S04]  /*4300*/  F2FP.SATFINITE.E4M3.F32.PACK_AB_MERGE_C R30, R65, R30, RZ ;  /* 0x0000001e411e723e */ /* 0x000fc800048070ff */
[----:B------:R-:W-:Y:S02]  /*4310*/  F2FP.SATFINITE.E4M3.F32.PACK_AB_MERGE_C R149, R27, R26, R30 ;  /* 0x0000001a1b95723e */ /* 0x000fe4000480701e */
[----:B------:R-:W3:Y:S01]  /*4320*/  MUFU.EX2 R35, R35 ;  /* 0x0000002300237308 */ /* 0x000ee20000000800 */
[----:B-1----:R-:W-:-:S01]  /*4330*/  FADD.FTZ R69, R31, R62 ;  /* 0x0000003e1f457221 */ /* 0x002fc20000010000 */
[----:B------:R-:W-:Y:S01]  /*4340*/  FFMA.FTZ R62, R67, UR41, -R61 ;  /* 0x00000029433e7c23 */ /* 0x000fe2000801083d */
[----:B------:R-:W-:-:S01]  /*4350*/  FADD.FTZ R67, R13, R66 ;  /* 0x000000420d437221 */ /* 0x000fc20000010000 */
[----:B------:R-:W-:-:S03]  /*4360*/  FFMA.FTZ R61, R87, UR41, -R61 ;  /* 0x00000029573d7c23 */ /* 0x000fc6000801083d */
[----:B------:R-:W-:Y:S01]  /*4370*/  FADD.FTZ R68, R20, R67 ;  /* 0x0000004314447221 */ /* 0x000fe20000010000 */
[----:B------:R-:W1:Y:S01]  /*4380*/  MUFU.EX2 R64, R64 ;  /* 0x0000004000407308 */ /* 0x000e620000000800 */
[----:B--2---:R-:W-:-:S02]  /*4390*/  FADD.FTZ R66, R34, R69 ;  /* 0x0000004522427221 */ /* 0x004fc40000010000 */
[----:B------:R-:W-:Y:S01]  /*43a0*/  FADD.FTZ R5, R15, R68 ;  /* 0x000000440f057221 */ /* 0x000fe20000010000 */
[----:B------:R-:W-:-:S03]  /*43b0*/  F2FP.SATFINITE.E4M3.F32.PACK_AB_MERGE_C R15, R28, R15, RZ ;  /* 0x0000000f1c0f723e */ /* 0x000fc600048070ff */
[----:B------:R-:W-:Y:S01]  /*43c0*/  FADD.FTZ R14, R28, R5 ;  /* 0x000000051c0e7221 */ /* 0x000fe20000010000 */
[----:B------:R-:W2:Y:S01]  /*43d0*/  MUFU.EX2 R38, R38 ;  /* 0x0000002600267308 */ /* 0x000ea20000000800 */
[----:B---3--:R-:W-:-:S01]  /*43e0*/  FADD.FTZ R67, R35, R66 ;  /* 0x0000004223437221 */ /* 0x008fc20000010000 */
[----:B------:R-:W-:Y:S01]  /*43f0*/  F2FP.SATFINITE.E4M3.F32.PACK_AB_MERGE_C R144, R20, R13, R15 ;  /* 0x0000000d1490723e */ /* 0x000fe2000480700f */
[----:B------:R-:W-:-:S05]  /*4400*/  FADD.FTZ R11, R21, R14 ;  /* 0x0000000e150b7221 */ /* 0x000fca0000010000 */
[----:B------:R-:W3:Y:S01]  /*4410*/  MUFU.EX2 R39, R39 ;  /* 0x0000002700277308 */ /* 0x000ee20000000800 */
[----:B-1----:R-:W-:-:S01]  /*4420*/  FADD.FTZ R67, R64, R67 ;  /* 0x0000004340437221 */ /* 0x002fc20000010000 */
[----:B------:R-:W-:-:S04]  /*4430*/  F2FP.SATFINITE.E4M3.F32.PACK_AB_MERGE_C R35, R64, R35, RZ ;  /* 0x000000234023723e */ /* 0x000fc800048070ff */
[----:B------:R-:W-:Y:S02]  /*4440*/  F2FP.SATFINITE.E4M3.F32.PACK_AB_MERGE_C R151, R34, R31, R35 ;  /* 0x0000001f2297723e */ /* 0x000fe40004807023 */
[----:B------:R-:W1:Y:S01]  /*4450*/  MUFU.EX2 R42, R42 ;  /* 0x0000002a002a7308 */ /* 0x000e620000000800 */
[----:B--2---:R-:W-:-:S07]  /*4460*/  FADD.FTZ R10, R38, R67 ;  /* 0x00000043260a7221 */ /* 0x004fce0000010000 */
[----:B------:R-:W2:Y:S01]  /*4470*/  MUFU.EX2 R47, R47 ;  /* 0x0000002f002f7308 */ /* 0x000ea20000000800 */
[----:B---3--:R-:W-:-:S01]  /*4480*/  FADD.FTZ R5, R39, R10 ;  /* 0x0000000a27057221 */ /* 0x008fc20000010000 */
[----:B------:R-:W-:-:S04]  /*4490*/  FADD.FTZ R10, R32, R11 ;  /* 0x0000000b200a7221 */ /* 0x000fc80000010000 */
[----:B------:R-:W-:Y:S01]  /*44a0*/  FADD.FTZ R3, R25, R10 ;  /* 0x0000000a19037221 */ /* 0x000fe20000010000 */
[----:B------:R-:W-:Y:S01]  /*44b0*/  F2FP.SATFINITE.E4M3.F32.PACK_AB_MERGE_C R25, R8, R25, RZ ;  /* 0x000000190819723e */ /* 0x000fe200048070ff */
[----:B------:R-:W3:Y:S01]  /*44c0*/  MUFU.EX2 R43, R43 ;  /* 0x0000002b002b7308 */ /* 0x000ee20000000800 */
[----:B-1----:R-:W-:-:S01]  /*44d0*/  FADD.FTZ R4, R42, R5 ;  /* 0x000000052a047221 */ /* 0x002fc20000010000 */
[----:B------:R-:W-:Y:S01]  /*44e0*/  FADD.FTZ R8, R8, R3 ;  /* 0x0000000308087221 */ /* 0x000fe20000010000 */
[----:B------:R-:W-:-:S03]  /*44f0*/  F2FP.SATFINITE.E4M3.F32.PACK_AB_MERGE_C R146, R32, R21, R25 ;  /* 0x000000152092723e */ /* 0x000fc60004807019 */
[----:B------:R-:W-:Y:S02]  /*4500*/  FADD.FTZ R5, R29, R8 ;  /* 0x000000081d057221 */ /* 0x000fe40000010000 */
[----:B------:R-:W1:Y:S01]  /*4510*/  MUFU.EX2 R46, R46 ;  /* 0x0000002e002e7308 */ /* 0x000e620000000800 */
[----:B--2---:R-:W-:-:S01]  /*4520*/  FADD.FTZ R4, R47, R4 ;  /* 0x000000042f047221 */ /* 0x004fc20000010000 */
[----:B------:R-:W-:Y:S01]  /*4530*/  FADD.FTZ R8, R36, R5 ;  /* 0x0000000524087221 */ /* 0x000fe20000010000 */
[----:B------:R-:W-:Y:S02]  /*4540*/  F2FP.SATFINITE.E4M3.F32.PACK_AB_MERGE_C R5, R48, R41, RZ ;  /* 0x000000293005723e */ /* 0x000fe400048070ff */
[----:B------:R-:W-:Y:S02]  /*4550*/  F2FP.SATFINITE.E4M3.F32.PACK_AB_MERGE_C R42, R47, R42, RZ ;  /* 0x0000002a2f2a723e */ /* 0x000fe400048070ff */
[----:B------:R-:W-:Y:S01]  /*4560*/  F2FP.SATFINITE.E4M3.F32.PACK_AB_MERGE_C R142, R44, R37, R5 ;  /* 0x000000252c8e723e */ /* 0x000fe20004807005 */
[----:B------:R-:W2:Y:S01]  /*4570*/  MUFU.EX2 R50, R50 ;  /* 0x0000003200327308 */ /* 0x000ea20000000800 */
[----:B---3--:R-:W-:-:S01]  /*4580*/  FADD.FTZ R3, R43, R4 ;  /* 0x000000042b037221 */ /* 0x008fc20000010000 */
[----:B------:R-:W-:-:S06]  /*4590*/  F2FP.SATFINITE.E4M3.F32.PACK_AB_MERGE_C R145, R39, R38, R42 ;  /* 0x000000262791723e */ /* 0x000fcc000480702a */
[----:B------:R-:W3:Y:S01]  /*45a0*/  MUFU.EX2 R55, R55 ;  /* 0x0000003700377308 */ /* 0x000ee20000000800 */
[----:B-1----:R-:W-:-:S07]  /*45b0*/  FADD.FTZ R3, R46, R3 ;  /* 0x000000032e037221 */ /* 0x002fce0000010000 */
[----:B------:R-:W1:Y:S01]  /*45c0*/  MUFU.EX2 R51, R51 ;  /* 0x0000003300337308 */ /* 0x000e620000000800 */
[----:B--2---:R-:W-:-:S01]  /*45d0*/  FADD.FTZ R4, R50, R3 ;  /* 0x0000000332047221 */ /* 0x004fc20000010000 */
[----:B------:R-:W-:Y:S01]  /*45e0*/  F2FP.SATFINITE.E4M3.F32.PACK_AB_MERGE_C R3, R40, R33, RZ ;  /* 0x000000212803723e */ /* 0x000fe200048070ff */
[----:B------:R-:W-:-:S03]  /*45f0*/  FADD.FTZ R33, R33, R8 ;  /* 0x0000000821217221 */ /* 0x000fc60000010000 */
[----:B------:R-:W-:Y:S01]  /*4600*/  F2FP.SATFINITE.E4M3.F32.PACK_AB_MERGE_C R140, R36, R29, R3 ;  /* 0x0000001d248c723e */ /* 0x000fe20004807003 */
[----:B------:R-:W-:-:S01]  /*4610*/  FADD.FTZ R40, R40, R33 ;  /* 0x0000002128287221 */ /* 0x000fc20000010000 */
[----:B------:R-:W2:Y:S01]  /*4620*/  MUFU.EX2 R54, R54 ;  /* 0x0000003600367308 */ /* 0x000ea20000000800 */
[----:B---3--:R-:W-:-:S01]  /*4630*/  FADD.FTZ R4, R55, R4 ;  /* 0x0000000437047221 */ /* 0x008fc20000010000 */
[----:B------:R-:W-:Y:S01]  /*4640*/  F2FP.SATFINITE.E4M3.F32.PACK_AB_MERGE_C R50, R55, R50, RZ ;  /* 0x000000323732723e */ /* 0x000fe200048070ff */
[----:B------:R-:W-:-:S03]  /*4650*/  FADD.FTZ R37, R37, R40 ;  /* 0x0000002825257221 */ /* 0x000fc60000010000 */
[----:B------:R-:W-:Y:S01]  /*4660*/  F2FP.SATFINITE.E4M3.F32.PACK_AB_MERGE_C R147, R46, R43, R50 ;  /* 0x0000002b2e93723e */ /* 0x000fe20004807032 */
[----:B------:R-:W-:-:S01]  /*4670*/  FADD.FTZ R44, R44, R37 ;  /* 0x000000252c2c7221 */ /* 0x000fc20000010000 */
[----:B------:R-:W3:Y:S01]  /*4680*/  MUFU.EX2 R58, R58 ;  /* 0x0000003a003a7308 */ /* 0x000ee20000000800 */
[----:B-1----:R-:W-:-:S02]  /*4690*/  FADD.FTZ R3, R51, R4 ;  /* 0x0000000433037221 */ /* 0x002fc40000010000 */
[----:B------:R-:W-:-:S04]  /*46a0*/  FADD.FTZ R41, R41, R44 ;  /* 0x0000002c29297221 */ /* 0x000fc80000010000 */
[----:B------:R-:W-:Y:S01]  /*46b0*/  FADD.FTZ R48, R48, R41 ;  /* 0x0000002930307221 */ /* 0x000fe20000010000 */
[----:B------:R-:W1:Y:S01]  /*46c0*/  MUFU.EX2 R63, R63 ;  /* 0x0000003f003f7308 */ /* 0x000e620000000800 */
[----:B--2---:R-:W-:-:S07]  /*46d0*/  FADD.FTZ R3, R54, R3 ;  /* 0x0000000336037221 */ /* 0x004fce0000010000 */
        /* <DEDUP_REMOVED lines=16> */
[----:B-1----:R-:W-:-:S01]  /*47e0*/  FADD.FTZ R3, R71, R4 ;  /* 0x0000000447037221 */ /* 0x002fc20000010000 */
[----:B------:R-:W-:-:S04]  /*47f0*/  F2FP.SATFINITE.E4M3.F32.PACK_AB_MERGE_C R70, R71, R70, RZ ;  /* 0x000000464746723e */ /* 0x000fc800048070ff */
[----:B------:R-:W-:Y:S02]  /*4800*/  F2FP.SATFINITE.E4M3.F32.PACK_AB_MERGE_C R143, R62, R59, R70 ;  /* 0x0000003b3e8f723e */ /* 0x000fe40004807046 */
        /* <DEDUP_REMOVED lines=48> */
.L_x_8631:
[----:B------:R-:W-:-:S11]  /*4b10*/  UISETP.NE.AND UP1, UPT, UR7, 0x1, UPT ;  /* 0x000000010700788c */ /* 0x000fd6000bf25270 */
[----:B------:R-:W-:Y:S02]  /*4b20*/  @UP1 ULDC.64 UR20, c[0x0][0x9e8] ;  /* 0x00027a0000141ab9 */ /* 0x000fe40000000a00 */
[----:B------:R-:W-:-:S04]  /*4b30*/  UIMAD.WIDE.U32 UR10, UR14, UR20, URZ ;  /* 0x000000140e0a72a5 */ /* 0x000fc8000f8e003f */
[----:B------:R-:W-:-:S12]  /*4b40*/  @UP1 USHF.R.U32.HI UR14, URZ, UR21, UR11 ;  /* 0x000000153f0e1299 */ /* 0x000fd8000801160b */
.L_x_8632:
[----:B------:R-:W-:-:S04]  /*4b50*/  UIMAD UR7, UR14, UR7, UR7 ;  /* 0x000000070e0772a4 */ /* 0x000fc8000f8e0207 */
[----:B------:R-:W-:-:S04]  /*4b60*/  UISETP.LT.AND UP1, UPT, UR6, UR7, UPT ;  /* 0x000000070600728c */ /* 0x000fc8000bf21270 */
[----:B------:R-:W-:-:S12]  /*4b70*/  USEL UR6, UR6, UR7, UP1 ;  /* 0x0000000706067287 */ /* 0x000fd80008800000 */
.L_x_8630:
        /* <DEDUP_REMOVED lines=38> */
.L_x_8651:
[----:B------:R-:W-:-:S04]  /*4de0*/  UIADD3 UR19, UR36, 0x1, URZ ;  /* 0x0000000124137890 */ /* 0x000fc8000fffe03f */
[----:B------:R-:W-:-:S04]  /*4df0*/  UISETP.NE.AND UP1, UPT, UR19, 0x2, UPT ;  /* 0x000000021300788c */ /* 0x000fc8000bf25270 */
[----:B------:R-:W-:Y:S02]  /*4e00*/  USEL UR20, URZ, 0x1, UP1 ;  /* 0x000000013f147887 */ /* 0x000fe40008800000 */
[----:B------:R-:W-:Y:S02]  /*4e10*/  USEL UR19, UR19, URZ, UP1 ;  /* 0x0000003f13137287 */ /* 0x000fe40008800000 */
[----:B------:R-:W-:Y:S01]  /*4e20*/  ULOP3.LUT UR20, UR37, UR20, URZ, 0x3c, !UPT ;  /* 0x0000001425147292 */ /* 0x000fe2000f8e3c3f */
[----:B------:R-:W-:Y:S11]  /*4e30*/  @!P0 BRA `(.L_x_8634) ;  /* 0x0000000000048947 */ /* 0x000ff60003800000 */
[----:B------:R-:W-:Y:S01]  /*4e40*/  BPT.TRAP 0x1 ;  /* 0x000000040000795c */ /* 0x000fe20000300000 */
.L_x_8634:
[----:B------:R-:W-:Y:S01]  /*4e50*/  ULEA UR25, UR19, UR47, 0x3 ;  /* 0x0000002f13197291 */ /* 0x000fe2000f8e183f */
[----:B------:R-:W-:-:S05]  /*4e60*/  IMAD.U32 R8, RZ, RZ, UR20 ;  /* 0x00000014ff087e24 */ /* 0x000fca000f8e00ff */
[----:B------:R-:W-:-:S04]  /*4e70*/  SHF.L.U32 R8, R8, 0x1f, RZ ;  /* 0x0000001f08087819 */ /* 0x000fc800000006ff */
[----:B------:R1:W2:Y:S01]  /*4e80*/  SYNCS.PHASECHK.TRANS64.TRYWAIT P2, [UR25+0x19c30], R8 ;  /* 0x019c3008ff0075a7 */ /* 0x0002a20008040159 */
[----:B------:R-:W-:Y:S05]  /*4e90*/  @!P0 BRA `(.L_x_8635) ;  /* 0x0000000000048947 */ /* 0x000fea0003800000 */
[----:B------:R-:W-:Y:S01]  /*4ea0*/  BPT.TRAP 0x1 ;  /* 0x000000040000795c */ /* 0x000fe20000300000 */
.L_x_8635:
[----:B--2---:R-:W-:Y:S05]  /*4eb0*/  @P2 BRA `(.L_x_8636) ;  /* 0x0000000000082947 */ /* 0x004fea0003800000 */
[----:B------:R-:W2:Y:S02]  /*4ec0*/  SYNCS.PHASECHK.TRANS64.TRYWAIT P2, [UR25+0x19c30], R8 ;  /* 0x019c3008ff0075a7 */ /* 0x000ea40008040159 */
[----:B--2---:R-:W-:Y:S05]  /*4ed0*/  @!P2 BRA `(.L_x_8637) ;  /* 0x000000cc0000a947 */ /* 0x004fea0003800000 */
.L_x_8636:
        /* <DEDUP_REMOVED lines=17> */
.L_x_8638:
[----:B------:R-:W-:Y:S01]  /*4ff0*/  ULEA UR11, UR36, UR47, 0x3 ;  /* 0x0000002f240b7291 */ /* 0x000fe2000f8e183f */
[----:B-12---:R-:W-:-:S05]  /*5000*/  IMAD.U32 R8, RZ, RZ, UR37 ;  /* 0x00000025ff087e24 */ /* 0x006fca000f8e00ff */
[----:B------:R-:W-:-:S04]  /*5010*/  SHF.L.U32 R8, R8, 0x1f, RZ ;  /* 0x0000001f08087819 */ /* 0x000fc800000006ff */
[----:B------:R1:W2:Y:S01]  /*5020*/  SYNCS.PHASECHK.TRANS64.TRYWAIT P2, [UR11+0x19c50], R8 ;  /* 0x019c5008ff0075a7 */ /* 0x0002a2000804014b */
[----:B------:R-:W-:Y:S05]  /*5030*/  @!P0 BRA `(.L_x_8639) ;  /* 0x0000000000048947 */ /* 0x000fea0003800000 */
[----:B------:R-:W-:Y:S01]  /*5040*/  BPT.TRAP 0x1 ;  /* 0x000000040000795c */ /* 0x000fe20000300000 */
.L_x_8639:
[----:B--2---:R-:W-:Y:S05]  /*5050*/  @P2 BRA `(.L_x_8640) ;  /* 0x0000000000082947 */ /* 0x004fea0003800000 */
[----:B------:R-:W2:Y:S02]  /*5060*/  SYNCS.PHASECHK.TRANS64.TRYWAIT P2, [UR11+0x19c50], R8 ;  /* 0x019c5008ff0075a7 */ /* 0x000ea4000804014b */
[----:B--2---:R-:W-:Y:S05]  /*5070*/  @!P2 BRA `(.L_x_8641) ;  /* 0x000000c800b0a947 */ /* 0x004fea0003800000 */
.L_x_8640:
[----:B------:R-:W-:Y:S01]  /*5080*/  UIADD3 UR6, UR47, 0x3000, URZ ;  /* 0x000030002f067890 */ /* 0x000fe2000fffe03f */
[----:B------:R-:W-:Y:S01]  /*5090*/  WARPGROUP.ARRIVE ;  /* 0x00000000000079c5 */ /* 0x000fe20000000000 */
[----:B------:R-:W-:Y:S01]  /*50a0*/  UMOV UR7, 0x40000040 ;  /* 0x4000004000077882 */ /* 0x000fe20000000000 */
[----:B------:R-:W-:Y:S01]  /*50b0*/  IMAD.SHL.U32 R11, R3, 0x80, RZ ;  /* 0x00000080030b7824 */ /* 0x000fe200078e00ff */
[----:B------:R-:W-:Y:S01]  /*50c0*/  USHF.R.U32.HI UR6, URZ, 0x4, UR6 ;  /* 0x000000043f067899 */ /* 0x000fe20008011606 */
[----:B-12---:R-:W-:Y:S01]  /*50d0*/  IMAD.U32 R8, RZ, RZ, UR25 ;  /* 0x00000019ff087e24 */ /* 0x006fe2000f8e00ff */
[----:B------:R-:W-:Y:S02]  /*50e0*/  PLOP3.LUT P2, PT, PT, PT, UP0, 0x40, 0x0 ;  /* 0x000000000000781c */ /* 0x000fe40003f4e808 */
[----:B------:R-:W-:Y:S01]  /*50f0*/  ULOP3.LUT UR6, UR6, 0x3fff, URZ, 0xc0, !UPT ;  /* 0x00003fff06067892 */ /* 0x000fe2000f8ec03f */
[----:B------:R-:W-:Y:S01]  /*5100*/  IADD3 R12, -R11, 0x1, RZ ;  /* 0x000000010b0c7810 */ /* 0x000fe20007ffe1ff */
[----:B------:R-:W-:-:S02]  /*5110*/  @!P1 VIADD R8, R8, 0x19c40 ;  /* 0x00019c4008089836 */ /* 0x000fc40000000000 */
[----:B------:R-:W-:Y:S02]  /*5120*/  ULOP3.LUT UR6, UR6, 0x10000, URZ, 0xfc, !UPT ;  /* 0x0001000006067892 */ /* 0x000fe4000f8efc3f */
[----:B------:R-:W-:Y:S01]  /*5130*/  IMAD R12, R17, UR22, R12 ;  /* 0x00000016110c7c24 */ /* 0x000fe2000f8e020c */
[----:B------:R-:W-:Y:S01]  /*5140*/  @!P1 PRMT R8, RZ, 0x654, R8 ;  /* 0x00000654ff089816 */ /* 0x000fe20000000008 */
[----:B------:R-:W-:Y:S02]  /*5150*/  UIMAD UR10, UR36, 0x300, UR6 ;  /* 0x00000300240a78a4 */ /* 0x000fe4000f8e0206 */
[----:B------:R-:W-:-:S04]  /*5160*/  VIADD R9, R12, -UR23 ;  /* 0x800000170c097c36 */ /* 0x000fc80008000000 */
[----:B------:R-:W-:Y:S01]  /*5170*/  IMAD R9, R16, -0x2, R9 ;  /* 0xfffffffe10097824 */ /* 0x000fe200078e0209 */
[----:B------:R-:W-:Y:S02]  /*5180*/  UMOV UR6, UR10 ;  /* 0x0000000a00067c82 */ /* 0x000fe40008000000 */
[----:B------:R-:W-:Y:S01]  /*5190*/  QGMMA.64x96x32.F32.E4M3.E4M3 R88, R148, gdesc[UR4], R88, gsb0 ;  /* 0x0160000494587df3 */ /* 0x000fe20008000858 */
[----:B------:R-:W-:Y:S01]  /*51a0*/  UIADD3 UR6, UR10, 0x2, URZ ;  /* 0x000000020a067890 */ /* 0x000fe2000fffe03f */
[----:B------:R-:W-:Y:S01]  /*51b0*/  VIADD R15, R9, UR24 ;  /* 0x00000018090f7c36 */ /* 0x000fe20008000000 */
[----:B------:R-:W-:-:S03]  /*51c0*/  UMOV UR7, 0x40000040 ;  /* 0x4000004000077882 */ /* 0x000fc60000000000 */
[----:B------:R-:W-:Y:S01]  /*51d0*/  IMAD.IADD R13, R7, 0x1, R15 ;  /* 0x00000001070d7824 */ /* 0x000fe200078e020f */
[----:B------:R-:W-:Y:S02]  /*51e0*/  WARPGROUP.DEPBAR.LE gsb0, 0x0 ;  /* 0x00008000000079c5 */ /* 0x000fe40000010000 */
[----:B------:R-:W-:-:S06]  /*51f0*/  WARPGROUP.ARRIVE ;  /* 0x00000000000079c5 */ /* 0x000fcc0000000000 */
[----:B------:R-:W-:Y:S01]  /*5200*/  QGMMA.64x96x32.F32.E4M3.E4M3 R88, R144, gdesc[UR4], R88, gsb0 ;  /* 0x0160000490587df3 */ /* 0x000fe20008000858 */
[----:B------:R-:W-:Y:S01]  /*5210*/  UIADD3 UR6, UR10, 0x4, URZ ;  /* 0x000000040a067890 */ /* 0x000fe2000fffe03f */
[----:B------:R-:W-:Y:S01]  /*5220*/  UMOV UR7, 0x40000040 ;  /* 0x4000004000077882 */ /* 0x000fe20000000000 */
        /* <DEDUP_REMOVED lines=8> */
[----:B------:R-:W-:-:S06]  /*52b0*/  ULOP3.LUT UR6, URZ, UR18, URZ, 0x33, !UPT ;  /* 0x000000123f067292 */ /* 0x000fcc000f8e333f */
[----:B------:R-:W-:-:S04]  /*52c0*/  VIADD R14, R9, UR6 ;  /* 0x00000006090e7c36 */ /* 0x000fc80008000000 */
[----:B------:R-:W-:Y:S01]  /*52d0*/  IMAD.IADD R12, R7, 0x1, R14 ;  /* 0x00000001070c7824 */ /* 0x000fe200078e020e */
[----:B------:R-:W-:Y:S02]  /*52e0*/  WARPGROUP.DEPBAR.LE gsb0, 0x0 ;  /* 0x00008000000079c5 */ /* 0x000fe40000010000 */
[----:B------:R1:W-:Y:S01]  /*52f0*/  @!P1 SYNCS.ARRIVE.TRANS64.RED.A1T0 RZ, [R8+URZ], RZ ;  /* 0x000000ff08ff99a7 */ /* 0x0003e2000810043f */
[----:B------:R-:W-:Y:S05]  /*5300*/  @P2 BRA `(.L_x_8642) ;  /* 0x00000000005c2947 */ /* 0x000fea0003800000 */
[----:B------:R-:W-:Y:S01]  /*5310*/  ISETP.GT.AND P2, PT, R10, -0x1, PT ;  /* 0xffffffff0a00780c */ /* 0x000fe20003f44270 */
[----:B------:R-:W-:-:S12]  /*5320*/  BSSY B0, `(.L_x_8643) ;  /* 0x0000011000007945 */ /* 0x000fd80003800000 */
[----:B------:R-:W-:Y:S05]  /*5330*/  @P2 BRA `(.L_x_8644) ;  /* 0x0000000000202947 */ /* 0x000fea0003800000 */
[----:B------:R-:W-:Y:S01]  /*5340*/  IMAD.U32 R136, RZ, RZ, UR21 ;  /* 0x00000015ff887e24 */ /* 0x000fe2000f8e00ff */
[----:B------:R-:W-:-:S04]  /*5350*/  LOP3.LUT R21, RZ, R10, RZ, 0x33, !PT ;  /* 0x0000000aff157212 */ /* 0x000fc800078e33ff */
[----:B------:R-:W-:-:S13]  /*5360*/  ISETP.NE.AND P2, PT, R136, 0x1, PT ;  /* 0x000000018800780c */ /* 0x000fda0003f45270 */
[----:B-1----:R-:W1:Y:S02]  /*5370*/  @P2 LDC.64 R8, c[0x0][0x9e8] ;  /* 0x00027a00ff082b82 */ /* 0x002e640000000a00 */
[----:B-1----:R-:W-:-:S05]  /*5380*/  @P2 IMAD.HI.U32 R8, R21, R8, RZ ;  /* 0x0000000815082227 */ /* 0x002fca00078e00ff */
[----:B------:R-:W-:-:S04]  /*5390*/  @P2 SHF.R.U32.HI R21, RZ, R9, R8 ;  /* 0x00000009ff152219 */ /* 0x000fc80000011608 */
[----:B------:R-:W-:Y:S01]  /*53a0*/  LOP3.LUT R8, RZ, R21, RZ, 0x33, !PT ;  /* 0x00000015ff087212 */ /* 0x000fe200078e33ff */
[----:B------:R-:W-:Y:S06]  /*53b0*/  BRA `(.L_x_8645) ;  /* 0x00000000001c7947 */ /* 0x000fec0003800000 */
.L_x_8644:
[----:B------:R-:W-:-:S05]  /*53c0*/  IMAD.U32 R136, RZ, RZ, UR21 ;  /* 0x00000015ff887e24 */ /* 0x000fca000f8e00ff */
[----:B------:R-:W-:-:S13]  /*53d0*/  ISETP.NE.AND P2, PT, R136, 0x1, PT ;  /* 0x000000018800780c */ /* 0x000fda0003f45270 */
[----:B-1----:R-:W1:Y:S01]  /*53e0*/  @P2 LDC.64 R8, c[0x0][0x9e8] ;  /* 0x00027a00ff082b82 */ /* 0x002e620000000a00 */
[----:B------:R-:W-:-:S04]  /*53f0*/  @P2 IMAD.IADD R21, R156, 0x1, R7 ;  /* 0x000000019c152824 */ /* 0x000fc800078e0207 */
[----:B-1----:R-:W-:-:S04]  /*5400*/  @P2 IMAD.HI.U32 R20, R21, R8, RZ ;  /* 0x0000000815142227 */ /* 0x002fc800078e00ff */
[----:B------:R-:W-:Y:S01]  /*5410*/  IMAD.MOV.U32 R8, RZ, RZ, R10 ;  /* 0x000000ffff087224 */ /* 0x000fe200078e000a */
[----:B------:R-:W-:-:S07]  /*5420*/  @P2 SHF.R.U32.HI R8, RZ, R9, R20 ;  /* 0x00000009ff082219 */ /* 0x000fce0000011614 */
.L_x_8645:
[----:B------:R-:W-:Y:S05]  /*5430*/  BSYNC B0 ;  /* 0x0000000000007941 */ /* 0x000fea0003800000 */
.L_x_8643:
[----:B------:R-:W-:-:S04]  /*5440*/  IMAD R9, R8, R136, -R11 ;  /* 0x0000008808097224 */ /* 0x000fc800078e0a0b */
[----:B------:R-:W-:-:S05]  /*5450*/  IMAD R9, R16, -0x2, R9 ;  /* 0xfffffffe10097824 */ /* 0x000fca00078e0209 */
[----:B------:R-:W-:Y:S02]  /*5460*/  VIADDMNMX R13, R9, R136, R13, PT ;  /* 0x00000088090d7246 */ /* 0x000fe4000380010d */
[----:B------:R-:W-:-:S07]  /*5470*/  VIMNMX R12, R12, R9, !PT ;  /* 0x000000090c0c7248 */ /* 0x000fce0007fe0100 */
.L_x_8642:
[----:B------:R-:W-:Y:S01]  /*5480*/  ISETP.GT.AND P2, PT, R3, -0x1, PT ;  /* 0xffffffff0300780c */ /* 0x000fe20003f44270 */
[C---:B------:R-:W-:Y:S02]  /*5490*/  IMAD.IADD R15, R6.reuse, 0x1, R15 ;  /* 0x00000001060f7824 */ /* 0x040fe400078e020f */
[----:B------:R-:W-:Y:S01]  /*54a0*/  IMAD.IADD R14, R6, 0x1, R14 ;  /* 0x00000001060e7824 */ /* 0x000fe200078e020e */
[C---:B------:R-:W-:Y:S02]  /*54b0*/  ISETP.GT.AND P5, PT, R12.reuse, RZ, P2 ;  /* 0x000000ff0c00720c */ /* 0x040fe400017a4270 */
[C---:B------:R-:W-:Y:S02]  /*54c0*/  ISETP.GT.AND P4, PT, R12.reuse, 0x1, P2 ;  /* 0x000000010c00780c */ /* 0x040fe40001784270 */
[----:B------:R-:W-:Y:S02]  /*54d0*/  ISETP.LT.OR P5, PT, R13, 0x1, P5 ;  /* 0x000000010d00780c */ /* 0x000fe40002fa1670 */
[----:B------:R-:W-:-:S02]  /*54e0*/  ISETP.GT.AND P6, PT, R12, 0x8, P2 ;  /* 0x000000080c00780c */ /* 0x000fc400017c4270 */
[----:B------:R-:W-:Y:S02]  /*54f0*/  FSEL R9, R24, -INF , !P5 ;  /* 0xff80000018097808 */ /* 0x000fe40006800000 */
[C---:B------:R-:W-:Y:S02]  /*5500*/  ISETP.GT.AND P5, PT, R12.reuse, 0x10, P2 ;  /* 0x000000100c00780c */ /* 0x040fe400017a4270 */
[----:B------:R-:W-:Y:S02]  /*5510*/  ISETP.GT.AND P3, PT, R12, 0x9, P2 ;  /* 0x000000090c00780c */ /* 0x000fe40001764270 */
[C---:B------:R-:W-:Y:S02]  /*5520*/  ISETP.LT.OR P5, PT, R13.reuse, 0x11, P5 ;  /* 0x000000110d00780c */ /* 0x040fe40002fa1670 */
[----:B------:R-:W-:Y:S02]  /*5530*/  ISETP.LT.OR P4, PT, R13, 0x2, P4 ;  /* 0x000000020d00780c */ /* 0x000fe40002781670 */
[----:B------:R-:W-:-:S02]  /*5540*/  FSEL R32, R32, -INF , !P5 ;  /* 0xff80000020207808 */ /* 0x000fc40006800000 */
[----:B------:R-:W-:Y:S02]  /*5550*/  ISETP.GT.AND P5, PT, R12, 0x20, P2 ;  /* 0x000000200c00780c */ /* 0x000fe400017a4270 */
[C---:B------:R-:W-:Y:S02]  /*5560*/  ISETP.LT.OR P6, PT, R13.reuse, 0x9, P6 ;  /* 0x000000090d00780c */ /* 0x040fe400037c1670 */
[C---:B------:R-:W-:Y:S02]  /*5570*/  ISETP.LT.OR P3, PT, R13.reuse, 0xa, P3 ;  /* 0x0000000a0d00780c */ /* 0x040fe40001f61670 */
[----:B------:R-:W-:Y:S02]  /*5580*/  ISETP.LT.OR P5, PT, R13, 0x21, P5 ;  /* 0x000000210d00780c */ /* 0x000fe40002fa1670 */
[----:B------:R-:W-:Y:S02]  /*5590*/  FSEL R25, R25, -INF , !P4 ;  /* 0xff80000019197808 */ /* 0x000fe40006000000 */
[----:B------:R-:W-:-:S02]  /*55a0*/  FSEL R28, R28, -INF , !P6 ;  /* 0xff8000001c1c7808 */ /* 0x000fc40007000000 */
[----:B------:R-:W-:Y:S02]  /*55b0*/  FSEL R29, R29, -INF , !P3 ;  /* 0xff8000001d1d7808 */ /* 0x000fe40005800000 */
[C---:B------:R-:W-:Y:S02]  /*55c0*/  ISETP.GT.AND P4, PT, R12.reuse, 0x11, P2 ;  /* 0x000000110c00780c */ /* 0x040fe40001784270 */
[C---:B------:R-:W-:Y:S02]  /*55d0*/  ISETP.GT.AND P6, PT, R12.reuse, 0x18, P2 ;  /* 0x000000180c00780c */ /* 0x040fe400017c4270 */
[----:B------:R-:W-:Y:S02]  /*55e0*/  ISETP.GT.AND P3, PT, R12, 0x19, P2 ;  /* 0x000000190c00780c */ /* 0x000fe40001764270 */
[----:B------:R-:W-:Y:S02]  /*55f0*/  FSEL R40, R40, -INF , !P5 ;  /* 0xff80000028287808 */ /* 0x000fe40006800000 */
[----:B------:R-:W-:-:S02]  /*5600*/  ISETP.GT.AND P5, PT, R12, 0x30, P2 ;  /* 0x000000300c00780c */ /* 0x000fc400017a4270 */
[C---:B------:R-:W-:Y:S02]  /*5610*/  ISETP.LT.OR P4, PT, R13.reuse, 0x12, P4 ;  /* 0x000000120d00780c */ /* 0x040fe40002781670 */
        /* <DEDUP_REMOVED lines=58> */
[----:B------:R-:W-:-:S02]  /*59c0*/  PLOP3.LUT P5, PT, PT, PT, UP0, 0x40, 0x0 ;  /* 0x000000000000781c */ /* 0x000fc40003fae808 */
        /* <DEDUP_REMOVED lines=14> */
[----:B------:R-:W-:Y:S01]  /*5ab0*/  FSEL R85, R85, -INF , !P3 ;  /* 0xff80000055557808 */ /* 0x000fe20005800000 */
[----:B------:R-:W-:Y:S06]  /*5ac0*/  @P5 BRA `(.L_x_8646) ;  /* 0x0000000000585947 */ /* 0x000fec0003800000 */
[----:B------:R-:W-:Y:S01]  /*5ad0*/  IMAD.IADD R21, R156, 0x1, R6 ;  /* 0x000000019c157824 */ /* 0x000fe200078e0206 */
[----:B------:R-:W-:Y:S04]  /*5ae0*/  BSSY B0, `(.L_x_8647) ;  /* 0x0000010000007945 */ /* 0x000fe80003800000 */
[----:B------:R-:W-:-:S13]  /*5af0*/  ISETP.GT.AND P3, PT, R21, -0x1, PT ;  /* 0xffffffff1500780c */ /* 0x000fda0003f64270 */
[----:B------:R-:W-:Y:S05]  /*5b00*/  @P3 BRA `(.L_x_8648) ;  /* 0x0000000000203947 */ /* 0x000fea0003800000 */
[----:B-1----:R-:W-:Y:S01]  /*5b10*/  IMAD.U32 R8, RZ, RZ, UR21 ;  /* 0x00000015ff087e24 */ /* 0x002fe2000f8e00ff */
[----:B------:R-:W-:-:S04]  /*5b20*/  LOP3.LUT R21, RZ, R21, RZ, 0x33, !PT ;  /* 0x00000015ff157212 */ /* 0x000fc800078e33ff */
[----:B------:R-:W-:-:S13]  /*5b30*/  ISETP.NE.AND P3, PT, R8, 0x1, PT ;  /* 0x000000010800780c */ /* 0x000fda0003f65270 */
[----:B------:R-:W1:Y:S02]  /*5b40*/  @P3 LDC.64 R12, c[0x0][0x9e8] ;  /* 0x00027a00ff0c3b82 */ /* 0x000e640000000a00 */
[----:B-1----:R-:W-:-:S05]  /*5b50*/  @P3 IMAD.HI.U32 R12, R21, R12, RZ ;  /* 0x0000000c150c3227 */ /* 0x002fca00078e00ff */
[----:B------:R-:W-:-:S04]  /*5b60*/  @P3 SHF.R.U32.HI R21, RZ, R13, R12 ;  /* 0x0000000dff153219 */ /* 0x000fc8000001160c */
[----:B------:R-:W-:Y:S01]  /*5b70*/  LOP3.LUT R21, RZ, R21, RZ, 0x33, !PT ;  /* 0x00000015ff157212 */ /* 0x000fe200078e33ff */
[----:B------:R-:W-:Y:S06]  /*5b80*/  BRA `(.L_x_8649) ;  /* 0x0000000000147947 */ /* 0x000fec0003800000 */
.L_x_8648:
[----:B-1----:R-:W-:-:S05]  /*5b90*/  IMAD.U32 R8, RZ, RZ, UR21 ;  /* 0x00000015ff087e24 */ /* 0x002fca000f8e00ff */
[----:B------:R-:W-:-:S13]  /*5ba0*/  ISETP.NE.AND P3, PT, R8, 0x1, PT ;  /* 0x000000010800780c */ /* 0x000fda0003f65270 */
[----:B------:R-:W1:Y:S02]  /*5bb0*/  @P3 LDC.64 R12, c[0x0][0x9e8] ;  /* 0x00027a00ff0c3b82 */ /* 0x000e640000000a00 */
[----:B-1----:R-:W-:-:S05]  /*5bc0*/  @P3 IMAD.HI.U32 R12, R21, R12, RZ ;  /* 0x0000000c150c3227 */ /* 0x002fca00078e00ff */
[----:B------:R-:W-:-:S07]  /*5bd0*/  @P3 SHF.R.U32.HI R21, RZ, R13, R12 ;  /* 0x0000000dff153219 */ /* 0x000fce000001160c */
.L_x_8649:
[----:B------:R-:W-:Y:S05]  /*5be0*/  BSYNC B0 ;  /* 0x0000000000007941 */ /* 0x000fea0003800000 */
.L_x_8647:
[----:B------:R-:W-:-:S04]  /*5bf0*/  IMAD R21, R21, R8, -R11 ;  /* 0x0000000815157224 */ /* 0x000fc800078e0a0b */
[----:B------:R-:W-:-:S05]  /*5c00*/  IMAD R21, R16, -0x2, R21 ;  /* 0xfffffffe10157824 */ /* 0x000fca00078e0215 */
[----:B------:R-:W-:Y:S02]  /*5c10*/  VIADDMNMX R15, R21, R8, R15, PT ;  /* 0x00000008150f7246 */ /* 0x000fe4000380010f */
[----:B------:R-:W-:-:S07]  /*5c20*/  VIMNMX R14, R14, R21, !PT ;  /* 0x000000150e0e7248 */ /* 0x000fce0007fe0100 */
.L_x_8646:
[----:B-1----:R-:W-:Y:S01]  /*5c30*/  FMNMX.FTZ R8, R9, R2, !PT ;  /* 0x0000000209087209 */ /* 0x002fe20007810000 */
[----:B------:R-:W-:Y:S01]  /*5c40*/  IMAD.U32 R21, RZ, RZ, UR41 ;  /* 0x00000029ff157e24 */ /* 0x000fe2000f8e00ff */
        /* <DEDUP_REMOVED lines=20> */
[----:B------:R-:W-:Y:S02]  /*5d90*/  ISETP.GT.AND P4, PT, R14, 0x1, P2 ;  /* 0x000000010e00780c */ /* 0x000fe40001784270 */
[----:B------:R-:W-:Y:S02]  /*5da0*/  FMNMX.FTZ R11, R45, R8, !PT ;  /* 0x000000082d0b7209 */ /* 0x000fe40007810000 */
[----:B------:R-:W-:-:S02]  /*5db0*/  ISETP.LT.OR P5, PT, R15, 0x1, P5 ;  /* 0x000000010f00780c */ /* 0x000fc40002fa1670 */
[----:B------:R-:W-:Y:S02]  /*5dc0*/  FMNMX.FTZ R8, R48, R11, !PT ;  /* 0x0000000b30087209 */ /* 0x000fe40007810000 */
[----:B------:R-:W-:Y:S02]  /*5dd0*/  ISETP.LT.OR P4, PT, R15, 0x2, P4 ;  /* 0x000000020f00780c */ /* 0x000fe40002781670 */
[----:B------:R-:W-:Y:S02]  /*5de0*/  FMNMX.FTZ R11, R49, R8, !PT ;  /* 0x00000008310b7209 */ /* 0x000fe40007810000 */
[----:B------:R-:W-:Y:S02]  /*5df0*/  ISETP.GT.AND P3, PT, R14, 0x9, P2 ;  /* 0x000000090e00780c */ /* 0x000fe40001764270 */
[----:B------:R-:W-:Y:S02]  /*5e00*/  FMNMX.FTZ R8, R52, R11, !PT ;  /* 0x0000000b34087209 */ /* 0x000fe40007810000 */
[----:B------:R-:W-:-:S02]  /*5e10*/  FSEL R27, R27, -INF , !P4 ;  /* 0xff8000001b1b7808 */ /* 0x000fc40006000000 */
[----:B------:R-:W-:Y:S02]  /*5e20*/  FMNMX.FTZ R11, R53, R8, !PT ;  /* 0x00000008350b7209 */ /* 0x000fe40007810000 */
[----:B------:R-:W-:Y:S02]  /*5e30*/  ISETP.GT.AND P4, PT, R14, 0x10, P2 ;  /* 0x000000100e00780c */ /* 0x000fe40001784270 */
[----:B------:R-:W-:Y:S02]  /*5e40*/  FMNMX.FTZ R8, R56, R11, !PT ;  /* 0x0000000b38087209 */ /* 0x000fe40007810000 */
[----:B------:R-:W-:Y:S02]  /*5e50*/  ISETP.LT.OR P3, PT, R15, 0xa, P3 ;  /* 0x0000000a0f00780c */ /* 0x000fe40001f61670 */
[----:B------:R-:W-:Y:S02]  /*5e60*/  FMNMX.FTZ R11, R57, R8, !PT ;  /* 0x00000008390b7209 */ /* 0x000fe40007810000 */
[----:B------:R-:W-:-:S02]  /*5e70*/  ISETP.LT.OR P4, PT, R15, 0x11, P4 ;  /* 0x000000110f00780c */ /* 0x000fc40002781670 */
[----:B------:R-:W-:Y:S02]  /*5e80*/  FMNMX.FTZ R8, R60, R11, !PT ;  /* 0x0000000b3c087209 */ /* 0x000fe40007810000 */
[----:B------:R-:W-:Y:S02]  /*5e90*/  FSEL R31, R31, -INF , !P3 ;  /* 0xff8000001f1f7808 */ /* 0x000fe40005800000 */
        /* <DEDUP_REMOVED lines=26> */
[----:B------:R-:W-:Y:S01]  /*6040*/  FSEL R46, R46, -INF , !P4 ;  /* 0xff8000002e2e7808 */ /* 0x000fe20006000000 */
[----:B------:R-:W1:Y:S01]  /*6050*/  SHFL.BFLY PT, R8, R11, 0x2, 0x1f ;  /* 0x0c401f000b087f89 */ /* 0x000e6200000e0000 */
[----:B------:R-:W-:-:S04]  /*6060*/  ISETP.GT.AND P4, PT, R14, 0x30, P2 ;  /* 0x000000300e00780c */ /* 0x000fc80001784270 */
[----:B------:R-:W-:-:S04]  /*6070*/  ISETP.LT.OR P4, PT, R15, 0x31, P4 ;  /* 0x000000310f00780c */ /* 0x000fc80002781670 */
[----:B------:R-:W-:Y:S02]  /*6080*/  FSEL R50, R50, -INF , !P4 ;  /* 0xff80000032327808 */ /* 0x000fe40006000000 */
[----:B------:R-:W-:-:S04]  /*6090*/  ISETP.GT.AND P4, PT, R14, 0x39, P2 ;  /* 0x000000390e00780c */ /* 0x000fc80001784270 */
[----:B------:R-:W-:-:S04]  /*60a0*/  ISETP.LT.OR P4, PT, R15, 0x3a, P4 ;  /* 0x0000003a0f00780c */ /* 0x000fc80002781670 */
[----:B------:R-:W-:Y:S02]  /*60b0*/  FSEL R55, R55, -INF , !P4 ;  /* 0xff80000037377808 */ /* 0x000fe40006000000 */
[----:B------:R-:W-:Y:S02]  /*60c0*/  ISETP.GT.AND P4, PT, R14, 0x48, P2 ;  /* 0x000000480e00780c */ /* 0x000fe40001784270 */
[----:B-1----:R-:W-:Y:S02]  /*60d0*/  FMNMX.FTZ R12, R11, R8, !PT ;  /* 0x000000080b0c7209 */ /* 0x002fe40007810000 */
[----:B------:R-:W-:-:S03]  /*60e0*/  ISETP.LT.OR P4, PT, R15, 0x49, P4 ;  /* 0x000000490f00780c */ /* 0x000fc60002781670 */
[----:B------:R-:W1:Y:S01]  /*60f0*/  SHFL.BFLY PT, R13, R12, 0x1, 0x1f ;  /* 0x0c201f000c0d7f89 */ /* 0x000e6200000e0000 */
[----:B------:R-:W-:Y:S02]  /*6100*/  FSEL R62, R62, -INF , !P4 ;  /* 0xff8000003e3e7808 */ /* 0x000fe40006000000 */
        /* <DEDUP_REMOVED lines=8> */
[----:B------:R-:W-:Y:S02]  /*6190*/  ISETP.LT.OR P4, PT, R15, 0x6a, P4 ;  /* 0x0000006a0f00780c */ /* 0x000fe40002781670 */
[C---:B------:R-:W-:Y:S01]  /*61a0*/  FSETP.NEU.FTZ.AND P6, PT, R8.reuse, -INF , PT ;  /* 0xff8000000800780b */ /* 0x040fe20003fdd000 */
[----:B------:R-:W-:-:S01]  /*61b0*/  FFMA.FTZ R13, R8, R21, -8 ;  /* 0xc1000000080d7423 */ /* 0x000fc20000010015 */
[----:B------:R-:W-:-:S02]  /*61c0*/  FSEL R21, R26, -INF , !P5 ;  /* 0xff8000001a157808 */ /* 0x000fc40006800000 */
[----:B------:R-:W-:Y:S02]  /*61d0*/  ISETP.LT.OR P5, PT, R15, 0x2a, P3 ;  /* 0x0000002a0f00780c */ /* 0x000fe40001fa1670 */
[----:B------:R-:W-:Y:S02]  /*61e0*/  FSEL R12, R13, RZ, P6 ;  /* 0x000000ff0d0c7208 */ /* 0x000fe40003000000 */
[----:B------:R-:W-:Y:S02]  /*61f0*/  FMNMX.FTZ R26, R21, R0, !PT ;  /* 0x00000000151a7209 */ /* 0x000fe40007810000 */
[----:B------:R-:W-:Y:S01]  /*6200*/  ISETP.GT.AND P3, PT, R14, 0x31, P2 ;  /* 0x000000310e00780c */ /* 0x000fe20001764270 */
        /* <DEDUP_REMOVED lines=11> */
[----:B------:R1:W-:Y:S01]  /*62c0*/  MUFU.EX2 R26, R33 ;  /* 0x00000021001a7308 */ /* 0x0003e20000000800 */
        /* <DEDUP_REMOVED lines=8> */
[----:B------:R2:W-:Y:S01]  /*6350*/  MUFU.EX2 R28, R37 ;  /* 0x00000025001c7308 */ /* 0x0005e20000000800 */
[----:B------:R-:W-:Y:S01]  /*6360*/  ISETP.LT.OR P3, PT, R15, 0x32, P3 ;  /* 0x000000320f00780c */ /* 0x000fe20001f61670 */
[--C-:B------:R-:W-:Y:S01]  /*6370*/  FFMA.FTZ R60, R60, UR41, -R12.reuse ;  /* 0x000000293c3c7c23 */ /* 0x100fe2000801080c */
[----:B------:R-:W-:Y:S01]  /*6380*/  FMNMX.FTZ R32, R38, R29, !PT ;  /* 0x0000001d26207209 */ /* 0x000fe20007810000 */
[--C-:B------:R-:W-:Y:S01]  /*6390*/  FFMA.FTZ R29, R40, UR41, -R12.reuse ;  /* 0x00000029281d7c23 */ /* 0x100fe2000801080c */
[----:B------:R-:W-:Y:S01]  /*63a0*/  FSEL R51, R51, -INF , !P3 ;  /* 0xff80000033337808 */ /* 0x000fe20005800000 */
[--C-:B------:R-:W-:Y:S01]  /*63b0*/  FFMA.FTZ R53, R53, UR41, -R12.reuse ;  /* 0x0000002935357c23 */ /* 0x100fe2000801080c */
[----:B-1----:R-:W-:Y:S01]  /*63c0*/  FMNMX.FTZ R33, R39, R32, !PT ;  /* 0x0000002027217209 */ /* 0x002fe20007810000 */
[----:B------:R-:W-:Y:S01]  /*63d0*/  FFMA.FTZ R85, R85, UR41, -R12 ;  /* 0x0000002955557c23 */ /* 0x000fe2000801080c */
[----:B------:R-:W-:Y:S01]  /*63e0*/  ISETP.LT.OR P5, PT, R15, 0x39, P5 ;  /* 0x000000390f00780c */ /* 0x000fe20002fa1670 */
[----:B------:R-:W-:Y:S01]  /*63f0*/  MUFU.EX2 R20, R20 ;  /* 0x0000001400147308 */ /* 0x000fe20000000800 */
[----:B------:R-:W-:-:S02]  /*6400*/  FMNMX.FTZ R32, R42, R33, !PT ;  /* 0x000000212a207209 */ /* 0x000fc40007810000 */
[----:B------:R-:W-:Y:S02]  /*6410*/  ISETP.GT.AND P3, PT, R14, 0x40, P2 ;  /* 0x000000400e00780c */ /* 0x000fe40001764270 */
[----:B------:R-:W-:Y:S02]  /*6420*/  FMNMX.FTZ R33, R43, R32, !PT ;  /* 0x000000202b217209 */ /* 0x000fe40007810000 */
[----:B------:R-:W-:Y:S01]  /*6430*/  FSEL R54, R54, -INF , !P5 ;  /* 0xff80000036367808 */ /* 0x000fe20006800000 */
[----:B------:R1:W-:Y:S01]  /*6440*/  MUFU.EX2 R32, R41 ;  /* 0x0000002900207308 */ /* 0x0003e20000000800 */
[----:B------:R-:W-:Y:S01]  /*6450*/  FMNMX.FTZ R36, R46, R33, !PT ;  /* 0x000000212e247209 */ /* 0x000fe20007810000 */
[----:B------:R-:W-:Y:S01]  /*6460*/  FFMA.FTZ R33, R44, UR41, -R12 ;  /* 0x000000292c217c23 */ /* 0x000fe2000801080c */
[----:B------:R-:W-:Y:S02]  /*6470*/  ISETP.GT.AND P5, PT, R14, 0x41, P2 ;  /* 0x000000410e00780c */ /* 0x000fe400017a4270 */
[----:B--2---:R-:W-:-:S02]  /*6480*/  FMNMX.FTZ R37, R47, R36, !PT ;  /* 0x000000242f257209 */ /* 0x004fc40007810000 */
[C---:B------:R-:W-:Y:S01]  /*6490*/  ISETP.LT.OR P3, PT, R15.reuse, 0x41, P3 ;  /* 0x000000410f00780c */ /* 0x040fe20001f61670 */
[----:B------:R-:W-:Y:S01]  /*64a0*/  MUFU.EX2 R9, R9 ;  /* 0x0000000900097308 */ /* 0x000fe20000000800 */
[----:B------:R-:W-:Y:S02]  /*64b0*/  FMNMX.FTZ R36, R50, R37, !PT ;  /* 0x0000002532247209 */ /* 0x000fe40007810000 */
[----:B------:R-:W-:Y:S02]  /*64c0*/  ISETP.LT.OR P5, PT, R15, 0x42, P5 ;  /* 0x000000420f00780c */ /* 0x000fe40002fa1670 */
[----:B------:R-:W-:Y:S02]  /*64d0*/  FMNMX.FTZ R37, R51, R36, !PT ;  /* 0x0000002433257209 */ /* 0x000fe40007810000 */
[----:B------:R-:W-:Y:S01]  /*64e0*/  FSEL R58, R58, -INF , !P3 ;  /* 0xff8000003a3a7808 */ /* 0x000fe20005800000 */
[----:B------:R2:W-:Y:S01]  /*64f0*/  MUFU.EX2 R36, R45 ;  /* 0x0000002d00247308 */ /* 0x0005e20000000800 */
[----:B------:R-:W-:Y:S01]  /*6500*/  FMNMX.FTZ R40, R54, R37, !PT ;  /* 0x0000002536287209 */ /* 0x000fe20007810000 */
[----:B------:R-:W-:Y:S01]  /*6510*/  FFMA.FTZ R37, R48, UR41, -R12 ;  /* 0x0000002930257c23 */ /* 0x000fe2000801080c */
[----:B------:R-:W-:-:S02]  /*6520*/  ISETP.GT.AND P3, PT, R14, 0x49, P2 ;  /* 0x000000490e00780c */ /* 0x000fc40001764270 */
[----:B-1----:R-:W-:Y:S02]  /*6530*/  FMNMX.FTZ R41, R55, R40, !PT ;  /* 0x0000002837297209 */ /* 0x002fe40007810000 */
[----:B------:R-:W-:Y:S01]  /*6540*/  FSEL R59, R59, -INF , !P5 ;  /* 0xff8000003b3b7808 */ /* 0x000fe20006800000 */
[----:B------:R-:W-:Y:S01]  /*6550*/  MUFU.EX2 R11, R11 ;  /* 0x0000000b000b7308 */ /* 0x000fe20000000800 */
[----:B------:R-:W-:Y:S02]  /*6560*/  FMNMX.FTZ R40, R58, R41, !PT ;  /* 0x000000293a287209 */ /* 0x000fe40007810000 */
[----:B------:R-:W-:Y:S02]  /*6570*/  ISETP.GT.AND P5, PT, R14, 0x50, P2 ;  /* 0x000000500e00780c */ /* 0x000fe400017a4270 */
[----:B------:R-:W-:Y:S02]  /*6580*/  ISETP.LT.OR P3, PT, R15, 0x4a, P3 ;  /* 0x0000004a0f00780c */ /* 0x000fe40001f61670 */
[----:B------:R-:W-:Y:S01]  /*6590*/  FMNMX.FTZ R41, R59, R40, !PT ;  /* 0x000000283b297209 */ /* 0x000fe20007810000 */
[----:B------:R-:W-:Y:S01]  /*65a0*/  MUFU.EX2 R24, R24 ;  /* 0x0000001800187308 */ /* 0x000fe20000000800 */
[----:B------:R-:W-:-:S02]  /*65b0*/  FSEL R63, R63, -INF , !P3 ;  /* 0xff8000003f3f7808 */ /* 0x000fc40005800000 */
[----:B------:R-:W-:Y:S02]  /*65c0*/  ISETP.LT.OR P5, PT, R15, 0x51, P5 ;  /* 0x000000510f00780c */ /* 0x000fe40002fa1670 */
[----:B------:R-:W-:Y:S01]  /*65d0*/  FMNMX.FTZ R44, R62, R41, !PT ;  /* 0x000000293e2c7209 */ /* 0x000fe20007810000 */
[----:B------:R-:W-:Y:S01]  /*65e0*/  FFMA.FTZ R41, R52, UR41, -R12 ;  /* 0x0000002934297c23 */ /* 0x000fe2000801080c */
[----:B------:R-:W-:Y:S01]  /*65f0*/  ISETP.GT.AND P3, PT, R14, 0x58, P2 ;  /* 0x000000580e00780c */ /* 0x000fe20001764270 */
[----:B------:R1:W-:Y:S01]  /*6600*/  MUFU.EX2 R40, R49 ;  /* 0x0000003100287308 */ /* 0x0003e20000000800 */
[----:B------:R-:W-:Y:S02]  /*6610*/  FSEL R66, R66, -INF , !P5 ;  /* 0xff80000042427808 */ /* 0x000fe40006800000 */
[----:B--2---:R-:W-:Y:S02]  /*6620*/  FMNMX.FTZ R45, R63, R44, !PT ;  /* 0x0000002c3f2d7209 */ /* 0x004fe40007810000 */
[----:B------:R-:W-:-:S02]  /*6630*/  ISETP.GT.AND P5, PT, R14, 0x59, P2 ;  /* 0x000000590e00780c */ /* 0x000fc400017a4270 */
[C---:B------:R-:W-:Y:S01]  /*6640*/  ISETP.LT.OR P3, PT, R15.reuse, 0x59, P3 ;  /* 0x000000590f00780c */ /* 0x040fe20001f61670 */
[----:B------:R-:W-:Y:S01]  /*6650*/  MUFU.EX2 R13, R13 ;  /* 0x0000000d000d7308 */ /* 0x000fe20000000800 */
[----:B------:R-:W-:Y:S02]  /*6660*/  FMNMX.FTZ R44, R66, R45, !PT ;  /* 0x0000002d422c7209 */ /* 0x000fe40007810000 */
[----:B------:R-:W-:Y:S02]  /*6670*/  ISETP.LT.OR P5, PT, R15, 0x5a, P5 ;  /* 0x0000005a0f00780c */ /* 0x000fe40002fa1670 */
[----:B------:R-:W-:Y:S02]  /*6680*/  FSEL R70, R70, -INF , !P3 ;  /* 0xff80000046467808 */ /* 0x000fe40005800000 */
[----:B------:R-:W-:Y:S01]  /*6690*/  FMNMX.FTZ R45, R67, R44, !PT ;  /* 0x0000002c432d7209 */ /* 0x000fe20007810000 */
[----:B------:R-:W-:Y:S01]  /*66a0*/  MUFU.EX2 R25, R25 ;  /* 0x0000001900197308 */ /* 0x000fe20000000800 */
[----:B------:R-:W-:-:S02]  /*66b0*/  ISETP.GT.AND P3, PT, R14, 0x61, P2 ;  /* 0x000000610e00780c */ /* 0x000fc40001764270 */
[----:B------:R-:W-:Y:S02]  /*66c0*/  FSEL R71, R71, -INF , !P5 ;  /* 0xff80000047477808 */ /* 0x000fe40006800000 */
[----:B------:R-:W-:Y:S01]  /*66d0*/  FMNMX.FTZ R48, R70, R45, !PT ;  /* 0x0000002d46307209 */ /* 0x000fe20007810000 */
[--C-:B------:R-:W-:Y:S01]  /*66e0*/  FFMA.FTZ R45, R56, UR41, -R12.reuse ;  /* 0x00000029382d7c23 */ /* 0x100fe2000801080c */
[----:B------:R-:W-:Y:S01]  /*66f0*/  ISETP.GT.AND P5, PT, R14, 0x68, P2 ;  /* 0x000000680e00780c */ /* 0x000fe200017a4270 */
[----:B------:R2:W-:Y:S01]  /*6700*/  MUFU.EX2 R44, R53 ;  /* 0x00000035002c7308 */ /* 0x0005e20000000800 */
[----:B------:R-:W-:Y:S01]  /*6710*/  ISETP.LT.OR P3, PT, R15, 0x62, P3 ;  /* 0x000000620f00780c */ /* 0x000fe20001f61670 */
[--C-:B------:R-:W-:Y:S01]  /*6720*/  FFMA.FTZ R56, R69, UR41, -R12.reuse ;  /* 0x0000002945387c23 */ /* 0x100fe2000801080c */
[----:B-1----:R-:W-:Y:S01]  /*6730*/  FMNMX.FTZ R49, R71, R48, !PT ;  /* 0x0000003047317209 */ /* 0x002fe20007810000 */
[----:B------:R-:W-:Y:S01]  /*6740*/  FFMA.FTZ R69, R84, UR41, -R12 ;  /* 0x0000002954457c23 */ /* 0x000fe2000801080c */
[----:B------:R-:W-:-:S02]  /*6750*/  FSEL R75, R75, -INF , !P3 ;  /* 0xff8000004b4b7808 */ /* 0x000fc40005800000 */
[----:B------:R-:W-:Y:S01]  /*6760*/  ISETP.LT.OR P5, PT, R15, 0x69, P5 ;  /* 0x000000690f00780c */ /* 0x000fe20002fa1670 */
[----:B------:R-:W-:Y:S01]  /*6770*/  MUFU.EX2 R29, R29 ;  /* 0x0000001d001d7308 */ /* 0x000fe20000000800 */
[----:B------:R-:W-:Y:S01]  /*6780*/  FMNMX.FTZ R48, R74, R49, !PT ;  /* 0x000000314a307209 */ /* 0x000fe20007810000 */
[--C-:B--2---:R-:W-:Y:S01]  /*6790*/  FFMA.FTZ R53, R68, UR41, -R12.reuse ;  /* 0x0000002944357c23 */ /* 0x104fe2000801080c */
[----:B------:R-:W-:Y:S01]  /*67a0*/  ISETP.GT.AND P3, PT, R14, 0x70, P2 ;  /* 0x000000700e00780c */ /* 0x000fe20001764270 */
[----:B------:R-:W-:Y:S01]  /*67b0*/  FFMA.FTZ R68, R81, UR41, -R12 ;  /* 0x0000002951447c23 */ /* 0x000fe2000801080c */
[----:B------:R-:W-:Y:S02]  /*67c0*/  FSEL R78, R78, -INF , !P5 ;  /* 0xff8000004e4e7808 */ /* 0x000fe40006800000 */
[----:B------:R-:W-:Y:S01]  /*67d0*/  FMNMX.FTZ R49, R75, R48, !PT ;  /* 0x000000304b317209 */ /* 0x000fe20007810000 */
[----:B------:R-:W-:Y:S01]  /*67e0*/  MUFU.EX2 R33, R33 ;  /* 0x0000002100217308 */ /* 0x000fe20000000800 */
[----:B------:R-:W-:-:S02]  /*67f0*/  ISETP.GT.AND P5, PT, R14, 0x71, P2 ;  /* 0x000000710e00780c */ /* 0x000fc400017a4270 */
[----:B------:R-:W-:Y:S02]  /*6800*/  FSEL R79, R79, -INF , !P4 ;  /* 0xff8000004f4f7808 */ /* 0x000fe40006000000 */
[C---:B------:R-:W-:Y:S02]  /*6810*/  ISETP.LT.OR P3, PT, R15.reuse, 0x71, P3 ;  /* 0x000000710f00780c */ /* 0x040fe40001f61670 */
[----:B------:R-:W-:Y:S01]  /*6820*/  FMNMX.FTZ R48, R78, R49, !PT ;  /* 0x000000314e307209 */ /* 0x000fe20007810000 */
[----:B------:R-:W-:Y:S01]  /*6830*/  MUFU.EX2 R37, R37 ;  /* 0x0000002500257308 */ /* 0x000fe20000000800 */
[----:B------:R-:W-:Y:S02]  /*6840*/  ISETP.GT.AND P4, PT, R14, 0x78, P2 ;  /* 0x000000780e00780c */ /* 0x000fe40001784270 */
[----:B------:R-:W-:Y:S02]  /*6850*/  ISETP.LT.OR P5, PT, R15, 0x72, P5 ;  /* 0x000000720f00780c */ /* 0x000fe40002fa1670 */
[----:B------:R-:W-:-:S02]  /*6860*/  FSEL R82, R82, -INF , !P3 ;  /* 0xff80000052527808 */ /* 0x000fc40005800000 */
[----:B------:R-:W-:Y:S01]  /*6870*/  FMNMX.FTZ R49, R79, R48, !PT ;  /* 0x000000304f317209 */ /* 0x000fe20007810000 */
[----:B------:R-:W-:Y:S01]  /*6880*/  MUFU.EX2 R41, R41 ;  /* 0x0000002900297308 */ /* 0x000fe20000000800 */
[----:B------:R-:W-:Y:S02]  /*6890*/  ISETP.GT.AND P2, PT, R14, 0x79, P2 ;  /* 0x000000790e00780c */ /* 0x000fe40001744270 */
[----:B------:R-:W-:Y:S02]  /*68a0*/  ISETP.LT.OR P4, PT, R15, 0x79, P4 ;  /* 0x000000790f00780c */ /* 0x000fe40002781670 */
[----:B------:R-:W-:Y:S02]  /*68b0*/  FSEL R83, R83, -INF , !P5 ;  /* 0xff80000053537808 */ /* 0x000fe40006800000 */
[----:B------:R-:W-:Y:S01]  /*68c0*/  FMNMX.FTZ R52, R82, R49, !PT ;  /* 0x0000003152347209 */ /* 0x000fe20007810000 */
[----:B------:R1:W-:Y:S01]  /*68d0*/  MUFU.EX2 R14, R57 ;  /* 0x00000039000e7308 */ /* 0x0003e20000000800 */
[----:B------:R-:W-:Y:S01]  /*68e0*/  ISETP.LT.OR P2, PT, R15, 0x7a, P2 ;  /* 0x0000007a0f00780c */ /* 0x000fe20001741670 */
[----:B------:R-:W-:Y:S01]  /*68f0*/  FFMA.FTZ R15, R61, UR41, -R12 ;  /* 0x000000293d0f7c23 */ /* 0x000fe2000801080c */
[----:B------:R-:W-:-:S02]  /*6900*/  FSEL R86, R86, -INF , !P4 ;  /* 0xff80000056567808 */ /* 0x000fc40006000000 */
[----:B------:R-:W-:Y:S02]  /*6910*/  FMNMX.FTZ R49, R83, R52, !PT ;  /* 0x0000003453317209 */ /* 0x000fe40007810000 */
[----:B------:R-:W-:Y:S01]  /*6920*/  FSEL R87, R87, -INF , !P2 ;  /* 0xff80000057577808 */ /* 0x000fe20005000000 */
[----:B------:R2:W-:Y:S01]  /*6930*/  MUFU.EX2 R48, R60 ;  /* 0x0000003c00307308 */ /* 0x0005e20000000800 */
[----:B------:R-:W-:Y:S01]  /*6940*/  FMNMX.FTZ R52, R86, R49, !PT ;  /* 0x0000003156347209 */ /* 0x000fe20007810000 */
[--C-:B------:R-:W-:Y:S01]  /*6950*/  FFMA.FTZ R49, R64, UR41, -R12.reuse ;  /* 0x0000002940317c23 */ /* 0x100fe2000801080c */
[----:B-1----:R-:W-:-:S02]  /*6960*/  FFMA.FTZ R57, R72, UR41, -R12 ;  /* 0x0000002948397c23 */ /* 0x002fc4000801080c */
[----:B------:R-:W-:Y:S01]  /*6970*/  FMNMX.FTZ R61, R87, R52, !PT ;  /* 0x00000034573d7209 */ /* 0x000fe20007810000 */
[----:B------:R-:W-:-:S01]  /*6980*/  FFMA.FTZ R52, R65, UR41, -R12 ;  /* 0x0000002941347c23 */ /* 0x000fc2000801080c */
[--C-:B------:R-:W-:Y:S01]  /*6990*/  FFMA.FTZ R65, R80, UR41, -R12.reuse ;  /* 0x0000002950417c23 */ /* 0x100fe2000801080c */
[----:B------:R-:W-:Y:S01]  /*69a0*/  MUFU.EX2 R45, R45 ;  /* 0x0000002d002d7308 */ /* 0x000fe20000000800 */
[----:B--2---:R-:W-:-:S01]  /*69b0*/  FFMA.FTZ R60, R73, UR41, -R12 ;  /* 0x00000029493c7c23 */ /* 0x004fc2000801080c */
[----:B------:R-:W1:Y:S06]  /*69c0*/  SHFL.BFLY PT, R64, R61, 0x2, 0x1f ;  /* 0x0c401f003d407f89 */ /* 0x000e6c00000e0000 */
[----:B------:R-:W-:Y:S08]  /*69d0*/  MUFU.EX2 R15, R15 ;  /* 0x0000000f000f7308 */ /* 0x000ff00000000800 */
[----:B------:R-:W-:Y:S08]  /*69e0*/  MUFU.EX2 R49, R49 ;  /* 0x0000003100317308 */ /* 0x000ff00000000800 */
[----:B------:R-:W-:Y:S01]  /*69f0*/  MUFU.EX2 R52, R52 ;  /* 0x0000003400347308 */ /* 0x000fe20000000800 */
[----:B-1----:R-:W-:Y:S01]  /*6a00*/  FMNMX.FTZ R72, R61, R64, !PT ;  /* 0x000000403d487209 */ /* 0x002fe20007810000 */
[--C-:B------:R-:W-:Y:S01]  /*6a10*/  FFMA.FTZ R61, R76, UR41, -R12.reuse ;  /* 0x000000294c3d7c23 */ /* 0x100fe2000801080c */
[----:B------:R-:W-:-:S01]  /*6a20*/  FFMA.FTZ R64, R77, UR41, -R12 ;  /* 0x000000294d407c23 */ /* 0x000fc2000801080c */
[----:B------:R-:W-:-:S02]  /*6a30*/  FSEL R77, R8, RZ, P6 ;  /* 0x000000ff084d7208 */ /* 0x000fc40003000000 */
        /* <DEDUP_REMOVED lines=28> */
[----:B------:R-:W-:Y:S01]  /*6c00*/  FFMA.FTZ R21, R21, UR41, -R72 ;  /* 0x0000002915157c23 */ /* 0x000fe20008010848 */
[----:B------:R-:W1:Y:S02]  /*6c10*/  MUFU.EX2 R73, R73 ;  /* 0x0000004900497308 */ /* 0x000e640000000800 */
[----:B------:R-:W-:-:S04]  /*6c20*/  FADD.FTZ R51, -R51, R0 ;  /* 0x0000000033337221 */ /* 0x000fc80000010100 */
[----:B------:R-:W-:Y:S01]  /*6c30*/  FMUL.FTZ R54, R51, UR41 ;  /* 0x0000002933367c20 */ /* 0x000fe20008410000 */
[----:B------:R-:W-:-:S01]  /*6c40*/  FFMA.FTZ R51, R55, UR41, -R72 ;  /* 0x0000002937337c23 */ /* 0x000fc20008010848 */
[----:B------:R-:W-:Y:S01]  /*6c50*/  MUFU.EX2 R21, R21 ;  /* 0x0000001500157308 */ /* 0x000fe20000000800 */
[----:B------:R-:W-:-:S01]  /*6c60*/  FFMA.FTZ R55, R58, UR41, -R72 ;  /* 0x000000293a377c23 */ /* 0x000fc20008010848 */
[--C-:B------:R-:W-:Y:S01]  /*6c70*/  FFMA.FTZ R58, R59, UR41, -R72.reuse ;  /* 0x000000293b3a7c23 */ /* 0x100fe20008010848 */
[----:B------:R-:W-:-:S05]  /*6c80*/  FFMA.FTZ R59, R62, UR41, -R72 ;  /* 0x000000293e3b7c23 */ /* 0x000fca0008010848 */
[----:B------:R-:W2:Y:S01]  /*6c90*/  MUFU.EX2 R54, R54 ;  /* 0x0000003600367308 */ /* 0x000ea20000000800 */
[----:B-1----:R-:W-:-:S07]  /*6ca0*/  FFMA.FTZ R62, R73, R5, R20 ;  /* 0x00000005493e7223 */ /* 0x002fce0000010014 */
[----:B------:R-:W1:Y:S08]  /*6cb0*/  MUFU.EX2 R76, R76 ;  /* 0x0000004c004c7308 */ /* 0x000e700000000800 */
[----:B------:R-:W3:Y:S01]  /*6cc0*/  MUFU.EX2 R27, R27 ;  /* 0x0000001b001b7308 */ /* 0x000ee20000000800 */
[----:B--2---:R-:W-:-:S01]  /*6cd0*/  FFMA.FTZ R5, R54, R4, R21 ;  /* 0x0000000436057223 */ /* 0x004fc20000010015 */
[----:B------:R-:W-:Y:S01]  /*6ce0*/  FADD.FTZ R4, R9, R62 ;  /* 0x0000003e09047221 */ /* 0x000fe20000010000 */
[----:B------:R-:W-:-:S05]  /*6cf0*/  FFMA.FTZ R62, R63, UR41, -R72 ;  /* 0x000000293f3e7c23 */ /* 0x000fca0008010848 */
        /* <DEDUP_REMOVED lines=10> */
[--C-:B------:R-:W-:Y:S01]  /*6da0*/  FFMA.FTZ R63, R66, UR41, -R72.reuse ;  /* 0x00000029423f7c23 */ /* 0x100fe20008010848 */
[----:B------:R-:W-:-:S01]  /*6db0*/  FFMA.FTZ R66, R67, UR41, -R72 ;  /* 0x0000002943427c23 */ /* 0x000fc20008010848 */
[----:B------:R-:W-:-:S04]  /*6dc0*/  FADD.FTZ R5, R25, R4 ;  /* 0x0000000419057221 */ /* 0x000fc80000010000 */
[----:B------:R-:W2:Y:S01]  /*6dd0*/  MUFU.EX2 R35, R35 ;  /* 0x0000002300237308 */ /* 0x000ea20000000800 */
[----:B------:R-:W-:-:S04]  /*6de0*/  FADD.FTZ R4, R28, R5 ;  /* 0x000000051c047221 */ /* 0x000fc80000010000 */
[----:B------:R-:W-:-:S03]  /*6df0*/  FADD.FTZ R5, R29, R4 ;  /* 0x000000041d057221 */ /* 0x000fc60000010000 */
[----:B------:R-:W4:Y:S01]  /*6e00*/  MUFU.EX2 R38, R38 ;  /* 0x0000002600267308 */ /* 0x000f220000000800 */
[----:B------:R-:W-:-:S04]  /*6e10*/  FADD.FTZ R4, R32, R5 ;  /* 0x0000000520047221 */ /* 0x000fc80000010000 */
[----:B------:R-:W-:-:S03]  /*6e20*/  FADD.FTZ R5, R33, R4 ;  /* 0x0000000421057221 */ /* 0x000fc60000010000 */
[----:B------:R-:W5:Y:S01]  /*6e30*/  MUFU.EX2 R39, R39 ;  /* 0x0000002700277308 */ /* 0x000f620000000800 */
[----:B------:R-:W-:-:S04]  /*6e40*/  FADD.FTZ R4, R36, R5 ;  /* 0x0000000524047221 */ /* 0x000fc80000010000 */
[----:B------:R-:W-:-:S03]  /*6e50*/  FADD.FTZ R5, R37, R4 ;  /* 0x0000000425057221 */ /* 0x000fc60000010000 */
[----:B------:R1:W-:Y:S01]  /*6e60*/  MUFU.EX2 R0, R77 ;  /* 0x0000004d00007308 */ /* 0x0003e20000000800 */
[----:B------:R-:W-:-:S04]  /*6e70*/  FADD.FTZ R4, R40, R5 ;  /* 0x0000000528047221 */ /* 0x000fc80000010000 */
[----:B------:R-:W-:-:S03]  /*6e80*/  FADD.FTZ R5, R41, R4 ;  /* 0x0000000429057221 */ /* 0x000fc60000010000 */
[----:B------:R-:W5:Y:S01]  /*6e90*/  MUFU.EX2 R42, R42 ;  /* 0x0000002a002a7308 */ /* 0x000f620000000800 */
[----:B-1----:R-:W-:-:S04]  /*6ea0*/  FADD.FTZ R77, R31, R80 ;  /* 0x000000501f4d7221 */ /* 0x002fc80000010000 */
[----:B---3--:R-:W-:-:S03]  /*6eb0*/  FADD.FTZ R80, R34, R77 ;  /* 0x0000004d22507221 */ /* 0x008fc60000010000 */
[----:B------:R-:W1:Y:S01]  /*6ec0*/  MUFU.EX2 R43, R43 ;  /* 0x0000002b002b7308 */ /* 0x000e620000000800 */
[----:B--2---:R-:W-:-:S04]  /*6ed0*/  FADD.FTZ R67, R35, R80 ;  /* 0x0000005023437221 */ /* 0x004fc80000010000 */
[----:B----4-:R-:W-:Y:S01]  /*6ee0*/  FADD.FTZ R80, R38, R67 ;  /* 0x0000004326507221 */ /* 0x010fe20000010000 */
[----:B------:R-:W-:-:S01]  /*6ef0*/  FFMA.FTZ R67, R70, UR41, -R72 ;  /* 0x0000002946437c23 */ /* 0x000fc20008010848 */
[----:B------:R-:W-:Y:S01]  /*6f00*/  FFMA.FTZ R70, R71, UR41, -R72 ;  /* 0x0000002947467c23 */ /* 0x000fe20008010848 */
[----:B------:R-:W2:Y:S01]  /*6f10*/  MUFU.EX2 R46, R46 ;  /* 0x0000002e002e7308 */ /* 0x000ea20000000800 */
[----:B-----5:R-:W-:-:S04]  /*6f20*/  FADD.FTZ R77, R39, R80 ;  /* 0x00000050274d7221 */ /* 0x020fc80000010000 */
[----:B------:R-:W-:-:S03]  /*6f30*/  FADD.FTZ R80, R42, R77 ;  /* 0x0000004d2a507221 */ /* 0x000fc60000010000 */
[----:B------:R-:W3:Y:S01]  /*6f40*/  MUFU.EX2 R47, R47 ;  /* 0x0000002f002f7308 */ /* 0x000ee20000000800 */
[----:B-1----:R-:W-:-:S07]  /*6f50*/  FADD.FTZ R71, R43, R80 ;  /* 0x000000502b477221 */ /* 0x002fce0000010000 */
[----:B------:R-:W1:Y:S01]  /*6f60*/  MUFU.EX2 R50, R50 ;  /* 0x0000003200327308 */ /* 0x000e620000000800 */
[----:B--2---:R-:W-:-:S01]  /*6f70*/  FADD.FTZ R80, R46, R71 ;  /* 0x000000472e507221 */ /* 0x004fc20000010000 */
[--C-:B------:R-:W-:Y:S01]  /*6f80*/  FFMA.FTZ R71, R74, UR41, -R72.reuse ;  /* 0x000000294a477c23 */ /* 0x100fe20008010848 */
[----:B------:R-:W-:-:S01]  /*6f90*/  FFMA.FTZ R74, R75, UR41, -R72 ;  /* 0x000000294b4a7c23 */ /* 0x000fc20008010848 */
[--C-:B------:R-:W-:Y:S01]  /*6fa0*/  FFMA.FTZ R75, R78, UR41, -R72.reuse ;  /* 0x000000294e4b7c23 */ /* 0x100fe20008010848 */
[----:B------:R-:W-:-:S03]  /*6fb0*/  FFMA.FTZ R78, R79, UR41, -R72 ;  /* 0x000000294f4e7c23 */ /* 0x000fc60008010848 */
[----:B------:R-:W2:Y:S01]  /*6fc0*/  MUFU.EX2 R51, R51 ;  /* 0x0000003300337308 */ /* 0x000ea20000000800 */
[----:B---3--:R-:W-:-:S01]  /*6fd0*/  FADD.FTZ R77, R47, R80 ;  /* 0x000000502f4d7221 */ /* 0x008fc20000010000 */
[----:B------:R-:W-:-:S04]  /*6fe0*/  FADD.FTZ R80, R44, R5 ;  /* 0x000000052c507221 */ /* 0x000fc80000010000 */
[----:B------:R-:W-:Y:S02]  /*6ff0*/  FADD.FTZ R5, R45, R80 ;  /* 0x000000502d057221 */ /* 0x000fe40000010000 */
[----:B------:R-:W3:Y:S01]  /*7000*/  MUFU.EX2 R55, R55 ;  /* 0x0000003700377308 */ /* 0x000ee20000000800 */
[----:B-1----:R-:W-:-:S01]  /*7010*/  FADD.FTZ R77, R50, R77 ;  /* 0x0000004d324d7221 */ /* 0x002fc20000010000 */
[----:B------:R-:W-:-:S03]  /*7020*/  FADD.FTZ R5, R14, R5 ;  /* 0x000000050e057221 */ /* 0x000fc60000010000 */
[----:B------:R-:W-:Y:S01]  /*7030*/  FADD.FTZ R4, R0, R77 ;  /* 0x0000004d00047221 */ /* 0x000fe20000010000 */
[----:B------:R-:W-:-:S02]  /*7040*/  FADD.FTZ R80, R48, R5 ;  /* 0x0000000530507221 */ /* 0x000fc40000010000 */
[----:B------:R-:W1:Y:S01]  /*7050*/  MUFU.EX2 R58, R58 ;  /* 0x0000003a003a7308 */ /* 0x000e620000000800 */
[----:B--2---:R-:W-:-:S01]  /*7060*/  FADD.FTZ R4, R51, R4 ;  /* 0x0000000433047221 */ /* 0x004fc20000010000 */
[----:B------:R-:W-:-:S06]  /*7070*/  FADD.FTZ R80, R15, R80 ;  /* 0x000000500f507221 */ /* 0x000fcc0000010000 */
        /* <DEDUP_REMOVED lines=9> */
[----:B------:R-:W-:Y:S01]  /*7110*/  FADD.FTZ R5, R49, R80 ;  /* 0x0000005031057221 */ /* 0x000fe20000010000 */
[----:B------:R-:W-:-:S05]  /*7120*/  FFMA.FTZ R80, R83, UR41, -R72 ;  /* 0x0000002953507c23 */ /* 0x000fca0008010848 */
        /* <DEDUP_REMOVED lines=42> */
.L_x_8650:
[----:B------:R-:W-:Y:S01]  /*73d0*/  UIADD3 UR6, UR11, 0x19c60, URZ ;  /* 0x00019c600b067890 */ /* 0x000fe2000fffe03f */
[----:B------:R-:W-:Y:S01]  /*73e0*/  ISETP.GT.AND P2, PT, R3, UR17, PT ;  /* 0x0000001103007c0c */ /* 0x000fe2000bf44270 */
        /* <DEDUP_REMOVED lines=92> */
.L_x_8633:
        /* <DEDUP_REMOVED lines=14> */
.L_x_8653:
[----:B------:R-:W-:-:S13]  /*7a90*/  ISETP.NE.AND P2, PT, R11, 0x1, PT ;  /* 0x000000010b00780c */ /* 0x000fda0003f45270 */
[----:B------:R-:W1:Y:S02]  /*7aa0*/  @P2 LDC.64 R8, c[0x0][0x9e8] ;  /* 0x00027a00ff082b82 */ /* 0x000e640000000a00 */
[----:B-1----:R-:W-:-:S05]  /*7ab0*/  @P2 IMAD.HI.U32 R8, R18, R8, RZ ;  /* 0x0000000812082227 */ /* 0x002fca00078e00ff */
[----:B------:R-:W-:-:S07]  /*7ac0*/  @P2 SHF.R.U32.HI R18, RZ, R9, R8 ;  /* 0x00000009ff122219 */ /* 0x000fce0000011608 */
.L_x_8654:
[----:B------:R-:W-:-:S05]  /*7ad0*/  IMAD R18, R18, R11, RZ ;  /* 0x0000000b12127224 */ /* 0x000fca00078e02ff */
[----:B------:R-:W-:-:S13]  /*7ae0*/  R2UR UR7, R18 ;  /* 0x00000000120772ca */ /* 0x000fda00000e0000 */
[----:B------:R-:W-:-:S04]  /*7af0*/  UISETP.LT.AND UP0, UPT, UR6, UR7, UPT ;  /* 0x000000070600728c */ /* 0x000fc8000bf01270 */
[----:B------:R-:W-:-:S12]  /*7b00*/  USEL UR6, UR6, UR7, !UP0 ;  /* 0x0000000706067287 */ /* 0x000fd8000c000000 */
.L_x_8652:
        /* <DEDUP_REMOVED lines=12> */
.L_x_8665:
[----:B------:R-:W-:-:S04]  /*7bd0*/  UISETP.NE.AND UP0, UPT, UR19, 0x1, UPT ;  /* 0x000000011300788c */ /* 0x000fc8000bf05270 */
[----:B------:R-:W-:-:S04]  /*7be0*/  USEL UR37, URZ, 0x1, UP0 ;  /* 0x000000013f257887 */ /* 0x000fc80008000000 */
[----:B------:R-:W-:Y:S01]  /*7bf0*/  ULOP3.LUT UR37, UR18, UR37, URZ, 0x3c, !UPT ;  /* 0x0000002512257292 */ /* 0x000fe2000f8e3c3f */
[----:B------:R-:W-:Y:S11]  /*7c00*/  @!P0 BRA `(.L_x_8656) ;  /* 0x0000000000048947 */ /* 0x000ff60003800000 */
[----:B------:R-:W-:Y:S01]  /*7c10*/  BPT.TRAP 0x1 ;  /* 0x000000040000795c */ /* 0x000fe20000300000 */
.L_x_8656:
        /* <DEDUP_REMOVED lines=9> */
.L_x_8657:
[----:B--2---:R-:W-:Y:S05]  /*7cb0*/  @P2 BRA `(.L_x_8658) ;  /* 0x0000000000082947 */ /* 0x004fea0003800000 */
[----:B------:R-:W2:Y:S02]  /*7cc0*/  SYNCS.PHASECHK.TRANS64.TRYWAIT P2, [UR20+0x19c30], R0 ;  /* 0x019c3000ff0075a7 */ /* 0x000ea40008040154 */
[----:B--2---:R-:W-:Y:S05]  /*7cd0*/  @!P2 BRA `(.L_x_8659) ;  /* 0x0000009c00b0a947 */ /* 0x004fea0003800000 */
.L_x_8658:
        /* <DEDUP_REMOVED lines=17> */
.L_x_8660:
[----:B------:R-:W-:Y:S01]  /*7df0*/  ULEA UR11, UR19, UR47, 0x3 ;  /* 0x0000002f130b7291 */ /* 0x000fe2000f8e183f */
[----:B-12---:R-:W-:-:S05]  /*7e00*/  IMAD.U32 R0, RZ, RZ, UR18 ;  /* 0x00000012ff007e24 */ /* 0x006fca000f8e00ff */
[----:B------:R-:W-:-:S04]  /*7e10*/  SHF.L.U32 R0, R0, 0x1f, RZ ;  /* 0x0000001f00007819 */ /* 0x000fc800000006ff */
[----:B------:R1:W2:Y:S01]  /*7e20*/  SYNCS.PHASECHK.TRANS64.TRYWAIT P2, [UR11+0x19c50], R0 ;  /* 0x019c5000ff0075a7 */ /* 0x0002a2000804014b */
[----:B------:R-:W-:Y:S05]  /*7e30*/  @!P0 BRA `(.L_x_8661) ;  /* 0x0000000000048947 */ /* 0x000fea0003800000 */
[----:B------:R-:W-:Y:S01]  /*7e40*/  BPT.TRAP 0x1 ;  /* 0x000000040000795c */ /* 0x000fe20000300000 */
.L_x_8661:
[----:B--2---:R-:W-:Y:S05]  /*7e50*/  @P2 BRA `(.L_x_8662) ;  /* 0x0000000000082947 */ /* 0x004fea0003800000 */
[----:B------:R-:W2:Y:S02]  /*7e60*/  SYNCS.PHASECHK.TRANS64.TRYWAIT P2, [UR11+0x19c50], R0 ;  /* 0x019c5000ff0075a7 */ /* 0x000ea4000804014b */
[----:B--2---:R-:W-:Y:S05]  /*7e70*/  @!P2 BRA `(.L_x_8663) ;  /* 0x0000009c0060a947 */ /* 0x004fea0003800000 */
.L_x_8662:
[----:B------:R-:W-:Y:S01]  /*7e80*/  UIADD3 UR6, UR47, 0x3000, URZ ;  /* 0x000030002f067890 */ /* 0x000fe2000fffe03f */
[----:B------:R-:W-:Y:S01]  /*7e90*/  WARPGROUP.ARRIVE ;  /* 0x00000000000079c5 */ /* 0x000fe20000000000 */
[----:B------:R-:W-:Y:S01]  /*7ea0*/  UMOV UR7, 0x40000040 ;  /* 0x4000004000077882 */ /* 0x000fe20000000000 */
[----:B-12---:R-:W-:Y:S01]  /*7eb0*/  FMNMX.FTZ R0, R24, R9, !PT ;  /* 0x0000000918007209 */ /* 0x006fe20007810000 */
[----:B------:R-:W-:Y:S01]  /*7ec0*/  USHF.R.U32.HI UR6, URZ, 0x4, UR6 ;  /* 0x000000043f067899 */ /* 0x000fe20008011606 */
[----:B------:R-:W-:Y:S02]  /*7ed0*/  IMAD.U32 R21, RZ, RZ, UR41 ;  /* 0x00000029ff157e24 */ /* 0x000fe4000f8e00ff */
        /* <DEDUP_REMOVED lines=12> */
[----:B------:R-:W-:Y:S01]  /*7fa0*/  QGMMA.64x96x32.F32.E4M3.E4M3 R88, R148, gdesc[UR4], R88, gsb0 ;  /* 0x0160000494587df3 */ /* 0x000fe20008000858 */
[----:B------:R-:W-:Y:S01]  /*7fb0*/  FMNMX.FTZ R2, R34, R15, !PT ;  /* 0x0000000f22027209 */ /* 0x000fe20007810000 */
        /* <DEDUP_REMOVED lines=55> */
[----:B------:R-:W-:Y:S01]  /*8330*/  FMNMX.FTZ R10, R87, R2, !PT ;  /* 0x00000002570a7209 */ /* 0x000fe20007810000 */
[----:B------:R-:W-:Y:S02]  /*8340*/  WARPGROUP.DEPBAR.LE gsb0, 0x0 ;  /* 0x00008000000079c5 */ /* 0x000fe40000010000 */
[----:B------:R-:W-:Y:S01]  /*8350*/  WARPGROUP.ARRIVE ;  /* 0x00000000000079c5 */ /* 0x000fe20000000000 */
[----:B------:R-:W1:Y:S04]  /*8360*/  SHFL.BFLY PT, R13, R8, 0x2, 0x1f ;  /* 0x0c401f00080d7f89 */ /* 0x000e6800000e0000 */
[----:B------:R-:W2:Y:S01]  /*8370*/  SHFL.BFLY PT, R15, R10, 0x2, 0x1f ;  /* 0x0c401f000a0f7f89 */ /* 0x000ea200000e0000 */
[----:B------:R-:W-:Y:S01]  /*8380*/  QGMMA.64x96x32.F32.E4M3.E4M3 R88, R144, gdesc[UR4], R88, gsb0 ;  /* 0x0160000490587df3 */ /* 0x000fe20008000858 */
[----:B------:R-:W-:Y:S01]  /*8390*/  UIADD3 UR6, UR10, 0x4, URZ ;  /* 0x000000040a067890 */ /* 0x000fe2000fffe03f */
[----:B------:R-:W-:Y:S01]  /*83a0*/  UMOV UR7, 0x40000040 ;  /* 0x4000004000077882 */ /* 0x000fe20000000000 */
        /* <DEDUP_REMOVED lines=11> */
[----:B------:R-:W-:-:S01]  /*8460*/  FADD.FTZ R9, -R0, R11 ;  /* 0x0000000b00097221 */ /* 0x000fc20000010100 */
        /* <DEDUP_REMOVED lines=51> */
[----:B------:R-:W-:Y:S01]  /*87a0*/  MUFU.EX2 R9, R9 ;  /* 0x0000000900097308 */ /* 0x000fe20000000800 */
[----:B------:R-:W-:-:S01]  /*87b0*/  FFMA.FTZ R54, R54, UR41, -R10 ;  /* 0x0000002936367c23 */ /* 0x000fc2000801080a */
[--C-:B------:R-:W-:Y:S01]  /*87c0*/  FFMA.FTZ R55, R55, UR41, -R10.reuse ;  /* 0x0000002937377c23 */ /* 0x100fe2000801080a */
[----:B------:R-:W-:-:S01]  /*87d0*/  FFMA.FTZ R58, R58, UR41, -R10 ;  /* 0x000000293a3a7c23 */ /* 0x000fc2000801080a */
[----:B------:R-:W-:Y:S01]  /*87e0*/  FFMA.FTZ R59, R59, UR41, -R10 ;  /* 0x000000293b3b7c23 */ /* 0x000fe2000801080a */
[----:B------:R-:W-:Y:S01]  /*87f0*/  QGMMA.64x96x32.F32.E4M3.E4M3 R88, R140, gdesc[UR4], R88, gsb0 ;  /* 0x016000048c587df3 */ /* 0x000fe20008000858 */
[----:B-1----:R-:W-:-:S01]  /*8800*/  FFMA.FTZ R5, R8, R5, R11 ;  /* 0x0000000508057223 */ /* 0x002fc2000001000b */
[----:B------:R-:W-:Y:S01]  /*8810*/  UIADD3 UR6, UR10, 0x6, URZ ;  /* 0x000000060a067890 */ /* 0x000fe2000fffe03f */
[----:B------:R-:W1:Y:S01]  /*8820*/  MUFU.EX2 R26, R26 ;  /* 0x0000001a001a7308 */ /* 0x000e620000000800 */
[----:B------:R-:W-:Y:S01]  /*8830*/  UMOV UR7, 0x40000040 ;  /* 0x4000004000077882 */ /* 0x000fe20000000000 */
[--C-:B------:R-:W-:Y:S01]  /*8840*/  FFMA.FTZ R62, R62, UR41, -R10.reuse ;  /* 0x000000293e3e7c23 */ /* 0x100fe2000801080a */
[----:B------:R-:W-:-:S01]  /*8850*/  FFMA.FTZ R63, R63, UR41, -R10 ;  /* 0x000000293f3f7c23 */ /* 0x000fc2000801080a */
[--C-:B------:R-:W-:Y:S01]  /*8860*/  FFMA.FTZ R66, R66, UR41, -R10.reuse ;  /* 0x0000002942427c23 */ /* 0x100fe2000801080a */
[----:B------:R-:W-:-:S01]  /*8870*/  FFMA.FTZ R67, R67, UR41, -R10 ;  /* 0x0000002943437c23 */ /* 0x000fc2000801080a */
[--C-:B------:R-:W-:Y:S01]  /*8880*/  FFMA.FTZ R70, R70, UR41, -R10.reuse ;  /* 0x0000002946467c23 */ /* 0x100fe2000801080a */
[----:B------:R-:W-:-:S01]  /*8890*/  FFMA.FTZ R71, R71, UR41, -R10 ;  /* 0x0000002947477c23 */ /* 0x000fc2000801080a */
[----:B------:R-:W2:Y:S08]  /*88a0*/  MUFU.EX2 R12, R12 ;  /* 0x0000000c000c7308 */ /* 0x000eb00000000800 */
[----:B------:R-:W3:Y:S01]  /*88b0*/  MUFU.EX2 R27, R27 ;  /* 0x0000001b001b7308 */ /* 0x000ee20000000800 */
[----:B-1----:R-:W-:-:S07]  /*88c0*/  FFMA.FTZ R4, R9, R4, R26 ;  /* 0x0000000409047223 */ /* 0x002fce000001001a */
        /* <DEDUP_REMOVED lines=26> */
[----:B------:R-:W-:Y:S06]  /*8a70*/  QGMMA.64x96x32.F32.E4M3.E4M3 R88, R136, gdesc[UR4], R88, gsb0 ;  /* 0x0160000488587df3 */ /* 0x000fec0008000858 */
        /* <DEDUP_REMOVED lines=30> */
[----:B------:R-:W-:-:S06]  /*8c60*/  WARPGROUP.DEPBAR.LE gsb0, 0x0 ;  /* 0x00008000000079c5 */ /* 0x000fcc0000010000 */
        /* <DEDUP_REMOVED lines=42> */
[----:B------:R-:W-:-:S04]  /*8f10*/  IMAD.U32 R4, RZ, RZ, UR20 ;  /* 0x00000014ff047e24 */ /* 0x000fc8000f8e00ff */
[----:B------:R-:W-:Y:S02]  /*8f20*/  @!P1 VIADD R4, R4, 0x19c40 ;  /* 0x00019c4004049836 */ /* 0x000fe40000000000 */
[----:B------:R-:W1:Y:S01]  /*8f30*/  MUFU.EX2 R72, R72 ;  /* 0x0000004800487308 */ /* 0x000e620000000800 */
[----:B--2---:R-:W-:-:S01]  /*8f40*/  FADD.FTZ R79, R71, R78 ;  /* 0x0000004e474f7221 */ /* 0x004fc20000010000 */
[----:B------:R-:W-:Y:S01]  /*8f50*/  FFMA.FTZ R78, R86, UR41, -R10 ;  /* 0x00000029564e7c23 */ /* 0x000fe2000801080a */
[----:B------:R-:W-:-:S04]  /*8f60*/  @!P1 PRMT R4, RZ, 0x654, R4 ;  /* 0x00000654ff049816 */ /* 0x000fc80000000004 */
[----:B------:R2:W-:Y:S01]  /*8f70*/  @!P1 SYNCS.ARRIVE.TRANS64.RED.A1T0 RZ, [R4+URZ], RZ ;  /* 0x000000ff04ff99a7 */ /* 0x0005e2000810043f */
[----:B------:R-:W4:Y:S01]  /*8f80*/  MUFU.EX2 R57, R57 ;  /* 0x0000003900397308 */ /* 0x000f220000000800 */
[----:B---3--:R-:W-:-:S07]  /*8f90*/  FADD.FTZ R80, R56, R5 ;  /* 0x0000000538507221 */ /* 0x008fce0000010000 */
[----:B------:R-:W3:Y:S01]  /*8fa0*/  MUFU.EX2 R73, R73 ;  /* 0x0000004900497308 */ /* 0x000ee20000000800 */
[----:B-1----:R-:W-:-:S01]  /*8fb0*/  FADD.FTZ R82, R72, R79 ;  /* 0x0000004f48527221 */ /* 0x002fc20000010000 */
[----:B------:R-:W-:-:S06]  /*8fc0*/  FFMA.FTZ R79, R87, UR41, -R10 ;  /* 0x00000029574f7c23 */ /* 0x000fcc000801080a */
[----:B------:R-:W1:Y:S01]  /*8fd0*/  MUFU.EX2 R60, R60 ;  /* 0x0000003c003c7308 */ /* 0x000e620000000800 */
[----:B----4-:R-:W-:-:S07]  /*8fe0*/  FADD.FTZ R5, R57, R80 ;  /* 0x0000005039057221 */ /* 0x010fce0000010000 */
[----:B------:R-:W4:Y:S01]  /*8ff0*/  MUFU.EX2 R74, R74 ;  /* 0x0000004a004a7308 */ /* 0x000f220000000800 */
[----:B---3--:R-:W-:-:S07]  /*9000*/  FADD.FTZ R81, R73, R82 ;  /* 0x0000005249517221 */ /* 0x008fce0000010000 */
[----:B------:R-:W3:Y:S01]  /*9010*/  MUFU.EX2 R61, R61 ;  /* 0x0000003d003d7308 */ /* 0x000ee20000000800 */
[----:B-1----:R-:W-:-:S07]  /*9020*/  FADD.FTZ R10, R60, R5 ;  /* 0x000000053c0a7221 */ /* 0x002fce0000010000 */
        /* <DEDUP_REMOVED lines=20> */
[----:B------:R-:W-:Y:S06]  /*9170*/  @!P0 BRA `(.L_x_8664) ;  /* 0x0000000000048947 */ /* 0x000fec0003800000 */
[----:B------:R-:W-:Y:S01]  /*9180*/  BPT.TRAP 0x1 ;  /* 0x000000040000795c */ /* 0x000fe20000300000 */
.L_x_8664:
        /* <DEDUP_REMOVED lines=90> */
.L_x_8655:
        /* <DEDUP_REMOVED lines=10> */
[----:B------:R-:W-:Y:S01]  /*97d0*/  ULDC UR19, c[0x0][0x288] ;  /* 0x0000a20000137ab9 */ /* 0x000fe20000000800 */
[----:B------:R-:W-:-:S05]  /*97e0*/  ULDC UR20, c[0x0][0x9e0] ;  /* 0x0002780000147ab9 */ /* 0x000fca0000000800 */
.L_x_8684:
[----:B------:R-:W-:-:S04]  /*97f0*/  UISETP.NE.AND UP0, UPT, UR18, 0x1, UPT ;  /* 0x000000011200788c */ /* 0x000fc8000bf05270 */
[----:B------:R-:W-:-:S04]  /*9800*/  USEL UR37, URZ, 0x1, UP0 ;  /* 0x000000013f257887 */ /* 0x000fc80008000000 */
[----:B------:R-:W-:Y:S01]  /*9810*/  ULOP3.LUT UR37, UR17, UR37, URZ, 0x3c, !UPT ;  /* 0x0000002511257292 */ /* 0x000fe2000f8e3c3f */
[----:B------:R-:W-:Y:S11]  /*9820*/  @!P0 BRA `(.L_x_8667) ;  /* 0x0000000000048947 */ /* 0x000ff60003800000 */
[----:B------:R-:W-:Y:S01]  /*9830*/  BPT.TRAP 0x1 ;  /* 0x000000040000795c */ /* 0x000fe20000300000 */
.L_x_8667:
        /* <DEDUP_REMOVED lines=9> */
.L_x_8668:
[----:B--2---:R-:W-:Y:S05]  /*98d0*/  @P2 BRA `(.L_x_8669) ;  /* 0x0000000000082947 */ /* 0x004fea0003800000 */
[----:B------:R-:W2:Y:S02]  /*98e0*/  SYNCS.PHASECHK.TRANS64.TRYWAIT P2, [UR24+0x19c30], R0 ;  /* 0x019c3000ff0075a7 */ /* 0x000ea40008040158 */
[----:B--2---:R-:W-:Y:S05]  /*98f0*/  @!P2 BRA `(.L_x_8670) ;  /* 0x0000008000d8a947 */ /* 0x004fea0003800000 */
.L_x_8669:
        /* <DEDUP_REMOVED lines=17> */
.L_x_8671:
[----:B------:R-:W-:Y:S01]  /*9a10*/  ULEA UR11, UR18, UR47, 0x3 ;  /* 0x0000002f120b7291 */ /* 0x000fe2000f8e183f */
[----:B-12---:R-:W-:-:S05]  /*9a20*/  IMAD.U32 R0, RZ, RZ, UR17 ;  /* 0x00000011ff007e24 */ /* 0x006fca000f8e00ff */
[----:B------:R-:W-:-:S04]  /*9a30*/  SHF.L.U32 R0, R0, 0x1f, RZ ;  /* 0x0000001f00007819 */ /* 0x000fc800000006ff */
[----:B------:R1:W2:Y:S01]  /*9a40*/  SYNCS.PHASECHK.TRANS64.TRYWAIT P2, [UR11+0x19c50], R0 ;  /* 0x019c5000ff0075a7 */ /* 0x0002a2000804014b */
[----:B------:R-:W-:Y:S05]  /*9a50*/  @!P0 BRA `(.L_x_8672) ;  /* 0x0000000000048947 */ /* 0x000fea0003800000 */
[----:B------:R-:W-:Y:S01]  /*9a60*/  BPT.TRAP 0x1 ;  /* 0x000000040000795c */ /* 0x000fe20000300000 */
.L_x_8672:
[----:B--2---:R-:W-:Y:S05]  /*9a70*/  @P2 BRA `(.L_x_8673) ;  /* 0x0000000000082947 */ /* 0x004fea0003800000 */
[----:B------:R-:W2:Y:S02]  /*9a80*/  SYNCS.PHASECHK.TRANS64.TRYWAIT P2, [UR11+0x19c50], R0 ;  /* 0x019c5000ff0075a7 */ /* 0x000ea4000804014b */
[----:B--2---:R-:W-:Y:S05]  /*9a90*/  @!P2 BRA `(.L_x_8674) ;  /* 0x000000800088a947 */ /* 0x004fea0003800000 */
.L_x_8673:
[----:B------:R-:W-:Y:S01]  /*9aa0*/  UIADD3 UR6, UR47, 0x3000, URZ ;  /* 0x000030002f067890 */ /* 0x000fe2000fffe03f */
[----:B------:R-:W-:Y:S01]  /*9ab0*/  WARPGROUP.ARRIVE ;  /* 0x00000000000079c5 */ /* 0x000fe20000000000 */
[----:B------:R-:W-:Y:S01]  /*9ac0*/  UMOV UR7, 0x40000040 ;  /* 0x4000004000077882 */ /* 0x000fe20000000000 */
[----:B-12---:R-:W-:Y:S01]  /*9ad0*/  IMAD.SHL.U32 R0, R3, 0x80, RZ ;  /* 0x0000008003007824 */ /* 0x006fe200078e00ff */
[----:B------:R-:W-:Y:S01]  /*9ae0*/  USHF.R.U32.HI UR6, URZ, 0x4, UR6 ;  /* 0x000000043f067899 */ /* 0x000fe20008011606 */
[----:B------:R-:W-:-:S03]  /*9af0*/  IMAD.U32 R2, RZ, RZ, UR24 ;  /* 0x00000018ff027e24 */ /* 0x000fc6000f8e00ff */
[----:B------:R-:W-:Y:S01]  /*9b00*/  ULOP3.LUT UR6, UR6, 0x3fff, URZ, 0xc0, !UPT ;  /* 0x00003fff06067892 */ /* 0x000fe2000f8ec03f */
[----:B------:R-:W-:Y:S01]  /*9b10*/  IADD3 R12, -R0, 0x1, RZ ;  /* 0x00000001000c7810 */ /* 0x000fe20007ffe1ff */
[----:B------:R-:W-:Y:S02]  /*9b20*/  @!P1 VIADD R2, R2, 0x19c40 ;  /* 0x00019c4002029836 */ /* 0x000fe40000000000 */
        /* <DEDUP_REMOVED lines=25> */
[----:B------:R-:W-:Y:S02]  /*9cc0*/  VIADD R14, R11, UR6 ;  /* 0x000000060b0e7c36 */ /* 0x000fe40008000000 */
[C---:B------:R-:W-:Y:S01]  /*9cd0*/  IMAD.IADD R11, R7.reuse, 0x1, R15 ;  /* 0x00000001070b7824 */ /* 0x040fe200078e020f */
[----:B------:R-:W-:Y:S02]  /*9ce0*/  WARPGROUP.DEPBAR.LE gsb0, 0x0 ;  /* 0x00008000000079c5 */ /* 0x000fe40000010000 */
[----:B------:R1:W-:Y:S02]  /*9cf0*/  @!P1 SYNCS.ARRIVE.TRANS64.RED.A1T0 RZ, [R2+URZ], RZ ;  /* 0x000000ff02ff99a7 */ /* 0x0003e4000810043f */
[----:B-1----:R-:W-:Y:S01]  /*9d00*/  IMAD.IADD R2, R7, 0x1, R14 ;  /* 0x0000000107027824 */ /* 0x002fe200078e020e */
[----:B------:R-:W-:Y:S06]  /*9d10*/  @!P5 BRA `(.L_x_8675) ;  /* 0x00000000005cd947 */ /* 0x000fec0003800000 */
        /* <DEDUP_REMOVED lines=11> */
.L_x_8677:
[----:B------:R-:W-:-:S05]  /*9dd0*/  IMAD.U32 R18, RZ, RZ, UR21 ;  /* 0x00000015ff127e24 */ /* 0x000fca000f8e00ff */
[----:B------:R-:W-:-:S13]  /*9de0*/  ISETP.NE.AND P2, PT, R18, 0x1, PT ;  /* 0x000000011200780c */ /* 0x000fda0003f45270 */
[----:B------:R-:W1:Y:S01]  /*9df0*/  @P2 LDC.64 R12, c[0x0][0x9e8] ;  /* 0x00027a00ff0c2b82 */ /* 0x000e620000000a00 */
[----:B------:R-:W-:-:S04]  /*9e00*/  @P2 IMAD.IADD R21, R156, 0x1, R7 ;  /* 0x000000019c152824 */ /* 0x000fc800078e0207 */
[----:B-1----:R-:W-:-:S04]  /*9e10*/  @P2 IMAD.HI.U32 R12, R21, R12, RZ ;  /* 0x0000000c150c2227 */ /* 0x002fc800078e00ff */
[----:B------:R-:W-:Y:S01]  /*9e20*/  IMAD.MOV.U32 R21, RZ, RZ, R10 ;  /* 0x000000ffff157224 */ /* 0x000fe200078e000a */
[----:B------:R-:W-:-:S07]  /*9e30*/  @P2 SHF.R.U32.HI R21, RZ, R13, R12 ;  /* 0x0000000dff152219 */ /* 0x000fce000001160c */
.L_x_8678:
[----:B------:R-:W-:Y:S05]  /*9e40*/  BSYNC B0 ;  /* 0x0000000000007941 */ /* 0x000fea0003800000 */
.L_x_8676:
[----:B------:R-:W-:-:S04]  /*9e50*/  IMAD R13, R21, R18, -R0 ;  /* 0x00000012150d7224 */ /* 0x000fc800078e0a00 */
[----:B------:R-:W-:-:S05]  /*9e60*/  IMAD R13, R16, -0x2, R13 ;  /* 0xfffffffe100d7824 */ /* 0x000fca00078e020d */
[----:B------:R-:W-:Y:S02]  /*9e70*/  VIADDMNMX R11, R13, R18, R11, PT ;  /* 0x000000120d0b7246 */ /* 0x000fe4000380010b */
[----:B------:R-:W-:-:S07]  /*9e80*/  VIMNMX R2, R2, R13, !PT ;  /* 0x0000000d02027248 */ /* 0x000fce0007fe0100 */
.L_x_8675:
[----:B------:R-:W-:Y:S01]  /*9e90*/  ISETP.GT.AND P2, PT, R3, -0x1, PT ;  /* 0xffffffff0300780c */ /* 0x000fe20003f44270 */
[C---:B------:R-:W-:Y:S02]  /*9ea0*/  IMAD.IADD R15, R6.reuse, 0x1, R15 ;  /* 0x00000001060f7824 */ /* 0x040fe400078e020f */
[----:B------:R-:W-:Y:S01]  /*9eb0*/  IMAD.IADD R14, R6, 0x1, R14 ;  /* 0x00000001060e7824 */ /* 0x000fe200078e020e */
[C---:B------:R-:W-:Y:S02]  /*9ec0*/  ISETP.GT.AND P4, PT, R2.reuse, RZ, P2 ;  /* 0x000000ff0200720c */ /* 0x040fe40001784270 */
[----:B------:R-:W-:Y:S02]  /*9ed0*/  ISETP.GT.AND P6, PT, R2, 0x1, P2 ;  /* 0x000000010200780c */ /* 0x000fe400017c4270 */
[C---:B------:R-:W-:Y:S02]  /*9ee0*/  ISETP.LT.OR P4, PT, R11.reuse, 0x1, P4 ;  /* 0x000000010b00780c */ /* 0x040fe40002781670 */
[----:B------:R-:W-:-:S02]  /*9ef0*/  ISETP.LT.OR P6, PT, R11, 0x2, P6 ;  /* 0x000000020b00780c */ /* 0x000fc400037c1670 */
        /* <DEDUP_REMOVED lines=105> */
.L_x_8681:
[----:B------:R-:W-:-:S05]  /*a590*/  IMAD.U32 R2, RZ, RZ, UR21 ;  /* 0x00000015ff027e24 */ /* 0x000fca000f8e00ff */
[----:B------:R-:W-:-:S13]  /*a5a0*/  ISETP.NE.AND P3, PT, R2, 0x1, PT ;  /* 0x000000010200780c */ /* 0x000fda0003f65270 */
[----:B------:R-:W1:Y:S02]  /*a5b0*/  @P3 LDC.64 R12, c[0x0][0x9e8] ;  /* 0x00027a00ff0c3b82 */ /* 0x000e640000000a00 */
[----:B-1----:R-:W-:-:S05]  /*a5c0*/  @P3 IMAD.HI.U32 R12, R11, R12, RZ ;  /* 0x0000000c0b0c3227 */ /* 0x002fca00078e00ff */
[----:B------:R-:W-:-:S07]  /*a5d0*/  @P3 SHF.R.U32.HI R11, RZ, R13, R12 ;  /* 0x0000000dff0b3219 */ /* 0x000fce000001160c */
.L_x_8682:
[----:B------:R-:W-:Y:S05]  /*a5e0*/  BSYNC B0 ;  /* 0x0000000000007941 */ /* 0x000fea0003800000 */
.L_x_8680:
[----:B------:R-:W-:-:S04]  /*a5f0*/  IMAD R11, R11, R2, -R0 ;  /* 0x000000020b0b7224 */ /* 0x000fc800078e0a00 */
[----:B------:R-:W-:-:S05]  /*a600*/  IMAD R11, R16, -0x2, R11 ;  /* 0xfffffffe100b7824 */ /* 0x000fca00078e020b */
[----:B------:R-:W-:Y:S02]  /*a610*/  VIADDMNMX R15, R11, R2, R15, PT ;  /* 0x000000020b0f7246 */ /* 0x000fe4000380010f */
[----:B------:R-:W-:-:S07]  /*a620*/  VIMNMX R14, R14, R11, !PT ;  /* 0x0000000b0e0e7248 */ /* 0x000fce0007fe0100 */
.L_x_8679:
        /* <DEDUP_REMOVED lines=22> */
[C---:B------:R-:W-:Y:S02]  /*a790*/  ISETP.GT.AND P3, PT, R14.reuse, 0x21, P2 ;  /* 0x000000210e00780c */ /* 0x040fe40001764270 */
[----:B------:R-:W-:Y:S02]  /*a7a0*/  FMNMX.FTZ R11, R45, R0, !PT ;  /* 0x000000002d0b7209 */ /* 0x000fe40007810000 */
[----:B------:R-:W-:-:S02]  /*a7b0*/  ISETP.GT.AND P6, PT, R14, 0x8, P2 ;  /* 0x000000080e00780c */ /* 0x000fc400017c4270 */
[----:B------:R-:W-:Y:S02]  /*a7c0*/  FMNMX.FTZ R0, R48, R11, !PT ;  /* 0x0000000b30007209 */ /* 0x000fe40007810000 */
[----:B------:R-:W-:Y:S02]  /*a7d0*/  ISETP.LT.OR P4, PT, R15, 0x2, P4 ;  /* 0x000000020f00780c */ /* 0x000fe40002781670 */
[----:B------:R-:W-:Y:S02]  /*a7e0*/  FMNMX.FTZ R11, R49, R0, !PT ;  /* 0x00000000310b7209 */ /* 0x000fe40007810000 */
[C---:B------:R-:W-:Y:S02]  /*a7f0*/  ISETP.LT.OR P3, PT, R15.reuse, 0x22, P3 ;  /* 0x000000220f00780c */ /* 0x040fe40001f61670 */
        /* <DEDUP_REMOVED lines=9> */
[----:B------:R-:W-:Y:S02]  /*a890*/  ISETP.GT.AND P3, PT, R14, RZ, P2 ;  /* 0x000000ff0e00720c */ /* 0x000fe40001764270 */
[----:B------:R-:W-:Y:S02]  /*a8a0*/  FMNMX.FTZ R11, R61, R0, !PT ;  /* 0x000000003d0b7209 */ /* 0x000fe40007810000 */
[----:B------:R-:W-:Y:S02]  /*a8b0*/  FSEL R30, R30, -INF , !P6 ;  /* 0xff8000001e1e7808 */ /* 0x000fe40007000000 */
        /* <DEDUP_REMOVED lines=23> */
[----:B------:R-:W-:Y:S02]  /*aa30*/  ISETP.LT.OR P4, PT, R15, 0x29, P4 ;  /* 0x000000290f00780c */ /* 0x000fe40002781670 */
[----:B------:R-:W-:Y:S01]  /*aa40*/  ISETP.GT.AND P3, PT, R14, 0x30, P2 ;  /* 0x000000300e00780c */ /* 0x000fe20001764270 */
[----:B------:R-:W1:Y:S01]  /*aa50*/  SHFL.BFLY PT, R11, R0, 0x2, 0x1f ;  /* 0x0c401f00000b7f89 */ /* 0x000e6200000e0000 */
[----:B------:R-:W-:-:S02]  /*aa60*/  FSEL R46, R46, -INF , !P4 ;  /* 0xff8000002e2e7808 */ /* 0x000fc40006000000 */
[----:B------:R-:W-:Y:S02]  /*aa70*/  ISETP.GT.AND P4, PT, R14, 0x29, P2 ;  /* 0x000000290e00780c */ /* 0x000fe40001784270 */
[C---:B------:R-:W-:Y:S02]  /*aa80*/  ISETP.LT.OR P3, PT, R15.reuse, 0x31, P3 ;  /* 0x000000310f00780c */ /* 0x040fe40001f61670 */
[----:B------:R-:W-:Y:S02]  /*aa90*/  ISETP.LT.OR P4, PT, R15, 0x2a, P4 ;  /* 0x0000002a0f00780c */ /* 0x000fe40002781670 */
[----:B------:R-:W-:Y:S02]  /*aaa0*/  FSEL R50, R50, -INF , !P3 ;  /* 0xff80000032327808 */ /* 0x000fe40005800000 */
[----:B------:R-:W-:Y:S02]  /*aab0*/  FSEL R47, R47, -INF , !P4 ;  /* 0xff8000002f2f7808 */ /* 0x000fe40006000000 */
[----:B------:R-:W-:-:S02]  /*aac0*/  ISETP.GT.AND P4, PT, R14, 0x31, P2 ;  /* 0x000000310e00780c */ /* 0x000fc40001784270 */
[C---:B------:R-:W-:Y:S02]  /*aad0*/  ISETP.GT.AND P3, PT, R14.reuse, 0x38, P2 ;  /* 0x000000380e00780c */ /* 0x040fe40001764270 */
[C---:B------:R-:W-:Y:S02]  /*aae0*/  ISETP.LT.OR P4, PT, R15.reuse, 0x32, P4 ;  /* 0x000000320f00780c */ /* 0x040fe40002781670 */
[----:B------:R-:W-:Y:S02]  /*aaf0*/  ISETP.LT.OR P3, PT, R15, 0x39, P3 ;  /* 0x000000390f00780c */ /* 0x000fe40001f61670 */
[----:B------:R-:W-:Y:S02]  /*ab00*/  FSEL R51, R51, -INF , !P4 ;  /* 0xff80000033337808 */ /* 0x000fe40006000000 */
[----:B------:R-:W-:Y:S02]  /*ab10*/  ISETP.GT.AND P4, PT, R14, 0x39, P2 ;  /* 0x000000390e00780c */ /* 0x000fe40001784270 */
[----:B-1----:R-:W-:-:S02]  /*ab20*/  FMNMX.FTZ R11, R0, R11, !PT ;  /* 0x0000000b000b7209 */ /* 0x002fc40007810000 */
[----:B------:R-:W-:Y:S02]  /*ab30*/  FSEL R54, R54, -INF , !P3 ;  /* 0xff80000036367808 */ /* 0x000fe40005800000 */
[C---:B------:R-:W-:Y:S01]  /*ab40*/  ISETP.GT.AND P3, PT, R14.reuse, 0x40, P2 ;  /* 0x000000400e00780c */ /* 0x040fe20001764270 */
[----:B------:R-:W1:Y:S01]  /*ab50*/  SHFL.BFLY PT, R2, R11, 0x1, 0x1f ;  /* 0x0c201f000b027f89 */ /* 0x000e6200000e0000 */
[C---:B------:R-:W-:Y:S02]  /*ab60*/  ISETP.LT.OR P4, PT, R15.reuse, 0x3a, P4 ;  /* 0x0000003a0f00780c */ /* 0x040fe40002781670 */
[----:B------:R-:W-:Y:S02]  /*ab70*/  ISETP.LT.OR P3, PT, R15, 0x41, P3 ;  /* 0x000000410f00780c */ /* 0x000fe40001f61670 */
[----:B------:R-:W-:Y:S02]  /*ab80*/  FSEL R55, R55, -INF , !P4 ;  /* 0xff80000037377808 */ /* 0x000fe40006000000 */
[----:B------:R-:W-:-:S02]  /*ab90*/  ISETP.GT.AND P4, PT, R14, 0x41, P2 ;  /* 0x000000410e00780c */ /* 0x000fc40001784270 */
[----:B------:R-:W-:Y:S02]  /*aba0*/  FSEL R58, R58, -INF , !P3 ;  /* 0xff8000003a3a7808 */ /* 0x000fe40005800000 */
[C---:B------:R-:W-:Y:S02]  /*abb0*/  ISETP.GT.AND P3, PT, R14.reuse, 0x48, P2 ;  /* 0x000000480e00780c */ /* 0x040fe40001764270 */
[C---:B------:R-:W-:Y:S02]  /*abc0*/  ISETP.LT.OR P4, PT, R15.reuse, 0x42, P4 ;  /* 0x000000420f00780c */ /* 0x040fe40002781670 */
[----:B------:R-:W-:Y:S02]  /*abd0*/  ISETP.LT.OR P3, PT, R15, 0x49, P3 ;  /* 0x000000490f00780c */ /* 0x000fe40001f61670 */
[----:B------:R-:W-:Y:S02]  /*abe0*/  FSEL R59, R59, -INF , !P4 ;  /* 0xff8000003b3b7808 */ /* 0x000fe40006000000 */
[----:B------:R-:W-:-:S02]  /*abf0*/  ISETP.GT.AND P4, PT, R14, 0x49, P2 ;  /* 0x000000490e00780c */ /* 0x000fc40001784270 */
[----:B------:R-:W-:Y:S02]  /*ac00*/  FSEL R62, R62, -INF , !P3 ;  /* 0xff8000003e3e7808 */ /* 0x000fe40005800000 */
[----:B------:R-:W-:Y:S02]  /*ac10*/  ISETP.GT.AND P3, PT, R14, 0x50, P2 ;  /* 0x000000500e00780c */ /* 0x000fe40001764270 */
[----:B-1----:R-:W-:Y:S02]  /*ac20*/  FMNMX.FTZ R2, R11, R2, !PT ;  /* 0x000000020b027209 */ /* 0x002fe40007810000 */
[----:B------:R-:W-:Y:S02]  /*ac30*/  ISETP.LT.OR P4, PT, R15, 0x4a, P4 ;  /* 0x0000004a0f00780c */ /* 0x000fe40002781670 */
[C---:B------:R-:W-:Y:S01]  /*ac40*/  FSETP.NEU.FTZ.AND P6, PT, R2.reuse, -INF , PT ;  /* 0xff8000000200780b */ /* 0x040fe20003fdd000 */
[----:B------:R-:W-:-:S01]  /*ac50*/  FFMA.FTZ R0, R2, R13, -8 ;  /* 0xc100000002007423 */ /* 0x000fc2000001000d */
[----:B------:R-:W-:-:S02]  /*ac60*/  ISETP.LT.OR P3, PT, R15, 0x51, P3 ;  /* 0x000000510f00780c */ /* 0x000fc40001f61670 */
[----:B------:R-:W-:Y:S02]  /*ac70*/  FSEL R63, R63, -INF , !P4 ;  /* 0xff8000003f3f7808 */ /* 0x000fe40006000000 */
[----:B------:R-:W-:Y:S02]  /*ac80*/  FSEL R0, R0, RZ, P6 ;  /* 0x000000ff00007208 */ /* 0x000fe40003000000 */
[----:B------:R-:W-:Y:S02]  /*ac90*/  ISETP.GT.AND P4, PT, R14, 0x51, P2 ;  /* 0x000000510e00780c */ /* 0x000fe40001784270 */
        /* <DEDUP_REMOVED lines=12> */
[----:B------:R-:W-:Y:S01]  /*ad60*/  ISETP.GT.AND P3, PT, R14, 0x58, P2 ;  /* 0x000000580e00780c */ /* 0x000fe20001764270 */
[----:B------:R-:W-:-:S01]  /*ad70*/  FFMA.FTZ R44, R44, UR41, -R0 ;  /* 0x000000292c2c7c23 */ /* 0x000fc20008010800 */
[----:B------:R-:W-:Y:S01]  /*ad80*/  FMNMX.FTZ R29, R31, R24, !PT ;  /* 0x000000181f1d7209 */ /* 0x000fe20007810000 */
[----:B------:R-:W-:-:S01]  /*ad90*/  FFMA.FTZ R56, R56, UR41, -R0 ;  /* 0x0000002938387c23 */ /* 0x000fc20008010800 */
[----:B------:R1:W-:Y:S01]  /*ada0*/  MUFU.EX2 R24, R36 ;  /* 0x0000002400187308 */ /* 0x0003e20000000800 */
[----:B------:R-:W-:Y:S01]  /*adb0*/  ISETP.LT.OR P4, PT, R15, 0x52, P4 ;  /* 0x000000520f00780c */ /* 0x000fe20002781670 */
        /* <DEDUP_REMOVED lines=8> */
[----:B------:R-:W-:Y:S01]  /*ae40*/  FFMA.FTZ R85, R85, UR41, -R0 ;  /* 0x0000002955557c23 */ /* 0x000fe20008010800 */
[----:B------:R-:W-:Y:S01]  /*ae50*/  FMNMX.FTZ R26, R38, R33, !PT ;  /* 0x00000021261a7209 */ /* 0x000fe20007810000 */
[----:B------:R-:W-:Y:S01]  /*ae60*/  MUFU.EX2 R12, R12 ;  /* 0x0000000c000c7308 */ /* 0x000fe20000000800 */
[----:B------:R-:W-:-:S02]  /*ae70*/  ISETP.GT.AND P4, PT, R14, 0x59, P2 ;  /* 0x000000590e00780c */ /* 0x000fc40001784270 */
[----:B------:R-:W-:Y:S02]  /*ae80*/  FMNMX.FTZ R33, R39, R26, !PT ;  /* 0x0000001a27217209 */ /* 0x000fe40007810000 */
[----:B------:R-:W-:Y:S02]  /*ae90*/  FSEL R70, R70, -INF , !P3 ;  /* 0xff80000046467808 */ /* 0x000fe40005800000 */
[----:B------:R-:W-:Y:S01]  /*aea0*/  FMNMX.FTZ R28, R42, R33, !PT ;  /* 0x000000212a1c7209 */ /* 0x000fe20007810000 */
[----:B------:R-:W-:-:S01]  /*aeb0*/  FFMA.FTZ R33, R41, UR41, -R0 ;  /* 0x0000002929217c23 */ /* 0x000fc20008010800 */
[----:B------:R-:W-:Y:S01]  /*aec0*/  MUFU.EX2 R26, R40 ;  /* 0x00000028001a7308 */ /* 0x000fe20000000800 */
[----:B------:R-:W-:Y:S02]  /*aed0*/  ISETP.GT.AND P3, PT, R14, 0x60, P2 ;  /* 0x000000600e00780c */ /* 0x000fe40001764270 */
[----:B------:R-:W-:Y:S02]  /*aee0*/  FMNMX.FTZ R37, R43, R28, !PT ;  /* 0x0000001c2b257209 */ /* 0x000fe40007810000 */
[----:B------:R-:W-:-:S02]  /*aef0*/  ISETP.LT.OR P4, PT, R15, 0x5a, P4 ;  /* 0x0000005a0f00780c */ /* 0x000fc40002781670 */
[----:B------:R-:W-:Y:S01]  /*af00*/  FMNMX.FTZ R28, R46, R37, !PT ;  /* 0x000000252e1c7209 */ /* 0x000fe20007810000 */
[----:B------:R-:W-:Y:S01]  /*af10*/  MUFU.EX2 R11, R11 ;  /* 0x0000000b000b7308 */ /* 0x000fe20000000800 */
[----:B------:R-:W-:Y:S02]  /*af20*/  ISETP.LT.OR P3, PT, R15, 0x61, P3 ;  /* 0x000000610f00780c */ /* 0x000fe40001f61670 */
[----:B------:R-:W-:Y:S02]  /*af30*/  FMNMX.FTZ R37, R47, R28, !PT ;  /* 0x0000001c2f257209 */ /* 0x000fe40007810000 */
[----:B------:R-:W-:Y:S02]  /*af40*/  FSEL R71, R71, -INF , !P4 ;  /* 0xff80000047477808 */ /* 0x000fe40006000000 */
[----:B------:R-:W-:Y:S01]  /*af50*/  FMNMX.FTZ R32, R50, R37, !PT ;  /* 0x0000002532207209 */ /* 0x000fe20007810000 */
[----:B------:R-:W-:-:S01]  /*af60*/  FFMA.FTZ R37, R45, UR41, -R0 ;  /* 0x000000292d257c23 */ /* 0x000fc20008010800 */
[----:B------:R-:W-:Y:S01]  /*af70*/  ISETP.GT.AND P4, PT, R14, 0x61, P2 ;  /* 0x000000610e00780c */ /* 0x000fe20001784270 */
[----:B------:R-:W-:Y:S01]  /*af80*/  MUFU.EX2 R28, R44 ;  /* 0x0000002c001c7308 */ /* 0x000fe20000000800 */
[----:B------:R-:W-:-:S02]  /*af90*/  FMNMX.FTZ R41, R51, R32, !PT ;  /* 0x0000002033297209 */ /* 0x000fc40007810000 */
[----:B------:R-:W-:Y:S02]  /*afa0*/  FSEL R74, R74, -INF , !P3 ;  /* 0xff8000004a4a7808 */ /* 0x000fe40005800000 */
[----:B------:R-:W-:Y:S02]  /*afb0*/  FMNMX.FTZ R32, R54, R41, !PT ;  /* 0x0000002936207209 */ /* 0x000fe40007810000 */
[----:B------:R-:W-:Y:S01]  /*afc0*/  ISETP.GT.AND P3, PT, R14, 0x68, P2 ;  /* 0x000000680e00780c */ /* 0x000fe20001764270 */
[----:B------:R-:W-:Y:S01]  /*afd0*/  MUFU.EX2 R13, R13 ;  /* 0x0000000d000d7308 */ /* 0x000fe20000000800 */
[----:B------:R-:W-:Y:S02]  /*afe0*/  FMNMX.FTZ R41, R55, R32, !PT ;  /* 0x0000002037297209 */ /* 0x000fe40007810000 */
[----:B------:R-:W-:Y:S02]  /*aff0*/  ISETP.LT.OR P4, PT, R15, 0x62, P4 ;  /* 0x000000620f00780c */ /* 0x000fe40002781670 */
[----:B-1----:R-:W-:Y:S01]  /*b000*/  FMNMX.FTZ R36, R58, R41, !PT ;  /* 0x000000293a247209 */ /* 0x002fe20007810000 */
[----:B------:R-:W-:Y:S01]  /*b010*/  FFMA.FTZ R41, R49, UR41, -R0 ;  /* 0x0000002931297c23 */ /* 0x000fe20008010800 */
[----:B------:R-:W-:Y:S01]  /*b020*/  ISETP.LT.OR P3, PT, R15, 0x69, P3 ;  /* 0x000000690f00780c */ /* 0x000fe20001f61670 */
[----:B------:R1:W-:Y:S01]  /*b030*/  MUFU.EX2 R32, R48 ;  /* 0x0000003000207308 */ /* 0x0003e20000000800 */
[----:B------:R-:W-:-:S02]  /*b040*/  FMNMX.FTZ R45, R59, R36, !PT ;  /* 0x000000243b2d7209 */ /* 0x000fc40007810000 */
[----:B------:R-:W-:Y:S02]  /*b050*/  FSEL R75, R75, -INF , !P4 ;  /* 0xff8000004b4b7808 */ /* 0x000fe40006000000 */
[----:B------:R-:W-:Y:S02]  /*b060*/  FMNMX.FTZ R36, R62, R45, !PT ;  /* 0x0000002d3e247209 */ /* 0x000fe40007810000 */
[----:B------:R-:W-:Y:S01]  /*b070*/  ISETP.GT.AND P4, PT, R14, 0x69, P2 ;  /* 0x000000690e00780c */ /* 0x000fe20001784270 */
[----:B------:R-:W-:Y:S01]  /*b080*/  MUFU.EX2 R18, R18 ;  /* 0x0000001200127308 */ /* 0x000fe20000000800 */
[----:B------:R-:W-:Y:S01]  /*b090*/  FMNMX.FTZ R45, R63, R36, !PT ;  /* 0x000000243f2d7209 */ /* 0x000fe20007810000 */
[--C-:B-1----:R-:W-:Y:S01]  /*b0a0*/  FFMA.FTZ R48, R68, UR41, -R0.reuse ;  /* 0x0000002944307c23 */ /* 0x102fe20008010800 */
[----:B------:R-:W-:Y:S02]  /*b0b0*/  FSEL R78, R78, -INF , !P3 ;  /* 0xff8000004e4e7808 */ /* 0x000fe40005800000 */
[----:B------:R-:W-:Y:S01]  /*b0c0*/  FMNMX.FTZ R40, R66, R45, !PT ;  /* 0x0000002d42287209 */ /* 0x000fe20007810000 */
[----:B------:R-:W-:-:S01]  /*b0d0*/  FFMA.FTZ R45, R53, UR41, -R0 ;  /* 0x00000029352d7c23 */ /* 0x000fc20008010800 */
[----:B------:R-:W-:Y:S01]  /*b0e0*/  ISETP.GT.AND P3, PT, R14, 0x70, P2 ;  /* 0x000000700e00780c */ /* 0x000fe20001764270 */
[----:B------:R1:W-:Y:S01]  /*b0f0*/  MUFU.EX2 R36, R52 ;  /* 0x0000003400247308 */ /* 0x0003e20000000800 */
[----:B------:R-:W-:-:S02]  /*b100*/  FMNMX.FTZ R49, R67, R40, !PT ;  /* 0x0000002843317209 */ /* 0x000fc40007810000 */
[C---:B------:R-:W-:Y:S02]  /*b110*/  ISETP.LT.OR P4, PT, R15.reuse, 0x6a, P4 ;  /* 0x0000006a0f00780c */ /* 0x040fe40002781670 */
[----:B------:R-:W-:Y:S02]  /*b120*/  FMNMX.FTZ R40, R70, R49, !PT ;  /* 0x0000003146287209 */ /* 0x000fe40007810000 */
[----:B------:R-:W-:Y:S01]  /*b130*/  ISETP.LT.OR P3, PT, R15, 0x71, P3 ;  /* 0x000000710f00780c */ /* 0x000fe20001f61670 */
        /* <DEDUP_REMOVED lines=8> */
[----:B------:R-:W-:Y:S01]  /*b1c0*/  FMNMX.FTZ R53, R75, R44, !PT ;  /* 0x0000002c4b357209 */ /* 0x000fe20007810000 */
[--C-:B------:R-:W-:Y:S01]  /*b1d0*/  FFMA.FTZ R57, R69, UR41, -R0.reuse ;  /* 0x0000002945397c23 */ /* 0x100fe20008010800 */
[----:B------:R-:W-:Y:S01]  /*b1e0*/  FSEL R82, R82, -INF , !P3 ;  /* 0xff80000052527808 */ /* 0x000fe20005800000 */
[----:B------:R-:W-:Y:S01]  /*b1f0*/  FFMA.FTZ R69, R81, UR41, -R0 ;  /* 0x0000002951457c23 */ /* 0x000fe20008010800 */
[----:B------:R-:W-:-:S02]  /*b200*/  FMNMX.FTZ R44, R78, R53, !PT ;  /* 0x000000354e2c7209 */ /* 0x000fc40007810000 */
[C---:B------:R-:W-:Y:S01]  /*b210*/  ISETP.GT.AND P3, PT, R14.reuse, 0x78, P2 ;  /* 0x000000780e00780c */ /* 0x040fe20001764270 */
[----:B------:R-:W-:Y:S01]  /*b220*/  MUFU.EX2 R25, R25 ;  /* 0x0000001900197308 */ /* 0x000fe20000000800 */
[----:B------:R-:W-:Y:S02]  /*b230*/  ISETP.LT.OR P4, PT, R15, 0x72, P4 ;  /* 0x000000720f00780c */ /* 0x000fe40002781670 */
[----:B------:R-:W-:Y:S02]  /*b240*/  FMNMX.FTZ R53, R79, R44, !PT ;  /* 0x0000002c4f357209 */ /* 0x000fe40007810000 */
[----:B------:R-:W-:Y:S01]  /*b250*/  ISETP.GT.AND P2, PT, R14, 0x79, P2 ;  /* 0x000000790e00780c */ /* 0x000fe20001744270 */
[--C-:B------:R-:W-:Y:S01]  /*b260*/  FFMA.FTZ R14, R60, UR41, -R0.reuse ;  /* 0x000000293c0e7c23 */ /* 0x100fe20008010800 */
[----:B------:R-:W-:Y:S01]  /*b270*/  ISETP.LT.OR P3, PT, R15, 0x79, P3 ;  /* 0x000000790f00780c */ /* 0x000fe20001f61670 */
[----:B------:R-:W-:Y:S01]  /*b280*/  FFMA.FTZ R60, R80, UR41, -R0 ;  /* 0x00000029503c7c23 */ /* 0x000fe20008010800 */
[----:B------:R-:W-:Y:S01]  /*b290*/  FSEL R83, R83, -INF , !P4 ;  /* 0xff80000053537808 */ /* 0x000fe20006000000 */
[----:B------:R-:W-:Y:S01]  /*b2a0*/  MUFU.EX2 R29, R29 ;  /* 0x0000001d001d7308 */ /* 0x000fe20000000800 */
[----:B------:R-:W-:-:S02]  /*b2b0*/  FMNMX.FTZ R44, R82, R53, !PT ;  /* 0x00000035522c7209 */ /* 0x000fc40007810000 */
[----:B------:R-:W-:Y:S01]  /*b2c0*/  ISETP.LT.OR P2, PT, R15, 0x7a, P2 ;  /* 0x0000007a0f00780c */ /* 0x000fe20001741670 */
[----:B------:R-:W-:-:S01]  /*b2d0*/  FFMA.FTZ R15, R61, UR41, -R0 ;  /* 0x000000293d0f7c23 */ /* 0x000fc20008010800 */
[----:B------:R-:W-:Y:S01]  /*b2e0*/  FSEL R86, R86, -INF , !P3 ;  /* 0xff80000056567808 */ /* 0x000fe20005800000 */
[----:B------:R-:W-:-:S01]  /*b2f0*/  FFMA.FTZ R61, R73, UR41, -R0 ;  /* 0x00000029493d7c23 */ /* 0x000fc20008010800 */
[----:B------:R-:W-:Y:S01]  /*b300*/  FMNMX.FTZ R53, R83, R44, !PT ;  /* 0x0000002c53357209 */ /* 0x000fe20007810000 */
[----:B------:R-:W-:Y:S01]  /*b310*/  MUFU.EX2 R33, R33 ;  /* 0x0000002100217308 */ /* 0x000fe20000000800 */
[----:B------:R-:W-:Y:S02]  /*b320*/  FSEL R87, R87, -INF , !P2 ;  /* 0xff80000057577808 */ /* 0x000fe40005000000 */
[----:B------:R-:W-:Y:S01]  /*b330*/  FMNMX.FTZ R44, R86, R53, !PT ;  /* 0x00000035562c7209 */ /* 0x000fe20007810000 */
[----:B------:R-:W-:-:S01]  /*b340*/  FFMA.FTZ R53, R65, UR41, -R0 ;  /* 0x0000002941357c23 */ /* 0x000fc20008010800 */
[----:B------:R-:W-:-:S02]  /*b350*/  FSEL R72, R2, RZ, P6 ;  /* 0x000000ff02487208 */ /* 0x000fc40003000000 */
[----:B-1----:R-:W-:Y:S01]  /*b360*/  FMNMX.FTZ R56, R87, R44, !PT ;  /* 0x0000002c57387209 */ /* 0x002fe20007810000 */
[----:B------:R-:W-:Y:S02]  /*b370*/  MUFU.EX2 R37, R37 ;  /* 0x0000002500257308 */ /* 0x000fe40000000800 */
[----:B------:R-:W-:-:S02]  /*b380*/  FADD.FTZ R72, -R72, R9 ;  /* 0x0000000948487221 */ /* 0x000fc40000010100 */
[----:B------:R-:W1:Y:S02]  /*b390*/  SHFL.BFLY PT, R65, R56, 0x2, 0x1f ;  /* 0x0c401f0038417f89 */ /* 0x000e6400000e0000 */
[----:B------:R-:W-:Y:S02]  /*b3a0*/  FMUL.FTZ R9, R72, UR41 ;  /* 0x0000002948097c20 */ /* 0x000fe40008410000 */
[----:B------:R2:W-:Y:S08]  /*b3b0*/  MUFU.EX2 R44, R64 ;  /* 0x00000040002c7308 */ /* 0x0005f00000000800 */
[----:B------:R-:W3:Y:S01]  /*b3c0*/  MUFU.EX2 R9, R9 ;  /* 0x0000000900097308 */ /* 0x000ee20000000800 */
[----:B--2---:R-:W-:-:S07]  /*b3d0*/  FFMA.FTZ R64, R84, UR41, -R0 ;  /* 0x0000002954407c23 */ /* 0x004fce0008010800 */
[----:B------:R-:W-:Y:S01]  /*b3e0*/  MUFU.EX2 R41, R41 ;  /* 0x0000002900297308 */ /* 0x000fe20000000800 */
[----:B-1----:R-:W-:Y:S01]  /*b3f0*/  FMNMX.FTZ R68, R56, R65, !PT ;  /* 0x0000004138447209 */ /* 0x002fe20007810000 */
[--C-:B------:R-:W-:Y:S01]  /*b400*/  FFMA.FTZ R56, R76, UR41, -R0.reuse ;  /* 0x000000294c387c23 */ /* 0x100fe20008010800 */
[----:B------:R-:W-:-:S01]  /*b410*/  FFMA.FTZ R65, R77, UR41, -R0 ;  /* 0x000000294d417c23 */ /* 0x000fc20008010800 */
[----:B------:R-:W-:-:S04]  /*b420*/  IMAD.U32 R77, RZ, RZ, UR41 ;  /* 0x00000029ff4d7e24 */ /* 0x000fc8000f8e00ff */
[----:B------:R-:W-:Y:S01]  /*b430*/  MUFU.EX2 R45, R45 ;  /* 0x0000002d002d7308 */ /* 0x000fe20000000800 */
[----:B------:R-:W1:Y:S07]  /*b440*/  SHFL.BFLY PT, R73, R68, 0x1, 0x1f ;  /* 0x0c201f0044497f89 */ /* 0x000e6e00000e0000 */
[----:B------:R-:W-:Y:S08]  /*b450*/  MUFU.EX2 R49, R49 ;  /* 0x0000003100317308 */ /* 0x000ff00000000800 */
[----:B------:R-:W-:Y:S08]  /*b460*/  MUFU.EX2 R14, R14 ;  /* 0x0000000e000e7308 */ /* 0x000ff00000000800 */
        /* <DEDUP_REMOVED lines=19> */
[----:B------:R-:W-:Y:S01]  /*b5a0*/  FSEL R51, R0, RZ, P2 ;  /* 0x000000ff00337208 */ /* 0x000fe20001000000 */
[--C-:B------:R-:W-:Y:S01]  /*b5b0*/  FFMA.FTZ R76, R54, UR41, -R68.reuse ;  /* 0x00000029364c7c23 */ /* 0x100fe20008010844 */
[----:B------:R-:W-:-:S01]  /*b5c0*/  FFMA.FTZ R21, R21, UR41, -R68 ;  /* 0x0000002915157c23 */ /* 0x000fc20008010844 */
[----:B------:R-:W-:Y:S02]  /*b5d0*/  MUFU.EX2 R72, R72 ;  /* 0x0000004800487308 */ /* 0x000fe40000000800 */
[----:B------:R-:W-:-:S04]  /*b5e0*/  FADD.FTZ R51, -R51, R8 ;  /* 0x0000000833337221 */ /* 0x000fc80000010100 */
[----:B------:R-:W-:Y:S01]  /*b5f0*/  FMUL.FTZ R54, R51, UR41 ;  /* 0x0000002933367c20 */ /* 0x000fe20008410000 */
[----:B------:R-:W-:-:S01]  /*b600*/  FFMA.FTZ R51, R55, UR41, -R68 ;  /* 0x0000002937337c23 */ /* 0x000fc20008010844 */
[----:B------:R-:W-:Y:S01]  /*b610*/  MUFU.EX2 R21, R21 ;  /* 0x0000001500157308 */ /* 0x000fe20000000800 */
[----:B------:R-:W-:-:S01]  /*b620*/  FFMA.FTZ R55, R58, UR41, -R68 ;  /* 0x000000293a377c23 */ /* 0x000fc20008010844 */
[--C-:B------:R-:W-:Y:S01]  /*b630*/  FFMA.FTZ R58, R59, UR41, -R68.reuse ;  /* 0x000000293b3a7c23 */ /* 0x100fe20008010844 */
[----:B------:R-:W-:-:S01]  /*b640*/  FFMA.FTZ R59, R62, UR41, -R68 ;  /* 0x000000293e3b7c23 */ /* 0x000fc20008010844 */
[----:B---3--:R-:W-:-:S04]  /*b650*/  FFMA.FTZ R62, R9, R5, R12 ;  /* 0x00000005093e7223 */ /* 0x008fc8000001000c */
[----:B------:R-:W1:Y:S08]  /*b660*/  MUFU.EX2 R54, R54 ;  /* 0x0000003600367308 */ /* 0x000e700000000800 */
[----:B------:R-:W2:Y:S08]  /*b670*/  MUFU.EX2 R27, R27 ;  /* 0x0000001b001b7308 */ /* 0x000eb00000000800 */
[----:B------:R-:W3:Y:S01]  /*b680*/  MUFU.EX2 R30, R30 ;  /* 0x0000001e001e7308 */ /* 0x000ee20000000800 */
[----:B-1----:R-:W-:-:S01]  /*b690*/  FFMA.FTZ R5, R54, R4, R21 ;  /* 0x0000000436057223 */ /* 0x002fc20000010015 */
[----:B------:R-:W-:Y:S01]  /*b6a0*/  FADD.FTZ R4, R11, R62 ;  /* 0x0000003e0b047221 */ /* 0x000fe20000010000 */
[----:B------:R-:W-:-:S05]  /*b6b0*/  FFMA.FTZ R62, R63, UR41, -R68 ;  /* 0x000000293f3e7c23 */ /* 0x000fca0008010844 */
[----:B------:R-:W1:Y:S08]  /*b6c0*/  MUFU.EX2 R31, R31 ;  /* 0x0000001f001f7308 */ /* 0x000e700000000800 */
[----:B------:R-:W4:Y:S08]  /*b6d0*/  MUFU.EX2 R34, R34 ;  /* 0x0000002200227308 */ /* 0x000f300000000800 */
[----:B------:R5:W-:Y:S08]  /*b6e0*/  MUFU.EX2 R8, R76 ;  /* 0x0000004c00087308 */ /* 0x000bf00000000800 */
[----:B------:R-:W4:Y:S01]  /*b6f0*/  MUFU.EX2 R35, R35 ;  /* 0x0000002300237308 */ /* 0x000f220000000800 */
[----:B-----5:R-:W-:-:S01]  /*b700*/  FADD.FTZ R76, R72, R5 ;  /* 0x00000005484c7221 */ /* 0x020fc20000010000 */
[----:B------:R-:W-:-:S03]  /*b710*/  FADD.FTZ R5, R13, R4 ;  /* 0x000000040d057221 */ /* 0x000fc60000010000 */
[----:B--2---:R-:W-:Y:S01]  /*b720*/  FADD.FTZ R63, R27, R76 ;  /* 0x0000004c1b3f7221 */ /* 0x004fe20000010000 */
[----:B------:R-:W-:-:S02]  /*b730*/  FADD.FTZ R5, R18, R5 ;  /* 0x0000000512057221 */ /* 0x000fc40000010000 */
[----:B------:R-:W2:Y:S01]  /*b740*/  MUFU.EX2 R38, R38 ;  /* 0x0000002600267308 */ /* 0x000ea20000000800 */
[----:B---3--:R-:W-:-:S01]  /*b750*/  FADD.FTZ R4, R30, R63 ;  /* 0x0000003f1e047221 */ /* 0x008fc20000010000 */
[----:B------:R-:W-:Y:S01]  /*b760*/  FFMA.FTZ R63, R66, UR41, -R68 ;  /* 0x00000029423f7c23 */ /* 0x000fe20008010844 */
[----:B------:R-:W-:-:S02]  /*b770*/  FADD.FTZ R66, R20, R5 ;  /* 0x0000000514427221 */ /* 0x000fc40000010000 */
[----:B-1----:R-:W-:Y:S02]  /*b780*/  FADD.FTZ R5, R31, R4 ;  /* 0x000000041f057221 */ /* 0x002fe40000010000 */
[----:B------:R-:W-:-:S01]  /*b790*/  FADD.FTZ R77, R25, R66 ;  /* 0x00000042194d7221 */ /* 0x000fc20000010000 */
[----:B------:R-:W1:Y:S01]  /*b7a0*/  MUFU.EX2 R39, R39 ;  /* 0x0000002700277308 */ /* 0x000e620000000800 */
[----:B----4-:R-:W-:-:S01]  /*b7b0*/  FADD.FTZ R4, R34, R5 ;  /* 0x0000000522047221 */ /* 0x010fc20000010000 */
[----:B------:R-:W-:Y:S01]  /*b7c0*/  FFMA.FTZ R66, R67, UR41, -R68 ;  /* 0x0000002943427c23 */ /* 0x000fe20008010844 */
[----:B------:R-:W-:-:S01]  /*b7d0*/  FADD.FTZ R76, R24, R77 ;  /* 0x0000004d184c7221 */ /* 0x000fc20000010000 */
[----:B------:R-:W-:Y:S01]  /*b7e0*/  FFMA.FTZ R67, R70, UR41, -R68 ;  /* 0x0000002946437c23 */ /* 0x000fe20008010844 */
[----:B------:R-:W-:-:S02]  /*b7f0*/  FADD.FTZ R5, R35, R4 ;  /* 0x0000000423057221 */ /* 0x000fc40000010000 */
[----:B------:R-:W-:Y:S01]  /*b800*/  FADD.FTZ R77, R29, R76 ;  /* 0x0000004c1d4d7221 */ /* 0x000fe20000010000 */
[----:B------:R-:W3:Y:S01]  /*b810*/  MUFU.EX2 R42, R42 ;  /* 0x0000002a002a7308 */ /* 0x000ee20000000800 */
[----:B--2---:R-:W-:-:S02]  /*b820*/  FADD.FTZ R4, R38, R5 ;  /* 0x0000000526047221 */ /* 0x004fc40000010000 */
[----:B------:R-:W-:-:S04]  /*b830*/  FADD.FTZ R70, R26, R77 ;  /* 0x0000004d1a467221 */ /* 0x000fc80000010000 */
[----:B------:R-:W-:Y:S01]  /*b840*/  FADD.FTZ R77, R33, R70 ;  /* 0x00000046214d7221 */ /* 0x000fe20000010000 */
[----:B------:R-:W2:Y:S01]  /*b850*/  MUFU.EX2 R43, R43 ;  /* 0x0000002b002b7308 */ /* 0x000ea20000000800 */
[----:B-1----:R-:W-:-:S01]  /*b860*/  FADD.FTZ R5, R39, R4 ;  /* 0x0000000427057221 */ /* 0x002fc20000010000 */
[----:B------:R-:W-:Y:S01]  /*b870*/  FFMA.FTZ R70, R71, UR41, -R68 ;  /* 0x0000002947467c23 */ /* 0x000fe20008010844 */
[----:B------:R-:W-:-:S01]  /*b880*/  FADD.FTZ R76, R28, R77 ;  /* 0x0000004d1c4c7221 */ /* 0x000fc20000010000 */
[----:B------:R-:W-:-:S03]  /*b890*/  FFMA.FTZ R71, R74, UR41, -R68 ;  /* 0x000000294a477c23 */ /* 0x000fc60008010844 */
[----:B------:R-:W-:Y:S01]  /*b8a0*/  FADD.FTZ R77, R37, R76 ;  /* 0x0000004c254d7221 */ /* 0x000fe20000010000 */
[----:B------:R-:W1:Y:S01]  /*b8b0*/  MUFU.EX2 R46, R46 ;  /* 0x0000002e002e7308 */ /* 0x000e620000000800 */
[----:B---3--:R-:W-:-:S02]  /*b8c0*/  FADD.FTZ R4, R42, R5 ;  /* 0x000000052a047221 */ /* 0x008fc40000010000 */
[----:B------:R-:W-:-:S04]  /*b8d0*/  FADD.FTZ R74, R32, R77 ;  /* 0x0000004d204a7221 */ /* 0x000fc80000010000 */
[----:B------:R-:W-:Y:S01]  /*b8e0*/  FADD.FTZ R77, R41, R74 ;  /* 0x0000004a294d7221 */ /* 0x000fe20000010000 */
[----:B------:R-:W3:Y:S01]  /*b8f0*/  MUFU.EX2 R47, R47 ;  /* 0x0000002f002f7308 */ /* 0x000ee20000000800 */
[----:B--2---:R-:W-:-:S01]  /*b900*/  FADD.FTZ R5, R43, R4 ;  /* 0x000000042b057221 */ /* 0x004fc20000010000 */
[--C-:B------:R-:W-:Y:S01]  /*b910*/  FFMA.FTZ R74, R75, UR41, -R68.reuse ;  /* 0x000000294b4a7c23 */ /* 0x100fe20008010844 */
[----:B------:R-:W-:-:S05]  /*b920*/  FFMA.FTZ R75, R78, UR41, -R68 ;  /* 0x000000294e4b7c23 */ /* 0x000fca0008010844 */
[----:B------:R-:W2:Y:S01]  /*b930*/  MUFU.EX2 R50, R50 ;  /* 0x0000003200327308 */ /* 0x000ea20000000800 */
[----:B-1----:R-:W-:-:S07]  /*b940*/  FADD.FTZ R4, R46, R5 ;  /* 0x000000052e047221 */ /* 0x002fce0000010000 */
[----:B------:R-:W1:Y:S01]  /*b950*/  MUFU.EX2 R51, R51 ;  /* 0x0000003300337308 */ /* 0x000e620000000800 */
[----:B---3--:R-:W-:-:S01]  /*b960*/  FADD.FTZ R5, R47, R4 ;  /* 0x000000042f057221 */ /* 0x008fc20000010000 */
[----:B------:R-:W-:-:S06]  /*b970*/  FADD.FTZ R4, R36, R77 ;  /* 0x0000004d24047221 */ /* 0x000fcc0000010000 */
[----:B------:R-:W3:Y:S01]  /*b980*/  MUFU.EX2 R55, R55 ;  /* 0x0000003700377308 */ /* 0x000ee20000000800 */
[----:B--2---:R-:W-:-:S04]  /*b990*/  FADD.FTZ R5, R50, R5 ;  /* 0x0000000532057221 */ /* 0x004fc80000010000 */
[----:B------:R-:W-:Y:S01]  /*b9a0*/  FADD.FTZ R76, R8, R5 ;  /* 0x00000005084c7221 */ /* 0x000fe20000010000 */
[----:B------:R-:W-:-:S02]  /*b9b0*/  FADD.FTZ R5, R45, R4 ;  /* 0x000000042d057221 */ /* 0x000fc40000010000 */
[----:B------:R-:W2:Y:S01]  /*b9c0*/  MUFU.EX2 R58, R58 ;  /* 0x0000003a003a7308 */ /* 0x000ea20000000800 */
[----:B-1----:R-:W-:-:S01]  /*b9d0*/  FADD.FTZ R76, R51, R76 ;  /* 0x0000004c334c7221 */ /* 0x002fc20000010000 */
[----:B------:R-:W-:-:S04]  /*b9e0*/  FADD.FTZ R4, R40, R5 ;  /* 0x0000000528047221 */ /* 0x000fc80000010000 */
[----:B------:R-:W-:Y:S02]  /*b9f0*/  FADD.FTZ R77, R49, R4 ;  /* 0x00000004314d7221 */ /* 0x000fe40000010000 */
[----:B------:R-:W1:Y:S01]  /*ba00*/  MUFU.EX2 R59, R59 ;  /* 0x0000003b003b7308 */ /* 0x000e620000000800 */
[----:B---3--:R-:W-:-:S01]  /*ba10*/  FADD.FTZ R5, R55, R76 ;  /* 0x0000004c37057221 */ /* 0x008fc20000010000 */
[----:B------:R-:W-:Y:S01]  /*ba20*/  FADD.FTZ R78, R14, R77 ;  /* 0x0000004d0e4e7221 */ /* 0x000fe20000010000 */
[----:B------:R-:W-:-:S01]  /*ba30*/  FFMA.FTZ R76, R79, UR41, -R68 ;  /* 0x000000294f4c7c23 */ /* 0x000fc20008010844 */
[----:B------:R-:W-:Y:S02]  /*ba40*/  FFMA.FTZ R77, R82, UR41, -R68 ;  /* 0x00000029524d7c23 */ /* 0x000fe40008010844 */
[----:B------:R-:W-:-:S02]  /*ba50*/  FADD.FTZ R79, R15, R78 ;  /* 0x0000004e0f4f7221 */ /* 0x000fc40000010000 */
[----:B------:R-:W3:Y:S01]  /*ba60*/  MUFU.EX2 R62, R62 ;  /* 0x0000003e003e7308 */ /* 0x000ee20000000800 */
[----:B--2---:R-:W-:-:S01]  /*ba70*/  FADD.FTZ R4, R58, R5 ;  /* 0x000000053a047221 */ /* 0x004fc20000010000 */
[----:B------:R-:W-:-:S04]  /*ba80*/  FADD.FTZ R78, R44, R79 ;  /* 0x0000004f2c4e7221 */ /* 0x000fc80000010000 */
[----:B------:R-:W-:Y:S01]  /*ba90*/  FADD.FTZ R79, R53, R78 ;  /* 0x0000004e354f7221 */ /* 0x000fe20000010000 */
[----:B------:R-:W-:-:S01]  /*baa0*/  FFMA.FTZ R78, R83, UR41, -R68 ;  /* 0x00000029534e7c23 */ /* 0x000fc20008010844 */
        /* <DEDUP_REMOVED lines=50> */
.L_x_8683:
        /* <DEDUP_REMOVED lines=90> */
.L_x_8666:
[----:B------:R-:W-:Y:S06]  /*c370*/  BAR.ARV 0x8, 0x1a0 ;  /* 0x0206800000007b1d */ /* 0x000fec0000002000 */
[----:B------:R-:W-:Y:S05]  /*c380*/  @!P0 BRA `(.L_x_8685) ;  /* 0x0000000000048947 */ /* 0x000fea0003800000 */
[----:B------:R-:W-:Y:S01]  /*c390*/  BPT.TRAP 0x1 ;  /* 0x000000040000795c */ /* 0x000fe20000300000 */
.L_x_8685:
[----:B------:R-:W-:Y:S01]  /*c3a0*/  ULEA UR14, UR36, UR47, 0x3 ;  /* 0x0000002f240e7291 */ /* 0x000fe2000f8e183f */
[----:B------:R-:W-:-:S05]  /*c3b0*/  IMAD.U32 R3, RZ, RZ, UR37 ;  /* 0x00000025ff037e24 */ /* 0x000fca000f8e00ff */
[----:B------:R-:W-:-:S04]  /*c3c0*/  SHF.L.U32 R3, R3, 0x1f, RZ ;  /* 0x0000001f03037819 */ /* 0x000fc800000006ff */
[----:B------:R1:W2:Y:S01]  /*c3d0*/  SYNCS.PHASECHK.TRANS64.TRYWAIT P1, [UR14+0x19c50], R3 ;  /* 0x019c5003ff0075a7 */ /* 0x0002a2000802014e */
[----:B------:R-:W-:Y:S05]  /*c3e0*/  @!P0 BRA `(.L_x_8686) ;  /* 0x0000000000048947 */ /* 0x000fea0003800000 */
[----:B------:R-:W-:Y:S01]  /*c3f0*/  BPT.TRAP 0x1 ;  /* 0x000000040000795c */ /* 0x000fe20000300000 */
.L_x_8686:
[----:B--2---:R-:W-:Y:S05]  /*c400*/  @P1 BRA `(.L_x_8687) ;  /* 0x0000000000081947 */ /* 0x004fea0003800000 */
[----:B------:R-:W2:Y:S02]  /*c410*/  SYNCS.PHASECHK.TRANS64.TRYWAIT P1, [UR14+0x19c50], R3 ;  /* 0x019c5003ff0075a7 */ /* 0x000ea4000802014e */
[----:B--2---:R-:W-:Y:S05]  /*c420*/  @!P1 BRA `(.L_x_8688) ;  /* 0x00000058003c9947 */ /* 0x004fea0003800000 */
.L_x_8687:
        /* <DEDUP_REMOVED lines=11> */
[----:B------:R-:W-:Y:S01]  /*c4e0*/  @UP0 ULDC.64 UR10, c[0x0][0x9c8] ;  /* 0x00027200000a0ab9 */ /* 0x000fe20000000a00 */
[----:B------:R-:W-:Y:S02]  /*c4f0*/  @UP0 USHF.R.S32.HI UR7, URZ, 0x1f, UR45 ;  /* 0x0000001f3f070899 */ /* 0x000fe4000801142d */
[----:B------:R-:W-:Y:S02]  /*c500*/  @UP0 UIMAD UR6, UR6, UR10, URZ ;  /* 0x0000000a060602a4 */ /* 0x000fe4000f8e023f */
[----:B------:R-:W-:Y:S01]  /*c510*/  @UP0 UIMAD.WIDE.U32 UR8, UR44, UR10, URZ ;  /* 0x0000000a2c0802a5 */ /* 0x000fe2000f8e003f */
[----:B------:R-:W-:Y:S01]  /*c520*/  @UP0 ULDC.64 UR12, c[0x0][0x9d0] ;  /* 0x00027400000c0ab9 */ /* 0x000fe20000000a00 */
[----:B------:R-:W-:Y:S02]  /*c530*/  @UP0 UIMAD UR10, UR44, UR11, UR6 ;  /* 0x0000000b2c0a02a4 */ /* 0x000fe4000f8e0206 */
[----:B------:R-:W-:-:S02]  /*c540*/  UIMAD UR6, UR36, 0x300, UR47 ;  /* 0x00000300240678a4 */ /* 0x000fc4000f8e022f */
[----:B------:R-:W-:Y:S02]  /*c550*/  @UP0 UIMAD UR7, UR7, UR12, URZ ;  /* 0x0000000c070702a4 */ /* 0x000fe4000f8e023f */
[----:B------:R-:W-:Y:S02]  /*c560*/  @UP0 UIADD3 UR9, UR9, UR10, URZ ;  /* 0x0000000a09090290 */ /* 0x000fe4000fffe03f */
[----:B------:R-:W-:Y:S02]  /*c570*/  @UP0 UIMAD UR10, UR45, UR13, UR7 ;  /* 0x0000000d2d0a02a4 */ /* 0x000fe4000f8e0207 */
[----:B------:R-:W-:Y:S01]  /*c580*/  @UP0 UIMAD.WIDE.U32 UR8, UR45, UR12, UR8 ;  /* 0x0000000c2d0802a5 */ /* 0x000fe2000f8e0008 */
[----:B------:R-:W-:Y:S02]  /*c590*/  UMOV UR7, 0x40000040 ;  /* 0x4000004000077882 */ /* 0x000fe40000000000 */
[----:B------:R-:W-:Y:S01]  /*c5a0*/  QGMMA.64x96x32.F32.E4M3.E4M3 R88, R148, gdesc[UR4], R88, gsb0 ;  /* 0x0160000494587df3 */ /* 0x000fe20008000858 */
[----:B------:R-:W-:-:S02]  /*c5b0*/  @UP0 UIADD3 UR7, UR9, UR10, URZ ;  /* 0x0000000a09070290 */ /* 0x000fc4000fffe03f */
[----:B------:R-:W-:-:S04]  /*c5c0*/  @UP0 ULEA UR4, UP1, UR8, UR4, 0x2 ;  /* 0x0000000408040291 */ /* 0x000fc8000f82103f */
[----:B------:R-:W-:Y:S02]  /*c5d0*/  @UP0 ULEA.HI.X UR5, UR8, UR5, UR7, 0x2, UP1 ;  /* 0x0000000508050291 */ /* 0x000fe400088f1407 */
[----:B--2---:R-:W-:-:S04]  /*c5e0*/  IMAD.U32 R6, RZ, RZ, UR4 ;  /* 0x00000004ff067e24 */ /* 0x004fc8000f8e00ff */
[----:B------:R-:W-:-:S05]  /*c5f0*/  IMAD.U32 R7, RZ, RZ, UR5 ;  /* 0x00000005ff077e24 */ /* 0x000fca000f8e00ff */
[----:B------:R2:W3:Y:S01]  /*c600*/  @P1 LDG.E R8, desc[UR48][R6.64] ;  /* 0x0000003006081981 */ /* 0x0004e2000c1e1900 */
[----:B------:R-:W-:Y:S01]  /*c610*/  UIADD3 UR4, UR6, 0x2, URZ ;  /* 0x0000000206047890 */ /* 0x000fe2000fffe03f */
[----:B------:R-:W-:-:S06]  /*c620*/  UMOV UR11, 0x40000040 ;  /* 0x40000040000b7882 */ /* 0x000fcc0000000000 */
[----:B------:R-:W-:Y:S01]  /*c630*/  UMOV UR10, UR4 ;  /* 0x00000004000a7c82 */ /* 0x000fe20008000000 */
[----:B------:R-:W-:Y:S02]  /*c640*/  WARPGROUP.DEPBAR.LE gsb0, 0x0 ;  /* 0x00008000000079c5 */ /* 0x000fe40000010000 */
[----:B------:R-:W-:-:S06]  /*c650*/  WARPGROUP.ARRIVE ;  /* 0x00000000000079c5 */ /* 0x000fcc0000000000 */
[----:B------:R-:W-:Y:S01]  /*c660*/  QGMMA.64x96x32.F32.E4M3.E4M3 R88, R144, gdesc[UR8], R88, gsb0 ;  /* 0x0160000890587df3 */ /* 0x000fe20008000858 */
[----:B------:R-:W-:Y:S01]  /*c670*/  UIADD3 UR4, UR6, 0x4, URZ ;  /* 0x0000000406047890 */ /* 0x000fe2000fffe03f */
[----:B------:R-:W-:-:S06]  /*c680*/  UMOV UR11, 0x40000040 ;  /* 0x40000040000b7882 */ /* 0x000fcc0000000000 */
[----:B------:R-:W-:Y:S01]  /*c690*/  UMOV UR10, UR4 ;  /* 0x00000004000a7c82 */ /* 0x000fe20008000000 */
[----:B------:R-:W4:Y:S01]  /*c6a0*/  SHFL.BFLY PT, R10, R5, 0x2, 0x1f ;  /* 0x0c401f00050a7f89 */ /* 0x000f2200000e0000 */
[----:B------:R-:W-:-:S03]  /*c6b0*/  UIADD3 UR6, UR6, 0x6, URZ ;  /* 0x0000000606067890 */ /* 0x000fc6000fffe03f */
[----:B------:R-:W5:Y:S01]  /*c6c0*/  SHFL.BFLY PT, R9, R4, 0x2, 0x1f ;  /* 0x0c401f0004097f89 */ /* 0x000f6200000e0000 */
[----:B------:R-:W-:Y:S01]  /*c6d0*/  UMOV UR7, 0x40000040 ;  /* 0x4000004000077882 */ /* 0x000fe20000000000 */
[----:B------:R-:W-:Y:S02]  /*c6e0*/  WARPGROUP.DEPBAR.LE gsb0, 0x0 ;  /* 0x00008000000079c5 */ /* 0x000fe40000010000 */
[----:B------:R-:W-:-:S06]  /*c6f0*/  WARPGROUP.ARRIVE ;  /* 0x00000000000079c5 */ /* 0x000fcc0000000000 */
[----:B------:R-:W-:Y:S01]  /*c700*/  QGMMA.64x96x32.F32.E4M3.E4M3 R88, R140, gdesc[UR8], R88, gsb0 ;  /* 0x016000088c587df3 */ /* 0x000fe20008000858 */
        /* <DEDUP_REMOVED lines=13> */
[----:B------:R-:W-:Y:S02]  /*c7e0*/  WARPGROUP.DEPBAR.LE gsb0, 0x0 ;  /* 0x00008000000079c5 */ /* 0x000fe40000010000 */
[----:B------:R-:W-:-:S06]  /*c7f0*/  WARPGROUP.ARRIVE ;  /* 0x00000000000079c5 */ /* 0x000fcc0000000000 */
[----:B------:R-:W-:Y:S01]  /*c800*/  QGMMA.64x96x32.F32.E4M3.E4M3 R88, R136, gdesc[UR4], R88, gsb0 ;  /* 0x0160000488587df3 */ /* 0x000fe20008000858 */
[----:B------:R-:W-:Y:S01]  /*c810*/  FSETP.NE.FTZ.AND P1, PT, R12, RZ, PT ;  /* 0x000000ff0c00720b */ /* 0x000fe20003f35000 */
[----:B------:R-:W-:Y:S01]  /*c820*/  IMAD.MOV.U32 R9, RZ, RZ, RZ ;  /* 0x000000ffff097224 */ /* 0x000fe200078e00ff */
[----:B------:R-:W1:Y:S08]  /*c830*/  @P3 MUFU.LG2 R10, R10 ;  /* 0x0000000a000a3308 */ /* 0x000e700000000c00 */
[----:B------:R1:W2:Y:S08]  /*c840*/  @P2 MUFU.LG2 R6, R11 ;  /* 0x0000000b00062308 */ /* 0x0002b00000000c00 */
        /* <DEDUP_REMOVED lines=16> */
.L_x_8689:
        /* <DEDUP_REMOVED lines=58> */
.L_x_8615:
        /* <DEDUP_REMOVED lines=20> */
[----:B------:R-:W-:Y:S02]  /*ce30*/  F2FP.BF16.F32.PACK_AB R13, R124, R13 ;  /* 0x0000000d7c0d723e */ /* 0x000fe400000010ff */
[----:B------:R-:W-:Y:S02]  /*ce40*/  F2FP.BF16.F32.PACK_AB R12, R125, R12 ;  /* 0x0000000c7d0c723e */ /* 0x000fe400000010ff */
[----:B------:R-:W-:-:S02]  /*ce50*/  F2FP.BF16.F32.PACK_AB R11, R126, R11 ;  /* 0x0000000b7e0b723e */ /* 0x000fc400000010ff */
[----:B------:R-:W-:Y:S02]  /*ce60*/  F2FP.BF16.F32.PACK_AB R10, R127, R10 ;  /* 0x0000000a7f0a723e */ /* 0x000fe400000010ff */
[----:B------:R-:W-:Y:S01]  /*ce70*/  F2FP.BF16.F32.PACK_AB R21, R116, R21 ;  /* 0x000000157415723e */ /* 0x000fe200000010ff */
[----:B------:R-:W3:Y:S01]  /*ce80*/  LDL R7, [R1] ;  /* 0x0000000001077983 */ /* 0x000ee20000100800 */
[----:B-1----:R-:W-:Y:S02]  /*ce90*/  LOP3.LUT P0, R6, R17, 0x3, RZ, 0xc0, !PT ;  /* 0x0000000311067812 */ /* 0x002fe4000780c0ff */
[----:B------:R-:W-:Y:S01]  /*cea0*/  F2FP.BF16.F32.PACK_AB R20, R117, R20 ;  /* 0x000000147514723e */ /* 0x000fe200000010ff */
[----:B------:R-:W-:Y:S01]  /*ceb0*/  USHF.R.S32.HI UR5, URZ, 0x1f, UR43 ;  /* 0x0000001f3f057899 */ /* 0x000fe2000801142b */
[----:B------:R-:W-:Y:S01]  /*cec0*/  ISETP.EQ.OR P0, PT, R6, 0x3, !P0 ;  /* 0x000000030600780c */ /* 0x000fe20004702670 */
[----:B------:R-:W-:Y:S01]  /*ced0*/  ULDC.64 UR6, c[0x0][0xb70] ;  /* 0x0002dc0000067ab9 */ /* 0x000fe20000000a00 */
[----:B------:R-:W-:-:S02]  /*cee0*/  F2FP.BF16.F32.PACK_AB R35, R92, R35 ;  /* 0x000000235c23723e */ /* 0x000fc400000010ff */
[----:B------:R-:W-:Y:S02]  /*cef0*/  SEL R49, R9, R8, P0 ;  /* 0x0000000809317207 */ /* 0x000fe40000000000 */
[----:B------:R-:W-:Y:S02]  /*cf00*/  SEL R51, R8, R9, P0 ;  /* 0x0000000908337207 */ /* 0x000fe40000000000 */
[----:B------:R-:W-:Y:S02]  /*cf10*/  IADD3 R9, P5, R22, 0x6000, RZ ;  /* 0x0000600016097810 */ /* 0x000fe40007fbe0ff */
[----:B------:R-:W-:Y:S02]  /*cf20*/  F2FP.BF16.F32.PACK_AB R34, R93, R34 ;  /* 0x000000225d22723e */ /* 0x000fe400000010ff */
[----:B------:R-:W-:Y:S02]  /*cf30*/  LOP3.LUT R8, R9, 0x180, RZ, 0xc0, !PT ;  /* 0x0000018009087812 */ /* 0x000fe400078ec0ff */
[----:B------:R-:W-:-:S02]  /*cf40*/  SEL R59, R15, R14, P0 ;  /* 0x0000000e0f3b7207 */ /* 0x000fc40000000000 */
[----:B------:R-:W-:Y:S02]  /*cf50*/  SHF.R.U64 R8, R8, 0x3, RZ ;  /* 0x0000000308087819 */ /* 0x000fe400000012ff */
[----:B------:R-:W-:Y:S02]  /*cf60*/  SEL R61, R14, R15, P0 ;  /* 0x0000000f0e3d7207 */ /* 0x000fe40000000000 */
[----:B------:R-:W-:Y:S02]  /*cf70*/  SEL R45, R13, R12, P0 ;  /* 0x0000000c0d2d7207 */ /* 0x000fe40000000000 */
[----:B------:R-:W-:Y:S02]  /*cf80*/  SEL R47, R12, R13, P0 ;  /* 0x0000000d0c2f7207 */ /* 0x000fe40000000000 */
[C---:B------:R-:W-:Y:S02]  /*cf90*/  IADD3 R15, P6, R22.reuse, 0x20, RZ ;  /* 0x00000020160f7810 */ /* 0x040fe40007fde0ff */
[----:B------:R-:W-:-:S02]  /*cfa0*/  IADD3 R13, P3, R22, 0x3000, RZ ;  /* 0x00003000160d7810 */ /* 0x000fc40007f7e0ff */
[----:B------:R-:W-:Y:S01]  /*cfb0*/  LOP3.LUT R8, R8, R9, RZ, 0x3c, !PT ;  /* 0x0000000908087212 */ /* 0x000fe200078e3cff */
[----:B------:R-:W-:Y:S01]  /*cfc0*/  IMAD.X R9, RZ, RZ, R23, P5 ;  /* 0x000000ffff097224 */ /* 0x000fe200028e0617 */
[----:B------:R-:W-:Y:S02]  /*cfd0*/  LOP3.LUT R14, R15, 0x180, RZ, 0xc0, !PT ;  /* 0x000001800f0e7812 */ /* 0x000fe400078ec0ff */
[----:B------:R-:W-:Y:S02]  /*cfe0*/  SEL R63, R11, R10, P0 ;  /* 0x0000000a0b3f7207 */ /* 0x000fe40000000000 */
[----:B------:R-:W-:Y:S02]  /*cff0*/  SEL R65, R10, R11, P0 ;  /* 0x0000000b0a417207 */ /* 0x000fe40000000000 */
[----:B------:R-:W-:Y:S02]  /*d000*/  LOP3.LUT R12, R13, 0x180, RZ, 0xc0, !PT ;  /* 0x000001800d0c7812 */ /* 0x000fe400078ec0ff */
[----:B------:R-:W-:-:S02]  /*d010*/  IADD3 R11, P4, R22, 0x3020, RZ ;  /* 0x00003020160b7810 */ /* 0x000fc40007f9e0ff */
[----:B------:R-:W-:Y:S02]  /*d020*/  SHF.R.U64 R14, R14, 0x3, RZ ;  /* 0x000000030e0e7819 */ /* 0x000fe400000012ff */
[----:B------:R-:W-:Y:S02]  /*d030*/  MOV R48, R8 ;  /* 0x0000000800307202 */ /* 0x000fe40000000f00 */
[----:B------:R-:W-:Y:S01]  /*d040*/  F2FP.BF16.F32.PACK_AB R5, R134, R5 ;  /* 0x000000058605723e */ /* 0x000fe200000010ff */
[----:B------:R-:W1:Y:S01]  /*d050*/  LDC.64 R8, c[0x0][0xb78] ;  /* 0x0002de00ff087b82 */ /* 0x000e620000000a00 */
[----:B------:R-:W-:Y:S02]  /*d060*/  F2FP.BF16.F32.PACK_AB R2, R135, R2 ;  /* 0x000000028702723e */ /* 0x000fe400000010ff */
[----:B------:R-:W-:Y:S02]  /*d070*/  SEL R41, R21, R20, P0 ;  /* 0x0000001415297207 */ /* 0x000fe40000000000 */
[----:B------:R-:W-:-:S02]  /*d080*/  SEL R43, R20, R21, P0 ;  /* 0x00000015142b7207 */ /* 0x000fc40000000000 */
[----:B------:R-:W-:Y:S02]  /*d090*/  SHF.R.U64 R12, R12, 0x3, RZ ;  /* 0x000000030c0c7819 */ /* 0x000fe400000012ff */
[----:B------:R-:W-:Y:S02]  /*d0a0*/  LOP3.LUT R10, R11, 0x180, RZ, 0xc0, !PT ;  /* 0x000001800b0a7812 */ /* 0x000fe400078ec0ff */
[----:B------:R-:W-:Y:S01]  /*d0b0*/  LOP3.LUT R21, R22, 0x180, RZ, 0xc0, !PT ;  /* 0x0000018016157812 */ /* 0x000fe200078ec0ff */
[----:B------:R-:W-:Y:S01]  /*d0c0*/  UIMAD UR5, UR5, UR6, URZ ;  /* 0x00000006050572a4 */ /* 0x000fe2000f8e023f */
[----:B------:R-:W-:Y:S01]  /*d0d0*/  F2FP.BF16.F32.PACK_AB R33, R94, R33 ;  /* 0x000000215e21723e */ /* 0x000fe200000010ff */
[----:B------:R-:W4:Y:S01]  /*d0e0*/  S2R R58, SR_TID.X ;  /* 0x00000000003a7919 */ /* 0x000f220000002100 */
[----:B------:R-:W-:Y:S02]  /*d0f0*/  F2FP.BF16.F32.PACK_AB R32, R95, R32 ;  /* 0x000000205f20723e */ /* 0x000fe400000010ff */
        /* <DEDUP_REMOVED lines=8> */
[----:B------:R-:W-:-:S02]  /*d180*/  F2FP.BF16.F32.PACK_AB R25, R110, R25 ;  /* 0x000000196e19723e */ /* 0x000fc400000010ff */
[----:B------:R-:W-:Y:S02]  /*d190*/  F2FP.BF16.F32.PACK_AB R24, R111, R24 ;  /* 0x000000186f18723e */ /* 0x000fe400000010ff */
[----:B------:R-:W-:Y:S02]  /*d1a0*/  LOP3.LUT P1, RZ, R157, 0x3, RZ, 0xc0, !PT ;  /* 0x000000039dff7812 */ /* 0x000fe4000782c0ff */
[----:B------:R-:W-:Y:S02]  /*d1b0*/  SEL R67, R5, R2, P0 ;  /* 0x0000000205437207 */ /* 0x000fe40000000000 */
[----:B------:R-:W-:Y:S01]  /*d1c0*/  LOP3.LUT R12, R12, R13, RZ, 0x3c, !PT ;  /* 0x0000000d0c0c7212 */ /* 0x000fe200078e3cff */
[----:B------:R-:W-:Y:S01]  /*d1d0*/  IMAD.X R13, RZ, RZ, R23, P3 ;  /* 0x000000ffff0d7224 */ /* 0x000fe200018e0617 */
[----:B------:R-:W-:Y:S02]  /*d1e0*/  SEL R17, R35, R34, P0 ;  /* 0x0000002223117207 */ /* 0x000fe40000000000 */
[----:B------:R-:W-:-:S02]  /*d1f0*/  SEL R5, R2, R5, P0 ;  /* 0x0000000502057207 */ /* 0x000fc40000000000 */
[----:B------:R-:W-:Y:S02]  /*d200*/  SHF.R.U64 R10, R10, 0x3, RZ ;  /* 0x000000030a0a7819 */ /* 0x000fe400000012ff */
[----:B------:R-:W-:Y:S01]  /*d210*/  SHF.R.U64 R21, R21, 0x3, RZ ;  /* 0x0000000315157819 */ /* 0x000fe200000012ff */
[----:B------:R-:W-:Y:S01]  /*d220*/  UIMAD.WIDE.U32 UR8, UR43, UR6, URZ ;  /* 0x000000062b0872a5 */ /* 0x000fe2000f8e003f */
[----:B------:R-:W-:Y:S01]  /*d230*/  SEL R35, R34, R35, P0 ;  /* 0x0000002322237207 */ /* 0x000fe20000000000 */
[----:B------:R-:W-:Y:S01]  /*d240*/  UIMAD UR5, UR43, UR7, UR5 ;  /* 0x000000072b0572a4 */ /* 0x000fe2000f8e0205 */
[----:B------:R-:W-:Y:S02]  /*d250*/  SEL R37, R31, R30, P0 ;  /* 0x0000001e1f257207 */ /* 0x000fe40000000000 */
[----:B------:R-:W-:Y:S01]  /*d260*/  SEL R53, R33, R32, P0 ;  /* 0x0000002021357207 */ /* 0x000fe20000000000 */
[----:B----4-:R-:W-:Y:S01]  /*d270*/  VIADD R60, R58, 0xffffff80 ;  /* 0xffffff803a3c7836 */ /* 0x010fe20000000000 */
[----:B------:R-:W-:Y:S01]  /*d280*/  SEL R31, R30, R31, P0 ;  /* 0x0000001f1e1f7207 */ /* 0x000fe20000000000 */
[----:B------:R-:W-:Y:S01]  /*d290*/  ULDC.64 UR6, c[0x0][0xb40] ;  /* 0x0002d00000067ab9 */ /* 0x000fe20000000a00 */
        /* <DEDUP_REMOVED lines=8> */
[--C-:B------:R-:W-:Y:S01]  /*d320*/  IMAD.X R11, RZ, RZ, R23.reuse, P4 ;  /* 0x000000ffff0b7224 */ /* 0x100fe200020e0617 */
[----:B------:R-:W-:Y:S01]  /*d330*/  LOP3.LUT R20, R21, R22, RZ, 0x3c, !PT ;  /* 0x0000001615147212 */ /* 0x000fe200078e3cff */
[----:B------:R-:W-:Y:S01]  /*d340*/  IMAD.MOV.U32 R21, RZ, RZ, R23 ;  /* 0x000000ffff157224 */ /* 0x000fe200078e0017 */
[----:B------:R-:W-:Y:S01]  /*d350*/  MOV R52, R12 ;  /* 0x0000000c00347202 */ /* 0x000fe20000000f00 */
[----:B------:R-:W-:Y:S01]  /*d360*/  UIADD3 UR5, UR9, UR5, URZ ;  /* 0x0000000509057290 */ /* 0x000fe2000fffe03f */
[----:B------:R-:W-:Y:S02]  /*d370*/  MOV R54, R14 ;  /* 0x0000000e00367202 */ /* 0x000fe40000000f00 */
[----:B------:R-:W-:Y:S02]  /*d380*/  MOV R56, R20 ;  /* 0x0000001400387202 */ /* 0x000fe40000000f00 */
[----:B------:R-:W-:Y:S01]  /*d390*/  MOV R50, R10 ;  /* 0x0000000a00327202 */ /* 0x000fe20000000f00 */
[----:B------:R-:W-:-:S02]  /*d3a0*/  IMAD.U32 R11, RZ, RZ, UR9 ;  /* 0x00000009ff0b7e24 */ /* 0x000fc4000f8e00ff */
[----:B------:R-:W-:Y:S01]  /*d3b0*/  IMAD.U32 R11, RZ, RZ, UR5 ;  /* 0x00000005ff0b7e24 */ /* 0x000fe2000f8e00ff */
[----:B------:R-:W-:Y:S01]  /*d3c0*/  USHF.R.S32.HI UR5, URZ, 0x1f, UR44 ;  /* 0x0000001f3f057899 */ /* 0x000fe2000801142c */
[----:B------:R-:W-:Y:S01]  /*d3d0*/  IMAD.U32 R10, RZ, RZ, UR8 ;  /* 0x00000008ff0a7e24 */ /* 0x000fe2000f8e00ff */
[----:B------:R-:W-:-:S04]  /*d3e0*/  SHF.R.S32.HI R58, RZ, 0x1f, R60 ;  /* 0x0000001fff3a7819 */ /* 0x000fc8000001143c */
[----:B------:R-:W-:-:S04]  /*d3f0*/  LEA.HI R58, R58, R60, RZ, 0x5 ;  /* 0x0000003c3a3a7211 */ /* 0x000fc800078f28ff */
[----:B------:R-:W-:Y:S02]  /*d400*/  SHF.R.S32.HI R58, RZ, 0x5, R58 ;  /* 0x00000005ff3a7819 */ /* 0x000fe4000001143a */
[----:B--2---:R-:W-:Y:S01]  /*d410*/  LOP3.LUT R2, R0, 0x2, RZ, 0x3c, !PT ;  /* 0x0000000200027812 */ /* 0x004fe200078e3cff */
[----:B---3--:R-:W-:Y:S01]  /*d420*/  VIADD R69, R7, UR42 ;  /* 0x0000002a07457c36 */ /* 0x008fe20008000000 */
[----:B------:R-:W-:-:S03]  /*d430*/  IADD3 R7, P6, R22, 0x6020, RZ ;  /* 0x0000602016077810 */ /* 0x000fc60007fde0ff */
[----:B------:R-:W-:Y:S01]  /*d440*/  VIADD R6, R69, 0x8 ;  /* 0x0000000845067836 */ /* 0x000fe20000000000 */
[----:B------:R-:W-:Y:S04]  /*d450*/  SHFL.IDX PT, R17, R17, R0, 0x1c1f ;  /* 0x001c1f0011117589 */ /* 0x000fe800000e0000 */
[----:B------:R-:W-:Y:S02]  /*d460*/  ISETP.GE.OR P2, PT, R6, UR10, P1 ;  /* 0x0000000a06007c0c */ /* 0x000fe40008f46670 */
[----:B------:R-:W-:Y:S01]  /*d470*/  LOP3.LUT R6, R7, 0x180, RZ, 0xc0, !PT ;  /* 0x0000018007067812 */ /* 0x000fe200078ec0ff */
[----:B------:R-:W2:Y:S03]  /*d480*/  SHFL.IDX PT, R12, R35, R2, 0x1c1f ;  /* 0x001c1f02230c7589 */ /* 0x000ea600000e0000 */
[----:B------:R-:W-:Y:S01]  /*d490*/  SHF.R.U64 R6, R6, 0x3, RZ ;  /* 0x0000000306067819 */ /* 0x000fe200000012ff */
[----:B------:R-:W-:Y:S04]  /*d4a0*/  SHFL.IDX PT, R37, R37, R0, 0x1c1f ;  /* 0x001c1f0025257589 */ /* 0x000fe800000e0000 */
[----:B------:R-:W3:Y:S04]  /*d4b0*/  SHFL.IDX PT, R14, R31, R2, 0x1c1f ;  /* 0x001c1f021f0e7589 */ /* 0x000ee800000e0000 */
[----:B------:R-:W-:Y:S04]  /*d4c0*/  SHFL.IDX PT, R53, R53, R0, 0x1c1f ;  /* 0x001c1f0035357589 */ /* 0x000fe800000e0000 */
[----:B------:R-:W4:Y:S04]  /*d4d0*/  SHFL.IDX PT, R28, R33, R2, 0x1c1f ;  /* 0x001c1f02211c7589 */ /* 0x000f2800000e0000 */
[----:B------:R-:W-:Y:S04]  /*d4e0*/  SHFL.IDX PT, R39, R39, R0, 0x1c1f ;  /* 0x001c1f0027277589 */ /* 0x000fe800000e0000 */
[----:B------:R-:W5:Y:S04]  /*d4f0*/  SHFL.IDX PT, R26, R27, R2, 0x1c1f ;  /* 0x001c1f021b1a7589 */ /* 0x000f6800000e0000 */
[----:B------:R-:W-:Y:S04]  /*d500*/  SHFL.IDX PT, R55, R55, R0, 0x1c1f ;  /* 0x001c1f0037377589 */ /* 0x000fe800000e0000 */
[----:B------:R2:W5:Y:S01]  /*d510*/  SHFL.IDX PT, R30, R29, R2, 0x1c1f ;  /* 0x001c1f021d1e7589 */ /* 0x00056200000e0000 */
[----:B------:R-:W-:-:S03]  /*d520*/  LOP3.LUT R6, R6, R7, RZ, 0x3c, !PT ;  /* 0x0000000706067212 */ /* 0x000fc600078e3cff */
[----:B------:R-:W-:Y:S04]  /*d530*/  SHFL.IDX PT, R57, R57, R0, 0x1c1f ;  /* 0x001c1f0039397589 */ /* 0x000fe800000e0000 */
[----:B------:R-:W5:Y:S01]  /*d540*/  SHFL.IDX PT, R32, R25, R2, 0x1c1f ;  /* 0x001c1f0219207589 */ /* 0x000f6200000e0000 */
[----:B------:R-:W-:-:S03]  /*d550*/  IMAD.X R7, RZ, RZ, R23, P6 ;  /* 0x000000ffff077224 */ /* 0x000fc600030e0617 */
        /* <DEDUP_REMOVED lines=9> */
[----:B------:R-:W-:Y:S04]  /*d5f0*/  SHFL.IDX PT, R67, R67, R0, 0x1c1f ;  /* 0x001c1f0043437589 */ /* 0x000fe800000e0000 */
[----:B------:R-:W5:Y:S04]  /*d600*/  SHFL.IDX PT, R36, R51, R2, 0x1c1f ;  /* 0x001c1f0233247589 */ /* 0x000f6800000e0000 */
[----:B------:R3:W5:Y:S01]  /*d610*/  SHFL.IDX PT, R46, R5, R2, 0x1c1f ;  /* 0x001c1f02052e7589 */ /* 0x00076200000e0000 */
[----:B------:R-:W-:Y:S01]  /*d620*/  MOV R21, R6 ;  /* 0x0000000600157202 */ /* 0x000fe20000000f00 */
[----:B-1----:R-:W-:-:S04]  /*d630*/  IMAD R6, R8, UR5, RZ ;  /* 0x0000000508067c24 */ /* 0x002fc8000f8e02ff */
[----:B--2---:R-:W-:Y:S02]  /*d640*/  IMAD R29, R9, UR44, R6 ;  /* 0x0000002c091d7c24 */ /* 0x004fe4000f8e0206 */
[----:B------:R-:W-:Y:S01]  /*d650*/  IMAD.WIDE.U32 R6, R8, UR44, R10 ;  /* 0x0000002c08067c25 */ /* 0x000fe2000f8e000a */
[----:B------:R-:W-:Y:S02]  /*d660*/  SEL R8, R17, R12, P0 ;  /* 0x0000000c11087207 */ /* 0x000fe40000000000 */
[----:B---3--:R-:W-:Y:S02]  /*d670*/  SHF.R.S32.HI R5, RZ, 0x1f, R69 ;  /* 0x0000001fff057819 */ /* 0x008fe40000011445 */
[----:B------:R-:W-:Y:S02]  /*d680*/  IADD3 R0, P3, R69, R6, RZ ;  /* 0x0000000645007210 */ /* 0x000fe40007f7e0ff */
[----:B------:R-:W-:Y:S02]  /*d690*/  SEL R10, R12, R17, P0 ;  /* 0x000000110c0a7207 */ /* 0x000fe40000000000 */
[----:B------:R-:W-:-:S02]  /*d6a0*/  SEL R12, R37, R14, P0 ;  /* 0x0000000e250c7207 */ /* 0x000fc40000000000 */
[----:B----4-:R-:W-:Y:S02]  /*d6b0*/  SEL R9, R53, R28, P0 ;  /* 0x0000001c35097207 */ /* 0x010fe40000000000 */
[----:B------:R-:W-:Y:S01]  /*d6c0*/  SEL R11, R28, R53, P0 ;  /* 0x000000351c0b7207 */ /* 0x000fe20000000000 */
[----:B------:R-:W-:Y:S01]  /*d6d0*/  BAR.SYNC.DEFER_BLOCKING 0x1, 0x180 ;  /* 0x0046000000007b1d */ /* 0x000fe20000010000 */
[----:B------:R-:W-:Y:S02]  /*d6e0*/  SEL R14, R14, R37, P0 ;  /* 0x000000250e0e7207 */ /* 0x000fe40000000000 */
[----:B-----5:R-:W-:Y:S02]  /*d6f0*/  SEL R24, R39, R26, P0 ;  /* 0x0000001a27187207 */ /* 0x020fe40000000000 */
[----:B------:R-:W-:Y:S02]  /*d700*/  SEL R13, R55, R30, P0 ;  /* 0x0000001e370d7207 */ /* 0x000fe40000000000 */
[----:B------:R-:W-:-:S02]  /*d710*/  SEL R15, R30, R55, P0 ;  /* 0x000000371e0f7207 */ /* 0x000fc40000000000 */
[----:B------:R-:W-:Y:S02]  /*d720*/  SEL R26, R26, R39, P0 ;  /* 0x000000271a1a7207 */ /* 0x000fe40000000000 */
[----:B------:R-:W-:Y:S02]  /*d730*/  SEL R25, R57, R32, P0 ;  /* 0x0000002039197207 */ /* 0x000fe40000000000 */
[----:B------:R-:W-:Y:S02]  /*d740*/  SEL R27, R32, R57, P0 ;  /* 0x00000039201b7207 */ /* 0x000fe40000000000 */
[----:B------:R-:W-:Y:S02]  /*d750*/  IADD3.X R5, R5, R7, R29, P3, !PT ;  /* 0x0000000705057210 */ /* 0x000fe40001ffe41d */
[----:B------:R-:W-:Y:S02]  /*d760*/  SEL R28, R41, R18, P0 ;  /* 0x00000012291c7207 */ /* 0x000fe40000000000 */
[----:B------:R-:W-:-:S02]  /*d770*/  SEL R30, R18, R41, P0 ;  /* 0x00000029121e7207 */ /* 0x000fc40000000000 */
        /* <DEDUP_REMOVED lines=8> */
[----:B------:R-:W-:-:S02]  /*d800*/  SEL R40, R49, R36, P0 ;  /* 0x0000002431287207 */ /* 0x000fc40000000000 */
[----:B------:R-:W-:Y:S02]  /*d810*/  SEL R42, R36, R49, P0 ;  /* 0x00000031242a7207 */ /* 0x000fe40000000000 */
[----:B------:R-:W-:Y:S02]  /*d820*/  SEL R41, R67, R46, P0 ;  /* 0x0000002e43297207 */ /* 0x000fe40000000000 */
[----:B------:R-:W-:Y:S01]  /*d830*/  SEL R43, R46, R67, P0 ;  /* 0x000000432e2b7207 */ /* 0x000fe20000000000 */
[----:B------:R-:W-:Y:S04]  /*d840*/  STSM.16.M88.4 [R52], R24 ;  /* 0x0000001834007844 */ /* 0x000fe80000000200 */
[----:B------:R-:W-:Y:S01]  /*d850*/  STSM.16.M88.4 [R50], R28 ;  /* 0x0000001c32007844 */ /* 0x000fe20000000200 */
[----:B------:R-:W-:-:S03]  /*d860*/  LEA R6, P3, R0, UR6, 0x2 ;  /* 0x0000000600067c11 */ /* 0x000fc6000f8610ff */
[----:B------:R-:W-:Y:S04]  /*d870*/  STSM.16.M88.4 [R48], R32 ;  /* 0x0000002030007844 */ /* 0x000fe80000000200 */
[----:B------:R-:W-:Y:S01]  /*d880*/  STSM.16.M88.4 [R21], R40 ;  /* 0x0000002815007844 */ /* 0x000fe20000000200 */
[----:B------:R-:W-:Y:S01]  /*d890*/  @!PT LDS RZ, [RZ] ;  /* 0x00000000fffff984 */ /* 0x000fe20000000800 */
[----:B------:R-:W-:Y:S01]  /*d8a0*/  @!PT LDS RZ, [RZ] ;  /* 0x00000000fffff984 */ /* 0x000fe20000000800 */
[----:B------:R-:W-:Y:S01]  /*d8b0*/  @!PT LDS RZ, [RZ] ;  /* 0x00000000fffff984 */ /* 0x000fe20000000800 */
[----:B------:R-:W-:Y:S01]  /*d8c0*/  @!PT LDS RZ, [RZ] ;  /* 0x00000000fffff984 */ /* 0x000fe20000000800 */
[----:B------:R1:W-:Y:S06]  /*d8d0*/  MEMBAR.ALL.CTA ;  /* 0x0000000000007992 */ /* 0x0003ec0000008000 */
[----:B-1----:R-:W1:Y:S01]  /*d8e0*/  FENCE.VIEW.ASYNC.S ;  /* 0x00000000000073c6 */ /* 0x002e620000000000 */
[----:B------:R-:W-:-:S03]  /*d8f0*/  LEA.HI.X R7, R0, UR7, R5, 0x2, P3 ;  /* 0x0000000700077c11 */ /* 0x000fc600098f1405 */
[----:B-1----:R-:W1:Y:S01]  /*d900*/  SHFL.IDX PT, R0, R58, RZ, 0x1f ;  /* 0x00001fff3a007589 */ /* 0x002e6200000e0000 */
[----:B------:R-:W-:Y:S06]  /*d910*/  BAR.ARV 0x1, 0x1a0 ;  /* 0x0046800000007b1d */ /* 0x000fec0000002000 */
[----:B------:R-:W-:Y:S01]  /*d920*/  ISETP.GE.OR P1, PT, R69, UR10, P1 ;  /* 0x0000000a45007c0c */ /* 0x000fe20008f26670 */
[----:B------:R3:W-:Y:S01]  /*d930*/  @!P2 STG.E desc[UR48][R6.64+0x20], R3 ;  /* 0x000020030600a986 */ /* 0x0007e2000c101930 */
[----:B-1----:R-:W-:-:S11]  /*d940*/  ISETP.NE.AND P0, PT, R0, 0xb, PT ;  /* 0x0000000b0000780c */ /* 0x002fd60003f05270 */
[----:B------:R3:W-:Y:S02]  /*d950*/  @!P1 STG.E desc[UR48][R6.64], R4 ;  /* 0x0000000406009986 */ /* 0x0007e4000c101930 */
        /* <DEDUP_REMOVED lines=26> */
.L_x_8693:
[----:B------:R-:W-:Y:S05]  /*db00*/  BSYNC B0 ;  /* 0x0000000000007941 */ /* 0x000fea0003800000 */
.L_x_8692:
[----:B------:R-:W-:Y:S05]  /*db10*/  BRA `(.L_x_8691) ;  /* 0x0000000400847947 */ /* 0x000fea0003800000 */
.L_x_8690:
[----:B------:R-:W1:Y:S01]  /*db20*/  S2R R0, SR_TID.X ;  /* 0x0000000000007919 */ /* 0x000e620000002100 */
[----:B------:R-:W2:Y:S01]  /*db30*/  LDC.64 R8, c[0x0][0xae0] ;  /* 0x0002b800ff087b82 */ /* 0x000ea20000000a00 */
[----:B------:R-:W-:Y:S01]  /*db40*/  USHF.R.S32.HI UR5, URZ, 0x1f, UR43 ;  /* 0x0000001f3f057899 */ /* 0x000fe2000801142b */
[----:B------:R-:W-:Y:S01]  /*db50*/  BSSY B0, `(.L_x_8694) ;  /* 0x0000020000007945 */ /* 0x000fe20003800000 */
[----:B------:R-:W-:Y:S01]  /*db60*/  USHF.R.S32.HI UR6, URZ, 0x1f, UR44 ;  /* 0x0000001f3f067899 */ /* 0x000fe2000801142c */
[----:B------:R-:W-:-:S04]  /*db70*/  SHF.R.S32.HI R153, RZ, 0x1f, R152 ;  /* 0x0000001fff997819 */ /* 0x000fc80000011498 */
[----:B------:R-:W3:Y:S08]  /*db80*/  LDC R7, c[0x0][0xdac] ;  /* 0x00036b00ff077b82 */ /* 0x000ef00000000800 */
[----:B------:R-:W4:Y:S08]  /*db90*/  LDC R14, c[0x0][0xa88] ;  /* 0x0002a200ff0e7b82 */ /* 0x000f300000000800 */
[----:B------:R-:W3:Y:S01]  /*dba0*/  LDC.64 R10, c[0x0][0xae8] ;  /* 0x0002ba00ff0a7b82 */ /* 0x000ee20000000a00 */
[----:B--2---:R-:W-:-:S02]  /*dbb0*/  IMAD R6, R8, UR5, RZ ;  /* 0x0000000508067c24 */ /* 0x004fc4000f8e02ff */
[----:B-1----:R-:W-:-:S05]  /*dbc0*/  VIADD R0, R0, 0xffffff80 ;  /* 0xffffff8000007836 */ /* 0x002fca0000000000 */
[----:B------:R-:W-:-:S13]  /*dbd0*/  ISETP.GT.AND P0, PT, R0, 0xbf, PT ;  /* 0x000000bf0000780c */ /* 0x000fda0003f04270 */
[----:B----4-:R-:W-:Y:S05]  /*dbe0*/  @P0 BRA `(.L_x_8695) ;  /* 0x0000000000580947 */ /* 0x010fea0003800000 */
        /* <DEDUP_REMOVED lines=22> */
.L_x_8695:
[----:B------:R-:W-:Y:S05]  /*dd50*/  BSYNC B0 ;  /* 0x0000000000007941 */ /* 0x000fea0003800000 */
.L_x_8694:
[----:B------:R-:W-:Y:S01]  /*dd60*/  ULOP3.LUT UR51, URZ, UR51, URZ, 0x33, !UPT ;  /* 0x000000333f337292 */ /* 0x000fe2000f8e333f */
[----:B-1----:R-:W-:Y:S01]  /*dd70*/  IMAD.WIDE.U32 R2, R8, UR43, R152 ;  /* 0x0000002b08027c25 */ /* 0x002fe2000f8e0098 */
[----:B------:R-:W-:Y:S01]  /*dd80*/  SHF.R.S32.HI R155, RZ, 0x1f, R154 ;  /* 0x0000001fff9b7819 */ /* 0x000fe2000001149a */
[----:B------:R-:W-:Y:S02]  /*dd90*/  BSSY B0, `(.L_x_8696) ;  /* 0x0000021000007945 */ /* 0x000fe40003800000 */
[----:B------:R-:W-:Y:S02]  /*dda0*/  IMAD R5, R9, UR43, R6 ;  /* 0x0000002b09057c24 */ /* 0x000fe4000f8e0206 */
[----:B---3--:R-:W-:Y:S02]  /*ddb0*/  VIADD R13, R7, UR51 ;  /* 0x00000033070d7c36 */ /* 0x008fe40008000000 */
[----:B------:R-:W-:Y:S02]  /*ddc0*/  IMAD.IADD R3, R3, 0x1, R5 ;  /* 0x0000000103037824 */ /* 0x000fe400078e0205 */
[----:B------:R-:W-:-:S02]  /*ddd0*/  IMAD R5, R13, -0xc0, R14 ;  /* 0xffffff400d057824 */ /* 0x000fc400078e020e */
[----:B------:R-:W-:Y:S02]  /*dde0*/  IMAD R4, R10, UR6, RZ ;  /* 0x000000060a047c24 */ /* 0x000fe4000f8e02ff */
[C---:B------:R-:W-:Y:S01]  /*ddf0*/  VIADD R0, R154.reuse, 0x60 ;  /* 0x000000609a007836 */ /* 0x040fe20000000000 */
[-C--:B------:R-:W-:Y:S01]  /*de00*/  ISETP.GE.AND P0, PT, R154, R5.reuse, PT ;  /* 0x000000059a00720c */ /* 0x080fe20003f06270 */
[----:B------:R-:W-:Y:S02]  /*de10*/  IMAD R9, R11, UR44, R4 ;  /* 0x0000002c0b097c24 */ /* 0x000fe4000f8e0204 */
[----:B------:R-:W-:Y:S01]  /*de20*/  IMAD.WIDE.U32 R6, R10, UR44, R2 ;  /* 0x0000002c0a067c25 */ /* 0x000fe2000f8e0002 */
[----:B------:R-:W-:-:S03]  /*de30*/  ISETP.GE.AND P3, PT, R0, R5, PT ;  /* 0x000000050000720c */ /* 0x000fc60003f66270 */
[----:B------:R-:W-:-:S04]  /*de40*/  IMAD.WIDE R4, R13, 0xc0, R154 ;  /* 0x000000c00d047825 */ /* 0x000fc800078e029a */
[----:B------:R-:W-:Y:S02]  /*de50*/  IMAD.IADD R11, R7, 0x1, R9 ;  /* 0x00000001070b7824 */ /* 0x000fe400078e0209 */
        /* <DEDUP_REMOVED lines=20> */
.L_x_8697:
[----:B------:R-:W-:Y:S05]  /*dfa0*/  BSYNC B0 ;  /* 0x0000000000007941 */ /* 0x000fea0003800000 */
.L_x_8696:
        /* <DEDUP_REMOVED lines=23> */
.L_x_8698:
[----:B------:R-:W-:Y:S05]  /*e120*/  BSYNC B0 ;  /* 0x0000000000007941 */ /* 0x000fea0003800000 */
.L_x_8691:
[----:B------:R-:W4:Y:S02]  /*e130*/  LDC R0, c[0x0][0xda8] ;  /* 0x00036a00ff007b82 */ /* 0x000f240000000800 */
[----:B----4-:R-:W-:-:S13]  /*e140*/  ISETP.LE.AND P0, PT, R0, UR4, PT ;  /* 0x0000000400007c0c */ /* 0x010fda000bf03270 */
[----:B------:R-:W-:Y:S05]  /*e150*/  @!P0 BRA `(.L_x_8699) ;  /* 0xffffff2c00148947 */ /* 0x000fea000383ffff */
[----:B------:R-:W-:Y:S05]  /*e160*/  EXIT ;  /* 0x000000000000794d */ /* 0x000fea0003800000 */
.L_x_8605:
[----:B------:R-:W-:-:S08]  /*e170*/  NOP ;  /* 0x0000000000007918 */ /* 0x000fd00000000000 */
[----:B------:R-:W1:-:S00]  /*e180*/  USETMAXREG.DEALLOC.CTAPOOL 0x20 ;  /* 0x00000020000079c8 */ /* 0x000e4000080e0500 */
[----:B-1----:R-:W-:-:S06]  /*e190*/  LOP3.LUT R2, R0, 0x3, RZ, 0xc0, !PT ;  /* 0x0000000300027812 */ /* 0x002fcc00078ec0ff */
[----:B------:R-:W1:Y:S01]  /*e1a0*/  S2UR UR4, SR_CTAID.X ;  /* 0x00000000000479c3 */ /* 0x000e620000002500 */
[----:B------:R-:W-:Y:S01]  /*e1b0*/  LOP3.LUT R19, R19, 0xfffffffd, RZ, 0xc0, !PT ;  /* 0xfffffffd13137812 */ /* 0x000fe200078ec0ff */
[----:B------:R-:W-:Y:S01]  /*e1c0*/  STL [R1], RZ ;  /* 0x000000ff01007387 */ /* 0x000fe20000100800 */
[----:B------:R-:W-:Y:S02]  /*e1d0*/  IMAD.MOV.U32 R17, RZ, RZ, RZ ;  /* 0x000000ffff117224 */ /* 0x000fe400078e00ff */
[----:B------:R-:W-:Y:S01]  /*e1e0*/  IMAD.MOV.U32 R22, RZ, RZ, 0x1 ;  /* 0x00000001ff167424 */ /* 0x000fe200078e00ff */
[----:B------:R2:W3:Y:S02]  /*e1f0*/  SHFL.IDX PT, R3, R2, RZ, 0x1f ;  /* 0x00001fff02037589 */ /* 0x0004e400000e0000 */
[----:B--2---:R-:W1:Y:S01]  /*e200*/  LDC R2, c[0x0][0xda8] ;  /* 0x00036a00ff027b82 */ /* 0x004e620000000800 */
[----:B---3--:R-:W-:-:S13]  /*e210*/  ISETP.NE.AND P0, PT, R3, RZ, PT ;  /* 0x000000ff0300720c */ /* 0x008fda0003f05270 */
[----:B------:R-:W-:Y:S01]  /*e220*/  @P0 LOP3.LUT R19, R19, 0x2, RZ, 0xfc, !PT ;  /* 0x0000000213130812 */ /* 0x000fe200078efcff */
[----:B------:R-:W-:Y:S06]  /*e230*/  @P0 BAR.ARV 0x4, 0x200 ;  /* 0x0108000000000b1d */ /* 0x000fec0000002000 */
[----:B-1----:R-:W-:-:S13]  /*e240*/  ISETP.LE.AND P0, PT, R2, UR4, PT ;  /* 0x0000000402007c0c */ /* 0x002fda000bf03270 */
[----:B------:R-:W-:Y:S05]  /*e250*/  @P0 BRA `(.L_x_8700) ;  /* 0x0000003000f00947 */ /* 0x000fea0003800000 */
[----:B------:R-:W1:Y:S01]  /*e260*/  S2R R8, SR_TID.X ;  /* 0x0000000000087919 */ /* 0x000e620000002100 */
[----:B------:R-:W-:Y:S01]  /*e270*/  IMAD.SHL.U32 R9, R0, 0x800, RZ ;  /* 0x0000080000097824 */ /* 0x000fe200078e00ff */
[----:B------:R-:W-:Y:S01]  /*e280*/  ULOP3.LUT UR41, UR46, 0x1, URZ, 0xfc, !UPT ;  /* 0x000000012e297892 */ /* 0x000fe2000f8efc3f */
[----:B------:R-:W-:Y:S01]  /*e290*/  IMAD.U32 R28, RZ, RZ, UR4 ;  /* 0x00000004ff1c7e24 */ /* 0x000fe2000f8e00ff */
[----:B------:R-:W2:Y:S01]  /*e2a0*/  S2R R6, SR_TID.X ;  /* 0x0000000000067919 */ /* 0x000ea20000002100 */
[----:B------:R-:W-:Y:S01]  /*e2b0*/  IMAD.MOV.U32 R22, RZ, RZ, 0x1 ;  /* 0x00000001ff167424 */ /* 0x000fe200078e00ff */
[----:B------:R-:W-:Y:S01]  /*e2c0*/  ULOP3.LUT UR45, UR46, 0x2, URZ, 0xfc, !UPT ;  /* 0x000000022e2d7892 */ /* 0x000fe2000f8efc3f */
[----:B------:R-:W-:Y:S01]  /*e2d0*/  IMAD.MOV.U32 R17, RZ, RZ, RZ ;  /* 0x000000ffff117224 */ /* 0x000fe200078e00ff */
[----:B------:R3:W-:Y:S01]  /*e2e0*/  STL [R1], RZ ;  /* 0x000000ff01007387 */ /* 0x0007e20000100800 */
[----:B------:R-:W-:Y:S01]  /*e2f0*/  ULDC UR44, c[0x0][0xc] ;  /* 0x00000300002c7ab9 */ /* 0x000fe20000000800 */
[----:B------:R-:W-:Y:S01]  /*e300*/  ULDC.64 UR50, c[0x0][0x198] ;  /* 0x0000660000327ab9 */ /* 0x000fe20000000a00 */
[----:B-1----:R-:W-:Y:S01]  /*e310*/  SHF.R.U32.HI R4, RZ, 0x1, R8 ;  /* 0x00000001ff047819 */ /* 0x002fe20000011608 */
[C---:B------:R-:W-:Y:S01]  /*e320*/  IMAD.SHL.U32 R2, R8.reuse, 0x20, RZ ;  /* 0x0000002008027824 */ /* 0x040fe200078e00ff */
[C---:B------:R-:W-:Y:S01]  /*e330*/  LOP3.LUT P0, RZ, R8.reuse, 0x4, RZ, 0xc0, !PT ;  /* 0x0000000408ff7812 */ /* 0x040fe2000780c0ff */
[----:B------:R-:W-:Y:S01]  /*e340*/  IMAD.SHL.U32 R0, R8, 0x80, RZ ;  /* 0x0000008008007824 */ /* 0x000fe200078e00ff */
[----:B------:R-:W-:-:S02]  /*e350*/  LOP3.LUT R5, R4, 0x20, RZ, 0xc0, !PT ;  /* 0x0000002004057812 */ /* 0x000fc400078ec0ff */
[----:B------:R-:W-:Y:S02]  /*e360*/  LOP3.LUT R3, R2, 0x80, RZ, 0xc0, !PT ;  /* 0x0000008002037812 */ /* 0x000fe400078ec0ff */
[----:B--2---:R-:W-:Y:S02]  /*e370*/  LOP3.LUT R6, R6, 0x7f, RZ, 0xc0, !PT ;  /* 0x0000007f06067812 */ /* 0x004fe400078ec0ff */
[----:B------:R-:W-:Y:S02]  /*e380*/  LOP3.LUT R7, R5, 0x10, R8, 0xf8, !PT ;  /* 0x0000001005077812 */ /* 0x000fe400078ef808 */
[----:B------:R-:W-:Y:S01]  /*e390*/  LOP3.LUT R3, R3, 0x10, R4, 0xf8, !PT ;  /* 0x0000001003037812 */ /* 0x000fe200078ef804 */
[----:B------:R-:W-:Y:S01]  /*e3a0*/  IMAD.SHL.U32 R4, R8, 0x10, RZ ;  /* 0x0000001008047824 */ /* 0x000fe200078e00ff */
[----:B------:R-:W-:Y:S01]  /*e3b0*/  LOP3.LUT R7, R7, 0x380, R0, 0xf8, !PT ;  /* 0x0000038007077812 */ /* 0x000fe200078ef800 */
[----:B------:R-:W-:Y:S01]  /*e3c0*/  IMAD.SHL.U32 R5, R6, 0x10, RZ ;  /* 0x0000001006057824 */ /* 0x000fe200078e00ff */
[----:B------:R-:W-:Y:S01]  /*e3d0*/  LOP3.LUT R0, R0, 0x400, RZ, 0xc0, !PT ;  /* 0x0000040000007812 */ /* 0x000fe200078ec0ff */
[----:B------:R-:W-:Y:S01]  /*e3e0*/  IMAD.SHL.U32 R6, R8, 0x4, RZ ;  /* 0x0000000408067824 */ /* 0x000fe200078e00ff */
[----:B------:R-:W-:-:S02]  /*e3f0*/  LOP3.LUT R2, R2, 0x360, RZ, 0xc0, !PT ;  /* 0x0000036002027812 */ /* 0x000fc400078ec0ff */
[----:B------:R-:W-:Y:S02]  /*e400*/  LOP3.LUT R0, R0, 0x800, R9, 0xf8, !PT ;  /* 0x0000080000007812 */ /* 0x000fe400078ef809 */
[----:B------:R-:W-:Y:S02]  /*e410*/  LOP3.LUT R7, R7, 0x70, R4, 0x78, !PT ;  /* 0x0000007007077812 */ /* 0x000fe400078e7804 */
[----:B------:R-:W-:Y:S02]  /*e420*/  LOP3.LUT R2, R2, 0x400, R5, 0xf8, !PT ;  /* 0x0000040002027812 */ /* 0x000fe400078ef805 */
[----:B------:R-:W-:Y:S02]  /*e430*/  LOP3.LUT R3, R3, 0x10, R6, 0x78, !PT ;  /* 0x0000001003037812 */ /* 0x000fe400078e7806 */
[----:B------:R-:W-:Y:S02]  /*e440*/  LOP3.LUT R23, R0, R7, RZ, 0xfc, !PT ;  /* 0x0000000700177212 */ /* 0x000fe400078efcff */
[----:B------:R-:W-:-:S03]  /*e450*/  LOP3.LUT R18, R2, R3, RZ, 0xfc, !PT ;  /* 0x0000000302127212 */ /* 0x000fc600078efcff */
[C---:B------:R-:W-:Y:S01]  /*e460*/  VIADD R24, R23.reuse, 0x40 ;  /* 0x0000004017187836 */ /* 0x040fe20000000000 */
[C---:B------:R-:W-:Y:S01]  /*e470*/  LOP3.LUT R26, R18.reuse, 0x1800, RZ, 0xfc, !PT ;  /* 0x00001800121a7812 */ /* 0x040fe200078efcff */
[----:B------:R-:W-:Y:S01]  /*e480*/  @P0 VIADD R24, R23, 0xffffffc0 ;  /* 0xffffffc017180836 */ /* 0x000fe20000000000 */
[----:B---3--:R-:W-:-:S07]  /*e490*/  LOP3.LUT R25, R18, 0x2800, RZ, 0xfc, !PT ;  /* 0x0000280012197812 */ /* 0x008fce00078efcff */
.L_x_8762:
[----:B------:R-:W-:Y:S01]  /*e4a0*/  ULDC UR8, c[0x0][0xdd0] ;  /* 0x0003740000087ab9 */ /* 0x000fe20000000800 */
[----:B-12---:R-:W1:Y:S01]  /*e4b0*/  LDC R0, c[0x0][0xde8] ;  /* 0x00037a00ff007b82 */ /* 0x006e620000000800 */
[C---:B------:R-:W-:Y:S01]  /*e4c0*/  R2UR UR6, R28.reuse ;  /* 0x000000001c0672ca */ /* 0x040fe200000e0000 */
[----:B------:R-:W-:Y:S01]  /*e4d0*/  UISETP.NE.AND UP0, UPT, UR8, 0x1, UPT ;  /* 0x000000010800788c */ /* 0x000fe2000bf05270 */
[----:B------:R-:W-:-:S10]  /*e4e0*/  R2UR UR7, R28 ;  /* 0x000000001c0772ca */ /* 0x000fd400000e0000 */
[----:B------:R-:W-:Y:S01]  /*e4f0*/  @UP0 ULDC UR4, c[0x0][0xdd4] ;  /* 0x0003750000040ab9 */ /* 0x000fe20000000800 */
[----:B------:R-:W-:Y:S01]  /*e500*/  @UP0 ULDC UR9, c[0x0][0xdd8] ;  /* 0x0003760000090ab9 */ /* 0x000fe20000000800 */
        /* <DEDUP_REMOVED lines=14> */
.L_x_8701:
[----:B------:R-:W-:Y:S01]  /*e5f0*/  ULDC UR9, c[0x0][0xdc4] ;  /* 0x0003710000097ab9 */ /* 0x000fe20000000800 */
[----:B------:R-:W-:Y:S01]  /*e600*/  UMOV UR7, UR8 ;  /* 0x0000000800077c82 */ /* 0x000fe20008000000 */
[----:B------:R-:W-:-:S11]  /*e610*/  UISETP.NE.AND UP0, UPT, UR9, 0x1, UPT ;  /* 0x000000010900788c */ /* 0x000fd6000bf05270 */
[----:B------:R-:W-:Y:S02]  /*e620*/  @UP0 ULDC.64 UR10, c[0x0][0xdc8] ;  /* 0x00037200000a0ab9 */ /* 0x000fe40000000a00 */
[----:B------:R-:W-:-:S04]  /*e630*/  UIMAD.WIDE.U32 UR4, UR8, UR10, URZ ;  /* 0x0000000a080472a5 */ /* 0x000fc8000f8e003f */
[----:B------:R-:W-:-:S04]  /*e640*/  @UP0 USHF.R.U32.HI UR7, URZ, UR11, UR5 ;  /* 0x0000000b3f070299 */ /* 0x000fc80008011605 */
[----:B------:R-:W-:-:S12]  /*e650*/  UIMAD UR4, UR7, UR9, URZ ;  /* 0x00000009070472a4 */ /* 0x000fd8000f8e023f */
.L_x_8702:
        /* <DEDUP_REMOVED lines=15> */
[----:B------:R-:W-:Y:S02]  /*e750*/  UIMAD UR37, UR37, 0xc0, URZ ;  /* 0x000000c0252578a4 */ /* 0x000fe4000f8e023f */
        /* <DEDUP_REMOVED lines=24> */
.L_x_8704:
[----:B------:R-:W-:-:S11]  /*e8e0*/  UISETP.NE.AND UP0, UPT, UR5, 0x1, UPT ;  /* 0x000000010500788c */ /* 0x000fd6000bf05270 */
[----:B------:R-:W-:Y:S02]  /*e8f0*/  @UP0 ULDC.64 UR14, c[0x0][0x9e8] ;  /* 0x00027a00000e0ab9 */ /* 0x000fe40000000a00 */
[----:B------:R-:W-:-:S04]  /*e900*/  UIMAD.WIDE.U32 UR6, UR8, UR14, URZ ;  /* 0x0000000e080672a5 */ /* 0x000fc8000f8e003f */
[----:B------:R-:W-:-:S12]  /*e910*/  @UP0 USHF.R.U32.HI UR8, URZ, UR15, UR7 ;  /* 0x0000000f3f080299 */ /* 0x000fd80008011607 */
.L_x_8705:
[----:B------:R-:W-:-:S04]  /*e920*/  UIMAD UR8, UR8, UR5, UR5 ;  /* 0x00000005080872a4 */ /* 0x000fc8000f8e0205 */
[----:B------:R-:W-:-:S04]  /*e930*/  UISETP.LT.AND UP0, UPT, UR4, UR8, UPT ;  /* 0x000000080400728c */ /* 0x000fc8000bf01270 */
[----:B------:R-:W-:-:S12]  /*e940*/  USEL UR4, UR4, UR8, UP0 ;  /* 0x0000000804047287 */ /* 0x000fd80008000000 */
.L_x_8703:
        /* <DEDUP_REMOVED lines=25> */
.L_x_8707:
[----:B------:R-:W-:-:S11]  /*eae0*/  UISETP.NE.AND UP0, UPT, UR5, 0x1, UPT ;  /* 0x000000010500788c */ /* 0x000fd6000bf05270 */
[----:B------:R-:W-:Y:S02]  /*eaf0*/  @UP0 ULDC.64 UR10, c[0x0][0x9e8] ;  /* 0x00027a00000a0ab9 */ /* 0x000fe40000000a00 */
[----:B------:R-:W-:-:S04]  /*eb00*/  UIMAD.WIDE.U32 UR6, UR4, UR10, URZ ;  /* 0x0000000a040672a5 */ /* 0x000fc8000f8e003f */
[----:B------:R-:W-:-:S12]  /*eb10*/  @UP0 USHF.R.U32.HI UR4, URZ, UR11, UR7 ;  /* 0x0000000b3f040299 */ /* 0x000fd80008011607 */
.L_x_8708:
[----:B------:R-:W-:-:S04]  /*eb20*/  UIMAD UR4, UR4, UR5, URZ ;  /* 0x00000005040472a4 */ /* 0x000fc8000f8e023f */
[----:B------:R-:W-:-:S04]  /*eb30*/  UISETP.LT.AND UP0, UPT, UR8, UR4, UPT ;  /* 0x000000040800728c */ /* 0x000fc8000bf01270 */
[----:B------:R-:W-:-:S12]  /*eb40*/  USEL UR8, UR8, UR4, !UP0 ;  /* 0x0000000408087287 */ /* 0x000fd8000c000000 */
.L_x_8706:
        /* <DEDUP_REMOVED lines=26> */
.L_x_8710:
        /* <DEDUP_REMOVED lines=23> */
.L_x_8712:
        /* <DEDUP_REMOVED lines=22> */
.L_x_8713:
        /* <DEDUP_REMOVED lines=20> */
.L_x_8714:
        /* <DEDUP_REMOVED lines=18> */
.L_x_8715:
        /* <DEDUP_REMOVED lines=8> */
[----:B-1----:R-:W-:Y:S01]  /*f2a0*/  LOP3.LUT R10, R4, 0x7f, RZ, 0xc0, !PT ;  /* 0x0000007f040a7812 */ /* 0x002fe200078ec0ff */
[----:B---3--:R-:W-:-:S05]  /*f2b0*/  @P0 IMAD.WIDE R2, R5, 0x4, R2 ;  /* 0x0000000405020825 */ /* 0x008fca00078e0202 */
[----:B------:R1:W3:Y:S01]  /*f2c0*/  @P0 LDG.E R20, desc[UR48][R2.64] ;  /* 0x0000003002140981 */ /* 0x0002e2000c1e1900 */
[----:B--2---:R-:W-:Y:S01]  /*f2d0*/  ISETP.NE.AND P0, PT, R0, 0x1, PT ;  /* 0x000000010000780c */ /* 0x004fe20003f05270 */
        /* <DEDUP_REMOVED lines=15> */
[----:B------:R-:W2:Y:S01]  /*f3d0*/  @P0 LDC R0, c[0x0][0x42c] ;  /* 0x00010b00ff000b82 */ /* 0x000ea20000000800 */
[----:B------:R-:W-:Y:S02]  /*f3e0*/  LOP3.LUT R4, R4, 0x3, RZ, 0xc0, !PT ;  /* 0x0000000304047812 */ /* 0x000fe400078ec0ff */
[----:B------:R-:W-:-:S04]  /*f3f0*/  @!UP1 UIADD3 UR4, UP0, UR50, 0x270, URZ ;  /* 0x0000027032049890 */ /* 0x000fc8000ff1e03f */
[----:B------:R-:W-:Y:S01]  /*f400*/  @!UP1 UIADD3.X UR5, URZ, UR51, URZ, UP0, !UPT ;  /* 0x000000333f059290 */ /* 0x000fe200087fe43f */
[----:B------:R-:W4:Y:S01]  /*f410*/  @P0 LDC R5, c[0x0][0x430] ;  /* 0x00010c00ff050b82 */ /* 0x000f220000000800 */
[----:B-1----:R-:W-:-:S07]  /*f420*/  ISETP.NE.U32.AND P1, PT, R2, RZ, PT ;  /* 0x000000ff0200720c */ /* 0x002fce0003f25070 */
[----:B------:R1:W-:Y:S01]  /*f430*/  @!UP1 UTMAPF.L2.4D [UR36], [UR4] ;  /* 0x00000024040095b8 */ /* 0x0003e20008018000 */
[----:B------:R-:W-:Y:S01]  /*f440*/  ISETP.NE.AND.EX P1, PT, R3, RZ, PT, P1 ;  /* 0x000000ff0300720c */ /* 0x000fe20003f25310 */
[----:B--2---:R-:W-:Y:S01]  /*f450*/  @P0 IMAD.HI.U32 R0, R0, UR38, RZ ;  /* 0x0000002600000c27 */ /* 0x004fe2000f8e00ff */
[----:B------:R1:W-:Y:S04]  /*f460*/  @!UP1 UTMAPF.L2.4D [UR8], [UR4] ;  /* 0x00000008040095b8 */ /* 0x0003e80008018000 */
[----:B----4-:R-:W-:Y:S01]  /*f470*/  @P0 SHF.R.U32.HI R16, RZ, R5, R0 ;  /* 0x00000005ff100219 */ /* 0x010fe20000011600 */
[----:B------:R1:W-:Y:S01]  /*f480*/  @!UP1 UTMAPF.L2.4D [UR12], [UR4] ;  /* 0x0000000c040095b8 */ /* 0x0003e20008018000 */
[----:B---3--:R-:W-:Y:S02]  /*f490*/  SHF.R.S32.HI R21, RZ, 0x1f, R20 ;  /* 0x0000001fff157819 */ /* 0x008fe40000011414 */
[----:B------:R-:W-:Y:S01]  /*f4a0*/  SEL R0, R20, RZ, !P1 ;  /* 0x000000ff14007207 */ /* 0x000fe20004800000 */
[----:B-1----:R-:W-:Y:S06]  /*f4b0*/  BRA.DIV UR6, `(.L_x_8716) ;  /* 0x0000002a06307947 */ /* 0x002fec000b800000 */
[----:B------:R1:W2:Y:S02]  /*f4c0*/  SHFL.IDX PT, R14, R4, RZ, 0x1f ;  /* 0x00001fff040e7589 */ /* 0x0002a400000e0000 */
.L_x_8781:
[----:B--2---:R-:W-:Y:S02]  /*f4d0*/  ISETP.NE.AND P0, PT, R14, RZ, PT ;  /* 0x000000ff0e00720c */ /* 0x004fe40003f05270 */
[----:B------:R-:W-:-:S11]  /*f4e0*/  PLOP3.LUT P6, PT, PT, PT, PT, 0x8, 0x0 ;  /* 0x000000000000781c */ /* 0x000fd60003fce170 */
[----:B------:R-:W-:Y:S05]  /*f4f0*/  @P0 BRA `(.L_x_8717) ;  /* 0x0000000800040947 */ /* 0x000fea0003800000 */
[----:B------:R-:W-:-:S06]  /*f500*/  UIADD3 UR4, UR43, -0x1, URZ ;  /* 0xffffffff2b047890 */ /* 0x000fcc000fffe03f */
[----:B------:R-:W-:Y:S01]  /*f510*/  IMAD.U32 R6, RZ, RZ, UR4 ;  /* 0x00000004ff067e24 */ /* 0x000fe2000f8e00ff */
[----:B------:R-:W-:-:S03]  /*f520*/  UMOV UR4, 0xffffffff ;  /* 0xffffffff00047882 */ /* 0x000fc60000000000 */
[----:B------:R-:W-:Y:S05]  /*f530*/  BRA.DIV UR4, `(.L_x_8718) ;  /* 0x0000002a04307947 */ /* 0x000fea000b800000 */
[----:B------:R-:W-:-:S13]  /*f540*/  ELECT P6, URZ, PT ;  /* 0x00000000003f782f */ /* 0x000fda00038c0000 */
.L_x_8784:
        /* <DEDUP_REMOVED lines=9> */
[----:B-1----:R-:W1:Y:S02]  /*f5e0*/  @P0 LDC.64 R4, c[0x0][0x420] ;  /* 0x00010800ff040b82 */ /* 0x002e640000000a00 */
[----:B-1----:R-:W-:-:S05]  /*f5f0*/  @P0 IMAD.HI.U32 R4, R6, R4, RZ ;  /* 0x0000000406040227 */ /* 0x002fca00078e00ff */
        /* <DEDUP_REMOVED lines=10> */
.L_x_8720:
[----:B------:R-:W-:Y:S02]  /*f6a0*/  LEA R5, R17, UR40, 0x3 ;  /* 0x0000002811057c11 */ /* 0x000fe4000f8e18ff */
[----:B--2---:R-:W-:Y:S02]  /*f6b0*/  SHF.L.U32 R2, R22, 0x1f, RZ ;  /* 0x0000001f16027819 */ /* 0x004fe400000006ff */
[----:B------:R-:W-:Y:S02]  /*f6c0*/  ISETP.NE.AND P0, PT, R10, RZ, PT ;  /* 0x000000ff0a00720c */ /* 0x000fe40003f05270 */
[----:B------:R-:W2:Y:S02]  /*f6d0*/  SYNCS.PHASECHK.TRANS64.TRYWAIT P3, [R5+URZ+0x19c80], R2 ;  /* 0x019c8002050075a7 */ /* 0x000ea4000806017f */
[----:B--2---:R-:W-:Y:S09]  /*f6e0*/  @!P3 BRA `(.L_x_8721) ;  /* 0x0000002400e4b947 */ /* 0x004ff20003800000 */
.L_x_8785:
        /* <DEDUP_REMOVED lines=8> */
.L_x_8722:
[----:B------:R-:W-:Y:S01]  /*f770*/  IMAD R3, R17, 0x3000, R27 ;  /* 0x0000300011037824 */ /* 0x000fe200078e021b */
        /* <DEDUP_REMOVED lines=26> */
.L_x_8786:
        /* <DEDUP_REMOVED lines=8> */
.L_x_8724:
        /* <DEDUP_REMOVED lines=24> */
.L_x_8719:
        /* <DEDUP_REMOVED lines=9> */
[----:B--23--:R-:W-:Y:S01]  /*fbb0*/  @P0 IMAD.MOV.U32 R2, RZ, RZ, 0x4800 ;  /* 0x00004800ff020424 */ /* 0x00cfe200078e00ff */
        /* <DEDUP_REMOVED lines=20> */
[----:B--2---:R-:W-:Y:S01]  /*fd00*/  NOP ;  /* 0x0000000000007918 */ /* 0x004fe20000000000 */
.L_x_8717:
[----:B------:R-:W2:Y:S01]  /*fd10*/  LDL.LU R3, [R1] ;  /* 0x0000000001037983 */ /* 0x000ea20000300800 */
[----:B------:R-:W-:Y:S01]  /*fd20*/  BSSY B0, `(.L_x_8725) ;  /* 0x0000009000007945 */ /* 0x000fe20003800000 */
[----:B--2---:R-:W-:-:S05]  /*fd30*/  VIADD R3, R3, 0x1 ;  /* 0x0000000103037836 */ /* 0x004fca0000000000 */
[----:B------:R-:W-:Y:S01]  /*fd40*/  LEA.HI R2, R3, R3, RZ, 0x1 ;  /* 0x0000000303027211 */ /* 0x000fe200078f08ff */
[----:B------:R2:W-:Y:S03]  /*fd50*/  STL [R1], R3 ;  /* 0x0000000301007387 */ /* 0x0005e60000100800 */
[----:B------:R-:W-:-:S05]  /*fd60*/  LOP3.LUT R2, R2, 0xfffffffe, RZ, 0xc0, !PT ;  /* 0xfffffffe02027812 */ /* 0x000fca00078ec0ff */
[----:B------:R-:W-:-:S05]  /*fd70*/  IMAD.IADD R2, R3, 0x1, -R2 ;  /* 0x0000000103027824 */ /* 0x000fca00078e0a02 */
[----:B------:R-:W-:-:S04]  /*fd80*/  SHF.L.U32 R2, R2, 0x1f, RZ ;  /* 0x0000001f02027819 */ /* 0x000fc800000006ff */
[----:B------:R-:W3:Y:S02]  /*fd90*/  SYNCS.PHASECHK.TRANS64.TRYWAIT P0, [UR40+0x19c20], R2 ;  /* 0x019c2002ff0075a7 */ /* 0x000ee40008000168 */
[----:B--23--:R-:W-:Y:S05]  /*fda0*/  @!P0 BRA `(.L_x_8726) ;  /* 0x00000020005c8947 */ /* 0x00cfea0003800000 */
.L_x_8787:
[----:B------:R-:W-:Y:S05]  /*fdb0*/  BSYNC B0 ;  /* 0x0000000000007941 */ /* 0x000fea0003800000 */
.L_x_8725:
[----:B------:R-:W-:-:S04]  /*fdc0*/  UIADD3 UR4, UR43, -0x2, URZ ;  /* 0xfffffffe2b047890 */ /* 0x000fc8000fffe03f */
[----:B------:R-:W-:-:S06]  /*fdd0*/  UISETP.GE.AND UP0, UPT, UR4, UR42, UPT ;  /* 0x0000002a0400728c */ /* 0x000fcc000bf06270 */
[----:B------:R-:W-:-:S13]  /*fde0*/  PLOP3.LUT P0, PT, PT, PT, UP0, 0x80, 0x0 ;  /* 0x000000000000781c */ /* 0x000fda0003f0f008 */
[----:B------:R-:W-:Y:S05]  /*fdf0*/  @!P0 BRA `(.L_x_8727) ;  /* 0x0000001000088947 */ /* 0x000fea0003800000 */
[----:B------:R-:W-:Y:S02]  /*fe00*/  IMAD.MOV.U32 R8, RZ, RZ, R17 ;  /* 0x000000ffff087224 */ /* 0x000fe400078e0011 */
[----:B------:R-:W-:Y:S02]  /*fe10*/  IMAD.MOV.U32 R3, RZ, RZ, R22 ;  /* 0x000000ffff037224 */ /* 0x000fe400078e0016 */
[----:B--2---:R-:W-:-:S07]  /*fe20*/  IMAD.U32 R2, RZ, RZ, UR4 ;  /* 0x00000004ff027e24 */ /* 0x004fce000f8e00ff */
.L_x_8751:
        /* <DEDUP_REMOVED lines=29> */
.L_x_8730:
[----:B-1----:R-:W2:Y:S01]  /*10000*/  S2R R4, SR_TID.X ;  /* 0x0000000000047919 */ /* 0x002ea20000002100 */
[----:B------:R-:W-:Y:S01]  /*10010*/  LEA R10, R17, UR40, 0x3 ;  /* 0x00000028110a7c11 */ /* 0x000fe2000f8e18ff */
[----:B------:R-:W-:Y:S01]  /*10020*/  BSSY B1, `(.L_x_8731) ;  /* 0x0000006000017945 */ /* 0x000fe20003800000 */
[----:B--2---:R-:W-:Y:S02]  /*10030*/  LOP3.LUT R6, R4, 0x7f, RZ, 0xc0, !PT ;  /* 0x0000007f04067812 */ /* 0x004fe400078ec0ff */
[----:B------:R-:W-:Y:S02]  /*10040*/  SHF.L.U32 R4, R22, 0x1f, RZ ;  /* 0x0000001f16047819 */ /* 0x000fe400000006ff */
[----:B------:R-:W-:Y:S02]  /*10050*/  ISETP.NE.AND P3, PT, R6, RZ, PT ;  /* 0x000000ff0600720c */ /* 0x000fe40003f65270 */
[----:B------:R-:W1:Y:S02]  /*10060*/  SYNCS.PHASECHK.TRANS64.TRYWAIT P0, [R10+URZ+0x19c80], R4 ;  /* 0x019c80040a0075a7 */ /* 0x000e64000800017f */
[----:B-1----:R-:W-:Y:S09]  /*10070*/  @!P0 BRA `(.L_x_8732) ;  /* 0x0000001c00bc8947 */ /* 0x002ff20003800000 */
.L_x_8788:
[----:B------:R-:W-:Y:S05]  /*10080*/  BSYNC B1 ;  /* 0x0000000000017941 */ /* 0x000fea0003800000 */
.L_x_8731:
[----:B------:R-:W-:Y:S04]  /*10090*/  BSSY B1, `(.L_x_8733) ;  /* 0x0000009000017945 */ /* 0x000fe80003800000 */
        /* <DEDUP_REMOVED lines=8> */
.L_x_8734:
[----:B------:R-:W-:Y:S05]  /*10120*/  BSYNC B1 ;  /* 0x0000000000017941 */ /* 0x000fea0003800000 */
.L_x_8733:
[----:B------:R-:W-:Y:S01]  /*10130*/  IMAD.MOV.U32 R9, RZ, RZ, RZ ;  /* 0x000000ffff097224 */ /* 0x000fe200078e00ff */
[----:B------:R-:W-:Y:S01]  /*10140*/  R2UR UR12, R16 ;  /* 0x00000000100c72ca */ /* 0x000fe200000e0000 */
[----:B------:R-:W-:Y:S01]  /*10150*/  IMAD R7, R17, 0x3000, R27 ;  /* 0x0000300011077824 */ /* 0x000fe200078e021b */
[----:B------:R-:W-:Y:S01]  /*10160*/  UIADD3 UR4, UP0, UR50, 0x470, URZ ;  /* 0x0000047032047890 */ /* 0x000fe2000ff1e03f */
[----:B------:R-:W-:Y:S01]  /*10170*/  IMAD.SHL.U32 R6, R5, 0x80, RZ ;  /* 0x0000008005067824 */ /* 0x000fe200078e00ff */
[----:B------:R-:W-:Y:S01]  /*10180*/  R2UR UR10, R9 ;  /* 0x00000000090a72ca */ /* 0x000fe200000e0000 */
[----:B------:R-:W-:Y:S01]  /*10190*/  VIADD R5, R10, 0x19c70 ;  /* 0x00019c700a057836 */ /* 0x000fe20000000000 */
[----:B------:R-:W-:Y:S01]  /*101a0*/  PLOP3.LUT P0, PT, PT, PT, PT, 0x80, 0x0 ;  /* 0x000000000000781c */ /* 0x000fe20003f0f070 */
[----:B------:R-:W-:Y:S01]  /*101b0*/  VIADD R11, R7, 0x9000 ;  /* 0x00009000070b7836 */ /* 0x000fe20000000000 */
[----:B------:R-:W-:Y:S01]  /*101c0*/  UIADD3.X UR5, URZ, UR51, URZ, UP0, !UPT ;  /* 0x000000333f057290 */ /* 0x000fe200087fe43f */
[----:B------:R-:W-:Y:S01]  /*101d0*/  UMOV UR6, 0x0 ;  /* 0x0000000000067882 */ /* 0x000fe20000000000 */
[----:B------:R-:W-:-:S10]  /*101e0*/  UMOV UR7, 0x14f00000 ;  /* 0x14f0000000077882 */ /* 0x000fd40000000000 */
.L_x_8735:
        /* <DEDUP_REMOVED lines=16> */
.L_x_8736:
        /* <DEDUP_REMOVED lines=16> */
.L_x_8737:
        /* <DEDUP_REMOVED lines=12> */
.L_x_8789:
[----:B------:R-:W-:Y:S05]  /*104b0*/  BSYNC B1 ;  /* 0x0000000000017941 */ /* 0x000fea0003800000 */
.L_x_8738:
[----:B------:R-:W-:Y:S01]  /*104c0*/  BSSY B1, `(.L_x_8740) ;  /* 0x000000b000017945 */ /* 0x000fe20003800000 */
[----:B-12---:R-:W-:Y:S02]  /*104d0*/  IMAD.MOV.U32 R4, RZ, RZ, 0x0 ;  /* 0x00000000ff047424 */ /* 0x006fe400078e00ff */
        /* <DEDUP_REMOVED lines=9> */
.L_x_8741:
[----:B------:R-:W-:Y:S05]  /*10570*/  BSYNC B1 ;  /* 0x0000000000017941 */ /* 0x000fea0003800000 */
.L_x_8740:
        /* <DEDUP_REMOVED lines=9> */
.L_x_8742:
        /* <DEDUP_REMOVED lines=15> */
.L_x_8743:
        /* <DEDUP_REMOVED lines=15> */
.L_x_8744:
        /* <DEDUP_REMOVED lines=9> */
.L_x_8729:
[----:B------:R-:W-:Y:S05]  /*10880*/  BSYNC B0 ;  /* 0x0000000000007941 */ /* 0x000fea0003800000 */
.L_x_8728:
[----:B------:R-:W-:-:S06]  /*10890*/  UISETP.NE.AND UP0, UPT, UR41, 0x3, UPT ;  /* 0x000000032900788c */ /* 0x000fcc000bf05270 */
[----:B------:R-:W-:-:S13]  /*108a0*/  PLOP3.LUT P0, PT, PT, PT, UP0, 0x80, 0x0 ;  /* 0x000000000000781c */ /* 0x000fda0003f0f008 */
[----:B------:R-:W-:Y:S05]  /*108b0*/  @!P0 BRA `(.L_x_8745) ;  /* 0x0000000000048947 */ /* 0x000fea0003800000 */
[----:B------:R-:W-:Y:S01]  /*108c0*/  BPT.TRAP 0x1 ;  /* 0x000000040000795c */ /* 0x000fe20000300000 */
.L_x_8745:
[----:B------:R-:W-:Y:S01]  /*108d0*/  LOP3.LUT R5, R3, 0x1, RZ, 0x3c, !PT ;  /* 0x0000000103057812 */ /* 0x000fe200078e3cff */
[----:B-1----:R-:W-:Y:S01]  /*108e0*/  IMAD.U32 R4, RZ, RZ, UR45 ;  /* 0x0000002dff047e24 */ /* 0x002fe2000f8e00ff */
[----:B------:R-:W-:Y:S01]  /*108f0*/  LEA R12, R8, UR40, 0x3 ;  /* 0x00000028080c7c11 */ /* 0x000fe2000f8e18ff */
[----:B------:R-:W-:Y:S01]  /*10900*/  BSSY B0, `(.L_x_8746) ;  /* 0x0000005000007945 */ /* 0x000fe20003800000 */
[----:B------:R-:W-:Y:S02]  /*10910*/  SHF.L.U32 R5, R5, 0x1f, RZ ;  /* 0x0000001f05057819 */ /* 0x000fe400000006ff */
[----:B------:R-:W-:Y:S02]  /*10920*/  ISETP.NE.AND P0, PT, R4, 0x3, PT ;  /* 0x000000030400780c */ /* 0x000fe40003f05270 */
[----:B------:R-:W1:Y:S02]  /*10930*/  SYNCS.PHASECHK.TRANS64.TRYWAIT P3, [R12+URZ+0x19c70], R5 ;  /* 0x019c70050c0075a7 */ /* 0x000e64000806017f */
[----:B-1----:R-:W-:Y:S09]  /*10940*/  @!P3 BRA `(.L_x_8747) ;  /* 0x0000001400b0b947 */ /* 0x002ff20003800000 */
.L_x_8790:
[----:B------:R-:W-:Y:S05]  /*10950*/  BSYNC B0 ;  /* 0x0000000000007941 */ /* 0x000fea0003800000 */
.L_x_8746:
[----:B------:R-:W-:Y:S05]  /*10960*/  @!P0 BRA `(.L_x_8748) ;  /* 0x0000000000048947 */ /* 0x000fea0003800000 */
[----:B------:R-:W-:Y:S01]  /*10970*/  BPT.TRAP 0x1 ;  /* 0x000000040000795c */ /* 0x000fe20000300000 */
.L_x_8748:
[----:B-1----:R-:W-:Y:S01]  /*10980*/  SHF.L.U32 R5, R3, 0x1f, RZ ;  /* 0x0000001f03057819 */ /* 0x002fe200000006ff */
[----:B------:R-:W-:-:S03]  /*10990*/  IMAD R3, R8, 0x3000, RZ ;  /* 0x0000300008037824 */ /* 0x000fc600078e02ff */
[----:B------:R-:W1:Y:S02]  /*109a0*/  SYNCS.PHASECHK.TRANS64.TRYWAIT P3, [R12+URZ+0x19c60], R5 ;  /* 0x019c60050c0075a7 */ /* 0x000e64000806017f */
[----:B-1----:R-:W-:Y:S05]  /*109b0*/  @!P3 BRA `(.L_x_8749) ;  /* 0x0000001400a8b947 */ /* 0x002fea0003800000 */
.L_x_8791:
[C---:B------:R-:W-:Y:S01]  /*109c0*/  LOP3.LUT R14, R3.reuse, R18, RZ, 0xfc, !PT ;  /* 0x00000012030e7212 */ /* 0x040fe200078efcff */
[----:B------:R-:W-:Y:S05]  /*109d0*/  WARPSYNC.ALL ;  /* 0x0000000000007948 */ /* 0x000fea0003800000 */
[----:B-1----:R1:W2:Y:S01]  /*109e0*/  LDSM.16.MT88.4 R4, [R14+UR40+0x9000] ;  /* 0x009000280e04783b */ /* 0x0022a20008004200 */
[----:B------:R-:W-:-:S05]  /*109f0*/  VIADD R13, R3, 0x1000 ;  /* 0x00001000030d7836 */ /* 0x000fca0000000000 */
[----:B-1----:R-:W-:-:S05]  /*10a00*/  LOP3.LUT R14, R13, R23, RZ, 0xfc, !PT ;  /* 0x000000170d0e7212 */ /* 0x002fca00078efcff */
[----:B------:R-:W-:Y:S01]  /*10a10*/  IMAD.IADD R14, R29, 0x1, R14 ;  /* 0x000000011d0e7824 */ /* 0x000fe200078e020e */
        /* <DEDUP_REMOVED lines=8> */
[----:B------:R1:W-:Y:S04]  /*10aa0*/  STSM.16.M88.4 [R15], R8 ;  /* 0x000000080f007844 */ /* 0x0003e80000000200 */
[----:B------:R-:W2:Y:S01]  /*10ab0*/  LDSM.16.MT88.4 R4, [R4+UR40+0x9000] ;  /* 0x009000280404783b */ /* 0x000ea20008004200 */
[----:B-1----:R-:W-:Y:S02]  /*10ac0*/  LOP3.LUT R15, R13, R18, RZ, 0xfc, !PT ;  /* 0x000000120d0f7212 */ /* 0x002fe400078efcff */
[C-C-:B--2---:R-:W-:Y:S02]  /*10ad0*/  PRMT R8, R4.reuse, 0x6420, R5.reuse ;  /* 0x0000642004087816 */ /* 0x144fe40000000005 */
[----:B------:R-:W-:Y:S02]  /*10ae0*/  PRMT R9, R4, 0x7531, R5 ;  /* 0x0000753104097816 */ /* 0x000fe40000000005 */
[----:B------:R-:W-:-:S02]  /*10af0*/  PRMT R10, R6, 0x6420, R7 ;  /* 0x00006420060a7816 */ /* 0x000fc40000000007 */
[----:B------:R-:W-:-:S05]  /*10b00*/  PRMT R11, R6, 0x7531, R7 ;  /* 0x00007531060b7816 */ /* 0x000fca0000000007 */
[----:B------:R1:W-:Y:S04]  /*10b10*/  STSM.16.M88.4 [R14], R8 ;  /* 0x000000080e007844 */ /* 0x0003e80000000200 */
[----:B------:R-:W2:Y:S01]  /*10b20*/  LDSM.16.MT88.4 R4, [R15+UR40+0x9000] ;  /* 0x009000280f04783b */ /* 0x000ea20008004200 */
[----:B-1----:R-:W-:Y:S02]  /*10b30*/  LOP3.LUT R14, R3, 0x800, R18, 0xfe, !PT ;  /* 0x00000800030e7812 */ /* 0x002fe400078efe12 */
[C-C-:B--2---:R-:W-:Y:S02]  /*10b40*/  PRMT R8, R4.reuse, 0x6420, R5.reuse ;  /* 0x0000642004087816 */ /* 0x144fe40000000005 */
[----:B------:R-:W-:Y:S02]  /*10b50*/  PRMT R9, R4, 0x7531, R5 ;  /* 0x0000753104097816 */ /* 0x000fe40000000005 */
[----:B------:R-:W-:-:S02]  /*10b60*/  LOP3.LUT R4, R13, R23, RZ, 0xfc, !PT ;  /* 0x000000170d047212 */ /* 0x000fc400078efcff */
[C-C-:B------:R-:W-:Y:S02]  /*10b70*/  PRMT R10, R6.reuse, 0x6420, R7.reuse ;  /* 0x00006420060a7816 */ /* 0x140fe40000000007 */
[----:B------:R-:W-:Y:S01]  /*10b80*/  PRMT R11, R6, 0x7531, R7 ;  /* 0x00007531060b7816 */ /* 0x000fe20000000007 */
[C---:B------:R-:W-:Y:S01]  /*10b90*/  IMAD.IADD R15, R29.reuse, 0x1, R4 ;  /* 0x000000011d0f7824 */ /* 0x040fe200078e0204 */
[----:B------:R-:W-:-:S04]  /*10ba0*/  IADD3 R13, R29, R24, R3 ;  /* 0x000000181d0d7210 */ /* 0x000fc80007ffe003 */
[----:B------:R-:W-:Y:S04]  /*10bb0*/  STSM.16.M88.4 [R15], R8 ;  /* 0x000000080f007844 */ /* 0x000fe80000000200 */
[----:B------:R-:W1:Y:S02]  /*10bc0*/  LDSM.16.MT88.4 R4, [R14+UR40+0x9000] ;  /* 0x009000280e04783b */ /* 0x000e640008004200 */
[C-C-:B-1----:R-:W-:Y:S02]  /*10bd0*/  PRMT R8, R4.reuse, 0x6420, R5.reuse ;  /* 0x0000642004087816 */ /* 0x142fe40000000005 */
[----:B------:R-:W-:Y:S02]  /*10be0*/  PRMT R9, R4, 0x7531, R5 ;  /* 0x0000753104097816 */ /* 0x000fe40000000005 */
[----:B------:R-:W-:-:S02]  /*10bf0*/  PRMT R10, R6, 0x6420, R7 ;  /* 0x00006420060a7816 */ /* 0x000fc40000000007 */
[----:B------:R-:W-:Y:S02]  /*10c00*/  PRMT R11, R6, 0x7531, R7 ;  /* 0x00007531060b7816 */ /* 0x000fe40000000007 */
[----:B------:R-:W-:-:S03]  /*10c10*/  IADD3 R4, R26, UR40, R3 ;  /* 0x000000281a047c10 */ /* 0x000fc6000fffe003 */
[----:B------:R-:W-:Y:S04]  /*10c20*/  STSM.16.M88.4 [R13], R8 ;  /* 0x000000080d007844 */ /* 0x000fe80000000200 */
[----:B------:R-:W1:Y:S02]  /*10c30*/  LDSM.16.MT88.4 R4, [R4+0x9000] ;  /* 0x009000000404783b */ /* 0x000e640000004200 */
[C-C-:B-1----:R-:W-:Y:S02]  /*10c40*/  PRMT R8, R4.reuse, 0x6420, R5.reuse ;  /* 0x0000642004087816 */ /* 0x142fe40000000005 */
[----:B------:R-:W-:Y:S02]  /*10c50*/  PRMT R9, R4, 0x7531, R5 ;  /* 0x0000753104097816 */ /* 0x000fe40000000005 */
[----:B------:R-:W-:-:S02]  /*10c60*/  PRMT R10, R6, 0x6420, R7 ;  /* 0x00006420060a7816 */ /* 0x000fc40000000007 */
[----:B------:R-:W-:Y:S02]  /*10c70*/  PRMT R11, R6, 0x7531, R7 ;  /* 0x00007531060b7816 */ /* 0x000fe40000000007 */
[----:B------:R-:W-:-:S03]  /*10c80*/  IADD3 R5, R25, UR40, R3 ;  /* 0x0000002819057c10 */ /* 0x000fc6000fffe003 */
[----:B------:R-:W-:Y:S04]  /*10c90*/  STSM.16.M88.4 [R13+0x1000], R8 ;  /* 0x001000080d007844 */ /* 0x000fe80000000200 */
[----:B------:R-:W1:Y:S02]  /*10ca0*/  LDSM.16.MT88.4 R4, [R5+0x9000] ;  /* 0x009000000504783b */ /* 0x000e640000004200 */
        /* <DEDUP_REMOVED lines=13> */
.L_x_8750:
[----:B--2---:R-:W-:Y:S01]  /*10d80*/  SYNCS.ARRIVE.TRANS64.A1T0 RZ, [R12+URZ+0x19c50], RZ ;  /* 0x019c50ff0cff79a7 */ /* 0x004fe2000810003f */
[----:B------:R-:W-:Y:S01]  /*10d90*/  BAR.SYNC.DEFER_BLOCKING 0x2, 0x80 ;  /* 0x0082000000007b1d */ /* 0x000fe20000010000 */
[----:B------:R-:W-:Y:S01]  /*10da0*/  ISETP.GT.AND P0, PT, R2, UR42, PT ;  /* 0x0000002a02007c0c */ /* 0x000fe2000bf04270 */
[----:B------:R-:W-:Y:S02]  /*10db0*/  @!P2 VIADD R3, R12, 0x19c80 ;  /* 0x00019c800c03a836 */ /* 0x000fe40000000000 */
[----:B------:R-:W-:Y:S02]  /*10dc0*/  VIADD R2, R2, 0xffffffff ;  /* 0xffffffff02027836 */ /* 0x000fe40000000000 */
[----:B-1----:R-:W-:Y:S01]  /*10dd0*/  IMAD.MOV.U32 R8, RZ, RZ, R17 ;  /* 0x000000ffff087224 */ /* 0x002fe200078e0011 */
[----:B------:R-:W-:-:S04]  /*10de0*/  @!P2 PRMT R3, RZ, 0x654, R3 ;  /* 0x00000654ff03a816 */ /* 0x000fc80000000003 */
[----:B------:R1:W-:Y:S02]  /*10df0*/  @!P2 SYNCS.ARRIVE.TRANS64.RED.A1T0 RZ, [R3+URZ], RZ ;  /* 0x000000ff03ffa9a7 */ /* 0x0003e4000810043f */
[----:B-1----:R-:W-:Y:S01]  /*10e00*/  IMAD.MOV.U32 R3, RZ, RZ, R22 ;  /* 0x000000ffff037224 */ /* 0x002fe200078e0016 */
[----:B------:R-:W-:Y:S06]  /*10e10*/  @P0 BRA `(.L_x_8751) ;  /* 0xfffffff000040947 */ /* 0x000fec000383ffff */
.L_x_8727:
        /* <DEDUP_REMOVED lines=14> */
.L_x_8753:
[----:B------:R-:W-:Y:S05]  /*10f00*/  BSYNC B0 ;  /* 0x0000000000007941 */ /* 0x000fea0003800000 */
.L_x_8752:
[----:B------:R-:W-:-:S06]  /*10f10*/  UISETP.NE.AND UP0, UPT, UR41, 0x3, UPT ;  /* 0x000000032900788c */ /* 0x000fcc000bf05270 */
[----:B------:R-:W-:-:S13]  /*10f20*/  PLOP3.LUT P0, PT, PT, PT, UP0, 0x80, 0x0 ;  /* 0x000000000000781c */ /* 0x000fda0003f0f008 */
[----:B------:R-:W-:Y:S05]  /*10f30*/  @!P0 BRA `(.L_x_8754) ;  /* 0x0000000000048947 */ /* 0x000fea0003800000 */
[----:B------:R-:W-:Y:S01]  /*10f40*/  BPT.TRAP 0x1 ;  /* 0x000000040000795c */ /* 0x000fe20000300000 */
.L_x_8754:
[----:B------:R-:W-:Y:S01]  /*10f50*/  LOP3.LUT R3, R22, 0x1, RZ, 0x3c, !PT ;  /* 0x0000000116037812 */ /* 0x000fe200078e3cff */
[----:B------:R-:W-:Y:S01]  /*10f60*/  IMAD.U32 R0, RZ, RZ, UR45 ;  /* 0x0000002dff007e24 */ /* 0x000fe2000f8e00ff */
[----:B--2---:R-:W-:Y:S01]  /*10f70*/  LEA R2, R17, UR40, 0x3 ;  /* 0x0000002811027c11 */ /* 0x004fe2000f8e18ff */
[----:B------:R-:W-:Y:S01]  /*10f80*/  BSSY B0, `(.L_x_8755) ;  /* 0x0000005000007945 */ /* 0x000fe20003800000 */
[----:B------:R-:W-:Y:S02]  /*10f90*/  SHF.L.U32 R3, R3, 0x1f, RZ ;  /* 0x0000001f03037819 */ /* 0x000fe400000006ff */
[----:B------:R-:W-:Y:S02]  /*10fa0*/  ISETP.NE.AND P1, PT, R0, 0x3, PT ;  /* 0x000000030000780c */ /* 0x000fe40003f25270 */
[----:B------:R-:W2:Y:S02]  /*10fb0*/  SYNCS.PHASECHK.TRANS64.TRYWAIT P0, [R2+URZ+0x19c70], R3 ;  /* 0x019c7003020075a7 */ /* 0x000ea4000800017f */
[----:B--2---:R-:W-:Y:S09]  /*10fc0*/  @!P0 BRA `(.L_x_8756) ;  /* 0x0000001000388947 */ /* 0x004ff20003800000 */
.L_x_8792:
[----:B------:R-:W-:Y:S05]  /*10fd0*/  BSYNC B0 ;  /* 0x0000000000007941 */ /* 0x000fea0003800000 */
.L_x_8755:
[----:B------:R-:W-:Y:S05]  /*10fe0*/  @!P1 BRA `(.L_x_8757) ;  /* 0x0000000000049947 */ /* 0x000fea0003800000 */
[----:B------:R-:W-:Y:S01]  /*10ff0*/  BPT.TRAP 0x1 ;  /* 0x000000040000795c */ /* 0x000fe20000300000 */
.L_x_8757:
[----:B--2---:R-:W-:Y:S01]  /*11000*/  SHF.L.U32 R3, R22, 0x1f, RZ ;  /* 0x0000001f16037819 */ /* 0x004fe200000006ff */
[----:B------:R-:W-:-:S03]  /*11010*/  IMAD R0, R17, 0x3000, RZ ;  /* 0x0000300011007824 */ /* 0x000fc600078e02ff */
[----:B------:R-:W2:Y:S02]  /*11020*/  SYNCS.PHASECHK.TRANS64.TRYWAIT P0, [R2+URZ+0x19c60], R3 ;  /* 0x019c6003020075a7 */ /* 0x000ea4000800017f */
[----:B--2---:R-:W-:Y:S05]  /*11030*/  @!P0 BRA `(.L_x_8758) ;  /* 0x0000001000308947 */ /* 0x004fea0003800000 */
.L_x_8793:
[C---:B--2---:R-:W-:Y:S01]  /*11040*/  LOP3.LUT R3, R0.reuse, R18, RZ, 0xfc, !PT ;  /* 0x0000001200037212 */ /* 0x044fe200078efcff */
[----:B------:R-:W-:Y:S05]  /*11050*/  WARPSYNC.ALL ;  /* 0x0000000000007948 */ /* 0x000fea0003800000 */
[----:B-1----:R-:W1:Y:S01]  /*11060*/  LDSM.16.MT88.4 R4, [R3+UR40+0x9000] ;  /* 0x009000280304783b */ /* 0x002e620008004200 */
[----:B------:R-:W-:-:S05]  /*11070*/  VIADD R13, R0, 0x1000 ;  /* 0x00001000000d7836 */ /* 0x000fca0000000000 */
[----:B------:R-:W-:Y:S02]  /*11080*/  LOP3.LUT R14, R13, R18, RZ, 0xfc, !PT ;  /* 0x000000120d0e7212 */ /* 0x000fe400078efcff */
[C-C-:B-1----:R-:W-:Y:S02]  /*11090*/  PRMT R8, R4.reuse, 0x6420, R5.reuse ;  /* 0x0000642004087816 */ /* 0x142fe40000000005 */
[----:B------:R-:W-:Y:S02]  /*110a0*/  PRMT R9, R4, 0x7531, R5 ;  /* 0x0000753104097816 */ /* 0x000fe40000000005 */
        /* <DEDUP_REMOVED lines=12> */
[C---:B------:R-:W-:Y:S01]  /*11170*/  IMAD.IADD R3, R29.reuse, 0x1, R4 ;  /* 0x000000011d037824 */ /* 0x040fe200078e0204 */
[C---:B------:R-:W-:Y:S02]  /*11180*/  LOP3.LUT R13, R12.reuse, R18, RZ, 0xfc, !PT ;  /* 0x000000120c0d7212 */ /* 0x040fe400078efcff */
[----:B------:R-:W-:Y:S02]  /*11190*/  LOP3.LUT R12, R12, R23, RZ, 0xfc, !PT ;  /* 0x000000170c0c7212 */ /* 0x000fe400078efcff */
[----:B------:R-:W-:Y:S03]  /*111a0*/  STSM.16.M88.4 [R3], R8 ;  /* 0x0000000803007844 */ /* 0x000fe60000000200 */
[C---:B------:R-:W-:Y:S01]  /*111b0*/  IMAD.IADD R12, R29.reuse, 0x1, R12 ;  /* 0x000000011d0c7824 */ /* 0x040fe200078e020c */
[----:B------:R1:W2:Y:S01]  /*111c0*/  LDSM.16.MT88.4 R4, [R13+UR40+0x9000] ;  /* 0x009000280d04783b */ /* 0x0002a20008004200 */
[----:B------:R-:W-:-:S02]  /*111d0*/  IADD3 R29, R29, R24, R0 ;  /* 0x000000181d1d7210 */ /* 0x000fc40007ffe000 */
[----:B-1----:R-:W-:Y:S02]  /*111e0*/  IADD3 R13, R26, UR40, R0 ;  /* 0x000000281a0d7c10 */ /* 0x002fe4000fffe000 */
[----:B------:R-:W-:Y:S02]  /*111f0*/  LOP3.LUT R3, R0, 0x800, R18, 0xfe, !PT ;  /* 0x0000080000037812 */ /* 0x000fe400078efe12 */
        /* <DEDUP_REMOVED lines=32> */
.L_x_8759:
[----:B--2---:R2:W-:Y:S01]  /*11400*/  SYNCS.ARRIVE.TRANS64.A1T0 RZ, [R2+URZ+0x19c50], RZ ;  /* 0x019c50ff02ff79a7 */ /* 0x0045e2000810003f */
[----:B------:R-:W-:Y:S02]  /*11410*/  @!P2 VIADD R0, R2, 0x19c80 ;  /* 0x00019c800200a836 */ /* 0x000fe40000000000 */
[----:B------:R-:W-:-:S03]  /*11420*/  VIADD R17, R17, 0x1 ;  /* 0x0000000111117836 */ /* 0x000fc60000000000 */
[----:B------:R-:W-:Y:S01]  /*11430*/  @!P2 PRMT R0, RZ, 0x654, R0 ;  /* 0x00000654ff00a816 */ /* 0x000fe20000000000 */
[----:B------:R-:W-:Y:S01]  /*11440*/  BAR.SYNC.DEFER_BLOCKING 0x2, 0x80 ;  /* 0x0082000000007b1d */ /* 0x000fe20000010000 */
[----:B------:R-:W-:-:S04]  /*11450*/  ISETP.NE.AND P0, PT, R17, 0x2, PT ;  /* 0x000000021100780c */ /* 0x000fc80003f05270 */
[----:B------:R-:W-:Y:S02]  /*11460*/  SEL R3, RZ, 0x1, P0 ;  /* 0x00000001ff037807 */ /* 0x000fe40000000000 */
[----:B------:R-:W-:Y:S02]  /*11470*/  SEL R17, R17, RZ, P0 ;  /* 0x000000ff11117207 */ /* 0x000fe40000000000 */
[----:B------:R-:W-:Y:S01]  /*11480*/  LOP3.LUT R22, R22, R3, RZ, 0x3c, !PT ;  /* 0x0000000316167212 */ /* 0x000fe200078e3cff */
[----:B------:R2:W-:Y:S06]  /*11490*/  @!P2 SYNCS.ARRIVE.TRANS64.RED.A1T0 RZ, [R0+URZ], RZ ;  /* 0x000000ff00ffa9a7 */ /* 0x0005ec000810043f */
.L_x_8711:
[----:B------:R-:W-:Y:S05]  /*114a0*/  BSYNC B6 ;  /* 0x0000000000067941 */ /* 0x000fea0003800000 */
.L_x_8709:
[----:B------:R-:W-:-:S13]  /*114b0*/  LOP3.LUT P0, RZ, R19, 0x2, RZ, 0xc0, !PT ;  /* 0x0000000213ff7812 */ /* 0x000fda000780c0ff */
[----:B------:R-:W-:Y:S05]  /*114c0*/  @!P0 BRA `(.L_x_8760) ;  /* 0x00000000001c8947 */ /* 0x000fea0003800000 */
[----:B------:R-:W3:Y:S08]  /*114d0*/  S2UR UR5, SR_CgaCtaId ;  /* 0x00000000000579c3 */ /* 0x000ef00000008800 */
[----:B------:R-:W-:Y:S06]  /*114e0*/  BAR.SYNC.DEFER_BLOCKING 0x5, 0x200 ;  /* 0x0148000000007b1d */ /* 0x000fec0000010000 */
[----:B------:R-:W-:-:S02]  /*114f0*/  UMOV UR4, 0x400 ;  /* 0x0000040000047882 */ /* 0x000fc40000000000 */
[----:B---3--:R-:W-:-:S09]  /*11500*/  ULEA UR4, UR5, UR4, 0x18 ;  /* 0x0000000405047291 */ /* 0x008fd2000f8ec03f */
[----:B------:R-:W3:Y:S01]  /*11510*/  LDS R28, [UR4+0x19cd0] ;  /* 0x019cd004ff1c7984 */ /* 0x000ee20008000800 */
[----:B------:R-:W-:Y:S06]  /*11520*/  BAR.ARV 0x4, 0x200 ;  /* 0x0108000000007b1d */ /* 0x000fec0000002000 */
[----:B------:R-:W-:Y:S05]  /*11530*/  BRA `(.L_x_8761) ;  /* 0x00000000002c7947 */ /* 0x000fea0003800000 */
.L_x_8760:
[----:B--2---:R-:W2:Y:S01]  /*11540*/  S2R R0, SR_TID.X ;  /* 0x0000000000007919 */ /* 0x004ea20000002100 */
[----:B------:R-:W-:Y:S01]  /*11550*/  BAR.SYNC.DEFER_BLOCKING 0x4, 0x200 ;  /* 0x0108000000007b1d */ /* 0x000fe20000010000 */
[----:B--2---:R-:W-:-:S04]  /*11560*/  LOP3.LUT R0, R0, 0x7f, RZ, 0xc0, !PT ;  /* 0x0000007f00007812 */ /* 0x004fc800078ec0ff */
[----:B------:R-:W-:-:S13]  /*11570*/  ISETP.NE.AND P0, PT, R0, RZ, PT ;  /* 0x000000ff0000720c */ /* 0x000fda0003f05270 */
[----:B------:R-:W2:Y:S01]  /*11580*/  @!P0 S2R R3, SR_CgaCtaId ;  /* 0x0000000000038919 */ /* 0x000ea20000008800 */
[----:B------:R-:W-:-:S04]  /*11590*/  @!P0 MOV R0, 0x400 ;  /* 0x0000040000008802 */ /* 0x000fc80000000f00 */
[----:B--2---:R-:W-:Y:S02]  /*115a0*/  @!P0 LEA R3, R3, R0, 0x18 ;  /* 0x0000000003038211 */ /* 0x004fe400078ec0ff */
[----:B------:R-:W2:Y:S04]  /*115b0*/  SHFL.IDX PT, R0, R28, RZ, 0x1f ;  /* 0x00001fff1c007589 */ /* 0x000ea800000e0000 */
[----:B------:R2:W-:Y:S02]  /*115c0*/  @!P0 STS [R3+0x19cd0], R28 ;  /* 0x019cd01c03008388 */ /* 0x0005e40000000800 */
[----:B--2---:R-:W-:Y:S01]  /*115d0*/  IMAD.MOV.U32 R28, RZ, RZ, R0 ;  /* 0x000000ffff1c7224 */ /* 0x004fe200078e0000 */
[----:B------:R-:W-:Y:S06]  /*115e0*/  BAR.ARV 0x5, 0x200 ;  /* 0x0148000000007b1d */ /* 0x000fec0000002000 */
.L_x_8761:
[----:B------:R-:W-:Y:S02]  /*115f0*/  ULDC UR4, c[0x0][0xda8] ;  /* 0x00036a0000047ab9 */ /* 0x000fe40000000800 */
[----:B---3--:R-:W-:-:S13]  /*11600*/  ISETP.GE.AND P0, PT, R28, UR4, PT ;  /* 0x000000041c007c0c */ /* 0x008fda000bf06270 */
[----:B------:R-:W-:Y:S05]  /*11610*/  @!P0 BRA `(.L_x_8762) ;  /* 0xffffffcc00a08947 */ /* 0x000fea000383ffff */
.L_x_8700:
[----:B--2---:R-:W2:Y:S01]  /*11620*/  LDL.LU R0, [R1] ;  /* 0x0000000001007983 */ /* 0x004ea20000300800 */
[----:B------:R-:W-:Y:S01]  /*11630*/  BSSY B0, `(.L_x_8763) ;  /* 0x000000b000007945 */ /* 0x000fe20003800000 */
[----:B------:R-:W3:Y:S01]  /*11640*/  S2R R5, SR_CgaCtaId ;  /* 0x0000000000057919 */ /* 0x000ee20000008800 */
[----:B--2---:R-:W-:-:S05]  /*11650*/  VIADD R0, R0, 0x1 ;  /* 0x0000000100007836 */ /* 0x004fca0000000000 */
[----:B------:R-:W-:-:S04]  /*11660*/  LEA.HI R2, R0, R0, RZ, 0x1 ;  /* 0x0000000000027211 */ /* 0x000fc800078f08ff */
[----:B------:R-:W-:Y:S02]  /*11670*/  LOP3.LUT R3, R2, 0xfffffffe, RZ, 0xc0, !PT ;  /* 0xfffffffe02037812 */ /* 0x000fe400078ec0ff */
[----:B------:R-:W-:-:S03]  /*11680*/  MOV R2, 0x400 ;  /* 0x0000040000027802 */ /* 0x000fc60000000f00 */
[----:B------:R-:W-:Y:S01]  /*11690*/  IMAD.IADD R0, R0, 0x1, -R3 ;  /* 0x0000000100007824 */ /* 0x000fe200078e0a03 */
[----:B---3--:R-:W-:-:S04]  /*116a0*/  LEA R6, R5, R2, 0x18 ;  /* 0x0000000205067211 */ /* 0x008fc800078ec0ff */
[----:B------:R-:W-:-:S04]  /*116b0*/  SHF.L.U32 R0, R0, 0x1f, RZ ;  /* 0x0000001f00007819 */ /* 0x000fc800000006ff */
[----:B------:R-:W2:Y:S02]  /*116c0*/  SYNCS.PHASECHK.TRANS64.TRYWAIT P0, [R6+URZ+0x19c20], R0 ;  /* 0x019c2000060075a7 */ /* 0x000ea4000800017f */
[----:B--2---:R-:W-:Y:S05]  /*116d0*/  @!P0 BRA `(.L_x_8764) ;  /* 0x00000008009c8947 */ /* 0x004fea0003800000 */
.L_x_8794:
[----:B------:R-:W-:Y:S05]  /*116e0*/  BSYNC B0 ;  /* 0x0000000000007941 */ /* 0x000fea0003800000 */
.L_x_8763:
[----:B------:R-:W-:-:S03]  /*116f0*/  UMOV UR4, 0xffffffff ;  /* 0xffffffff00047882 */ /* 0x000fc60000000000 */
[----:B------:R-:W-:Y:S05]  /*11700*/  BRA.DIV UR4, `(.L_x_8765) ;  /* 0x0000000a04a47947 */ /* 0x000fea000b800000 */
[----:B--2---:R-:W2:Y:S02]  /*11710*/  S2R R0, SR_TID.X ;  /* 0x0000000000007919 */ /* 0x004ea40000002100 */
[----:B--2---:R-:W-:-:S04]  /*11720*/  SHF.R.U32.HI R0, RZ, 0x5, R0 ;  /* 0x00000005ff007819 */ /* 0x004fc80000011600 */
[----:B------:R-:W-:-:S05]  /*11730*/  LOP3.LUT R0, R0, 0x3, RZ, 0xc0, !PT ;  /* 0x0000000300007812 */ /* 0x000fca00078ec0ff */
[----:B------:R2:W3:Y:S02]  /*11740*/  SHFL.IDX PT, R14, R0, RZ, 0x1f ;  /* 0x00001fff000e7589 */ /* 0x0004e400000e0000 */
.L_x_8797:
[----:B---3--:R-:W-:Y:S01]  /*11750*/  ISETP.NE.AND P0, PT, R14, RZ, PT ;  /* 0x000000ff0e00720c */ /* 0x008fe20003f05270 */
[----:B------:R-:W-:-:S12]  /*11760*/  BSSY B0, `(.L_x_8766) ;  /* 0x000002b000007945 */ /* 0x000fd80003800000 */
[----:B------:R-:W-:Y:S05]  /*11770*/  @P0 BRA `(.L_x_8767) ;  /* 0x0000000000a40947 */ /* 0x000fea0003800000 */
[----:B------:R-:W-:-:S03]  /*11780*/  UMOV UR4, 0xffffffff ;  /* 0xffffffff00047882 */ /* 0x000fc60000000000 */
[----:B------:R-:W-:Y:S05]  /*11790*/  BRA.DIV UR4, `(.L_x_8768) ;  /* 0x0000000a04b47947 */ /* 0x000fea000b800000 */
[----:B------:R-:W-:-:S13]  /*117a0*/  ELECT P6, URZ, PT ;  /* 0x00000000003f782f */ /* 0x000fda00038c0000 */
.L_x_8800:
[----:B------:R-:W-:Y:S05]  /*117b0*/  @!P6 BRA `(.L_x_8767) ;  /* 0x000000000094e947 */ /* 0x000fea0003800000 */
[----:B------:R-:W-:-:S06]  /*117c0*/  ULOP3.LUT UR4, UR46, 0x2, URZ, 0xfc, !UPT ;  /* 0x000000022e047892 */ /* 0x000fcc000f8efc3f */
[----:B--2---:R-:W-:-:S05]  /*117d0*/  IMAD.U32 R0, RZ, RZ, UR4 ;  /* 0x00000004ff007e24 */ /* 0x004fca000f8e00ff */
[----:B------:R-:W-:-:S13]  /*117e0*/  ISETP.NE.AND P0, PT, R0, 0x3, PT ;  /* 0x000000030000780c */ /* 0x000fda0003f05270 */
[----:B------:R-:W-:Y:S05]  /*117f0*/  @!P0 BRA `(.L_x_8769) ;  /* 0x0000000000048947 */ /* 0x000fea0003800000 */
[----:B------:R-:W-:Y:S01]  /*11800*/  BPT.TRAP 0x1 ;  /* 0x000000040000795c */ /* 0x000fe20000300000 */
.L_x_8769:
[----:B------:R-:W-:Y:S01]  /*11810*/  VIADD R0, R6, 0x19c40 ;  /* 0x00019c4006007836 */ /* 0x000fe20000000000 */
[----:B------:R-:W-:Y:S01]  /*11820*/  SHF.L.U32 R4, R22, 0x1f, RZ ;  /* 0x0000001f16047819 */ /* 0x000fe200000006ff */
[C---:B------:R-:W-:Y:S02]  /*11830*/  VIADD R2, R17.reuse, 0x1 ;  /* 0x0000000111027836 */ /* 0x040fe40000000000 */
[----:B------:R-:W-:-:S03]  /*11840*/  IMAD R5, R17, 0x8, R0 ;  /* 0x0000000811057824 */ /* 0x000fc600078e0200 */
[C---:B------:R-:W-:Y:S01]  /*11850*/  ISETP.NE.AND P2, PT, R2.reuse, 0x2, PT ;  /* 0x000000020200780c */ /* 0x040fe20003f45270 */
[----:B------:R-:W2:Y:S03]  /*11860*/  SYNCS.PHASECHK.TRANS64.TRYWAIT P1, [R5+URZ], R4 ;  /* 0x00000004050075a7 */ /* 0x000ea6000802017f */
[----:B------:R-:W-:Y:S02]  /*11870*/  SEL R3, RZ, 0x1, P2 ;  /* 0x00000001ff037807 */ /* 0x000fe40001000000 */
[----:B------:R-:W-:Y:S02]  /*11880*/  SEL R7, R2, RZ, P2 ;  /* 0x000000ff02077207 */ /* 0x000fe40001000000 */
[----:B------:R-:W-:-:S03]  /*11890*/  LOP3.LUT R3, R22, R3, RZ, 0x3c, !PT ;  /* 0x0000000316037212 */ /* 0x000fc600078e3cff */
[----:B-1----:R-:W-:Y:S01]  /*118a0*/  IMAD R9, R7, 0x8, R0 ;  /* 0x0000000807097824 */ /* 0x002fe200078e0200 */
[----:B------:R-:W-:Y:S01]  /*118b0*/  SHF.L.U32 R0, R3, 0x1f, RZ ;  /* 0x0000001f03007819 */ /* 0x000fe200000006ff */
[----:B--2---:R-:W-:Y:S06]  /*118c0*/  @!P1 BRA `(.L_x_8770) ;  /* 0x0000000800889947 */ /* 0x004fec0003800000 */
.L_x_8801:
[----:B------:R-:W2:Y:S02]  /*118d0*/  SYNCS.PHASECHK.TRANS64.TRYWAIT P1, [R9+URZ], R0 ;  /* 0x00000000090075a7 */ /* 0x000ea4000802017f */
[----:B--2---:R-:W-:Y:S05]  /*118e0*/  @!P1 BRA `(.L_x_8771) ;  /* 0x0000000800949947 */ /* 0x004fea0003800000 */
.L_x_8802:
[----:B------:R-:W-:Y:S05]  /*118f0*/  @!P0 BRA `(.L_x_8772) ;  /* 0x0000000000048947 */ /* 0x000fea0003800000 */
[----:B------:R-:W-:Y:S01]  /*11900*/  BPT.TRAP 0x1 ;  /* 0x000000040000795c */ /* 0x000fe20000300000 */
.L_x_8772:
[----:B------:R-:W-:-:S04]  /*11910*/  IMAD R17, R17, 0x8, R6 ;  /* 0x0000000811117824 */ /* 0x000fc800078e0206 */
[----:B------:R-:W3:Y:S02]  /*11920*/  SYNCS.PHASECHK.TRANS64.TRYWAIT P1, [R17+URZ+0x19c60], R4 ;  /* 0x019c6004110075a7 */ /* 0x000ee4000802017f */
[----:B---3--:R-:W-:Y:S05]  /*11930*/  @!P1 BRA `(.L_x_8773) ;  /* 0x0000000800949947 */ /* 0x008fea0003800000 */
.L_x_8803:
[----:B------:R-:W-:Y:S05]  /*11940*/  @!P0 BRA `(.L_x_8774) ;  /* 0x0000000000048947 */ /* 0x000fea0003800000 */
[----:B------:R-:W-:Y:S01]  /*11950*/  BPT.TRAP 0x1 ;  /* 0x000000040000795c */ /* 0x000fe20000300000 */
.L_x_8774:
[----:B------:R-:W-:-:S04]  /*11960*/  IMAD R7, R7, 0x8, R6 ;  /* 0x0000000807077824 */ /* 0x000fc800078e0206 */
[----:B------:R-:W4:Y:S02]  /*11970*/  SYNCS.PHASECHK.TRANS64.TRYWAIT P1, [R7+URZ+0x19c60], R0 ;  /* 0x019c6000070075a7 */ /* 0x000f24000802017f */
[----:B----4-:R-:W-:Y:S05]  /*11980*/  @!P1 BRA `(.L_x_8775) ;  /* 0x0000000800949947 */ /* 0x010fea0003800000 */
.L_x_8804:
[----:B------:R-:W-:Y:S05]  /*11990*/  @!P0 BRA `(.L_x_8776) ;  /* 0x0000000000048947 */ /* 0x000fea0003800000 */
[----:B------:R-:W-:Y:S01]  /*119a0*/  BPT.TRAP 0x1 ;  /* 0x000000040000795c */ /* 0x000fe20000300000 */
.L_x_8776:
[----:B------:R-:W5:Y:S02]  /*119b0*/  SYNCS.PHASECHK.TRANS64.TRYWAIT P0, [R17+URZ+0x19c80], R4 ;  /* 0x019c8004110075a7 */ /* 0x000f64000800017f */
[----:B-----5:R-:W-:Y:S05]  /*119c0*/  @!P0 BRA `(.L_x_8777) ;  /* 0x0000000800988947 */ /* 0x020fea0003800000 */
.L_x_8778:
[----:B------:R1:W1:Y:S02]  /*119d0*/  SYNCS.PHASECHK.TRANS64.TRYWAIT P0, [R7+URZ+0x19c80], R0 ;  /* 0x019c8000070075a7 */ /* 0x000264000800017f */
[----:B-1----:R-:W-:Y:S05]  /*119e0*/  @!P0 NANOSLEEP.SYNCS 0x989680 ;  /* 0x009896800000895d */ /* 0x002fea0003900000 */
[----:B------:R-:W1:Y:S02]  /*119f0*/  @!P0 SYNCS.PHASECHK.TRANS64 P0, [R7+URZ+0x19c80], R0 ;  /* 0x019c8000070085a7 */ /* 0x000e64000800007f */
[----:B-1----:R-:W-:Y:S05]  /*11a00*/  @!P0 BRA `(.L_x_8778) ;  /* 0xfffffffc00f08947 */ /* 0x002fea000383ffff */
.L_x_8767:
[----:B------:R-:W-:Y:S05]  /*11a10*/  BSYNC B0 ;  /* 0x0000000000007941 */ /* 0x000fea0003800000 */
.L_x_8766:
[----:B------:R-:W-:Y:S05]  /*11a20*/  EXIT ;  /* 0x000000000000794d */ /* 0x000fea0003800000 */
.L_x_8617:
[----:B-1----:R-:W-:-:S04]  /*11a30*/  IMAD.U32 R3, RZ, RZ, UR47 ;  /* 0x0000002fff037e24 */ /* 0x002fc8000f8e00ff */
[----:B------:R1:W2:Y:S03]  /*11a40*/  SYNCS.PHASECHK.TRANS64.TRYWAIT P1, [R3+URZ+0x19c00], R0 ;  /* 0x019c0000030075a7 */ /* 0x0002a6000802017f */
[----:B--2---:R-:W-:Y:S05]  /*11a50*/  @!P1 NANOSLEEP.SYNCS 0x989680 ;  /* 0x009896800000995d */ /* 0x004fea0003900000 */
[----:B------:R-:W2:Y:S02]  /*11a60*/  @!P1 SYNCS.PHASECHK.TRANS64 P1, [R3+URZ+0x19c00], R0 ;  /* 0x019c0000030095a7 */ /* 0x000ea4000802007f */
[----:B--2---:R-:W-:Y:S05]  /*11a70*/  @!P1 BRA `(.L_x_8617) ;  /* 0xfffffffc00ec9947 */ /* 0x004fea000383ffff */
[----:B------:R-:W-:Y:S05]  /*11a80*/  BRA `(.L_x_8779) ;  /* 0xffffff00008c7947 */ /* 0x000fea000383ffff */
.L_x_8621:
[----:B--2---:R2:W3:Y:S02]  /*11a90*/  SYNCS.PHASECHK.TRANS64.TRYWAIT P2, [R5+URZ+0x19c30], R0 ;  /* 0x019c3000050075a7 */ /* 0x0044e4000804017f */
[----:B---3--:R-:W-:Y:S05]  /*11aa0*/  @!P2 NANOSLEEP.SYNCS 0x989680 ;  /* 0x009896800000a95d */ /* 0x008fea0003900000 */
[----:B------:R-:W3:Y:S02]  /*11ab0*/  @!P2 SYNCS.PHASECHK.TRANS64 P2, [R5+URZ+0x19c30], R0 ;  /* 0x019c30000500a5a7 */ /* 0x000ee4000804007f */
[----:B---3--:R-:W-:Y:S05]  /*11ac0*/  @!P2 BRA `(.L_x_8621) ;  /* 0xfffffffc00f0a947 */ /* 0x008fea000383ffff */
[----:B------:R-:W-:Y:S05]  /*11ad0*/  BRA `(.L_x_8620) ;  /* 0xffffff0000b07947 */ /* 0x000fea000383ffff */
.L_x_8637:
[----:B--2---:R-:W-:-:S04]  /*11ae0*/  IMAD.U32 R9, RZ, RZ, UR25 ;  /* 0x00000019ff097e24 */ /* 0x004fc8000f8e00ff */
[----:B------:R2:W3:Y:S03]  /*11af0*/  SYNCS.PHASECHK.TRANS64.TRYWAIT P2, [R9+URZ+0x19c30], R8 ;  /* 0x019c3008090075a7 */ /* 0x0004e6000804017f */
[----:B---3--:R-:W-:Y:S05]  /*11b00*/  @!P2 NANOSLEEP.SYNCS 0x989680 ;  /* 0x009896800000a95d */ /* 0x008fea0003900000 */
[----:B------:R-:W3:Y:S02]  /*11b10*/  @!P2 SYNCS.PHASECHK.TRANS64 P2, [R9+URZ+0x19c30], R8 ;  /* 0x019c30080900a5a7 */ /* 0x000ee4000804007f */
[----:B---3--:R-:W-:Y:S05]  /*11b20*/  @!P2 BRA `(.L_x_8637) ;  /* 0xfffffffc00eca947 */ /* 0x008fea000383ffff */
[----:B------:R-:W-:Y:S05]  /*11b30*/  BRA `(.L_x_8636) ;  /* 0xffffff3000e87947 */ /* 0x000fea000383ffff */
.L_x_8641:
[----:B--2---:R-:W-:-:S04]  /*11b40*/  IMAD.U32 R9, RZ, RZ, UR11 ;  /* 0x0000000bff097e24 */ /* 0x004fc8000f8e00ff */
[----:B------:R2:W3:Y:S03]  /*11b50*/  SYNCS.PHASECHK.TRANS64.TRYWAIT P2, [R9+URZ+0x19c50], R8 ;  /* 0x019c5008090075a7 */ /* 0x0004e6000804017f */
[----:B---3--:R-:W-:Y:S05]  /*11b60*/  @!P2 NANOSLEEP.SYNCS 0x989680 ;  /* 0x009896800000a95d */ /* 0x008fea0003900000 */
[----:B------:R-:W3:Y:S02]  /*11b70*/  @!P2 SYNCS.PHASECHK.TRANS64 P2, [R9+URZ+0x19c50], R8 ;  /* 0x019c50080900a5a7 */ /* 0x000ee4000804007f */
[----:B---3--:R-:W-:Y:S05]  /*11b80*/  @!P2 BRA `(.L_x_8641) ;  /* 0xfffffffc00eca947 */ /* 0x008fea000383ffff */
[----:B------:R-:W-:Y:S05]  /*11b90*/  BRA `(.L_x_8640) ;  /* 0xffffff3400387947 */ /* 0x000fea000383ffff */
.L_x_8659:
[----:B--2---:R-:W-:-:S04]  /*11ba0*/  IMAD.U32 R13, RZ, RZ, UR20 ;  /* 0x00000014ff0d7e24 */ /* 0x004fc8000f8e00ff */
[----:B------:R2:W3:Y:S03]  /*11bb0*/  SYNCS.PHASECHK.TRANS64.TRYWAIT P2, [R13+URZ+0x19c30], R0 ;  /* 0x019c30000d0075a7 */ /* 0x0004e6000804017f */
[----:B---3--:R-:W-:Y:S05]  /*11bc0*/  @!P2 NANOSLEEP.SYNCS 0x989680 ;  /* 0x009896800000a95d */ /* 0x008fea0003900000 */
[----:B------:R-:W3:Y:S02]  /*11bd0*/  @!P2 SYNCS.PHASECHK.TRANS64 P2, [R13+URZ+0x19c30], R0 ;  /* 0x019c30000d00a5a7 */ /* 0x000ee4000804007f */
[----:B---3--:R-:W-:Y:S05]  /*11be0*/  @!P2 BRA `(.L_x_8659) ;  /* 0xfffffffc00eca947 */ /* 0x008fea000383ffff */
[----:B------:R-:W-:Y:S05]  /*11bf0*/  BRA `(.L_x_8658) ;  /* 0xffffff6000387947 */ /* 0x000fea000383ffff */
.L_x_8663:
[----:B--2---:R-:W-:-:S04]  /*11c00*/  IMAD.U32 R13, RZ, RZ, UR11 ;  /* 0x0000000bff0d7e24 */ /* 0x004fc8000f8e00ff */
[----:B------:R2:W3:Y:S03]  /*11c10*/  SYNCS.PHASECHK.TRANS64.TRYWAIT P2, [R13+URZ+0x19c50], R0 ;  /* 0x019c50000d0075a7 */ /* 0x0004e6000804017f */
[----:B---3--:R-:W-:Y:S05]  /*11c20*/  @!P2 NANOSLEEP.SYNCS 0x989680 ;  /* 0x009896800000a95d */ /* 0x008fea0003900000 */
[----:B------:R-:W3:Y:S02]  /*11c30*/  @!P2 SYNCS.PHASECHK.TRANS64 P2, [R13+URZ+0x19c50], R0 ;  /* 0x019c50000d00a5a7 */ /* 0x000ee4000804007f */
[----:B---3--:R-:W-:Y:S05]  /*11c40*/  @!P2 BRA `(.L_x_8663) ;  /* 0xfffffffc00eca947 */ /* 0x008fea000383ffff */
[----:B------:R-:W-:Y:S05]  /*11c50*/  BRA `(.L_x_8662) ;  /* 0xffffff6000887947 */ /* 0x000fea000383ffff */
.L_x_8670:
[----:B--2---:R-:W-:-:S04]  /*11c60*/  IMAD.U32 R11, RZ, RZ, UR24 ;  /* 0x00000018ff0b7e24 */ /* 0x004fc8000f8e00ff */
[----:B------:R2:W3:Y:S03]  /*11c70*/  SYNCS.PHASECHK.TRANS64.TRYWAIT P2, [R11+URZ+0x19c30], R0 ;  /* 0x019c30000b0075a7 */ /* 0x0004e6000804017f */
[----:B---3--:R-:W-:Y:S05]  /*11c80*/  @!P2 NANOSLEEP.SYNCS 0x989680 ;  /* 0x009896800000a95d */ /* 0x008fea0003900000 */
[----:B------:R-:W3:Y:S02]  /*11c90*/  @!P2 SYNCS.PHASECHK.TRANS64 P2, [R11+URZ+0x19c30], R0 ;  /* 0x019c30000b00a5a7 */ /* 0x000ee4000804007f */
[----:B---3--:R-:W-:Y:S05]  /*11ca0*/  @!P2 BRA `(.L_x_8670) ;  /* 0xfffffffc00eca947 */ /* 0x008fea000383ffff */
[----:B------:R-:W-:Y:S05]  /*11cb0*/  BRA `(.L_x_8669) ;  /* 0xffffff7c00107947 */ /* 0x000fea000383ffff */
.L_x_8674:
[----:B--2---:R-:W-:-:S04]  /*11cc0*/  IMAD.U32 R11, RZ, RZ, UR11 ;  /* 0x0000000bff0b7e24 */ /* 0x004fc8000f8e00ff */
[----:B------:R2:W3:Y:S03]  /*11cd0*/  SYNCS.PHASECHK.TRANS64.TRYWAIT P2, [R11+URZ+0x19c50], R0 ;  /* 0x019c50000b0075a7 */ /* 0x0004e6000804017f */
[----:B---3--:R-:W-:Y:S05]  /*11ce0*/  @!P2 NANOSLEEP.SYNCS 0x989680 ;  /* 0x009896800000a95d */ /* 0x008fea0003900000 */
[----:B------:R-:W3:Y:S02]  /*11cf0*/  @!P2 SYNCS.PHASECHK.TRANS64 P2, [R11+URZ+0x19c50], R0 ;  /* 0x019c50000b00a5a7 */ /* 0x000ee4000804007f */
[----:B---3--:R-:W-:Y:S05]  /*11d00*/  @!P2 BRA `(.L_x_8674) ;  /* 0xfffffffc00eca947 */ /* 0x008fea000383ffff */
[----:B------:R-:W-:Y:S05]  /*11d10*/  BRA `(.L_x_8673) ;  /* 0xffffff7c00607947 */ /* 0x000fea000383ffff */
.L_x_8688:
[----:B--2---:R-:W-:-:S04]  /*11d20*/  IMAD.U32 R6, RZ, RZ, UR14 ;  /* 0x0000000eff067e24 */ /* 0x004fc8000f8e00ff */
[----:B------:R2:W3:Y:S03]  /*11d30*/  SYNCS.PHASECHK.TRANS64.TRYWAIT P1, [R6+URZ+0x19c50], R3 ;  /* 0x019c5003060075a7 */ /* 0x0004e6000802017f */
[----:B---3--:R-:W-:Y:S05]  /*11d40*/  @!P1 NANOSLEEP.SYNCS 0x989680 ;  /* 0x009896800000995d */ /* 0x008fea0003900000 */
[----:B------:R-:W3:Y:S02]  /*11d50*/  @!P1 SYNCS.PHASECHK.TRANS64 P1, [R6+URZ+0x19c50], R3 ;  /* 0x019c5003060095a7 */ /* 0x000ee4000802007f */
[----:B---3--:R-:W-:Y:S05]  /*11d60*/  @!P1 BRA `(.L_x_8688) ;  /* 0xfffffffc00ec9947 */ /* 0x008fea000383ffff */
[----:B------:R-:W-:Y:S05]  /*11d70*/  BRA `(.L_x_8687) ;  /* 0xffffffa400ac7947 */ /* 0x000fea000383ffff */
.L_x_8716:
[----:B------:R-:W-:Y:S02]  /*11d80*/  IMAD.MOV.U32 R13, RZ, RZ, R4 ;  /* 0x000000ffff0d7224 */ /* 0x000fe400078e0004 */
[----:B------:R-:W-:Y:S02]  /*11d90*/  IMAD.MOV.U32 R12, RZ, RZ, RZ ;  /* 0x000000ffff0c7224 */ /* 0x000fe400078e00ff */
[----:B------:R-:W-:Y:S02]  /*11da0*/  IMAD.MOV.U32 R11, RZ, RZ, 0x1f ;  /* 0x0000001fff0b7424 */ /* 0x000fe400078e00ff */
[----:B------:R-:W-:-:S07]  /*11db0*/  IMAD.MOV.U32 R15, RZ, RZ, -0x1 ;  /* 0xffffffffff0f7424 */ /* 0x000fce00078e00ff */
[----:B------:R-:W-:Y:S05]  /*11dc0*/  WARPSYNC.COLLECTIVE R15, `(.L_x_8780) ;  /* 0x000000000f087348 */ /* 0x000fea0003c00000 */
[----:B------:R1:W2:Y:S02]  /*11dd0*/  SHFL.IDX P6, R14, R13, R12, R11 ;  /* 0x0000000c0d0e7389 */ /* 0x0002a400000c000b */
[----:B-12---:R-:W-:Y:S01]  /*11de0*/  ENDCOLLECTIVE ;  /* 0x000000000000791b */ /* 0x006fe20003800000 */
.L_x_8780:
[----:B------:R-:W-:Y:S05]  /*11df0*/  BRA `(.L_x_8781) ;  /* 0xffffffd400b47947 */ /* 0x000fea000383ffff */
.L_x_8718:
[----:B------:R-:W-:Y:S01]  /*11e00*/  BSSY B0, `(.L_x_8782) ;  /* 0x0000006000007945 */ /* 0x000fe20003800000 */
[----:B------:R-:W-:-:S07]  /*11e10*/  IMAD.MOV.U32 R15, RZ, RZ, -0x1 ;  /* 0xffffffffff0f7424 */ /* 0x000fce00078e00ff */
[----:B-1----:R-:W-:Y:S05]  /*11e20*/  WARPSYNC.COLLECTIVE R15, `(.L_x_8783) ;  /* 0x000000000f0c7348 */ /* 0x002fea0003c00000 */
[----:B------:R-:W-:Y:S02]  /*11e30*/  ELECT P6, UR62, PT ;  /* 0x00000000003e782f */ /* 0x000fe400038c0000 */
[----:B------:R-:W-:Y:S01]  /*11e40*/  MOV R14, UR62 ;  /* 0x0000003e000e7c02 */ /* 0x000fe20008000f00 */
[----:B-1----:R-:W-:Y:S10]  /*11e50*/  ENDCOLLECTIVE ;  /* 0x000000000000791b */ /* 0x002ff40003800000 */
.L_x_8783:
[----:B------:R-:W-:Y:S05]  /*11e60*/  BSYNC B0 ;  /* 0x0000000000007941 */ /* 0x000fea0003800000 */
.L_x_8782:
[----:B------:R-:W-:Y:S05]  /*11e70*/  BRA `(.L_x_8784) ;  /* 0xffffffd400b47947 */ /* 0x000fea000383ffff */
.L_x_8721:
[----:B--2---:R2:W3:Y:S02]  /*11e80*/  SYNCS.PHASECHK.TRANS64.TRYWAIT P3, [R5+URZ+0x19c80], R2 ;  /* 0x019c8002050075a7 */ /* 0x0044e4000806017f */
[----:B---3--:R-:W-:Y:S05]  /*11e90*/  @!P3 NANOSLEEP.SYNCS 0x989680 ;  /* 0x009896800000b95d */ /* 0x008fea0003900000 */
[----:B------:R-:W3:Y:S02]  /*11ea0*/  @!P3 SYNCS.PHASECHK.TRANS64 P3, [R5+URZ+0x19c80], R2 ;  /* 0x019c80020500b5a7 */ /* 0x000ee4000806007f */
[----:B---3--:R-:W-:Y:S05]  /*11eb0*/  @!P3 BRA `(.L_x_8721) ;  /* 0xfffffffc00f0b947 */ /* 0x008fea000383ffff */
[----:B------:R-:W-:Y:S05]  /*11ec0*/  BRA `(.L_x_8785) ;  /* 0xffffffd800087947 */ /* 0x000fea000383ffff */
.L_x_8723:
[----:B---3--:R3:W4:Y:S02]  /*11ed0*/  SYNCS.PHASECHK.TRANS64.TRYWAIT P3, [R5+URZ+0x19c40], R2 ;  /* 0x019c4002050075a7 */ /* 0x008724000806017f */
[----:B----4-:R-:W-:Y:S05]  /*11ee0*/  @!P3 NANOSLEEP.SYNCS 0x989680 ;  /* 0x009896800000b95d */ /* 0x010fea0003900000 */
[----:B------:R-:W4:Y:S02]  /*11ef0*/  @!P3 SYNCS.PHASECHK.TRANS64 P3, [R5+URZ+0x19c40], R2 ;  /* 0x019c40020500b5a7 */ /* 0x000f24000806007f */
[----:B----4-:R-:W-:Y:S05]  /*11f00*/  @!P3 BRA `(.L_x_8723) ;  /* 0xfffffffc00f0b947 */ /* 0x010fea000383ffff */
[----:B------:R-:W-:Y:S05]  /*11f10*/  BRA `(.L_x_8786) ;  /* 0xffffffd800807947 */ /* 0x000fea000383ffff */
.L_x_8726:
[----:B--2---:R2:W3:Y:S02]  /*11f20*/  SYNCS.PHASECHK.TRANS64.TRYWAIT P0, [R27+URZ+0x19c20], R2 ;  /* 0x019c20021b0075a7 */ /* 0x0044e4000800017f */
[----:B---3--:R-:W-:Y:S05]  /*11f30*/  @!P0 NANOSLEEP.SYNCS 0x989680 ;  /* 0x009896800000895d */ /* 0x008fea0003900000 */
[----:B------:R-:W3:Y:S02]  /*11f40*/  @!P0 SYNCS.PHASECHK.TRANS64 P0, [R27+URZ+0x19c20], R2 ;  /* 0x019c20021b0085a7 */ /* 0x000ee4000800007f */
[----:B---3--:R-:W-:Y:S05]  /*11f50*/  @!P0 BRA `(.L_x_8726) ;  /* 0xfffffffc00f08947 */ /* 0x008fea000383ffff */
[----:B------:R-:W-:Y:S05]  /*11f60*/  BRA `(.L_x_8787) ;  /* 0xffffffdc00907947 */ /* 0x000fea000383ffff */
.L_x_8732:
[----:B-1----:R1:W2:Y:S02]  /*11f70*/  SYNCS.PHASECHK.TRANS64.TRYWAIT P0, [R10+URZ+0x19c80], R4 ;  /* 0x019c80040a0075a7 */ /* 0x0022a4000800017f */
[----:B--2---:R-:W-:Y:S05]  /*11f80*/  @!P0 NANOSLEEP.SYNCS 0x989680 ;  /* 0x009896800000895d */ /* 0x004fea0003900000 */
[----:B------:R-:W2:Y:S02]  /*11f90*/  @!P0 SYNCS.PHASECHK.TRANS64 P0, [R10+URZ+0x19c80], R4 ;  /* 0x019c80040a0085a7 */ /* 0x000ea4000800007f */
[----:B--2---:R-:W-:Y:S05]  /*11fa0*/  @!P0 BRA `(.L_x_8732) ;  /* 0xfffffffc00f08947 */ /* 0x004fea000383ffff */
[----:B------:R-:W-:Y:S05]  /*11fb0*/  BRA `(.L_x_8788) ;  /* 0xffffffe000307947 */ /* 0x000fea000383ffff */
.L_x_8739:
[----:B--2---:R2:W3:Y:S02]  /*11fc0*/  SYNCS.PHASECHK.TRANS64.TRYWAIT P0, [R10+URZ+0x19c40], R4 ;  /* 0x019c40040a0075a7 */ /* 0x0044e4000800017f */
[----:B---3--:R-:W-:Y:S05]  /*11fd0*/  @!P0 NANOSLEEP.SYNCS 0x989680 ;  /* 0x009896800000895d */ /* 0x008fea0003900000 */
[----:B------:R-:W3:Y:S02]  /*11fe0*/  @!P0 SYNCS.PHASECHK.TRANS64 P0, [R10+URZ+0x19c40], R4 ;  /* 0x019c40040a0085a7 */ /* 0x000ee4000800007f */
[----:B---3--:R-:W-:Y:S05]  /*11ff0*/  @!P0 BRA `(.L_x_8739) ;  /* 0xfffffffc00f08947 */ /* 0x008fea000383ffff */
[----:B------:R-:W-:Y:S05]  /*12000*/  BRA `(.L_x_8789) ;  /* 0xffffffe400287947 */ /* 0x000fea000383ffff */
.L_x_8747:
[----:B-1----:R1:W2:Y:S02]  /*12010*/  SYNCS.PHASECHK.TRANS64.TRYWAIT P3, [R12+URZ+0x19c70], R5 ;  /* 0x019c70050c0075a7 */ /* 0x0022a4000806017f */
[----:B--2---:R-:W-:Y:S05]  /*12020*/  @!P3 NANOSLEEP.SYNCS 0x989680 ;  /* 0x009896800000b95d */ /* 0x004fea0003900000 */
[----:B------:R-:W2:Y:S02]  /*12030*/  @!P3 SYNCS.PHASECHK.TRANS64 P3, [R12+URZ+0x19c70], R5 ;  /* 0x019c70050c00b5a7 */ /* 0x000ea4000806007f */
[----:B--2---:R-:W-:Y:S05]  /*12040*/  @!P3 BRA `(.L_x_8747) ;  /* 0xfffffffc00f0b947 */ /* 0x004fea000383ffff */
[----:B------:R-:W-:Y:S05]  /*12050*/  BRA `(.L_x_8790) ;  /* 0xffffffe8003c7947 */ /* 0x000fea000383ffff */
.L_x_8749:
[----:B-1----:R1:W2:Y:S02]  /*12060*/  SYNCS.PHASECHK.TRANS64.TRYWAIT P3, [R12+URZ+0x19c60], R5 ;  /* 0x019c60050c0075a7 */ /* 0x0022a4000806017f */
[----:B--2---:R-:W-:Y:S05]  /*12070*/  @!P3 NANOSLEEP.SYNCS 0x989680 ;  /* 0x009896800000b95d */ /* 0x004fea0003900000 */
[----:B------:R-:W2:Y:S02]  /*12080*/  @!P3 SYNCS.PHASECHK.TRANS64 P3, [R12+URZ+0x19c60], R5 ;  /* 0x019c60050c00b5a7 */ /* 0x000ea4000806007f */
[----:B--2---:R-:W-:Y:S05]  /*12090*/  @!P3 BRA `(.L_x_8749) ;  /* 0xfffffffc00f0b947 */ /* 0x004fea000383ffff */
[----:B------:R-:W-:Y:S05]  /*120a0*/  BRA `(.L_x_8791) ;  /* 0xffffffe800447947 */ /* 0x000fea000383ffff */
.L_x_8756:
[----:B--2---:R2:W3:Y:S02]  /*120b0*/  SYNCS.PHASECHK.TRANS64.TRYWAIT P0, [R2+URZ+0x19c70], R3 ;  /* 0x019c7003020075a7 */ /* 0x0044e4000800017f */
[----:B---3--:R-:W-:Y:S05]  /*120c0*/  @!P0 NANOSLEEP.SYNCS 0x989680 ;  /* 0x009896800000895d */ /* 0x008fea0003900000 */
[----:B------:R-:W3:Y:S02]  /*120d0*/  @!P0 SYNCS.PHASECHK.TRANS64 P0, [R2+URZ+0x19c70], R3 ;  /* 0x019c7003020085a7 */ /* 0x000ee4000800007f */
[----:B---3--:R-:W-:Y:S05]  /*120e0*/  @!P0 BRA `(.L_x_8756) ;  /* 0xfffffffc00f08947 */ /* 0x008fea000383ffff */
[----:B------:R-:W-:Y:S05]  /*120f0*/  BRA `(.L_x_8792) ;  /* 0xffffffec00b47947 */ /* 0x000fea000383ffff */
.L_x_8758:
[----:B--2---:R2:W3:Y:S02]  /*12100*/  SYNCS.PHASECHK.TRANS64.TRYWAIT P0, [R2+URZ+0x19c60], R3 ;  /* 0x019c6003020075a7 */ /* 0x0044e4000800017f */
[----:B---3--:R-:W-:Y:S05]  /*12110*/  @!P0 NANOSLEEP.SYNCS 0x989680 ;  /* 0x009896800000895d */ /* 0x008fea0003900000 */
[----:B------:R-:W3:Y:S02]  /*12120*/  @!P0 SYNCS.PHASECHK.TRANS64 P0, [R2+URZ+0x19c60], R3 ;  /* 0x019c6003020085a7 */ /* 0x000ee4000800007f */
[----:B---3--:R-:W-:Y:S05]  /*12130*/  @!P0 BRA `(.L_x_8758) ;  /* 0xfffffffc00f08947 */ /* 0x008fea000383ffff */
[----:B------:R-:W-:Y:S05]  /*12140*/  BRA `(.L_x_8793) ;  /* 0xffffffec00bc7947 */ /* 0x000fea000383ffff */
.L_x_8764:
[----:B--2---:R2:W3:Y:S02]  /*12150*/  SYNCS.PHASECHK.TRANS64.TRYWAIT P0, [R6+URZ+0x19c20], R0 ;  /* 0x019c2000060075a7 */ /* 0x0044e4000800017f */
[----:B---3--:R-:W-:Y:S05]  /*12160*/  @!P0 NANOSLEEP.SYNCS 0x989680 ;  /* 0x009896800000895d */ /* 0x008fea0003900000 */
[----:B------:R-:W3:Y:S02]  /*12170*/  @!P0 SYNCS.PHASECHK.TRANS64 P0, [R6+URZ+0x19c20], R0 ;  /* 0x019c2000060085a7 */ /* 0x000ee4000800007f */
[----:B---3--:R-:W-:Y:S05]  /*12180*/  @!P0 BRA `(.L_x_8764) ;  /* 0xfffffffc00f08947 */ /* 0x008fea000383ffff */
[----:B------:R-:W-:Y:S05]  /*12190*/  BRA `(.L_x_8794) ;  /* 0xfffffff400507947 */ /* 0x000fea000383ffff */
.L_x_8765:
[----:B------:R-:W3:Y:S01]  /*121a0*/  S2R R2, SR_TID.X ;  /* 0x0000000000027919 */ /* 0x000ee20000002100 */
[----:B------:R-:W-:Y:S01]  /*121b0*/  BSSY B0, `(.L_x_8795) ;  /* 0x000000a000007945 */ /* 0x000fe20003800000 */
[----:B------:R-:W-:Y:S02]  /*121c0*/  IMAD.MOV.U32 R12, RZ, RZ, RZ ;  /* 0x000000ffff0c7224 */ /* 0x000fe400078e00ff */
[----:B-1----:R-:W-:Y:S02]  /*121d0*/  IMAD.MOV.U32 R11, RZ, RZ, 0x1f ;  /* 0x0000001fff0b7424 */ /* 0x002fe400078e00ff */
[----:B------:R-:W-:Y:S01]  /*121e0*/  IMAD.MOV.U32 R15, RZ, RZ, -0x1 ;  /* 0xffffffffff0f7424 */ /* 0x000fe200078e00ff */
[----:B---3--:R-:W-:-:S04]  /*121f0*/  SHF.R.U32.HI R2, RZ, 0x5, R2 ;  /* 0x00000005ff027819 */ /* 0x008fc80000011602 */
[----:B------:R-:W-:-:S05]  /*12200*/  LOP3.LUT R2, R2, 0x3, RZ, 0xc0, !PT ;  /* 0x0000000302027812 */ /* 0x000fca00078ec0ff */
[----:B------:R-:W-:-:S07]  /*12210*/  IMAD.MOV.U32 R13, RZ, RZ, R2 ;  /* 0x000000ffff0d7224 */ /* 0x000fce00078e0002 */
[----:B--2---:R-:W-:Y:S05]  /*12220*/  WARPSYNC.COLLECTIVE R15, `(.L_x_8796) ;  /* 0x000000000f087348 */ /* 0x004fea0003c00000 */
[----:B------:R1:W3:Y:S02]  /*12230*/  SHFL.IDX P6, R14, R13, R12, R11 ;  /* 0x0000000c0d0e7389 */ /* 0x0002e400000c000b */
[----:B-123--:R-:W-:Y:S01]  /*12240*/  ENDCOLLECTIVE ;  /* 0x000000000000791b */ /* 0x00efe20003800000 */
.L_x_8796:
[----:B------:R-:W-:Y:S05]  /*12250*/  BSYNC B0 ;  /* 0x0000000000007941 */ /* 0x000fea0003800000 */
.L_x_8795:
[----:B------:R-:W-:Y:S05]  /*12260*/  BRA `(.L_x_8797) ;  /* 0xfffffff400387947 */ /* 0x000fea000383ffff */
.L_x_8768:
[----:B------:R-:W-:Y:S01]  /*12270*/  BSSY B1, `(.L_x_8798) ;  /* 0x0000006000017945 */ /* 0x000fe20003800000 */
[----:B------:R-:W-:-:S07]  /*12280*/  IMAD.MOV.U32 R15, RZ, RZ, -0x1 ;  /* 0xffffffffff0f7424 */ /* 0x000fce00078e00ff */
[----:B-12---:R-:W-:Y:S05]  /*12290*/  WARPSYNC.COLLECTIVE R15, `(.L_x_8799) ;  /* 0x000000000f0c7348 */ /* 0x006fea0003c00000 */
[----:B------:R-:W-:Y:S02]  /*122a0*/  ELECT P6, UR62, PT ;  /* 0x00000000003e782f */ /* 0x000fe400038c0000 */
[----:B------:R-:W-:Y:S01]  /*122b0*/  MOV R14, UR62 ;  /* 0x0000003e000e7c02 */ /* 0x000fe20008000f00 */
[----:B-12---:R-:W-:Y:S10]  /*122c0*/  ENDCOLLECTIVE ;  /* 0x000000000000791b */ /* 0x006ff40003800000 */
.L_x_8799:
[----:B------:R-:W-:Y:S05]  /*122d0*/  BSYNC B1 ;  /* 0x0000000000017941 */ /* 0x000fea0003800000 */
.L_x_8798:
[----:B------:R-:W-:Y:S05]  /*122e0*/  BRA `(.L_x_8800) ;  /* 0xfffffff400307947 */ /* 0x000fea000383ffff */
.L_x_8770:
[----:B-1----:R1:W2:Y:S02]  /*122f0*/  SYNCS.PHASECHK.TRANS64.TRYWAIT P1, [R5+URZ], R4 ;  /* 0x00000004050075a7 */ /* 0x0022a4000802017f */
[----:B--2---:R-:W-:Y:S05]  /*12300*/  @!P1 NANOSLEEP.SYNCS 0x989680 ;  /* 0x009896800000995d */ /* 0x004fea0003900000 */
[----:B------:R-:W2:Y:S02]  /*12310*/  @!P1 SYNCS.PHASECHK.TRANS64 P1, [R5+URZ], R4 ;  /* 0x00000004050095a7 */ /* 0x000ea4000802007f */
[----:B--2---:R-:W-:Y:S05]  /*12320*/  @!P1 BRA `(.L_x_8770) ;  /* 0xfffffffc00f09947 */ /* 0x004fea000383ffff */
[----:B------:R-:W-:Y:S05]  /*12330*/  BRA `(.L_x_8801) ;  /* 0xfffffff400647947 */ /* 0x000fea000383ffff */
.L_x_8771:
[----:B--2---:R2:W3:Y:S02]  /*12340*/  SYNCS.PHASECHK.TRANS64.TRYWAIT P1, [R9+URZ], R0 ;  /* 0x00000000090075a7 */ /* 0x0044e4000802017f */
[----:B---3--:R-:W-:Y:S05]  /*12350*/  @!P1 NANOSLEEP.SYNCS 0x989680 ;  /* 0x009896800000995d */ /* 0x008fea0003900000 */
[----:B------:R-:W3:Y:S02]  /*12360*/  @!P1 SYNCS.PHASECHK.TRANS64 P1, [R9+URZ], R0 ;  /* 0x00000000090095a7 */ /* 0x000ee4000802007f */
[----:B---3--:R-:W-:Y:S05]  /*12370*/  @!P1 BRA `(.L_x_8771) ;  /* 0xfffffffc00f09947 */ /* 0x008fea000383ffff */
[----:B------:R-:W-:Y:S05]  /*12380*/  BRA `(.L_x_8802) ;  /* 0xfffffff400587947 */ /* 0x000fea000383ffff */
.L_x_8773:
[----:B---3--:R3:W4:Y:S02]  /*12390*/  SYNCS.PHASECHK.TRANS64.TRYWAIT P1, [R17+URZ+0x19c60], R4 ;  /* 0x019c6004110075a7 */ /* 0x008724000802017f */
[----:B----4-:R-:W-:Y:S05]  /*123a0*/  @!P1 NANOSLEEP.SYNCS 0x989680 ;  /* 0x009896800000995d */ /* 0x010fea0003900000 */
[----:B------:R-:W4:Y:S02]  /*123b0*/  @!P1 SYNCS.PHASECHK.TRANS64 P1, [R17+URZ+0x19c60], R4 ;  /* 0x019c6004110095a7 */ /* 0x000f24000802007f */
[----:B----4-:R-:W-:Y:S05]  /*123c0*/  @!P1 BRA `(.L_x_8773) ;  /* 0xfffffffc00f09947 */ /* 0x010fea000383ffff */
[----:B------:R-:W-:Y:S05]  /*123d0*/  BRA `(.L_x_8803) ;  /* 0xfffffff400587947 */ /* 0x000fea000383ffff */
.L_x_8775:
[----:B----4-:R4:W1:Y:S02]  /*123e0*/  SYNCS.PHASECHK.TRANS64.TRYWAIT P1, [R7+URZ+0x19c60], R0 ;  /* 0x019c6000070075a7 */ /* 0x010864000802017f */
[----:B-1----:R-:W-:Y:S05]  /*123f0*/  @!P1 NANOSLEEP.SYNCS 0x989680 ;  /* 0x009896800000995d */ /* 0x002fea0003900000 */
[----:B------:R-:W1:Y:S02]  /*12400*/  @!P1 SYNCS.PHASECHK.TRANS64 P1, [R7+URZ+0x19c60], R0 ;  /* 0x019c6000070095a7 */ /* 0x000e64000802007f */
[----:B-1----:R-:W-:Y:S05]  /*12410*/  @!P1 BRA `(.L_x_8775) ;  /* 0xfffffffc00f09947 */ /* 0x002fea000383ffff */
[----:B------:R-:W-:Y:S05]  /*12420*/  BRA `(.L_x_8804) ;  /* 0xfffffff400587947 */ /* 0x000fea000383ffff */
.L_x_8777:
[----:B------:R1:W1:Y:S02]  /*12430*/  SYNCS.PHASECHK.TRANS64.TRYWAIT P0, [R17+URZ+0x19c80], R4 ;  /* 0x019c8004110075a7 */ /* 0x000264000800017f */
[----:B-1----:R-:W-:Y:S05]  /*12440*/  @!P0 NANOSLEEP.SYNCS 0x989680 ;  /* 0x009896800000895d */ /* 0x002fea0003900000 */
[----:B------:R-:W1:Y:S02]  /*12450*/  @!P0 SYNCS.PHASECHK.TRANS64 P0, [R17+URZ+0x19c80], R4 ;  /* 0x019c8004110085a7 */ /* 0x000e64000800007f */
[----:B-1----:R-:W-:Y:S05]  /*12460*/  @!P0 BRA `(.L_x_8777) ;  /* 0xfffffffc00f08947 */ /* 0x002fea000383ffff */
[----:B------:R-:W-:Y:S05]  /*12470*/  BRA `(.L_x_8778) ;  /* 0xfffffff400547947 */ /* 0x000fea000383ffff */
.L_x_8805:
        /* <DEDUP_REMOVED lines=16> */
.L_x_12382:


//--------------------- .text._ZN7cutlass13device_kernelIN5flash11enable_sm90INS1_16FlashAttnFwdSm90INS1_25CollectiveMainloopFwdSm90ILi2EN4cute5tupleIJNS5_1CILi1EEES8_S8_EEENS6_IJNS7_ILi192EEENS7_ILi128EEENS7_ILi96EEEEEELi96ENS_12float_e4m3_tEfNS_4arch4Sm90ELb0ELb1ELb0ELb1ELb0ELb0ELb0ELb1ELb1ELb0ELb0ELb0EEENS1_21CollectiveEpilogueFwdINS6_IJSA_SC_SB_EEES9_NS_10bfloat16_tESG_Li384ELb1ELb0ELb0ELb1EEENS1_36VarlenDynamicPersistentTileSchedulerILi192ELi128ELi384ELi128ELb0ELb0ELb1ELb1ELb0ELb1EEEEEEEEEvNT_6ParamsE --------------------------
	.section	.text._ZN7cutlass13device_kernelIN5flash11enable_sm90INS1_16FlashAttnFwdSm90INS1_25CollectiveMainloopFwdSm90ILi2EN4cute5tupleIJNS5_1CILi1EEES8_S8_EEENS6_IJNS7_ILi192EEENS7_ILi128EEENS7_ILi96EEEEEELi96ENS_12float_e4m3_tEfNS_4arch4Sm90ELb0ELb1ELb0ELb1ELb0ELb0ELb0ELb1ELb1ELb0ELb0ELb0EEENS1_21CollectiveEpilogueFwdINS6_IJSA_SC_SB_EEES9_NS_10bfloat16_tESG_Li384ELb1ELb0ELb0ELb1EEENS1_36VarlenDynamicPersistentTileSchedulerILi192ELi128ELi384ELi128ELb0ELb0ELb1ELb1ELb0ELb1EEEEEEEEEvNT_6ParamsE,"ax",@progbits
	.align	128
.text._ZN7cutlass13device_kernelIN5flash11enable_sm90INS1_16FlashAttnFwdSm90INS1_25CollectiveMainloopFwdSm90ILi2EN4cute5tupleIJNS5_1CILi1EEES8_S8_EEENS6_IJNS7_ILi192EEENS7_ILi128EEENS7_ILi96EEEEEELi96ENS_12float_e4m3_tEfNS_4arch4Sm90ELb0ELb1ELb0ELb1ELb0ELb0ELb0ELb1ELb1ELb0ELb0ELb0EEENS1_21CollectiveEpilogueFwdINS6_IJSA_SC_SB_EEES9_NS_10bfloat16_tESG_Li384ELb1ELb0ELb0ELb1EEENS1_36VarlenDynamicPersistentTileSchedulerILi192ELi128ELi384ELi128ELb0ELb0ELb1ELb1ELb0ELb1EEEEEEEEEvNT_6ParamsE:
        .type           _ZN7cutlass13device_kernelIN5flash11enable_sm90INS1_16FlashAttnFwdSm90INS1_25CollectiveMainloopFwdSm90ILi2EN4cute5tupleIJNS5_1CILi1EEES8_S8_EEENS6_IJNS7_ILi192EEENS7_ILi128EEENS7_ILi96EEEEEELi96ENS_12float_e4m3_tEfNS_4arch4Sm90ELb0ELb1ELb0ELb1ELb0ELb0ELb0ELb1ELb1ELb0ELb0ELb0EEENS1_21CollectiveEpilogueFwdINS6_IJSA_SC_SB_EEES9_NS_10bfloat16_tESG_Li384ELb1ELb0ELb0ELb1EEENS1_36VarlenDynamicPersistentTileSchedulerILi192ELi128ELi384ELi128ELb0ELb0ELb1ELb1ELb0ELb1EEEEEEEEEvNT_6ParamsE,@function
        .size           _ZN7cutlass13device_kernelIN5flash11enable_sm90INS1_16FlashAttnFwdSm90INS1_25CollectiveMainloopFwdSm90ILi2EN4cute5tupleIJNS5_1CILi1EEES8_S8_EEENS6_IJNS7_ILi192EEENS7_ILi128EEENS7_ILi96EEEEEELi96ENS_12float_e4m3_tEfNS_4arch4Sm90ELb0ELb1ELb0ELb1ELb0ELb0ELb0ELb1ELb1ELb0ELb0ELb0EEENS1_21CollectiveEpilogueFwdINS6_IJSA_SC_SB_EEES9_NS_10bfloat16_tESG_Li384ELb1ELb0ELb0ELb1EEENS1_36VarlenDynamicPersistentTileSchedulerILi192ELi128ELi384ELi128ELb0ELb0ELb1ELb1ELb0ELb1EEEEEEEEEvNT_6ParamsE,(.L_x_12383 - _ZN7cutlass13device_kernelIN5flash11enable_sm90INS1_16FlashAttnFwdSm90INS1_25CollectiveMainloopFwdSm90ILi2EN4cute5tupleIJNS5_1CILi1EEES8_S8_EEENS6_IJNS7_ILi192EEENS7_ILi128EEENS7_ILi96EEEEEELi96ENS_12float_e4m3_tEfNS_4arch4Sm90ELb0ELb1ELb0ELb1ELb0ELb0ELb0ELb1ELb1ELb0ELb0ELb0EEENS1_21CollectiveEpilogueFwdINS6_IJSA_SC_SB_EEES9_NS_10bfloat16_tESG_Li384ELb1ELb0ELb0ELb1EEENS1_36VarlenDynamicPersistentTileSchedulerILi192ELi128ELi384ELi128ELb0ELb0ELb1ELb1ELb0ELb1EEEEEEEEEvNT_6ParamsE)
        .other          _ZN7cutlass13device_kernelIN5flash11enable_sm90INS1_16FlashAttnFwdSm90INS1_25CollectiveMainloopFwdSm90ILi2EN4cute5tupleIJNS5_1CILi1EEES8_S8_EEENS6_IJNS7_ILi192EEENS7_ILi128EEENS7_ILi96EEEEEELi96ENS_12float_e4m3_tEfNS_4arch4Sm90ELb0ELb1ELb0ELb1ELb0ELb0ELb0ELb1ELb1ELb0ELb0ELb0EEENS1_21CollectiveEpilogueFwdINS6_IJSA_SC_SB_EEES9_NS_10bfloat16_tESG_Li384ELb1ELb0ELb0ELb1EEENS1_36VarlenDynamicPersistentTileSchedulerILi192ELi128ELi384ELi128ELb0ELb0ELb1ELb1ELb0ELb1EEEEEEEEEvNT_6ParamsE,@"STO_CUDA_ENTRY STV_DEFAULT"
_ZN7cutlass13device_kernelIN5flash11enable_sm90INS1_16FlashAttnFwdSm90INS1_25CollectiveMainloopFwdSm90ILi2EN4cute5tupleIJNS5_1CILi1EEES8_S8_EEENS6_IJNS7_ILi192EEENS7_ILi128EEENS7_ILi96EEEEEELi96ENS_12float_e4m3_tEfNS_4arch4Sm90ELb0ELb1ELb0ELb1ELb0ELb0ELb0ELb1ELb1ELb0ELb0ELb0EEENS1_21CollectiveEpilogueFwdINS6_IJSA_SC_SB_EEES9_NS_10bfloat16_tESG_Li384ELb1ELb0ELb0ELb1EEENS1_36VarlenDynamicPersistentTileSchedulerILi192ELi128ELi384ELi128ELb0ELb0ELb1ELb1ELb0ELb1EEEEEEEEEvNT_6ParamsE:
        /* <DEDUP_REMOVED lines=21> */
.L_x_8807:
[----:B------:R-:W-:Y:S05]  /*0150*/  BSYNC B0 ;  /* 0x0000000000007941 */ /* 0x000fea0003800000 */
.L_x_8806:
        /* <DEDUP_REMOVED lines=41> */
.L_x_8808:
        /* <DEDUP_REMOVED lines=22> */
.L_x_8809:
        /* <DEDUP_REMOVED lines=18> */
.L_x_8810:
        /* <DEDUP_REMOVED lines=22> */
.L_x_8811:
        /* <DEDUP_REMOVED lines=22> */
.L_x_8812:
[----:B------:R-:W-:Y:S01]  /*0930*/  PLOP3.LUT P0, PT, PT, PT, UP0, 0x80, 0x0 ;  /* 0x000000000000781c */ /* 0x000fe20003f0f008 */
[----:B------:R-:W-:Y:S01]  /*0940*/  UMOV UR43, 0x1 ;  /* 0x00000001002b7882 */ /* 0x000fe20000000000 */
[----:B------:R-:W-:Y:S01]  /*0950*/  NOP ;  /* 0x0000000000007918 */ /* 0x000fe20000000000 */
[----:B------:R-:W-:Y:S01]  /*0960*/  USEL UR43, UR43, 0x2, !UP0 ;  /* 0x000000022b2b7887 */ /* 0x000fe2000c000000 */
[----:B------:R-:W-:Y:S01]  /*0970*/  ULDC.64 UR48, c[0x0][0x208] ;  /* 0x0000820000307ab9 */ /* 0x000fe20000000a00 */
[----:B012-4-:R-:W-:Y:S08]  /*0980*/  BAR.SYNC.DEFER_BLOCKING 0x0 ;  /* 0x0000000000007b1d */ /* 0x017ff00000010000 */
[----:B------:R-:W-:Y:S05]  /*0990*/  @!P0 BRA `(.L_x_8813) ;  /* 0x000000e0002c8947 */ /* 0x000fea0003800000 */
.L_x_8814:
        /* <DEDUP_REMOVED lines=16> */
[----:B------:R-:W-:Y:S01]  /*0aa0*/  ULOP3.LUT UR47, UR43, 0x1, URZ, 0xfc, !UPT ;  /* 0x000000012b2f7892 */ /* 0x000fe2000f8efc3f */
[----:B------:R-:W-:Y:S01]  /*0ab0*/  R2UR UR50, R91 ;  /* 0x000000005b3272ca */ /* 0x000fe200000e0000 */
[----:B------:R-:W-:Y:S01]  /*0ac0*/  UMOV UR46, URZ ;  /* 0x0000003f002e7c82 */ /* 0x000fe20008000000 */
[----:B------:R-:W-:Y:S01]  /*0ad0*/  UMOV UR36, URZ ;  /* 0x0000003f00247c82 */ /* 0x000fe20008000000 */
[----:B------:R-:W-:Y:S01]  /*0ae0*/  UMOV UR37, URZ ;  /* 0x0000003f00257c82 */ /* 0x000fe20008000000 */
[----:B0-----:R-:W-:-:S05]  /*0af0*/  VIADD R11, R0, 0xffffff80 ;  /* 0xffffff80000b7836 */ /* 0x001fca0000000000 */
[----:B------:R-:W-:-:S04]  /*0b00*/  SHF.R.S32.HI R0, RZ, 0x1f, R11 ;  /* 0x0000001fff007819 */ /* 0x000fc8000001140b */
[CC--:B------:R-:W-:Y:S02]  /*0b10*/  LEA.HI R2, R0.reuse, R11.reuse, RZ, 0x4 ;  /* 0x0000000b00027211 */ /* 0x0c0fe400078f20ff */
[CC--:B------:R-:W-:Y:S02]  /*0b20*/  LEA.HI R3, R0.reuse, R11.reuse, RZ, 0x5 ;  /* 0x0000000b00037211 */ /* 0x0c0fe400078f28ff */
[----:B------:R-:W-:Y:S02]  /*0b30*/  LEA.HI R157, R0, R11, RZ, 0x7 ;  /* 0x0000000b009d7211 */ /* 0x000fe400078f38ff */
[----:B------:R-:W-:Y:S01]  /*0b40*/  SHF.R.S32.HI R5, RZ, 0x4, R2 ;  /* 0x00000004ff057819 */ /* 0x000fe20000011402 */
[----:B------:R-:W-:Y:S01]  /*0b50*/  IMAD.SHL.U32 R4, R3, 0x10, RZ ;  /* 0x0000001003047824 */ /* 0x000fe200078e00ff */
[----:B------:R-:W-:Y:S02]  /*0b60*/  LOP3.LUT R155, R157, 0xffffff80, RZ, 0xc0, !PT ;  /* 0xffffff809d9b7812 */ /* 0x000fe400078ec0ff */
[----:B------:R-:W-:-:S02]  /*0b70*/  LOP3.LUT R3, R2, 0x7fffff0, RZ, 0xc0, !PT ;  /* 0x07fffff002037812 */ /* 0x000fc400078ec0ff */
[----:B------:R-:W-:Y:S01]  /*0b80*/  LEA.HI R2, R2, R5, RZ, 0x1 ;  /* 0x0000000502027211 */ /* 0x000fe200078f08ff */
[C---:B------:R-:W-:Y:S01]  /*0b90*/  IMAD.IADD R155, R11.reuse, 0x1, -R155 ;  /* 0x000000010b9b7824 */ /* 0x040fe200078e0a9b */
[----:B------:R-:W-:Y:S01]  /*0ba0*/  LOP3.LUT R4, R4, 0xfffffe00, RZ, 0xc0, !PT ;  /* 0xfffffe0004047812 */ /* 0x000fe200078ec0ff */
[----:B------:R-:W-:Y:S01]  /*0bb0*/  IMAD.IADD R3, R11, 0x1, -R3 ;  /* 0x000000010b037824 */ /* 0x000fe200078e0a03 */
[----:B------:R-:W-:Y:S02]  /*0bc0*/  LOP3.LUT R2, R2, 0x1ffffffe, RZ, 0xc0, !PT ;  /* 0x1ffffffe02027812 */ /* 0x000fe400078ec0ff */
[----:B------:R-:W-:Y:S01]  /*0bd0*/  SHF.R.S32.HI R8, RZ, 0x1f, R155 ;  /* 0x0000001fff087819 */ /* 0x000fe2000001149b */
[----:B------:R-:W-:Y:S01]  /*0be0*/  IMAD R3, R3, 0x20, R4 ;  /* 0x0000002003037824 */ /* 0x000fe200078e0204 */
[----:B------:R-:W-:Y:S01]  /*0bf0*/  SHF.R.S32.HI R157, RZ, 0x7, R157 ;  /* 0x00000007ff9d7819 */ /* 0x000fe2000001149d */
[----:B------:R-:W-:Y:S01]  /*0c00*/  IMAD.IADD R2, R5, 0x1, -R2 ;  /* 0x0000000105027824 */ /* 0x000fe200078e0a02 */
[----:B------:R-:W-:-:S02]  /*0c10*/  LEA.HI R7, R8, R155, RZ, 0x2 ;  /* 0x0000009b08077211 */ /* 0x000fc400078f10ff */
[----:B------:R-:W-:Y:S01]  /*0c20*/  LEA.HI R8, R8, R155, RZ, 0x5 ;  /* 0x0000009b08087211 */ /* 0x000fe200078f28ff */
[----:B------:R-:W-:Y:S01]  /*0c30*/  IMAD R3, R2, 0x8, R3 ;  /* 0x0000000802037824 */ /* 0x000fe200078e0203 */
[--C-:B------:R-:W-:Y:S02]  /*0c40*/  SHF.R.S32.HI R9, RZ, 0x2, R7.reuse ;  /* 0x00000002ff097819 */ /* 0x100fe40000011407 */
[----:B------:R-:W-:Y:S02]  /*0c50*/  SHF.R.S32.HI R6, RZ, 0x1f, R7 ;  /* 0x0000001fff067819 */ /* 0x000fe40000011407 */
[----:B------:R0:W-:Y:S01]  /*0c60*/  STL [R1], R3 ;  /* 0x0000000301007387 */ /* 0x0001e20000100800 */
[----:B------:R-:W-:Y:S02]  /*0c70*/  LEA.HI R0, R0, R11, RZ, 0x2 ;  /* 0x0000000b00007211 */ /* 0x000fe400078f10ff */
[----:B------:R-:W-:Y:S01]  /*0c80*/  LEA.HI R10, R6, R9, RZ, 0x3 ;  /* 0x00000009060a7211 */ /* 0x000fe200078f18ff */
[----:B------:R-:W-:Y:S01]  /*0c90*/  IMAD.HI R6, R157, 0x55555556, RZ ;  /* 0x555555569d067827 */ /* 0x000fe200078e02ff */
[----:B------:R-:W-:-:S02]  /*0ca0*/  SHF.R.S32.HI R8, RZ, 0x5, R8 ;  /* 0x00000005ff087819 */ /* 0x000fc40000011408 */
[----:B------:R-:W-:Y:S02]  /*0cb0*/  LOP3.LUT R10, R10, 0xfffffff8, RZ, 0xc0, !PT ;  /* 0xfffffff80a0a7812 */ /* 0x000fe400078ec0ff */
[----:B------:R-:W-:Y:S02]  /*0cc0*/  LEA.HI R6, R6, R6, RZ, 0x1 ;  /* 0x0000000606067211 */ /* 0x000fe400078f08ff */
[----:B------:R-:W-:Y:S01]  /*0cd0*/  LOP3.LUT R2, R0, 0x1ffffffc, RZ, 0xc0, !PT ;  /* 0x1ffffffc00027812 */ /* 0x000fe200078ec0ff */
[----:B------:R-:W-:Y:S01]  /*0ce0*/  IMAD.IADD R9, R9, 0x1, -R10 ;  /* 0x0000000109097824 */ /* 0x000fe200078e0a0a */
[----:B------:R-:W-:Y:S01]  /*0cf0*/  LOP3.LUT R16, R7, 0x7ffffffc, RZ, 0xc0, !PT ;  /* 0x7ffffffc07107812 */ /* 0x000fe200078ec0ff */
[----:B------:R-:W-:Y:S01]  /*0d00*/  IMAD R6, R6, -0x3, R157 ;  /* 0xfffffffd06067824 */ /* 0x000fe200078e029d */
[----:B------:R-:W-:Y:S01]  /*0d10*/  SHF.R.S32.HI R152, RZ, 0x2, R0 ;  /* 0x00000002ff987819 */ /* 0x000fe20000011400 */
[----:B------:R-:W-:Y:S02]  /*0d20*/  IMAD R9, R8, 0x10, R9 ;  /* 0x0000001008097824 */ /* 0x000fe400078e0209 */
[----:B------:R-:W-:-:S02]  /*0d30*/  IMAD.IADD R2, R11, 0x1, -R2 ;  /* 0x000000010b027824 */ /* 0x000fc400078e0a02 */
[----:B------:R-:W-:Y:S02]  /*0d40*/  IMAD R156, R6, 0x40, R9 ;  /* 0x00000040069c7824 */ /* 0x000fe400078e0209 */
[----:B------:R-:W-:Y:S02]  /*0d50*/  IMAD.SHL.U32 R22, R2, 0x8, RZ ;  /* 0x0000000802167824 */ /* 0x000fe400078e00ff */
[----:B0-----:R-:W-:-:S07]  /*0d60*/  IMAD.IADD R16, R155, 0x1, -R16 ;  /* 0x000000019b107824 */ /* 0x001fce00078e0a10 */
.L_x_8910:
        /* <DEDUP_REMOVED lines=11> */
[----:B------:R-:W2:Y:S01]  /*0e20*/  LDC R0, c[0x0][0x404] ;  /* 0x00010100ff007b82 */ /* 0x000ea20000000800 */
[----:B------:R-:W-:Y:S01]  /*0e30*/  @UP0 UIMAD.WIDE UR4, UR50, 0x4, UR4 ;  /* 0x00000004320408a5 */ /* 0x000fe2000f8e0204 */
[----:B------:R-:W-:-:S05]  /*0e40*/  PLOP3.LUT P2, PT, PT, PT, UP1, 0x80, 0x0 ;  /* 0x000000000000781c */ /* 0x000fca0003f4f018 */
[----:B------:R-:W-:Y:S01]  /*0e50*/  @UP1 ULDC.64 UR6, c[0x0][0xa18] ;  /* 0x0002860000061ab9 */ /* 0x000fe20000000a00 */
[----:B------:R-:W-:Y:S01]  /*0e60*/  IMAD.U32 R2, RZ, RZ, UR4 ;  /* 0x00000004ff027e24 */ /* 0x000fe2000f8e00ff */
[----:B---3--:R-:W3:Y:S01]  /*0e70*/  LDC R17, c[0x0][0x2e0] ;  /* 0x0000b800ff117b82 */ /* 0x008ee20000000800 */
[----:B------:R-:W-:Y:S01]  /*0e80*/  IMAD.U32 R3, RZ, RZ, UR5 ;  /* 0x00000005ff037e24 */ /* 0x000fe2000f8e00ff */
[----:B------:R-:W-:-:S04]  /*0e90*/  @UP1 UIMAD.WIDE UR4, UR50, 0x4, UR6 ;  /* 0x00000004320418a5 */ /* 0x000fc8000f8e0206 */
[----:B----4-:R4:W5:Y:S02]  /*0ea0*/  @P0 LDG.E R6, desc[UR48][R2.64] ;  /* 0x0000003002060981 */ /* 0x010964000c1e1900 */
        /* <DEDUP_REMOVED lines=21> */
.L_x_8815:
        /* <DEDUP_REMOVED lines=11> */
.L_x_8816:
        /* <DEDUP_REMOVED lines=11> */
.L_x_8817:
        /* <DEDUP_REMOVED lines=58> */
[----:B------:R-:W-:Y:S01]  /*1500*/  @UP2 ULDC UR4, c[0x0][0x42c] ;  /* 0x00010b0000042ab9 */ /* 0x000fe20000000800 */
[----:B------:R-:W-:Y:S01]  /*1510*/  IADD3 R0, R17, 0xc0, -R18 ;  /* 0x000000c011007810 */ /* 0x000fe20007ffe812 */
[----:B------:R-:W-:Y:S02]  /*1520*/  UIMAD.WIDE.U32 UR4, UR41, UR4, URZ ;  /* 0x00000004290472a5 */ /* 0x000fe4000f8e003f */
[----:B------:R-:W-:Y:S02]  /*1530*/  R2UR UR40, R6 ;  /* 0x00000000062872ca */ /* 0x000fe400000e0000 */
[----:B------:R-:W-:Y:S01]  /*1540*/  IMAD R23, R89, 0xc0, R0 ;  /* 0x000000c059177824 */ /* 0x000fe200078e0200 */
[----:B------:R-:W-:-:S03]  /*1550*/  @UP2 USHF.R.U32.HI UR41, URZ, UR6, UR5 ;  /* 0x000000063f292299 */ /* 0x000fc60008011605 */
[----:B------:R-:W-:Y:S01]  /*1560*/  IMAD.IADD R0, R23, 0x1, R8 ;  /* 0x0000000117007824 */ /* 0x000fe200078e0208 */
[----:B------:R-:W-:Y:S08]  /*1570*/  @!P1 BRA `(.L_x_8818) ;  /* 0x0000000000409947 */ /* 0x000ff00003800000 */
        /* <DEDUP_REMOVED lines=10> */
.L_x_8819:
[----:B------:R-:W-:-:S13]  /*1620*/  ISETP.NE.AND P0, PT, R9, 0x1, PT ;  /* 0x000000010900780c */ /* 0x000fda0003f05270 */
[----:B------:R-:W0:Y:S02]  /*1630*/  @P0 LDC.64 R4, c[0x0][0x9e8] ;  /* 0x00027a00ff040b82 */ /* 0x000e240000000a00 */
[----:B0-----:R-:W-:-:S05]  /*1640*/  @P0 IMAD.HI.U32 R4, R2, R4, RZ ;  /* 0x0000000402040227 */ /* 0x001fca00078e00ff */
[----:B------:R-:W-:-:S07]  /*1650*/  @P0 SHF.R.U32.HI R2, RZ, R5, R4 ;  /* 0x00000005ff020219 */ /* 0x000fce0000011604 */
.L_x_8820:
[----:B------:R-:W-:-:S05]  /*1660*/  IMAD R3, R2, R9, R9 ;  /* 0x0000000902037224 */ /* 0x000fca00078e0209 */
[----:B------:R-:W-:-:S07]  /*1670*/  VIMNMX R0, R0, R3, PT ;  /* 0x0000000300007248 */ /* 0x000fce0003fe0100 */
.L_x_8818:
        /* <DEDUP_REMOVED lines=24> */
.L_x_8822:
[----:B------:R-:W-:Y:S01]  /*1800*/  ISETP.NE.AND P0, PT, R9, 0x1, PT ;  /* 0x000000010900780c */ /* 0x000fe20003f05270 */
[----:B------:R-:W-:-:S12]  /*1810*/  IMAD.MOV.U32 R0, RZ, RZ, R91 ;  /* 0x000000ffff007224 */ /* 0x000fd800078e005b */
[----:B------:R-:W0:Y:S02]  /*1820*/  @P0 LDC.64 R2, c[0x0][0x9e8] ;  /* 0x00027a00ff020b82 */ /* 0x000e240000000a00 */
[----:B0-----:R-:W-:-:S05]  /*1830*/  @P0 IMAD.HI.U32 R2, R91, R2, RZ ;  /* 0x000000025b020227 */ /* 0x001fca00078e00ff */
[----:B------:R-:W-:-:S07]  /*1840*/  @P0 SHF.R.U32.HI R0, RZ, R3, R2 ;  /* 0x00000003ff000219 */ /* 0x000fce0000011602 */
.L_x_8823:
[----:B------:R-:W-:-:S05]  /*1850*/  IMAD R0, R0, R9, RZ ;  /* 0x0000000900007224 */ /* 0x000fca00078e02ff */
[----:B------:R-:W-:-:S13]  /*1860*/  R2UR UR5, R0 ;  /* 0x00000000000572ca */ /* 0x000fda00000e0000 */
[----:B------:R-:W-:-:S04]  /*1870*/  UISETP.LT.AND UP0, UPT, UR4, UR5, UPT ;  /* 0x000000050400728c */ /* 0x000fc8000bf01270 */
[----:B------:R-:W-:-:S12]  /*1880*/  USEL UR4, UR4, UR5, !UP0 ;  /* 0x0000000504047287 */ /* 0x000fd8000c000000 */
.L_x_8821:
[----:B------:R-:W-:Y:S01]  /*1890*/  USHF.R.S32.HI UR5, URZ, 0x1f, UR4 ;  /* 0x0000001f3f057899 */ /* 0x000fe20008011404 */
[----:B------:R-:W-:Y:S02]  /*18a0*/  PLOP3.LUT P0, PT, PT, PT, PT, 0x80, 0x0 ;  /* 0x000000000000781c */ /* 0x000fe40003f0f070 */
[----:B------:R-:W-:Y:S01]  /*18b0*/  CS2R R4, SRZ ;  /* 0x0000000000047805 */ /* 0x000fe2000001ff00 */
[----:B------:R-:W-:Y:S01]  /*18c0*/  IMAD.MOV.U32 R3, RZ, RZ, RZ ;  /* 0x000000ffff037224 */ /* 0x000fe200078e00ff */
        /* <DEDUP_REMOVED lines=29> */
[----:B------:R-:W-:Y:S06]  /*1aa0*/  @!P1 BRA `(.L_x_8824) ;  /* 0x000000b000989947 */ /* 0x000fec0003800000 */
[----:B------:R-:W0:Y:S01]  /*1ab0*/  SHFL.IDX PT, R0, R157, RZ, 0x1f ;  /* 0x00001fff9d007589 */ /* 0x000e2200000e0000 */
[----:B------:R-:W1:Y:S01]  /*1ac0*/  S2UR UR44, SR_CgaCtaId ;  /* 0x00000000002c79c3 */ /* 0x000e620000008800 */
[----:B------:R-:W-:Y:S01]  /*1ad0*/  UMOV UR45, 0x400 ;  /* 0x00000400002d7882 */ /* 0x000fe20000000000 */
        /* <DEDUP_REMOVED lines=28> */
.L_x_8825:
        /* <DEDUP_REMOVED lines=9> */
.L_x_9007:
[----:B------:R-:W-:Y:S05]  /*1d30*/  @!P0 BRA `(.L_x_8827) ;  /* 0x0000000000048947 */ /* 0x000fea0003800000 */
[----:B------:R-:W-:Y:S01]  /*1d40*/  BPT.TRAP 0x1 ;  /* 0x000000040000795c */ /* 0x000fe20000300000 */
.L_x_8827:
[----:B------:R-:W-:Y:S02]  /*1d50*/  IMAD.U32 R5, RZ, RZ, UR37 ;  /* 0x00000025ff057e24 */ /* 0x000fe4000f8e00ff */
[----:B0-----:R-:W-:-:S03]  /*1d60*/  IMAD.U32 R0, RZ, RZ, UR36 ;  /* 0x00000024ff007e24 */ /* 0x001fc6000f8e00ff */
[----:B------:R-:W-:Y:S02]  /*1d70*/  LEA R5, R5, UR45, 0x3 ;  /* 0x0000002d05057c11 */ /* 0x000fe4000f8e18ff */
[----:B------:R-:W-:-:S04]  /*1d80*/  SHF.L.U32 R0, R0, 0x1f, RZ ;  /* 0x0000001f00007819 */ /* 0x000fc800000006ff */
[----:B------:R0:W1:Y:S01]  /*1d90*/  SYNCS.PHASECHK.TRANS64.TRYWAIT P2, [R5+URZ+0x19c30], R0 ;  /* 0x019c3000050075a7 */ /* 0x000062000804017f */
[----:B------:R-:W-:Y:S05]  /*1da0*/  @!P0 BRA `(.L_x_8828) ;  /* 0x0000000000048947 */ /* 0x000fea0003800000 */
[----:B------:R-:W-:Y:S01]  /*1db0*/  BPT.TRAP 0x1 ;  /* 0x000000040000795c */ /* 0x000fe20000300000 */
.L_x_8828:
[----:B------:R-:W2:Y:S02]  /*1dc0*/  S2R R2, SR_TID.X ;  /* 0x0000000000027919 */ /* 0x000ea40000002100 */
[----:B--2---:R-:W-:Y:S01]  /*1dd0*/  LOP3.LUT P1, RZ, R2, 0x7f, RZ, 0xc0, !PT ;  /* 0x0000007f02ff7812 */ /* 0x004fe2000782c0ff */
[----:B-1----:R-:W-:-:S12]  /*1de0*/  @P2 BRA `(.L_x_8829) ;  /* 0x0000000000082947 */ /* 0x002fd80003800000 */
[----:B------:R-:W1:Y:S02]  /*1df0*/  SYNCS.PHASECHK.TRANS64.TRYWAIT P2, [R5+URZ+0x19c30], R0 ;  /* 0x019c3000050075a7 */ /* 0x000e64000804017f */
[----:B-1----:R-:W-:Y:S05]  /*1e00*/  @!P2 BRA `(.L_x_8830) ;  /* 0x0000011c0088a947 */ /* 0x002fea0003800000 */
.L_x_8829:
        /* <DEDUP_REMOVED lines=17> */
[----:B------:R-:W-:Y:S01]  /*1f20*/  UIMAD UR14, UR37, 0x300, UR16 ;  /* 0x00000300250e78a4 */ /* 0x000fe2000f8e0210 */
[----:B------:R-:W-:Y:S01]  /*1f30*/  IMAD R7, R89, 0xc0, R156 ;  /* 0x000000c059077824 */ /* 0x000fe200078e029c */
[----:B------:R-:W-:Y:S01]  /*1f40*/  UIADD3 UR8, UR12, 0x300, URZ ;  /* 0x000003000c087890 */ /* 0x000fe2000fffe03f */
[--C-:B------:R-:W-:Y:S01]  /*1f50*/  IADD3 R5, -R18, 0x1, R3.reuse ;  /* 0x0000000112057810 */ /* 0x100fe20007ffe103 */
[----:B------:R-:W-:Y:S01]  /*1f60*/  UIADD3 UR6, UR14, 0x100, URZ ;  /* 0x000001000e067890 */ /* 0x000fe2000fffe03f */
[----:B------:R-:W-:Y:S01]  /*1f70*/  IMAD R9, R16, -0x2, R3 ;  /* 0xfffffffe10097824 */ /* 0x000fe200078e0203 */
[----:B------:R-:W-:Y:S01]  /*1f80*/  UIADD3 UR10, UR14, 0x200, URZ ;  /* 0x000002000e0a7890 */ /* 0x000fe2000fffe03f */
[----:B------:R-:W-:Y:S01]  /*1f90*/  LEA R8, R88, 0xffffff80, 0x7 ;  /* 0xffffff8058087811 */ /* 0x000fe200078e38ff */
[----:B------:R-:W-:Y:S01]  /*1fa0*/  UMOV UR9, 0xc0000010 ;  /* 0xc000001000097882 */ /* 0x000fe20000000000 */
[----:B------:R-:W-:Y:S01]  /*1fb0*/  QGMMA.64x128x32.F32.E4M3.E4M3 R24, gdesc[UR12], RZ, !UPT, gsb0 ;  /* 0x01e000000c1879f3 */ /* 0x000fe2000c0008ff */
[----:B------:R-:W-:Y:S01]  /*1fc0*/  UMOV UR11, 0xc0000010 ;  /* 0xc0000010000b7882 */ /* 0x000fe20000000000 */
[----:B------:R-:W-:Y:S01]  /*1fd0*/  ULDC UR18, c[0x0][0x9dc] ;  /* 0x0002770000127ab9 */ /* 0x000fe20000000800 */
[----:B------:R-:W-:Y:S01]  /*1fe0*/  IMAD R5, R16, -0x2, R5 ;  /* 0xfffffffe10057824 */ /* 0x000fe200078e0205 */
[----:B------:R-:W-:-:S02]  /*1ff0*/  WARPGROUP.DEPBAR.LE gsb0, 0x0 ;  /* 0x00008000000079c5 */ /* 0x000fc40000010000 */
[----:B------:R-:W-:-:S06]  /*2000*/  WARPGROUP.ARRIVE ;  /* 0x00000000000079c5 */ /* 0x000fcc0000000000 */
[----:B------:R-:W-:Y:S01]  /*2010*/  QGMMA.64x128x32.F32.E4M3.E4M3 R24, gdesc[UR4], R24, gsb0 ;  /* 0x01e00000041879f3 */ /* 0x000fe20008000818 */
[----:B------:R-:W-:Y:S02]  /*2020*/  ULDC.64 UR6, c[0x0][0x9e0] ;  /* 0x0002780000067ab9 */ /* 0x000fe40000000a00 */
[----:B------:R-:W-:Y:S01]  /*2030*/  UISETP.GE.AND UP0, UPT, UR7, 0x1, UPT ;  /* 0x000000010700788c */ /* 0x000fe2000bf06270 */
[----:B------:R-:W-:-:S05]  /*2040*/  VIADD R10, R5, UR6 ;  /* 0x00000006050a7c36 */ /* 0x000fca0008000000 */
[----:B------:R-:W-:Y:S01]  /*2050*/  PLOP3.LUT P2, PT, PT, PT, UP0, 0x40, 0x0 ;  /* 0x000000000000781c */ /* 0x000fe20003f4e808 */
[----:B------:R-:W-:Y:S02]  /*2060*/  WARPGROUP.DEPBAR.LE gsb0, 0x0 ;  /* 0x00008000000079c5 */ /* 0x000fe40000010000 */
[----:B------:R-:W-:-:S06]  /*2070*/  WARPGROUP.ARRIVE ;  /* 0x00000000000079c5 */ /* 0x000fcc0000000000 */
[----:B------:R-:W-:Y:S01]  /*2080*/  QGMMA.64x128x32.F32.E4M3.E4M3 R24, gdesc[UR8], R24, gsb0 ;  /* 0x01e00000081879f3 */ /* 0x000fe20008000818 */
[----:B------:R-:W-:-:S06]  /*2090*/  ULOP3.LUT UR10, URZ, UR18, URZ, 0x33, !UPT ;  /* 0x000000123f0a7292 */ /* 0x000fcc000f8e333f */
[----:B------:R-:W-:-:S04]  /*20a0*/  VIADD R5, R5, UR10 ;  /* 0x0000000a05057c36 */ /* 0x000fc80008000000 */
[----:B------:R-:W-:Y:S01]  /*20b0*/  IMAD.IADD R2, R5, 0x1, R7 ;  /* 0x0000000105027824 */ /* 0x000fe200078e0207 */
[----:B------:R-:W-:Y:S02]  /*20c0*/  WARPGROUP.DEPBAR.LE gsb0, 0x0 ;  /* 0x00008000000079c5 */ /* 0x000fe40000010000 */
[----:B------:R0:W-:Y:S02]  /*20d0*/  @!P1 SYNCS.ARRIVE.TRANS64.RED.A1T0 RZ, [R0+URZ], RZ ;  /* 0x000000ff00ff99a7 */ /* 0x0001e4000810043f */
[----:B0-----:R-:W-:Y:S01]  /*20e0*/  VIADDMNMX R0, R7, R10, R9, PT ;  /* 0x0000000a07007246 */ /* 0x001fe20003800109 */
        /* <DEDUP_REMOVED lines=13> */
.L_x_8833:
[----:B------:R-:W-:-:S06]  /*21c0*/  UISETP.NE.AND UP1, UPT, UR7, 0x1, UPT ;  /* 0x000000010700788c */ /* 0x000fcc000bf25270 */
[----:B------:R-:W-:-:S05]  /*21d0*/  PLOP3.LUT P2, PT, PT, PT, UP1, 0x80, 0x0 ;  /* 0x000000000000781c */ /* 0x000fca0003f4f018 */
[----:B------:R-:W-:-:S08]  /*21e0*/  @UP1 ULDC.64 UR10, c[0x0][0x9e8] ;  /* 0x00027a00000a1ab9 */ /* 0x000fd00000000a00 */
[----:B------:R-:W-:-:S05]  /*21f0*/  @P2 IMAD.HI.U32 R6, R3, UR10, RZ ;  /* 0x0000000a03062c27 */ /* 0x000fca000f8e00ff */
[----:B------:R-:W-:-:S07]  /*2200*/  @P2 SHF.R.U32.HI R3, RZ, UR11, R6 ;  /* 0x0000000bff032c19 */ /* 0x000fce0008011606 */
.L_x_8834:
[----:B------:R-:W-:Y:S05]  /*2210*/  BSYNC B0 ;  /* 0x0000000000007941 */ /* 0x000fea0003800000 */
.L_x_8832:
[----:B------:R-:W-:-:S04]  /*2220*/  IMAD R3, R3, UR7, -R8 ;  /* 0x0000000703037c24 */ /* 0x000fc8000f8e0a08 */
[----:B------:R-:W-:-:S05]  /*2230*/  IMAD R3, R16, -0x2, R3 ;  /* 0xfffffffe10037824 */ /* 0x000fca00078e0203 */
[----:B------:R-:W-:Y:S02]  /*2240*/  VIMNMX R2, R2, R3, !PT ;  /* 0x0000000302027248 */ /* 0x000fe40007fe0100 */
[----:B------:R-:W-:-:S07]  /*2250*/  VIADDMNMX R0, R3, UR7, R0, PT ;  /* 0x0000000703007c46 */ /* 0x000fce000b800100 */
.L_x_8831:
        /* <DEDUP_REMOVED lines=184> */
[----:B------:R-:W-:Y:S02]  /*2de0*/  ISETP.LT.OR P6, PT, R0, 0x7a, P6 ;  /* 0x0000007a0000780c */ /* 0x000fe400037c1670 */
[----:B------:R-:W-:Y:S02]  /*2df0*/  VIADDMNMX R0, R6, R10, R9, PT ;  /* 0x0000000a06007246 */ /* 0x000fe40003800109 */
        /* <DEDUP_REMOVED lines=17> */
.L_x_8837:
[----:B------:R-:W-:-:S06]  /*2f10*/  UISETP.NE.AND UP1, UPT, UR7, 0x1, UPT ;  /* 0x000000010700788c */ /* 0x000fcc000bf25270 */
[----:B------:R-:W-:-:S05]  /*2f20*/  PLOP3.LUT P6, PT, PT, PT, UP1, 0x80, 0x0 ;  /* 0x000000000000781c */ /* 0x000fca0003fcf018 */
[----:B------:R-:W-:-:S08]  /*2f30*/  @UP1 ULDC.64 UR10, c[0x0][0x9e8] ;  /* 0x00027a00000a1ab9 */ /* 0x000fd00000000a00 */
[----:B------:R-:W-:Y:S01]  /*2f40*/  @P6 IMAD.HI.U32 R2, R5, UR10, RZ ;  /* 0x0000000a05026c27 */ /* 0x000fe2000f8e00ff */
[----:B------:R-:W-:-:S13]  /*2f50*/  PLOP3.LUT P6, PT, PT, PT, UP1, 0x80, 0x0 ;  /* 0x000000000000781c */ /* 0x000fda0003fcf018 */
[----:B------:R-:W-:-:S07]  /*2f60*/  @P6 SHF.R.U32.HI R5, RZ, UR11, R2 ;  /* 0x0000000bff056c19 */ /* 0x000fce0008011602 */
.L_x_8838:
[----:B------:R-:W-:Y:S05]  /*2f70*/  BSYNC B0 ;  /* 0x0000000000007941 */ /* 0x000fea0003800000 */
.L_x_8836:
[----:B------:R-:W-:-:S04]  /*2f80*/  IMAD R5, R5, UR7, -R8 ;  /* 0x0000000705057c24 */ /* 0x000fc8000f8e0a08 */
[----:B------:R-:W-:-:S05]  /*2f90*/  IMAD R5, R16, -0x2, R5 ;  /* 0xfffffffe10057824 */ /* 0x000fca00078e0205 */
[----:B------:R-:W-:Y:S02]  /*2fa0*/  VIMNMX R4, R4, R5, !PT ;  /* 0x0000000504047248 */ /* 0x000fe40007fe0100 */
[----:B------:R-:W-:-:S07]  /*2fb0*/  VIADDMNMX R0, R5, UR7, R0, PT ;  /* 0x0000000705007c46 */ /* 0x000fce000b800100 */
.L_x_8835:
        /* <DEDUP_REMOVED lines=79> */
[----:B------:R-:W0:Y:S01]  /*34b0*/  SHFL.BFLY PT, R2, R5, 0x2, 0x1f ;  /* 0x0c401f0005027f89 */ /* 0x000e2200000e0000 */
        /* <DEDUP_REMOVED lines=13> */
[----:B0-----:R-:W-:Y:S02]  /*3590*/  FMNMX.FTZ R8, R5, R2, !PT ;  /* 0x0000000205087209 */ /* 0x001fe40007810000 */
[----:B------:R-:W-:Y:S02]  /*35a0*/  FSEL R54, R54, -INF , !P2 ;  /* 0xff80000036367808 */ /* 0x000fe40005000000 */
[----:B------:R-:W-:Y:S01]  /*35b0*/  ISETP.GT.AND P2, PT, R4, 0x39, !P6 ;  /* 0x000000390400780c */ /* 0x000fe20007744270 */
[----:B------:R-:W0:Y:S01]  /*35c0*/  SHFL.BFLY PT, R9, R8, 0x1, 0x1f ;  /* 0x0c201f0008097f89 */ /* 0x000e2200000e0000 */
        /* <DEDUP_REMOVED lines=12> */
[----:B0-----:R-:W-:Y:S01]  /*3690*/  FMNMX.FTZ R2, R8, R9, !PT ;  /* 0x0000000908027209 */ /* 0x001fe20007810000 */
[----:B------:R-:W-:Y:S01]  /*36a0*/  IMAD.U32 R9, RZ, RZ, UR40 ;  /* 0x00000028ff097e24 */ /* 0x000fe2000f8e00ff */
        /* <DEDUP_REMOVED lines=73> */
[----:B------:R-:W0:Y:S01]  /*3b40*/  MUFU.EX2 R3, R3 ;  /* 0x0000000300037308 */ /* 0x000e220000000800 */
        /* <DEDUP_REMOVED lines=17> */
[----:B0-----:R-:W-:-:S03]  /*3c60*/  FADD.FTZ R68, R3, R8 ;  /* 0x0000000803447221 */ /* 0x001fc60000010000 */
[----:B------:R-:W-:-:S03]  /*3c70*/  FMNMX.FTZ R15, R51, R28, !PT ;  /* 0x0000001c330f7209 */ /* 0x000fc60007810000 */
[----:B------:R-:W0:Y:S01]  /*3c80*/  MUFU.EX2 R10, R10 ;  /* 0x0000000a000a7308 */ /* 0x000e220000000800 */
        /* <DEDUP_REMOVED lines=8> */
[--C-:B-1----:R-:W-:Y:S01]  /*3d10*/  FFMA.FTZ R44, R65, UR40, -R24.reuse ;  /* 0x00000028412c7c23 */ /* 0x102fe20008010818 */
[----:B0-----:R-:W-:Y:S02]  /*3d20*/  F2FP.SATFINITE.E4M3.F32.PACK_AB_MERGE_C R148, R10, R5, RZ ;  /* 0x000000050a94723e */ /* 0x001fe400048070ff */
[----:B------:R-:W-:Y:S01]  /*3d30*/  FMNMX.FTZ R25, R63, R32, !PT ;  /* 0x000000203f197209 */ /* 0x000fe20007810000 */
[----:B------:R-:W-:-:S01]  /*3d40*/  FFMA.FTZ R32, R49, UR40, -R24 ;  /* 0x0000002831207c23 */ /* 0x000fc20008010818 */
[----:B------:R-:W-:Y:S01]  /*3d50*/  F2FP.SATFINITE.E4M3.F32.PACK_AB_MERGE_C R148, R8, R3, R148 ;  /* 0x000000030894723e */ /* 0x000fe20004807094 */
[----:B------:R-:W0:Y:S01]  /*3d60*/  MUFU.EX2 R14, R14 ;  /* 0x0000000e000e7308 */ /* 0x000e220000000800 */
        /* <DEDUP_REMOVED lines=8> */
[----:B-1----:R-:W-:Y:S01]  /*3df0*/  FFMA.FTZ R48, R69, UR40, -R24 ;  /* 0x0000002845307c23 */ /* 0x002fe20008010818 */
[----:B0-----:R-:W-:Y:S02]  /*3e00*/  F2FP.SATFINITE.E4M3.F32.PACK_AB_MERGE_C R150, R14, R11, RZ ;  /* 0x0000000b0e96723e */ /* 0x001fe400048070ff */
        /* <DEDUP_REMOVED lines=15> */
[----:B0-----:R-:W-:-:S01]  /*3f00*/  FFMA.FTZ R52, R73, UR40, -R24 ;  /* 0x0000002849347c23 */ /* 0x001fc20008010818 */
[----:B------:R-:W0:Y:S06]  /*3f10*/  SHFL.BFLY PT, R45, R0, 0x2, 0x1f ;  /* 0x0c401f00002d7f89 */ /* 0x000e2c00000e0000 */
[----:B------:R2:W-:Y:S01]  /*3f20*/  MUFU.EX2 R29, R56 ;  /* 0x00000038001d7308 */ /* 0x0005e20000000800 */
[----:B-1----:R-:W-:-:S07]  /*3f30*/  FFMA.FTZ R53, R80, UR40, -R24 ;  /* 0x0000002850357c23 */ /* 0x002fce0008010818 */
[----:B------:R1:W-:Y:S01]  /*3f40*/  MUFU.EX2 R33, R60 ;  /* 0x0000003c00217308 */ /* 0x0003e20000000800 */
[----:B--2---:R-:W-:-:S07]  /*3f50*/  FFMA.FTZ R56, R77, UR40, -R24 ;  /* 0x000000284d387c23 */ /* 0x004fce0008010818 */
[----:B------:R-:W-:Y:S01]  /*3f60*/  MUFU.EX2 R40, R40 ;  /* 0x0000002800287308 */ /* 0x000fe20000000800 */
[----:B-1----:R-:W-:-:S01]  /*3f70*/  FFMA.FTZ R60, R81, UR40, -R24 ;  /* 0x00000028513c7c23 */ /* 0x002fc20008010818 */
        /* <DEDUP_REMOVED lines=55> */
[----:B------:R-:W-:-:S01]  /*42f0*/  FADD.FTZ R66, R14, R69 ;  /* 0x000000450e427221 */ /* 0x000fc20000010000 */
[----:B------:R-:W-:-:S04]  /*4300*/  FFMA.FTZ R86, R86, UR40, -R61 ;  /* 0x0000002856567c23 */ /* 0x000fc8000801083d */
[----:B------:R-:W1:Y:S01]  /*4310*/  MUFU.EX2 R34, R34 ;  /* 0x0000002200227308 */ /* 0x000e620000000800 */
[----:B--2---:R-:W-:-:S01]  /*4320*/  FADD.FTZ R62, R65, R62 ;  /* 0x0000003e413e7221 */ /* 0x004fc20000010000 */
[----:B------:R-:W-:-:S04]  /*4330*/  F2FP.SATFINITE.E4M3.F32.PACK_AB_MERGE_C R30, R65, R30, RZ ;  /* 0x0000001e411e723e */ /* 0x000fc800048070ff */
[----:B------:R-:W-:Y:S02]  /*4340*/  F2FP.SATFINITE.E4M3.F32.PACK_AB_MERGE_C R149, R27, R26, R30 ;  /* 0x0000001a1b95723e */ /* 0x000fe4000480701e */
[----:B------:R-:W2:Y:S01]  /*4350*/  MUFU.EX2 R35, R35 ;  /* 0x0000002300237308 */ /* 0x000ea20000000800 */
[----:B0-----:R-:W-:-:S01]  /*4360*/  FADD.FTZ R69, R31, R62 ;  /* 0x0000003e1f457221 */ /* 0x001fc20000010000 */
[----:B------:R-:W-:Y:S01]  /*4370*/  FFMA.FTZ R62, R67, UR40, -R61 ;  /* 0x00000028433e7c23 */ /* 0x000fe2000801083d */
[----:B------:R-:W-:-:S01]  /*4380*/  FADD.FTZ R67, R13, R66 ;  /* 0x000000420d437221 */ /* 0x000fc20000010000 */
[----:B------:R-:W-:-:S03]  /*4390*/  FFMA.FTZ R61, R87, UR40, -R61 ;  /* 0x00000028573d7c23 */ /* 0x000fc6000801083d */
[----:B------:R-:W-:Y:S01]  /*43a0*/  FADD.FTZ R68, R20, R67 ;  /* 0x0000004314447221 */ /* 0x000fe20000010000 */
[----:B------:R-:W0:Y:S01]  /*43b0*/  MUFU.EX2 R64, R64 ;  /* 0x0000004000407308 */ /* 0x000e220000000800 */
[----:B-1----:R-:W-:-:S02]  /*43c0*/  FADD.FTZ R66, R34, R69 ;  /* 0x0000004522427221 */ /* 0x002fc40000010000 */
[----:B------:R-:W-:Y:S01]  /*43d0*/  FADD.FTZ R5, R15, R68 ;  /* 0x000000440f057221 */ /* 0x000fe20000010000 */
[----:B------:R-:W-:-:S03]  /*43e0*/  F2FP.SATFINITE.E4M3.F32.PACK_AB_MERGE_C R15, R28, R15, RZ ;  /* 0x0000000f1c0f723e */ /* 0x000fc600048070ff */
[----:B------:R-:W-:Y:S01]  /*43f0*/  FADD.FTZ R14, R28, R5 ;  /* 0x000000051c0e7221 */ /* 0x000fe20000010000 */
[----:B------:R-:W1:Y:S01]  /*4400*/  MUFU.EX2 R38, R38 ;  /* 0x0000002600267308 */ /* 0x000e620000000800 */
[----:B--2---:R-:W-:-:S01]  /*4410*/  FADD.FTZ R67, R35, R66 ;  /* 0x0000004223437221 */ /* 0x004fc20000010000 */
[----:B------:R-:W-:Y:S01]  /*4420*/  F2FP.SATFINITE.E4M3.F32.PACK_AB_MERGE_C R144, R20, R13, R15 ;  /* 0x0000000d1490723e */ /* 0x000fe2000480700f */
[----:B------:R-:W-:-:S05]  /*4430*/  FADD.FTZ R11, R21, R14 ;  /* 0x0000000e150b7221 */ /* 0x000fca0000010000 */
[----:B------:R-:W2:Y:S01]  /*4440*/  MUFU.EX2 R39, R39 ;  /* 0x0000002700277308 */ /* 0x000ea20000000800 */
[----:B0-----:R-:W-:-:S01]  /*4450*/  FADD.FTZ R67, R64, R67 ;  /* 0x0000004340437221 */ /* 0x001fc20000010000 */
[----:B------:R-:W-:-:S04]  /*4460*/  F2FP.SATFINITE.E4M3.F32.PACK_AB_MERGE_C R35, R64, R35, RZ ;  /* 0x000000234023723e */ /* 0x000fc800048070ff */
[----:B------:R-:W-:Y:S02]  /*4470*/  F2FP.SATFINITE.E4M3.F32.PACK_AB_MERGE_C R151, R34, R31, R35 ;  /* 0x0000001f2297723e */ /* 0x000fe40004807023 */
[----:B------:R-:W0:Y:S01]  /*4480*/  MUFU.EX2 R42, R42 ;  /* 0x0000002a002a7308 */ /* 0x000e220000000800 */
[----:B-1----:R-:W-:-:S07]  /*4490*/  FADD.FTZ R10, R38, R67 ;  /* 0x00000043260a7221 */ /* 0x002fce0000010000 */
        /* <DEDUP_REMOVED lines=8> */
[----:B------:R-:W-:-:S03]  /*4520*/  F2FP.SATFINITE.E4M3.F32.PACK_AB_MERGE_C R146, R32, R21, R25 ;  /* 0x000000152092723e */ /* 0x000fc60004807019 */
[----:B------:R-:W-:Y:S02]  /*4530*/  FADD.FTZ R5, R29, R4 ;  /* 0x000000041d057221 */ /* 0x000fe40000010000 */
[----:B------:R-:W0:Y:S01]  /*4540*/  MUFU.EX2 R46, R46 ;  /* 0x0000002e002e7308 */ /* 0x000e220000000800 */
[----:B-1----:R-:W-:-:S01]  /*4550*/  FADD.FTZ R8, R47, R8 ;  /* 0x000000082f087221 */ /* 0x002fc20000010000 */
[----:B------:R-:W-:-:S04]  /*4560*/  F2FP.SATFINITE.E4M3.F32.PACK_AB_MERGE_C R42, R47, R42, RZ ;  /* 0x0000002a2f2a723e */ /* 0x000fc800048070ff */
[----:B------:R-:W-:Y:S02]  /*4570*/  F2FP.SATFINITE.E4M3.F32.PACK_AB_MERGE_C R145, R39, R38, R42 ;  /* 0x000000262791723e */ /* 0x000fe4000480702a */
[----:B------:R-:W1:Y:S01]  /*4580*/  MUFU.EX2 R50, R50 ;  /* 0x0000003200327308 */ /* 0x000e620000000800 */
[----:B--2---:R-:W-:-:S01]  /*4590*/  FADD.FTZ R3, R43, R8 ;  /* 0x000000082b037221 */ /* 0x004fc20000010000 */
[----:B------:R-:W-:Y:S01]  /*45a0*/  FADD.FTZ R8, R36, R5 ;  /* 0x0000000524087221 */ /* 0x000fe20000010000 */
[----:B------:R-:W-:-:S04]  /*45b0*/  F2FP.SATFINITE.E4M3.F32.PACK_AB_MERGE_C R5, R48, R41, RZ ;  /* 0x000000293005723e */ /* 0x000fc800048070ff */
[----:B------:R-:W-:Y:S01]  /*45c0*/  F2FP.SATFINITE.E4M3.F32.PACK_AB_MERGE_C R142, R44, R37, R5 ;  /* 0x000000252c8e723e */ /* 0x000fe20004807005 */
[----:B------:R-:W2:Y:S01]  /*45d0*/  MUFU.EX2 R55, R55 ;  /* 0x0000003700377308 */ /* 0x000ea20000000800 */
[----:B0-----:R-:W-:-:S07]  /*45e0*/  FADD.FTZ R3, R46, R3 ;  /* 0x000000032e037221 */ /* 0x001fce0000010000 */
        /* <DEDUP_REMOVED lines=8> */
[----:B------:R-:W-:Y:S01]  /*4670*/  F2FP.SATFINITE.E4M3.F32.PACK_AB_MERGE_C R50, R55, R50, RZ ;  /* 0x000000323732723e */ /* 0x000fe200048070ff */
[----:B------:R-:W-:-:S03]  /*4680*/  FADD.FTZ R37, R37, R40 ;  /* 0x0000002825257221 */ /* 0x000fc60000010000 */
[----:B------:R-:W-:Y:S01]  /*4690*/  F2FP.SATFINITE.E4M3.F32.PACK_AB_MERGE_C R147, R46, R43, R50 ;  /* 0x0000002b2e93723e */ /* 0x000fe20004807032 */
[----:B------:R-:W-:-:S01]  /*46a0*/  FADD.FTZ R44, R44, R37 ;  /* 0x000000252c2c7221 */ /* 0x000fc20000010000 */
[----:B------:R-:W2:Y:S01]  /*46b0*/  MUFU.EX2 R58, R58 ;  /* 0x0000003a003a7308 */ /* 0x000ea20000000800 */
[----:B0-----:R-:W-:-:S02]  /*46c0*/  FADD.FTZ R3, R51, R4 ;  /* 0x0000000433037221 */ /* 0x001fc40000010000 */
[----:B------:R-:W-:-:S04]  /*46d0*/  FADD.FTZ R41, R41, R44 ;  /* 0x0000002c29297221 */ /* 0x000fc80000010000 */
[----:B------:R-:W-:Y:S01]  /*46e0*/  FADD.FTZ R48, R48, R41 ;  /* 0x0000002930307221 */ /* 0x000fe20000010000 */
        /* <DEDUP_REMOVED lines=69> */
.L_x_8840:
[----:B------:R-:W-:-:S11]  /*4b40*/  UISETP.NE.AND UP1, UPT, UR7, 0x1, UPT ;  /* 0x000000010700788c */ /* 0x000fd6000bf25270 */
[----:B------:R-:W-:Y:S02]  /*4b50*/  @UP1 ULDC.64 UR20, c[0x0][0x9e8] ;  /* 0x00027a0000141ab9 */ /* 0x000fe40000000a00 */
[----:B------:R-:W-:-:S04]  /*4b60*/  UIMAD.WIDE.U32 UR10, UR14, UR20, URZ ;  /* 0x000000140e0a72a5 */ /* 0x000fc8000f8e003f */
[----:B------:R-:W-:-:S12]  /*4b70*/  @UP1 USHF.R.U32.HI UR14, URZ, UR21, UR11 ;  /* 0x000000153f0e1299 */ /* 0x000fd8000801160b */
.L_x_8841:
[----:B------:R-:W-:-:S04]  /*4b80*/  UIMAD UR7, UR14, UR7, UR7 ;  /* 0x000000070e0772a4 */ /* 0x000fc8000f8e0207 */
[----:B------:R-:W-:-:S04]  /*4b90*/  UISETP.LT.AND UP1, UPT, UR6, UR7, UPT ;  /* 0x000000070600728c */ /* 0x000fc8000bf21270 */
[----:B------:R-:W-:-:S12]  /*4ba0*/  USEL UR6, UR6, UR7, UP1 ;  /* 0x0000000706067287 */ /* 0x000fd80008800000 */
.L_x_8839:
        /* <DEDUP_REMOVED lines=31> */
[----:B------:R-:W-:Y:S01]  /*4da0*/  IADD3 R8, R7, R17, -R18 ;  /* 0x0000001107087210 */ /* 0x000fe20007ffe812 */
[----:B------:R-:W-:Y:S01]  /*4db0*/  IMAD.MOV.U32 R135, RZ, RZ, RZ ;  /* 0x000000ffff877224 */ /* 0x000fe200078e00ff */
[----:B------:R-:W-:Y:S01]  /*4dc0*/  ULDC UR21, c[0x0][0x9e4] ;  /* 0x0002790000157ab9 */ /* 0x000fe20000000800 */
[----:B------:R-:W-:Y:S01]  /*4dd0*/  ULDC UR18, c[0x0][0x9dc] ;  /* 0x0002770000127ab9 */ /* 0x000fe20000000800 */
[----:B------:R-:W-:Y:S01]  /*4de0*/  LOP3.LUT R12, RZ, R8, RZ, 0x33, !PT ;  /* 0x00000008ff0c7212 */ /* 0x000fe200078e33ff */
[----:B------:R-:W-:Y:S01]  /*4df0*/  VIADD R9, R8, 0x8 ;  /* 0x0000000808097836 */ /* 0x000fe20000000000 */
[----:B------:R-:W-:-:S04]  /*4e00*/  ULDC UR22, c[0x0][0x9e0] ;  /* 0x0002780000167ab9 */ /* 0x000fc80000000800 */
[----:B------:R-:W-:-:S07]  /*4e10*/  LOP3.LUT R13, RZ, R9, RZ, 0x33, !PT ;  /* 0x00000009ff0d7212 */ /* 0x000fce00078e33ff */
.L_x_8860:
[----:B------:R-:W-:-:S04]  /*4e20*/  UIADD3 UR19, UR37, 0x1, URZ ;  /* 0x0000000125137890 */ /* 0x000fc8000fffe03f */
[----:B------:R-:W-:-:S04]  /*4e30*/  UISETP.NE.AND UP1, UPT, UR19, 0x2, UPT ;  /* 0x000000021300788c */ /* 0x000fc8000bf25270 */
[----:B------:R-:W-:Y:S02]  /*4e40*/  USEL UR20, URZ, 0x1, UP1 ;  /* 0x000000013f147887 */ /* 0x000fe40008800000 */
[----:B------:R-:W-:Y:S02]  /*4e50*/  USEL UR19, UR19, URZ, UP1 ;  /* 0x0000003f13137287 */ /* 0x000fe40008800000 */
[----:B------:R-:W-:Y:S01]  /*4e60*/  ULOP3.LUT UR20, UR36, UR20, URZ, 0x3c, !UPT ;  /* 0x0000001424147292 */ /* 0x000fe2000f8e3c3f */
[----:B------:R-:W-:Y:S11]  /*4e70*/  @!P0 BRA `(.L_x_8843) ;  /* 0x0000000000048947 */ /* 0x000ff60003800000 */
[----:B------:R-:W-:Y:S01]  /*4e80*/  BPT.TRAP 0x1 ;  /* 0x000000040000795c */ /* 0x000fe20000300000 */
.L_x_8843:
[----:B------:R-:W-:Y:S01]  /*4e90*/  ULEA UR23, UR19, UR45, 0x3 ;  /* 0x0000002d13177291 */ /* 0x000fe2000f8e183f */
[----:B------:R-:W-:-:S05]  /*4ea0*/  IMAD.U32 R10, RZ, RZ, UR20 ;  /* 0x00000014ff0a7e24 */ /* 0x000fca000f8e00ff */
[----:B------:R-:W-:-:S04]  /*4eb0*/  SHF.L.U32 R10, R10, 0x1f, RZ ;  /* 0x0000001f0a0a7819 */ /* 0x000fc800000006ff */
[----:B------:R0:W1:Y:S01]  /*4ec0*/  SYNCS.PHASECHK.TRANS64.TRYWAIT P2, [UR23+0x19c30], R10 ;  /* 0x019c300aff0075a7 */ /* 0x0000620008040157 */
[----:B------:R-:W-:Y:S05]  /*4ed0*/  @!P0 BRA `(.L_x_8844) ;  /* 0x0000000000048947 */ /* 0x000fea0003800000 */
[----:B------:R-:W-:Y:S01]  /*4ee0*/  BPT.TRAP 0x1 ;  /* 0x000000040000795c */ /* 0x000fe20000300000 */
.L_x_8844:
[----:B-1----:R-:W-:Y:S05]  /*4ef0*/  @P2 BRA `(.L_x_8845) ;  /* 0x0000000000082947 */ /* 0x002fea0003800000 */
[----:B------:R-:W1:Y:S02]  /*4f00*/  SYNCS.PHASECHK.TRANS64.TRYWAIT P2, [UR23+0x19c30], R10 ;  /* 0x019c300aff0075a7 */ /* 0x000e640008040157 */
[----:B-1----:R-:W-:Y:S05]  /*4f10*/  @!P2 BRA `(.L_x_8846) ;  /* 0x000000ec0058a947 */ /* 0x002fea0003800000 */
.L_x_8845:
        /* <DEDUP_REMOVED lines=17> */
.L_x_8847:
[----:B------:R-:W-:Y:S01]  /*5030*/  ULEA UR11, UR37, UR45, 0x3 ;  /* 0x0000002d250b7291 */ /* 0x000fe2000f8e183f */
[----:B01----:R-:W-:-:S05]  /*5040*/  IMAD.U32 R10, RZ, RZ, UR36 ;  /* 0x00000024ff0a7e24 */ /* 0x003fca000f8e00ff */
[----:B------:R-:W-:-:S04]  /*5050*/  SHF.L.U32 R10, R10, 0x1f, RZ ;  /* 0x0000001f0a0a7819 */ /* 0x000fc800000006ff */
[----:B------:R0:W1:Y:S01]  /*5060*/  SYNCS.PHASECHK.TRANS64.TRYWAIT P2, [UR11+0x19c50], R10 ;  /* 0x019c500aff0075a7 */ /* 0x000062000804014b */
[----:B------:R-:W-:Y:S05]  /*5070*/  @!P0 BRA `(.L_x_8848) ;  /* 0x0000000000048947 */ /* 0x000fea0003800000 */
[----:B------:R-:W-:Y:S01]  /*5080*/  BPT.TRAP 0x1 ;  /* 0x000000040000795c */ /* 0x000fe20000300000 */
.L_x_8848:
[----:B-1----:R-:W-:Y:S05]  /*5090*/  @P2 BRA `(.L_x_8849) ;  /* 0x0000000000082947 */ /* 0x002fea0003800000 */
[----:B------:R-:W1:Y:S02]  /*50a0*/  SYNCS.PHASECHK.TRANS64.TRYWAIT P2, [UR11+0x19c50], R10 ;  /* 0x019c500aff0075a7 */ /* 0x000e64000804014b */
[----:B-1----:R-:W-:Y:S05]  /*50b0*/  @!P2 BRA `(.L_x_8850) ;  /* 0x000000ec0008a947 */ /* 0x002fea0003800000 */
.L_x_8849:
[----:B------:R-:W-:Y:S01]  /*50c0*/  UIADD3 UR6, UR45, 0x3000, URZ ;  /* 0x000030002d067890 */ /* 0x000fe2000fffe03f */
[----:B------:R-:W-:Y:S01]  /*50d0*/  WARPGROUP.ARRIVE ;  /* 0x00000000000079c5 */ /* 0x000fe20000000000 */
[----:B------:R-:W-:Y:S01]  /*50e0*/  UMOV UR7, 0x40000040 ;  /* 0x4000004000077882 */ /* 0x000fe20000000000 */
[----:B------:R-:W-:Y:S01]  /*50f0*/  IMAD.SHL.U32 R14, R3, 0x80, RZ ;  /* 0x00000080030e7824 */ /* 0x000fe200078e00ff */
[----:B------:R-:W-:Y:S01]  /*5100*/  USHF.R.U32.HI UR6, URZ, 0x4, UR6 ;  /* 0x000000043f067899 */ /* 0x000fe20008011606 */
[----:B01----:R-:W-:Y:S01]  /*5110*/  IMAD.U32 R10, RZ, RZ, UR23 ;  /* 0x00000017ff0a7e24 */ /* 0x003fe2000f8e00ff */
[----:B------:R-:W-:Y:S02]  /*5120*/  PLOP3.LUT P2, PT, PT, PT, UP0, 0x40, 0x0 ;  /* 0x000000000000781c */ /* 0x000fe40003f4e808 */
[----:B------:R-:W-:Y:S01]  /*5130*/  ULOP3.LUT UR6, UR6, 0x3fff, URZ, 0xc0, !UPT ;  /* 0x00003fff06067892 */ /* 0x000fe2000f8ec03f */
[----:B------:R-:W-:Y:S01]  /*5140*/  IADD3 R11, R17, 0x1, -R14 ;  /* 0x00000001110b7810 */ /* 0x000fe20007ffe80e */
[----:B------:R-:W-:-:S02]  /*5150*/  @!P1 VIADD R10, R10, 0x19c40 ;  /* 0x00019c400a0a9836 */ /* 0x000fc40000000000 */
[----:B------:R-:W-:Y:S02]  /*5160*/  ULOP3.LUT UR6, UR6, 0x10000, URZ, 0xfc, !UPT ;  /* 0x0001000006067892 */ /* 0x000fe4000f8efc3f */
[----:B------:R-:W-:Y:S01]  /*5170*/  IMAD.IADD R11, R11, 0x1, -R18 ;  /* 0x000000010b0b7824 */ /* 0x000fe200078e0a12 */
[----:B------:R-:W-:Y:S01]  /*5180*/  @!P1 PRMT R10, RZ, 0x654, R10 ;  /* 0x00000654ff0a9816 */ /* 0x000fe2000000000a */
[----:B------:R-:W-:Y:S02]  /*5190*/  UIMAD UR10, UR37, 0x300, UR6 ;  /* 0x00000300250a78a4 */ /* 0x000fe4000f8e0206 */
[----:B------:R-:W-:-:S05]  /*51a0*/  IMAD R11, R16, -0x2, R11 ;  /* 0xfffffffe100b7824 */ /* 0x000fca00078e020b */
[----:B------:R-:W-:Y:S02]  /*51b0*/  UMOV UR6, UR10 ;  /* 0x0000000a00067c82 */ /* 0x000fe40008000000 */
        /* <DEDUP_REMOVED lines=20> */
[----:B------:R-:W-:Y:S01]  /*5300*/  VIADD R136, R11, UR22 ;  /* 0x000000160b887c36 */ /* 0x000fe20008000000 */
[----:B------:R0:W-:Y:S03]  /*5310*/  @!P1 SYNCS.ARRIVE.TRANS64.RED.A1T0 RZ, [R10+URZ], RZ ;  /* 0x000000ff0aff99a7 */ /* 0x0001e6000810043f */
[----:B------:R-:W-:Y:S01]  /*5320*/  IMAD.IADD R20, R7, 0x1, R136 ;  /* 0x0000000107147824 */ /* 0x000fe200078e0288 */
[----:B------:R-:W-:Y:S06]  /*5330*/  @P2 BRA `(.L_x_8851) ;  /* 0x0000000000582947 */ /* 0x000fec0003800000 */
[----:B------:R-:W-:Y:S01]  /*5340*/  ISETP.GT.AND P2, PT, R8, -0x1, PT ;  /* 0xffffffff0800780c */ /* 0x000fe20003f44270 */
[----:B------:R-:W-:-:S12]  /*5350*/  BSSY B0, `(.L_x_8852) ;  /* 0x0000010000007945 */ /* 0x000fd80003800000 */
[----:B------:R-:W-:Y:S05]  /*5360*/  @P2 BRA `(.L_x_8853) ;  /* 0x0000000000202947 */ /* 0x000fea0003800000 */
[----:B------:R-:W-:-:S05]  /*5370*/  IMAD.U32 R139, RZ, RZ, UR21 ;  /* 0x00000015ff8b7e24 */ /* 0x000fca000f8e00ff */
[----:B------:R-:W-:-:S13]  /*5380*/  ISETP.NE.AND P2, PT, R139, 0x1, PT ;  /* 0x000000018b00780c */ /* 0x000fda0003f45270 */
[----:B0-----:R-:W0:Y:S02]  /*5390*/  @P2 LDC.64 R10, c[0x0][0x9e8] ;  /* 0x00027a00ff0a2b82 */ /* 0x001e240000000a00 */
[----:B0-----:R-:W-:-:S04]  /*53a0*/  @P2 IMAD.HI.U32 R138, R12, R10, RZ ;  /* 0x0000000a0c8a2227 */ /* 0x001fc800078e00ff */
[----:B------:R-:W-:Y:S01]  /*53b0*/  IMAD.MOV.U32 R10, RZ, RZ, R12 ;  /* 0x000000ffff0a7224 */ /* 0x000fe200078e000c */
[----:B------:R-:W-:-:S04]  /*53c0*/  @P2 SHF.R.U32.HI R10, RZ, R11, R138 ;  /* 0x0000000bff0a2219 */ /* 0x000fc8000001168a */
[----:B------:R-:W-:Y:S01]  /*53d0*/  LOP3.LUT R137, RZ, R10, RZ, 0x33, !PT ;  /* 0x0000000aff897212 */ /* 0x000fe200078e33ff */
[----:B------:R-:W-:Y:S06]  /*53e0*/  BRA `(.L_x_8854) ;  /* 0x0000000000187947 */ /* 0x000fec0003800000 */
.L_x_8853:
[----:B------:R-:W-:Y:S02]  /*53f0*/  IMAD.U32 R139, RZ, RZ, UR21 ;  /* 0x00000015ff8b7e24 */ /* 0x000fe4000f8e00ff */
[----:B------:R-:W-:-:S03]  /*5400*/  IMAD.MOV.U32 R137, RZ, RZ, R8 ;  /* 0x000000ffff897224 */ /* 0x000fc600078e0008 */
[----:B------:R-:W-:-:S13]  /*5410*/  ISETP.NE.AND P2, PT, R139, 0x1, PT ;  /* 0x000000018b00780c */ /* 0x000fda0003f45270 */
[----:B0-----:R-:W0:Y:S02]  /*5420*/  @P2 LDC.64 R10, c[0x0][0x9e8] ;  /* 0x00027a00ff0a2b82 */ /* 0x001e240000000a00 */
[----:B0-----:R-:W-:-:S05]  /*5430*/  @P2 IMAD.HI.U32 R10, R8, R10, RZ ;  /* 0x0000000a080a2227 */ /* 0x001fca00078e00ff */
[----:B------:R-:W-:-:S07]  /*5440*/  @P2 SHF.R.U32.HI R137, RZ, R11, R10 ;  /* 0x0000000bff892219 */ /* 0x000fce000001160a */
.L_x_8854:
[----:B------:R-:W-:Y:S05]  /*5450*/  BSYNC B0 ;  /* 0x0000000000007941 */ /* 0x000fea0003800000 */
.L_x_8852:
[----:B------:R-:W-:-:S04]  /*5460*/  IMAD R11, R137, R139, -R14 ;  /* 0x0000008b890b7224 */ /* 0x000fc800078e0a0e */
[----:B------:R-:W-:-:S05]  /*5470*/  IMAD R11, R16, -0x2, R11 ;  /* 0xfffffffe100b7824 */ /* 0x000fca00078e020b */
[----:B------:R-:W-:Y:S02]  /*5480*/  VIADDMNMX R20, R11, R139, R20, PT ;  /* 0x0000008b0b147246 */ /* 0x000fe40003800114 */
[----:B------:R-:W-:-:S07]  /*5490*/  VIMNMX R15, R15, R11, !PT ;  /* 0x0000000b0f0f7248 */ /* 0x000fce0007fe0100 */
.L_x_8851:
[----:B------:R-:W-:Y:S01]  /*54a0*/  ISETP.GT.AND P2, PT, R3, -0x1, PT ;  /* 0xffffffff0300780c */ /* 0x000fe20003f44270 */
[----:B------:R-:W-:-:S03]  /*54b0*/  IMAD.IADD R136, R6, 0x1, R136 ;  /* 0x0000000106887824 */ /* 0x000fc600078e0288 */
[C---:B------:R-:W-:Y:S02]  /*54c0*/  ISETP.GT.AND P5, PT, R15.reuse, RZ, P2 ;  /* 0x000000ff0f00720c */ /* 0x040fe400017a4270 */
[C---:B------:R-:W-:Y:S02]  /*54d0*/  ISETP.GT.AND P4, PT, R15.reuse, 0x1, P2 ;  /* 0x000000010f00780c */ /* 0x040fe40001784270 */
[----:B------:R-:W-:Y:S02]  /*54e0*/  ISETP.LT.OR P5, PT, R20, 0x1, P5 ;  /* 0x000000011400780c */ /* 0x000fe40002fa1670 */
[C---:B------:R-:W-:Y:S02]  /*54f0*/  ISETP.GT.AND P6, PT, R15.reuse, 0x8, P2 ;  /* 0x000000080f00780c */ /* 0x040fe400017c4270 */
[----:B------:R-:W-:Y:S02]  /*5500*/  FSEL R11, R24, -INF , !P5 ;  /* 0xff800000180b7808 */ /* 0x000fe40006800000 */
[----:B------:R-:W-:-:S02]  /*5510*/  ISETP.GT.AND P5, PT, R15, 0x10, P2 ;  /* 0x000000100f00780c */ /* 0x000fc400017a4270 */
[C---:B------:R-:W-:Y:S02]  /*5520*/  ISETP.GT.AND P3, PT, R15.reuse, 0x9, P2 ;  /* 0x000000090f00780c */ /* 0x040fe40001764270 */
        /* <DEDUP_REMOVED lines=12> */
[C---:B------:R-:W-:Y:S02]  /*55f0*/  ISETP.GT.AND P3, PT, R15.reuse, 0x19, P2 ;  /* 0x000000190f00780c */ /* 0x040fe40001764270 */
        /* <DEDUP_REMOVED lines=70> */
[----:B------:R-:W-:Y:S01]  /*5a60*/  ISETP.GT.AND P3, PT, R15, 0x79, P2 ;  /* 0x000000790f00780c */ /* 0x000fe20001764270 */
[----:B------:R-:W-:Y:S01]  /*5a70*/  IMAD.IADD R15, R6, 0x1, R21 ;  /* 0x00000001060f7824 */ /* 0x000fe200078e0215 */
[C---:B------:R-:W-:Y:S02]  /*5a80*/  ISETP.LT.OR P4, PT, R20.reuse, 0x72, P4 ;  /* 0x000000721400780c */ /* 0x040fe40002781670 */
[C---:B------:R-:W-:Y:S02]  /*5a90*/  ISETP.LT.OR P6, PT, R20.reuse, 0x79, P6 ;  /* 0x000000791400780c */ /* 0x040fe400037c1670 */
[----:B------:R-:W-:Y:S02]  /*5aa0*/  ISETP.LT.OR P3, PT, R20, 0x7a, P3 ;  /* 0x0000007a1400780c */ /* 0x000fe40001f61670 */
[----:B------:R-:W-:Y:S02]  /*5ab0*/  FSEL R81, R81, -INF , !P4 ;  /* 0xff80000051517808 */ /* 0x000fe40006000000 */
[----:B------:R-:W-:-:S02]  /*5ac0*/  FSEL R84, R84, -INF , !P6 ;  /* 0xff80000054547808 */ /* 0x000fc40007000000 */
[----:B------:R-:W-:Y:S01]  /*5ad0*/  FSEL R85, R85, -INF , !P3 ;  /* 0xff80000055557808 */ /* 0x000fe20005800000 */
[----:B------:R-:W-:Y:S06]  /*5ae0*/  @P5 BRA `(.L_x_8855) ;  /* 0x0000000000585947 */ /* 0x000fec0003800000 */
[----:B------:R-:W-:Y:S01]  /*5af0*/  ISETP.GT.AND P3, PT, R9, -0x1, PT ;  /* 0xffffffff0900780c */ /* 0x000fe20003f64270 */
[----:B------:R-:W-:-:S12]  /*5b00*/  BSSY B0, `(.L_x_8856) ;  /* 0x0000010000007945 */ /* 0x000fd80003800000 */
[----:B------:R-:W-:Y:S05]  /*5b10*/  @P3 BRA `(.L_x_8857) ;  /* 0x0000000000203947 */ /* 0x000fea0003800000 */
[----:B------:R-:W-:Y:S02]  /*5b20*/  IMAD.U32 R24, RZ, RZ, UR21 ;  /* 0x00000015ff187e24 */ /* 0x000fe4000f8e00ff */
[----:B0-----:R-:W-:-:S03]  /*5b30*/  IMAD.MOV.U32 R10, RZ, RZ, R13 ;  /* 0x000000ffff0a7224 */ /* 0x001fc600078e000d */
[----:B------:R-:W-:-:S13]  /*5b40*/  ISETP.NE.AND P3, PT, R24, 0x1, PT ;  /* 0x000000011800780c */ /* 0x000fda0003f65270 */
[----:B------:R-:W0:Y:S02]  /*5b50*/  @P3 LDC.64 R20, c[0x0][0x9e8] ;  /* 0x00027a00ff143b82 */ /* 0x000e240000000a00 */
[----:B0-----:R-:W-:-:S05]  /*5b60*/  @P3 IMAD.HI.U32 R20, R13, R20, RZ ;  /* 0x000000140d143227 */ /* 0x001fca00078e00ff */
[----:B------:R-:W-:-:S04]  /*5b70*/  @P3 SHF.R.U32.HI R10, RZ, R21, R20 ;  /* 0x00000015ff0a3219 */ /* 0x000fc80000011614 */
[----:B------:R-:W-:Y:S01]  /*5b80*/  LOP3.LUT R137, RZ, R10, RZ, 0x33, !PT ;  /* 0x0000000aff897212 */ /* 0x000fe200078e33ff */
[----:B------:R-:W-:Y:S06]  /*5b90*/  BRA `(.L_x_8858) ;  /* 0x0000000000187947 */ /* 0x000fec0003800000 */
.L_x_8857:
[----:B------:R-:W-:Y:S02]  /*5ba0*/  IMAD.U32 R24, RZ, RZ, UR21 ;  /* 0x00000015ff187e24 */ /* 0x000fe4000f8e00ff */
[----:B------:R-:W-:-:S03]  /*5bb0*/  IMAD.MOV.U32 R137, RZ, RZ, R9 ;  /* 0x000000ffff897224 */ /* 0x000fc600078e0009 */
[----:B------:R-:W-:-:S13]  /*5bc0*/  ISETP.NE.AND P3, PT, R24, 0x1, PT ;  /* 0x000000011800780c */ /* 0x000fda0003f65270 */
[----:B------:R-:W1:Y:S02]  /*5bd0*/  @P3 LDC.64 R20, c[0x0][0x9e8] ;  /* 0x00027a00ff143b82 */ /* 0x000e640000000a00 */
[----:B-1----:R-:W-:-:S05]  /*5be0*/  @P3 IMAD.HI.U32 R20, R9, R20, RZ ;  /* 0x0000001409143227 */ /* 0x002fca00078e00ff */
[----:B------:R-:W-:-:S07]  /*5bf0*/  @P3 SHF.R.U32.HI R137, RZ, R21, R20 ;  /* 0x00000015ff893219 */ /* 0x000fce0000011614 */
.L_x_8858:
[----:B------:R-:W-:Y:S05]  /*5c00*/  BSYNC B0 ;  /* 0x0000000000007941 */ /* 0x000fea0003800000 */
.L_x_8856:
[----:B------:R-:W-:-:S04]  /*5c10*/  IMAD R21, R137, R24, -R14 ;  /* 0x0000001889157224 */ /* 0x000fc800078e0a0e */
[----:B------:R-:W-:-:S05]  /*5c20*/  IMAD R21, R16, -0x2, R21 ;  /* 0xfffffffe10157824 */ /* 0x000fca00078e0215 */
[----:B------:R-:W-:Y:S02]  /*5c30*/  VIADDMNMX R136, R21, R24, R136, PT ;  /* 0x0000001815887246 */ /* 0x000fe40003800188 */
[----:B------:R-:W-:-:S07]  /*5c40*/  VIMNMX R15, R15, R21, !PT ;  /* 0x000000150f0f7248 */ /* 0x000fce0007fe0100 */
.L_x_8855:
[----:B0-----:R-:W-:Y:S01]  /*5c50*/  FMNMX.FTZ R10, R11, R2, !PT ;  /* 0x000000020b0a7209 */ /* 0x001fe20007810000 */
        /* <DEDUP_REMOVED lines=63> */
[C---:B------:R-:W-:Y:S02]  /*6050*/  ISETP.GT.AND P3, PT, R15.reuse, 0x29, P2 ;  /* 0x000000290f00780c */ /* 0x040fe40001764270 */
[----:B------:R-:W-:Y:S01]  /*6060*/  FSEL R46, R46, -INF , !P4 ;  /* 0xff8000002e2e7808 */ /* 0x000fe20006000000 */
[----:B------:R-:W0:Y:S01]  /*6070*/  SHFL.BFLY PT, R21, R14, 0x2, 0x1f ;  /* 0x0c401f000e157f89 */ /* 0x000e2200000e0000 */
[----:B------:R-:W-:-:S04]  /*6080*/  ISETP.GT.AND P4, PT, R15, 0x30, P2 ;  /* 0x000000300f00780c */ /* 0x000fc80001784270 */
[----:B------:R-:W-:-:S04]  /*6090*/  ISETP.LT.OR P4, PT, R136, 0x31, P4 ;  /* 0x000000318800780c */ /* 0x000fc80002781670 */
[----:B------:R-:W-:Y:S02]  /*60a0*/  FSEL R50, R50, -INF , !P4 ;  /* 0xff80000032327808 */ /* 0x000fe40006000000 */
[----:B------:R-:W-:-:S04]  /*60b0*/  ISETP.GT.AND P4, PT, R15, 0x39, P2 ;  /* 0x000000390f00780c */ /* 0x000fc80001784270 */
[----:B------:R-:W-:-:S04]  /*60c0*/  ISETP.LT.OR P4, PT, R136, 0x3a, P4 ;  /* 0x0000003a8800780c */ /* 0x000fc80002781670 */
[----:B------:R-:W-:Y:S02]  /*60d0*/  FSEL R55, R55, -INF , !P4 ;  /* 0xff80000037377808 */ /* 0x000fe40006000000 */
[----:B------:R-:W-:Y:S02]  /*60e0*/  ISETP.GT.AND P4, PT, R15, 0x48, P2 ;  /* 0x000000480f00780c */ /* 0x000fe40001784270 */
[----:B0-----:R-:W-:Y:S02]  /*60f0*/  FMNMX.FTZ R21, R14, R21, !PT ;  /* 0x000000150e157209 */ /* 0x001fe40007810000 */
[----:B------:R-:W-:-:S03]  /*6100*/  ISETP.LT.OR P4, PT, R136, 0x49, P4 ;  /* 0x000000498800780c */ /* 0x000fc60002781670 */
[----:B------:R-:W0:Y:S01]  /*6110*/  SHFL.BFLY PT, R10, R21, 0x1, 0x1f ;  /* 0x0c201f00150a7f89 */ /* 0x000e2200000e0000 */
        /* <DEDUP_REMOVED lines=9> */
[----:B------:R-:W-:Y:S02]  /*61b0*/  ISETP.LT.OR P4, PT, R136, 0x6a, P4 ;  /* 0x0000006a8800780c */ /* 0x000fe40002781670 */
[C---:B------:R-:W-:Y:S01]  /*61c0*/  FSETP.NEU.FTZ.AND P6, PT, R10.reuse, -INF , PT ;  /* 0xff8000000a00780b */ /* 0x040fe20003fdd000 */
[----:B------:R-:W-:-:S01]  /*61d0*/  FFMA.FTZ R20, R10, R137, -8 ;  /* 0xc10000000a147423 */ /* 0x000fc20000010089 */
[----:B------:R-:W-:-:S02]  /*61e0*/  FSEL R79, R79, -INF , !P4 ;  /* 0xff8000004f4f7808 */ /* 0x000fc40006000000 */
[----:B------:R-:W-:Y:S02]  /*61f0*/  ISETP.GT.AND P4, PT, R15, 0x78, P2 ;  /* 0x000000780f00780c */ /* 0x000fe40001784270 */
[----:B------:R-:W-:Y:S02]  /*6200*/  FSEL R14, R20, RZ, P6 ;  /* 0x000000ff140e7208 */ /* 0x000fe40003000000 */
[----:B------:R-:W-:-:S03]  /*6210*/  ISETP.LT.OR P4, PT, R136, 0x79, P4 ;  /* 0x000000798800780c */ /* 0x000fc60002781670 */
[--C-:B------:R-:W-:Y:S01]  /*6220*/  FFMA.FTZ R24, R29, UR40, -R14.reuse ;  /* 0x000000281d187c23 */ /* 0x100fe2000801080e */
[----:B------:R-:W-:Y:S01]  /*6230*/  FSEL R29, R26, -INF , !P5 ;  /* 0xff8000001a1d7808 */ /* 0x000fe20006800000 */
        /* <DEDUP_REMOVED lines=9> */
[----:B------:R-:W-:Y:S01]  /*62d0*/  ISETP.LT.OR P5, PT, R136, 0x2a, P3 ;  /* 0x0000002a8800780c */ /* 0x000fe20001fa1670 */
        /* <DEDUP_REMOVED lines=15> */
[----:B------:R-:W-:Y:S01]  /*63d0*/  MUFU.EX2 R26, R137 ;  /* 0x00000089001a7308 */ /* 0x000fe20000000800 */
        /* <DEDUP_REMOVED lines=8> */
[----:B------:R-:W-:-:S02]  /*6460*/  ISETP.LT.OR P5, PT, R136, 0x39, P5 ;  /* 0x000000398800780c */ /* 0x000fc40002fa1670 */
[----:B0-----:R-:W-:Y:S01]  /*6470*/  FMNMX.FTZ R36, R42, R37, !PT ;  /* 0x000000252a247209 */ /* 0x001fe20007810000 */
[----:B------:R-:W-:-:S01]  /*6480*/  FFMA.FTZ R37, R41, UR40, -R14 ;  /* 0x0000002829257c23 */ /* 0x000fc2000801080e */
[----:B------:R-:W-:Y:S02]  /*6490*/  ISETP.GT.AND P3, PT, R15, 0x40, P2 ;  /* 0x000000400f00780c */ /* 0x000fe40001764270 */
[----:B------:R-:W-:Y:S01]  /*64a0*/  FMNMX.FTZ R41, R43, R36, !PT ;  /* 0x000000242b297209 */ /* 0x000fe20007810000 */
[----:B------:R0:W-:Y:S01]  /*64b0*/  MUFU.EX2 R32, R40 ;  /* 0x0000002800207308 */ /* 0x0001e20000000800 */
[----:B------:R-:W-:Y:S02]  /*64c0*/  FSEL R54, R54, -INF , !P5 ;  /* 0xff80000036367808 */ /* 0x000fe40006800000 */
[----:B------:R-:W-:Y:S02]  /*64d0*/  FMNMX.FTZ R36, R46, R41, !PT ;  /* 0x000000292e247209 */ /* 0x000fe40007810000 */
[----:B------:R-:W-:-:S02]  /*64e0*/  ISETP.GT.AND P5, PT, R15, 0x41, P2 ;  /* 0x000000410f00780c */ /* 0x000fc400017a4270 */
[----:B------:R-:W-:Y:S01]  /*64f0*/  FMNMX.FTZ R41, R47, R36, !PT ;  /* 0x000000242f297209 */ /* 0x000fe20007810000 */
[----:B------:R-:W-:Y:S01]  /*6500*/  MUFU.EX2 R11, R11 ;  /* 0x0000000b000b7308 */ /* 0x000fe20000000800 */
[----:B------:R-:W-:Y:S02]  /*6510*/  ISETP.LT.OR P3, PT, R136, 0x41, P3 ;  /* 0x000000418800780c */ /* 0x000fe40001f61670 */
[----:B0-----:R-:W-:Y:S01]  /*6520*/  FMNMX.FTZ R40, R50, R41, !PT ;  /* 0x0000002932287209 */ /* 0x001fe20007810000 */
[----:B------:R-:W-:-:S01]  /*6530*/  FFMA.FTZ R41, R45, UR40, -R14 ;  /* 0x000000282d297c23 */ /* 0x000fc2000801080e */
[----:B------:R-:W-:Y:S02]  /*6540*/  ISETP.LT.OR P5, PT, R136, 0x42, P5 ;  /* 0x000000428800780c */ /* 0x000fe40002fa1670 */
[----:B------:R-:W-:Y:S01]  /*6550*/  FMNMX.FTZ R45, R51, R40, !PT ;  /* 0x00000028332d7209 */ /* 0x000fe20007810000 */
[----:B------:R0:W-:Y:S01]  /*6560*/  MUFU.EX2 R36, R44 ;  /* 0x0000002c00247308 */ /* 0x0001e20000000800 */
[----:B------:R-:W-:-:S02]  /*6570*/  FSEL R58, R58, -INF , !P3 ;  /* 0xff8000003a3a7808 */ /* 0x000fc40005800000 */
[----:B------:R-:W-:Y:S02]  /*6580*/  FMNMX.FTZ R40, R54, R45, !PT ;  /* 0x0000002d36287209 */ /* 0x000fe40007810000 */
[----:B------:R-:W-:Y:S02]  /*6590*/  ISETP.GT.AND P3, PT, R15, 0x49, P2 ;  /* 0x000000490f00780c */ /* 0x000fe40001764270 */
[----:B------:R-:W-:Y:S01]  /*65a0*/  FMNMX.FTZ R45, R55, R40, !PT ;  /* 0x00000028372d7209 */ /* 0x000fe20007810000 */
[----:B------:R-:W-:Y:S01]  /*65b0*/  MUFU.EX2 R21, R21 ;  /* 0x0000001500157308 */ /* 0x000fe20000000800 */
[----:B------:R-:W-:Y:S02]  /*65c0*/  FSEL R59, R59, -INF , !P5 ;  /* 0xff8000003b3b7808 */ /* 0x000fe40006800000 */
[----:B0-----:R-:W-:Y:S01]  /*65d0*/  FMNMX.FTZ R44, R58, R45, !PT ;  /* 0x0000002d3a2c7209 */ /* 0x001fe20007810000 */
[----:B------:R-:W-:-:S01]  /*65e0*/  FFMA.FTZ R45, R49, UR40, -R14 ;  /* 0x00000028312d7c23 */ /* 0x000fc2000801080e */
[----:B------:R-:W-:-:S02]  /*65f0*/  ISETP.GT.AND P5, PT, R15, 0x50, P2 ;  /* 0x000000500f00780c */ /* 0x000fc400017a4270 */
[C---:B------:R-:W-:Y:S01]  /*6600*/  ISETP.LT.OR P3, PT, R136.reuse, 0x4a, P3 ;  /* 0x0000004a8800780c */ /* 0x040fe20001f61670 */
[----:B------:R0:W-:Y:S01]  /*6610*/  MUFU.EX2 R40, R48 ;  /* 0x0000003000287308 */ /* 0x0001e20000000800 */
[----:B------:R-:W-:Y:S02]  /*6620*/  FMNMX.FTZ R49, R59, R44, !PT ;  /* 0x0000002c3b317209 */ /* 0x000fe40007810000 */
[----:B------:R-:W-:Y:S02]  /*6630*/  FSEL R63, R63, -INF , !P3 ;  /* 0xff8000003f3f7808 */ /* 0x000fe40005800000 */
[----:B------:R-:W-:Y:S02]  /*6640*/  ISETP.LT.OR P5, PT, R136, 0x51, P5 ;  /* 0x000000518800780c */ /* 0x000fe40002fa1670 */
[----:B------:R-:W-:Y:S01]  /*6650*/  FMNMX.FTZ R44, R62, R49, !PT ;  /* 0x000000313e2c7209 */ /* 0x000fe20007810000 */
[----:B------:R-:W-:Y:S01]  /*6660*/  MUFU.EX2 R24, R24 ;  /* 0x0000001800187308 */ /* 0x000fe20000000800 */
[----:B------:R-:W-:-:S02]  /*6670*/  ISETP.GT.AND P3, PT, R15, 0x58, P2 ;  /* 0x000000580f00780c */ /* 0x000fc40001764270 */
[----:B------:R-:W-:Y:S02]  /*6680*/  FSEL R66, R66, -INF , !P5 ;  /* 0xff80000042427808 */ /* 0x000fe40006800000 */
[----:B------:R-:W-:Y:S02]  /*6690*/  FMNMX.FTZ R49, R63, R44, !PT ;  /* 0x0000002c3f317209 */ /* 0x000fe40007810000 */
[----:B------:R-:W-:Y:S01]  /*66a0*/  ISETP.GT.AND P5, PT, R15, 0x59, P2 ;  /* 0x000000590f00780c */ /* 0x000fe200017a4270 */
[----:B------:R1:W-:Y:S01]  /*66b0*/  MUFU.EX2 R44, R52 ;  /* 0x00000034002c7308 */ /* 0x0003e20000000800 */
[----:B------:R-:W-:Y:S02]  /*66c0*/  ISETP.LT.OR P3, PT, R136, 0x59, P3 ;  /* 0x000000598800780c */ /* 0x000fe40001f61670 */
[----:B0-----:R-:W-:Y:S01]  /*66d0*/  FMNMX.FTZ R48, R66, R49, !PT ;  /* 0x0000003142307209 */ /* 0x001fe20007810000 */
[----:B------:R-:W-:-:S01]  /*66e0*/  FFMA.FTZ R49, R53, UR40, -R14 ;  /* 0x0000002835317c23 */ /* 0x000fc2000801080e */
[----:B------:R-:W-:-:S02]  /*66f0*/  ISETP.LT.OR P5, PT, R136, 0x5a, P5 ;  /* 0x0000005a8800780c */ /* 0x000fc40002fa1670 */
[----:B------:R-:W-:Y:S01]  /*6700*/  FSEL R70, R70, -INF , !P3 ;  /* 0xff80000046467808 */ /* 0x000fe20005800000 */
[----:B------:R-:W-:Y:S01]  /*6710*/  MUFU.EX2 R25, R25 ;  /* 0x0000001900197308 */ /* 0x000fe20000000800 */
[----:B------:R-:W-:Y:S02]  /*6720*/  FMNMX.FTZ R53, R67, R48, !PT ;  /* 0x0000003043357209 */ /* 0x000fe40007810000 */
[----:B------:R-:W-:Y:S02]  /*6730*/  ISETP.GT.AND P3, PT, R15, 0x61, P2 ;  /* 0x000000610f00780c */ /* 0x000fe40001764270 */
[----:B------:R-:W-:Y:S02]  /*6740*/  FSEL R71, R71, -INF , !P5 ;  /* 0xff80000047477808 */ /* 0x000fe40006800000 */
[----:B------:R-:W-:Y:S01]  /*6750*/  FMNMX.FTZ R48, R70, R53, !PT ;  /* 0x0000003546307209 */ /* 0x000fe20007810000 */
[----:B------:R-:W-:Y:S01]  /*6760*/  MUFU.EX2 R33, R33 ;  /* 0x0000002100217308 */ /* 0x000fe20000000800 */
[----:B------:R-:W-:-:S02]  /*6770*/  ISETP.GT.AND P5, PT, R15, 0x68, P2 ;  /* 0x000000680f00780c */ /* 0x000fc400017a4270 */
[C---:B------:R-:W-:Y:S02]  /*6780*/  ISETP.LT.OR P3, PT, R136.reuse, 0x62, P3 ;  /* 0x000000628800780c */ /* 0x040fe40001f61670 */
[----:B------:R-:W-:Y:S02]  /*6790*/  FMNMX.FTZ R53, R71, R48, !PT ;  /* 0x0000003047357209 */ /* 0x000fe40007810000 */
[----:B------:R-:W-:Y:S01]  /*67a0*/  FSEL R75, R75, -INF , !P3 ;  /* 0xff8000004b4b7808 */ /* 0x000fe20005800000 */
[----:B------:R0:W-:Y:S01]  /*67b0*/  MUFU.EX2 R48, R56 ;  /* 0x0000003800307308 */ /* 0x0001e20000000800 */
[----:B------:R-:W-:Y:S02]  /*67c0*/  ISETP.LT.OR P5, PT, R136, 0x69, P5 ;  /* 0x000000698800780c */ /* 0x000fe40002fa1670 */
[----:B-1----:R-:W-:Y:S02]  /*67d0*/  FMNMX.FTZ R52, R74, R53, !PT ;  /* 0x000000354a347209 */ /* 0x002fe40007810000 */
[----:B------:R-:W-:-:S02]  /*67e0*/  ISETP.GT.AND P3, PT, R15, 0x70, P2 ;  /* 0x000000700f00780c */ /* 0x000fc40001764270 */
[----:B------:R-:W-:Y:S01]  /*67f0*/  FSEL R78, R78, -INF , !P5 ;  /* 0xff8000004e4e7808 */ /* 0x000fe20006800000 */
[----:B------:R-:W-:Y:S01]  /*6800*/  MUFU.EX2 R37, R37 ;  /* 0x0000002500257308 */ /* 0x000fe20000000800 */
[----:B------:R-:W-:Y:S02]  /*6810*/  FMNMX.FTZ R53, R75, R52, !PT ;  /* 0x000000344b357209 */ /* 0x000fe40007810000 */
[----:B------:R-:W-:Y:S02]  /*6820*/  ISETP.GT.AND P5, PT, R15, 0x71, P2 ;  /* 0x000000710f00780c */ /* 0x000fe400017a4270 */
[----:B------:R-:W-:Y:S02]  /*6830*/  ISETP.LT.OR P3, PT, R136, 0x71, P3 ;  /* 0x000000718800780c */ /* 0x000fe40001f61670 */
[----:B------:R-:W-:Y:S01]  /*6840*/  FMNMX.FTZ R52, R78, R53, !PT ;  /* 0x000000354e347209 */ /* 0x000fe20007810000 */
[----:B------:R-:W-:Y:S01]  /*6850*/  MUFU.EX2 R41, R41 ;  /* 0x0000002900297308 */ /* 0x000fe20000000800 */
[----:B------:R-:W-:-:S02]  /*6860*/  ISETP.LT.OR P5, PT, R136, 0x72, P5 ;  /* 0x000000728800780c */ /* 0x000fc40002fa1670 */
[----:B------:R-:W-:Y:S02]  /*6870*/  FSEL R82, R82, -INF , !P3 ;  /* 0xff80000052527808 */ /* 0x000fe40005800000 */
[----:B------:R-:W-:Y:S02]  /*6880*/  FMNMX.FTZ R53, R79, R52, !PT ;  /* 0x000000344f357209 */ /* 0x000fe40007810000 */
[----:B------:R-:W-:Y:S01]  /*6890*/  ISETP.GT.AND P2, PT, R15, 0x79, P2 ;  /* 0x000000790f00780c */ /* 0x000fe20001744270 */
[----:B------:R1:W-:Y:S01]  /*68a0*/  MUFU.EX2 R52, R60 ;  /* 0x0000003c00347308 */ /* 0x0003e20000000800 */
[----:B------:R-:W-:Y:S02]  /*68b0*/  FSEL R83, R83, -INF , !P5 ;  /* 0xff80000053537808 */ /* 0x000fe40006800000 */
[----:B0-----:R-:W-:Y:S01]  /*68c0*/  FMNMX.FTZ R56, R82, R53, !PT ;  /* 0x0000003552387209 */ /* 0x001fe20007810000 */
[----:B------:R-:W-:-:S01]  /*68d0*/  FFMA.FTZ R53, R61, UR40, -R14 ;  /* 0x000000283d357c23 */ /* 0x000fc2000801080e */
[----:B------:R-:W-:Y:S01]  /*68e0*/  ISETP.LT.OR P2, PT, R136, 0x7a, P2 ;  /* 0x0000007a8800780c */ /* 0x000fe20001741670 */
[----:B------:R-:W-:-:S01]  /*68f0*/  FFMA.FTZ R61, R69, UR40, -R14 ;  /* 0x00000028453d7c23 */ /* 0x000fc2000801080e */
[----:B------:R-:W-:Y:S01]  /*6900*/  FSEL R86, R86, -INF , !P4 ;  /* 0xff80000056567808 */ /* 0x000fe20006000000 */
[----:B------:R0:W-:Y:S01]  /*6910*/  MUFU.EX2 R15, R57 ;  /* 0x00000039000f7308 */ /* 0x0001e20000000800 */
[----:B------:R-:W-:Y:S01]  /*6920*/  FSEL R87, R87, -INF , !P2 ;  /* 0xff80000057577808 */ /* 0x000fe20005000000 */
[--C-:B-1----:R-:W-:Y:S01]  /*6930*/  FFMA.FTZ R60, R68, UR40, -R14.reuse ;  /* 0x00000028443c7c23 */ /* 0x102fe2000801080e */
[----:B------:R-:W-:-:S01]  /*6940*/  FFMA.FTZ R68, R76, UR40, -R14 ;  /* 0x000000284c447c23 */ /* 0x000fc2000801080e */
[--C-:B------:R-:W-:Y:S01]  /*6950*/  FFMA.FTZ R69, R77, UR40, -R14.reuse ;  /* 0x000000284d457c23 */ /* 0x100fe2000801080e */
[----:B------:R-:W-:-:S01]  /*6960*/  FFMA.FTZ R76, R84, UR40, -R14 ;  /* 0x00000028544c7c23 */ /* 0x000fc2000801080e */
[----:B------:R-:W-:-:S02]  /*6970*/  FSEL R77, R10, RZ, P6 ;  /* 0x000000ff0a4d7208 */ /* 0x000fc40003000000 */
[----:B------:R-:W-:Y:S01]  /*6980*/  MUFU.EX2 R45, R45 ;  /* 0x0000002d002d7308 */ /* 0x000fe20000000800 */
[----:B0-----:R-:W-:Y:S02]  /*6990*/  FMNMX.FTZ R57, R83, R56, !PT ;  /* 0x0000003853397209 */ /* 0x001fe40007810000 */
[----:B------:R-:W-:Y:S02]  /*69a0*/  FADD.FTZ R77, -R77, R2 ;  /* 0x000000024d4d7221 */ /* 0x000fe40000010100 */
[----:B------:R-:W-:Y:S01]  /*69b0*/  FMNMX.FTZ R56, R86, R57, !PT ;  /* 0x0000003956387209 */ /* 0x000fe20007810000 */
[--C-:B------:R-:W-:Y:S01]  /*69c0*/  FFMA.FTZ R57, R65, UR40, -R14.reuse ;  /* 0x0000002841397c23 */ /* 0x100fe2000801080e */
[----:B------:R-:W-:-:S01]  /*69d0*/  FFMA.FTZ R65, R73, UR40, -R14 ;  /* 0x0000002849417c23 */ /* 0x000fc2000801080e */
[--C-:B------:R-:W-:Y:S01]  /*69e0*/  FFMA.FTZ R73, R81, UR40, -R14.reuse ;  /* 0x0000002851497c23 */ /* 0x100fe2000801080e */
[----:B------:R-:W-:Y:S01]  /*69f0*/  FMNMX.FTZ R136, R87, R56, !PT ;  /* 0x0000003857887209 */ /* 0x000fe20007810000 */
[----:B------:R-:W-:Y:S01]  /*6a00*/  FFMA.FTZ R81, R85, UR40, -R14 ;  /* 0x0000002855517c23 */ /* 0x000fe2000801080e */
[----:B------:R-:W-:-:S02]  /*6a10*/  IMAD.U32 R85, RZ, RZ, UR40 ;  /* 0x00000028ff557e24 */ /* 0x000fc4000f8e00ff */
[----:B------:R-:W-:Y:S01]  /*6a20*/  FMUL.FTZ R77, R77, UR40 ;  /* 0x000000284d4d7c20 */ /* 0x000fe20008410000 */
[----:B------:R-:W-:Y:S01]  /*6a30*/  MUFU.EX2 R49, R49 ;  /* 0x0000003100317308 */ /* 0x000fe20000000800 */
[----:B------:R-:W0:Y:S07]  /*6a40*/  SHFL.BFLY PT, R137, R136, 0x2, 0x1f ;  /* 0x0c401f0088897f89 */ /* 0x000e2e00000e0000 */
[----:B------:R-:W1:Y:S08]  /*6a50*/  MUFU.EX2 R77, R77 ;  /* 0x0000004d004d7308 */ /* 0x000e700000000800 */
        /* <DEDUP_REMOVED lines=34> */
[----:B------:R-:W-:Y:S01]  /*6c80*/  FFMA.FTZ R59, R62, UR40, -R2 ;  /* 0x000000283e3b7c23 */ /* 0x000fe20008010802 */
[----:B------:R-:W-:Y:S01]  /*6c90*/  FMUL.FTZ R0, R0, UR40 ;  /* 0x0000002800007c20 */ /* 0x000fe20008410000 */
[----:B------:R-:W-:Y:S01]  /*6ca0*/  MUFU.EX2 R29, R29 ;  /* 0x0000001d001d7308 */ /* 0x000fe20000000800 */
[----:B-1----:R-:W-:-:S07]  /*6cb0*/  FFMA.FTZ R62, R77, R5, R20 ;  /* 0x000000054d3e7223 */ /* 0x002fce0000010014 */
[----:B------:R-:W0:Y:S08]  /*6cc0*/  MUFU.EX2 R0, R0 ;  /* 0x0000000000007308 */ /* 0x000e300000000800 */
[----:B------:R-:W1:Y:S08]  /*6cd0*/  MUFU.EX2 R27, R27 ;  /* 0x0000001b001b7308 */ /* 0x000e700000000800 */
[----:B------:R-:W2:Y:S01]  /*6ce0*/  MUFU.EX2 R30, R30 ;  /* 0x0000001e001e7308 */ /* 0x000ea20000000800 */
[----:B0-----:R-:W-:-:S01]  /*6cf0*/  FFMA.FTZ R5, R0, R4, R29 ;  /* 0x0000000400057223 */ /* 0x001fc2000001001d */
[----:B------:R-:W-:Y:S01]  /*6d00*/  FADD.FTZ R4, R11, R62 ;  /* 0x0000003e0b047221 */ /* 0x000fe20000010000 */
[----:B------:R-:W-:-:S05]  /*6d10*/  FFMA.FTZ R62, R63, UR40, -R2 ;  /* 0x000000283f3e7c23 */ /* 0x000fca0008010802 */
[----:B------:R-:W0:Y:S08]  /*6d20*/  MUFU.EX2 R31, R31 ;  /* 0x0000001f001f7308 */ /* 0x000e300000000800 */
[----:B------:R-:W3:Y:S08]  /*6d30*/  MUFU.EX2 R34, R34 ;  /* 0x0000002200227308 */ /* 0x000ef00000000800 */
[----:B------:R4:W-:Y:S08]  /*6d40*/  MUFU.EX2 R51, R84 ;  /* 0x0000005400337308 */ /* 0x0009f00000000800 */
[----:B------:R-:W5:Y:S01]  /*6d50*/  MUFU.EX2 R35, R35 ;  /* 0x0000002300237308 */ /* 0x000f620000000800 */
[----:B----4-:R-:W-:-:S01]  /*6d60*/  FADD.FTZ R84, R80, R5 ;  /* 0x0000000550547221 */ /* 0x010fc20000010000 */
[----:B------:R-:W-:-:S03]  /*6d70*/  FADD.FTZ R5, R21, R4 ;  /* 0x0000000415057221 */ /* 0x000fc60000010000 */
[----:B-1----:R-:W-:Y:S01]  /*6d80*/  FADD.FTZ R63, R27, R84 ;  /* 0x000000541b3f7221 */ /* 0x002fe20000010000 */
[----:B------:R-:W-:-:S02]  /*6d90*/  FADD.FTZ R4, R24, R5 ;  /* 0x0000000518047221 */ /* 0x000fc40000010000 */
[----:B------:R-:W1:Y:S01]  /*6da0*/  MUFU.EX2 R38, R38 ;  /* 0x0000002600267308 */ /* 0x000e620000000800 */
[----:B--2---:R-:W-:-:S01]  /*6db0*/  FADD.FTZ R84, R30, R63 ;  /* 0x0000003f1e547221 */ /* 0x004fc20000010000 */
[----:B------:R-:W-:Y:S01]  /*6dc0*/  FADD.FTZ R5, R25, R4 ;  /* 0x0000000419057221 */ /* 0x000fe20000010000 */
[----:B------:R-:W-:-:S01]  /*6dd0*/  FFMA.FTZ R63, R66, UR40, -R2 ;  /* 0x00000028423f7c23 */ /* 0x000fc20008010802 */
[----:B------:R-:W-:Y:S01]  /*6de0*/  FFMA.FTZ R66, R67, UR40, -R2 ;  /* 0x0000002843427c23 */ /* 0x000fe20008010802 */
[----:B0-----:R-:W-:-:S01]  /*6df0*/  FADD.FTZ R85, R31, R84 ;  /* 0x000000541f557221 */ /* 0x001fc20000010000 */
[----:B------:R-:W-:Y:S01]  /*6e00*/  FADD.FTZ R5, R26, R5 ;  /* 0x000000051a057221 */ /* 0x000fe20000010000 */
[----:B------:R-:W-:-:S01]  /*6e10*/  FFMA.FTZ R67, R70, UR40, -R2 ;  /* 0x0000002846437c23 */ /* 0x000fc20008010802 */
[----:B------:R-:W0:Y:S01]  /*6e20*/  MUFU.EX2 R39, R39 ;  /* 0x0000002700277308 */ /* 0x000e220000000800 */
[----:B---3--:R-:W-:-:S01]  /*6e30*/  FADD.FTZ R4, R34, R85 ;  /* 0x0000005522047221 */ /* 0x008fc20000010000 */
[----:B------:R-:W-:-:S03]  /*6e40*/  FADD.FTZ R84, R28, R5 ;  /* 0x000000051c547221 */ /* 0x000fc60000010000 */
[----:B-----5:R-:W-:Y:S01]  /*6e50*/  FADD.FTZ R5, R35, R4 ;  /* 0x0000000423057221 */ /* 0x020fe20000010000 */
[----:B------:R-:W-:-:S02]  /*6e60*/  FADD.FTZ R85, R33, R84 ;  /* 0x0000005421557221 */ /* 0x000fc40000010000 */
[----:B------:R-:W2:Y:S01]  /*6e70*/  MUFU.EX2 R42, R42 ;  /* 0x0000002a002a7308 */ /* 0x000ea20000000800 */
[----:B-1----:R-:W-:-:S01]  /*6e80*/  FADD.FTZ R4, R38, R5 ;  /* 0x0000000526047221 */ /* 0x002fc20000010000 */
[----:B------:R-:W-:-:S04]  /*6e90*/  FADD.FTZ R70, R32, R85 ;  /* 0x0000005520467221 */ /* 0x000fc80000010000 */
[----:B------:R-:W-:Y:S01]  /*6ea0*/  FADD.FTZ R85, R37, R70 ;  /* 0x0000004625557221 */ /* 0x000fe20000010000 */
[----:B------:R-:W-:-:S01]  /*6eb0*/  FFMA.FTZ R70, R71, UR40, -R2 ;  /* 0x0000002847467c23 */ /* 0x000fc20008010802 */
[----:B------:R-:W1:Y:S01]  /*6ec0*/  MUFU.EX2 R43, R43 ;  /* 0x0000002b002b7308 */ /* 0x000e620000000800 */
[----:B0-----:R-:W-:-:S01]  /*6ed0*/  FADD.FTZ R5, R39, R4 ;  /* 0x0000000427057221 */ /* 0x001fc20000010000 */
[----:B------:R-:W-:Y:S01]  /*6ee0*/  FADD.FTZ R84, R36, R85 ;  /* 0x0000005524547221 */ /* 0x000fe20000010000 */
[----:B------:R-:W-:-:S03]  /*6ef0*/  FFMA.FTZ R71, R74, UR40, -R2 ;  /* 0x000000284a477c23 */ /* 0x000fc60008010802 */
[----:B------:R-:W-:Y:S02]  /*6f00*/  FADD.FTZ R85, R41, R84 ;  /* 0x0000005429557221 */ /* 0x000fe40000010000 */
[----:B------:R-:W0:Y:S01]  /*6f10*/  MUFU.EX2 R46, R46 ;  /* 0x0000002e002e7308 */ /* 0x000e220000000800 */
[----:B--2---:R-:W-:-:S01]  /*6f20*/  FADD.FTZ R4, R42, R5 ;  /* 0x000000052a047221 */ /* 0x004fc20000010000 */
[----:B------:R-:W-:-:S04]  /*6f30*/  FADD.FTZ R74, R40, R85 ;  /* 0x00000055284a7221 */ /* 0x000fc80000010000 */
[----:B------:R-:W-:Y:S01]  /*6f40*/  FADD.FTZ R85, R45, R74 ;  /* 0x0000004a2d557221 */ /* 0x000fe20000010000 */
[----:B------:R-:W-:-:S01]  /*6f50*/  FFMA.FTZ R74, R75, UR40, -R2 ;  /* 0x000000284b4a7c23 */ /* 0x000fc20008010802 */
[----:B------:R-:W2:Y:S01]  /*6f60*/  MUFU.EX2 R47, R47 ;  /* 0x0000002f002f7308 */ /* 0x000ea20000000800 */
[----:B-1----:R-:W-:-:S01]  /*6f70*/  FADD.FTZ R5, R43, R4 ;  /* 0x000000042b057221 */ /* 0x002fc20000010000 */
[----:B------:R-:W-:Y:S01]  /*6f80*/  FADD.FTZ R84, R44, R85 ;  /* 0x000000552c547221 */ /* 0x000fe20000010000 */
[----:B------:R-:W-:-:S03]  /*6f90*/  FFMA.FTZ R75, R78, UR40, -R2 ;  /* 0x000000284e4b7c23 */ /* 0x000fc60008010802 */
[----:B------:R-:W-:Y:S02]  /*6fa0*/  FADD.FTZ R85, R49, R84 ;  /* 0x0000005431557221 */ /* 0x000fe40000010000 */
[----:B------:R-:W1:Y:S01]  /*6fb0*/  MUFU.EX2 R50, R50 ;  /* 0x0000003200327308 */ /* 0x000e620000000800 */
[----:B0-----:R-:W-:-:S01]  /*6fc0*/  FADD.FTZ R4, R46, R5 ;  /* 0x000000052e047221 */ /* 0x001fc20000010000 */
[----:B------:R-:W-:-:S04]  /*6fd0*/  FADD.FTZ R78, R48, R85 ;  /* 0x00000055304e7221 */ /* 0x000fc80000010000 */
[----:B------:R-:W-:Y:S01]  /*6fe0*/  FADD.FTZ R85, R15, R78 ;  /* 0x0000004e0f557221 */ /* 0x000fe20000010000 */
[----:B------:R-:W-:-:S01]  /*6ff0*/  FFMA.FTZ R78, R79, UR40, -R2 ;  /* 0x000000284f4e7c23 */ /* 0x000fc20008010802 */
[----:B------:R-:W0:Y:S01]  /*7000*/  MUFU.EX2 R54, R54 ;  /* 0x0000003600367308 */ /* 0x000e220000000800 */
[----:B--2---:R-:W-:-:S01]  /*7010*/  FADD.FTZ R5, R47, R4 ;  /* 0x000000042f057221 */ /* 0x004fc20000010000 */
[----:B------:R-:W-:Y:S01]  /*7020*/  FADD.FTZ R84, R52, R85 ;  /* 0x0000005534547221 */ /* 0x000fe20000010000 */
[----:B------:R-:W-:-:S03]  /*7030*/  FFMA.FTZ R79, R82, UR40, -R2 ;  /* 0x00000028524f7c23 */ /* 0x000fc60008010802 */
[----:B------:R-:W-:Y:S02]  /*7040*/  FADD.FTZ R85, R53, R84 ;  /* 0x0000005435557221 */ /* 0x000fe40000010000 */
[----:B------:R-:W2:Y:S01]  /*7050*/  MUFU.EX2 R55, R55 ;  /* 0x0000003700377308 */ /* 0x000ea20000000800 */
[----:B-1----:R-:W-:-:S01]  /*7060*/  FADD.FTZ R4, R50, R5 ;  /* 0x0000000532047221 */ /* 0x002fc20000010000 */
[----:B------:R-:W-:-:S03]  /*7070*/  FADD.FTZ R82, R56, R85 ;  /* 0x0000005538527221 */ /* 0x000fc60000010000 */
[----:B------:R-:W-:Y:S01]  /*7080*/  FADD.FTZ R5, R51, R4 ;  /* 0x0000000433057221 */ /* 0x000fe20000010000 */
[----:B------:R-:W-:-:S01]  /*7090*/  FADD.FTZ R85, R57, R82 ;  /* 0x0000005239557221 */ /* 0x000fc20000010000 */
[----:B------:R-:W-:Y:S01]  /*70a0*/  FFMA.FTZ R82, R83, UR40, -R2 ;  /* 0x0000002853527c23 */ /* 0x000fe20008010802 */
[----:B------:R-:W1:Y:S01]  /*70b0*/  MUFU.EX2 R58, R58 ;  /* 0x0000003a003a7308 */ /* 0x000e620000000800 */
[----:B0-----:R-:W-:-:S01]  /*70c0*/  FADD.FTZ R4, R54, R5 ;  /* 0x0000000536047221 */ /* 0x001fc20000010000 */
[----:B------:R-:W-:Y:S01]  /*70d0*/  FADD.FTZ R84, R60, R85 ;  /* 0x000000553c547221 */ /* 0x000fe20000010000 */
[----:B------:R-:W-:-:S01]  /*70e0*/  FFMA.FTZ R83, R86, UR40, -R2 ;  /* 0x0000002856537c23 */ /* 0x000fc20008010802 */
[----:B------:R-:W-:Y:S02]  /*70f0*/  FFMA.FTZ R2, R87, UR40, -R2 ;  /* 0x0000002857027c23 */ /* 0x000fe40008010802 */
[----:B------:R-:W-:-:S02]  /*7100*/  FADD.FTZ R85, R61, R84 ;  /* 0x000000543d557221 */ /* 0x000fc40000010000 */
[----:B------:R-:W0:Y:S01]  /*7110*/  MUFU.EX2 R59, R59 ;  /* 0x0000003b003b7308 */ /* 0x000e220000000800 */
[----:B--2---:R-:W-:-:S01]  /*7120*/  FADD.FTZ R5, R55, R4 ;  /* 0x0000000437057221 */ /* 0x004fc20000010000 */
[----:B------:R-:W-:-:S04]  /*7130*/  FADD.FTZ R84, R64, R85 ;  /* 0x0000005540547221 */ /* 0x000fc80000010000 */
[----:B------:R-:W-:Y:S02]  /*7140*/  FADD.FTZ R85, R65, R84 ;  /* 0x0000005441557221 */ /* 0x000fe40000010000 */
        /* <DEDUP_REMOVED lines=38> */
[----:B0-----:R-:W-:-:S03]  /*73b0*/  FADD.FTZ R5, R81, R84 ;  /* 0x0000005451057221 */ /* 0x001fc60000010000 */
[----:B--2---:R-:W-:Y:S01]  /*73c0*/  FADD.FTZ R4, R2, R85 ;  /* 0x0000005502047221 */ /* 0x004fe20000010000 */
[----:B------:R-:W-:Y:S06]  /*73d0*/  @!P0 BRA `(.L_x_8859) ;  /* 0x0000000000048947 */ /* 0x000fec0003800000 */
[----:B------:R-:W-:Y:S01]  /*73e0*/  BPT.TRAP 0x1 ;  /* 0x000000040000795c */ /* 0x000fe20000300000 */
.L_x_8859:
        /* <DEDUP_REMOVED lines=94> */
.L_x_8842:
        /* <DEDUP_REMOVED lines=14> */
.L_x_8862:
[----:B------:R-:W-:-:S13]  /*7ab0*/  ISETP.NE.AND P2, PT, R10, 0x1, PT ;  /* 0x000000010a00780c */ /* 0x000fda0003f45270 */
[----:B------:R-:W0:Y:S02]  /*7ac0*/  @P2 LDC.64 R8, c[0x0][0x9e8] ;  /* 0x00027a00ff082b82 */ /* 0x000e240000000a00 */
[----:B0-----:R-:W-:-:S05]  /*7ad0*/  @P2 IMAD.HI.U32 R8, R23, R8, RZ ;  /* 0x0000000817082227 */ /* 0x001fca00078e00ff */
[----:B------:R-:W-:-:S07]  /*7ae0*/  @P2 SHF.R.U32.HI R23, RZ, R9, R8 ;  /* 0x00000009ff172219 */ /* 0x000fce0000011608 */
.L_x_8863:
[----:B------:R-:W-:-:S05]  /*7af0*/  IMAD R23, R23, R10, RZ ;  /* 0x0000000a17177224 */ /* 0x000fca00078e02ff */
[----:B------:R-:W-:-:S13]  /*7b00*/  R2UR UR7, R23 ;  /* 0x00000000170772ca */ /* 0x000fda00000e0000 */
[----:B------:R-:W-:-:S04]  /*7b10*/  UISETP.LT.AND UP0, UPT, UR6, UR7, UPT ;  /* 0x000000070600728c */ /* 0x000fc8000bf01270 */
[----:B------:R-:W-:-:S12]  /*7b20*/  USEL UR6, UR6, UR7, !UP0 ;  /* 0x0000000706067287 */ /* 0x000fd8000c000000 */
.L_x_8861:
        /* <DEDUP_REMOVED lines=12> */
.L_x_8874:
[----:B------:R-:W-:-:S04]  /*7bf0*/  UIADD3 UR37, UR19, 0x1, URZ ;  /* 0x0000000113257890 */ /* 0x000fc8000fffe03f */
[----:B------:R-:W-:-:S04]  /*7c00*/  UISETP.NE.AND UP0, UPT, UR37, 0x2, UPT ;  /* 0x000000022500788c */ /* 0x000fc8000bf05270 */
[----:B------:R-:W-:Y:S02]  /*7c10*/  USEL UR36, URZ, 0x1, UP0 ;  /* 0x000000013f247887 */ /* 0x000fe40008000000 */
[----:B------:R-:W-:Y:S02]  /*7c20*/  USEL UR37, UR37, URZ, UP0 ;  /* 0x0000003f25257287 */ /* 0x000fe40008000000 */
[----:B------:R-:W-:Y:S01]  /*7c30*/  ULOP3.LUT UR36, UR18, UR36, URZ, 0x3c, !UPT ;  /* 0x0000002412247292 */ /* 0x000fe2000f8e3c3f */
[----:B------:R-:W-:Y:S11]  /*7c40*/  @!P0 BRA `(.L_x_8865) ;  /* 0x0000000000048947 */ /* 0x000ff60003800000 */
[----:B------:R-:W-:Y:S01]  /*7c50*/  BPT.TRAP 0x1 ;  /* 0x000000040000795c */ /* 0x000fe20000300000 */
.L_x_8865:
[----:B------:R-:W-:Y:S01]  /*7c60*/  ULEA UR6, UR37, UR45, 0x3 ;  /* 0x0000002d25067291 */ /* 0x000fe2000f8e183f */
[----:B------:R-:W-:-:S05]  /*7c70*/  IMAD.U32 R0, RZ, RZ, UR36 ;  /* 0x00000024ff007e24 */ /* 0x000fca000f8e00ff */
[----:B------:R-:W-:-:S04]  /*7c80*/  SHF.L.U32 R0, R0, 0x1f, RZ ;  /* 0x0000001f00007819 */ /* 0x000fc800000006ff */
[----:B------:R0:W1:Y:S01]  /*7c90*/  SYNCS.PHASECHK.TRANS64.TRYWAIT P2, [UR6+0x19c30], R0 ;  /* 0x019c3000ff0075a7 */ /* 0x0000620008040146 */
[----:B------:R-:W-:Y:S05]  /*7ca0*/  @!P0 BRA `(.L_x_8866) ;  /* 0x0000000000048947 */ /* 0x000fea0003800000 */
[----:B------:R-:W-:Y:S01]  /*7cb0*/  BPT.TRAP 0x1 ;  /* 0x000000040000795c */ /* 0x000fe20000300000 */
.L_x_8866:
[----:B-1----:R-:W-:Y:S05]  /*7cc0*/  @P2 BRA `(.L_x_8867) ;  /* 0x0000000000082947 */ /* 0x002fea0003800000 */
[----:B------:R-:W1:Y:S02]  /*7cd0*/  SYNCS.PHASECHK.TRANS64.TRYWAIT P2, [UR6+0x19c30], R0 ;  /* 0x019c3000ff0075a7 */ /* 0x000e640008040146 */
[----:B-1----:R-:W-:Y:S05]  /*7ce0*/  @!P2 BRA `(.L_x_8868) ;  /* 0x000000c00014a947 */ /* 0x002fea0003800000 */
.L_x_8867:
        /* <DEDUP_REMOVED lines=17> */
.L_x_8869:
[----:B------:R-:W-:Y:S01]  /*7e00*/  ULEA UR11, UR19, UR45, 0x3 ;  /* 0x0000002d130b7291 */ /* 0x000fe2000f8e183f */
[----:B01----:R-:W-:-:S05]  /*7e10*/  IMAD.U32 R0, RZ, RZ, UR18 ;  /* 0x00000012ff007e24 */ /* 0x003fca000f8e00ff */
[----:B------:R-:W-:-:S04]  /*7e20*/  SHF.L.U32 R0, R0, 0x1f, RZ ;  /* 0x0000001f00007819 */ /* 0x000fc800000006ff */
[----:B------:R0:W1:Y:S01]  /*7e30*/  SYNCS.PHASECHK.TRANS64.TRYWAIT P2, [UR11+0x19c50], R0 ;  /* 0x019c5000ff0075a7 */ /* 0x000062000804014b */
[----:B------:R-:W-:Y:S05]  /*7e40*/  @!P0 BRA `(.L_x_8870) ;  /* 0x0000000000048947 */ /* 0x000fea0003800000 */
[----:B------:R-:W-:Y:S01]  /*7e50*/  BPT.TRAP 0x1 ;  /* 0x000000040000795c */ /* 0x000fe20000300000 */
.L_x_8870:
[----:B-1----:R-:W-:Y:S05]  /*7e60*/  @P2 BRA `(.L_x_8871) ;  /* 0x0000000000082947 */ /* 0x002fea0003800000 */
[----:B------:R-:W1:Y:S02]  /*7e70*/  SYNCS.PHASECHK.TRANS64.TRYWAIT P2, [UR11+0x19c50], R0 ;  /* 0x019c5000ff0075a7 */ /* 0x000e64000804014b */
[----:B-1----:R-:W-:Y:S05]  /*7e80*/  @!P2 BRA `(.L_x_8872) ;  /* 0x000000bc00c4a947 */ /* 0x002fea0003800000 */
.L_x_8871:
        /* <DEDUP_REMOVED lines=75> */
[----:B------:R-:W-:-:S03]  /*8340*/  FMNMX.FTZ R10, R87, R2, !PT ;  /* 0x00000002570a7209 */ /* 0x000fc60007810000 */
[----:B------:R-:W0:Y:S01]  /*8350*/  SHFL.BFLY PT, R13, R8, 0x2, 0x1f ;  /* 0x0c401f00080d7f89 */ /* 0x000e2200000e0000 */
[----:B------:R-:W-:Y:S02]  /*8360*/  WARPGROUP.DEPBAR.LE gsb0, 0x0 ;  /* 0x00008000000079c5 */ /* 0x000fe40000010000 */
[----:B------:R-:W-:Y:S01]  /*8370*/  WARPGROUP.ARRIVE ;  /* 0x00000000000079c5 */ /* 0x000fe20000000000 */
[----:B------:R-:W1:Y:S05]  /*8380*/  SHFL.BFLY PT, R15, R10, 0x2, 0x1f ;  /* 0x0c401f000a0f7f89 */ /* 0x000e6a00000e0000 */
[----:B------:R-:W-:Y:S01]  /*8390*/  QGMMA.64x96x32.F32.E4M3.E4M3 R88, R144, gdesc[UR4], R88, gsb0 ;  /* 0x0160000490587df3 */ /* 0x000fe20008000858 */
[----:B------:R-:W-:Y:S01]  /*83a0*/  UIADD3 UR6, UR10, 0x4, URZ ;  /* 0x000000040a067890 */ /* 0x000fe2000fffe03f */
[----:B------:R-:W-:Y:S01]  /*83b0*/  UMOV UR7, 0x40000040 ;  /* 0x4000004000077882 */ /* 0x000fe20000000000 */
[----:B0-----:R-:W-:-:S02]  /*83c0*/  FMNMX.FTZ R13, R8, R13, !PT ;  /* 0x0000000d080d7209 */ /* 0x001fc40007810000 */
[----:B-1----:R-:W-:-:S03]  /*83d0*/  FMNMX.FTZ R15, R10, R15, !PT ;  /* 0x0000000f0a0f7209 */ /* 0x002fc60007810000 */
[----:B------:R-:W0:Y:S04]  /*83e0*/  SHFL.BFLY PT, R2, R13, 0x1, 0x1f ;  /* 0x0c201f000d027f89 */ /* 0x000e2800000e0000 */
[----:B------:R-:W1:Y:S01]  /*83f0*/  SHFL.BFLY PT, R0, R15, 0x1, 0x1f ;  /* 0x0c201f000f007f89 */ /* 0x000e6200000e0000 */
[----:B0-----:R-:W-:Y:S02]  /*8400*/  FMNMX.FTZ R2, R13, R2, !PT ;  /* 0x000000020d027209 */ /* 0x001fe40007810000 */
[----:B-1----:R-:W-:-:S03]  /*8410*/  FMNMX.FTZ R0, R15, R0, !PT ;  /* 0x000000000f007209 */ /* 0x002fc60007810000 */
[C---:B------:R-:W-:Y:S01]  /*8420*/  FADD.FTZ R9, -R2.reuse, R9 ;  /* 0x0000000902097221 */ /* 0x040fe20000010100 */
[----:B------:R-:W-:-:S03]  /*8430*/  FFMA.FTZ R10, R2, R21, -8 ;  /* 0xc1000000020a7423 */ /* 0x000fc60000010015 */
[----:B------:R-:W-:Y:S01]  /*8440*/  FMUL.FTZ R8, R9, UR40 ;  /* 0x0000002809087c20 */ /* 0x000fe20008410000 */
[----:B------:R-:W-:-:S01]  /*8450*/  FADD.FTZ R9, -R0, R11 ;  /* 0x0000000b00097221 */ /* 0x000fc20000010100 */
[--C-:B------:R-:W-:Y:S01]  /*8460*/  FFMA.FTZ R11, R24, UR40, -R10.reuse ;  /* 0x00000028180b7c23 */ /* 0x100fe2000801080a */
[----:B------:R-:W-:-:S01]  /*8470*/  FFMA.FTZ R24, R37, UR40, -R10 ;  /* 0x0000002825187c23 */ /* 0x000fc2000801080a */
[--C-:B------:R-:W-:Y:S01]  /*8480*/  FFMA.FTZ R37, R56, UR40, -R10.reuse ;  /* 0x0000002838257c23 */ /* 0x100fe2000801080a */
[----:B------:R-:W-:-:S01]  /*8490*/  FFMA.FTZ R56, R69, UR40, -R10 ;  /* 0x0000002845387c23 */ /* 0x000fc2000801080a */
[----:B------:R-:W-:Y:S02]  /*84a0*/  IMAD.U32 R69, RZ, RZ, UR40 ;  /* 0x00000028ff457e24 */ /* 0x000fe4000f8e00ff */
[----:B------:R-:W-:Y:S01]  /*84b0*/  FMUL.FTZ R9, R9, UR40 ;  /* 0x0000002809097c20 */ /* 0x000fe20008410000 */
        /* <DEDUP_REMOVED lines=45> */
[--C-:B------:R-:W-:Y:S01]  /*8790*/  FFMA.FTZ R59, R59, UR40, -R69.reuse ;  /* 0x000000283b3b7c23 */ /* 0x100fe20008010845 */
[----:B------:R-:W-:-:S01]  /*87a0*/  FFMA.FTZ R62, R62, UR40, -R69 ;  /* 0x000000283e3e7c23 */ /* 0x000fc20008010845 */
[----:B------:R-:W-:Y:S01]  /*87b0*/  FFMA.FTZ R48, R61, UR40, -R10 ;  /* 0x000000283d307c23 */ /* 0x000fe2000801080a */
[----:B------:R-:W-:-:S01]  /*87c0*/  FFMA.FTZ R63, R63, UR40, -R69 ;  /* 0x000000283f3f7c23 */ /* 0x000fc20008010845 */
[----:B------:R-:W-:-:S02]  /*87d0*/  WARPGROUP.DEPBAR.LE gsb0, 0x0 ;  /* 0x00008000000079c5 */ /* 0x000fc40000010000 */
[----:B------:R-:W-:Y:S01]  /*87e0*/  WARPGROUP.ARRIVE ;  /* 0x00000000000079c5 */ /* 0x000fe20000000000 */
[----:B------:R-:W1:Y:S01]  /*87f0*/  MUFU.EX2 R13, R13 ;  /* 0x0000000d000d7308 */ /* 0x000e620000000800 */
[----:B0-----:R-:W-:-:S01]  /*8800*/  FADD.FTZ R72, R12, R5 ;  /* 0x000000050c487221 */ /* 0x001fc20000010000 */
[----:B------:R-:W-:Y:S01]  /*8810*/  FFMA.FTZ R45, R64, UR40, -R10 ;  /* 0x00000028402d7c23 */ /* 0x000fe2000801080a */
[----:B------:R-:W-:-:S01]  /*8820*/  FFMA.FTZ R66, R66, UR40, -R69 ;  /* 0x0000002842427c23 */ /* 0x000fc20008010845 */
[----:B------:R-:W-:Y:S01]  /*8830*/  FFMA.FTZ R52, R65, UR40, -R10 ;  /* 0x0000002841347c23 */ /* 0x000fe2000801080a */
[----:B------:R-:W-:Y:S01]  /*8840*/  QGMMA.64x96x32.F32.E4M3.E4M3 R88, R140, gdesc[UR4], R88, gsb0 ;  /* 0x016000048c587df3 */ /* 0x000fe20008000858 */
[----:B--2---:R-:W-:-:S01]  /*8850*/  FADD.FTZ R5, R27, R4 ;  /* 0x000000041b057221 */ /* 0x004fc20000010000 */
[----:B------:R-:W-:Y:S01]  /*8860*/  UIADD3 UR6, UR10, 0x6, URZ ;  /* 0x000000060a067890 */ /* 0x000fe2000fffe03f */
[----:B------:R-:W0:Y:S01]  /*8870*/  MUFU.EX2 R30, R30 ;  /* 0x0000001e001e7308 */ /* 0x000e220000000800 */
[----:B------:R-:W-:Y:S01]  /*8880*/  UMOV UR7, 0x40000040 ;  /* 0x4000004000077882 */ /* 0x000fe20000000000 */
[----:B------:R-:W-:Y:S01]  /*8890*/  FFMA.FTZ R67, R67, UR40, -R69 ;  /* 0x0000002843437c23 */ /* 0x000fe20008010845 */
        /* <DEDUP_REMOVED lines=38> */
[----:B------:R-:W-:Y:S06]  /*8b00*/  QGMMA.64x96x32.F32.E4M3.E4M3 R88, R136, gdesc[UR4], R88, gsb0 ;  /* 0x0160000488587df3 */ /* 0x000fec0008000858 */
        /* <DEDUP_REMOVED lines=60> */
[----:B0-----:R-:W-:-:S01]  /*8ed0*/  FADD.FTZ R79, R49, R78 ;  /* 0x0000004e314f7221 */ /* 0x001fc20000010000 */
[----:B------:R-:W-:-:S06]  /*8ee0*/  IMAD.U32 R78, RZ, RZ, UR37 ;  /* 0x00000025ff4e7e24 */ /* 0x000fcc000f8e00ff */
        /* <DEDUP_REMOVED lines=12> */
[----:B------:R-:W-:-:S04]  /*8fb0*/  @!P1 PRMT R4, RZ, 0x654, R4 ;  /* 0x00000654ff049816 */ /* 0x000fc80000000004 */
[----:B------:R-:W2:Y:S01]  /*8fc0*/  MUFU.EX2 R73, R73 ;  /* 0x0000004900497308 */ /* 0x000ea20000000800 */
[----:B-1----:R-:W-:-:S01]  /*8fd0*/  FADD.FTZ R80, R72, R5 ;  /* 0x0000000548507221 */ /* 0x002fc20000010000 */
[----:B------:R1:W-:Y:S06]  /*8fe0*/  @!P1 SYNCS.ARRIVE.TRANS64.RED.A1T0 RZ, [R4+URZ], RZ ;  /* 0x000000ff04ff99a7 */ /* 0x0003ec000810043f */
        /* <DEDUP_REMOVED lines=28> */
.L_x_8873:
        /* <DEDUP_REMOVED lines=90> */
.L_x_8864:
[----:B------:R-:W-:-:S13]  /*9750*/  ISETP.GE.AND P2, PT, R3, UR42, PT ;  /* 0x0000002a03007c0c */ /* 0x000fda000bf46270 */
[----:B------:R-:W-:Y:S05]  /*9760*/  @!P2 BRA `(.L_x_8875) ;  /* 0x0000002c0008a947 */ /* 0x000fea0003800000 */
[----:B------:R-:W-:Y:S01]  /*9770*/  IMAD.IADD R11, R17, 0x1, -R18 ;  /* 0x00000001110b7824 */ /* 0x000fe200078e0a12 */
[----:B------:R-:W-:Y:S01]  /*9780*/  UMOV UR17, UR36 ;  /* 0x0000002400117c82 */ /* 0x000fe20008000000 */
[----:B------:R-:W-:Y:S01]  /*9790*/  IMAD.MOV.U32 R8, RZ, RZ, R0 ;  /* 0x000000ffff087224 */ /* 0x000fe200078e0000 */
[----:B------:R-:W-:Y:S01]  /*97a0*/  UMOV UR18, UR37 ;  /* 0x0000002500127c82 */ /* 0x000fe20008000000 */
[C---:B------:R-:W-:Y:S01]  /*97b0*/  IMAD.IADD R10, R11.reuse, 0x1, R7 ;  /* 0x000000010b0a7824 */ /* 0x040fe200078e0207 */
[----:B------:R-:W-:Y:S01]  /*97c0*/  ULDC UR19, c[0x0][0x9e4] ;  /* 0x0002790000137ab9 */ /* 0x000fe20000000800 */
[----:B------:R-:W-:Y:S01]  /*97d0*/  IMAD.IADD R11, R11, 0x1, R6 ;  /* 0x000000010b0b7824 */ /* 0x000fe200078e0206 */
[----:B------:R-:W-:Y:S01]  /*97e0*/  ULDC UR20, c[0x0][0x9dc] ;  /* 0x0002770000147ab9 */ /* 0x000fe20000000800 */
[----:B------:R-:W-:Y:S01]  /*97f0*/  IMAD.MOV.U32 R9, RZ, RZ, R2 ;  /* 0x000000ffff097224 */ /* 0x000fe200078e0002 */
[----:B------:R-:W-:Y:S01]  /*9800*/  LOP3.LUT R12, RZ, R10, RZ, 0x33, !PT ;  /* 0x0000000aff0c7212 */ /* 0x000fe200078e33ff */
[----:B------:R-:W-:Y:S01]  /*9810*/  ULDC UR21, c[0x0][0x9e0] ;  /* 0x0002780000157ab9 */ /* 0x000fe20000000800 */
[----:B------:R-:W-:-:S07]  /*9820*/  LOP3.LUT R13, RZ, R11, RZ, 0x33, !PT ;  /* 0x0000000bff0d7212 */ /* 0x000fce00078e33ff */
.L_x_8893:
[----:B------:R-:W-:-:S04]  /*9830*/  UISETP.NE.AND UP0, UPT, UR18, 0x1, UPT ;  /* 0x000000011200788c */ /* 0x000fc8000bf05270 */
[----:B------:R-:W-:-:S04]  /*9840*/  USEL UR36, URZ, 0x1, UP0 ;  /* 0x000000013f247887 */ /* 0x000fc80008000000 */
[----:B------:R-:W-:Y:S01]  /*9850*/  ULOP3.LUT UR36, UR17, UR36, URZ, 0x3c, !UPT ;  /* 0x0000002411247292 */ /* 0x000fe2000f8e3c3f */
[----:B------:R-:W-:Y:S11]  /*9860*/  @!P0 BRA `(.L_x_8876) ;  /* 0x0000000000048947 */ /* 0x000ff60003800000 */
[----:B------:R-:W-:Y:S01]  /*9870*/  BPT.TRAP 0x1 ;  /* 0x000000040000795c */ /* 0x000fe20000300000 */
.L_x_8876:
        /* <DEDUP_REMOVED lines=9> */
.L_x_8877:
[----:B-1----:R-:W-:Y:S05]  /*9910*/  @P2 BRA `(.L_x_8878) ;  /* 0x0000000000082947 */ /* 0x002fea0003800000 */
[----:B------:R-:W1:Y:S02]  /*9920*/  SYNCS.PHASECHK.TRANS64.TRYWAIT P2, [UR22+0x19c30], R0 ;  /* 0x019c3000ff0075a7 */ /* 0x000e640008040156 */
[----:B-1----:R-:W-:Y:S05]  /*9930*/  @!P2 BRA `(.L_x_8879) ;  /* 0x000000a40030a947 */ /* 0x002fea0003800000 */
.L_x_8878:
        /* <DEDUP_REMOVED lines=17> */
.L_x_8880:
[----:B------:R-:W-:Y:S01]  /*9a50*/  ULEA UR11, UR18, UR45, 0x3 ;  /* 0x0000002d120b7291 */ /* 0x000fe2000f8e183f */
[----:B01----:R-:W-:-:S05]  /*9a60*/  IMAD.U32 R0, RZ, RZ, UR17 ;  /* 0x00000011ff007e24 */ /* 0x003fca000f8e00ff */
[----:B------:R-:W-:-:S04]  /*9a70*/  SHF.L.U32 R0, R0, 0x1f, RZ ;  /* 0x0000001f00007819 */ /* 0x000fc800000006ff */
[----:B------:R0:W1:Y:S01]  /*9a80*/  SYNCS.PHASECHK.TRANS64.TRYWAIT P2, [UR11+0x19c50], R0 ;  /* 0x019c5000ff0075a7 */ /* 0x000062000804014b */
[----:B------:R-:W-:Y:S05]  /*9a90*/  @!P0 BRA `(.L_x_8881) ;  /* 0x0000000000048947 */ /* 0x000fea0003800000 */
[----:B------:R-:W-:Y:S01]  /*9aa0*/  BPT.TRAP 0x1 ;  /* 0x000000040000795c */ /* 0x000fe20000300000 */
.L_x_8881:
[----:B-1----:R-:W-:Y:S05]  /*9ab0*/  @P2 BRA `(.L_x_8882) ;  /* 0x0000000000082947 */ /* 0x002fea0003800000 */
[----:B------:R-:W1:Y:S02]  /*9ac0*/  SYNCS.PHASECHK.TRANS64.TRYWAIT P2, [UR11+0x19c50], R0 ;  /* 0x019c5000ff0075a7 */ /* 0x000e64000804014b */
[----:B-1----:R-:W-:Y:S05]  /*9ad0*/  @!P2 BRA `(.L_x_8883) ;  /* 0x000000a000e0a947 */ /* 0x002fea0003800000 */
.L_x_8882:
[----:B------:R-:W-:Y:S01]  /*9ae0*/  UIADD3 UR6, UR45, 0x3000, URZ ;  /* 0x000030002d067890 */ /* 0x000fe2000fffe03f */
[----:B------:R-:W-:Y:S01]  /*9af0*/  WARPGROUP.ARRIVE ;  /* 0x00000000000079c5 */ /* 0x000fe20000000000 */
[----:B------:R-:W-:Y:S01]  /*9b00*/  UMOV UR7, 0x40000040 ;  /* 0x4000004000077882 */ /* 0x000fe20000000000 */
[----:B01----:R-:W-:Y:S01]  /*9b10*/  IMAD.SHL.U32 R0, R3, 0x80, RZ ;  /* 0x0000008003007824 */ /* 0x003fe200078e00ff */
[----:B------:R-:W-:Y:S01]  /*9b20*/  USHF.R.U32.HI UR6, URZ, 0x4, UR6 ;  /* 0x000000043f067899 */ /* 0x000fe20008011606 */
[----:B------:R-:W-:-:S03]  /*9b30*/  IMAD.U32 R2, RZ, RZ, UR22 ;  /* 0x00000016ff027e24 */ /* 0x000fc6000f8e00ff */
[----:B------:R-:W-:Y:S01]  /*9b40*/  ULOP3.LUT UR6, UR6, 0x3fff, URZ, 0xc0, !UPT ;  /* 0x00003fff06067892 */ /* 0x000fe2000f8ec03f */
[----:B------:R-:W-:Y:S01]  /*9b50*/  IADD3 R15, R17, 0x1, -R0 ;  /* 0x00000001110f7810 */ /* 0x000fe20007ffe800 */
[----:B------:R-:W-:Y:S02]  /*9b60*/  @!P1 VIADD R2, R2, 0x19c40 ;  /* 0x00019c4002029836 */ /* 0x000fe40000000000 */
[----:B------:R-:W-:Y:S02]  /*9b70*/  ULOP3.LUT UR6, UR6, 0x10000, URZ, 0xfc, !UPT ;  /* 0x0001000006067892 */ /* 0x000fe4000f8efc3f */
[----:B------:R-:W-:Y:S01]  /*9b80*/  IMAD.IADD R15, R15, 0x1, -R18 ;  /* 0x000000010f0f7824 */ /* 0x000fe200078e0a12 */
[----:B------:R-:W-:Y:S01]  /*9b90*/  @!P1 PRMT R2, RZ, 0x654, R2 ;  /* 0x00000654ff029816 */ /* 0x000fe20000000002 */
[----:B------:R-:W-:Y:S02]  /*9ba0*/  UIMAD UR10, UR18, 0x300, UR6 ;  /* 0x00000300120a78a4 */ /* 0x000fe4000f8e0206 */
[----:B------:R-:W-:-:S04]  /*9bb0*/  IMAD R15, R16, -0x2, R15 ;  /* 0xfffffffe100f7824 */ /* 0x000fc800078e020f */
[----:B------:R-:W-:Y:S01]  /*9bc0*/  VIADD R23, R15, UR21 ;  /* 0x000000150f177c36 */ /* 0x000fe20008000000 */
[----:B------:R-:W-:Y:S02]  /*9bd0*/  UMOV UR6, UR10 ;  /* 0x0000000a00067c82 */ /* 0x000fe40008000000 */
[----:B------:R-:W-:Y:S01]  /*9be0*/  QGMMA.64x96x32.F32.E4M3.E4M3 R88, R148, gdesc[UR4], R88, gsb0 ;  /* 0x0160000494587df3 */ /* 0x000fe20008000858 */
[----:B------:R-:W-:Y:S01]  /*9bf0*/  UIADD3 UR6, UR10, 0x2, URZ ;  /* 0x000000020a067890 */ /* 0x000fe2000fffe03f */
[----:B------:R-:W-:Y:S01]  /*9c00*/  IMAD.IADD R20, R7, 0x1, R23 ;  /* 0x0000000107147824 */ /* 0x000fe200078e0217 */
        /* <DEDUP_REMOVED lines=15> */
[----:B------:R-:W-:Y:S01]  /*9d00*/  VIADD R21, R15, UR6 ;  /* 0x000000060f157c36 */ /* 0x000fe20008000000 */
[----:B------:R-:W-:Y:S02]  /*9d10*/  WARPGROUP.DEPBAR.LE gsb0, 0x0 ;  /* 0x00008000000079c5 */ /* 0x000fe40000010000 */
[----:B------:R0:W-:Y:S02]  /*9d20*/  @!P1 SYNCS.ARRIVE.TRANS64.RED.A1T0 RZ, [R2+URZ], RZ ;  /* 0x000000ff02ff99a7 */ /* 0x0001e4000810043f */
[----:B0-----:R-:W-:Y:S01]  /*9d30*/  IMAD.IADD R2, R7, 0x1, R21 ;  /* 0x0000000107027824 */ /* 0x001fe200078e0215 */
[----:B------:R-:W-:Y:S06]  /*9d40*/  @!P5 BRA `(.L_x_8884) ;  /* 0x000000000058d947 */ /* 0x000fec0003800000 */
        /* <DEDUP_REMOVED lines=11> */
.L_x_8886:
[----:B------:R-:W-:Y:S02]  /*9e00*/  IMAD.U32 R138, RZ, RZ, UR19 ;  /* 0x00000013ff8a7e24 */ /* 0x000fe4000f8e00ff */
[----:B------:R-:W-:-:S03]  /*9e10*/  IMAD.MOV.U32 R137, RZ, RZ, R10 ;  /* 0x000000ffff897224 */ /* 0x000fc600078e000a */
[----:B------:R-:W-:-:S13]  /*9e20*/  ISETP.NE.AND P2, PT, R138, 0x1, PT ;  /* 0x000000018a00780c */ /* 0x000fda0003f45270 */
[----:B------:R-:W0:Y:S02]  /*9e30*/  @P2 LDC.64 R14, c[0x0][0x9e8] ;  /* 0x00027a00ff0e2b82 */ /* 0x000e240000000a00 */
[----:B0-----:R-:W-:-:S05]  /*9e40*/  @P2 IMAD.HI.U32 R14, R10, R14, RZ ;  /* 0x0000000e0a0e2227 */ /* 0x001fca00078e00ff */
[----:B------:R-:W-:-:S07]  /*9e50*/  @P2 SHF.R.U32.HI R137, RZ, R15, R14 ;  /* 0x0000000fff892219 */ /* 0x000fce000001160e */
.L_x_8887:
[----:B------:R-:W-:Y:S05]  /*9e60*/  BSYNC B0 ;  /* 0x0000000000007941 */ /* 0x000fea0003800000 */
.L_x_8885:
[----:B------:R-:W-:-:S04]  /*9e70*/  IMAD R15, R137, R138, -R0 ;  /* 0x0000008a890f7224 */ /* 0x000fc800078e0a00 */
[----:B------:R-:W-:-:S05]  /*9e80*/  IMAD R15, R16, -0x2, R15 ;  /* 0xfffffffe100f7824 */ /* 0x000fca00078e020f */
[----:B------:R-:W-:Y:S02]  /*9e90*/  VIADDMNMX R20, R15, R138, R20, PT ;  /* 0x0000008a0f147246 */ /* 0x000fe40003800114 */
[----:B------:R-:W-:-:S07]  /*9ea0*/  VIMNMX R2, R2, R15, !PT ;  /* 0x0000000f02027248 */ /* 0x000fce0007fe0100 */
.L_x_8884:
        /* <DEDUP_REMOVED lines=111> */
.L_x_8890:
[----:B------:R-:W-:Y:S02]  /*a5a0*/  IMAD.U32 R20, RZ, RZ, UR19 ;  /* 0x00000013ff147e24 */ /* 0x000fe4000f8e00ff */
[----:B------:R-:W-:-:S03]  /*a5b0*/  IMAD.MOV.U32 R137, RZ, RZ, R11 ;  /* 0x000000ffff897224 */ /* 0x000fc600078e000b */
[----:B------:R-:W-:-:S13]  /*a5c0*/  ISETP.NE.AND P3, PT, R20, 0x1, PT ;  /* 0x000000011400780c */ /* 0x000fda0003f65270 */
[----:B------:R-:W0:Y:S02]  /*a5d0*/  @P3 LDC.64 R14, c[0x0][0x9e8] ;  /* 0x00027a00ff0e3b82 */ /* 0x000e240000000a00 */
[----:B0-----:R-:W-:-:S05]  /*a5e0*/  @P3 IMAD.HI.U32 R14, R11, R14, RZ ;  /* 0x0000000e0b0e3227 */ /* 0x001fca00078e00ff */
[----:B------:R-:W-:-:S07]  /*a5f0*/  @P3 SHF.R.U32.HI R137, RZ, R15, R14 ;  /* 0x0000000fff893219 */ /* 0x000fce000001160e */
.L_x_8891:
[----:B------:R-:W-:Y:S05]  /*a600*/  BSYNC B0 ;  /* 0x0000000000007941 */ /* 0x000fea0003800000 */
.L_x_8889:
[----:B------:R-:W-:-:S04]  /*a610*/  IMAD R15, R137, R20, -R0 ;  /* 0x00000014890f7224 */ /* 0x000fc800078e0a00 */
[----:B------:R-:W-:-:S05]  /*a620*/  IMAD R0, R16, -0x2, R15 ;  /* 0xfffffffe10007824 */ /* 0x000fca00078e020f */
[----:B------:R-:W-:Y:S02]  /*a630*/  VIADDMNMX R23, R0, R20, R23, PT ;  /* 0x0000001400177246 */ /* 0x000fe40003800117 */
[----:B------:R-:W-:-:S07]  /*a640*/  VIMNMX R21, R21, R0, !PT ;  /* 0x0000000015157248 */ /* 0x000fce0007fe0100 */
.L_x_8888:
        /* <DEDUP_REMOVED lines=20> */
[----:B------:R-:W-:Y:S02]  /*a790*/  ISETP.GT.AND P4, PT, R21, 0x1, P2 ;  /* 0x000000011500780c */ /* 0x000fe40001784270 */
[----:B------:R-:W-:Y:S02]  /*a7a0*/  FMNMX.FTZ R0, R44, R15, !PT ;  /* 0x0000000f2c007209 */ /* 0x000fe40007810000 */
[----:B------:R-:W-:Y:S02]  /*a7b0*/  FSEL R39, R39, -INF , !P3 ;  /* 0xff80000027277808 */ /* 0x000fe40005800000 */
        /* <DEDUP_REMOVED lines=11> */
[----:B------:R-:W-:Y:S02]  /*a870*/  FSEL R27, R27, -INF , !P4 ;  /* 0xff8000001b1b7808 */ /* 0x000fe40006000000 */
[----:B------:R-:W-:Y:S02]  /*a880*/  FMNMX.FTZ R15, R57, R0, !PT ;  /* 0x00000000390f7209 */ /* 0x000fe40007810000 */
[----:B------:R-:W-:-:S02]  /*a890*/  ISETP.GT.AND P4, PT, R21, 0x10, P2 ;  /* 0x000000101500780c */ /* 0x000fc40001784270 */
[----:B------:R-:W-:Y:S02]  /*a8a0*/  FMNMX.FTZ R0, R60, R15, !PT ;  /* 0x0000000f3c007209 */ /* 0x000fe40007810000 */
[----:B------:R-:W-:Y:S02]  /*a8b0*/  FSEL R43, R43, -INF , !P3 ;  /* 0xff8000002b2b7808 */ /* 0x000fe40005800000 */
[----:B------:R-:W-:Y:S02]  /*a8c0*/  FMNMX.FTZ R15, R61, R0, !PT ;  /* 0x000000003d0f7209 */ /* 0x000fe40007810000 */
[----:B------:R-:W-:Y:S02]  /*a8d0*/  ISETP.GT.AND P3, PT, R21, RZ, P2 ;  /* 0x000000ff1500720c */ /* 0x000fe40001764270 */
        /* <DEDUP_REMOVED lines=24> */
[----:B------:R-:W-:Y:S01]  /*aa60*/  ISETP.GT.AND P4, PT, R21, 0x29, P2 ;  /* 0x000000291500780c */ /* 0x000fe20001784270 */
[----:B------:R-:W0:Y:S03]  /*aa70*/  SHFL.BFLY PT, R15, R0, 0x2, 0x1f ;  /* 0x0c401f00000f7f89 */ /* 0x000e2600000e0000 */
[----:B------:R-:W-:-:S04]  /*aa80*/  ISETP.LT.OR P4, PT, R23, 0x2a, P4 ;  /* 0x0000002a1700780c */ /* 0x000fc80002781670 */
[----:B------:R-:W-:Y:S02]  /*aa90*/  FSEL R47, R47, -INF , !P4 ;  /* 0xff8000002f2f7808 */ /* 0x000fe40006000000 */
[----:B------:R-:W-:-:S04]  /*aaa0*/  ISETP.GT.AND P4, PT, R21, 0x31, P2 ;  /* 0x000000311500780c */ /* 0x000fc80001784270 */
[----:B------:R-:W-:-:S04]  /*aab0*/  ISETP.LT.OR P4, PT, R23, 0x32, P4 ;  /* 0x000000321700780c */ /* 0x000fc80002781670 */
[----:B------:R-:W-:Y:S02]  /*aac0*/  FSEL R51, R51, -INF , !P4 ;  /* 0xff80000033337808 */ /* 0x000fe40006000000 */
[----:B------:R-:W-:-:S04]  /*aad0*/  ISETP.GT.AND P4, PT, R21, 0x39, P2 ;  /* 0x000000391500780c */ /* 0x000fc80001784270 */
[----:B------:R-:W-:Y:S02]  /*aae0*/  ISETP.LT.OR P4, PT, R23, 0x3a, P4 ;  /* 0x0000003a1700780c */ /* 0x000fe40002781670 */
[----:B0-----:R-:W-:Y:S02]  /*aaf0*/  FMNMX.FTZ R15, R0, R15, !PT ;  /* 0x0000000f000f7209 */ /* 0x001fe40007810000 */
        /* <DEDUP_REMOVED lines=12> */
[C---:B------:R-:W-:Y:S01]  /*abc0*/  FSETP.NEU.FTZ.AND P6, PT, R2.reuse, -INF , PT ;  /* 0xff8000000200780b */ /* 0x040fe20003fdd000 */
[----:B------:R-:W-:-:S01]  /*abd0*/  FFMA.FTZ R0, R2, R137, -8 ;  /* 0xc100000002007423 */ /* 0x000fc20000010089 */
[----:B------:R-:W-:-:S04]  /*abe0*/  ISETP.GT.AND P4, PT, R21, 0x59, P2 ;  /* 0x000000591500780c */ /* 0x000fc80001784270 */
[----:B------:R-:W-:Y:S02]  /*abf0*/  FSEL R0, R0, RZ, P6 ;  /* 0x000000ff00007208 */ /* 0x000fe40003000000 */
[----:B------:R-:W-:-:S03]  /*ac00*/  ISETP.LT.OR P4, PT, R23, 0x5a, P4 ;  /* 0x0000005a1700780c */ /* 0x000fc60002781670 */
[--C-:B------:R-:W-:Y:S01]  /*ac10*/  FFMA.FTZ R15, R25, UR40, -R0.reuse ;  /* 0x00000028190f7c23 */ /* 0x100fe20008010800 */
[----:B------:R-:W-:-:S01]  /*ac20*/  FFMA.FTZ R25, R29, UR40, -R0 ;  /* 0x000000281d197c23 */ /* 0x000fc20008010800 */
[----:B------:R-:W-:Y:S01]  /*ac30*/  FSEL R29, R26, -INF , !P3 ;  /* 0xff8000001a1d7808 */ /* 0x000fe20005800000 */
[----:B------:R-:W-:-:S01]  /*ac40*/  FFMA.FTZ R20, R28, UR40, -R0 ;  /* 0x000000281c147c23 */ /* 0x000fc20008010800 */
[----:B------:R-:W-:Y:S01]  /*ac50*/  ISETP.GT.AND P3, PT, R21, 0x30, P2 ;  /* 0x000000301500780c */ /* 0x000fe20001764270 */
        /* <DEDUP_REMOVED lines=8> */
[----:B------:R-:W-:-:S01]  /*ace0*/  FFMA.FTZ R44, R44, UR40, -R0 ;  /* 0x000000282c2c7c23 */ /* 0x000fc20008010800 */
[----:B------:R-:W-:Y:S01]  /*acf0*/  FMNMX.FTZ R26, R30, R137, !PT ;  /* 0x000000891e1a7209 */ /* 0x000fe20007810000 */
[----:B------:R-:W-:-:S01]  /*ad00*/  FFMA.FTZ R48, R48, UR40, -R0 ;  /* 0x0000002830307c23 */ /* 0x000fc20008010800 */
        /* <DEDUP_REMOVED lines=23> */
[----:B------:R-:W-:Y:S01]  /*ae80*/  FFMA.FTZ R57, R57, UR40, -R0 ;  /* 0x0000002839397c23 */ /* 0x000fe20008010800 */
[----:B------:R-:W-:-:S02]  /*ae90*/  ISETP.GT.AND P3, PT, R21, 0x48, P2 ;  /* 0x000000481500780c */ /* 0x000fc40001764270 */
[----:B------:R-:W-:Y:S02]  /*aea0*/  FMNMX.FTZ R137, R43, R32, !PT ;  /* 0x000000202b897209 */ /* 0x000fe40007810000 */
[----:B------:R-:W-:Y:S01]  /*aeb0*/  ISETP.LT.OR P3, PT, R23, 0x49, P3 ;  /* 0x000000491700780c */ /* 0x000fe20001f61670 */
[----:B------:R-:W-:Y:S01]  /*aec0*/  MUFU.EX2 R14, R14 ;  /* 0x0000000e000e7308 */ /* 0x000fe20000000800 */
[----:B------:R-:W-:Y:S02]  /*aed0*/  FMNMX.FTZ R32, R46, R137, !PT ;  /* 0x000000892e207209 */ /* 0x000fe40007810000 */
[----:B------:R-:W-:Y:S02]  /*aee0*/  FSEL R62, R62, -INF , !P3 ;  /* 0xff8000003e3e7808 */ /* 0x000fe40005800000 */
[----:B------:R-:W-:Y:S02]  /*aef0*/  FMNMX.FTZ R137, R47, R32, !PT ;  /* 0x000000202f897209 */ /* 0x000fe40007810000 */
[----:B------:R-:W-:Y:S01]  /*af00*/  ISETP.GT.AND P3, PT, R21, 0x50, P2 ;  /* 0x000000501500780c */ /* 0x000fe20001764270 */
[----:B------:R2:W-:Y:S01]  /*af10*/  MUFU.EX2 R32, R44 ;  /* 0x0000002c00207308 */ /* 0x0005e20000000800 */
[----:B0-----:R-:W-:-:S02]  /*af20*/  FMNMX.FTZ R36, R50, R137, !PT ;  /* 0x0000008932247209 */ /* 0x001fc40007810000 */
[----:B------:R-:W-:Y:S02]  /*af30*/  ISETP.LT.OR P3, PT, R23, 0x51, P3 ;  /* 0x000000511700780c */ /* 0x000fe40001f61670 */
[----:B------:R-:W-:Y:S02]  /*af40*/  FMNMX.FTZ R137, R51, R36, !PT ;  /* 0x0000002433897209 */ /* 0x000fe40007810000 */
[----:B------:R-:W-:Y:S01]  /*af50*/  FSEL R66, R66, -INF , !P3 ;  /* 0xff80000042427808 */ /* 0x000fe20005800000 */
[----:B------:R-:W-:Y:S01]  /*af60*/  MUFU.EX2 R15, R15 ;  /* 0x0000000f000f7308 */ /* 0x000fe20000000800 */
[----:B------:R-:W-:Y:S02]  /*af70*/  FMNMX.FTZ R36, R54, R137, !PT ;  /* 0x0000008936247209 */ /* 0x000fe40007810000 */
[----:B------:R-:W-:Y:S02]  /*af80*/  ISETP.GT.AND P3, PT, R21, 0x58, P2 ;  /* 0x000000581500780c */ /* 0x000fe40001764270 */
[----:B------:R-:W-:-:S02]  /*af90*/  FMNMX.FTZ R137, R55, R36, !PT ;  /* 0x0000002437897209 */ /* 0x000fc40007810000 */
[----:B------:R-:W-:Y:S01]  /*afa0*/  ISETP.LT.OR P3, PT, R23, 0x59, P3 ;  /* 0x000000591700780c */ /* 0x000fe20001f61670 */
[----:B------:R0:W-:Y:S01]  /*afb0*/  MUFU.EX2 R36, R48 ;  /* 0x0000003000247308 */ /* 0x0001e20000000800 */
[----:B-1----:R-:W-:Y:S02]  /*afc0*/  FMNMX.FTZ R40, R58, R137, !PT ;  /* 0x000000893a287209 */ /* 0x002fe40007810000 */
[----:B------:R-:W-:Y:S02]  /*afd0*/  FSEL R70, R70, -INF , !P3 ;  /* 0xff80000046467808 */ /* 0x000fe40005800000 */
[----:B------:R-:W-:Y:S02]  /*afe0*/  FMNMX.FTZ R137, R59, R40, !PT ;  /* 0x000000283b897209 */ /* 0x000fe40007810000 */
[----:B------:R-:W-:Y:S01]  /*aff0*/  ISETP.GT.AND P3, PT, R21, 0x60, P2 ;  /* 0x000000601500780c */ /* 0x000fe20001764270 */
[----:B------:R-:W-:Y:S01]  /*b000*/  MUFU.EX2 R20, R20 ;  /* 0x0000001400147308 */ /* 0x000fe20000000800 */
[----:B------:R-:W-:-:S02]  /*b010*/  FMNMX.FTZ R40, R62, R137, !PT ;  /* 0x000000893e287209 */ /* 0x000fc40007810000 */
[----:B------:R-:W-:Y:S02]  /*b020*/  ISETP.LT.OR P3, PT, R23, 0x61, P3 ;  /* 0x000000611700780c */ /* 0x000fe40001f61670 */
[----:B------:R-:W-:Y:S02]  /*b030*/  FMNMX.FTZ R137, R63, R40, !PT ;  /* 0x000000283f897209 */ /* 0x000fe40007810000 */
[----:B------:R-:W-:Y:S01]  /*b040*/  FSEL R71, R71, -INF , !P4 ;  /* 0xff80000047477808 */ /* 0x000fe20006000000 */
[----:B------:R-:W-:Y:S01]  /*b050*/  MUFU.EX2 R40, R52 ;  /* 0x0000003400287308 */ /* 0x000fe20000000800 */
[----:B--2---:R-:W-:Y:S02]  /*b060*/  FMNMX.FTZ R44, R66, R137, !PT ;  /* 0x00000089422c7209 */ /* 0x004fe40007810000 */
[----:B------:R-:W-:Y:S02]  /*b070*/  ISETP.GT.AND P4, PT, R21, 0x61, P2 ;  /* 0x000000611500780c */ /* 0x000fe40001784270 */
[----:B------:R-:W-:-:S02]  /*b080*/  FMNMX.FTZ R137, R67, R44, !PT ;  /* 0x0000002c43897209 */ /* 0x000fc40007810000 */
        /* <DEDUP_REMOVED lines=9> */
[C---:B------:R-:W-:Y:S02]  /*b120*/  ISETP.GT.AND P4, PT, R21.reuse, 0x69, P2 ;  /* 0x000000691500780c */ /* 0x040fe40001784270 */
[----:B0-----:R-:W-:Y:S01]  /*b130*/  FMNMX.FTZ R48, R74, R137, !PT ;  /* 0x000000894a307209 */ /* 0x001fe20007810000 */
[----:B------:R0:W-:Y:S01]  /*b140*/  MUFU.EX2 R44, R56 ;  /* 0x00000038002c7308 */ /* 0x0001e20000000800 */
[----:B------:R-:W-:Y:S02]  /*b150*/  FSEL R78, R78, -INF , !P3 ;  /* 0xff8000004e4e7808 */ /* 0x000fe40005800000 */
[----:B------:R-:W-:Y:S02]  /*b160*/  ISETP.GT.AND P3, PT, R21, 0x70, P2 ;  /* 0x000000701500780c */ /* 0x000fe40001764270 */
[----:B------:R-:W-:-:S02]  /*b170*/  ISETP.LT.OR P4, PT, R23, 0x6a, P4 ;  /* 0x0000006a1700780c */ /* 0x000fc40002781670 */
[----:B------:R-:W-:Y:S01]  /*b180*/  FMNMX.FTZ R137, R75, R48, !PT ;  /* 0x000000304b897209 */ /* 0x000fe20007810000 */
[----:B------:R-:W-:Y:S01]  /*b190*/  MUFU.EX2 R33, R33 ;  /* 0x0000002100217308 */ /* 0x000fe20000000800 */
[----:B------:R-:W-:Y:S01]  /*b1a0*/  ISETP.LT.OR P3, PT, R23, 0x71, P3 ;  /* 0x000000711700780c */ /* 0x000fe20001f61670 */
[--C-:B0-----:R-:W-:Y:S01]  /*b1b0*/  FFMA.FTZ R56, R68, UR40, -R0.reuse ;  /* 0x0000002844387c23 */ /* 0x101fe20008010800 */
[----:B------:R-:W-:Y:S01]  /*b1c0*/  FSEL R79, R79, -INF , !P4 ;  /* 0xff8000004f4f7808 */ /* 0x000fe20006000000 */
[--C-:B------:R-:W-:Y:S01]  /*b1d0*/  FFMA.FTZ R68, R69, UR40, -R0.reuse ;  /* 0x0000002845447c23 */ /* 0x100fe20008010800 */
[----:B------:R-:W-:Y:S01]  /*b1e0*/  ISETP.GT.AND P4, PT, R21, 0x71, P2 ;  /* 0x000000711500780c */ /* 0x000fe20001784270 */
[--C-:B------:R-:W-:Y:S01]  /*b1f0*/  FFMA.FTZ R69, R77, UR40, -R0.reuse ;  /* 0x000000284d457c23 */ /* 0x100fe20008010800 */
[----:B------:R-:W-:Y:S01]  /*b200*/  FMNMX.FTZ R48, R78, R137, !PT ;  /* 0x000000894e307209 */ /* 0x000fe20007810000 */
[----:B------:R-:W-:Y:S01]  /*b210*/  FFMA.FTZ R77, R85, UR40, -R0 ;  /* 0x00000028554d7c23 */ /* 0x000fe20008010800 */
[----:B------:R-:W-:Y:S01]  /*b220*/  FSEL R82, R82, -INF , !P3 ;  /* 0xff80000052527808 */ /* 0x000fe20005800000 */
[----:B------:R-:W-:Y:S01]  /*b230*/  MUFU.EX2 R37, R37 ;  /* 0x0000002500257308 */ /* 0x000fe20000000800 */
[----:B------:R-:W-:-:S02]  /*b240*/  ISETP.GT.AND P3, PT, R21, 0x78, P2 ;  /* 0x000000781500780c */ /* 0x000fc40001764270 */
[----:B------:R-:W-:Y:S02]  /*b250*/  ISETP.LT.OR P4, PT, R23, 0x72, P4 ;  /* 0x000000721700780c */ /* 0x000fe40002781670 */
[----:B------:R-:W-:Y:S02]  /*b260*/  FMNMX.FTZ R137, R79, R48, !PT ;  /* 0x000000304f897209 */ /* 0x000fe40007810000 */
[----:B------:R-:W-:Y:S01]  /*b270*/  ISETP.GT.AND P2, PT, R21, 0x79, P2 ;  /* 0x000000791500780c */ /* 0x000fe20001744270 */
[----:B------:R-:W-:-:S01]  /*b280*/  FFMA.FTZ R21, R60, UR40, -R0 ;  /* 0x000000283c157c23 */ /* 0x000fc20008010800 */
[----:B------:R-:W-:Y:S01]  /*b290*/  ISETP.LT.OR P3, PT, R23, 0x79, P3 ;  /* 0x000000791700780c */ /* 0x000fe20001f61670 */
[----:B------:R-:W-:-:S01]  /*b2a0*/  FFMA.FTZ R60, R72, UR40, -R0 ;  /* 0x00000028483c7c23 */ /* 0x000fc20008010800 */
[----:B------:R-:W-:Y:S01]  /*b2b0*/  FSEL R83, R83, -INF , !P4 ;  /* 0xff80000053537808 */ /* 0x000fe20006000000 */
[----:B------:R-:W-:-:S01]  /*b2c0*/  FFMA.FTZ R72, R84, UR40, -R0 ;  /* 0x0000002854487c23 */ /* 0x000fc20008010800 */
[----:B------:R-:W-:Y:S01]  /*b2d0*/  FMNMX.FTZ R48, R82, R137, !PT ;  /* 0x0000008952307209 */ /* 0x000fe20007810000 */
[----:B------:R-:W-:Y:S01]  /*b2e0*/  MUFU.EX2 R41, R41 ;  /* 0x0000002900297308 */ /* 0x000fe20000000800 */
[----:B------:R-:W-:-:S02]  /*b2f0*/  ISETP.LT.OR P2, PT, R23, 0x7a, P2 ;  /* 0x0000007a1700780c */ /* 0x000fc40001741670 */
[----:B------:R-:W-:Y:S02]  /*b300*/  FSEL R86, R86, -INF , !P3 ;  /* 0xff80000056567808 */ /* 0x000fe40005800000 */
[----:B------:R-:W-:Y:S02]  /*b310*/  FMNMX.FTZ R23, R83, R48, !PT ;  /* 0x0000003053177209 */ /* 0x000fe40007810000 */
[----:B------:R-:W-:Y:S01]  /*b320*/  FSEL R87, R87, -INF , !P2 ;  /* 0xff80000057577808 */ /* 0x000fe20005000000 */
[----:B------:R-:W-:Y:S01]  /*b330*/  MUFU.EX2 R48, R61 ;  /* 0x0000003d00307308 */ /* 0x000fe20000000800 */
[----:B------:R-:W-:Y:S01]  /*b340*/  FMNMX.FTZ R52, R86, R23, !PT ;  /* 0x0000001756347209 */ /* 0x000fe20007810000 */
[----:B------:R-:W-:-:S03]  /*b350*/  FFMA.FTZ R23, R64, UR40, -R0 ;  /* 0x0000002840177c23 */ /* 0x000fc60008010800 */
[----:B------:R-:W-:Y:S01]  /*b360*/  FMNMX.FTZ R64, R87, R52, !PT ;  /* 0x0000003457407209 */ /* 0x000fe20007810000 */
[----:B------:R-:W-:-:S01]  /*b370*/  FFMA.FTZ R52, R65, UR40, -R0 ;  /* 0x0000002841347c23 */ /* 0x000fc20008010800 */
[--C-:B------:R-:W-:Y:S01]  /*b380*/  FFMA.FTZ R65, R73, UR40, -R0.reuse ;  /* 0x0000002849417c23 */ /* 0x100fe20008010800 */
[----:B------:R0:W-:Y:S01]  /*b390*/  MUFU.EX2 R61, R68 ;  /* 0x00000044003d7308 */ /* 0x0001e20000000800 */
[----:B------:R-:W-:-:S01]  /*b3a0*/  FFMA.FTZ R73, R81, UR40, -R0 ;  /* 0x0000002851497c23 */ /* 0x000fc20008010800 */
[----:B------:R-:W1:Y:S01]  /*b3b0*/  SHFL.BFLY PT, R137, R64, 0x2, 0x1f ;  /* 0x0c401f0040897f89 */ /* 0x000e6200000e0000 */
[----:B------:R-:W-:-:S05]  /*b3c0*/  IMAD.U32 R81, RZ, RZ, UR40 ;  /* 0x00000028ff517e24 */ /* 0x000fca000f8e00ff */
[----:B------:R-:W-:Y:S01]  /*b3d0*/  MUFU.EX2 R45, R45 ;  /* 0x0000002d002d7308 */ /* 0x000fe20000000800 */
[----:B0-----:R-:W-:-:S01]  /*b3e0*/  FFMA.FTZ R68, R80, UR40, -R0 ;  /* 0x0000002850447c23 */ /* 0x001fc20008010800 */
[----:B------:R-:W-:-:S05]  /*b3f0*/  FSEL R80, R2, RZ, P6 ;  /* 0x000000ff02507208 */ /* 0x000fca0003000000 */
[----:B------:R-:W-:Y:S01]  /*b400*/  FADD.FTZ R80, -R80, R9 ;  /* 0x0000000950507221 */ /* 0x000fe20000010100 */
[----:B------:R-:W-:Y:S03]  /*b410*/  MUFU.EX2 R49, R49 ;  /* 0x0000003100317308 */ /* 0x000fe60000000800 */
[----:B------:R-:W-:-:S05]  /*b420*/  FMUL.FTZ R9, R80, UR40 ;  /* 0x0000002850097c20 */ /* 0x000fca0008410000 */
[----:B------:R-:W-:Y:S01]  /*b430*/  MUFU.EX2 R53, R53 ;  /* 0x0000003500357308 */ /* 0x000fe20000000800 */
[----:B-1----:R-:W-:Y:S01]  /*b440*/  FMNMX.FTZ R137, R64, R137, !PT ;  /* 0x0000008940897209 */ /* 0x002fe20007810000 */
[----:B------:R-:W-:-:S04]  /*b450*/  FFMA.FTZ R64, R76, UR40, -R0 ;  /* 0x000000284c407c23 */ /* 0x000fc80008010800 */
[----:B------:R-:W0:Y:S02]  /*b460*/  SHFL.BFLY PT, R76, R137, 0x1, 0x1f ;  /* 0x0c201f00894c7f89 */ /* 0x000e2400000e0000 */
[----:B------:R-:W1:Y:S08]  /*b470*/  MUFU.EX2 R9, R9 ;  /* 0x0000000900097308 */ /* 0x000e700000000800 */
[----:B------:R-:W-:Y:S08]  /*b480*/  MUFU.EX2 R57, R57 ;  /* 0x0000003900397308 */ /* 0x000ff00000000800 */
[----:B------:R-:W-:Y:S01]  /*b490*/  MUFU.EX2 R21, R21 ;  /* 0x0000001500157308 */ /* 0x000fe20000000800 */
[----:B0-----:R-:W-:-:S07]  /*b4a0*/  FMNMX.FTZ R0, R137, R76, !PT ;  /* 0x0000004c89007209 */ /* 0x001fce0007810000 */
        /* <DEDUP_REMOVED lines=29> */
[----:B-1----:R-:W-:-:S04]  /*b680*/  FFMA.FTZ R62, R9, R5, R14 ;  /* 0x00000005093e7223 */ /* 0x002fc8000001000e */
[----:B------:R-:W0:Y:S08]  /*b690*/  MUFU.EX2 R54, R54 ;  /* 0x0000003600367308 */ /* 0x000e300000000800 */
[----:B------:R-:W1:Y:S08]  /*b6a0*/  MUFU.EX2 R27, R27 ;  /* 0x0000001b001b7308 */ /* 0x000e700000000800 */
[----:B------:R-:W2:Y:S01]  /*b6b0*/  MUFU.EX2 R30, R30 ;  /* 0x0000001e001e7308 */ /* 0x000ea20000000800 */
[----:B0-----:R-:W-:-:S04]  /*b6c0*/  FFMA.FTZ R5, R54, R4, R29 ;  /* 0x0000000436057223 */ /* 0x001fc8000001001d */
[----:B------:R-:W-:-:S03]  /*b6d0*/  FADD.FTZ R4, R80, R5 ;  /* 0x0000000550047221 */ /* 0x000fc60000010000 */
[----:B------:R-:W0:Y:S01]  /*b6e0*/  MUFU.EX2 R31, R31 ;  /* 0x0000001f001f7308 */ /* 0x000e220000000800 */
[----:B-1----:R-:W-:-:S07]  /*b6f0*/  FADD.FTZ R5, R27, R4 ;  /* 0x000000041b057221 */ /* 0x002fce0000010000 */
[----:B------:R1:W-:Y:S01]  /*b700*/  MUFU.EX2 R8, R81 ;  /* 0x0000005100087308 */ /* 0x0003e20000000800 */
[----:B--2---:R-:W-:-:S07]  /*b710*/  FADD.FTZ R4, R30, R5 ;  /* 0x000000051e047221 */ /* 0x004fce0000010000 */
[----:B------:R-:W2:Y:S01]  /*b720*/  MUFU.EX2 R34, R34 ;  /* 0x0000002200227308 */ /* 0x000ea20000000800 */
[----:B-1----:R-:W-:-:S01]  /*b730*/  FADD.FTZ R81, R15, R62 ;  /* 0x0000003e0f517221 */ /* 0x002fc20000010000 */
[--C-:B------:R-:W-:Y:S01]  /*b740*/  FFMA.FTZ R62, R63, UR40, -R76.reuse ;  /* 0x000000283f3e7c23 */ /* 0x100fe2000801084c */
[----:B------:R-:W-:-:S01]  /*b750*/  FFMA.FTZ R63, R66, UR40, -R76 ;  /* 0x00000028423f7c23 */ /* 0x000fc2000801084c */
[----:B0-----:R-:W-:Y:S01]  /*b760*/  FADD.FTZ R5, R31, R4 ;  /* 0x000000041f057221 */ /* 0x001fe20000010000 */
[----:B------:R-:W-:-:S03]  /*b770*/  FADD.FTZ R84, R20, R81 ;  /* 0x0000005114547221 */ /* 0x000fc60000010000 */
[----:B------:R-:W0:Y:S01]  /*b780*/  MUFU.EX2 R35, R35 ;  /* 0x0000002300237308 */ /* 0x000e220000000800 */
[----:B------:R-:W-:-:S04]  /*b790*/  FADD.FTZ R81, R25, R84 ;  /* 0x0000005419517221 */ /* 0x000fc80000010000 */
[----:B------:R-:W-:-:S03]  /*b7a0*/  FADD.FTZ R66, R24, R81 ;  /* 0x0000005118427221 */ /* 0x000fc60000010000 */
[----:B------:R-:W1:Y:S01]  /*b7b0*/  MUFU.EX2 R38, R38 ;  /* 0x0000002600267308 */ /* 0x000e620000000800 */
[----:B------:R-:W-:-:S01]  /*b7c0*/  FADD.FTZ R81, R33, R66 ;  /* 0x0000004221517221 */ /* 0x000fc20000010000 */
[----:B--2---:R-:W-:Y:S01]  /*b7d0*/  FADD.FTZ R4, R34, R5 ;  /* 0x0000000522047221 */ /* 0x004fe20000010000 */
[----:B------:R-:W-:-:S01]  /*b7e0*/  FFMA.FTZ R66, R67, UR40, -R76 ;  /* 0x0000002843427c23 */ /* 0x000fc2000801084c */
[----:B------:R-:W-:Y:S01]  /*b7f0*/  FFMA.FTZ R67, R70, UR40, -R76 ;  /* 0x0000002846437c23 */ /* 0x000fe2000801084c */
[----:B------:R-:W-:-:S03]  /*b800*/  FADD.FTZ R84, R26, R81 ;  /* 0x000000511a547221 */ /* 0x000fc60000010000 */
[----:B------:R-:W2:Y:S01]  /*b810*/  MUFU.EX2 R39, R39 ;  /* 0x0000002700277308 */ /* 0x000ea20000000800 */
[----:B0-----:R-:W-:-:S01]  /*b820*/  FADD.FTZ R5, R35, R4 ;  /* 0x0000000423057221 */ /* 0x001fc20000010000 */
[----:B------:R-:W-:-:S04]  /*b830*/  FADD.FTZ R81, R37, R84 ;  /* 0x0000005425517221 */ /* 0x000fc80000010000 */
[----:B------:R-:W-:Y:S02]  /*b840*/  FADD.FTZ R70, R28, R81 ;  /* 0x000000511c467221 */ /* 0x000fe40000010000 */
[----:B------:R-:W0:Y:S01]  /*b850*/  MUFU.EX2 R42, R42 ;  /* 0x0000002a002a7308 */ /* 0x000e220000000800 */
[----:B-1----:R-:W-:-:S01]  /*b860*/  FADD.FTZ R4, R38, R5 ;  /* 0x0000000526047221 */ /* 0x002fc20000010000 */
[----:B------:R-:W-:Y:S01]  /*b870*/  FADD.FTZ R81, R41, R70 ;  /* 0x0000004629517221 */ /* 0x000fe20000010000 */
[----:B------:R-:W-:-:S01]  /*b880*/  FFMA.FTZ R70, R71, UR40, -R76 ;  /* 0x0000002847467c23 */ /* 0x000fc2000801084c */
[----:B------:R-:W-:Y:S02]  /*b890*/  FFMA.FTZ R71, R74, UR40, -R76 ;  /* 0x000000284a477c23 */ /* 0x000fe4000801084c */
[----:B------:R-:W-:-:S02]  /*b8a0*/  FADD.FTZ R84, R32, R81 ;  /* 0x0000005120547221 */ /* 0x000fc40000010000 */
[----:B------:R-:W1:Y:S01]  /*b8b0*/  MUFU.EX2 R43, R43 ;  /* 0x0000002b002b7308 */ /* 0x000e620000000800 */
[----:B--2---:R-:W-:-:S01]  /*b8c0*/  FADD.FTZ R5, R39, R4 ;  /* 0x0000000427057221 */ /* 0x004fc20000010000 */
[----:B------:R-:W-:-:S04]  /*b8d0*/  FADD.FTZ R81, R45, R84 ;  /* 0x000000542d517221 */ /* 0x000fc80000010000 */
[----:B------:R-:W-:Y:S02]  /*b8e0*/  FADD.FTZ R74, R36, R81 ;  /* 0x00000051244a7221 */ /* 0x000fe40000010000 */
[----:B------:R-:W2:Y:S01]  /*b8f0*/  MUFU.EX2 R46, R46 ;  /* 0x0000002e002e7308 */ /* 0x000ea20000000800 */
[----:B0-----:R-:W-:-:S01]  /*b900*/  FADD.FTZ R4, R42, R5 ;  /* 0x000000052a047221 */ /* 0x001fc20000010000 */
[----:B------:R-:W-:Y:S01]  /*b910*/  FADD.FTZ R81, R49, R74 ;  /* 0x0000004a31517221 */ /* 0x000fe20000010000 */
[----:B------:R-:W-:-:S01]  /*b920*/  FFMA.FTZ R74, R75, UR40, -R76 ;  /* 0x000000284b4a7c23 */ /* 0x000fc2000801084c */
[--C-:B------:R-:W-:Y:S01]  /*b930*/  FFMA.FTZ R75, R78, UR40, -R76.reuse ;  /* 0x000000284e4b7c23 */ /* 0x100fe2000801084c */
[----:B------:R-:W-:-:S03]  /*b940*/  FFMA.FTZ R78, R79, UR40, -R76 ;  /* 0x000000284f4e7c23 */ /* 0x000fc6000801084c */
        /* <DEDUP_REMOVED lines=8> */
[----:B-1----:R-:W-:-:S04]  /*b9d0*/  FADD.FTZ R5, R50, R5 ;  /* 0x0000000532057221 */ /* 0x002fc80000010000 */
[----:B------:R-:W-:Y:S01]  /*b9e0*/  FADD.FTZ R84, R8, R5 ;  /* 0x0000000508547221 */ /* 0x000fe20000010000 */
[----:B------:R-:W-:-:S02]  /*b9f0*/  FADD.FTZ R5, R53, R4 ;  /* 0x0000000435057221 */ /* 0x000fc40000010000 */
[----:B------:R-:W1:Y:S01]  /*ba00*/  MUFU.EX2 R58, R58 ;  /* 0x0000003a003a7308 */ /* 0x000e620000000800 */
[----:B--2---:R-:W-:-:S01]  /*ba10*/  FADD.FTZ R84, R51, R84 ;  /* 0x0000005433547221 */ /* 0x004fc20000010000 */
[----:B------:R-:W-:-:S04]  /*ba20*/  FADD.FTZ R4, R44, R5 ;  /* 0x000000052c047221 */ /* 0x000fc80000010000 */
[----:B------:R-:W-:Y:S02]  /*ba30*/  FADD.FTZ R4, R57, R4 ;  /* 0x0000000439047221 */ /* 0x000fe40000010000 */
        /* <DEDUP_REMOVED lines=12> */
[--C-:B------:R-:W-:Y:S01]  /*bb00*/  FFMA.FTZ R79, R82, UR40, -R76.reuse ;  /* 0x00000028524f7c23 */ /* 0x100fe2000801084c */
[----:B------:R-:W-:-:S05]  /*bb10*/  FFMA.FTZ R82, R83, UR40, -R76 ;  /* 0x0000002853527c23 */ /* 0x000fca000801084c */
[----:B------:R-:W0:Y:S01]  /*bb20*/  MUFU.EX2 R56, R56 ;  /* 0x0000003800387308 */ /* 0x000e220000000800 */
[----:B-1----:R-:W-:-:S07]  /*bb30*/  FADD.FTZ R81, R63, R84 ;  /* 0x000000543f517221 */ /* 0x002fce0000010000 */
[----:B------:R-:W1:Y:S01]  /*bb40*/  MUFU.EX2 R67, R67 ;  /* 0x0000004300437308 */ /* 0x000e620000000800 */
[----:B--2---:R-:W-:-:S01]  /*bb50*/  FADD.FTZ R4, R66, R81 ;  /* 0x0000005142047221 */ /* 0x004fc20000010000 */
[--C-:B------:R-:W-:Y:S01]  /*bb60*/  FFMA.FTZ R81, R86, UR40, -R76.reuse ;  /* 0x0000002856517c23 */ /* 0x100fe2000801084c */
[----:B------:R-:W-:-:S05]  /*bb70*/  FFMA.FTZ R76, R87, UR40, -R76 ;  /* 0x00000028574c7c23 */ /* 0x000fca000801084c */
[----:B------:R-:W2:Y:S01]  /*bb80*/  MUFU.EX2 R70, R70 ;  /* 0x0000004600467308 */ /* 0x000ea20000000800 */
[----:B0-----:R-:W-:-:S04]  /*bb90*/  FADD.FTZ R84, R56, R5 ;  /* 0x0000000538547221 */ /* 0x001fc80000010000 */
        /* <DEDUP_REMOVED lines=37> */
.L_x_8892:
        /* <DEDUP_REMOVED lines=90> */
.L_x_8875:
[----:B------:R-:W-:Y:S06]  /*c390*/  BAR.ARV 0x8, 0x1a0 ;  /* 0x0206800000007b1d */ /* 0x000fec0000002000 */
[----:B------:R-:W-:Y:S05]  /*c3a0*/  @!P0 BRA `(.L_x_8894) ;  /* 0x0000000000048947 */ /* 0x000fea0003800000 */
[----:B------:R-:W-:Y:S01]  /*c3b0*/  BPT.TRAP 0x1 ;  /* 0x000000040000795c */ /* 0x000fe20000300000 */
.L_x_8894:
[----:B------:R-:W-:Y:S01]  /*c3c0*/  ULEA UR14, UR37, UR45, 0x3 ;  /* 0x0000002d250e7291 */ /* 0x000fe2000f8e183f */
[----:B------:R-:W-:-:S05]  /*c3d0*/  IMAD.U32 R3, RZ, RZ, UR36 ;  /* 0x00000024ff037e24 */ /* 0x000fca000f8e00ff */
[----:B------:R-:W-:-:S04]  /*c3e0*/  SHF.L.U32 R3, R3, 0x1f, RZ ;  /* 0x0000001f03037819 */ /* 0x000fc800000006ff */
[----:B------:R0:W1:Y:S01]  /*c3f0*/  SYNCS.PHASECHK.TRANS64.TRYWAIT P1, [UR14+0x19c50], R3 ;  /* 0x019c5003ff0075a7 */ /* 0x000062000802014e */
[----:B------:R-:W-:Y:S05]  /*c400*/  @!P0 BRA `(.L_x_8895) ;  /* 0x0000000000048947 */ /* 0x000fea0003800000 */
[----:B------:R-:W-:Y:S01]  /*c410*/  BPT.TRAP 0x1 ;  /* 0x000000040000795c */ /* 0x000fe20000300000 */
.L_x_8895:
[----:B-1----:R-:W-:Y:S05]  /*c420*/  @P1 BRA `(.L_x_8896) ;  /* 0x0000000000081947 */ /* 0x002fea0003800000 */
[----:B------:R-:W1:Y:S02]  /*c430*/  SYNCS.PHASECHK.TRANS64.TRYWAIT P1, [UR14+0x19c50], R3 ;  /* 0x019c5003ff0075a7 */ /* 0x000e64000802014e */
[----:B-1----:R-:W-:Y:S05]  /*c440*/  @!P1 BRA `(.L_x_8897) ;  /* 0x00000078009c9947 */ /* 0x002fea0003800000 */
.L_x_8896:
        /* <DEDUP_REMOVED lines=14> */
[----:B------:R-:W-:Y:S02]  /*c530*/  @UP0 UIMAD.WIDE.U32 UR6, UR50, UR10, URZ ;  /* 0x0000000a320602a5 */ /* 0x000fe4000f8e003f */
[----:B------:R-:W-:Y:S02]  /*c540*/  UIMAD UR10, UR37, 0x300, UR45 ;  /* 0x00000300250a78a4 */ /* 0x000fe4000f8e022d */
[----:B------:R-:W-:Y:S01]  /*c550*/  @UP0 UIMAD UR9, UR50, UR11, UR9 ;  /* 0x0000000b320902a4 */ /* 0x000fe2000f8e0209 */
[----:B------:R-:W-:-:S02]  /*c560*/  @UP0 ULDC.64 UR12, c[0x0][0x9d0] ;  /* 0x00027400000c0ab9 */ /* 0x000fc40000000a00 */
[----:B------:R-:W-:Y:S01]  /*c570*/  UMOV UR11, 0x40000040 ;  /* 0x40000040000b7882 */ /* 0x000fe20000000000 */
[----:B------:R-:W-:Y:S02]  /*c580*/  @UP0 UIMAD UR8, UR8, UR12, URZ ;  /* 0x0000000c080802a4 */ /* 0x000fe4000f8e023f */
[----:B------:R-:W-:-:S07]  /*c590*/  @UP0 UIADD3 UR7, UR7, UR9, URZ ;  /* 0x0000000907070290 */ /* 0x000fce000fffe03f */
[----:B------:R-:W-:Y:S01]  /*c5a0*/  QGMMA.64x96x32.F32.E4M3.E4M3 R88, R148, gdesc[UR8], R88, gsb0 ;  /* 0x0160000894587df3 */ /* 0x000fe20008000858 */
[----:B------:R-:W-:Y:S02]  /*c5b0*/  @UP0 UIMAD UR8, UR41, UR13, UR8 ;  /* 0x0000000d290802a4 */ /* 0x000fe4000f8e0208 */
[----:B------:R-:W-:-:S04]  /*c5c0*/  @UP0 UIMAD.WIDE.U32 UR6, UR41, UR12, UR6 ;  /* 0x0000000c290602a5 */ /* 0x000fc8000f8e0006 */
[----:B------:R-:W-:Y:S02]  /*c5d0*/  @UP0 UIADD3 UR7, UR7, UR8, URZ ;  /* 0x0000000807070290 */ /* 0x000fe4000fffe03f */
[----:B------:R-:W-:-:S04]  /*c5e0*/  @UP0 ULEA UR4, UP1, UR6, UR4, 0x2 ;  /* 0x0000000406040291 */ /* 0x000fc8000f82103f */
[----:B------:R-:W-:Y:S02]  /*c5f0*/  @UP0 ULEA.HI.X UR5, UR6, UR5, UR7, 0x2, UP1 ;  /* 0x0000000506050291 */ /* 0x000fe400088f1407 */
[----:B-1----:R-:W-:-:S04]  /*c600*/  IMAD.U32 R6, RZ, RZ, UR4 ;  /* 0x00000004ff067e24 */ /* 0x002fc8000f8e00ff */
[----:B------:R-:W-:-:S05]  /*c610*/  IMAD.U32 R7, RZ, RZ, UR5 ;  /* 0x00000005ff077e24 */ /* 0x000fca000f8e00ff */
[----:B------:R1:W2:Y:S01]  /*c620*/  @P1 LDG.E R8, desc[UR48][R6.64] ;  /* 0x0000003006081981 */ /* 0x0002a2000c1e1900 */
        /* <DEDUP_REMOVED lines=9> */
[----:B------:R-:W3:Y:S01]  /*c6c0*/  SHFL.BFLY PT, R10, R5, 0x2, 0x1f ;  /* 0x0c401f00050a7f89 */ /* 0x000ee200000e0000 */
[----:B------:R-:W-:-:S03]  /*c6d0*/  UIADD3 UR10, UR10, 0x6, URZ ;  /* 0x000000060a0a7890 */ /* 0x000fc6000fffe03f */
[----:B------:R-:W4:Y:S01]  /*c6e0*/  SHFL.BFLY PT, R9, R4, 0x2, 0x1f ;  /* 0x0c401f0004097f89 */ /* 0x000f2200000e0000 */
[----:B------:R-:W-:Y:S01]  /*c6f0*/  UMOV UR11, 0x40000040 ;  /* 0x40000040000b7882 */ /* 0x000fe20000000000 */
[----:B------:R-:W-:Y:S02]  /*c700*/  WARPGROUP.DEPBAR.LE gsb0, 0x0 ;  /* 0x00008000000079c5 */ /* 0x000fe40000010000 */
[----:B------:R-:W-:-:S06]  /*c710*/  WARPGROUP.ARRIVE ;  /* 0x00000000000079c5 */ /* 0x000fcc0000000000 */
[----:B------:R-:W-:Y:S01]  /*c720*/  QGMMA.64x96x32.F32.E4M3.E4M3 R88, R140, gdesc[UR4], R88, gsb0 ;  /* 0x016000048c587df3 */ /* 0x000fe20008000858 */
[----:B---3--:R-:W-:-:S01]  /*c730*/  FADD.FTZ R10, R10, R5 ;  /* 0x000000050a0a7221 */ /* 0x008fc20000010000 */
[----:B----4-:R-:W-:-:S04]  /*c740*/  FADD.FTZ R9, R9, R4 ;  /* 0x0000000409097221 */ /* 0x010fc80000010000 */
[----:B0-----:R-:W0:Y:S04]  /*c750*/  SHFL.BFLY PT, R3, R10, 0x1, 0x1f ;  /* 0x0c201f000a037f89 */ /* 0x001e2800000e0000 */
[----:B-1----:R-:W1:Y:S01]  /*c760*/  SHFL.BFLY PT, R6, R9, 0x1, 0x1f ;  /* 0x0c201f0009067f89 */ /* 0x002e6200000e0000 */
        /* <DEDUP_REMOVED lines=14> */
[----:B------:R-:W0:Y:S08]  /*c850*/  @P3 MUFU.LG2 R10, R10 ;  /* 0x0000000a000a3308 */ /* 0x000e300000000c00 */
[----:B------:R0:W1:Y:S08]  /*c860*/  @P2 MUFU.LG2 R6, R11 ;  /* 0x0000000b00062308 */ /* 0x0000700000000c00 */
        /* <DEDUP_REMOVED lines=16> */
.L_x_8898:
        /* <DEDUP_REMOVED lines=58> */
.L_x_8824:
        /* <DEDUP_REMOVED lines=12> */
[----:B------:R-:W2:Y:S01]  /*cdd0*/  LDL R43, [R1] ;  /* 0x00000000012b7983 */ /* 0x000ea20000100800 */
[----:B0-----:R-:W-:-:S05]  /*cde0*/  IMAD.SHL.U32 R2, R17, 0x4, RZ ;  /* 0x0000000411027824 */ /* 0x001fca00078e00ff */
[----:B------:R-:W-:-:S04]  /*cdf0*/  LOP3.LUT R2, R2, 0xc, RZ, 0xc0, !PT ;  /* 0x0000000c02027812 */ /* 0x000fc800078ec0ff */
[----:B------:R-:W-:-:S05]  /*ce00*/  IADD3 R6, P0, R2, UR4, RZ ;  /* 0x0000000402067c10 */ /* 0x000fca000ff1e0ff */
[----:B------:R-:W-:Y:S01]  /*ce10*/  IMAD.X R7, RZ, RZ, UR5, P0 ;  /* 0x00000005ff077e24 */ /* 0x000fe200080e06ff */
[----:B------:R-:W0:Y:S01]  /*ce20*/  S2R R41, SR_SWINHI ;  /* 0x0000000000297919 */ /* 0x000e220000002f00 */
[----:B------:R-:W-:Y:S01]  /*ce30*/  F2FP.BF16.F32.PACK_AB R9, R132, R9 ;  /* 0x000000098409723e */ /* 0x000fe200000010ff */
[----:B------:R-:W-:Y:S02]  /*ce40*/  ULDC.64 UR4, c[0x0][0xbd8] ;  /* 0x0002f60000047ab9 */ /* 0x000fe40000000a00 */
[----:B------:R1:W3:Y:S01]  /*ce50*/  LDG.E.CONSTANT R2, desc[UR48][R6.64] ;  /* 0x0000003006027981 */ /* 0x0002e2000c1e9900 */
        /* <DEDUP_REMOVED lines=15> */
[----:B------:R-:W-:Y:S02]  /*cf50*/  SEL R45, R5, R18, P0 ;  /* 0x00000012052d7207 */ /* 0x000fe40000000000 */
[----:B------:R-:W-:Y:S02]  /*cf60*/  SEL R48, R18, R5, P0 ;  /* 0x0000000512307207 */ /* 0x000fe40000000000 */
[----:B------:R-:W-:Y:S02]  /*cf70*/  SEL R46, R12, R11, P0 ;  /* 0x0000000b0c2e7207 */ /* 0x000fe40000000000 */
[----:B------:R-:W-:Y:S02]  /*cf80*/  MOV R6, R0 ;  /* 0x0000000000067202 */ /* 0x000fe40000000f00 */
[----:B0-----:R-:W-:-:S02]  /*cf90*/  MOV R7, R41 ;  /* 0x0000002900077202 */ /* 0x001fc40000000f00 */
[----:B------:R-:W-:Y:S02]  /*cfa0*/  F2FP.BF16.F32.PACK_AB R13, R124, R13 ;  /* 0x0000000d7c0d723e */ /* 0x000fe400000010ff */
[----:B------:R-:W-:Y:S02]  /*cfb0*/  F2FP.BF16.F32.PACK_AB R14, R125, R14 ;  /* 0x0000000e7d0e723e */ /* 0x000fe400000010ff */
        /* <DEDUP_REMOVED lines=20> */
[----:B------:R-:W-:Y:S02]  /*d100*/  SEL R39, R33, R34, P0 ;  /* 0x0000002221277207 */ /* 0x000fe40000000000 */
[----:B------:R-:W-:-:S02]  /*d110*/  F2FP.BF16.F32.PACK_AB R25, R110, R25 ;  /* 0x000000196e19723e */ /* 0x000fc400000010ff */
[----:B------:R-:W-:Y:S02]  /*d120*/  F2FP.BF16.F32.PACK_AB R26, R111, R26 ;  /* 0x0000001a6f1a723e */ /* 0x000fe400000010ff */
[----:B------:R-:W-:Y:S02]  /*d130*/  SEL R34, R34, R33, P0 ;  /* 0x0000002122227207 */ /* 0x000fe40000000000 */
[----:B------:R-:W-:Y:S02]  /*d140*/  F2FP.BF16.F32.PACK_AB R15, R118, R15 ;  /* 0x0000000f760f723e */ /* 0x000fe400000010ff */
[----:B------:R-:W-:Y:S02]  /*d150*/  F2FP.BF16.F32.PACK_AB R20, R119, R20 ;  /* 0x000000147714723e */ /* 0x000fe400000010ff */
[----:B------:R-:W-:Y:S02]  /*d160*/  SEL R33, R29, R30, P0 ;  /* 0x0000001e1d217207 */ /* 0x000fe40000000000 */
[----:B------:R-:W-:-:S02]  /*d170*/  SEL R30, R30, R29, P0 ;  /* 0x0000001d1e1e7207 */ /* 0x000fc40000000000 */
[----:B------:R-:W-:Y:S02]  /*d180*/  SEL R29, R25, R26, P0 ;  /* 0x0000001a191d7207 */ /* 0x000fe40000000000 */
[----:B------:R-:W-:Y:S02]  /*d190*/  SEL R26, R26, R25, P0 ;  /* 0x000000191a1a7207 */ /* 0x000fe40000000000 */
[----:B------:R-:W-:Y:S02]  /*d1a0*/  SEL R41, R15, R20, P0 ;  /* 0x000000140f297207 */ /* 0x000fe40000000000 */
[----:B------:R-:W-:Y:S01]  /*d1b0*/  SEL R44, R20, R15, P0 ;  /* 0x0000000f142c7207 */ /* 0x000fe20000000000 */
[----:B--2---:R-:W-:Y:S01]  /*d1c0*/  IMAD.WIDE R8, R43, 0x2, R6 ;  /* 0x000000022b087825 */ /* 0x004fe200078e0206 */
[----:B------:R-:W-:Y:S02]  /*d1d0*/  SEL R43, R11, R12, P0 ;  /* 0x0000000c0b2b7207 */ /* 0x000fe40000000000 */
[----:B------:R-:W-:-:S02]  /*d1e0*/  LOP3.LUT R5, R8, 0x180, RZ, 0xc0, !PT ;  /* 0x0000018008057812 */ /* 0x000fc400078ec0ff */
[----:B------:R-:W-:Y:S02]  /*d1f0*/  IADD3 R12, P5, R8, 0x20, RZ ;  /* 0x00000020080c7810 */ /* 0x000fe40007fbe0ff */
[----:B------:R-:W-:Y:S02]  /*d200*/  SHF.R.U64 R5, R5, 0x3, RZ ;  /* 0x0000000305057819 */ /* 0x000fe400000012ff */
[----:B------:R-:W-:Y:S01]  /*d210*/  LOP3.LUT R10, R12, 0x180, RZ, 0xc0, !PT ;  /* 0x000001800c0a7812 */ /* 0x000fe200078ec0ff */
[--C-:B------:R-:W-:Y:S01]  /*d220*/  IMAD.X R25, RZ, RZ, R9.reuse, P5 ;  /* 0x000000ffff197224 */ /* 0x100fe200028e0609 */
[C---:B------:R-:W-:Y:S02]  /*d230*/  IADD3 R14, P4, R8.reuse, 0x3000, RZ ;  /* 0x00003000080e7810 */ /* 0x040fe40007f9e0ff */
[C---:B------:R-:W-:Y:S02]  /*d240*/  IADD3 R47, P3, R8.reuse, 0x3020, RZ ;  /* 0x00003020082f7810 */ /* 0x040fe40007f7e0ff */
        /* <DEDUP_REMOVED lines=12> */
[----:B------:R-:W-:Y:S02]  /*d310*/  SHF.R.U64 R5, R5, 0x3, RZ ;  /* 0x0000000305057819 */ /* 0x000fe400000012ff */
[----:B------:R-:W-:Y:S02]  /*d320*/  SHF.R.U64 R10, R10, 0x3, RZ ;  /* 0x000000030a0a7819 */ /* 0x000fe400000012ff */
[----:B------:R-:W-:-:S02]  /*d330*/  LOP3.LUT R14, R5, R14, RZ, 0x3c, !PT ;  /* 0x0000000e050e7212 */ /* 0x000fc400078e3cff */
[----:B------:R-:W-:Y:S02]  /*d340*/  SHF.R.U64 R18, R18, 0x3, RZ ;  /* 0x0000000312127819 */ /* 0x000fe400000012ff */
[----:B------:R-:W-:Y:S02]  /*d350*/  LOP3.LUT R12, R10, R47, RZ, 0x3c, !PT ;  /* 0x0000002f0a0c7212 */ /* 0x000fe400078e3cff */
[----:B------:R-:W-:Y:S02]  /*d360*/  LOP3.LUT R10, R18, R49, RZ, 0x3c, !PT ;  /* 0x00000031120a7212 */ /* 0x000fe400078e3cff */
[----:B------:R-:W-:Y:S02]  /*d370*/  LOP3.LUT R20, R51, 0x180, RZ, 0xc0, !PT ;  /* 0x0000018033147812 */ /* 0x000fe400078ec0ff */
[----:B---3--:R-:W-:Y:S01]  /*d380*/  LOP3.LUT R5, R2, 0x2, RZ, 0x3c, !PT ;  /* 0x0000000202057812 */ /* 0x008fe200078e3cff */
[----:B------:R-:W-:Y:S01]  /*d390*/  SHFL.IDX PT, R17, R17, R2, 0x1c1f ;  /* 0x001c1f0211117589 */ /* 0x000fe200000e0000 */
[----:B------:R-:W-:-:S02]  /*d3a0*/  SHF.R.U64 R20, R20, 0x3, RZ ;  /* 0x0000000314147819 */ /* 0x000fc400000012ff */
[----:B------:R-:W-:Y:S01]  /*d3b0*/  MOV R52, R8 ;  /* 0x0000000800347202 */ /* 0x000fe20000000f00 */
[----:B------:R-:W0:Y:S01]  /*d3c0*/  SHFL.IDX PT, R36, R36, R5, 0x1c1f ;  /* 0x001c1f0524247589 */ /* 0x000e2200000e0000 */
[----:B------:R-:W-:Y:S02]  /*d3d0*/  LOP3.LUT R20, R20, R51, RZ, 0x3c, !PT ;  /* 0x0000003314147212 */ /* 0x000fe400078e3cff */
[----:B------:R-:W-:Y:S01]  /*d3e0*/  MOV R51, R24 ;  /* 0x0000001800337202 */ /* 0x000fe20000000f00 */
[----:B------:R-:W-:Y:S01]  /*d3f0*/  SHFL.IDX PT, R39, R39, R2, 0x1c1f ;  /* 0x001c1f0227277589 */ /* 0x000fe200000e0000 */
[----:B------:R-:W-:Y:S02]  /*d400*/  MOV R50, R14 ;  /* 0x0000000e00327202 */ /* 0x000fe40000000f00 */
[----:B------:R-:W-:Y:S01]  /*d410*/  MOV R49, R12 ;  /* 0x0000000c00317202 */ /* 0x000fe20000000f00 */
[----:B------:R-:W-:Y:S01]  /*d420*/  SHFL.IDX PT, R33, R33, R2, 0x1c1f ;  /* 0x001c1f0221217589 */ /* 0x000fe200000e0000 */
[----:B------:R-:W-:-:S02]  /*d430*/  MOV R47, R10 ;  /* 0x0000000a002f7202 */ /* 0x000fc40000000f00 */
[----:B------:R-:W-:Y:S01]  /*d440*/  MOV R20, R20 ;  /* 0x0000001400147202 */ /* 0x000fe20000000f00 */
[----:B------:R-:W1:Y:S01]  /*d450*/  SHFL.IDX PT, R34, R34, R5, 0x1c1f ;  /* 0x001c1f0522227589 */ /* 0x000e6200000e0000 */
[----:B------:R-:W-:-:S03]  /*d460*/  PLOP3.LUT P1, PT, PT, PT, UP0, 0x80, 0x0 ;  /* 0x000000000000781c */ /* 0x000fc60003f2f008 */
[----:B------:R-:W2:Y:S04]  /*d470*/  SHFL.IDX PT, R30, R30, R5, 0x1c1f ;  /* 0x001c1f051e1e7589 */ /* 0x000ea800000e0000 */
[----:B------:R-:W-:Y:S04]  /*d480*/  SHFL.IDX PT, R31, R31, R2, 0x1c1f ;  /* 0x001c1f021f1f7589 */ /* 0x000fe800000e0000 */
[----:B------:R-:W3:Y:S01]  /*d490*/  SHFL.IDX PT, R28, R28, R5, 0x1c1f ;  /* 0x001c1f051c1c7589 */ /* 0x000ee200000e0000 */
[----:B0-----:R-:W-:Y:S02]  /*d4a0*/  SEL R8, R17, R36, P0 ;  /* 0x0000002411087207 */ /* 0x001fe40000000000 */
[----:B------:R-:W-:Y:S01]  /*d4b0*/  SEL R10, R36, R17, P0 ;  /* 0x00000011240a7207 */ /* 0x000fe20000000000 */
[----:B------:R-:W-:Y:S04]  /*d4c0*/  SHFL.IDX PT, R23, R23, R2, 0x1c1f ;  /* 0x001c1f0217177589 */ /* 0x000fe800000e0000 */
[----:B------:R-:W0:Y:S04]  /*d4d0*/  SHFL.IDX PT, R32, R32, R5, 0x1c1f ;  /* 0x001c1f0520207589 */ /* 0x000e2800000e0000 */
[----:B------:R-:W-:Y:S01]  /*d4e0*/  SHFL.IDX PT, R27, R27, R2, 0x1c1f ;  /* 0x001c1f021b1b7589 */ /* 0x000fe200000e0000 */
[----:B-1----:R-:W-:-:S02]  /*d4f0*/  SEL R9, R39, R34, P0 ;  /* 0x0000002227097207 */ /* 0x002fc40000000000 */
[----:B------:R-:W-:Y:S01]  /*d500*/  SEL R11, R34, R39, P0 ;  /* 0x00000027220b7207 */ /* 0x000fe20000000000 */
[----:B------:R-:W1:Y:S01]  /*d510*/  SHFL.IDX PT, R38, R38, R5, 0x1c1f ;  /* 0x001c1f0526267589 */ /* 0x000e6200000e0000 */
[----:B--2---:R-:W-:Y:S02]  /*d520*/  SEL R13, R33, R30, P0 ;  /* 0x0000001e210d7207 */ /* 0x004fe40000000000 */
[----:B------:R-:W-:Y:S01]  /*d530*/  SEL R15, R30, R33, P0 ;  /* 0x000000211e0f7207 */ /* 0x000fe20000000000 */
[----:B------:R-:W-:Y:S04]  /*d540*/  SHFL.IDX PT, R29, R29, R2, 0x1c1f ;  /* 0x001c1f021d1d7589 */ /* 0x000fe800000e0000 */
[----:B------:R2:W4:Y:S01]  /*d550*/  SHFL.IDX PT, R18, R26, R5, 0x1c1f ;  /* 0x001c1f051a127589 */ /* 0x00052200000e0000 */
[----:B---3--:R-:W-:-:S03]  /*d560*/  SEL R24, R31, R28, P0 ;  /* 0x0000001c1f187207 */ /* 0x008fc60000000000 */
[----:B------:R-:W-:Y:S04]  /*d570*/  SHFL.IDX PT, R35, R35, R2, 0x1c1f ;  /* 0x001c1f0223237589 */ /* 0x000fe800000e0000 */
[----:B------:R-:W-:Y:S01]  /*d580*/  SHFL.IDX PT, R41, R41, R2, 0x1c1f ;  /* 0x001c1f0229297589 */ /* 0x000fe200000e0000 */
[----:B0-----:R-:W-:Y:S02]  /*d590*/  SEL R12, R23, R32, P0 ;  /* 0x00000020170c7207 */ /* 0x001fe40000000000 */
[----:B--2---:R-:W-:Y:S01]  /*d5a0*/  SEL R26, R28, R31, P0 ;  /* 0x0000001f1c1a7207 */ /* 0x004fe20000000000 */
[----:B------:R-:W0:Y:S01]  /*d5b0*/  SHFL.IDX PT, R40, R40, R5, 0x1c1f ;  /* 0x001c1f0528287589 */ /* 0x000e2200000e0000 */
[----:B------:R-:W-:-:S03]  /*d5c0*/  SEL R14, R32, R23, P0 ;  /* 0x00000017200e7207 */ /* 0x000fc60000000000 */
[----:B------:R-:W2:Y:S01]  /*d5d0*/  SHFL.IDX PT, R44, R44, R5, 0x1c1f ;  /* 0x001c1f052c2c7589 */ /* 0x000ea200000e0000 */
[----:B-1----:R-:W-:Y:S02]  /*d5e0*/  SEL R28, R27, R38, P0 ;  /* 0x000000261b1c7207 */ /* 0x002fe40000000000 */
[----:B------:R-:W-:Y:S01]  /*d5f0*/  SEL R30, R38, R27, P0 ;  /* 0x0000001b261e7207 */ /* 0x000fe20000000000 */
[----:B------:R-:W-:Y:S04]  /*d600*/  SHFL.IDX PT, R37, R37, R2, 0x1c1f ;  /* 0x001c1f0225257589 */ /* 0x000fe800000e0000 */
[----:B------:R-:W-:Y:S01]  /*d610*/  SHFL.IDX PT, R43, R43, R2, 0x1c1f ;  /* 0x001c1f022b2b7589 */ /* 0x000fe200000e0000 */
[----:B----4-:R-:W-:Y:S02]  /*d620*/  SEL R25, R29, R18, P0 ;  /* 0x000000121d197207 */ /* 0x010fe40000000000 */
[----:B------:R-:W-:Y:S01]  /*d630*/  SEL R27, R18, R29, P0 ;  /* 0x0000001d121b7207 */ /* 0x000fe20000000000 */
[----:B------:R-:W1:Y:S04]  /*d640*/  SHFL.IDX PT, R42, R42, R5, 0x1c1f ;  /* 0x001c1f052a2a7589 */ /* 0x000e6800000e0000 */
[----:B------:R-:W3:Y:S04]  /*d650*/  SHFL.IDX PT, R46, R46, R5, 0x1c1f ;  /* 0x001c1f052e2e7589 */ /* 0x000ee800000e0000 */
[----:B------:R-:W-:Y:S01]  /*d660*/  SHFL.IDX PT, R45, R45, R2, 0x1c1f ;  /* 0x001c1f022d2d7589 */ /* 0x000fe200000e0000 */
[----:B0-----:R-:W-:-:S02]  /*d670*/  SEL R32, R35, R40, P0 ;  /* 0x0000002823207207 */ /* 0x001fc40000000000 */
[----:B------:R-:W-:Y:S01]  /*d680*/  SEL R34, R40, R35, P0 ;  /* 0x0000002328227207 */ /* 0x000fe20000000000 */
[----:B------:R-:W0:Y:S01]  /*d690*/  SHFL.IDX PT, R48, R48, R5, 0x1c1f ;  /* 0x001c1f0530307589 */ /* 0x000e2200000e0000 */
[----:B--2---:R-:W-:Y:S02]  /*d6a0*/  SEL R29, R41, R44, P0 ;  /* 0x0000002c291d7207 */ /* 0x004fe40000000000 */
[----:B------:R-:W-:Y:S01]  /*d6b0*/  SEL R31, R44, R41, P0 ;  /* 0x000000292c1f7207 */ /* 0x000fe20000000000 */
[----:B------:R-:W-:Y:S01]  /*d6c0*/  BAR.SYNC.DEFER_BLOCKING 0x1, 0x180 ;  /* 0x0046000000007b1d */ /* 0x000fe20000010000 */
[----:B-1----:R-:W-:Y:S02]  /*d6d0*/  SEL R40, R37, R42, P0 ;  /* 0x0000002a25287207 */ /* 0x002fe40000000000 */
[----:B------:R-:W-:Y:S02]  /*d6e0*/  SEL R42, R42, R37, P0 ;  /* 0x000000252a2a7207 */ /* 0x000fe40000000000 */
[----:B---3--:R-:W-:-:S02]  /*d6f0*/  SEL R33, R43, R46, P0 ;  /* 0x0000002e2b217207 */ /* 0x008fc40000000000 */
[----:B------:R-:W-:Y:S02]  /*d700*/  SEL R35, R46, R43, P0 ;  /* 0x0000002b2e237207 */ /* 0x000fe40000000000 */
[----:B0-----:R-:W-:Y:S02]  /*d710*/  SEL R41, R45, R48, P0 ;  /* 0x000000302d297207 */ /* 0x001fe40000000000 */
[----:B------:R-:W-:Y:S01]  /*d720*/  SEL R43, R48, R45, P0 ;  /* 0x0000002d302b7207 */ /* 0x000fe20000000000 */
[----:B------:R0:W-:Y:S04]  /*d730*/  STSM.16.M88.4 [R52], R8 ;  /* 0x0000000834007844 */ /* 0x0001e80000000200 */
[----:B------:R1:W-:Y:S04]  /*d740*/  STSM.16.M88.4 [R51], R12 ;  /* 0x0000000c33007844 */ /* 0x0003e80000000200 */
[----:B------:R2:W-:Y:S04]  /*d750*/  STSM.16.M88.4 [R50], R24 ;  /* 0x0000001832007844 */ /* 0x0005e80000000200 */
[----:B------:R2:W-:Y:S04]  /*d760*/  STSM.16.M88.4 [R49], R28 ;  /* 0x0000001c31007844 */ /* 0x0005e80000000200 */
[----:B------:R2:W-:Y:S01]  /*d770*/  STSM.16.M88.4 [R47], R32 ;  /* 0x000000202f007844 */ /* 0x0005e20000000200 */
[----:B0-----:R-:W-:-:S02]  /*d780*/  IMAD.U32 R8, RZ, RZ, UR4 ;  /* 0x00000004ff087e24 */ /* 0x001fc4000f8e00ff */
[----:B------:R-:W-:Y:S01]  /*d790*/  IMAD.U32 R9, RZ, RZ, UR5 ;  /* 0x00000005ff097e24 */ /* 0x000fe2000f8e00ff */
[----:B------:R2:W-:Y:S01]  /*d7a0*/  STSM.16.M88.4 [R20], R40 ;  /* 0x0000002814007844 */ /* 0x0005e20000000200 */
[----:B------:R-:W-:Y:S01]  /*d7b0*/  ULDC.64 UR4, c[0x0][0xbe0] ;  /* 0x0002f80000047ab9 */ /* 0x000fe20000000a00 */
[----:B------:R-:W-:Y:S01]  /*d7c0*/  BAR.SYNC.DEFER_BLOCKING 0x1, 0x180 ;  /* 0x0046000000007b1d */ /* 0x000fe20000010000 */
[----:B------:R-:W-:-:S04]  /*d7d0*/  UISETP.NE.U32.AND UP1, UPT, UR4, URZ, UPT ;  /* 0x0000003f0400728c */ /* 0x000fc8000bf25070 */
[----:B------:R-:W-:-:S03]  /*d7e0*/  UISETP.NE.AND.EX UP1, UPT, UR5, URZ, UPT, UP1 ;  /* 0x0000003f0500728c */ /* 0x000fc6000bf25310 */
[----:B------:R-:W0:Y:S03]  /*d7f0*/  LDC R5, c[0x0][0xa88] ;  /* 0x0002a200ff057b82 */ /* 0x000e260000000800 */
[----:B------:R-:W-:-:S05]  /*d800*/  PLOP3.LUT P0, PT, PT, PT, UP1, 0x80, 0x0 ;  /* 0x000000000000781c */ /* 0x000fca0003f0f018 */
[----:B------:R-:W-:Y:S02]  /*d810*/  @UP1 ULDC.64 UR6, c[0x0][0xbe0] ;  /* 0x0002f80000061ab9 */ /* 0x000fe40000000a00 */
[----:B------:R-:W-:Y:S01]  /*d820*/  @UP1 UIMAD.WIDE UR6, UR39, 0x4, UR6 ;  /* 0x00000004270618a5 */ /* 0x000fe2000f8e0206 */
[----:B------:R-:W3:Y:S05]  /*d830*/  @P1 LDG.E R2, desc[UR48][R8.64] ;  /* 0x0000003008021981 */ /* 0x000eea000c1e1900 */
[----:B-1----:R-:W-:Y:S01]  /*d840*/  IMAD.U32 R12, RZ, RZ, UR6 ;  /* 0x00000006ff0c7e24 */ /* 0x002fe2000f8e00ff */
[----:B------:R-:W-:Y:S01]  /*d850*/  UMOV UR4, URZ ;  /* 0x0000003f00047c82 */ /* 0x000fe20008000000 */
[----:B------:R-:W-:-:S02]  /*d860*/  IMAD.U32 R13, RZ, RZ, UR7 ;  /* 0x00000007ff0d7e24 */ /* 0x000fc4000f8e00ff */
[----:B------:R-:W-:-:S03]  /*d870*/  IMAD R11, R152, 0x20, R22 ;  /* 0x00000020980b7824 */ /* 0x000fc600078e0216 */
[----:B0-----:R2:W5:Y:S01]  /*d880*/  @P0 LDG.E R5, desc[UR48][R12.64] ;  /* 0x000000300c050981 */ /* 0x001562000c1e1900 */
[----:B------:R-:W-:-:S03]  /*d890*/  IMAD.WIDE R6, R11, 0x2, R6 ;  /* 0x000000020b067825 */ /* 0x000fc600078e0206 */
[----:B------:R-:W-:Y:S02]  /*d8a0*/  IADD3 R11, P6, R6, 0x1800, RZ ;  /* 0x00001800060b7810 */ /* 0x000fe40007fde0ff */
[----:B---3--:R-:W-:Y:S01]  /*d8b0*/  @P1 R2UR UR4, R2 ;  /* 0x00000000020412ca */ /* 0x008fe200000e0000 */
[----:B--2---:R-:W-:-:S14]  /*d8c0*/  @P0 BRA `(.L_x_8901) ;  /* 0x0000000000100947 */ /* 0x004fdc0003800000 */
[----:B------:R-:W-:Y:S05]  /*d8d0*/  @!P1 BRA `(.L_x_8901) ;  /* 0x00000000000c9947 */ /* 0x000fea0003800000 */
[----:B------:R-:W2:Y:S04]  /*d8e0*/  LDG.E R2, desc[UR48][R8.64] ;  /* 0x0000003008027981 */ /* 0x000ea8000c1e1900 */
[----:B-----5:R-:W2:Y:S02]  /*d8f0*/  LDG.E R5, desc[UR48][R8.64+0x4] ;  /* 0x0000043008057981 */ /* 0x020ea4000c1e1900 */
[----:B--2---:R-:W-:-:S07]  /*d900*/  IMAD.IADD R5, R5, 0x1, -R2 ;  /* 0x0000000105057824 */ /* 0x004fce00078e0a02 */
.L_x_8901:
[----:B------:R-:W-:Y:S01]  /*d910*/  USHF.R.S32.HI UR9, URZ, 0x1f, UR38 ;  /* 0x0000001f3f097899 */ /* 0x000fe20008011426 */
[----:B------:R-:W-:Y:S01]  /*d920*/  LOP3.LUT R8, R11, 0x180, RZ, 0xc0, !PT ;  /* 0x000001800b087812 */ /* 0x000fe200078ec0ff */
[----:B------:R-:W-:Y:S01]  /*d930*/  ULDC.64 UR10, c[0x0][0xb70] ;  /* 0x0002dc00000a7ab9 */ /* 0x000fe20000000a00 */
[----:B------:R-:W-:Y:S01]  /*d940*/  USHF.R.S32.HI UR5, URZ, 0x1f, UR4 ;  /* 0x0000001f3f057899 */ /* 0x000fe20008011404 */
[----:B------:R-:W-:Y:S01]  /*d950*/  IMAD R14, R154, 0xc0, R156 ;  /* 0x000000c09a0e7824 */ /* 0x000fe200078e029c */
[----:B------:R-:W-:Y:S01]  /*d960*/  UIMAD UR8, UR9, UR10, URZ ;  /* 0x0000000a090872a4 */ /* 0x000fe2000f8e023f */
[----:B------:R-:W-:Y:S01]  /*d970*/  SHF.R.U64 R8, R8, 0x3, RZ ;  /* 0x0000000308087819 */ /* 0x000fe200000012ff */
[----:B------:R-:W-:Y:S01]  /*d980*/  USHF.R.S32.HI UR12, URZ, 0x1f, UR39 ;  /* 0x0000001f3f0c7899 */ /* 0x000fe20008011427 */
[----:B------:R-:W-:Y:S01]  /*d990*/  IADD3 R13, P4, R6, 0x4800, RZ ;  /* 0x00004800060d7810 */ /* 0x000fe20007f9e0ff */
[----:B------:R-:W-:Y:S01]  /*d9a0*/  UIMAD.WIDE.U32 UR6, UR38, UR10, UR4 ;  /* 0x0000000a260672a5 */ /* 0x000fe2000f8e0004 */
[----:B------:R-:W-:Y:S01]  /*d9b0*/  LOP3.LUT R8, R8, R11, RZ, 0x3c, !PT ;  /* 0x0000000b08087212 */ /* 0x000fe200078e3cff */
[----:B------:R-:W-:Y:S01]  /*d9c0*/  UIMAD UR8, UR38, UR11, UR8 ;  /* 0x0000000b260872a4 */ /* 0x000fe2000f8e0208 */
[----:B------:R-:W-:Y:S01]  /*d9d0*/  SHF.R.S32.HI R2, RZ, 0x1f, R14 ;  /* 0x0000001fff027819 */ /* 0x000fe2000001140e */
[----:B------:R-:W-:Y:S01]  /*d9e0*/  USEL UR12, UR12, URZ, !UP0 ;  /* 0x0000003f0c0c7287 */ /* 0x000fe2000c000000 */
[----:B------:R-:W-:Y:S01]  /*d9f0*/  LOP3.LUT R12, R13, 0x180, RZ, 0xc0, !PT ;  /* 0x000001800d0c7812 */ /* 0x000fe200078ec0ff */
[----:B------:R-:W-:Y:S01]  /*da00*/  ULDC.64 UR10, c[0x0][0xb78] ;  /* 0x0002de00000a7ab9 */ /* 0x000fe20000000a00 */
[----:B------:R-:W-:Y:S01]  /*da10*/  UIADD3 UR7, UR7, UR8, URZ ;  /* 0x0000000807077290 */ /* 0x000fe2000fffe03f */
[----:B------:R-:W-:Y:S01]  /*da20*/  LOP3.LUT P0, RZ, R155, 0x3, RZ, 0xc0, !PT ;  /* 0x000000039bff7812 */ /* 0x000fe2000780c0ff */
[----:B------:R-:W-:Y:S01]  /*da30*/  USEL UR13, UR39, URZ, !UP0 ;  /* 0x0000003f270d7287 */ /* 0x000fe2000c000000 */
[----:B------:R-:W-:Y:S01]  /*da40*/  SHF.R.U64 R12, R12, 0x3, RZ ;  /* 0x000000030c0c7819 */ /* 0x000fe200000012ff */
[----:B------:R-:W-:Y:S01]  /*da50*/  UIMAD UR8, UR12, UR10, URZ ;  /* 0x0000000a0c0872a4 */ /* 0x000fe2000f8e023f */
[C---:B------:R-:W-:Y:S01]  /*da60*/  IADD3 R33, P5, R6.reuse, 0x3000, RZ ;  /* 0x0000300006217810 */ /* 0x040fe20007fbe0ff */
[----:B------:R-:W-:Y:S01]  /*da70*/  UIMAD.WIDE.U32 UR6, UR13, UR10, UR6 ;  /* 0x0000000a0d0672a5 */ /* 0x000fe2000f8e0006 */
[----:B------:R-:W-:Y:S01]  /*da80*/  IADD3 R37, P3, R6, 0x6000, RZ ;  /* 0x0000600006257810 */ /* 0x000fe20007f7e0ff */
[----:B------:R-:W-:Y:S01]  /*da90*/  UIMAD UR8, UR13, UR11, UR8 ;  /* 0x0000000b0d0872a4 */ /* 0x000fe2000f8e0208 */
[----:B------:R-:W-:-:S02]  /*daa0*/  LOP3.LUT R12, R12, R13, RZ, 0x3c, !PT ;  /* 0x0000000d0c0c7212 */ /* 0x000fc400078e3cff */
[----:B------:R-:W-:Y:S01]  /*dab0*/  ULDC.64 UR10, c[0x0][0xb40] ;  /* 0x0002d000000a7ab9 */ /* 0x000fe20000000a00 */
[----:B------:R-:W-:Y:S02]  /*dac0*/  IADD3 R9, P1, R14, UR6, RZ ;  /* 0x000000060e097c10 */ /* 0x000fe4000ff3e0ff */
[----:B------:R-:W-:Y:S01]  /*dad0*/  IMAD.U32 R11, RZ, RZ, UR8 ;  /* 0x00000008ff0b7e24 */ /* 0x000fe2000f8e00ff */
[----:B------:R-:W-:Y:S02]  /*dae0*/  LOP3.LUT R32, R33, 0x180, RZ, 0xc0, !PT ;  /* 0x0000018021207812 */ /* 0x000fe400078ec0ff */
[C---:B------:R-:W-:Y:S02]  /*daf0*/  LEA R20, P2, R9.reuse, UR10, 0x2 ;  /* 0x0000000a09147c11 */ /* 0x040fe4000f8410ff */
[----:B------:R-:W-:Y:S01]  /*db00*/  IADD3.X R10, R2, UR7, R11, P1, !PT ;  /* 0x00000007020a7c10 */ /* 0x000fe20008ffe40b */
[C---:B------:R-:W-:Y:S01]  /*db10*/  VIADD R2, R14.reuse, 0x8 ;  /* 0x000000080e027836 */ /* 0x040fe20000000000 */
[----:B-----5:R-:W-:Y:S01]  /*db20*/  ISETP.GE.OR P1, PT, R14, R5, P0 ;  /* 0x000000050e00720c */ /* 0x020fe20000726670 */
[----:B------:R-:W-:Y:S01]  /*db30*/  ULDC.64 UR6, c[0x0][0xaa0] ;  /* 0x0002a80000067ab9 */ /* 0x000fe20000000a00 */
[----:B------:R-:W-:Y:S01]  /*db40*/  LEA.HI.X R21, R9, UR11, R10, 0x2, P2 ;  /* 0x0000000b09157c11 */ /* 0x000fe200090f140a */
[----:B------:R-:W-:Y:S01]  /*db50*/  IMAD.X R9, RZ, RZ, R7, P6 ;  /* 0x000000ffff097224 */ /* 0x000fe200030e0607 */
[----:B------:R-:W-:-:S02]  /*db60*/  IADD3 R11, P2, R6, 0x7800, RZ ;  /* 0x00007800060b7810 */ /* 0x000fc40007f5e0ff */
[----:B------:R-:W-:Y:S02]  /*db70*/  LOP3.LUT R36, R37, 0x180, RZ, 0xc0, !PT ;  /* 0x0000018025247812 */ /* 0x000fe400078ec0ff */
[----:B------:R-:W-:Y:S01]  /*db80*/  LOP3.LUT R13, R6, 0x180, RZ, 0xc0, !PT ;  /* 0x00000180060d7812 */ /* 0x000fe200078ec0ff */
[----:B------:R-:W-:Y:S01]  /*db90*/  IMAD.X R25, RZ, RZ, R7, P2 ;  /* 0x000000ffff197224 */ /* 0x000fe200010e0607 */
[----:B------:R-:W-:Y:S02]  /*dba0*/  ISETP.GE.OR P0, PT, R2, R5, P0 ;  /* 0x000000050200720c */ /* 0x000fe40000706670 */
[----:B------:R-:W-:Y:S02]  /*dbb0*/  LOP3.LUT R2, R11, 0x180, RZ, 0xc0, !PT ;  /* 0x000001800b027812 */ /* 0x000fe400078ec0ff */
[----:B------:R-:W-:Y:S01]  /*dbc0*/  SHF.R.U64 R32, R32, 0x3, RZ ;  /* 0x0000000320207819 */ /* 0x000fe200000012ff */
[----:B------:R-:W-:Y:S01]  /*dbd0*/  UIMAD UR5, UR5, UR6, URZ ;  /* 0x00000006050572a4 */ /* 0x000fe2000f8e023f */
[----:B------:R-:W-:Y:S01]  /*dbe0*/  SHF.R.U64 R36, R36, 0x3, RZ ;  /* 0x0000000324247819 */ /* 0x000fe200000012ff */
[----:B------:R0:W-:Y:S01]  /*dbf0*/  @!P1 STG.E desc[UR48][R20.64], R3 ;  /* 0x0000000314009986 */ /* 0x0001e2000c101930 */
[----:B------:R-:W-:-:S02]  /*dc00*/  SHF.R.U64 R13, R13, 0x3, RZ ;  /* 0x000000030d0d7819 */ /* 0x000fc400000012ff */
        /* <DEDUP_REMOVED lines=8> */
[----:B0-----:R-:W-:Y:S01]  /*dc90*/  IMAD.U32 R3, RZ, RZ, UR6 ;  /* 0x00000006ff037e24 */ /* 0x001fe2000f8e00ff */
[----:B------:R-:W-:Y:S01]  /*dca0*/  SHF.R.S32.HI R23, RZ, 0x1f, R22 ;  /* 0x0000001fff177819 */ /* 0x000fe20000011416 */
[----:B------:R0:W-:Y:S01]  /*dcb0*/  @!P0 STG.E desc[UR48][R20.64+0x20], R4 ;  /* 0x0000200414008986 */ /* 0x0001e2000c101930 */
[----:B------:R-:W-:-:S03]  /*dcc0*/  UIMAD UR5, UR4, UR7, UR5 ;  /* 0x00000007040572a4 */ /* 0x000fc6000f8e0205 */
[----:B------:R1:W5:Y:S01]  /*dcd0*/  LD.E.128 R28, desc[UR48][R6.64] ;  /* 0x00000030061c7980 */ /* 0x000362000c101d00 */
        /* <DEDUP_REMOVED lines=8> */
[----:B------:R-:W-:Y:S01]  /*dd60*/  VIADD R3, R3, UR5 ;  /* 0x0000000503037c36 */ /* 0x000fe20008000000 */
[----:B------:R-:W-:Y:S01]  /*dd70*/  SHF.R.S32.HI R153, RZ, 0x1f, R152 ;  /* 0x0000001fff997819 */ /* 0x000fe20000011498 */
[----:B------:R-:W-:Y:S01]  /*dd80*/  @!PT LDS RZ, [RZ] ;  /* 0x00000000fffff984 */ /* 0x000fe20000000800 */
[----:B------:R-:W-:Y:S01]  /*dd90*/  @!PT LDS RZ, [RZ] ;  /* 0x00000000fffff984 */ /* 0x000fe20000000800 */
[----:B------:R-:W-:Y:S01]  /*dda0*/  @!PT LDS RZ, [RZ] ;  /* 0x00000000fffff984 */ /* 0x000fe20000000800 */
[----:B------:R-:W-:Y:S01]  /*ddb0*/  @!PT LDS RZ, [RZ] ;  /* 0x00000000fffff984 */ /* 0x000fe20000000800 */
[----:B------:R2:W-:Y:S06]  /*ddc0*/  MEMBAR.ALL.CTA ;  /* 0x0000000000007992 */ /* 0x0005ec0000008000 */
[----:B--2---:R-:W2:Y:S01]  /*ddd0*/  FENCE.VIEW.ASYNC.S ;  /* 0x00000000000073c6 */ /* 0x004ea20000000000 */
[----:B-1----:R-:W-:Y:S01]  /*dde0*/  IMAD.U32 R7, RZ, RZ, UR6 ;  /* 0x00000006ff077e24 */ /* 0x002fe2000f8e00ff */
[----:B------:R-:W-:Y:S01]  /*ddf0*/  UIMAD UR4, UR38, UR7, UR4 ;  /* 0x00000007260472a4 */ /* 0x000fe2000f8e0204 */
[----:B------:R-:W-:Y:S01]  /*de00*/  IMAD R5, R154, -0xc0, R5 ;  /* 0xffffff409a057824 */ /* 0x000fe200078e0205 */
[----:B------:R-:W-:Y:S01]  /*de10*/  BSSY B1, `(.L_x_8902) ;  /* 0x0000024000017945 */ /* 0x000fe20003800000 */
[----:B------:R-:W-:Y:S01]  /*de20*/  IMAD.WIDE.U32 R2, R7, UR38, R2 ;  /* 0x0000002607027c25 */ /* 0x000fe2000f8e0002 */
[----:B------:R-:W-:-:S02]  /*de30*/  ULDC.64 UR6, c[0x0][0xae8] ;  /* 0x0002ba0000067ab9 */ /* 0x000fc40000000a00 */
[----:B------:R-:W-:Y:S01]  /*de40*/  ISETP.GE.AND P0, PT, R152, R5, PT ;  /* 0x000000059800720c */ /* 0x000fe20003f06270 */
[----:B------:R-:W-:Y:S01]  /*de50*/  VIADD R3, R3, UR4 ;  /* 0x0000000403037c36 */ /* 0x000fe20008000000 */
[----:B------:R-:W-:Y:S01]  /*de60*/  UIMAD UR4, UR12, UR6, URZ ;  /* 0x000000060c0472a4 */ /* 0x000fe2000f8e023f */
[----:B------:R-:W-:Y:S02]  /*de70*/  VIADD R0, R0, 0x19c20 ;  /* 0x00019c2000007836 */ /* 0x000fe40000000000 */
[----:B------:R-:W-:Y:S01]  /*de80*/  IMAD.U32 R7, RZ, RZ, UR6 ;  /* 0x00000006ff077e24 */ /* 0x000fe2000f8e00ff */
[----:B------:R-:W-:Y:S01]  /*de90*/  UIMAD UR4, UR13, UR7, UR4 ;  /* 0x000000070d0472a4 */ /* 0x000fe2000f8e0204 */
[----:B0-----:R-:W-:Y:S01]  /*dea0*/  VIADD R4, R152, 0x60 ;  /* 0x0000006098047836 */ /* 0x001fe20000000000 */
[----:B------:R-:W-:Y:S01]  /*deb0*/  PRMT R0, RZ, 0x654, R0 ;  /* 0x00000654ff007816 */ /* 0x000fe20000000000 */
[----:B------:R-:W-:-:S03]  /*dec0*/  IMAD.WIDE.U32 R6, R7, UR13, R2 ;  /* 0x0000000d07067c25 */ /* 0x000fc6000f8e0002 */
[----:B------:R-:W-:Y:S01]  /*ded0*/  ISETP.GE.AND P3, PT, R4, R5, PT ;  /* 0x000000050400720c */ /* 0x000fe20003f66270 */
[----:B------:R-:W-:Y:S02]  /*dee0*/  VIADD R23, R7, UR4 ;  /* 0x0000000407177c36 */ /* 0x000fe40008000000 */
[----:B------:R-:W-:Y:S01]  /*def0*/  IMAD.WIDE R4, R154, 0xc0, R152 ;  /* 0x000000c09a047825 */ /* 0x000fe200078e0298 */
[----:B--2---:R0:W-:Y:S01]  /*df00*/  SYNCS.ARRIVE.TRANS64.RED.A1T0 RZ, [R0+URZ], RZ ;  /* 0x000000ff00ff79a7 */ /* 0x0041e2000810043f */
[----:B------:R-:W-:Y:S08]  /*df10*/  @P0 BRA `(.L_x_8903) ;  /* 0x00000000004c0947 */ /* 0x000ff00003800000 */
        /* <DEDUP_REMOVED lines=19> */
.L_x_8903:
[----:B------:R-:W-:Y:S05]  /*e050*/  BSYNC B1 ;  /* 0x0000000000017941 */ /* 0x000fea0003800000 */
.L_x_8902:
[----:B------:R-:W-:Y:S05]  /*e060*/  @P3 BRA `(.L_x_8904) ;  /* 0x0000000800603947 */ /* 0x000fea0003800000 */
[----:B------:R-:W-:Y:S01]  /*e070*/  IADD3 R7, P0, R4, 0x60, RZ ;  /* 0x0000006004077810 */ /* 0x000fe20007f1e0ff */
        /* <DEDUP_REMOVED lines=22> */
.L_x_8900:
        /* <DEDUP_REMOVED lines=13> */
[----:B------:R1:W5:Y:S01]  /*e2b0*/  @P1 LDG.E R9, desc[UR48][R2.64] ;  /* 0x0000003002091981 */ /* 0x000362000c1e1900 */
[----:B------:R-:W2:Y:S04]  /*e2c0*/  S2R R0, SR_TID.X ;  /* 0x0000000000007919 */ /* 0x000ea80000002100 */
[----:B------:R-:W-:-:S05]  /*e2d0*/  PLOP3.LUT P2, PT, PT, PT, UP1, 0x80, 0x0 ;  /* 0x000000000000781c */ /* 0x000fca0003f4f018 */
[----:B------:R-:W-:Y:S02]  /*e2e0*/  @UP1 ULDC.64 UR4, c[0x0][0xbe0] ;  /* 0x0002f80000041ab9 */ /* 0x000fe40000000a00 */
[----:B------:R-:W-:-:S06]  /*e2f0*/  @UP1 UIMAD.WIDE UR4, UR39, 0x4, UR4 ;  /* 0x00000004270418a5 */ /* 0x000fcc000f8e0204 */
[----:B------:R-:W-:Y:S02]  /*e300*/  IMAD.U32 R4, RZ, RZ, UR4 ;  /* 0x00000004ff047e24 */ /* 0x000fe4000f8e00ff */
[----:B------:R-:W-:-:S05]  /*e310*/  IMAD.U32 R5, RZ, RZ, UR5 ;  /* 0x00000005ff057e24 */ /* 0x000fca000f8e00ff */
[----:B0-----:R1:W5:Y:S01]  /*e320*/  @P2 LDG.E R7, desc[UR48][R4.64] ;  /* 0x0000003004072981 */ /* 0x001362000c1e1900 */
[----:B------:R-:W-:Y:S01]  /*e330*/  USHF.R.S32.HI UR6, URZ, 0x1f, UR38 ;  /* 0x0000001f3f067899 */ /* 0x000fe20008011426 */
[----:B--2---:R-:W-:-:S05]  /*e340*/  VIADD R0, R0, 0xffffff80 ;  /* 0xffffff8000007836 */ /* 0x004fca0000000000 */
[----:B------:R-:W-:Y:S01]  /*e350*/  ISETP.GT.AND P0, PT, R0, 0xbf, PT ;  /* 0x000000bf0000780c */ /* 0x000fe20003f04270 */
[----:B------:R-:W-:-:S12]  /*e360*/  @P2 BRA `(.L_x_8905) ;  /* 0x0000000000102947 */ /* 0x000fd80003800000 */
[----:B------:R-:W-:Y:S05]  /*e370*/  @!P1 BRA `(.L_x_8905) ;  /* 0x00000000000c9947 */ /* 0x000fea0003800000 */
[----:B------:R-:W2:Y:S04]  /*e380*/  LDG.E R0, desc[UR48][R2.64] ;  /* 0x0000003002007981 */ /* 0x000ea8000c1e1900 */
[----:B-----5:R-:W2:Y:S02]  /*e390*/  LDG.E R7, desc[UR48][R2.64+0x4] ;  /* 0x0000043002077981 */ /* 0x020ea4000c1e1900 */
[----:B--2---:R-:W-:-:S07]  /*e3a0*/  IMAD.IADD R7, R7, 0x1, -R0 ;  /* 0x0000000107077824 */ /* 0x004fce00078e0a00 */
.L_x_8905:
        /* <DEDUP_REMOVED lines=31> */
.L_x_8907:
[----:B------:R-:W-:Y:S05]  /*e5a0*/  BSYNC B1 ;  /* 0x0000000000017941 */ /* 0x000fea0003800000 */
.L_x_8906:
[----:B------:R-:W-:Y:S01]  /*e5b0*/  ULDC.64 UR4, c[0x0][0xaa0] ;  /* 0x0002a80000047ab9 */ /* 0x000fe20000000a00 */
[----:B------:R-:W-:Y:S01]  /*e5c0*/  ULDC.64 UR10, c[0x0][0xae0] ;  /* 0x0002b800000a7ab9 */ /* 0x000fe20000000a00 */
[----:B------:R-:W-:Y:S01]  /*e5d0*/  IMAD R0, R6, UR4, RZ ;  /* 0x0000000406007c24 */ /* 0x000fe2000f8e02ff */
[----:B------:R-:W-:Y:S01]  /*e5e0*/  BSSY B1, `(.L_x_8908) ;  /* 0x000002a000017945 */ /* 0x000fe20003800000 */
[----:B01----:R-:W-:Y:S01]  /*e5f0*/  IMAD.WIDE.U32 R2, R9, UR4, R22 ;  /* 0x0000000409027c25 */ /* 0x003fe2000f8e0016 */
[----:B------:R-:W-:-:S03]  /*e600*/  UIMAD UR4, UR6, UR10, URZ ;  /* 0x0000000a060472a4 */ /* 0x000fc6000f8e023f */
[----:B------:R-:W-:Y:S01]  /*e610*/  IMAD R9, R9, UR5, R0 ;  /* 0x0000000509097c24 */ /* 0x000fe2000f8e0200 */
[----:B------:R-:W-:Y:S01]  /*e620*/  UIMAD UR4, UR38, UR11, UR4 ;  /* 0x0000000b260472a4 */ /* 0x000fe2000f8e0204 */
[----:B------:R-:W-:Y:S02]  /*e630*/  IMAD.U32 R5, RZ, RZ, UR10 ;  /* 0x0000000aff057e24 */ /* 0x000fe4000f8e00ff */
[----:B------:R-:W-:Y:S01]  /*e640*/  IMAD.IADD R3, R3, 0x1, R9 ;  /* 0x0000000103037824 */ /* 0x000fe200078e0209 */
[----:B------:R-:W-:Y:S01]  /*e650*/  ULDC.64 UR10, c[0x0][0xae8] ;  /* 0x0002ba00000a7ab9 */ /* 0x000fe20000000a00 */
[----:B------:R-:W-:Y:S02]  /*e660*/  IMAD R7, R154, -0xc0, R7 ;  /* 0xffffff409a077824 */ /* 0x000fe400078e0207 */
[----:B------:R-:W-:-:S03]  /*e670*/  IMAD.WIDE.U32 R2, R5, UR38, R2 ;  /* 0x0000002605027c25 */ /* 0x000fc6000f8e0002 */
[CC--:B------:R-:W-:Y:S01]  /*e680*/  ISETP.GE.AND P0, PT, R152.reuse, R7.reuse, PT ;  /* 0x000000079800720c */ /* 0x0c0fe20003f06270 */
[----:B------:R-:W-:Y:S01]  /*e690*/  VIADD R3, R3, UR4 ;  /* 0x0000000403037c36 */ /* 0x000fe20008000000 */
[----:B------:R-:W-:Y:S01]  /*e6a0*/  UIMAD UR4, UR7, UR10, URZ ;  /* 0x0000000a070472a4 */ /* 0x000fe2000f8e023f */
[----:B------:R-:W-:Y:S02]  /*e6b0*/  VIADD R0, R152, 0x60 ;  /* 0x0000006098007836 */ /* 0x000fe40000000000 */
[----:B------:R-:W-:Y:S01]  /*e6c0*/  IMAD.U32 R5, RZ, RZ, UR10 ;  /* 0x0000000aff057e24 */ /* 0x000fe2000f8e00ff */
[----:B------:R-:W-:Y:S01]  /*e6d0*/  UIMAD UR4, UR8, UR11, UR4 ;  /* 0x0000000b080472a4 */ /* 0x000fe2000f8e0204 */
[----:B------:R-:W-:Y:S01]  /*e6e0*/  IMAD.MOV.U32 R6, RZ, RZ, R152 ;  /* 0x000000ffff067224 */ /* 0x000fe200078e0098 */
[----:B------:R-:W-:Y:S01]  /*e6f0*/  ISETP.GE.AND P1, PT, R0, R7, PT ;  /* 0x000000070000720c */ /* 0x000fe20003f26270 */
[----:B------:R-:W-:Y:S01]  /*e700*/  IMAD.WIDE.U32 R4, R5, UR8, R2 ;  /* 0x0000000805047c25 */ /* 0x000fe2000f8e0002 */
[----:B------:R-:W-:-:S03]  /*e710*/  SHF.R.S32.HI R7, RZ, 0x1f, R152 ;  /* 0x0000001fff077819 */ /* 0x000fc60000011498 */
        /* <DEDUP_REMOVED lines=22> */
.L_x_8909:
[----:B------:R-:W-:Y:S05]  /*e880*/  BSYNC B1 ;  /* 0x0000000000017941 */ /* 0x000fea0003800000 */
.L_x_8908:
        /* <DEDUP_REMOVED lines=22> */
.L_x_8904:
[----:B------:R-:W-:Y:S05]  /*e9f0*/  BSYNC B0 ;  /* 0x0000000000007941 */ /* 0x000fea0003800000 */
.L_x_8899:
[----:B------:R-:W-:Y:S02]  /*ea00*/  ULDC UR4, c[0x0][0xc14] ;  /* 0x0003050000047ab9 */ /* 0x000fe40000000800 */
[----:B------:R-:W-:-:S06]  /*ea10*/  UISETP.GE.AND UP0, UPT, UR50, UR4, UPT ;  /* 0x000000043200728c */ /* 0x000fcc000bf06270 */
[----:B------:R-:W-:-:S13]  /*ea20*/  PLOP3.LUT P0, PT, PT, PT, UP0, 0x80, 0x0 ;  /* 0x000000000000781c */ /* 0x000fda0003f0f008 */
[----:B------:R-:W-:Y:S05]  /*ea30*/  @!P0 BRA `(.L_x_8910) ;  /* 0xffffff2000cc8947 */ /* 0x000fea000383ffff */
[----:B------:R-:W-:Y:S05]  /*ea40*/  EXIT ;  /* 0x000000000000794d */ /* 0x000fea0003800000 */
.L_x_8813:
        /* <DEDUP_REMOVED lines=13> */
[----:B------:R-:W0:Y:S02]  /*eb20*/  LDS.128 R24, [UR4+0x19cd0] ;  /* 0x019cd004ff187984 */ /* 0x000e240008000c00 */
[----:B0-----:R-:W-:Y:S02]  /*eb30*/  R2UR UR46, R27 ;  /* 0x000000001b2e72ca */ /* 0x001fe400000e0000 */
[----:B------:R-:W-:Y:S01]  /*eb40*/  R2UR UR38, R26 ;  /* 0x000000001a2672ca */ /* 0x000fe200000e0000 */
[----:B------:R-:W-:Y:S06]  /*eb50*/  BAR.ARV 0x4, 0x200 ;  /* 0x0108000000007b1d */ /* 0x000fec0000002000 */
[----:B------:R-:W-:Y:S08]  /*eb60*/  BRA `(.L_x_8912) ;  /* 0x0000000800b07947 */ /* 0x000ff00003800000 */
.L_x_8911:
[----:B------:R-:W0:Y:S01]  /*eb70*/  S2R R2, SR_TID.X ;  /* 0x0000000000027919 */ /* 0x000e220000002100 */
        /* <DEDUP_REMOVED lines=31> */
[----:B------:R-:W1:Y:S02]  /*ed70*/  SHFL.IDX PT, R6, R10, 0x1f, 0x1f ;  /* 0x03e01f000a067f89 */ /* 0x000e6400000e0000 */
[----:B-1----:R-:W-:-:S04]  /*ed80*/  IMAD R6, R6, R9, RZ ;  /* 0x0000000906067224 */ /* 0x002fc800078e02ff */
[----:B------:R-:W-:Y:S01]  /*ed90*/  IMAD.MOV.U32 R3, RZ, RZ, R6 ;  /* 0x000000ffff037224 */ /* 0x000fe200078e0006 */
[----:B0-----:R-:W-:-:S13]  /*eda0*/  ISETP.GT.AND P6, PT, R6, R7, PT ;  /* 0x000000070600720c */ /* 0x001fda0003fc4270 */
[----:B------:R-:W-:Y:S05]  /*edb0*/  @P6 BRA `(.L_x_8913) ;  /* 0x0000000000a06947 */ /* 0x000fea0003800000 */
[----:B------:R-:W-:Y:S01]  /*edc0*/  IMAD.MOV.U32 R6, RZ, RZ, R3 ;  /* 0x000000ffff067224 */ /* 0x000fe200078e0003 */
[----:B------:R-:W-:Y:S01]  /*edd0*/  UMOV UR46, URZ ;  /* 0x0000003f002e7c82 */ /* 0x000fe20008000000 */
[----:B------:R-:W-:Y:S01]  /*ede0*/  ULDC UR6, c[0x0][0xc14] ;  /* 0x0003050000067ab9 */ /* 0x000fe20000000800 */
[----:B------:R-:W-:-:S05]  /*edf0*/  ULDC UR5, c[0x0][0xc14] ;  /* 0x0003050000057ab9 */ /* 0x000fca0000000800 */
.L_x_8917:
        /* <DEDUP_REMOVED lines=14> */
.L_x_8916:
[----:B------:R-:W-:Y:S05]  /*eee0*/  BSYNC B0 ;  /* 0x0000000000007941 */ /* 0x000fea0003800000 */
.L_x_8915:
        /* <DEDUP_REMOVED lines=21> */
.L_x_8913:
        /* <DEDUP_REMOVED lines=25> */
.L_x_8918:
[----:B-1----:R-:W-:Y:S01]  /*f1d0*/  IMAD R24, R24, R9, R14 ;  /* 0x0000000918187224 */ /* 0x002fe200078e020e */
[----:B0-----:R-:W-:Y:S01]  /*f1e0*/  IABS R10, R6 ;  /* 0x00000006000a7213 */ /* 0x001fe20000000000 */
[----:B------:R-:W-:Y:S02]  /*f1f0*/  IMAD R13, R16, R11, RZ ;  /* 0x0000000b100d7224 */ /* 0x000fe400078e02ff */
[----:B------:R-:W-:Y:S02]  /*f200*/  IMAD.IADD R7, R7, 0x1, -R24 ;  /* 0x0000000107077824 */ /* 0x000fe400078e0a18 */
[----:B------:R-:W-:Y:S02]  /*f210*/  IMAD.MOV.U32 R2, RZ, RZ, RZ ;  /* 0x000000ffff027224 */ /* 0x000fe400078e00ff */
[----:B------:R-:W-:Y:S02]  /*f220*/  IMAD.MOV R10, RZ, RZ, -R10 ;  /* 0x000000ffff0a7224 */ /* 0x000fe400078e0a0a */
[----:B------:R-:W-:Y:S01]  /*f230*/  IMAD.HI.U32 R2, R3, R13, R2 ;  /* 0x0000000d03027227 */ /* 0x000fe200078e0002 */
        /* <DEDUP_REMOVED lines=18> */
[----:B------:R-:W-:Y:S02]  /*f360*/  VIADDMNMX R8, R3, R9, R8, PT ;  /* 0x0000000903087246 */ /* 0x000fe40003800108 */
[----:B------:R-:W-:-:S02]  /*f370*/  IABS R6, R13 ;  /* 0x0000000d00067213 */ /* 0x000fc40000000000 */
[----:B------:R-:W-:-:S04]  /*f380*/  IABS R9, R8 ;  /* 0x0000000800097213 */ /* 0x000fc80000000000 */
[----:B------:R-:W0:Y:S08]  /*f390*/  I2F.RP R11, R9 ;  /* 0x00000009000b7306 */ /* 0x000e300000209400 */
[----:B0-----:R-:W0:Y:S02]  /*f3a0*/  MUFU.RCP R11, R11 ;  /* 0x0000000b000b7308 */ /* 0x001e240000001000 */
[----:B0-----:R-:W-:-:S06]  /*f3b0*/  VIADD R3, R11, 0xffffffe ;  /* 0x0ffffffe0b037836 */ /* 0x001fcc0000000000 */
[----:B------:R-:W0:Y:S02]  /*f3c0*/  F2I.FTZ.U32.TRUNC.NTZ R3, R3 ;  /* 0x0000000300037305 */ /* 0x000e24000021f000 */
[----:B0-----:R-:W-:-:S04]  /*f3d0*/  IMAD.MOV R12, RZ, RZ, -R3 ;  /* 0x000000ffff0c7224 */ /* 0x001fc800078e0a03 */
[----:B------:R-:W-:Y:S01]  /*f3e0*/  IMAD R7, R12, R9, RZ ;  /* 0x000000090c077224 */ /* 0x000fe200078e02ff */
[----:B------:R-:W-:-:S03]  /*f3f0*/  IABS R12, R8 ;  /* 0x00000008000c7213 */ /* 0x000fc60000000000 */
[----:B------:R-:W-:Y:S01]  /*f400*/  IMAD.HI.U32 R2, R3, R7, R2 ;  /* 0x0000000703027227 */ /* 0x000fe200078e0002 */
[----:B------:R-:W-:-:S03]  /*f410*/  LOP3.LUT R3, R13, R8, RZ, 0x3c, !PT ;  /* 0x000000080d037212 */ /* 0x000fc600078e3cff */
[----:B------:R-:W-:Y:S01]  /*f420*/  IMAD.MOV.U32 R7, RZ, RZ, R6 ;  /* 0x000000ffff077224 */ /* 0x000fe200078e0006 */
[----:B------:R-:W-:Y:S01]  /*f430*/  ISETP.GE.AND P2, PT, R3, RZ, PT ;  /* 0x000000ff0300720c */ /* 0x000fe20003f46270 */
[----:B------:R-:W-:Y:S02]  /*f440*/  IMAD.MOV R6, RZ, RZ, -R12 ;  /* 0x000000ffff067224 */ /* 0x000fe400078e0a0c */
[----:B------:R-:W-:-:S04]  /*f450*/  IMAD.HI.U32 R2, R2, R7, RZ ;  /* 0x0000000702027227 */ /* 0x000fc800078e00ff */
[----:B------:R-:W-:Y:S02]  /*f460*/  IMAD R6, R2, R6, R7 ;  /* 0x0000000602067224 */ /* 0x000fe400078e0207 */
[----:B------:R-:W-:-:S03]  /*f470*/  IMAD.IADD R3, R13, 0x1, R10 ;  /* 0x000000010d037824 */ /* 0x000fc600078e020a */
[----:B------:R-:W-:-:S13]  /*f480*/  ISETP.GT.U32.AND P1, PT, R9, R6, PT ;  /* 0x000000060900720c */ /* 0x000fda0003f24070 */
[----:B------:R-:W-:Y:S02]  /*f490*/  @!P1 IMAD.IADD R6, R6, 0x1, -R9 ;  /* 0x0000000106069824 */ /* 0x000fe400078e0a09 */
[----:B------:R-:W-:Y:S01]  /*f4a0*/  @!P1 VIADD R2, R2, 0x1 ;  /* 0x0000000102029836 */ /* 0x000fe20000000000 */
[----:B------:R-:W-:Y:S02]  /*f4b0*/  ISETP.NE.AND P1, PT, R8, RZ, PT ;  /* 0x000000ff0800720c */ /* 0x000fe40003f25270 */
[----:B------:R-:W-:Y:S01]  /*f4c0*/  ISETP.GE.U32.AND P0, PT, R6, R9, PT ;  /* 0x000000090600720c */ /* 0x000fe20003f06070 */
[----:B------:R-:W-:-:S12]  /*f4d0*/  IMAD.MOV R6, RZ, RZ, -R8 ;  /* 0x000000ffff067224 */ /* 0x000fd800078e0a08 */
[----:B------:R-:W-:-:S04]  /*f4e0*/  @P0 VIADD R2, R2, 0x1 ;  /* 0x0000000102020836 */ /* 0x000fc80000000000 */
[----:B------:R-:W-:Y:S01]  /*f4f0*/  @!P2 IMAD.MOV R2, RZ, RZ, -R2 ;  /* 0x000000ffff02a224 */ /* 0x000fe200078e0a02 */
[----:B------:R-:W-:-:S04]  /*f500*/  @!P1 LOP3.LUT R2, RZ, R8, RZ, 0x33, !PT ;  /* 0x00000008ff029212 */ /* 0x000fc800078e33ff */
[----:B------:R-:W-:Y:S01]  /*f510*/  LOP3.LUT R25, RZ, R2, RZ, 0x33, !PT ;  /* 0x00000002ff197212 */ /* 0x000fe200078e33ff */
[----:B------:R-:W-:-:S04]  /*f520*/  IMAD R3, R2, R6, R3 ;  /* 0x0000000602037224 */ /* 0x000fc800078e0203 */
[----:B------:R-:W-:Y:S01]  /*f530*/  IMAD.IADD R25, R4, 0x1, R25 ;  /* 0x0000000104197824 */ /* 0x000fe200078e0219 */
[----:B------:R-:W-:Y:S01]  /*f540*/  R2UR UR38, R3 ;  /* 0x00000000032672ca */ /* 0x000fe200000e0000 */
[----:B------:R-:W-:-:S14]  /*f550*/  BRA `(.L_x_8919) ;  /* 0x00000000000c7947 */ /* 0x000fdc0003800000 */
.L_x_8914:
[----:B------:R-:W-:Y:S01]  /*f560*/  IMAD.MOV.U32 R24, RZ, RZ, R7 ;  /* 0x000000ffff187224 */ /* 0x000fe200078e0007 */
[----:B------:R-:W-:Y:S01]  /*f570*/  UMOV UR38, URZ ;  /* 0x0000003f00267c82 */ /* 0x000fe20008000000 */
[----:B------:R-:W-:-:S07]  /*f580*/  IMAD.MOV.U32 R25, RZ, RZ, RZ ;  /* 0x000000ffff197224 */ /* 0x000fce00078e00ff */
.L_x_8919:
[----:B------:R-:W-:Y:S01]  /*f590*/  ISETP.NE.AND P0, PT, R5, RZ, PT ;  /* 0x000000ff0500720c */ /* 0x000fe20003f05270 */
[----:B------:R-:W-:Y:S02]  /*f5a0*/  IMAD.U32 R6, RZ, RZ, UR38 ;  /* 0x00000026ff067e24 */ /* 0x000fe4000f8e00ff */
[----:B------:R-:W-:Y:S02]  /*f5b0*/  IMAD.U32 R7, RZ, RZ, UR46 ;  /* 0x0000002eff077e24 */ /* 0x000fe4000f8e00ff */
[----:B------:R-:W-:Y:S02]  /*f5c0*/  IMAD.MOV.U32 R4, RZ, RZ, R24 ;  /* 0x000000ffff047224 */ /* 0x000fe400078e0018 */
[----:B------:R-:W-:-:S06]  /*f5d0*/  IMAD.MOV.U32 R5, RZ, RZ, R25 ;  /* 0x000000ffff057224 */ /* 0x000fcc00078e0019 */
[----:B------:R-:W0:Y:S01]  /*f5e0*/  @!P0 S2R R3, SR_CgaCtaId ;  /* 0x0000000000038919 */ /* 0x000e220000008800 */
[----:B------:R-:W-:-:S04]  /*f5f0*/  @!P0 MOV R2, 0x400 ;  /* 0x0000040000028802 */ /* 0x000fc80000000f00 */
[----:B0-----:R-:W-:-:S05]  /*f600*/  @!P0 LEA R2, R3, R2, 0x18 ;  /* 0x0000000203028211 */ /* 0x001fca00078ec0ff */
[----:B------:R0:W-:Y:S01]  /*f610*/  @!P0 STS.128 [R2+0x19cd0], R4 ;  /* 0x019cd00402008388 */ /* 0x0001e20000000c00 */
[----:B------:R-:W-:Y:S06]  /*f620*/  BAR.ARV 0x5, 0x200 ;  /* 0x0148000000007b1d */ /* 0x000fec0000002000 */
.L_x_8912:
[----:B------:R-:W-:Y:S01]  /*f630*/  ULDC UR4, c[0x0][0xc14] ;  /* 0x0003050000047ab9 */ /* 0x000fe20000000800 */
[----:B------:R1:W-:Y:S01]  /*f640*/  STL [R1+0x8], RZ ;  /* 0x000008ff01007387 */ /* 0x0003e20000100800 */
[----:B------:R-:W-:Y:S01]  /*f650*/  UISETP.GE.AND UP0, UPT, UR46, UR4, UPT ;  /* 0x000000042e00728c */ /* 0x000fe2000bf06270 */
[----:B------:R-:W-:Y:S02]  /*f660*/  IMAD.MOV.U32 R22, RZ, RZ, 0x1 ;  /* 0x00000001ff167424 */ /* 0x000fe400078e00ff */
[----:B------:R-:W-:-:S03]  /*f670*/  IMAD.MOV.U32 R17, RZ, RZ, RZ ;  /* 0x000000ffff117224 */ /* 0x000fc600078e00ff */
[----:B------:R-:W-:-:S13]  /*f680*/  PLOP3.LUT P0, PT, PT, PT, UP0, 0x80, 0x0 ;  /* 0x000000000000781c */ /* 0x000fda0003f0f008 */
[----:B-1----:R-:W-:Y:S05]  /*f690*/  @P0 BRA `(.L_x_8920) ;  /* 0x0000004000480947 */ /* 0x002fea0003800000 */
[----:B------:R-:W1:Y:S01]  /*f6a0*/  S2R R8, SR_TID.X ;  /* 0x0000000000087919 */ /* 0x000e620000002100 */
[----:B------:R-:W-:Y:S01]  /*f6b0*/  IMAD.SHL.U32 R9, R0, 0x800, RZ ;  /* 0x0000080000097824 */ /* 0x000fe200078e00ff */
[----:B------:R-:W-:Y:S01]  /*f6c0*/  ULOP3.LUT UR41, UR43, 0x1, URZ, 0xfc, !UPT ;  /* 0x000000012b297892 */ /* 0x000fe2000f8efc3f */
[----:B------:R-:W-:Y:S01]  /*f6d0*/  IMAD.MOV.U32 R22, RZ, RZ, 0x1 ;  /* 0x00000001ff167424 */ /* 0x000fe200078e00ff */
[----:B0-----:R-:W0:Y:S01]  /*f6e0*/  S2R R7, SR_TID.X ;  /* 0x0000000000077919 */ /* 0x001e220000002100 */
[----:B------:R-:W-:Y:S01]  /*f6f0*/  IMAD.MOV.U32 R17, RZ, RZ, RZ ;  /* 0x000000ffff117224 */ /* 0x000fe200078e00ff */
[----:B------:R-:W-:Y:S01]  /*f700*/  ULOP3.LUT UR45, UR43, 0x2, URZ, 0xfc, !UPT ;  /* 0x000000022b2d7892 */ /* 0x000fe2000f8efc3f */
[----:B------:R2:W-:Y:S01]  /*f710*/  STL [R1+0x8], RZ ;  /* 0x000008ff01007387 */ /* 0x0005e20000100800 */
[----:B------:R-:W-:Y:S01]  /*f720*/  ULDC UR44, c[0x0][0xc] ;  /* 0x00000300002c7ab9 */ /* 0x000fe20000000800 */
[----:B------:R-:W-:Y:S01]  /*f730*/  ULDC.64 UR50, c[0x0][0x198] ;  /* 0x0000660000327ab9 */ /* 0x000fe20000000a00 */
[----:B-1----:R-:W-:Y:S01]  /*f740*/  SHF.R.U32.HI R4, RZ, 0x1, R8 ;  /* 0x00000001ff047819 */ /* 0x002fe20000011608 */
[C---:B------:R-:W-:Y:S01]  /*f750*/  IMAD.SHL.U32 R2, R8.reuse, 0x20, RZ ;  /* 0x0000002008027824 */ /* 0x040fe200078e00ff */
[C---:B------:R-:W-:Y:S01]  /*f760*/  LOP3.LUT P0, RZ, R8.reuse, 0x4, RZ, 0xc0, !PT ;  /* 0x0000000408ff7812 */ /* 0x040fe2000780c0ff */
[----:B------:R-:W-:Y:S01]  /*f770*/  IMAD.SHL.U32 R6, R8, 0x80, RZ ;  /* 0x0000008008067824 */ /* 0x000fe200078e00ff */
[----:B------:R-:W-:Y:S01]  /*f780*/  LOP3.LUT R5, R4, 0x20, RZ, 0xc0, !PT ;  /* 0x0000002004057812 */ /* 0x000fe200078ec0ff */
[----:B------:R-:W-:Y:S01]  /*f790*/  IMAD.SHL.U32 R0, R8, 0x10, RZ ;  /* 0x0000001008007824 */ /* 0x000fe200078e00ff */
[----:B0-----:R-:W-:-:S02]  /*f7a0*/  LOP3.LUT R10, R7, 0x7f, RZ, 0xc0, !PT ;  /* 0x0000007f070a7812 */ /* 0x001fc400078ec0ff */
[----:B------:R-:W-:Y:S02]  /*f7b0*/  LOP3.LUT R7, R5, 0x10, R8, 0xf8, !PT ;  /* 0x0000001005077812 */ /* 0x000fe400078ef808 */
[----:B------:R-:W-:Y:S01]  /*f7c0*/  LOP3.LUT R3, R2, 0x80, RZ, 0xc0, !PT ;  /* 0x0000008002037812 */ /* 0x000fe200078ec0ff */
        /* <DEDUP_REMOVED lines=15> */
[----:B--2---:R-:W-:-:S07]  /*f8c0*/  LOP3.LUT R29, R18, 0x2800, RZ, 0xfc, !PT ;  /* 0x00002800121d7812 */ /* 0x004fce00078efcff */
.L_x_8990:
[----:B------:R-:W-:Y:S01]  /*f8d0*/  ULDC.64 UR8, c[0x0][0xa00] ;  /* 0x0002800000087ab9 */ /* 0x000fe20000000a00 */
[----:B------:R-:W-:Y:S01]  /*f8e0*/  ULDC.64 UR6, c[0x0][0xa00] ;  /* 0x0002800000067ab9 */ /* 0x000fe20000000a00 */
[----:B------:R-:W-:Y:S01]  /*f8f0*/  ISETP.NE.U32.AND P0, PT, RZ, UR8, PT ;  /* 0x00000008ff007c0c */ /* 0x000fe2000bf05070 */
[----:B------:R-:W-:Y:S01]  /*f900*/  UIMAD.WIDE UR6, UR46, 0x4, UR6 ;  /* 0x000000042e0678a5 */ /* 0x000fe2000f8e0206 */
[----:B01----:R-:W-:Y:S01]  /*f910*/  IMAD.MOV.U32 R0, RZ, RZ, RZ ;  /* 0x000000ffff007224 */ /* 0x003fe200078e00ff */
[----:B------:R-:W-:Y:S01]  /*f920*/  ULDC.64 UR4, c[0x0][0xa28] ;  /* 0x00028a0000047ab9 */ /* 0x000fe20000000a00 */
[----:B------:R-:W-:Y:S01]  /*f930*/  ISETP.NE.AND.EX P0, PT, RZ, UR9, PT, P0 ;  /* 0x00000009ff007c0c */ /* 0x000fe2000bf05300 */
[----:B------:R-:W-:Y:S01]  /*f940*/  ULDC.64 UR10, c[0x0][0xa08] ;  /* 0x00028200000a7ab9 */ /* 0x000fe20000000a00 */
[----:B------:R-:W-:Y:S01]  /*f950*/  UISETP.NE.U32.AND UP0, UPT, UR4, URZ, UPT ;  /* 0x0000003f0400728c */ /* 0x000fe2000bf05070 */
[----:B------:R-:W-:Y:S01]  /*f960*/  IMAD.U32 R2, RZ, RZ, UR6 ;  /* 0x00000006ff027e24 */ /* 0x000fe2000f8e00ff */
[----:B------:R-:W-:Y:S01]  /*f970*/  ISETP.NE.U32.AND P1, PT, RZ, UR10, PT ;  /* 0x0000000aff007c0c */ /* 0x000fe2000bf25070 */
[----:B------:R-:W-:Y:S01]  /*f980*/  IMAD.U32 R3, RZ, RZ, UR7 ;  /* 0x00000007ff037e24 */ /* 0x000fe2000f8e00ff */
[----:B------:R-:W-:-:S02]  /*f990*/  UISETP.NE.AND.EX UP0, UPT, UR5, URZ, UPT, UP0 ;  /* 0x0000003f0500728c */ /* 0x000fc4000bf05300 */
[----:B------:R-:W-:Y:S01]  /*f9a0*/  ISETP.NE.AND.EX P1, PT, RZ, UR11, PT, P1 ;  /* 0x0000000bff007c0c */ /* 0x000fe2000bf25310 */
[----:B------:R-:W-:Y:S01]  /*f9b0*/  ULDC.64 UR10, c[0x0][0xa18] ;  /* 0x00028600000a7ab9 */ /* 0x000fe20000000a00 */
[----:B------:R-:W-:-:S03]  /*f9c0*/  ULDC.64 UR8, c[0x0][0xa08] ;  /* 0x0002820000087ab9 */ /* 0x000fc60000000a00 */
[----:B------:R0:W2:Y:S01]  /*f9d0*/  @P0 LDG.E R0, desc[UR48][R2.64] ;  /* 0x0000003002000981 */ /* 0x0000a2000c1e1900 */
[----:B------:R-:W-:Y:S02]  /*f9e0*/  UISETP.NE.U32.AND UP1, UPT, UR10, URZ, UPT ;  /* 0x0000003f0a00728c */ /* 0x000fe4000bf25070 */
[----:B------:R-:W-:Y:S01]  /*f9f0*/  UIMAD.WIDE UR8, UR46, 0x4, UR8 ;  /* 0x000000042e0878a5 */ /* 0x000fe2000f8e0208 */
[----:B------:R-:W1:Y:S01]  /*fa00*/  LDC R4, c[0x0][0x288] ;  /* 0x0000a200ff047b82 */ /* 0x000e620000000800 */
[----:B------:R-:W-:Y:S01]  /*fa10*/  UISETP.NE.AND.EX UP1, UPT, UR11, URZ, UPT, UP1 ;  /* 0x0000003f0b00728c */ /* 0x000fe2000bf25310 */
[----:B------:R-:W-:Y:S01]  /*fa20*/  IMAD.MOV.U32 R27, RZ, RZ, RZ ;  /* 0x000000ffff1b7224 */ /* 0x000fe200078e00ff */
[----:B------:R-:W-:Y:S01]  /*fa30*/  @UP0 ULDC.64 UR4, c[0x0][0xa28] ;  /* 0x00028a0000040ab9 */ /* 0x000fe20000000a00 */
[----:B------:R-:W-:Y:S01]  /*fa40*/  PLOP3.LUT P2, PT, PT, PT, UP0, 0x80, 0x0 ;  /* 0x000000000000781c */ /* 0x000fe20003f4f008 */
[----:B------:R-:W-:Y:S01]  /*fa50*/  @UP0 UIMAD.WIDE UR4, UR46, 0x4, UR4 ;  /* 0x000000042e0408a5 */ /* 0x000fe2000f8e0204 */
[----:B0-----:R-:W-:-:S02]  /*fa60*/  IMAD.U32 R2, RZ, RZ, UR8 ;  /* 0x00000008ff027e24 */ /* 0x001fc4000f8e00ff */
[----:B------:R-:W-:Y:S01]  /*fa70*/  IMAD.U32 R3, RZ, RZ, UR9 ;  /* 0x00000009ff037e24 */ /* 0x000fe2000f8e00ff */
[----:B------:R-:W-:Y:S01]  /*fa80*/  PLOP3.LUT P3, PT, PT, PT, UP1, 0x80, 0x0 ;  /* 0x000000000000781c */ /* 0x000fe20003f6f018 */
[----:B------:R-:W-:-:S03]  /*fa90*/  ULDC.64 UR10, c[0x0][0xa20] ;  /* 0x00028800000a7ab9 */ /* 0x000fc60000000a00 */
[----:B------:R0:W5:Y:S02]  /*faa0*/  @P1 LDG.E R27, desc[UR48][R2.64] ;  /* 0x00000030021b1981 */ /* 0x000164000c1e1900 */
[----:B0-----:R-:W-:Y:S02]  /*fab0*/  IMAD.U32 R2, RZ, RZ, UR4 ;  /* 0x00000004ff027e24 */ /* 0x001fe4000f8e00ff */
[----:B------:R-:W-:Y:S01]  /*fac0*/  IMAD.U32 R3, RZ, RZ, UR5 ;  /* 0x00000005ff037e24 */ /* 0x000fe2000f8e00ff */
[----:B------:R-:W-:Y:S02]  /*fad0*/  @UP1 ULDC.64 UR4, c[0x0][0xa18] ;  /* 0x0002860000041ab9 */ /* 0x000fe40000000a00 */
[----:B------:R-:W-:Y:S01]  /*fae0*/  @UP1 UIMAD.WIDE UR4, UR46, 0x4, UR4 ;  /* 0x000000042e0418a5 */ /* 0x000fe2000f8e0204 */
[----:B--2---:R0:W-:Y:S02]  /*faf0*/  STL [R1+0x4], R0 ;  /* 0x0000040001007387 */ /* 0x0041e40000100800 */
[----:B0-----:R-:W-:-:S06]  /*fb00*/  IMAD.MOV.U32 R0, RZ, RZ, RZ ;  /* 0x000000ffff007224 */ /* 0x001fcc00078e00ff */
[----:B------:R0:W5:Y:S02]  /*fb10*/  @P2 LDG.E R0, desc[UR48][R2.64] ;  /* 0x0000003002002981 */ /* 0x000164000c1e1900 */
[----:B0-----:R-:W-:Y:S02]  /*fb20*/  IMAD.U32 R2, RZ, RZ, UR4 ;  /* 0x00000004ff027e24 */ /* 0x001fe4000f8e00ff */
[----:B------:R-:W-:Y:S01]  /*fb30*/  IMAD.U32 R3, RZ, RZ, UR5 ;  /* 0x00000005ff037e24 */ /* 0x000fe2000f8e00ff */
[----:B------:R-:W-:-:S04]  /*fb40*/  ULDC.64 UR4, c[0x0][0x3f8] ;  /* 0x0000fe0000047ab9 */ /* 0x000fc80000000a00 */
[----:B-1----:R0:W5:Y:S01]  /*fb50*/  @P3 LDG.E R4, desc[UR48][R2.64] ;  /* 0x0000003002043981 */ /* 0x002162000c1e1900 */
[----:B------:R-:W-:Y:S01]  /*fb60*/  UISETP.NE.U32.AND UP0, UPT, UR4, URZ, UPT ;  /* 0x0000003f0400728c */ /* 0x000fe2000bf05070 */
[----:B------:R-:W-:Y:S01]  /*fb70*/  ISETP.NE.U32.AND P2, PT, RZ, UR10, PT ;  /* 0x0000000aff007c0c */ /* 0x000fe2000bf45070 */
[----:B------:R-:W-:Y:S01]  /*fb80*/  ULDC UR10, c[0x0][0x2e0] ;  /* 0x0000b800000a7ab9 */ /* 0x000fe20000000800 */
[----:B------:R-:W-:Y:S01]  /*fb90*/  ULDC UR4, c[0x0][0x404] ;  /* 0x0001010000047ab9 */ /* 0x000fe20000000800 */
[----:B------:R-:W-:-:S04]  /*fba0*/  UISETP.NE.AND.EX UP0, UPT, UR5, URZ, UPT, UP0 ;  /* 0x0000003f0500728c */ /* 0x000fc8000bf05300 */
[----:B------:R-:W-:Y:S01]  /*fbb0*/  USEL UR4, UR4, 0x1, UP0 ;  /* 0x0000000104047887 */ /* 0x000fe20008000000 */
[----:B------:R-:W-:-:S03]  /*fbc0*/  ISETP.NE.AND.EX P2, PT, RZ, UR11, PT, P2 ;  /* 0x0000000bff007c0c */ /* 0x000fc6000bf45320 */
[----:B------:R-:W-:Y:S01]  /*fbd0*/  UIMAD UR10, UR4, UR10, URZ ;  /* 0x0000000a040a72a4 */ /* 0x000fe2000f8e023f */
[----:B0-----:R-:W-:Y:S11]  /*fbe0*/  @P3 BRA `(.L_x_8921) ;  /* 0x0000000000183947 */ /* 0x001ff60003800000 */
[----:B------:R-:W-:Y:S05]  /*fbf0*/  @!P0 BRA `(.L_x_8921) ;  /* 0x0000000000148947 */ /* 0x000fea0003800000 */
[----:B------:R-:W-:Y:S02]  /*fc00*/  IMAD.U32 R2, RZ, RZ, UR6 ;  /* 0x00000006ff027e24 */ /* 0x000fe4000f8e00ff */
[----:B------:R-:W-:-:S05]  /*fc10*/  IMAD.U32 R3, RZ, RZ, UR7 ;  /* 0x00000007ff037e24 */ /* 0x000fca000f8e00ff */
[----:B------:R-:W2:Y:S04]  /*fc20*/  LDG.E R5, desc[UR48][R2.64] ;  /* 0x0000003002057981 */ /* 0x000ea8000c1e1900 */
[----:B-----5:R-:W2:Y:S02]  /*fc30*/  LDG.E R4, desc[UR48][R2.64+0x4] ;  /* 0x0000043002047981 */ /* 0x020ea4000c1e1900 */
[----:B--2---:R-:W-:-:S07]  /*fc40*/  IMAD.IADD R4, R4, 0x1, -R5 ;  /* 0x0000000104047824 */ /* 0x004fce00078e0a05 */
.L_x_8921:
[----:B-----5:R-:W-:Y:S01]  /*fc50*/  IMAD.IADD R27, R27, 0x1, R0 ;  /* 0x000000011b1b7824 */ /* 0x020fe200078e0200 */
[----:B------:R-:W-:Y:S06]  /*fc60*/  @!P2 BRA `(.L_x_8922) ;  /* 0x00000000001ca947 */ /* 0x000fec0003800000 */
[----:B------:R-:W-:Y:S02]  /*fc70*/  ULDC.64 UR4, c[0x0][0xa20] ;  /* 0x0002880000047ab9 */ /* 0x000fe40000000a00 */
[----:B------:R-:W-:-:S06]  /*fc80*/  UIMAD.WIDE UR4, UR46, 0x4, UR4 ;  /* 0x000000042e0478a5 */ /* 0x000fcc000f8e0204 */
[----:B------:R-:W-:Y:S02]  /*fc90*/  IMAD.U32 R2, RZ, RZ, UR4 ;  /* 0x00000004ff027e24 */ /* 0x000fe4000f8e00ff */
[----:B------:R-:W-:-:S05]  /*fca0*/  IMAD.U32 R3, RZ, RZ, UR5 ;  /* 0x00000005ff037e24 */ /* 0x000fca000f8e00ff */
[----:B------:R-:W2:Y:S02]  /*fcb0*/  LDG.E R2, desc[UR48][R2.64] ;  /* 0x0000003002027981 */ /* 0x000ea4000c1e1900 */
[----:B--2---:R-:W-:Y:S01]  /*fcc0*/  R2UR UR10, R2 ;  /* 0x00000000020a72ca */ /* 0x004fe200000e0000 */
[----:B------:R-:W-:-:S14]  /*fcd0*/  BRA `(.L_x_8923) ;  /* 0x0000000000207947 */ /* 0x000fdc0003800000 */
.L_x_8922:
[----:B------:R-:W-:Y:S05]  /*fce0*/  @!P1 BRA `(.L_x_8923) ;  /* 0x00000000001c9947 */ /* 0x000fea0003800000 */
[----:B------:R-:W-:Y:S02]  /*fcf0*/  IMAD.U32 R2, RZ, RZ, UR8 ;  /* 0x00000008ff027e24 */ /* 0x000fe4000f8e00ff */
[----:B------:R-:W-:-:S05]  /*fd00*/  IMAD.U32 R3, RZ, RZ, UR9 ;  /* 0x00000009ff037e24 */ /* 0x000fca000f8e00ff */
[----:B------:R-:W2:Y:S04]  /*fd10*/  LDG.E R5, desc[UR48][R2.64] ;  /* 0x0000003002057981 */ /* 0x000ea8000c1e1900 */
[----:B------:R-:W3:Y:S01]  /*fd20*/  LDG.E R6, desc[UR48][R2.64+0x4] ;  /* 0x0000043002067981 */ /* 0x000ee2000c1e1900 */
[----:B--2---:R-:W-:Y:S02]  /*fd30*/  R2UR UR4, R5 ;  /* 0x00000000050472ca */ /* 0x004fe400000e0000 */
[----:B---3--:R-:W-:-:S13]  /*fd40*/  R2UR UR10, R6 ;  /* 0x00000000060a72ca */ /* 0x008fda00000e0000 */
[----:B------:R-:W-:-:S12]  /*fd50*/  UIADD3 UR10, -UR4, UR10, URZ ;  /* 0x0000000a040a7290 */ /* 0x000fd8000fffe13f */
.L_x_8923:
[----:B------:R-:W-:Y:S01]  /*fd60*/  IMAD R3, R25, 0xc0, RZ ;  /* 0x000000c019037824 */ /* 0x000fe200078e02ff */
[----:B------:R-:W-:Y:S01]  /*fd70*/  R2UR UR6, R0 ;  /* 0x00000000000672ca */ /* 0x000fe200000e0000 */
[----:B------:R-:W-:Y:S02]  /*fd80*/  ULDC.64 UR4, c[0x0][0x9e0] ;  /* 0x0002780000047ab9 */ /* 0x000fe40000000a00 */
[----:B------:R-:W-:Y:S01]  /*fd90*/  UISETP.GE.AND UP0, UPT, UR5, 0x1, UPT ;  /* 0x000000010500788c */ /* 0x000fe2000bf06270 */
[----:B------:R-:W-:-:S04]  /*fda0*/  IADD3 R3, -R4, 0xc0, R3 ;  /* 0x000000c004037810 */ /* 0x000fc80007ffe103 */
[----:B------:R-:W-:Y:S02]  /*fdb0*/  R2UR UR7, R3 ;  /* 0x00000000030772ca */ /* 0x000fe400000e0000 */
[----:B------:R-:W-:-:S03]  /*fdc0*/  PLOP3.LUT P1, PT, PT, PT, UP0, 0x80, 0x0 ;  /* 0x000000000000781c */ /* 0x000fc60003f2f008 */
[----:B------:R-:W-:-:S08]  /*fdd0*/  UIADD3 UR10, -UR6, UR10, URZ ;  /* 0x0000000a060a7290 */ /* 0x000fd0000fffe13f */
[----:B------:R-:W-:-:S04]  /*fde0*/  UIADD3 UR6, UR10, UR7, URZ ;  /* 0x000000070a067290 */ /* 0x000fc8000fffe03f */
[----:B------:R-:W-:Y:S01]  /*fdf0*/  UIADD3 UR4, UR6, UR4, URZ ;  /* 0x0000000406047290 */ /* 0x000fe2000fffe03f */
        /* <DEDUP_REMOVED lines=11> */
.L_x_8925:
[----:B------:R-:W-:-:S11]  /*feb0*/  UISETP.NE.AND UP0, UPT, UR5, 0x1, UPT ;  /* 0x000000010500788c */ /* 0x000fd6000bf05270 */
[----:B------:R-:W-:Y:S02]  /*fec0*/  @UP0 ULDC.64 UR12, c[0x0][0x9e8] ;  /* 0x00027a00000c0ab9 */ /* 0x000fe40000000a00 */
[----:B------:R-:W-:-:S04]  /*fed0*/  UIMAD.WIDE.U32 UR6, UR8, UR12, URZ ;  /* 0x0000000c080672a5 */ /* 0x000fc8000f8e003f */
[----:B------:R-:W-:-:S12]  /*fee0*/  @UP0 USHF.R.U32.HI UR8, URZ, UR13, UR7 ;  /* 0x0000000d3f080299 */ /* 0x000fd80008011607 */
.L_x_8926:
[----:B------:R-:W-:-:S04]  /*fef0*/  UIMAD UR8, UR8, UR5, UR5 ;  /* 0x00000005080872a4 */ /* 0x000fc8000f8e0205 */
[----:B------:R-:W-:-:S04]  /*ff00*/  UISETP.LT.AND UP0, UPT, UR4, UR8, UPT ;  /* 0x000000080400728c */ /* 0x000fc8000bf01270 */
[----:B------:R-:W-:-:S12]  /*ff10*/  USEL UR4, UR4, UR8, UP0 ;  /* 0x0000000804047287 */ /* 0x000fd80008000000 */
.L_x_8924:
[----:B------:R-:W-:Y:S01]  /*ff20*/  IMAD R4, R25, 0xc0, -R4 ;  /* 0x000000c019047824 */ /* 0x000fe200078e0a04 */
[----:B------:R-:W-:Y:S02]  /*ff30*/  UIADD3 UR6, UR10, 0x7f, URZ ;  /* 0x0000007f0a067890 */ /* 0x000fe4000fffe03f */
[----:B------:R-:W-:Y:S02]  /*ff40*/  UIADD3 UR7, UR4, 0x7f, URZ ;  /* 0x0000007f04077890 */ /* 0x000fe4000fffe03f */
[----:B------:R-:W-:Y:S01]  /*ff50*/  R2UR UR9, R4 ;  /* 0x00000000040972ca */ /* 0x000fe200000e0000 */
[----:B------:R-:W-:Y:S02]  /*ff60*/  USHF.R.S32.HI UR4, URZ, 0x1f, UR6 ;  /* 0x0000001f3f047899 */ /* 0x000fe40008011406 */
[----:B------:R-:W-:Y:S02]  /*ff70*/  USHF.R.S32.HI UR8, URZ, 0x1f, UR7 ;  /* 0x0000001f3f087899 */ /* 0x000fe40008011407 */
[----:B------:R-:W-:-:S02]  /*ff80*/  ULEA.HI UR4, UR4, UR6, URZ, 0x7 ;  /* 0x0000000604047291 */ /* 0x000fc4000f8f383f */
[----:B------:R-:W-:Y:S02]  /*ff90*/  ULEA.HI UR8, UR8, UR7, URZ, 0x7 ;  /* 0x0000000708087291 */ /* 0x000fe4000f8f383f */
[----:B------:R-:W-:Y:S02]  /*ffa0*/  USHF.R.S32.HI UR4, URZ, 0x7, UR4 ;  /* 0x000000073f047899 */ /* 0x000fe40008011404 */
[----:B------:R-:W-:Y:S02]  /*ffb0*/  USHF.R.S32.HI UR8, URZ, 0x7, UR8 ;  /* 0x000000073f087899 */ /* 0x000fe40008011408 */
[----:B------:R-:W-:Y:S01]  /*ffc0*/  UIADD3 UR6, UR10, UR9, URZ ;  /* 0x000000090a067290 */ /* 0x000fe2000fffe03f */
[----:B------:R-:W-:Y:S01]  /*ffd0*/  ULDC UR7, c[0x0][0x9dc] ;  /* 0x0002770000077ab9 */ /* 0x000fe20000000800 */
[----:B------:R-:W-:Y:S02]  /*ffe0*/  UISETP.LT.AND UP0, UPT, UR4, UR8, UPT ;  /* 0x000000080400728c */ /* 0x000fe4000bf01270 */
[----:B------:R-:W-:-:S02]  /*fff0*/  UIADD3 UR7, UR6, -UR7, URZ ;  /* 0x8000000706077290 */ /* 0x000fc4000fffe03f */
[----:B------:R-:W-:-:S04]  /*10000*/  USEL UR42, UR4, UR8, UP0 ;  /* 0x00000008042a7287 */ /* 0x000fc80008000000 */
[----:B------:R-:W-:Y:S01]  /*10010*/  IMAD.U32 R0, RZ, RZ, UR7 ;  /* 0x00000007ff007e24 */ /* 0x000fe2000f8e00ff */
[----:B------:R-:W-:Y:S07]  /*10020*/  @!P1 BRA `(.L_x_8927) ;  /* 0x0000000000449947 */ /* 0x000fee0003800000 */
[----:B------:R-:W-:Y:S02]  /*10030*/  UMOV UR4, UR6 ;  /* 0x0000000600047c82 */ /* 0x000fe40008000000 */
        /* <DEDUP_REMOVED lines=10> */
.L_x_8928:
[----:B------:R-:W-:-:S11]  /*100e0*/  UISETP.NE.AND UP0, UPT, UR5, 0x1, UPT ;  /* 0x000000010500788c */ /* 0x000fd6000bf05270 */
[----:B------:R-:W-:Y:S02]  /*100f0*/  @UP0 ULDC.64 UR8, c[0x0][0x9e8] ;  /* 0x00027a0000080ab9 */ /* 0x000fe40000000a00 */
[----:B------:R-:W-:-:S04]  /*10100*/  UIMAD.WIDE.U32 UR6, UR4, UR8, URZ ;  /* 0x00000008040672a5 */ /* 0x000fc8000f8e003f */
[----:B------:R-:W-:-:S12]  /*10110*/  @UP0 USHF.R.U32.HI UR4, URZ, UR9, UR7 ;  /* 0x000000093f040299 */ /* 0x000fd80008011607 */
.L_x_8929:
[----:B------:R-:W-:-:S06]  /*10120*/  UIMAD UR4, UR4, UR5, URZ ;  /* 0x00000005040472a4 */ /* 0x000fcc000f8e023f */
[----:B------:R-:W-:-:S07]  /*10130*/  VIMNMX R0, R0, UR4, !PT ;  /* 0x0000000400007c48 */ /* 0x000fce000ffe0100 */
.L_x_8927:
[----:B------:R-:W-:Y:S01]  /*10140*/  SHF.R.S32.HI R3, RZ, 0x1f, R0 ;  /* 0x0000001fff037819 */ /* 0x000fe20000011400 */
[----:B------:R-:W-:Y:S03]  /*10150*/  BSSY B6, `(.L_x_8930) ;  /* 0x00002a7000067945 */ /* 0x000fe60003800000 */
[----:B------:R-:W-:-:S04]  /*10160*/  LEA.HI R3, R3, R0, RZ, 0x7 ;  /* 0x0000000003037211 */ /* 0x000fc800078f38ff */
[----:B------:R-:W-:-:S04]  /*10170*/  SHF.R.S32.HI R3, RZ, 0x7, R3 ;  /* 0x00000007ff037819 */ /* 0x000fc80000011403 */
[----:B------:R-:W-:-:S04]  /*10180*/  VIMNMX R26, RZ, R3, !PT ;  /* 0x00000003ff1a7248 */ /* 0x000fc80007fe0100 */
[----:B------:R-:W-:-:S13]  /*10190*/  ISETP.LT.AND P0, PT, R26, UR42, PT ;  /* 0x0000002a1a007c0c */ /* 0x000fda000bf01270 */
        /* <DEDUP_REMOVED lines=8> */
[----:B------:R-:W0:Y:S08]  /*10220*/  FLO.U32 R0, UR4 ;  /* 0x0000000400007d00 */ /* 0x000e3000080e0000 */
[----:B------:R-:W1:Y:S01]  /*10230*/  POPC R5, UR4 ;  /* 0x0000000400057d09 */ /* 0x000e620008000000 */
[----:B0-----:R-:W-:-:S13]  /*10240*/  ISETP.EQ.U32.AND P0, PT, R0, R7, PT ;  /* 0x000000070000720c */ /* 0x001fda0003f02070 */
[----:B-1----:R-:W2:Y:S01]  /*10250*/  @P0 ATOMG.E.ADD.STRONG.GPU PT, R3, desc[UR48][R2.64], R5 ;  /* 0x00000005020309a8 */ /* 0x002ea200081ee1f0 */
[----:B------:R-:W0:Y:S02]  /*10260*/  S2R R4, SR_LTMASK ;  /* 0x0000000000047919 */ /* 0x000e240000003900 */
[----:B0-----:R-:W-:-:S04]  /*10270*/  LOP3.LUT R4, R4, UR4, RZ, 0xc0, !PT ;  /* 0x0000000404047c12 */ /* 0x001fc8000f8ec0ff */
[----:B------:R-:W0:Y:S01]  /*10280*/  POPC R7, R4 ;  /* 0x0000000400077309 */ /* 0x000e220000000000 */
[----:B--2---:R-:W0:Y:S02]  /*10290*/  SHFL.IDX PT, R0, R3, R0, 0x1f ;  /* 0x00001f0003007589 */ /* 0x004e2400000e0000 */
[----:B0-----:R-:W-:Y:S01]  /*102a0*/  IADD3 R24, R0, UR44, R7 ;  /* 0x0000002c00187c10 */ /* 0x001fe2000fffe007 */
[----:B------:R-:W-:Y:S06]  /*102b0*/  BRA `(.L_x_8932) ;  /* 0x0000002800407947 */ /* 0x000fec0003800000 */
.L_x_8931:
        /* <DEDUP_REMOVED lines=23> */
.L_x_8933:
        /* <DEDUP_REMOVED lines=22> */
.L_x_8934:
        /* <DEDUP_REMOVED lines=20> */
.L_x_8935:
        /* <DEDUP_REMOVED lines=18> */
.L_x_8936:
[----:B------:R-:W-:Y:S01]  /*107f0*/  ULDC.64 UR4, c[0x0][0x9f8] ;  /* 0x00027e0000047ab9 */ /* 0x000fe20000000a00 */
[----:B------:R-:W2:Y:S01]  /*10800*/  LDL.LU R21, [R1+0x4] ;  /* 0x0000040001157983 */ /* 0x000ea20000300800 */
[----:B------:R-:W-:Y:S01]  /*10810*/  UISETP.NE.U32.AND UP0, UPT, UR4, URZ, UPT ;  /* 0x0000003f0400728c */ /* 0x000fe2000bf05070 */
[----:B------:R-:W-:Y:S01]  /*10820*/  IMAD.U32 R20, RZ, RZ, UR46 ;  /* 0x0000002eff147e24 */ /* 0x000fe2000f8e00ff */
[----:B------:R-:W0:Y:S01]  /*10830*/  LDC R0, c[0x0][0x428] ;  /* 0x00010a00ff007b82 */ /* 0x000e220000000800 */
[----:B------:R-:W1:Y:S01]  /*10840*/  S2R R4, SR_TID.X ;  /* 0x0000000000047919 */ /* 0x000e620000002100 */
[----:B------:R-:W-:Y:S01]  /*10850*/  UISETP.NE.AND.EX UP0, UPT, UR5, URZ, UPT, UP0 ;  /* 0x0000003f0500728c */ /* 0x000fe2000bf05300 */
[----:B------:R-:W-:Y:S01]  /*10860*/  IMAD.U32 R16, RZ, RZ, UR38 ;  /* 0x00000026ff107e24 */ /* 0x000fe2000f8e00ff */
[----:B------:R-:W-:-:S04]  /*10870*/  ULDC.64 UR6, c[0x0][0xa08] ;  /* 0x0002820000067ab9 */ /* 0x000fc80000000a00 */
[----:B------:R-:W-:-:S05]  /*10880*/  PLOP3.LUT P0, PT, PT, PT, UP0, 0x80, 0x0 ;  /* 0x000000000000781c */ /* 0x000fca0003f0f008 */
[----:B------:R-:W-:Y:S02]  /*10890*/  @UP0 ULDC.64 UR4, c[0x0][0x9f8] ;  /* 0x00027e0000040ab9 */ /* 0x000fe40000000a00 */
[----:B------:R-:W-:-:S06]  /*108a0*/  @UP0 UIMAD.WIDE UR4, UR46, 0x4, UR4 ;  /* 0x000000042e0408a5 */ /* 0x000fcc000f8e0204 */
[----:B------:R-:W-:Y:S02]  /*108b0*/  IMAD.U32 R2, RZ, RZ, UR4 ;  /* 0x00000004ff027e24 */ /* 0x000fe4000f8e00ff */
[----:B------:R-:W-:Y:S01]  /*108c0*/  IMAD.U32 R3, RZ, RZ, UR5 ;  /* 0x00000005ff037e24 */ /* 0x000fe2000f8e00ff */
[----:B------:R-:W-:-:S04]  /*108d0*/  ULDC.64 UR4, c[0x0][0xa00] ;  /* 0x0002800000047ab9 */ /* 0x000fc80000000a00 */
[----:B------:R3:W4:Y:S01]  /*108e0*/  @P0 LDG.E R20, desc[UR48][R2.64] ;  /* 0x0000003002140981 */ /* 0x000722000c1e1900 */
[----:B0-----:R-:W-:Y:S01]  /*108f0*/  ISETP.NE.AND P0, PT, R0, 0x1, PT ;  /* 0x000000010000780c */ /* 0x001fe20003f05270 */
[----:B------:R-:W-:Y:S01]  /*10900*/  UMOV UR36, URZ ;  /* 0x0000003f00247c82 */ /* 0x000fe20008000000 */
[----:B------:R-:W-:Y:S01]  /*10910*/  UMOV UR8, 0x20 ;  /* 0x0000002000087882 */ /* 0x000fe20000000000 */
[----:B------:R-:W-:Y:S01]  /*10920*/  UMOV UR10, UR38 ;  /* 0x00000026000a7c82 */ /* 0x000fe20008000000 */
[----:B-1----:R-:W-:Y:S01]  /*10930*/  LOP3.LUT R9, R4, 0x7f, RZ, 0xc0, !PT ;  /* 0x0000007f04097812 */ /* 0x002fe200078ec0ff */
[----:B------:R-:W-:Y:S01]  /*10940*/  UMOV UR12, 0x40 ;  /* 0x00000040000c7882 */ /* 0x000fe20000000000 */
[----:B------:R-:W-:Y:S01]  /*10950*/  UMOV UR14, UR38 ;  /* 0x00000026000e7c82 */ /* 0x000fe20008000000 */
[----:B------:R-:W-:Y:S02]  /*10960*/  SHF.R.U32.HI R4, RZ, 0x5, R4 ;  /* 0x00000005ff047819 */ /* 0x000fe40000011604 */
[----:B------:R-:W-:Y:S01]  /*10970*/  ISETP.NE.AND P1, PT, R9, RZ, PT ;  /* 0x000000ff0900720c */ /* 0x000fe20003f25270 */
[----:B---3--:R-:W0:Y:S01]  /*10980*/  LDC.64 R2, c[0x0][0x3f8] ;  /* 0x0000fe00ff027b82 */ /* 0x008e220000000a00 */
[----:B------:R-:W-:-:S07]  /*10990*/  LOP3.LUT R4, R4, 0x3, RZ, 0xc0, !PT ;  /* 0x0000000304047812 */ /* 0x000fce00078ec0ff */
[----:B------:R-:W1:Y:S04]  /*109a0*/  @P0 LDC R0, c[0x0][0x42c] ;  /* 0x00010b00ff000b82 */ /* 0x000e680000000800 */
[----:B------:R-:W-:-:S04]  /*109b0*/  VOTEU.ALL UP1, P1 ;  /* 0x00000000003f7886 */ /* 0x000fc80000820000 */
[----:B------:R-:W3:Y:S01]  /*109c0*/  @P0 LDC R5, c[0x0][0x430] ;  /* 0x00010c00ff050b82 */ /* 0x000ee20000000800 */
[----:B-1----:R-:W-:-:S05]  /*109d0*/  @P0 IMAD.HI.U32 R0, R0, UR38, RZ ;  /* 0x0000002600000c27 */ /* 0x002fca000f8e00ff */
[----:B---3--:R-:W-:Y:S02]  /*109e0*/  @P0 SHF.R.U32.HI R16, RZ, R5, R0 ;  /* 0x00000005ff100219 */ /* 0x008fe40000011600 */
[----:B------:R-:W-:Y:S01]  /*109f0*/  ISETP.NE.U32.AND P0, PT, RZ, UR4, PT ;  /* 0x00000004ff007c0c */ /* 0x000fe2000bf05070 */
[----:B------:R-:W-:-:S03]  /*10a00*/  @!UP1 UIADD3 UR4, UP0, UR50, 0x270, URZ ;  /* 0x0000027032049890 */ /* 0x000fc6000ff1e03f */
[----:B------:R-:W-:Y:S01]  /*10a10*/  ISETP.NE.AND.EX P0, PT, RZ, UR5, PT, P0 ;  /* 0x00000005ff007c0c */ /* 0x000fe2000bf05300 */
[----:B------:R-:W-:-:S03]  /*10a20*/  @!UP1 UIADD3.X UR5, URZ, UR51, URZ, UP0, !UPT ;  /* 0x000000333f059290 */ /* 0x000fc600087fe43f */
[----:B------:R-:W-:Y:S02]  /*10a30*/  SEL R6, RZ, UR46, P0 ;  /* 0x0000002eff067c07 */ /* 0x000fe40008000000 */
[----:B0-----:R-:W-:Y:S01]  /*10a40*/  LOP3.LUT P0, RZ, R2, UR6, RZ, 0xfc, !PT ;  /* 0x0000000602ff7c12 */ /* 0x001fe2000f80fcff */
        /* <DEDUP_REMOVED lines=11> */
[----:B----4-:R-:W-:Y:S02]  /*10b00*/  SHF.R.S32.HI R21, RZ, 0x1f, R20 ;  /* 0x0000001fff157819 */ /* 0x010fe40000011414 */
[----:B------:R-:W-:Y:S01]  /*10b10*/  SEL R0, R20, RZ, !P0 ;  /* 0x000000ff14007207 */ /* 0x000fe20004000000 */
[----:B------:R0:W-:Y:S02]  /*10b20*/  @!UP1 UTMAPF.L2.4D [UR12], [UR4] ;  /* 0x0000000c040095b8 */ /* 0x0001e40008018000 */
[----:B0-----:R-:W-:Y:S05]  /*10b30*/  BRA.DIV UR6, `(.L_x_8937) ;  /* 0x0000003206f87947 */ /* 0x001fea000b800000 */
[----:B------:R0:W1:Y:S02]  /*10b40*/  SHFL.IDX PT, R14, R4, RZ, 0x1f ;  /* 0x00001fff040e7589 */ /* 0x00006400000e0000 */
.L_x_9009:
[----:B-1----:R-:W-:Y:S02]  /*10b50*/  ISETP.NE.AND P0, PT, R14, RZ, PT ;  /* 0x000000ff0e00720c */ /* 0x002fe40003f05270 */
[----:B------:R-:W-:-:S11]  /*10b60*/  PLOP3.LUT P6, PT, PT, PT, PT, 0x8, 0x0 ;  /* 0x000000000000781c */ /* 0x000fd60003fce170 */
[----:B------:R-:W-:Y:S05]  /*10b70*/  @P0 BRA `(.L_x_8938) ;  /* 0x0000000800080947 */ /* 0x000fea0003800000 */
[----:B------:R-:W-:-:S06]  /*10b80*/  UIADD3 UR4, UR42, -0x1, URZ ;  /* 0xffffffff2a047890 */ /* 0x000fcc000fffe03f */
[----:B------:R-:W-:Y:S01]  /*10b90*/  IMAD.U32 R7, RZ, RZ, UR4 ;  /* 0x00000004ff077e24 */ /* 0x000fe2000f8e00ff */
[----:B------:R-:W-:-:S03]  /*10ba0*/  UMOV UR4, 0xffffffff ;  /* 0xffffffff00047882 */ /* 0x000fc60000000000 */
[----:B------:R-:W-:Y:S05]  /*10bb0*/  BRA.DIV UR4, `(.L_x_8939) ;  /* 0x0000003204f87947 */ /* 0x000fea000b800000 */
[----:B------:R-:W-:-:S13]  /*10bc0*/  ELECT P6, URZ, PT ;  /* 0x00000000003f782f */ /* 0x000fda00038c0000 */
.L_x_9012:
[----:B------:R-:W-:Y:S05]  /*10bd0*/  @!P6 BRA `(.L_x_8940) ;  /* 0x000000040074e947 */ /* 0x000fea0003800000 */
[----:B------:R-:W-:-:S04]  /*10be0*/  ISETP.NE.U32.AND P0, PT, R2, RZ, PT ;  /* 0x000000ff0200720c */ /* 0x000fc80003f05070 */
[----:B------:R-:W-:-:S13]  /*10bf0*/  ISETP.NE.AND.EX P0, PT, R3, RZ, PT, P0 ;  /* 0x000000ff0300720c */ /* 0x000fda0003f05300 */
[----:B------:R-:W-:Y:S05]  /*10c00*/  @!P0 BRA `(.L_x_8941) ;  /* 0x0000000000448947 */ /* 0x000fea0003800000 */
[----:B------:R-:W1:Y:S01]  /*10c10*/  LDC R0, c[0x0][0x41c] ;  /* 0x00010700ff007b82 */ /* 0x000e620000000800 */
[----:B------:R-:W-:Y:S01]  /*10c20*/  ULDC.64 UR4, c[0x0][0x408] ;  /* 0x0001020000047ab9 */ /* 0x000fe20000000a00 */
[----:B-1----:R-:W-:-:S13]  /*10c30*/  ISETP.NE.AND P0, PT, R0, 0x1, PT ;  /* 0x000000010000780c */ /* 0x002fda0003f05270 */
[----:B0-----:R-:W0:Y:S02]  /*10c40*/  @P0 LDC.64 R4, c[0x0][0x420] ;  /* 0x00010800ff040b82 */ /* 0x001e240000000a00 */
[----:B0-----:R-:W-:-:S04]  /*10c50*/  @P0 IMAD.HI.U32 R8, R7, R4, RZ ;  /* 0x0000000407080227 */ /* 0x001fc800078e00ff */
        /* <DEDUP_REMOVED lines=12> */
.L_x_8941:
[----:B-1----:R-:W-:Y:S02]  /*10d20*/  LEA R2, R17, UR40, 0x3 ;  /* 0x0000002811027c11 */ /* 0x002fe4000f8e18ff */
[----:B------:R-:W-:Y:S02]  /*10d30*/  SHF.L.U32 R3, R22, 0x1f, RZ ;  /* 0x0000001f16037819 */ /* 0x000fe400000006ff */
[----:B------:R-:W-:Y:S02]  /*10d40*/  ISETP.NE.AND P0, PT, R9, RZ, PT ;  /* 0x000000ff0900720c */ /* 0x000fe40003f05270 */
[----:B------:R-:W1:Y:S02]  /*10d50*/  SYNCS.PHASECHK.TRANS64.TRYWAIT P2, [R2+URZ+0x19c80], R3 ;  /* 0x019c8003020075a7 */ /* 0x000e64000804017f */
[----:B-1----:R-:W-:Y:S09]  /*10d60*/  @!P2 BRA `(.L_x_8942) ;  /* 0x0000003000aca947 */ /* 0x002ff20003800000 */
.L_x_9013:
[----:B------:R-:W-:Y:S05]  /*10d70*/  @P0 BRA `(.L_x_8943) ;  /* 0x00000000001c0947 */ /* 0x000fea0003800000 */
[----:B0-----:R-:W0:Y:S01]  /*10d80*/  S2R R4, SR_TID.X ;  /* 0x0000000000047919 */ /* 0x001e220000002100 */
[----:B------:R-:W-:-:S04]  /*10d90*/  IMAD.MOV.U32 R5, RZ, RZ, 0x3000 ;  /* 0x00003000ff057424 */ /* 0x000fc800078e00ff */
[----:B------:R2:W-:Y:S01]  /*10da0*/  SYNCS.ARRIVE.TRANS64 RZ, [R2+URZ+0x19c70], R5 ;  /* 0x019c700502ff79a7 */ /* 0x0005e2000800003f */
[----:B0-----:R-:W-:-:S04]  /*10db0*/  LOP3.LUT R4, R4, 0x1f, RZ, 0xc0, !PT ;  /* 0x0000001f04047812 */ /* 0x001fc800078ec0ff */
[----:B------:R-:W-:-:S13]  /*10dc0*/  ISETP.NE.AND P2, PT, R4, RZ, PT ;  /* 0x000000ff0400720c */ /* 0x000fda0003f45270 */
[----:B--2---:R-:W-:Y:S05]  /*10dd0*/  @!P2 BRA `(.L_x_8943) ;  /* 0x000000000004a947 */ /* 0x004fea0003800000 */
[----:B------:R-:W-:Y:S01]  /*10de0*/  BPT.TRAP 0x1 ;  /* 0x000000040000795c */ /* 0x000fe20000300000 */
.L_x_8943:
[----:B0-----:R-:W-:Y:S01]  /*10df0*/  IMAD.U32 R4, RZ, RZ, UR40 ;  /* 0x00000028ff047e24 */ /* 0x001fe2000f8e00ff */
[----:B------:R-:W-:Y:S01]  /*10e00*/  R2UR UR9, R2 ;  /* 0x00000000020972ca */ /* 0x000fe200000e0000 */
[----:B------:R-:W-:Y:S01]  /*10e10*/  IMAD R7, R7, 0x80, R27 ;  /* 0x0000008007077824 */ /* 0x000fe200078e021b */
        /* <DEDUP_REMOVED lines=16> */
[----:B0-----:R-:W-:Y:S01]  /*10f20*/  UMOV UR8, UR14 ;  /* 0x0000000e00087c82 */ /* 0x001fe20008000000 */
[----:B------:R-:W-:Y:S01]  /*10f30*/  UMOV UR10, UR16 ;  /* 0x00000010000a7c82 */ /* 0x000fe20008000000 */
[----:B------:R-:W-:Y:S01]  /*10f40*/  UMOV UR14, 0x40 ;  /* 0x00000040000e7882 */ /* 0x000fe20000000000 */
[----:B------:R0:W-:Y:S02]  /*10f50*/  UTMALDG.4D [UR8], [UR4], desc[UR6] ;  /* 0x00000608040075b4 */ /* 0x0001e40008019000 */
[----:B0-----:R-:W-:Y:S01]  /*10f60*/  UMOV UR8, UR15 ;  /* 0x0000000f00087c82 */ /* 0x001fe20008000000 */
[----:B------:R-:W-:Y:S02]  /*10f70*/  UMOV UR10, UR14 ;  /* 0x0000000e000a7c82 */ /* 0x000fe40008000000 */
[----:B------:R0:W-:Y:S01]  /*10f80*/  UTMALDG.4D [UR8], [UR4], desc[UR6] ;  /* 0x00000608040075b4 */ /* 0x0001e20008019000 */
[----:B------:R-:W2:Y:S02]  /*10f90*/  SYNCS.PHASECHK.TRANS64.TRYWAIT P2, [R2+URZ+0x19c40], R3 ;  /* 0x019c4003020075a7 */ /* 0x000ea4000804017f */
[----:B0-2---:R-:W-:Y:S05]  /*10fa0*/  @!P2 BRA `(.L_x_8944) ;  /* 0x000000300030a947 */ /* 0x005fea0003800000 */
.L_x_9014:
        /* <DEDUP_REMOVED lines=8> */
.L_x_8945:
        /* <DEDUP_REMOVED lines=24> */
.L_x_8940:
        /* <DEDUP_REMOVED lines=10> */
[----:B01----:R-:W-:Y:S01]  /*11250*/  @P0 IMAD.MOV.U32 R2, RZ, RZ, 0x4800 ;  /* 0x00004800ff020424 */ /* 0x003fe200078e00ff */
        /* <DEDUP_REMOVED lines=19> */
[----:B-1----:R-:W-:Y:S01]  /*11390*/  NOP ;  /* 0x0000000000007918 */ /* 0x002fe20000000000 */
.L_x_8938:
        /* <DEDUP_REMOVED lines=10> */
.L_x_9015:
[----:B------:R-:W-:Y:S05]  /*11440*/  BSYNC B0 ;  /* 0x0000000000007941 */ /* 0x000fea0003800000 */
.L_x_8946:
[----:B------:R-:W-:-:S06]  /*11450*/  UIADD3 UR4, UR42, -0x2, URZ ;  /* 0xfffffffe2a047890 */ /* 0x000fcc000fffe03f */
[----:B------:R-:W-:-:S13]  /*11460*/  ISETP.LE.AND P0, PT, R26, UR4, PT ;  /* 0x000000041a007c0c */ /* 0x000fda000bf03270 */
[----:B------:R-:W-:Y:S05]  /*11470*/  @!P0 BRA `(.L_x_8948) ;  /* 0x0000001000248947 */ /* 0x000fea0003800000 */
[----:B-1----:R-:W-:Y:S02]  /*11480*/  IMAD.MOV.U32 R3, RZ, RZ, R17 ;  /* 0x000000ffff037224 */ /* 0x002fe400078e0011 */
[----:B------:R-:W-:Y:S02]  /*11490*/  IMAD.MOV.U32 R8, RZ, RZ, R22 ;  /* 0x000000ffff087224 */ /* 0x000fe400078e0016 */
[----:B------:R-:W-:-:S07]  /*114a0*/  IMAD.U32 R2, RZ, RZ, UR4 ;  /* 0x00000004ff027e24 */ /* 0x000fce000f8e00ff */
.L_x_8972:
        /* <DEDUP_REMOVED lines=13> */
[----:B------:R-:W1:Y:S01]  /*11580*/  LDC R6, c[0x0][0x41c] ;  /* 0x00010700ff067b82 */ /* 0x000e620000000800 */
[----:B------:R-:W-:Y:S02]  /*11590*/  ULDC.64 UR6, c[0x0][0x408] ;  /* 0x0001020000067ab9 */ /* 0x000fe40000000a00 */
[----:B------:R-:W-:-:S04]  /*115a0*/  IMAD R7, R21, UR6, RZ ;  /* 0x0000000615077c24 */ /* 0x000fc8000f8e02ff */
[----:B------:R-:W-:Y:S01]  /*115b0*/  IMAD R7, R20, UR7, R7 ;  /* 0x0000000714077c24 */ /* 0x000fe2000f8e0207 */
[----:B-1----:R-:W-:-:S13]  /*115c0*/  ISETP.NE.AND P0, PT, R6, 0x1, PT ;  /* 0x000000010600780c */ /* 0x002fda0003f05270 */
[----:B0-----:R-:W0:Y:S02]  /*115d0*/  @P0 LDC.64 R4, c[0x0][0x420] ;  /* 0x00010800ff040b82 */ /* 0x001e240000000a00 */
[----:B0-----:R-:W-:-:S04]  /*115e0*/  @P0 IMAD.HI.U32 R0, R2, R4, RZ ;  /* 0x0000000402000227 */ /* 0x001fc800078e00ff */
[----:B------:R-:W-:Y:S01]  /*115f0*/  IMAD.MOV.U32 R4, RZ, RZ, R2 ;  /* 0x000000ffff047224 */ /* 0x000fe200078e0002 */
[----:B------:R-:W-:-:S04]  /*11600*/  @P0 SHF.R.U32.HI R4, RZ, R5, R0 ;  /* 0x00000005ff040219 */ /* 0x000fc80000011600 */
[--C-:B------:R-:W-:Y:S01]  /*11610*/  SHF.R.S32.HI R5, RZ, 0x1f, R4.reuse ;  /* 0x0000001fff057819 */ /* 0x100fe20000011404 */
[--C-:B------:R-:W-:Y:S02]  /*11620*/  IMAD.MOV R9, RZ, RZ, -R4.reuse ;  /* 0x000000ffff097224 */ /* 0x100fe400078e0a04 */
[----:B------:R-:W-:-:S04]  /*11630*/  IMAD.WIDE.U32 R4, R20, UR6, R4 ;  /* 0x0000000614047c25 */ /* 0x000fc8000f8e0004 */
[----:B------:R-:W-:Y:S01]  /*11640*/  IMAD R9, R6, R9, R2 ;  /* 0x0000000906097224 */ /* 0x000fe200078e0202 */
[----:B------:R-:W-:Y:S01]  /*11650*/  LEA R6, P0, R4, UR4, 0x2 ;  /* 0x0000000404067c11 */ /* 0x000fe2000f8010ff */
[----:B------:R-:W-:-:S05]  /*11660*/  IMAD.IADD R7, R7, 0x1, R5 ;  /* 0x0000000107077824 */ /* 0x000fca00078e0205 */
[----:B------:R-:W-:-:S05]  /*11670*/  LEA.HI.X R7, R4, UR5, R7, 0x2, P0 ;  /* 0x0000000504077c11 */ /* 0x000fca00080f1407 */
[----:B------:R1:W5:Y:S02]  /*11680*/  LDG.E R0, desc[UR48][R6.64] ;  /* 0x0000003006007981 */ /* 0x000364000c1e1900 */
.L_x_8951:
[----:B0-----:R-:W0:Y:S01]  /*11690*/  S2R R4, SR_TID.X ;  /* 0x0000000000047919 */ /* 0x001e220000002100 */
[----:B-1----:R-:W-:Y:S01]  /*116a0*/  LEA R6, R17, UR40, 0x3 ;  /* 0x0000002811067c11 */ /* 0x002fe2000f8e18ff */
[----:B------:R-:W-:Y:S01]  /*116b0*/  BSSY B1, `(.L_x_8952) ;  /* 0x0000006000017945 */ /* 0x000fe20003800000 */
[----:B0-----:R-:W-:Y:S02]  /*116c0*/  LOP3.LUT R5, R4, 0x7f, RZ, 0xc0, !PT ;  /* 0x0000007f04057812 */ /* 0x001fe400078ec0ff */
[----:B------:R-:W-:Y:S02]  /*116d0*/  SHF.L.U32 R4, R22, 0x1f, RZ ;  /* 0x0000001f16047819 */ /* 0x000fe400000006ff */
[----:B------:R-:W-:Y:S02]  /*116e0*/  ISETP.NE.AND P2, PT, R5, RZ, PT ;  /* 0x000000ff0500720c */ /* 0x000fe40003f45270 */
[----:B------:R-:W0:Y:S02]  /*116f0*/  SYNCS.PHASECHK.TRANS64.TRYWAIT P0, [R6+URZ+0x19c80], R4 ;  /* 0x019c8004060075a7 */ /* 0x000e24000800017f */
[----:B0-----:R-:W-:Y:S09]  /*11700*/  @!P0 BRA `(.L_x_8953) ;  /* 0x0000002800848947 */ /* 0x001ff20003800000 */
.L_x_9016:
[----:B------:R-:W-:Y:S05]  /*11710*/  BSYNC B1 ;  /* 0x0000000000017941 */ /* 0x000fea0003800000 */
.L_x_8952:
        /* <DEDUP_REMOVED lines=9> */
.L_x_8955:
[----:B------:R-:W-:Y:S05]  /*117b0*/  BSYNC B1 ;  /* 0x0000000000017941 */ /* 0x000fea0003800000 */
.L_x_8954:
[----:B------:R-:W-:Y:S01]  /*117c0*/  IMAD.MOV.U32 R12, RZ, RZ, RZ ;  /* 0x000000ffff0c7224 */ /* 0x000fe200078e00ff */
[----:B------:R-:W-:Y:S01]  /*117d0*/  R2UR UR12, R16 ;  /* 0x00000000100c72ca */ /* 0x000fe200000e0000 */
[----:B------:R-:W-:Y:S01]  /*117e0*/  IMAD.U32 R5, RZ, RZ, UR40 ;  /* 0x00000028ff057e24 */ /* 0x000fe2000f8e00ff */
[----:B------:R-:W-:Y:S01]  /*117f0*/  UIADD3 UR4, UP0, UR50, 0x470, URZ ;  /* 0x0000047032047890 */ /* 0x000fe2000ff1e03f */
[----:B------:R-:W-:Y:S01]  /*11800*/  PLOP3.LUT P0, PT, PT, PT, PT, 0x80, 0x0 ;  /* 0x000000000000781c */ /* 0x000fe20003f0f070 */
[----:B------:R-:W-:Y:S01]  /*11810*/  IMAD R9, R9, 0x80, R27 ;  /* 0x0000008009097824 */ /* 0x000fe200078e021b */
[----:B------:R-:W-:Y:S01]  /*11820*/  R2UR UR10, R12 ;  /* 0x000000000c0a72ca */ /* 0x000fe200000e0000 */
[----:B------:R-:W-:Y:S01]  /*11830*/  IMAD R7, R17, 0x3000, R5 ;  /* 0x0000300011077824 */ /* 0x000fe200078e0205 */
[----:B------:R-:W-:Y:S01]  /*11840*/  UIADD3.X UR5, URZ, UR51, URZ, UP0, !UPT ;  /* 0x000000333f057290 */ /* 0x000fe200087fe43f */
[----:B------:R-:W-:Y:S01]  /*11850*/  VIADD R5, R6, 0x19c70 ;  /* 0x00019c7006057836 */ /* 0x000fe20000000000 */
[----:B------:R-:W-:Y:S01]  /*11860*/  UMOV UR6, 0x0 ;  /* 0x0000000000067882 */ /* 0x000fe20000000000 */
[----:B------:R-:W-:Y:S01]  /*11870*/  VIADD R10, R7, 0x9000 ;  /* 0x00009000070a7836 */ /* 0x000fe20000000000 */
[----:B------:R-:W-:-:S09]  /*11880*/  UMOV UR7, 0x14f00000 ;  /* 0x14f0000000077882 */ /* 0x000fd20000000000 */
.L_x_8956:
        /* <DEDUP_REMOVED lines=16> */
.L_x_8957:
        /* <DEDUP_REMOVED lines=16> */
.L_x_8958:
        /* <DEDUP_REMOVED lines=12> */
.L_x_9017:
[----:B------:R-:W-:Y:S05]  /*11b50*/  BSYNC B1 ;  /* 0x0000000000017941 */ /* 0x000fea0003800000 */
.L_x_8959:
        /* <DEDUP_REMOVED lines=11> */
.L_x_8962:
[----:B------:R-:W-:Y:S05]  /*11c10*/  BSYNC B1 ;  /* 0x0000000000017941 */ /* 0x000fea0003800000 */
.L_x_8961:
        /* <DEDUP_REMOVED lines=9> */
.L_x_8963:
        /* <DEDUP_REMOVED lines=15> */
.L_x_8964:
        /* <DEDUP_REMOVED lines=15> */
.L_x_8965:
        /* <DEDUP_REMOVED lines=9> */
.L_x_8950:
[----:B------:R-:W-:Y:S05]  /*11f20*/  BSYNC B0 ;  /* 0x0000000000007941 */ /* 0x000fea0003800000 */
.L_x_8949:
[----:B------:R-:W-:-:S06]  /*11f30*/  UISETP.NE.AND UP0, UPT, UR41, 0x3, UPT ;  /* 0x000000032900788c */ /* 0x000fcc000bf05270 */
[----:B------:R-:W-:-:S13]  /*11f40*/  PLOP3.LUT P0, PT, PT, PT, UP0, 0x80, 0x0 ;  /* 0x000000000000781c */ /* 0x000fda0003f0f008 */
[----:B------:R-:W-:Y:S05]  /*11f50*/  @!P0 BRA `(.L_x_8966) ;  /* 0x0000000000048947 */ /* 0x000fea0003800000 */
[----:B------:R-:W-:Y:S01]  /*11f60*/  BPT.TRAP 0x1 ;  /* 0x000000040000795c */ /* 0x000fe20000300000 */
.L_x_8966:
[----:B------:R-:W-:Y:S01]  /*11f70*/  LOP3.LUT R5, R8, 0x1, RZ, 0x3c, !PT ;  /* 0x0000000108057812 */ /* 0x000fe200078e3cff */
[----:B0-----:R-:W-:Y:S01]  /*11f80*/  IMAD.U32 R4, RZ, RZ, UR45 ;  /* 0x0000002dff047e24 */ /* 0x001fe2000f8e00ff */
[----:B------:R-:W-:Y:S01]  /*11f90*/  LEA R12, R3, UR40, 0x3 ;  /* 0x00000028030c7c11 */ /* 0x000fe2000f8e18ff */
[----:B------:R-:W-:Y:S01]  /*11fa0*/  BSSY B0, `(.L_x_8967) ;  /* 0x0000005000007945 */ /* 0x000fe20003800000 */
[----:B------:R-:W-:Y:S02]  /*11fb0*/  SHF.L.U32 R5, R5, 0x1f, RZ ;  /* 0x0000001f05057819 */ /* 0x000fe400000006ff */
[----:B------:R-:W-:Y:S02]  /*11fc0*/  ISETP.NE.AND P0, PT, R4, 0x3, PT ;  /* 0x000000030400780c */ /* 0x000fe40003f05270 */
[----:B------:R-:W0:Y:S02]  /*11fd0*/  SYNCS.PHASECHK.TRANS64.TRYWAIT P2, [R12+URZ+0x19c70], R5 ;  /* 0x019c70050c0075a7 */ /* 0x000e24000804017f */
[----:B0-----:R-:W-:Y:S09]  /*11fe0*/  @!P2 BRA `(.L_x_8968) ;  /* 0x000000200074a947 */ /* 0x001ff20003800000 */
.L_x_9018:
[----:B------:R-:W-:Y:S05]  /*11ff0*/  BSYNC B0 ;  /* 0x0000000000007941 */ /* 0x000fea0003800000 */
.L_x_8967:
[----:B------:R-:W-:Y:S05]  /*12000*/  @!P0 BRA `(.L_x_8969) ;  /* 0x0000000000048947 */ /* 0x000fea0003800000 */
[----:B------:R-:W-:Y:S01]  /*12010*/  BPT.TRAP 0x1 ;  /* 0x000000040000795c */ /* 0x000fe20000300000 */
.L_x_8969:
[----:B0-----:R-:W-:Y:S01]  /*12020*/  SHF.L.U32 R5, R8, 0x1f, RZ ;  /* 0x0000001f08057819 */ /* 0x001fe200000006ff */
[----:B------:R-:W-:-:S03]  /*12030*/  IMAD R3, R3, 0x3000, RZ ;  /* 0x0000300003037824 */ /* 0x000fc600078e02ff */
[----:B------:R-:W0:Y:S02]  /*12040*/  SYNCS.PHASECHK.TRANS64.TRYWAIT P2, [R12+URZ+0x19c60], R5 ;  /* 0x019c60050c0075a7 */ /* 0x000e24000804017f */
[----:B0-----:R-:W-:Y:S05]  /*12050*/  @!P2 BRA `(.L_x_8970) ;  /* 0x00000020006ca947 */ /* 0x001fea0003800000 */
.L_x_9019:
[----:B------:R-:W-:Y:S01]  /*12060*/  LOP3.LUT R13, R3, R18, RZ, 0xfc, !PT ;  /* 0x00000012030d7212 */ /* 0x000fe200078efcff */
[----:B------:R-:W-:Y:S05]  /*12070*/  WARPSYNC.ALL ;  /* 0x0000000000007948 */ /* 0x000fea0003800000 */
[----:B0-----:R-:W0:Y:S01]  /*12080*/  LDSM.16.MT88.4 R4, [R13+UR40+0x9000] ;  /* 0x009000280d04783b */ /* 0x001e220008004200 */
[----:B------:R-:W-:-:S04]  /*12090*/  IMAD.U32 R25, RZ, RZ, UR40 ;  /* 0x00000028ff197e24 */ /* 0x000fc8000f8e00ff */
[----:B------:R-:W-:Y:S01]  /*120a0*/  VIADD R25, R25, 0x3000 ;  /* 0x0000300019197836 */ /* 0x000fe20000000000 */
        /* <DEDUP_REMOVED lines=9> */
[----:B------:R-:W0:Y:S02]  /*12140*/  LDSM.16.MT88.4 R4, [R15+UR40+0x9000] ;  /* 0x009000280f04783b */ /* 0x000e240008004200 */
[C-C-:B0-----:R-:W-:Y:S02]  /*12150*/  PRMT R8, R4.reuse, 0x6420, R5.reuse ;  /* 0x0000642004087816 */ /* 0x141fe40000000005 */
[----:B------:R-:W-:Y:S02]  /*12160*/  PRMT R9, R4, 0x7531, R5 ;  /* 0x0000753104097816 */ /* 0x000fe40000000005 */
[----:B------:R-:W-:Y:S02]  /*12170*/  LOP3.LUT R4, R10, R23, RZ, 0xfc, !PT ;  /* 0x000000170a047212 */ /* 0x000fe400078efcff */
[C-C-:B------:R-:W-:Y:S02]  /*12180*/  PRMT R10, R6.reuse, 0x6420, R7.reuse ;  /* 0x00006420060a7816 */ /* 0x140fe40000000007 */
[----:B------:R-:W-:Y:S01]  /*12190*/  PRMT R11, R6, 0x7531, R7 ;  /* 0x00007531060b7816 */ /* 0x000fe20000000007 */
[----:B------:R-:W-:Y:S01]  /*121a0*/  IMAD.IADD R13, R25, 0x1, R4 ;  /* 0x00000001190d7824 */ /* 0x000fe200078e0204 */
[----:B------:R-:W-:-:S04]  /*121b0*/  LOP3.LUT R25, R3, 0x800, R18, 0xfe, !PT ;  /* 0x0000080003197812 */ /* 0x000fc800078efe12 */
[----:B------:R0:W-:Y:S02]  /*121c0*/  STSM.16.M88.4 [R13], R8 ;  /* 0x000000080d007844 */ /* 0x0001e40000000200 */
[----:B0-----:R-:W-:Y:S02]  /*121d0*/  VIADD R10, R3, 0x2000 ;  /* 0x00002000030a7836 */ /* 0x001fe40000000000 */
[----:B------:R-:W-:-:S03]  /*121e0*/  IMAD.U32 R13, RZ, RZ, UR40 ;  /* 0x00000028ff0d7e24 */ /* 0x000fc6000f8e00ff */
[----:B------:R-:W-:Y:S01]  /*121f0*/  LOP3.LUT R14, R10, R18, RZ, 0xfc, !PT ;  /* 0x000000120a0e7212 */ /* 0x000fe200078efcff */
[----:B------:R-:W-:-:S04]  /*12200*/  VIADD R13, R13, 0x3000 ;  /* 0x000030000d0d7836 */ /* 0x000fc80000000000 */
[----:B------:R0:W1:Y:S02]  /*12210*/  LDSM.16.MT88.4 R4, [R14+UR40+0x9000] ;  /* 0x009000280e04783b */ /* 0x0000640008004200 */
[----:B0-----:R-:W-:-:S04]  /*12220*/  LOP3.LUT R14, R18, 0x1800, RZ, 0xfc, !PT ;  /* 0x00001800120e7812 */ /* 0x001fc800078efcff */
[----:B------:R-:W-:Y:S02]  /*12230*/  IADD3 R14, R14, UR40, R3 ;  /* 0x000000280e0e7c10 */ /* 0x000fe4000fffe003 */
[C-C-:B-1----:R-:W-:Y:S02]  /*12240*/  PRMT R8, R4.reuse, 0x6420, R5.reuse ;  /* 0x0000642004087816 */ /* 0x142fe40000000005 */
        /* <DEDUP_REMOVED lines=34> */
.L_x_8971:
[----:B-1----:R-:W-:Y:S01]  /*12470*/  SYNCS.ARRIVE.TRANS64.A1T0 RZ, [R12+URZ+0x19c50], RZ ;  /* 0x019c50ff0cff79a7 */ /* 0x002fe2000810003f */
[----:B------:R-:W-:Y:S01]  /*12480*/  BAR.SYNC.DEFER_BLOCKING 0x2, 0x80 ;  /* 0x0082000000007b1d */ /* 0x000fe20000010000 */
[----:B------:R-:W-:Y:S01]  /*12490*/  ISETP.GT.AND P0, PT, R2, R26, PT ;  /* 0x0000001a0200720c */ /* 0x000fe20003f04270 */
[----:B------:R-:W-:Y:S02]  /*124a0*/  @!P1 VIADD R3, R12, 0x19c80 ;  /* 0x00019c800c039836 */ /* 0x000fe40000000000 */
[----:B------:R-:W-:Y:S02]  /*124b0*/  VIADD R2, R2, 0xffffffff ;  /* 0xffffffff02027836 */ /* 0x000fe40000000000 */
[----:B0-----:R-:W-:Y:S01]  /*124c0*/  IMAD.MOV.U32 R8, RZ, RZ, R22 ;  /* 0x000000ffff087224 */ /* 0x001fe200078e0016 */
[----:B------:R-:W-:-:S04]  /*124d0*/  @!P1 PRMT R3, RZ, 0x654, R3 ;  /* 0x00000654ff039816 */ /* 0x000fc80000000003 */
[----:B------:R0:W-:Y:S02]  /*124e0*/  @!P1 SYNCS.ARRIVE.TRANS64.RED.A1T0 RZ, [R3+URZ], RZ ;  /* 0x000000ff03ff99a7 */ /* 0x0001e4000810043f */
[----:B0-----:R-:W-:Y:S01]  /*124f0*/  IMAD.MOV.U32 R3, RZ, RZ, R17 ;  /* 0x000000ffff037224 */ /* 0x001fe200078e0011 */
[----:B------:R-:W-:Y:S06]  /*12500*/  @P0 BRA `(.L_x_8972) ;  /* 0xffffffec00e80947 */ /* 0x000fec000383ffff */
.L_x_8948:
[----:B------:R-:W-:Y:S04]  /*12510*/  BSSY B0, `(.L_x_8973) ;  /* 0x000000e000007945 */ /* 0x000fe80003800000 */
[----:B------:R-:W-:Y:S05]  /*12520*/  @P1 BRA `(.L_x_8974) ;  /* 0x0000000000301947 */ /* 0x000fea0003800000 */
[----:B------:R-:W2:Y:S01]  /*12530*/  S2R R7, SR_LANEID ;  /* 0x0000000000077919 */ /* 0x000ea20000000000 */
[----:B------:R-:W-:Y:S01]  /*12540*/  VOTEU.ANY UR4, UPT, PT ;  /* 0x0000000000047886 */ /* 0x000fe200038e0100 */
[----:B-1----:R-:W1:Y:S01]  /*12550*/  LDC.64 R2, c[0x0][0xc38] ;  /* 0x00030e00ff027b82 */ /* 0x002e620000000a00 */
[----:B------:R-:W2:Y:S08]  /*12560*/  FLO.U32 R0, UR4 ;  /* 0x0000000400007d00 */ /* 0x000eb000080e0000 */
[----:B------:R-:W1:Y:S01]  /*12570*/  POPC R5, UR4 ;  /* 0x0000000400057d09 */ /* 0x000e620008000000 */
[----:B--2---:R-:W-:-:S13]  /*12580*/  ISETP.EQ.U32.AND P0, PT, R0, R7, PT ;  /* 0x000000070000720c */ /* 0x004fda0003f02070 */
[----:B-1----:R-:W2:Y:S01]  /*12590*/  @P0 ATOMG.E.ADD.STRONG.GPU PT, R3, desc[UR48][R2.64], R5 ;  /* 0x00000005020309a8 */ /* 0x002ea200081ee1f0 */
[----:B0-----:R-:W0:Y:S02]  /*125a0*/  S2R R4, SR_LTMASK ;  /* 0x0000000000047919 */ /* 0x001e240000003900 */
[----:B0-----:R-:W-:-:S04]  /*125b0*/  LOP3.LUT R4, R4, UR4, RZ, 0xc0, !PT ;  /* 0x0000000404047c12 */ /* 0x001fc8000f8ec0ff */
[----:B------:R-:W0:Y:S01]  /*125c0*/  POPC R7, R4 ;  /* 0x0000000400077309 */ /* 0x000e220000000000 */
[----:B--2---:R-:W0:Y:S02]  /*125d0*/  SHFL.IDX PT, R0, R3, R0, 0x1f ;  /* 0x00001f0003007589 */ /* 0x004e2400000e0000 */
[----:B0-----:R-:W-:-:S07]  /*125e0*/  IADD3 R24, R0, UR44, R7 ;  /* 0x0000002c00187c10 */ /* 0x001fce000fffe007 */
.L_x_8974:
[----:B------:R-:W-:Y:S05]  /*125f0*/  BSYNC B0 ;  /* 0x0000000000007941 */ /* 0x000fea0003800000 */
.L_x_8973:
[----:B------:R-:W-:-:S06]  /*12600*/  UISETP.NE.AND UP0, UPT, UR41, 0x3, UPT ;  /* 0x000000032900788c */ /* 0x000fcc000bf05270 */
[----:B------:R-:W-:-:S13]  /*12610*/  PLOP3.LUT P0, PT, PT, PT, UP0, 0x80, 0x0 ;  /* 0x000000000000781c */ /* 0x000fda0003f0f008 */
[----:B------:R-:W-:Y:S05]  /*12620*/  @!P0 BRA `(.L_x_8975) ;  /* 0x0000000000048947 */ /* 0x000fea0003800000 */
[----:B------:R-:W-:Y:S01]  /*12630*/  BPT.TRAP 0x1 ;  /* 0x000000040000795c */ /* 0x000fe20000300000 */
.L_x_8975:
[----:B-1----:R-:W-:Y:S01]  /*12640*/  LOP3.LUT R3, R22, 0x1, RZ, 0x3c, !PT ;  /* 0x0000000116037812 */ /* 0x002fe200078e3cff */
[----:B------:R-:W-:Y:S01]  /*12650*/  IMAD.U32 R0, RZ, RZ, UR45 ;  /* 0x0000002dff007e24 */ /* 0x000fe2000f8e00ff */
[----:B------:R-:W-:Y:S01]  /*12660*/  LEA R2, R17, UR40, 0x3 ;  /* 0x0000002811027c11 */ /* 0x000fe2000f8e18ff */
[----:B------:R-:W-:Y:S01]  /*12670*/  BSSY B0, `(.L_x_8976) ;  /* 0x0000005000007945 */ /* 0x000fe20003800000 */
[----:B------:R-:W-:Y:S02]  /*12680*/  SHF.L.U32 R3, R3, 0x1f, RZ ;  /* 0x0000001f03037819 */ /* 0x000fe400000006ff */
[----:B------:R-:W-:Y:S02]  /*12690*/  ISETP.NE.AND P2, PT, R0, 0x3, PT ;  /* 0x000000030000780c */ /* 0x000fe40003f45270 */
[----:B------:R-:W1:Y:S02]  /*126a0*/  SYNCS.PHASECHK.TRANS64.TRYWAIT P0, [R2+URZ+0x19c70], R3 ;  /* 0x019c7003020075a7 */ /* 0x000e64000800017f */
[----:B-1----:R-:W-:Y:S09]  /*126b0*/  @!P0 BRA `(.L_x_8977) ;  /* 0x0000001800e88947 */ /* 0x002ff20003800000 */
.L_x_9020:
[----:B------:R-:W-:Y:S05]  /*126c0*/  BSYNC B0 ;  /* 0x0000000000007941 */ /* 0x000fea0003800000 */
.L_x_8976:
[----:B------:R-:W-:Y:S05]  /*126d0*/  @!P2 BRA `(.L_x_8978) ;  /* 0x000000000004a947 */ /* 0x000fea0003800000 */
[----:B------:R-:W-:Y:S01]  /*126e0*/  BPT.TRAP 0x1 ;  /* 0x000000040000795c */ /* 0x000fe20000300000 */
.L_x_8978:
[----:B-1----:R-:W-:Y:S01]  /*126f0*/  SHF.L.U32 R3, R22, 0x1f, RZ ;  /* 0x0000001f16037819 */ /* 0x002fe200000006ff */
[----:B------:R-:W-:-:S03]  /*12700*/  IMAD R0, R17, 0x3000, RZ ;  /* 0x0000300011007824 */ /* 0x000fc600078e02ff */
[----:B------:R-:W1:Y:S02]  /*12710*/  SYNCS.PHASECHK.TRANS64.TRYWAIT P0, [R2+URZ+0x19c60], R3 ;  /* 0x019c6003020075a7 */ /* 0x000e64000800017f */
[----:B-1----:R-:W-:Y:S05]  /*12720*/  @!P0 BRA `(.L_x_8979) ;  /* 0x0000001800e08947 */ /* 0x002fea0003800000 */
.L_x_9021:
[----:B-1----:R-:W-:Y:S01]  /*12730*/  LOP3.LUT R3, R0, R18, RZ, 0xfc, !PT ;  /* 0x0000001200037212 */ /* 0x002fe200078efcff */
[----:B------:R-:W-:Y:S05]  /*12740*/  WARPSYNC.ALL ;  /* 0x0000000000007948 */ /* 0x000fea0003800000 */
[----:B0-----:R0:W1:Y:S01]  /*12750*/  LDSM.16.MT88.4 R4, [R3+UR40+0x9000] ;  /* 0x009000280304783b */ /* 0x0010620008004200 */
[----:B------:R-:W-:Y:S01]  /*12760*/  IMAD.U32 R16, RZ, RZ, UR40 ;  /* 0x00000028ff107e24 */ /* 0x000fe2000f8e00ff */
[----:B------:R-:W-:Y:S01]  /*12770*/  LOP3.LUT R15, R18, 0x1800, RZ, 0xfc, !PT ;  /* 0x00001800120f7812 */ /* 0x000fe200078efcff */
[----:B------:R-:W-:Y:S02]  /*12780*/  VIADD R13, R0, 0x1000 ;  /* 0x00001000000d7836 */ /* 0x000fe40000000000 */
[----:B------:R-:W-:-:S03]  /*12790*/  VIADD R16, R16, 0x3000 ;  /* 0x0000300010107836 */ /* 0x000fc60000000000 */
[C---:B------:R-:W-:Y:S01]  /*127a0*/  LOP3.LUT R14, R13.reuse, R18, RZ, 0xfc, !PT ;  /* 0x000000120d0e7212 */ /* 0x040fe200078efcff */
[----:B0-----:R-:W-:Y:S01]  /*127b0*/  VIADD R3, R0, 0x2000 ;  /* 0x0000200000037836 */ /* 0x001fe20000000000 */
[----:B------:R-:W-:-:S05]  /*127c0*/  LOP3.LUT R13, R13, R23, RZ, 0xfc, !PT ;  /* 0x000000170d0d7212 */ /* 0x000fca00078efcff */
[----:B------:R-:W-:Y:S01]  /*127d0*/  IMAD.IADD R13, R16, 0x1, R13 ;  /* 0x00000001100d7824 */ /* 0x000fe200078e020d */
[C-C-:B-1----:R-:W-:Y:S02]  /*127e0*/  PRMT R8, R4.reuse, 0x6420, R5.reuse ;  /* 0x0000642004087816 */ /* 0x142fe40000000005 */
[----:B------:R-:W-:Y:S02]  /*127f0*/  PRMT R9, R4, 0x7531, R5 ;  /* 0x0000753104097816 */ /* 0x000fe40000000005 */
[----:B------:R-:W-:Y:S02]  /*12800*/  LOP3.LUT R4, R0, R23, RZ, 0xfc, !PT ;  /* 0x0000001700047212 */ /* 0x000fe400078efcff */
[C-C-:B------:R-:W-:Y:S02]  /*12810*/  PRMT R10, R6.reuse, 0x6420, R7.reuse ;  /* 0x00006420060a7816 */ /* 0x140fe40000000007 */
[----:B------:R-:W-:Y:S01]  /*12820*/  PRMT R11, R6, 0x7531, R7 ;  /* 0x00007531060b7816 */ /* 0x000fe20000000007 */
[----:B------:R-:W-:-:S05]  /*12830*/  IMAD.IADD R12, R16, 0x1, R4 ;  /* 0x00000001100c7824 */ /* 0x000fca00078e0204 */
[----:B------:R0:W-:Y:S04]  /*12840*/  STSM.16.M88.4 [R12], R8 ;  /* 0x000000080c007844 */ /* 0x0001e80000000200 */
[----:B------:R1:W2:Y:S01]  /*12850*/  LDSM.16.MT88.4 R4, [R14+UR40+0x9000] ;  /* 0x009000280e04783b */ /* 0x0002a20008004200 */
[C---:B0-----:R-:W-:Y:S02]  /*12860*/  LOP3.LUT R12, R3.reuse, R18, RZ, 0xfc, !PT ;  /* 0x00000012030c7212 */ /* 0x041fe400078efcff */
[----:B------:R-:W-:-:S05]  /*12870*/  LOP3.LUT R3, R3, R23, RZ, 0xfc, !PT ;  /* 0x0000001703037212 */ /* 0x000fca00078efcff */
[C---:B-1----:R-:W-:Y:S01]  /*12880*/  IMAD.IADD R14, R16.reuse, 0x1, R3 ;  /* 0x00000001100e7824 */ /* 0x042fe200078e0203 */
[----:B------:R-:W-:Y:S02]  /*12890*/  IADD3 R3, R16, R28, R0 ;  /* 0x0000001c10037210 */ /* 0x000fe40007ffe000 */
[C-C-:B--2---:R-:W-:Y:S02]  /*128a0*/  PRMT R8, R4.reuse, 0x6420, R5.reuse ;  /* 0x0000642004087816 */ /* 0x144fe40000000005 */
[----:B------:R-:W-:Y:S02]  /*128b0*/  PRMT R9, R4, 0x7531, R5 ;  /* 0x0000753104097816 */ /* 0x000fe40000000005 */
[C-C-:B------:R-:W-:Y:S02]  /*128c0*/  PRMT R10, R6.reuse, 0x6420, R7.reuse ;  /* 0x00006420060a7816 */ /* 0x140fe40000000007 */
[----:B------:R-:W-:-:S05]  /*128d0*/  PRMT R11, R6, 0x7531, R7 ;  /* 0x00007531060b7816 */ /* 0x000fca0000000007 */
[----:B------:R-:W-:Y:S04]  /*128e0*/  STSM.16.M88.4 [R13], R8 ;  /* 0x000000080d007844 */ /* 0x000fe80000000200 */
[----:B------:R0:W1:Y:S02]  /*128f0*/  LDSM.16.MT88.4 R4, [R12+UR40+0x9000] ;  /* 0x009000280c04783b */ /* 0x0000640008004200 */
[----:B0-----:R-:W-:Y:S02]  /*12900*/  IADD3 R12, R15, UR40, R0 ;  /* 0x000000280f0c7c10 */ /* 0x001fe4000fffe000 */
[----:B------:R-:W-:Y:S02]  /*12910*/  LOP3.LUT R13, R0, 0x800, R18, 0xfe, !PT ;  /* 0x00000800000d7812 */ /* 0x000fe400078efe12 */
[----:B-1----:R-:W-:-:S02]  /*12920*/  PRMT R8, R4, 0x6420, R5 ;  /* 0x0000642004087816 */ /* 0x002fc40000000005 */
        /* <DEDUP_REMOVED lines=31> */
.L_x_8980:
[----:B-1----:R1:W-:Y:S01]  /*12b20*/  SYNCS.ARRIVE.TRANS64.A1T0 RZ, [R2+URZ+0x19c50], RZ ;  /* 0x019c50ff02ff79a7 */ /* 0x0023e2000810003f */
[----:B------:R-:W-:Y:S02]  /*12b30*/  @!P1 VIADD R0, R2, 0x19c80 ;  /* 0x00019c8002009836 */ /* 0x000fe40000000000 */
[----:B------:R-:W-:-:S03]  /*12b40*/  VIADD R17, R17, 0x1 ;  /* 0x0000000111117836 */ /* 0x000fc60000000000 */
[----:B------:R-:W-:Y:S01]  /*12b50*/  @!P1 PRMT R0, RZ, 0x654, R0 ;  /* 0x00000654ff009816 */ /* 0x000fe20000000000 */
[----:B------:R-:W-:Y:S01]  /*12b60*/  BAR.SYNC.DEFER_BLOCKING 0x2, 0x80 ;  /* 0x0082000000007b1d */ /* 0x000fe20000010000 */
[----:B------:R-:W-:-:S04]  /*12b70*/  ISETP.NE.AND P0, PT, R17, 0x2, PT ;  /* 0x000000021100780c */ /* 0x000fc80003f05270 */
[----:B0-----:R-:W-:Y:S02]  /*12b80*/  SEL R3, RZ, 0x1, P0 ;  /* 0x00000001ff037807 */ /* 0x001fe40000000000 */
[----:B------:R-:W-:Y:S02]  /*12b90*/  SEL R17, R17, RZ, P0 ;  /* 0x000000ff11117207 */ /* 0x000fe40000000000 */
[----:B------:R-:W-:Y:S01]  /*12ba0*/  LOP3.LUT R22, R22, R3, RZ, 0x3c, !PT ;  /* 0x0000000316167212 */ /* 0x000fe200078e3cff */
[----:B------:R1:W-:Y:S06]  /*12bb0*/  @!P1 SYNCS.ARRIVE.TRANS64.RED.A1T0 RZ, [R0+URZ], RZ ;  /* 0x000000ff00ff99a7 */ /* 0x0003ec000810043f */
.L_x_8932:
[----:B------:R-:W-:Y:S05]  /*12bc0*/  BSYNC B6 ;  /* 0x0000000000067941 */ /* 0x000fea0003800000 */
.L_x_8930:
[----:B------:R-:W-:-:S13]  /*12bd0*/  LOP3.LUT P0, RZ, R19, 0x2, RZ, 0xc0, !PT ;  /* 0x0000000213ff7812 */ /* 0x000fda000780c0ff */
[----:B------:R-:W-:Y:S05]  /*12be0*/  @!P0 BRA `(.L_x_8981) ;  /* 0x0000000000248947 */ /* 0x000fea0003800000 */
        /* <DEDUP_REMOVED lines=9> */
.L_x_8981:
[----:B-1----:R-:W0:Y:S01]  /*12c80*/  S2R R0, SR_TID.X ;  /* 0x0000000000007919 */ /* 0x002e220000002100 */
[----:B------:R-:W-:Y:S01]  /*12c90*/  ULDC UR4, c[0x0][0xc14] ;  /* 0x0003050000047ab9 */ /* 0x000fe20000000800 */
        /* <DEDUP_REMOVED lines=23> */
[----:B------:R-:W-:Y:S04]  /*12e10*/  SHFL.IDX PT, R5, R24, RZ, 0x1f ;  /* 0x00001fff18057589 */ /* 0x000fe800000e0000 */
[----:B------:R-:W0:Y:S02]  /*12e20*/  SHFL.UP PT, R2, R4, 0x8, RZ ;  /* 0x0500000004027989 */ /* 0x000e2400000e00ff */
[----:B0-----:R-:W-:Y:S02]  /*12e30*/  SEL R3, R2, RZ, P4 ;  /* 0x000000ff02037207 */ /* 0x001fe40002000000 */
[----:B------:R-:W-:Y:S03]  /*12e40*/  SHFL.IDX PT, R2, R24, 0x1, 0x1f ;  /* 0x00201f0018027f89 */ /* 0x000fe600000e0000 */
        /* <DEDUP_REMOVED lines=10> */
.L_x_8987:
        /* <DEDUP_REMOVED lines=14> */
.L_x_8986:
[----:B------:R-:W-:Y:S05]  /*12fd0*/  BSYNC B0 ;  /* 0x0000000000007941 */ /* 0x000fea0003800000 */
.L_x_8985:
[----:B-----5:R-:W1:Y:S02]  /*12fe0*/  SHFL.UP PT, R0, R25, 0x1, RZ ;  /* 0x0420000019007989 */ /* 0x020e6400000e00ff */
[----:B-1----:R-:W-:-:S05]  /*12ff0*/  SEL R0, R0, RZ, P1 ;  /* 0x000000ff00007207 */ /* 0x002fca0000800000 */
[----:B------:R-:W-:-:S05]  /*13000*/  IMAD.IADD R0, R25, 0x1, R0 ;  /* 0x0000000119007824 */ /* 0x000fca00078e0200 */
[----:B0-----:R-:W0:Y:S02]  /*13010*/  SHFL.UP PT, R2, R0, 0x2, RZ ;  /* 0x0440000000027989 */ /* 0x001e2400000e00ff */
[----:B0-----:R-:W-:-:S05]  /*13020*/  SEL R3, R2, RZ, P2 ;  /* 0x000000ff02037207 */ /* 0x001fca0001000000 */
[----:B------:R-:W-:Y:S02]  /*13030*/  IMAD.IADD R3, R0, 0x1, R3 ;  /* 0x0000000100037824 */ /* 0x000fe400078e0203 */
[----:B------:R-:W0:Y:S03]  /*13040*/  LDC R0, c[0x0][0xc10] ;  /* 0x00030400ff007b82 */ /* 0x000e260000000800 */
        /* <DEDUP_REMOVED lines=9> */
[----:B------:R-:W0:Y:S02]  /*130e0*/  SHFL.IDX PT, R9, R6, 0x1f, 0x1f ;  /* 0x03e01f0006097f89 */ /* 0x000e2400000e0000 */
[----:B0-----:R-:W-:-:S04]  /*130f0*/  IMAD R9, R9, R0, RZ ;  /* 0x0000000009097224 */ /* 0x001fc800078e02ff */
[----:B------:R-:W-:-:S05]  /*13100*/  IMAD.IADD R4, R9, 0x1, R4 ;  /* 0x0000000109047824 */ /* 0x000fca00078e0204 */
[----:B------:R-:W-:-:S13]  /*13110*/  ISETP.GT.AND P6, PT, R4, R5, PT ;  /* 0x000000050400720c */ /* 0x000fda0003fc4270 */
[----:B------:R-:W-:Y:S05]  /*13120*/  @!P6 BRA `(.L_x_8987) ;  /* 0xfffffffc0070e947 */ /* 0x000fea000383ffff */
[----:B------:R-:W-:-:S07]  /*13130*/  IMAD.MOV.U32 R7, RZ, RZ, R6 ;  /* 0x000000ffff077224 */ /* 0x000fce00078e0006 */
.L_x_8983:
        /* <DEDUP_REMOVED lines=12> */
[----:B------:R-:W-:Y:S01]  /*13200*/  ISETP.NE.AND P0, PT, RZ, UR7, PT ;  /* 0x00000007ff007c0c */ /* 0x000fe2000bf05270 */
[----:B------:R-:W-:-:S03]  /*13210*/  IMAD.MOV.U32 R24, RZ, RZ, RZ ;  /* 0x000000ffff187224 */ /* 0x000fc600078e00ff */
        /* <DEDUP_REMOVED lines=10> */
[----:B------:R-:W-:-:S06]  /*132c0*/  IMAD.U32 R24, RZ, RZ, UR4 ;  /* 0x00000004ff187e24 */ /* 0x000fcc000f8e00ff */
[----:B------:R0:W1:Y:S02]  /*132d0*/  SHFL.IDX PT, R24, R7, R24, 0x1f ;  /* 0x00001f1807187589 */ /* 0x00006400000e0000 */
.L_x_8988:
[----:B-1----:R-:W-:Y:S02]  /*132e0*/  IMAD R24, R24, R0, R9 ;  /* 0x0000000018187224 */ /* 0x002fe400078e0209 */
[----:B0-----:R-:W-:Y:S02]  /*132f0*/  IMAD R7, R3, R8, RZ ;  /* 0x0000000803077224 */ /* 0x001fe400078e02ff */
[----:B------:R-:W-:Y:S02]  /*13300*/  IMAD.MOV.U32 R2, RZ, RZ, RZ ;  /* 0x000000ffff027224 */ /* 0x000fe400078e00ff */
[----:B------:R-:W-:Y:S02]  /*13310*/  IMAD.MOV.U32 R3, RZ, RZ, R11 ;  /* 0x000000ffff037224 */ /* 0x000fe400078e000b */
[----:B------:R-:W-:Y:S02]  /*13320*/  IMAD.IADD R5, R5, 0x1, -R24 ;  /* 0x0000000105057824 */ /* 0x000fe400078e0a18 */
[----:B------:R-:W-:Y:S01]  /*13330*/  IMAD.HI.U32 R11, R11, R7, R2 ;  /* 0x000000070b0b7227 */ /* 0x000fe200078e0002 */
[----:B------:R-:W-:-:S02]  /*13340*/  IABS R3, R4 ;  /* 0x0000000400037213 */ /* 0x000fc40000000000 */
        /* <DEDUP_REMOVED lines=22> */
[----:B0-----:R-:W-:Y:S01]  /*134b0*/  VIADD R2, R8, 0xffffffe ;  /* 0x0ffffffe08027836 */ /* 0x001fe20000000000 */
[----:B------:R-:W-:-:S05]  /*134c0*/  IABS R8, R4 ;  /* 0x0000000400087213 */ /* 0x000fca0000000000 */
[----:B------:R0:W1:Y:S02]  /*134d0*/  F2I.FTZ.U32.TRUNC.NTZ R3, R2 ;  /* 0x0000000200037305 */ /* 0x000064000021f000 */
[----:B0-----:R-:W-:Y:S02]  /*134e0*/  IMAD.MOV.U32 R2, RZ, RZ, RZ ;  /* 0x000000ffff027224 */ /* 0x001fe400078e00ff */
[----:B-1----:R-:W-:-:S04]  /*134f0*/  IMAD.MOV R5, RZ, RZ, -R3 ;  /* 0x000000ffff057224 */ /* 0x002fc800078e0a03 */
[----:B------:R-:W-:-:S04]  /*13500*/  IMAD R5, R5, R6, RZ ;  /* 0x0000000605057224 */ /* 0x000fc800078e02ff */
[----:B------:R-:W-:Y:S01]  /*13510*/  IMAD.HI.U32 R3, R3, R5, R2 ;  /* 0x0000000503037227 */ /* 0x000fe200078e0002 */
[-C--:B------:R-:W-:Y:S02]  /*13520*/  IABS R5, R0.reuse ;  /* 0x0000000000057213 */ /* 0x080fe40000000000 */
[C---:B------:R-:W-:Y:S01]  /*13530*/  LOP3.LUT R2, R4.reuse, R0, RZ, 0x3c, !PT ;  /* 0x0000000004027212 */ /* 0x040fe200078e3cff */
[----:B------:R-:W-:Y:S02]  /*13540*/  IMAD.IADD R4, R4, 0x1, R7 ;  /* 0x0000000104047824 */ /* 0x000fe400078e0207 */
        /* <DEDUP_REMOVED lines=16> */
[----:B------:R-:W-:Y:S01]  /*13650*/  IMAD.IADD R25, R25, 0x1, R0 ;  /* 0x0000000119197824 */ /* 0x000fe200078e0200 */
[----:B------:R-:W-:Y:S07]  /*13660*/  BRA `(.L_x_8989) ;  /* 0x0000000000107947 */ /* 0x000fee0003800000 */
.L_x_8984:
[----:B------:R-:W-:Y:S01]  /*13670*/  IMAD.MOV.U32 R24, RZ, RZ, R5 ;  /* 0x000000ffff187224 */ /* 0x000fe200078e0005 */
[----:B------:R-:W-:Y:S01]  /*13680*/  ULDC UR46, c[0x0][0xc14] ;  /* 0x00030500002e7ab9 */ /* 0x000fe20000000800 */
[----:B------:R-:W-:Y:S01]  /*13690*/  IMAD.MOV.U32 R25, RZ, RZ, RZ ;  /* 0x000000ffff197224 */ /* 0x000fe200078e00ff */
[----:B------:R-:W-:-:S06]  /*136a0*/  UMOV UR38, URZ ;  /* 0x0000003f00267c82 */ /* 0x000fcc0008000000 */
.L_x_8989:
[----:B------:R-:W0:Y:S01]  /*136b0*/  S2R R0, SR_TID.X ;  /* 0x0000000000007919 */ /* 0x000e220000002100 */
[----:B------:R-:W-:Y:S02]  /*136c0*/  IMAD.U32 R6, RZ, RZ, UR38 ;  /* 0x00000026ff067e24 */ /* 0x000fe4000f8e00ff */
[----:B------:R-:W-:Y:S01]  /*136d0*/  IMAD.U32 R7, RZ, RZ, UR46 ;  /* 0x0000002eff077e24 */ /* 0x000fe2000f8e00ff */
[----:B------:R-:W-:Y:S01]  /*136e0*/  BAR.SYNC.DEFER_BLOCKING 0x4, 0x200 ;  /* 0x0108000000007b1d */ /* 0x000fe20000010000 */
[----:B------:R-:W-:Y:S02]  /*136f0*/  IMAD.MOV.U32 R4, RZ, RZ, R24 ;  /* 0x000000ffff047224 */ /* 0x000fe400078e0018 */
[----:B------:R-:W-:Y:S01]  /*13700*/  IMAD.MOV.U32 R5, RZ, RZ, R25 ;  /* 0x000000ffff057224 */ /* 0x000fe200078e0019 */
[----:B0-----:R-:W-:-:S04]  /*13710*/  LOP3.LUT R0, R0, 0x1f, RZ, 0xc0, !PT ;  /* 0x0000001f00007812 */ /* 0x001fc800078ec0ff */
[----:B------:R-:W-:-:S13]  /*13720*/  ISETP.NE.AND P0, PT, R0, RZ, PT ;  /* 0x000000ff0000720c */ /* 0x000fda0003f05270 */
[----:B------:R-:W0:Y:S01]  /*13730*/  @!P0 S2R R3, SR_CgaCtaId ;  /* 0x0000000000038919 */ /* 0x000e220000008800 */
[----:B------:R-:W-:-:S04]  /*13740*/  @!P0 MOV R0, 0x400 ;  /* 0x0000040000008802 */ /* 0x000fc80000000f00 */
[----:B0-----:R-:W-:-:S05]  /*13750*/  @!P0 LEA R0, R3, R0, 0x18 ;  /* 0x0000000003008211 */ /* 0x001fca00078ec0ff */
[----:B------:R0:W-:Y:S01]  /*13760*/  @!P0 STS.128 [R0+0x19cd0], R4 ;  /* 0x019cd00400008388 */ /* 0x0001e20000000c00 */
[----:B------:R-:W-:Y:S06]  /*13770*/  BAR.ARV 0x5, 0x200 ;  /* 0x0148000000007b1d */ /* 0x000fec0000002000 */
.L_x_8982:
[----:B------:R-:W-:Y:S02]  /*13780*/  ULDC UR4, c[0x0][0xc14] ;  /* 0x0003050000047ab9 */ /* 0x000fe40000000800 */
[----:B------:R-:W-:-:S06]  /*13790*/  UISETP.GE.AND UP0, UPT, UR46, UR4, UPT ;  /* 0x000000042e00728c */ /* 0x000fcc000bf06270 */
[----:B------:R-:W-:-:S13]  /*137a0*/  PLOP3.LUT P0, PT, PT, PT, UP0, 0x80, 0x0 ;  /* 0x000000000000781c */ /* 0x000fda0003f0f008 */
[----:B------:R-:W-:Y:S05]  /*137b0*/  @!P0 BRA `(.L_x_8990) ;  /* 0xffffffc000448947 */ /* 0x000fea000383ffff */
.L_x_8920:
[----:B01----:R-:W2:Y:S01]  /*137c0*/  LDL.LU R0, [R1+0x8] ;  /* 0x0000080001007983 */ /* 0x003ea20000300800 */
[----:B------:R-:W-:Y:S01]  /*137d0*/  BSSY B0, `(.L_x_8991) ;  /* 0x000000b000007945 */ /* 0x000fe20003800000 */
[----:B------:R-:W0:Y:S01]  /*137e0*/  S2R R5, SR_CgaCtaId ;  /* 0x0000000000057919 */ /* 0x000e220000008800 */
[----:B--2---:R-:W-:-:S05]  /*137f0*/  VIADD R0, R0, 0x1 ;  /* 0x0000000100007836 */ /* 0x004fca0000000000 */
[----:B------:R-:W-:-:S04]  /*13800*/  LEA.HI R2, R0, R0, RZ, 0x1 ;  /* 0x0000000000027211 */ /* 0x000fc800078f08ff */
[----:B------:R-:W-:Y:S02]  /*13810*/  LOP3.LUT R3, R2, 0xfffffffe, RZ, 0xc0, !PT ;  /* 0xfffffffe02037812 */ /* 0x000fe400078ec0ff */
[----:B------:R-:W-:-:S03]  /*13820*/  MOV R2, 0x400 ;  /* 0x0000040000027802 */ /* 0x000fc60000000f00 */
[----:B------:R-:W-:Y:S01]  /*13830*/  IMAD.IADD R0, R0, 0x1, -R3 ;  /* 0x0000000100007824 */ /* 0x000fe200078e0a03 */
[----:B0-----:R-:W-:-:S04]  /*13840*/  LEA R6, R5, R2, 0x18 ;  /* 0x0000000205067211 */ /* 0x001fc800078ec0ff */
[----:B------:R-:W-:-:S04]  /*13850*/  SHF.L.U32 R0, R0, 0x1f, RZ ;  /* 0x0000001f00007819 */ /* 0x000fc800000006ff */
[----:B------:R-:W0:Y:S02]  /*13860*/  SYNCS.PHASECHK.TRANS64.TRYWAIT P0, [R6+URZ+0x19c20], R0 ;  /* 0x019c2000060075a7 */ /* 0x000e24000800017f */
[----:B0-----:R-:W-:Y:S05]  /*13870*/  @!P0 BRA `(.L_x_8992) ;  /* 0x0000000800a08947 */ /* 0x001fea0003800000 */
.L_x_9022:
[----:B------:R-:W-:Y:S05]  /*13880*/  BSYNC B0 ;  /* 0x0000000000007941 */ /* 0x000fea0003800000 */
.L_x_8991:
[----:B------:R-:W-:-:S03]  /*13890*/  UMOV UR4, 0xffffffff ;  /* 0xffffffff00047882 */ /* 0x000fc60000000000 */
[----:B------:R-:W-:Y:S05]  /*138a0*/  BRA.DIV UR4, `(.L_x_8993) ;  /* 0x0000000a04a87947 */ /* 0x000fea000b800000 */
[----:B0-----:R-:W0:Y:S02]  /*138b0*/  S2R R0, SR_TID.X ;  /* 0x0000000000007919 */ /* 0x001e240000002100 */
[----:B0-----:R-:W-:-:S04]  /*138c0*/  SHF.R.U32.HI R0, RZ, 0x5, R0 ;  /* 0x00000005ff007819 */ /* 0x001fc80000011600 */
[----:B------:R-:W-:-:S05]  /*138d0*/  LOP3.LUT R0, R0, 0x3, RZ, 0xc0, !PT ;  /* 0x0000000300007812 */ /* 0x000fca00078ec0ff */
[----:B------:R0:W1:Y:S02]  /*138e0*/  SHFL.IDX PT, R14, R0, RZ, 0x1f ;  /* 0x00001fff000e7589 */ /* 0x00006400000e0000 */
.L_x_9025:
[----:B-1----:R-:W-:Y:S01]  /*138f0*/  ISETP.NE.AND P0, PT, R14, RZ, PT ;  /* 0x000000ff0e00720c */ /* 0x002fe20003f05270 */
[----:B------:R-:W-:-:S12]  /*13900*/  BSSY B0, `(.L_x_8994) ;  /* 0x000002b000007945 */ /* 0x000fd80003800000 */
[----:B------:R-:W-:Y:S05]  /*13910*/  @P0 BRA `(.L_x_8995) ;  /* 0x0000000000a40947 */ /* 0x000fea0003800000 */
[----:B------:R-:W-:-:S03]  /*13920*/  UMOV UR4, 0xffffffff ;  /* 0xffffffff00047882 */ /* 0x000fc60000000000 */
[----:B------:R-:W-:Y:S05]  /*13930*/  BRA.DIV UR4, `(.L_x_8996) ;  /* 0x0000000a04b87947 */ /* 0x000fea000b800000 */
[----:B------:R-:W-:-:S13]  /*13940*/  ELECT P6, URZ, PT ;  /* 0x00000000003f782f */ /* 0x000fda00038c0000 */
.L_x_9028:
[----:B------:R-:W-:Y:S05]  /*13950*/  @!P6 BRA `(.L_x_8995) ;  /* 0x000000000094e947 */ /* 0x000fea0003800000 */
[----:B------:R-:W-:-:S06]  /*13960*/  ULOP3.LUT UR4, UR43, 0x2, URZ, 0xfc, !UPT ;  /* 0x000000022b047892 */ /* 0x000fcc000f8efc3f */
[----:B0-----:R-:W-:-:S05]  /*13970*/  IMAD.U32 R0, RZ, RZ, UR4 ;  /* 0x00000004ff007e24 */ /* 0x001fca000f8e00ff */
[----:B------:R-:W-:-:S13]  /*13980*/  ISETP.NE.AND P0, PT, R0, 0x3, PT ;  /* 0x000000030000780c */ /* 0x000fda0003f05270 */
[----:B------:R-:W-:Y:S05]  /*13990*/  @!P0 BRA `(.L_x_8997) ;  /* 0x0000000000048947 */ /* 0x000fea0003800000 */
[----:B------:R-:W-:Y:S01]  /*139a0*/  BPT.TRAP 0x1 ;  /* 0x000000040000795c */ /* 0x000fe20000300000 */
.L_x_8997:
        /* <DEDUP_REMOVED lines=12> */
.L_x_9029:
[----:B------:R-:W1:Y:S02]  /*13a70*/  SYNCS.PHASECHK.TRANS64.TRYWAIT P1, [R9+URZ], R0 ;  /* 0x00000000090075a7 */ /* 0x000e64000802017f */
[----:B-1----:R-:W-:Y:S05]  /*13a80*/  @!P1 BRA `(.L_x_8999) ;  /* 0x0000000800989947 */ /* 0x002fea0003800000 */
.L_x_9030:
[----:B------:R-:W-:Y:S05]  /*13a90*/  @!P0 BRA `(.L_x_9000) ;  /* 0x0000000000048947 */ /* 0x000fea0003800000 */
[----:B------:R-:W-:Y:S01]  /*13aa0*/  BPT.TRAP 0x1 ;  /* 0x000000040000795c */ /* 0x000fe20000300000 */
.L_x_9000:
[----:B------:R-:W-:-:S04]  /*13ab0*/  IMAD R17, R17, 0x8, R6 ;  /* 0x0000000811117824 */ /* 0x000fc800078e0206 */
[----:B------:R-:W2:Y:S02]  /*13ac0*/  SYNCS.PHASECHK.TRANS64.TRYWAIT P1, [R17+URZ+0x19c60], R4 ;  /* 0x019c6004110075a7 */ /* 0x000ea4000802017f */
[----:B--2---:R-:W-:Y:S05]  /*13ad0*/  @!P1 BRA `(.L_x_9001) ;  /* 0x0000000800989947 */ /* 0x004fea0003800000 */
.L_x_9031:
[----:B------:R-:W-:Y:S05]  /*13ae0*/  @!P0 BRA `(.L_x_9002) ;  /* 0x0000000000048947 */ /* 0x000fea0003800000 */
[----:B------:R-:W-:Y:S01]  /*13af0*/  BPT.TRAP 0x1 ;  /* 0x000000040000795c */ /* 0x000fe20000300000 */
.L_x_9002:
[----:B------:R-:W-:-:S04]  /*13b00*/  IMAD R7, R7, 0x8, R6 ;  /* 0x0000000807077824 */ /* 0x000fc800078e0206 */
[----:B------:R-:W3:Y:S02]  /*13b10*/  SYNCS.PHASECHK.TRANS64.TRYWAIT P1, [R7+URZ+0x19c60], R0 ;  /* 0x019c6000070075a7 */ /* 0x000ee4000802017f */
[----:B---3--:R-:W-:Y:S05]  /*13b20*/  @!P1 BRA `(.L_x_9003) ;  /* 0x0000000800989947 */ /* 0x008fea0003800000 */
.L_x_9032:
[----:B------:R-:W-:Y:S05]  /*13b30*/  @!P0 BRA `(.L_x_9004) ;  /* 0x0000000000048947 */ /* 0x000fea0003800000 */
[----:B------:R-:W-:Y:S01]  /*13b40*/  BPT.TRAP 0x1 ;  /* 0x000000040000795c */ /* 0x000fe20000300000 */
.L_x_9004:
[----:B------:R-:W4:Y:S02]  /*13b50*/  SYNCS.PHASECHK.TRANS64.TRYWAIT P0, [R17+URZ+0x19c80], R4 ;  /* 0x019c8004110075a7 */ /* 0x000f24000800017f */
[----:B----4-:R-:W-:Y:S05]  /*13b60*/  @!P0 BRA `(.L_x_9005) ;  /* 0x00000008009c8947 */ /* 0x010fea0003800000 */
.L_x_9006:
[----:B------:R0:W0:Y:S02]  /*13b70*/  SYNCS.PHASECHK.TRANS64.TRYWAIT P0, [R7+URZ+0x19c80], R0 ;  /* 0x019c8000070075a7 */ /* 0x000024000800017f */
[----:B0-----:R-:W-:Y:S05]  /*13b80*/  @!P0 NANOSLEEP.SYNCS 0x989680 ;  /* 0x009896800000895d */ /* 0x001fea0003900000 */
[----:B------:R-:W0:Y:S02]  /*13b90*/  @!P0 SYNCS.PHASECHK.TRANS64 P0, [R7+URZ+0x19c80], R0 ;  /* 0x019c8000070085a7 */ /* 0x000e24000800007f */
[----:B0-----:R-:W-:Y:S05]  /*13ba0*/  @!P0 BRA `(.L_x_9006) ;  /* 0xfffffffc00f08947 */ /* 0x001fea000383ffff */
.L_x_8995:
[----:B------:R-:W-:Y:S05]  /*13bb0*/  BSYNC B0 ;  /* 0x0000000000007941 */ /* 0x000fea0003800000 */
.L_x_8994:
[----:B------:R-:W-:Y:S05]  /*13bc0*/  EXIT ;  /* 0x000000000000794d */ /* 0x000fea0003800000 */
.L_x_8826:
[----:B0-----:R-:W-:-:S04]  /*13bd0*/  IMAD.U32 R3, RZ, RZ, UR45 ;  /* 0x0000002dff037e24 */ /* 0x001fc8000f8e00ff */
[----:B------:R0:W1:Y:S03]  /*13be0*/  SYNCS.PHASECHK.TRANS64.TRYWAIT P1, [R3+URZ+0x19c00], R0 ;  /* 0x019c0000030075a7 */ /* 0x000066000802017f */
[----:B-1----:R-:W-:Y:S05]  /*13bf0*/  @!P1 NANOSLEEP.SYNCS 0x989680 ;  /* 0x009896800000995d */ /* 0x002fea0003900000 */
[----:B------:R-:W1:Y:S02]  /*13c00*/  @!P1 SYNCS.PHASECHK.TRANS64 P1, [R3+URZ+0x19c00], R0 ;  /* 0x019c0000030095a7 */ /* 0x000e64000802007f */
[----:B-1----:R-:W-:Y:S05]  /*13c10*/  @!P1 BRA `(.L_x_8826) ;  /* 0xfffffffc00ec9947 */ /* 0x002fea000383ffff */
[----:B------:R-:W-:Y:S05]  /*13c20*/  BRA `(.L_x_9007) ;  /* 0xfffffee000407947 */ /* 0x000fea000383ffff */
.L_x_8830:
[----:B-1----:R1:W2:Y:S02]  /*13c30*/  SYNCS.PHASECHK.TRANS64.TRYWAIT P2, [R5+URZ+0x19c30], R0 ;  /* 0x019c3000050075a7 */ /* 0x0022a4000804017f */
[----:B--2---:R-:W-:Y:S05]  /*13c40*/  @!P2 NANOSLEEP.SYNCS 0x989680 ;  /* 0x009896800000a95d */ /* 0x004fea0003900000 */
[----:B------:R-:W2:Y:S02]  /*13c50*/  @!P2 SYNCS.PHASECHK.TRANS64 P2, [R5+URZ+0x19c30], R0 ;  /* 0x019c30000500a5a7 */ /* 0x000ea4000804007f */
[----:B--2---:R-:W-:Y:S05]  /*13c60*/  @!P2 BRA `(.L_x_8830) ;  /* 0xfffffffc00f0a947 */ /* 0x004fea000383ffff */
[----:B------:R-:W-:Y:S05]  /*13c70*/  BRA `(.L_x_8829) ;  /* 0xfffffee000647947 */ /* 0x000fea000383ffff */
.L_x_8846:
[----:B-1----:R-:W-:-:S04]  /*13c80*/  IMAD.U32 R11, RZ, RZ, UR23 ;  /* 0x00000017ff0b7e24 */ /* 0x002fc8000f8e00ff */
[----:B------:R1:W2:Y:S03]  /*13c90*/  SYNCS.PHASECHK.TRANS64.TRYWAIT P2, [R11+URZ+0x19c30], R10 ;  /* 0x019c300a0b0075a7 */ /* 0x0002a6000804017f */
[----:B--2---:R-:W-:Y:S05]  /*13ca0*/  @!P2 NANOSLEEP.SYNCS 0x989680 ;  /* 0x009896800000a95d */ /* 0x004fea0003900000 */
[----:B------:R-:W2:Y:S02]  /*13cb0*/  @!P2 SYNCS.PHASECHK.TRANS64 P2, [R11+URZ+0x19c30], R10 ;  /* 0x019c300a0b00a5a7 */ /* 0x000ea4000804007f */
[----:B--2---:R-:W-:Y:S05]  /*13cc0*/  @!P2 BRA `(.L_x_8846) ;  /* 0xfffffffc00eca947 */ /* 0x004fea000383ffff */
[----:B------:R-:W-:Y:S05]  /*13cd0*/  BRA `(.L_x_8845) ;  /* 0xffffff1000907947 */ /* 0x000fea000383ffff */
.L_x_8850:
[----:B-1----:R-:W-:-:S04]  /*13ce0*/  IMAD.U32 R11, RZ, RZ, UR11 ;  /* 0x0000000bff0b7e24 */ /* 0x002fc8000f8e00ff */
[----:B------:R1:W2:Y:S03]  /*13cf0*/  SYNCS.PHASECHK.TRANS64.TRYWAIT P2, [R11+URZ+0x19c50], R10 ;  /* 0x019c500a0b0075a7 */ /* 0x0002a6000804017f */
[----:B--2---:R-:W-:Y:S05]  /*13d00*/  @!P2 NANOSLEEP.SYNCS 0x989680 ;  /* 0x009896800000a95d */ /* 0x004fea0003900000 */
[----:B------:R-:W2:Y:S02]  /*13d10*/  @!P2 SYNCS.PHASECHK.TRANS64 P2, [R11+URZ+0x19c50], R10 ;  /* 0x019c500a0b00a5a7 */ /* 0x000ea4000804007f */
[----:B--2---:R-:W-:Y:S05]  /*13d20*/  @!P2 BRA `(.L_x_8850) ;  /* 0xfffffffc00eca947 */ /* 0x004fea000383ffff */
[----:B------:R-:W-:Y:S05]  /*13d30*/  BRA `(.L_x_8849) ;  /* 0xffffff1000e07947 */ /* 0x000fea000383ffff */
.L_x_8868:
[----:B-1----:R-:W-:-:S04]  /*13d40*/  IMAD.U32 R13, RZ, RZ, UR6 ;  /* 0x00000006ff0d7e24 */ /* 0x002fc8000f8e00ff */
[----:B------:R1:W2:Y:S03]  /*13d50*/  SYNCS.PHASECHK.TRANS64.TRYWAIT P2, [R13+URZ+0x19c30], R0 ;  /* 0x019c30000d0075a7 */ /* 0x0002a6000804017f */
[----:B--2---:R-:W-:Y:S05]  /*13d60*/  @!P2 NANOSLEEP.SYNCS 0x989680 ;  /* 0x009896800000a95d */ /* 0x004fea0003900000 */
[----:B------:R-:W2:Y:S02]  /*13d70*/  @!P2 SYNCS.PHASECHK.TRANS64 P2, [R13+URZ+0x19c30], R0 ;  /* 0x019c30000d00a5a7 */ /* 0x000ea4000804007f */
[----:B--2---:R-:W-:Y:S05]  /*13d80*/  @!P2 BRA `(.L_x_8868) ;  /* 0xfffffffc00eca947 */ /* 0x004fea000383ffff */
[----:B------:R-:W-:Y:S05]  /*13d90*/  BRA `(.L_x_8867) ;  /* 0xffffff3c00d47947 */ /* 0x000fea000383ffff */
.L_x_8872:
[----:B-1----:R-:W-:-:S04]  /*13da0*/  IMAD.U32 R13, RZ, RZ, UR11 ;  /* 0x0000000bff0d7e24 */ /* 0x002fc8000f8e00ff */
[----:B------:R1:W2:Y:S03]  /*13db0*/  SYNCS.PHASECHK.TRANS64.TRYWAIT P2, [R13+URZ+0x19c50], R0 ;  /* 0x019c50000d0075a7 */ /* 0x0002a6000804017f */
[----:B--2---:R-:W-:Y:S05]  /*13dc0*/  @!P2 NANOSLEEP.SYNCS 0x989680 ;  /* 0x009896800000a95d */ /* 0x004fea0003900000 */
[----:B------:R-:W2:Y:S02]  /*13dd0*/  @!P2 SYNCS.PHASECHK.TRANS64 P2, [R13+URZ+0x19c50], R0 ;  /* 0x019c50000d00a5a7 */ /* 0x000ea4000804007f */
[----:B--2---:R-:W-:Y:S05]  /*13de0*/  @!P2 BRA `(.L_x_8872) ;  /* 0xfffffffc00eca947 */ /* 0x004fea000383ffff */
[----:B------:R-:W-:Y:S05]  /*13df0*/  BRA `(.L_x_8871) ;  /* 0xffffff4000247947 */ /* 0x000fea000383ffff */
.L_x_8879:
[----:B-1----:R-:W-:-:S04]  /*13e00*/  IMAD.U32 R15, RZ, RZ, UR22 ;  /* 0x00000016ff0f7e24 */ /* 0x002fc8000f8e00ff */
[----:B------:R1:W2:Y:S03]  /*13e10*/  SYNCS.PHASECHK.TRANS64.TRYWAIT P2, [R15+URZ+0x19c30], R0 ;  /* 0x019c30000f0075a7 */ /* 0x0002a6000804017f */
[----:B--2---:R-:W-:Y:S05]  /*13e20*/  @!P2 NANOSLEEP.SYNCS 0x989680 ;  /* 0x009896800000a95d */ /* 0x004fea0003900000 */
[----:B------:R-:W2:Y:S02]  /*13e30*/  @!P2 SYNCS.PHASECHK.TRANS64 P2, [R15+URZ+0x19c30], R0 ;  /* 0x019c30000f00a5a7 */ /* 0x000ea4000804007f */
[----:B--2---:R-:W-:Y:S05]  /*13e40*/  @!P2 BRA `(.L_x_8879) ;  /* 0xfffffffc00eca947 */ /* 0x004fea000383ffff */
[----:B------:R-:W-:Y:S05]  /*13e50*/  BRA `(.L_x_8878) ;  /* 0xffffff5800b87947 */ /* 0x000fea000383ffff */
.L_x_8883:
[----:B-1----:R-:W-:-:S04]  /*13e60*/  IMAD.U32 R15, RZ, RZ, UR11 ;  /* 0x0000000bff0f7e24 */ /* 0x002fc8000f8e00ff */
[----:B------:R1:W2:Y:S03]  /*13e70*/  SYNCS.PHASECHK.TRANS64.TRYWAIT P2, [R15+URZ+0x19c50], R0 ;  /* 0x019c50000f0075a7 */ /* 0x0002a6000804017f */
[----:B--2---:R-:W-:Y:S05]  /*13e80*/  @!P2 NANOSLEEP.SYNCS 0x989680 ;  /* 0x009896800000a95d */ /* 0x004fea0003900000 */
[----:B------:R-:W2:Y:S02]  /*13e90*/  @!P2 SYNCS.PHASECHK.TRANS64 P2, [R15+URZ+0x19c50], R0 ;  /* 0x019c50000f00a5a7 */ /* 0x000ea4000804007f */
[----:B--2---:R-:W-:Y:S05]  /*13ea0*/  @!P2 BRA `(.L_x_8883) ;  /* 0xfffffffc00eca947 */ /* 0x004fea000383ffff */
[----:B------:R-:W-:Y:S05]  /*13eb0*/  BRA `(.L_x_8882) ;  /* 0xffffff5c00087947 */ /* 0x000fea000383ffff */
.L_x_8897:
[----:B-1----:R-:W-:-:S04]  /*13ec0*/  IMAD.U32 R6, RZ, RZ, UR14 ;  /* 0x0000000eff067e24 */ /* 0x002fc8000f8e00ff */
[----:B------:R1:W2:Y:S03]  /*13ed0*/  SYNCS.PHASECHK.TRANS64.TRYWAIT P1, [R6+URZ+0x19c50], R3 ;  /* 0x019c5003060075a7 */ /* 0x0002a6000802017f */
[----:B--2---:R-:W-:Y:S05]  /*13ee0*/  @!P1 NANOSLEEP.SYNCS 0x989680 ;  /* 0x009896800000995d */ /* 0x004fea0003900000 */
[----:B------:R-:W2:Y:S02]  /*13ef0*/  @!P1 SYNCS.PHASECHK.TRANS64 P1, [R6+URZ+0x19c50], R3 ;  /* 0x019c5003060095a7 */ /* 0x000ea4000802007f */
[----:B--2---:R-:W-:Y:S05]  /*13f00*/  @!P1 BRA `(.L_x_8897) ;  /* 0xfffffffc00ec9947 */ /* 0x004fea000383ffff */
[----:B------:R-:W-:Y:S05]  /*13f10*/  BRA `(.L_x_8896) ;  /* 0xffffff84004c7947 */ /* 0x000fea000383ffff */
.L_x_8937:
[----:B------:R-:W-:Y:S02]  /*13f20*/  IMAD.MOV.U32 R13, RZ, RZ, R4 ;  /* 0x000000ffff0d7224 */ /* 0x000fe400078e0004 */
[----:B------:R-:W-:Y:S02]  /*13f30*/  IMAD.MOV.U32 R12, RZ, RZ, RZ ;  /* 0x000000ffff0c7224 */ /* 0x000fe400078e00ff */
[----:B------:R-:W-:Y:S02]  /*13f40*/  IMAD.MOV.U32 R11, RZ, RZ, 0x1f ;  /* 0x0000001fff0b7424 */ /* 0x000fe400078e00ff */
[----:B------:R-:W-:-:S07]  /*13f50*/  IMAD.MOV.U32 R15, RZ, RZ, -0x1 ;  /* 0xffffffffff0f7424 */ /* 0x000fce00078e00ff */
[----:B------:R-:W-:Y:S05]  /*13f60*/  WARPSYNC.COLLECTIVE R15, `(.L_x_9008) ;  /* 0x000000000f087348 */ /* 0x000fea0003c00000 */
[----:B------:R0:W1:Y:S02]  /*13f70*/  SHFL.IDX P6, R14, R13, R12, R11 ;  /* 0x0000000c0d0e7389 */ /* 0x00006400000c000b */
[----:B01----:R-:W-:Y:S01]  /*13f80*/  ENDCOLLECTIVE ;  /* 0x000000000000791b */ /* 0x003fe20003800000 */
.L_x_9008:
[----:B------:R-:W-:Y:S05]  /*13f90*/  BRA `(.L_x_9009) ;  /* 0xffffffc800ec7947 */ /* 0x000fea000383ffff */
.L_x_8939:
[----:B------:R-:W-:Y:S01]  /*13fa0*/  BSSY B0, `(.L_x_9010) ;  /* 0x0000006000007945 */ /* 0x000fe20003800000 */
[----:B------:R-:W-:-:S07]  /*13fb0*/  IMAD.MOV.U32 R15, RZ, RZ, -0x1 ;  /* 0xffffffffff0f7424 */ /* 0x000fce00078e00ff */
[----:B0-----:R-:W-:Y:S05]  /*13fc0*/  WARPSYNC.COLLECTIVE R15, `(.L_x_9011) ;  /* 0x000000000f0c7348 */ /* 0x001fea0003c00000 */
[----:B------:R-:W-:Y:S02]  /*13fd0*/  ELECT P6, UR62, PT ;  /* 0x00000000003e782f */ /* 0x000fe400038c0000 */
[----:B------:R-:W-:Y:S01]  /*13fe0*/  MOV R14, UR62 ;  /* 0x0000003e000e7c02 */ /* 0x000fe20008000f00 */
[----:B0-----:R-:W-:Y:S10]  /*13ff0*/  ENDCOLLECTIVE ;  /* 0x000000000000791b */ /* 0x001ff40003800000 */
.L_x_9011:
[----:B------:R-:W-:Y:S05]  /*14000*/  BSYNC B0 ;  /* 0x0000000000007941 */ /* 0x000fea0003800000 */
.L_x_9010:
[----:B------:R-:W-:Y:S05]  /*14010*/  BRA `(.L_x_9012) ;  /* 0xffffffc800ec7947 */ /* 0x000fea000383ffff */
.L_x_8942:
[----:B-1----:R1:W2:Y:S02]  /*14020*/  SYNCS.PHASECHK.TRANS64.TRYWAIT P2, [R2+URZ+0x19c80], R3 ;  /* 0x019c8003020075a7 */ /* 0x0022a4000804017f */
[----:B--2---:R-:W-:Y:S05]  /*14030*/  @!P2 NANOSLEEP.SYNCS 0x989680 ;  /* 0x009896800000a95d */ /* 0x004fea0003900000 */
[----:B------:R-:W2:Y:S02]  /*14040*/  @!P2 SYNCS.PHASECHK.TRANS64 P2, [R2+URZ+0x19c80], R3 ;  /* 0x019c80030200a5a7 */ /* 0x000ea4000804007f */
[----:B--2---:R-:W-:Y:S05]  /*14050*/  @!P2 BRA `(.L_x_8942) ;  /* 0xfffffffc00f0a947 */ /* 0x004fea000383ffff */
[----:B------:R-:W-:Y:S05]  /*14060*/  BRA `(.L_x_9013) ;  /* 0xffffffcc00407947 */ /* 0x000fea000383ffff */
.L_x_8944:
[----:B0-----:R0:W2:Y:S02]  /*14070*/  SYNCS.PHASECHK.TRANS64.TRYWAIT P2, [R2+URZ+0x19c40], R3 ;  /* 0x019c4003020075a7 */ /* 0x0010a4000804017f */
[----:B--2---:R-:W-:Y:S05]  /*14080*/  @!P2 NANOSLEEP.SYNCS 0x989680 ;  /* 0x009896800000a95d */ /* 0x004fea0003900000 */
[----:B------:R-:W2:Y:S02]  /*14090*/  @!P2 SYNCS.PHASECHK.TRANS64 P2, [R2+URZ+0x19c40], R3 ;  /* 0x019c40030200a5a7 */ /* 0x000ea4000804007f */
[----:B--2---:R-:W-:Y:S05]  /*140a0*/  @!P2 BRA `(.L_x_8944) ;  /* 0xfffffffc00f0a947 */ /* 0x004fea000383ffff */
[----:B------:R-:W-:Y:S05]  /*140b0*/  BRA `(.L_x_9014) ;  /* 0xffffffcc00bc7947 */ /* 0x000fea000383ffff */
.L_x_8947:
[----:B-1----:R-:W-:-:S04]  /*140c0*/  IMAD.U32 R3, RZ, RZ, UR40 ;  /* 0x00000028ff037e24 */ /* 0x002fc8000f8e00ff */
[----:B------:R1:W2:Y:S03]  /*140d0*/  SYNCS.PHASECHK.TRANS64.TRYWAIT P0, [R3+URZ+0x19c20], R2 ;  /* 0x019c2002030075a7 */ /* 0x0002a6000800017f */
[----:B--2---:R-:W-:Y:S05]  /*140e0*/  @!P0 NANOSLEEP.SYNCS 0x989680 ;  /* 0x009896800000895d */ /* 0x004fea0003900000 */
[----:B------:R-:W2:Y:S02]  /*140f0*/  @!P0 SYNCS.PHASECHK.TRANS64 P0, [R3+URZ+0x19c20], R2 ;  /* 0x019c2002030085a7 */ /* 0x000ea4000800007f */
[----:B--2---:R-:W-:Y:S05]  /*14100*/  @!P0 BRA `(.L_x_8947) ;  /* 0xfffffffc00ec8947 */ /* 0x004fea000383ffff */
[----:B------:R-:W-:Y:S05]  /*14110*/  BRA `(.L_x_9015) ;  /* 0xffffffd000c87947 */ /* 0x000fea000383ffff */
.L_x_8953:
[----:B0-----:R0:W1:Y:S02]  /*14120*/  SYNCS.PHASECHK.TRANS64.TRYWAIT P0, [R6+URZ+0x19c80], R4 ;  /* 0x019c8004060075a7 */ /* 0x001064000800017f */
[----:B-1----:R-:W-:Y:S05]  /*14130*/  @!P0 NANOSLEEP.SYNCS 0x989680 ;  /* 0x009896800000895d */ /* 0x002fea0003900000 */
[----:B------:R-:W1:Y:S02]  /*14140*/  @!P0 SYNCS.PHASECHK.TRANS64 P0, [R6+URZ+0x19c80], R4 ;  /* 0x019c8004060085a7 */ /* 0x000e64000800007f */
[----:B-1----:R-:W-:Y:S05]  /*14150*/  @!P0 BRA `(.L_x_8953) ;  /* 0xfffffffc00f08947 */ /* 0x002fea000383ffff */
[----:B------:R-:W-:Y:S05]  /*14160*/  BRA `(.L_x_9016) ;  /* 0xffffffd400687947 */ /* 0x000fea000383ffff */
.L_x_8960:
[----:B-1----:R1:W2:Y:S02]  /*14170*/  SYNCS.PHASECHK.TRANS64.TRYWAIT P0, [R6+URZ+0x19c40], R4 ;  /* 0x019c4004060075a7 */ /* 0x0022a4000800017f */
[----:B--2---:R-:W-:Y:S05]  /*14180*/  @!P0 NANOSLEEP.SYNCS 0x989680 ;  /* 0x009896800000895d */ /* 0x004fea0003900000 */
[----:B------:R-:W2:Y:S02]  /*14190*/  @!P0 SYNCS.PHASECHK.TRANS64 P0, [R6+URZ+0x19c40], R4 ;  /* 0x019c4004060085a7 */ /* 0x000ea4000800007f */
[----:B--2---:R-:W-:Y:S05]  /*141a0*/  @!P0 BRA `(.L_x_8960) ;  /* 0xfffffffc00f08947 */ /* 0x004fea000383ffff */
[----:B------:R-:W-:Y:S05]  /*141b0*/  BRA `(.L_x_9017) ;  /* 0xffffffd800647947 */ /* 0x000fea000383ffff */
.L_x_8968:
[----:B0-----:R0:W1:Y:S02]  /*141c0*/  SYNCS.PHASECHK.TRANS64.TRYWAIT P2, [R12+URZ+0x19c70], R5 ;  /* 0x019c70050c0075a7 */ /* 0x001064000804017f */
[----:B-1----:R-:W-:Y:S05]  /*141d0*/  @!P2 NANOSLEEP.SYNCS 0x989680 ;  /* 0x009896800000a95d */ /* 0x002fea0003900000 */
[----:B------:R-:W1:Y:S02]  /*141e0*/  @!P2 SYNCS.PHASECHK.TRANS64 P2, [R12+URZ+0x19c70], R5 ;  /* 0x019c70050c00a5a7 */ /* 0x000e64000804007f */
[----:B-1----:R-:W-:Y:S05]  /*141f0*/  @!P2 BRA `(.L_x_8968) ;  /* 0xfffffffc00f0a947 */ /* 0x002fea000383ffff */
[----:B------:R-:W-:Y:S05]  /*14200*/  BRA `(.L_x_9018) ;  /* 0xffffffdc00787947 */ /* 0x000fea000383ffff */
.L_x_8970:
[----:B0-----:R0:W1:Y:S02]  /*14210*/  SYNCS.PHASECHK.TRANS64.TRYWAIT P2, [R12+URZ+0x19c60], R5 ;  /* 0x019c60050c0075a7 */ /* 0x001064000804017f */
[----:B-1----:R-:W-:Y:S05]  /*14220*/  @!P2 NANOSLEEP.SYNCS 0x989680 ;  /* 0x009896800000a95d */ /* 0x002fea0003900000 */
[----:B------:R-:W1:Y:S02]  /*14230*/  @!P2 SYNCS.PHASECHK.TRANS64 P2, [R12+URZ+0x19c60], R5 ;  /* 0x019c60050c00a5a7 */ /* 0x000e64000804007f */
[----:B-1----:R-:W-:Y:S05]  /*14240*/  @!P2 BRA `(.L_x_8970) ;  /* 0xfffffffc00f0a947 */ /* 0x002fea000383ffff */
[----:B------:R-:W-:Y:S05]  /*14250*/  BRA `(.L_x_9019) ;  /* 0xffffffdc00807947 */ /* 0x000fea000383ffff */
.L_x_8977:
[----:B-1----:R1:W2:Y:S02]  /*14260*/  SYNCS.PHASECHK.TRANS64.TRYWAIT P0, [R2+URZ+0x19c70], R3 ;  /* 0x019c7003020075a7 */ /* 0x0022a4000800017f */
[----:B--2---:R-:W-:Y:S05]  /*14270*/  @!P0 NANOSLEEP.SYNCS 0x989680 ;  /* 0x009896800000895d */ /* 0x004fea0003900000 */
[----:B------:R-:W2:Y:S02]  /*14280*/  @!P0 SYNCS.PHASECHK.TRANS64 P0, [R2+URZ+0x19c70], R3 ;  /* 0x019c7003020085a7 */ /* 0x000ea4000800007f */
[----:B--2---:R-:W-:Y:S05]  /*14290*/  @!P0 BRA `(.L_x_8977) ;  /* 0xfffffffc00f08947 */ /* 0x004fea000383ffff */
[----:B------:R-:W-:Y:S05]  /*142a0*/  BRA `(.L_x_9020) ;  /* 0xffffffe400047947 */ /* 0x000fea000383ffff */
.L_x_8979:
[----:B-1----:R1:W2:Y:S02]  /*142b0*/  SYNCS.PHASECHK.TRANS64.TRYWAIT P0, [R2+URZ+0x19c60], R3 ;  /* 0x019c6003020075a7 */ /* 0x0022a4000800017f */
[----:B--2---:R-:W-:Y:S05]  /*142c0*/  @!P0 NANOSLEEP.SYNCS 0x989680 ;  /* 0x009896800000895d */ /* 0x004fea0003900000 */
[----:B------:R-:W2:Y:S02]  /*142d0*/  @!P0 SYNCS.PHASECHK.TRANS64 P0, [R2+URZ+0x19c60], R3 ;  /* 0x019c6003020085a7 */ /* 0x000ea4000800007f */
[----:B--2---:R-:W-:Y:S05]  /*142e0*/  @!P0 BRA `(.L_x_8979) ;  /* 0xfffffffc00f08947 */ /* 0x004fea000383ffff */
[----:B------:R-:W-:Y:S05]  /*142f0*/  BRA `(.L_x_9021) ;  /* 0xffffffe4000c7947 */ /* 0x000fea000383ffff */
.L_x_8992:
[----:B0-----:R0:W1:Y:S02]  /*14300*/  SYNCS.PHASECHK.TRANS64.TRYWAIT P0, [R6+URZ+0x19c20], R0 ;  /* 0x019c2000060075a7 */ /* 0x001064000800017f */
[----:B-1----:R-:W-:Y:S05]  /*14310*/  @!P0 NANOSLEEP.SYNCS 0x989680 ;  /* 0x009896800000895d */ /* 0x002fea0003900000 */
[----:B------:R-:W1:Y:S02]  /*14320*/  @!P0 SYNCS.PHASECHK.TRANS64 P0, [R6+URZ+0x19c20], R0 ;  /* 0x019c2000060085a7 */ /* 0x000e64000800007f */
[----:B-1----:R-:W-:Y:S05]  /*14330*/  @!P0 BRA `(.L_x_8992) ;  /* 0xfffffffc00f08947 */ /* 0x002fea000383ffff */
[----:B------:R-:W-:Y:S05]  /*14340*/  BRA `(.L_x_9022) ;  /* 0xfffffff4004c7947 */ /* 0x000fea000383ffff */
.L_x_8993:
        /* <DEDUP_REMOVED lines=11> */
.L_x_9024:
[----:B------:R-:W-:Y:S05]  /*14400*/  BSYNC B0 ;  /* 0x0000000000007941 */ /* 0x000fea0003800000 */
.L_x_9023:
[----:B------:R-:W-:Y:S05]  /*14410*/  BRA `(.L_x_9025) ;  /* 0xfffffff400347947 */ /* 0x000fea000383ffff */
.L_x_8996:
[----:B------:R-:W-:Y:S01]  /*14420*/  BSSY B1, `(.L_x_9026) ;  /* 0x0000006000017945 */ /* 0x000fe20003800000 */
[----:B------:R-:W-:-:S07]  /*14430*/  IMAD.MOV.U32 R15, RZ, RZ, -0x1 ;  /* 0xffffffffff0f7424 */ /* 0x000fce00078e00ff */
[----:B0-----:R-:W-:Y:S05]  /*14440*/  WARPSYNC.COLLECTIVE R15, `(.L_x_9027) ;  /* 0x000000000f0c7348 */ /* 0x001fea0003c00000 */
[----:B------:R-:W-:Y:S02]  /*14450*/  ELECT P6, UR62, PT ;  /* 0x00000000003e782f */ /* 0x000fe400038c0000 */
[----:B------:R-:W-:Y:S01]  /*14460*/  MOV R14, UR62 ;  /* 0x0000003e000e7c02 */ /* 0x000fe20008000f00 */
[----:B0-----:R-:W-:Y:S10]  /*14470*/  ENDCOLLECTIVE ;  /* 0x000000000000791b */ /* 0x001ff40003800000 */
.L_x_9027:
[----:B------:R-:W-:Y:S05]  /*14480*/  BSYNC B1 ;  /* 0x0000000000017941 */ /* 0x000fea0003800000 */
.L_x_9026:
[----:B------:R-:W-:Y:S05]  /*14490*/  BRA `(.L_x_9028) ;  /* 0xfffffff4002c7947 */ /* 0x000fea000383ffff */
.L_x_8998:
[----:B0-----:R0:W1:Y:S02]  /*144a0*/  SYNCS.PHASECHK.TRANS64.TRYWAIT P1, [R5+URZ], R4 ;  /* 0x00000004050075a7 */ /* 0x001064000802017f */
[----:B-1----:R-:W-:Y:S05]  /*144b0*/  @!P1 NANOSLEEP.SYNCS 0x989680 ;  /* 0x009896800000995d */ /* 0x002fea0003900000 */
[----:B------:R-:W1:Y:S02]  /*144c0*/  @!P1 SYNCS.PHASECHK.TRANS64 P1, [R5+URZ], R4 ;  /* 0x00000004050095a7 */ /* 0x000e64000802007f */
[----:B-1----:R-:W-:Y:S05]  /*144d0*/  @!P1 BRA `(.L_x_8998) ;  /* 0xfffffffc00f09947 */ /* 0x002fea000383ffff */
[----:B------:R-:W-:Y:S05]  /*144e0*/  BRA `(.L_x_9029) ;  /* 0xfffffff400607947 */ /* 0x000fea000383ffff */
.L_x_8999:
[----:B-1----:R1:W2:Y:S02]  /*144f0*/  SYNCS.PHASECHK.TRANS64.TRYWAIT P1, [R9+URZ], R0 ;  /* 0x00000000090075a7 */ /* 0x0022a4000802017f */
[----:B--2---:R-:W-:Y:S05]  /*14500*/  @!P1 NANOSLEEP.SYNCS 0x989680 ;  /* 0x009896800000995d */ /* 0x004fea0003900000 */
[----:B------:R-:W2:Y:S02]  /*14510*/  @!P1 SYNCS.PHASECHK.TRANS64 P1, [R9+URZ], R0 ;  /* 0x00000000090095a7 */ /* 0x000ea4000802007f */
[----:B--2---:R-:W-:Y:S05]  /*14520*/  @!P1 BRA `(.L_x_8999) ;  /* 0xfffffffc00f09947 */ /* 0x004fea000383ffff */
[----:B------:R-:W-:Y:S05]  /*14530*/  BRA `(.L_x_9030) ;  /* 0xfffffff400547947 */ /* 0x000fea000383ffff */
.L_x_9001:
[----:B--2---:R2:W3:Y:S02]  /*14540*/  SYNCS.PHASECHK.TRANS64.TRYWAIT P1, [R17+URZ+0x19c60], R4 ;  /* 0x019c6004110075a7 */ /* 0x0044e4000802017f */
[----:B---3--:R-:W-:Y:S05]  /*14550*/  @!P1 NANOSLEEP.SYNCS 0x989680 ;  /* 0x009896800000995d */ /* 0x008fea0003900000 */
[----:B------:R-:W3:Y:S02]  /*14560*/  @!P1 SYNCS.PHASECHK.TRANS64 P1, [R17+URZ+0x19c60], R4 ;  /* 0x019c6004110095a7 */ /* 0x000ee4000802007f */
[----:B---3--:R-:W-:Y:S05]  /*14570*/  @!P1 BRA `(.L_x_9001) ;  /* 0xfffffffc00f09947 */ /* 0x008fea000383ffff */
[----:B------:R-:W-:Y:S05]  /*14580*/  BRA `(.L_x_9031) ;  /* 0xfffffff400547947 */ /* 0x000fea000383ffff */
.L_x_9003:
[----:B---3--:R3:W4:Y:S02]  /*14590*/  SYNCS.PHASECHK.TRANS64.TRYWAIT P1, [R7+URZ+0x19c60], R0 ;  /* 0x019c6000070075a7 */ /* 0x008724000802017f */
[----:B----4-:R-:W-:Y:S05]  /*145a0*/  @!P1 NANOSLEEP.SYNCS 0x989680 ;  /* 0x009896800000995d */ /* 0x010fea0003900000 */
[----:B------:R-:W4:Y:S02]  /*145b0*/  @!P1 SYNCS.PHASECHK.TRANS64 P1, [R7+URZ+0x19c60], R0 ;  /* 0x019c6000070095a7 */ /* 0x000f24000802007f */
[----:B----4-:R-:W-:Y:S05]  /*145c0*/  @!P1 BRA `(.L_x_9003) ;  /* 0xfffffffc00f09947 */ /* 0x010fea000383ffff */
[----:B------:R-:W-:Y:S05]  /*145d0*/  BRA `(.L_x_9032) ;  /* 0xfffffff400547947 */ /* 0x000fea000383ffff */
.L_x_9005:
[----:B----4-:R4:W0:Y:S02]  /*145e0*/  SYNCS.PHASECHK.TRANS64.TRYWAIT P0, [R17+URZ+0x19c80], R4 ;  /* 0x019c8004110075a7 */ /* 0x010824000800017f */
[----:B0-----:R-:W-:Y:S05]  /*145f0*/  @!P0 NANOSLEEP.SYNCS 0x989680 ;  /* 0x009896800000895d */ /* 0x001fea0003900000 */
[----:B------:R-:W0:Y:S02]  /*14600*/  @!P0 SYNCS.PHASECHK.TRANS64 P0, [R17+URZ+0x19c80], R4 ;  /* 0x019c8004110085a7 */ /* 0x000e24000800007f */
[----:B0-----:R-:W-:Y:S05]  /*14610*/  @!P0 BRA `(.L_x_9005) ;  /* 0xfffffffc00f08947 */ /* 0x001fea000383ffff */
[----:B------:R-:W-:Y:S05]  /*14620*/  BRA `(.L_x_9006) ;  /* 0xfffffff400507947 */ /* 0x000fea000383ffff */
.L_x_9033:
        /* <DEDUP_REMOVED lines=13> */
.L_x_12383:


//--------------------- .text._ZN7cutlass13device_kernelIN5flash11enable_sm90INS1_16FlashAttnFwdSm90INS1_25CollectiveMainloopFwdSm90ILi2EN4cute5tupleIJNS5_1CILi1EEES8_S8_EEENS6_IJNS7_ILi192EEENS7_ILi128EEENS7_ILi96EEEEEELi96ENS_12float_e4m3_tEfNS_4arch4Sm90ELb0ELb1ELb0ELb1ELb0ELb1ELb0ELb1ELb1ELb0ELb0ELb0EEENS1_21CollectiveEpilogueFwdINS6_IJSA_SC_SB_EEES9_NS_10bfloat16_tESG_Li384ELb1ELb0ELb0ELb1EEENS1_36VarlenDynamicPersistentTileSchedulerILi192ELi128ELi384ELi128ELb0ELb0ELb1ELb1ELb0ELb1EEEEEEEEEvNT_6ParamsE --------------------------
	.section	.text._ZN7cutlass13device_kernelIN5flash11enable_sm90INS1_16FlashAttnFwdSm90INS1_25CollectiveMainloopFwdSm90ILi2EN4cute5tupleIJNS5_1CILi1EEES8_S8_EEENS6_IJNS7_ILi192EEENS7_ILi128EEENS7_ILi96EEEEEELi96ENS_12float_e4m3_tEfNS_4arch4Sm90ELb0ELb1ELb0ELb1ELb0ELb1ELb0ELb1ELb1ELb0ELb0ELb0EEENS1_21CollectiveEpilogueFwdINS6_IJSA_SC_SB_EEES9_NS_10bfloat16_tESG_Li384ELb1ELb0ELb0ELb1EEENS1_36VarlenDynamicPersistentTileSchedulerILi192ELi128ELi384ELi128ELb0ELb0ELb1ELb1ELb0ELb1EEEEEEEEEvNT_6ParamsE,"ax",@progbits
	.align	128
.text._ZN7cutlass13device_kernelIN5flash11enable_sm90INS1_16FlashAttnFwdSm90INS1_25CollectiveMainloopFwdSm90ILi2EN4cute5tupleIJNS5_1CILi1EEES8_S8_EEENS6_IJNS7_ILi192EEENS7_ILi128EEENS7_ILi96EEEEEELi96ENS_12float_e4m3_tEfNS_4arch4Sm90ELb0ELb1ELb0ELb1ELb0ELb1ELb0ELb1ELb1ELb0ELb0ELb0EEENS1_21CollectiveEpilogueFwdINS6_IJSA_SC_SB_EEES9_NS_10bfloat16_tESG_Li384ELb1ELb0ELb0ELb1EEENS1_36VarlenDynamicPersistentTileSchedulerILi192ELi128ELi384ELi128ELb0ELb0ELb1ELb1ELb0ELb1EEEEEEEEEvNT_6ParamsE:
        .type           _ZN7cutlass13device_kernelIN5flash11enable_sm90INS1_16FlashAttnFwdSm90INS1_25CollectiveMainloopFwdSm90ILi2EN4cute5tupleIJNS5_1CILi1EEES8_S8_EEENS6_IJNS7_ILi192EEENS7_ILi128EEENS7_ILi96EEEEEELi96ENS_12float_e4m3_tEfNS_4arch4Sm90ELb0ELb1ELb0ELb1ELb0ELb1ELb0ELb1ELb1ELb0ELb0ELb0EEENS1_21CollectiveEpilogueFwdINS6_IJSA_SC_SB_EEES9_NS_10bfloat16_tESG_Li384ELb1ELb0ELb0ELb1EEENS1_36VarlenDynamicPersistentTileSchedulerILi192ELi128ELi384ELi128ELb0ELb0ELb1ELb1ELb0ELb1EEEEEEEEEvNT_6ParamsE,@function
        .size           _ZN7cutlass13device_kernelIN5flash11enable_sm90INS1_16FlashAttnFwdSm90INS1_25CollectiveMainloopFwdSm90ILi2EN4cute5tupleIJNS5_1CILi1EEES8_S8_EEENS6_IJNS7_ILi192EEENS7_ILi128EEENS7_ILi96EEEEEELi96ENS_12float_e4m3_tEfNS_4arch4Sm90ELb0ELb1ELb0ELb1ELb0ELb1ELb0ELb1ELb1ELb0ELb0ELb0EEENS1_21CollectiveEpilogueFwdINS6_IJSA_SC_SB_EEES9_NS_10bfloat16_tESG_Li384ELb1ELb0ELb0ELb1EEENS1_36VarlenDynamicPersistentTileSchedulerILi192ELi128ELi384ELi128ELb0ELb0ELb1ELb1ELb0ELb1EEEEEEEEEvNT_6ParamsE,(.L_x_12384 - _ZN7cutlass13device_kernelIN5flash11enable_sm90INS1_16FlashAttnFwdSm90INS1_25CollectiveMainloopFwdSm90ILi2EN4cute5tupleIJNS5_1CILi1EEES8_S8_EEENS6_IJNS7_ILi192EEENS7_ILi128EEENS7_ILi96EEEEEELi96ENS_12float_e4m3_tEfNS_4arch4Sm90ELb0ELb1ELb0ELb1ELb0ELb1ELb0ELb1ELb1ELb0ELb0ELb0EEENS1_21CollectiveEpilogueFwdINS6_IJSA_SC_SB_EEES9_NS_10bfloat16_tESG_Li384ELb1ELb0ELb0ELb1EEENS1_36VarlenDynamicPersistentTileSchedulerILi192ELi128ELi384ELi128ELb0ELb0ELb1ELb1ELb0ELb1EEEEEEEEEvNT_6ParamsE)
        .other          _ZN7cutlass13device_kernelIN5flash11enable_sm90INS1_16FlashAttnFwdSm90INS1_25CollectiveMainloopFwdSm90ILi2EN4cute5tupleIJNS5_1CILi1EEES8_S8_EEENS6_IJNS7_ILi192EEENS7_ILi128EEENS7_ILi96EEEEEELi96ENS_12float_e4m3_tEfNS_4arch4Sm90ELb0ELb1ELb0ELb1ELb0ELb1ELb0ELb1ELb1ELb0ELb0ELb0EEENS1_21CollectiveEpilogueFwdINS6_IJSA_SC_SB_EEES9_NS_10bfloat16_tESG_Li384ELb1ELb0ELb0ELb1EEENS1_36VarlenDynamicPersistentTileSchedulerILi192ELi128ELi384ELi128ELb0ELb0ELb1ELb1ELb0ELb1EEEEEEEEEvNT_6ParamsE,@"STO_CUDA_ENTRY STV_DEFAULT"
_ZN7cutlass13device_kernelIN5flash11enable_sm90INS1_16FlashAttnFwdSm90INS1_25CollectiveMainloopFwdSm90ILi2EN4cute5tupleIJNS5_1CILi1EEES8_S8_EEENS6_IJNS7_ILi192EEENS7_ILi128EEENS7_ILi96EEEEEELi96ENS_12float_e4m3_tEfNS_4arch4Sm90ELb0ELb1ELb0ELb1ELb0ELb1ELb0ELb1ELb1ELb0ELb0ELb0EEENS1_21CollectiveEpilogueFwdINS6_IJSA_SC_SB_EEES9_NS_10bfloat16_tESG_Li384ELb1ELb0ELb0ELb1EEENS1_36VarlenDynamicPersistentTileSchedulerILi192ELi128ELi384ELi128ELb0ELb0ELb1ELb1ELb0ELb1EEEEEEEEEvNT_6ParamsE:
        /* <DEDUP_REMOVED lines=26> */
.L_x_9035:
[----:B------:R-:W-:Y:S05]  /*01a0*/  BSYNC B0 ;  /* 0x0000000000007941 */ /* 0x000fea0003800000 */
.L_x_9034:
        /* <DEDUP_REMOVED lines=40> */
.L_x_9036:
        /* <DEDUP_REMOVED lines=22> */
.L_x_9037:
        /* <DEDUP_REMOVED lines=18> */
.L_x_9038:
        /* <DEDUP_REMOVED lines=22> */
.L_x_9039:
        /* <DEDUP_REMOVED lines=22> */
.L_x_9040:
        /* <DEDUP_REMOVED lines=9> */
.L_x_9043:
        /* <DEDUP_REMOVED lines=20> */
[CC--:B--2---:R-:W-:Y:S02]  /*0b40*/  LEA.HI R2, R0.reuse, R12.reuse, RZ, 0x5 ;  /* 0x0000000c00027211 */ /* 0x0c4fe400078f28ff */
[----:B------:R-:W-:-:S03]  /*0b50*/  LEA.HI R5, R0, R12, RZ, 0x4 ;  /* 0x0000000c00057211 */ /* 0x000fc600078f20ff */
[----:B------:R-:W-:Y:S01]  /*0b60*/  IMAD.SHL.U32 R4, R2, 0x10, RZ ;  /* 0x0000001002047824 */ /* 0x000fe200078e00ff */
[-C--:B------:R-:W-:Y:S02]  /*0b70*/  LEA.HI R2, R0, R12.reuse, RZ, 0x7 ;  /* 0x0000000c00027211 */ /* 0x080fe400078f38ff */
[----:B------:R-:W-:Y:S02]  /*0b80*/  LOP3.LUT R3, R5, 0x7fffff0, RZ, 0xc0, !PT ;  /* 0x07fffff005037812 */ /* 0x000fe400078ec0ff */
[----:B------:R-:W-:Y:S02]  /*0b90*/  LOP3.LUT R6, R2, 0xffffff80, RZ, 0xc0, !PT ;  /* 0xffffff8002067812 */ /* 0x000fe400078ec0ff */
[----:B------:R-:W-:Y:S01]  /*0ba0*/  LOP3.LUT R7, R4, 0xfffffe00, RZ, 0xc0, !PT ;  /* 0xfffffe0004077812 */ /* 0x000fe200078ec0ff */
[C---:B------:R-:W-:Y:S01]  /*0bb0*/  IMAD.IADD R4, R12.reuse, 0x1, -R3 ;  /* 0x000000010c047824 */ /* 0x040fe200078e0a03 */
[CC--:B------:R-:W-:Y:S01]  /*0bc0*/  LEA.HI R3, R12.reuse, R12.reuse, RZ, 0x1 ;  /* 0x0000000c0c037211 */ /* 0x0c0fe200078f08ff */
[----:B------:R-:W-:Y:S01]  /*0bd0*/  IMAD.IADD R15, R12, 0x1, -R6 ;  /* 0x000000010c0f7824 */ /* 0x000fe200078e0a06 */
[----:B------:R-:W-:Y:S01]  /*0be0*/  LEA.HI R0, R0, R12, RZ, 0x3 ;  /* 0x0000000c00007211 */ /* 0x000fe200078f18ff */
[----:B------:R-:W-:Y:S01]  /*0bf0*/  IMAD R7, R4, 0x20, R7 ;  /* 0x0000002004077824 */ /* 0x000fe200078e0207 */
[----:B------:R-:W-:-:S02]  /*0c00*/  SHF.R.S32.HI R23, RZ, 0x1, R3 ;  /* 0x00000001ff177819 */ /* 0x000fc40000011403 */
[----:B------:R-:W-:Y:S02]  /*0c10*/  SHF.R.S32.HI R4, RZ, 0x1f, R3 ;  /* 0x0000001fff047819 */ /* 0x000fe40000011403 */
[----:B------:R-:W-:Y:S02]  /*0c20*/  LOP3.LUT R3, R3, 0xfffffffe, RZ, 0xc0, !PT ;  /* 0xfffffffe03037812 */ /* 0x000fe400078ec0ff */
[----:B------:R-:W-:Y:S02]  /*0c30*/  SHF.R.S32.HI R8, RZ, 0x1f, R15 ;  /* 0x0000001fff087819 */ /* 0x000fe4000001140f */
[----:B------:R-:W-:Y:S01]  /*0c40*/  LEA.HI R4, R4, R23, RZ, 0x2 ;  /* 0x0000001704047211 */ /* 0x000fe200078f10ff */
[----:B------:R-:W-:Y:S01]  /*0c50*/  IMAD.IADD R16, R12, 0x1, -R3 ;  /* 0x000000010c107824 */ /* 0x000fe200078e0a03 */
[----:B------:R-:W-:Y:S02]  /*0c60*/  LEA.HI R12, R8, R15, RZ, 0x2 ;  /* 0x0000000f080c7211 */ /* 0x000fe400078f10ff */
[----:B------:R-:W-:-:S02]  /*0c70*/  SHF.R.S32.HI R3, RZ, 0x4, R5 ;  /* 0x00000004ff037819 */ /* 0x000fc40000011405 */
[----:B------:R-:W-:Y:S02]  /*0c80*/  SHF.R.S32.HI R21, RZ, 0x7, R2 ;  /* 0x00000007ff157819 */ /* 0x000fe40000011402 */
[--C-:B------:R-:W-:Y:S02]  /*0c90*/  SHF.R.S32.HI R13, RZ, 0x2, R12.reuse ;  /* 0x00000002ff0d7819 */ /* 0x100fe4000001140c */
[----:B------:R-:W-:Y:S01]  /*0ca0*/  SHF.R.S32.HI R2, RZ, 0x1f, R12 ;  /* 0x0000001fff027819 */ /* 0x000fe2000001140c */
[----:B------:R-:W-:Y:S01]  /*0cb0*/  IMAD.SHL.U32 R20, R16, 0x10, RZ ;  /* 0x0000001010147824 */ /* 0x000fe200078e00ff */
[----:B------:R-:W-:Y:S02]  /*0cc0*/  LEA.HI R5, R5, R3, RZ, 0x1 ;  /* 0x0000000305057211 */ /* 0x000fe400078f08ff */
[----:B------:R-:W-:Y:S02]  /*0cd0*/  LOP3.LUT R4, R4, 0x7fffffc, RZ, 0xc0, !PT ;  /* 0x07fffffc04047812 */ /* 0x000fe400078ec0ff */
[----:B------:R-:W-:-:S02]  /*0ce0*/  SHF.R.S32.HI R0, RZ, 0x3, R0 ;  /* 0x00000003ff007819 */ /* 0x000fc40000011400 */
[----:B------:R-:W-:Y:S01]  /*0cf0*/  LEA.HI R14, R2, R13, RZ, 0x3 ;  /* 0x0000000d020e7211 */ /* 0x000fe200078f18ff */
[----:B------:R-:W-:Y:S01]  /*0d00*/  IMAD.IADD R4, R23, 0x1, -R4 ;  /* 0x0000000117047824 */ /* 0x000fe200078e0a04 */
[----:B------:R-:W-:Y:S01]  /*0d10*/  LOP3.LUT R2, R5, 0x1ffffffe, RZ, 0xc0, !PT ;  /* 0x1ffffffe05027812 */ /* 0x000fe200078ec0ff */
[----:B------:R-:W-:Y:S02]  /*0d20*/  VIADD R22, R20, 0x20 ;  /* 0x0000002014167836 */ /* 0x000fe40000000000 */
[----:B------:R-:W-:Y:S02]  /*0d30*/  IMAD.SHL.U32 R0, R0, 0x80, RZ ;  /* 0x0000008000007824 */ /* 0x000fe400078e00ff */
[C---:B------:R-:W-:Y:S02]  /*0d40*/  IMAD R4, R3.reuse, 0x8, R4 ;  /* 0x0000000803047824 */ /* 0x040fe400078e0204 */
[----:B------:R-:W-:Y:S01]  /*0d50*/  IMAD.IADD R2, R3, 0x1, -R2 ;  /* 0x0000000103027824 */ /* 0x000fe200078e0a02 */
[----:B------:R-:W-:-:S02]  /*0d60*/  SHF.R.S32.HI R3, RZ, 0x1f, R22 ;  /* 0x0000001fff037819 */ /* 0x000fc40000011416 */
[----:B------:R-:W-:Y:S02]  /*0d70*/  LOP3.LUT R18, R0, 0x80, RZ, 0xc0, !PT ;  /* 0x0000008000127812 */ /* 0x000fe400078ec0ff */
[-C--:B------:R-:W-:Y:S01]  /*0d80*/  LEA.HI R0, R3, R22.reuse, RZ, 0x5 ;  /* 0x0000001603007211 */ /* 0x080fe200078f28ff */
[----:B------:R-:W-:Y:S01]  /*0d90*/  IMAD.HI R6, R21, 0x55555556, RZ ;  /* 0x5555555615067827 */ /* 0x000fe200078e02ff */
[----:B------:R-:W-:Y:S02]  /*0da0*/  LEA.HI R3, R3, R22, RZ, 0x4 ;  /* 0x0000001603037211 */ /* 0x000fe400078f20ff */
[----:B------:R-:W-:Y:S02]  /*0db0*/  LOP3.LUT R14, R14, 0xfffffff8, RZ, 0xc0, !PT ;  /* 0xfffffff80e0e7812 */ /* 0x000fe400078ec0ff */
[----:B------:R-:W-:Y:S01]  /*0dc0*/  LEA.HI R8, R8, R15, RZ, 0x5 ;  /* 0x0000000f08087211 */ /* 0x000fe200078f28ff */
[----:B------:R-:W-:Y:S01]  /*0dd0*/  IMAD.SHL.U32 R4, R4, 0x20, RZ ;  /* 0x0000002004047824 */ /* 0x000fe200078e00ff */
[----:B------:R-:W-:-:S02]  /*0de0*/  SHF.R.S32.HI R0, RZ, 0x5, R0 ;  /* 0x00000005ff007819 */ /* 0x000fc40000011400 */
[----:B------:R-:W-:Y:S02]  /*0df0*/  SHF.R.U32.HI R5, RZ, 0x3, R18 ;  /* 0x00000003ff057819 */ /* 0x000fe40000011612 */
[----:B------:R-:W-:Y:S01]  /*0e00*/  LOP3.LUT R3, R18, 0x10, R3, 0xf8, !PT ;  /* 0x0000001012037812 */ /* 0x000fe200078ef803 */
[----:B------:R-:W-:Y:S01]  /*0e10*/  IMAD.IADD R13, R13, 0x1, -R14 ;  /* 0x000000010d0d7824 */ /* 0x000fe200078e0a0e */
[----:B------:R-:W-:Y:S02]  /*0e20*/  LEA.HI R6, R6, R6, RZ, 0x1 ;  /* 0x0000000606067211 */ /* 0x000fe400078f08ff */
[----:B------:R-:W-:Y:S01]  /*0e30*/  SHF.R.S32.HI R8, RZ, 0x5, R8 ;  /* 0x00000005ff087819 */ /* 0x000fe20000011408 */
[----:B------:R-:W-:Y:S01]  /*0e40*/  IMAD R0, R0, 0x1800, R4 ;  /* 0x0000180000007824 */ /* 0x000fe200078e0204 */
[----:B------:R-:W-:Y:S01]  /*0e50*/  LOP3.LUT R3, R3, R5, RZ, 0x3c, !PT ;  /* 0x0000000503037212 */ /* 0x000fe200078e3cff */
[----:B------:R-:W-:Y:S02]  /*0e60*/  IMAD R6, R6, -0x3, R21 ;  /* 0xfffffffd06067824 */ /* 0x000fe400078e0215 */
[----:B------:R-:W-:Y:S01]  /*0e70*/  IMAD R13, R8, 0x10, R13 ;  /* 0x00000010080d7824 */ /* 0x000fe200078e020d */
[----:B------:R-:W-:Y:S01]  /*0e80*/  STL [R1+0x38], R22 ;  /* 0x0000381601007387 */ /* 0x000fe20000100800 */
[----:B------:R-:W-:Y:S01]  /*0e90*/  IMAD R7, R2, 0x8, R7 ;  /* 0x0000000802077824 */ /* 0x000fe200078e0207 */
[----:B------:R-:W-:Y:S01]  /*0ea0*/  IADD3 R2, R17, R0, R3 ;  /* 0x0000000011027210 */ /* 0x000fe20007ffe003 */
[----:B------:R-:W-:Y:S01]  /*0eb0*/  IMAD R0, R6, 0x40, R13 ;  /* 0x0000004006007824 */ /* 0x000fe200078e020d */
[----:B------:R-:W-:Y:S04]  /*0ec0*/  STL [R1+0x34], R18 ;  /* 0x0000341201007387 */ /* 0x000fe80000100800 */
[----:B------:R-:W-:Y:S04]  /*0ed0*/  STL [R1+0x40], R4 ;  /* 0x0000400401007387 */ /* 0x000fe80000100800 */
[----:B------:R-:W-:Y:S04]  /*0ee0*/  STL [R1+0x68], R5 ;  /* 0x0000680501007387 */ /* 0x000fe80000100800 */
[----:B------:R-:W-:Y:S04]  /*0ef0*/  STL [R1+0x6c], R7 ;  /* 0x00006c0701007387 */ /* 0x000fe80000100800 */
[----:B------:R-:W-:Y:S04]  /*0f00*/  STL [R1+0x60], R2 ;  /* 0x0000600201007387 */ /* 0x000fe80000100800 */
[----:B------:R-:W-:Y:S04]  /*0f10*/  STL [R1+0x24], R9 ;  /* 0x0000240901007387 */ /* 0x000fe80000100800 */
[----:B------:R0:W-:Y:S02]  /*0f20*/  STL [R1+0x64], R0 ;  /* 0x0000640001007387 */ /* 0x0001e40000100800 */
[----:B0-----:R-:W-:-:S04]  /*0f30*/  LOP3.LUT R0, R18, 0x10, R20, 0xf8, !PT ;  /* 0x0000001012007812 */ /* 0x001fc800078ef814 */
[----:B------:R-:W-:Y:S01]  /*0f40*/  LOP3.LUT R0, R0, R5, RZ, 0x3c, !PT ;  /* 0x0000000500007212 */ /* 0x000fe200078e3cff */
[----:B------:R0:W-:Y:S04]  /*0f50*/  STL [R1+0x28], R10 ;  /* 0x0000280a01007387 */ /* 0x0001e80000100800 */
[----:B------:R-:W-:Y:S01]  /*0f60*/  IMAD.IADD R0, R4, 0x1, R0 ;  /* 0x0000000104007824 */ /* 0x000fe200078e0200 */
[----:B------:R0:W-:Y:S04]  /*0f70*/  STL [R1+0x2c], R11 ;  /* 0x00002c0b01007387 */ /* 0x0001e80000100800 */
[----:B------:R0:W-:Y:S04]  /*0f80*/  STL [R1+0x54], RZ ;  /* 0x000054ff01007387 */ /* 0x0001e80000100800 */
[----:B------:R0:W-:Y:S04]  /*0f90*/  STL [R1+0x8], RZ ;  /* 0x000008ff01007387 */ /* 0x0001e80000100800 */
[----:B------:R0:W-:Y:S01]  /*0fa0*/  STL [R1+0x48], R0 ;  /* 0x0000480001007387 */ /* 0x0001e20000100800 */
[----:B------:R-:W-:Y:S01]  /*0fb0*/  LOP3.LUT R156, R12, 0x7ffffffc, RZ, 0xc0, !PT ;  /* 0x7ffffffc0c9c7812 */ /* 0x000fe200078ec0ff */
[----:B------:R-:W-:Y:S01]  /*0fc0*/  IMAD.MOV.U32 R22, RZ, RZ, RZ ;  /* 0x000000ffff167224 */ /* 0x000fe200078e00ff */
[----:B------:R-:W-:Y:S01]  /*0fd0*/  SHF.R.S32.HI R3, RZ, 0x1f, R23 ;  /* 0x0000001fff037819 */ /* 0x000fe20000011417 */
[----:B------:R-:W-:-:S02]  /*0fe0*/  IMAD.SHL.U32 R2, R16, 0x8, RZ ;  /* 0x0000000810027824 */ /* 0x000fc400078e00ff */
[----:B------:R-:W-:Y:S01]  /*0ff0*/  IMAD.IADD R156, R15, 0x1, -R156 ;  /* 0x000000010f9c7824 */ /* 0x000fe200078e0a9c */
[----:B---3--:R-:W-:Y:S02]  /*1000*/  LOP3.LUT R157, R19, 0x1, RZ, 0xfc, !PT ;  /* 0x00000001139d7812 */ /* 0x008fe400078efcff */
[----:B0-----:R-:W-:-:S07]  /*1010*/  CS2R R18, SRZ ;  /* 0x0000000000127805 */ /* 0x001fce000001ff00 */
.L_x_9242:
[----:B0-2--5:R-:W2:Y:S01]  /*1020*/  LDL R31, [R1+0x2c] ;  /* 0x00002c00011f7983 */ /* 0x025ea20000100800 */
[----:B------:R-:W-:Y:S01]  /*1030*/  ULDC.64 UR4, c[0x0][0xa28] ;  /* 0x00028a0000047ab9 */ /* 0x000fe20000000a00 */
[----:B-1-3--:R-:W2:Y:S01]  /*1040*/  LDC.64 R4, c[0x0][0xa08] ;  /* 0x00028200ff047b82 */ /* 0x00aea20000000a00 */
[----:B------:R-:W-:Y:S01]  /*1050*/  ISETP.NE.U32.AND P0, PT, RZ, UR4, PT ;  /* 0x00000004ff007c0c */ /* 0x000fe2000bf05070 */
[----:B------:R-:W3:Y:S04]  /*1060*/  LDL R12, [R1+0x24] ;  /* 0x00002400010c7983 */ /* 0x000ee80000100800 */
[----:B------:R-:W4:Y:S01]  /*1070*/  LDL R28, [R1+0x28] ;  /* 0x00002800011c7983 */ /* 0x000f220000100800 */
[----:B------:R-:W-:Y:S01]  /*1080*/  ISETP.NE.AND.EX P0, PT, RZ, UR5, PT, P0 ;  /* 0x00000005ff007c0c */ /* 0x000fe2000bf05300 */
[----:B------:R-:W-:Y:S01]  /*1090*/  ULDC.64 UR4, c[0x0][0xa18] ;  /* 0x0002860000047ab9 */ /* 0x000fe20000000a00 */
[----:B------:R-:W-:Y:S01]  /*10a0*/  IMAD.MOV.U32 R0, RZ, RZ, RZ ;  /* 0x000000ffff007224 */ /* 0x000fe200078e00ff */
[----:B------:R-:W-:Y:S01]  /*10b0*/  ISETP.NE.U32.AND P1, PT, RZ, UR4, PT ;  /* 0x00000004ff007c0c */ /* 0x000fe2000bf25070 */
[----:B------:R-:W-:Y:S01]  /*10c0*/  IMAD.MOV.U32 R46, RZ, RZ, RZ ;  /* 0x000000ffff2e7224 */ /* 0x000fe200078e00ff */
[----:B------:R-:W-:-:S02]  /*10d0*/  ULDC.64 UR6, c[0x0][0xa20] ;  /* 0x0002880000067ab9 */ /* 0x000fc40000000a00 */
[----:B------:R-:W-:Y:S01]  /*10e0*/  ISETP.NE.AND.EX P1, PT, RZ, UR5, PT, P1 ;  /* 0x00000005ff007c0c */ /* 0x000fe2000bf25310 */
[----:B------:R-:W-:-:S05]  /*10f0*/  ULDC.64 UR4, c[0x0][0xa08] ;  /* 0x0002820000047ab9 */ /* 0x000fca0000000a00 */
[----:B------:R-:W0:Y:S08]  /*1100*/  @P0 LDC.64 R2, c[0x0][0xa28] ;  /* 0x00028a00ff020b82 */ /* 0x000e300000000a00 */
[----:B------:R-:W1:Y:S01]  /*1110*/  @P1 LDC.64 R6, c[0x0][0xa18] ;  /* 0x00028600ff061b82 */ /* 0x000e620000000a00 */
[----:B------:R-:W-:Y:S01]  /*1120*/  ISETP.NE.U32.AND P3, PT, RZ, UR4, PT ;  /* 0x00000004ff007c0c */ /* 0x000fe2000bf65070 */
[----:B------:R-:W-:-:S02]  /*1130*/  ULDC UR4, c[0x0][0x288] ;  /* 0x0000a20000047ab9 */ /* 0x000fc40000000800 */
[----:B------:R-:W-:Y:S01]  /*1140*/  IMAD.U32 R10, RZ, RZ, UR4 ;  /* 0x00000004ff0a7e24 */ /* 0x000fe2000f8e00ff */
[----:B------:R-:W-:Y:S01]  /*1150*/  ISETP.NE.AND.EX P3, PT, RZ, UR5, PT, P3 ;  /* 0x00000005ff007c0c */ /* 0x000fe2000bf65330 */
[----:B------:R-:W-:Y:S01]  /*1160*/  ULDC.64 UR4, c[0x0][0x3f8] ;  /* 0x0000fe0000047ab9 */ /* 0x000fe20000000a00 */
[----:B--2---:R-:W-:-:S04]  /*1170*/  IMAD.WIDE R8, R31, 0x4, R4 ;  /* 0x000000041f087825 */ /* 0x004fc800078e0204 */
[----:B-1----:R-:W-:-:S07]  /*1180*/  @P1 IMAD.WIDE R4, R31, 0x4, R6 ;  /* 0x000000041f041825 */ /* 0x002fce00078e0206 */
[----:B------:R1:W5:Y:S04]  /*1190*/  @P3 LDG.E R46, desc[UR40][R8.64] ;  /* 0x00000028082e3981 */ /* 0x000368000c1e1900 */
[----:B------:R-:W2:Y:S01]  /*11a0*/  @P1 LDG.E R10, desc[UR40][R4.64] ;  /* 0x00000028040a1981 */ /* 0x000ea2000c1e1900 */
[----:B0-----:R-:W-:-:S05]  /*11b0*/  @P0 IMAD.WIDE R2, R31, 0x4, R2 ;  /* 0x000000041f020825 */ /* 0x001fca00078e0202 */
[----:B------:R1:W5:Y:S01]  /*11c0*/  @P0 LDG.E R0, desc[UR40][R2.64] ;  /* 0x0000002802000981 */ /* 0x000362000c1e1900 */
[----:B------:R-:W-:-:S03]  /*11d0*/  UISETP.NE.U32.AND UP0, UPT, UR4, URZ, UPT ;  /* 0x0000003f0400728c */ /* 0x000fc6000bf05070 */
[----:B------:R-:W-:Y:S01]  /*11e0*/  ULDC UR4, c[0x0][0x404] ;  /* 0x0001010000047ab9 */ /* 0x000fe20000000800 */
[----:B------:R-:W-:Y:S01]  /*11f0*/  UISETP.NE.AND.EX UP0, UPT, UR5, URZ, UPT, UP0 ;  /* 0x0000003f0500728c */ /* 0x000fe2000bf05300 */
[----:B------:R-:W-:Y:S02]  /*1200*/  ISETP.NE.U32.AND P2, PT, RZ, UR6, PT ;  /* 0x00000006ff007c0c */ /* 0x000fe4000bf45070 */
[----:B------:R-:W-:Y:S01]  /*1210*/  ULDC UR5, c[0x0][0x2e0] ;  /* 0x0000b80000057ab9 */ /* 0x000fe20000000800 */
[----:B------:R-:W-:Y:S01]  /*1220*/  USEL UR4, UR4, 0x1, UP0 ;  /* 0x0000000104047887 */ /* 0x000fe20008000000 */
[----:B------:R-:W-:-:S03]  /*1230*/  ISETP.NE.AND.EX P2, PT, RZ, UR7, PT, P2 ;  /* 0x00000007ff007c0c */ /* 0x000fc6000bf45320 */
[----:B------:R-:W-:-:S03]  /*1240*/  UIMAD UR4, UR4, UR5, URZ ;  /* 0x00000005040472a4 */ /* 0x000fc6000f8e023f */
[----:B------:R-:W-:Y:S01]  /*1250*/  ULDC UR5, c[0x0][0x338] ;  /* 0x0000ce0000057ab9 */ /* 0x000fe20000000800 */
[----:B--2---:R1:W-:Y:S04]  /*1260*/  STL [R1+0x3c], R10 ;  /* 0x00003c0a01007387 */ /* 0x0043e80000100800 */
[----:B---3--:R1:W-:Y:S04]  /*1270*/  STL [R1+0x58], R12 ;  /* 0x0000580c01007387 */ /* 0x0083e80000100800 */
[----:B----4-:R1:W-:Y:S04]  /*1280*/  STL [R1+0x4c], R28 ;  /* 0x00004c1c01007387 */ /* 0x0103e80000100800 */
[----:B------:R1:W-:Y:S01]  /*1290*/  STL [R1+0x50], R31 ;  /* 0x0000501f01007387 */ /* 0x0003e20000100800 */
[----:B------:R-:W-:Y:S01]  /*12a0*/  IMAD.MOV.U32 R13, RZ, RZ, R10 ;  /* 0x000000ffff0d7224 */ /* 0x000fe200078e000a */
[----:B------:R-:W-:Y:S06]  /*12b0*/  @P1 BRA `(.L_x_9045) ;  /* 0x0000000000281947 */ /* 0x000fec0003800000 */
[----:B------:R-:W-:Y:S02]  /*12c0*/  ULDC.64 UR6, c[0x0][0xa00] ;  /* 0x0002800000067ab9 */ /* 0x000fe40000000a00 */
[----:B------:R-:W-:-:S04]  /*12d0*/  ISETP.NE.U32.AND P0, PT, RZ, UR6, PT ;  /* 0x00000006ff007c0c */ /* 0x000fc8000bf05070 */
[----:B------:R-:W-:-:S13]  /*12e0*/  ISETP.NE.AND.EX P0, PT, RZ, UR7, PT, P0 ;  /* 0x00000007ff007c0c */ /* 0x000fda000bf05300 */
[----:B------:R-:W-:Y:S05]  /*12f0*/  @!P0 BRA `(.L_x_9045) ;  /* 0x0000000000188947 */ /* 0x000fea0003800000 */
[----:B-1----:R-:W0:Y:S02]  /*1300*/  LDC.64 R2, c[0x0][0xa00] ;  /* 0x00028000ff027b82 */ /* 0x002e240000000a00 */
[----:B0-----:R-:W-:-:S05]  /*1310*/  IMAD.WIDE R2, R31, 0x4, R2 ;  /* 0x000000041f027825 */ /* 0x001fca00078e0202 */
[----:B------:R-:W2:Y:S04]  /*1320*/  LDG.E R4, desc[UR40][R2.64] ;  /* 0x0000002802047981 */ /* 0x000ea8000c1e1900 */
[----:B------:R-:W2:Y:S02]  /*1330*/  LDG.E R5, desc[UR40][R2.64+0x4] ;  /* 0x0000042802057981 */ /* 0x000ea4000c1e1900 */
[----:B--2---:R-:W-:-:S05]  /*1340*/  IMAD.IADD R13, R5, 0x1, -R4 ;  /* 0x00000001050d7824 */ /* 0x004fca00078e0a04 */
[----:B------:R0:W-:Y:S02]  /*1350*/  STL [R1+0x3c], R13 ;  /* 0x00003c0d01007387 */ /* 0x0001e40000100800 */
.L_x_9045:
[----:B------:R-:W-:Y:S02]  /*1360*/  IMAD.U32 R27, RZ, RZ, UR5 ;  /* 0x00000005ff1b7e24 */ /* 0x000fe4000f8e00ff */
[----:B------:R-:W-:Y:S01]  /*1370*/  IMAD.U32 R29, RZ, RZ, UR4 ;  /* 0x00000004ff1d7e24 */ /* 0x000fe2000f8e00ff */
[----:B------:R-:W-:Y:S06]  /*1380*/  @!P2 BRA `(.L_x_9046) ;  /* 0x000000000010a947 */ /* 0x000fec0003800000 */
[----:B-1----:R-:W1:Y:S02]  /*1390*/  LDC.64 R2, c[0x0][0xa20] ;  /* 0x00028800ff027b82 */ /* 0x002e640000000a00 */
[----:B-1----:R-:W-:-:S05]  /*13a0*/  IMAD.WIDE R2, R31, 0x4, R2 ;  /* 0x000000041f027825 */ /* 0x002fca00078e0202 */
[----:B------:R2:W5:Y:S01]  /*13b0*/  LDG.E R29, desc[UR40][R2.64] ;  /* 0x00000028021d7981 */ /* 0x000562000c1e1900 */
[----:B------:R-:W-:Y:S05]  /*13c0*/  BRA `(.L_x_9047) ;  /* 0x0000000000107947 */ /* 0x000fea0003800000 */
.L_x_9046:
[----:B------:R-:W-:Y:S05]  /*13d0*/  @!P3 BRA `(.L_x_9047) ;  /* 0x00000000000cb947 */ /* 0x000fea0003800000 */
[----:B-1----:R-:W2:Y:S04]  /*13e0*/  LDG.E R2, desc[UR40][R8.64] ;  /* 0x0000002808027981 */ /* 0x002ea8000c1e1900 */
[----:B------:R-:W2:Y:S02]  /*13f0*/  LDG.E R29, desc[UR40][R8.64+0x4] ;  /* 0x00000428081d7981 */ /* 0x000ea4000c1e1900 */
[----:B--2---:R-:W-:-:S07]  /*1400*/  IMAD.IADD R29, R29, 0x1, -R2 ;  /* 0x000000011d1d7824 */ /* 0x004fce00078e0a02 */
.L_x_9047:
[----:B------:R-:W-:Y:S01]  /*1410*/  ULDC.64 UR4, c[0x0][0xa10] ;  /* 0x0002840000047ab9 */ /* 0x000fe20000000a00 */
[----:B-1----:R-:W1:Y:S01]  /*1420*/  LDC.64 R8, c[0x0][0x9e0] ;  /* 0x00027800ff087b82 */ /* 0x002e620000000a00 */
[----:B------:R-:W-:-:S04]  /*1430*/  ISETP.NE.U32.AND P0, PT, RZ, UR4, PT ;  /* 0x00000004ff007c0c */ /* 0x000fc8000bf05070 */
[----:B------:R-:W-:Y:S01]  /*1440*/  ISETP.NE.AND.EX P0, PT, RZ, UR5, PT, P0 ;  /* 0x00000005ff007c0c */ /* 0x000fe2000bf05300 */
[----:B------:R-:W-:Y:S02]  /*1450*/  ULDC.64 UR4, c[0x0][0xa30] ;  /* 0x00028c0000047ab9 */ /* 0x000fe40000000a00 */
[----:B------:R-:W-:-:S04]  /*1460*/  ISETP.NE.U32.AND P1, PT, RZ, UR4, PT ;  /* 0x00000004ff007c0c */ /* 0x000fc8000bf25070 */
[----:B------:R-:W-:-:S06]  /*1470*/  ISETP.NE.AND.EX P1, PT, RZ, UR5, PT, P1 ;  /* 0x00000005ff007c0c */ /* 0x000fcc000bf25310 */
[----:B--2---:R-:W2:Y:S08]  /*1480*/  @P0 LDC.64 R2, c[0x0][0xa10] ;  /* 0x00028400ff020b82 */ /* 0x004eb00000000a00 */
[----:B------:R-:W3:Y:S01]  /*1490*/  @P1 LDC.64 R4, c[0x0][0xa30] ;  /* 0x00028c00ff041b82 */ /* 0x000ee20000000a00 */
[----:B--2---:R-:W-:-:S05]  /*14a0*/  @P0 IMAD.WIDE R2, R31, 0x4, R2 ;  /* 0x000000041f020825 */ /* 0x004fca00078e0202 */
[----:B------:R-:W2:Y:S04]  /*14b0*/  @P0 LDG.E R6, desc[UR40][R2.64] ;  /* 0x0000002802060981 */ /* 0x000ea8000c1e1900 */
[----:B------:R-:W2:Y:S01]  /*14c0*/  @P0 LDG.E R7, desc[UR40][R2.64+0x4] ;  /* 0x0000042802070981 */ /* 0x000ea2000c1e1900 */
[----:B-----5:R-:W-:Y:S02]  /*14d0*/  IMAD.MOV.U32 R24, RZ, RZ, R29 ;  /* 0x000000ffff187224 */ /* 0x020fe400078e001d */
[----:B---3--:R-:W-:-:S05]  /*14e0*/  @P1 IMAD.WIDE R4, R31, 0x4, R4 ;  /* 0x000000041f041825 */ /* 0x008fca00078e0204 */
[----:B------:R3:W5:Y:S01]  /*14f0*/  @P1 LDG.E R24, desc[UR40][R4.64] ;  /* 0x0000002804181981 */ /* 0x000762000c1e1900 */
[----:B-1----:R-:W-:Y:S01]  /*1500*/  ISETP.GE.AND P1, PT, R9, 0x1, PT ;  /* 0x000000010900780c */ /* 0x002fe20003f26270 */
[----:B--2---:R-:W-:Y:S02]  /*1510*/  @P0 IMAD.IADD R27, R7, 0x1, -R6 ;  /* 0x00000001071b0824 */ /* 0x004fe400078e0a06 */
[----:B------:R-:W-:Y:S02]  /*1520*/  IMAD.IADD R7, R29, 0x1, -R0 ;  /* 0x000000011d077824 */ /* 0x000fe400078e0a00 */
[----:B------:R-:W-:Y:S02]  /*1530*/  IMAD.MOV.U32 R6, RZ, RZ, 0xc0 ;  /* 0x000000c0ff067424 */ /* 0x000fe400078e00ff */
[----:B------:R-:W-:Y:S02]  /*1540*/  IMAD.IADD R10, R7, 0x1, R27 ;  /* 0x00000001070a7824 */ /* 0x000fe400078e021b */
[----:B------:R-:W-:-:S02]  /*1550*/  IMAD R6, R12, R6, 0xc0 ;  /* 0x000000c00c067424 */ /* 0x000fc400078e0206 */
[C---:B------:R-:W-:Y:S01]  /*1560*/  VIADD R0, R10.reuse, 0x7f ;  /* 0x0000007f0a007836 */ /* 0x040fe20000000000 */
[----:B------:R3:W-:Y:S02]  /*1570*/  STL [R1+0x20], R10 ;  /* 0x0000200a01007387 */ /* 0x0007e40000100800 */
[----:B------:R-:W-:Y:S02]  /*1580*/  IADD3 R11, R10, R6, -R13 ;  /* 0x000000060a0b7210 */ /* 0x000fe40007ffe80d */
[----:B------:R-:W-:-:S04]  /*1590*/  SHF.R.S32.HI R3, RZ, 0x1f, R0 ;  /* 0x0000001fff037819 */ /* 0x000fc80000011400 */
[----:B------:R-:W-:Y:S01]  /*15a0*/  LEA.HI R3, R3, R0, RZ, 0x7 ;  /* 0x0000000003037211 */ /* 0x000fe200078f38ff */
[----:B------:R-:W-:-:S03]  /*15b0*/  IMAD.IADD R0, R11, 0x1, R8 ;  /* 0x000000010b007824 */ /* 0x000fc600078e0208 */
[----:B------:R-:W-:Y:S01]  /*15c0*/  SHF.R.S32.HI R25, RZ, 0x7, R3 ;  /* 0x00000007ff197819 */ /* 0x000fe20000011403 */
[----:B---3--:R-:W-:Y:S06]  /*15d0*/  @!P1 BRA `(.L_x_9048) ;  /* 0x0000000000489947 */ /* 0x008fec0003800000 */
[C---:B------:R-:W-:Y:S01]  /*15e0*/  ISETP.GT.AND P0, PT, R11.reuse, RZ, PT ;  /* 0x000000ff0b00720c */ /* 0x040fe20003f04270 */
[----:B------:R-:W-:Y:S01]  /*15f0*/  BSSY B0, `(.L_x_9049) ;  /* 0x000000e000007945 */ /* 0x000fe20003800000 */
[----:B------:R-:W-:-:S11]  /*1600*/  VIADD R2, R11, 0xffffffff ;  /* 0xffffffff0b027836 */ /* 0x000fd60000000000 */
        /* <DEDUP_REMOVED lines=8> */
.L_x_9050:
[----:B------:R-:W-:-:S13]  /*1690*/  ISETP.NE.AND P0, PT, R9, 0x1, PT ;  /* 0x000000010900780c */ /* 0x000fda0003f05270 */
[----:B------:R-:W1:Y:S02]  /*16a0*/  @P0 LDC.64 R4, c[0x0][0x9e8] ;  /* 0x00027a00ff040b82 */ /* 0x000e640000000a00 */
[----:B-1----:R-:W-:-:S05]  /*16b0*/  @P0 IMAD.HI.U32 R4, R2, R4, RZ ;  /* 0x0000000402040227 */ /* 0x002fca00078e00ff */
[----:B------:R-:W-:-:S07]  /*16c0*/  @P0 SHF.R.U32.HI R2, RZ, R5, R4 ;  /* 0x00000005ff020219 */ /* 0x000fce0000011604 */
.L_x_9051:
[----:B------:R-:W-:Y:S05]  /*16d0*/  BSYNC B0 ;  /* 0x0000000000007941 */ /* 0x000fea0003800000 */
.L_x_9049:
[----:B------:R-:W-:-:S05]  /*16e0*/  IMAD R3, R2, R9, R9 ;  /* 0x0000000902037224 */ /* 0x000fca00078e0209 */
[----:B------:R-:W-:-:S07]  /*16f0*/  VIMNMX R0, R0, R3, PT ;  /* 0x0000000300007248 */ /* 0x000fce0003fe0100 */
.L_x_9048:
        /* <DEDUP_REMOVED lines=15> */
.L_x_9054:
[----:B------:R-:W-:-:S13]  /*17f0*/  ISETP.NE.AND P0, PT, R9, 0x1, PT ;  /* 0x000000010900780c */ /* 0x000fda0003f05270 */
[----:B------:R-:W1:Y:S02]  /*1800*/  @P0 LDC.64 R4, c[0x0][0x9e8] ;  /* 0x00027a00ff040b82 */ /* 0x000e640000000a00 */
[----:B-1----:R-:W-:-:S05]  /*1810*/  @P0 IMAD.HI.U32 R4, R2, R4, RZ ;  /* 0x0000000402040227 */ /* 0x002fca00078e00ff */
[----:B------:R-:W-:-:S07]  /*1820*/  @P0 SHF.R.U32.HI R2, RZ, R5, R4 ;  /* 0x00000005ff020219 */ /* 0x000fce0000011604 */
.L_x_9055:
[----:B------:R-:W-:Y:S05]  /*1830*/  BSYNC B0 ;  /* 0x0000000000007941 */ /* 0x000fea0003800000 */
.L_x_9053:
[----:B------:R-:W-:-:S05]  /*1840*/  IMAD R2, R2, R9, RZ ;  /* 0x0000000902027224 */ /* 0x000fca00078e02ff */
[----:B------:R-:W-:-:S07]  /*1850*/  VIMNMX R3, R3, R2, !PT ;  /* 0x0000000203037248 */ /* 0x000fce0007fe0100 */
.L_x_9052:
[----:B------:R-:W-:Y:S01]  /*1860*/  VIADD R0, R0, 0x7f ;  /* 0x0000007f00007836 */ /* 0x000fe20000000000 */
[----:B------:R-:W-:Y:S02]  /*1870*/  SHF.R.S32.HI R2, RZ, 0x1f, R3 ;  /* 0x0000001fff027819 */ /* 0x000fe40000011403 */
[----:B------:R-:W-:Y:S02]  /*1880*/  PLOP3.LUT P3, PT, PT, PT, PT, 0x80, 0x0 ;  /* 0x000000000000781c */ /* 0x000fe40003f6f070 */
[----:B------:R-:W-:Y:S02]  /*1890*/  SHF.R.S32.HI R5, RZ, 0x1f, R0 ;  /* 0x0000001fff057819 */ /* 0x000fe40000011400 */
[----:B------:R-:W-:Y:S02]  /*18a0*/  LEA.HI R2, R2, R3, RZ, 0x7 ;  /* 0x0000000302027211 */ /* 0x000fe400078f38ff */
[----:B------:R-:W-:Y:S02]  /*18b0*/  LEA.HI R5, R5, R0, RZ, 0x7 ;  /* 0x0000000005057211 */ /* 0x000fe400078f38ff */
[----:B------:R-:W-:-:S02]  /*18c0*/  SHF.R.S32.HI R2, RZ, 0x7, R2 ;  /* 0x00000007ff027819 */ /* 0x000fc40000011402 */
[----:B------:R-:W-:Y:S02]  /*18d0*/  SHF.R.S32.HI R0, RZ, 0x7, R5 ;  /* 0x00000007ff007819 */ /* 0x000fe40000011405 */
        /* <DEDUP_REMOVED lines=12> */
[----:B------:R-:W-:-:S04]  /*19a0*/  @P0 SHF.R.S32.HI R2, RZ, 0x7, R3 ;  /* 0x00000007ff020819 */ /* 0x000fc80000011403 */
        /* <DEDUP_REMOVED lines=19> */
[----:B01----:R-:W-:-:S07]  /*1ae0*/  IMAD.MOV.U32 R13, RZ, RZ, RZ ;  /* 0x000000ffff0d7224 */ /* 0x003fce00078e00ff */
[----:B------:R-:W-:-:S07]  /*1af0*/  LEPC R20, `(.L_x_9058) ;  /* 0x000000001014794e */ /* 0x000fce0000000000 */
[----:B--2--5:R-:W-:Y:S05]  /*1b00*/  CALL.ABS.NOINC R14 ;  /* 0x000000000e007343 */ /* 0x024fea0003c00000 */
.L_x_9058:
[----:B------:R-:W-:Y:S05]  /*1b10*/  BSYNC B6 ;  /* 0x0000000000067941 */ /* 0x000fea0003800000 */
.L_x_9057:
        /* <DEDUP_REMOVED lines=20> */
.L_x_9060:
[----:B------:R-:W-:Y:S05]  /*1c60*/  BSYNC B6 ;  /* 0x0000000000067941 */ /* 0x000fea0003800000 */
.L_x_9059:
[----:B------:R-:W-:Y:S01]  /*1c70*/  ULDC.64 UR4, c[0x0][0x9f8] ;  /* 0x00027e0000047ab9 */ /* 0x000fe20000000a00 */
[----:B------:R-:W2:Y:S01]  /*1c80*/  LDL R30, [R1+0x38] ;  /* 0x00003800011e7983 */ /* 0x000ea20000100800 */
[----:B------:R-:W-:Y:S01]  /*1c90*/  ISETP.NE.U32.AND P0, PT, RZ, UR4, PT ;  /* 0x00000004ff007c0c */ /* 0x000fe2000bf05070 */
[----:B------:R-:W-:Y:S01]  /*1ca0*/  IMAD.MOV.U32 R6, RZ, RZ, R31 ;  /* 0x000000ffff067224 */ /* 0x000fe200078e001f */
[----:B------:R-:W1:Y:S01]  /*1cb0*/  LDC R0, c[0x0][0x428] ;  /* 0x00010a00ff007b82 */ /* 0x000e620000000800 */
[----:B------:R-:W3:Y:S01]  /*1cc0*/  S2R R20, SR_TID.X ;  /* 0x0000000000147919 */ /* 0x000ee20000002100 */
[----:B------:R-:W-:-:S06]  /*1cd0*/  ISETP.NE.AND.EX P0, PT, RZ, UR5, PT, P0 ;  /* 0x00000005ff007c0c */ /* 0x000fcc000bf05300 */
[----:B------:R-:W4:Y:S01]  /*1ce0*/  LDC.64 R68, c[0x0][0x2f0] ;  /* 0x0000bc00ff447b82 */ /* 0x000f220000000a00 */
[----:B------:R-:W-:Y:S01]  /*1cf0*/  IMAD.IADD R46, R46, 0x1, R29 ;  /* 0x000000012e2e7824 */ /* 0x000fe200078e021d */
[----:B------:R-:W-:Y:S01]  /*1d00*/  ULDC.64 UR4, c[0x0][0x2f8] ;  /* 0x0000be0000047ab9 */ /* 0x000fe20000000a00 */
[----:B------:R-:W-:Y:S01]  /*1d10*/  IMAD.MOV.U32 R9, RZ, RZ, R28 ;  /* 0x000000ffff097224 */ /* 0x000fe200078e001c */
[----:B------:R-:W-:Y:S01]  /*1d20*/  ULDC UR6, c[0x0][0x2e4] ;  /* 0x0000b90000067ab9 */ /* 0x000fe20000000800 */
[----:B------:R-:W-:-:S03]  /*1d30*/  ULDC.64 UR8, c[0x0][0x320] ;  /* 0x0000c80000087ab9 */ /* 0x000fc60000000a00 */
[----:B------:R-:W0:Y:S08]  /*1d40*/  @P0 LDC.64 R4, c[0x0][0x9f8] ;  /* 0x00027e00ff040b82 */ /* 0x000e300000000a00 */
[----:B------:R-:W2:Y:S08]  /*1d50*/  LDC R81, c[0x0][0x3d4] ;  /* 0x0000f500ff517b82 */ /* 0x000eb00000000800 */
[----:B------:R-:W2:Y:S01]  /*1d60*/  LDC.64 R66, c[0x0][0x3d8] ;  /* 0x0000f600ff427b82 */ /* 0x000ea20000000a00 */
[----:B0-----:R-:W-:-:S05]  /*1d70*/  @P0 IMAD.WIDE R4, R31, 0x4, R4 ;  /* 0x000000041f040825 */ /* 0x001fca00078e0204 */
[----:B------:R0:W2:Y:S01]  /*1d80*/  @P0 LDG.E R6, desc[UR40][R4.64] ;  /* 0x0000002804060981 */ /* 0x0000a2000c1e1900 */
[----:B-1----:R-:W-:Y:S01]  /*1d90*/  ISETP.NE.AND P0, PT, R0, 0x1, PT ;  /* 0x000000010000780c */ /* 0x002fe20003f05270 */
[----:B---3--:R-:W-:Y:S01]  /*1da0*/  VIADD R20, R20, 0xffffff80 ;  /* 0xffffff8014147836 */ /* 0x008fe20000000000 */
[----:B------:R-:W-:-:S04]  /*1db0*/  SHF.R.S32.HI R3, RZ, 0x1f, R46 ;  /* 0x0000001fff037819 */ /* 0x000fc8000001142e */
[----:B------:R-:W-:Y:S01]  /*1dc0*/  LEA.HI R29, R20, R20, RZ, 0x1 ;  /* 0x00000014141d7211 */ /* 0x000fe200078f08ff */
[-C--:B----4-:R-:W-:Y:S02]  /*1dd0*/  IMAD R7, R3, R68.reuse, RZ ;  /* 0x0000004403077224 */ /* 0x090fe400078e02ff */
[----:B0-----:R-:W-:Y:S01]  /*1de0*/  IMAD.WIDE.U32 R4, R46, R68, RZ ;  /* 0x000000442e047225 */ /* 0x001fe200078e00ff */
[----:B------:R-:W-:-:S03]  /*1df0*/  LOP3.LUT R29, R29, 0xfffffffe, RZ, 0xc0, !PT ;  /* 0xfffffffe1d1d7812 */ /* 0x000fc600078ec0ff */
[----:B------:R-:W0:Y:S01]  /*1e00*/  @P0 LDC R0, c[0x0][0x42c] ;  /* 0x00010b00ff000b82 */ /* 0x000e220000000800 */
[----:B------:R-:W-:Y:S02]  /*1e10*/  IMAD R7, R46, R69, R7 ;  /* 0x000000452e077224 */ /* 0x000fe400078e0207 */
[----:B------:R-:W-:Y:S02]  /*1e20*/  IMAD.IADD R29, R20, 0x1, -R29 ;  /* 0x00000001141d7824 */ /* 0x000fe400078e0a1d */
[----:B------:R-:W-:Y:S02]  /*1e30*/  IMAD.IADD R5, R5, 0x1, R7 ;  /* 0x0000000105057824 */ /* 0x000fe400078e0207 */
[----:B------:R-:W-:Y:S01]  /*1e40*/  IMAD.SHL.U32 R29, R29, 0x8, RZ ;  /* 0x000000081d1d7824 */ /* 0x000fe200078e00ff */
[----:B------:R-:W1:Y:S01]  /*1e50*/  @P0 LDC R11, c[0x0][0x430] ;  /* 0x00010c00ff0b0b82 */ /* 0x000e620000000800 */
[----:B0-----:R-:W-:Y:S01]  /*1e60*/  @P0 IMAD.HI.U32 R0, R28, R0, RZ ;  /* 0x000000001c000227 */ /* 0x001fe200078e00ff */
[----:B------:R-:W-:-:S04]  /*1e70*/  LEA.HI R28, R20, R20, RZ, 0x1 ;  /* 0x00000014141c7211 */ /* 0x000fc800078f08ff */
[----:B------:R-:W-:Y:S02]  /*1e80*/  LOP3.LUT R28, R28, 0xfffffffe, RZ, 0xc0, !PT ;  /* 0xfffffffe1c1c7812 */ /* 0x000fe400078ec0ff */
[----:B-1----:R-:W-:-:S03]  /*1e90*/  @P0 SHF.R.U32.HI R9, RZ, R11, R0 ;  /* 0x0000000bff090219 */ /* 0x002fc60000011600 */
[----:B------:R-:W-:Y:S01]  /*1ea0*/  IMAD.IADD R28, R20, 0x1, -R28 ;  /* 0x00000001141c7824 */ /* 0x000fe200078e0a1c */
[----:B------:R-:W-:Y:S02]  /*1eb0*/  SHF.R.S32.HI R20, RZ, 0x1f, R23 ;  /* 0x0000001fff147819 */ /* 0x000fe40000011417 */
[----:B------:R-:W-:Y:S01]  /*1ec0*/  SHF.R.S32.HI R8, RZ, 0x1f, R9 ;  /* 0x0000001fff087819 */ /* 0x000fe20000011409 */
[----:B------:R-:W-:Y:S02]  /*1ed0*/  IMAD.SHL.U32 R28, R28, 0x10, RZ ;  /* 0x000000101c1c7824 */ /* 0x000fe400078e00ff */
[----:B------:R-:W-:-:S03]  /*1ee0*/  IMAD.WIDE.U32 R4, R9, UR4, R4 ;  /* 0x0000000409047c25 */ /* 0x000fc6000f8e0004 */
[----:B------:R-:W-:Y:S01]  /*1ef0*/  ISETP.GE.AND P0, PT, R28, UR6, PT ;  /* 0x000000061c007c0c */ /* 0x000fe2000bf06270 */
[C---:B------:R-:W-:Y:S02]  /*1f00*/  IMAD R0, R8.reuse, UR4, RZ ;  /* 0x0000000408007c24 */ /* 0x040fe4000f8e02ff */
[----:B------:R-:W-:Y:S02]  /*1f10*/  IMAD.MOV.U32 R58, RZ, RZ, R4 ;  /* 0x000000ffff3a7224 */ /* 0x000fe400078e0004 */
[----:B------:R-:W-:Y:S01]  /*1f20*/  IMAD R59, R9, UR5, R0 ;  /* 0x00000005093b7c24 */ /* 0x000fe2000f8e0200 */
[----:B------:R-:W-:Y:S01]  /*1f30*/  ULDC.64 UR4, c[0x0][0xa08] ;  /* 0x0002820000047ab9 */ /* 0x000fe20000000a00 */
[----:B------:R-:W-:Y:S01]  /*1f40*/  SEL R0, RZ, 0x1, P0 ;  /* 0x00000001ff007807 */ /* 0x000fe20000000000 */
[----:B------:R-:W-:Y:S01]  /*1f50*/  IMAD R10, R8, UR8, RZ ;  /* 0x00000008080a7c24 */ /* 0x000fe2000f8e02ff */
[----:B------:R-:W-:Y:S01]  /*1f60*/  ISETP.NE.U32.AND P0, PT, RZ, UR4, PT ;  /* 0x00000004ff007c0c */ /* 0x000fe2000bf05070 */
[----:B------:R-:W-:-:S02]  /*1f70*/  IMAD.IADD R59, R5, 0x1, R59 ;  /* 0x00000001053b7824 */ /* 0x000fc400078e023b */
[----:B------:R-:W-:Y:S01]  /*1f80*/  IMAD R21, R9, UR9, R10 ;  /* 0x0000000909157c24 */ /* 0x000fe2000f8e020a */
[----:B------:R-:W-:Y:S01]  /*1f90*/  ISETP.NE.AND.EX P0, PT, RZ, UR5, PT, P0 ;  /* 0x00000005ff007c0c */ /* 0x000fe2000bf05300 */
[----:B------:R-:W-:Y:S01]  /*1fa0*/  ULDC.64 UR4, c[0x0][0x300] ;  /* 0x0000c00000047ab9 */ /* 0x000fe20000000a00 */
[----:B--2---:R-:W-:-:S04]  /*1fb0*/  ISETP.GE.AND P1, PT, R30, UR6, PT ;  /* 0x000000061e007c0c */ /* 0x004fc8000bf26270 */
[----:B------:R-:W-:-:S05]  /*1fc0*/  SEL R7, RZ, 0xffffffff, P1 ;  /* 0xffffffffff077807 */ /* 0x000fca0000800000 */
[----:B------:R-:W-:-:S05]  /*1fd0*/  IMAD.SHL.U32 R7, R7, 0x2, RZ ;  /* 0x0000000207077824 */ /* 0x000fca00078e00ff */
[----:B------:R-:W-:Y:S02]  /*1fe0*/  LOP3.LUT R0, R7, 0x2, R0, 0xe2, !PT ;  /* 0x0000000207007812 */ /* 0x000fe400078ee200 */
[----:B------:R-:W-:Y:S02]  /*1ff0*/  SHF.R.S32.HI R7, RZ, 0x1f, R28 ;  /* 0x0000001fff077819 */ /* 0x000fe4000001141c */
[----:B------:R-:W-:Y:S02]  /*2000*/  SHF.R.S32.HI R4, RZ, 0x1f, R6 ;  /* 0x0000001fff047819 */ /* 0x000fe40000011406 */
[----:B------:R-:W-:Y:S01]  /*2010*/  SEL R57, R6, RZ, !P0 ;  /* 0x000000ff06397207 */ /* 0x000fe20004000000 */
[----:B------:R-:W-:Y:S01]  /*2020*/  IMAD.MOV.U32 R6, RZ, RZ, R28 ;  /* 0x000000ffff067224 */ /* 0x000fe200078e001c */
[----:B------:R-:W-:Y:S02]  /*2030*/  SEL R14, R4, RZ, !P0 ;  /* 0x000000ff040e7207 */ /* 0x000fe40004000000 */
[----:B------:R-:W0:Y:S01]  /*2040*/  LDC.64 R4, c[0x0][0x3e8] ;  /* 0x0000fa00ff047b82 */ /* 0x000e220000000a00 */
[----:B------:R-:W-:Y:S01]  /*2050*/  IMAD.WIDE.U32 R12, R9, UR8, R6 ;  /* 0x00000008090c7c25 */ /* 0x000fe2000f8e0006 */
[----:B------:R-:W-:-:S03]  /*2060*/  SHF.R.S32.HI R9, RZ, 0x1f, R29 ;  /* 0x0000001fff097819 */ /* 0x000fc6000001141d */
[----:B------:R-:W-:Y:S02]  /*2070*/  IMAD R8, R14, UR4, RZ ;  /* 0x000000040e087c24 */ /* 0x000fe4000f8e02ff */
[----:B------:R-:W-:-:S04]  /*2080*/  IMAD.WIDE.U32 R58, R57, UR4, R58 ;  /* 0x00000004393a7c25 */ /* 0x000fc8000f8e003a */
[----:B------:R-:W-:Y:S01]  /*2090*/  IMAD R15, R57, UR5, R8 ;  /* 0x00000005390f7c24 */ /* 0x000fe2000f8e0208 */
[----:B------:R-:W-:Y:S01]  /*20a0*/  ULDC.64 UR4, c[0x0][0x328] ;  /* 0x0000ca0000047ab9 */ /* 0x000fe20000000a00 */
[-C--:B------:R-:W-:Y:S02]  /*20b0*/  IMAD R8, R20, R68.reuse, RZ ;  /* 0x0000004414087224 */ /* 0x080fe400078e02ff */
[----:B------:R-:W-:-:S04]  /*20c0*/  IMAD.WIDE.U32 R10, R23, R68, R6 ;  /* 0x00000044170a7225 */ /* 0x000fc800078e0006 */
[----:B------:R-:W-:Y:S01]  /*20d0*/  IMAD.IADD R13, R13, 0x1, R21 ;  /* 0x000000010d0d7824 */ /* 0x000fe200078e0215 */
[----:B------:R-:W-:Y:S01]  /*20e0*/  IADD3 R75, P0, R58, R10, RZ ;  /* 0x0000000a3a4b7210 */ /* 0x000fe20007f1e0ff */
[----:B------:R-:W-:Y:S02]  /*20f0*/  IMAD R21, R23, R69, R8 ;  /* 0x0000004517157224 */ /* 0x000fe400078e0208 */
[----:B------:R-:W-:Y:S02]  /*2100*/  IMAD.IADD R80, R59, 0x1, R15 ;  /* 0x000000013b507824 */ /* 0x000fe400078e020f */
[----:B------:R-:W-:Y:S02]  /*2110*/  IMAD.MOV.U32 R8, RZ, RZ, R29 ;  /* 0x000000ffff087224 */ /* 0x000fe400078e001d */
[----:B------:R-:W2:Y:S01]  /*2120*/  LDL R29, [R1+0x34] ;  /* 0x00003400011d7983 */ /* 0x000ea20000100800 */
[----:B------:R-:W-:Y:S01]  /*2130*/  IMAD R14, R14, UR4, RZ ;  /* 0x000000040e0e7c24 */ /* 0x000fe2000f8e02ff */
[----:B------:R-:W-:-:S02]  /*2140*/  IADD3.X R74, R80, R11, R21, P0, !PT ;  /* 0x0000000b504a7210 */ /* 0x000fc400007fe415 */
[----:B------:R-:W3:Y:S01]  /*2150*/  LDL R21, [R1+0x68] ;  /* 0x0000680001157983 */ /* 0x000ee20000100800 */
[----:B------:R-:W-:Y:S01]  /*2160*/  IMAD R15, R57, UR5, R14 ;  /* 0x00000005390f7c24 */ /* 0x000fe2000f8e020e */
[-C--:B------:R-:W-:Y:S01]  /*2170*/  ISETP.GE.AND P2, PT, R28, R81.reuse, PT ;  /* 0x000000511c00720c */ /* 0x080fe20003f46270 */
[C-C-:B------:R-:W-:Y:S01]  /*2180*/  IMAD.WIDE.U32 R54, R23.reuse, R66, R8.reuse ;  /* 0x0000004217367225 */ /* 0x140fe200078e0008 */
[----:B------:R-:W4:Y:S03]  /*2190*/  LDL R14, [R1+0x40] ;  /* 0x00004000010e7983 */ /* 0x000f260000100800 */
[----:B0-----:R-:W-:Y:S01]  /*21a0*/  IMAD.WIDE.U32 R50, R23, R4, R8 ;  /* 0x0000000417327225 */ /* 0x001fe200078e0008 */
[----:B------:R-:W-:Y:S02]  /*21b0*/  SEL R8, R81, RZ, P2 ;  /* 0x000000ff51087207 */ /* 0x000fe40001000000 */
[----:B------:R-:W-:Y:S01]  /*21c0*/  ISETP.GE.AND P0, PT, R30, R81, PT ;  /* 0x000000511e00720c */ /* 0x000fe20003f06270 */
[----:B------:R-:W-:-:S02]  /*21d0*/  VIADD R65, R28, 0x40 ;  /* 0x000000401c417836 */ /* 0x000fc40000000000 */
[----:B------:R-:W-:Y:S02]  /*21e0*/  IMAD.IADD R8, R28, 0x1, R8 ;  /* 0x000000011c087824 */ /* 0x000fe400078e0208 */
[----:B------:R-:W0:Y:S01]  /*21f0*/  S2R R28, SR_TID.X ;  /* 0x00000000001c7919 */ /* 0x000e220000002100 */
[-C--:B------:R-:W-:Y:S01]  /*2200*/  IMAD R10, R20, R66.reuse, RZ ;  /* 0x00000042140a7224 */ /* 0x080fe200078e02ff */
[----:B------:R-:W-:Y:S01]  /*2210*/  SEL R9, R81, RZ, P0 ;  /* 0x000000ff51097207 */ /* 0x000fe20000000000 */
[----:B------:R-:W-:-:S04]  /*2220*/  IMAD.WIDE.U32 R52, R23, R66, R6 ;  /* 0x0000004217347225 */ /* 0x000fc800078e0006 */
[----:B------:R-:W-:Y:S02]  /*2230*/  IMAD R11, R23, R67, R10 ;  /* 0x00000043170b7224 */ /* 0x000fe400078e020a */
[----:B------:R-:W-:Y:S02]  /*2240*/  IMAD.IADD R10, R30, 0x1, R9 ;  /* 0x000000011e0a7824 */ /* 0x000fe400078e0209 */
[----:B------:R-:W-:Y:S02]  /*2250*/  IMAD.IADD R55, R55, 0x1, R11 ;  /* 0x0000000137377824 */ /* 0x000fe400078e020b */
[----:B------:R-:W-:Y:S01]  /*2260*/  IMAD.IADD R53, R11, 0x1, R53 ;  /* 0x000000010b357824 */ /* 0x000fe200078e0235 */
[----:B------:R-:W-:Y:S01]  /*2270*/  SHF.R.S32.HI R11, RZ, 0x1f, R10 ;  /* 0x0000001fff0b7819 */ /* 0x000fe2000001140a */
[----:B------:R-:W-:Y:S01]  /*2280*/  IMAD.WIDE.U32 R56, R57, UR4, R12 ;  /* 0x0000000439387c25 */ /* 0x000fe2000f8e000c */
[----:B------:R-:W-:Y:S02]  /*2290*/  SHF.R.S32.HI R9, RZ, 0x1f, R8 ;  /* 0x0000001fff097819 */ /* 0x000fe40000011408 */
[----:B------:R-:W-:-:S02]  /*22a0*/  LEA.HI R72, R11, R10, RZ, 0x4 ;  /* 0x0000000a0b487211 */ /* 0x000fc400078f20ff */
[----:B------:R-:W-:Y:S02]  /*22b0*/  LEA.HI R10, R11, R10, RZ, 0x5 ;  /* 0x0000000a0b0a7211 */ /* 0x000fe400078f28ff */
[C---:B------:R-:W-:Y:S01]  /*22c0*/  LEA.HI R73, R9.reuse, R8, RZ, 0x4 ;  /* 0x0000000809497211 */ /* 0x040fe200078f20ff */
[----:B------:R-:W-:Y:S01]  /*22d0*/  IMAD R12, R20, R4, RZ ;  /* 0x00000004140c7224 */ /* 0x000fe200078e02ff */
[----:B------:R-:W-:Y:S01]  /*22e0*/  LEA.HI R8, R9, R8, RZ, 0x5 ;  /* 0x0000000809087211 */ /* 0x000fe200078f28ff */
[----:B------:R-:W-:Y:S01]  /*22f0*/  IMAD.WIDE.U32 R48, R23, R4, R6 ;  /* 0x0000000417307225 */ /* 0x000fe200078e0006 */
[----:B-----5:R-:W-:-:S03]  /*2300*/  SHF.R.S32.HI R9, RZ, 0x1f, R24 ;  /* 0x0000001fff097819 */ /* 0x020fc60000011418 */
[----:B------:R-:W-:Y:S02]  /*2310*/  IMAD.SHL.U32 R10, R10, 0x80, RZ ;  /* 0x000000800a0a7824 */ /* 0x000fe400078e00ff */
[C---:B------:R-:W-:Y:S01]  /*2320*/  IMAD R13, R23.reuse, R5, R12 ;  /* 0x00000005170d7224 */ /* 0x040fe200078e020c */
[----:B------:R-:W-:Y:S01]  /*2330*/  IADD3 R46, P2, R23, R46, RZ ;  /* 0x0000002e172e7210 */ /* 0x000fe20007f5e0ff */
[----:B------:R-:W-:Y:S01]  /*2340*/  IMAD.SHL.U32 R8, R8, 0x80, RZ ;  /* 0x0000008008087824 */ /* 0x000fe200078e00ff */
[----:B------:R-:W-:Y:S01]  /*2350*/  LOP3.LUT R10, R10, 0xfffff000, RZ, 0xc0, !PT ;  /* 0xfffff0000a0a7812 */ /* 0x000fe200078ec0ff */
[----:B------:R-:W-:Y:S02]  /*2360*/  IMAD.IADD R51, R51, 0x1, R13 ;  /* 0x0000000133337824 */ /* 0x000fe400078e020d */
[----:B------:R-:W-:Y:S01]  /*2370*/  IMAD.IADD R49, R13, 0x1, R49 ;  /* 0x000000010d317824 */ /* 0x000fe200078e0231 */
[----:B0-----:R-:W-:Y:S01]  /*2380*/  SHF.R.U32.HI R12, RZ, 0x7, R28 ;  /* 0x00000007ff0c7819 */ /* 0x001fe2000001161c */
[----:B------:R-:W-:Y:S01]  /*2390*/  IMAD.WIDE.U32 R54, R24, R66, R54 ;  /* 0x0000004218367225 */ /* 0x000fe200078e0036 */
[----:B------:R-:W-:-:S03]  /*23a0*/  LOP3.LUT R8, R8, 0xfffff000, RZ, 0xc0, !PT ;  /* 0xfffff00008087812 */ /* 0x000fc600078ec0ff */
[----:B------:R-:W-:Y:S01]  /*23b0*/  IMAD.X R47, R20, 0x1, R3, P2 ;  /* 0x00000001142f7824 */ /* 0x000fe200010e0603 */
[----:B------:R-:W-:Y:S01]  /*23c0*/  LOP3.LUT R20, R73, 0xfffffff0, RZ, 0xc0, !PT ;  /* 0xfffffff049147812 */ /* 0x000fe200078ec0ff */
[----:B------:R-:W-:Y:S01]  /*23d0*/  IMAD.WIDE.U32 R52, R24, R66, R52 ;  /* 0x0000004218347225 */ /* 0x000fe200078e0034 */
[----:B------:R-:W-:-:S03]  /*23e0*/  SHF.L.U64.HI R69, R68, 0x7, R69 ;  /* 0x0000000744457819 */ /* 0x000fc60000010245 */
[----:B------:R-:W-:Y:S01]  /*23f0*/  IMAD.WIDE.U32 R50, R24, R4, R50 ;  /* 0x0000000418327225 */ /* 0x000fe200078e0032 */
[----:B------:R-:W-:-:S03]  /*2400*/  SHF.L.U64.HI R64, R4, 0x7, R5 ;  /* 0x0000000704407819 */ /* 0x000fc60000010205 */
[----:B------:R-:W-:Y:S01]  /*2410*/  IMAD.WIDE.U32 R48, R24, R4, R48 ;  /* 0x0000000418307225 */ /* 0x000fe200078e0030 */
[C---:B------:R-:W-:Y:S02]  /*2420*/  LOP3.LUT R60, R0.reuse, 0x1, RZ, 0xc0, !PT ;  /* 0x00000001003c7812 */ /* 0x040fe400078ec0ff */
[----:B------:R-:W-:Y:S01]  /*2430*/  LOP3.LUT R45, R0, 0x2, RZ, 0xc0, !PT ;  /* 0x00000002002d7812 */ /* 0x000fe200078ec0ff */
[----:B------:R-:W-:Y:S01]  /*2440*/  IMAD.SHL.U32 R63, R4, 0x80, RZ ;  /* 0x00000080043f7824 */ /* 0x000fe200078e00ff */
[----:B------:R-:W-:Y:S01]  /*2450*/  ISETP.GE.AND P1, PT, R65, UR6, PT ;  /* 0x0000000641007c0c */ /* 0x000fe2000bf26270 */
[----:B------:R-:W-:Y:S02]  /*2460*/  IMAD.SHL.U32 R68, R68, 0x80, RZ ;  /* 0x0000008044447824 */ /* 0x000fe400078e00ff */
[----:B------:R-:W-:Y:S02]  /*2470*/  VIADD R62, R12, 0x8 ;  /* 0x000000080c3e7836 */ /* 0x000fe40000000000 */
[----:B------:R-:W-:-:S02]  /*2480*/  IMAD.SHL.U32 R61, R81, 0x2, RZ ;  /* 0x00000002513d7824 */ /* 0x000fc400078e00ff */
[----:B------:R-:W-:Y:S01]  /*2490*/  IMAD.IADD R0, R57, 0x1, R15 ;  /* 0x0000000139007824 */ /* 0x000fe200078e020f */
[C---:B--2---:R-:W-:Y:S02]  /*24a0*/  LOP3.LUT R6, R29.reuse, 0x10, R73, 0xf8, !PT ;  /* 0x000000101d067812 */ /* 0x044fe400078ef849 */
[----:B------:R-:W-:Y:S02]  /*24b0*/  LOP3.LUT R7, R29, 0x10, R72, 0xf8, !PT ;  /* 0x000000101d077812 */ /* 0x000fe400078ef848 */
[-C--:B---3--:R-:W-:Y:S01]  /*24c0*/  LOP3.LUT R71, R6, R21.reuse, RZ, 0x3c, !PT ;  /* 0x0000001506477212 */ /* 0x088fe200078e3cff */
[----:B------:R-:W-:Y:S01]  /*24d0*/  IMAD R6, R9, R66, RZ ;  /* 0x0000004209067224 */ /* 0x000fe200078e02ff */
[----:B------:R-:W-:Y:S01]  /*24e0*/  LOP3.LUT R7, R7, R21, RZ, 0x3c, !PT ;  /* 0x0000001507077212 */ /* 0x000fe200078e3cff */
[----:B------:R-:W-:Y:S02]  /*24f0*/  IMAD R9, R9, R4, RZ ;  /* 0x0000000409097224 */ /* 0x000fe400078e02ff */
[C---:B------:R-:W-:Y:S01]  /*2500*/  IMAD R21, R24.reuse, R67, R6 ;  /* 0x0000004318157224 */ /* 0x040fe200078e0206 */
[--C-:B----4-:R-:W-:Y:S01]  /*2510*/  IADD3 R70, R7, R10, R14.reuse ;  /* 0x0000000a07467210 */ /* 0x110fe20007ffe00e */
[----:B------:R-:W-:Y:S01]  /*2520*/  IMAD R9, R24, R5, R9 ;  /* 0x0000000518097224 */ /* 0x000fe200078e0209 */
[----:B------:R-:W-:Y:S01]  /*2530*/  LOP3.LUT R7, R72, 0xfffffff0, RZ, 0xc0, !PT ;  /* 0xfffffff048077812 */ /* 0x000fe200078ec0ff */
[----:B------:R-:W-:Y:S01]  /*2540*/  IMAD.IADD R44, R55, 0x1, R21 ;  /* 0x00000001372c7824 */ /* 0x000fe200078e0215 */
[C---:B------:R-:W-:Y:S01]  /*2550*/  SHF.L.U64.HI R67, R66.reuse, 0x7, R67 ;  /* 0x0000000742437819 */ /* 0x040fe20000010243 */
[----:B------:R-:W-:Y:S01]  /*2560*/  IMAD.SHL.U32 R66, R66, 0x80, RZ ;  /* 0x0000008042427824 */ /* 0x000fe200078e00ff */
[----:B------:R-:W-:Y:S01]  /*2570*/  IADD3 R71, R71, R8, R14 ;  /* 0x0000000847477210 */ /* 0x000fe20007ffe00e */
[----:B------:R-:W-:Y:S01]  /*2580*/  IMAD.IADD R21, R21, 0x1, R53 ;  /* 0x0000000115157824 */ /* 0x000fe200078e0235 */
[----:B------:R-:W-:Y:S01]  /*2590*/  SHF.R.S32.HI R4, RZ, 0x1f, R20 ;  /* 0x0000001fff047819 */ /* 0x000fe20000011414 */
[----:B------:R-:W-:Y:S01]  /*25a0*/  IMAD.IADD R6, R51, 0x1, R9 ;  /* 0x0000000133067824 */ /* 0x000fe200078e0209 */
[----:B------:R-:W-:Y:S01]  /*25b0*/  SHF.R.S32.HI R3, RZ, 0x1f, R7 ;  /* 0x0000001fff037819 */ /* 0x000fe20000011407 */
[----:B------:R-:W-:-:S07]  /*25c0*/  IMAD.IADD R5, R9, 0x1, R49 ;  /* 0x0000000109057824 */ /* 0x000fce00078e0231 */
.L_x_9100:
[----:B--2---:R-:W2:Y:S01]  /*25d0*/  LDL R8, [R1+0x48] ;  /* 0x0000480001087983 */ /* 0x004ea20000100800 */
[----:B------:R-:W0:Y:S01]  /*25e0*/  LDC R90, c[0x0][0x3d4] ;  /* 0x0000f500ff5a7b82 */ /* 0x000e220000000800 */
[----:B----4-:R-:W-:Y:S01]  /*25f0*/  VIADD R13, R2, 0xffffffff ;  /* 0xffffffff020d7836 */ /* 0x010fe20000000000 */
[----:B------:R-:W-:Y:S05]  /*2600*/  YIELD ;  /* 0x0000000000007946 */ /* 0x000fea0003800000 */
[----:B------:R-:W-:Y:S01]  /*2610*/  SHF.R.S32.HI R11, RZ, 0x1f, R13 ;  /* 0x0000001fff0b7819 */ /* 0x000fe2000001140d */
[----:B------:R-:W1:Y:S01]  /*2620*/  LDC.64 R76, c[0x0][0x2d8] ;  /* 0x0000b600ff4c7b82 */ /* 0x000e620000000a00 */
[-C--:B------:R-:W-:Y:S01]  /*2630*/  IMAD R9, R69, R13.reuse, RZ ;  /* 0x0000000d45097224 */ /* 0x080fe200078e02ff */
[----:B------:R-:W-:Y:S01]  /*2640*/  BSSY B0, `(.L_x_9061) ;  /* 0x0000416000007945 */ /* 0x000fe20003800000 */
[----:B------:R-:W-:Y:S01]  /*2650*/  IMAD.WIDE.U32 R36, R68, R13, RZ ;  /* 0x0000000d44247225 */ /* 0x000fe200078e00ff */
        /* <DEDUP_REMOVED lines=8> */
[----:B------:R-:W-:Y:S01]  /*26e0*/  IMAD.MOV.U32 R2, RZ, RZ, R13 ;  /* 0x000000ffff027224 */ /* 0x000fe200078e000d */
[----:B------:R-:W-:Y:S06]  /*26f0*/  @!P3 BRA `(.L_x_9062) ;  /* 0x0000003c00d0b947 */ /* 0x000fec0003800000 */
[----:B------:R-:W-:Y:S01]  /*2700*/  ULDC.U8 UR4, c[0x0][0x3f0] ;  /* 0x0000fc0000047ab9 */ /* 0x000fe20000000000 */
[-C--:B------:R-:W-:Y:S01]  /*2710*/  IMAD R9, R67, R13.reuse, RZ ;  /* 0x0000000d43097224 */ /* 0x080fe200078e02ff */
[----:B------:R-:W-:Y:S01]  /*2720*/  ISETP.NE.AND P3, PT, RZ, UR4, PT ;  /* 0x00000004ff007c0c */ /* 0x000fe2000bf65270 */
[----:B------:R-:W-:Y:S02]  /*2730*/  IMAD R8, R64, R13, RZ ;  /* 0x0000000d40087224 */ /* 0x000fe400078e02ff */
[C---:B------:R-:W-:Y:S02]  /*2740*/  IMAD R9, R11.reuse, R66, R9 ;  /* 0x000000420b097224 */ /* 0x040fe400078e0209 */
[----:B------:R-:W-:Y:S02]  /*2750*/  IMAD R88, R2, -0x80, R27 ;  /* 0xffffff8002587824 */ /* 0x000fe400078e021b */
[----:B------:R-:W-:Y:S02]  /*2760*/  IMAD R11, R11, R63, R8 ;  /* 0x0000003f0b0b7224 */ /* 0x000fe400078e0208 */
[----:B------:R-:W-:Y:S01]  /*2770*/  IMAD.WIDE.U32 R40, R66, R13, RZ ;  /* 0x0000000d42287225 */ /* 0x000fe200078e00ff */
[----:B------:R-:W-:-:S03]  /*2780*/  VIMNMX R88, R88, 0x80, PT ;  /* 0x0000008058587848 */ /* 0x000fc60003fe0100 */
        /* <DEDUP_REMOVED lines=13> */
[----:B------:R-:W0:Y:S01]  /*2860*/  S2R R10, SR_TID.X ;  /* 0x00000000000a7919 */ /* 0x000e220000002100 */
[----:B------:R-:W-:Y:S01]  /*2870*/  ULDC.64 UR4, c[0x0][0x3c8] ;  /* 0x0000f20000047ab9 */ /* 0x000fe20000000a00 */
[----:B------:R-:W-:Y:S01]  /*2880*/  ULDC.64 UR6, c[0x0][0x3e0] ;  /* 0x0000f80000067ab9 */ /* 0x000fe20000000a00 */
[----:B------:R-:W-:Y:S02]  /*2890*/  IADD3 R40, P3, P5, R54, UR4, R40 ;  /* 0x0000000436287c10 */ /* 0x000fe4000fd7e028 */
[----:B------:R-:W-:Y:S02]  /*28a0*/  CS2R R34, SRZ ;  /* 0x0000000000227805 */ /* 0x000fe4000001ff00 */
[----:B------:R-:W-:Y:S02]  /*28b0*/  CS2R R36, SRZ ;  /* 0x0000000000247805 */ /* 0x000fe4000001ff00 */
[----:B------:R-:W-:Y:S02]  /*28c0*/  IADD3.X R41, R44, UR5, R42, P3, P5 ;  /* 0x000000052c297c10 */ /* 0x000fe40009fea42a */
[----:B------:R-:W-:-:S04]  /*28d0*/  IADD3 R38, P3, P5, R50, UR6, R38 ;  /* 0x0000000632267c10 */ /* 0x000fc8000fd7e026 */
[----:B------:R-:W-:Y:S01]  /*28e0*/  IADD3.X R39, R6, UR7, R43, P3, P5 ;  /* 0x0000000706277c10 */ /* 0x000fe20009fea42b */
[----:B0-----:R-:W-:-:S05]  /*28f0*/  VIADD R78, R10, 0xffffff80 ;  /* 0xffffff800a4e7836 */ /* 0x001fca0000000000 */
[----:B------:R-:W-:-:S04]  /*2900*/  LEA.HI R10, R78, R78, RZ, 0x1 ;  /* 0x0000004e4e0a7211 */ /* 0x000fc800078f08ff */
[----:B------:R-:W-:-:S05]  /*2910*/  LOP3.LUT R10, R10, 0xfffffffe, RZ, 0xc0, !PT ;  /* 0xfffffffe0a0a7812 */ /* 0x000fca00078ec0ff */
[----:B------:R-:W-:-:S04]  /*2920*/  IMAD.IADD R10, R78, 0x1, -R10 ;  /* 0x000000014e0a7824 */ /* 0x000fc800078e0a0a */
[----:B------:R-:W-:-:S04]  /*2930*/  IMAD.SHL.U32 R10, R10, 0x8, RZ ;  /* 0x000000080a0a7824 */ /* 0x000fc800078e00ff */
[C---:B------:R-:W-:Y:S01]  /*2940*/  VIADD R9, R10.reuse, 0x10 ;  /* 0x000000100a097836 */ /* 0x040fe20000000000 */
[----:B------:R-:W-:-:S04]  /*2950*/  ISETP.GE.AND P5, PT, R10, R90, PT ;  /* 0x0000005a0a00720c */ /* 0x000fc80003fa6270 */
[----:B------:R-:W-:Y:S01]  /*2960*/  ISETP.GE.AND P3, PT, R9, R90, PT ;  /* 0x0000005a0900720c */ /* 0x000fe20003f66270 */
[----:B------:R-:W-:-:S08]  /*2970*/  VIADD R9, R10, 0x20 ;  /* 0x000000200a097836 */ /* 0x000fd00000000000 */
[----:B------:R0:W5:Y:S04]  /*2980*/  @!P5 LDG.E.64 R34, desc[UR40][R40.64] ;  /* 0x000000282822d981 */ /* 0x000168000c1e1b00 */
[----:B------:R0:W5:Y:S01]  /*2990*/  @!P5 LDG.E.64 R36, desc[UR40][R38.64] ;  /* 0x000000282624d981 */ /* 0x000162000c1e1b00 */
[----:B------:R-:W-:Y:S02]  /*29a0*/  ISETP.GE.AND P5, PT, R9, R90, PT ;  /* 0x0000005a0900720c */ /* 0x000fe40003fa6270 */
[----:B------:R-:W-:Y:S02]  /*29b0*/  CS2R R28, SRZ ;  /* 0x00000000001c7805 */ /* 0x000fe4000001ff00 */
[----:B------:R-:W-:Y:S02]  /*29c0*/  CS2R R12, SRZ ;  /* 0x00000000000c7805 */ /* 0x000fe4000001ff00 */
[----:B------:R-:W-:-:S02]  /*29d0*/  CS2R R30, SRZ ;  /* 0x00000000001e7805 */ /* 0x000fc4000001ff00 */
[----:B------:R-:W-:Y:S01]  /*29e0*/  CS2R R14, SRZ ;  /* 0x00000000000e7805 */ /* 0x000fe2000001ff00 */
[----:B------:R0:W5:Y:S04]  /*29f0*/  @!P3 LDG.E.64 R28, desc[UR40][R40.64+0x10] ;  /* 0x00001028281cb981 */ /* 0x000168000c1e1b00 */
[----:B------:R0:W5:Y:S04]  /*2a00*/  @!P3 LDG.E.64 R30, desc[UR40][R38.64+0x10] ;  /* 0x00001028261eb981 */ /* 0x000168000c1e1b00 */
[----:B------:R0:W5:Y:S04]  /*2a10*/  @!P5 LDG.E.64 R12, desc[UR40][R40.64+0x20] ;  /* 0x00002028280cd981 */ /* 0x000168000c1e1b00 */
[----:B------:R0:W5:Y:S02]  /*2a20*/  @!P5 LDG.E.64 R14, desc[UR40][R38.64+0x20] ;  /* 0x00002028260ed981 */ /* 0x000164000c1e1b00 */
.L_x_9065:
[----:B------:R-:W-:Y:S05]  /*2a30*/  BSYNC B1 ;  /* 0x0000000000017941 */ /* 0x000fea0003800000 */
.L_x_9064:
        /* <DEDUP_REMOVED lines=9> */
.L_x_9066:
[----:B------:R-:W2:Y:S01]  /*2ad0*/  LDL R8, [R1+0x8] ;  /* 0x0000080001087983 */ /* 0x000ea20000100800 */
[----:B------:R-:W-:Y:S01]  /*2ae0*/  IMAD R86, R19, 0x8, R17 ;  /* 0x0000000813567824 */ /* 0x000fe200078e0211 */
[----:B------:R-:W-:Y:S01]  /*2af0*/  BSSY B1, `(.L_x_9067) ;  /* 0x0000004000017945 */ /* 0x000fe20003800000 */
[----:B--2---:R-:W-:-:S04]  /*2b00*/  SHF.L.U32 R89, R8, 0x1f, RZ ;  /* 0x0000001f08597819 */ /* 0x004fc800000006ff */
[----:B------:R-:W0:Y:S02]  /*2b10*/  SYNCS.PHASECHK.TRANS64.TRYWAIT P5, [R86+URZ+0x19c90], R89 ;  /* 0x019c9059560075a7 */ /* 0x000e2400080a017f */
[----:B0-----:R-:W-:Y:S05]  /*2b20*/  @!P5 BRA `(.L_x_9068) ;  /* 0x000001d800b4d947 */ /* 0x001fea0003800000 */
.L_x_9394:
[----:B------:R-:W-:Y:S05]  /*2b30*/  BSYNC B1 ;  /* 0x0000000000017941 */ /* 0x000fea0003800000 */
.L_x_9067:
[----:B------:R-:W-:Y:S05]  /*2b40*/  @P4 BRA `(.L_x_9069) ;  /* 0x0000003c00144947 */ /* 0x000fea0003800000 */
[----:B------:R-:W-:Y:S01]  /*2b50*/  ISETP.NE.AND P4, PT, R60, RZ, PT ;  /* 0x000000ff3c00720c */ /* 0x000fe20003f85270 */
[----:B------:R-:W-:-:S12]  /*2b60*/  BSSY B1, `(.L_x_9070) ;  /* 0x0000079000017945 */ /* 0x000fd80003800000 */
[----:B------:R-:W-:Y:S05]  /*2b70*/  @!P4 BRA `(.L_x_9071) ;  /* 0x0000000400dcc947 */ /* 0x000fea0003800000 */
[----:B------:R-:W1:Y:S01]  /*2b80*/  S2R R8, SR_TID.X ;  /* 0x0000000000087919 */ /* 0x000e620000002100 */
[----:B------:R-:W-:Y:S01]  /*2b90*/  BSSY B2, `(.L_x_9072) ;  /* 0x0000074000027945 */ /* 0x000fe20003800000 */
[----:B-1----:R-:W-:-:S05]  /*2ba0*/  VIADD R8, R8, 0xffffff80 ;  /* 0xffffff8008087836 */ /* 0x002fca0000000000 */
[----:B------:R-:W-:-:S04]  /*2bb0*/  LEA.HI R43, R8, R8, RZ, 0x1 ;  /* 0x00000008082b7211 */ /* 0x000fc800078f08ff */
[----:B------:R-:W-:-:S05]  /*2bc0*/  LOP3.LUT R43, R43, 0xfffffffe, RZ, 0xc0, !PT ;  /* 0xfffffffe2b2b7812 */ /* 0x000fca00078ec0ff */
[----:B------:R-:W-:Y:S02]  /*2bd0*/  IMAD.IADD R43, R8, 0x1, -R43 ;  /* 0x00000001082b7824 */ /* 0x000fe400078e0a2b */
[----:B------:R1:W2:Y:S02]  /*2be0*/  LDS.128 R8, [R87+0x13800] ;  /* 0x0138000057087984 */ /* 0x0002a40000000c00 */
[----:B------:R-:W-:-:S05]  /*2bf0*/  IMAD.SHL.U32 R43, R43, 0x8, RZ ;  /* 0x000000082b2b7824 */ /* 0x000fca00078e00ff */
        /* <DEDUP_REMOVED lines=37> */
[C---:B------:R-:W-:Y:S01]  /*2e50*/  FMUL.FTZ R92, R76.reuse, R82 ;  /* 0x000000524c5c7220 */ /* 0x040fe20000410000 */
        /* <DEDUP_REMOVED lines=21> */
[C---:B------:R-:W-:Y:S01]  /*2fb0*/  FMUL.FTZ R78, R42.reuse, R79 ;  /* 0x0000004f2a4e7220 */ /* 0x040fe20000410000 */
[----:B------:R-:W-:Y:S01]  /*2fc0*/  F2FP.F16.E4M3.UNPACK_B R43, R11.H1 ;  /* 0x0000000bff2b723e */ /* 0x000fe200030006ff */
[C---:B------:R-:W-:Y:S01]  /*2fd0*/  FMUL.FTZ R79, R37.reuse, R79 ;  /* 0x0000004f254f7220 */ /* 0x040fe20000410000 */
[----:B------:R-:W-:Y:S01]  /*2fe0*/  F2FP.F16.E4M3.UNPACK_B R11, R11 ;  /* 0x0000000bff0b723e */ /* 0x000fe200020006ff */
[-C--:B------:R-:W-:Y:S01]  /*2ff0*/  FFMA.FTZ R35, R37, R77.reuse, -R78 ;  /* 0x0000004d25237223 */ /* 0x080fe2000001084e */
[----:B------:R-:W-:Y:S01]  /*3000*/  F2FP.SATFINITE.E4M3.F32.PACK_AB_MERGE_C R93, R83, R82, RZ ;  /* 0x00000052535d723e */ /* 0x000fe200048070ff */
[--C-:B------:R-:W-:Y:S01]  /*3010*/  HADD2.F32 R76, -RZ, R43.reuse.H0_H0 ;  /* 0x2000002bff4c7230 */ /* 0x100fe20000004100 */
[----:B------:R-:W-:Y:S01]  /*3020*/  F2FP.F16.E4M3.UNPACK_B R83, R36.H1 ;  /* 0x00000024ff53723e */ /* 0x000fe200030006ff */
[----:B------:R-:W-:Y:S01]  /*3030*/  HADD2.F32 R43, -RZ, R43.H1_H1 ;  /* 0x3000002bff2b7230 */ /* 0x000fe20000004100 */
[----:B------:R-:W-:Y:S01]  /*3040*/  F2FP.F16.E4M3.UNPACK_B R37, R10.H1 ;  /* 0x0000000aff25723e */ /* 0x000fe200030006ff */
[----:B------:R-:W-:Y:S01]  /*3050*/  FFMA.FTZ R42, R42, R77, R79 ;  /* 0x0000004d2a2a7223 */ /* 0x000fe2000001004f */
        /* <DEDUP_REMOVED lines=10> */
[-C--:B------:R-:W-:Y:S01]  /*3100*/  FFMA.FTZ R91, R76, R79.reuse, -R91 ;  /* 0x0000004f4c5b7223 */ /* 0x080fe2000001085b */
[----:B------:R-:W-:Y:S02]  /*3110*/  HADD2.F32 R34, -RZ, R77.H1_H1 ;  /* 0x3000004dff227230 */ /* 0x000fe40000004100 */
[----:B------:R-:W-:Y:S01]  /*3120*/  FMUL.FTZ R76, R36, R84 ;  /* 0x00000054244c7220 */ /* 0x000fe20000410000 */
[----:B------:R-:W-:Y:S01]  /*3130*/  F2FP.F16.E4M3.UNPACK_B R10, R10 ;  /* 0x0000000aff0a723e */ /* 0x000fe200020006ff */
[----:B------:R-:W-:Y:S01]  /*3140*/  FMUL.FTZ R85, R37, R84 ;  /* 0x0000005425557220 */ /* 0x000fe20000410000 */
[----:B------:R-:W-:Y:S01]  /*3150*/  FFMA.FTZ R92, R43, R79, R92 ;  /* 0x0000004f2b5c7223 */ /* 0x000fe2000001005c */
[----:B------:R-:W-:Y:S01]  /*3160*/  FFMA.FTZ R79, R37, R34, -R76 ;  /* 0x00000022254f7223 */ /* 0x000fe2000001084c */
[----:B------:R-:W-:-:S02]  /*3170*/  HADD2.F32 R83, -RZ, R83.H0_H0 ;  /* 0x20000053ff537230 */ /* 0x000fc40000004100 */
[----:B------:R-:W-:Y:S01]  /*3180*/  FFMA.FTZ R84, R36, R34, R85 ;  /* 0x0000002224547223 */ /* 0x000fe20000010055 */
[--C-:B------:R-:W-:Y:S01]  /*3190*/  HADD2.F32 R34, -RZ, R11.reuse.H0_H0 ;  /* 0x2000000bff227230 */ /* 0x100fe20000004100 */
[----:B------:R-:W-:Y:S01]  /*31a0*/  F2FP.SATFINITE.E4M3.F32.PACK_AB_MERGE_C R91, R92, R91, RZ ;  /* 0x0000005b5c5b723e */ /* 0x000fe200048070ff */
        /* <DEDUP_REMOVED lines=8> */
[----:B------:R-:W-:Y:S02]  /*3230*/  HADD2.F32 R37, -RZ, R78.H0_H0 ;  /* 0x2000004eff257230 */ /* 0x000fe40000004100 */
        /* <DEDUP_REMOVED lines=9> */
.L_x_9073:
[----:B------:R-:W-:Y:S05]  /*32d0*/  BSYNC B2 ;  /* 0x0000000000027941 */ /* 0x000fea0003800000 */
.L_x_9072:
[----:B--2---:R1:W-:Y:S02]  /*32e0*/  STG.E.128 desc[UR40][R32.64], R8 ;  /* 0x0000000820007986 */ /* 0x0043e4000c101d28 */
.L_x_9071:
[----:B------:R-:W-:Y:S05]  /*32f0*/  BSYNC B1 ;  /* 0x0000000000017941 */ /* 0x000fea0003800000 */
.L_x_9070:
[----:B------:R-:W-:Y:S01]  /*3300*/  ISETP.NE.AND P4, PT, R45, RZ, PT ;  /* 0x000000ff2d00720c */ /* 0x000fe20003f85270 */
[----:B------:R-:W-:-:S12]  /*3310*/  BSSY B1, `(.L_x_9074) ;  /* 0x000007a000017945 */ /* 0x000fd80003800000 */
[----:B------:R-:W-:Y:S05]  /*3320*/  @!P4 BRA `(.L_x_9075) ;  /* 0x0000000400e0c947 */ /* 0x000fea0003800000 */
[----:B-1----:R-:W1:Y:S01]  /*3330*/  S2R R8, SR_TID.X ;  /* 0x0000000000087919 */ /* 0x002e620000002100 */
[----:B------:R-:W-:Y:S01]  /*3340*/  BSSY B2, `(.L_x_9076) ;  /* 0x0000075000027945 */ /* 0x000fe20003800000 */
[----:B-1----:R-:W-:-:S05]  /*3350*/  VIADD R9, R8, 0xffffff80 ;  /* 0xffffff8008097836 */ /* 0x002fca0000000000 */
[----:B------:R-:W-:-:S04]  /*3360*/  LEA.HI R8, R9, R9, RZ, 0x1 ;  /* 0x0000000909087211 */ /* 0x000fc800078f08ff */
[----:B------:R-:W-:-:S05]  /*3370*/  LOP3.LUT R8, R8, 0xfffffffe, RZ, 0xc0, !PT ;  /* 0xfffffffe08087812 */ /* 0x000fca00078ec0ff */
[----:B------:R-:W-:-:S04]  /*3380*/  IMAD.IADD R8, R9, 0x1, -R8 ;  /* 0x0000000109087824 */ /* 0x000fc800078e0a08 */
[----:B------:R-:W-:-:S04]  /*3390*/  IMAD.SHL.U32 R8, R8, 0x8, RZ ;  /* 0x0000000808087824 */ /* 0x000fc800078e00ff */
[----:B------:R-:W-:Y:S02]  /*33a0*/  VIADD R35, R8, 0x10 ;  /* 0x0000001008237836 */ /* 0x000fe40000000000 */
[----:B------:R1:W2:Y:S03]  /*33b0*/  LDS.128 R8, [R87+0x14800] ;  /* 0x0148000057087984 */ /* 0x0002a60000000c00 */
[----:B------:R-:W-:-:S13]  /*33c0*/  ISETP.GE.AND P4, PT, R35, R90, PT ;  /* 0x0000005a2300720c */ /* 0x000fda0003f86270 */
        /* <DEDUP_REMOVED lines=108> */
.L_x_9077:
[----:B------:R-:W-:Y:S05]  /*3a90*/  BSYNC B2 ;  /* 0x0000000000027941 */ /* 0x000fea0003800000 */
.L_x_9076:
[----:B--2---:R2:W-:Y:S02]  /*3aa0*/  STG.E.128 desc[UR40][R32.64+0x20], R8 ;  /* 0x0000200820007986 */ /* 0x0045e4000c101d28 */
.L_x_9075:
[----:B------:R-:W-:Y:S05]  /*3ab0*/  BSYNC B1 ;  /* 0x0000000000017941 */ /* 0x000fea0003800000 */
.L_x_9074:
[----:B------:R-:W-:Y:S05]  /*3ac0*/  @P1 BRA `(.L_x_9069) ;  /* 0x0000002c00341947 */ /* 0x000fea0003800000 */
[----:B-12---:R-:W1:Y:S01]  /*3ad0*/  S2R R8, SR_TID.X ;  /* 0x0000000000087919 */ /* 0x006e620000002100 */
        /* <DEDUP_REMOVED lines=115> */
.L_x_9079:
[----:B------:R-:W-:Y:S05]  /*4210*/  BSYNC B1 ;  /* 0x0000000000017941 */ /* 0x000fea0003800000 */
.L_x_9078:
[----:B--2---:R3:W-:Y:S01]  /*4220*/  STG.E.128 desc[UR40][R32.64+0x40], R8 ;  /* 0x0000400820007986 */ /* 0x0047e2000c101d28 */
[----:B------:R-:W-:Y:S05]  /*4230*/  BRA `(.L_x_9069) ;  /* 0x0000002400587947 */ /* 0x000fea0003800000 */
.L_x_9063:
        /* <DEDUP_REMOVED lines=11> */
[----:B------:R-:W2:Y:S01]  /*42f0*/  LDL R78, [R1+0x38] ;  /* 0x00003800014e7983 */ /* 0x000ea20000100800 */
[----:B------:R-:W-:Y:S01]  /*4300*/  ULDC.64 UR4, c[0x0][0x3c8] ;  /* 0x0000f20000047ab9 */ /* 0x000fe20000000a00 */
[----:B------:R-:W-:Y:S01]  /*4310*/  ULDC.64 UR6, c[0x0][0x3e0] ;  /* 0x0000f80000067ab9 */ /* 0x000fe20000000a00 */
[----:B------:R-:W0:Y:S01]  /*4320*/  S2R R82, SR_TID.X ;  /* 0x0000000000527919 */ /* 0x000e220000002100 */
[----:B------:R-:W-:-:S04]  /*4330*/  IADD3 R40, P3, P5, R52, UR4, R40 ;  /* 0x0000000434287c10 */ /* 0x000fc8000fd7e028 */
[----:B------:R-:W-:Y:S02]  /*4340*/  IADD3.X R41, R21, UR5, R42, P3, P5 ;  /* 0x0000000515297c10 */ /* 0x000fe40009fea42a */
[----:B------:R-:W-:Y:S01]  /*4350*/  IADD3 R38, P3, P5, R48, UR6, R38 ;  /* 0x0000000630267c10 */ /* 0x000fe2000fd7e026 */
[----:B0-----:R-:W-:-:S05]  /*4360*/  VIADD R83, R82, 0xffffff80 ;  /* 0xffffff8052537836 */ /* 0x001fca0000000000 */
[----:B------:R-:W-:-:S04]  /*4370*/  LEA.HI R82, R83, R83, RZ, 0x1 ;  /* 0x0000005353527211 */ /* 0x000fc800078f08ff */
[----:B------:R-:W-:-:S05]  /*4380*/  LOP3.LUT R82, R82, 0xfffffffe, RZ, 0xc0, !PT ;  /* 0xfffffffe52527812 */ /* 0x000fca00078ec0ff */
[----:B------:R-:W-:-:S04]  /*4390*/  IMAD.IADD R82, R83, 0x1, -R82 ;  /* 0x0000000153527824 */ /* 0x000fc800078e0a52 */
[----:B------:R-:W-:Y:S01]  /*43a0*/  IMAD.SHL.U32 R82, R82, 0x10, RZ ;  /* 0x0000001052527824 */ /* 0x000fe200078e00ff */
[----:B------:R-:W-:-:S04]  /*43b0*/  IADD3.X R39, R5, UR7, R43, P3, P5 ;  /* 0x0000000705277c10 */ /* 0x000fc80009fea42b */
[----:B------:R-:W-:Y:S02]  /*43c0*/  ISETP.GE.AND P3, PT, R82, R90, PT ;  /* 0x0000005a5200720c */ /* 0x000fe40003f66270 */
[----:B------:R-:W-:Y:S02]  /*43d0*/  CS2R R10, SRZ ;  /* 0x00000000000a7805 */ /* 0x000fe4000001ff00 */
[----:B------:R-:W-:Y:S02]  /*43e0*/  CS2R R8, SRZ ;  /* 0x0000000000087805 */ /* 0x000fe4000001ff00 */
[----:B------:R-:W-:Y:S02]  /*43f0*/  CS2R R30, SRZ ;  /* 0x00000000001e7805 */ /* 0x000fe4000001ff00 */
[----:B------:R-:W-:-:S05]  /*4400*/  CS2R R28, SRZ ;  /* 0x00000000001c7805 */ /* 0x000fca000001ff00 */
[----:B------:R0:W5:Y:S04]  /*4410*/  @!P3 LDG.E.128 R12, desc[UR40][R40.64] ;  /* 0x00000028280cb981 */ /* 0x000168000c1e1d00 */
[----:B------:R0:W5:Y:S01]  /*4420*/  @!P3 LDG.E.128 R32, desc[UR40][R38.64] ;  /* 0x000000282620b981 */ /* 0x000162000c1e1d00 */
[----:B--2---:R-:W-:-:S13]  /*4430*/  ISETP.GE.AND P5, PT, R78, R90, PT ;  /* 0x0000005a4e00720c */ /* 0x004fda0003fa6270 */
[----:B------:R0:W5:Y:S04]  /*4440*/  @!P5 LDG.E.128 R8, desc[UR40][R40.64+0x20] ;  /* 0x000020282808d981 */ /* 0x000168000c1e1d00 */
[----:B------:R0:W5:Y:S02]  /*4450*/  @!P5 LDG.E.128 R28, desc[UR40][R38.64+0x20] ;  /* 0x00002028261cd981 */ /* 0x000164000c1e1d00 */
.L_x_9081:
[----:B------:R-:W-:Y:S05]  /*4460*/  BSYNC B1 ;  /* 0x0000000000017941 */ /* 0x000fea0003800000 */
.L_x_9080:
        /* <DEDUP_REMOVED lines=11> */
.L_x_9082:
[----:B0-----:R-:W2:Y:S01]  /*4520*/  LDL R38, [R1+0x8] ;  /* 0x0000080001267983 */ /* 0x001ea20000100800 */
[----:B------:R-:W-:Y:S01]  /*4530*/  IMAD R86, R19, 0x8, R17 ;  /* 0x0000000813567824 */ /* 0x000fe200078e0211 */
[----:B------:R-:W-:Y:S01]  /*4540*/  BSSY B1, `(.L_x_9083) ;  /* 0x0000004000017945 */ /* 0x000fe20003800000 */
[----:B--2---:R-:W-:-:S04]  /*4550*/  SHF.L.U32 R89, R38, 0x1f, RZ ;  /* 0x0000001f26597819 */ /* 0x004fc800000006ff */
[----:B------:R-:W0:Y:S02]  /*4560*/  SYNCS.PHASECHK.TRANS64.TRYWAIT P5, [R86+URZ+0x19c90], R89 ;  /* 0x019c9059560075a7 */ /* 0x000e2400080a017f */
[----:B0-----:R-:W-:Y:S05]  /*4570*/  @!P5 BRA `(.L_x_9084) ;  /* 0x000001c00034d947 */ /* 0x001fea0003800000 */
.L_x_9395:
[----:B------:R-:W-:Y:S05]  /*4580*/  BSYNC B1 ;  /* 0x0000000000017941 */ /* 0x000fea0003800000 */
.L_x_9083:
[----:B------:R-:W-:Y:S05]  /*4590*/  @P4 BRA `(.L_x_9069) ;  /* 0x0000002000804947 */ /* 0x000fea0003800000 */
[----:B------:R-:W1:Y:S01]  /*45a0*/  LDC R96, c[0x0][0x2e4] ;  /* 0x0000b900ff607b82 */ /* 0x000e620000000800 */
[----:B------:R-:W-:Y:S01]  /*45b0*/  ISETP.NE.AND P4, PT, R60, RZ, PT ;  /* 0x000000ff3c00720c */ /* 0x000fe20003f85270 */
[----:B------:R-:W-:Y:S01]  /*45c0*/  ULDC.64 UR4, c[0x0][0x2f0] ;  /* 0x0000bc0000047ab9 */ /* 0x000fe20000000a00 */
[----:B------:R-:W-:Y:S01]  /*45d0*/  SHF.R.S32.HI R38, RZ, 0x1f, R23 ;  /* 0x0000001fff267819 */ /* 0x000fe20000011417 */
[----:B------:R-:W-:Y:S01]  /*45e0*/  IMAD.MOV.U32 R78, RZ, RZ, R36 ;  /* 0x000000ffff4e7224 */ /* 0x000fe200078e0024 */
[----:B------:R-:W-:Y:S03]  /*45f0*/  BSSY B1, `(.L_x_9085) ;  /* 0x0000107000017945 */ /* 0x000fe60003800000 */
[----:B------:R-:W-:Y:S02]  /*4600*/  IMAD R38, R38, UR4, RZ ;  /* 0x0000000426267c24 */ /* 0x000fe4000f8e02ff */
[----:B------:R-:W-:-:S04]  /*4610*/  IMAD.WIDE.U32 R78, R23, UR4, R78 ;  /* 0x00000004174e7c25 */ /* 0x000fc8000f8e004e */
[----:B------:R-:W-:-:S04]  /*4620*/  IMAD R95, R23, UR5, R38 ;  /* 0x00000005175f7c24 */ /* 0x000fc8000f8e0226 */
[----:B------:R-:W-:Y:S02]  /*4630*/  IMAD.IADD R95, R95, 0x1, R79 ;  /* 0x000000015f5f7824 */ /* 0x000fe400078e024f */
[----:B-1----:R-:W-:Y:S01]  /*4640*/  IMAD.IADD R98, R96, 0x1, -R61 ;  /* 0x0000000160627824 */ /* 0x002fe200078e0a3d */
[----:B------:R-:W-:Y:S06]  /*4650*/  @!P4 BRA `(.L_x_9086) ;  /* 0x000000100000c947 */ /* 0x000fec0003800000 */
[----:B------:R-:W2:Y:S04]  /*4660*/  LDL R82, [R1+0x34] ;  /* 0x0000340001527983 */ /* 0x000ea80000100800 */
[----:B------:R-:W3:Y:S04]  /*4670*/  LDL R43, [R1+0x68] ;  /* 0x00006800012b7983 */ /* 0x000ee80000100800 */
[----:B------:R-:W4:Y:S01]  /*4680*/  LDL R41, [R1+0x40] ;  /* 0x0000400001297983 */ /* 0x000f220000100800 */
[----:B------:R-:W1:Y:S02]  /*4690*/  S2R R39, SR_TID.X ;  /* 0x0000000000277919 */ /* 0x000e640000002100 */
[----:B-1----:R-:W-:-:S05]  /*46a0*/  VIADD R40, R39, 0xffffff80 ;  /* 0xffffff8027287836 */ /* 0x002fca0000000000 */
[----:B------:R-:W-:-:S04]  /*46b0*/  LEA.HI R39, R40, R40, RZ, 0x1 ;  /* 0x0000002828277211 */ /* 0x000fc800078f08ff */
[----:B------:R-:W-:-:S05]  /*46c0*/  LOP3.LUT R39, R39, 0xfffffffe, RZ, 0xc0, !PT ;  /* 0xfffffffe27277812 */ /* 0x000fca00078ec0ff */
[----:B------:R-:W-:-:S04]  /*46d0*/  IMAD.IADD R39, R40, 0x1, -R39 ;  /* 0x0000000128277824 */ /* 0x000fc800078e0a27 */
[----:B------:R-:W-:-:S05]  /*46e0*/  IMAD.SHL.U32 R39, R39, 0x10, RZ ;  /* 0x0000001027277824 */ /* 0x000fca00078e00ff */
[----:B------:R-:W-:-:S04]  /*46f0*/  ISETP.GE.AND P5, PT, R39, R81, PT ;  /* 0x000000512700720c */ /* 0x000fc80003fa6270 */
[----:B------:R-:W-:-:S04]  /*4700*/  SEL R36, R61, R98, !P5 ;  /* 0x000000623d247207 */ /* 0x000fc80006800000 */
[----:B------:R-:W-:-:S04]  /*4710*/  SHF.R.S32.HI R37, RZ, 0x1f, R36 ;  /* 0x0000001fff257819 */ /* 0x000fc80000011424 */
[----:B------:R-:W-:-:S04]  /*4720*/  LEA.HI R37, R37, R36, RZ, 0x5 ;  /* 0x0000002425257211 */ /* 0x000fc800078f28ff */
[----:B------:R-:W-:-:S04]  /*4730*/  SHF.R.S32.HI R36, RZ, 0x5, R37 ;  /* 0x00000005ff247819 */ /* 0x000fc80000011425 */
[----:B------:R-:W-:Y:S02]  /*4740*/  LEA.HI.SX32 R36, R73, R36, 0x1c ;  /* 0x0000002449247211 */ /* 0x000fe400078fe2ff */
[----:B------:R-:W-:-:S03]  /*4750*/  IADD3 R83, P4, P5, R58, R78, R20 ;  /* 0x0000004e3a537210 */ /* 0x000fc60007d9e014 */
[----:B------:R-:W-:Y:S01]  /*4760*/  IMAD.SHL.U32 R37, R36, 0x10, RZ ;  /* 0x0000001024257824 */ /* 0x000fe200078e00ff */
[----:B------:R-:W-:-:S04]  /*4770*/  IADD3.X R40, R80, R95, R4, P4, P5 ;  /* 0x0000005f50287210 */ /* 0x000fc800027ea404 */
[----:B------:R-:W-:Y:S02]  /*4780*/  ISETP.GE.AND P4, PT, R37, R96, PT ;  /* 0x000000602500720c */ /* 0x000fe40003f86270 */
[----:B------:R-:W-:-:S05]  /*4790*/  LEA.HI R36, R36, R36, RZ, 0x1 ;  /* 0x0000002424247211 */ /* 0x000fca00078f08ff */
[----:B------:R-:W-:-:S06]  /*47a0*/  IMAD.SHL.U32 R36, R36, 0x800, RZ ;  /* 0x0000080024247824 */ /* 0x000fcc00078e00ff */
[--C-:B------:R-:W-:Y:S02]  /*47b0*/  @!P4 SHF.R.S32.HI R38, RZ, 0x1f, R37.reuse ;  /* 0x0000001fff26c819 */ /* 0x100fe40000011425 */
[--C-:B------:R-:W-:Y:S02]  /*47c0*/  @!P4 IADD3 R85, P5, P6, R58, R78, R37.reuse ;  /* 0x0000004e3a55c210 */ /* 0x100fe40007ebe025 */
[----:B------:R-:W-:Y:S02]  /*47d0*/  LOP3.LUT R36, R36, 0xfffff000, RZ, 0xc0, !PT ;  /* 0xfffff00024247812 */ /* 0x000fe400078ec0ff */
[----:B------:R-:W-:Y:S01]  /*47e0*/  @!P4 IADD3.X R42, R80, R95, R38, P5, P6 ;  /* 0x0000005f502ac210 */ /* 0x000fe20002fec426 */
[----:B------:R-:W-:Y:S01]  /*47f0*/  BSSY B2, `(.L_x_9087) ;  /* 0x00000e4000027945 */ /* 0x000fe20003800000 */
[----:B--2---:R-:W-:-:S04]  /*4800*/  LOP3.LUT R37, R82, 0x10, R37, 0xf8, !PT ;  /* 0x0000001052257812 */ /* 0x004fc800078ef825 */
[----:B---3--:R-:W-:Y:S02]  /*4810*/  LOP3.LUT R37, R37, R43, RZ, 0x3c, !PT ;  /* 0x0000002b25257212 */ /* 0x008fe400078e3cff */
[----:B------:R-:W-:Y:S02]  /*4820*/  IADD3 R82, P5, R83, R76, RZ ;  /* 0x0000004c53527210 */ /* 0x000fe40007fbe0ff */
[----:B----4-:R-:W-:Y:S01]  /*4830*/  IADD3 R38, R37, R36, R41 ;  /* 0x0000002425267210 */ /* 0x010fe20007ffe029 */
[C---:B------:R-:W-:Y:S02]  /*4840*/  IMAD R36, R19.reuse, 0x3000, R71 ;  /* 0x0000300013247824 */ /* 0x040fe400078e0247 */
[----:B------:R-:W-:Y:S02]  /*4850*/  IMAD.X R83, R40, 0x1, R77, P5 ;  /* 0x0000000128537824 */ /* 0x000fe400028e064d */
[----:B------:R-:W-:Y:S01]  /*4860*/  IMAD R38, R19, 0x3000, R38 ;  /* 0x0000300013267824 */ /* 0x000fe200078e0226 */
[----:B------:R-:W-:Y:S01]  /*4870*/  @!P4 IADD3 R84, P5, R85, R76, RZ ;  /* 0x0000004c5554c210 */ /* 0x000fe20007fbe0ff */
[----:B------:R-:W-:-:S02]  /*4880*/  IMAD.IADD R36, R17, 0x1, R36 ;  /* 0x0000000111247824 */ /* 0x000fc400078e0224 */
[----:B------:R-:W-:Y:S02]  /*4890*/  IMAD.IADD R40, R17, 0x1, R38 ;  /* 0x0000000111287824 */ /* 0x000fe400078e0226 */
[----:B------:R-:W-:Y:S01]  /*48a0*/  @!P4 IMAD.X R85, R42, 0x1, R77, P5 ;  /* 0x000000012a55c824 */ /* 0x000fe200028e064d */
[----:B------:R-:W-:Y:S02]  /*48b0*/  ISETP.GE.AND P5, PT, R39, R90, PT ;  /* 0x0000005a2700720c */ /* 0x000fe40003fa6270 */
[----:B------:R-:W1:Y:S04]  /*48c0*/  LDS.128 R36, [R36+0x13800] ;  /* 0x0138000024247984 */ /* 0x000e680000000c00 */
[----:B------:R-:W2:Y:S07]  /*48d0*/  LDS.128 R40, [R40+0x13800] ;  /* 0x0138000028287984 */ /* 0x000eae0000000c00 */
[----:B------:R-:W-:Y:S05]  /*48e0*/  @P5 BRA `(.L_x_9088) ;  /* 0x0000000c00505947 */ /* 0x000fea0003800000 */
[--C-:B------:R-:W-:Y:S02]  /*48f0*/  SHF.R.U32.HI R110, RZ, 0x8, R13.reuse ;  /* 0x00000008ff6e7819 */ /* 0x100fe4000001160d */
[--C-:B------:R-:W-:Y:S02]  /*4900*/  SHF.R.U32.HI R14, RZ, 0x10, R13.reuse ;  /* 0x00000010ff0e7819 */ /* 0x100fe4000001160d */
[----:B------:R-:W-:Y:S02]  /*4910*/  LOP3.LUT R102, R13, 0xff, RZ, 0xc0, !PT ;  /* 0x000000ff0d667812 */ /* 0x000fe400078ec0ff */
[----:B------:R-:W-:Y:S01]  /*4920*/  SHF.R.U32.HI R109, RZ, 0x18, R13 ;  /* 0x00000018ff6d7819 */ /* 0x000fe2000001160d */
[----:B------:R-:W-:Y:S01]  /*4930*/  IMAD.U32 R14, R14, 0x10000, RZ ;  /* 0x000100000e0e7824 */ /* 0x000fe200078e00ff */
[--C-:B------:R-:W-:Y:S02]  /*4940*/  SHF.R.U32.HI R12, RZ, 0x10, R15.reuse ;  /* 0x00000010ff0c7819 */ /* 0x100fe4000001160f */
[----:B------:R-:W-:-:S02]  /*4950*/  SHF.R.U32.HI R32, RZ, 0x8, R15 ;  /* 0x00000008ff207819 */ /* 0x000fc4000001160f */
[----:B------:R-:W-:Y:S01]  /*4960*/  LOP3.LUT R103, R15, 0xff, RZ, 0xc0, !PT ;  /* 0x000000ff0f677812 */ /* 0x000fe200078ec0ff */
[----:B------:R-:W-:Y:S01]  /*4970*/  IMAD.U32 R12, R12, 0x10000, RZ ;  /* 0x000100000c0c7824 */ /* 0x000fe200078e00ff */
[----:B------:R-:W-:Y:S01]  /*4980*/  SHF.R.U32.HI R108, RZ, 0x18, R15 ;  /* 0x00000018ff6c7819 */ /* 0x000fe2000001160f */
[----:B------:R-:W-:Y:S01]  /*4990*/  IMAD.SHL.U32 R32, R32, 0x100, RZ ;  /* 0x0000010020207824 */ /* 0x000fe200078e00ff */
[--C-:B------:R-:W-:Y:S02]  /*49a0*/  SHF.R.U32.HI R13, RZ, 0x10, R33.reuse ;  /* 0x00000010ff0d7819 */ /* 0x100fe40000011621 */
[--C-:B------:R-:W-:Y:S02]  /*49b0*/  SHF.R.U32.HI R34, RZ, 0x8, R33.reuse ;  /* 0x00000008ff227819 */ /* 0x100fe40000011621 */
[----:B------:R-:W-:Y:S01]  /*49c0*/  LOP3.LUT R104, R33, 0xff, RZ, 0xc0, !PT ;  /* 0x000000ff21687812 */ /* 0x000fe200078ec0ff */
[----:B------:R-:W-:Y:S01]  /*49d0*/  IMAD.U32 R13, R13, 0x10000, RZ ;  /* 0x000100000d0d7824 */ /* 0x000fe200078e00ff */
[----:B------:R-:W-:Y:S01]  /*49e0*/  SHF.R.U32.HI R105, RZ, 0x18, R33 ;  /* 0x00000018ff697819 */ /* 0x000fe20000011621 */
[----:B------:R-:W-:Y:S01]  /*49f0*/  IMAD.SHL.U32 R34, R34, 0x100, RZ ;  /* 0x0000010022227824 */ /* 0x000fe200078e00ff */
[----:B------:R-:W-:-:S02]  /*4a00*/  SHF.R.U32.HI R15, RZ, 0x10, R35 ;  /* 0x00000010ff0f7819 */ /* 0x000fc40000011623 */
[--C-:B------:R-:W-:Y:S02]  /*4a10*/  SHF.R.U32.HI R33, RZ, 0x8, R35.reuse ;  /* 0x00000008ff217819 */ /* 0x100fe40000011623 */
[----:B------:R-:W-:Y:S02]  /*4a20*/  LOP3.LUT R106, R35, 0xff, RZ, 0xc0, !PT ;  /* 0x000000ff236a7812 */ /* 0x000fe400078ec0ff */
[----:B------:R-:W-:Y:S01]  /*4a30*/  SHF.R.U32.HI R107, RZ, 0x18, R35 ;  /* 0x00000018ff6b7819 */ /* 0x000fe20000011623 */
[----:B------:R-:W-:Y:S01]  /*4a40*/  IMAD.SHL.U32 R35, R110, 0x100, RZ ;  /* 0x000001006e237824 */ /* 0x000fe200078e00ff */
[----:B------:R-:W-:Y:S01]  /*4a50*/  PRMT R102, R109, 0x654, R102 ;  /* 0x000006546d667816 */ /* 0x000fe20000000066 */
[----:B------:R-:W-:Y:S01]  /*4a60*/  IMAD.SHL.U32 R33, R33, 0x100, RZ ;  /* 0x0000010021217824 */ /* 0x000fe200078e00ff */
[----:B------:R-:W-:Y:S02]  /*4a70*/  PRMT R105, R105, 0x654, R104 ;  /* 0x0000065469697816 */ /* 0x000fe40000000068 */
[----:B------:R-:W-:Y:S01]  /*4a80*/  PRMT R104, R107, 0x654, R106 ;  /* 0x000006546b687816 */ /* 0x000fe2000000006a */
[----:B------:R-:W-:Y:S01]  /*4a90*/  IMAD.U32 R107, R15, 0x10000, RZ ;  /* 0x000100000f6b7824 */ /* 0x000fe200078e00ff */
[----:B------:R-:W-:-:S02]  /*4aa0*/  LOP3.LUT R35, R102, 0xff00, R35, 0xf8, !PT ;  /* 0x0000ff0066237812 */ /* 0x000fc400078ef823 */
[----:B------:R-:W-:Y:S02]  /*4ab0*/  PRMT R103, R108, 0x654, R103 ;  /* 0x000006546c677816 */ /* 0x000fe40000000067 */
[----:B------:R-:W-:Y:S02]  /*4ac0*/  LOP3.LUT R106, R105, 0xff00, R34, 0xf8, !PT ;  /* 0x0000ff00696a7812 */ /* 0x000fe400078ef822 */
[----:B------:R-:W-:Y:S02]  /*4ad0*/  LOP3.LUT R108, R104, 0xff00, R33, 0xf8, !PT ;  /* 0x0000ff00686c7812 */ /* 0x000fe400078ef821 */
        /* <DEDUP_REMOVED lines=16> */
[----:B------:R-:W-:Y:S01]  /*4be0*/  F2FP.F16.E4M3.UNPACK_B R106, R101 ;  /* 0x00000065ff6a723e */ /* 0x000fe200020006ff */
[-C--:B------:R-:W-:Y:S01]  /*4bf0*/  FFMA.FTZ R32, R32, R103.reuse, -R109 ;  /* 0x0000006720207223 */ /* 0x080fe2000001086d */
[----:B------:R-:W-:Y:S01]  /*4c00*/  FFMA.FTZ R33, R33, R103, R110 ;  /* 0x0000006721217223 */ /* 0x000fe2000001006e */
[----:B------:R-:W-:Y:S01]  /*4c10*/  F2FP.F16.E4M3.UNPACK_B R103, R100 ;  /* 0x00000064ff67723e */ /* 0x000fe200020006ff */
[----:B------:R-:W-:Y:S01]  /*4c20*/  HADD2.F32 R109, -RZ, R104.H1_H1 ;  /* 0x30000068ff6d7230 */ /* 0x000fe20000004100 */
[----:B------:R-:W-:Y:S01]  /*4c30*/  F2FP.F16.E4M3.UNPACK_B R100, R36 ;  /* 0x00000024ff64723e */ /* 0x000fe200020006ff */
[----:B------:R-:W-:Y:S01]  /*4c40*/  HADD2.F32 R102, -RZ, R35.H1_H1 ;  /* 0x30000023ff667230 */ /* 0x000fe20000004100 */
[----:B------:R-:W-:Y:S01]  /*4c50*/  LOP3.LUT R13, R108, 0xff0000, R107, 0xf8, !PT ;  /* 0x00ff00006c0d7812 */ /* 0x000fe200078ef86b */
[----:B------:R-:W-:Y:S01]  /*4c60*/  HADD2.F32 R107, -RZ, R106.H0_H0 ;  /* 0x2000006aff6b7230 */ /* 0x000fe20000004100 */
[----:B------:R-:W-:Y:S01]  /*4c70*/  F2FP.F16.E4M3.UNPACK_B R40, R40 ;  /* 0x00000028ff28723e */ /* 0x000fe200020006ff */
[----:B------:R-:W-:-:S02]  /*4c80*/  HADD2.F32 R36, -RZ, R100.H0_H0 ;  /* 0x20000064ff247230 */ /* 0x000fc40000004100 */
[-C--:B------:R-:W-:Y:S01]  /*4c90*/  FMUL.FTZ R35, R102, R109.reuse ;  /* 0x0000006d66237220 */ /* 0x080fe20000410000 */
[C---:B------:R-:W-:Y:S01]  /*4ca0*/  FMUL.FTZ R109, R34.reuse, R109 ;  /* 0x0000006d226d7220 */ /* 0x040fe20000410000 */
[----:B------:R-:W-:Y:S02]  /*4cb0*/  HADD2.F32 R104, -RZ, R103.H0_H0 ;  /* 0x20000067ff687230 */ /* 0x000fe40000004100 */
[----:B------:R-:W-:Y:S02]  /*4cc0*/  HADD2.F32 R101, -RZ, R40.H0_H0 ;  /* 0x20000028ff657230 */ /* 0x000fe40000004100 */
[-C--:B------:R-:W-:Y:S01]  /*4cd0*/  FFMA.FTZ R35, R34, R105.reuse, -R35 ;  /* 0x0000006922237223 */ /* 0x080fe20000010823 */
[----:B------:R-:W-:Y:S01]  /*4ce0*/  FFMA.FTZ R34, R102, R105, R109 ;  /* 0x0000006966227223 */ /* 0x000fe2000001006d */
        /* <DEDUP_REMOVED lines=22> */
[----:B------:R-:W-:Y:S02]  /*4e50*/  HADD2.F32 R106, -RZ, R104.H1_H1 ;  /* 0x30000068ff6a7230 */ /* 0x000fe40000004100 */
[----:B------:R-:W-:Y:S01]  /*4e60*/  FMUL.FTZ R110, R102, R109 ;  /* 0x0000006d666e7220 */ /* 0x000fe20000410000 */
[----:B------:R-:W-:Y:S01]  /*4e70*/  HADD2.F32 R108, -RZ, R107.H0_H0 ;  /* 0x2000006bff6c7230 */ /* 0x000fe20000004100 */
[----:B------:R-:W-:Y:S01]  /*4e80*/  F2FP.SATFINITE.E4M3.F32.PACK_AB_MERGE_C R33, R34, R33, RZ ;  /* 0x000000212221723e */ /* 0x000fe200048070ff */
[----:B------:R-:W-:-:S02]  /*4e90*/  HADD2.F32 R104, -RZ, R100.H1_H1 ;  /* 0x30000064ff687230 */ /* 0x000fc40000004100 */
[----:B------:R-:W-:Y:S01]  /*4ea0*/  FMUL.FTZ R109, R106, R111 ;  /* 0x0000006f6a6d7220 */ /* 0x000fe20000410000 */
[----:B------:R-:W-:Y:S02]  /*4eb0*/  HADD2.F32 R107, -RZ, R107.H1_H1 ;  /* 0x3000006bff6b7230 */ /* 0x000fe40000004100 */
[-C--:B------:R-:W-:Y:S01]  /*4ec0*/  FFMA.FTZ R100, R102, R108.reuse, -R113 ;  /* 0x0000006c66647223 */ /* 0x080fe20000010871 */
[----:B------:R-:W-:Y:S01]  /*4ed0*/  FFMA.FTZ R102, R105, R108, R110 ;  /* 0x0000006c69667223 */ /* 0x000fe2000001006e */
[----:B------:R-:W-:Y:S01]  /*4ee0*/  F2FP.F16.E4M3.UNPACK_B R108, R97 ;  /* 0x00000061ff6c723e */ /* 0x000fe200020006ff */
[C---:B------:R-:W-:Y:S01]  /*4ef0*/  FMUL.FTZ R111, R104.reuse, R111 ;  /* 0x0000006f686f7220 */ /* 0x040fe20000410000 */
[-C--:B------:R-:W-:Y:S01]  /*4f00*/  FFMA.FTZ R97, R104, R107.reuse, -R109 ;  /* 0x0000006b68617223 */ /* 0x080fe2000001086d */
[----:B------:R-:W-:Y:S01]  /*4f10*/  F2FP.F16.E4M3.UNPACK_B R104, R42 ;  /* 0x0000002aff68723e */ /* 0x000fe200020006ff */
[----:B------:R-:W-:Y:S02]  /*4f20*/  HADD2.F32 R42, -RZ, R38.H0_H0 ;  /* 0x20000026ff2a7230 */ /* 0x000fe40000004100 */
[----:B------:R-:W-:Y:S01]  /*4f30*/  FFMA.FTZ R105, R106, R107, R111 ;  /* 0x0000006b6a697223 */ /* 0x000fe2000001006f */
[----:B------:R-:W-:Y:S01]  /*4f40*/  F2FP.F16.E4M3.UNPACK_B R106, R99 ;  /* 0x00000063ff6a723e */ /* 0x000fe200020006ff */
[----:B------:R-:W-:Y:S01]  /*4f50*/  HADD2.F32 R110, -RZ, R108.H0_H0 ;  /* 0x2000006cff6e7230 */ /* 0x000fe20000004100 */
[----:B------:R-:W-:Y:S01]  /*4f60*/  F2FP.SATFINITE.E4M3.F32.PACK_AB_MERGE_C R32, R35, R32, RZ ;  /* 0x000000202320723e */ /* 0x000fe200048070ff */
[----:B------:R-:W-:Y:S01]  /*4f70*/  HADD2.F32 R99, -RZ, R104.H0_H0 ;  /* 0x20000068ff637230 */ /* 0x000fe20000004100 */
[----:B------:R-:W-:Y:S01]  /*4f80*/  F2FP.SATFINITE.E4M3.F32.PACK_AB_MERGE_C R40, R101, R40, R33 ;  /* 0x000000286528723e */ /* 0x000fe20004807021 */
[----:B------:R-:W-:Y:S01]  /*4f90*/  HADD2.F32 R111, -RZ, R108.H1_H1 ;  /* 0x3000006cff6f7230 */ /* 0x000fe20000004100 */
[----:B------:R-:W-:Y:S01]  /*4fa0*/  F2FP.F16.E4M3.UNPACK_B R34, R41 ;  /* 0x00000029ff22723e */ /* 0x000fe200020006ff */
        /* <DEDUP_REMOVED lines=8> */
[----:B------:R-:W-:Y:S01]  /*5030*/  F2FP.F16.E4M3.UNPACK_B R35, R15 ;  /* 0x0000000fff23723e */ /* 0x000fe200020006ff */
[----:B------:R-:W-:Y:S01]  /*5040*/  FFMA.FTZ R113, R42, R107, -R113 ;  /* 0x0000006b2a717223 */ /* 0x000fe20000010871 */
[----:B------:R-:W-:Y:S01]  /*5050*/  F2FP.F16.E4M3.UNPACK_B R33, R37 ;  /* 0x00000025ff21723e */ /* 0x000fe200020006ff */
[----:B------:R-:W-:Y:S01]  /*5060*/  FFMA.FTZ R42, R99, R107, R110 ;  /* 0x0000006b632a7223 */ /* 0x000fe2000001006e */
[-C--:B------:R-:W-:Y:S01]  /*5070*/  FFMA.FTZ R111, R104, R109.reuse, R111 ;  /* 0x0000006d686f7223 */ /* 0x080fe2000001006f */
[----:B------:R-:W-:Y:S01]  /*5080*/  F2FP.SATFINITE.E4M3.F32.PACK_AB_MERGE_C R100, R97, R100, RZ ;  /* 0x000000646164723e */ /* 0x000fe200048070ff */
[----:B------:R-:W-:Y:S01]  /*5090*/  FFMA.FTZ R38, R38, R109, -R115 ;  /* 0x0000006d26267223 */ /* 0x000fe20000010873 */
[----:B------:R-:W-:Y:S01]  /*50a0*/  F2FP.SATFINITE.E4M3.F32.PACK_AB_MERGE_C R36, R103, R36, R32 ;  /* 0x000000246724723e */ /* 0x000fe20004807020 */
[--C-:B------:R-:W-:Y:S01]  /*50b0*/  HADD2.F32 R97, -RZ, R34.reuse.H0_H0 ;  /* 0x20000022ff617230 */ /* 0x100fe20000004100 */
[----:B------:R-:W-:Y:S01]  /*50c0*/  F2FP.SATFINITE.E4M3.F32.PACK_AB_MERGE_C R102, R105, R102, RZ ;  /* 0x000000666966723e */ /* 0x000fe200048070ff */
[----:B------:R-:W-:Y:S01]  /*50d0*/  HADD2.F32 R101, -RZ, R35.H0_H0 ;  /* 0x20000023ff657230 */ /* 0x000fe20000004100 */
[----:B------:R-:W-:Y:S01]  /*50e0*/  F2FP.F16.E4M3.UNPACK_B R99, R14 ;  /* 0x0000000eff63723e */ /* 0x000fe200020006ff */
[----:B------:R-:W-:Y:S01]  /*50f0*/  HADD2.F32 R32, -RZ, R33.H0_H0 ;  /* 0x20000021ff207230 */ /* 0x000fe20000004100 */
[----:B------:R-:W-:Y:S01]  /*5100*/  F2FP.SATFINITE.E4M3.F32.PACK_AB_MERGE_C R42, R111, R42, R102 ;  /* 0x0000002a6f2a723e */ /* 0x000fe20004807066 */
[----:B------:R-:W-:Y:S01]  /*5110*/  HADD2.F32 R34, -RZ, R34.H1_H1 ;  /* 0x30000022ff227230 */ /* 0x000fe20000004100 */
[----:B------:R-:W-:Y:S01]  /*5120*/  F2FP.SATFINITE.E4M3.F32.PACK_AB_MERGE_C R38, R38, R113, R100 ;  /* 0x000000712626723e */ /* 0x000fe20004807064 */
[-C--:B------:R-:W-:Y:S01]  /*5130*/  FMUL.FTZ R103, R97, R101.reuse ;  /* 0x0000006561677220 */ /* 0x080fe20000410000 */
[----:B------:R-:W-:Y:S01]  /*5140*/  FMUL.FTZ R102, R32, R101 ;  /* 0x0000006520667220 */ /* 0x000fe20000410000 */
[----:B------:R-:W-:Y:S01]  /*5150*/  HADD2.F32 R100, -RZ, R99.H0_H0 ;  /* 0x20000063ff647230 */ /* 0x000fe20000004100 */
[----:B------:R-:W-:Y:S01]  /*5160*/  F2FP.F16.E4M3.UNPACK_B R41, R41.H1 ;  /* 0x00000029ff29723e */ /* 0x000fe200030006ff */
[----:B------:R-:W-:Y:S01]  /*5170*/  HADD2.F32 R101, -RZ, R35.H1_H1 ;  /* 0x30000023ff657230 */ /* 0x000fe20000004100 */
[----:B------:R-:W-:Y:S01]  /*5180*/  F2FP.F16.E4M3.UNPACK_B R37, R37.H1 ;  /* 0x00000025ff25723e */ /* 0x000fe200030006ff */
[----:B------:R-:W-:-:S02]  /*5190*/  HADD2.F32 R35, -RZ, R33.H1_H1 ;  /* 0x30000021ff237230 */ /* 0x000fc40000004100 */
[-C--:B------:R-:W-:Y:S01]  /*51a0*/  FFMA.FTZ R32, R32, R100.reuse, -R103 ;  /* 0x0000006420207223 */ /* 0x080fe20000010867 */
[----:B------:R-:W-:Y:S01]  /*51b0*/  FFMA.FTZ R33, R97, R100, R102 ;  /* 0x0000006461217223 */ /* 0x000fe20000010066 */
[----:B------:R-:W-:Y:S02]  /*51c0*/  HADD2.F32 R99, -RZ, R99.H1_H1 ;  /* 0x30000063ff637230 */ /* 0x000fe40000004100 */
[CC--:B------:R-:W-:Y:S01]  /*51d0*/  FMUL.FTZ R100, R34.reuse, R101.reuse ;  /* 0x0000006522647220 */ /* 0x0c0fe20000410000 */
[----:B------:R-:W-:Y:S01]  /*51e0*/  FMUL.FTZ R97, R35, R101 ;  /* 0x0000006523617220 */ /* 0x000fe20000410000 */
[----:B------:R-:W-:Y:S01]  /*51f0*/  F2FP.F16.E4M3.UNPACK_B R101, R15.H1 ;  /* 0x0000000fff65723e */ /* 0x000fe200030006ff */
[----:B------:R-:W-:Y:S01]  /*5200*/  HADD2.F32 R15, -RZ, R37.H0_H0 ;  /* 0x20000025ff0f7230 */ /* 0x000fe20000004100 */
[----:B------:R-:W-:Y:S01]  /*5210*/  F2FP.F16.E4M3.UNPACK_B R14, R14.H1 ;  /* 0x0000000eff0e723e */ /* 0x000fe200030006ff */
[----:B------:R-:W-:Y:S01]  /*5220*/  FFMA.FTZ R34, R34, R99, R97 ;  /* 0x0000006322227223 */ /* 0x000fe20000010061 */
[----:B------:R-:W-:-:S02]  /*5230*/  HADD2.F32 R97, -RZ, R41.H0_H0 ;  /* 0x20000029ff617230 */ /* 0x000fc40000004100 */
[----:B------:R-:W-:Y:S01]  /*5240*/  FFMA.FTZ R35, R35, R99, -R100 ;  /* 0x0000006323237223 */ /* 0x000fe20000010864 */
[----:B------:R-:W-:Y:S01]  /*5250*/  HADD2.F32 R104, -RZ, R101.H0_H0 ;  /* 0x20000065ff687230 */ /* 0x000fe20000004100 */
[----:B------:R-:W-:Y:S01]  /*5260*/  F2FP.F16.E4M3.UNPACK_B R99, R43 ;  /* 0x0000002bff63723e */ /* 0x000fe200020006ff */
[--C-:B------:R-:W-:Y:S01]  /*5270*/  HADD2.F32 R102, -RZ, R14.reuse.H0_H0 ;  /* 0x2000000eff667230 */ /* 0x100fe20000004100 */
[----:B------:R-:W-:Y:S01]  /*5280*/  F2FP.F16.E4M3.UNPACK_B R107, R13 ;  /* 0x0000000dff6b723e */ /* 0x000fe200020006ff */
[----:B------:R-:W-:Y:S02]  /*5290*/  HADD2.F32 R100, -RZ, R41.H1_H1 ;  /* 0x30000029ff647230 */ /* 0x000fe40000004100 */
[-C--:B------:R-:W-:Y:S01]  /*52a0*/  FMUL.FTZ R106, R97, R104.reuse ;  /* 0x00000068616a7220 */ /* 0x080fe20000410000 */
[----:B------:R-:W-:Y:S02]  /*52b0*/  HADD2.F32 R37, -RZ, R37.H1_H1 ;  /* 0x30000025ff257230 */ /* 0x000fe40000004100 */
[----:B------:R-:W-:Y:S01]  /*52c0*/  FMUL.FTZ R104, R15, R104 ;  /* 0x000000680f687220 */ /* 0x000fe20000410000 */
[----:B------:R-:W-:Y:S01]  /*52d0*/  HADD2.F32 R41, -RZ, R101.H1_H1 ;  /* 0x30000065ff297230 */ /* 0x000fe20000004100 */
[----:B------:R-:W-:Y:S01]  /*52e0*/  F2FP.F16.E4M3.UNPACK_B R105, R12.H1 ;  /* 0x0000000cff69723e */ /* 0x000fe200030006ff */
[----:B------:R-:W-:-:S02]  /*52f0*/  HADD2.F32 R101, -RZ, R14.H1_H1 ;  /* 0x3000000eff657230 */ /* 0x000fc40000004100 */
[-C--:B------:R-:W-:Y:S01]  /*5300*/  FFMA.FTZ R14, R15, R102.reuse, -R106 ;  /* 0x000000660f0e7223 */ /* 0x080fe2000001086a */
[----:B------:R-:W-:Y:S01]  /*5310*/  FFMA.FTZ R15, R97, R102, R104 ;  /* 0x00000066610f7223 */ /* 0x000fe20000010068 */
[CC--:B------:R-:W-:Y:S01]  /*5320*/  FMUL.FTZ R108, R100.reuse, R41.reuse ;  /* 0x00000029646c7220 */ /* 0x0c0fe20000410000 */
[C---:B------:R-:W-:Y:S01]  /*5330*/  FMUL.FTZ R97, R37.reuse, R41 ;  /* 0x0000002925617220 */ /* 0x040fe20000410000 */
[----:B------:R-:W-:Y:S01]  /*5340*/  F2FP.F16.E4M3.UNPACK_B R41, R39 ;  /* 0x00000027ff29723e */ /* 0x000fe200020006ff */
[----:B------:R-:W-:Y:S02]  /*5350*/  HADD2.F32 R102, -RZ, R99.H0_H0 ;  /* 0x20000063ff667230 */ /* 0x000fe40000004100 */
[-C--:B------:R-:W-:Y:S01]  /*5360*/  FFMA.FTZ R37, R37, R101.reuse, -R108 ;  /* 0x0000006525257223 */ /* 0x080fe2000001086c */
[----:B------:R-:W-:Y:S01]  /*5370*/  FFMA.FTZ R100, R100, R101, R97 ;  /* 0x0000006564647223 */ /* 0x000fe20000010061 */
[----:B------:R-:W-:Y:S01]  /*5380*/  F2FP.F16.E4M3.UNPACK_B R101, R43.H1 ;  /* 0x0000002bff65723e */ /* 0x000fe200030006ff */
[----:B------:R-:W-:Y:S01]  /*5390*/  HADD2.F32 R43, -RZ, R41.H0_H0 ;  /* 0x20000029ff2b7230 */ /* 0x000fe20000004100 */
[----:B------:R-:W-:Y:S01]  /*53a0*/  F2FP.F16.E4M3.UNPACK_B R108, R13.H1 ;  /* 0x0000000dff6c723e */ /* 0x000fe200030006ff */
[----:B------:R-:W-:Y:S01]  /*53b0*/  HADD2.F32 R106, -RZ, R105.H0_H0 ;  /* 0x20000069ff6a7230 */ /* 0x000fe20000004100 */
[----:B------:R-:W-:Y:S01]  /*53c0*/  F2FP.F16.E4M3.UNPACK_B R39, R39.H1 ;  /* 0x00000027ff27723e */ /* 0x000fe200030006ff */
[----:B------:R-:W-:Y:S01]  /*53d0*/  HADD2.F32 R103, -RZ, R101.H0_H0 ;  /* 0x20000065ff677230 */ /* 0x000fe20000004100 */
[----:B------:R-:W-:Y:S01]  /*53e0*/  F2FP.F16.E4M3.UNPACK_B R104, R12 ;  /* 0x0000000cff68723e */ /* 0x000fe200020006ff */
[----:B------:R-:W-:Y:S01]  /*53f0*/  HADD2.F32 R12, -RZ, R107.H0_H0 ;  /* 0x2000006bff0c7230 */ /* 0x000fe20000004100 */
[----:B------:R-:W-:Y:S01]  /*5400*/  F2FP.SATFINITE.E4M3.F32.PACK_AB_MERGE_C R14, R37, R14, RZ ;  /* 0x0000000e250e723e */ /* 0x000fe200048070ff */
[----:B------:R-:W-:Y:S01]  /*5410*/  HADD2.F32 R110, -RZ, R108.H0_H0 ;  /* 0x2000006cff6e7230 */ /* 0x000fe20000004100 */
[----:B------:R-:W-:Y:S01]  /*5420*/  F2FP.SATFINITE.E4M3.F32.PACK_AB_MERGE_C R15, R100, R15, RZ ;  /* 0x0000000f640f723e */ /* 0x000fe200048070ff */
[----:B------:R-:W-:-:S02]  /*5430*/  HADD2.F32 R97, -RZ, R39.H0_H0 ;  /* 0x20000027ff617230 */ /* 0x000fc40000004100 */
[C---:B------:R-:W-:Y:S01]  /*5440*/  FMUL.FTZ R112, R102.reuse, R12 ;  /* 0x0000000c66707220 */ /* 0x040fe20000410000 */
[----:B------:R-:W-:Y:S02]  /*5450*/  HADD2.F32 R13, -RZ, R104.H0_H0 ;  /* 0x20000068ff0d7230 */ /* 0x000fe40000004100 */
[----:B------:R-:W-:Y:S01]  /*5460*/  FMUL.FTZ R114, R103, R110 ;  /* 0x0000006e67727220 */ /* 0x000fe20000410000 */
[----:B------:R-:W-:Y:S01]  /*5470*/  FMUL.FTZ R109, R43, R12 ;  /* 0x0000000c2b6d7220 */ /* 0x000fe20000410000 */
[----:B------:R-:W-:Y:S01]  /*5480*/  FMUL.FTZ R110, R97, R110 ;  /* 0x0000006e616e7220 */ /* 0x000fe20000410000 */
[----:B------:R-:W-:Y:S02]  /*5490*/  HADD2.F32 R101, -RZ, R101.H1_H1 ;  /* 0x30000065ff657230 */ /* 0x000fe40000004100 */
[-C--:B------:R-:W-:Y:S01]  /*54a0*/  FFMA.FTZ R12, R43, R13.reuse, -R112 ;  /* 0x0000000d2b0c7223 */ /* 0x080fe20000010870 */
[----:B------:R-:W-:Y:S02]  /*54b0*/  HADD2.F32 R108, -RZ, R108.H1_H1 ;  /* 0x3000006cff6c7230 */ /* 0x000fe40000004100 */
[----:B------:R-:W-:Y:S01]  /*54c0*/  FFMA.FTZ R13, R102, R13, R109 ;  /* 0x0000000d660d7223 */ /* 0x000fe2000001006d */
[----:B------:R-:W-:-:S02]  /*54d0*/  HADD2.F32 R39, -RZ, R39.H1_H1 ;  /* 0x30000027ff277230 */ /* 0x000fc40000004100 */
[-C--:B------:R-:W-:Y:S01]  /*54e0*/  FFMA.FTZ R114, R97, R106.reuse, -R114 ;  /* 0x0000006a61727223 */ /* 0x080fe20000010872 */
[----:B------:R-:W-:Y:S01]  /*54f0*/  FFMA.FTZ R110, R103, R106, R110 ;  /* 0x0000006a676e7223 */ /* 0x000fe2000001006e */
[----:B------:R-:W-:Y:S02]  /*5500*/  HADD2.F32 R99, -RZ, R99.H1_H1 ;  /* 0x30000063ff637230 */ /* 0x000fe40000004100 */
[-C--:B------:R-:W-:Y:S01]  /*5510*/  FMUL.FTZ R112, R101, R108.reuse ;  /* 0x0000006c65707220 */ /* 0x080fe20000410000 */
[----:B------:R-:W-:Y:S02]  /*5520*/  HADD2.F32 R106, -RZ, R107.H1_H1 ;  /* 0x3000006bff6a7230 */ /* 0x000fe40000004100 */
[----:B------:R-:W-:Y:S01]  /*5530*/  FMUL.FTZ R116, R39, R108 ;  /* 0x0000006c27747220 */ /* 0x000fe20000410000 */
[----:B------:R-:W-:Y:S01]  /*5540*/  HADD2.F32 R102, -RZ, R105.H1_H1 ;  /* 0x30000069ff667230 */ /* 0x000fe20000004100 */
[----:B------:R-:W-:Y:S01]  /*5550*/  F2FP.SATFINITE.E4M3.F32.PACK_AB_MERGE_C R37, R35, R32, R14 ;  /* 0x000000202325723e */ /* 0x000fe2000480700e */
[----:B------:R-:W-:-:S02]  /*5560*/  HADD2.F32 R41, -RZ, R41.H1_H1 ;  /* 0x30000029ff297230 */ /* 0x000fc40000004100 */
[----:B------:R-:W-:Y:S01]  /*5570*/  FMUL.FTZ R108, R99, R106 ;  /* 0x0000006a636c7220 */ /* 0x000fe20000410000 */
[----:B------:R-:W-:Y:S02]  /*5580*/  HADD2.F32 R104, -RZ, R104.H1_H1 ;  /* 0x30000068ff687230 */ /* 0x000fe40000004100 */
[-C--:B------:R-:W-:Y:S01]  /*5590*/  FFMA.FTZ R39, R39, R102.reuse, -R112 ;  /* 0x0000006627277223 */ /* 0x080fe20000010870 */
[----:B------:R-:W-:Y:S01]  /*55a0*/  FFMA.FTZ R101, R101, R102, R116 ;  /* 0x0000006665657223 */ /* 0x000fe20000010074 */
[C---:B------:R-:W-:Y:S01]  /*55b0*/  FMUL.FTZ R106, R41.reuse, R106 ;  /* 0x0000006a296a7220 */ /* 0x040fe20000410000 */
[----:B------:R-:W-:Y:S02]  /*55c0*/  FFMA.FTZ R41, R41, R104, -R108 ;  /* 0x0000006829297223 */ /* 0x000fe4000001086c */
[----:B------:R-:W-:Y:S01]  /*55d0*/  F2FP.SATFINITE.E4M3.F32.PACK_AB_MERGE_C R39, R39, R114, RZ ;  /* 0x000000722727723e */ /* 0x000fe200048070ff */
[----:B------:R-:W-:Y:S01]  /*55e0*/  FFMA.FTZ R106, R99, R104, R106 ;  /* 0x00000068636a7223 */ /* 0x000fe2000001006a */
[----:B------:R-:W-:-:S02]  /*55f0*/  F2FP.SATFINITE.E4M3.F32.PACK_AB_MERGE_C R101, R101, R110, RZ ;  /* 0x0000006e6565723e */ /* 0x000fc400048070ff */
[----:B------:R-:W-:Y:S02]  /*5600*/  F2FP.SATFINITE.E4M3.F32.PACK_AB_MERGE_C R39, R41, R12, R39 ;  /* 0x0000000c2927723e */ /* 0x000fe40004807027 */
[----:B------:R-:W-:Y:S02]  /*5610*/  F2FP.SATFINITE.E4M3.F32.PACK_AB_MERGE_C R41, R34, R33, R15 ;  /* 0x000000212229723e */ /* 0x000fe4000480700f */
[----:B------:R-:W-:-:S07]  /*5620*/  F2FP.SATFINITE.E4M3.F32.PACK_AB_MERGE_C R43, R106, R13, R101 ;  /* 0x0000000d6a2b723e */ /* 0x000fce0004807065 */
.L_x_9088:
[----:B------:R-:W-:Y:S05]  /*5630*/  BSYNC B2 ;  /* 0x0000000000027941 */ /* 0x000fea0003800000 */
.L_x_9087:
[----:B-1----:R1:W-:Y:S04]  /*5640*/  STG.E.128 desc[UR40][R82.64], R36 ;  /* 0x0000002452007986 */ /* 0x0023e8000c101d28 */
[----:B--2---:R1:W-:Y:S02]  /*5650*/  @!P4 STG.E.128 desc[UR40][R84.64], R40 ;  /* 0x000000285400c986 */ /* 0x0043e4000c101d28 */
.L_x_9086:
[----:B------:R-:W-:Y:S05]  /*5660*/  BSYNC B1 ;  /* 0x0000000000017941 */ /* 0x000fea0003800000 */
.L_x_9085:
[----:B------:R-:W-:-:S13]  /*5670*/  ISETP.NE.AND P4, PT, R45, RZ, PT ;  /* 0x000000ff2d00720c */ /* 0x000fda0003f85270 */
[----:B------:R-:W-:Y:S05]  /*5680*/  @!P4 BRA `(.L_x_9069) ;  /* 0x000000100044c947 */ /* 0x000fea0003800000 */
[----:B------:R-:W2:Y:S04]  /*5690*/  LDL R32, [R1+0x34] ;  /* 0x0000340001207983 */ /* 0x000ea80000100800 */
[----:B------:R-:W3:Y:S04]  /*56a0*/  LDL R15, [R1+0x68] ;  /* 0x00006800010f7983 */ /* 0x000ee80000100800 */
[----:B------:R-:W4:Y:S04]  /*56b0*/  LDL R14, [R1+0x40] ;  /* 0x00004000010e7983 */ /* 0x000f280000100800 */
[----:B-1----:R-:W5:Y:S01]  /*56c0*/  LDL R40, [R1+0x38] ;  /* 0x0000380001287983 */ /* 0x002f620000100800 */
[----:B------:R-:W-:Y:S01]  /*56d0*/  SEL R98, R61, R98, !P0 ;  /* 0x000000623d627207 */ /* 0x000fe20004000000 */
[----:B------:R-:W-:Y:S01]  /*56e0*/  BSSY B1, `(.L_x_9089) ;  /* 0x00000eb000017945 */ /* 0x000fe20003800000 */
[----:B------:R-:W-:-:S02]  /*56f0*/  IADD3 R37, P4, P5, R58, R78, R7 ;  /* 0x0000004e3a257210 */ /* 0x000fc40007d9e007 */
[----:B------:R-:W-:Y:S02]  /*5700*/  SHF.R.S32.HI R13, RZ, 0x1f, R98 ;  /* 0x0000001fff0d7819 */ /* 0x000fe40000011462 */
[----:B------:R-:W-:Y:S02]  /*5710*/  IADD3.X R38, R80, R95, R3, P4, P5 ;  /* 0x0000005f50267210 */ /* 0x000fe400027ea403 */
[----:B------:R-:W-:Y:S02]  /*5720*/  LEA.HI R13, R13, R98, RZ, 0x5 ;  /* 0x000000620d0d7211 */ /* 0x000fe400078f28ff */
[----:B------:R-:W-:Y:S02]  /*5730*/  IADD3 R36, P4, R37, R76, RZ ;  /* 0x0000004c25247210 */ /* 0x000fe40007f9e0ff */
[----:B------:R-:W-:-:S03]  /*5740*/  SHF.R.S32.HI R13, RZ, 0x5, R13 ;  /* 0x00000005ff0d7819 */ /* 0x000fc6000001140d */
[----:B------:R-:W-:Y:S01]  /*5750*/  IMAD.X R37, R38, 0x1, R77, P4 ;  /* 0x0000000126257824 */ /* 0x000fe200020e064d */
[----:B------:R-:W-:-:S04]  /*5760*/  LEA.HI.SX32 R13, R72, R13, 0x1c ;  /* 0x0000000d480d7211 */ /* 0x000fc800078fe2ff */
[C---:B------:R-:W-:Y:S01]  /*5770*/  LEA.HI R12, R13.reuse, R13, RZ, 0x1 ;  /* 0x0000000d0d0c7211 */ /* 0x040fe200078f08ff */
[----:B------:R-:W-:-:S04]  /*5780*/  IMAD.SHL.U32 R39, R13, 0x10, RZ ;  /* 0x000000100d277824 */ /* 0x000fc800078e00ff */
[----:B------:R-:W-:-:S05]  /*5790*/  IMAD.SHL.U32 R13, R12, 0x800, RZ ;  /* 0x000008000c0d7824 */ /* 0x000fca00078e00ff */
[----:B------:R-:W-:Y:S02]  /*57a0*/  LOP3.LUT R13, R13, 0xfffff000, RZ, 0xc0, !PT ;  /* 0xfffff0000d0d7812 */ /* 0x000fe400078ec0ff */
[----:B--2---:R-:W-:-:S04]  /*57b0*/  LOP3.LUT R12, R32, 0x10, R39, 0xf8, !PT ;  /* 0x00000010200c7812 */ /* 0x004fc800078ef827 */
[----:B---3--:R-:W-:-:S04]  /*57c0*/  LOP3.LUT R12, R12, R15, RZ, 0x3c, !PT ;  /* 0x0000000f0c0c7212 */ /* 0x008fc800078e3cff */
[----:B----4-:R-:W-:Y:S01]  /*57d0*/  IADD3 R14, R12, R13, R14 ;  /* 0x0000000d0c0e7210 */ /* 0x010fe20007ffe00e */
[----:B------:R-:W-:Y:S01]  /*57e0*/  IMAD R12, R19, 0x3000, R70 ;  /* 0x00003000130c7824 */ /* 0x000fe200078e0246 */
[----:B-----5:R-:W-:-:S03]  /*57f0*/  ISETP.GE.AND P5, PT, R40, R90, PT ;  /* 0x0000005a2800720c */ /* 0x020fc60003fa6270 */
        /* <DEDUP_REMOVED lines=19> */
[----:B------:R-:W-:Y:S01]  /*5930*/  SHF.R.U32.HI R83, RZ, 0x10, R29 ;  /* 0x00000010ff537819 */ /* 0x000fe2000001161d */
[----:B-1----:R-:W-:Y:S01]  /*5940*/  IMAD.MOV.U32 R29, RZ, RZ, R12 ;  /* 0x000000ffff1d7224 */ /* 0x002fe200078e000c */
[----:B------:R-:W-:Y:S01]  /*5950*/  PRMT R12, R38, 0x654, R11 ;  /* 0x00000654260c7816 */ /* 0x000fe2000000000b */
[----:B------:R-:W-:Y:S01]  /*5960*/  IMAD.SHL.U32 R11, R42, 0x100, RZ ;  /* 0x000001002a0b7824 */ /* 0x000fe200078e00ff */
[----:B------:R-:W-:Y:S01]  /*5970*/  LOP3.LUT R8, R8, 0xff00, R9, 0xf8, !PT ;  /* 0x0000ff0008087812 */ /* 0x000fe200078ef809 */
[----:B------:R-:W-:Y:S01]  /*5980*/  IMAD.U32 R9, R84, 0x10000, RZ ;  /* 0x0001000054097824 */ /* 0x000fe200078e00ff */
[----:B------:R-:W-:Y:S02]  /*5990*/  PRMT R10, R43, 0x654, R10 ;  /* 0x000006542b0a7816 */ /* 0x000fe4000000000a */
[----:B------:R-:W-:Y:S02]  /*59a0*/  SHF.R.U32.HI R41, RZ, 0x8, R31 ;  /* 0x00000008ff297819 */ /* 0x000fe4000001161f */
[----:B------:R-:W-:-:S02]  /*59b0*/  LOP3.LUT R28, R31, 0xff0000ff, RZ, 0xc0, !PT ;  /* 0xff0000ff1f1c7812 */ /* 0x000fc400078ec0ff */
[----:B------:R-:W-:Y:S01]  /*59c0*/  SHF.R.U32.HI R82, RZ, 0x10, R31 ;  /* 0x00000010ff527819 */ /* 0x000fe2000001161f */
[----:B------:R-:W-:Y:S01]  /*59d0*/  IMAD.SHL.U32 R31, R30, 0x100, RZ ;  /* 0x000001001e1f7824 */ /* 0x000fe200078e00ff */
[----:B------:R-:W-:Y:S01]  /*59e0*/  LOP3.LUT R11, R10, 0xff00, R11, 0xf8, !PT ;  /* 0x0000ff000a0b7812 */ /* 0x000fe200078ef80b */
[----:B------:R-:W-:Y:S01]  /*59f0*/  IMAD.SHL.U32 R41, R41, 0x100, RZ ;  /* 0x0000010029297824 */ /* 0x000fe200078e00ff */
[----:B------:R-:W-:Y:S01]  /*5a00*/  LOP3.LUT R10, R8, 0xff0000, R9, 0xf8, !PT ;  /* 0x00ff0000080a7812 */ /* 0x000fe200078ef809 */
[----:B------:R-:W-:Y:S01]  /*5a10*/  IMAD.U32 R8, R40, 0x10000, RZ ;  /* 0x0001000028087824 */ /* 0x000fe200078e00ff */
[----:B------:R-:W-:Y:S01]  /*5a20*/  F2FP.F16.E4M3.UNPACK_B R40, R94.H1 ;  /* 0x0000005eff28723e */ /* 0x000fe200030006ff */
[----:B------:R-:W-:Y:S01]  /*5a30*/  IMAD.U32 R82, R82, 0x10000, RZ ;  /* 0x0001000052527824 */ /* 0x000fe200078e00ff */
[----:B--2---:R-:W-:Y:S02]  /*5a40*/  F2FP.F16.E4M3.UNPACK_B R38, R32.H1 ;  /* 0x00000020ff26723e */ /* 0x004fe400030006ff */
        /* <DEDUP_REMOVED lines=8> */
[----:B------:R-:W-:Y:S01]  /*5ad0*/  LOP3.LUT R8, R11, 0xff0000, R8, 0xf8, !PT ;  /* 0x00ff00000b087812 */ /* 0x000fe200078ef808 */
[----:B------:R-:W-:-:S02]  /*5ae0*/  IMAD.U32 R11, R83, 0x10000, RZ ;  /* 0x00010000530b7824 */ /* 0x000fc400078e00ff */
[-C--:B------:R-:W-:Y:S01]  /*5af0*/  FMUL.FTZ R83, R28, R9.reuse ;  /* 0x000000091c537220 */ /* 0x080fe20000410000 */
[--C-:B------:R-:W-:Y:S02]  /*5b00*/  HADD2.F32 R41, -RZ, R31.reuse.H0_H0 ;  /* 0x2000001fff297230 */ /* 0x100fe40000004100 */
[----:B------:R-:W-:Y:S01]  /*5b10*/  FMUL.FTZ R85, R12, R9 ;  /* 0x000000090c557220 */ /* 0x000fe20000410000 */
[----:B------:R-:W-:Y:S02]  /*5b20*/  F2FP.F16.E4M3.UNPACK_B R94, R94 ;  /* 0x0000005eff5e723e */ /* 0x000fe400020006ff */
[----:B------:R-:W-:Y:S01]  /*5b30*/  LOP3.LUT R11, R42, 0xff0000, R11, 0xf8, !PT ;  /* 0x00ff00002a0b7812 */ /* 0x000fe200078ef80b */
[-C--:B------:R-:W-:Y:S01]  /*5b40*/  FFMA.FTZ R12, R12, R41.reuse, -R83 ;  /* 0x000000290c0c7223 */ /* 0x080fe20000010853 */
[----:B------:R-:W-:Y:S01]  /*5b50*/  FFMA.FTZ R28, R28, R41, R85 ;  /* 0x000000291c1c7223 */ /* 0x000fe20000010055 */
[----:B------:R-:W-:Y:S01]  /*5b60*/  HADD2.F32 R42, -RZ, R31.H1_H1 ;  /* 0x3000001fff2a7230 */ /* 0x000fe20000004100 */
[----:B------:R-:W-:Y:S01]  /*5b70*/  F2FP.F16.E4M3.UNPACK_B R32, R32 ;  /* 0x00000020ff20723e */ /* 0x000fe200020006ff */
[----:B------:R-:W-:Y:S01]  /*5b80*/  HADD2.F32 R31, -RZ, R30.H1_H1 ;  /* 0x3000001eff1f7230 */ /* 0x000fe20000004100 */
[----:B------:R-:W-:Y:S01]  /*5b90*/  LOP3.LUT R9, R43, 0xff0000, R82, 0xf8, !PT ;  /* 0x00ff00002b097812 */ /* 0x000fe200078ef852 */
[----:B------:R-:W-:Y:S01]  /*5ba0*/  HADD2.F32 R41, -RZ, R38.H1_H1 ;  /* 0x30000026ff297230 */ /* 0x000fe20000004100 */
[----:B------:R-:W-:Y:S01]  /*5bb0*/  F2FP.F16.E4M3.UNPACK_B R38, R29 ;  /* 0x0000001dff26723e */ /* 0x000fe200020006ff */
[----:B------:R-:W-:-:S02]  /*5bc0*/  HADD2.F32 R43, -RZ, R94.H0_H0 ;  /* 0x2000005eff2b7230 */ /* 0x000fc40000004100 */
[----:B------:R-:W-:Y:S01]  /*5bd0*/  FMUL.FTZ R84, R31, R40 ;  /* 0x000000281f547220 */ /* 0x000fe20000410000 */
[----:B------:R-:W-:Y:S01]  /*5be0*/  F2FP.F16.E4M3.UNPACK_B R92, R92 ;  /* 0x0000005cff5c723e */ /* 0x000fe200020006ff */
[----:B------:R-:W-:Y:S01]  /*5bf0*/  FMUL.FTZ R82, R41, R40 ;  /* 0x0000002829527220 */ /* 0x000fe20000410000 */
[----:B------:R-:W-:Y:S02]  /*5c00*/  HADD2.F32 R40, -RZ, R32.H0_H0 ;  /* 0x20000020ff287230 */ /* 0x000fe40000004100 */
[----:B------:R-:W-:Y:S02]  /*5c10*/  HADD2.F32 R30, -RZ, R38.H0_H0 ;  /* 0x20000026ff1e7230 */ /* 0x000fe40000004100 */
[-C--:B------:R-:W-:Y:S01]  /*5c20*/  FFMA.FTZ R29, R31, R42.reuse, -R82 ;  /* 0x0000002a1f1d7223 */ /* 0x080fe20000010852 */
[----:B------:R-:W-:Y:S01]  /*5c30*/  FFMA.FTZ R31, R41, R42, R84 ;  /* 0x0000002a291f7223 */ /* 0x000fe20000010054 */
[----:B------:R-:W-:Y:S02]  /*5c40*/  HADD2.F32 R41, -RZ, R92.H0_H0 ;  /* 0x2000005cff297230 */ /* 0x000fe40000004100 */
[-C--:B------:R-:W-:Y:S01]  /*5c50*/  FMUL.FTZ R83, R40, R43.reuse ;  /* 0x0000002b28537220 */ /* 0x080fe20000410000 */
[----:B------:R-:W-:Y:S01]  /*5c60*/  FMUL.FTZ R85, R30, R43 ;  /* 0x0000002b1e557220 */ /* 0x000fe20000410000 */
[----:B------:R-:W-:Y:S01]  /*5c70*/  HADD2.F32 R94, -RZ, R94.H1_H1 ;  /* 0x3000005eff5e7230 */ /* 0x000fe20000004100 */
[----:B------:R-:W-:Y:S01]  /*5c80*/  F2FP.F16.E4M3.UNPACK_B R42, R34.H1 ;  /* 0x00000022ff2a723e */ /* 0x000fe200030006ff */
[----:B------:R-:W-:-:S02]  /*5c90*/  HADD2.F32 R43, -RZ, R32.H1_H1 ;  /* 0x30000020ff2b7230 */ /* 0x000fc40000004100 */
[-C--:B------:R-:W-:Y:S01]  /*5ca0*/  FFMA.FTZ R30, R30, R41.reuse, -R83 ;  /* 0x000000291e1e7223 */ /* 0x080fe20000010853 */
[----:B------:R-:W-:Y:S01]  /*5cb0*/  FFMA.FTZ R32, R40, R41, R85 ;  /* 0x0000002928207223 */ /* 0x000fe20000010055 */
[----:B------:R-:W-:Y:S01]  /*5cc0*/  HADD2.F32 R38, -RZ, R38.H1_H1 ;  /* 0x30000026ff267230 */ /* 0x000fe20000004100 */
[----:B------:R-:W-:Y:S01]  /*5cd0*/  F2FP.F16.E4M3.UNPACK_B R40, R93.H1 ;  /* 0x0000005dff28723e */ /* 0x000fe200030006ff */
[----:B------:R-:W-:Y:S02]  /*5ce0*/  HADD2.F32 R92, -RZ, R92.H1_H1 ;  /* 0x3000005cff5c7230 */ /* 0x000fe40000004100 */
[-C--:B------:R-:W-:Y:S01]  /*5cf0*/  FMUL.FTZ R41, R43, R94.reuse ;  /* 0x0000005e2b297220 */ /* 0x080fe20000410000 */
[----:B------:R-:W-:Y:S01]  /*5d00*/  F2FP.F16.E4M3.UNPACK_B R83, R91.H1 ;  /* 0x0000005bff53723e */ /* 0x000fe200030006ff */
[C---:B------:R-:W-:Y:S01]  /*5d10*/  FMUL.FTZ R94, R38.reuse, R94 ;  /* 0x0000005e265e7220 */ /* 0x040fe20000410000 */
[----:B------:R-:W-:Y:S02]  /*5d20*/  HADD2.F32 R82, -RZ, R42.H0_H0 ;  /* 0x2000002aff527230 */ /* 0x000fe40000004100 */
[----:B------:R-:W-:Y:S01]  /*5d30*/  FFMA.FTZ R41, R38, R92, -R41 ;  /* 0x0000005c26297223 */ /* 0x000fe20000010829 */
[-C--:B------:R-:W-:Y:S01]  /*5d40*/  F2FP.F16.E4M3.UNPACK_B R38, R14.reuse.H1 ;  /* 0x0000000eff26723e */ /* 0x080fe200030006ff */
[----:B------:R-:W-:Y:S01]  /*5d50*/  HADD2.F32 R99, -RZ, R40.H1_H1 ;  /* 0x30000028ff637230 */ /* 0x000fe20000004100 */
[----:B------:R-:W-:Y:S01]  /*5d60*/  F2FP.F16.E4M3.UNPACK_B R93, R93 ;  /* 0x0000005dff5d723e */ /* 0x000fe200020006ff */
[----:B------:R-:W-:Y:S01]  /*5d70*/  HADD2.F32 R42, -RZ, R42.H1_H1 ;  /* 0x3000002aff2a7230 */ /* 0x000fe20000004100 */
[----:B------:R-:W-:Y:S01]  /*5d80*/  F2FP.F16.E4M3.UNPACK_B R14, R14 ;  /* 0x0000000eff0e723e */ /* 0x000fe200020006ff */
[----:B------:R-:W-:Y:S01]  /*5d90*/  HADD2.F32 R97, -RZ, R40.H0_H0 ;  /* 0x20000028ff617230 */ /* 0x000fe20000004100 */
[----:B------:R-:W-:Y:S01]  /*5da0*/  F2FP.F16.E4M3.UNPACK_B R91, R91 ;  /* 0x0000005bff5b723e */ /* 0x000fe200020006ff */
[----:B------:R-:W-:-:S02]  /*5db0*/  HADD2.F32 R40, -RZ, R38.H0_H0 ;  /* 0x20000026ff287230 */ /* 0x000fc40000004100 */
[----:B------:R-:W-:Y:S01]  /*5dc0*/  FMUL.FTZ R103, R42, R99 ;  /* 0x000000632a677220 */ /* 0x000fe20000410000 */
[--C-:B------:R-:W-:Y:S02]  /*5dd0*/  HADD2.F32 R85, -RZ, R83.reuse.H0_H0 ;  /* 0x20000053ff557230 */ /* 0x100fe40000004100 */
[-C--:B------:R-:W-:Y:S01]  /*5de0*/  FMUL.FTZ R101, R82, R97.reuse ;  /* 0x0000006152657220 */ /* 0x080fe20000410000 */
[----:B------:R-:W-:Y:S02]  /*5df0*/  HADD2.F32 R38, -RZ, R38.H1_H1 ;  /* 0x30000026ff267230 */ /* 0x000fe40000004100 */
[C---:B------:R-:W-:Y:S01]  /*5e00*/  FMUL.FTZ R97, R40.reuse, R97 ;  /* 0x0000006128617220 */ /* 0x040fe20000410000 */
[----:B------:R-:W-:Y:S02]  /*5e10*/  HADD2.F32 R83, -RZ, R83.H1_H1 ;  /* 0x30000053ff537230 */ /* 0x000fe40000004100 */
[----:B------:R-:W-:Y:S01]  /*5e20*/  FFMA.FTZ R101, R40, R85, -R101 ;  /* 0x0000005528657223 */ /* 0x000fe20000010865 */
[----:B------:R-:W-:Y:S01]  /*5e30*/  F2FP.SATFINITE.E4M3.F32.PACK_AB_MERGE_C R12, R29, R12, RZ ;  /* 0x0000000c1d0c723e */ /* 0x000fe200048070ff */
[----:B------:R-:W-:Y:S01]  /*5e40*/  FMUL.FTZ R99, R38, R99 ;  /* 0x0000006326637220 */ /* 0x000fe20000410000 */
[----:B------:R-:W-:Y:S01]  /*5e50*/  FFMA.FTZ R82, R82, R85, R97 ;  /* 0x0000005552527223 */ /* 0x000fe20000010061 */
[----:B------:R-:W-:Y:S01]  /*5e60*/  FFMA.FTZ R84, R38, R83, -R103 ;  /* 0x0000005326547223 */ /* 0x000fe20000010867 */
[----:B------:R-:W-:Y:S01]  /*5e70*/  F2FP.F16.E4M3.UNPACK_B R38, R34 ;  /* 0x00000022ff26723e */ /* 0x000fe200020006ff */
[----:B------:R-:W-:-:S02]  /*5e80*/  HADD2.F32 R85, -RZ, R93.H0_H0 ;  /* 0x2000005dff557230 */ /* 0x000fc40000004100 */
[----:B------:R-:W-:Y:S01]  /*5e90*/  FFMA.FTZ R103, R42, R83, R99 ;  /* 0x000000532a677223 */ /* 0x000fe20000010063 */
[----:B------:R-:W-:Y:S02]  /*5ea0*/  HADD2.F32 R93, -RZ, R93.H1_H1 ;  /* 0x3000005dff5d7230 */ /* 0x000fe40000004100 */
[----:B------:R-:W-:Y:S01]  /*5eb0*/  FFMA.FTZ R43, R43, R92, R94 ;  /* 0x0000005c2b2b7223 */ /* 0x000fe2000001005e */
[----:B------:R-:W-:Y:S01]  /*5ec0*/  HADD2.F32 R40, -RZ, R38.H0_H0 ;  /* 0x20000026ff287230 */ /* 0x000fe20000004100 */
[----:B------:R-:W-:Y:S01]  /*5ed0*/  F2FP.SATFINITE.E4M3.F32.PACK_AB_MERGE_C R28, R31, R28, RZ ;  /* 0x0000001c1f1c723e */ /* 0x000fe200048070ff */
[----:B------:R-:W-:Y:S01]  /*5ee0*/  HADD2.F32 R34, -RZ, R14.H0_H0 ;  /* 0x2000000eff227230 */ /* 0x000fe20000004100 */
[----:B------:R-:W-:Y:S01]  /*5ef0*/  F2FP.SATFINITE.E4M3.F32.PACK_AB_MERGE_C R12, R41, R30, R12 ;  /* 0x0000001e290c723e */ /* 0x000fe2000480700c */
        /* <DEDUP_REMOVED lines=14> */
[----:B------:R-:W-:Y:S01]  /*5fe0*/  F2FP.SATFINITE.E4M3.F32.PACK_AB_MERGE_C R32, R43, R32, R28 ;  /* 0x000000202b20723e */ /* 0x000fe2000480701c */
[----:B------:R-:W-:Y:S01]  /*5ff0*/  HADD2.F32 R38, -RZ, R31.H0_H0 ;  /* 0x2000001fff267230 */ /* 0x000fe20000004100 */
[----:B------:R-:W-:Y:S01]  /*6000*/  F2FP.F16.E4M3.UNPACK_B R41, R10 ;  /* 0x0000000aff29723e */ /* 0x000fe200020006ff */
[----:B------:R-:W-:Y:S01]  /*6010*/  HADD2.F32 R83, -RZ, R30.H0_H0 ;  /* 0x2000001eff537230 */ /* 0x000fe20000004100 */
[----:B------:R-:W-:Y:S01]  /*6020*/  F2FP.F16.E4M3.UNPACK_B R33, R33.H1 ;  /* 0x00000021ff21723e */ /* 0x000fe200030006ff */
[----:B------:R-:W-:Y:S01]  /*6030*/  HADD2.F32 R28, -RZ, R29.H0_H0 ;  /* 0x2000001dff1c7230 */ /* 0x000fe20000004100 */
[----:B------:R-:W-:Y:S01]  /*6040*/  F2FP.F16.E4M3.UNPACK_B R42, R11.H1 ;  /* 0x0000000bff2a723e */ /* 0x000fe200030006ff */
[----:B------:R-:W-:-:S02]  /*6050*/  HADD2.F32 R40, -RZ, R31.H1_H1 ;  /* 0x3000001fff287230 */ /* 0x000fc40000004100 */
[-C--:B------:R-:W-:Y:S01]  /*6060*/  FMUL.FTZ R85, R38, R83.reuse ;  /* 0x0000005326557220 */ /* 0x080fe20000410000 */
[----:B------:R-:W-:Y:S02]  /*6070*/  HADD2.F32 R43, -RZ, R41.H0_H0 ;  /* 0x20000029ff2b7230 */ /* 0x000fe40000004100 */
[C---:B------:R-:W-:Y:S01]  /*6080*/  FMUL.FTZ R31, R28.reuse, R83 ;  /* 0x000000531c1f7220 */ /* 0x040fe20000410000 */
[----:B------:R-:W-:Y:S01]  /*6090*/  HADD2.F32 R83, -RZ, R30.H1_H1 ;  /* 0x3000001eff537230 */ /* 0x000fe20000004100 */
[----:B------:R-:W-:Y:S01]  /*60a0*/  F2FP.SATFINITE.E4M3.F32.PACK_AB_MERGE_C R82, R103, R82, RZ ;  /* 0x000000526752723e */ /* 0x000fe200048070ff */
[----:B------:R-:W-:Y:S02]  /*60b0*/  HADD2.F32 R30, -RZ, R29.H1_H1 ;  /* 0x3000001dff1e7230 */ /* 0x000fe40000004100 */
[-C--:B------:R-:W-:Y:S01]  /*60c0*/  FFMA.FTZ R28, R28, R43.reuse, -R85 ;  /* 0x0000002b1c1c7223 */ /* 0x080fe20000010855 */
[----:B------:R-:W-:Y:S01]  /*60d0*/  FFMA.FTZ R29, R38, R43, R31 ;  /* 0x0000002b261d7223 */ /* 0x000fe2000001001f */
[----:B------:R-:W-:-:S02]  /*60e0*/  HADD2.F32 R41, -RZ, R41.H1_H1 ;  /* 0x30000029ff297230 */ /* 0x000fc40000004100 */
[-C--:B------:R-:W-:Y:S01]  /*60f0*/  FMUL.FTZ R43, R40, R83.reuse ;  /* 0x00000053282b7220 */ /* 0x080fe20000410000 */
[----:B------:R-:W-:Y:S01]  /*6100*/  FMUL.FTZ R83, R30, R83 ;  /* 0x000000531e537220 */ /* 0x000fe20000410000 */
[----:B------:R-:W-:Y:S01]  /*6110*/  F2FP.F16.E4M3.UNPACK_B R31, R13.H1 ;  /* 0x0000000dff1f723e */ /* 0x000fe200030006ff */
[----:B------:R-:W-:Y:S01]  /*6120*/  FFMA.FTZ R14, R14, R91, -R99 ;  /* 0x0000005b0e0e7223 */ /* 0x000fe20000010863 */
[-C--:B------:R-:W-:Y:S01]  /*6130*/  FFMA.FTZ R13, R30, R41.reuse, -R43 ;  /* 0x000000291e0d7223 */ /* 0x080fe2000001082b */
[----:B------:R-:W-:Y:S01]  /*6140*/  FFMA.FTZ R30, R40, R41, R83 ;  /* 0x00000029281e7223 */ /* 0x000fe20000010053 */
[----:B------:R-:W-:Y:S01]  /*6150*/  F2FP.F16.E4M3.UNPACK_B R10, R10.H1 ;  /* 0x0000000aff0a723e */ /* 0x000fe200030006ff */
[----:B------:R-:W-:Y:S01]  /*6160*/  HADD2.F32 R38, -RZ, R33.H0_H0 ;  /* 0x20000021ff267230 */ /* 0x000fe20000004100 */
[----:B------:R-:W-:Y:S01]  /*6170*/  F2FP.SATFINITE.E4M3.F32.PACK_AB_MERGE_C R84, R84, R101, RZ ;  /* 0x000000655454723e */ /* 0x000fe200048070ff */
[----:B------:R-:W-:Y:S01]  /*6180*/  HADD2.F32 R41, -RZ, R42.H0_H0 ;  /* 0x2000002aff297230 */ /* 0x000fe20000004100 */
[----:B------:R-:W-:Y:S01]  /*6190*/  F2FP.SATFINITE.E4M3.F32.PACK_AB_MERGE_C R34, R93, R34, R82 ;  /* 0x000000225d22723e */ /* 0x000fe20004807052 */
[----:B------:R-:W-:Y:S01]  /*61a0*/  HADD2.F32 R11, -RZ, R31.H0_H0 ;  /* 0x2000001fff0b7230 */ /* 0x000fe20000004100 */
[----:B------:R-:W-:Y:S01]  /*61b0*/  F2FP.SATFINITE.E4M3.F32.PACK_AB_MERGE_C R14, R14, R97, R84 ;  /* 0x000000610e0e723e */ /* 0x000fe20004807054 */
[----:B------:R-:W-:-:S02]  /*61c0*/  HADD2.F32 R33, -RZ, R33.H1_H1 ;  /* 0x30000021ff217230 */ /* 0x000fc40000004100 */
[CC--:B------:R-:W-:Y:S01]  /*61d0*/  FMUL.FTZ R84, R38.reuse, R41.reuse ;  /* 0x0000002926547220 */ /* 0x0c0fe20000410000 */
[----:B------:R-:W-:Y:S02]  /*61e0*/  HADD2.F32 R82, -RZ, R42.H1_H1 ;  /* 0x3000002aff527230 */ /* 0x000fe40000004100 */
[----:B------:R-:W-:Y:S01]  /*61f0*/  FMUL.FTZ R41, R11, R41 ;  /* 0x000000290b297220 */ /* 0x000fe20000410000 */
[--C-:B------:R-:W-:Y:S01]  /*6200*/  HADD2.F32 R40, -RZ, R10.reuse.H0_H0 ;  /* 0x2000000aff287230 */ /* 0x100fe20000004100 */
[----:B------:R-:W-:Y:S01]  /*6210*/  F2FP.F16.E4M3.UNPACK_B R83, R9 ;  /* 0x00000009ff53723e */ /* 0x000fe200020006ff */
        /* <DEDUP_REMOVED lines=55> */
.L_x_9090:
[----:B------:R-:W-:Y:S05]  /*6590*/  BSYNC B1 ;  /* 0x0000000000017941 */ /* 0x000fea0003800000 */
.L_x_9089:
[----:B-1----:R4:W-:Y:S01]  /*65a0*/  STG.E.128 desc[UR40][R36.64], R12 ;  /* 0x0000000c24007986 */ /* 0x0029e2000c101d28 */
        /* <DEDUP_REMOVED lines=9> */
.L_x_9062:
[----:B------:R-:W-:-:S13]  /*6640*/  ISETP.NE.AND P3, PT, R157, 0x3, PT ;  /* 0x000000039d00780c */ /* 0x000fda0003f65270 */
[----:B------:R-:W-:Y:S05]  /*6650*/  @!P3 BRA `(.L_x_9091) ;  /* 0x000000000004b947 */ /* 0x000fea0003800000 */
[----:B------:R-:W-:Y:S01]  /*6660*/  BPT.TRAP 0x1 ;  /* 0x000000040000795c */ /* 0x000fe20000300000 */
.L_x_9091:
[----:B------:R-:W2:Y:S01]  /*6670*/  LDL R8, [R1+0x8] ;  /* 0x0000080001087983 */ /* 0x000ea20000100800 */
[----:B------:R-:W-:Y:S01]  /*6680*/  IMAD R86, R19, 0x8, R17 ;  /* 0x0000000813567824 */ /* 0x000fe200078e0211 */
[----:B------:R-:W-:Y:S01]  /*6690*/  BSSY B1, `(.L_x_9092) ;  /* 0x0000007000017945 */ /* 0x000fe20003800000 */
[----:B------:R-:W-:-:S05]  /*66a0*/  IMAD R88, R2, -0x80, R27 ;  /* 0xffffff8002587824 */ /* 0x000fca00078e021b */
[----:B------:R-:W-:-:S04]  /*66b0*/  VIMNMX R88, R88, 0x80, PT ;  /* 0x0000008058587848 */ /* 0x000fc80003fe0100 */
[----:B------:R-:W-:Y:S02]  /*66c0*/  ISETP.GE.AND P4, PT, R23, R88, PT ;  /* 0x000000581700720c */ /* 0x000fe40003f86270 */
[----:B--2---:R-:W-:-:S04]  /*66d0*/  SHF.L.U32 R89, R8, 0x1f, RZ ;  /* 0x0000001f08597819 */ /* 0x004fc800000006ff */
[----:B------:R-:W0:Y:S02]  /*66e0*/  SYNCS.PHASECHK.TRANS64.TRYWAIT P5, [R86+URZ+0x19c90], R89 ;  /* 0x019c9059560075a7 */ /* 0x000e2400080a017f */
[----:B0-----:R-:W-:Y:S05]  /*66f0*/  @!P5 BRA `(.L_x_9093) ;  /* 0x0000019c00e8d947 */ /* 0x001fea0003800000 */
.L_x_9396:
[----:B------:R-:W-:Y:S05]  /*6700*/  BSYNC B1 ;  /* 0x0000000000017941 */ /* 0x000fea0003800000 */
.L_x_9092:
        /* <DEDUP_REMOVED lines=9> */
.L_x_9069:
[----:B------:R-:W-:Y:S05]  /*67a0*/  BSYNC B0 ;  /* 0x0000000000007941 */ /* 0x000fea0003800000 */
.L_x_9061:
        /* <DEDUP_REMOVED lines=17> */
.L_x_9095:
[----:B------:R-:W-:Y:S05]  /*68c0*/  BSYNC B0 ;  /* 0x0000000000007941 */ /* 0x000fea0003800000 */
.L_x_9094:
[----:B------:R-:W2:Y:S01]  /*68d0*/  SYNCS.PHASECHK.TRANS64.TRYWAIT P5, [R86+URZ+0x19cb0], R89 ;  /* 0x019cb059560075a7 */ /* 0x000ea200080a017f */
[----:B------:R-:W-:Y:S01]  /*68e0*/  BSSY B0, `(.L_x_9096) ;  /* 0x0000003000007945 */ /* 0x000fe20003800000 */
[----:B------:R-:W-:-:S03]  /*68f0*/  ISETP.GE.AND P3, PT, R23, R88, PT ;  /* 0x000000581700720c */ /* 0x000fc60003f66270 */
[----:B--2---:R-:W-:Y:S10]  /*6900*/  @!P5 BRA `(.L_x_9097) ;  /* 0x0000019c0078d947 */ /* 0x004ff40003800000 */
.L_x_9397:
[----:B------:R-:W-:Y:S05]  /*6910*/  BSYNC B0 ;  /* 0x0000000000007941 */ /* 0x000fea0003800000 */
.L_x_9096:
[----:B------:R-:W-:Y:S04]  /*6920*/  BSSY B0, `(.L_x_9098) ;  /* 0x000001d000007945 */ /* 0x000fe80003800000 */
[----:B------:R-:W-:Y:S05]  /*6930*/  @P3 BRA `(.L_x_9099) ;  /* 0x00000000006c3947 */ /* 0x000fea0003800000 */
[----:B------:R-:W3:Y:S01]  /*6940*/  LDL R30, [R1+0x38] ;  /* 0x00003800011e7983 */ /* 0x000ee20000100800 */
[----:B------:R-:W-:Y:S01]  /*6950*/  ULDC UR8, c[0x0][0x2e4] ;  /* 0x0000b90000087ab9 */ /* 0x000fe20000000800 */
[----:B-1----:R-:W1:Y:S01]  /*6960*/  S2R R8, SR_TID.X ;  /* 0x0000000000087919 */ /* 0x002e620000002100 */
[----:B----4-:R-:W-:Y:S01]  /*6970*/  IMAD.WIDE R12, R2, 0x80, R46 ;  /* 0x00000080020c7825 */ /* 0x010fe200078e022e */
[----:B------:R-:W-:Y:S01]  /*6980*/  ULDC.64 UR4, c[0x0][0x318] ;  /* 0x0000c60000047ab9 */ /* 0x000fe20000000a00 */
[----:B------:R-:W-:Y:S02]  /*6990*/  ULDC.64 UR6, c[0x0][0x308] ;  /* 0x0000c20000067ab9 */ /* 0x000fe40000000a00 */
[----:B-1----:R-:W-:-:S05]  /*69a0*/  VIADD R9, R8, 0xffffff80 ;  /* 0xffffff8008097836 */ /* 0x002fca0000000000 */
[----:B------:R-:W-:-:S04]  /*69b0*/  LEA.HI R8, R9, R9, RZ, 0x1 ;  /* 0x0000000909087211 */ /* 0x000fc800078f08ff */
[----:B------:R-:W-:-:S05]  /*69c0*/  LOP3.LUT R8, R8, 0xfffffffe, RZ, 0xc0, !PT ;  /* 0xfffffffe08087812 */ /* 0x000fca00078ec0ff */
[----:B------:R-:W-:-:S04]  /*69d0*/  IMAD.IADD R8, R9, 0x1, -R8 ;  /* 0x0000000109087824 */ /* 0x000fc800078e0a08 */
[----:B------:R-:W-:-:S05]  /*69e0*/  IMAD.SHL.U32 R8, R8, 0x10, RZ ;  /* 0x0000001008087824 */ /* 0x000fca00078e00ff */
[----:B------:R-:W-:-:S13]  /*69f0*/  ISETP.GE.AND P5, PT, R8, UR8, PT ;  /* 0x0000000808007c0c */ /* 0x000fda000bfa6270 */
[----:B------:R-:W1:Y:S01]  /*6a00*/  @!P5 LDS.128 R8, [R87+0x9000] ;  /* 0x009000005708d984 */ /* 0x000e620000000c00 */
[----:B------:R-:W-:Y:S02]  /*6a10*/  IMAD.MOV.U32 R14, RZ, RZ, R56 ;  /* 0x000000ffff0e7224 */ /* 0x000fe400078e0038 */
[----:B------:R-:W-:Y:S02]  /*6a20*/  IMAD.MOV.U32 R15, RZ, RZ, R0 ;  /* 0x000000ffff0f7224 */ /* 0x000fe400078e0000 */
[----:B------:R-:W-:Y:S02]  /*6a30*/  IMAD R13, R13, UR4, RZ ;  /* 0x000000040d0d7c24 */ /* 0x000fe4000f8e02ff */
[----:B------:R-:W-:-:S04]  /*6a40*/  IMAD.WIDE.U32 R14, R12, UR4, R14 ;  /* 0x000000040c0e7c25 */ /* 0x000fc8000f8e000e */
[----:B------:R-:W-:Y:S01]  /*6a50*/  IMAD R13, R12, UR5, R13 ;  /* 0x000000050c0d7c24 */ /* 0x000fe2000f8e020d */
[----:B------:R-:W-:-:S04]  /*6a60*/  IADD3 R28, P3, R14, UR6, RZ ;  /* 0x000000060e1c7c10 */ /* 0x000fc8000ff7e0ff */
[----:B------:R-:W-:-:S05]  /*6a70*/  IADD3.X R29, R15, UR7, R13, P3, !PT ;  /* 0x000000070f1d7c10 */ /* 0x000fca0009ffe40d */
[----:B-1----:R-:W-:Y:S01]  /*6a80*/  @!P5 STG.E.128 desc[UR40][R28.64], R8 ;  /* 0x000000081c00d986 */ /* 0x002fe2000c101d28 */
[----:B------:R-:W-:-:S13]  /*6a90*/  ISETP.GE.AND P5, PT, R65, UR8, PT ;  /* 0x0000000841007c0c */ /* 0x000fda000bfa6270 */
[----:B------:R-:W1:Y:S04]  /*6aa0*/  @!P5 LDS.128 R12, [R87+0xb000] ;  /* 0x00b00000570cd984 */ /* 0x000e680000000c00 */
[----:B-1----:R-:W-:Y:S01]  /*6ab0*/  @!P5 STG.E.128 desc[UR40][R28.64+0x40], R12 ;  /* 0x0000400c1c00d986 */ /* 0x002fe2000c101d28 */
[----:B---3--:R-:W-:-:S13]  /*6ac0*/  ISETP.GE.AND P3, PT, R30, UR8, PT ;  /* 0x000000081e007c0c */ /* 0x008fda000bf66270 */
[----:B------:R-:W1:Y:S04]  /*6ad0*/  @!P3 LDS.128 R8, [R87+0xa000] ;  /* 0x00a000005708b984 */ /* 0x000e680000000c00 */
[----:B-1----:R3:W-:Y:S02]  /*6ae0*/  @!P3 STG.E.128 desc[UR40][R28.64+0x20], R8 ;  /* 0x000020081c00b986 */ /* 0x0027e4000c101d28 */
.L_x_9099:
[----:B------:R-:W-:Y:S05]  /*6af0*/  BSYNC B0 ;  /* 0x0000000000007941 */ /* 0x000fea0003800000 */
.L_x_9098:
[----:B---3--:R-:W3:Y:S01]  /*6b00*/  LDL.LU R9, [R1+0x8] ;  /* 0x0000080001097983 */ /* 0x008ee20000300800 */
[----:B0-2---:R-:W-:Y:S01]  /*6b10*/  @!P4 VIADD R86, R86, 0x19cc0 ;  /* 0x00019cc05656c836 */ /* 0x005fe20000000000 */
[----:B------:R-:W-:Y:S01]  /*6b20*/  PLOP3.LUT P3, PT, PT, PT, PT, 0x8, 0x0 ;  /* 0x000000000000781c */ /* 0x000fe20003f6e170 */
        /* <DEDUP_REMOVED lines=11> */
[----:B-1----:R-:W-:Y:S02]  /*6be0*/  SEL R8, RZ, 0x1, P4 ;  /* 0x00000001ff087807 */ /* 0x002fe40002000000 */
[----:B------:R-:W-:Y:S02]  /*6bf0*/  SEL R19, R19, RZ, P4 ;  /* 0x000000ff13137207 */ /* 0x000fe40002000000 */
[----:B---3--:R-:W-:-:S05]  /*6c00*/  LOP3.LUT R9, R9, R8, RZ, 0x3c, !PT ;  /* 0x0000000809097212 */ /* 0x008fca00078e3cff */
[----:B------:R2:W-:Y:S01]  /*6c10*/  STL [R1+0x8], R9 ;  /* 0x0000080901007387 */ /* 0x0005e20000100800 */
[----:B------:R-:W-:Y:S05]  /*6c20*/  @P2 BRA `(.L_x_9100) ;  /* 0xffffffb800682947 */ /* 0x000fea000383ffff */
.L_x_9056:
[----:B------:R-:W1:Y:S01]  /*6c30*/  LDC R0, c[0x0][0x428] ;  /* 0x00010a00ff007b82 */ /* 0x000e620000000800 */
[----:B------:R-:W-:Y:S04]  /*6c40*/  BSSY B0, `(.L_x_9101) ;  /* 0x0000004000007945 */ /* 0x000fe80003800000 */
[----:B------:R-:W-:Y:S05]  /*6c50*/  @P3 BRA `(.L_x_9102) ;  /* 0x0000000000083947 */ /* 0x000fea0003800000 */
[----:B------:R-:W3:Y:S02]  /*6c60*/  FENCE.VIEW.ASYNC.G ;  /* 0x00000000000073c6 */ /* 0x000ee40000000100 */
[----:B---3--:R-:W-:Y:S06]  /*6c70*/  BAR.ARV 0xc, 0x200 ;  /* 0x0308000000007b1d */ /* 0x008fec0000002000 */
.L_x_9102:
[----:B------:R-:W-:Y:S05]  /*6c80*/  BSYNC B0 ;  /* 0x0000000000007941 */ /* 0x000fea0003800000 */
.L_x_9101:
[----:B------:R-:W3:Y:S01]  /*6c90*/  LDL R6, [R1+0x2c] ;  /* 0x00002c0001067983 */ /* 0x000ee20000100800 */
[----:B------:R-:W-:Y:S01]  /*6ca0*/  ULDC.64 UR4, c[0x0][0x990] ;  /* 0x0002640000047ab9 */ /* 0x000fe20000000a00 */
[----:B-1----:R-:W-:Y:S01]  /*6cb0*/  ISETP.NE.AND P2, PT, R0, 0x1, PT ;  /* 0x000000010000780c */ /* 0x002fe20003f45270 */
[----:B------:R-:W-:Y:S01]  /*6cc0*/  ULDC.64 UR6, c[0x0][0x998] ;  /* 0x0002660000067ab9 */ /* 0x000fe20000000a00 */
[----:B------:R-:W2:Y:S01]  /*6cd0*/  LDL.LU R29, [R1+0x28] ;  /* 0x00002800011d7983 */ /* 0x000ea20000300800 */
[----:B------:R-:W-:Y:S02]  /*6ce0*/  ISETP.NE.U32.AND P0, PT, RZ, UR4, PT ;  /* 0x00000004ff007c0c */ /* 0x000fe4000bf05070 */
[----:B------:R-:W-:Y:S01]  /*6cf0*/  ISETP.NE.U32.AND P1, PT, RZ, UR6, PT ;  /* 0x00000006ff007c0c */ /* 0x000fe2000bf25070 */
[----:B------:R-:W2:Y:S01]  /*6d00*/  LDL R28, [R1+0x3c] ;  /* 0x00003c00011c7983 */ /* 0x000ea20000100800 */
[----:B------:R-:W-:Y:S02]  /*6d10*/  ISETP.NE.AND.EX P0, PT, RZ, UR5, PT, P0 ;  /* 0x00000005ff007c0c */ /* 0x000fe4000bf05300 */
[----:B------:R-:W-:Y:S01]  /*6d20*/  ISETP.NE.AND.EX P1, PT, RZ, UR7, PT, P1 ;  /* 0x00000007ff007c0c */ /* 0x000fe2000bf25310 */
[----:B------:R-:W2:Y:S03]  /*6d30*/  LDL R27, [R1+0x20] ;  /* 0x00002000011b7983 */ /* 0x000ea60000100800 */
[----:B------:R-:W1:Y:S01]  /*6d40*/  @P2 LDC R0, c[0x0][0x42c] ;  /* 0x00010b00ff002b82 */ /* 0x000e620000000800 */
[----:B------:R-:W2:Y:S07]  /*6d50*/  LDL R26, [R1+0x24] ;  /* 0x00002400011a7983 */ /* 0x000eae0000100800 */
[----:B------:R-:W1:Y:S08]  /*6d60*/  @P0 LDC.64 R10, c[0x0][0x9a8] ;  /* 0x00026a00ff0a0b82 */ /* 0x000e700000000a00 */
[----:B------:R-:W1:Y:S08]  /*6d70*/  @P2 LDC R5, c[0x0][0x430] ;  /* 0x00010c00ff052b82 */ /* 0x000e700000000800 */
[----:B0---4-:R-:W0:Y:S08]  /*6d80*/  @P1 LDC.64 R12, c[0x0][0x9b8] ;  /* 0x00026e00ff0c1b82 */ /* 0x011e300000000a00 */
[----:B------:R-:W4:Y:S08]  /*6d90*/  @P0 LDC.64 R14, c[0x0][0x9b0] ;  /* 0x00026c00ff0e0b82 */ /* 0x000f300000000a00 */
[----:B------:R-:W4:Y:S01]  /*6da0*/  @P1 LDC.64 R20, c[0x0][0x9c0] ;  /* 0x00027000ff141b82 */ /* 0x000f220000000a00 */
[----:B---3--:R-:W-:-:S02]  /*6db0*/  @P0 SHF.R.S32.HI R3, RZ, 0x1f, R6 ;  /* 0x0000001fff030819 */ /* 0x008fc40000011406 */
[----:B--2---:R-:W-:Y:S01]  /*6dc0*/  @P1 SHF.R.S32.HI R9, RZ, 0x1f, R6 ;  /* 0x0000001fff091819 */ /* 0x004fe20000011406 */
[----:B-1----:R-:W-:-:S04]  /*6dd0*/  @P2 IMAD.HI.U32 R2, R29, R0, RZ ;  /* 0x000000001d022227 */ /* 0x002fc800078e00ff */
[-C--:B------:R-:W-:Y:S02]  /*6de0*/  @P0 IMAD R0, R3, R10.reuse, RZ ;  /* 0x0000000a03000224 */ /* 0x080fe400078e02ff */
[----:B------:R-:W-:Y:S01]  /*6df0*/  IMAD.MOV.U32 R7, RZ, RZ, R29 ;  /* 0x000000ffff077224 */ /* 0x000fe200078e001d */
[----:B------:R-:W-:Y:S01]  /*6e00*/  @P2 SHF.R.U32.HI R7, RZ, R5, R2 ;  /* 0x00000005ff072219 */ /* 0x000fe20000011602 */
[C---:B------:R-:W-:Y:S02]  /*6e10*/  @P0 IMAD R11, R6.reuse, R11, R0 ;  /* 0x0000000b060b0224 */ /* 0x040fe400078e0200 */
[----:B------:R-:W-:-:S04]  /*6e20*/  @P0 IMAD.WIDE.U32 R2, R6, R10, RZ ;  /* 0x0000000a06020225 */ /* 0x000fc800078e00ff */
[-C--:B0-----:R-:W-:Y:S01]  /*6e30*/  @P1 IMAD R4, R9, R12.reuse, RZ ;  /* 0x0000000c09041224 */ /* 0x081fe200078e02ff */
[----:B------:R-:W-:Y:S01]  /*6e40*/  @P0 SHF.R.S32.HI R9, RZ, 0x1f, R7 ;  /* 0x0000001fff090819 */ /* 0x000fe20000011407 */
[----:B------:R-:W-:Y:S01]  /*6e50*/  @P0 IMAD.IADD R3, R3, 0x1, R11 ;  /* 0x0000000103030824 */ /* 0x000fe200078e020b */
[----:B------:R-:W-:Y:S01]  /*6e60*/  @P1 SHF.R.S32.HI R11, RZ, 0x1f, R7 ;  /* 0x0000001fff0b1819 */ /* 0x000fe20000011407 */
[C---:B------:R-:W-:Y:S02]  /*6e70*/  @P1 IMAD R13, R6.reuse, R13, R4 ;  /* 0x0000000d060d1224 */ /* 0x040fe400078e0204 */
[----:B------:R-:W-:-:S04]  /*6e80*/  @P1 IMAD.WIDE.U32 R4, R6, R12, RZ ;  /* 0x0000000c06041225 */ /* 0x000fc800078e00ff */
[----:B----4-:R-:W-:Y:S02]  /*6e90*/  @P0 IMAD R0, R9, R14, RZ ;  /* 0x0000000e09000224 */ /* 0x010fe400078e02ff */
        /* <DEDUP_REMOVED lines=16> */
[----:B------:R-:W2:Y:S02]  /*6fa0*/  @P1 LDG.E R0, desc[UR40][R8.64] ;  /* 0x0000002808001981 */ /* 0x000ea4000c1e1900 */
[----:B------:R-:W1:Y:S02]  /*6fb0*/  @P2 LDC R6, c[0x0][0x42c] ;  /* 0x00010b00ff062b82 */ /* 0x000e640000000800 */
[----:B------:R3:W2:Y:S06]  /*6fc0*/  @P0 LDG.E R3, desc[UR40][R4.64] ;  /* 0x0000002804030981 */ /* 0x0006ac000c1e1900 */
[----:B------:R-:W4:Y:S01]  /*6fd0*/  LDC.64 R10, c[0x0][0x9e0] ;  /* 0x00027800ff0a7b82 */ /* 0x000f220000000a00 */
[----:B------:R-:W-:Y:S01]  /*6fe0*/  IADD3 R2, R27, 0xc0, -R28 ;  /* 0x000000c01b027810 */ /* 0x000fe20007ffe81c */
[----:B---3--:R-:W-:-:S04]  /*6ff0*/  IMAD.MOV.U32 R5, RZ, RZ, R29 ;  /* 0x000000ffff057224 */ /* 0x008fc800078e001d */
[----:B------:R-:W-:Y:S02]  /*7000*/  IMAD R4, R26, 0xc0, R2 ;  /* 0x000000c01a047824 */ /* 0x000fe400078e0202 */
[----:B-1----:R-:W-:-:S03]  /*7010*/  @P2 IMAD.HI.U32 R6, R29, R6, RZ ;  /* 0x000000061d062227 */ /* 0x002fc600078e00ff */
[----:B------:R1:W-:Y:S02]  /*7020*/  STL [R1+0x44], R4 ;  /* 0x0000440401007387 */ /* 0x0003e40000100800 */
[----:B0-----:R-:W-:-:S05]  /*7030*/  @P2 SHF.R.U32.HI R5, RZ, R7, R6 ;  /* 0x00000007ff052219 */ /* 0x001fca0000011606 */
[----:B------:R1:W-:Y:S01]  /*7040*/  STL [R1+0x5c], R5 ;  /* 0x00005c0501007387 */ /* 0x0003e20000100800 */
[----:B----4-:R-:W-:Y:S01]  /*7050*/  ISETP.GE.AND P1, PT, R11, 0x1, PT ;  /* 0x000000010b00780c */ /* 0x010fe20003f26270 */
[----:B--2---:R-:W-:Y:S01]  /*7060*/  FMUL.FTZ R0, R3, R0 ;  /* 0x0000000003007220 */ /* 0x004fe20000410000 */
[----:B------:R-:W-:-:S03]  /*7070*/  IMAD.IADD R3, R4, 0x1, R10 ;  /* 0x0000000104037824 */ /* 0x000fc600078e020a */
[----:B------:R-:W-:-:S08]  /*7080*/  FMUL.FTZ R2, R0, UR4 ;  /* 0x0000000400027c20 */ /* 0x000fd00008410000 */
        /* <DEDUP_REMOVED lines=12> */
.L_x_9105:
[----:B------:R-:W-:-:S13]  /*7150*/  ISETP.NE.AND P0, PT, R11, 0x1, PT ;  /* 0x000000010b00780c */ /* 0x000fda0003f05270 */
[----:B------:R-:W0:Y:S02]  /*7160*/  @P0 LDC.64 R4, c[0x0][0x9e8] ;  /* 0x00027a00ff040b82 */ /* 0x000e240000000a00 */
[----:B0-----:R-:W-:-:S05]  /*7170*/  @P0 IMAD.HI.U32 R4, R0, R4, RZ ;  /* 0x0000000400040227 */ /* 0x001fca00078e00ff */
[----:B------:R-:W-:-:S07]  /*7180*/  @P0 SHF.R.U32.HI R0, RZ, R5, R4 ;  /* 0x00000005ff000219 */ /* 0x000fce0000011604 */
.L_x_9106:
[----:B------:R-:W-:Y:S05]  /*7190*/  BSYNC B0 ;  /* 0x0000000000007941 */ /* 0x000fea0003800000 */
.L_x_9104:
[----:B------:R-:W-:-:S05]  /*71a0*/  IMAD R0, R0, R11, R11 ;  /* 0x0000000b00007224 */ /* 0x000fca00078e020b */
[----:B------:R-:W-:-:S07]  /*71b0*/  VIMNMX R3, R3, R0, PT ;  /* 0x0000000003037248 */ /* 0x000fce0003fe0100 */
.L_x_9103:
[----:B------:R-:W-:Y:S01]  /*71c0*/  VIADD R3, R3, 0x7f ;  /* 0x0000007f03037836 */ /* 0x000fe20000000000 */
[----:B------:R-:W-:Y:S01]  /*71d0*/  ULDC UR4, c[0x0][0x9dc] ;  /* 0x0002770000047ab9 */ /* 0x000fe20000000800 */
[----:B------:R-:W-:-:S03]  /*71e0*/  IMAD.IADD R155, R27, 0x1, -R28 ;  /* 0x000000011b9b7824 */ /* 0x000fc600078e0a1c */
[----:B------:R-:W-:Y:S01]  /*71f0*/  SHF.R.S32.HI R0, RZ, 0x1f, R3 ;  /* 0x0000001fff007819 */ /* 0x000fe20000011403 */
[----:B------:R-:W-:-:S03]  /*7200*/  IMAD R88, R26, 0xc0, R155 ;  /* 0x000000c01a587824 */ /* 0x000fc600078e029b */
[----:B------:R-:W-:Y:S01]  /*7210*/  LEA.HI R0, R0, R3, RZ, 0x7 ;  /* 0x0000000300007211 */ /* 0x000fe200078f38ff */
[----:B------:R-:W-:-:S03]  /*7220*/  VIADD R3, R88, -UR4 ;  /* 0x8000000458037c36 */ /* 0x000fc60008000000 */
[----:B------:R-:W-:-:S04]  /*7230*/  SHF.R.S32.HI R0, RZ, 0x7, R0 ;  /* 0x00000007ff007819 */ /* 0x000fc80000011400 */
        /* <DEDUP_REMOVED lines=12> */
.L_x_9109:
[----:B------:R-:W-:Y:S01]  /*7300*/  ISETP.NE.AND P0, PT, R11, 0x1, PT ;  /* 0x000000010b00780c */ /* 0x000fe20003f05270 */
[----:B------:R-:W-:-:S12]  /*7310*/  IMAD.MOV.U32 R0, RZ, RZ, R88 ;  /* 0x000000ffff007224 */ /* 0x000fd800078e0058 */
[----:B------:R-:W0:Y:S02]  /*7320*/  @P0 LDC.64 R4, c[0x0][0x9e8] ;  /* 0x00027a00ff040b82 */ /* 0x000e240000000a00 */
[----:B0-----:R-:W-:-:S05]  /*7330*/  @P0 IMAD.HI.U32 R4, R88, R4, RZ ;  /* 0x0000000458040227 */ /* 0x001fca00078e00ff */
[----:B------:R-:W-:-:S07]  /*7340*/  @P0 SHF.R.U32.HI R0, RZ, R5, R4 ;  /* 0x00000005ff000219 */ /* 0x000fce0000011604 */
.L_x_9110:
[----:B------:R-:W-:Y:S05]  /*7350*/  BSYNC B0 ;  /* 0x0000000000007941 */ /* 0x000fea0003800000 */
.L_x_9108:
[----:B------:R-:W-:-:S05]  /*7360*/  IMAD R0, R0, R11, RZ ;  /* 0x0000000b00007224 */ /* 0x000fca00078e02ff */
[----:B------:R-:W-:-:S07]  /*7370*/  VIMNMX R3, R3, R0, !PT ;  /* 0x0000000003037248 */ /* 0x000fce0007fe0100 */
.L_x_9107:
[----:B------:R-:W-:Y:S02]  /*7380*/  SHF.R.S32.HI R0, RZ, 0x1f, R3 ;  /* 0x0000001fff007819 */ /* 0x000fe40000011403 */
[----:B------:R-:W-:Y:S02]  /*7390*/  CS2R R20, SRZ ;  /* 0x0000000000147805 */ /* 0x000fe4000001ff00 */
[----:B------:R-:W-:Y:S02]  /*73a0*/  PLOP3.LUT P0, PT, PT, PT, PT, 0x80, 0x0 ;  /* 0x000000000000781c */ /* 0x000fe40003f0f070 */
[----:B------:R-:W-:Y:S02]  /*73b0*/  CS2R R134, SRZ ;  /* 0x0000000000867805 */ /* 0x000fe4000001ff00 */
[----:B------:R-:W-:Y:S02]  /*73c0*/  LEA.HI R0, R0, R3, RZ, 0x7 ;  /* 0x0000000300007211 */ /* 0x000fe400078f38ff */
[----:B------:R-:W-:-:S02]  /*73d0*/  CS2R R28, SRZ ;  /* 0x00000000001c7805 */ /* 0x000fc4000001ff00 */
[----:B------:R-:W-:Y:S02]  /*73e0*/  CS2R R10, SRZ ;  /* 0x00000000000a7805 */ /* 0x000fe4000001ff00 */
[----:B------:R-:W-:Y:S02]  /*73f0*/  CS2R R128, SRZ ;  /* 0x0000000000807805 */ /* 0x000fe4000001ff00 */
[----:B------:R-:W-:Y:S02]  /*7400*/  SHF.R.S32.HI R0, RZ, 0x7, R0 ;  /* 0x00000007ff007819 */ /* 0x000fe40000011400 */
[----:B------:R-:W-:Y:S02]  /*7410*/  CS2R R26, SRZ ;  /* 0x00000000001a7805 */ /* 0x000fe4000001ff00 */
[----:B------:R-:W-:Y:S02]  /*7420*/  CS2R R8, SRZ ;  /* 0x0000000000087805 */ /* 0x000fe4000001ff00 */
[----:B------:R-:W-:-:S02]  /*7430*/  CS2R R126, SRZ ;  /* 0x00000000007e7805 */ /* 0x000fc4000001ff00 */
[----:B------:R-:W-:Y:S02]  /*7440*/  VIMNMX R4, RZ, R0, !PT ;  /* 0x00000000ff047248 */ /* 0x000fe40007fe0100 */
[----:B------:R-:W-:Y:S02]  /*7450*/  CS2R R30, SRZ ;  /* 0x00000000001e7805 */ /* 0x000fe4000001ff00 */
[----:B------:R-:W-:Y:S02]  /*7460*/  CS2R R120, SRZ ;  /* 0x0000000000787805 */ /* 0x000fe4000001ff00 */
[----:B------:R-:W-:Y:S02]  /*7470*/  CS2R R118, SRZ ;  /* 0x0000000000767805 */ /* 0x000fe4000001ff00 */
[----:B------:R-:W-:Y:S01]  /*7480*/  ISETP.GT.AND P1, PT, R89, R4, PT ;  /* 0x000000045900720c */ /* 0x000fe20003f24270 */
        /* <DEDUP_REMOVED lines=13> */
[----:B------:R-:W-:Y:S01]  /*7560*/  CS2R R94, SRZ ;  /* 0x00000000005e7805 */ /* 0x000fe2000001ff00 */
[----:B------:R-:W-:Y:S02]  /*7570*/  IMAD.MOV.U32 R38, RZ, RZ, RZ ;  /* 0x000000ffff267224 */ /* 0x000fe400078e00ff */
[----:B------:R-:W-:-:S02]  /*7580*/  IMAD.MOV.U32 R3, RZ, RZ, RZ ;  /* 0x000000ffff037224 */ /* 0x000fc400078e00ff */
[----:B------:R-:W-:Y:S01]  /*7590*/  IMAD.MOV.U32 R92, RZ, RZ, RZ ;  /* 0x000000ffff5c7224 */ /* 0x000fe200078e00ff */
[----:B0-----:R-:W-:Y:S06]  /*75a0*/  @!P1 BRA `(.L_x_9111) ;  /* 0x0000010400ac9947 */ /* 0x001fec0003800000 */
        /* <DEDUP_REMOVED lines=32> */
.L_x_9113:
[----:B------:R-:W-:Y:S05]  /*77b0*/  BSYNC B6 ;  /* 0x0000000000067941 */ /* 0x000fea0003800000 */
.L_x_9112:
        /* <DEDUP_REMOVED lines=13> */
.L_x_9117:
[----:B-1----:R1:W2:Y:S02]  /*7890*/  SYNCS.PHASECHK.TRANS64.TRYWAIT P0, [R17+URZ+0x19c00], R0 ;  /* 0x019c0000110075a7 */ /* 0x0022a4000800017f */
[----:B--2---:R-:W-:Y:S05]  /*78a0*/  @!P0 NANOSLEEP.SYNCS 0x989680 ;  /* 0x009896800000895d */ /* 0x004fea0003900000 */
[----:B------:R-:W2:Y:S02]  /*78b0*/  @!P0 SYNCS.PHASECHK.TRANS64 P0, [R17+URZ+0x19c00], R0 ;  /* 0x019c0000110085a7 */ /* 0x000ea4000800007f */
[----:B--2---:R-:W-:Y:S05]  /*78c0*/  @!P0 BRA `(.L_x_9117) ;  /* 0xfffffffc00f08947 */ /* 0x004fea000383ffff */
.L_x_9116:
[----:B------:R-:W-:Y:S05]  /*78d0*/  BSYNC B0 ;  /* 0x0000000000007941 */ /* 0x000fea0003800000 */
.L_x_9115:
[----:B------:R-:W-:Y:S05]  /*78e0*/  BRA `(.L_x_9118) ;  /* 0x0000004800387947 */ /* 0x000fea0003800000 */
.L_x_9114:
[----:B------:R-:W0:Y:S01]  /*78f0*/  S2R R4, SR_TID.X ;  /* 0x0000000000047919 */ /* 0x000e220000002100 */
[----:B------:R-:W-:Y:S01]  /*7900*/  LOP3.LUT P0, RZ, R26, 0x9f, RZ, 0xc0, !PT ;  /* 0x0000009f1aff7812 */ /* 0x000fe2000780c0ff */
[----:B------:R-:W-:Y:S01]  /*7910*/  ULDC.64 UR4, c[0x0][0x3d8] ;  /* 0x0000f60000047ab9 */ /* 0x000fe20000000a00 */
[----:B-----5:R-:W-:Y:S01]  /*7920*/  SHF.R.S32.HI R0, RZ, 0x1f, R24 ;  /* 0x0000001fff007819 */ /* 0x020fe20000011418 */
[----:B------:R-:W-:Y:S01]  /*7930*/  ULDC.64 UR6, c[0x0][0x3e8] ;  /* 0x0000fa0000067ab9 */ /* 0x000fe20000000a00 */
[----:B------:R-:W-:Y:S01]  /*7940*/  IMAD.WIDE.U32 R38, R24, UR4, RZ ;  /* 0x0000000418267c25 */ /* 0x000fe2000f8e00ff */
[----:B------:R-:W-:Y:S03]  /*7950*/  BSSY B6, `(.L_x_9119) ;  /* 0x0000024000067945 */ /* 0x000fe60003800000 */
[C---:B------:R-:W-:Y:S02]  /*7960*/  IMAD R3, R0.reuse, UR4, RZ ;  /* 0x0000000400037c24 */ /* 0x040fe4000f8e02ff */
[----:B------:R-:W-:-:S02]  /*7970*/  IMAD R5, R0, UR6, RZ ;  /* 0x0000000600057c24 */ /* 0x000fc4000f8e02ff */
[C---:B------:R-:W-:Y:S02]  /*7980*/  IMAD R3, R24.reuse, UR5, R3 ;  /* 0x0000000518037c24 */ /* 0x040fe4000f8e0203 */
[C---:B------:R-:W-:Y:S02]  /*7990*/  IMAD R5, R24.reuse, UR7, R5 ;  /* 0x0000000718057c24 */ /* 0x040fe4000f8e0205 */
[----:B------:R-:W-:-:S04]  /*79a0*/  IMAD.WIDE.U32 R40, R24, UR6, RZ ;  /* 0x0000000618287c25 */ /* 0x000fc8000f8e00ff */
[----:B------:R-:W-:Y:S02]  /*79b0*/  IMAD.IADD R37, R3, 0x1, R39 ;  /* 0x0000000103257824 */ /* 0x000fe400078e0227 */
[----:B------:R-:W-:Y:S02]  /*79c0*/  IMAD.IADD R45, R5, 0x1, R41 ;  /* 0x00000001052d7824 */ /* 0x000fe400078e0229 */
[----:B0-----:R-:W-:-:S05]  /*79d0*/  VIADD R6, R4, 0xffffff80 ;  /* 0xffffff8004067836 */ /* 0x001fca0000000000 */
[CC--:B------:R-:W-:Y:S02]  /*79e0*/  LEA.HI R35, R6.reuse, R6.reuse, RZ, 0x1 ;  /* 0x0000000606237211 */ /* 0x0c0fe400078f08ff */
[----:B------:R-:W-:Y:S02]  /*79f0*/  LEA.HI R4, R6, R6, RZ, 0x1 ;  /* 0x0000000606047211 */ /* 0x000fe400078f08ff */
[----:B------:R-:W-:Y:S02]  /*7a00*/  LOP3.LUT R35, R35, 0xfffffffe, RZ, 0xc0, !PT ;  /* 0xfffffffe23237812 */ /* 0x000fe400078ec0ff */
[----:B------:R-:W-:-:S03]  /*7a10*/  LOP3.LUT R4, R4, 0xfffffffe, RZ, 0xc0, !PT ;  /* 0xfffffffe04047812 */ /* 0x000fc600078ec0ff */
[C---:B------:R-:W-:Y:S02]  /*7a20*/  IMAD.IADD R35, R6.reuse, 0x1, -R35 ;  /* 0x0000000106237824 */ /* 0x040fe400078e0a23 */
[----:B------:R-:W-:Y:S02]  /*7a30*/  IMAD.IADD R4, R6, 0x1, -R4 ;  /* 0x0000000106047824 */ /* 0x000fe400078e0a04 */
[----:B------:R-:W-:Y:S02]  /*7a40*/  IMAD.SHL.U32 R35, R35, 0x8, RZ ;  /* 0x0000000823237824 */ /* 0x000fe400078e00ff */
[----:B------:R-:W-:-:S03]  /*7a50*/  IMAD.SHL.U32 R4, R4, 0x10, RZ ;  /* 0x0000001004047824 */ /* 0x000fc600078e00ff */
[----:B------:R-:W-:Y:S02]  /*7a60*/  SHF.R.S32.HI R34, RZ, 0x1f, R35 ;  /* 0x0000001fff227819 */ /* 0x000fe40000011423 */
[----:B------:R-:W-:Y:S01]  /*7a70*/  SHF.R.S32.HI R49, RZ, 0x1f, R4 ;  /* 0x0000001fff317819 */ /* 0x000fe20000011404 */
        /* <DEDUP_REMOVED lines=17> */
.L_x_9120:
[----:B------:R-:W-:Y:S05]  /*7b90*/  BSYNC B6 ;  /* 0x0000000000067941 */ /* 0x000fea0003800000 */
.L_x_9119:
[----:B------:R-:W2:Y:S01]  /*7ba0*/  LDL R21, [R1+0x24] ;  /* 0x0000240001157983 */ /* 0x000ea20000100800 */
[----:B------:R-:W0:Y:S01]  /*7bb0*/  LDC.64 R10, c[0x0][0x3d8] ;  /* 0x0000f600ff0a7b82 */ /* 0x000e220000000a00 */
[----:B------:R-:W-:Y:S02]  /*7bc0*/  ULDC.U8 UR4, c[0x0][0x3f0] ;  /* 0x0000fc0000047ab9 */ /* 0x000fe40000000000 */
[----:B------:R-:W3:Y:S04]  /*7bd0*/  LDL R24, [R1+0x3c] ;  /* 0x00003c0001187983 */ /* 0x000ee80000100800 */
[----:B------:R-:W4:Y:S01]  /*7be0*/  LDL R20, [R1+0x48] ;  /* 0x0000480001147983 */ /* 0x000f220000100800 */
[----:B------:R-:W1:Y:S01]  /*7bf0*/  LDC.64 R12, c[0x0][0x3e8] ;  /* 0x0000fa00ff0c7b82 */ /* 0x000e620000000a00 */
[----:B------:R-:W-:Y:S01]  /*7c00*/  ISETP.NE.AND P0, PT, RZ, UR4, PT ;  /* 0x00000004ff007c0c */ /* 0x000fe2000bf05270 */
[----:B------:R-:W-:Y:S01]  /*7c10*/  BSSY B0, `(.L_x_9121) ;  /* 0x0000453000007945 */ /* 0x000fe20003800000 */
[----:B--2---:R-:W-:Y:S01]  /*7c20*/  SHF.R.S32.HI R3, RZ, 0x1f, R21 ;  /* 0x0000001fff037819 */ /* 0x004fe20000011415 */
[----:B0-----:R-:W-:-:S04]  /*7c30*/  IMAD.WIDE.U32 R42, R21, R10, RZ ;  /* 0x0000000a152a7225 */ /* 0x001fc800078e00ff */
[C---:B------:R-:W-:Y:S02]  /*7c40*/  IMAD R4, R3.reuse, R10, RZ ;  /* 0x0000000a03047224 */ /* 0x040fe400078e02ff */
[-C--:B-1----:R-:W-:Y:S02]  /*7c50*/  IMAD R6, R3, R12.reuse, RZ ;  /* 0x0000000c03067224 */ /* 0x082fe400078e02ff */
[C---:B---3--:R-:W-:Y:S02]  /*7c60*/  IMAD R0, R21.reuse, -0xc0, R24 ;  /* 0xffffff4015007824 */ /* 0x048fe400078e0218 */
[----:B------:R-:W-:-:S04]  /*7c70*/  IMAD.WIDE.U32 R14, R21, R12, RZ ;  /* 0x0000000c150e7225 */ /* 0x000fc800078e00ff */
[C---:B------:R-:W-:Y:S02]  /*7c80*/  IMAD R3, R21.reuse, R11, R4 ;  /* 0x0000000b15037224 */ /* 0x040fe400078e0204 */
[----:B------:R-:W-:Y:S01]  /*7c90*/  IMAD R5, R21, R13, R6 ;  /* 0x0000000d15057224 */ /* 0x000fe200078e0206 */
[----:B------:R-:W-:Y:S01]  /*7ca0*/  VIMNMX R4, R0, 0xc0, PT ;  /* 0x000000c000047848 */ /* 0x000fe20003fe0100 */
[----:B----4-:R-:W-:Y:S02]  /*7cb0*/  IMAD.IADD R20, R17, 0x1, R20 ;  /* 0x0000000111147824 */ /* 0x010fe400078e0214 */
[----:B------:R-:W-:Y:S02]  /*7cc0*/  IMAD.IADD R44, R43, 0x1, R3 ;  /* 0x000000012b2c7824 */ /* 0x000fe400078e0203 */
[----:B------:R-:W-:Y:S01]  /*7cd0*/  IMAD.IADD R48, R15, 0x1, R5 ;  /* 0x000000010f307824 */ /* 0x000fe200078e0205 */
        /* <DEDUP_REMOVED lines=27> */
[-C--:B------:R-:W-:Y:S01]  /*7e90*/  IMAD R0, R46, R10.reuse, RZ ;  /* 0x0000000a2e007224 */ /* 0x080fe200078e02ff */
[----:B------:R-:W-:Y:S01]  /*7ea0*/  ULDC.64 UR8, c[0x0][0x3e0] ;  /* 0x0000f80000087ab9 */ /* 0x000fe20000000a00 */
[----:B------:R-:W-:Y:S01]  /*7eb0*/  IMAD.WIDE.U32 R24, R23, R10, R8 ;  /* 0x0000000a17187225 */ /* 0x000fe200078e0008 */
[----:B------:R-:W-:Y:S02]  /*7ec0*/  ISETP.GE.AND P3, PT, R35, UR4, PT ;  /* 0x0000000423007c0c */ /* 0x000fe4000bf66270 */
[----:B------:R-:W-:-:S02]  /*7ed0*/  CS2R R30, SRZ ;  /* 0x00000000001e7805 */ /* 0x000fc4000001ff00 */
[----:B------:R-:W-:Y:S01]  /*7ee0*/  CS2R R32, SRZ ;  /* 0x0000000000207805 */ /* 0x000fe2000001ff00 */
[----:B------:R-:W-:Y:S01]  /*7ef0*/  IMAD R26, R46, R12, RZ ;  /* 0x0000000c2e1a7224 */ /* 0x000fe200078e02ff */
[----:B------:R-:W-:Y:S01]  /*7f00*/  IADD3 R38, P1, R24, R38, RZ ;  /* 0x0000002618267210 */ /* 0x000fe20007f3e0ff */
[----:B------:R-:W-:Y:S01]  /*7f10*/  IMAD.WIDE.U32 R8, R23, R12, R8 ;  /* 0x0000000c17087225 */ /* 0x000fe200078e0008 */
[----:B------:R-:W-:-:S03]  /*7f20*/  CS2R R28, SRZ ;  /* 0x00000000001c7805 */ /* 0x000fc6000001ff00 */
[C---:B------:R-:W-:Y:S01]  /*7f30*/  IMAD R0, R23.reuse, R11, R0 ;  /* 0x0000000b17007224 */ /* 0x040fe200078e0200 */
[----:B------:R-:W-:Y:S01]  /*7f40*/  IADD3 R40, P2, R8, R40, RZ ;  /* 0x0000002808287210 */ /* 0x000fe20007f5e0ff */
[----:B------:R-:W-:-:S03]  /*7f50*/  IMAD R26, R23, R13, R26 ;  /* 0x0000000d171a7224 */ /* 0x000fc600078e021a */
[----:B------:R-:W-:Y:S01]  /*7f60*/  IADD3.X R39, R37, R25, R0, P1, !PT ;  /* 0x0000001925277210 */ /* 0x000fe20000ffe400 */
[----:B------:R-:W-:Y:S01]  /*7f70*/  VIADD R0, R35, 0x10 ;  /* 0x0000001023007836 */ /* 0x000fe20000000000 */
[----:B------:R-:W-:Y:S01]  /*7f80*/  IADD3.X R41, R45, R9, R26, P2, !PT ;  /* 0x000000092d297210 */ /* 0x000fe200017fe41a */
[----:B------:R-:W-:Y:S01]  /*7f90*/  IMAD R9, R44, 0xc0, RZ ;  /* 0x000000c02c097824 */ /* 0x000fe200078e02ff */
[----:B------:R-:W-:Y:S01]  /*7fa0*/  CS2R R26, SRZ ;  /* 0x00000000001a7805 */ /* 0x000fe2000001ff00 */
[----:B------:R-:W-:Y:S01]  /*7fb0*/  IMAD.WIDE.U32 R42, R42, 0xc0, R38 ;  /* 0x000000c02a2a7825 */ /* 0x000fe200078e0026 */
[----:B------:R-:W-:-:S03]  /*7fc0*/  ISETP.GE.AND P4, PT, R0, UR4, PT ;  /* 0x0000000400007c0c */ /* 0x000fc6000bf86270 */
[----:B------:R-:W-:Y:S01]  /*7fd0*/  VIADD R0, R35, 0x20 ;  /* 0x0000002023007836 */ /* 0x000fe20000000000 */
[----:B------:R-:W-:Y:S01]  /*7fe0*/  IADD3 R34, P1, R42, UR6, RZ ;  /* 0x000000062a227c10 */ /* 0x000fe2000ff3e0ff */
[----:B------:R-:W-:-:S03]  /*7ff0*/  IMAD.WIDE.U32 R14, R14, 0xc0, R40 ;  /* 0x000000c00e0e7825 */ /* 0x000fc600078e0028 */
[----:B------:R-:W-:Y:S01]  /*8000*/  ISETP.GE.AND P5, PT, R0, UR4, PT ;  /* 0x0000000400007c0c */ /* 0x000fe2000bfa6270 */
[----:B------:R-:W-:Y:S01]  /*8010*/  IMAD R25, R48, 0xc0, RZ ;  /* 0x000000c030197824 */ /* 0x000fe200078e02ff */
[----:B------:R-:W-:Y:S02]  /*8020*/  IADD3 R14, P2, R14, UR8, RZ ;  /* 0x000000080e0e7c10 */ /* 0x000fe4000ff5e0ff */
[----:B------:R-:W-:Y:S02]  /*8030*/  IADD3.X R35, R43, UR7, R9, P1, !PT ;  /* 0x000000072b237c10 */ /* 0x000fe40008ffe409 */
[----:B------:R-:W-:Y:S02]  /*8040*/  CS2R R8, SRZ ;  /* 0x0000000000087805 */ /* 0x000fe4000001ff00 */
[----:B------:R-:W-:Y:S02]  /*8050*/  IADD3.X R15, R15, UR9, R25, P2, !PT ;  /* 0x000000090f0f7c10 */ /* 0x000fe400097fe419 */
[----:B------:R-:W-:Y:S01]  /*8060*/  CS2R R24, SRZ ;  /* 0x0000000000187805 */ /* 0x000fe2000001ff00 */
[----:B------:R0:W5:Y:S04]  /*8070*/  @!P3 LDG.E.64 R30, desc[UR40][R34.64] ;  /* 0x00000028221eb981 */ /* 0x000168000c1e1b00 */
[----:B------:R0:W5:Y:S04]  /*8080*/  @!P4 LDG.E.64 R26, desc[UR40][R34.64+0x10] ;  /* 0x00001028221ac981 */ /* 0x000168000c1e1b00 */
[----:B------:R0:W5:Y:S04]  /*8090*/  @!P5 LDG.E.64 R8, desc[UR40][R34.64+0x20] ;  /* 0x000020282208d981 */ /* 0x000168000c1e1b00 */
[----:B------:R0:W5:Y:S04]  /*80a0*/  @!P3 LDG.E.64 R32, desc[UR40][R14.64] ;  /* 0x000000280e20b981 */ /* 0x000168000c1e1b00 */
[----:B------:R0:W5:Y:S04]  /*80b0*/  @!P4 LDG.E.64 R28, desc[UR40][R14.64+0x10] ;  /* 0x000010280e1cc981 */ /* 0x000168000c1e1b00 */
[----:B------:R0:W5:Y:S02]  /*80c0*/  @!P5 LDG.E.64 R24, desc[UR40][R14.64+0x20] ;  /* 0x000020280e18d981 */ /* 0x000164000c1e1b00 */
.L_x_9124:
[----:B------:R-:W-:Y:S05]  /*80d0*/  BSYNC B1 ;  /* 0x0000000000017941 */ /* 0x000fea0003800000 */
.L_x_9123:
[----:B0-----:R-:W2:Y:S01]  /*80e0*/  LDL R34, [R1+0x54] ;  /* 0x0000540001227983 */ /* 0x001ea20000100800 */
[-C--:B------:R-:W-:Y:S01]  /*80f0*/  IMAD.WIDE.U32 R6, R3, R10.reuse, R6 ;  /* 0x0000000a03067225 */ /* 0x080fe200078e0006 */
[----:B------:R-:W-:Y:S01]  /*8100*/  ULDC.64 UR4, c[0x0][0x3c8] ;  /* 0x0000f20000047ab9 */ /* 0x000fe20000000a00 */
[----:B------:R-:W-:Y:S02]  /*8110*/  ULDC.64 UR6, c[0x0][0x3e0] ;  /* 0x0000f80000067ab9 */ /* 0x000fe40000000a00 */
[C---:B------:R-:W-:Y:S02]  /*8120*/  IMAD R10, R21.reuse, R10, RZ ;  /* 0x0000000a150a7224 */ /* 0x040fe400078e02ff */
[-C--:B------:R-:W-:Y:S02]  /*8130*/  IMAD R0, R21, R12.reuse, RZ ;  /* 0x0000000c15007224 */ /* 0x080fe400078e02ff */
[----:B------:R-:W-:Y:S01]  /*8140*/  IMAD.WIDE.U32 R14, R3, R12, R4 ;  /* 0x0000000c030e7225 */ /* 0x000fe200078e0004 */
[----:B------:R-:W-:Y:S01]  /*8150*/  IADD3 R4, P1, R6, UR4, RZ ;  /* 0x0000000406047c10 */ /* 0x000fe2000ff3e0ff */
[----:B------:R-:W-:-:S02]  /*8160*/  UMOV UR4, 0xffffffff ;  /* 0xffffffff00047882 */ /* 0x000fc40000000000 */
[C---:B------:R-:W-:Y:S02]  /*8170*/  IMAD R11, R3.reuse, R11, R10 ;  /* 0x0000000b030b7224 */ /* 0x040fe400078e020a */
[----:B------:R-:W-:Y:S01]  /*8180*/  IMAD R3, R3, R13, R0 ;  /* 0x0000000d03037224 */ /* 0x000fe200078e0200 */
[----:B------:R-:W-:Y:S02]  /*8190*/  IADD3 R0, P2, R14, UR6, RZ ;  /* 0x000000060e007c10 */ /* 0x000fe4000ff5e0ff */
[----:B------:R-:W-:Y:S02]  /*81a0*/  IADD3.X R13, R7, UR5, R11, P1, !PT ;  /* 0x00000005070d7c10 */ /* 0x000fe40008ffe40b */
[----:B------:R-:W-:Y:S02]  /*81b0*/  IADD3.X R3, R15, UR7, R3, P2, !PT ;  /* 0x000000070f037c10 */ /* 0x000fe400097fe403 */
[----:B--2---:R-:W-:-:S04]  /*81c0*/  LEA.HI R21, R34, R34, RZ, 0x1 ;  /* 0x0000002222157211 */ /* 0x004fc800078f08ff */
[----:B------:R-:W-:-:S05]  /*81d0*/  LOP3.LUT R21, R21, 0xfffffffe, RZ, 0xc0, !PT ;  /* 0xfffffffe15157812 */ /* 0x000fca00078ec0ff */
[----:B------:R-:W-:-:S05]  /*81e0*/  IMAD.IADD R6, R34, 0x1, -R21 ;  /* 0x0000000122067824 */ /* 0x000fca00078e0a15 */
[----:B------:R-:W-:Y:S01]  /*81f0*/  SHF.L.U32 R6, R6, 0x1f, RZ ;  /* 0x0000001f06067819 */ /* 0x000fe200000006ff */
[----:B------:R-:W-:Y:S06]  /*8200*/  BRA.DIV UR4, `(.L_x_9125) ;  /* 0x00000186044c7947 */ /* 0x000fec000b800000 */
.L_x_9400:
[----:B------:R-:W-:-:S03]  /*8210*/  UMOV UR4, 0xffffffff ;  /* 0xffffffff00047882 */ /* 0x000fc60000000000 */
[----:B------:R-:W-:Y:S05]  /*8220*/  BRA.DIV UR4, `(.L_x_9126) ;  /* 0x0000018604687947 */ /* 0x000fea000b800000 */
.L_x_9403:
[----:B------:R-:W-:-:S03]  /*8230*/  UMOV UR4, 0xffffffff ;  /* 0xffffffff00047882 */ /* 0x000fc60000000000 */
[----:B------:R-:W-:Y:S05]  /*8240*/  BRA.DIV UR4, `(.L_x_9127) ;  /* 0x0000018604887947 */ /* 0x000fea000b800000 */
.L_x_9406:
[----:B------:R-:W-:-:S03]  /*8250*/  UMOV UR4, 0xffffffff ;  /* 0xffffffff00047882 */ /* 0x000fc60000000000 */
[----:B------:R-:W-:Y:S05]  /*8260*/  BRA.DIV UR4, `(.L_x_9128) ;  /* 0x0000018604a87947 */ /* 0x000fea000b800000 */
.L_x_9409:
[----:B------:R-:W0:Y:S01]  /*8270*/  SYNCS.PHASECHK.TRANS64.TRYWAIT P1, [R17+URZ+0x19c00], R6 ;  /* 0x019c0006110075a7 */ /* 0x000e22000802017f */
[----:B------:R-:W-:Y:S04]  /*8280*/  BSSY B1, `(.L_x_9129) ;  /* 0x0000002000017945 */ /* 0x000fe80003800000 */
[----:B0-----:R-:W-:Y:S05]  /*8290*/  @!P1 BRA `(.L_x_9130) ;  /* 0x0000018400c49947 */ /* 0x001fea0003800000 */
.L_x_9410:
[----:B------:R-:W-:Y:S05]  /*82a0*/  BSYNC B1 ;  /* 0x0000000000017941 */ /* 0x000fea0003800000 */
.L_x_9129:
[----:B------:R-:W-:Y:S05]  /*82b0*/  @P0 BRA `(.L_x_9131) ;  /* 0x0000003c00a00947 */ /* 0x000fea0003800000 */
[----:B------:R-:W1:Y:S01]  /*82c0*/  S2R R0, SR_TID.X ;  /* 0x0000000000007919 */ /* 0x000e620000002100 */
[----:B------:R-:W-:Y:S01]  /*82d0*/  BSSY B1, `(.L_x_9132) ;  /* 0x0000083000017945 */ /* 0x000fe20003800000 */
[----:B-1----:R-:W-:-:S05]  /*82e0*/  VIADD R0, R0, 0xffffff80 ;  /* 0xffffff8000007836 */ /* 0x002fca0000000000 */
[----:B------:R-:W-:-:S04]  /*82f0*/  LEA.HI R4, R0, R0, RZ, 0x1 ;  /* 0x0000000000047211 */ /* 0x000fc800078f08ff */
[----:B------:R-:W-:-:S05]  /*8300*/  LOP3.LUT R4, R4, 0xfffffffe, RZ, 0xc0, !PT ;  /* 0xfffffffe04047812 */ /* 0x000fca00078ec0ff */
[----:B------:R-:W-:Y:S02]  /*8310*/  IMAD.IADD R4, R0, 0x1, -R4 ;  /* 0x0000000100047824 */ /* 0x000fe400078e0a04 */
[----:B------:R-:W1:Y:S02]  /*8320*/  LDC R0, c[0x0][0x3d4] ;  /* 0x0000f500ff007b82 */ /* 0x000e640000000800 */
[----:B------:R-:W-:-:S04]  /*8330*/  IMAD.SHL.U32 R4, R4, 0x8, RZ ;  /* 0x0000000804047824 */ /* 0x000fc800078e00ff */
[C---:B------:R-:W-:Y:S02]  /*8340*/  VIADD R3, R4.reuse, 0x10 ;  /* 0x0000001004037836 */ /* 0x040fe40000000000 */
[C---:B------:R-:W-:Y:S01]  /*8350*/  VIADD R5, R4.reuse, 0x20 ;  /* 0x0000002004057836 */ /* 0x040fe20000000000 */
[-C--:B-1----:R-:W-:Y:S02]  /*8360*/  ISETP.GE.AND P0, PT, R4, R0.reuse, PT ;  /* 0x000000000400720c */ /* 0x082fe40003f06270 */
[-C--:B------:R-:W-:Y:S02]  /*8370*/  ISETP.GE.AND P1, PT, R3, R0.reuse, PT ;  /* 0x000000000300720c */ /* 0x080fe40003f26270 */
[----:B------:R-:W-:-:S09]  /*8380*/  ISETP.GE.AND P2, PT, R5, R0, PT ;  /* 0x000000000500720c */ /* 0x000fd20003f46270 */
[----:B------:R-:W-:Y:S05]  /*8390*/  @P0 BRA `(.L_x_9133) ;  /* 0x0000000400d80947 */ /* 0x000fea0003800000 */
[----:B0-----:R-:W0:Y:S01]  /*83a0*/  LDS.128 R4, [R20+0xf000] ;  /* 0x00f0000014047984 */ /* 0x001e220000000c00 */
        /* <DEDUP_REMOVED lines=10> */
[----:B------:R-:W-:Y:S02]  /*8450*/  LOP3.LUT R3, R30, 0xff, RZ, 0xc0, !PT ;  /* 0x000000ff1e037812 */ /* 0x000fe400078ec0ff */
        /* <DEDUP_REMOVED lines=15> */
[----:B0-----:R-:W-:Y:S02]  /*8550*/  F2FP.F16.E4M3.UNPACK_B R0, R6.H1 ;  /* 0x00000006ff00723e */ /* 0x001fe400030006ff */
        /* <DEDUP_REMOVED lines=90> */
.L_x_9133:
[----:B------:R-:W-:Y:S05]  /*8b00*/  BSYNC B1 ;  /* 0x0000000000017941 */ /* 0x000fea0003800000 */
.L_x_9132:
[----:B------:R-:W-:Y:S04]  /*8b10*/  BSSY B1, `(.L_x_9134) ;  /* 0x000007c000017945 */ /* 0x000fe80003800000 */
[----:B------:R-:W-:Y:S05]  /*8b20*/  @P1 BRA `(.L_x_9135) ;  /* 0x0000000400e81947 */ /* 0x000fea0003800000 */
[----:B01----:R-:W0:Y:S01]  /*8b30*/  LDS.128 R4, [R20+0x10800] ;  /* 0x0108000014047984 */ /* 0x003e220000000c00 */
[----:B-----5:R-:W-:Y:S02]  /*8b40*/  SHF.R.U32.HI R3, RZ, 0x8, R26 ;  /* 0x00000008ff037819 */ /* 0x020fe4000001161a */
        /* <DEDUP_REMOVED lines=29> */
[----:B------:R-:W-:Y:S01]  /*8d20*/  SHF.R.U32.HI R12, RZ, 0x10, R28 ;  /* 0x00000010ff0c7819 */ /* 0x000fe2000001161c */
[--C-:B------:R-:W-:Y:S01]  /*8d30*/  HADD2.F32 R11, -RZ, R0.reuse.H1_H1 ;  /* 0x30000000ff0b7230 */ /* 0x100fe20000004100 */
[----:B------:R-:W-:Y:S01]  /*8d40*/  F2FP.F16.E4M3.UNPACK_B R15, R26 ;  /* 0x0000001aff0f723e */ /* 0x000fe200020006ff */
[----:B------:R-:W-:Y:S01]  /*8d50*/  HADD2.F32 R30, -RZ, R27.H1_H1 ;  /* 0x3000001bff1e7230 */ /* 0x000fe20000004100 */
[----:B------:R-:W-:Y:S01]  /*8d60*/  LOP3.LUT R12, R12, 0xff, RZ, 0xc0, !PT ;  /* 0x000000ff0c0c7812 */ /* 0x000fe200078ec0ff */
[----:B------:R-:W-:Y:S01]  /*8d70*/  HADD2.F32 R10, -RZ, R0.H0_H0 ;  /* 0x20000000ff0a7230 */ /* 0x000fe20000004100 */
[----:B------:R-:W-:Y:S01]  /*8d80*/  F2FP.F16.E4M3.UNPACK_B R3, R6 ;  /* 0x00000006ff03723e */ /* 0x000fe200020006ff */
[----:B------:R-:W-:Y:S01]  /*8d90*/  HADD2.F32 R21, -RZ, R15.H1_H1 ;  /* 0x3000000fff157230 */ /* 0x000fe20000004100 */
[----:B------:R-:W-:Y:S01]  /*8da0*/  PRMT R13, R12, 0x7054, R13 ;  /* 0x000070540c0d7816 */ /* 0x000fe2000000000d */
[----:B------:R-:W-:Y:S01]  /*8db0*/  FMUL.FTZ R31, R11, R30 ;  /* 0x0000001e0b1f7220 */ /* 0x000fe20000410000 */
[----:B------:R-:W-:-:S02]  /*8dc0*/  F2FP.F16.E4M3.UNPACK_B R12, R7 ;  /* 0x00000007ff0c723e */ /* 0x000fc400020006ff */
        /* <DEDUP_REMOVED lines=80> */
.L_x_9135:
[----:B------:R-:W-:Y:S05]  /*92d0*/  BSYNC B1 ;  /* 0x0000000000017941 */ /* 0x000fea0003800000 */
.L_x_9134:
[----:B------:R-:W-:Y:S05]  /*92e0*/  @P2 BRA `(.L_x_9131) ;  /* 0x0000002c00942947 */ /* 0x000fea0003800000 */
[----:B012---:R-:W0:Y:S01]  /*92f0*/  LDS.128 R4, [R20+0x12000] ;  /* 0x0120000014047984 */ /* 0x007e220000000c00 */
        /* <DEDUP_REMOVED lines=118> */
.L_x_9122:
[----:B------:R-:W2:Y:S01]  /*9a60*/  LDL R3, [R1+0x24] ;  /* 0x0000240001037983 */ /* 0x000ea20000100800 */
        /* <DEDUP_REMOVED lines=14> */
[----:B0-----:R-:W-:-:S13]  /*9b50*/  ISETP.NE.AND P1, PT, R0, 0x1, PT ;  /* 0x000000010000780c */ /* 0x001fda0003f25270 */
[----:B------:R-:W0:Y:S08]  /*9b60*/  @P1 LDC R0, c[0x0][0x42c] ;  /* 0x00010b00ff001b82 */ /* 0x000e300000000800 */
[----:B------:R-:W1:Y:S01]  /*9b70*/  @P1 LDC R5, c[0x0][0x430] ;  /* 0x00010c00ff051b82 */ /* 0x000e620000000800 */
[----:B--2---:R-:W-:-:S04]  /*9b80*/  IMAD R3, R3, 0xc0, R23 ;  /* 0x000000c003037824 */ /* 0x004fc800078e0217 */
[----:B0-----:R-:W-:-:S05]  /*9b90*/  @P1 IMAD.HI.U32 R0, R3, R0, RZ ;  /* 0x0000000003001227 */ /* 0x001fca00078e00ff */
[----:B-1----:R-:W-:Y:S02]  /*9ba0*/  @P1 SHF.R.U32.HI R3, RZ, R5, R0 ;  /* 0x00000005ff031219 */ /* 0x002fe40000011600 */
[----:B------:R-:W-:Y:S02]  /*9bb0*/  CS2R R4, SRZ ;  /* 0x0000000000047805 */ /* 0x000fe4000001ff00 */
[----:B------:R-:W-:Y:S01]  /*9bc0*/  SHF.R.S32.HI R21, RZ, 0x1f, R3 ;  /* 0x0000001fff157819 */ /* 0x000fe20000011403 */
[----:B------:R-:W-:Y:S06]  /*9bd0*/  @P0 BRA `(.L_x_9137) ;  /* 0x0000000000b40947 */ /* 0x000fec0003800000 */
[----:B------:R-:W0:Y:S01]  /*9be0*/  S2R R50, SR_TID.X ;  /* 0x0000000000327919 */ /* 0x000e220000002100 */
[----:B------:R-:W-:Y:S01]  /*9bf0*/  IMAD.MOV.U32 R5, RZ, RZ, R49 ;  /* 0x000000ffff057224 */ /* 0x000fe200078e0031 */
[----:B------:R-:W-:Y:S01]  /*9c00*/  SHF.R.S32.HI R52, RZ, 0x1f, R23 ;  /* 0x0000001fff347819 */ /* 0x000fe20000011417 */
[----:B------:R-:W-:Y:S01]  /*9c10*/  ULDC UR4, c[0x0][0x3d4] ;  /* 0x0000f50000047ab9 */ /* 0x000fe20000000800 */
[----:B------:R-:W-:Y:S01]  /*9c20*/  ULDC.64 UR6, c[0x0][0x3c8] ;  /* 0x0000f20000067ab9 */ /* 0x000fe20000000a00 */
[----:B------:R-:W-:Y:S01]  /*9c30*/  ULDC.64 UR8, c[0x0][0x3e0] ;  /* 0x0000f80000087ab9 */ /* 0x000fe20000000a00 */
[----:B0-----:R-:W-:-:S05]  /*9c40*/  VIADD R50, R50, 0xffffff80 ;  /* 0xffffff8032327836 */ /* 0x001fca0000000000 */
[----:B------:R-:W-:-:S04]  /*9c50*/  LEA.HI R51, R50, R50, RZ, 0x1 ;  /* 0x0000003232337211 */ /* 0x000fc800078f08ff */
[----:B------:R-:W-:-:S05]  /*9c60*/  LOP3.LUT R51, R51, 0xfffffffe, RZ, 0xc0, !PT ;  /* 0xfffffffe33337812 */ /* 0x000fca00078ec0ff */
[----:B------:R-:W-:Y:S02]  /*9c70*/  IMAD.IADD R51, R50, 0x1, -R51 ;  /* 0x0000000132337824 */ /* 0x000fe400078e0a33 */
[----:B------:R-:W2:Y:S02]  /*9c80*/  LDL R50, [R1+0x38] ;  /* 0x0000380001327983 */ /* 0x000ea40000100800 */
[----:B------:R-:W-:-:S04]  /*9c90*/  IMAD.SHL.U32 R51, R51, 0x10, RZ ;  /* 0x0000001033337824 */ /* 0x000fc800078e00ff */
[----:B------:R-:W-:Y:S02]  /*9ca0*/  IMAD.MOV.U32 R4, RZ, RZ, R51 ;  /* 0x000000ffff047224 */ /* 0x000fe400078e0033 */
[-C--:B------:R-:W-:Y:S02]  /*9cb0*/  IMAD R0, R52, R10.reuse, RZ ;  /* 0x0000000a34007224 */ /* 0x080fe400078e02ff */
[----:B------:R-:W-:-:S04]  /*9cc0*/  IMAD.WIDE.U32 R6, R23, R10, R4 ;  /* 0x0000000a17067225 */ /* 0x000fc800078e0004 */
[-C--:B------:R-:W-:Y:S02]  /*9cd0*/  IMAD R24, R52, R12.reuse, RZ ;  /* 0x0000000c34187224 */ /* 0x080fe400078e02ff */
[----:B------:R-:W-:Y:S01]  /*9ce0*/  IMAD.WIDE.U32 R4, R23, R12, R4 ;  /* 0x0000000c17047225 */ /* 0x000fe200078e0004 */
[----:B------:R-:W-:-:S03]  /*9cf0*/  IADD3 R38, P1, R6, R38, RZ ;  /* 0x0000002606267210 */ /* 0x000fc60007f3e0ff */
[C---:B------:R-:W-:Y:S01]  /*9d00*/  IMAD R6, R23.reuse, R11, R0 ;  /* 0x0000000b17067224 */ /* 0x040fe200078e0200 */
[----:B------:R-:W-:Y:S01]  /*9d10*/  IADD3 R40, P2, R4, R40, RZ ;  /* 0x0000002804287210 */ /* 0x000fe20007f5e0ff */
[----:B------:R-:W-:-:S03]  /*9d20*/  IMAD R24, R23, R13, R24 ;  /* 0x0000000d17187224 */ /* 0x000fc600078e0218 */
[----:B------:R-:W-:Y:S02]  /*9d30*/  IADD3.X R39, R37, R6, R7, P1, !PT ;  /* 0x0000000625277210 */ /* 0x000fe40000ffe407 */
[----:B------:R-:W-:Y:S01]  /*9d40*/  IADD3.X R41, R45, R24, R5, P2, !PT ;  /* 0x000000182d297210 */ /* 0x000fe200017fe405 */
[----:B------:R-:W-:Y:S01]  /*9d50*/  IMAD.WIDE.U32 R42, R42, 0xc0, R38 ;  /* 0x000000c02a2a7825 */ /* 0x000fe200078e0026 */
[----:B------:R-:W-:-:S03]  /*9d60*/  ISETP.GE.AND P3, PT, R51, UR4, PT ;  /* 0x0000000433007c0c */ /* 0x000fc6000bf66270 */
[----:B------:R-:W-:Y:S01]  /*9d70*/  IMAD.WIDE.U32 R14, R14, 0xc0, R40 ;  /* 0x000000c00e0e7825 */ /* 0x000fe200078e0028 */
[----:B------:R-:W-:-:S03]  /*9d80*/  IADD3 R38, P1, R42, UR6, RZ ;  /* 0x000000062a267c10 */ /* 0x000fc6000ff3e0ff */
[----:B------:R-:W-:Y:S01]  /*9d90*/  IMAD R5, R44, 0xc0, RZ ;  /* 0x000000c02c057824 */ /* 0x000fe200078e02ff */
[----:B------:R-:W-:Y:S01]  /*9da0*/  IADD3 R14, P2, R14, UR8, RZ ;  /* 0x000000080e0e7c10 */ /* 0x000fe2000ff5e0ff */
[----:B------:R-:W-:Y:S01]  /*9db0*/  IMAD R7, R48, 0xc0, RZ ;  /* 0x000000c030077824 */ /* 0x000fe200078e02ff */
[----:B------:R-:W-:Y:S02]  /*9dc0*/  CS2R R28, SRZ ;  /* 0x00000000001c7805 */ /* 0x000fe4000001ff00 */
[----:B------:R-:W-:Y:S02]  /*9dd0*/  CS2R R30, SRZ ;  /* 0x00000000001e7805 */ /* 0x000fe4000001ff00 */
[----:B------:R-:W-:Y:S02]  /*9de0*/  IADD3.X R39, R5, UR7, R43, P1, !PT ;  /* 0x0000000705277c10 */ /* 0x000fe40008ffe42b */
[----:B------:R-:W-:Y:S02]  /*9df0*/  CS2R R32, SRZ ;  /* 0x0000000000207805 */ /* 0x000fe4000001ff00 */
[----:B------:R-:W-:-:S02]  /*9e00*/  IADD3.X R15, R7, UR9, R15, P2, !PT ;  /* 0x00000009070f7c10 */ /* 0x000fc400097fe40f */
[----:B------:R-:W-:Y:S02]  /*9e10*/  CS2R R34, SRZ ;  /* 0x0000000000227805 */ /* 0x000fe4000001ff00 */
[----:B------:R-:W-:Y:S02]  /*9e20*/  CS2R R4, SRZ ;  /* 0x0000000000047805 */ /* 0x000fe4000001ff00 */
[----:B------:R-:W-:Y:S02]  /*9e30*/  CS2R R6, SRZ ;  /* 0x0000000000067805 */ /* 0x000fe4000001ff00 */
[----:B------:R-:W-:Y:S02]  /*9e40*/  CS2R R24, SRZ ;  /* 0x0000000000187805 */ /* 0x000fe4000001ff00 */
[----:B------:R-:W-:Y:S01]  /*9e50*/  CS2R R26, SRZ ;  /* 0x00000000001a7805 */ /* 0x000fe2000001ff00 */
[----:B------:R0:W5:Y:S04]  /*9e60*/  @!P3 LDG.E.128 R28, desc[UR40][R38.64] ;  /* 0x00000028261cb981 */ /* 0x000168000c1e1d00 */
[----:B------:R0:W5:Y:S01]  /*9e70*/  @!P3 LDG.E.128 R4, desc[UR40][R14.64] ;  /* 0x000000280e04b981 */ /* 0x000162000c1e1d00 */
[----:B--2---:R-:W-:-:S13]  /*9e80*/  ISETP.GE.AND P4, PT, R50, UR4, PT ;  /* 0x0000000432007c0c */ /* 0x004fda000bf86270 */
[----:B------:R0:W5:Y:S04]  /*9e90*/  @!P4 LDG.E.128 R32, desc[UR40][R38.64+0x20] ;  /* 0x000020282620c981 */ /* 0x000168000c1e1d00 */
[----:B------:R0:W5:Y:S02]  /*9ea0*/  @!P4 LDG.E.128 R24, desc[UR40][R14.64+0x20] ;  /* 0x000020280e18c981 */ /* 0x000164000c1e1d00 */
.L_x_9137:
[----:B------:R-:W-:Y:S05]  /*9eb0*/  BSYNC B1 ;  /* 0x0000000000017941 */ /* 0x000fea0003800000 */
.L_x_9136:
[----:B------:R-:W2:Y:S01]  /*9ec0*/  LDL R37, [R1+0x54] ;  /* 0x0000540001257983 */ /* 0x000ea20000100800 */
[-C--:B------:R-:W-:Y:S01]  /*9ed0*/  IMAD.WIDE.U32 R46, R3, R10.reuse, R46 ;  /* 0x0000000a032e7225 */ /* 0x080fe200078e002e */
[----:B------:R-:W-:Y:S01]  /*9ee0*/  ULDC.64 UR4, c[0x0][0x3c8] ;  /* 0x0000f20000047ab9 */ /* 0x000fe20000000a00 */
[----:B------:R-:W-:Y:S02]  /*9ef0*/  ULDC.64 UR6, c[0x0][0x3e0] ;  /* 0x0000f80000067ab9 */ /* 0x000fe40000000a00 */
[C---:B------:R-:W-:Y:S02]  /*9f00*/  IMAD R10, R21.reuse, R10, RZ ;  /* 0x0000000a150a7224 */ /* 0x040fe400078e02ff */
[-C--:B------:R-:W-:Y:S02]  /*9f10*/  IMAD R0, R21, R12.reuse, RZ ;  /* 0x0000000c15007224 */ /* 0x080fe400078e02ff */
[----:B0-----:R-:W-:Y:S01]  /*9f20*/  IMAD.WIDE.U32 R14, R3, R12, R8 ;  /* 0x0000000c030e7225 */ /* 0x001fe200078e0008 */
        /* <DEDUP_REMOVED lines=12> */
.L_x_9413:
[----:B------:R-:W-:-:S03]  /*9ff0*/  UMOV UR4, 0xffffffff ;  /* 0xffffffff00047882 */ /* 0x000fc60000000000 */
[----:B------:R-:W-:Y:S05]  /*a000*/  BRA.DIV UR4, `(.L_x_9139) ;  /* 0x0000016a04a07947 */ /* 0x000fea000b800000 */
.L_x_9416:
[----:B------:R-:W-:-:S03]  /*a010*/  UMOV UR4, 0xffffffff ;  /* 0xffffffff00047882 */ /* 0x000fc60000000000 */
[----:B------:R-:W-:Y:S05]  /*a020*/  BRA.DIV UR4, `(.L_x_9140) ;  /* 0x0000016a04c07947 */ /* 0x000fea000b800000 */
.L_x_9419:
[----:B------:R-:W-:-:S03]  /*a030*/  UMOV UR4, 0xffffffff ;  /* 0xffffffff00047882 */ /* 0x000fc60000000000 */
[----:B------:R-:W-:Y:S05]  /*a040*/  BRA.DIV UR4, `(.L_x_9141) ;  /* 0x0000016a04e07947 */ /* 0x000fea000b800000 */
.L_x_9422:
[----:B------:R-:W0:Y:S01]  /*a050*/  SYNCS.PHASECHK.TRANS64.TRYWAIT P1, [R17+URZ+0x19c00], R10 ;  /* 0x019c000a110075a7 */ /* 0x000e22000802017f */
[----:B------:R-:W-:Y:S04]  /*a060*/  BSSY B1, `(.L_x_9142) ;  /* 0x0000002000017945 */ /* 0x000fe80003800000 */
[----:B0-----:R-:W-:Y:S05]  /*a070*/  @!P1 BRA `(.L_x_9143) ;  /* 0x0000016800fc9947 */ /* 0x001fea0003800000 */
.L_x_9423:
[----:B------:R-:W-:Y:S05]  /*a080*/  BSYNC B1 ;  /* 0x0000000000017941 */ /* 0x000fea0003800000 */
.L_x_9142:
[----:B------:R-:W-:Y:S05]  /*a090*/  @P0 BRA `(.L_x_9131) ;  /* 0x0000002000280947 */ /* 0x000fea0003800000 */
[----:B------:R-:W2:Y:S04]  /*a0a0*/  LDL R63, [R1+0x38] ;  /* 0x00003800013f7983 */ /* 0x000ea80000100800 */
[----:B------:R1:W5:Y:S04]  /*a0b0*/  LDL R62, [R1+0x34] ;  /* 0x00003400013e7983 */ /* 0x0003680000100800 */
[----:B------:R1:W5:Y:S04]  /*a0c0*/  LDL R61, [R1+0x40] ;  /* 0x00004000013d7983 */ /* 0x0003680000100800 */
[----:B------:R1:W5:Y:S01]  /*a0d0*/  LDL R60, [R1+0x68] ;  /* 0x00006800013c7983 */ /* 0x0003620000100800 */
[----:B------:R-:W3:Y:S02]  /*a0e0*/  S2R R0, SR_TID.X ;  /* 0x0000000000007919 */ /* 0x000ee40000002100 */
[----:B---3--:R-:W-:-:S05]  /*a0f0*/  VIADD R0, R0, 0xffffff80 ;  /* 0xffffff8000007836 */ /* 0x008fca0000000000 */
[----:B------:R-:W-:-:S04]  /*a100*/  LEA.HI R3, R0, R0, RZ, 0x1 ;  /* 0x0000000000037211 */ /* 0x000fc800078f08ff */
[----:B------:R-:W-:-:S05]  /*a110*/  LOP3.LUT R3, R3, 0xfffffffe, RZ, 0xc0, !PT ;  /* 0xfffffffe03037812 */ /* 0x000fca00078ec0ff */
[----:B------:R-:W-:Y:S02]  /*a120*/  IMAD.IADD R3, R0, 0x1, -R3 ;  /* 0x0000000100037824 */ /* 0x000fe400078e0a03 */
[----:B------:R-:W3:Y:S02]  /*a130*/  LDC R0, c[0x0][0x3d4] ;  /* 0x0000f500ff007b82 */ /* 0x000ee40000000800 */
[----:B------:R-:W-:Y:S01]  /*a140*/  IMAD.SHL.U32 R3, R3, 0x10, RZ ;  /* 0x0000001003037824 */ /* 0x000fe200078e00ff */
[----:B------:R-:W-:Y:S04]  /*a150*/  BSSY B1, `(.L_x_9144) ;  /* 0x00000fd000017945 */ /* 0x000fe80003800000 */
[-C--:B---3--:R-:W-:Y:S02]  /*a160*/  ISETP.GE.AND P0, PT, R3, R0.reuse, PT ;  /* 0x000000000300720c */ /* 0x088fe40003f06270 */
[----:B--2---:R-:W-:-:S11]  /*a170*/  ISETP.GE.AND P1, PT, R63, R0, PT ;  /* 0x000000003f00720c */ /* 0x004fd60003f26270 */
[----:B-1----:R-:W-:Y:S05]  /*a180*/  @P0 BRA `(.L_x_9145) ;  /* 0x0000000c00e40947 */ /* 0x002fea0003800000 */
[----:B------:R-:W1:Y:S01]  /*a190*/  S2R R11, SR_TID.X ;  /* 0x00000000000b7919 */ /* 0x000e620000002100 */
[----:B-----5:R-:W-:Y:S02]  /*a1a0*/  SHF.R.U32.HI R3, RZ, 0x8, R28 ;  /* 0x00000008ff037819 */ /* 0x020fe4000001161c */
[----:B------:R-:W-:Y:S02]  /*a1b0*/  LOP3.LUT R8, R28, 0xff, RZ, 0xc0, !PT ;  /* 0x000000ff1c087812 */ /* 0x000fe400078ec0ff */
[----:B------:R-:W-:Y:S02]  /*a1c0*/  LOP3.LUT R3, R3, 0xff, RZ, 0xc0, !PT ;  /* 0x000000ff03037812 */ /* 0x000fe400078ec0ff */
[----:B------:R-:W-:Y:S02]  /*a1d0*/  SHF.R.U32.HI R9, RZ, 0x8, R29 ;  /* 0x00000008ff097819 */ /* 0x000fe4000001161d */
[----:B------:R-:W-:Y:S02]  /*a1e0*/  PRMT R21, R3, 0x7604, R8 ;  /* 0x0000760403157816 */ /* 0x000fe40000000008 */
[----:B0-----:R-:W-:-:S02]  /*a1f0*/  LOP3.LUT R10, R29, 0xff, RZ, 0xc0, !PT ;  /* 0x000000ff1d0a7812 */ /* 0x001fc400078ec0ff */
[----:B------:R-:W-:Y:S02]  /*a200*/  LOP3.LUT R9, R9, 0xff, RZ, 0xc0, !PT ;  /* 0x000000ff09097812 */ /* 0x000fe400078ec0ff */
        /* <DEDUP_REMOVED lines=8> */
[----:B------:R-:W-:Y:S01]  /*a290*/  LOP3.LUT R41, R5, 0xff, RZ, 0xc0, !PT ;  /* 0x000000ff05297812 */ /* 0x000fe200078ec0ff */
[----:B-1----:R-:W-:Y:S01]  /*a2a0*/  VIADD R14, R11, 0xffffff80 ;  /* 0xffffff800b0e7836 */ /* 0x002fe20000000000 */
[----:B------:R-:W-:Y:S02]  /*a2b0*/  SHF.R.U32.HI R11, RZ, 0x8, R30 ;  /* 0x00000008ff0b7819 */ /* 0x000fe4000001161e */
[----:B------:R-:W-:-:S02]  /*a2c0*/  LOP3.LUT R38, R38, 0xff, RZ, 0xc0, !PT ;  /* 0x000000ff26267812 */ /* 0x000fc400078ec0ff */
[C---:B------:R-:W-:Y:S02]  /*a2d0*/  LEA.HI R13, R14.reuse, R14, RZ, 0x1 ;  /* 0x0000000e0e0d7211 */ /* 0x040fe400078f08ff */
[----:B------:R-:W-:Y:S02]  /*a2e0*/  LOP3.LUT R11, R11, 0xff, RZ, 0xc0, !PT ;  /* 0x000000ff0b0b7812 */ /* 0x000fe400078ec0ff */
[----:B------:R-:W-:Y:S02]  /*a2f0*/  LOP3.LUT R13, R13, 0xfffffffe, RZ, 0xc0, !PT ;  /* 0xfffffffe0d0d7812 */ /* 0x000fe400078ec0ff */
[----:B------:R-:W-:Y:S02]  /*a300*/  PRMT R39, R11, 0x7604, R12 ;  /* 0x000076040b277816 */ /* 0x000fe4000000000c */
[----:B------:R-:W-:Y:S01]  /*a310*/  SHF.R.U32.HI R11, RZ, 0x8, R4 ;  /* 0x00000008ff0b7819 */ /* 0x000fe20000011604 */
[----:B------:R-:W-:Y:S01]  /*a320*/  IMAD.IADD R13, R14, 0x1, -R13 ;  /* 0x000000010e0d7824 */ /* 0x000fe200078e0a0d */
[----:B------:R-:W-:-:S02]  /*a330*/  LOP3.LUT R14, R4, 0xff, RZ, 0xc0, !PT ;  /* 0x000000ff040e7812 */ /* 0x000fc400078ec0ff */
[----:B------:R-:W-:Y:S02]  /*a340*/  LOP3.LUT R44, R6, 0xff, RZ, 0xc0, !PT ;  /* 0x000000ff062c7812 */ /* 0x000fe400078ec0ff */
[----:B------:R-:W-:Y:S02]  /*a350*/  LEA.HI R3, R0, R13, RZ, 0x1c ;  /* 0x0000000d00037211 */ /* 0x000fe400078fe0ff */
[----:B------:R-:W-:Y:S02]  /*a360*/  LOP3.LUT R13, R11, 0xff, RZ, 0xc0, !PT ;  /* 0x000000ff0b0d7812 */ /* 0x000fe400078ec0ff */
[C---:B------:R-:W-:Y:S01]  /*a370*/  LEA.HI R8, R3.reuse, R3, RZ, 0x1 ;  /* 0x0000000303087211 */ /* 0x040fe200078f08ff */
[----:B------:R-:W-:Y:S01]  /*a380*/  IMAD.SHL.U32 R3, R3, 0x10, RZ ;  /* 0x0000001003037824 */ /* 0x000fe200078e00ff */
[----:B------:R-:W-:Y:S02]  /*a390*/  PRMT R45, R13, 0x7604, R14 ;  /* 0x000076040d2d7816 */ /* 0x000fe4000000000e */
[----:B------:R-:W-:-:S02]  /*a3a0*/  SHF.R.S32.HI R8, RZ, 0x1, R8 ;  /* 0x00000001ff087819 */ /* 0x000fc40000011408 */
[----:B------:R-:W-:Y:S02]  /*a3b0*/  LOP3.LUT R3, R62, 0x10, R3, 0xf8, !PT ;  /* 0x000000103e037812 */ /* 0x000fe400078ef803 */
[----:B------:R-:W-:Y:S01]  /*a3c0*/  LOP3.LUT R43, R42, 0xff, RZ, 0xc0, !PT ;  /* 0x000000ff2a2b7812 */ /* 0x000fe200078ec0ff */
[----:B------:R-:W-:Y:S01]  /*a3d0*/  IMAD R12, R8, 0x1800, R61 ;  /* 0x00001800080c7824 */ /* 0x000fe200078e023d */
[----:B------:R-:W-:Y:S01]  /*a3e0*/  LOP3.LUT R3, R3, R60, RZ, 0x3c, !PT ;  /* 0x0000003c03037212 */ /* 0x000fe200078e3cff */
[----:B------:R-:W0:Y:S01]  /*a3f0*/  LDS.128 R8, [R20+0xf000] ;  /* 0x00f0000014087984 */ /* 0x000e220000000c00 */
[----:B------:R-:W-:Y:S02]  /*a400*/  PRMT R42, R38, 0x7604, R41 ;  /* 0x00007604262a7816 */ /* 0x000fe40000000029 */
[----:B------:R-:W-:Y:S02]  /*a410*/  IADD3 R3, R17, R12, R3 ;  /* 0x0000000c11037210 */ /* 0x000fe40007ffe003 */
[----:B------:R-:W-:-:S02]  /*a420*/  SHF.R.U32.HI R38, RZ, 0x10, R29 ;  /* 0x00000010ff267819 */ /* 0x000fc4000001161d */
[----:B------:R-:W-:Y:S01]  /*a430*/  PRMT R49, R43, 0x7604, R44 ;  /* 0x000076042b317816 */ /* 0x000fe2000000002c */
[----:B------:R-:W1:Y:S01]  /*a440*/  LDS.128 R12, [R3+0xf000] ;  /* 0x00f00000030c7984 */ /* 0x000e620000000c00 */
[----:B------:R-:W-:Y:S01]  /*a450*/  SHF.R.U32.HI R43, RZ, 0x10, R5 ;  /* 0x00000010ff2b7819 */ /* 0x000fe20000011605 */
[----:B------:R-:W-:Y:S01]  /*a460*/  IMAD.U32 R38, R38, 0x10000, RZ ;  /* 0x0001000026267824 */ /* 0x000fe200078e00ff */
[----:B------:R-:W-:Y:S02]  /*a470*/  SHF.R.U32.HI R46, RZ, 0x8, R7 ;  /* 0x00000008ff2e7819 */ /* 0x000fe40000011607 */
        /* <DEDUP_REMOVED lines=23> */
[-C--:B0-----:R-:W-:Y:S02]  /*a5f0*/  F2FP.F16.E4M3.UNPACK_B R29, R8.reuse ;  /* 0x00000008ff1d723e */ /* 0x081fe400020006ff */
[----:B------:R-:W-:-:S02]  /*a600*/  F2FP.F16.E4M3.UNPACK_B R40, R8.H1 ;  /* 0x00000008ff28723e */ /* 0x000fc400030006ff */
[-C--:B------:R-:W-:Y:S02]  /*a610*/  F2FP.F16.E4M3.UNPACK_B R41, R11.reuse ;  /* 0x0000000bff29723e */ /* 0x080fe400020006ff */
[----:B------:R-:W-:Y:S02]  /*a620*/  F2FP.F16.E4M3.UNPACK_B R46, R11.H1 ;  /* 0x0000000bff2e723e */ /* 0x000fe400030006ff */
[----:B------:R-:W-:Y:S02]  /*a630*/  F2FP.F16.E4M3.UNPACK_B R50, R49 ;  /* 0x00000031ff32723e */ /* 0x000fe400020006ff */
[----:B-1----:R-:W-:Y:S02]  /*a640*/  F2FP.F16.E4M3.UNPACK_B R8, R13 ;  /* 0x0000000dff08723e */ /* 0x002fe400020006ff */
[----:B------:R-:W-:Y:S02]  /*a650*/  F2FP.F16.E4M3.UNPACK_B R11, R43 ;  /* 0x0000002bff0b723e */ /* 0x000fe400020006ff */
[----:B------:R-:W-:Y:S01]  /*a660*/  LOP3.LUT R53, R51, 0xff000000, R7, 0xf8, !PT ;  /* 0xff00000033357812 */ /* 0x000fe200078ef807 */
        /* <DEDUP_REMOVED lines=8> */
[C---:B------:R-:W-:Y:S01]  /*a6f0*/  FMUL.FTZ R12, R6.reuse, R51 ;  /* 0x00000033060c7220 */ /* 0x040fe20000410000 */
[----:B------:R-:W-:Y:S01]  /*a700*/  F2FP.F16.E4M3.UNPACK_B R38, R13.H1 ;  /* 0x0000000dff26723e */ /* 0x000fe200030006ff */
        /* <DEDUP_REMOVED lines=9> */
[----:B------:R-:W-:Y:S01]  /*a7a0*/  HADD2.F32 R8, -RZ, R8.H1_H1 ;  /* 0x30000008ff087230 */ /* 0x000fe20000004100 */
[-C--:B------:R-:W-:Y:S01]  /*a7b0*/  F2FP.F16.E4M3.UNPACK_B R7, R14.reuse ;  /* 0x0000000eff07723e */ /* 0x080fe200020006ff */
        /* <DEDUP_REMOVED lines=11> */
[----:B------:R-:W-:Y:S01]  /*a870*/  FFMA.FTZ R11, R31, R12, -R54 ;  /* 0x0000000c1f0b7223 */ /* 0x000fe20000010836 */
[----:B------:R-:W-:Y:S02]  /*a880*/  HADD2.F32 R38, -RZ, R38.H1_H1 ;  /* 0x30000026ff267230 */ /* 0x000fe40000004100 */
[C---:B------:R-:W-:Y:S01]  /*a890*/  FFMA.FTZ R12, R13.reuse, R44, -R56 ;  /* 0x0000002c0d0c7223 */ /* 0x040fe20000010838 */
[----:B------:R-:W-:Y:S01]  /*a8a0*/  FFMA.FTZ R13, R13, R52, R51 ;  /* 0x000000340d0d7223 */ /* 0x000fe20000010033 */
[----:B------:R-:W-:Y:S01]  /*a8b0*/  F2FP.F16.E4M3.UNPACK_B R51, R53 ;  /* 0x00000035ff33723e */ /* 0x000fe200020006ff */
[----:B------:R-:W-:Y:S01]  /*a8c0*/  FFMA.FTZ R8, R31, R50, R15 ;  /* 0x000000321f087223 */ /* 0x000fe2000001000f */
[-C--:B------:R-:W-:Y:S01]  /*a8d0*/  F2FP.F16.E4M3.UNPACK_B R44, R48.reuse ;  /* 0x00000030ff2c723e */ /* 0x080fe200020006ff */
[----:B------:R-:W-:Y:S02]  /*a8e0*/  HADD2.F32 R43, -RZ, R43.H1_H1 ;  /* 0x3000002bff2b7230 */ /* 0x000fe40000004100 */
[----:B------:R-:W-:Y:S01]  /*a8f0*/  FMUL.FTZ R54, R38, R49 ;  /* 0x0000003126367220 */ /* 0x000fe20000410000 */
[----:B------:R-:W-:Y:S01]  /*a900*/  HADD2.F32 R52, -RZ, R51.H0_H0 ;  /* 0x20000033ff347230 */ /* 0x000fe20000004100 */
[----:B------:R-:W-:Y:S01]  /*a910*/  F2FP.F16.E4M3.UNPACK_B R48, R48.H1 ;  /* 0x00000030ff30723e */ /* 0x000fe200030006ff */
[----:B------:R-:W-:-:S02]  /*a920*/  HADD2.F32 R15, -RZ, R42.H0_H0 ;  /* 0x2000002aff0f7230 */ /* 0x000fc40000004100 */
[-C--:B------:R-:W-:Y:S01]  /*a930*/  FMUL.FTZ R38, R38, R43.reuse ;  /* 0x0000002b26267220 */ /* 0x080fe20000410000 */
[----:B------:R-:W-:Y:S01]  /*a940*/  HADD2.F32 R50, -RZ, R44.H0_H0 ;  /* 0x2000002cff327230 */ /* 0x000fe20000004100 */
[----:B------:R-:W-:Y:S01]  /*a950*/  F2FP.F16.E4M3.UNPACK_B R5, R10 ;  /* 0x0000000aff05723e */ /* 0x000fe200020006ff */
[----:B------:R-:W-:Y:S02]  /*a960*/  HADD2.F32 R37, -RZ, R37.H1_H1 ;  /* 0x30000025ff257230 */ /* 0x000fe40000004100 */
[C---:B------:R-:W-:Y:S01]  /*a970*/  FMUL.FTZ R56, R15.reuse, R52 ;  /* 0x000000340f387220 */ /* 0x040fe20000410000 */
[----:B------:R-:W-:Y:S02]  /*a980*/  HADD2.F32 R31, -RZ, R41.H0_H0 ;  /* 0x20000029ff1f7230 */ /* 0x000fe40000004100 */
[-C--:B------:R-:W-:Y:S01]  /*a990*/  FMUL.FTZ R55, R15, R50.reuse ;  /* 0x000000320f377220 */ /* 0x080fe20000410000 */
[----:B------:R-:W-:Y:S02]  /*a9a0*/  HADD2.F32 R51, -RZ, R51.H1_H1 ;  /* 0x30000033ff337230 */ /* 0x000fe40000004100 */
[C---:B------:R-:W-:Y:S01]  /*a9b0*/  FFMA.FTZ R15, R37.reuse, R43, -R54 ;  /* 0x0000002b250f7223 */ /* 0x040fe20000010836 */
[----:B------:R-:W-:Y:S01]  /*a9c0*/  F2FP.F16.E4M3.UNPACK_B R54, R53.H1 ;  /* 0x00000035ff36723e */ /* 0x000fe200030006ff */
[----:B------:R-:W-:Y:S01]  /*a9d0*/  FFMA.FTZ R38, R37, R49, R38 ;  /* 0x0000003125267223 */ /* 0x000fe20000010026 */
[----:B------:R-:W-:Y:S01]  /*a9e0*/  FFMA.FTZ R37, R31, R50, -R56 ;  /* 0x000000321f257223 */ /* 0x000fe20000010838 */
[----:B------:R-:W-:-:S02]  /*a9f0*/  HADD2.F32 R42, -RZ, R42.H1_H1 ;  /* 0x3000002aff2a7230 */ /* 0x000fc40000004100 */
[----:B------:R-:W-:Y:S01]  /*aa00*/  FFMA.FTZ R31, R31, R52, R55 ;  /* 0x000000341f1f7223 */ /* 0x000fe20000010037 */
[----:B------:R-:W-:Y:S01]  /*aa10*/  HADD2.F32 R49, -RZ, R44.H1_H1 ;  /* 0x3000002cff317230 */ /* 0x000fe20000004100 */
[----:B------:R-:W-:Y:S01]  /*aa20*/  F2FP.F16.E4M3.UNPACK_B R10, R10.H1 ;  /* 0x0000000aff0a723e */ /* 0x000fe200030006ff */
[----:B------:R-:W-:Y:S02]  /*aa30*/  HADD2.F32 R52, -RZ, R54.H0_H0 ;  /* 0x20000036ff347230 */ /* 0x000fe40000004100 */
[C---:B------:R-:W-:Y:S01]  /*aa40*/  FMUL.FTZ R56, R42.reuse, R51 ;  /* 0x000000332a387220 */ /* 0x040fe20000410000 */
[----:B------:R-:W-:Y:S02]  /*aa50*/  HADD2.F32 R44, -RZ, R47.H0_H0 ;  /* 0x2000002fff2c7230 */ /* 0x000fe40000004100 */
[----:B------:R-:W-:Y:S01]  /*aa60*/  FMUL.FTZ R42, R42, R49 ;  /* 0x000000312a2a7220 */ /* 0x000fe20000410000 */
[----:B------:R-:W-:Y:S01]  /*aa70*/  HADD2.F32 R50, -RZ, R48.H0_H0 ;  /* 0x20000030ff327230 */ /* 0x000fe20000004100 */
[----:B------:R-:W-:Y:S01]  /*aa80*/  F2FP.SATFINITE.E4M3.F32.PACK_AB_MERGE_C R13, R38, R13, RZ ;  /* 0x0000000d260d723e */ /* 0x000fe200048070ff */
[----:B------:R-:W-:-:S02]  /*aa90*/  HADD2.F32 R41, -RZ, R41.H1_H1 ;  /* 0x30000029ff297230 */ /* 0x000fc40000004100 */
[C---:B------:R-:W-:Y:S01]  /*aaa0*/  FMUL.FTZ R58, R44.reuse, R52 ;  /* 0x000000342c3a7220 */ /* 0x040fe20000410000 */
[----:B------:R-:W-:Y:S02]  /*aab0*/  HADD2.F32 R43, -RZ, R46.H0_H0 ;  /* 0x2000002eff2b7230 */ /* 0x000fe40000004100 */
[-C--:B------:R-:W-:Y:S01]  /*aac0*/  FMUL.FTZ R53, R44, R50.reuse ;  /* 0x000000322c357220 */ /* 0x080fe20000410000 */
[----:B------:R-:W-:Y:S02]  /*aad0*/  HADD2.F32 R55, -RZ, R54.H1_H1 ;  /* 0x30000036ff377230 */ /* 0x000fe40000004100 */
[C---:B------:R-:W-:Y:S01]  /*aae0*/  FFMA.FTZ R44, R41.reuse, R49, -R56 ;  /* 0x00000031292c7223 */ /* 0x040fe20000010838 */
[----:B------:R-:W-:Y:S01]  /*aaf0*/  FFMA.FTZ R42, R41, R51, R42 ;  /* 0x00000033292a7223 */ /* 0x000fe2000001002a */
[C---:B------:R-:W-:Y:S01]  /*ab00*/  FFMA.FTZ R41, R43.reuse, R50, -R58 ;  /* 0x000000322b297223 */ /* 0x040fe2000001083a */
[----:B------:R-:W-:Y:S01]  /*ab10*/  FFMA.FTZ R43, R43, R52, R53 ;  /* 0x000000342b2b7223 */ /* 0x000fe20000010035 */
[----:B------:R-:W-:Y:S01]  /*ab20*/  F2FP.F16.E4M3.UNPACK_B R53, R30.H1 ;  /* 0x0000001eff35723e */ /* 0x000fe200030006ff */
[----:B------:R-:W-:Y:S01]  /*ab30*/  HADD2.F32 R52, -RZ, R48.H1_H1 ;  /* 0x30000030ff347230 */ /* 0x000fe20000004100 */
[----:B------:R-:W-:Y:S01]  /*ab40*/  F2FP.F16.E4M3.UNPACK_B R50, R28.H1 ;  /* 0x0000001cff32723e */ /* 0x000fe200030006ff */
[----:B------:R-:W-:Y:S01]  /*ab50*/  HADD2.F32 R48, -RZ, R46.H1_H1 ;  /* 0x3000002eff307230 */ /* 0x000fe20000004100 */
[----:B------:R-:W-:Y:S01]  /*ab60*/  F2FP.SATFINITE.E4M3.F32.PACK_AB_MERGE_C R9, R8, R9, R13 ;  /* 0x000000090809723e */ /* 0x000fe2000480700d */
        /* <DEDUP_REMOVED lines=9> */
[----:B------:R-:W-:Y:S01]  /*ac00*/  FMUL.FTZ R49, R46, R51 ;  /* 0x000000332e317220 */ /* 0x000fe20000410000 */
[C---:B------:R-:W-:Y:S01]  /*ac10*/  FFMA.FTZ R46, R48.reuse, R52, -R57 ;  /* 0x00000034302e7223 */ /* 0x040fe20000010839 */
[----:B------:R-:W-:Y:S01]  /*ac20*/  FFMA.FTZ R58, R48, R55, R58 ;  /* 0x00000037303a7223 */ /* 0x000fe2000001003a */
[C---:B------:R-:W-:Y:S01]  /*ac30*/  FFMA.FTZ R56, R47.reuse, R51, -R56 ;  /* 0x000000332f387223 */ /* 0x040fe20000010838 */
[----:B------:R-:W-:Y:S01]  /*ac40*/  FFMA.FTZ R54, R47, R54, R49 ;  /* 0x000000362f367223 */ /* 0x000fe20000010031 */
[----:B------:R-:W-:Y:S01]  /*ac50*/  HADD2.F32 R45, -RZ, R45.H1_H1 ;  /* 0x3000002dff2d7230 */ /* 0x000fe20000004100 */
[----:B------:R-:W-:Y:S01]  /*ac60*/  F2FP.F16.E4M3.UNPACK_B R48, R30 ;  /* 0x0000001eff30723e */ /* 0x000fe200020006ff */
        /* <DEDUP_REMOVED lines=10> */
[----:B------:R-:W-:Y:S02]  /*ad10*/  HADD2.F32 R48, -RZ, R48.H1_H1 ;  /* 0x30000030ff307230 */ /* 0x000fe40000004100 */
[----:B------:R-:W-:Y:S01]  /*ad20*/  FMUL.FTZ R51, R30, R49 ;  /* 0x000000311e337220 */ /* 0x000fe20000410000 */
[----:B------:R-:W-:-:S02]  /*ad30*/  HADD2.F32 R39, -RZ, R39.H1_H1 ;  /* 0x30000027ff277230 */ /* 0x000fc40000004100 */
[-C--:B------:R-:W-:Y:S01]  /*ad40*/  FMUL.FTZ R53, R30, R45.reuse ;  /* 0x0000002d1e357220 */ /* 0x080fe20000410000 */
[----:B------:R-:W-:Y:S01]  /*ad50*/  HADD2.F32 R28, -RZ, R29.H0_H0 ;  /* 0x2000001dff1c7230 */ /* 0x000fe20000004100 */
[----:B------:R-:W-:Y:S01]  /*ad60*/  F2FP.F16.E4M3.UNPACK_B R40, R4.H1 ;  /* 0x00000004ff28723e */ /* 0x000fe200030006ff */
        /* <DEDUP_REMOVED lines=13> */
[----:B------:R-:W-:Y:S01]  /*ae40*/  F2FP.F16.E4M3.UNPACK_B R4, R4 ;  /* 0x00000004ff04723e */ /* 0x000fe200020006ff */
        /* <DEDUP_REMOVED lines=10> */
[--C-:B------:R-:W-:Y:S02]  /*aef0*/  HADD2.F32 R28, -RZ, R4.reuse.H1_H1 ;  /* 0x30000004ff1c7230 */ /* 0x100fe40000004100 */
[C---:B------:R-:W-:Y:S01]  /*af00*/  FMUL.FTZ R29, R14.reuse, R47 ;  /* 0x0000002f0e1d7220 */ /* 0x040fe20000410000 */
[-C--:B------:R-:W-:Y:S01]  /*af10*/  FMUL.FTZ R14, R14, R39.reuse ;  /* 0x000000270e0e7220 */ /* 0x080fe20000410000 */
[----:B------:R-:W-:Y:S02]  /*af20*/  F2FP.SATFINITE.E4M3.F32.PACK_AB_MERGE_C R54, R57, R54, RZ ;  /* 0x000000363936723e */ /* 0x000fe400048070ff */
[C---:B------:R-:W-:Y:S01]  /*af30*/  FFMA.FTZ R40, R10.reuse, R39, -R29 ;  /* 0x000000270a287223 */ /* 0x040fe2000001081d */
        /* <DEDUP_REMOVED lines=30> */
.L_x_9145:
[----:B------:R-:W-:Y:S05]  /*b120*/  BSYNC B1 ;  /* 0x0000000000017941 */ /* 0x000fea0003800000 */
.L_x_9144:
[----:B------:R-:W-:Y:S05]  /*b130*/  @P1 BRA `(.L_x_9131) ;  /* 0x0000001000001947 */ /* 0x000fea0003800000 */
[----:B------:R-:W2:Y:S01]  /*b140*/  LDL R51, [R1+0x60] ;  /* 0x0000600001337983 */ /* 0x000ea20000100800 */
[----:B-1---5:R-:W-:Y:S02]  /*b150*/  SHF.R.U32.HI R4, RZ, 0x8, R32 ;  /* 0x00000008ff047819 */ /* 0x022fe40000011620 */
[----:B------:R-:W-:Y:S02]  /*b160*/  SHF.R.S32.HI R9, RZ, 0x1f, R63 ;  /* 0x0000001fff097819 */ /* 0x000fe4000001143f */
[----:B------:R-:W-:Y:S02]  /*b170*/  LOP3.LUT R3, R32, 0xff, RZ, 0xc0, !PT ;  /* 0x000000ff20037812 */ /* 0x000fe400078ec0ff */
[----:B------:R-:W-:Y:S02]  /*b180*/  LOP3.LUT R4, R4, 0xff, RZ, 0xc0, !PT ;  /* 0x000000ff04047812 */ /* 0x000fe400078ec0ff */
[----:B------:R-:W-:Y:S02]  /*b190*/  LEA.HI R9, R9, R63, RZ, 0x4 ;  /* 0x0000003f09097211 */ /* 0x000fe400078f20ff */
[----:B------:R-:W-:-:S02]  /*b1a0*/  PRMT R12, R4, 0x7604, R3 ;  /* 0x00007604040c7816 */ /* 0x000fc40000000003 */
[----:B------:R-:W-:Y:S02]  /*b1b0*/  SHF.R.U32.HI R4, RZ, 0x8, R34 ;  /* 0x00000008ff047819 */ /* 0x000fe40000011622 */
[----:B------:R-:W-:Y:S02]  /*b1c0*/  SHF.R.S32.HI R9, RZ, 0x4, R9 ;  /* 0x00000004ff097819 */ /* 0x000fe40000011409 */
[----:B------:R-:W-:Y:S02]  /*b1d0*/  LOP3.LUT R3, R34, 0xff, RZ, 0xc0, !PT ;  /* 0x000000ff22037812 */ /* 0x000fe400078ec0ff */
[----:B------:R-:W-:Y:S02]  /*b1e0*/  SHF.R.U32.HI R8, RZ, 0x8, R24 ;  /* 0x00000008ff087819 */ /* 0x000fe40000011618 */
[----:B------:R-:W-:Y:S02]  /*b1f0*/  LOP3.LUT R4, R4, 0xff, RZ, 0xc0, !PT ;  /* 0x000000ff04047812 */ /* 0x000fe400078ec0ff */
[----:B------:R-:W-:-:S02]  /*b200*/  LEA.HI R0, R0, R9, RZ, 0x1c ;  /* 0x0000000900007211 */ /* 0x000fc400078fe0ff */
[----:B------:R-:W-:Y:S02]  /*b210*/  LOP3.LUT R7, R24, 0xff, RZ, 0xc0, !PT ;  /* 0x000000ff18077812 */ /* 0x000fe400078ec0ff */
[----:B------:R-:W-:Y:S02]  /*b220*/  LOP3.LUT R8, R8, 0xff, RZ, 0xc0, !PT ;  /* 0x000000ff08087812 */ /* 0x000fe400078ec0ff */
[----:B------:R-:W-:Y:S02]  /*b230*/  PRMT R21, R4, 0x7604, R3 ;  /* 0x0000760404157816 */ /* 0x000fe40000000003 */
[C---:B------:R-:W-:Y:S01]  /*b240*/  LEA.HI R3, R0.reuse, R0, RZ, 0x1 ;  /* 0x0000000000037211 */ /* 0x040fe200078f08ff */
[----:B------:R-:W-:Y:S01]  /*b250*/  IMAD.SHL.U32 R0, R0, 0x10, RZ ;  /* 0x0000001000007824 */ /* 0x000fe200078e00ff */
[----:B------:R-:W-:Y:S02]  /*b260*/  PRMT R31, R8, 0x7604, R7 ;  /* 0x00007604081f7816 */ /* 0x000fe40000000007 */
[----:B------:R-:W-:-:S02]  /*b270*/  SHF.R.U32.HI R6, RZ, 0x8, R33 ;  /* 0x00000008ff067819 */ /* 0x000fc40000011621 */
[----:B------:R-:W-:Y:S02]  /*b280*/  SHF.R.U32.HI R8, RZ, 0x8, R26 ;  /* 0x00000008ff087819 */ /* 0x000fe4000001161a */
[----:B------:R-:W-:Y:S02]  /*b290*/  SHF.R.S32.HI R3, RZ, 0x1, R3 ;  /* 0x00000001ff037819 */ /* 0x000fe40000011403 */
[----:B------:R-:W-:Y:S02]  /*b2a0*/  LOP3.LUT R0, R62, 0x10, R0, 0xf8, !PT ;  /* 0x000000103e007812 */ /* 0x000fe400078ef800 */
[----:B------:R-:W-:Y:S02]  /*b2b0*/  LOP3.LUT R5, R33, 0xff, RZ, 0xc0, !PT ;  /* 0x000000ff21057812 */ /* 0x000fe400078ec0ff */
[----:B------:R-:W-:Y:S02]  /*b2c0*/  LOP3.LUT R6, R6, 0xff, RZ, 0xc0, !PT ;  /* 0x000000ff06067812 */ /* 0x000fe400078ec0ff */
[----:B------:R-:W-:Y:S01]  /*b2d0*/  LOP3.LUT R20, R8, 0xff, RZ, 0xc0, !PT ;  /* 0x000000ff08147812 */ /* 0x000fe200078ec0ff */
[----:B------:R-:W-:Y:S01]  /*b2e0*/  IMAD R8, R3, 0x1800, R61 ;  /* 0x0000180003087824 */ /* 0x000fe200078e023d */
[----:B0-----:R-:W-:-:S02]  /*b2f0*/  SHF.R.U32.HI R10, RZ, 0x8, R25 ;  /* 0x00000008ff0a7819 */ /* 0x001fc40000011619 */
[----:B------:R-:W-:Y:S02]  /*b300*/  LOP3.LUT R0, R0, R60, RZ, 0x3c, !PT ;  /* 0x0000003c00007212 */ /* 0x000fe400078e3cff */
[----:B------:R-:W-:Y:S02]  /*b310*/  PRMT R14, R6, 0x7604, R5 ;  /* 0x00007604060e7816 */ /* 0x000fe40000000005 */
[----:B------:R-:W-:Y:S02]  /*b320*/  SHF.R.U32.HI R6, RZ, 0x8, R35 ;  /* 0x00000008ff067819 */ /* 0x000fe40000011623 */
[----:B------:R-:W-:Y:S02]  /*b330*/  LOP3.LUT R9, R25, 0xff, RZ, 0xc0, !PT ;  /* 0x000000ff19097812 */ /* 0x000fe400078ec0ff */
[----:B------:R-:W-:Y:S02]  /*b340*/  LOP3.LUT R11, R26, 0xff, RZ, 0xc0, !PT ;  /* 0x000000ff1a0b7812 */ /* 0x000fe400078ec0ff */
[----:B------:R-:W-:-:S02]  /*b350*/  LOP3.LUT R10, R10, 0xff, RZ, 0xc0, !PT ;  /* 0x000000ff0a0a7812 */ /* 0x000fc400078ec0ff */
[----:B------:R-:W-:Y:S02]  /*b360*/  IADD3 R0, R17, R8, R0 ;  /* 0x0000000811007210 */ /* 0x000fe40007ffe000 */
[----:B------:R-:W-:Y:S02]  /*b370*/  LOP3.LUT R5, R35, 0xff, RZ, 0xc0, !PT ;  /* 0x000000ff23057812 */ /* 0x000fe400078ec0ff */
[----:B------:R-:W-:Y:S02]  /*b380*/  LOP3.LUT R6, R6, 0xff, RZ, 0xc0, !PT ;  /* 0x000000ff06067812 */ /* 0x000fe400078ec0ff */
[----:B------:R-:W-:Y:S02]  /*b390*/  PRMT R30, R10, 0x7604, R9 ;  /* 0x000076040a1e7816 */ /* 0x000fe40000000009 */
[----:B------:R-:W-:Y:S02]  /*b3a0*/  PRMT R39, R20, 0x7604, R11 ;  /* 0x0000760414277816 */ /* 0x000fe4000000000b */
[----:B------:R-:W0:Y:S01]  /*b3b0*/  LDS.128 R8, [R0+0xf000] ;  /* 0x00f0000000087984 */ /* 0x000e220000000c00 */
[----:B------:R-:W-:-:S02]  /*b3c0*/  PRMT R29, R6, 0x7604, R5 ;  /* 0x00007604061d7816 */ /* 0x000fc40000000005 */
[----:B------:R-:W-:Y:S02]  /*b3d0*/  SHF.R.U32.HI R28, RZ, 0x8, R27 ;  /* 0x00000008ff1c7819 */ /* 0x000fe4000001161b */
        /* <DEDUP_REMOVED lines=8> */
[----:B------:R-:W-:Y:S02]  /*b460*/  PRMT R15, R13, 0x7054, R14 ;  /* 0x000070540d0f7816 */ /* 0x000fe4000000000e */
[----:B------:R-:W-:Y:S02]  /*b470*/  SHF.R.U32.HI R13, RZ, 0x10, R25 ;  /* 0x00000010ff0d7819 */ /* 0x000fe40000011619 */
[----:B------:R-:W-:-:S02]  /*b480*/  LOP3.LUT R3, R3, 0xff, RZ, 0xc0, !PT ;  /* 0x000000ff03037812 */ /* 0x000fc400078ec0ff */
[----:B------:R-:W-:Y:S02]  /*b490*/  SHF.R.U32.HI R14, RZ, 0x10, R26 ;  /* 0x00000010ff0e7819 */ /* 0x000fe4000001161a */
[----:B------:R-:W-:Y:S02]  /*b4a0*/  LOP3.LUT R13, R13, 0xff, RZ, 0xc0, !PT ;  /* 0x000000ff0d0d7812 */ /* 0x000fe400078ec0ff */
[----:B------:R-:W-:Y:S02]  /*b4b0*/  PRMT R3, R3, 0x7054, R12 ;  /* 0x0000705403037816 */ /* 0x000fe4000000000c */
[----:B------:R-:W-:Y:S02]  /*b4c0*/  SHF.R.U32.HI R12, RZ, 0x10, R24 ;  /* 0x00000010ff0c7819 */ /* 0x000fe40000011618 */
[----:B------:R-:W-:Y:S02]  /*b4d0*/  LOP3.LUT R14, R14, 0xff, RZ, 0xc0, !PT ;  /* 0x000000ff0e0e7812 */ /* 0x000fe400078ec0ff */
[----:B------:R-:W-:-:S02]  /*b4e0*/  PRMT R37, R13, 0x7054, R30 ;  /* 0x000070540d257816 */ /* 0x000fc4000000001e */
[----:B------:R-:W-:Y:S02]  /*b4f0*/  SHF.R.U32.HI R28, RZ, 0x10, R35 ;  /* 0x00000010ff1c7819 */ /* 0x000fe40000011623 */
[----:B------:R-:W-:Y:S02]  /*b500*/  LOP3.LUT R12, R12, 0xff, RZ, 0xc0, !PT ;  /* 0x000000ff0c0c7812 */ /* 0x000fe400078ec0ff */
[----:B------:R-:W-:Y:S02]  /*b510*/  PRMT R41, R14, 0x7054, R39 ;  /* 0x000070540e297816 */ /* 0x000fe40000000027 */
[----:B------:R-:W-:Y:S02]  /*b520*/  PRMT R21, R20, 0x7054, R21 ;  /* 0x0000705414157816 */ /* 0x000fe40000000015 */
[----:B------:R-:W-:Y:S02]  /*b530*/  LOP3.LUT R39, R37, 0xff000000, R25, 0xf8, !PT ;  /* 0xff00000025277812 */ /* 0x000fe400078ef819 */
[----:B------:R-:W-:-:S02]  /*b540*/  SHF.R.U32.HI R20, RZ, 0x10, R27 ;  /* 0x00000010ff147819 */ /* 0x000fc4000001161b */
[----:B------:R-:W-:Y:S02]  /*b550*/  LOP3.LUT R28, R28, 0xff, RZ, 0xc0, !PT ;  /* 0x000000ff1c1c7812 */ /* 0x000fe400078ec0ff */
[----:B------:R-:W-:Y:S02]  /*b560*/  PRMT R31, R12, 0x7054, R31 ;  /* 0x000070540c1f7816 */ /* 0x000fe4000000001f */
[----:B------:R-:W-:Y:S02]  /*b570*/  LOP3.LUT R13, R3, 0xff000000, R32, 0xf8, !PT ;  /* 0xff000000030d7812 */ /* 0x000fe400078ef820 */
[----:B------:R-:W-:Y:S02]  /*b580*/  LOP3.LUT R32, R15, 0xff000000, R33, 0xf8, !PT ;  /* 0xff0000000f207812 */ /* 0x000fe400078ef821 */
[----:B------:R-:W-:Y:S02]  /*b590*/  LOP3.LUT R12, R41, 0xff000000, R26, 0xf8, !PT ;  /* 0xff000000290c7812 */ /* 0x000fe400078ef81a */
[----:B------:R-:W-:-:S02]  /*b5a0*/  F2FP.F16.E4M3.UNPACK_B R41, R39 ;  /* 0x00000027ff29723e */ /* 0x000fc400020006ff */
[----:B0-----:R-:W-:Y:S02]  /*b5b0*/  F2FP.F16.E4M3.UNPACK_B R26, R9 ;  /* 0x00000009ff1a723e */ /* 0x001fe400020006ff */
[----:B------:R-:W-:Y:S01]  /*b5c0*/  LOP3.LUT R20, R20, 0xff, RZ, 0xc0, !PT ;  /* 0x000000ff14147812 */ /* 0x000fe200078ec0ff */
[--C-:B------:R-:W-:Y:S01]  /*b5d0*/  HADD2.F32 R42, -RZ, R41.reuse.H0_H0 ;  /* 0x20000029ff2a7230 */ /* 0x100fe20000004100 */
[----:B------:R-:W-:Y:S01]  /*b5e0*/  PRMT R29, R28, 0x7054, R29 ;  /* 0x000070541c1d7816 */ /* 0x000fe2000000001d */
[----:B------:R-:W-:Y:S01]  /*b5f0*/  HADD2.F32 R41, -RZ, R41.H1_H1 ;  /* 0x30000029ff297230 */ /* 0x000fe20000004100 */
[----:B------:R-:W-:Y:S02]  /*b600*/  F2FP.F16.E4M3.UNPACK_B R28, R32 ;  /* 0x00000020ff1c723e */ /* 0x000fe400020006ff */
[----:B------:R-:W-:Y:S02]  /*b610*/  PRMT R43, R20, 0x7054, R43 ;  /* 0x00007054142b7816 */ /* 0x000fe4000000002b */
[----:B------:R-:W-:Y:S01]  /*b620*/  LOP3.LUT R3, R21, 0xff000000, R34, 0xf8, !PT ;  /* 0xff00000015037812 */ /* 0x000fe200078ef822 */
[--C-:B------:R-:W-:Y:S01]  /*b630*/  HADD2.F32 R40, -RZ, R28.reuse.H0_H0 ;  /* 0x2000001cff287230 */ /* 0x100fe20000004100 */
[----:B------:R-:W-:Y:S01]  /*b640*/  LOP3.LUT R43, R43, 0xff000000, R27, 0xf8, !PT ;  /* 0xff0000002b2b7812 */ /* 0x000fe200078ef81b */
[----:B------:R-:W-:Y:S01]  /*b650*/  HADD2.F32 R33, -RZ, R28.H1_H1 ;  /* 0x3000001cff217230 */ /* 0x000fe20000004100 */
[----:B------:R-:W-:-:S02]  /*b660*/  F2FP.F16.E4M3.UNPACK_B R21, R8 ;  /* 0x00000008ff15723e */ /* 0x000fc400020006ff */
[----:B------:R-:W-:Y:S02]  /*b670*/  F2FP.F16.E4M3.UNPACK_B R37, R8.H1 ;  /* 0x00000008ff25723e */ /* 0x000fe400030006ff */
[----:B------:R-:W-:Y:S02]  /*b680*/  F2FP.F16.E4M3.UNPACK_B R27, R9.H1 ;  /* 0x00000009ff1b723e */ /* 0x000fe400030006ff */
[----:B------:R-:W-:Y:S02]  /*b690*/  F2FP.F16.E4M3.UNPACK_B R39, R39.H1 ;  /* 0x00000027ff27723e */ /* 0x000fe400030006ff */
[----:B------:R-:W-:Y:S02]  /*b6a0*/  F2FP.F16.E4M3.UNPACK_B R32, R32.H1 ;  /* 0x00000020ff20723e */ /* 0x000fe400030006ff */
[----:B------:R-:W-:Y:S02]  /*b6b0*/  LOP3.LUT R35, R29, 0xff000000, R35, 0xf8, !PT ;  /* 0xff0000001d237812 */ /* 0x000fe400078ef823 */
[----:B------:R-:W-:Y:S01]  /*b6c0*/  LOP3.LUT R24, R31, 0xff000000, R24, 0xf8, !PT ;  /* 0xff0000001f187812 */ /* 0x000fe200078ef818 */
[--C-:B------:R-:W-:Y:S01]  /*b6d0*/  HADD2.F32 R28, -RZ, R32.reuse.H0_H0 ;  /* 0x20000020ff1c7230 */ /* 0x100fe20000004100 */
[-C--:B------:R-:W-:Y:S01]  /*b6e0*/  F2FP.F16.E4M3.UNPACK_B R30, R11.reuse ;  /* 0x0000000bff1e723e */ /* 0x080fe200020006ff */
[----:B------:R-:W-:Y:S01]  /*b6f0*/  HADD2.F32 R32, -RZ, R32.H1_H1 ;  /* 0x30000020ff207230 */ /* 0x000fe20000004100 */
[----:B------:R-:W-:-:S02]  /*b700*/  F2FP.F16.E4M3.UNPACK_B R38, R11.H1 ;  /* 0x0000000bff26723e */ /* 0x000fc400030006ff */
[----:B------:R-:W-:Y:S02]  /*b710*/  F2FP.F16.E4M3.UNPACK_B R11, R10.H1 ;  /* 0x0000000aff0b723e */ /* 0x000fe400030006ff */
[----:B------:R-:W-:Y:S01]  /*b720*/  F2FP.F16.E4M3.UNPACK_B R44, R43.H1 ;  /* 0x0000002bff2c723e */ /* 0x000fe200030006ff */
[----:B--2---:R-:W0:Y:S02]  /*b730*/  LDS.128 R4, [R51+0xf000] ;  /* 0x00f0000033047984 */ /* 0x004e240000000c00 */
[-C--:B0-----:R-:W-:Y:S02]  /*b740*/  F2FP.F16.E4M3.UNPACK_B R14, R5.reuse ;  /* 0x00000005ff0e723e */ /* 0x081fe400020006ff */
[----:B------:R-:W-:Y:S01]  /*b750*/  F2FP.F16.E4M3.UNPACK_B R25, R5.H1 ;  /* 0x00000005ff19723e */ /* 0x000fe200030006ff */
[----:B------:R-:W-:Y:S01]  /*b760*/  HADD2.F32 R5, -RZ, R26.H0_H0 ;  /* 0x2000001aff057230 */ /* 0x000fe20000004100 */
[-C--:B------:R-:W-:Y:S01]  /*b770*/  F2FP.F16.E4M3.UNPACK_B R29, R7.reuse ;  /* 0x00000007ff1d723e */ /* 0x080fe200020006ff */
[----:B------:R-:W-:Y:S01]  /*b780*/  HADD2.F32 R15, -RZ, R14.H0_H0 ;  /* 0x2000000eff0f7230 */ /* 0x000fe20000004100 */
[----:B------:R-:W-:Y:S01]  /*b790*/  F2FP.F16.E4M3.UNPACK_B R34, R7.H1 ;  /* 0x00000007ff22723e */ /* 0x000fe200030006ff */
[----:B------:R-:W-:-:S02]  /*b7a0*/  HADD2.F32 R26, -RZ, R26.H1_H1 ;  /* 0x3000001aff1a7230 */ /* 0x000fc40000004100 */
[C---:B------:R-:W-:Y:S01]  /*b7b0*/  FMUL.FTZ R8, R5.reuse, R42 ;  /* 0x0000002a05087220 */ /* 0x040fe20000410000 */
[----:B------:R-:W-:Y:S01]  /*b7c0*/  FMUL.FTZ R9, R5, R40 ;  /* 0x0000002805097220 */ /* 0x000fe20000410000 */
[----:B------:R-:W-:Y:S01]  /*b7d0*/  HADD2.F32 R14, -RZ, R14.H1_H1 ;  /* 0x3000000eff0e7230 */ /* 0x000fe20000004100 */
[----:B------:R-:W-:Y:S01]  /*b7e0*/  F2FP.F16.E4M3.UNPACK_B R20, R4 ;  /* 0x00000004ff14723e */ /* 0x000fe200020006ff */
[C---:B------:R-:W-:Y:S01]  /*b7f0*/  FFMA.FTZ R5, R15.reuse, R40, -R8 ;  /* 0x000000280f057223 */ /* 0x040fe20000010808 */
[----:B------:R-:W-:Y:S02]  /*b800*/  HADD2.F32 R40, -RZ, R39.H0_H0 ;  /* 0x20000027ff287230 */ /* 0x000fe40000004100 */
[C---:B------:R-:W-:Y:S01]  /*b810*/  FMUL.FTZ R45, R26.reuse, R41 ;  /* 0x000000291a2d7220 */ /* 0x040fe20000410000 */
[----:B------:R-:W-:Y:S02]  /*b820*/  HADD2.F32 R8, -RZ, R27.H0_H0 ;  /* 0x2000001bff087230 */ /* 0x000fe40000004100 */
[----:B------:R-:W-:Y:S01]  /*b830*/  FFMA.FTZ R9, R15, R42, R9 ;  /* 0x0000002a0f097223 */ /* 0x000fe20000010009 */
[----:B------:R-:W-:Y:S01]  /*b840*/  FMUL.FTZ R26, R26, R33 ;  /* 0x000000211a1a7220 */ /* 0x000fe20000410000 */
[----:B------:R-:W-:Y:S01]  /*b850*/  HADD2.F32 R15, -RZ, R25.H0_H0 ;  /* 0x20000019ff0f7230 */ /* 0x000fe20000004100 */
[----:B------:R-:W-:Y:S01]  /*b860*/  F2FP.F16.E4M3.UNPACK_B R31, R4.H1 ;  /* 0x00000004ff1f723e */ /* 0x000fe200030006ff */
[C---:B------:R-:W-:Y:S01]  /*b870*/  FMUL.FTZ R42, R8.reuse, R40 ;  /* 0x00000028082a7220 */ /* 0x040fe20000410000 */
[----:B------:R-:W-:Y:S01]  /*b880*/  F2FP.F16.E4M3.UNPACK_B R4, R6 ;  /* 0x00000006ff04723e */ /* 0x000fe200020006ff */
[----:B------:R-:W-:Y:S01]  /*b890*/  FMUL.FTZ R47, R8, R28 ;  /* 0x0000001c082f7220 */ /* 0x000fe20000410000 */
[----:B------:R-:W-:Y:S01]  /*b8a0*/  F2FP.F16.E4M3.UNPACK_B R7, R6.H1 ;  /* 0x00000006ff07723e */ /* 0x000fe200030006ff */
[C---:B------:R-:W-:Y:S01]  /*b8b0*/  FFMA.FTZ R8, R14.reuse, R41, R26 ;  /* 0x000000290e087223 */ /* 0x040fe2000001001a */
[----:B------:R-:W-:Y:S01]  /*b8c0*/  F2FP.F16.E4M3.UNPACK_B R6, R10 ;  /* 0x0000000aff06723e */ /* 0x000fe200020006ff */
[----:B------:R-:W-:Y:S01]  /*b8d0*/  FFMA.FTZ R10, R14, R33, -R45 ;  /* 0x000000210e0a7223 */ /* 0x000fe2000001082d */
[----:B------:R-:W-:Y:S01]  /*b8e0*/  F2FP.F16.E4M3.UNPACK_B R41, R43 ;  /* 0x0000002bff29723e */ /* 0x000fe200020006ff */
[C---:B------:R-:W-:Y:S01]  /*b8f0*/  FFMA.FTZ R14, R15.reuse, R28, -R42 ;  /* 0x0000001c0f0e7223 */ /* 0x040fe2000001082a */
[-C--:B------:R-:W-:Y:S01]  /*b900*/  F2FP.F16.E4M3.UNPACK_B R33, R35.reuse ;  /* 0x00000023ff21723e */ /* 0x080fe200020006ff */
[----:B------:R-:W-:Y:S01]  /*b910*/  FFMA.FTZ R15, R15, R40, R47 ;  /* 0x000000280f0f7223 */ /* 0x000fe2000001002f */
[----:B------:R-:W-:Y:S01]  /*b920*/  HADD2.F32 R40, -RZ, R39.H1_H1 ;  /* 0x30000027ff287230 */ /* 0x000fe20000004100 */
[----:B------:R-:W-:Y:S01]  /*b930*/  F2FP.F16.E4M3.UNPACK_B R35, R35.H1 ;  /* 0x00000023ff23723e */ /* 0x000fe200030006ff */
[----:B------:R-:W-:-:S02]  /*b940*/  HADD2.F32 R27, -RZ, R27.H1_H1 ;  /* 0x3000001bff1b7230 */ /* 0x000fc40000004100 */
[----:B------:R-:W-:Y:S02]  /*b950*/  HADD2.F32 R28, -RZ, R25.H1_H1 ;  /* 0x30000019ff1c7230 */ /* 0x000fe40000004100 */
[----:B------:R-:W-:Y:S02]  /*b960*/  HADD2.F32 R42, -RZ, R41.H0_H0 ;  /* 0x20000029ff2a7230 */ /* 0x000fe40000004100 */
[C---:B------:R-:W-:Y:S01]  /*b970*/  FMUL.FTZ R45, R27.reuse, R40 ;  /* 0x000000281b2d7220 */ /* 0x040fe20000410000 */
[----:B------:R-:W-:Y:S02]  /*b980*/  HADD2.F32 R25, -RZ, R30.H0_H0 ;  /* 0x2000001eff197230 */ /* 0x000fe40000004100 */
[----:B------:R-:W-:Y:S01]  /*b990*/  FMUL.FTZ R27, R27, R32 ;  /* 0x000000201b1b7220 */ /* 0x000fe20000410000 */
[----:B------:R-:W-:Y:S02]  /*b9a0*/  HADD2.F32 R39, -RZ, R33.H0_H0 ;  /* 0x20000021ff277230 */ /* 0x000fe40000004100 */
[----:B------:R-:W-:-:S02]  /*b9b0*/  HADD2.F32 R26, -RZ, R29.H0_H0 ;  /* 0x2000001dff1a7230 */ /* 0x000fc40000004100 */
[C---:B------:R-:W-:Y:S01]  /*b9c0*/  FMUL.FTZ R47, R25.reuse, R42 ;  /* 0x0000002a192f7220 */ /* 0x040fe20000410000 */
[----:B------:R-:W-:Y:S02]  /*b9d0*/  HADD2.F32 R41, -RZ, R41.H1_H1 ;  /* 0x30000029ff297230 */ /* 0x000fe40000004100 */
[-C--:B------:R-:W-:Y:S01]  /*b9e0*/  FMUL.FTZ R49, R25, R39.reuse ;  /* 0x0000002719317220 */ /* 0x080fe20000410000 */
[C---:B------:R-:W-:Y:S01]  /*b9f0*/  FFMA.FTZ R25, R28.reuse, R32, -R45 ;  /* 0x000000201c197223 */ /* 0x040fe2000001082d */
[----:B------:R-:W-:Y:S01]  /*ba00*/  FFMA.FTZ R28, R28, R40, R27 ;  /* 0x000000281c1c7223 */ /* 0x000fe2000001001b */
[C---:B------:R-:W-:Y:S01]  /*ba10*/  FFMA.FTZ R27, R26.reuse, R39, -R47 ;  /* 0x000000271a1b7223 */ /* 0x040fe2000001082f */
        /* <DEDUP_REMOVED lines=8> */
[C---:B------:R-:W-:Y:S01]  /*baa0*/  FMUL.FTZ R50, R32.reuse, R42 ;  /* 0x0000002a20327220 */ /* 0x040fe20000410000 */
[----:B------:R-:W-:Y:S02]  /*bab0*/  HADD2.F32 R33, -RZ, R34.H0_H0 ;  /* 0x20000022ff217230 */ /* 0x000fe40000004100 */
[-C--:B------:R-:W-:Y:S01]  /*bac0*/  FMUL.FTZ R43, R32, R40.reuse ;  /* 0x00000028202b7220 */ /* 0x080fe20000410000 */
[----:B------:R-:W-:Y:S01]  /*bad0*/  HADD2.F32 R30, -RZ, R30.H1_H1 ;  /* 0x3000001eff1e7230 */ /* 0x000fe20000004100 */
[----:B------:R-:W-:Y:S01]  /*bae0*/  F2FP.SATFINITE.E4M3.F32.PACK_AB_MERGE_C R9, R8, R9, R15 ;  /* 0x000000090809723e */ /* 0x000fe2000480700f */
[----:B------:R-:W-:Y:S02]  /*baf0*/  HADD2.F32 R29, -RZ, R29.H1_H1 ;  /* 0x3000001dff1d7230 */ /* 0x000fe40000004100 */
[C---:B------:R-:W-:Y:S01]  /*bb00*/  FFMA.FTZ R32, R33.reuse, R40, -R50 ;  /* 0x0000002821207223 */ /* 0x040fe20000010832 */
[----:B------:R-:W-:Y:S01]  /*bb10*/  FFMA.FTZ R33, R33, R42, R43 ;  /* 0x0000002a21217223 */ /* 0x000fe2000001002b */
[C---:B------:R-:W-:Y:S01]  /*bb20*/  FMUL.FTZ R46, R30.reuse, R41 ;  /* 0x000000291e2e7220 */ /* 0x040fe20000410000 */
[----:B------:R-:W-:Y:S01]  /*bb30*/  F2FP.F16.E4M3.UNPACK_B R43, R24.H1 ;  /* 0x00000018ff2b723e */ /* 0x000fe200030006ff */
[----:B------:R-:W-:Y:S01]  /*bb40*/  FMUL.FTZ R48, R30, R39 ;  /* 0x000000271e307220 */ /* 0x000fe20000410000 */
[----:B------:R-:W-:Y:S01]  /*bb50*/  F2FP.F16.E4M3.UNPACK_B R40, R13.H1 ;  /* 0x0000000dff28723e */ /* 0x000fe200030006ff */
[----:B------:R-:W-:Y:S01]  /*bb60*/  FFMA.FTZ R30, R29, R39, -R46 ;  /* 0x000000271d1e7223 */ /* 0x000fe2000001082e */
[----:B------:R-:W-:-:S02]  /*bb70*/  HADD2.F32 R42, -RZ, R35.H1_H1 ;  /* 0x30000023ff2a7230 */ /* 0x000fc40000004100 */
[----:B------:R-:W-:Y:S01]  /*bb80*/  FFMA.FTZ R29, R29, R41, R48 ;  /* 0x000000291d1d7223 */ /* 0x000fe20000010030 */
[----:B------:R-:W-:Y:S02]  /*bb90*/  HADD2.F32 R44, -RZ, R44.H1_H1 ;  /* 0x3000002cff2c7230 */ /* 0x000fe40000004100 */
[----:B------:R-:W-:Y:S02]  /*bba0*/  HADD2.F32 R39, -RZ, R38.H1_H1 ;  /* 0x30000026ff277230 */ /* 0x000fe40000004100 */
        /* <DEDUP_REMOVED lines=10> */
[----:B------:R-:W-:Y:S01]  /*bc50*/  FFMA.FTZ R52, R35, R44, R49 ;  /* 0x0000002c23347223 */ /* 0x000fe20000010031 */
[----:B------:R-:W-:-:S02]  /*bc60*/  HADD2.F32 R40, -RZ, R40.H1_H1 ;  /* 0x30000028ff287230 */ /* 0x000fc40000004100 */
[C---:B------:R-:W-:Y:S01]  /*bc70*/  FFMA.FTZ R45, R34.reuse, R45, R38 ;  /* 0x0000002d222d7223 */ /* 0x040fe20000010026 */
[----:B------:R-:W-:Y:S02]  /*bc80*/  HADD2.F32 R38, -RZ, R43.H1_H1 ;  /* 0x3000002bff267230 */ /* 0x000fe40000004100 */
[----:B------:R-:W-:Y:S01]  /*bc90*/  FFMA.FTZ R47, R35, R42, -R46 ;  /* 0x0000002a232f7223 */ /* 0x000fe2000001082e */
[----:B------:R-:W-:Y:S01]  /*bca0*/  FFMA.FTZ R44, R34, R41, -R39 ;  /* 0x00000029222c7223 */ /* 0x000fe20000010827 */
        /* <DEDUP_REMOVED lines=73> */
.L_x_9131:
[----:B------:R-:W-:Y:S05]  /*c140*/  BSYNC B0 ;  /* 0x0000000000007941 */ /* 0x000fea0003800000 */
.L_x_9121:
        /* <DEDUP_REMOVED lines=8> */
.L_x_9118:
[----:B------:R-:W-:-:S13]  /*c1d0*/  ISETP.NE.AND P0, PT, R157, 0x3, PT ;  /* 0x000000039d00780c */ /* 0x000fda0003f05270 */
[----:B------:R-:W-:Y:S05]  /*c1e0*/  @!P0 BRA `(.L_x_9146) ;  /* 0x0000000000048947 */ /* 0x000fea0003800000 */
[----:B------:R-:W-:Y:S01]  /*c1f0*/  BPT.TRAP 0x1 ;  /* 0x000000040000795c */ /* 0x000fe20000300000 */
.L_x_9146:
[----:B-1----:R-:W-:Y:S01]  /*c200*/  IMAD R3, R18, 0x8, R17 ;  /* 0x0000000812037824 */ /* 0x002fe200078e0211 */
[----:B0-2---:R-:W-:-:S04]  /*c210*/  SHF.L.U32 R0, R22, 0x1f, RZ ;  /* 0x0000001f16007819 */ /* 0x005fc800000006ff */
[----:B------:R0:W1:Y:S01]  /*c220*/  SYNCS.PHASECHK.TRANS64.TRYWAIT P2, [R3+URZ+0x19c30], R0 ;  /* 0x019c3000030075a7 */ /* 0x000062000804017f */
[----:B------:R-:W-:Y:S05]  /*c230*/  @!P0 BRA `(.L_x_9147) ;  /* 0x0000000000048947 */ /* 0x000fea0003800000 */
[----:B------:R-:W-:Y:S01]  /*c240*/  BPT.TRAP 0x1 ;  /* 0x000000040000795c */ /* 0x000fe20000300000 */
.L_x_9147:
[----:B---3-5:R-:W2:Y:S02]  /*c250*/  S2R R4, SR_TID.X ;  /* 0x0000000000047919 */ /* 0x028ea40000002100 */
[----:B--2---:R-:W-:-:S04]  /*c260*/  LOP3.LUT R4, R4, 0x7f, RZ, 0xc0, !PT ;  /* 0x0000007f04047812 */ /* 0x004fc800078ec0ff */
[----:B------:R-:W-:Y:S01]  /*c270*/  ISETP.NE.AND P1, PT, R4, RZ, PT ;  /* 0x000000ff0400720c */ /* 0x000fe20003f25270 */
[----:B-1----:R-:W-:-:S12]  /*c280*/  @P2 BRA `(.L_x_9148) ;  /* 0x0000000000082947 */ /* 0x002fd80003800000 */
[----:B------:R-:W1:Y:S02]  /*c290*/  SYNCS.PHASECHK.TRANS64.TRYWAIT P2, [R3+URZ+0x19c30], R0 ;  /* 0x019c3000030075a7 */ /* 0x000e64000804017f */
[----:B-1----:R-:W-:Y:S05]  /*c2a0*/  @!P2 BRA `(.L_x_9149) ;  /* 0x000001480084a947 */ /* 0x002fea0003800000 */
.L_x_9148:
[----:B------:R-:W-:Y:S05]  /*c2b0*/  WARPSYNC.ALL ;  /* 0x0000000000007948 */ /* 0x000fea0003800000 */
[----:B01----:R-:W-:Y:S01]  /*c2c0*/  VIADD R0, R17, 0x13800 ;  /* 0x0001380011007836 */ /* 0x003fe20000000000 */
[----:B------:R-:W2:Y:S01]  /*c2d0*/  LDL R96, [R1+0x20] ;  /* 0x0000200001607983 */ /* 0x000ea20000100800 */
[----:B------:R-:W-:-:S03]  /*c2e0*/  IMAD.MOV.U32 R9, RZ, RZ, -0x3ffffff0 ;  /* 0xc0000010ff097424 */ /* 0x000fc600078e00ff */
[----:B------:R-:W3:Y:S01]  /*c2f0*/  LDL R94, [R1+0x3c] ;  /* 0x00003c00015e7983 */ /* 0x000ee20000100800 */
[----:B------:R-:W-:Y:S01]  /*c300*/  SHF.R.U32.HI R0, RZ, 0x4, R0 ;  /* 0x00000004ff007819 */ /* 0x000fe20000011600 */
[----:B------:R-:W-:Y:S01]  /*c310*/  IMAD.MOV.U32 R5, RZ, RZ, -0x3ffffff0 ;  /* 0xc0000010ff057424 */ /* 0x000fe200078e00ff */
[----:B------:R-:W-:Y:S01]  /*c320*/  LOP3.LUT R8, R36, 0x10000, RZ, 0xfc, !PT ;  /* 0x0001000024087812 */ /* 0x000fe200078efcff */
[----:B------:R-:W-:Y:S01]  /*c330*/  IMAD.MOV.U32 R13, RZ, RZ, -0x3ffffff0 ;  /* 0xc0000010ff0d7424 */ /* 0x000fe200078e00ff */
[----:B------:R-:W-:Y:S01]  /*c340*/  LOP3.LUT R0, R0, 0x3fff, RZ, 0xc0, !PT ;  /* 0x00003fff00007812 */ /* 0x000fe200078ec0ff */
[----:B------:R-:W-:Y:S01]  /*c350*/  IMAD.MOV.U32 R7, RZ, RZ, -0x3ffffff0 ;  /* 0xc0000010ff077424 */ /* 0x000fe200078e00ff */
[----:B------:R-:W0:Y:S02]  /*c360*/  LDC.64 R14, c[0x0][0x9e0] ;  /* 0x00027800ff0e7b82 */ /* 0x000e240000000a00 */
[----:B------:R-:W-:-:S05]  /*c370*/  LOP3.LUT R4, R0, 0x10000, RZ, 0xfc, !PT ;  /* 0x0001000000047812 */ /* 0x000fca00078efcff */
[----:B------:R1:W-:Y:S01]  /*c380*/  STL [R1+0x1c], R4 ;  /* 0x00001c0401007387 */ /* 0x0003e20000100800 */
[----:B------:R-:W-:Y:S02]  /*c390*/  R2UR UR4, R8 ;  /* 0x00000000080472ca */ /* 0x000fe400000e0000 */
[----:B------:R-:W-:Y:S02]  /*c3a0*/  R2UR UR5, R9 ;  /* 0x00000000090572ca */ /* 0x000fe400000e0000 */
[----:B------:R-:W-:Y:S01]  /*c3b0*/  R2UR UR7, R5 ;  /* 0x00000000050772ca */ /* 0x000fe200000e0000 */
[----:B------:R-:W-:Y:S01]  /*c3c0*/  WARPGROUP.ARRIVE ;  /* 0x00000000000079c5 */ /* 0x000fe20000000000 */
[----:B------:R-:W4:Y:S01]  /*c3d0*/  LDL R90, [R1+0x64] ;  /* 0x00006400015a7983 */ /* 0x000f220000100800 */
[----:B-1----:R-:W-:-:S03]  /*c3e0*/  IMAD R4, R18, 0x300, R4 ;  /* 0x0000030012047824 */ /* 0x002fc600078e0204 */
[----:B------:R-:W4:Y:S02]  /*c3f0*/  LDL.LU R20, [R1+0x24] ;  /* 0x0000240001147983 */ /* 0x000f240000300800 */
[----:B------:R-:W-:-:S13]  /*c400*/  R2UR UR6, R4 ;  /* 0x00000000040672ca */ /* 0x000fda00000e0000 */
[----:B------:R-:W-:Y:S01]  /*c410*/  QGMMA.64x128x32.F32.E4M3.E4M3 R24, gdesc[UR4], RZ, !UPT, gsb0 ;  /* 0x01e00000041879f3 */ /* 0x000fe2000c0008ff */
[----:B------:R-:W-:Y:S02]  /*c420*/  VIADD R12, R8, 0x180 ;  /* 0x00000180080c7836 */ /* 0x000fe40000000000 */
[----:B------:R-:W-:Y:S01]  /*c430*/  VIADD R6, R4, 0x100 ;  /* 0x0000010004067836 */ /* 0x000fe20000000000 */
[----:B------:R-:W-:Y:S02]  /*c440*/  R2UR UR5, R13 ;  /* 0x000000000d0572ca */ /* 0x000fe400000e0000 */
[----:B------:R-:W-:Y:S02]  /*c450*/  R2UR UR4, R12 ;  /* 0x000000000c0472ca */ /* 0x000fe400000e0000 */
[----:B------:R-:W-:Y:S02]  /*c460*/  R2UR UR6, R6 ;  /* 0x00000000060672ca */ /* 0x000fe400000e0000 */
[----:B------:R-:W-:Y:S01]  /*c470*/  R2UR UR7, R7 ;  /* 0x00000000070772ca */ /* 0x000fe200000e0000 */
[----:B------:R-:W-:-:S02]  /*c480*/  VIADD R10, R8, 0x300 ;  /* 0x00000300080a7836 */ /* 0x000fc40000000000 */
[----:B------:R-:W-:Y:S02]  /*c490*/  VIADD R4, R4, 0x200 ;  /* 0x0000020004047836 */ /* 0x000fe40000000000 */
[----:B------:R-:W-:Y:S02]  /*c4a0*/  IMAD.MOV.U32 R11, RZ, RZ, -0x3ffffff0 ;  /* 0xc0000010ff0b7424 */ /* 0x000fe400078e00ff */
[----:B------:R-:W-:Y:S01]  /*c4b0*/  IMAD.MOV.U32 R5, RZ, RZ, -0x3ffffff0 ;  /* 0xc0000010ff057424 */ /* 0x000fe200078e00ff */
[----:B------:R-:W-:Y:S02]  /*c4c0*/  WARPGROUP.DEPBAR.LE gsb0, 0x0 ;  /* 0x00008000000079c5 */ /* 0x000fe40000010000 */
[----:B------:R-:W-:-:S06]  /*c4d0*/  WARPGROUP.ARRIVE ;  /* 0x00000000000079c5 */ /* 0x000fcc0000000000 */
[----:B------:R-:W-:Y:S01]  /*c4e0*/  QGMMA.64x128x32.F32.E4M3.E4M3 R24, gdesc[UR4], R24, gsb0 ;  /* 0x01e00000041879f3 */ /* 0x000fe20008000818 */
[----:B------:R-:W-:Y:S02]  /*c4f0*/  R2UR UR4, R10 ;  /* 0x000000000a0472ca */ /* 0x000fe400000e0000 */
[----:B------:R-:W-:Y:S02]  /*c500*/  R2UR UR5, R11 ;  /* 0x000000000b0572ca */ /* 0x000fe400000e0000 */
[----:B------:R-:W-:Y:S02]  /*c510*/  R2UR UR6, R4 ;  /* 0x00000000040672ca */ /* 0x000fe400000e0000 */
[----:B------:R-:W-:Y:S01]  /*c520*/  R2UR UR7, R5 ;  /* 0x00000000050772ca */ /* 0x000fe200000e0000 */
[----:B------:R-:W-:-:S04]  /*c530*/  IMAD.MOV.U32 R4, RZ, RZ, -0x80 ;  /* 0xffffff80ff047424 */ /* 0x000fc800078e00ff */
[----:B------:R-:W-:Y:S02]  /*c540*/  IMAD R21, R89, R4, 0x80 ;  /* 0x0000008059157424 */ /* 0x000fe400078e0204 */
[----:B------:R-:W-:Y:S01]  /*c550*/  @!P1 VIADD R0, R3, 0x19c40 ;  /* 0x00019c4003009836 */ /* 0x000fe20000000000 */
[----:B0-----:R-:W-:-:S04]  /*c560*/  ISETP.GE.AND P2, PT, R15, 0x1, PT ;  /* 0x000000010f00780c */ /* 0x001fc80003f46270 */
[----:B------:R-:W-:Y:S01]  /*c570*/  @!P1 PRMT R0, RZ, 0x654, R0 ;  /* 0x00000654ff009816 */ /* 0x000fe20000000000 */
[----:B------:R-:W-:Y:S02]  /*c580*/  WARPGROUP.DEPBAR.LE gsb0, 0x0 ;  /* 0x00008000000079c5 */ /* 0x000fe40000010000 */
[----:B------:R-:W-:-:S06]  /*c590*/  WARPGROUP.ARRIVE ;  /* 0x00000000000079c5 */ /* 0x000fcc0000000000 */
[----:B------:R-:W-:Y:S01]  /*c5a0*/  QGMMA.64x128x32.F32.E4M3.E4M3 R24, gdesc[UR4], R24, gsb0 ;  /* 0x01e00000041879f3 */ /* 0x000fe20008000818 */
[----:B----4-:R-:W-:Y:S01]  /*c5b0*/  IMAD R152, R20, 0xc0, R90 ;  /* 0x000000c014987824 */ /* 0x010fe200078e025a */
[----:B------:R-:W-:Y:S01]  /*c5c0*/  ULDC UR4, c[0x0][0x9dc] ;  /* 0x0002770000047ab9 */ /* 0x000fe20000000800 */
[----:B--2---:R-:W-:-:S03]  /*c5d0*/  IMAD.IADD R3, R96, 0x1, R21 ;  /* 0x0000000160037824 */ /* 0x004fc600078e0215 */
[----:B------:R0:W-:Y:S01]  /*c5e0*/  STL [R1+0x10], R152 ;  /* 0x0000109801007387 */ /* 0x0001e20000100800 */
[----:B------:R-:W-:Y:S01]  /*c5f0*/  IMAD.U32 R7, RZ, RZ, UR4 ;  /* 0x00000004ff077e24 */ /* 0x000fe2000f8e00ff */
[--C-:B---3--:R-:W-:Y:S01]  /*c600*/  IADD3 R5, -R94, 0x1, R3.reuse ;  /* 0x000000015e057810 */ /* 0x108fe20007ffe103 */
[----:B------:R-:W-:-:S03]  /*c610*/  IMAD R20, R156, -0x2, R3 ;  /* 0xfffffffe9c147824 */ /* 0x000fc600078e0203 */
[----:B------:R-:W-:Y:S01]  /*c620*/  LOP3.LUT R6, RZ, R7, RZ, 0x33, !PT ;  /* 0x00000007ff067212 */ /* 0x000fe200078e33ff */
[----:B------:R-:W-:Y:S01]  /*c630*/  IMAD R5, R156, -0x2, R5 ;  /* 0xfffffffe9c057824 */ /* 0x000fe200078e0205 */
[----:B------:R-:W-:-:S03]  /*c640*/  LOP3.LUT R16, R16, 0xffffff7f, RZ, 0xc0, !PT ;  /* 0xffffff7f10107812 */ /* 0x000fc600078ec0ff */
[C---:B------:R-:W-:Y:S02]  /*c650*/  IMAD.IADD R3, R5.reuse, 0x1, R14 ;  /* 0x0000000105037824 */ /* 0x040fe400078e020e */
[----:B------:R-:W-:Y:S01]  /*c660*/  IMAD.IADD R6, R5, 0x1, R6 ;  /* 0x0000000105067824 */ /* 0x000fe200078e0206 */
[----:B------:R-:W-:Y:S02]  /*c670*/  @P2 LOP3.LUT R16, R16, 0x80, RZ, 0xfc, !PT ;  /* 0x0000008010102812 */ /* 0x000fe400078efcff */
[----:B------:R-:W-:Y:S01]  /*c680*/  VIADDMNMX R90, R152, R3, R20, PT ;  /* 0x00000003985a7246 */ /* 0x000fe20003800114 */
[----:B------:R-:W-:Y:S01]  /*c690*/  IMAD.IADD R92, R6, 0x1, R152 ;  /* 0x00000001065c7824 */ /* 0x000fe200078e0298 */
[----:B------:R-:W-:Y:S02]  /*c6a0*/  WARPGROUP.DEPBAR.LE gsb0, 0x0 ;  /* 0x00008000000079c5 */ /* 0x000fe40000010000 */
[----:B------:R1:W-:Y:S02]  /*c6b0*/  @!P1 SYNCS.ARRIVE.TRANS64.RED.A1T0 RZ, [R0+URZ], RZ ;  /* 0x000000ff00ff99a7 */ /* 0x0003e4000810043f */
[----:B-1----:R-:W-:Y:S01]  /*c6c0*/  LEA R0, R89, 0xffffff80, 0x7 ;  /* 0xffffff8059007811 */ /* 0x002fe200078e38ff */
[----:B0-----:R-:W-:Y:S06]  /*c6d0*/  @!P2 BRA `(.L_x_9150) ;  /* 0x000000000050a947 */ /* 0x001fec0003800000 */
        /* <DEDUP_REMOVED lines=11> */
.L_x_9152:
[----:B------:R-:W-:-:S13]  /*c790*/  ISETP.NE.AND P2, PT, R15, 0x1, PT ;  /* 0x000000010f00780c */ /* 0x000fda0003f45270 */
[----:B------:R-:W0:Y:S02]  /*c7a0*/  @P2 LDC.64 R4, c[0x0][0x9e8] ;  /* 0x00027a00ff042b82 */ /* 0x000e240000000a00 */
[----:B0-----:R-:W-:-:S05]  /*c7b0*/  @P2 IMAD.HI.U32 R4, R91, R4, RZ ;  /* 0x000000045b042227 */ /* 0x001fca00078e00ff */
[----:B------:R-:W-:-:S07]  /*c7c0*/  @P2 SHF.R.U32.HI R91, RZ, R5, R4 ;  /* 0x00000005ff5b2219 */ /* 0x000fce0000011604 */
.L_x_9153:
[----:B------:R-:W-:Y:S05]  /*c7d0*/  BSYNC B0 ;  /* 0x0000000000007941 */ /* 0x000fea0003800000 */
.L_x_9151:
[----:B------:R-:W-:-:S04]  /*c7e0*/  IMAD R91, R91, R15, -R0 ;  /* 0x0000000f5b5b7224 */ /* 0x000fc800078e0a00 */
[----:B------:R-:W-:-:S05]  /*c7f0*/  IMAD R91, R156, -0x2, R91 ;  /* 0xfffffffe9c5b7824 */ /* 0x000fca00078e025b */
[----:B------:R-:W-:Y:S02]  /*c800*/  VIMNMX R92, R92, R91, !PT ;  /* 0x0000005b5c5c7248 */ /* 0x000fe40007fe0100 */
[----:B------:R-:W-:-:S07]  /*c810*/  VIADDMNMX R90, R91, R15, R90, PT ;  /* 0x0000000f5b5a7246 */ /* 0x000fce000380015a */
.L_x_9150:
[C---:B------:R-:W-:Y:S01]  /*c820*/  ISETP.GE.AND P3, PT, R21.reuse, 0x9, PT ;  /* 0x000000091500780c */ /* 0x040fe20003f66270 */
[----:B------:R-:W-:Y:S01]  /*c830*/  VIADD R4, R152, 0x8 ;  /* 0x0000000898047836 */ /* 0x000fe20000000000 */
[C---:B------:R-:W-:Y:S02]  /*c840*/  ISETP.GE.AND P2, PT, R21.reuse, 0x2, PT ;  /* 0x000000021500780c */ /* 0x040fe40003f46270 */
[----:B------:R-:W-:Y:S01]  /*c850*/  LOP3.LUT R16, R16, 0xfffffffe, RZ, 0xc0, !PT ;  /* 0xfffffffe10107812 */ /* 0x000fe200078ec0ff */
[----:B------:R-:W-:Y:S01]  /*c860*/  IMAD.IADD R6, R6, 0x1, R4 ;  /* 0x0000000106067824 */ /* 0x000fe200078e0204 */
[----:B------:R-:W-:Y:S01]  /*c870*/  ISETP.GT.AND P4, PT, R92, 0x1, !P2 ;  /* 0x000000015c00780c */ /* 0x000fe20005784270 */
[----:B------:R0:W-:Y:S01]  /*c880*/  STL [R1+0xc], R4 ;  /* 0x00000c0401007387 */ /* 0x0001e20000100800 */
[----:B------:R-:W-:Y:S02]  /*c890*/  ISETP.GE.AND P5, PT, R21, 0xa, PT ;  /* 0x0000000a1500780c */ /* 0x000fe40003fa6270 */
[----:B------:R-:W-:-:S02]  /*c8a0*/  ISETP.LT.OR P4, PT, R90, 0x2, P4 ;  /* 0x000000025a00780c */ /* 0x000fc40002781670 */
[----:B------:R-:W-:Y:S02]  /*c8b0*/  ISETP.GE.AND P6, PT, R21, 0x1, PT ;  /* 0x000000011500780c */ /* 0x000fe40003fc6270 */
[----:B------:R-:W-:Y:S02]  /*c8c0*/  @P3 LOP3.LUT R16, R16, 0x1, RZ, 0xfc, !PT ;  /* 0x0000000110103812 */ /* 0x000fe400078efcff */
[----:B------:R-:W-:Y:S02]  /*c8d0*/  ISETP.GT.AND P3, PT, R92, 0x8, !P3 ;  /* 0x000000085c00780c */ /* 0x000fe40005f64270 */
[----:B------:R-:W-:Y:S02]  /*c8e0*/  FSEL R25, R25, -INF , !P4 ;  /* 0xff80000019197808 */ /* 0x000fe40006000000 */
[----:B------:R-:W-:Y:S02]  /*c8f0*/  ISETP.LT.OR P3, PT, R90, 0x9, P3 ;  /* 0x000000095a00780c */ /* 0x000fe40001f61670 */
        /* <DEDUP_REMOVED lines=14> */
[----:B------:R-:W-:Y:S02]  /*c9e0*/  ISETP.GT.AND P3, PT, R92, 0x11, !P4 ;  /* 0x000000115c00780c */ /* 0x000fe40006764270 */
[----:B------:R-:W-:Y:S02]  /*c9f0*/  VIADDMNMX R20, R4, R3, R20, PT ;  /* 0x0000000304147246 */ /* 0x000fe40003800114 */
[----:B------:R-:W-:Y:S02]  /*ca00*/  ISETP.LT.OR P3, PT, R90, 0x12, P3 ;  /* 0x000000125a00780c */ /* 0x000fe40001f61670 */
[----:B------:R-:W-:Y:S02]  /*ca10*/  @P4 LOP3.LUT R16, R16, 0x2000000, RZ, 0xfc, !PT ;  /* 0x0200000010104812 */ /* 0x000fe400078efcff */
[----:B------:R-:W-:-:S02]  /*ca20*/  ISETP.GE.AND P4, PT, R21, 0x19, PT ;  /* 0x000000191500780c */ /* 0x000fc40003f86270 */
        /* <DEDUP_REMOVED lines=156> */
[----:B0-----:R-:W-:Y:S05]  /*d3f0*/  @!P5 BRA `(.L_x_9154) ;  /* 0x000000000054d947 */ /* 0x001fea0003800000 */
        /* <DEDUP_REMOVED lines=12> */
.L_x_9156:
[----:B------:R-:W-:-:S13]  /*d4c0*/  ISETP.NE.AND P5, PT, R15, 0x1, PT ;  /* 0x000000010f00780c */ /* 0x000fda0003fa5270 */
[----:B------:R-:W0:Y:S02]  /*d4d0*/  @P5 LDC.64 R4, c[0x0][0x9e8] ;  /* 0x00027a00ff045b82 */ /* 0x000e240000000a00 */
[----:B0-----:R-:W-:-:S05]  /*d4e0*/  @P5 IMAD.HI.U32 R4, R3, R4, RZ ;  /* 0x0000000403045227 */ /* 0x001fca00078e00ff */
[----:B------:R-:W-:-:S07]  /*d4f0*/  @P5 SHF.R.U32.HI R3, RZ, R5, R4 ;  /* 0x00000005ff035219 */ /* 0x000fce0000011604 */
.L_x_9157:
[----:B------:R-:W-:Y:S05]  /*d500*/  BSYNC B0 ;  /* 0x0000000000007941 */ /* 0x000fea0003800000 */
.L_x_9155:
[----:B------:R-:W-:-:S04]  /*d510*/  IMAD R3, R3, R15, -R0 ;  /* 0x0000000f03037224 */ /* 0x000fc800078e0a00 */
[----:B------:R-:W-:-:S05]  /*d520*/  IMAD R3, R156, -0x2, R3 ;  /* 0xfffffffe9c037824 */ /* 0x000fca00078e0203 */
[----:B------:R-:W-:Y:S02]  /*d530*/  VIMNMX R6, R6, R3, !PT ;  /* 0x0000000306067248 */ /* 0x000fe40007fe0100 */
[----:B------:R-:W-:-:S07]  /*d540*/  VIADDMNMX R20, R3, R15, R20, PT ;  /* 0x0000000f03147246 */ /* 0x000fce0003800114 */
.L_x_9154:
[----:B------:R-:W-:Y:S01]  /*d550*/  ISETP.GT.AND P2, PT, R6, 0x1, !P2 ;  /* 0x000000010600780c */ /* 0x000fe20005744270 */
[----:B------:R-:W-:Y:S01]  /*d560*/  IMAD.IADD R14, R88, 0x1, R14 ;  /* 0x00000001580e7824 */ /* 0x000fe200078e020e */
        /* <DEDUP_REMOVED lines=77> */
[----:B------:R-:W-:Y:S01]  /*da40*/  ISETP.GT.AND P6, PT, R6, RZ, !P6 ;  /* 0x000000ff0600720c */ /* 0x000fe200077c4270 */
[----:B------:R-:W0:Y:S01]  /*da50*/  SHFL.BFLY PT, R3, R0, 0x2, 0x1f ;  /* 0x0c401f0000037f89 */ /* 0x000e2200000e0000 */
[----:B------:R-:W-:Y:S02]  /*da60*/  FSEL R127, R50, -INF , !P2 ;  /* 0xff800000327f7808 */ /* 0x000fe40005000000 */
[----:B------:R-:W-:Y:S02]  /*da70*/  LOP3.LUT P2, RZ, R16, 0x20000, RZ, 0xc0, !PT ;  /* 0x0002000010ff7812 */ /* 0x000fe4000784c0ff */
[----:B------:R-:W-:Y:S02]  /*da80*/  ISETP.LT.OR P6, PT, R20, 0x1, P6 ;  /* 0x000000011400780c */ /* 0x000fe400037c1670 */
[----:B------:R-:W-:Y:S02]  /*da90*/  ISETP.GT.AND P2, PT, R6, 0x31, !P2 ;  /* 0x000000310600780c */ /* 0x000fe40005744270 */
[----:B------:R-:W-:-:S02]  /*daa0*/  FSEL R26, R26, -INF , !P6 ;  /* 0xff8000001a1a7808 */ /* 0x000fc40007000000 */
[----:B------:R-:W-:Y:S02]  /*dab0*/  ISETP.LT.OR P2, PT, R20, 0x32, P2 ;  /* 0x000000321400780c */ /* 0x000fe40001741670 */
[----:B------:R-:W-:Y:S02]  /*dac0*/  ISETP.GT.AND P3, PT, R6, 0x71, !P3 ;  /* 0x000000710600780c */ /* 0x000fe40005f64270 */
[----:B------:R-:W-:Y:S02]  /*dad0*/  FSEL R51, R51, -INF , !P2 ;  /* 0xff80000033337808 */ /* 0x000fe40005000000 */
[----:B------:R-:W-:Y:S02]  /*dae0*/  LOP3.LUT P2, RZ, R16, 0x10000, RZ, 0xc0, !PT ;  /* 0x0001000010ff7812 */ /* 0x000fe4000784c0ff */
[C---:B------:R-:W-:Y:S02]  /*daf0*/  ISETP.GT.AND P4, PT, R6.reuse, 0x78, !P4 ;  /* 0x000000780600780c */ /* 0x040fe40006784270 */
[----:B------:R-:W-:-:S02]  /*db00*/  ISETP.GT.AND P2, PT, R6, 0x38, !P2 ;  /* 0x000000380600780c */ /* 0x000fc40005744270 */
[C---:B------:R-:W-:Y:S02]  /*db10*/  ISETP.LT.OR P3, PT, R20.reuse, 0x72, P3 ;  /* 0x000000721400780c */ /* 0x040fe40001f61670 */
[----:B------:R-:W-:Y:S02]  /*db20*/  ISETP.LT.OR P2, PT, R20, 0x39, P2 ;  /* 0x000000391400780c */ /* 0x000fe40001741670 */
[----:B0-----:R-:W-:Y:S02]  /*db30*/  FMNMX.FTZ R28, R0, R3, !PT ;  /* 0x00000003001c7209 */ /* 0x001fe40007810000 */
[----:B------:R-:W-:Y:S02]  /*db40*/  FSEL R129, R54, -INF , !P2 ;  /* 0xff80000036817808 */ /* 0x000fe40005000000 */
[----:B------:R-:W-:Y:S01]  /*db50*/  LOP3.LUT P2, RZ, R16, 0x8000, RZ, 0xc0, !PT ;  /* 0x0000800010ff7812 */ /* 0x000fe2000784c0ff */
[----:B------:R-:W0:Y:S01]  /*db60*/  SHFL.BFLY PT, R3, R28, 0x1, 0x1f ;  /* 0x0c201f001c037f89 */ /* 0x000e2200000e0000 */
[----:B------:R-:W-:-:S02]  /*db70*/  FMNMX.FTZ R0, R26, R27, !PT ;  /* 0x0000001b1a007209 */ /* 0x000fc40007810000 */
[----:B------:R-:W-:Y:S02]  /*db80*/  ISETP.GT.AND P2, PT, R6, 0x39, !P2 ;  /* 0x000000390600780c */ /* 0x000fe40005744270 */
[----:B------:R-:W-:Y:S02]  /*db90*/  FMNMX.FTZ R0, R5, R0, !PT ;  /* 0x0000000005007209 */ /* 0x000fe40007810000 */
[----:B------:R-:W-:Y:S02]  /*dba0*/  ISETP.LT.OR P2, PT, R20, 0x3a, P2 ;  /* 0x0000003a1400780c */ /* 0x000fe40001741670 */
[----:B------:R-:W-:Y:S02]  /*dbb0*/  FMNMX.FTZ R0, R31, R0, !PT ;  /* 0x000000001f007209 */ /* 0x000fe40007810000 */
[----:B------:R-:W-:Y:S02]  /*dbc0*/  FSEL R55, R55, -INF , !P2 ;  /* 0xff80000037377808 */ /* 0x000fe40005000000 */
        /* <DEDUP_REMOVED lines=38> */
[C---:B------:R-:W-:Y:S02]  /*de30*/  LOP3.LUT P5, RZ, R16.reuse, 0x4, RZ, 0xc0, !PT ;  /* 0x0000000410ff7812 */ /* 0x040fe400078ac0ff */
[----:B------:R-:W-:Y:S02]  /*de40*/  FSEL R67, R67, -INF , !P2 ;  /* 0xff80000043437808 */ /* 0x000fe40005000000 */
[----:B------:R-:W-:Y:S02]  /*de50*/  LOP3.LUT P2, RZ, R16, 0x100, RZ, 0xc0, !PT ;  /* 0x0000010010ff7812 */ /* 0x000fe4000784c0ff */
[----:B------:R-:W-:Y:S02]  /*de60*/  FMNMX.FTZ R0, R135, R0, !PT ;  /* 0x0000000087007209 */ /* 0x000fe40007810000 */
[----:B------:R-:W-:-:S02]  /*de70*/  ISETP.GT.AND P2, PT, R6, 0x58, !P2 ;  /* 0x000000580600780c */ /* 0x000fc40005744270 */
[----:B------:R-:W-:Y:S02]  /*de80*/  FMNMX.FTZ R0, R67, R0, !PT ;  /* 0x0000000043007209 */ /* 0x000fe40007810000 */
[----:B------:R-:W-:Y:S02]  /*de90*/  ISETP.LT.OR P2, PT, R20, 0x59, P2 ;  /* 0x000000591400780c */ /* 0x000fe40001741670 */
[----:B0-----:R-:W-:Y:S02]  /*dea0*/  FMNMX.FTZ R3, R28, R3, !PT ;  /* 0x000000031c037209 */ /* 0x001fe40007810000 */
[----:B------:R-:W-:Y:S02]  /*deb0*/  FSEL R137, R70, -INF , !P2 ;  /* 0xff80000046897808 */ /* 0x000fe40005000000 */
[----:B------:R-:W-:Y:S01]  /*dec0*/  LOP3.LUT P2, RZ, R16, 0x40, RZ, 0xc0, !PT ;  /* 0x0000004010ff7812 */ /* 0x000fe2000784c0ff */
[----:B------:R-:W-:-:S01]  /*ded0*/  FFMA.FTZ R143, R2, R3, -8 ;  /* 0xc1000000028f7423 */ /* 0x000fc20000010003 */
[----:B------:R-:W-:-:S02]  /*dee0*/  FMNMX.FTZ R0, R137, R0, !PT ;  /* 0x0000000089007209 */ /* 0x000fc40007810000 */
[----:B------:R-:W-:Y:S02]  /*def0*/  ISETP.GT.AND P2, PT, R6, 0x59, !P2 ;  /* 0x000000590600780c */ /* 0x000fe40005744270 */
[C---:B------:R-:W-:Y:S02]  /*df00*/  ISETP.LT.OR P4, PT, R20.reuse, 0x79, P4 ;  /* 0x000000791400780c */ /* 0x040fe40002781670 */
[----:B------:R-:W-:Y:S02]  /*df10*/  ISETP.LT.OR P2, PT, R20, 0x5a, P2 ;  /* 0x0000005a1400780c */ /* 0x000fe40001741670 */
[----:B------:R-:W-:Y:S02]  /*df20*/  FSEL R83, R83, -INF , !P3 ;  /* 0xff80000053537808 */ /* 0x000fe40005800000 */
[----:B------:R-:W-:Y:S02]  /*df30*/  FSEL R71, R71, -INF , !P2 ;  /* 0xff80000047477808 */ /* 0x000fe40005000000 */
[----:B------:R-:W-:-:S02]  /*df40*/  LOP3.LUT P2, RZ, R16, 0x20, RZ, 0xc0, !PT ;  /* 0x0000002010ff7812 */ /* 0x000fc4000784c0ff */
[----:B------:R-:W-:Y:S02]  /*df50*/  FMNMX.FTZ R0, R71, R0, !PT ;  /* 0x0000000047007209 */ /* 0x000fe40007810000 */
[----:B------:R-:W-:Y:S02]  /*df60*/  ISETP.GT.AND P2, PT, R6, 0x60, !P2 ;  /* 0x000000600600780c */ /* 0x000fe40005744270 */
[----:B------:R-:W-:Y:S02]  /*df70*/  ISETP.GE.AND P6, PT, R15, 0x1, PT ;  /* 0x000000010f00780c */ /* 0x000fe40003fc6270 */
[----:B------:R-:W-:-:S04]  /*df80*/  ISETP.LT.OR P2, PT, R20, 0x61, P2 ;  /* 0x000000611400780c */ /* 0x000fc80001741670 */
[----:B------:R-:W-:Y:S02]  /*df90*/  FSEL R139, R74, -INF , !P2 ;  /* 0xff8000004a8b7808 */ /* 0x000fe40005000000 */
[----:B------:R-:W-:Y:S02]  /*dfa0*/  LOP3.LUT P2, RZ, R16, 0x10, RZ, 0xc0, !PT ;  /* 0x0000001010ff7812 */ /* 0x000fe4000784c0ff */
[----:B------:R-:W-:Y:S02]  /*dfb0*/  FMNMX.FTZ R0, R139, R0, !PT ;  /* 0x000000008b007209 */ /* 0x000fe40007810000 */
[----:B------:R-:W-:-:S04]  /*dfc0*/  ISETP.GT.AND P2, PT, R6, 0x61, !P2 ;  /* 0x000000610600780c */ /* 0x000fc80005744270 */
[----:B------:R-:W-:-:S04]  /*dfd0*/  ISETP.LT.OR P2, PT, R20, 0x62, P2 ;  /* 0x000000621400780c */ /* 0x000fc80001741670 */
[----:B------:R-:W-:Y:S02]  /*dfe0*/  FSEL R75, R75, -INF , !P2 ;  /* 0xff8000004b4b7808 */ /* 0x000fe40005000000 */
[----:B------:R-:W-:Y:S02]  /*dff0*/  LOP3.LUT P2, RZ, R16, 0x8, RZ, 0xc0, !PT ;  /* 0x0000000810ff7812 */ /* 0x000fe4000784c0ff */
[----:B------:R-:W-:Y:S02]  /*e000*/  FMNMX.FTZ R0, R75, R0, !PT ;  /* 0x000000004b007209 */ /* 0x000fe40007810000 */
[----:B------:R-:W-:-:S04]  /*e010*/  ISETP.GT.AND P2, PT, R6, 0x68, !P2 ;  /* 0x000000680600780c */ /* 0x000fc80005744270 */
[----:B------:R-:W-:-:S04]  /*e020*/  ISETP.LT.OR P2, PT, R20, 0x69, P2 ;  /* 0x000000691400780c */ /* 0x000fc80001741670 */
[----:B------:R-:W-:Y:S02]  /*e030*/  FSEL R141, R78, -INF , !P2 ;  /* 0xff8000004e8d7808 */ /* 0x000fe40005000000 */
[----:B------:R-:W-:Y:S02]  /*e040*/  ISETP.GT.AND P2, PT, R6, 0x69, !P5 ;  /* 0x000000690600780c */ /* 0x000fe40006f44270 */
[----:B------:R-:W-:Y:S02]  /*e050*/  FMNMX.FTZ R0, R141, R0, !PT ;  /* 0x000000008d007209 */ /* 0x000fe40007810000 */
[----:B------:R-:W-:Y:S02]  /*e060*/  ISETP.LT.OR P2, PT, R20, 0x6a, P2 ;  /* 0x0000006a1400780c */ /* 0x000fe40001741670 */
[----:B------:R-:W-:Y:S02]  /*e070*/  LOP3.LUT P5, RZ, R16, 0x10000000, RZ, 0xc0, !PT ;  /* 0x1000000010ff7812 */ /* 0x000fe400078ac0ff */
[----:B------:R-:W-:-:S02]  /*e080*/  FSEL R79, R79, -INF , !P2 ;  /* 0xff8000004f4f7808 */ /* 0x000fc40005000000 */
[----:B------:R-:W-:Y:S02]  /*e090*/  FSETP.NEU.FTZ.AND P2, PT, R3, -INF , PT ;  /* 0xff8000000300780b */ /* 0x000fe40003f5d000 */
[----:B------:R-:W-:Y:S02]  /*e0a0*/  FMNMX.FTZ R0, R79, R0, !PT ;  /* 0x000000004f007209 */ /* 0x000fe40007810000 */
[----:B------:R-:W-:Y:S02]  /*e0b0*/  FSEL R143, R143, RZ, P2 ;  /* 0x000000ff8f8f7208 */ /* 0x000fe40001000000 */
[----:B------:R-:W-:Y:S02]  /*e0c0*/  LOP3.LUT P2, RZ, R16, 0x8000000, RZ, 0xc0, !PT ;  /* 0x0800000010ff7812 */ /* 0x000fe4000784c0ff */
[----:B------:R-:W-:Y:S01]  /*e0d0*/  ISETP.GT.AND P5, PT, R6, 0x79, !P5 ;  /* 0x000000790600780c */ /* 0x000fe20006fa4270 */
[----:B------:R-:W-:-:S01]  /*e0e0*/  FFMA.FTZ R4, R2, R24, -R143 ;  /* 0x0000001802047223 */ /* 0x000fc2000001088f */
[----:B------:R-:W-:Y:S01]  /*e0f0*/  ISETP.GT.AND P2, PT, R6, 0x70, !P2 ;  /* 0x000000700600780c */ /* 0x000fe20005744270 */
[----:B------:R-:W-:-:S01]  /*e100*/  FFMA.FTZ R24, R2, R91, -R143 ;  /* 0x0000005b02187223 */ /* 0x000fc2000001088f */
[C-C-:B------:R-:W-:Y:S01]  /*e110*/  FFMA.FTZ R28, R2.reuse, R93, -R143.reuse ;  /* 0x0000005d021c7223 */ /* 0x140fe2000001088f */
[----:B------:R-:W-:-:S01]  /*e120*/  FFMA.FTZ R93, R2, R57, -R143 ;  /* 0x00000039025d7223 */ /* 0x000fc2000001088f */
[----:B------:R-:W-:Y:S01]  /*e130*/  ISETP.LT.OR P2, PT, R20, 0x71, P2 ;  /* 0x000000711400780c */ /* 0x000fe20001741670 */
[----:B------:R-:W-:-:S01]  /*e140*/  FFMA.FTZ R30, R2, R95, -R143 ;  /* 0x0000005f021e7223 */ /* 0x000fc2000001088f */
[----:B------:R-:W-:Y:S01]  /*e150*/  ISETP.LT.OR P5, PT, R20, 0x7a, P5 ;  /* 0x0000007a1400780c */ /* 0x000fe20002fa1670 */
[----:B------:R-:W-:-:S01]  /*e160*/  FFMA.FTZ R32, R2, R97, -R143 ;  /* 0x0000006102207223 */ /* 0x000fc2000001088f */
[----:B------:R-:W-:Y:S01]  /*e170*/  FSEL R91, R82, -INF , !P2 ;  /* 0xff800000525b7808 */ /* 0x000fe20005000000 */
[----:B------:R-:W-:-:S01]  /*e180*/  FFMA.FTZ R25, R2, R25, -R143 ;  /* 0x0000001902197223 */ /* 0x000fc2000001088f */
[----:B------:R-:W-:Y:S01]  /*e190*/  FSEL R57, R86, -INF , !P4 ;  /* 0xff80000056397808 */ /* 0x000fe20006000000 */
[----:B------:R-:W-:Y:S01]  /*e1a0*/  MUFU.EX2 R4, R4 ;  /* 0x0000000400047308 */ /* 0x000fe20000000800 */
[----:B------:R-:W-:Y:S01]  /*e1b0*/  FMNMX.FTZ R0, R91, R0, !PT ;  /* 0x000000005b007209 */ /* 0x000fe20007810000 */
[C-C-:B------:R-:W-:Y:S01]  /*e1c0*/  FFMA.FTZ R29, R2.reuse, R29, -R143.reuse ;  /* 0x0000001d021d7223 */ /* 0x140fe2000001088f */
[----:B------:R-:W-:Y:S01]  /*e1d0*/  FSEL R87, R87, -INF , !P5 ;  /* 0xff80000057577808 */ /* 0x000fe20006800000 */
        /* <DEDUP_REMOVED lines=13> */
[----:B------:R-:W-:-:S01]  /*e2b0*/  FFMA.FTZ R53, R2, R53, -R143 ;  /* 0x0000003502357223 */ /* 0x000fc2000001088f */
[----:B------:R-:W0:Y:S01]  /*e2c0*/  SHFL.BFLY PT, R95, R0, 0x2, 0x1f ;  /* 0x0c401f00005f7f89 */ /* 0x000e2200000e0000 */
        /* <DEDUP_REMOVED lines=13> */
[----:B------:R-:W-:Y:S08]  /*e3a0*/  MUFU.EX2 R28, R28 ;  /* 0x0000001c001c7308 */ /* 0x000ff00000000800 */
[----:B------:R-:W-:Y:S01]  /*e3b0*/  MUFU.EX2 R33, R33 ;  /* 0x0000002100217308 */ /* 0x000fe20000000800 */
[----:B-1----:R-:W-:-:S02]  /*e3c0*/  F2FP.SATFINITE.E4M3.F32.PACK_AB_MERGE_C R148, R29, R24, RZ ;  /* 0x000000181d94723e */ /* 0x002fc400048070ff */
[----:B0-----:R-:W-:Y:S01]  /*e3d0*/  FMNMX.FTZ R50, R0, R95, !PT ;  /* 0x0000005f00327209 */ /* 0x001fe20007810000 */
        /* <DEDUP_REMOVED lines=8> */
[----:B------:R-:W-:Y:S01]  /*e460*/  MUFU.EX2 R41, R41 ;  /* 0x0000002900297308 */ /* 0x000fe20000000800 */
[----:B------:R-:W-:-:S01]  /*e470*/  FFMA.FTZ R81, R2, R85, -R143 ;  /* 0x0000005502517223 */ /* 0x000fc2000001088f */
[----:B------:R-:W-:Y:S01]  /*e480*/  FSETP.NEU.FTZ.AND P2, PT, R0, -INF , PT ;  /* 0xff8000000000780b */ /* 0x000fe20003f5d000 */
[----:B------:R-:W-:-:S01]  /*e490*/  FFMA.FTZ R52, R2, R0, -8 ;  /* 0xc100000002347423 */ /* 0x000fc20000010000 */
[----:B-1----:R-:W-:-:S04]  /*e4a0*/  F2FP.SATFINITE.E4M3.F32.PACK_AB_MERGE_C R150, R37, R30, RZ ;  /* 0x0000001e2596723e */ /* 0x002fc800048070ff */
[----:B------:R-:W-:Y:S01]  /*e4b0*/  FSEL R52, R52, RZ, P2 ;  /* 0x000000ff34347208 */ /* 0x000fe20001000000 */
[----:B------:R-:W-:Y:S01]  /*e4c0*/  MUFU.EX2 R34, R34 ;  /* 0x0000002200227308 */ /* 0x000fe20000000800 */
[----:B------:R-:W-:-:S03]  /*e4d0*/  F2FP.SATFINITE.E4M3.F32.PACK_AB_MERGE_C R150, R33, R28, R150 ;  /* 0x0000001c2196723e */ /* 0x000fc60004807096 */
[C-C-:B------:R-:W-:Y:S01]  /*e4e0*/  FFMA.FTZ R26, R2.reuse, R26, -R52.reuse ;  /* 0x0000001a021a7223 */ /* 0x140fe20000010834 */
[----:B------:R-:W-:-:S01]  /*e4f0*/  FFMA.FTZ R27, R2, R27, -R52 ;  /* 0x0000001b021b7223 */ /* 0x000fc20000010834 */
[C-C-:B------:R-:W-:Y:S01]  /*e500*/  FFMA.FTZ R5, R2.reuse, R5, -R52.reuse ;  /* 0x0000000502057223 */ /* 0x140fe20000010834 */
[----:B------:R-:W-:-:S01]  /*e510*/  FFMA.FTZ R54, R2, R31, -R52 ;  /* 0x0000001f02367223 */ /* 0x000fc20000010834 */
[C-C-:B------:R-:W-:Y:S01]  /*e520*/  FFMA.FTZ R21, R2.reuse, R21, -R52.reuse ;  /* 0x0000001502157223 */ /* 0x140fe20000010834 */
[----:B------:R-:W-:-:S01]  /*e530*/  FFMA.FTZ R68, R2, R59, -R52 ;  /* 0x0000003b02447223 */ /* 0x000fc20000010834 */
[----:B------:R-:W-:Y:S01]  /*e540*/  MUFU.EX2 R26, R26 ;  /* 0x0000001a001a7308 */ /* 0x000fe20000000800 */
[----:B------:R-:W-:-:S01]  /*e550*/  FADD.FTZ R59, R4, R25 ;  /* 0x00000019043b7221 */ /* 0x000fc20000010000 */
        /* <DEDUP_REMOVED lines=32> */
[----:B------:R-:W-:-:S06]  /*e760*/  FFMA.FTZ R57, R2, R57, -R52 ;  /* 0x0000003902397223 */ /* 0x000fcc0000010834 */
[----:B------:R-:W1:Y:S01]  /*e770*/  MUFU.EX2 R56, R56 ;  /* 0x0000003800387308 */ /* 0x000e620000000800 */
[----:B--2---:R-:W-:-:S01]  /*e780*/  FADD.FTZ R72, R54, R63 ;  /* 0x0000003f36487221 */ /* 0x004fc20000010000 */
[----:B------:R-:W-:-:S04]  /*e790*/  F2FP.SATFINITE.E4M3.F32.PACK_AB_MERGE_C R54, R54, R5, RZ ;  /* 0x000000053636723e */ /* 0x000fc800048070ff */
[----:B------:R-:W-:Y:S02]  /*e7a0*/  F2FP.SATFINITE.E4M3.F32.PACK_AB_MERGE_C R149, R27, R26, R54 ;  /* 0x0000001a1b95723e */ /* 0x000fe40004807036 */
[----:B------:R-:W2:Y:S01]  /*e7b0*/  MUFU.EX2 R31, R31 ;  /* 0x0000001f001f7308 */ /* 0x000ea20000000800 */
[----:B0-----:R-:W-:-:S01]  /*e7c0*/  FADD.FTZ R63, R21, R72 ;  /* 0x00000048153f7221 */ /* 0x001fc20000010000 */
[----:B------:R-:W-:Y:S01]  /*e7d0*/  FFMA.FTZ R72, R2, R67, -R52 ;  /* 0x0000004302487223 */ /* 0x000fe20000010834 */
[----:B------:R-:W-:-:S04]  /*e7e0*/  FADD.FTZ R67, R37, R74 ;  /* 0x0000004a25437221 */ /* 0x000fc80000010000 */
[----:B------:R-:W-:Y:S01]  /*e7f0*/  FADD.FTZ R76, R32, R67 ;  /* 0x00000043204c7221 */ /* 0x000fe20000010000 */
[----:B------:R-:W0:Y:S01]  /*e800*/  MUFU.EX2 R58, R58 ;  /* 0x0000003a003a7308 */ /* 0x000e220000000800 */
[----:B-1----:R-:W-:-:S02]  /*e810*/  FADD.FTZ R74, R56, R63 ;  /* 0x0000003f384a7221 */ /* 0x002fc40000010000 */
[----:B------:R-:W-:-:S04]  /*e820*/  FADD.FTZ R29, R41, R76 ;  /* 0x0000004c291d7221 */ /* 0x000fc80000010000 */
[----:B------:R-:W-:Y:S01]  /*e830*/  FADD.FTZ R30, R34, R29 ;  /* 0x0000001d221e7221 */ /* 0x000fe20000010000 */
[----:B------:R-:W1:Y:S01]  /*e840*/  MUFU.EX2 R35, R35 ;  /* 0x0000002300237308 */ /* 0x000e620000000800 */
[----:B--2---:R-:W-:-:S01]  /*e850*/  FADD.FTZ R63, R31, R74 ;  /* 0x0000004a1f3f7221 */ /* 0x004fc20000010000 */
[----:B------:R-:W-:-:S06]  /*e860*/  FFMA.FTZ R29, R2, R71, -R52 ;  /* 0x00000047021d7223 */ /* 0x000fcc0000010834 */
[----:B------:R-:W2:Y:S01]  /*e870*/  MUFU.EX2 R45, R45 ;  /* 0x0000002d002d7308 */ /* 0x000ea20000000800 */
[----:B0-----:R-:W-:-:S01]  /*e880*/  FADD.FTZ R74, R58, R63 ;  /* 0x0000003f3a4a7221 */ /* 0x001fc20000010000 */
[----:B------:R-:W-:-:S04]  /*e890*/  F2FP.SATFINITE.E4M3.F32.PACK_AB_MERGE_C R31, R58, R31, RZ ;  /* 0x0000001f3a1f723e */ /* 0x000fc800048070ff */
[----:B------:R-:W-:Y:S02]  /*e8a0*/  F2FP.SATFINITE.E4M3.F32.PACK_AB_MERGE_C R151, R56, R21, R31 ;  /* 0x000000153897723e */ /* 0x000fe4000480701f */
[----:B------:R-:W0:Y:S01]  /*e8b0*/  MUFU.EX2 R60, R60 ;  /* 0x0000003c003c7308 */ /* 0x000e220000000800 */
[----:B-1----:R-:W-:-:S07]  /*e8c0*/  FADD.FTZ R37, R35, R74 ;  /* 0x0000004a23257221 */ /* 0x002fce0000010000 */
[----:B------:R-:W1:Y:S01]  /*e8d0*/  MUFU.EX2 R36, R36 ;  /* 0x0000002400247308 */ /* 0x000e620000000800 */
[C---:B--2---:R-:W-:Y:S01]  /*e8e0*/  F2FP.SATFINITE.E4M3.F32.PACK_AB_MERGE_C R144, R45.reuse, R34, RZ ;  /* 0x000000222d90723e */ /* 0x044fe200048070ff */
[----:B------:R-:W-:-:S03]  /*e8f0*/  FADD.FTZ R45, R45, R30 ;  /* 0x0000001e2d2d7221 */ /* 0x000fc60000010000 */
[----:B------:R-:W-:-:S03]  /*e900*/  F2FP.SATFINITE.E4M3.F32.PACK_AB_MERGE_C R144, R41, R32, R144 ;  /* 0x000000202990723e */ /* 0x000fc60004807090 */
        /* <DEDUP_REMOVED lines=10> */
[C-C-:B------:R-:W-:Y:S01]  /*e9b0*/  FFMA.FTZ R25, R2.reuse, R75, -R52.reuse ;  /* 0x0000004b02197223 */ /* 0x140fe20000010834 */
[----:B------:R-:W-:-:S01]  /*e9c0*/  FFMA.FTZ R52, R2, R87, -R52 ;  /* 0x0000005702347223 */ /* 0x000fc20000010834 */
[----:B------:R-:W-:-:S04]  /*e9d0*/  F2FP.SATFINITE.E4M3.F32.PACK_AB_MERGE_C R39, R62, R39, RZ ;  /* 0x000000273e27723e */ /* 0x000fc800048070ff */
[----:B------:R-:W1:Y:S01]  /*e9e0*/  MUFU.EX2 R53, R53 ;  /* 0x0000003500357308 */ /* 0x000e620000000800 */
[----:B--2---:R-:W-:-:S01]  /*e9f0*/  FADD.FTZ R30, R38, R33 ;  /* 0x00000021261e7221 */ /* 0x004fc20000010000 */
[----:B------:R-:W-:-:S06]  /*ea00*/  F2FP.SATFINITE.E4M3.F32.PACK_AB_MERGE_C R145, R60, R35, R39 ;  /* 0x000000233c91723e */ /* 0x000fcc0004807027 */
[----:B------:R-:W2:Y:S01]  /*ea10*/  MUFU.EX2 R64, R64 ;  /* 0x0000004000407308 */ /* 0x000ea20000000800 */
[----:B0-----:R-:W-:-:S07]  /*ea20*/  FADD.FTZ R33, R43, R28 ;  /* 0x0000001c2b217221 */ /* 0x001fce0000010000 */
        /* <DEDUP_REMOVED lines=8> */
[----:B------:R-:W0:Y:S01]  /*eab0*/  MUFU.EX2 R66, R66 ;  /* 0x0000004200427308 */ /* 0x000e220000000800 */
[----:B-1----:R-:W-:-:S07]  /*eac0*/  FADD.FTZ R33, R47, R28 ;  /* 0x0000001c2f217221 */ /* 0x002fce0000010000 */
[----:B------:R-:W-:Y:S01]  /*ead0*/  MUFU.EX2 R20, R20 ;  /* 0x0000001400147308 */ /* 0x000fe20000000800 */
[----:B--2---:R-:W-:-:S07]  /*eae0*/  FADD.FTZ R37, R93, R30 ;  /* 0x0000001e5d257221 */ /* 0x004fce0000010000 */
[----:B------:R-:W1:Y:S01]  /*eaf0*/  MUFU.EX2 R61, R61 ;  /* 0x0000003d003d7308 */ /* 0x000e620000000800 */
[----:B0-----:R-:W-:-:S01]  /*eb00*/  FADD.FTZ R28, R66, R33 ;  /* 0x00000021421c7221 */ /* 0x001fc20000010000 */
[----:B------:R-:W-:-:S04]  /*eb10*/  F2FP.SATFINITE.E4M3.F32.PACK_AB_MERGE_C R47, R66, R47, RZ ;  /* 0x0000002f422f723e */ /* 0x000fc800048070ff */
[----:B------:R-:W-:Y:S02]  /*eb20*/  F2FP.SATFINITE.E4M3.F32.PACK_AB_MERGE_C R147, R64, R43, R47 ;  /* 0x0000002b4093723e */ /* 0x000fe4000480702f */
[----:B------:R-:W0:Y:S08]  /*eb30*/  MUFU.EX2 R51, R51 ;  /* 0x0000003300337308 */ /* 0x000e300000000800 */
[----:B------:R-:W2:Y:S01]  /*eb40*/  MUFU.EX2 R68, R68 ;  /* 0x0000004400447308 */ /* 0x000ea20000000800 */
[----:B-1----:R-:W-:Y:S01]  /*eb50*/  F2FP.SATFINITE.E4M3.F32.PACK_AB_MERGE_C R140, R61, R20, RZ ;  /* 0x000000143d8c723e */ /* 0x002fe200048070ff */
[----:B------:R-:W-:-:S03]  /*eb60*/  FADD.FTZ R20, R20, R37 ;  /* 0x0000002514147221 */ /* 0x000fc60000010000 */
[----:B------:R-:W-:Y:S01]  /*eb70*/  F2FP.SATFINITE.E4M3.F32.PACK_AB_MERGE_C R140, R93, R6, R140 ;  /* 0x000000065d8c723e */ /* 0x000fe2000480708c */
[----:B------:R-:W-:-:S02]  /*eb80*/  FADD.FTZ R61, R61, R20 ;  /* 0x000000143d3d7221 */ /* 0x000fc40000010000 */
        /* <DEDUP_REMOVED lines=11> */
[----:B------:R-:W-:-:S06]  /*ec40*/  F2FP.SATFINITE.E4M3.F32.PACK_AB_MERGE_C R55, R70, R55, RZ ;  /* 0x000000374637723e */ /* 0x000fcc00048070ff */
[----:B------:R-:W1:Y:S08]  /*ec50*/  MUFU.EX2 R59, R59 ;  /* 0x0000003b003b7308 */ /* 0x000e700000000800 */
[----:B------:R-:W2:Y:S01]  /*ec60*/  MUFU.EX2 R72, R72 ;  /* 0x0000004800487308 */ /* 0x000ea20000000800 */
[----:B0-----:R-:W-:Y:S01]  /*ec70*/  F2FP.SATFINITE.E4M3.F32.PACK_AB_MERGE_C R142, R65, R40, R142 ;  /* 0x00000028418e723e */ /* 0x001fe2000480708e */
[----:B------:R-:W-:-:S04]  /*ec80*/  FADD.FTZ R40, R40, R61 ;  /* 0x0000003d28287221 */ /* 0x000fc80000010000 */
[----:B------:R-:W-:Y:S02]  /*ec90*/  FADD.FTZ R65, R65, R40 ;  /* 0x0000002841417221 */ /* 0x000fe40000010000 */
[----:B------:R-:W-:Y:S01]  /*eca0*/  MUFU.EX2 R46, R46 ;  /* 0x0000002e002e7308 */ /* 0x000fe20000000800 */
[----:B-1----:R-:W-:-:S01]  /*ecb0*/  FADD.FTZ R33, R59, R20 ;  /* 0x000000143b217221 */ /* 0x002fc20000010000 */
[----:B------:R-:W-:-:S04]  /*ecc0*/  FADD.FTZ R42, R42, R65 ;  /* 0x000000412a2a7221 */ /* 0x000fc80000010000 */
[----:B------:R-:W-:Y:S02]  /*ecd0*/  FADD.FTZ R69, R69, R42 ;  /* 0x0000002a45457221 */ /* 0x000fe40000010000 */
[----:B------:R-:W0:Y:S01]  /*ece0*/  MUFU.EX2 R77, R77 ;  /* 0x0000004d004d7308 */ /* 0x000e220000000800 */
[----:B--2---:R-:W-:-:S07]  /*ecf0*/  FADD.FTZ R33, R72, R33 ;  /* 0x0000002148217221 */ /* 0x004fce0000010000 */
        /* <DEDUP_REMOVED lines=27> */
[----:B------:R-:W-:Y:S01]  /*eeb0*/  FADD.FTZ R6, R6, R5 ;  /* 0x0000000506067221 */ /* 0x000fe20000010000 */
[----:B------:R-:W-:Y:S02]  /*eec0*/  F2FP.SATFINITE.E4M3.F32.PACK_AB_MERGE_C R141, R68, R51, R55 ;  /* 0x00000033448d723e */ /* 0x000fe40004807037 */
[----:B------:R-:W-:Y:S01]  /*eed0*/  F2FP.SATFINITE.E4M3.F32.PACK_AB_MERGE_C R137, R25, R4, R21 ;  /* 0x000000041989723e */ /* 0x000fe20004807015 */
[----:B------:R-:W-:Y:S02]  /*eee0*/  VIADD R4, R89, 0xfffffffe ;  /* 0xfffffffe59047836 */ /* 0x000fe40000000000 */
        /* <DEDUP_REMOVED lines=27> */
.L_x_9160:
[----:B------:R-:W-:-:S13]  /*f0a0*/  ISETP.NE.AND P2, PT, R15, 0x1, PT ;  /* 0x000000010f00780c */ /* 0x000fda0003f45270 */
[----:B------:R-:W0:Y:S02]  /*f0b0*/  @P2 LDC.64 R24, c[0x0][0x9e8] ;  /* 0x00027a00ff182b82 */ /* 0x000e240000000a00 */
[----:B0-----:R-:W-:-:S05]  /*f0c0*/  @P2 IMAD.HI.U32 R24, R20, R24, RZ ;  /* 0x0000001814182227 */ /* 0x001fca00078e00ff */
[----:B------:R-:W-:-:S07]  /*f0d0*/  @P2 SHF.R.U32.HI R20, RZ, R25, R24 ;  /* 0x00000019ff142219 */ /* 0x000fce0000011618 */
.L_x_9161:
[----:B------:R-:W-:Y:S05]  /*f0e0*/  BSYNC B0 ;  /* 0x0000000000007941 */ /* 0x000fea0003800000 */
.L_x_9159:
[----:B------:R-:W-:-:S05]  /*f0f0*/  IMAD R15, R20, R15, R15 ;  /* 0x0000000f140f7224 */ /* 0x000fca00078e020f */
[----:B------:R-:W-:-:S07]  /*f100*/  VIMNMX R14, R14, R15, PT ;  /* 0x0000000f0e0e7248 */ /* 0x000fce0003fe0100 */
.L_x_9158:
[----:B------:R-:W2:Y:S01]  /*f110*/  LDL R20, [R1+0x28] ;  /* 0x0000280001147983 */ /* 0x000ea20000100800 */
        /* <DEDUP_REMOVED lines=8> */
[----:B------:R-:W-:Y:S01]  /*f1a0*/  SHF.R.S32.HI R15, RZ, 0x7, R15 ;  /* 0x00000007ff0f7819 */ /* 0x000fe2000001140f */
[----:B------:R-:W-:Y:S01]  /*f1b0*/  BSSY B1, `(.L_x_9162) ;  /* 0x0000316000017945 */ /* 0x000fe20003800000 */
        /* <DEDUP_REMOVED lines=28> */
[----:B------:R-:W-:Y:S01]  /*f380*/  IMAD.IADD R155, R155, 0x1, R152 ;  /* 0x000000019b9b7824 */ /* 0x000fe200078e0298 */
[----:B------:R-:W-:Y:S01]  /*f390*/  BSSY B0, `(.L_x_9164) ;  /* 0x00002f3000007945 */ /* 0x000fe20003800000 */
[----:B------:R-:W-:Y:S02]  /*f3a0*/  IMAD.MOV.U32 R135, RZ, RZ, RZ ;  /* 0x000000ffff877224 */ /* 0x000fe400078e00ff */
[----:B------:R-:W-:Y:S01]  /*f3b0*/  VIADD R154, R155, 0x8 ;  /* 0x000000089b9a7836 */ /* 0x000fe20000000000 */
[----:B------:R-:W-:-:S04]  /*f3c0*/  LOP3.LUT R14, RZ, R155, RZ, 0x33, !PT ;  /* 0x0000009bff0e7212 */ /* 0x000fc800078e33ff */
[----:B------:R-:W-:-:S05]  /*f3d0*/  LOP3.LUT R7, RZ, R154, RZ, 0x33, !PT ;  /* 0x0000009aff077212 */ /* 0x000fca00078e33ff */
[----:B------:R0:W-:Y:S04]  /*f3e0*/  STL [R1], R7 ;  /* 0x0000000701007387 */ /* 0x0001e80000100800 */
[----:B------:R0:W-:Y:S02]  /*f3f0*/  STL [R1+0x4], R14 ;  /* 0x0000040e01007387 */ /* 0x0001e40000100800 */
.L_x_9184:
[----:B------:R-:W-:-:S05]  /*f400*/  VIADD R153, R18, 0x1 ;  /* 0x0000000112997836 */ /* 0x000fca0000000000 */
[----:B------:R-:W-:-:S04]  /*f410*/  ISETP.NE.AND P2, PT, R153, 0x2, PT ;  /* 0x000000029900780c */ /* 0x000fc80003f45270 */
[----:B0-----:R-:W-:Y:S02]  /*f420*/  SEL R7, RZ, 0x1, P2 ;  /* 0x00000001ff077807 */ /* 0x001fe40001000000 */
[----:B------:R-:W-:Y:S02]  /*f430*/  SEL R153, R153, RZ, P2 ;  /* 0x000000ff99997207 */ /* 0x000fe40001000000 */
[----:B------:R-:W-:Y:S01]  /*f440*/  LOP3.LUT R152, R22, R7, RZ, 0x3c, !PT ;  /* 0x0000000716987212 */ /* 0x000fe200078e3cff */
[----:B------:R-:W-:Y:S06]  /*f450*/  @!P0 BRA `(.L_x_9165) ;  /* 0x0000000000048947 */ /* 0x000fec0003800000 */
[----:B------:R-:W-:Y:S01]  /*f460*/  BPT.TRAP 0x1 ;  /* 0x000000040000795c */ /* 0x000fe20000300000 */
.L_x_9165:
[----:B------:R-:W-:Y:S01]  /*f470*/  IMAD R7, R153, 0x8, R17 ;  /* 0x0000000899077824 */ /* 0x000fe200078e0211 */
[----:B------:R-:W-:-:S04]  /*f480*/  SHF.L.U32 R14, R152, 0x1f, RZ ;  /* 0x0000001f980e7819 */ /* 0x000fc800000006ff */
[----:B------:R0:W1:Y:S01]  /*f490*/  SYNCS.PHASECHK.TRANS64.TRYWAIT P2, [R7+URZ+0x19c30], R14 ;  /* 0x019c300e070075a7 */ /* 0x000062000804017f */
[----:B------:R-:W-:Y:S05]  /*f4a0*/  @!P0 BRA `(.L_x_9166) ;  /* 0x0000000000048947 */ /* 0x000fea0003800000 */
[----:B------:R-:W-:Y:S01]  /*f4b0*/  BPT.TRAP 0x1 ;  /* 0x000000040000795c */ /* 0x000fe20000300000 */
.L_x_9166:
[----:B------:R-:W2:Y:S01]  /*f4c0*/  LDL R15, [R1+0x1c] ;  /* 0x00001c00010f7983 */ /* 0x000ea20000100800 */
[----:B------:R-:W-:Y:S01]  /*f4d0*/  BSSY B2, `(.L_x_9167) ;  /* 0x0000006000027945 */ /* 0x000fe20003800000 */
[----:B------:R-:W-:Y:S02]  /*f4e0*/  IMAD.MOV.U32 R21, RZ, RZ, -0x3ffffff0 ;  /* 0xc0000010ff157424 */ /* 0x000fe400078e00ff */
[----:B--2---:R-:W-:Y:S01]  /*f4f0*/  IMAD R20, R153, 0x300, R15 ;  /* 0x0000030099147824 */ /* 0x004fe200078e020f */
[----:B-1----:R-:W-:Y:S06]  /*f500*/  @P2 BRA `(.L_x_9168) ;  /* 0x0000000000082947 */ /* 0x002fec0003800000 */
[----:B------:R-:W1:Y:S02]  /*f510*/  SYNCS.PHASECHK.TRANS64.TRYWAIT P2, [R7+URZ+0x19c30], R14 ;  /* 0x019c300e070075a7 */ /* 0x000e64000804017f */
[----:B-1----:R-:W-:Y:S05]  /*f520*/  @!P2 BRA `(.L_x_9169) ;  /* 0x0000011400f8a947 */ /* 0x002fea0003800000 */
.L_x_9168:
[----:B------:R-:W-:Y:S05]  /*f530*/  BSYNC B2 ;  /* 0x0000000000027941 */ /* 0x000fea0003800000 */
.L_x_9167:
[C---:B------:R-:W-:Y:S01]  /*f540*/  R2UR UR6, R20.reuse ;  /* 0x00000000140672ca */ /* 0x040fe200000e0000 */
[----:B------:R-:W-:Y:S01]  /*f550*/  WARPGROUP.ARRIVE ;  /* 0x00000000000079c5 */ /* 0x000fe20000000000 */
[----:B------:R-:W-:Y:S01]  /*f560*/  R2UR UR7, R21 ;  /* 0x00000000150772ca */ /* 0x000fe200000e0000 */
[----:B01----:R-:W-:Y:S01]  /*f570*/  VIADD R14, R20, 0x100 ;  /* 0x00000100140e7836 */ /* 0x003fe20000000000 */
[----:B------:R-:W-:Y:S01]  /*f580*/  R2UR UR4, R8 ;  /* 0x00000000080472ca */ /* 0x000fe200000e0000 */
[----:B------:R-:W-:Y:S01]  /*f590*/  IMAD.MOV.U32 R15, RZ, RZ, -0x3ffffff0 ;  /* 0xc0000010ff0f7424 */ /* 0x000fe200078e00ff */
[----:B------:R-:W-:Y:S01]  /*f5a0*/  R2UR UR5, R9 ;  /* 0x00000000090572ca */ /* 0x000fe200000e0000 */
[----:B------:R-:W-:Y:S01]  /*f5b0*/  VIADD R20, R20, 0x200 ;  /* 0x0000020014147836 */ /* 0x000fe20000000000 */
[----:B------:R-:W-:Y:S01]  /*f5c0*/  R2UR UR10, R14 ;  /* 0x000000000e0a72ca */ /* 0x000fe200000e0000 */
[----:B------:R-:W-:Y:S01]  /*f5d0*/  IMAD.MOV.U32 R21, RZ, RZ, -0x3ffffff0 ;  /* 0xc0000010ff157424 */ /* 0x000fe200078e00ff */
[----:B------:R-:W-:-:S02]  /*f5e0*/  R2UR UR11, R15 ;  /* 0x000000000f0b72ca */ /* 0x000fc400000e0000 */
[----:B------:R-:W-:Y:S02]  /*f5f0*/  R2UR UR8, R12 ;  /* 0x000000000c0872ca */ /* 0x000fe400000e0000 */
[----:B------:R-:W-:Y:S02]  /*f600*/  R2UR UR9, R13 ;  /* 0x000000000d0972ca */ /* 0x000fe400000e0000 */
[----:B------:R-:W-:Y:S02]  /*f610*/  R2UR UR14, R20 ;  /* 0x00000000140e72ca */ /* 0x000fe400000e0000 */
[----:B------:R-:W-:Y:S01]  /*f620*/  R2UR UR15, R21 ;  /* 0x00000000150f72ca */ /* 0x000fe200000e0000 */
[----:B------:R-:W-:Y:S01]  /*f630*/  QGMMA.64x128x32.F32.E4M3.E4M3 R24, gdesc[UR4], RZ, !UPT, gsb0 ;  /* 0x01e00000041879f3 */ /* 0x000fe2000c0008ff */
[----:B------:R-:W-:Y:S02]  /*f640*/  R2UR UR12, R10 ;  /* 0x000000000a0c72ca */ /* 0x000fe400000e0000 */
[----:B------:R-:W-:Y:S01]  /*f650*/  R2UR UR13, R11 ;  /* 0x000000000b0d72ca */ /* 0x000fe200000e0000 */
[----:B------:R-:W-:-:S02]  /*f660*/  WARPGROUP.DEPBAR.LE gsb0, 0x0 ;  /* 0x00008000000079c5 */ /* 0x000fc40000010000 */
[----:B------:R-:W-:-:S06]  /*f670*/  WARPGROUP.ARRIVE ;  /* 0x00000000000079c5 */ /* 0x000fcc0000000000 */
[----:B------:R-:W-:Y:S03]  /*f680*/  QGMMA.64x128x32.F32.E4M3.E4M3 R24, gdesc[UR8], R24, gsb0 ;  /* 0x01e00000081879f3 */ /* 0x000fe60008000818 */
[----:B------:R-:W-:Y:S02]  /*f690*/  WARPGROUP.DEPBAR.LE gsb0, 0x0 ;  /* 0x00008000000079c5 */ /* 0x000fe40000010000 */
[----:B------:R-:W-:-:S07]  /*f6a0*/  WARPGROUP.ARRIVE ;  /* 0x00000000000079c5 */ /* 0x000fce0000000000 */
[----:B------:R-:W-:Y:S03]  /*f6b0*/  QGMMA.64x128x32.F32.E4M3.E4M3 R24, gdesc[UR12], R24, gsb0 ;  /* 0x01e000000c1879f3 */ /* 0x000fe60008000818 */
[----:B------:R-:W-:Y:S02]  /*f6c0*/  WARPGROUP.DEPBAR.LE gsb0, 0x0 ;  /* 0x00008000000079c5 */ /* 0x000fe40000010000 */
[----:B------:R-:W-:Y:S05]  /*f6d0*/  @!P0 BRA `(.L_x_9170) ;  /* 0x0000000000048947 */ /* 0x000fea0003800000 */
[----:B------:R-:W-:Y:S01]  /*f6e0*/  BPT.TRAP 0x1 ;  /* 0x000000040000795c */ /* 0x000fe20000300000 */
.L_x_9170:
[----:B------:R-:W-:Y:S01]  /*f6f0*/  SHF.L.U32 R14, R22, 0x1f, RZ ;  /* 0x0000001f160e7819 */ /* 0x000fe200000006ff */
[----:B------:R-:W-:-:S04]  /*f700*/  IMAD R22, R18, 0x8, R17 ;  /* 0x0000000812167824 */ /* 0x000fc800078e0211 */
[----:B------:R0:W1:Y:S01]  /*f710*/  SYNCS.PHASECHK.TRANS64.TRYWAIT P2, [R22+URZ+0x19c50], R14 ;  /* 0x019c500e160075a7 */ /* 0x000062000804017f */
[----:B------:R-:W-:Y:S05]  /*f720*/  @!P0 BRA `(.L_x_9171) ;  /* 0x0000000000048947 */ /* 0x000fea0003800000 */
[----:B------:R-:W-:Y:S01]  /*f730*/  BPT.TRAP 0x1 ;  /* 0x000000040000795c */ /* 0x000fe20000300000 */
.L_x_9171:
[----:B------:R-:W-:Y:S04]  /*f740*/  BSSY B2, `(.L_x_9172) ;  /* 0x0000004000027945 */ /* 0x000fe80003800000 */
[----:B-1----:R-:W-:Y:S05]  /*f750*/  @P2 BRA `(.L_x_9173) ;  /* 0x0000000000082947 */ /* 0x002fea0003800000 */
[----:B------:R-:W1:Y:S02]  /*f760*/  SYNCS.PHASECHK.TRANS64.TRYWAIT P2, [R22+URZ+0x19c50], R14 ;  /* 0x019c500e160075a7 */ /* 0x000e64000804017f */
[----:B-1----:R-:W-:Y:S05]  /*f770*/  @!P2 BRA `(.L_x_9174) ;  /* 0x000001140078a947 */ /* 0x002fea0003800000 */
.L_x_9173:
[----:B------:R-:W-:Y:S05]  /*f780*/  BSYNC B2 ;  /* 0x0000000000027941 */ /* 0x000fea0003800000 */
.L_x_9172:
[----:B01----:R-:W-:Y:S01]  /*f790*/  VIADD R14, R17, 0x3000 ;  /* 0x00003000110e7836 */ /* 0x003fe20000000000 */
[----:B------:R-:W-:Y:S01]  /*f7a0*/  WARPGROUP.ARRIVE ;  /* 0x00000000000079c5 */ /* 0x000fe20000000000 */
[----:B------:R-:W-:Y:S01]  /*f7b0*/  IMAD.MOV.U32 R15, RZ, RZ, 0x40000040 ;  /* 0x40000040ff0f7424 */ /* 0x000fe200078e00ff */
[----:B------:R-:W-:Y:S02]  /*f7c0*/  LOP3.LUT P6, RZ, R16, 0x80, RZ, 0xc0, !PT ;  /* 0x0000008010ff7812 */ /* 0x000fe400078cc0ff */
[----:B------:R-:W-:Y:S02]  /*f7d0*/  SHF.R.U32.HI R14, RZ, 0x4, R14 ;  /* 0x00000004ff0e7819 */ /* 0x000fe4000001160e */
[----:B------:R-:W-:Y:S02]  /*f7e0*/  R2UR UR7, R15 ;  /* 0x000000000f0772ca */ /* 0x000fe400000e0000 */
[----:B------:R-:W-:-:S04]  /*f7f0*/  LOP3.LUT R14, R14, 0x3fff, RZ, 0xc0, !PT ;  /* 0x00003fff0e0e7812 */ /* 0x000fc800078ec0ff */
[----:B------:R-:W-:-:S05]  /*f800*/  LOP3.LUT R14, R14, 0x10000, RZ, 0xfc, !PT ;  /* 0x000100000e0e7812 */ /* 0x000fca00078efcff */
[----:B------:R-:W-:-:S05]  /*f810*/  IMAD R14, R18, 0x300, R14 ;  /* 0x00000300120e7824 */ /* 0x000fca00078e020e */
[----:B------:R-:W-:-:S13]  /*f820*/  R2UR UR6, R14 ;  /* 0x000000000e0672ca */ /* 0x000fda00000e0000 */
[----:B------:R-:W-:Y:S01]  /*f830*/  QGMMA.64x96x32.F32.E4M3.E4M3 R88, R148, gdesc[UR4], R88, gsb0 ;  /* 0x0160000494587df3 */ /* 0x000fe20008000858 */
[----:B------:R-:W-:Y:S02]  /*f840*/  VIADD R20, R14, 0x2 ;  /* 0x000000020e147836 */ /* 0x000fe40000000000 */
[----:B------:R-:W-:-:S03]  /*f850*/  IMAD.MOV.U32 R21, RZ, RZ, 0x40000040 ;  /* 0x40000040ff157424 */ /* 0x000fc600078e00ff */
[----:B------:R-:W-:Y:S02]  /*f860*/  R2UR UR6, R20 ;  /* 0x00000000140672ca */ /* 0x000fe400000e0000 */
[----:B------:R-:W-:Y:S01]  /*f870*/  R2UR UR7, R21 ;  /* 0x00000000150772ca */ /* 0x000fe200000e0000 */
[----:B------:R-:W-:Y:S02]  /*f880*/  WARPGROUP.DEPBAR.LE gsb0, 0x0 ;  /* 0x00008000000079c5 */ /* 0x000fe40000010000 */
[----:B------:R-:W2:Y:S04]  /*f890*/  LDL R149, [R1+0x20] ;  /* 0x0000200001957983 */ /* 0x000ea80000100800 */
[----:B------:R-:W3:Y:S04]  /*f8a0*/  LDL R150, [R1+0x3c] ;  /* 0x00003c0001967983 */ /* 0x000ee80000100800 */
[----:B------:R-:W4:Y:S01]  /*f8b0*/  LDL R151, [R1+0x10] ;  /* 0x0000100001977983 */ /* 0x000f220000100800 */
[----:B------:R-:W-:Y:S01]  /*f8c0*/  WARPGROUP.ARRIVE ;  /* 0x00000000000079c5 */ /* 0x000fe20000000000 */
[----:B------:R-:W-:-:S02]  /*f8d0*/  VIADD R20, R14, 0x4 ;  /* 0x000000040e147836 */ /* 0x000fc40000000000 */
[----:B------:R-:W-:Y:S02]  /*f8e0*/  IMAD.MOV.U32 R21, RZ, RZ, 0x40000040 ;  /* 0x40000040ff157424 */ /* 0x000fe400078e00ff */
[----:B------:R-:W-:Y:S01]  /*f8f0*/  VIADD R14, R14, 0x6 ;  /* 0x000000060e0e7836 */ /* 0x000fe20000000000 */
[----:B------:R-:W-:Y:S01]  /*f900*/  QGMMA.64x96x32.F32.E4M3.E4M3 R88, R144, gdesc[UR4], R88, gsb0 ;  /* 0x0160000490587df3 */ /* 0x000fe20008000858 */
[----:B------:R-:W-:Y:S01]  /*f910*/  R2UR UR6, R20 ;  /* 0x00000000140672ca */ /* 0x000fe200000e0000 */
[----:B------:R-:W-:Y:S01]  /*f920*/  IMAD.MOV.U32 R15, RZ, RZ, 0x40000040 ;  /* 0x40000040ff0f7424 */ /* 0x000fe200078e00ff */
[----:B------:R-:W-:Y:S01]  /*f930*/  R2UR UR7, R21 ;  /* 0x00000000150772ca */ /* 0x000fe200000e0000 */
[----:B------:R-:W-:Y:S02]  /*f940*/  @!P1 VIADD R7, R7, 0x19c40 ;  /* 0x00019c4007079836 */ /* 0x000fe40000000000 */
[----:B------:R-:W-:-:S03]  /*f950*/  IMAD.SHL.U32 R18, R4, 0x80, RZ ;  /* 0x0000008004127824 */ /* 0x000fc600078e00ff */
[----:B------:R-:W-:Y:S01]  /*f960*/  @!P1 PRMT R7, RZ, 0x654, R7 ;  /* 0x00000654ff079816 */ /* 0x000fe20000000007 */
[----:B------:R-:W-:Y:S02]  /*f970*/  WARPGROUP.DEPBAR.LE gsb0, 0x0 ;  /* 0x00008000000079c5 */ /* 0x000fe40000010000 */
[----:B------:R-:W-:-:S06]  /*f980*/  WARPGROUP.ARRIVE ;  /* 0x00000000000079c5 */ /* 0x000fcc0000000000 */
[----:B------:R-:W-:Y:S01]  /*f990*/  QGMMA.64x96x32.F32.E4M3.E4M3 R88, R140, gdesc[UR4], R88, gsb0 ;  /* 0x016000048c587df3 */ /* 0x000fe20008000858 */
[----:B------:R-:W-:Y:S02]  /*f9a0*/  R2UR UR6, R14 ;  /* 0x000000000e0672ca */ /* 0x000fe400000e0000 */
[----:B------:R-:W-:Y:S01]  /*f9b0*/  R2UR UR7, R15 ;  /* 0x000000000f0772ca */ /* 0x000fe200000e0000 */
[----:B------:R-:W-:Y:S02]  /*f9c0*/  WARPGROUP.DEPBAR.LE gsb0, 0x0 ;  /* 0x00008000000079c5 */ /* 0x000fe40000010000 */
[----:B------:R-:W-:-:S10]  /*f9d0*/  WARPGROUP.ARRIVE ;  /* 0x00000000000079c5 */ /* 0x000fd40000000000 */
[----:B------:R-:W-:Y:S01]  /*f9e0*/  QGMMA.64x96x32.F32.E4M3.E4M3 R88, R136, gdesc[UR4], R88, gsb0 ;  /* 0x0160000488587df3 */ /* 0x000fe20008000858 */
[----:B--2---:R-:W-:-:S05]  /*f9f0*/  IADD3 R14, R149, 0x1, -R18 ;  /* 0x00000001950e7810 */ /* 0x004fca0007ffe812 */
[----:B---3--:R-:W-:-:S04]  /*fa00*/  IMAD.IADD R14, R14, 0x1, -R150 ;  /* 0x000000010e0e7824 */ /* 0x008fc800078e0a96 */
[----:B------:R-:W-:-:S04]  /*fa10*/  IMAD R21, R156, -0x2, R14 ;  /* 0xfffffffe9c157824 */ /* 0x000fc800078e020e */
[----:B------:R-:W-:Y:S01]  /*fa20*/  VIADD R20, R21, UR43 ;  /* 0x0000002b15147c36 */ /* 0x000fe20008000000 */
[----:B------:R-:W-:Y:S02]  /*fa30*/  WARPGROUP.DEPBAR.LE gsb0, 0x0 ;  /* 0x00008000000079c5 */ /* 0x000fe40000010000 */
[----:B------:R0:W-:Y:S01]  /*fa40*/  @!P1 SYNCS.ARRIVE.TRANS64.RED.A1T0 RZ, [R7+URZ], RZ ;  /* 0x000000ff07ff99a7 */ /* 0x0001e2000810043f */
[----:B----4-:R-:W-:Y:S02]  /*fa50*/  IMAD.IADD R136, R151, 0x1, R20 ;  /* 0x0000000197887824 */ /* 0x010fe400078e0214 */
[----:B0-----:R-:W-:-:S05]  /*fa60*/  IMAD.U32 R7, RZ, RZ, UR38 ;  /* 0x00000026ff077e24 */ /* 0x001fca000f8e00ff */
[----:B------:R-:W-:-:S05]  /*fa70*/  LOP3.LUT R14, RZ, R7, RZ, 0x33, !PT ;  /* 0x00000007ff0e7212 */ /* 0x000fca00078e33ff */
[----:B------:R-:W-:-:S04]  /*fa80*/  IMAD.IADD R21, R14, 0x1, R21 ;  /* 0x000000010e157824 */ /* 0x000fc800078e0215 */
[----:B------:R-:W-:Y:S01]  /*fa90*/  IMAD.IADD R137, R151, 0x1, R21 ;  /* 0x0000000197897824 */ /* 0x000fe200078e0215 */
[----:B------:R-:W-:Y:S06]  /*faa0*/  @!P6 BRA `(.L_x_9175) ;  /* 0x00000000005ce947 */ /* 0x000fec0003800000 */
[----:B------:R-:W-:Y:S01]  /*fab0*/  ISETP.GT.AND P2, PT, R155, -0x1, PT ;  /* 0xffffffff9b00780c */ /* 0x000fe20003f44270 */
[----:B------:R-:W-:-:S12]  /*fac0*/  BSSY B2, `(.L_x_9176) ;  /* 0x0000011000027945 */ /* 0x000fd80003800000 */
[----:B------:R-:W-:Y:S05]  /*fad0*/  @P2 BRA `(.L_x_9177) ;  /* 0x0000000000242947 */ /* 0x000fea0003800000 */
[----:B------:R-:W2:Y:S01]  /*fae0*/  LDL R151, [R1+0x4] ;  /* 0x0000040001977983 */ /* 0x000ea20000100800 */
[----:B------:R-:W-:-:S05]  /*faf0*/  IMAD.U32 R138, RZ, RZ, UR37 ;  /* 0x00000025ff8a7e24 */ /* 0x000fca000f8e00ff */
[----:B------:R-:W-:-:S13]  /*fb00*/  ISETP.NE.AND P2, PT, R138, 0x1, PT ;  /* 0x000000018a00780c */ /* 0x000fda0003f45270 */
[----:B------:R-:W2:Y:S02]  /*fb10*/  @P2 LDC.64 R14, c[0x0][0x9e8] ;  /* 0x00027a00ff0e2b82 */ /* 0x000ea40000000a00 */
[----:B--2---:R-:W-:-:S04]  /*fb20*/  @P2 IMAD.HI.U32 R14, R151, R14, RZ ;  /* 0x0000000e970e2227 */ /* 0x004fc800078e00ff */
[----:B------:R-:W-:Y:S01]  /*fb30*/  IMAD.MOV.U32 R139, RZ, RZ, R151 ;  /* 0x000000ffff8b7224 */ /* 0x000fe200078e0097 */
[----:B------:R-:W-:-:S04]  /*fb40*/  @P2 SHF.R.U32.HI R139, RZ, R15, R14 ;  /* 0x0000000fff8b2219 */ /* 0x000fc8000001160e */
[----:B------:R-:W-:Y:S01]  /*fb50*/  LOP3.LUT R14, RZ, R139, RZ, 0x33, !PT ;  /* 0x0000008bff0e7212 */ /* 0x000fe200078e33ff */
[----:B------:R-:W-:Y:S06]  /*fb60*/  BRA `(.L_x_9178) ;  /* 0x0000000000187947 */ /* 0x000fec0003800000 */
.L_x_9177:
[----:B------:R-:W-:-:S05]  /*fb70*/  IMAD.U32 R138, RZ, RZ, UR37 ;  /* 0x00000025ff8a7e24 */ /* 0x000fca000f8e00ff */
[----:B------:R-:W-:-:S13]  /*fb80*/  ISETP.NE.AND P2, PT, R138, 0x1, PT ;  /* 0x000000018a00780c */ /* 0x000fda0003f45270 */
[----:B------:R-:W0:Y:S02]  /*fb90*/  @P2 LDC.64 R14, c[0x0][0x9e8] ;  /* 0x00027a00ff0e2b82 */ /* 0x000e240000000a00 */
[----:B0-----:R-:W-:-:S04]  /*fba0*/  @P2 IMAD.HI.U32 R139, R155, R14, RZ ;  /* 0x0000000e9b8b2227 */ /* 0x001fc800078e00ff */
[----:B------:R-:W-:Y:S01]  /*fbb0*/  IMAD.MOV.U32 R14, RZ, RZ, R155 ;  /* 0x000000ffff0e7224 */ /* 0x000fe200078e009b */
[----:B------:R-:W-:-:S07]  /*fbc0*/  @P2 SHF.R.U32.HI R14, RZ, R15, R139 ;  /* 0x0000000fff0e2219 */ /* 0x000fce000001168b */
.L_x_9178:
[----:B------:R-:W-:Y:S05]  /*fbd0*/  BSYNC B2 ;  /* 0x0000000000027941 */ /* 0x000fea0003800000 */
.L_x_9176:
[----:B------:R-:W-:-:S04]  /*fbe0*/  IMAD R14, R14, R138, -R18 ;  /* 0x0000008a0e0e7224 */ /* 0x000fc800078e0a12 */
[----:B------:R-:W-:-:S05]  /*fbf0*/  IMAD R14, R156, -0x2, R14 ;  /* 0xfffffffe9c0e7824 */ /* 0x000fca00078e020e */
[----:B------:R-:W-:Y:S02]  /*fc00*/  VIMNMX R137, R137, R14, !PT ;  /* 0x0000000e89897248 */ /* 0x000fe40007fe0100 */
[----:B------:R-:W-:-:S07]  /*fc10*/  VIADDMNMX R136, R14, R138, R136, PT ;  /* 0x0000008a0e887246 */ /* 0x000fce0003800188 */
.L_x_9175:
[----:B------:R-:W2:Y:S01]  /*fc20*/  LDL R14, [R1+0xc] ;  /* 0x00000c00010e7983 */ /* 0x000ea20000100800 */
[----:B------:R-:W-:-:S04]  /*fc30*/  ISETP.GT.AND P2, PT, R4, -0x1, PT ;  /* 0xffffffff0400780c */ /* 0x000fc80003f44270 */
[C---:B------:R-:W-:Y:S02]  /*fc40*/  ISETP.GT.AND P4, PT, R137.reuse, RZ, P2 ;  /* 0x000000ff8900720c */ /* 0x040fe40001784270 */
[----:B------:R-:W-:Y:S02]  /*fc50*/  ISETP.GT.AND P5, PT, R137, 0x1, P2 ;  /* 0x000000018900780c */ /* 0x000fe400017a4270 */
[C---:B------:R-:W-:Y:S02]  /*fc60*/  ISETP.LT.OR P4, PT, R136.reuse, 0x1, P4 ;  /* 0x000000018800780c */ /* 0x040fe40002781670 */
[----:B------:R-:W-:Y:S02]  /*fc70*/  ISETP.LT.OR P5, PT, R136, 0x2, P5 ;  /* 0x000000028800780c */ /* 0x000fe40002fa1670 */
        /* <DEDUP_REMOVED lines=91> */
[----:B------:R-:W-:Y:S01]  /*10230*/  FSEL R85, R85, -INF , !P5 ;  /* 0xff80000055557808 */ /* 0x000fe20006800000 */
[----:B--2---:R-:W-:-:S02]  /*10240*/  IMAD.IADD R20, R14, 0x1, R20 ;  /* 0x000000010e147824 */ /* 0x004fc400078e0214 */
[----:B------:R-:W-:Y:S01]  /*10250*/  IMAD.IADD R21, R14, 0x1, R21 ;  /* 0x000000010e157824 */ /* 0x000fe200078e0215 */
[----:B------:R-:W-:Y:S06]  /*10260*/  @!P6 BRA `(.L_x_9179) ;  /* 0x00000000005ce947 */ /* 0x000fec0003800000 */
[----:B------:R-:W-:Y:S01]  /*10270*/  ISETP.GT.AND P3, PT, R154, -0x1, PT ;  /* 0xffffffff9a00780c */ /* 0x000fe20003f64270 */
[----:B------:R-:W-:-:S12]  /*10280*/  BSSY B2, `(.L_x_9180) ;  /* 0x0000011000027945 */ /* 0x000fd80003800000 */
[----:B------:R-:W-:Y:S05]  /*10290*/  @P3 BRA `(.L_x_9181) ;  /* 0x0000000000243947 */ /* 0x000fea0003800000 */
[----:B------:R-:W2:Y:S01]  /*102a0*/  LDL R138, [R1] ;  /* 0x00000000018a7983 */ /* 0x000ea20000100800 */
        /* <DEDUP_REMOVED lines=8> */
.L_x_9181:
[----:B------:R-:W-:-:S05]  /*10330*/  IMAD.U32 R136, RZ, RZ, UR37 ;  /* 0x00000025ff887e24 */ /* 0x000fca000f8e00ff */
[----:B------:R-:W-:-:S13]  /*10340*/  ISETP.NE.AND P3, PT, R136, 0x1, PT ;  /* 0x000000018800780c */ /* 0x000fda0003f65270 */
[----:B------:R-:W0:Y:S02]  /*10350*/  @P3 LDC.64 R14, c[0x0][0x9e8] ;  /* 0x00027a00ff0e3b82 */ /* 0x000e240000000a00 */
[----:B0-----:R-:W-:-:S04]  /*10360*/  @P3 IMAD.HI.U32 R137, R154, R14, RZ ;  /* 0x0000000e9a893227 */ /* 0x001fc800078e00ff */
[----:B------:R-:W-:Y:S01]  /*10370*/  IMAD.MOV.U32 R14, RZ, RZ, R154 ;  /* 0x000000ffff0e7224 */ /* 0x000fe200078e009a */
[----:B------:R-:W-:-:S07]  /*10380*/  @P3 SHF.R.U32.HI R14, RZ, R15, R137 ;  /* 0x0000000fff0e3219 */ /* 0x000fce0000011689 */
.L_x_9182:
[----:B------:R-:W-:Y:S05]  /*10390*/  BSYNC B2 ;  /* 0x0000000000027941 */ /* 0x000fea0003800000 */
.L_x_9180:
[----:B------:R-:W-:-:S04]  /*103a0*/  IMAD R18, R14, R136, -R18 ;  /* 0x000000880e127224 */ /* 0x000fc800078e0a12 */
[----:B------:R-:W-:-:S05]  /*103b0*/  IMAD R18, R156, -0x2, R18 ;  /* 0xfffffffe9c127824 */ /* 0x000fca00078e0212 */
[----:B------:R-:W-:Y:S02]  /*103c0*/  VIMNMX R21, R21, R18, !PT ;  /* 0x0000001215157248 */ /* 0x000fe40007fe0100 */
[----:B------:R-:W-:-:S07]  /*103d0*/  VIADDMNMX R20, R18, R136, R20, PT ;  /* 0x0000008812147246 */ /* 0x000fce0003800114 */
.L_x_9179:
[----:B------:R-:W-:Y:S02]  /*103e0*/  FMNMX.FTZ R14, R24, R3, !PT ;  /* 0x00000003180e7209 */ /* 0x000fe40007810000 */
[----:B------:R-:W-:Y:S02]  /*103f0*/  ISETP.GT.AND P5, PT, R21, 0x1, P2 ;  /* 0x000000011500780c */ /* 0x000fe400017a4270 */
[----:B------:R-:W-:Y:S02]  /*10400*/  FMNMX.FTZ R14, R25, R14, !PT ;  /* 0x0000000e190e7209 */ /* 0x000fe40007810000 */
[C---:B------:R-:W-:Y:S02]  /*10410*/  ISETP.GT.AND P3, PT, R21.reuse, 0x8, P2 ;  /* 0x000000081500780c */ /* 0x040fe40001764270 */
[----:B------:R-:W-:Y:S02]  /*10420*/  FMNMX.FTZ R14, R28, R14, !PT ;  /* 0x0000000e1c0e7209 */ /* 0x000fe40007810000 */
[----:B------:R-:W-:-:S02]  /*10430*/  ISETP.GT.AND P4, PT, R21, 0x9, P2 ;  /* 0x000000091500780c */ /* 0x000fc40001784270 */
[----:B------:R-:W-:Y:S02]  /*10440*/  FMNMX.FTZ R14, R29, R14, !PT ;  /* 0x0000000e1d0e7209 */ /* 0x000fe40007810000 */
[C---:B------:R-:W-:Y:S02]  /*10450*/  ISETP.LT.OR P5, PT, R20.reuse, 0x2, P5 ;  /* 0x000000021400780c */ /* 0x040fe40002fa1670 */
[C---:B------:R-:W-:Y:S02]  /*10460*/  ISETP.LT.OR P3, PT, R20.reuse, 0x9, P3 ;  /* 0x000000091400780c */ /* 0x040fe40001f61670 */
[----:B------:R-:W-:Y:S02]  /*10470*/  ISETP.LT.OR P4, PT, R20, 0xa, P4 ;  /* 0x0000000a1400780c */ /* 0x000fe40002781670 */
[----:B------:R-:W-:Y:S02]  /*10480*/  FMNMX.FTZ R14, R32, R14, !PT ;  /* 0x0000000e200e7209 */ /* 0x000fe40007810000 */
[----:B------:R-:W-:-:S02]  /*10490*/  FSEL R27, R27, -INF , !P5 ;  /* 0xff8000001b1b7808 */ /* 0x000fc40006800000 */
[----:B------:R-:W-:Y:S02]  /*104a0*/  FSEL R30, R30, -INF , !P3 ;  /* 0xff8000001e1e7808 */ /* 0x000fe40005800000 */
[----:B------:R-:W-:Y:S02]  /*104b0*/  FSEL R31, R31, -INF , !P4 ;  /* 0xff8000001f1f7808 */ /* 0x000fe40006000000 */
[----:B------:R-:W-:Y:S02]  /*104c0*/  FMNMX.FTZ R14, R33, R14, !PT ;  /* 0x0000000e210e7209 */ /* 0x000fe40007810000 */
        /* <DEDUP_REMOVED lines=11> */
[C---:B------:R-:W-:Y:S02]  /*10580*/  ISETP.GT.AND P5, PT, R21.reuse, 0x19, P2 ;  /* 0x000000191500780c */ /* 0x040fe400017a4270 */
[C---:B------:R-:W-:Y:S02]  /*10590*/  ISETP.GT.AND P3, PT, R21.reuse, 0x20, P2 ;  /* 0x000000201500780c */ /* 0x040fe40001764270 */
[----:B------:R-:W-:Y:S02]  /*105a0*/  ISETP.GT.AND P4, PT, R21, 0x21, P2 ;  /* 0x000000211500780c */ /* 0x000fe40001784270 */
[----:B------:R-:W-:-:S02]  /*105b0*/  FMNMX.FTZ R14, R40, R14, !PT ;  /* 0x0000000e280e7209 */ /* 0x000fc40007810000 */
[C---:B------:R-:W-:Y:S02]  /*105c0*/  ISETP.LT.OR P5, PT, R20.reuse, 0x1a, P5 ;  /* 0x0000001a1400780c */ /* 0x040fe40002fa1670 */
[C---:B------:R-:W-:Y:S02]  /*105d0*/  ISETP.LT.OR P3, PT, R20.reuse, 0x21, P3 ;  /* 0x000000211400780c */ /* 0x040fe40001f61670 */
[----:B------:R-:W-:Y:S02]  /*105e0*/  ISETP.LT.OR P4, PT, R20, 0x22, P4 ;  /* 0x000000221400780c */ /* 0x000fe40002781670 */
[----:B------:R-:W-:Y:S02]  /*105f0*/  LOP3.LUT R16, R16, 0xbfffffff, RZ, 0xc0, !PT ;  /* 0xbfffffff10107812 */ /* 0x000fe400078ec0ff */
[----:B------:R-:W-:Y:S02]  /*10600*/  FMNMX.FTZ R14, R41, R14, !PT ;  /* 0x0000000e290e7209 */ /* 0x000fe40007810000 */
[----:B------:R-:W-:-:S02]  /*10610*/  FSEL R39, R39, -INF , !P5 ;  /* 0xff80000027277808 */ /* 0x000fc40006800000 */
[----:B------:R-:W-:Y:S02]  /*10620*/  FSEL R42, R42, -INF , !P3 ;  /* 0xff8000002a2a7808 */ /* 0x000fe40005800000 */
[----:B------:R-:W-:Y:S02]  /*10630*/  FSEL R43, R43, -INF , !P4 ;  /* 0xff8000002b2b7808 */ /* 0x000fe40006000000 */
[C---:B------:R-:W-:Y:S02]  /*10640*/  ISETP.GT.AND P5, PT, R21.reuse, 0x28, P2 ;  /* 0x000000281500780c */ /* 0x040fe400017a4270 */
[C---:B------:R-:W-:Y:S02]  /*10650*/  ISETP.GT.AND P3, PT, R21.reuse, 0x29, P2 ;  /* 0x000000291500780c */ /* 0x040fe40001764270 */
[----:B------:R-:W-:Y:S02]  /*10660*/  ISETP.GT.AND P4, PT, R21, 0x30, P2 ;  /* 0x000000301500780c */ /* 0x000fe40001784270 */
[----:B------:R-:W-:-:S02]  /*10670*/  @P0 LOP3.LUT R16, R16, 0x40000000, RZ, 0xfc, !PT ;  /* 0x4000000010100812 */ /* 0x000fc400078efcff */
[----:B------:R-:W-:Y:S02]  /*10680*/  FMNMX.FTZ R14, R44, R14, !PT ;  /* 0x0000000e2c0e7209 */ /* 0x000fe40007810000 */
[C---:B------:R-:W-:Y:S02]  /*10690*/  ISETP.LT.OR P5, PT, R20.reuse, 0x29, P5 ;  /* 0x000000291400780c */ /* 0x040fe40002fa1670 */
[C---:B------:R-:W-:Y:S02]  /*106a0*/  ISETP.LT.OR P3, PT, R20.reuse, 0x2a, P3 ;  /* 0x0000002a1400780c */ /* 0x040fe40001f61670 */
[----:B------:R-:W-:Y:S02]  /*106b0*/  ISETP.LT.OR P4, PT, R20, 0x31, P4 ;  /* 0x000000311400780c */ /* 0x000fe40002781670 */
[----:B------:R-:W-:Y:S02]  /*106c0*/  LOP3.LUT R16, R16, 0xdfffffff, RZ, 0xc0, !PT ;  /* 0xdfffffff10107812 */ /* 0x000fe400078ec0ff */
[----:B------:R-:W-:-:S02]  /*106d0*/  FMNMX.FTZ R14, R45, R14, !PT ;  /* 0x0000000e2d0e7209 */ /* 0x000fc40007810000 */
[----:B------:R-:W-:Y:S02]  /*106e0*/  FSEL R46, R46, -INF , !P5 ;  /* 0xff8000002e2e7808 */ /* 0x000fe40006800000 */
[----:B------:R-:W-:Y:S02]  /*106f0*/  FSEL R47, R47, -INF , !P3 ;  /* 0xff8000002f2f7808 */ /* 0x000fe40005800000 */
[----:B------:R-:W-:Y:S02]  /*10700*/  FSEL R50, R50, -INF , !P4 ;  /* 0xff80000032327808 */ /* 0x000fe40006000000 */
[----:B------:R-:W-:Y:S02]  /*10710*/  @P1 LOP3.LUT R16, R16, 0x20000000, RZ, 0xfc, !PT ;  /* 0x2000000010101812 */ /* 0x000fe400078efcff */
[C---:B------:R-:W-:Y:S02]  /*10720*/  ISETP.GT.AND P5, PT, R21.reuse, 0x31, P2 ;  /* 0x000000311500780c */ /* 0x040fe400017a4270 */
[----:B------:R-:W-:-:S02]  /*10730*/  ISETP.GT.AND P3, PT, R21, 0x38, P2 ;  /* 0x000000381500780c */ /* 0x000fc40001764270 */
[C---:B------:R-:W-:Y:S02]  /*10740*/  ISETP.GT.AND P4, PT, R21.reuse, 0x39, P2 ;  /* 0x000000391500780c */ /* 0x040fe40001784270 */
[----:B------:R-:W-:Y:S02]  /*10750*/  FMNMX.FTZ R14, R48, R14, !PT ;  /* 0x0000000e300e7209 */ /* 0x000fe40007810000 */
[----:B------:R-:W-:Y:S02]  /*10760*/  ISETP.GT.AND P1, PT, R21, 0x78, P2 ;  /* 0x000000781500780c */ /* 0x000fe40001724270 */
[C---:B------:R-:W-:Y:S02]  /*10770*/  ISETP.LT.OR P5, PT, R20.reuse, 0x32, P5 ;  /* 0x000000321400780c */ /* 0x040fe40002fa1670 */
[C---:B------:R-:W-:Y:S02]  /*10780*/  ISETP.LT.OR P3, PT, R20.reuse, 0x39, P3 ;  /* 0x000000391400780c */ /* 0x040fe40001f61670 */
[----:B------:R-:W-:-:S02]  /*10790*/  ISETP.LT.OR P4, PT, R20, 0x3a, P4 ;  /* 0x0000003a1400780c */ /* 0x000fc40002781670 */
[----:B------:R-:W-:Y:S02]  /*107a0*/  FMNMX.FTZ R14, R49, R14, !PT ;  /* 0x0000000e310e7209 */ /* 0x000fe40007810000 */
[----:B------:R-:W-:Y:S02]  /*107b0*/  FSEL R51, R51, -INF , !P5 ;  /* 0xff80000033337808 */ /* 0x000fe40006800000 */
[----:B------:R-:W-:Y:S02]  /*107c0*/  FSEL R54, R54, -INF , !P3 ;  /* 0xff80000036367808 */ /* 0x000fe40005800000 */
[----:B------:R-:W-:Y:S02]  /*107d0*/  FSEL R55, R55, -INF , !P4 ;  /* 0xff80000037377808 */ /* 0x000fe40006000000 */
[----:B------:R-:W-:Y:S02]  /*107e0*/  FMNMX.FTZ R14, R52, R14, !PT ;  /* 0x0000000e340e7209 */ /* 0x000fe40007810000 */
[----:B------:R-:W-:-:S02]  /*107f0*/  ISETP.GT.AND P5, PT, R21, 0x40, P2 ;  /* 0x000000401500780c */ /* 0x000fc400017a4270 */
[C---:B------:R-:W-:Y:S02]  /*10800*/  ISETP.GT.AND P3, PT, R21.reuse, 0x41, P2 ;  /* 0x000000411500780c */ /* 0x040fe40001764270 */
[----:B------:R-:W-:Y:S02]  /*10810*/  ISETP.GT.AND P4, PT, R21, 0x48, P2 ;  /* 0x000000481500780c */ /* 0x000fe40001784270 */
[----:B------:R-:W-:Y:S02]  /*10820*/  LOP3.LUT R16, R16, 0xfffffffd, RZ, 0xc0, !PT ;  /* 0xfffffffd10107812 */ /* 0x000fe400078ec0ff */
[----:B------:R-:W-:Y:S02]  /*10830*/  FMNMX.FTZ R14, R53, R14, !PT ;  /* 0x0000000e350e7209 */ /* 0x000fe40007810000 */
[C---:B------:R-:W-:Y:S02]  /*10840*/  ISETP.LT.OR P5, PT, R20.reuse, 0x41, P5 ;  /* 0x000000411400780c */ /* 0x040fe40002fa1670 */
[----:B------:R-:W-:-:S02]  /*10850*/  ISETP.LT.OR P3, PT, R20, 0x42, P3 ;  /* 0x000000421400780c */ /* 0x000fc40001f61670 */
[----:B------:R-:W-:Y:S02]  /*10860*/  ISETP.LT.OR P4, PT, R20, 0x49, P4 ;  /* 0x000000491400780c */ /* 0x000fe40002781670 */
[----:B------:R-:W-:Y:S02]  /*10870*/  @P1 LOP3.LUT R16, R16, 0x2, RZ, 0xfc, !PT ;  /* 0x0000000210101812 */ /* 0x000fe400078efcff */
[----:B------:R-:W-:Y:S02]  /*10880*/  ISETP.GT.AND P1, PT, R21, RZ, P2 ;  /* 0x000000ff1500720c */ /* 0x000fe40001724270 */
[----:B------:R-:W-:Y:S02]  /*10890*/  FMNMX.FTZ R14, R56, R14, !PT ;  /* 0x0000000e380e7209 */ /* 0x000fe40007810000 */
[----:B------:R-:W-:Y:S02]  /*108a0*/  FSEL R58, R58, -INF , !P5 ;  /* 0xff8000003a3a7808 */ /* 0x000fe40006800000 */
[----:B------:R-:W-:-:S02]  /*108b0*/  FSEL R59, R59, -INF , !P3 ;  /* 0xff8000003b3b7808 */ /* 0x000fc40005800000 */
[----:B------:R-:W-:Y:S02]  /*108c0*/  FSEL R62, R62, -INF , !P4 ;  /* 0xff8000003e3e7808 */ /* 0x000fe40006000000 */
[C---:B------:R-:W-:Y:S02]  /*108d0*/  ISETP.GT.AND P5, PT, R21.reuse, 0x49, P2 ;  /* 0x000000491500780c */ /* 0x040fe400017a4270 */
[C---:B------:R-:W-:Y:S02]  /*108e0*/  ISETP.GT.AND P3, PT, R21.reuse, 0x50, P2 ;  /* 0x000000501500780c */ /* 0x040fe40001764270 */
[----:B------:R-:W-:Y:S02]  /*108f0*/  ISETP.GT.AND P4, PT, R21, 0x51, P2 ;  /* 0x000000511500780c */ /* 0x000fe40001784270 */
[----:B------:R-:W-:Y:S02]  /*10900*/  FMNMX.FTZ R14, R57, R14, !PT ;  /* 0x0000000e390e7209 */ /* 0x000fe40007810000 */
[----:B------:R-:W-:-:S02]  /*10910*/  ISETP.LT.OR P5, PT, R20, 0x4a, P5 ;  /* 0x0000004a1400780c */ /* 0x000fc40002fa1670 */
[C---:B------:R-:W-:Y:S02]  /*10920*/  ISETP.LT.OR P3, PT, R20.reuse, 0x51, P3 ;  /* 0x000000511400780c */ /* 0x040fe40001f61670 */
[----:B------:R-:W-:Y:S02]  /*10930*/  ISETP.LT.OR P4, PT, R20, 0x52, P4 ;  /* 0x000000521400780c */ /* 0x000fe40002781670 */
[----:B------:R-:W-:Y:S02]  /*10940*/  LOP3.LUT R16, R16, 0xffffffdf, RZ, 0xc0, !PT ;  /* 0xffffffdf10107812 */ /* 0x000fe400078ec0ff */
[----:B------:R-:W-:Y:S02]  /*10950*/  FMNMX.FTZ R14, R60, R14, !PT ;  /* 0x0000000e3c0e7209 */ /* 0x000fe40007810000 */
[----:B------:R-:W-:Y:S02]  /*10960*/  FSEL R63, R63, -INF , !P5 ;  /* 0xff8000003f3f7808 */ /* 0x000fe40006800000 */
[----:B------:R-:W-:-:S02]  /*10970*/  FSEL R66, R66, -INF , !P3 ;  /* 0xff80000042427808 */ /* 0x000fc40005800000 */
[----:B------:R-:W-:Y:S02]  /*10980*/  FSEL R67, R67, -INF , !P4 ;  /* 0xff80000043437808 */ /* 0x000fe40006000000 */
[C---:B------:R-:W-:Y:S02]  /*10990*/  ISETP.GT.AND P5, PT, R21.reuse, 0x58, P2 ;  /* 0x000000581500780c */ /* 0x040fe400017a4270 */
[C---:B------:R-:W-:Y:S02]  /*109a0*/  ISETP.GT.AND P3, PT, R21.reuse, 0x59, P2 ;  /* 0x000000591500780c */ /* 0x040fe40001764270 */
[----:B------:R-:W-:Y:S02]  /*109b0*/  ISETP.GT.AND P4, PT, R21, 0x60, P2 ;  /* 0x000000601500780c */ /* 0x000fe40001784270 */
[----:B------:R-:W-:Y:S02]  /*109c0*/  @P1 LOP3.LUT R16, R16, 0x20, RZ, 0xfc, !PT ;  /* 0x0000002010101812 */ /* 0x000fe400078efcff */
[----:B------:R-:W-:-:S02]  /*109d0*/  FMNMX.FTZ R14, R61, R14, !PT ;  /* 0x0000000e3d0e7209 */ /* 0x000fc40007810000 */
[----:B------:R-:W-:Y:S02]  /*109e0*/  ISETP.GT.AND P1, PT, R21, 0x79, P2 ;  /* 0x000000791500780c */ /* 0x000fe40001724270 */
        /* <DEDUP_REMOVED lines=9> */
[C---:B------:R-:W-:Y:S02]  /*10a80*/  ISETP.GT.AND P4, PT, R21.reuse, 0x69, P2 ;  /* 0x000000691500780c */ /* 0x040fe40001784270 */
[----:B------:R-:W-:-:S02]  /*10a90*/  ISETP.GT.AND P5, PT, R21, 0x70, P2 ;  /* 0x000000701500780c */ /* 0x000fc400017a4270 */
[----:B------:R-:W-:Y:S02]  /*10aa0*/  ISETP.GT.AND P6, PT, R21, 0x71, P2 ;  /* 0x000000711500780c */ /* 0x000fe400017c4270 */
[----:B------:R-:W-:Y:S02]  /*10ab0*/  FMNMX.FTZ R14, R65, R14, !PT ;  /* 0x0000000e410e7209 */ /* 0x000fe40007810000 */
[C---:B------:R-:W-:Y:S02]  /*10ac0*/  LOP3.LUT P2, RZ, R16.reuse, 0x2, RZ, 0xc0, !PT ;  /* 0x0000000210ff7812 */ /* 0x040fe4000784c0ff */
[----:B------:R-:W-:Y:S02]  /*10ad0*/  LOP3.LUT R16, R16, 0xfffffff7, RZ, 0xc0, !PT ;  /* 0xfffffff710107812 */ /* 0x000fe400078ec0ff */
[----:B------:R-:W-:Y:S02]  /*10ae0*/  FMNMX.FTZ R14, R68, R14, !PT ;  /* 0x0000000e440e7209 */ /* 0x000fe40007810000 */
[----:B------:R-:W-:-:S02]  /*10af0*/  @P1 LOP3.LUT R16, R16, 0x8, RZ, 0xfc, !PT ;  /* 0x0000000810101812 */ /* 0x000fc400078efcff */
[----:B------:R-:W-:Y:S02]  /*10b00*/  FMNMX.FTZ R14, R69, R14, !PT ;  /* 0x0000000e450e7209 */ /* 0x000fe40007810000 */
[----:B------:R-:W-:Y:S02]  /*10b10*/  ISETP.LT.OR P1, PT, R20, 0x69, P3 ;  /* 0x000000691400780c */ /* 0x000fe40001f21670 */
[----:B------:R-:W-:Y:S02]  /*10b20*/  LOP3.LUT P3, RZ, R16, 0x20, RZ, 0xc0, !PT ;  /* 0x0000002010ff7812 */ /* 0x000fe4000786c0ff */
[----:B------:R-:W-:Y:S02]  /*10b30*/  FMNMX.FTZ R14, R72, R14, !PT ;  /* 0x0000000e480e7209 */ /* 0x000fe40007810000 */
[----:B------:R-:W-:Y:S02]  /*10b40*/  ISETP.LT.OR P3, PT, R20, 0x1, P3 ;  /* 0x000000011400780c */ /* 0x000fe40001f61670 */
[----:B------:R-:W-:-:S02]  /*10b50*/  FMNMX.FTZ R14, R73, R14, !PT ;  /* 0x0000000e490e7209 */ /* 0x000fc40007810000 */
[----:B------:R-:W-:Y:S02]  /*10b60*/  FSEL R26, R26, -INF , !P3 ;  /* 0xff8000001a1a7808 */ /* 0x000fe40005800000 */
        /* <DEDUP_REMOVED lines=12> */
[----:B------:R-:W-:Y:S01]  /*10c30*/  ISETP.LT.OR P0, PT, R20, 0x62, P0 ;  /* 0x000000621400780c */ /* 0x000fe20000701670 */
[----:B------:R-:W0:Y:S01]  /*10c40*/  SHFL.BFLY PT, R15, R14, 0x2, 0x1f ;  /* 0x0c401f000e0f7f89 */ /* 0x000e2200000e0000 */
[----:B------:R-:W-:Y:S02]  /*10c50*/  FMNMX.FTZ R18, R38, R18, !PT ;  /* 0x0000001226127209 */ /* 0x000fe40007810000 */
[----:B------:R-:W-:Y:S02]  /*10c60*/  LOP3.LUT R16, R16, 0xffffffbf, RZ, 0xc0, !PT ;  /* 0xffffffbf10107812 */ /* 0x000fe400078ec0ff */
[----:B------:R-:W-:Y:S02]  /*10c70*/  FMNMX.FTZ R18, R39, R18, !PT ;  /* 0x0000001227127209 */ /* 0x000fe40007810000 */
[----:B------:R-:W-:-:S02]  /*10c80*/  ISETP.LT.OR P6, PT, R20, 0x72, P6 ;  /* 0x000000721400780c */ /* 0x000fc400037c1670 */
[----:B------:R-:W-:Y:S02]  /*10c90*/  FMNMX.FTZ R18, R42, R18, !PT ;  /* 0x000000122a127209 */ /* 0x000fe40007810000 */
[----:B------:R-:W-:Y:S02]  /*10ca0*/  ISETP.LT.OR P2, PT, R20, 0x79, P2 ;  /* 0x000000791400780c */ /* 0x000fe40001741670 */
[----:B------:R-:W-:Y:S02]  /*10cb0*/  FMNMX.FTZ R18, R43, R18, !PT ;  /* 0x000000122b127209 */ /* 0x000fe40007810000 */
[----:B------:R-:W-:Y:S02]  /*10cc0*/  @P0 LOP3.LUT R16, R16, 0x40, RZ, 0xfc, !PT ;  /* 0x0000004010100812 */ /* 0x000fe400078efcff */
[----:B------:R-:W-:Y:S02]  /*10cd0*/  FMNMX.FTZ R18, R46, R18, !PT ;  /* 0x000000122e127209 */ /* 0x000fe40007810000 */
[----:B------:R-:W-:-:S02]  /*10ce0*/  LOP3.LUT R16, R16, 0xffffffef, RZ, 0xc0, !PT ;  /* 0xffffffef10107812 */ /* 0x000fc400078ec0ff */
[----:B------:R-:W-:Y:S02]  /*10cf0*/  FMNMX.FTZ R18, R47, R18, !PT ;  /* 0x000000122f127209 */ /* 0x000fe40007810000 */
[----:B------:R-:W-:Y:S02]  /*10d00*/  ISETP.LT.OR P0, PT, R20, 0x6a, P4 ;  /* 0x0000006a1400780c */ /* 0x000fe40002701670 */
[----:B0-----:R-:W-:Y:S02]  /*10d10*/  FMNMX.FTZ R14, R14, R15, !PT ;  /* 0x0000000f0e0e7209 */ /* 0x001fe40007810000 */
[----:B------:R-:W-:Y:S02]  /*10d20*/  FMNMX.FTZ R18, R50, R18, !PT ;  /* 0x0000001232127209 */ /* 0x000fe40007810000 */
[----:B------:R-:W-:Y:S01]  /*10d30*/  @P1 LOP3.LUT R16, R16, 0x10, RZ, 0xfc, !PT ;  /* 0x0000001010101812 */ /* 0x000fe200078efcff */
[----:B------:R-:W0:Y:S01]  /*10d40*/  SHFL.BFLY PT, R15, R14, 0x1, 0x1f ;  /* 0x0c201f000e0f7f89 */ /* 0x000e2200000e0000 */
[----:B------:R-:W-:-:S02]  /*10d50*/  FMNMX.FTZ R18, R51, R18, !PT ;  /* 0x0000001233127209 */ /* 0x000fc40007810000 */
[----:B------:R-:W-:Y:S02]  /*10d60*/  ISETP.LT.OR P1, PT, R20, 0x71, P5 ;  /* 0x000000711400780c */ /* 0x000fe40002f21670 */
[----:B------:R-:W-:Y:S02]  /*10d70*/  FMNMX.FTZ R18, R54, R18, !PT ;  /* 0x0000001236127209 */ /* 0x000fe40007810000 */
[C---:B------:R-:W-:Y:S02]  /*10d80*/  LOP3.LUT P4, RZ, R16.reuse, 0x8, RZ, 0xc0, !PT ;  /* 0x0000000810ff7812 */ /* 0x040fe4000788c0ff */
[----:B------:R-:W-:Y:S02]  /*10d90*/  FMNMX.FTZ R18, R55, R18, !PT ;  /* 0x0000001237127209 */ /* 0x000fe40007810000 */
[----:B------:R-:W-:Y:S02]  /*10da0*/  LOP3.LUT R16, R16, 0x7fffffff, RZ, 0xc0, !PT ;  /* 0x7fffffff10107812 */ /* 0x000fe400078ec0ff */
[----:B------:R-:W-:-:S02]  /*10db0*/  FMNMX.FTZ R18, R58, R18, !PT ;  /* 0x000000123a127209 */ /* 0x000fc40007810000 */
[----:B------:R-:W-:Y:S02]  /*10dc0*/  @P0 LOP3.LUT R16, R16, 0x80000000, RZ, 0xfc, !PT ;  /* 0x8000000010100812 */ /* 0x000fe400078efcff */
[----:B------:R-:W-:Y:S02]  /*10dd0*/  FMNMX.FTZ R18, R59, R18, !PT ;  /* 0x000000123b127209 */ /* 0x000fe40007810000 */
[----:B------:R-:W-:Y:S02]  /*10de0*/  LOP3.LUT P0, RZ, R16, 0x40, RZ, 0xc0, !PT ;  /* 0x0000004010ff7812 */ /* 0x000fe4000780c0ff */
[----:B------:R-:W-:Y:S02]  /*10df0*/  FMNMX.FTZ R18, R62, R18, !PT ;  /* 0x000000123e127209 */ /* 0x000fe40007810000 */
[----:B------:R-:W-:Y:S02]  /*10e00*/  FSEL R75, R75, -INF , !P0 ;  /* 0xff8000004b4b7808 */ /* 0x000fe40004000000 */
[----:B0-----:R-:W-:-:S02]  /*10e10*/  FMNMX.FTZ R14, R14, R15, !PT ;  /* 0x0000000f0e0e7209 */ /* 0x001fc40007810000 */
[----:B------:R-:W-:Y:S02]  /*10e20*/  FMNMX.FTZ R18, R63, R18, !PT ;  /* 0x000000123f127209 */ /* 0x000fe40007810000 */
[----:B------:R-:W-:Y:S02]  /*10e30*/  FSETP.NEU.FTZ.AND P5, PT, R14, -INF , PT ;  /* 0xff8000000e00780b */ /* 0x000fe40003fbd000 */
[----:B------:R-:W-:Y:S02]  /*10e40*/  FMNMX.FTZ R18, R66, R18, !PT ;  /* 0x0000001242127209 */ /* 0x000fe40007810000 */
[----:B------:R-:W-:Y:S02]  /*10e50*/  FSEL R15, R14, RZ, P5 ;  /* 0x000000ff0e0f7208 */ /* 0x000fe40002800000 */
[----:B------:R-:W-:Y:S02]  /*10e60*/  FMNMX.FTZ R18, R67, R18, !PT ;  /* 0x0000001243127209 */ /* 0x000fe40007810000 */
[----:B------:R-:W-:Y:S01]  /*10e70*/  LOP3.LUT P0, RZ, R16, 0x80000000, RZ, 0xc0, !PT ;  /* 0x8000000010ff7812 */ /* 0x000fe2000780c0ff */
[----:B------:R-:W-:-:S01]  /*10e80*/  FADD.FTZ R3, -R15, R3 ;  /* 0x000000030f037221 */ /* 0x000fc20000010100 */
[----:B------:R-:W-:Y:S01]  /*10e90*/  FMNMX.FTZ R18, R70, R18, !PT ;  /* 0x0000001246127209 */ /* 0x000fe20007810000 */
[----:B------:R-:W-:-:S01]  /*10ea0*/  FFMA.FTZ R15, R2, R14, -8 ;  /* 0xc1000000020f7423 */ /* 0x000fc2000001000e */
[----:B------:R-:W-:Y:S01]  /*10eb0*/  FSEL R79, R79, -INF , !P0 ;  /* 0xff8000004f4f7808 */ /* 0x000fe20004000000 */
[----:B------:R-:W-:Y:S01]  /*10ec0*/  FMUL.FTZ R3, R2, R3 ;  /* 0x0000000302037220 */ /* 0x000fe20000410000 */
[----:B------:R-:W-:-:S02]  /*10ed0*/  FMNMX.FTZ R18, R71, R18, !PT ;  /* 0x0000001247127209 */ /* 0x000fc40007810000 */
[----:B------:R-:W-:Y:S02]  /*10ee0*/  FSEL R15, R15, RZ, P5 ;  /* 0x000000ff0f0f7208 */ /* 0x000fe40002800000 */
[----:B------:R-:W-:Y:S01]  /*10ef0*/  LOP3.LUT P5, RZ, R16, 0x10, RZ, 0xc0, !PT ;  /* 0x0000001010ff7812 */ /* 0x000fe200078ac0ff */
[----:B------:R-:W-:Y:S01]  /*10f00*/  MUFU.EX2 R3, R3 ;  /* 0x0000000300037308 */ /* 0x000fe20000000800 */
[----:B------:R-:W-:Y:S01]  /*10f10*/  FMNMX.FTZ R18, R74, R18, !PT ;  /* 0x000000124a127209 */ /* 0x000fe20007810000 */
[--C-:B------:R-:W-:Y:S01]  /*10f20*/  FFMA.FTZ R24, R2, R24, -R15.reuse ;  /* 0x0000001802187223 */ /* 0x100fe2000001080f */
[----:B------:R-:W-:Y:S01]  /*10f30*/  FSEL R78, R78, -INF , !P5 ;  /* 0xff8000004e4e7808 */ /* 0x000fe20006800000 */
[C-C-:B------:R-:W-:Y:S01]  /*10f40*/  FFMA.FTZ R25, R2.reuse, R25, -R15.reuse ;  /* 0x0000001902197223 */ /* 0x140fe2000001080f */
[----:B------:R-:W-:Y:S01]  /*10f50*/  FMNMX.FTZ R18, R75, R18, !PT ;  /* 0x000000124b127209 */ /* 0x000fe20007810000 */
[--C-:B------:R-:W-:Y:S01]  /*10f60*/  FFMA.FTZ R28, R2, R28, -R15.reuse ;  /* 0x0000001c021c7223 */ /* 0x100fe2000001080f */
[----:B------:R-:W-:Y:S01]  /*10f70*/  FSEL R82, R82, -INF , !P1 ;  /* 0xff80000052527808 */ /* 0x000fe20004800000 */
[----:B------:R-:W0:Y:S01]  /*10f80*/  MUFU.EX2 R24, R24 ;  /* 0x0000001800187308 */ /* 0x000e220000000800 */
[----:B------:R-:W-:Y:S01]  /*10f90*/  FMNMX.FTZ R18, R78, R18, !PT ;  /* 0x000000124e127209 */ /* 0x000fe20007810000 */
[C-C-:B------:R-:W-:Y:S01]  /*10fa0*/  FFMA.FTZ R29, R2.reuse, R29, -R15.reuse ;  /* 0x0000001d021d7223 */ /* 0x140fe2000001080f */
[----:B------:R-:W-:Y:S01]  /*10fb0*/  FSEL R83, R83, -INF , !P6 ;  /* 0xff80000053537808 */ /* 0x000fe20007000000 */
        /* <DEDUP_REMOVED lines=10> */
[--C-:B------:R-:W-:Y:S01]  /*11060*/  FFMA.FTZ R40, R2, R40, -R15.reuse ;  /* 0x0000002802287223 */ /* 0x100fe2000001080f */
[----:B------:R-:W-:Y:S01]  /*11070*/  FSEL R87, R87, -INF , !P4 ;  /* 0xff80000057577808 */ /* 0x000fe20006000000 */
[----:B------:R-:W-:Y:S01]  /*11080*/  MUFU.EX2 R28, R28 ;  /* 0x0000001c001c7308 */ /* 0x000fe20000000800 */
[----:B------:R-:W-:Y:S01]  /*11090*/  FMNMX.FTZ R18, R86, R18, !PT ;  /* 0x0000001256127209 */ /* 0x000fe20007810000 */
[----:B0-----:R-:W-:Y:S01]  /*110a0*/  FFMA.FTZ R6, R3, R6, R24 ;  /* 0x0000000603067223 */ /* 0x001fe20000010018 */
[----:B------:R-:W-:-:S01]  /*110b0*/  FFMA.FTZ R41, R2, R41, -R15 ;  /* 0x0000002902297223 */ /* 0x000fc2000001080f */
[C-C-:B------:R-:W-:Y:S01]  /*110c0*/  FFMA.FTZ R44, R2.reuse, R44, -R15.reuse ;  /* 0x0000002c022c7223 */ /* 0x140fe2000001080f */
[----:B------:R-:W-:Y:S01]  /*110d0*/  FMNMX.FTZ R18, R87, R18, !PT ;  /* 0x0000001257127209 */ /* 0x000fe20007810000 */
[C-C-:B------:R-:W-:Y:S01]  /*110e0*/  FFMA.FTZ R45, R2.reuse, R45, -R15.reuse ;  /* 0x0000002d022d7223 */ /* 0x140fe2000001080f */
[----:B------:R-:W-:-:S01]  /*110f0*/  FFMA.FTZ R48, R2, R48, -R15 ;  /* 0x0000003002307223 */ /* 0x000fc2000001080f */
[----:B------:R-:W-:Y:S01]  /*11100*/  MUFU.EX2 R29, R29 ;  /* 0x0000001d001d7308 */ /* 0x000fe20000000800 */
[----:B-1----:R-:W-:-:S01]  /*11110*/  FADD.FTZ R6, R25, R6 ;  /* 0x0000000619067221 */ /* 0x002fc20000010000 */
[----:B------:R-:W0:Y:S01]  /*11120*/  SHFL.BFLY PT, R20, R18, 0x2, 0x1f ;  /* 0x0c401f0012147f89 */ /* 0x000e2200000e0000 */
        /* <DEDUP_REMOVED lines=22> */
[----:B------:R-:W-:-:S02]  /*11290*/  LOP3.LUT P0, RZ, R16, 0x40000000, RZ, 0xc0, !PT ;  /* 0x4000000010ff7812 */ /* 0x000fc4000780c0ff */
[----:B0-----:R-:W-:Y:S02]  /*112a0*/  FMNMX.FTZ R20, R18, R20, !PT ;  /* 0x0000001412147209 */ /* 0x001fe40007810000 */
[----:B------:R-:W-:-:S03]  /*112b0*/  LOP3.LUT P1, RZ, R16, 0x20000000, RZ, 0xc0, !PT ;  /* 0x2000000010ff7812 */ /* 0x000fc6000782c0ff */
[----:B------:R-:W0:Y:S01]  /*112c0*/  SHFL.BFLY PT, R18, R20, 0x1, 0x1f ;  /* 0x0c201f0014127f89 */ /* 0x000e2200000e0000 */
[----:B------:R-:W-:Y:S08]  /*112d0*/  MUFU.EX2 R37, R37 ;  /* 0x0000002500257308 */ /* 0x000ff00000000800 */
[----:B------:R-:W-:Y:S08]  /*112e0*/  MUFU.EX2 R40, R40 ;  /* 0x0000002800287308 */ /* 0x000ff00000000800 */
[----:B------:R-:W-:Y:S01]  /*112f0*/  MUFU.EX2 R41, R41 ;  /* 0x0000002900297308 */ /* 0x000fe20000000800 */
[----:B0-----:R-:W-:-:S07]  /*11300*/  FMNMX.FTZ R20, R20, R18, !PT ;  /* 0x0000001214147209 */ /* 0x001fce0007810000 */
[----:B------:R-:W-:Y:S01]  /*11310*/  MUFU.EX2 R44, R44 ;  /* 0x0000002c002c7308 */ /* 0x000fe20000000800 */
[----:B------:R-:W-:-:S04]  /*11320*/  FSETP.NEU.FTZ.AND P2, PT, R20, -INF , PT ;  /* 0xff8000001400780b */ /* 0x000fc80003f5d000 */
[----:B------:R-:W-:-:S03]  /*11330*/  FSEL R18, R20, RZ, P2 ;  /* 0x000000ff14127208 */ /* 0x000fc60001000000 */
[----:B------:R-:W-:Y:S02]  /*11340*/  MUFU.EX2 R45, R45 ;  /* 0x0000002d002d7308 */ /* 0x000fe40000000800 */
[----:B------:R-:W-:-:S01]  /*11350*/  FADD.FTZ R0, -R18, R0 ;  /* 0x0000000012007221 */ /* 0x000fc20000010100 */
[----:B------:R-:W-:-:S03]  /*11360*/  FFMA.FTZ R18, R2, R20, -8 ;  /* 0xc100000002127423 */ /* 0x000fc60000010014 */
[----:B------:R-:W-:Y:S02]  /*11370*/  FMUL.FTZ R0, R2, R0 ;  /* 0x0000000002007220 */ /* 0x000fe40000410000 */
[----:B------:R-:W-:Y:S01]  /*11380*/  MUFU.EX2 R48, R48 ;  /* 0x0000003000307308 */ /* 0x000fe20000000800 */
[----:B------:R-:W-:-:S05]  /*11390*/  FSEL R21, R18, RZ, P2 ;  /* 0x000000ff12157208 */ /* 0x000fca0001000000 */
        /* <DEDUP_REMOVED lines=148> */
.L_x_9183:
[----:B------:R-:W2:Y:S01]  /*11ce0*/  LDL R18, [R1+0x30] ;  /* 0x0000300001127983 */ /* 0x000ea20000100800 */
[----:B------:R-:W-:-:S05]  /*11cf0*/  VIADD R22, R22, 0x19c60 ;  /* 0x00019c6016167836 */ /* 0x000fca0000000000 */
[----:B--2---:R-:W-:Y:S02]  /*11d00*/  PRMT R22, R18, 0x654, R22 ;  /* 0x0000065412167816 */ /* 0x004fe40000000016 */
[----:B------:R-:W2:Y:S01]  /*11d10*/  LDL R18, [R1+0x24] ;  /* 0x0000240001127983 */ /* 0x000ea20000100800 */
[----:B------:R-:W-:Y:S01]  /*11d20*/  F2FP.SATFINITE.E4M3.F32.PACK_AB_MERGE_C R28, R29, R28, RZ ;  /* 0x0000001c1d1c723e */ /* 0x000fe200048070ff */
[----:B------:R0:W-:Y:S01]  /*11d30*/  SYNCS.ARRIVE.TRANS64.RED.A1T0 RZ, [R22+URZ], RZ ;  /* 0x000000ff16ff79a7 */ /* 0x0001e2000810043f */
[----:B------:R-:W-:Y:S01]  /*11d40*/  F2FP.SATFINITE.E4M3.F32.PACK_AB_MERGE_C R30, R31, R30, RZ ;  /* 0x0000001e1f1e723e */ /* 0x000fe200048070ff */
[-C--:B------:R-:W-:Y:S01]  /*11d50*/  FMUL.FTZ R88, R88, R3.reuse ;  /* 0x0000000358587220 */ /* 0x080fe20000410000 */
[----:B------:R-:W-:Y:S01]  /*11d60*/  F2FP.SATFINITE.E4M3.F32.PACK_AB_MERGE_C R28, R25, R24, R28 ;  /* 0x00000018191c723e */ /* 0x000fe2000480701c */
        /* <DEDUP_REMOVED lines=81> */
[C---:B--2---:R-:W-:Y:S01]  /*12280*/  ISETP.GT.AND P2, PT, R4.reuse, R18, PT ;  /* 0x000000120400720c */ /* 0x044fe20003f44270 */
[----:B------:R-:W-:Y:S02]  /*12290*/  VIADD R4, R4, 0xffffffff ;  /* 0xffffffff04047836 */ /* 0x000fe40000000000 */
[----:B------:R-:W-:-:S10]  /*122a0*/  IMAD.MOV.U32 R18, RZ, RZ, R153 ;  /* 0x000000ffff127224 */ /* 0x000fd400078e0099 */
[----:B------:R-:W-:Y:S05]  /*122b0*/  @P2 BRA `(.L_x_9184) ;  /* 0xffffffd000502947 */ /* 0x000fea000383ffff */
[----:B------:R-:W-:Y:S05]  /*122c0*/  BSYNC B0 ;  /* 0x0000000000007941 */ /* 0x000fea0003800000 */
.L_x_9164:
[----:B------:R-:W-:Y:S02]  /*122d0*/  IMAD.MOV.U32 R0, RZ, RZ, R20 ;  /* 0x000000ffff007224 */ /* 0x000fe400078e0014 */
[----:B------:R-:W-:Y:S02]  /*122e0*/  IMAD.MOV.U32 R3, RZ, RZ, R14 ;  /* 0x000000ffff037224 */ /* 0x000fe400078e000e */
[----:B------:R-:W-:Y:S02]  /*122f0*/  IMAD.MOV.U32 R18, RZ, RZ, R153 ;  /* 0x000000ffff127224 */ /* 0x000fe400078e0099 */
[----:B------:R-:W-:-:S07]  /*12300*/  IMAD.MOV.U32 R22, RZ, RZ, R152 ;  /* 0x000000ffff167224 */ /* 0x000fce00078e0098 */
.L_x_9163:
[----:B------:R-:W-:Y:S05]  /*12310*/  BSYNC B1 ;  /* 0x0000000000017941 */ /* 0x000fea0003800000 */
.L_x_9162:
        /* <DEDUP_REMOVED lines=18> */
.L_x_9187:
[----:B------:R-:W-:Y:S01]  /*12440*/  ISETP.NE.AND P2, PT, R20, 0x1, PT ;  /* 0x000000011400780c */ /* 0x000fe20003f45270 */
[----:B------:R-:W-:-:S12]  /*12450*/  IMAD.MOV.U32 R21, RZ, RZ, R24 ;  /* 0x000000ffff157224 */ /* 0x000fd800078e0018 */
[----:B------:R-:W0:Y:S02]  /*12460*/  @P2 LDC.64 R14, c[0x0][0x9e8] ;  /* 0x00027a00ff0e2b82 */ /* 0x000e240000000a00 */
[----:B0-----:R-:W-:-:S05]  /*12470*/  @P2 IMAD.HI.U32 R14, R21, R14, RZ ;  /* 0x0000000e150e2227 */ /* 0x001fca00078e00ff */
[----:B------:R-:W-:-:S05]  /*12480*/  @P2 SHF.R.U32.HI R21, RZ, R15, R14 ;  /* 0x0000000fff152219 */ /* 0x000fca000001160e */
[----:B------:R1:W-:Y:S02]  /*12490*/  @P2 STL [R1+0x44], R21 ;  /* 0x0000441501002387 */ /* 0x0003e40000100800 */
.L_x_9188:
[----:B------:R-:W-:Y:S05]  /*124a0*/  BSYNC B0 ;  /* 0x0000000000007941 */ /* 0x000fea0003800000 */
.L_x_9186:
[----:B------:R-:W2:Y:S02]  /*124b0*/  LDL.LU R14, [R1+0x44] ;  /* 0x00004400010e7983 */ /* 0x000ea40000300800 */
[----:B--2---:R-:W-:-:S05]  /*124c0*/  IMAD R14, R14, R20, RZ ;  /* 0x000000140e0e7224 */ /* 0x004fca00078e02ff */
[----:B------:R-:W-:-:S07]  /*124d0*/  VIMNMX R7, R7, R14, !PT ;  /* 0x0000000e07077248 */ /* 0x000fce0007fe0100 */
.L_x_9185:
[----:B------:R-:W2:Y:S01]  /*124e0*/  LDL R15, [R1+0x28] ;  /* 0x00002800010f7983 */ /* 0x000ea20000100800 */
[----:B------:R-:W-:Y:S01]  /*124f0*/  VIADD R7, R7, 0x7f ;  /* 0x0000007f07077836 */ /* 0x000fe20000000000 */
[----:B------:R-:W-:Y:S04]  /*12500*/  BSSY B0, `(.L_x_9189) ;  /* 0x00001d7000007945 */ /* 0x000fe80003800000 */
[----:B------:R-:W-:-:S04]  /*12510*/  SHF.R.S32.HI R14, RZ, 0x1f, R7 ;  /* 0x0000001fff0e7819 */ /* 0x000fc80000011407 */
[----:B------:R-:W-:-:S04]  /*12520*/  LEA.HI R14, R14, R7, RZ, 0x7 ;  /* 0x000000070e0e7211 */ /* 0x000fc800078f38ff */
[----:B------:R-:W-:-:S04]  /*12530*/  SHF.R.S32.HI R14, RZ, 0x7, R14 ;  /* 0x00000007ff0e7819 */ /* 0x000fc8000001140e */
[----:B--2---:R-:W-:-:S04]  /*12540*/  VIMNMX R154, R15, R14, !PT ;  /* 0x0000000e0f9a7248 */ /* 0x004fc80007fe0100 */
[----:B------:R-:W-:-:S13]  /*12550*/  ISETP.GE.AND P2, PT, R4, R154, PT ;  /* 0x0000009a0400720c */ /* 0x000fda0003f46270 */
[----:B------:R-:W-:Y:S05]  /*12560*/  @!P2 BRA `(.L_x_9190) ;  /* 0x0000001c0040a947 */ /* 0x000fea0003800000 */
[----:B------:R-:W-:Y:S01]  /*12570*/  BSSY B1, `(.L_x_9190) ;  /* 0x00001cf000017945 */ /* 0x000fe20003800000 */
[----:B------:R-:W-:Y:S02]  /*12580*/  IMAD.MOV.U32 R152, RZ, RZ, R0 ;  /* 0x000000ffff987224 */ /* 0x000fe400078e0000 */
[----:B------:R-:W-:Y:S02]  /*12590*/  IMAD.MOV.U32 R7, RZ, RZ, R3 ;  /* 0x000000ffff077224 */ /* 0x000fe400078e0003 */
[----:B------:R-:W-:Y:S02]  /*125a0*/  IMAD.MOV.U32 R15, RZ, RZ, R22 ;  /* 0x000000ffff0f7224 */ /* 0x000fe400078e0016 */
[----:B------:R-:W-:-:S07]  /*125b0*/  IMAD.MOV.U32 R14, RZ, RZ, R18 ;  /* 0x000000ffff0e7224 */ /* 0x000fce00078e0012 */
.L_x_9202:
[----:B------:R-:W-:-:S05]  /*125c0*/  VIADD R18, R14, 0x1 ;  /* 0x000000010e127836 */ /* 0x000fca0000000000 */
[----:B------:R-:W-:-:S04]  /*125d0*/  ISETP.NE.AND P2, PT, R18, 0x2, PT ;  /* 0x000000021200780c */ /* 0x000fc80003f45270 */
[----:B------:R-:W-:Y:S02]  /*125e0*/  SEL R22, RZ, 0x1, P2 ;  /* 0x00000001ff167807 */ /* 0x000fe40001000000 */
[----:B------:R-:W-:Y:S02]  /*125f0*/  SEL R18, R18, RZ, P2 ;  /* 0x000000ff12127207 */ /* 0x000fe40001000000 */
[----:B------:R-:W-:Y:S01]  /*12600*/  LOP3.LUT R22, R15, R22, RZ, 0x3c, !PT ;  /* 0x000000160f167212 */ /* 0x000fe200078e3cff */
[----:B--2---:R-:W-:Y:S06]  /*12610*/  @!P0 BRA `(.L_x_9191) ;  /* 0x0000000000048947 */ /* 0x004fec0003800000 */
[----:B------:R-:W-:Y:S01]  /*12620*/  BPT.TRAP 0x1 ;  /* 0x000000040000795c */ /* 0x000fe20000300000 */
.L_x_9191:
[----:B------:R-:W-:Y:S01]  /*12630*/  IMAD R0, R18, 0x8, R17 ;  /* 0x0000000812007824 */ /* 0x000fe200078e0211 */
[----:B------:R-:W-:-:S04]  /*12640*/  SHF.L.U32 R3, R22, 0x1f, RZ ;  /* 0x0000001f16037819 */ /* 0x000fc800000006ff */
[----:B------:R2:W3:Y:S01]  /*12650*/  SYNCS.PHASECHK.TRANS64.TRYWAIT P2, [R0+URZ+0x19c30], R3 ;  /* 0x019c3003000075a7 */ /* 0x0004e2000804017f */
[----:B------:R-:W-:Y:S05]  /*12660*/  @!P0 BRA `(.L_x_9192) ;  /* 0x0000000000048947 */ /* 0x000fea0003800000 */
[----:B------:R-:W-:Y:S01]  /*12670*/  BPT.TRAP 0x1 ;  /* 0x000000040000795c */ /* 0x000fe20000300000 */
.L_x_9192:
[----:B------:R-:W0:Y:S01]  /*12680*/  LDL R20, [R1+0x1c] ;  /* 0x00001c0001147983 */ /* 0x000e220000100800 */
[----:B------:R-:W-:Y:S01]  /*12690*/  BSSY B2, `(.L_x_9193) ;  /* 0x0000006000027945 */ /* 0x000fe20003800000 */
[----:B------:R-:W-:Y:S02]  /*126a0*/  IMAD.MOV.U32 R25, RZ, RZ, -0x3ffffff0 ;  /* 0xc0000010ff197424 */ /* 0x000fe400078e00ff */
[----:B0-----:R-:W-:Y:S01]  /*126b0*/  IMAD R24, R18, 0x300, R20 ;  /* 0x0000030012187824 */ /* 0x001fe200078e0214 */
[----:B---3--:R-:W-:Y:S06]  /*126c0*/  @P2 BRA `(.L_x_9194) ;  /* 0x0000000000082947 */ /* 0x008fec0003800000 */
[----:B------:R-:W0:Y:S02]  /*126d0*/  SYNCS.PHASECHK.TRANS64.TRYWAIT P2, [R0+URZ+0x19c30], R3 ;  /* 0x019c3003000075a7 */ /* 0x000e24000804017f */
[----:B0-----:R-:W-:Y:S05]  /*126e0*/  @!P2 BRA `(.L_x_9195) ;  /* 0x000000e400b0a947 */ /* 0x001fea0003800000 */
.L_x_9194:
[----:B------:R-:W-:Y:S05]  /*126f0*/  BSYNC B2 ;  /* 0x0000000000027941 */ /* 0x000fea0003800000 */
.L_x_9193:
[C---:B------:R-:W-:Y:S01]  /*12700*/  R2UR UR6, R24.reuse ;  /* 0x00000000180672ca */ /* 0x040fe200000e0000 */
[C---:B------:R-:W-:Y:S01]  /*12710*/  VIADD R20, R24.reuse, 0x100 ;  /* 0x0000010018147836 */ /* 0x040fe20000000000 */
[----:B------:R-:W-:Y:S01]  /*12720*/  R2UR UR7, R25 ;  /* 0x00000000190772ca */ /* 0x000fe200000e0000 */
[----:B------:R-:W-:Y:S01]  /*12730*/  VIADD R24, R24, 0x200 ;  /* 0x0000020018187836 */ /* 0x000fe20000000000 */
[----:B------:R-:W-:Y:S01]  /*12740*/  R2UR UR4, R8 ;  /* 0x00000000080472ca */ /* 0x000fe200000e0000 */
[----:B------:R-:W-:Y:S01]  /*12750*/  IMAD.MOV.U32 R25, RZ, RZ, -0x3ffffff0 ;  /* 0xc0000010ff197424 */ /* 0x000fe200078e00ff */
[----:B------:R-:W-:Y:S01]  /*12760*/  R2UR UR5, R9 ;  /* 0x00000000090572ca */ /* 0x000fe200000e0000 */
[----:B-1----:R-:W-:Y:S01]  /*12770*/  IMAD.MOV.U32 R21, RZ, RZ, -0x3ffffff0 ;  /* 0xc0000010ff157424 */ /* 0x002fe200078e00ff */
[----:B------:R-:W-:Y:S02]  /*12780*/  R2UR UR14, R24 ;  /* 0x00000000180e72ca */ /* 0x000fe400000e0000 */
[----:B------:R-:W-:-:S02]  /*12790*/  R2UR UR15, R25 ;  /* 0x00000000190f72ca */ /* 0x000fc400000e0000 */
[----:B------:R-:W-:Y:S01]  /*127a0*/  WARPGROUP.ARRIVE ;  /* 0x00000000000079c5 */ /* 0x000fe20000000000 */
[----:B------:R-:W-:Y:S02]  /*127b0*/  R2UR UR10, R20 ;  /* 0x00000000140a72ca */ /* 0x000fe400000e0000 */
[----:B------:R-:W-:Y:S02]  /*127c0*/  R2UR UR11, R21 ;  /* 0x00000000150b72ca */ /* 0x000fe400000e0000 */
[----:B------:R-:W-:Y:S02]  /*127d0*/  R2UR UR8, R12 ;  /* 0x000000000c0872ca */ /* 0x000fe400000e0000 */
[----:B------:R-:W-:Y:S01]  /*127e0*/  QGMMA.64x128x32.F32.E4M3.E4M3 R24, gdesc[UR4], RZ, !UPT, gsb0 ;  /* 0x01e00000041879f3 */ /* 0x000fe2000c0008ff */
[----:B------:R-:W-:Y:S02]  /*127f0*/  R2UR UR9, R13 ;  /* 0x000000000d0972ca */ /* 0x000fe400000e0000 */
[----:B------:R-:W-:-:S02]  /*12800*/  R2UR UR12, R10 ;  /* 0x000000000a0c72ca */ /* 0x000fc400000e0000 */
[----:B------:R-:W-:Y:S01]  /*12810*/  R2UR UR13, R11 ;  /* 0x000000000b0d72ca */ /* 0x000fe200000e0000 */
[----:B------:R-:W-:Y:S02]  /*12820*/  WARPGROUP.DEPBAR.LE gsb0, 0x0 ;  /* 0x00008000000079c5 */ /* 0x000fe40000010000 */
        /* <DEDUP_REMOVED lines=8> */
.L_x_9196:
[----:B0-2---:R-:W-:Y:S01]  /*128b0*/  SHF.L.U32 R0, R15, 0x1f, RZ ;  /* 0x0000001f0f007819 */ /* 0x005fe200000006ff */
[----:B------:R-:W-:-:S04]  /*128c0*/  IMAD R153, R14, 0x8, R17 ;  /* 0x000000080e997824 */ /* 0x000fc800078e0211 */
[----:B------:R0:W1:Y:S01]  /*128d0*/  SYNCS.PHASECHK.TRANS64.TRYWAIT P2, [R153+URZ+0x19c50], R0 ;  /* 0x019c5000990075a7 */ /* 0x000062000804017f */
[----:B------:R-:W-:Y:S05]  /*128e0*/  @!P0 BRA `(.L_x_9197) ;  /* 0x0000000000048947 */ /* 0x000fea0003800000 */
[----:B------:R-:W-:Y:S01]  /*128f0*/  BPT.TRAP 0x1 ;  /* 0x000000040000795c */ /* 0x000fe20000300000 */
.L_x_9197:
[----:B------:R-:W-:Y:S04]  /*12900*/  BSSY B2, `(.L_x_9198) ;  /* 0x0000004000027945 */ /* 0x000fe80003800000 */
[----:B-1----:R-:W-:Y:S05]  /*12910*/  @P2 BRA `(.L_x_9199) ;  /* 0x0000000000082947 */ /* 0x002fea0003800000 */
[----:B------:R-:W1:Y:S02]  /*12920*/  SYNCS.PHASECHK.TRANS64.TRYWAIT P2, [R153+URZ+0x19c50], R0 ;  /* 0x019c5000990075a7 */ /* 0x000e64000804017f */
[----:B-1----:R-:W-:Y:S05]  /*12930*/  @!P2 BRA `(.L_x_9200) ;  /* 0x000000e40030a947 */ /* 0x002fea0003800000 */
.L_x_9199:
[----:B------:R-:W-:Y:S05]  /*12940*/  BSYNC B2 ;  /* 0x0000000000027941 */ /* 0x000fea0003800000 */
.L_x_9198:
[----:B01----:R-:W-:Y:S01]  /*12950*/  VIADD R0, R17, 0x3000 ;  /* 0x0000300011007836 */ /* 0x003fe20000000000 */
[----:B------:R-:W-:Y:S01]  /*12960*/  WARPGROUP.ARRIVE ;  /* 0x00000000000079c5 */ /* 0x000fe20000000000 */
[----:B------:R-:W-:Y:S01]  /*12970*/  IMAD.MOV.U32 R15, RZ, RZ, 0x40000040 ;  /* 0x40000040ff0f7424 */ /* 0x000fe200078e00ff */
[----:B------:R-:W-:Y:S01]  /*12980*/  FMNMX.FTZ R3, R26, R152, !PT ;  /* 0x000000981a037209 */ /* 0x000fe20007810000 */
[----:B------:R-:W-:Y:S01]  /*12990*/  IMAD.MOV.U32 R21, RZ, RZ, 0x40000040 ;  /* 0x40000040ff157424 */ /* 0x000fe200078e00ff */
[----:B------:R-:W-:Y:S02]  /*129a0*/  SHF.R.U32.HI R0, RZ, 0x4, R0 ;  /* 0x00000004ff007819 */ /* 0x000fe40000011600 */
[----:B------:R-:W-:Y:S02]  /*129b0*/  R2UR UR7, R15 ;  /* 0x000000000f0772ca */ /* 0x000fe400000e0000 */
[----:B------:R-:W-:Y:S02]  /*129c0*/  LOP3.LUT R0, R0, 0x3fff, RZ, 0xc0, !PT ;  /* 0x00003fff00007812 */ /* 0x000fe400078ec0ff */
[----:B------:R-:W-:-:S02]  /*129d0*/  FMNMX.FTZ R3, R27, R3, !PT ;  /* 0x000000031b037209 */ /* 0x000fc40007810000 */
        /* <DEDUP_REMOVED lines=13> */
[----:B------:R-:W-:Y:S01]  /*12ab0*/  QGMMA.64x96x32.F32.E4M3.E4M3 R88, R148, gdesc[UR4], R88, gsb0 ;  /* 0x0160000494587df3 */ /* 0x000fe20008000858 */
        /* <DEDUP_REMOVED lines=23> */
[----:B------:R-:W-:Y:S01]  /*12c30*/  R2UR UR6, R20 ;  /* 0x00000000140672ca */ /* 0x000fe200000e0000 */
[----:B------:R-:W-:Y:S01]  /*12c40*/  VIADD R20, R14, 0x4 ;  /* 0x000000040e147836 */ /* 0x000fe20000000000 */
[----:B------:R-:W-:Y:S01]  /*12c50*/  FMNMX.FTZ R0, R56, R0, !PT ;  /* 0x0000000038007209 */ /* 0x000fe20007810000 */
[----:B------:R-:W-:Y:S01]  /*12c60*/  VIADD R14, R14, 0x6 ;  /* 0x000000060e0e7836 */ /* 0x000fe20000000000 */
[----:B------:R-:W-:Y:S01]  /*12c70*/  R2UR UR7, R21 ;  /* 0x00000000150772ca */ /* 0x000fe200000e0000 */
[----:B------:R-:W-:Y:S01]  /*12c80*/  IMAD.MOV.U32 R21, RZ, RZ, 0x40000040 ;  /* 0x40000040ff157424 */ /* 0x000fe200078e00ff */
        /* <DEDUP_REMOVED lines=30> */
[----:B------:R-:W-:Y:S02]  /*12e70*/  WARPGROUP.ARRIVE ;  /* 0x00000000000079c5 */ /* 0x000fe40000000000 */
[----:B------:R-:W0:Y:S04]  /*12e80*/  SHFL.BFLY PT, R15, R0, 0x2, 0x1f ;  /* 0x0c401f00000f7f89 */ /* 0x000e2800000e0000 */
[----:B------:R-:W-:Y:S01]  /*12e90*/  QGMMA.64x96x32.F32.E4M3.E4M3 R88, R144, gdesc[UR4], R88, gsb0 ;  /* 0x0160000490587df3 */ /* 0x000fe20008000858 */
[----:B------:R-:W-:-:S02]  /*12ea0*/  R2UR UR6, R20 ;  /* 0x00000000140672ca */ /* 0x000fc400000e0000 */
[----:B------:R-:W1:Y:S01]  /*12eb0*/  SHFL.BFLY PT, R20, R3, 0x2, 0x1f ;  /* 0x0c401f0003147f89 */ /* 0x000e6200000e0000 */
[----:B------:R-:W-:Y:S02]  /*12ec0*/  R2UR UR7, R21 ;  /* 0x00000000150772ca */ /* 0x000fe400000e0000 */
[----:B0-----:R-:W-:Y:S01]  /*12ed0*/  FMNMX.FTZ R0, R0, R15, !PT ;  /* 0x0000000f00007209 */ /* 0x001fe20007810000 */
[----:B------:R-:W-:Y:S01]  /*12ee0*/  IMAD.MOV.U32 R15, RZ, RZ, 0x40000040 ;  /* 0x40000040ff0f7424 */ /* 0x000fe200078e00ff */
[----:B-1----:R-:W-:-:S03]  /*12ef0*/  FMNMX.FTZ R20, R3, R20, !PT ;  /* 0x0000001403147209 */ /* 0x002fc60007810000 */
[----:B------:R-:W0:Y:S02]  /*12f00*/  SHFL.BFLY PT, R3, R0, 0x1, 0x1f ;  /* 0x0c201f0000037f89 */ /* 0x000e2400000e0000 */
[----:B0-----:R-:W-:Y:S01]  /*12f10*/  FMNMX.FTZ R3, R0, R3, !PT ;  /* 0x0000000300037209 */ /* 0x001fe20007810000 */
[----:B------:R-:W-:Y:S02]  /*12f20*/  WARPGROUP.DEPBAR.LE gsb0, 0x0 ;  /* 0x00008000000079c5 */ /* 0x000fe40000010000 */
[----:B------:R-:W-:-:S06]  /*12f30*/  WARPGROUP.ARRIVE ;  /* 0x00000000000079c5 */ /* 0x000fcc0000000000 */
[----:B------:R-:W-:Y:S01]  /*12f40*/  QGMMA.64x96x32.F32.E4M3.E4M3 R88, R140, gdesc[UR4], R88, gsb0 ;  /* 0x016000048c587df3 */ /* 0x000fe20008000858 */
[----:B------:R-:W-:Y:S02]  /*12f50*/  R2UR UR6, R14 ;  /* 0x000000000e0672ca */ /* 0x000fe400000e0000 */
[----:B------:R-:W0:Y:S01]  /*12f60*/  SHFL.BFLY PT, R14, R20, 0x1, 0x1f ;  /* 0x0c201f00140e7f89 */ /* 0x000e2200000e0000 */
[----:B------:R-:W-:Y:S01]  /*12f70*/  R2UR UR7, R15 ;  /* 0x000000000f0772ca */ /* 0x000fe200000e0000 */
        /* <DEDUP_REMOVED lines=16> */
[----:B------:R-:W-:Y:S01]  /*13080*/  MUFU.EX2 R21, R21 ;  /* 0x0000001500157308 */ /* 0x000fe20000000800 */
[----:B0-----:R-:W-:Y:S01]  /*13090*/  FMNMX.FTZ R0, R20, R14, !PT ;  /* 0x0000000e14007209 */ /* 0x001fe20007810000 */
[----:B------:R-:W-:Y:S01]  /*130a0*/  FADD.FTZ R14, -R3, R7 ;  /* 0x00000007030e7221 */ /* 0x000fe20000010100 */
[----:B------:R-:W-:-:S01]  /*130b0*/  FFMA.FTZ R20, R2, R24, -R15 ;  /* 0x0000001802147223 */ /* 0x000fc2000001080f */
[C-C-:B------:R-:W-:Y:S01]  /*130c0*/  FFMA.FTZ R24, R2.reuse, R28, -R15.reuse ;  /* 0x0000001c02187223 */ /* 0x140fe2000001080f */
[----:B------:R-:W-:-:S01]  /*130d0*/  FFMA.FTZ R28, R2, R32, -R15 ;  /* 0x00000020021c7223 */ /* 0x000fc2000001080f */
[----:B------:R-:W-:Y:S01]  /*130e0*/  FADD.FTZ R7, -R0, R152 ;  /* 0x0000009800077221 */ /* 0x000fe20000010100 */
[----:B------:R-:W-:-:S01]  /*130f0*/  FFMA.FTZ R81, R2, R0, -8 ;  /* 0xc100000002517423 */ /* 0x000fc20000010000 */
[C---:B------:R-:W-:Y:S01]  /*13100*/  FMUL.FTZ R14, R2.reuse, R14 ;  /* 0x0000000e020e7220 */ /* 0x040fe20000410000 */
[----:B------:R-:W-:Y:S01]  /*13110*/  MUFU.EX2 R20, R20 ;  /* 0x0000001400147308 */ /* 0x000fe20000000800 */
[C---:B------:R-:W-:Y:S01]  /*13120*/  FMUL.FTZ R7, R2.reuse, R7 ;  /* 0x0000000702077220 */ /* 0x040fe20000410000 */
        /* <DEDUP_REMOVED lines=22> */
[----:B------:R-:W1:Y:S01]  /*13290*/  MUFU.EX2 R26, R26 ;  /* 0x0000001a001a7308 */ /* 0x000e620000000800 */
[----:B0-----:R-:W-:-:S01]  /*132a0*/  FFMA.FTZ R6, R14, R6, R20 ;  /* 0x000000060e067223 */ /* 0x001fc20000010014 */
[C---:B------:R-:W-:Y:S01]  /*132b0*/  FFMA.FTZ R55, R2.reuse, R55, -R81 ;  /* 0x0000003702377223 */ /* 0x040fe20000010851 */
[----:B------:R-:W-:-:S01]  /*132c0*/  FFMA.FTZ R52, R2, R56, -R15 ;  /* 0x0000003802347223 */ /* 0x000fc2000001080f */
[----:B------:R-:W-:Y:S01]  /*132d0*/  FFMA.FTZ R58, R2, R58, -R81 ;  /* 0x0000003a023a7223 */ /* 0x000fe20000010851 */
[----:B------:R-:W-:-:S01]  /*132e0*/  FADD.FTZ R6, R21, R6 ;  /* 0x0000000615067221 */ /* 0x000fc20000010000 */
[C---:B------:R-:W-:Y:S01]  /*132f0*/  FFMA.FTZ R59, R2.reuse, R59, -R81 ;  /* 0x0000003b023b7223 */ /* 0x040fe20000010851 */
[----:B------:R-:W-:-:S01]  /*13300*/  FFMA.FTZ R56, R2, R60, -R15 ;  /* 0x0000003c02387223 */ /* 0x000fc2000001080f */
[----:B------:R-:W0:Y:S01]  /*13310*/  MUFU.EX2 R27, R27 ;  /* 0x0000001b001b7308 */ /* 0x000e220000000800 */
[----:B------:R-:W-:-:S01]  /*13320*/  FFMA.FTZ R62, R2, R62, -R81 ;  /* 0x0000003e023e7223 */ /* 0x000fc20000010851 */
[C---:B------:R-:W-:Y:S01]  /*13330*/  FFMA.FTZ R63, R2.reuse, R63, -R81 ;  /* 0x0000003f023f7223 */ /* 0x040fe20000010851 */
[----:B------:R-:W-:-:S01]  /*13340*/  FFMA.FTZ R60, R2, R64, -R15 ;  /* 0x00000040023c7223 */ /* 0x000fc2000001080f */
[C-C-:B------:R-:W-:Y:S01]  /*13350*/  FFMA.FTZ R66, R2.reuse, R66, -R81.reuse ;  /* 0x0000004202427223 */ /* 0x140fe20000010851 */
[----:B------:R-:W-:-:S01]  /*13360*/  FFMA.FTZ R67, R2, R67, -R81 ;  /* 0x0000004302437223 */ /* 0x000fc20000010851 */
[C---:B------:R-:W-:Y:S01]  /*13370*/  FFMA.FTZ R64, R2.reuse, R68, -R15 ;  /* 0x0000004402407223 */ /* 0x040fe2000001080f */
[----:B------:R-:W-:-:S01]  /*13380*/  FFMA.FTZ R70, R2, R70, -R81 ;  /* 0x0000004602467223 */ /* 0x000fc20000010851 */
[----:B------:R-:W2:Y:S01]  /*13390*/  MUFU.EX2 R24, R24 ;  /* 0x0000001800187308 */ /* 0x000ea20000000800 */
[----:B-1----:R-:W-:-:S01]  /*133a0*/  FFMA.FTZ R5, R7, R5, R26 ;  /* 0x0000000507057223 */ /* 0x002fc2000001001a */
[C---:B------:R-:W-:Y:S01]  /*133b0*/  FFMA.FTZ R71, R2.reuse, R71, -R81 ;  /* 0x0000004702477223 */ /* 0x040fe20000010851 */
[----:B------:R-:W-:-:S01]  /*133c0*/  FFMA.FTZ R68, R2, R72, -R15 ;  /* 0x0000004802447223 */ /* 0x000fc2000001080f */
[C-C-:B------:R-:W-:Y:S01]  /*133d0*/  FFMA.FTZ R74, R2.reuse, R74, -R81.reuse ;  /* 0x0000004a024a7223 */ /* 0x140fe20000010851 */
[----:B------:R-:W-:-:S01]  /*133e0*/  FFMA.FTZ R75, R2, R75, -R81 ;  /* 0x0000004b024b7223 */ /* 0x000fc20000010851 */
[C---:B------:R-:W-:Y:S01]  /*133f0*/  FFMA.FTZ R72, R2.reuse, R76, -R15 ;  /* 0x0000004c02487223 */ /* 0x040fe2000001080f */
[----:B------:R-:W-:-:S01]  /*13400*/  FFMA.FTZ R78, R2, R78, -R81 ;  /* 0x0000004e024e7223 */ /* 0x000fc20000010851 */
[----:B------:R-:W1:Y:S01]  /*13410*/  MUFU.EX2 R30, R30 ;  /* 0x0000001e001e7308 */ /* 0x000e620000000800 */
[----:B0-----:R-:W-:-:S01]  /*13420*/  FADD.FTZ R5, R27, R5 ;  /* 0x000000051b057221 */ /* 0x001fc20000010000 */
[C---:B------:R-:W-:Y:S01]  /*13430*/  FFMA.FTZ R79, R2.reuse, R79, -R81 ;  /* 0x0000004f024f7223 */ /* 0x040fe20000010851 */
[----:B------:R-:W-:-:S01]  /*13440*/  FFMA.FTZ R76, R2, R80, -R15 ;  /* 0x00000050024c7223 */ /* 0x000fc2000001080f */
[C-C-:B------:R-:W-:Y:S01]  /*13450*/  FFMA.FTZ R82, R2.reuse, R82, -R81.reuse ;  /* 0x0000005202527223 */ /* 0x140fe20000010851 */
[----:B------:R-:W-:-:S01]  /*13460*/  FFMA.FTZ R83, R2, R83, -R81 ;  /* 0x0000005302537223 */ /* 0x000fc20000010851 */
[C---:B------:R-:W-:Y:S01]  /*13470*/  FFMA.FTZ R80, R2.reuse, R84, -R15 ;  /* 0x0000005402507223 */ /* 0x040fe2000001080f */
[----:B------:R-:W-:-:S01]  /*13480*/  FFMA.FTZ R86, R2, R86, -R81 ;  /* 0x0000005602567223 */ /* 0x000fc20000010851 */
[----:B------:R-:W0:Y:S01]  /*13490*/  MUFU.EX2 R25, R25 ;  /* 0x0000001900197308 */ /* 0x000e220000000800 */
[----:B--2---:R-:W-:-:S01]  /*134a0*/  FADD.FTZ R6, R24, R6 ;  /* 0x0000000618067221 */ /* 0x004fc20000010000 */
[C---:B------:R-:W-:Y:S01]  /*134b0*/  FFMA.FTZ R15, R2.reuse, R85, -R15 ;  /* 0x00000055020f7223 */ /* 0x040fe2000001080f */
[----:B------:R-:W-:-:S01]  /*134c0*/  FFMA.FTZ R81, R2, R87, -R81 ;  /* 0x0000005702517223 */ /* 0x000fc20000010851 */
[----:B------:R-:W-:-:S04]  /*134d0*/  @!P1 IMAD R84, R18, 0x8, R17 ;  /* 0x0000000812549824 */ /* 0x000fc800078e0211 */
[----:B------:R-:W2:Y:S01]  /*134e0*/  MUFU.EX2 R31, R31 ;  /* 0x0000001f001f7308 */ /* 0x000ea20000000800 */
[----:B-1----:R-:W-:-:S01]  /*134f0*/  FADD.FTZ R5, R30, R5 ;  /* 0x000000051e057221 */ /* 0x002fc20000010000 */
[----:B------:R-:W-:-:S05]  /*13500*/  @!P1 VIADD R84, R84, 0x19c40 ;  /* 0x00019c4054549836 */ /* 0x000fca0000000000 */
[----:B------:R-:W-:Y:S01]  /*13510*/  @!P1 PRMT R84, RZ, 0x654, R84 ;  /* 0x00000654ff549816 */ /* 0x000fe20000000054 */
[----:B------:R-:W1:Y:S01]  /*13520*/  MUFU.EX2 R28, R28 ;  /* 0x0000001c001c7308 */ /* 0x000e620000000800 */
[----:B0-----:R-:W-:-:S01]  /*13530*/  FADD.FTZ R6, R25, R6 ;  /* 0x0000000619067221 */ /* 0x001fc20000010000 */
[----:B------:R-:W-:Y:S02]  /*13540*/  WARPGROUP.DEPBAR.LE gsb0, 0x0 ;  /* 0x00008000000079c5 */ /* 0x000fe40000010000 */
[----:B------:R-:W-:-:S04]  /*13550*/  WARPGROUP.ARRIVE ;  /* 0x00000000000079c5 */ /* 0x000fc80000000000 */
[----:B------:R-:W0:Y:S01]  /*13560*/  MUFU.EX2 R34, R34 ;  /* 0x0000002200227308 */ /* 0x000e220000000800 */
[----:B--2---:R-:W-:-:S01]  /*13570*/  FADD.FTZ R5, R31, R5 ;  /* 0x000000051f057221 */ /* 0x004fc20000010000 */
[----:B------:R-:W-:Y:S06]  /*13580*/  QGMMA.64x96x32.F32.E4M3.E4M3 R88, R136, gdesc[UR4], R88, gsb0 ;  /* 0x0160000488587df3 */ /* 0x000fec0008000858 */
        /* <DEDUP_REMOVED lines=29> */
[----:B------:R0:W-:Y:S04]  /*13760*/  @!P1 SYNCS.ARRIVE.TRANS64.RED.A1T0 RZ, [R84+URZ], RZ ;  /* 0x000000ff54ff99a7 */ /* 0x0001e8000810043f */
        /* <DEDUP_REMOVED lines=80> */
[----:B-1----:R-:W-:-:S03]  /*13c70*/  FADD.FTZ R6, R15, R6 ;  /* 0x000000060f067221 */ /* 0x002fc60000010000 */
[----:B---3--:R-:W-:Y:S01]  /*13c80*/  FADD.FTZ R5, R81, R5 ;  /* 0x0000000551057221 */ /* 0x008fe20000010000 */
[----:B0-----:R-:W-:Y:S06]  /*13c90*/  @!P0 BRA `(.L_x_9201) ;  /* 0x0000000000048947 */ /* 0x001fec0003800000 */
[----:B------:R-:W-:Y:S01]  /*13ca0*/  BPT.TRAP 0x1 ;  /* 0x000000040000795c */ /* 0x000fe20000300000 */
.L_x_9201:
[----:B------:R-:W2:Y:S01]  /*13cb0*/  LDL R84, [R1+0x30] ;  /* 0x0000300001547983 */ /* 0x000ea20000100800 */
[----:B------:R-:W-:Y:S01]  /*13cc0*/  ISETP.GT.AND P2, PT, R4, R154, PT ;  /* 0x0000009a0400720c */ /* 0x000fe20003f44270 */
[----:B------:R-:W-:Y:S01]  /*13cd0*/  VIADD R153, R153, 0x19c60 ;  /* 0x00019c6099997836 */ /* 0x000fe20000000000 */
        /* <DEDUP_REMOVED lines=85> */
[----:B--2---:R-:W-:-:S04]  /*14230*/  PRMT R153, R84, 0x654, R153 ;  /* 0x0000065454997816 */ /* 0x004fc80000000099 */
[----:B------:R2:W-:Y:S01]  /*14240*/  SYNCS.ARRIVE.TRANS64.RED.A1T0 RZ, [R153+URZ], RZ ;  /* 0x000000ff99ff79a7 */ /* 0x0005e2000810043f */
[----:B------:R-:W-:Y:S05]  /*14250*/  @P2 BRA `(.L_x_9202) ;  /* 0xffffffe000d82947 */ /* 0x000fea000383ffff */
[----:B------:R-:W-:Y:S05]  /*14260*/  BSYNC B1 ;  /* 0x0000000000017941 */ /* 0x000fea0003800000 */
.L_x_9190:
[----:B------:R-:W-:Y:S05]  /*14270*/  BSYNC B0 ;  /* 0x0000000000007941 */ /* 0x000fea0003800000 */
.L_x_9189:
[----:B------:R-:W3:Y:S01]  /*14280*/  LDL R7, [R1+0x28] ;  /* 0x0000280001077983 */ /* 0x000ee20000100800 */
[----:B------:R-:W-:Y:S01]  /*14290*/  BSSY B0, `(.L_x_9203) ;  /* 0x00002fd000007945 */ /* 0x000fe20003800000 */
[----:B---3--:R-:W-:-:S13]  /*142a0*/  ISETP.GE.AND P2, PT, R4, R7, PT ;  /* 0x000000070400720c */ /* 0x008fda0003f46270 */
[----:B------:R-:W-:Y:S05]  /*142b0*/  @!P2 BRA `(.L_x_9204) ;  /* 0x0000002c00e8a947 */ /* 0x000fea0003800000 */
[----:B------:R-:W3:Y:S04]  /*142c0*/  LDL R20, [R1+0x3c] ;  /* 0x00003c0001147983 */ /* 0x000ee80000100800 */
[----:B------:R-:W3:Y:S04]  /*142d0*/  LDL R7, [R1+0x20] ;  /* 0x0000200001077983 */ /* 0x000ee80000100800 */
[----:B------:R-:W4:Y:S04]  /*142e0*/  LDL R15, [R1+0x10] ;  /* 0x00001000010f7983 */ /* 0x000f280000100800 */
[----:B------:R-:W5:Y:S01]  /*142f0*/  LDL R14, [R1+0xc] ;  /* 0x00000c00010e7983 */ /* 0x000f620000100800 */
[----:B------:R-:W-:-:S02]  /*14300*/  IMAD.MOV.U32 R154, RZ, RZ, R0 ;  /* 0x000000ffff9a7224 */ /* 0x000fc400078e0000 */
[----:B--2---:R-:W-:Y:S02]  /*14310*/  IMAD.MOV.U32 R153, RZ, RZ, R3 ;  /* 0x000000ffff997224 */ /* 0x004fe400078e0003 */
[----:B---3--:R-:W-:-:S04]  /*14320*/  IMAD.IADD R7, R7, 0x1, -R20 ;  /* 0x0000000107077824 */ /* 0x008fc800078e0a14 */
[--C-:B----4-:R-:W-:Y:S02]  /*14330*/  IMAD.IADD R152, R15, 0x1, R7.reuse ;  /* 0x000000010f987824 */ /* 0x110fe400078e0207 */
[----:B------:R-:W-:Y:S02]  /*14340*/  IMAD.MOV.U32 R15, RZ, RZ, R22 ;  /* 0x000000ffff0f7224 */ /* 0x000fe400078e0016 */
[----:B-----5:R-:W-:Y:S01]  /*14350*/  IMAD.IADD R7, R14, 0x1, R7 ;  /* 0x000000010e077824 */ /* 0x020fe200078e0207 */
[----:B------:R-:W-:Y:S01]  /*14360*/  LOP3.LUT R3, RZ, R152, RZ, 0x33, !PT ;  /* 0x00000098ff037212 */ /* 0x000fe200078e33ff */
[----:B------:R-:W-:-:S03]  /*14370*/  IMAD.MOV.U32 R14, RZ, RZ, R18 ;  /* 0x000000ffff0e7224 */ /* 0x000fc600078e0012 */
[----:B------:R-:W-:-:S05]  /*14380*/  LOP3.LUT R0, RZ, R7, RZ, 0x33, !PT ;  /* 0x00000007ff007212 */ /* 0x000fca00078e33ff */
[----:B------:R2:W-:Y:S04]  /*14390*/  STL [R1], R0 ;  /* 0x0000000001007387 */ /* 0x0005e80000100800 */
[----:B------:R2:W-:Y:S02]  /*143a0*/  STL [R1+0x4], R3 ;  /* 0x0000040301007387 */ /* 0x0005e40000100800 */
.L_x_9224:
[----:B------:R-:W-:-:S04]  /*143b0*/  ISETP.NE.AND P2, PT, R14, 0x1, PT ;  /* 0x000000010e00780c */ /* 0x000fc80003f45270 */
[----:B------:R-:W-:-:S04]  /*143c0*/  SEL R22, RZ, 0x1, P2 ;  /* 0x00000001ff167807 */ /* 0x000fc80001000000 */
[----:B------:R-:W-:Y:S01]  /*143d0*/  LOP3.LUT R22, R15, R22, RZ, 0x3c, !PT ;  /* 0x000000160f167212 */ /* 0x000fe200078e3cff */
[----:B------:R-:W-:Y:S06]  /*143e0*/  @!P0 BRA `(.L_x_9205) ;  /* 0x0000000000048947 */ /* 0x000fec0003800000 */
[----:B------:R-:W-:Y:S01]  /*143f0*/  BPT.TRAP 0x1 ;  /* 0x000000040000795c */ /* 0x000fe20000300000 */
.L_x_9205:
[----:B------:R-:W-:Y:S01]  /*14400*/  VIADD R18, R14, 0x1 ;  /* 0x000000010e127836 */ /* 0x000fe20000000000 */
[----:B--2---:R-:W-:-:S04]  /*14410*/  SHF.L.U32 R3, R22, 0x1f, RZ ;  /* 0x0000001f16037819 */ /* 0x004fc800000006ff */
[----:B------:R-:W-:-:S04]  /*14420*/  ISETP.NE.AND P2, PT, R18, 0x2, PT ;  /* 0x000000021200780c */ /* 0x000fc80003f45270 */
[----:B------:R-:W-:-:S05]  /*14430*/  SEL R18, R18, RZ, P2 ;  /* 0x000000ff12127207 */ /* 0x000fca0001000000 */
[----:B------:R-:W-:-:S04]  /*14440*/  IMAD R0, R18, 0x8, R17 ;  /* 0x0000000812007824 */ /* 0x000fc800078e0211 */
[----:B------:R2:W3:Y:S01]  /*14450*/  SYNCS.PHASECHK.TRANS64.TRYWAIT P2, [R0+URZ+0x19c30], R3 ;  /* 0x019c3003000075a7 */ /* 0x0004e2000804017f */
[----:B------:R-:W-:Y:S05]  /*14460*/  @!P0 BRA `(.L_x_9206) ;  /* 0x0000000000048947 */ /* 0x000fea0003800000 */
[----:B------:R-:W-:Y:S01]  /*14470*/  BPT.TRAP 0x1 ;  /* 0x000000040000795c */ /* 0x000fe20000300000 */
.L_x_9206:
[----:B------:R-:W0:Y:S01]  /*14480*/  LDL R20, [R1+0x1c] ;  /* 0x00001c0001147983 */ /* 0x000e220000100800 */
[----:B------:R-:W-:Y:S01]  /*14490*/  BSSY B1, `(.L_x_9207) ;  /* 0x0000006000017945 */ /* 0x000fe20003800000 */
[----:B------:R-:W-:Y:S02]  /*144a0*/  IMAD.MOV.U32 R25, RZ, RZ, -0x3ffffff0 ;  /* 0xc0000010ff197424 */ /* 0x000fe400078e00ff */
[----:B0-----:R-:W-:Y:S01]  /*144b0*/  IMAD R24, R18, 0x300, R20 ;  /* 0x0000030012187824 */ /* 0x001fe200078e0214 */
[----:B---3--:R-:W-:Y:S06]  /*144c0*/  @P2 BRA `(.L_x_9208) ;  /* 0x0000000000082947 */ /* 0x008fec0003800000 */
[----:B------:R-:W0:Y:S02]  /*144d0*/  SYNCS.PHASECHK.TRANS64.TRYWAIT P2, [R0+URZ+0x19c30], R3 ;  /* 0x019c3003000075a7 */ /* 0x000e24000804017f */
[----:B0-----:R-:W-:Y:S05]  /*144e0*/  @!P2 BRA `(.L_x_9209) ;  /* 0x000000c80058a947 */ /* 0x001fea0003800000 */
.L_x_9208:
[----:B------:R-:W-:Y:S05]  /*144f0*/  BSYNC B1 ;  /* 0x0000000000017941 */ /* 0x000fea0003800000 */
.L_x_9207:
        /* <DEDUP_REMOVED lines=27> */
.L_x_9210:
[----:B0-2---:R-:W-:Y:S01]  /*146b0*/  SHF.L.U32 R3, R15, 0x1f, RZ ;  /* 0x0000001f0f037819 */ /* 0x005fe200000006ff */
[----:B------:R-:W-:-:S04]  /*146c0*/  IMAD R155, R14, 0x8, R17 ;  /* 0x000000080e9b7824 */ /* 0x000fc800078e0211 */
[----:B------:R0:W1:Y:S01]  /*146d0*/  SYNCS.PHASECHK.TRANS64.TRYWAIT P2, [R155+URZ+0x19c50], R3 ;  /* 0x019c50039b0075a7 */ /* 0x000062000804017f */
[----:B------:R-:W-:Y:S05]  /*146e0*/  @!P0 BRA `(.L_x_9211) ;  /* 0x0000000000048947 */ /* 0x000fea0003800000 */
[----:B------:R-:W-:Y:S01]  /*146f0*/  BPT.TRAP 0x1 ;  /* 0x000000040000795c */ /* 0x000fe20000300000 */
.L_x_9211:
[----:B------:R-:W-:Y:S04]  /*14700*/  BSSY B1, `(.L_x_9212) ;  /* 0x0000004000017945 */ /* 0x000fe80003800000 */
[----:B-1----:R-:W-:Y:S05]  /*14710*/  @P2 BRA `(.L_x_9213) ;  /* 0x0000000000082947 */ /* 0x002fea0003800000 */
[----:B------:R-:W1:Y:S02]  /*14720*/  SYNCS.PHASECHK.TRANS64.TRYWAIT P2, [R155+URZ+0x19c50], R3 ;  /* 0x019c50039b0075a7 */ /* 0x000e64000804017f */
[----:B-1----:R-:W-:Y:S05]  /*14730*/  @!P2 BRA `(.L_x_9214) ;  /* 0x000000c400d8a947 */ /* 0x002fea0003800000 */
.L_x_9213:
[----:B------:R-:W-:Y:S05]  /*14740*/  BSYNC B1 ;  /* 0x0000000000017941 */ /* 0x000fea0003800000 */
.L_x_9212:
[----:B01----:R-:W-:-:S05]  /*14750*/  VIADD R3, R17, 0x3000 ;  /* 0x0000300011037836 */ /* 0x003fca0000000000 */
[----:B------:R-:W-:-:S04]  /*14760*/  SHF.R.U32.HI R3, RZ, 0x4, R3 ;  /* 0x00000004ff037819 */ /* 0x000fc80000011603 */
[----:B------:R-:W-:-:S04]  /*14770*/  LOP3.LUT R3, R3, 0x3fff, RZ, 0xc0, !PT ;  /* 0x00003fff03037812 */ /* 0x000fc800078ec0ff */
[----:B------:R-:W-:Y:S01]  /*14780*/  LOP3.LUT R3, R3, 0x10000, RZ, 0xfc, !PT ;  /* 0x0001000003037812 */ /* 0x000fe200078efcff */
[----:B------:R-:W-:-:S04]  /*14790*/  IMAD.MOV.U32 R15, RZ, RZ, 0x40000040 ;  /* 0x40000040ff0f7424 */ /* 0x000fc800078e00ff */
[----:B------:R-:W-:Y:S01]  /*147a0*/  IMAD R14, R14, 0x300, R3 ;  /* 0x000003000e0e7824 */ /* 0x000fe200078e0203 */
[----:B------:R-:W-:Y:S01]  /*147b0*/  R2UR UR7, R15 ;  /* 0x000000000f0772ca */ /* 0x000fe200000e0000 */
[----:B------:R-:W-:Y:S01]  /*147c0*/  WARPGROUP.ARRIVE ;  /* 0x00000000000079c5 */ /* 0x000fe20000000000 */
[----:B------:R-:W2:Y:S02]  /*147d0*/  LDL R3, [R1+0x20] ;  /* 0x0000200001037983 */ /* 0x000ea40000100800 */
[----:B------:R-:W-:-:S13]  /*147e0*/  R2UR UR6, R14 ;  /* 0x000000000e0672ca */ /* 0x000fda00000e0000 */
[----:B------:R-:W-:Y:S01]  /*147f0*/  QGMMA.64x96x32.F32.E4M3.E4M3 R88, R148, gdesc[UR4], R88, gsb0 ;  /* 0x0160000494587df3 */ /* 0x000fe20008000858 */
[----:B------:R-:W-:Y:S02]  /*14800*/  VIADD R20, R14, 0x2 ;  /* 0x000000020e147836 */ /* 0x000fe40000000000 */
[----:B------:R-:W-:-:S03]  /*14810*/  IMAD.MOV.U32 R21, RZ, RZ, 0x40000040 ;  /* 0x40000040ff157424 */ /* 0x000fc600078e00ff */
[----:B------:R-:W-:Y:S02]  /*14820*/  R2UR UR6, R20 ;  /* 0x00000000140672ca */ /* 0x000fe400000e0000 */
[----:B------:R-:W-:Y:S01]  /*14830*/  R2UR UR7, R21 ;  /* 0x00000000150772ca */ /* 0x000fe200000e0000 */
[----:B------:R-:W-:Y:S01]  /*14840*/  VIADD R20, R14, 0x4 ;  /* 0x000000040e147836 */ /* 0x000fe20000000000 */
[----:B------:R-:W-:Y:S02]  /*14850*/  WARPGROUP.DEPBAR.LE gsb0, 0x0 ;  /* 0x00008000000079c5 */ /* 0x000fe40000010000 */
[----:B------:R-:W3:Y:S01]  /*14860*/  LDL R150, [R1+0x3c] ;  /* 0x00003c0001967983 */ /* 0x000ee20000100800 */
[----:B------:R-:W-:-:S03]  /*14870*/  WARPGROUP.ARRIVE ;  /* 0x00000000000079c5 */ /* 0x000fc60000000000 */
[----:B------:R-:W4:Y:S01]  /*14880*/  LDL R151, [R1+0x10] ;  /* 0x0000100001977983 */ /* 0x000f220000100800 */
[----:B------:R-:W-:Y:S01]  /*14890*/  IMAD.MOV.U32 R21, RZ, RZ, 0x40000040 ;  /* 0x40000040ff157424 */ /* 0x000fe200078e00ff */
[----:B------:R-:W-:-:S09]  /*148a0*/  ULOP3.LUT UR4, URZ, UR42, URZ, 0x33, !UPT ;  /* 0x0000002a3f047292 */ /* 0x000fd2000f8e333f */
[----:B------:R-:W-:Y:S01]  /*148b0*/  QGMMA.64x96x32.F32.E4M3.E4M3 R88, R144, gdesc[UR4], R88, gsb0 ;  /* 0x0160000490587df3 */ /* 0x000fe20008000858 */
[----:B------:R-:W-:Y:S01]  /*148c0*/  R2UR UR6, R20 ;  /* 0x00000000140672ca */ /* 0x000fe200000e0000 */
[----:B------:R-:W-:Y:S01]  /*148d0*/  VIADD R14, R14, 0x6 ;  /* 0x000000060e0e7836 */ /* 0x000fe20000000000 */
[----:B------:R-:W-:Y:S01]  /*148e0*/  R2UR UR7, R21 ;  /* 0x00000000150772ca */ /* 0x000fe200000e0000 */
[----:B------:R-:W-:Y:S02]  /*148f0*/  IMAD.MOV.U32 R15, RZ, RZ, 0x40000040 ;  /* 0x40000040ff0f7424 */ /* 0x000fe400078e00ff */
[----:B------:R-:W-:-:S05]  /*14900*/  @!P1 VIADD R0, R0, 0x19c40 ;  /* 0x00019c4000009836 */ /* 0x000fca0000000000 */
        /* <DEDUP_REMOVED lines=8> */
[----:B------:R-:W-:Y:S03]  /*14990*/  QGMMA.64x96x32.F32.E4M3.E4M3 R88, R136, gdesc[UR4], R88, gsb0 ;  /* 0x0160000488587df3 */ /* 0x000fe60008000858 */
[----:B------:R-:W-:Y:S02]  /*149a0*/  WARPGROUP.DEPBAR.LE gsb0, 0x0 ;  /* 0x00008000000079c5 */ /* 0x000fe40000010000 */
[----:B------:R-:W-:Y:S01]  /*149b0*/  IMAD.SHL.U32 R136, R4, 0x80, RZ ;  /* 0x0000008004887824 */ /* 0x000fe200078e00ff */
[----:B------:R0:W-:Y:S04]  /*149c0*/  @!P1 SYNCS.ARRIVE.TRANS64.RED.A1T0 RZ, [R0+URZ], RZ ;  /* 0x000000ff00ff99a7 */ /* 0x0001e8000810043f */
[----:B--2---:R-:W-:-:S05]  /*149d0*/  IADD3 R3, R3, 0x1, -R136 ;  /* 0x0000000103037810 */ /* 0x004fca0007ffe888 */
[----:B---3--:R-:W-:Y:S02]  /*149e0*/  IMAD.IADD R3, R3, 0x1, -R150 ;  /* 0x0000000103037824 */ /* 0x008fe400078e0a96 */
[----:B------:R-:W1:Y:S02]  /*149f0*/  LDC R150, c[0x0][0x9e4] ;  /* 0x00027900ff967b82 */ /* 0x000e640000000800 */
[----:B------:R-:W-:-:S04]  /*14a00*/  IMAD R20, R156, -0x2, R3 ;  /* 0xfffffffe9c147824 */ /* 0x000fc800078e0203 */
[C---:B------:R-:W-:Y:S02]  /*14a10*/  VIADD R21, R20.reuse, UR39 ;  /* 0x0000002714157c36 */ /* 0x040fe40008000000 */
[----:B------:R-:W-:Y:S02]  /*14a20*/  VIADD R20, R20, UR4 ;  /* 0x0000000414147c36 */ /* 0x000fe40008000000 */
[C---:B----4-:R-:W-:Y:S02]  /*14a30*/  IMAD.IADD R3, R151.reuse, 0x1, R21 ;  /* 0x0000000197037824 */ /* 0x050fe400078e0215 */
[----:B0-----:R-:W-:Y:S01]  /*14a40*/  IMAD.IADD R0, R151, 0x1, R20 ;  /* 0x0000000197007824 */ /* 0x001fe200078e0214 */
[----:B-1----:R-:W-:-:S13]  /*14a50*/  ISETP.GE.AND P6, PT, R150, 0x1, PT ;  /* 0x000000019600780c */ /* 0x002fda0003fc6270 */
[----:B------:R-:W-:Y:S05]  /*14a60*/  @!P6 BRA `(.L_x_9215) ;  /* 0x00000000005ce947 */ /* 0x000fea0003800000 */
        /* <DEDUP_REMOVED lines=12> */
.L_x_9217:
[----:B------:R-:W-:-:S05]  /*14b30*/  IMAD.U32 R137, RZ, RZ, UR36 ;  /* 0x00000024ff897e24 */ /* 0x000fca000f8e00ff */
[----:B------:R-:W-:-:S13]  /*14b40*/  ISETP.NE.AND P2, PT, R137, 0x1, PT ;  /* 0x000000018900780c */ /* 0x000fda0003f45270 */
[----:B------:R-:W0:Y:S02]  /*14b50*/  @P2 LDC.64 R14, c[0x0][0x9e8] ;  /* 0x00027a00ff0e2b82 */ /* 0x000e240000000a00 */
[----:B0-----:R-:W-:-:S04]  /*14b60*/  @P2 IMAD.HI.U32 R138, R152, R14, RZ ;  /* 0x0000000e988a2227 */ /* 0x001fc800078e00ff */
[----:B------:R-:W-:Y:S01]  /*14b70*/  IMAD.MOV.U32 R14, RZ, RZ, R152 ;  /* 0x000000ffff0e7224 */ /* 0x000fe200078e0098 */
[----:B------:R-:W-:-:S07]  /*14b80*/  @P2 SHF.R.U32.HI R14, RZ, R15, R138 ;  /* 0x0000000fff0e2219 */ /* 0x000fce000001168a */
.L_x_9218:
[----:B------:R-:W-:Y:S05]  /*14b90*/  BSYNC B1 ;  /* 0x0000000000017941 */ /* 0x000fea0003800000 */
.L_x_9216:
[----:B------:R-:W-:-:S04]  /*14ba0*/  IMAD R14, R14, R137, -R136 ;  /* 0x000000890e0e7224 */ /* 0x000fc800078e0a88 */
[----:B------:R-:W-:-:S05]  /*14bb0*/  IMAD R14, R156, -0x2, R14 ;  /* 0xfffffffe9c0e7824 */ /* 0x000fca00078e020e */
[----:B------:R-:W-:Y:S02]  /*14bc0*/  VIMNMX R0, R0, R14, !PT ;  /* 0x0000000e00007248 */ /* 0x000fe40007fe0100 */
[----:B------:R-:W-:-:S07]  /*14bd0*/  VIADDMNMX R3, R14, R137, R3, PT ;  /* 0x000000890e037246 */ /* 0x000fce0003800103 */
.L_x_9215:
        /* <DEDUP_REMOVED lines=113> */
.L_x_9221:
[----:B------:R-:W-:Y:S02]  /*152f0*/  IMAD.U32 R0, RZ, RZ, UR36 ;  /* 0x00000024ff007e24 */ /* 0x000fe4000f8e00ff */
[----:B------:R-:W-:-:S03]  /*15300*/  IMAD.MOV.U32 R3, RZ, RZ, R7 ;  /* 0x000000ffff037224 */ /* 0x000fc600078e0007 */
[----:B------:R-:W-:-:S13]  /*15310*/  ISETP.NE.AND P3, PT, R0, 0x1, PT ;  /* 0x000000010000780c */ /* 0x000fda0003f65270 */
[----:B------:R-:W0:Y:S02]  /*15320*/  @P3 LDC.64 R14, c[0x0][0x9e8] ;  /* 0x00027a00ff0e3b82 */ /* 0x000e240000000a00 */
[----:B0-----:R-:W-:-:S05]  /*15330*/  @P3 IMAD.HI.U32 R14, R7, R14, RZ ;  /* 0x0000000e070e3227 */ /* 0x001fca00078e00ff */
[----:B------:R-:W-:-:S07]  /*15340*/  @P3 SHF.R.U32.HI R3, RZ, R15, R14 ;  /* 0x0000000fff033219 */ /* 0x000fce000001160e */
.L_x_9222:
[----:B------:R-:W-:Y:S05]  /*15350*/  BSYNC B1 ;  /* 0x0000000000017941 */ /* 0x000fea0003800000 */
.L_x_9220:
[----:B------:R-:W-:-:S04]  /*15360*/  IMAD R136, R3, R0, -R136 ;  /* 0x0000000003887224 */ /* 0x000fc800078e0a88 */
[----:B------:R-:W-:-:S05]  /*15370*/  IMAD R136, R156, -0x2, R136 ;  /* 0xfffffffe9c887824 */ /* 0x000fca00078e0288 */
[----:B------:R-:W-:Y:S02]  /*15380*/  VIMNMX R20, R20, R136, !PT ;  /* 0x0000008814147248 */ /* 0x000fe40007fe0100 */
[----:B------:R-:W-:-:S07]  /*15390*/  VIADDMNMX R21, R136, R0, R21, PT ;  /* 0x0000000088157246 */ /* 0x000fce0003800115 */
.L_x_9219:
[----:B------:R-:W-:Y:S02]  /*153a0*/  FMNMX.FTZ R0, R24, R153, !PT ;  /* 0x0000009918007209 */ /* 0x000fe40007810000 */
[C---:B------:R-:W-:Y:S02]  /*153b0*/  ISETP.GT.AND P5, PT, R20.reuse, 0x1, P2 ;  /* 0x000000011400780c */ /* 0x040fe400017a4270 */
[----:B------:R-:W-:Y:S02]  /*153c0*/  FMNMX.FTZ R0, R25, R0, !PT ;  /* 0x0000000019007209 */ /* 0x000fe40007810000 */
[----:B------:R-:W-:Y:S02]  /*153d0*/  ISETP.GT.AND P3, PT, R20, 0x8, P2 ;  /* 0x000000081400780c */ /* 0x000fe40001764270 */
        /* <DEDUP_REMOVED lines=15> */
[----:B------:R-:W-:Y:S02]  /*154d0*/  ISETP.GT.AND P5, PT, R20, 0x10, P2 ;  /* 0x000000101400780c */ /* 0x000fe400017a4270 */
        /* <DEDUP_REMOVED lines=29> */
[----:B------:R-:W-:Y:S02]  /*156b0*/  LOP3.LUT R16, R16, 0xbfffffff, RZ, 0xc0, !PT ;  /* 0xbfffffff10107812 */ /* 0x000fe400078ec0ff */
[----:B------:R-:W-:Y:S02]  /*156c0*/  FMNMX.FTZ R0, R73, R0, !PT ;  /* 0x0000000049007209 */ /* 0x000fe40007810000 */
[----:B------:R-:W-:Y:S02]  /*156d0*/  FSEL R39, R39, -INF , !P5 ;  /* 0xff80000027277808 */ /* 0x000fe40006800000 */
[----:B------:R-:W-:Y:S02]  /*156e0*/  FMNMX.FTZ R0, R76, R0, !PT ;  /* 0x000000004c007209 */ /* 0x000fe40007810000 */
[----:B------:R-:W-:-:S02]  /*156f0*/  FSEL R42, R42, -INF , !P3 ;  /* 0xff8000002a2a7808 */ /* 0x000fc40005800000 */
[----:B------:R-:W-:Y:S02]  /*15700*/  FMNMX.FTZ R0, R77, R0, !PT ;  /* 0x000000004d007209 */ /* 0x000fe40007810000 */
[----:B------:R-:W-:Y:S02]  /*15710*/  FSEL R43, R43, -INF , !P4 ;  /* 0xff8000002b2b7808 */ /* 0x000fe40006000000 */
[----:B------:R-:W-:Y:S02]  /*15720*/  FMNMX.FTZ R0, R80, R0, !PT ;  /* 0x0000000050007209 */ /* 0x000fe40007810000 */
[C---:B------:R-:W-:Y:S02]  /*15730*/  ISETP.GT.AND P5, PT, R20.reuse, 0x28, P2 ;  /* 0x000000281400780c */ /* 0x040fe400017a4270 */
[C---:B------:R-:W-:Y:S02]  /*15740*/  ISETP.GT.AND P3, PT, R20.reuse, 0x29, P2 ;  /* 0x000000291400780c */ /* 0x040fe40001764270 */
[----:B------:R-:W-:-:S02]  /*15750*/  ISETP.GT.AND P4, PT, R20, 0x30, P2 ;  /* 0x000000301400780c */ /* 0x000fc40001784270 */
[----:B------:R-:W-:Y:S02]  /*15760*/  FMNMX.FTZ R0, R81, R0, !PT ;  /* 0x0000000051007209 */ /* 0x000fe40007810000 */
[----:B------:R-:W-:Y:S02]  /*15770*/  @P0 LOP3.LUT R16, R16, 0x40000000, RZ, 0xfc, !PT ;  /* 0x4000000010100812 */ /* 0x000fe400078efcff */
[C---:B------:R-:W-:Y:S02]  /*15780*/  ISETP.LT.OR P5, PT, R21.reuse, 0x29, P5 ;  /* 0x000000291500780c */ /* 0x040fe40002fa1670 */
[C---:B------:R-:W-:Y:S02]  /*15790*/  ISETP.LT.OR P3, PT, R21.reuse, 0x2a, P3 ;  /* 0x0000002a1500780c */ /* 0x040fe40001f61670 */
[----:B------:R-:W-:Y:S02]  /*157a0*/  ISETP.LT.OR P4, PT, R21, 0x31, P4 ;  /* 0x000000311500780c */ /* 0x000fe40002781670 */
[----:B------:R-:W-:-:S02]  /*157b0*/  FMNMX.FTZ R0, R84, R0, !PT ;  /* 0x0000000054007209 */ /* 0x000fc40007810000 */
[----:B------:R-:W-:Y:S02]  /*157c0*/  LOP3.LUT R16, R16, 0xdfffffff, RZ, 0xc0, !PT ;  /* 0xdfffffff10107812 */ /* 0x000fe400078ec0ff */
[----:B------:R-:W-:Y:S02]  /*157d0*/  FSEL R46, R46, -INF , !P5 ;  /* 0xff8000002e2e7808 */ /* 0x000fe40006800000 */
[----:B------:R-:W-:Y:S02]  /*157e0*/  FSEL R47, R47, -INF , !P3 ;  /* 0xff8000002f2f7808 */ /* 0x000fe40005800000 */
[----:B------:R-:W-:Y:S02]  /*157f0*/  FSEL R50, R50, -INF , !P4 ;  /* 0xff80000032327808 */ /* 0x000fe40006000000 */
[----:B------:R-:W-:Y:S02]  /*15800*/  FMNMX.FTZ R0, R85, R0, !PT ;  /* 0x0000000055007209 */ /* 0x000fe40007810000 */
[----:B------:R-:W-:-:S02]  /*15810*/  @P1 LOP3.LUT R16, R16, 0x20000000, RZ, 0xfc, !PT ;  /* 0x2000000010101812 */ /* 0x000fc400078efcff */
[C---:B------:R-:W-:Y:S01]  /*15820*/  ISETP.GT.AND P5, PT, R20.reuse, 0x31, P2 ;  /* 0x000000311400780c */ /* 0x040fe200017a4270 */
[----:B------:R-:W0:Y:S01]  /*15830*/  SHFL.BFLY PT, R3, R0, 0x2, 0x1f ;  /* 0x0c401f0000037f89 */ /* 0x000e2200000e0000 */
[C---:B------:R-:W-:Y:S02]  /*15840*/  ISETP.GT.AND P3, PT, R20.reuse, 0x38, P2 ;  /* 0x000000381400780c */ /* 0x040fe40001764270 */
[C---:B------:R-:W-:Y:S02]  /*15850*/  ISETP.GT.AND P4, PT, R20.reuse, 0x39, P2 ;  /* 0x000000391400780c */ /* 0x040fe40001784270 */
[----:B------:R-:W-:Y:S02]  /*15860*/  ISETP.GT.AND P1, PT, R20, 0x78, P2 ;  /* 0x000000781400780c */ /* 0x000fe40001724270 */
        /* <DEDUP_REMOVED lines=9> */
[----:B------:R-:W-:Y:S02]  /*15900*/  LOP3.LUT R16, R16, 0xfffffffd, RZ, 0xc0, !PT ;  /* 0xfffffffd10107812 */ /* 0x000fe400078ec0ff */
[C---:B------:R-:W-:Y:S02]  /*15910*/  ISETP.LT.OR P5, PT, R21.reuse, 0x41, P5 ;  /* 0x000000411500780c */ /* 0x040fe40002fa1670 */
[C---:B------:R-:W-:Y:S02]  /*15920*/  ISETP.LT.OR P3, PT, R21.reuse, 0x42, P3 ;  /* 0x000000421500780c */ /* 0x040fe40001f61670 */
[----:B------:R-:W-:Y:S02]  /*15930*/  ISETP.LT.OR P4, PT, R21, 0x49, P4 ;  /* 0x000000491500780c */ /* 0x000fe40002781670 */
[----:B------:R-:W-:-:S02]  /*15940*/  @P1 LOP3.LUT R16, R16, 0x2, RZ, 0xfc, !PT ;  /* 0x0000000210101812 */ /* 0x000fc400078efcff */
[----:B------:R-:W-:Y:S02]  /*15950*/  ISETP.GT.AND P1, PT, R20, RZ, P2 ;  /* 0x000000ff1400720c */ /* 0x000fe40001724270 */
        /* <DEDUP_REMOVED lines=9> */
[----:B------:R-:W-:Y:S02]  /*159f0*/  LOP3.LUT R16, R16, 0xffffffdf, RZ, 0xc0, !PT ;  /* 0xffffffdf10107812 */ /* 0x000fe400078ec0ff */
[----:B------:R-:W-:-:S02]  /*15a00*/  FSEL R63, R63, -INF , !P5 ;  /* 0xff8000003f3f7808 */ /* 0x000fc40006800000 */
[----:B------:R-:W-:Y:S02]  /*15a10*/  FSEL R66, R66, -INF , !P3 ;  /* 0xff80000042427808 */ /* 0x000fe40005800000 */
[----:B------:R-:W-:Y:S02]  /*15a20*/  FSEL R67, R67, -INF , !P4 ;  /* 0xff80000043437808 */ /* 0x000fe40006000000 */
[C---:B------:R-:W-:Y:S02]  /*15a30*/  ISETP.GT.AND P5, PT, R20.reuse, 0x58, P2 ;  /* 0x000000581400780c */ /* 0x040fe400017a4270 */
[C---:B------:R-:W-:Y:S02]  /*15a40*/  ISETP.GT.AND P3, PT, R20.reuse, 0x59, P2 ;  /* 0x000000591400780c */ /* 0x040fe40001764270 */
[----:B------:R-:W-:Y:S02]  /*15a50*/  ISETP.GT.AND P4, PT, R20, 0x60, P2 ;  /* 0x000000601400780c */ /* 0x000fe40001784270 */
[----:B------:R-:W-:-:S02]  /*15a60*/  @P1 LOP3.LUT R16, R16, 0x20, RZ, 0xfc, !PT ;  /* 0x0000002010101812 */ /* 0x000fc400078efcff */
[----:B0-----:R-:W-:Y:S02]  /*15a70*/  FMNMX.FTZ R3, R0, R3, !PT ;  /* 0x0000000300037209 */ /* 0x001fe40007810000 */
[----:B------:R-:W-:Y:S02]  /*15a80*/  ISETP.GT.AND P1, PT, R20, 0x79, P2 ;  /* 0x000000791400780c */ /* 0x000fe40001724270 */
[C---:B------:R-:W-:Y:S01]  /*15a90*/  ISETP.LT.OR P5, PT, R21.reuse, 0x59, P5 ;  /* 0x000000591500780c */ /* 0x040fe20002fa1670 */
[----:B------:R-:W0:Y:S01]  /*15aa0*/  SHFL.BFLY PT, R0, R3, 0x1, 0x1f ;  /* 0x0c201f0003007f89 */ /* 0x000e2200000e0000 */
[C---:B------:R-:W-:Y:S02]  /*15ab0*/  ISETP.LT.OR P3, PT, R21.reuse, 0x5a, P3 ;  /* 0x0000005a1500780c */ /* 0x040fe40001f61670 */
[----:B------:R-:W-:Y:S02]  /*15ac0*/  ISETP.LT.OR P4, PT, R21, 0x61, P4 ;  /* 0x000000611500780c */ /* 0x000fe40002781670 */
        /* <DEDUP_REMOVED lines=8> */
[C---:B------:R-:W-:Y:S02]  /*15b50*/  LOP3.LUT P2, RZ, R16.reuse, 0x2, RZ, 0xc0, !PT ;  /* 0x0000000210ff7812 */ /* 0x040fe4000784c0ff */
[----:B------:R-:W-:Y:S02]  /*15b60*/  LOP3.LUT R16, R16, 0xfffffff7, RZ, 0xc0, !PT ;  /* 0xfffffff710107812 */ /* 0x000fe400078ec0ff */
[----:B0-----:R-:W-:Y:S02]  /*15b70*/  FMNMX.FTZ R3, R3, R0, !PT ;  /* 0x0000000003037209 */ /* 0x001fe40007810000 */
[----:B------:R-:W-:Y:S02]  /*15b80*/  @P1 LOP3.LUT R16, R16, 0x8, RZ, 0xfc, !PT ;  /* 0x0000000810101812 */ /* 0x000fe400078efcff */
[----:B------:R-:W-:Y:S01]  /*15b90*/  ISETP.LT.OR P1, PT, R21, 0x69, P3 ;  /* 0x000000691500780c */ /* 0x000fe20001f21670 */
[----:B------:R-:W-:-:S01]  /*15ba0*/  FFMA.FTZ R15, R2, R3, -8 ;  /* 0xc1000000020f7423 */ /* 0x000fc20000010003 */
[----:B------:R-:W-:-:S02]  /*15bb0*/  LOP3.LUT P3, RZ, R16, 0x20, RZ, 0xc0, !PT ;  /* 0x0000002010ff7812 */ /* 0x000fc4000786c0ff */
[C---:B------:R-:W-:Y:S02]  /*15bc0*/  ISETP.LT.OR P0, PT, R21.reuse, 0x62, P0 ;  /* 0x000000621500780c */ /* 0x040fe40000701670 */
[C---:B------:R-:W-:Y:S02]  /*15bd0*/  ISETP.LT.OR P3, PT, R21.reuse, 0x1, P3 ;  /* 0x000000011500780c */ /* 0x040fe40001f61670 */
[----:B------:R-:W-:Y:S02]  /*15be0*/  LOP3.LUT R16, R16, 0xffffffbf, RZ, 0xc0, !PT ;  /* 0xffffffbf10107812 */ /* 0x000fe400078ec0ff */
[----:B------:R-:W-:Y:S02]  /*15bf0*/  FSEL R26, R26, -INF , !P3 ;  /* 0xff8000001a1a7808 */ /* 0x000fe40005800000 */
[----:B------:R-:W-:Y:S02]  /*15c00*/  ISETP.LT.OR P6, PT, R21, 0x72, P6 ;  /* 0x000000721500780c */ /* 0x000fe400037c1670 */
[----:B------:R-:W-:-:S02]  /*15c10*/  FMNMX.FTZ R0, R26, R154, !PT ;  /* 0x0000009a1a007209 */ /* 0x000fc40007810000 */
[----:B------:R-:W-:Y:S02]  /*15c20*/  ISETP.LT.OR P2, PT, R21, 0x79, P2 ;  /* 0x000000791500780c */ /* 0x000fe40001741670 */
[----:B------:R-:W-:Y:S02]  /*15c30*/  FMNMX.FTZ R0, R27, R0, !PT ;  /* 0x000000001b007209 */ /* 0x000fe40007810000 */
[----:B------:R-:W-:Y:S02]  /*15c40*/  @P0 LOP3.LUT R16, R16, 0x40, RZ, 0xfc, !PT ;  /* 0x0000004010100812 */ /* 0x000fe400078efcff */
[----:B------:R-:W-:Y:S02]  /*15c50*/  FMNMX.FTZ R0, R30, R0, !PT ;  /* 0x000000001e007209 */ /* 0x000fe40007810000 */
[----:B------:R-:W-:Y:S02]  /*15c60*/  ISETP.LT.OR P0, PT, R21, 0x6a, P4 ;  /* 0x0000006a1500780c */ /* 0x000fe40002701670 */
[----:B------:R-:W-:-:S02]  /*15c70*/  FMNMX.FTZ R0, R31, R0, !PT ;  /* 0x000000001f007209 */ /* 0x000fc40007810000 */
[----:B------:R-:W-:Y:S02]  /*15c80*/  LOP3.LUT R16, R16, 0xffffffef, RZ, 0xc0, !PT ;  /* 0xffffffef10107812 */ /* 0x000fe400078ec0ff */
[----:B------:R-:W-:Y:S02]  /*15c90*/  FMNMX.FTZ R0, R34, R0, !PT ;  /* 0x0000000022007209 */ /* 0x000fe40007810000 */
[----:B------:R-:W-:Y:S02]  /*15ca0*/  @P1 LOP3.LUT R16, R16, 0x10, RZ, 0xfc, !PT ;  /* 0x0000001010101812 */ /* 0x000fe400078efcff */
[----:B------:R-:W-:Y:S02]  /*15cb0*/  FMNMX.FTZ R0, R35, R0, !PT ;  /* 0x0000000023007209 */ /* 0x000fe40007810000 */
[----:B------:R-:W-:Y:S02]  /*15cc0*/  LOP3.LUT P4, RZ, R16, 0x8, RZ, 0xc0, !PT ;  /* 0x0000000810ff7812 */ /* 0x000fe4000788c0ff */
[----:B------:R-:W-:-:S02]  /*15cd0*/  FMNMX.FTZ R0, R38, R0, !PT ;  /* 0x0000000026007209 */ /* 0x000fc40007810000 */
[----:B------:R-:W-:Y:S02]  /*15ce0*/  LOP3.LUT R16, R16, 0x7fffffff, RZ, 0xc0, !PT ;  /* 0x7fffffff10107812 */ /* 0x000fe400078ec0ff */
[----:B------:R-:W-:Y:S02]  /*15cf0*/  FMNMX.FTZ R0, R39, R0, !PT ;  /* 0x0000000027007209 */ /* 0x000fe40007810000 */
[----:B------:R-:W-:Y:S02]  /*15d00*/  @P0 LOP3.LUT R16, R16, 0x80000000, RZ, 0xfc, !PT ;  /* 0x8000000010100812 */ /* 0x000fe400078efcff */
[----:B------:R-:W-:Y:S02]  /*15d10*/  FMNMX.FTZ R0, R42, R0, !PT ;  /* 0x000000002a007209 */ /* 0x000fe40007810000 */
[----:B------:R-:W-:Y:S02]  /*15d20*/  ISETP.LT.OR P1, PT, R21, 0x71, P5 ;  /* 0x000000711500780c */ /* 0x000fe40002f21670 */
[----:B------:R-:W-:-:S02]  /*15d30*/  FMNMX.FTZ R0, R43, R0, !PT ;  /* 0x000000002b007209 */ /* 0x000fc40007810000 */
[----:B------:R-:W-:Y:S02]  /*15d40*/  FSETP.NEU.FTZ.AND P5, PT, R3, -INF , PT ;  /* 0xff8000000300780b */ /* 0x000fe40003fbd000 */
[----:B------:R-:W-:Y:S02]  /*15d50*/  FMNMX.FTZ R0, R46, R0, !PT ;  /* 0x000000002e007209 */ /* 0x000fe40007810000 */
[----:B------:R-:W-:Y:S02]  /*15d60*/  LOP3.LUT P0, RZ, R16, 0x40, RZ, 0xc0, !PT ;  /* 0x0000004010ff7812 */ /* 0x000fe4000780c0ff */
[----:B------:R-:W-:Y:S02]  /*15d70*/  FMNMX.FTZ R0, R47, R0, !PT ;  /* 0x000000002f007209 */ /* 0x000fe40007810000 */
[----:B------:R-:W-:Y:S02]  /*15d80*/  FSEL R14, R3, RZ, P5 ;  /* 0x000000ff030e7208 */ /* 0x000fe40002800000 */
[----:B------:R-:W-:-:S02]  /*15d90*/  FMNMX.FTZ R0, R50, R0, !PT ;  /* 0x0000000032007209 */ /* 0x000fc40007810000 */
[----:B------:R-:W-:Y:S01]  /*15da0*/  FSEL R15, R15, RZ, P5 ;  /* 0x000000ff0f0f7208 */ /* 0x000fe20002800000 */
[----:B------:R-:W-:Y:S01]  /*15db0*/  FADD.FTZ R14, -R14, R153 ;  /* 0x000000990e0e7221 */ /* 0x000fe20000010100 */
[----:B------:R-:W-:Y:S02]  /*15dc0*/  FMNMX.FTZ R0, R51, R0, !PT ;  /* 0x0000000033007209 */ /* 0x000fe40007810000 */
[----:B------:R-:W-:Y:S01]  /*15dd0*/  LOP3.LUT P5, RZ, R16, 0x10, RZ, 0xc0, !PT ;  /* 0x0000001010ff7812 */ /* 0x000fe200078ac0ff */
[----:B------:R-:W-:-:S01]  /*15de0*/  FFMA.FTZ R24, R2, R24, -R15 ;  /* 0x0000001802187223 */ /* 0x000fc2000001080f */
[----:B------:R-:W-:Y:S01]  /*15df0*/  FMNMX.FTZ R0, R54, R0, !PT ;  /* 0x0000000036007209 */ /* 0x000fe20007810000 */
[C---:B------:R-:W-:Y:S01]  /*15e00*/  FMUL.FTZ R14, R2.reuse, R14 ;  /* 0x0000000e020e7220 */ /* 0x040fe20000410000 */
[----:B------:R-:W-:Y:S01]  /*15e10*/  FSEL R75, R75, -INF , !P0 ;  /* 0xff8000004b4b7808 */ /* 0x000fe20004000000 */
[----:B------:R-:W-:-:S01]  /*15e20*/  FFMA.FTZ R25, R2, R25, -R15 ;  /* 0x0000001902197223 */ /* 0x000fc2000001080f */
[----:B------:R-:W-:Y:S01]  /*15e30*/  FMNMX.FTZ R0, R55, R0, !PT ;  /* 0x0000000037007209 */ /* 0x000fe20007810000 */
[----:B------:R-:W-:Y:S01]  /*15e40*/  MUFU.EX2 R24, R24 ;  /* 0x0000001800187308 */ /* 0x000fe20000000800 */
[----:B------:R-:W-:Y:S01]  /*15e50*/  LOP3.LUT P0, RZ, R16, 0x80000000, RZ, 0xc0, !PT ;  /* 0x8000000010ff7812 */ /* 0x000fe2000780c0ff */
[--C-:B------:R-:W-:Y:S01]  /*15e60*/  FFMA.FTZ R28, R2, R28, -R15.reuse ;  /* 0x0000001c021c7223 */ /* 0x100fe2000001080f */
[----:B------:R-:W-:Y:S01]  /*15e70*/  FMNMX.FTZ R0, R58, R0, !PT ;  /* 0x000000003a007209 */ /* 0x000fe20007810000 */
[--C-:B------:R-:W-:Y:S01]  /*15e80*/  FFMA.FTZ R29, R2, R29, -R15.reuse ;  /* 0x0000001d021d7223 */ /* 0x100fe2000001080f */
[----:B------:R-:W-:Y:S01]  /*15e90*/  FSEL R78, R78, -INF , !P5 ;  /* 0xff8000004e4e7808 */ /* 0x000fe20006800000 */
[C-C-:B------:R-:W-:Y:S01]  /*15ea0*/  FFMA.FTZ R32, R2.reuse, R32, -R15.reuse ;  /* 0x0000002002207223 */ /* 0x140fe2000001080f */
[----:B------:R-:W-:Y:S01]  /*15eb0*/  FMNMX.FTZ R0, R59, R0, !PT ;  /* 0x000000003b007209 */ /* 0x000fe20007810000 */
[----:B------:R-:W0:Y:S01]  /*15ec0*/  MUFU.EX2 R14, R14 ;  /* 0x0000000e000e7308 */ /* 0x000e220000000800 */
[----:B------:R-:W-:Y:S01]  /*15ed0*/  FSEL R79, R79, -INF , !P0 ;  /* 0xff8000004f4f7808 */ /* 0x000fe20004000000 */
[--C-:B------:R-:W-:Y:S01]  /*15ee0*/  FFMA.FTZ R33, R2, R33, -R15.reuse ;  /* 0x0000002102217223 */ /* 0x100fe2000001080f */
[----:B------:R-:W-:Y:S01]  /*15ef0*/  FMNMX.FTZ R0, R62, R0, !PT ;  /* 0x000000003e007209 */ /* 0x000fe20007810000 */
[--C-:B------:R-:W-:Y:S01]  /*15f00*/  FFMA.FTZ R36, R2, R36, -R15.reuse ;  /* 0x0000002402247223 */ /* 0x100fe2000001080f */
[----:B------:R-:W-:Y:S01]  /*15f10*/  FSEL R82, R82, -INF , !P1 ;  /* 0xff80000052527808 */ /* 0x000fe20004800000 */
[C-C-:B------:R-:W-:Y:S01]  /*15f20*/  FFMA.FTZ R37, R2.reuse, R37, -R15.reuse ;  /* 0x0000002502257223 */ /* 0x140fe2000001080f */
[----:B------:R-:W-:Y:S01]  /*15f30*/  FMNMX.FTZ R0, R63, R0, !PT ;  /* 0x000000003f007209 */ /* 0x000fe20007810000 */
[----:B------:R-:W1:Y:S01]  /*15f40*/  MUFU.EX2 R25, R25 ;  /* 0x0000001900197308 */ /* 0x000e620000000800 */
[----:B------:R-:W-:Y:S01]  /*15f50*/  FSEL R83, R83, -INF , !P6 ;  /* 0xff80000053537808 */ /* 0x000fe20007000000 */
[--C-:B------:R-:W-:Y:S01]  /*15f60*/  FFMA.FTZ R40, R2, R40, -R15.reuse ;  /* 0x0000002802287223 */ /* 0x100fe2000001080f */
[----:B------:R-:W-:Y:S01]  /*15f70*/  FMNMX.FTZ R0, R66, R0, !PT ;  /* 0x0000000042007209 */ /* 0x000fe20007810000 */
[C-C-:B------:R-:W-:Y:S01]  /*15f80*/  FFMA.FTZ R41, R2.reuse, R41, -R15.reuse ;  /* 0x0000002902297223 */ /* 0x140fe2000001080f */
[----:B------:R-:W-:Y:S01]  /*15f90*/  ISETP.LT.OR P4, PT, R21, 0x7a, P4 ;  /* 0x0000007a1500780c */ /* 0x000fe20002781670 */
[--C-:B------:R-:W-:Y:S01]  /*15fa0*/  FFMA.FTZ R44, R2, R44, -R15.reuse ;  /* 0x0000002c022c7223 */ /* 0x100fe2000001080f */
[----:B------:R-:W-:Y:S01]  /*15fb0*/  FMNMX.FTZ R0, R67, R0, !PT ;  /* 0x0000000043007209 */ /* 0x000fe20007810000 */
[----:B------:R-:W-:Y:S01]  /*15fc0*/  MUFU.EX2 R28, R28 ;  /* 0x0000001c001c7308 */ /* 0x000fe20000000800 */
[----:B------:R-:W-:Y:S01]  /*15fd0*/  FSEL R86, R86, -INF , !P2 ;  /* 0xff80000056567808 */ /* 0x000fe20005000000 */
[----:B0-----:R-:W-:Y:S01]  /*15fe0*/  FFMA.FTZ R6, R14, R6, R24 ;  /* 0x000000060e067223 */ /* 0x001fe20000010018 */
[----:B------:R-:W-:Y:S01]  /*15ff0*/  FMNMX.FTZ R0, R70, R0, !PT ;  /* 0x0000000046007209 */ /* 0x000fe20007810000 */
[C-C-:B------:R-:W-:Y:S01]  /*16000*/  FFMA.FTZ R45, R2.reuse, R45, -R15.reuse ;  /* 0x0000002d022d7223 */ /* 0x140fe2000001080f */
[----:B------:R-:W-:Y:S01]  /*16010*/  FSEL R87, R87, -INF , !P4 ;  /* 0xff80000057577808 */ /* 0x000fe20006000000 */
[C-C-:B------:R-:W-:Y:S01]  /*16020*/  FFMA.FTZ R48, R2.reuse, R48, -R15.reuse ;  /* 0x0000003002307223 */ /* 0x140fe2000001080f */
[----:B------:R-:W-:Y:S01]  /*16030*/  FMNMX.FTZ R0, R71, R0, !PT ;  /* 0x0000000047007209 */ /* 0x000fe20007810000 */
[----:B------:R-:W-:Y:S01]  /*16040*/  MUFU.EX2 R29, R29 ;  /* 0x0000001d001d7308 */ /* 0x000fe20000000800 */
[----:B------:R-:W-:-:S01]  /*16050*/  FFMA.FTZ R49, R2, R49, -R15 ;  /* 0x0000003102317223 */ /* 0x000fc2000001080f */
[--C-:B------:R-:W-:Y:S01]  /*16060*/  FFMA.FTZ R52, R2, R52, -R15.reuse ;  /* 0x0000003402347223 */ /* 0x100fe2000001080f */
[----:B------:R-:W-:Y:S01]  /*16070*/  FMNMX.FTZ R0, R74, R0, !PT ;  /* 0x000000004a007209 */ /* 0x000fe20007810000 */
[C-C-:B------:R-:W-:Y:S01]  /*16080*/  FFMA.FTZ R53, R2.reuse, R53, -R15.reuse ;  /* 0x0000003502357223 */ /* 0x140fe2000001080f */
[----:B------:R-:W-:-:S01]  /*16090*/  FFMA.FTZ R56, R2, R56, -R15 ;  /* 0x0000003802387223 */ /* 0x000fc2000001080f */
        /* <DEDUP_REMOVED lines=22> */
[----:B------:R-:W-:Y:S01]  /*16200*/  FFMA.FTZ R15, R2, R85, -R15 ;  /* 0x00000055020f7223 */ /* 0x000fe2000001080f */
[----:B-1----:R-:W-:-:S01]  /*16210*/  FADD.FTZ R6, R25, R6 ;  /* 0x0000000619067221 */ /* 0x002fc20000010000 */
[----:B------:R-:W-:-:S02]  /*16220*/  LOP3.LUT P0, RZ, R16, 0x40000000, RZ, 0xc0, !PT ;  /* 0x4000000010ff7812 */ /* 0x000fc4000780c0ff */
[----:B------:R-:W-:Y:S02]  /*16230*/  FMNMX.FTZ R0, R87, R0, !PT ;  /* 0x0000000057007209 */ /* 0x000fe40007810000 */
[----:B------:R-:W-:Y:S01]  /*16240*/  MUFU.EX2 R36, R36 ;  /* 0x0000002400247308 */ /* 0x000fe20000000800 */
[----:B------:R-:W-:Y:S02]  /*16250*/  LOP3.LUT P1, RZ, R16, 0x20000000, RZ, 0xc0, !PT ;  /* 0x2000000010ff7812 */ /* 0x000fe4000782c0ff */
        /* <DEDUP_REMOVED lines=11> */
[----:B------:R-:W-:Y:S01]  /*16310*/  FSETP.NEU.FTZ.AND P2, PT, R0, -INF , PT ;  /* 0xff8000000000780b */ /* 0x000fe20003f5d000 */
[----:B------:R-:W-:-:S03]  /*16320*/  FFMA.FTZ R21, R2, R0, -8 ;  /* 0xc100000002157423 */ /* 0x000fc60000010000 */
[----:B------:R-:W-:-:S03]  /*16330*/  FSEL R20, R0, RZ, P2 ;  /* 0x000000ff00147208 */ /* 0x000fc60001000000 */
[----:B------:R-:W-:Y:S01]  /*16340*/  MUFU.EX2 R52, R52 ;  /* 0x0000003400347308 */ /* 0x000fe20000000800 */
[----:B------:R-:W-:Y:S01]  /*16350*/  FSEL R21, R21, RZ, P2 ;  /* 0x000000ff15157208 */ /* 0x000fe20001000000 */
[----:B------:R-:W-:-:S04]  /*16360*/  FADD.FTZ R20, -R20, R154 ;  /* 0x0000009a14147221 */ /* 0x000fc80000010100 */
[C-C-:B------:R-:W-:Y:S01]  /*16370*/  FFMA.FTZ R26, R2.reuse, R26, -R21.reuse ;  /* 0x0000001a021a7223 */ /* 0x140fe20000010815 */
[----:B------:R-:W-:-:S01]  /*16380*/  FFMA.FTZ R27, R2, R27, -R21 ;  /* 0x0000001b021b7223 */ /* 0x000fc20000010815 */
[C---:B------:R-:W-:Y:S01]  /*16390*/  FMUL.FTZ R20, R2.reuse, R20 ;  /* 0x0000001402147220 */ /* 0x040fe20000410000 */
        /* <DEDUP_REMOVED lines=144> */
.L_x_9223:
[----:B------:R-:W2:Y:S01]  /*16ca0*/  LDL R85, [R1+0x30] ;  /* 0x0000300001557983 */ /* 0x000ea20000100800 */
[----:B------:R-:W-:-:S05]  /*16cb0*/  VIADD R155, R155, 0x19c60 ;  /* 0x00019c609b9b7836 */ /* 0x000fca0000000000 */
[----:B--2---:R-:W-:Y:S02]  /*16cc0*/  PRMT R155, R85, 0x654, R155 ;  /* 0x00000654559b7816 */ /* 0x004fe4000000009b */
[----:B------:R-:W2:Y:S01]  /*16cd0*/  LDL R85, [R1+0x28] ;  /* 0x0000280001557983 */ /* 0x000ea20000100800 */
        /* <DEDUP_REMOVED lines=84> */
[----:B------:R-:W-:Y:S01]  /*17220*/  IMAD.MOV.U32 R14, RZ, RZ, R18 ;  /* 0x000000ffff0e7224 */ /* 0x000fe200078e0012 */
[C---:B--2---:R-:W-:Y:S01]  /*17230*/  ISETP.GT.AND P2, PT, R4.reuse, R85, PT ;  /* 0x000000550400720c */ /* 0x044fe20003f44270 */
[----:B------:R-:W-:-:S12]  /*17240*/  VIADD R4, R4, 0xffffffff ;  /* 0xffffffff04047836 */ /* 0x000fd80000000000 */
[----:B---3--:R-:W-:Y:S05]  /*17250*/  @P2 BRA `(.L_x_9224) ;  /* 0xffffffd000542947 */ /* 0x008fea000383ffff */
.L_x_9204:
[----:B------:R-:W-:Y:S05]  /*17260*/  BSYNC B0 ;  /* 0x0000000000007941 */ /* 0x000fea0003800000 */
.L_x_9203:
[----:B------:R-:W-:Y:S06]  /*17270*/  BAR.ARV 0x8, 0x1a0 ;  /* 0x0206800000007b1d */ /* 0x000fec0000002000 */
[----:B------:R-:W-:Y:S05]  /*17280*/  @!P0 BRA `(.L_x_9225) ;  /* 0x0000000000048947 */ /* 0x000fea0003800000 */
[----:B------:R-:W-:Y:S01]  /*17290*/  BPT.TRAP 0x1 ;  /* 0x000000040000795c */ /* 0x000fe20000300000 */
.L_x_9225:
[----:B------:R-:W-:Y:S01]  /*172a0*/  IMAD R4, R18, 0x8, R17 ;  /* 0x0000000812047824 */ /* 0x000fe200078e0211 */
[----:B------:R-:W-:-:S04]  /*172b0*/  SHF.L.U32 R7, R22, 0x1f, RZ ;  /* 0x0000001f16077819 */ /* 0x000fc800000006ff */
[----:B------:R3:W4:Y:S01]  /*172c0*/  SYNCS.PHASECHK.TRANS64.TRYWAIT P1, [R4+URZ+0x19c50], R7 ;  /* 0x019c5007040075a7 */ /* 0x000722000802017f */
[----:B------:R-:W-:Y:S05]  /*172d0*/  @!P0 BRA `(.L_x_9226) ;  /* 0x0000000000048947 */ /* 0x000fea0003800000 */
[----:B------:R-:W-:Y:S01]  /*172e0*/  BPT.TRAP 0x1 ;  /* 0x000000040000795c */ /* 0x000fe20000300000 */
.L_x_9226:
[----:B------:R-:W-:Y:S04]  /*172f0*/  BSSY B0, `(.L_x_9227) ;  /* 0x0000004000007945 */ /* 0x000fe80003800000 */
[----:B----4-:R-:W-:Y:S05]  /*17300*/  @P1 BRA `(.L_x_9228) ;  /* 0x0000000000081947 */ /* 0x010fea0003800000 */
[----:B------:R-:W4:Y:S02]  /*17310*/  SYNCS.PHASECHK.TRANS64.TRYWAIT P1, [R4+URZ+0x19c50], R7 ;  /* 0x019c5007040075a7 */ /* 0x000f24000802017f */
[----:B----4-:R-:W-:Y:S05]  /*17320*/  @!P1 BRA `(.L_x_9229) ;  /* 0x0000009800f09947 */ /* 0x010fea0003800000 */
.L_x_9228:
[----:B------:R-:W-:Y:S05]  /*17330*/  BSYNC B0 ;  /* 0x0000000000007941 */ /* 0x000fea0003800000 */
.L_x_9227:
[----:B------:R-:W3:Y:S01]  /*17340*/  LDL.LU R20, [R1+0x2c] ;  /* 0x00002c0001147983 */ /* 0x000ee20000300800 */
[----:B------:R-:W-:-:S03]  /*17350*/  ULDC.64 UR4, c[0x0][0x9a0] ;  /* 0x0002680000047ab9 */ /* 0x000fc60000000a00 */
[----:B------:R-:W5:Y:S01]  /*17360*/  LDL.LU R15, [R1+0x5c] ;  /* 0x00005c00010f7983 */ /* 0x000f620000300800 */
[----:B------:R-:W-:Y:S01]  /*17370*/  VIADD R17, R17, 0x3000 ;  /* 0x0000300011117836 */ /* 0x000fe20000000000 */
[----:B------:R-:W-:Y:S01]  /*17380*/  ISETP.NE.U32.AND P1, PT, RZ, UR4, PT ;  /* 0x00000004ff007c0c */ /* 0x000fe2000bf25070 */
[----:B------:R-:W-:Y:S01]  /*17390*/  IMAD.MOV.U32 R9, RZ, RZ, 0x40000040 ;  /* 0x40000040ff097424 */ /* 0x000fe200078e00ff */
[----:B------:R-:W-:Y:S02]  /*173a0*/  WARPGROUP.ARRIVE ;  /* 0x00000000000079c5 */ /* 0x000fe40000000000 */
[----:B------:R-:W-:Y:S02]  /*173b0*/  SHF.R.U32.HI R17, RZ, 0x4, R17 ;  /* 0x00000004ff117819 */ /* 0x000fe40000011611 */
[----:B------:R-:W-:Y:S02]  /*173c0*/  ISETP.NE.AND.EX P1, PT, RZ, UR5, PT, P1 ;  /* 0x00000005ff007c0c */ /* 0x000fe4000bf25310 */
[----:B------:R-:W-:-:S02]  /*173d0*/  LOP3.LUT R17, R17, 0x3fff, RZ, 0xc0, !PT ;  /* 0x00003fff11117812 */ /* 0x000fc400078ec0ff */
[----:B------:R-:W-:Y:S02]  /*173e0*/  R2UR UR7, R9 ;  /* 0x00000000090772ca */ /* 0x000fe400000e0000 */
[----:B------:R-:W-:-:S05]  /*173f0*/  LOP3.LUT R17, R17, 0x10000, RZ, 0xfc, !PT ;  /* 0x0001000011117812 */ /* 0x000fca00078efcff */
[----:B------:R-:W-:Y:S02]  /*17400*/  IMAD R8, R18, 0x300, R17 ;  /* 0x0000030012087824 */ /* 0x000fe400078e0211 */
[----:B------:R-:W0:Y:S03]  /*17410*/  @P1 LDC.64 R12, c[0x0][0x9c8] ;  /* 0x00027200ff0c1b82 */ /* 0x000e260000000a00 */
[----:B------:R-:W-:-:S05]  /*17420*/  R2UR UR6, R8 ;  /* 0x00000000080672ca */ /* 0x000fca00000e0000 */
[----:B------:R-:W1:Y:S08]  /*17430*/  @P1 LDC.64 R10, c[0x0][0x9d0] ;  /* 0x00027400ff0a1b82 */ /* 0x000e700000000a00 */
[----:B------:R-:W-:Y:S03]  /*17440*/  QGMMA.64x96x32.F32.E4M3.E4M3 R88, R148, gdesc[UR4], R88, gsb0 ;  /* 0x0160000494587df3 */ /* 0x000fe60008000858 */
[----:B------:R-:W-:-:S02]  /*17450*/  WARPGROUP.DEPBAR.LE gsb0, 0x0 ;  /* 0x00008000000079c5 */ /* 0x000fc40000010000 */
[----:B------:R-:W-:Y:S01]  /*17460*/  WARPGROUP.ARRIVE ;  /* 0x00000000000079c5 */ /* 0x000fe20000000000 */
[----:B---34-:R-:W-:-:S05]  /*17470*/  @P1 SHF.R.S32.HI R7, RZ, 0x1f, R20 ;  /* 0x0000001fff071819 */ /* 0x018fca0000011414 */
[----:B0-----:R-:W-:Y:S01]  /*17480*/  @P1 IMAD R14, R7, R12, RZ ;  /* 0x0000000c070e1224 */ /* 0x001fe200078e02ff */
[----:B-----5:R-:W-:-:S03]  /*17490*/  @P1 SHF.R.S32.HI R7, RZ, 0x1f, R15 ;  /* 0x0000001fff071819 */ /* 0x020fc6000001140f */
[C---:B------:R-:W-:Y:S02]  /*174a0*/  @P1 IMAD R9, R20.reuse, R13, R14 ;  /* 0x0000000d14091224 */ /* 0x040fe400078e020e */
[----:B------:R-:W-:-:S04]  /*174b0*/  @P1 IMAD.WIDE.U32 R12, R20, R12, RZ ;  /* 0x0000000c140c1225 */ /* 0x000fc800078e00ff */
[-C--:B-1----:R-:W-:Y:S02]  /*174c0*/  @P1 IMAD R14, R7, R10.reuse, RZ ;  /* 0x0000000a070e1224 */ /* 0x082fe400078e02ff */
[----:B------:R-:W-:Y:S02]  /*174d0*/  @P1 IMAD.IADD R13, R13, 0x1, R9 ;  /* 0x000000010d0d1824 */ /* 0x000fe400078e0209 */
[C---:B------:R-:W-:Y:S02]  /*174e0*/  @P1 IMAD R7, R15.reuse, R11, R14 ;  /* 0x0000000b0f071224 */ /* 0x040fe400078e020e */
[----:B------:R-:W-:-:S04]  /*174f0*/  @P1 IMAD.WIDE.U32 R10, R15, R10, R12 ;  /* 0x0000000a0f0a1225 */ /* 0x000fc800078e000c */
[----:B------:R-:W-:Y:S01]  /*17500*/  @P1 IMAD.IADD R7, R11, 0x1, R7 ;  /* 0x000000010b071824 */ /* 0x000fe200078e0207 */
[----:B------:R-:W-:-:S04]  /*17510*/  @P1 LEA R12, P2, R10, UR4, 0x2 ;  /* 0x000000040a0c1c11 */ /* 0x000fc8000f8410ff */
[----:B------:R-:W-:Y:S01]  /*17520*/  @P1 LEA.HI.X R13, R10, UR5, R7, 0x2, P2 ;  /* 0x000000050a0d1c11 */ /* 0x000fe200090f1407 */
[----:B------:R-:W-:-:S06]  /*17530*/  IMAD.MOV.U32 R7, RZ, RZ, 0x3f800000 ;  /* 0x3f800000ff077424 */ /* 0x000fcc00078e00ff */
[----:B------:R0:W3:Y:S01]  /*17540*/  @P1 LDG.E R7, desc[UR40][R12.64] ;  /* 0x000000280c071981 */ /* 0x0000e2000c1e1900 */
[----:B------:R-:W-:Y:S02]  /*17550*/  VIADD R10, R8, 0x2 ;  /* 0x00000002080a7836 */ /* 0x000fe40000000000 */
[----:B------:R-:W-:Y:S02]  /*17560*/  IMAD.MOV.U32 R11, RZ, RZ, 0x40000040 ;  /* 0x40000040ff0b7424 */ /* 0x000fe400078e00ff */
[----:B------:R-:W-:Y:S01]  /*17570*/  IMAD.MOV.U32 R9, RZ, RZ, 0x40000040 ;  /* 0x40000040ff097424 */ /* 0x000fe200078e00ff */
[----:B------:R-:W-:Y:S01]  /*17580*/  R2UR UR6, R10 ;  /* 0x000000000a0672ca */ /* 0x000fe200000e0000 */
[C---:B------:R-:W-:Y:S01]  /*17590*/  VIADD R10, R8.reuse, 0x4 ;  /* 0x00000004080a7836 */ /* 0x040fe20000000000 */
[----:B------:R-:W-:Y:S01]  /*175a0*/  R2UR UR7, R11 ;  /* 0x000000000b0772ca */ /* 0x000fe200000e0000 */
[----:B------:R-:W-:Y:S02]  /*175b0*/  IMAD.MOV.U32 R11, RZ, RZ, 0x40000040 ;  /* 0x40000040ff0b7424 */ /* 0x000fe400078e00ff */
[----:B------:R-:W-:-:S02]  /*175c0*/  VIADD R8, R8, 0x6 ;  /* 0x0000000608087836 */ /* 0x000fc40000000000 */
[----:B------:R-:W-:Y:S02]  /*175d0*/  IMAD.MOV.U32 R21, RZ, RZ, -0x800000 ;  /* 0xff800000ff157424 */ /* 0x000fe400078e00ff */
[----:B------:R-:W-:-:S06]  /*175e0*/  IMAD.MOV.U32 R20, RZ, RZ, -0x800000 ;  /* 0xff800000ff147424 */ /* 0x000fcc00078e00ff */
[----:B------:R-:W-:Y:S01]  /*175f0*/  QGMMA.64x96x32.F32.E4M3.E4M3 R88, R144, gdesc[UR4], R88, gsb0 ;  /* 0x0160000490587df3 */ /* 0x000fe20008000858 */
[----:B------:R-:W-:Y:S02]  /*17600*/  R2UR UR6, R10 ;  /* 0x000000000a0672ca */ /* 0x000fe400000e0000 */
[----:B------:R-:W-:Y:S01]  /*17610*/  R2UR UR7, R11 ;  /* 0x000000000b0772ca */ /* 0x000fe200000e0000 */
[----:B------:R-:W1:Y:S04]  /*17620*/  SHFL.BFLY PT, R10, R5, 0x2, 0x1f ;  /* 0x0c401f00050a7f89 */ /* 0x000e6800000e0000 */
[----:B------:R-:W4:Y:S01]  /*17630*/  SHFL.BFLY PT, R11, R6, 0x2, 0x1f ;  /* 0x0c401f00060b7f89 */ /* 0x000f2200000e0000 */
[----:B-1----:R-:W-:-:S01]  /*17640*/  FADD.FTZ R10, R10, R5 ;  /* 0x000000050a0a7221 */ /* 0x002fc20000010000 */
[----:B----4-:R-:W-:Y:S01]  /*17650*/  FADD.FTZ R11, R11, R6 ;  /* 0x000000060b0b7221 */ /* 0x010fe20000010000 */
        /* <DEDUP_REMOVED lines=9> */
[----:B-1----:R-:W-:-:S04]  /*176f0*/  FADD.FTZ R13, R10, R9 ;  /* 0x000000090a0d7221 */ /* 0x002fc80000010000 */
[C---:B------:R-:W-:Y:S01]  /*17700*/  FSETP.NE.FTZ.AND P1, PT, R12.reuse, RZ, PT ;  /* 0x000000ff0c00720b */ /* 0x040fe20003f35000 */
[----:B------:R-:W-:Y:S01]  /*17710*/  FMUL.FTZ R14, R12, 0.00390625 ;  /* 0x3b8000000c0e7820 */ /* 0x000fe20000410000 */
[----:B------:R-:W-:Y:S02]  /*17720*/  IMAD.MOV.U32 R10, RZ, RZ, RZ ;  /* 0x000000ffff0a7224 */ /* 0x000fe400078e00ff */
[----:B------:R-:W-:Y:S02]  /*17730*/  FMUL.FTZ R15, R13, 0.00390625 ;  /* 0x3b8000000d0f7820 */ /* 0x000fe40000410000 */
[----:B------:R-:W-:-:S03]  /*17740*/  FSETP.NE.FTZ.AND P2, PT, R14, RZ, PT ;  /* 0x000000ff0e00720b */ /* 0x000fc60003f55000 */
[----:B------:R-:W-:-:S04]  /*17750*/  FSETP.NE.FTZ.AND P3, PT, R15, RZ, PT ;  /* 0x000000ff0f00720b */ /* 0x000fc80003f75000 */
[----:B------:R-:W-:Y:S01]  /*17760*/  @P1 MUFU.RCP R6, R12 ;  /* 0x0000000c00061308 */ /* 0x000fe20000001000 */
[----:B------:R-:W-:-:S05]  /*17770*/  FSETP.NE.FTZ.AND P1, PT, R13, RZ, PT ;  /* 0x000000ff0d00720b */ /* 0x000fca0003f35000 */
[----:B------:R-:W-:-:S03]  /*17780*/  @P2 FMUL.FTZ R8, R2, 0.69314718246459960938 ;  /* 0x3f31721802082820 */ /* 0x000fc60000410000 */
[----:B------:R-:W0:Y:S01]  /*17790*/  @P3 MUFU.LG2 R9, R15 ;  /* 0x0000000f00093308 */ /* 0x000e220000000c00 */
[----:B------:R-:W-:-:S07]  /*177a0*/  @P3 FMUL.FTZ R2, R2, 0.69314718246459960938 ;  /* 0x3f31721802023820 */ /* 0x000fce0000410000 */
[----:B------:R-:W1:Y:S08]  /*177b0*/  @P2 MUFU.LG2 R5, R14 ;  /* 0x0000000e00052308 */ /* 0x000e700000000c00 */
[----:B------:R-:W4:Y:S01]  /*177c0*/  @P1 MUFU.RCP R10, R13 ;  /* 0x0000000d000a1308 */ /* 0x000f220000001000 */
[----:B0-----:R-:W-:-:S04]  /*177d0*/  @P3 FMUL.FTZ R9, R9, 0.69314718246459960938 ;  /* 0x3f31721809093820 */ /* 0x001fc80000410000 */
[----:B------:R-:W-:Y:S01]  /*177e0*/  @P3 FFMA.FTZ R21, R2, R0, R9 ;  /* 0x0000000002153223 */ /* 0x000fe20000010009 */
[----:B-1----:R-:W-:-:S04]  /*177f0*/  @P2 FMUL.FTZ R5, R5, 0.69314718246459960938 ;  /* 0x3f31721805052820 */ /* 0x002fc80000410000 */
[----:B------:R-:W-:Y:S01]  /*17800*/  @P2 FFMA.FTZ R20, R8, R3, R5 ;  /* 0x0000000308142223 */ /* 0x000fe20000010005 */
[----:B------:R-:W-:Y:S02]  /*17810*/  WARPGROUP.DEPBAR.LE gsb0, 0x0 ;  /* 0x00008000000079c5 */ /* 0x000fe40000010000 */
[----:B------:R-:W-:-:S06]  /*17820*/  WARPGROUP.ARRIVE ;  /* 0x00000000000079c5 */ /* 0x000fcc0000000000 */
[----:B------:R-:W-:Y:S01]  /*17830*/  QGMMA.64x96x32.F32.E4M3.E4M3 R88, R136, gdesc[UR4], R88, gsb0 ;  /* 0x0160000488587df3 */ /* 0x000fe20008000858 */
[-C--:B---3--:R-:W-:Y:S01]  /*17840*/  FMUL.FTZ R0, R6, R7.reuse ;  /* 0x0000000706007220 */ /* 0x088fe20000410000 */
[----:B----4-:R-:W-:Y:S01]  /*17850*/  FMUL.FTZ R2, R10, R7 ;  /* 0x000000070a027220 */ /* 0x010fe20000410000 */
[----:B------:R-:W-:Y:S02]  /*17860*/  WARPGROUP.DEPBAR.LE gsb0, 0x0 ;  /* 0x00008000000079c5 */ /* 0x000fe40000010000 */
[----:B------:R-:W-:Y:S05]  /*17870*/  @!P0 BRA `(.L_x_9230) ;  /* 0x0000000000048947 */ /* 0x000fea0003800000 */
[----:B------:R-:W-:Y:S01]  /*17880*/  BPT.TRAP 0x1 ;  /* 0x000000040000795c */ /* 0x000fe20000300000 */
.L_x_9230:
[----:B------:R-:W3:Y:S01]  /*17890*/  LDL.LU R5, [R1+0x30] ;  /* 0x0000300001057983 */ /* 0x000ee20000300800 */
[----:B------:R-:W-:Y:S02]  /*178a0*/  VIADD R4, R4, 0x19c60 ;  /* 0x00019c6004047836 */ /* 0x000fe40000000000 */
[-C--:B------:R-:W-:Y:S01]  /*178b0*/  FMUL.FTZ R7, R88, R0.reuse ;  /* 0x0000000058077220 */ /* 0x080fe20000410000 */
[----:B------:R-:W-:Y:S01]  /*178c0*/  FMUL.FTZ R3, R89, R0 ;  /* 0x0000000059037220 */ /* 0x000fe20000410000 */
[----:B------:R-:W4:Y:S01]  /*178d0*/  LDL.LU R17, [R1+0x54] ;  /* 0x0000540001117983 */ /* 0x000f220000300800 */
[----:B------:R-:W-:-:S05]  /*178e0*/  VIADD R18, R18, 0x1 ;  /* 0x0000000112127836 */ /* 0x000fca0000000000 */
        /* <DEDUP_REMOVED lines=49> */
[----:B---3--:R-:W-:Y:S01]  /*17c00*/  PRMT R4, R5, 0x654, R4 ;  /* 0x0000065405047816 */ /* 0x008fe20000000004 */
[----:B----4-:R-:W-:-:S03]  /*17c10*/  VIADD R17, R17, 0x1 ;  /* 0x0000000111117836 */ /* 0x010fc60000000000 */
[----:B------:R0:W-:Y:S02]  /*17c20*/  SYNCS.ARRIVE.TRANS64.RED.A1T0 RZ, [R4+URZ], RZ ;  /* 0x000000ff04ff79a7 */ /* 0x0001e4000810043f */
[----:B------:R0:W-:Y:S01]  /*17c30*/  STL [R1+0x54], R17 ;  /* 0x0000541101007387 */ /* 0x0001e20000100800 */
[----:B------:R-:W-:-:S04]  /*17c40*/  SEL R5, RZ, 0x1, P1 ;  /* 0x00000001ff057807 */ /* 0x000fc80000800000 */
[----:B------:R-:W-:-:S07]  /*17c50*/  LOP3.LUT R22, R22, R5, RZ, 0x3c, !PT ;  /* 0x0000000516167212 */ /* 0x000fce00078e3cff */
.L_x_9111:
[----:B------:R-:W1:Y:S08]  /*17c60*/  S2UR UR4, SR_CgaCtaId ;  /* 0x00000000000479c3 */ /* 0x000e700000008800 */
[----:B------:R-:W-:Y:S01]  /*17c70*/  BAR.SYNC.DEFER_BLOCKING 0x5, 0x200 ;  /* 0x0148000000007b1d */ /* 0x000fe20000010000 */
[----:B0-----:R-:W-:-:S05]  /*17c80*/  MOV R17, 0x400 ;  /* 0x0000040000117802 */ /* 0x001fca0000000f00 */
[----:B------:R-:W-:Y:S01]  /*17c90*/  BSSY B0, `(.L_x_9231) ;  /* 0x00001cf000007945 */ /* 0x000fe20003800000 */
[----:B------:R-:W0:Y:S01]  /*17ca0*/  S2R R40, SR_TID.X ;  /* 0x0000000000287919 */ /* 0x000e220000002100 */
[----:B-1----:R-:W-:-:S05]  /*17cb0*/  IMAD.U32 R0, RZ, RZ, UR4 ;  /* 0x00000004ff007e24 */ /* 0x002fca000f8e00ff */
[----:B------:R-:W-:Y:S01]  /*17cc0*/  LEA R17, R0, R17, 0x18 ;  /* 0x0000001100117211 */ /* 0x000fe200078ec0ff */
[----:B------:R1:W-:Y:S04]  /*17cd0*/  STL [R1+0x30], R0 ;  /* 0x0000300001007387 */ /* 0x0003e80000100800 */
[----:B------:R-:W3:Y:S01]  /*17ce0*/  LDS.128 R44, [R17+0x19cd0] ;  /* 0x019cd000112c7984 */ /* 0x000ee20000000c00 */
[----:B0-----:R-:W-:-:S05]  /*17cf0*/  VIADD R59, R40, 0xffffff80 ;  /* 0xffffff80283b7836 */ /* 0x001fca0000000000 */
[----:B-1----:R-:W-:-:S04]  /*17d00*/  SHF.R.S32.HI R0, RZ, 0x1f, R59 ;  /* 0x0000001fff007819 */ /* 0x002fc8000001143b */
[----:B------:R-:W-:-:S04]  /*17d10*/  LEA.HI R0, R0, R59, RZ, 0x2 ;  /* 0x0000003b00007211 */ /* 0x000fc800078f10ff */
[----:B------:R-:W-:-:S05]  /*17d20*/  LOP3.LUT R2, R0, 0x1ffffffc, RZ, 0xc0, !PT ;  /* 0x1ffffffc00027812 */ /* 0x000fca00078ec0ff */
[----:B------:R-:W-:Y:S01]  /*17d30*/  IMAD.IADD R4, R59, 0x1, -R2 ;  /* 0x000000013b047824 */ /* 0x000fe200078e0a02 */
[----:B------:R-:W-:-:S03]  /*17d40*/  SHF.R.S32.HI R2, RZ, 0x2, R0 ;  /* 0x00000002ff027819 */ /* 0x000fc60000011400 */
[----:B------:R-:W-:Y:S01]  /*17d50*/  IMAD.SHL.U32 R0, R4, 0x8, RZ ;  /* 0x0000000804007824 */ /* 0x000fe200078e00ff */
[----:B---3--:R0:W-:Y:S04]  /*17d60*/  STL.64 [R1+0x20], R44 ;  /* 0x0000202c01007387 */ /* 0x0081e80000100a00 */
[----:B------:R0:W-:Y:S01]  /*17d70*/  STL.64 [R1+0x28], R46 ;  /* 0x0000282e01007387 */ /* 0x0001e20000100a00 */
[----:B------:R-:W-:Y:S06]  /*17d80*/  BAR.ARV 0x4, 0x200 ;  /* 0x0108000000007b1d */ /* 0x000fec0000002000 */
[----:B------:R-:W-:Y:S05]  /*17d90*/  @P0 BRA `(.L_x_9232) ;  /* 0x0000001400100947 */ /* 0x000fea0003800000 */
[----:B------:R-:W3:Y:S01]  /*17da0*/  LDL R39, [R1+0x6c] ;  /* 0x00006c0001277983 */ /* 0x000ee20000100800 */
[----:B------:R-:W-:Y:S01]  /*17db0*/  IMAD.SHL.U32 R4, R40, 0x4, RZ ;  /* 0x0000000428047824 */ /* 0x000fe200078e00ff */
[----:B------:R-:W-:Y:S02]  /*17dc0*/  ULDC.64 UR4, c[0x4][0x70] ;  /* 0x01001c0000047ab9 */ /* 0x000fe40000000a00 */
[----:B------:R-:W4:Y:S02]  /*17dd0*/  LDL R59, [R1+0x50] ;  /* 0x00005000013b7983 */ /* 0x000f240000100800 */
[----:B------:R-:W-:-:S04]  /*17de0*/  LOP3.LUT R4, R4, 0xc, RZ, 0xc0, !PT ;  /* 0x0000000c04047812 */ /* 0x000fc800078ec0ff */
[----:B------:R-:W-:-:S05]  /*17df0*/  IADD3 R4, P0, R4, UR4, RZ ;  /* 0x0000000404047c10 */ /* 0x000fca000ff1e0ff */
[----:B------:R-:W-:Y:S01]  /*17e00*/  IMAD.X R5, RZ, RZ, UR5, P0 ;  /* 0x00000005ff057e24 */ /* 0x000fe200080e06ff */
[----:B-----5:R-:W1:Y:S01]  /*17e10*/  S2R R24, SR_SWINHI ;  /* 0x0000000000187919 */ /* 0x020e620000002f00 */
[----:B------:R-:W-:Y:S01]  /*17e20*/  F2FP.BF16.F32.PACK_AB R37, R94, R37 ;  /* 0x000000255e25723e */ /* 0x000fe200000010ff */
[----:B------:R-:W-:-:S03]  /*17e30*/  ULDC.64 UR4, c[0x0][0xbd8] ;  /* 0x0002f60000047ab9 */ /* 0x000fc60000000a00 */
[----:B------:R2:W4:Y:S01]  /*17e40*/  LDG.E.CONSTANT R5, desc[UR40][R4.64] ;  /* 0x0000002804057981 */ /* 0x000522000c1e9900 */
[----:B------:R-:W-:Y:S02]  /*17e50*/  F2FP.BF16.F32.PACK_AB R38, R95, R38 ;  /* 0x000000265f26723e */ /* 0x000fe400000010ff */
[----:B------:R-:W-:Y:S02]  /*17e60*/  F2FP.BF16.F32.PACK_AB R35, R102, R35 ;  /* 0x000000236623723e */ /* 0x000fe400000010ff */
[----:B------:R-:W-:Y:S02]  /*17e70*/  F2FP.BF16.F32.PACK_AB R36, R103, R36 ;  /* 0x000000246724723e */ /* 0x000fe400000010ff */
[----:B------:R-:W-:Y:S02]  /*17e80*/  F2FP.BF16.F32.PACK_AB R11, R11, R120 ;  /* 0x000000780b0b723e */ /* 0x000fe400000010ff */
[----:B------:R-:W-:Y:S02]  /*17e90*/  F2FP.BF16.F32.PACK_AB R8, R8, R121 ;  /* 0x000000790808723e */ /* 0x000fe400000010ff */
[----:B--2---:R-:W-:-:S02]  /*17ea0*/  LOP3.LUT P1, R4, R40, 0x3, RZ, 0xc0, !PT ;  /* 0x0000000328047812 */ /* 0x004fc4000782c0ff */
[----:B------:R-:W-:Y:S02]  /*17eb0*/  F2FP.BF16.F32.PACK_AB R9, R9, R128 ;  /* 0x000000800909723e */ /* 0x000fe400000010ff */
[----:B------:R-:W-:Y:S02]  /*17ec0*/  ISETP.EQ.OR P1, PT, R4, 0x3, !P1 ;  /* 0x000000030400780c */ /* 0x000fe40004f22670 */
[----:B------:R-:W-:Y:S02]  /*17ed0*/  F2FP.BF16.F32.PACK_AB R10, R10, R129 ;  /* 0x000000810a0a723e */ /* 0x000fe400000010ff */
[----:B------:R-:W-:Y:S02]  /*17ee0*/  SEL R60, R37, R38, P1 ;  /* 0x00000026253c7207 */ /* 0x000fe40000800000 */
[----:B------:R-:W-:Y:S02]  /*17ef0*/  SEL R38, R38, R37, P1 ;  /* 0x0000002526267207 */ /* 0x000fe40000800000 */
[----:B------:R-:W-:-:S02]  /*17f00*/  SEL R62, R35, R36, P1 ;  /* 0x00000024233e7207 */ /* 0x000fc40000800000 */
[----:B------:R-:W-:Y:S02]  /*17f10*/  SEL R64, R36, R35, P1 ;  /* 0x0000002324407207 */ /* 0x000fe40000800000 */
[----:B------:R-:W-:Y:S02]  /*17f20*/  MOV R36, R17 ;  /* 0x0000001100247202 */ /* 0x000fe40000000f00 */
[----:B-1----:R-:W-:Y:S02]  /*17f30*/  MOV R37, R24 ;  /* 0x0000001800257202 */ /* 0x002fe40000000f00 */
[----:B------:R-:W-:Y:S02]  /*17f40*/  F2FP.BF16.F32.PACK_AB R27, R134, R27 ;  /* 0x0000001b861b723e */ /* 0x000fe400000010ff */
[----:B------:R-:W-:Y:S02]  /*17f50*/  F2FP.BF16.F32.PACK_AB R28, R135, R28 ;  /* 0x0000001c871c723e */ /* 0x000fe400000010ff */
[----:B------:R-:W-:-:S02]  /*17f60*/  SEL R52, R11, R8, P1 ;  /* 0x000000080b347207 */ /* 0x000fc40000800000 */
[----:B------:R-:W-:Y:S02]  /*17f70*/  SEL R54, R8, R11, P1 ;  /* 0x0000000b08367207 */ /* 0x000fe40000800000 */
[----:B------:R-:W-:Y:S02]  /*17f80*/  SEL R56, R9, R10, P1 ;  /* 0x0000000a09387207 */ /* 0x000fe40000800000 */
[----:B------:R-:W-:Y:S02]  /*17f90*/  SEL R58, R10, R9, P1 ;  /* 0x000000090a3a7207 */ /* 0x000fe40000800000 */
[----:B------:R-:W-:Y:S02]  /*17fa0*/  F2FP.BF16.F32.PACK_AB R31, R118, R31 ;  /* 0x0000001f761f723e */ /* 0x000fe400000010ff */
[----:B------:R-:W-:Y:S02]  /*17fb0*/  F2FP.BF16.F32.PACK_AB R32, R119, R32 ;  /* 0x000000207720723e */ /* 0x000fe400000010ff */
[----:B------:R-:W-:-:S02]  /*17fc0*/  SEL R72, R27, R28, P1 ;  /* 0x0000001c1b487207 */ /* 0x000fc40000800000 */
        /* <DEDUP_REMOVED lines=11> */
[----:B------:R-:W-:-:S02]  /*18080*/  SEL R70, R29, R30, P1 ;  /* 0x0000001e1d467207 */ /* 0x000fc40000800000 */
[----:B------:R-:W-:Y:S02]  /*18090*/  SEL R30, R30, R29, P1 ;  /* 0x0000001d1e1e7207 */ /* 0x000fe40000800000 */
[----:B------:R-:W-:Y:S02]  /*180a0*/  SEL R4, R7, R26, P1 ;  /* 0x0000001a07047207 */ /* 0x000fe40000800000 */
[----:B------:R-:W-:Y:S02]  /*180b0*/  F2FP.BF16.F32.PACK_AB R15, R15, R104 ;  /* 0x000000680f0f723e */ /* 0x000fe400000010ff */
[----:B------:R-:W-:Y:S02]  /*180c0*/  F2FP.BF16.F32.PACK_AB R12, R12, R105 ;  /* 0x000000690c0c723e */ /* 0x000fe400000010ff */
[----:B------:R-:W-:Y:S02]  /*180d0*/  SEL R26, R26, R7, P1 ;  /* 0x000000071a1a7207 */ /* 0x000fe40000800000 */
[----:B------:R-:W-:-:S02]  /*180e0*/  F2FP.BF16.F32.PACK_AB R33, R110, R33 ;  /* 0x000000216e21723e */ /* 0x000fc400000010ff */
[----:B------:R-:W-:Y:S02]  /*180f0*/  F2FP.BF16.F32.PACK_AB R34, R111, R34 ;  /* 0x000000226f22723e */ /* 0x000fe400000010ff */
[----:B0-----:R-:W-:Y:S02]  /*18100*/  SEL R44, R15, R12, P1 ;  /* 0x0000000c0f2c7207 */ /* 0x001fe40000800000 */
[----:B------:R-:W-:Y:S02]  /*18110*/  SEL R46, R12, R15, P1 ;  /* 0x0000000f0c2e7207 */ /* 0x000fe40000800000 */
[----:B------:R-:W-:Y:S02]  /*18120*/  SEL R66, R33, R34, P1 ;  /* 0x0000002221427207 */ /* 0x000fe40000800000 */
[----:B------:R-:W-:Y:S02]  /*18130*/  F2FP.BF16.F32.PACK_AB R25, R25, R96 ;  /* 0x000000601919723e */ /* 0x000fe400000010ff */
[----:B------:R-:W-:-:S02]  /*18140*/  F2FP.BF16.F32.PACK_AB R14, R14, R97 ;  /* 0x000000610e0e723e */ /* 0x000fc400000010ff */
[----:B------:R-:W-:Y:S02]  /*18150*/  SEL R34, R34, R33, P1 ;  /* 0x0000002122227207 */ /* 0x000fe40000800000 */
[----:B------:R-:W-:Y:S02]  /*18160*/  SEL R40, R25, R14, P1 ;  /* 0x0000000e19287207 */ /* 0x000fe40000800000 */
[----:B------:R-:W-:Y:S01]  /*18170*/  SEL R42, R14, R25, P1 ;  /* 0x000000190e2a7207 */ /* 0x000fe20000800000 */
[----:B---3--:R-:W-:-:S03]  /*18180*/  IMAD.WIDE R8, R39, 0x2, R36 ;  /* 0x0000000227087825 */ /* 0x008fc600078e0224 */
[C---:B------:R-:W-:Y:S02]  /*18190*/  IADD3 R27, P5, R8.reuse, 0x20, RZ ;  /* 0x00000020081b7810 */ /* 0x040fe40007fbe0ff */
[----:B------:R-:W-:Y:S02]  /*181a0*/  IADD3 R31, P3, R8, 0x3020, RZ ;  /* 0x00003020081f7810 */ /* 0x000fe40007f7e0ff */
[----:B------:R-:W-:Y:S02]  /*181b0*/  LOP3.LUT R6, R27, 0x180, RZ, 0xc0, !PT ;  /* 0x000001801b067812 */ /* 0x000fe400078ec0ff */
[----:B------:R-:W-:Y:S02]  /*181c0*/  LOP3.LUT R10, R31, 0x180, RZ, 0xc0, !PT ;  /* 0x000001801f0a7812 */ /* 0x000fe400078ec0ff */
[----:B------:R-:W-:Y:S02]  /*181d0*/  SHF.R.U64 R6, R6, 0x3, RZ ;  /* 0x0000000306067819 */ /* 0x000fe400000012ff */
[----:B------:R-:W-:-:S02]  /*181e0*/  IADD3 R29, P4, R8, 0x3000, RZ ;  /* 0x00003000081d7810 */ /* 0x000fc40007f9e0ff */
[C---:B------:R-:W-:Y:S02]  /*181f0*/  IADD3 R74, P2, R8.reuse, 0x6000, RZ ;  /* 0x00006000084a7810 */ /* 0x040fe40007f5e0ff */
[----:B------:R-:W-:Y:S02]  /*18200*/  LOP3.LUT R7, R8, 0x180, RZ, 0xc0, !PT ;  /* 0x0000018008077812 */ /* 0x000fe400078ec0ff */
[----:B------:R-:W-:Y:S02]  /*18210*/  SHF.R.U64 R10, R10, 0x3, RZ ;  /* 0x000000030a0a7819 */ /* 0x000fe400000012ff */
[----:B------:R-:W-:Y:S01]  /*18220*/  LOP3.LUT R24, R6, R27, RZ, 0x3c, !PT ;  /* 0x0000001b06187212 */ /* 0x000fe200078e3cff */
[----:B------:R-:W-:Y:S01]  /*18230*/  IMAD.X R13, RZ, RZ, R9, P3 ;  /* 0x000000ffff0d7224 */ /* 0x000fe200018e0609 */
[----:B------:R-:W-:Y:S02]  /*18240*/  IADD3 R76, P0, R8, 0x6020, RZ ;  /* 0x00006020084c7810 */ /* 0x000fe40007f1e0ff */
[----:B------:R-:W-:-:S02]  /*18250*/  LOP3.LUT R6, R29, 0x180, RZ, 0xc0, !PT ;  /* 0x000001801d067812 */ /* 0x000fc400078ec0ff */
[----:B------:R-:W-:Y:S02]  /*18260*/  LOP3.LUT R27, R74, 0x180, RZ, 0xc0, !PT ;  /* 0x000001804a1b7812 */ /* 0x000fe400078ec0ff */
[----:B------:R-:W-:Y:S02]  /*18270*/  SHF.R.U64 R7, R7, 0x3, RZ ;  /* 0x0000000307077819 */ /* 0x000fe400000012ff */
[----:B------:R-:W-:Y:S02]  /*18280*/  LOP3.LUT R12, R10, R31, RZ, 0x3c, !PT ;  /* 0x0000001f0a0c7212 */ /* 0x000fe400078e3cff */
[----:B------:R-:W-:Y:S02]  /*18290*/  LOP3.LUT R33, R76, 0x180, RZ, 0xc0, !PT ;  /* 0x000001804c217812 */ /* 0x000fe400078ec0ff */
[----:B------:R-:W-:Y:S02]  /*182a0*/  SHF.R.U64 R6, R6, 0x3, RZ ;  /* 0x0000000306067819 */ /* 0x000fe400000012ff */
[----:B------:R-:W-:Y:S01]  /*182b0*/  SHF.R.U64 R27, R27, 0x3, RZ ;  /* 0x000000031b1b7819 */ /* 0x000fe200000012ff */
[--C-:B------:R-:W-:Y:S01]  /*182c0*/  IMAD.X R15, RZ, RZ, R9.reuse, P4 ;  /* 0x000000ffff0f7224 */ /* 0x100fe200020e0609 */
[----:B------:R-:W-:Y:S01]  /*182d0*/  LOP3.LUT R8, R7, R8, RZ, 0x3c, !PT ;  /* 0x0000000807087212 */ /* 0x000fe200078e3cff */
[--C-:B------:R-:W-:Y:S01]  /*182e0*/  IMAD.X R11, RZ, RZ, R9.reuse, P2 ;  /* 0x000000ffff0b7224 */ /* 0x100fe200010e0609 */
[----:B------:R-:W-:Y:S01]  /*182f0*/  MOV R51, R12 ;  /* 0x0000000c00337202 */ /* 0x000fe20000000f00 */
[----:B------:R-:W-:Y:S01]  /*18300*/  IMAD.X R25, RZ, RZ, R9, P5 ;  /* 0x000000ffff197224 */ /* 0x000fe200028e0609 */
[----:B----4-:R-:W-:-:S02]  /*18310*/  LOP3.LUT R13, R5, 0x2, RZ, 0x3c, !PT ;  /* 0x00000002050d7812 */ /* 0x010fc400078e3cff */
[----:B------:R-:W-:Y:S02]  /*18320*/  SHF.R.U64 R33, R33, 0x3, RZ ;  /* 0x0000000321217819 */ /* 0x000fe400000012ff */
[----:B------:R-:W-:Y:S02]  /*18330*/  LOP3.LUT R14, R6, R29, RZ, 0x3c, !PT ;  /* 0x0000001d060e7212 */ /* 0x000fe400078e3cff */
[----:B------:R-:W-:Y:S01]  /*18340*/  LOP3.LUT R10, R27, R74, RZ, 0x3c, !PT ;  /* 0x0000004a1b0a7212 */ /* 0x000fe200078e3cff */
[----:B------:R-:W-:Y:S01]  /*18350*/  IMAD.X R7, RZ, RZ, R9, P0 ;  /* 0x000000ffff077224 */ /* 0x000fe200000e0609 */
[----:B------:R-:W-:Y:S01]  /*18360*/  MOV R57, R8 ;  /* 0x0000000800397202 */ /* 0x000fe20000000f00 */
[----:B------:R-:W-:Y:S01]  /*18370*/  SHFL.IDX PT, R40, R40, R5, 0x1c1f ;  /* 0x001c1f0528287589 */ /* 0x000fe200000e0000 */
[----:B------:R-:W-:Y:S02]  /*18380*/  MOV R53, R14 ;  /* 0x0000000e00357202 */ /* 0x000fe40000000f00 */
[----:B------:R-:W-:Y:S01]  /*18390*/  MOV R49, R10 ;  /* 0x0000000a00317202 */ /* 0x000fe20000000f00 */
[----:B------:R-:W-:Y:S01]  /*183a0*/  SHFL.IDX PT, R8, R4, R5, 0x1c1f ;  /* 0x001c1f0504087589 */ /* 0x000fe200000e0000 */
[----:B------:R-:W-:-:S02]  /*183b0*/  LOP3.LUT R6, R33, R76, RZ, 0x3c, !PT ;  /* 0x0000004c21067212 */ /* 0x000fc400078e3cff */
[----:B------:R-:W-:Y:S01]  /*183c0*/  MOV R55, R24 ;  /* 0x0000001800377202 */ /* 0x000fe20000000f00 */
[----:B------:R-:W0:Y:S04]  /*183d0*/  SHFL.IDX PT, R9, R26, R13, 0x1c1f ;  /* 0x001c1f0d1a097589 */ /* 0x000e2800000e0000 */
[----:B------:R-:W-:Y:S04]  /*183e0*/  SHFL.IDX PT, R44, R44, R5, 0x1c1f ;  /* 0x001c1f052c2c7589 */ /* 0x000fe800000e0000 */
[----:B------:R-:W1:Y:S04]  /*183f0*/  SHFL.IDX PT, R11, R42, R13, 0x1c1f ;  /* 0x001c1f0d2a0b7589 */ /* 0x000e6800000e0000 */
[----:B------:R-:W2:Y:S04]  /*18400*/  SHFL.IDX PT, R15, R46, R13, 0x1c1f ;  /* 0x001c1f0d2e0f7589 */ /* 0x000ea800000e0000 */
[----:B------:R-:W-:Y:S04]  /*18410*/  SHFL.IDX PT, R60, R60, R5, 0x1c1f ;  /* 0x001c1f053c3c7589 */ /* 0x000fe800000e0000 */
[----:B------:R3:W4:Y:S04]  /*18420*/  SHFL.IDX PT, R31, R38, R13, 0x1c1f ;  /* 0x001c1f0d261f7589 */ /* 0x00072800000e0000 */
[----:B------:R-:W-:Y:S04]  /*18430*/  SHFL.IDX PT, R62, R62, R5, 0x1c1f ;  /* 0x001c1f053e3e7589 */ /* 0x000fe800000e0000 */
[----:B------:R-:W4:Y:S04]  /*18440*/  SHFL.IDX PT, R33, R64, R13, 0x1c1f ;  /* 0x001c1f0d40217589 */ /* 0x000f2800000e0000 */
[----:B------:R-:W-:Y:S04]  /*18450*/  SHFL.IDX PT, R66, R66, R5, 0x1c1f ;  /* 0x001c1f0542427589 */ /* 0x000fe800000e0000 */
[----:B------:R-:W4:Y:S04]  /*18460*/  SHFL.IDX PT, R35, R34, R13, 0x1c1f ;  /* 0x001c1f0d22237589 */ /* 0x000f2800000e0000 */
[----:B------:R-:W-:Y:S04]  /*18470*/  SHFL.IDX PT, R48, R48, R5, 0x1c1f ;  /* 0x001c1f0530307589 */ /* 0x000fe800000e0000 */
[----:B------:R-:W-:Y:S04]  /*18480*/  SHFL.IDX PT, R52, R52, R5, 0x1c1f ;  /* 0x001c1f0534347589 */ /* 0x000fe800000e0000 */
[----:B------:R-:W-:Y:S04]  /*18490*/  SHFL.IDX PT, R56, R56, R5, 0x1c1f ;  /* 0x001c1f0538387589 */ /* 0x000fe800000e0000 */
[----:B------:R-:W4:Y:S04]  /*184a0*/  SHFL.IDX PT, R25, R50, R13, 0x1c1f ;  /* 0x001c1f0d32197589 */ /* 0x000f2800000e0000 */
[----:B------:R-:W4:Y:S04]  /*184b0*/  SHFL.IDX PT, R27, R54, R13, 0x1c1f ;  /* 0x001c1f0d361b7589 */ /* 0x000f2800000e0000 */
[----:B------:R-:W4:Y:S04]  /*184c0*/  SHFL.IDX PT, R29, R58, R13, 0x1c1f ;  /* 0x001c1f0d3a1d7589 */ /* 0x000f2800000e0000 */
[----:B------:R-:W-:Y:S04]  /*184d0*/  SHFL.IDX PT, R68, R68, R5, 0x1c1f ;  /* 0x001c1f0544447589 */ /* 0x000fe800000e0000 */
[----:B------:R-:W-:Y:S04]  /*184e0*/  SHFL.IDX PT, R70, R70, R5, 0x1c1f ;  /* 0x001c1f0546467589 */ /* 0x000fe800000e0000 */
[----:B------:R4:W-:Y:S04]  /*184f0*/  SHFL.IDX PT, R72, R72, R5, 0x1c1f ;  /* 0x001c1f0548487589 */ /* 0x0009e800000e0000 */
[----:B------:R-:W4:Y:S04]  /*18500*/  SHFL.IDX PT, R41, R32, R13, 0x1c1f ;  /* 0x001c1f0d20297589 */ /* 0x000f2800000e0000 */
[----:B------:R-:W4:Y:S04]  /*18510*/  SHFL.IDX PT, R43, R30, R13, 0x1c1f ;  /* 0x001c1f0d1e2b7589 */ /* 0x000f2800000e0000 */
[----:B------:R4:W4:Y:S01]  /*18520*/  SHFL.IDX PT, R45, R28, R13, 0x1c1f ;  /* 0x001c1f0d1c2d7589 */ /* 0x00092200000e0000 */
[----:B------:R-:W-:Y:S01]  /*18530*/  ISETP.NE.U32.AND P0, PT, RZ, UR4, PT ;  /* 0x00000004ff007c0c */ /* 0x000fe2000bf05070 */
[----:B---3--:R-:W3:Y:S01]  /*18540*/  LDC.64 R38, c[0x0][0xbd8] ;  /* 0x0002f600ff267b82 */ /* 0x008ee20000000a00 */
[----:B------:R-:W-:-:S02]  /*18550*/  MOV R47, R6 ;  /* 0x00000006002f7202 */ /* 0x000fc40000000f00 */
[----:B0-----:R-:W-:Y:S02]  /*18560*/  SEL R4, R8, R9, P1 ;  /* 0x0000000908047207 */ /* 0x001fe40000800000 */
[----:B------:R-:W-:Y:S02]  /*18570*/  SEL R6, R9, R8, P1 ;  /* 0x0000000809067207 */ /* 0x000fe40000800000 */
[----:B-1----:R-:W-:Y:S02]  /*18580*/  SEL R8, R40, R11, P1 ;  /* 0x0000000b28087207 */ /* 0x002fe40000800000 */
[----:B------:R-:W-:Y:S02]  /*18590*/  SEL R10, R11, R40, P1 ;  /* 0x000000280b0a7207 */ /* 0x000fe40000800000 */
[----:B--2---:R-:W-:Y:S02]  /*185a0*/  SEL R12, R44, R15, P1 ;  /* 0x0000000f2c0c7207 */ /* 0x004fe40000800000 */
[----:B------:R-:W-:-:S02]  /*185b0*/  SEL R14, R15, R44, P1 ;  /* 0x0000002c0f0e7207 */ /* 0x000fc40000800000 */
[----:B------:R-:W-:Y:S01]  /*185c0*/  ISETP.NE.AND.EX P0, PT, RZ, UR5, PT, P0 ;  /* 0x00000005ff007c0c */ /* 0x000fe2000bf05300 */
[----:B------:R-:W-:Y:S01]  /*185d0*/  ULDC.64 UR4, c[0x0][0xbe0] ;  /* 0x0002f80000047ab9 */ /* 0x000fe20000000a00 */
[----:B----4-:R-:W-:Y:S02]  /*185e0*/  SEL R5, R60, R31, P1 ;  /* 0x0000001f3c057207 */ /* 0x010fe40000800000 */
[----:B------:R-:W-:Y:S01]  /*185f0*/  SEL R7, R31, R60, P1 ;  /* 0x0000003c1f077207 */ /* 0x000fe20000800000 */
[----:B------:R-:W-:Y:S01]  /*18600*/  BAR.SYNC.DEFER_BLOCKING 0x1, 0x180 ;  /* 0x0046000000007b1d */ /* 0x000fe20000010000 */
        /* <DEDUP_REMOVED lines=16> */
[----:B------:R-:W-:-:S04]  /*18710*/  ISETP.NE.U32.AND P1, PT, RZ, UR4, PT ;  /* 0x00000004ff007c0c */ /* 0x000fc8000bf25070 */
[----:B------:R-:W-:Y:S01]  /*18720*/  ISETP.NE.AND.EX P1, PT, RZ, UR5, PT, P1 ;  /* 0x00000005ff007c0c */ /* 0x000fe2000bf25310 */
[----:B------:R0:W-:Y:S04]  /*18730*/  STSM.16.M88.4 [R57], R4 ;  /* 0x0000000439007844 */ /* 0x0001e80000000200 */
[----:B------:R1:W-:Y:S04]  /*18740*/  STSM.16.M88.4 [R55], R8 ;  /* 0x0000000837007844 */ /* 0x0003e80000000200 */
[----:B------:R1:W-:Y:S04]  /*18750*/  STSM.16.M88.4 [R53], R12 ;  /* 0x0000000c35007844 */ /* 0x0003e80000000200 */
[----:B------:R1:W-:Y:S01]  /*18760*/  STSM.16.M88.4 [R51], R24 ;  /* 0x0000001833007844 */ /* 0x0003e20000000200 */
[----:B0-----:R-:W0:Y:S03]  /*18770*/  @P1 LDC.64 R6, c[0x0][0xbe0] ;  /* 0x0002f800ff061b82 */ /* 0x001e260000000a00 */
[----:B------:R1:W-:Y:S04]  /*18780*/  STSM.16.M88.4 [R49], R28 ;  /* 0x0000001c31007844 */ /* 0x0003e80000000200 */
[----:B------:R1:W-:Y:S01]  /*18790*/  STSM.16.M88.4 [R47], R32 ;  /* 0x000000202f007844 */ /* 0x0003e20000000200 */
[----:B------:R-:W-:Y:S01]  /*187a0*/  ULDC UR4, c[0x0][0xa88] ;  /* 0x0002a20000047ab9 */ /* 0x000fe20000000800 */
[----:B------:R-:W-:-:S02]  /*187b0*/  IMAD.MOV.U32 R43, RZ, RZ, RZ ;  /* 0x000000ffff2b7224 */ /* 0x000fc400078e00ff */
[----:B------:R-:W-:Y:S02]  /*187c0*/  IMAD.U32 R42, RZ, RZ, UR4 ;  /* 0x00000004ff2a7e24 */ /* 0x000fe4000f8e00ff */
[C---:B---3--:R-:W-:Y:S01]  /*187d0*/  IMAD.WIDE R38, R59.reuse, 0x4, R38 ;  /* 0x000000043b267825 */ /* 0x048fe200078e0226 */
[----:B------:R-:W-:Y:S03]  /*187e0*/  BAR.SYNC.DEFER_BLOCKING 0x1, 0x180 ;  /* 0x0046000000007b1d */ /* 0x000fe60000010000 */
[----:B0-----:R-:W-:-:S03]  /*187f0*/  @P1 IMAD.WIDE R6, R59, 0x4, R6 ;  /* 0x000000043b061825 */ /* 0x001fc600078e0206 */
[----:B------:R1:W5:Y:S04]  /*18800*/  @P0 LDG.E R43, desc[UR40][R38.64] ;  /* 0x00000028262b0981 */ /* 0x000368000c1e1900 */
[----:B------:R1:W5:Y:S01]  /*18810*/  @P1 LDG.E R42, desc[UR40][R6.64] ;  /* 0x00000028062a1981 */ /* 0x000362000c1e1900 */
[----:B------:R-:W-:-:S04]  /*18820*/  IMAD R5, R2, 0x20, R0 ;  /* 0x0000002002057824 */ /* 0x000fc800078e0200 */
[----:B------:R-:W-:Y:S01]  /*18830*/  IMAD.WIDE R4, R5, 0x2, R36 ;  /* 0x0000000205047825 */ /* 0x000fe200078e0224 */
[----:B------:R-:W-:Y:S06]  /*18840*/  @P1 BRA `(.L_x_9233) ;  /* 0x0000000000101947 */ /* 0x000fec0003800000 */
[----:B------:R-:W-:Y:S05]  /*18850*/  @!P0 BRA `(.L_x_9233) ;  /* 0x00000000000c8947 */ /* 0x000fea0003800000 */
[----:B-1----:R-:W2:Y:S04]  /*18860*/  LDG.E R7, desc[UR40][R38.64] ;  /* 0x0000002826077981 */ /* 0x002ea8000c1e1900 */
[----:B-----5:R-:W2:Y:S02]  /*18870*/  LDG.E R42, desc[UR40][R38.64+0x4] ;  /* 0x00000428262a7981 */ /* 0x020ea4000c1e1900 */
[----:B--2---:R-:W-:-:S07]  /*18880*/  IMAD.IADD R42, R42, 0x1, -R7 ;  /* 0x000000012a2a7824 */ /* 0x004fce00078e0a07 */
.L_x_9233:
[----:B-1----:R-:W2:Y:S01]  /*18890*/  LDL R10, [R1+0x64] ;  /* 0x00006400010a7983 */ /* 0x002ea20000100800 */
[----:B------:R-:W-:-:S03]  /*188a0*/  ULDC.64 UR4, c[0x0][0xb70] ;  /* 0x0002dc0000047ab9 */ /* 0x000fc60000000a00 */
[----:B------:R-:W3:Y:S04]  /*188b0*/  LDL.LU R48, [R1+0x4c] ;  /* 0x00004c0001307983 */ /* 0x000ee80000300800 */
[----:B------:R-:W2:Y:S01]  /*188c0*/  LDL.LU R47, [R1+0x58] ;  /* 0x00005800012f7983 */ /* 0x000ea20000300800 */
[--C-:B-----5:R-:W-:Y:S01]  /*188d0*/  SHF.R.S32.HI R37, RZ, 0x1f, R43.reuse ;  /* 0x0000001fff257819 */ /* 0x120fe2000001142b */
[----:B------:R-:W-:Y:S01]  /*188e0*/  IMAD.MOV.U32 R36, RZ, RZ, R43 ;  /* 0x000000ffff247224 */ /* 0x000fe200078e002b */
[----:B------:R-:W-:Y:S02]  /*188f0*/  IADD3 R9, P1, R4, 0x1800, RZ ;  /* 0x0000180004097810 */ /* 0x000fe40007f3e0ff */
[----:B------:R-:W-:Y:S02]  /*18900*/  SHF.R.S32.HI R46, RZ, 0x1f, R59 ;  /* 0x0000001fff2e7819 */ /* 0x000fe4000001143b */
[----:B------:R-:W-:-:S02]  /*18910*/  LOP3.LUT R8, R9, 0x180, RZ, 0xc0, !PT ;  /* 0x0000018009087812 */ /* 0x000fc400078ec0ff */
[----:B------:R-:W-:Y:S02]  /*18920*/  SEL R46, R46, RZ, !P0 ;  /* 0x000000ff2e2e7207 */ /* 0x000fe40004000000 */
[----:B------:R-:W-:Y:S02]  /*18930*/  SEL R45, R59, RZ, !P0 ;  /* 0x000000ff3b2d7207 */ /* 0x000fe40004000000 */
[----:B------:R-:W-:Y:S02]  /*18940*/  SHF.R.U64 R8, R8, 0x3, RZ ;  /* 0x0000000308087819 */ /* 0x000fe400000012ff */
[----:B------:R-:W-:Y:S02]  /*18950*/  IADD3 R13, P4, R4, 0x3000, RZ ;  /* 0x00003000040d7810 */ /* 0x000fe40007f9e0ff */
[----:B------:R-:W-:Y:S02]  /*18960*/  LOP3.LUT R8, R8, R9, RZ, 0x3c, !PT ;  /* 0x0000000908087212 */ /* 0x000fe400078e3cff */
[----:B------:R-:W-:-:S02]  /*18970*/  IADD3 R25, P3, R4, 0x4800, RZ ;  /* 0x0000480004197810 */ /* 0x000fc40007f7e0ff */
[----:B------:R-:W-:Y:S02]  /*18980*/  IADD3 R29, P2, R4, 0x6000, RZ ;  /* 0x00006000041d7810 */ /* 0x000fe40007f5e0ff */
[----:B------:R-:W-:Y:S02]  /*18990*/  LOP3.LUT R12, R13, 0x180, RZ, 0xc0, !PT ;  /* 0x000001800d0c7812 */ /* 0x000fe400078ec0ff */
[----:B------:R-:W-:Y:S02]  /*189a0*/  LOP3.LUT R24, R25, 0x180, RZ, 0xc0, !PT ;  /* 0x0000018019187812 */ /* 0x000fe400078ec0ff */
[----:B------:R-:W-:Y:S02]  /*189b0*/  LOP3.LUT R28, R29, 0x180, RZ, 0xc0, !PT ;  /* 0x000001801d1c7812 */ /* 0x000fe400078ec0ff */
        /* <DEDUP_REMOVED lines=11> */
[----:B------:R-:W-:Y:S01]  /*18a70*/  BSSY B1, `(.L_x_9234) ;  /* 0x000005e000017945 */ /* 0x000fe20003800000 */
[----:B---3--:R-:W-:Y:S01]  /*18a80*/  SHF.R.S32.HI R44, RZ, 0x1f, R48 ;  /* 0x0000001fff2c7819 */ /* 0x008fe20000011430 */
[----:B------:R-:W-:-:S04]  /*18a90*/  IMAD.WIDE.U32 R6, R48, UR4, R36 ;  /* 0x0000000430067c25 */ /* 0x000fc8000f8e0024 */
[----:B--2---:R-:W-:Y:S02]  /*18aa0*/  IMAD R11, R47, 0xc0, R10 ;  /* 0x000000c02f0b7824 */ /* 0x004fe400078e020a */
[----:B------:R-:W0:Y:S01]  /*18ab0*/  S2R R10, SR_TID.X ;  /* 0x00000000000a7919 */ /* 0x000e220000002100 */
[----:B------:R-:W-:-:S04]  /*18ac0*/  IMAD R3, R44, UR4, RZ ;  /* 0x000000042c037c24 */ /* 0x000fc8000f8e02ff */
[----:B------:R-:W-:Y:S01]  /*18ad0*/  IMAD R3, R48, UR5, R3 ;  /* 0x0000000530037c24 */ /* 0x000fe2000f8e0203 */
[----:B------:R-:W-:-:S03]  /*18ae0*/  ULDC.64 UR4, c[0x0][0xb78] ;  /* 0x0002de0000047ab9 */ /* 0x000fc60000000a00 */
[----:B------:R-:W-:Y:S02]  /*18af0*/  IMAD.IADD R7, R7, 0x1, R3 ;  /* 0x0000000107077824 */ /* 0x000fe400078e0203 */
[----:B------:R-:W-:Y:S02]  /*18b00*/  IMAD R3, R46, UR4, RZ ;  /* 0x000000042e037c24 */ /* 0x000fe4000f8e02ff */
[----:B------:R-:W-:-:S04]  /*18b10*/  IMAD.WIDE.U32 R6, R45, UR4, R6 ;  /* 0x000000042d067c25 */ /* 0x000fc8000f8e0006 */
[----:B------:R-:W-:Y:S01]  /*18b20*/  IMAD R9, R45, UR5, R3 ;  /* 0x000000052d097c24 */ /* 0x000fe2000f8e0203 */
[----:B------:R-:W-:Y:S01]  /*18b30*/  SHF.R.S32.HI R3, RZ, 0x1f, R11 ;  /* 0x0000001fff037819 */ /* 0x000fe2000001140b */
[----:B------:R-:W-:Y:S01]  /*18b40*/  ULDC.64 UR4, c[0x0][0xb40] ;  /* 0x0002d00000047ab9 */ /* 0x000fe20000000a00 */
[----:B------:R-:W-:-:S04]  /*18b50*/  IADD3 R6, P5, R11, R6, RZ ;  /* 0x000000060b067210 */ /* 0x000fc80007fbe0ff */
[----:B------:R-:W-:Y:S01]  /*18b60*/  IADD3.X R9, R3, R7, R9, P5, !PT ;  /* 0x0000000703097210 */ /* 0x000fe20002ffe409 */
[----:B------:R-:W-:Y:S01]  /*18b70*/  VIADD R3, R11, 0x8 ;  /* 0x000000080b037836 */ /* 0x000fe20000000000 */
[----:B------:R-:W-:Y:S02]  /*18b80*/  LEA R40, P6, R6, UR4, 0x2 ;  /* 0x0000000406287c11 */ /* 0x000fe4000f8c10ff */
[----:B------:R-:W-:Y:S02]  /*18b90*/  LOP3.LUT R7, R4, 0x180, RZ, 0xc0, !PT ;  /* 0x0000018004077812 */ /* 0x000fe400078ec0ff */
[----:B------:R-:W-:Y:S01]  /*18ba0*/  LEA.HI.X R41, R6, UR5, R9, 0x2, P6 ;  /* 0x0000000506297c11 */ /* 0x000fe2000b0f1409 */
[----:B------:R-:W-:Y:S01]  /*18bb0*/  IMAD.X R9, RZ, RZ, R5, P1 ;  /* 0x000000ffff097224 */ /* 0x000fe200008e0605 */
[----:B------:R-:W-:Y:S01]  /*18bc0*/  IADD3 R6, P6, R4, 0x7800, RZ ;  /* 0x0000780004067810 */ /* 0x000fe20007fde0ff */
[----:B0-----:R-:W-:Y:S01]  /*18bd0*/  VIADD R14, R10, 0xffffff80 ;  /* 0xffffff800a0e7836 */ /* 0x001fe20000000000 */
[----:B------:R-:W-:Y:S01]  /*18be0*/  SHF.R.U64 R7, R7, 0x3, RZ ;  /* 0x0000000307077819 */ /* 0x000fe200000012ff */
[----:B------:R-:W-:-:S02]  /*18bf0*/  ULDC.64 UR4, c[0x0][0xaa0] ;  /* 0x0002a80000047ab9 */ /* 0x000fc40000000a00 */
[----:B------:R-:W-:Y:S01]  /*18c00*/  IMAD.X R33, RZ, RZ, R5, P6 ;  /* 0x000000ffff217224 */ /* 0x000fe200030e0605 */
[----:B------:R-:W-:Y:S02]  /*18c10*/  SHF.R.S32.HI R10, RZ, 0x1f, R14 ;  /* 0x0000001fff0a7819 */ /* 0x000fe4000001140e */
[----:B------:R-:W-:Y:S02]  /*18c20*/  LOP3.LUT R4, R7, R4, RZ, 0x3c, !PT ;  /* 0x0000000407047212 */ /* 0x000fe400078e3cff */
[----:B------:R-:W-:-:S04]  /*18c30*/  LEA.HI R10, R10, R14, RZ, 0x7 ;  /* 0x0000000e0a0a7211 */ /* 0x000fc800078f38ff */
[----:B------:R-:W-:-:S05]  /*18c40*/  LOP3.LUT R10, R10, 0xffffff80, RZ, 0xc0, !PT ;  /* 0xffffff800a0a7812 */ /* 0x000fca00078ec0ff */
[----:B------:R-:W-:-:S05]  /*18c50*/  IMAD.IADD R10, R14, 0x1, -R10 ;  /* 0x000000010e0a7824 */ /* 0x000fca00078e0a0a */
[----:B------:R-:W-:-:S04]  /*18c60*/  LOP3.LUT P0, RZ, R10, 0x3, RZ, 0xc0, !PT ;  /* 0x000000030aff7812 */ /* 0x000fc8000780c0ff */
        /* <DEDUP_REMOVED lines=12> */
[----:B------:R-:W5:Y:S01]  /*18d30*/  LD.E.128 R32, desc[UR40][R32.64] ;  /* 0x0000002820207980 */ /* 0x000f62000c101d00 */
[----:B------:R-:W-:-:S02]  /*18d40*/  IMAD R36, R37, UR4, RZ ;  /* 0x0000000425247c24 */ /* 0x000fc4000f8e02ff */
[C---:B0-----:R-:W-:Y:S01]  /*18d50*/  IMAD.WIDE.U32 R20, R43.reuse, UR4, R38 ;  /* 0x000000042b147c25 */ /* 0x041fe2000f8e0026 */
        /* <DEDUP_REMOVED lines=9> */
[----:B------:R-:W-:Y:S02]  /*18df0*/  IMAD.IADD R21, R21, 0x1, R43 ;  /* 0x0000000115157824 */ /* 0x000fe400078e022b */
[----:B------:R-:W-:Y:S01]  /*18e00*/  IMAD R37, R44, UR4, RZ ;  /* 0x000000042c257c24 */ /* 0x000fe2000f8e02ff */
[CC--:B------:R-:W-:Y:S01]  /*18e10*/  ISETP.GE.AND P0, PT, R2.reuse, R39.reuse, PT ;  /* 0x000000270200720c */ /* 0x0c0fe20003f06270 */
[----:B------:R-:W-:Y:S02]  /*18e20*/  VIADD R3, R17, 0x19c20 ;  /* 0x00019c2011037836 */ /* 0x000fe40000000000 */
[----:B------:R-:W-:Y:S02]  /*18e30*/  VIADD R36, R2, 0x60 ;  /* 0x0000006002247836 */ /* 0x000fe40000000000 */
[C---:B------:R-:W-:Y:S01]  /*18e40*/  IMAD R37, R48.reuse, UR5, R37 ;  /* 0x0000000530257c24 */ /* 0x040fe2000f8e0225 */
[----:B------:R-:W-:Y:S01]  /*18e50*/  PRMT R3, RZ, 0x654, R3 ;  /* 0x00000654ff037816 */ /* 0x000fe20000000003 */
[----:B------:R-:W-:Y:S01]  /*18e60*/  IMAD.WIDE.U32 R20, R48, UR4, R20 ;  /* 0x0000000430147c25 */ /* 0x000fe2000f8e0014 */
[----:B------:R-:W-:Y:S01]  /*18e70*/  ULDC.64 UR4, c[0x0][0xae8] ;  /* 0x0002ba0000047ab9 */ /* 0x000fe20000000a00 */
[----:B------:R-:W-:-:S02]  /*18e80*/  ISETP.GE.AND P3, PT, R36, R39, PT ;  /* 0x000000272400720c */ /* 0x000fc40003f66270 */
[----:B------:R-:W-:Y:S02]  /*18e90*/  IMAD R36, R46, UR4, RZ ;  /* 0x000000042e247c24 */ /* 0x000fe4000f8e02ff */
[----:B------:R-:W-:Y:S01]  /*18ea0*/  IMAD.IADD R21, R21, 0x1, R37 ;  /* 0x0000000115157824 */ /* 0x000fe200078e0225 */
[----:B0-----:R0:W-:Y:S01]  /*18eb0*/  SYNCS.ARRIVE.TRANS64.RED.A1T0 RZ, [R3+URZ], RZ ;  /* 0x000000ff03ff79a7 */ /* 0x0011e2000810043f */
[C---:B------:R-:W-:Y:S02]  /*18ec0*/  IMAD R39, R45.reuse, UR5, R36 ;  /* 0x000000052d277c24 */ /* 0x040fe4000f8e0224 */
[----:B------:R-:W-:-:S04]  /*18ed0*/  IMAD.WIDE.U32 R36, R45, UR4, R20 ;  /* 0x000000042d247c25 */ /* 0x000fc8000f8e0014 */
[----:B------:R-:W-:Y:S01]  /*18ee0*/  IMAD.IADD R41, R37, 0x1, R39 ;  /* 0x0000000125297824 */ /* 0x000fe200078e0227 */
[----:B0-----:R-:W-:-:S03]  /*18ef0*/  SHF.R.S32.HI R3, RZ, 0x1f, R2 ;  /* 0x0000001fff037819 */ /* 0x001fc60000011402 */
        /* <DEDUP_REMOVED lines=21> */
.L_x_9235:
[----:B------:R-:W-:Y:S05]  /*19050*/  BSYNC B1 ;  /* 0x0000000000017941 */ /* 0x000fea0003800000 */
.L_x_9234:
        /* <DEDUP_REMOVED lines=24> */
.L_x_9232:
[----:B------:R-:W3:Y:S01]  /*191e0*/  LDL R10, [R1+0x50] ;  /* 0x00005000010a7983 */ /* 0x000ee20000100800 */
[----:B------:R-:W-:Y:S01]  /*191f0*/  ULDC.64 UR4, c[0x0][0xbd8] ;  /* 0x0002f60000047ab9 */ /* 0x000fe20000000a00 */
[----:B------:R-:W3:Y:S01]  /*19200*/  LDC.64 R4, c[0x0][0xbd8] ;  /* 0x0002f600ff047b82 */ /* 0x000ee20000000a00 */
[----:B------:R-:W-:Y:S01]  /*19210*/  ISETP.NE.U32.AND P0, PT, RZ, UR4, PT ;  /* 0x00000004ff007c0c */ /* 0x000fe2000bf05070 */
[----:B------:R-:W-:-:S03]  /*19220*/  IMAD.MOV.U32 R9, RZ, RZ, RZ ;  /* 0x000000ffff097224 */ /* 0x000fc600078e00ff */
[----:B------:R-:W-:Y:S01]  /*19230*/  ISETP.NE.AND.EX P0, PT, RZ, UR5, PT, P0 ;  /* 0x00000005ff007c0c */ /* 0x000fe2000bf05300 */
[----:B------:R-:W-:Y:S02]  /*19240*/  ULDC.64 UR4, c[0x0][0xbe0] ;  /* 0x0002f80000047ab9 */ /* 0x000fe40000000a00 */
[----:B------:R-:W-:-:S04]  /*19250*/  ISETP.NE.U32.AND P1, PT, RZ, UR4, PT ;  /* 0x00000004ff007c0c */ /* 0x000fc8000bf25070 */
[----:B------:R-:W-:-:S13]  /*19260*/  ISETP.NE.AND.EX P1, PT, RZ, UR5, PT, P1 ;  /* 0x00000005ff007c0c */ /* 0x000fda000bf25310 */
[----:B------:R-:W1:Y:S01]  /*19270*/  @P1 LDC.64 R6, c[0x0][0xbe0] ;  /* 0x0002f800ff061b82 */ /* 0x000e620000000a00 */
[----:B------:R-:W-:Y:S02]  /*19280*/  ULDC UR4, c[0x0][0xa88] ;  /* 0x0002a20000047ab9 */ /* 0x000fe40000000800 */
[----:B------:R-:W-:Y:S02]  /*19290*/  IMAD.U32 R8, RZ, RZ, UR4 ;  /* 0x00000004ff087e24 */ /* 0x000fe4000f8e00ff */
[----:B---3--:R-:W-:-:S04]  /*192a0*/  IMAD.WIDE R4, R10, 0x4, R4 ;  /* 0x000000040a047825 */ /* 0x008fc800078e0204 */
[----:B-1----:R-:W-:Y:S01]  /*192b0*/  @P1 IMAD.WIDE R6, R10, 0x4, R6 ;  /* 0x000000040a061825 */ /* 0x002fe200078e0206 */
[----:B------:R1:W5:Y:S04]  /*192c0*/  @P0 LDG.E R9, desc[UR40][R4.64] ;  /* 0x0000002804090981 */ /* 0x000368000c1e1900 */
[----:B------:R1:W5:Y:S01]  /*192d0*/  @P1 LDG.E R8, desc[UR40][R6.64] ;  /* 0x0000002806081981 */ /* 0x000362000c1e1900 */
[----:B------:R-:W-:Y:S01]  /*192e0*/  ISETP.GT.AND P2, PT, R59, 0xbf, PT ;  /* 0x000000bf3b00780c */ /* 0x000fe20003f44270 */
[----:B------:R-:W-:-:S12]  /*192f0*/  @P1 BRA `(.L_x_9237) ;  /* 0x0000000000101947 */ /* 0x000fd80003800000 */
[----:B------:R-:W-:Y:S05]  /*19300*/  @!P0 BRA `(.L_x_9237) ;  /* 0x00000000000c8947 */ /* 0x000fea0003800000 */
[----:B-1----:R-:W3:Y:S04]  /*19310*/  LDG.E R7, desc[UR40][R4.64] ;  /* 0x0000002804077981 */ /* 0x002ee8000c1e1900 */
[----:B-----5:R-:W3:Y:S02]  /*19320*/  LDG.E R8, desc[UR40][R4.64+0x4] ;  /* 0x0000042804087981 */ /* 0x020ee4000c1e1900 */
[----:B---3--:R-:W-:-:S07]  /*19330*/  IMAD.IADD R8, R8, 0x1, -R7 ;  /* 0x0000000108087824 */ /* 0x008fce00078e0a07 */
.L_x_9237:
[----:B------:R-:W3:Y:S04]  /*19340*/  LDL R20, [R1+0x4c] ;  /* 0x00004c0001147983 */ /* 0x000ee80000100800 */
[----:B------:R4:W5:Y:S01]  /*19350*/  LDL R14, [R1+0x58] ;  /* 0x00005800010e7983 */ /* 0x0009620000100800 */
[----:B-1----:R-:W-:Y:S01]  /*19360*/  SHF.R.S32.HI R4, RZ, 0x1f, R10 ;  /* 0x0000001fff047819 */ /* 0x002fe2000001140a */
[----:B------:R-:W-:Y:S01]  /*19370*/  BSSY B1, `(.L_x_9238) ;  /* 0x000001d000017945 */ /* 0x000fe20003800000 */
[----:B------:R-:W-:Y:S02]  /*19380*/  SEL R13, R10, RZ, !P0 ;  /* 0x000000ff0a0d7207 */ /* 0x000fe40004000000 */
[----:B------:R-:W-:Y:S02]  /*19390*/  SHF.R.S32.HI R15, RZ, 0x1f, R0 ;  /* 0x0000001fff0f7819 */ /* 0x000fe40000011400 */
[----:B------:R-:W-:-:S02]  /*193a0*/  SEL R12, R4, RZ, !P0 ;  /* 0x000000ff040c7207 */ /* 0x000fc40004000000 */
[----:B-----5:R-:W-:Y:S02]  /*193b0*/  SHF.R.S32.HI R10, RZ, 0x1f, R9 ;  /* 0x0000001fff0a7819 */ /* 0x020fe40000011409 */
[----:B---3--:R-:W-:Y:S01]  /*193c0*/  SHF.R.S32.HI R11, RZ, 0x1f, R20 ;  /* 0x0000001fff0b7819 */ /* 0x008fe20000011414 */
[----:B----4-:R-:W-:Y:S06]  /*193d0*/  @P2 BRA `(.L_x_9239) ;  /* 0x0000000000582947 */ /* 0x010fec0003800000 */
[----:B------:R-:W1:Y:S02]  /*193e0*/  S2R R5, SR_TID.X ;  /* 0x0000000000057919 */ /* 0x000e640000002100 */
[----:B-1----:R-:W-:-:S04]  /*193f0*/  IMAD R4, R14, 0xc0, R5 ;  /* 0x000000c00e047824 */ /* 0x002fc800078e0205 */
[----:B------:R-:W-:-:S05]  /*19400*/  VIADD R5, R4, 0xffffff80 ;  /* 0xffffff8004057836 */ /* 0x000fca0000000000 */
[----:B------:R-:W-:-:S13]  /*19410*/  ISETP.GE.AND P0, PT, R5, R8, PT ;  /* 0x000000080500720c */ /* 0x000fda0003f06270 */
[----:B------:R-:W-:Y:S05]  /*19420*/  @P0 BRA `(.L_x_9239) ;  /* 0x0000000000440947 */ /* 0x000fea0003800000 */
[----:B------:R-:W-:Y:S01]  /*19430*/  IADD3 R4, P0, R5, R9, RZ ;  /* 0x0000000905047210 */ /* 0x000fe20007f1e0ff */
        /* <DEDUP_REMOVED lines=16> */
.L_x_9239:
[----:B------:R-:W-:Y:S05]  /*19540*/  BSYNC B1 ;  /* 0x0000000000017941 */ /* 0x000fea0003800000 */
.L_x_9238:
        /* <DEDUP_REMOVED lines=9> */
[----:B------:R-:W-:Y:S02]  /*195e0*/  IMAD R3, R11, UR4, RZ ;  /* 0x000000040b037c24 */ /* 0x000fe4000f8e02ff */
[----:B------:R-:W-:Y:S01]  /*195f0*/  IMAD.IADD R5, R5, 0x1, R9 ;  /* 0x0000000105057824 */ /* 0x000fe200078e0209 */
[C---:B------:R-:W-:Y:S01]  /*19600*/  ISETP.GE.AND P0, PT, R2.reuse, R7, PT ;  /* 0x000000070200720c */ /* 0x040fe20003f06270 */
[----:B------:R-:W-:Y:S02]  /*19610*/  VIADD R6, R2, 0x60 ;  /* 0x0000006002067836 */ /* 0x000fe40000000000 */
[----:B------:R-:W-:-:S02]  /*19620*/  IMAD R3, R20, UR5, R3 ;  /* 0x0000000514037c24 */ /* 0x000fc4000f8e0203 */
[----:B------:R-:W-:Y:S01]  /*19630*/  IMAD.WIDE.U32 R4, R20, UR4, R4 ;  /* 0x0000000414047c25 */ /* 0x000fe2000f8e0004 */
[----:B------:R-:W-:Y:S01]  /*19640*/  ULDC.64 UR4, c[0x0][0xae8] ;  /* 0x0002ba0000047ab9 */ /* 0x000fe20000000a00 */
[----:B------:R-:W-:Y:S02]  /*19650*/  ISETP.GE.AND P1, PT, R6, R7, PT ;  /* 0x000000070600720c */ /* 0x000fe40003f26270 */
[----:B------:R-:W-:Y:S01]  /*19660*/  IMAD.IADD R5, R5, 0x1, R3 ;  /* 0x0000000105057824 */ /* 0x000fe200078e0203 */
[----:B------:R-:W-:Y:S01]  /*19670*/  SHF.R.S32.HI R3, RZ, 0x1f, R2 ;  /* 0x0000001fff037819 */ /* 0x000fe20000011402 */
[----:B------:R-:W-:Y:S02]  /*19680*/  IMAD R6, R12, UR4, RZ ;  /* 0x000000040c067c24 */ /* 0x000fe4000f8e02ff */
[----:B------:R-:W-:-:S04]  /*19690*/  IMAD.WIDE.U32 R4, R13, UR4, R4 ;  /* 0x000000040d047c25 */ /* 0x000fc8000f8e0004 */
[----:B------:R-:W-:Y:S02]  /*196a0*/  IMAD R9, R13, UR5, R6 ;  /* 0x000000050d097c24 */ /* 0x000fe4000f8e0206 */
        /* <DEDUP_REMOVED lines=22> */
.L_x_9241:
[----:B------:R-:W-:Y:S05]  /*19810*/  BSYNC B1 ;  /* 0x0000000000017941 */ /* 0x000fea0003800000 */
.L_x_9240:
        /* <DEDUP_REMOVED lines=22> */
.L_x_9236:
[----:B------:R-:W-:Y:S05]  /*19980*/  BSYNC B0 ;  /* 0x0000000000007941 */ /* 0x000fea0003800000 */
.L_x_9231:
[----:B------:R-:W4:Y:S01]  /*19990*/  LDL R0, [R1+0x2c] ;  /* 0x00002c0001007983 */ /* 0x000f220000100800 */
[----:B------:R-:W-:Y:S02]  /*199a0*/  ULDC UR4, c[0x0][0xc14] ;  /* 0x0003050000047ab9 */ /* 0x000fe40000000800 */
[----:B----4-:R-:W-:-:S13]  /*199b0*/  ISETP.GE.AND P0, PT, R0, UR4, PT ;  /* 0x0000000400007c0c */ /* 0x010fda000bf06270 */
[----:B------:R-:W-:Y:S05]  /*199c0*/  @!P0 BRA `(.L_x_9242) ;  /* 0xfffffe7400948947 */ /* 0x000fea000383ffff */
[----:B------:R-:W-:Y:S05]  /*199d0*/  BRA `(.L_x_9044) ;  /* 0x0000006c00007947 */ /* 0x000fea0003800000 */
.L_x_9042:
[----:B------:R-:W-:-:S08]  /*199e0*/  NOP ;  /* 0x0000000000007918 */ /* 0x000fd00000000000 */
[----:B--2---:R-:W0:-:S00]  /*199f0*/  USETMAXREG.DEALLOC.CTAPOOL 0x20 ;  /* 0x00000020000079c8 */ /* 0x004e0000080e0500 */
        /* <DEDUP_REMOVED lines=11> */
[----:B------:R-:W0:Y:S01]  /*19ab0*/  LDS.128 R24, [UR4+0x19cd0] ;  /* 0x019cd004ff187984 */ /* 0x000e220008000c00 */
[----:B------:R-:W-:Y:S06]  /*19ac0*/  BAR.ARV 0x4, 0x200 ;  /* 0x0108000000007b1d */ /* 0x000fec0000002000 */
[----:B------:R-:W-:Y:S05]  /*19ad0*/  BRA `(.L_x_9244) ;  /* 0x0000000800847947 */ /* 0x000fea0003800000 */
.L_x_9243:
        /* <DEDUP_REMOVED lines=42> */
.L_x_9249:
        /* <DEDUP_REMOVED lines=12> */
.L_x_9248:
[----:B------:R-:W-:Y:S05]  /*19e40*/  BSYNC B0 ;  /* 0x0000000000007941 */ /* 0x000fea0003800000 */
.L_x_9247:
        /* <DEDUP_REMOVED lines=21> */
.L_x_9245:
        /* <DEDUP_REMOVED lines=21> */
.L_x_9250:
[----:B-1----:R-:W-:Y:S01]  /*1a0f0*/  IMAD R24, R24, UR5, R10 ;  /* 0x0000000518187c24 */ /* 0x002fe2000f8e020a */
[----:B------:R-:W-:Y:S01]  /*1a100*/  IABS R10, R6 ;  /* 0x00000006000a7213 */ /* 0x000fe20000000000 */
[----:B------:R-:W-:Y:S02]  /*1a110*/  IMAD R11, R11, R8, RZ ;  /* 0x000000080b0b7224 */ /* 0x000fe400078e02ff */
[----:B------:R-:W-:Y:S01]  /*1a120*/  IMAD.MOV.U32 R2, RZ, RZ, RZ ;  /* 0x000000ffff027224 */ /* 0x000fe200078e00ff */
[----:B0-----:R-:W-:Y:S01]  /*1a130*/  IADD3 R7, -R24, UR6, RZ ;  /* 0x0000000618077c10 */ /* 0x001fe2000fffe1ff */
[----:B------:R-:W-:Y:S02]  /*1a140*/  IMAD.MOV R10, RZ, RZ, -R10 ;  /* 0x000000ffff0a7224 */ /* 0x000fe400078e0a0a */
        /* <DEDUP_REMOVED lines=21> */
[----:B------:R-:W0:Y:S08]  /*1a2a0*/  I2F.RP R11, R10 ;  /* 0x0000000a000b7306 */ /* 0x000e300000209400 */
[----:B0-----:R-:W0:Y:S02]  /*1a2b0*/  MUFU.RCP R11, R11 ;  /* 0x0000000b000b7308 */ /* 0x001e240000001000 */
[----:B0-----:R-:W-:Y:S01]  /*1a2c0*/  VIADD R3, R11, 0xffffffe ;  /* 0x0ffffffe0b037836 */ /* 0x001fe20000000000 */
[----:B------:R-:W-:-:S05]  /*1a2d0*/  IABS R11, R9 ;  /* 0x00000009000b7213 */ /* 0x000fca0000000000 */
[----:B------:R-:W0:Y:S02]  /*1a2e0*/  F2I.FTZ.U32.TRUNC.NTZ R3, R3 ;  /* 0x0000000300037305 */ /* 0x000e24000021f000 */
[----:B0-----:R-:W-:-:S04]  /*1a2f0*/  IMAD.MOV R13, RZ, RZ, -R3 ;  /* 0x000000ffff0d7224 */ /* 0x001fc800078e0a03 */
        /* <DEDUP_REMOVED lines=17> */
[----:B------:R-:W-:-:S03]  /*1a410*/  IMAD.MOV R9, RZ, RZ, -R9 ;  /* 0x000000ffff097224 */ /* 0x000fc600078e0a09 */
[----:B------:R-:W-:Y:S01]  /*1a420*/  LOP3.LUT R25, RZ, R2, RZ, 0x33, !PT ;  /* 0x00000002ff197212 */ /* 0x000fe200078e33ff */
[----:B------:R-:W-:-:S04]  /*1a430*/  IMAD R26, R2, R9, R3 ;  /* 0x00000009021a7224 */ /* 0x000fc800078e0203 */
[----:B------:R-:W-:Y:S01]  /*1a440*/  IMAD.IADD R25, R4, 0x1, R25 ;  /* 0x0000000104197824 */ /* 0x000fe200078e0219 */
[----:B------:R-:W-:Y:S06]  /*1a450*/  BRA `(.L_x_9251) ;  /* 0x00000000000c7947 */ /* 0x000fec0003800000 */
.L_x_9246:
[----:B------:R-:W-:Y:S02]  /*1a460*/  IMAD.MOV.U32 R25, RZ, RZ, RZ ;  /* 0x000000ffff197224 */ /* 0x000fe400078e00ff */
[----:B------:R-:W-:Y:S02]  /*1a470*/  IMAD.U32 R24, RZ, RZ, UR6 ;  /* 0x00000006ff187e24 */ /* 0x000fe4000f8e00ff */
[----:B------:R-:W-:-:S07]  /*1a480*/  IMAD.MOV.U32 R26, RZ, RZ, RZ ;  /* 0x000000ffff1a7224 */ /* 0x000fce00078e00ff */
.L_x_9251:
[----:B------:R-:W-:-:S13]  /*1a490*/  ISETP.NE.AND P0, PT, R5, RZ, PT ;  /* 0x000000ff0500720c */ /* 0x000fda0003f05270 */
[----:B------:R-:W0:Y:S01]  /*1a4a0*/  @!P0 S2R R3, SR_CgaCtaId ;  /* 0x0000000000038919 */ /* 0x000e220000008800 */
[----:B------:R-:W-:-:S04]  /*1a4b0*/  @!P0 MOV R2, 0x400 ;  /* 0x0000040000028802 */ /* 0x000fc80000000f00 */
[----:B0-----:R-:W-:-:S05]  /*1a4c0*/  @!P0 LEA R2, R3, R2, 0x18 ;  /* 0x0000000203028211 */ /* 0x001fca00078ec0ff */
[----:B------:R1:W-:Y:S01]  /*1a4d0*/  @!P0 STS.128 [R2+0x19cd0], R24 ;  /* 0x019cd01802008388 */ /* 0x0003e20000000c00 */
[----:B------:R-:W-:Y:S06]  /*1a4e0*/  BAR.ARV 0x5, 0x200 ;  /* 0x0148000000007b1d */ /* 0x000fec0000002000 */
.L_x_9244:
[----:B------:R2:W-:Y:S01]  /*1a4f0*/  STL [R1+0x24], RZ ;  /* 0x000024ff01007387 */ /* 0x0005e20000100800 */
[----:B------:R-:W-:Y:S01]  /*1a500*/  ULDC UR4, c[0x0][0xc14] ;  /* 0x0003050000047ab9 */ /* 0x000fe20000000800 */
[----:B------:R-:W-:Y:S01]  /*1a510*/  IMAD.MOV.U32 R22, RZ, RZ, 0x1 ;  /* 0x00000001ff167424 */ /* 0x000fe200078e00ff */
[----:B0-----:R-:W-:Y:S01]  /*1a520*/  ISETP.GE.AND P0, PT, R27, UR4, PT ;  /* 0x000000041b007c0c */ /* 0x001fe2000bf06270 */
[----:B------:R-:W-:-:S12]  /*1a530*/  IMAD.MOV.U32 R17, RZ, RZ, RZ ;  /* 0x000000ffff117224 */ /* 0x000fd800078e00ff */
[----:B--2---:R-:W-:Y:S05]  /*1a540*/  @P0 BRA `(.L_x_9252) ;  /* 0x0000005c002c0947 */ /* 0x004fea0003800000 */
[----:B------:R-:W2:Y:S01]  /*1a550*/  LDL R8, [R1+0x20] ;  /* 0x0000200001087983 */ /* 0x000ea20000100800 */
[----:B------:R-:W0:Y:S01]  /*1a560*/  S2R R10, SR_TID.X ;  /* 0x00000000000a7919 */ /* 0x000e220000002100 */
[----:B------:R-:W3:Y:S01]  /*1a570*/  S2R R7, SR_TID.X ;  /* 0x0000000000077919 */ /* 0x000ee20000002100 */
[----:B------:R-:W-:Y:S01]  /*1a580*/  IMAD.SHL.U32 R9, R0, 0x800, RZ ;  /* 0x0000080000097824 */ /* 0x000fe200078e00ff */
[----:B0-----:R-:W-:Y:S01]  /*1a590*/  SHF.R.U32.HI R4, RZ, 0x1, R10 ;  /* 0x00000001ff047819 */ /* 0x001fe2000001160a */
[----:B-1----:R-:W-:-:S03]  /*1a5a0*/  IMAD.SHL.U32 R2, R10, 0x20, RZ ;  /* 0x000000200a027824 */ /* 0x002fc600078e00ff */
[----:B------:R-:W-:Y:S01]  /*1a5b0*/  LOP3.LUT R5, R4, 0x20, RZ, 0xc0, !PT ;  /* 0x0000002004057812 */ /* 0x000fe200078ec0ff */
[----:B------:R-:W-:Y:S01]  /*1a5c0*/  IMAD.SHL.U32 R6, R10, 0x80, RZ ;  /* 0x000000800a067824 */ /* 0x000fe200078e00ff */
[----:B---3--:R-:W-:Y:S02]  /*1a5d0*/  LOP3.LUT R11, R7, 0x7f, RZ, 0xc0, !PT ;  /* 0x0000007f070b7812 */ /* 0x008fe400078ec0ff */
[----:B------:R-:W-:Y:S02]  /*1a5e0*/  LOP3.LUT R7, R5, 0x10, R10, 0xf8, !PT ;  /* 0x0000001005077812 */ /* 0x000fe400078ef80a */
[----:B------:R-:W-:Y:S01]  /*1a5f0*/  LOP3.LUT R3, R2, 0x80, RZ, 0xc0, !PT ;  /* 0x0000008002037812 */ /* 0x000fe200078ec0ff */
        /* <DEDUP_REMOVED lines=21> */
[----:B------:R-:W-:Y:S01]  /*1a750*/  ULDC.64 UR38, c[0x0][0x198] ;  /* 0x0000660000267ab9 */ /* 0x000fe20000000a00 */
[----:B------:R-:W-:Y:S01]  /*1a760*/  ULDC UR36, c[0x0][0xc] ;  /* 0x0000030000247ab9 */ /* 0x000fe20000000800 */
[----:B--2---:R-:W-:-:S02]  /*1a770*/  LOP3.LUT R3, R8, 0x1, RZ, 0xfc, !PT ;  /* 0x0000000108037812 */ /* 0x004fc400078efcff */
[----:B------:R-:W-:-:S03]  /*1a780*/  LOP3.LUT R2, R8, 0x2, RZ, 0xfc, !PT ;  /* 0x0000000208027812 */ /* 0x000fc600078efcff */
[----:B------:R-:W-:Y:S04]  /*1a790*/  STL [R1+0x30], R3 ;  /* 0x0000300301007387 */ /* 0x000fe80000100800 */
[----:B------:R0:W-:Y:S04]  /*1a7a0*/  STL [R1+0x18], R2 ;  /* 0x0000180201007387 */ /* 0x0001e80000100800 */
[----:B------:R-:W-:Y:S04]  /*1a7b0*/  STL [R1+0x24], RZ ;  /* 0x000024ff01007387 */ /* 0x000fe80000100800 */
[----:B------:R1:W-:Y:S01]  /*1a7c0*/  STL [R1+0x8], R0 ;  /* 0x0000080001007387 */ /* 0x0003e20000100800 */
[----:B0-----:R-:W-:-:S02]  /*1a7d0*/  LOP3.LUT R2, R18, 0x1800, RZ, 0xfc, !PT ;  /* 0x0000180012027812 */ /* 0x001fc400078efcff */
[----:B-1----:R-:W-:-:S07]  /*1a7e0*/  LOP3.LUT R0, R18, 0x2800, RZ, 0xfc, !PT ;  /* 0x0000280012007812 */ /* 0x002fce00078efcff */
.L_x_9379:
[----:B------:R-:W-:Y:S05]  /*1a7f0*/  YIELD ;  /* 0x0000000000007946 */ /* 0x000fea0003800000 */
[----:B------:R-:W-:Y:S01]  /*1a800*/  ULDC.64 UR4, c[0x0][0xa28] ;  /* 0x00028a0000047ab9 */ /* 0x000fe20000000a00 */
[----:B0-----:R-:W-:Y:S01]  /*1a810*/  IMAD.MOV.U32 R8, RZ, RZ, RZ ;  /* 0x000000ffff087224 */ /* 0x001fe200078e00ff */
[----:B------:R-:W-:Y:S01]  /*1a820*/  ISETP.NE.U32.AND P0, PT, RZ, UR4, PT ;  /* 0x00000004ff007c0c */ /* 0x000fe2000bf05070 */
[----:B------:R-:W0:Y:S01]  /*1a830*/  LDC.64 R10, c[0x0][0xa00] ;  /* 0x00028000ff0a7b82 */ /* 0x000e220000000a00 */
[----:B-12---:R-:W-:Y:S01]  /*1a840*/  IMAD.MOV.U32 R0, RZ, RZ, RZ ;  /* 0x000000ffff007224 */ /* 0x006fe200078e00ff */
[----:B------:R-:W-:Y:S01]  /*1a850*/  ULDC.64 UR6, c[0x0][0xa08] ;  /* 0x0002820000067ab9 */ /* 0x000fe20000000a00 */
[----:B------:R-:W-:Y:S01]  /*1a860*/  ISETP.NE.AND.EX P0, PT, RZ, UR5, PT, P0 ;  /* 0x00000005ff007c0c */ /* 0x000fe2000bf05300 */
[----:B------:R-:W-:Y:S01]  /*1a870*/  ULDC.64 UR4, c[0x0][0xa18] ;  /* 0x0002860000047ab9 */ /* 0x000fe20000000a00 */
[----:B------:R-:W-:-:S03]  /*1a880*/  ULDC.64 UR8, c[0x0][0xa10] ;  /* 0x0002840000087ab9 */ /* 0x000fc60000000a00 */
        /* <DEDUP_REMOVED lines=15> */
[----:B-1----:R-:W-:Y:S01]  /*1a980*/  IMAD.WIDE R4, R27, 0x4, R4 ;  /* 0x000000041b047825 */ /* 0x002fe200078e0204 */
[----:B------:R-:W-:Y:S02]  /*1a990*/  ISETP.NE.AND.EX P1, PT, RZ, UR7, PT, P2 ;  /* 0x00000007ff007c0c */ /* 0x000fe4000bf25320 */
[----:B------:R-:W-:Y:S01]  /*1a9a0*/  ISETP.NE.AND.EX P2, PT, RZ, UR9, PT, P4 ;  /* 0x00000009ff007c0c */ /* 0x000fe2000bf45340 */
[----:B------:R-:W1:Y:S08]  /*1a9b0*/  @P0 LDC.64 R14, c[0x0][0xa18] ;  /* 0x00028600ff0e0b82 */ /* 0x000e700000000a00 */
[----:B------:R-:W2:Y:S01]  /*1a9c0*/  @P3 LDG.E R0, desc[UR40][R10.64] ;  /* 0x000000280a003981 */ /* 0x000ea2000c1e1900 */
[----:B------:R-:W-:-:S03]  /*1a9d0*/  ULDC UR4, c[0x0][0x288] ;  /* 0x0000a20000047ab9 */ /* 0x000fc60000000800 */
[----:B------:R3:W5:Y:S01]  /*1a9e0*/  @P1 LDG.E R12, desc[UR40][R4.64] ;  /* 0x00000028040c1981 */ /* 0x000762000c1e1900 */
[----:B0-----:R-:W-:-:S05]  /*1a9f0*/  IMAD.WIDE R2, R27, 0x4, R2 ;  /* 0x000000041b027825 */ /* 0x001fca00078e0202 */
[----:B------:R3:W5:Y:S01]  /*1aa00*/  @P2 LDG.E R7, desc[UR40][R2.64] ;  /* 0x0000002802072981 */ /* 0x000762000c1e1900 */
[----:B-1----:R-:W-:-:S03]  /*1aa10*/  @P0 IMAD.WIDE R14, R27, 0x4, R14 ;  /* 0x000000041b0e0825 */ /* 0x002fc600078e020e */
[----:B--2---:R0:W-:Y:S02]  /*1aa20*/  STL [R1+0x28], R0 ;  /* 0x0000280001007387 */ /* 0x0041e40000100800 */
[----:B0-----:R-:W-:Y:S01]  /*1aa30*/  IMAD.U32 R0, RZ, RZ, UR4 ;  /* 0x00000004ff007e24 */ /* 0x001fe2000f8e00ff */
        /* <DEDUP_REMOVED lines=13> */
[----:B-----5:R-:W2:Y:S04]  /*1ab10*/  LDG.E R0, desc[UR40][R10.64] ;  /* 0x000000280a007981 */ /* 0x020ea8000c1e1900 */
[----:B------:R-:W2:Y:S02]  /*1ab20*/  LDG.E R10, desc[UR40][R10.64+0x4] ;  /* 0x000004280a0a7981 */ /* 0x000ea4000c1e1900 */
[----:B--2---:R-:W-:-:S07]  /*1ab30*/  IMAD.IADD R0, R10, 0x1, -R0 ;  /* 0x000000010a007824 */ /* 0x004fce00078e0a00 */
.L_x_9253:
[----:B-----5:R-:W-:Y:S01]  /*1ab40*/  IMAD.IADD R10, R12, 0x1, R8 ;  /* 0x000000010c0a7824 */ /* 0x020fe200078e0208 */
[----:B------:R-:W-:Y:S02]  /*1ab50*/  ULDC.64 UR4, c[0x0][0xa20] ;  /* 0x0002880000047ab9 */ /* 0x000fe40000000a00 */
[----:B------:R-:W-:Y:S02]  /*1ab60*/  ISETP.NE.U32.AND P0, PT, RZ, UR4, PT ;  /* 0x00000004ff007c0c */ /* 0x000fe4000bf05070 */
[----:B------:R0:W-:Y:S02]  /*1ab70*/  STL [R1+0x4], R10 ;  /* 0x0000040a01007387 */ /* 0x0001e40000100800 */
[----:B------:R-:W-:-:S13]  /*1ab80*/  ISETP.NE.AND.EX P0, PT, RZ, UR5, PT, P0 ;  /* 0x00000005ff007c0c */ /* 0x000fda000bf05300 */
[----:B0-----:R-:W-:Y:S05]  /*1ab90*/  @!P0 BRA `(.L_x_9254) ;  /* 0x0000000000108947 */ /* 0x001fea0003800000 */
[----:B------:R-:W0:Y:S02]  /*1aba0*/  LDC.64 R4, c[0x0][0xa20] ;  /* 0x00028800ff047b82 */ /* 0x000e240000000a00 */
[----:B0-----:R-:W-:-:S05]  /*1abb0*/  IMAD.WIDE R4, R27, 0x4, R4 ;  /* 0x000000041b047825 */ /* 0x001fca00078e0204 */
[----:B------:R0:W5:Y:S01]  /*1abc0*/  LDG.E R6, desc[UR40][R4.64] ;  /* 0x0000002804067981 */ /* 0x000162000c1e1900 */
[----:B------:R-:W-:Y:S05]  /*1abd0*/  BRA `(.L_x_9255) ;  /* 0x0000000000107947 */ /* 0x000fea0003800000 */
.L_x_9254:
[----:B------:R-:W-:Y:S05]  /*1abe0*/  @!P1 BRA `(.L_x_9255) ;  /* 0x00000000000c9947 */ /* 0x000fea0003800000 */
[----:B------:R-:W2:Y:S04]  /*1abf0*/  LDG.E R6, desc[UR40][R4.64] ;  /* 0x0000002804067981 */ /* 0x000ea8000c1e1900 */
[----:B------:R-:W2:Y:S02]  /*1ac00*/  LDG.E R4, desc[UR40][R4.64+0x4] ;  /* 0x0000042804047981 */ /* 0x000ea4000c1e1900 */
[----:B--2---:R-:W-:-:S07]  /*1ac10*/  IMAD.IADD R6, R4, 0x1, -R6 ;  /* 0x0000000104067824 */ /* 0x004fce00078e0a06 */
.L_x_9255:
[----:B0-----:R-:W2:Y:S04]  /*1ac20*/  @P2 LDG.E R4, desc[UR40][R2.64] ;  /* 0x0000002802042981 */ /* 0x001ea8000c1e1900 */
[----:B------:R-:W2:Y:S01]  /*1ac30*/  @P2 LDG.E R2, desc[UR40][R2.64+0x4] ;  /* 0x0000042802022981 */ /* 0x000ea2000c1e1900 */
[----:B-----5:R-:W-:Y:S02]  /*1ac40*/  IMAD.IADD R8, R6, 0x1, -R8 ;  /* 0x0000000106087824 */ /* 0x020fe400078e0a08 */
[----:B--2---:R-:W-:Y:S02]  /*1ac50*/  @P2 IMAD.IADD R9, R2, 0x1, -R4 ;  /* 0x0000000102092824 */ /* 0x004fe400078e0a04 */
[----:B------:R-:W-:Y:S02]  /*1ac60*/  IMAD R4, R25, 0xc0, RZ ;  /* 0x000000c019047824 */ /* 0x000fe400078e02ff */
[----:B------:R-:W-:-:S03]  /*1ac70*/  IMAD.IADD R10, R8, 0x1, R9 ;  /* 0x00000001080a7824 */ /* 0x000fc600078e0209 */
[----:B------:R-:W-:Y:S01]  /*1ac80*/  IADD3 R4, -R0, 0xc0, R4 ;  /* 0x000000c000047810 */ /* 0x000fe20007ffe104 */
[----:B------:R-:W-:-:S04]  /*1ac90*/  VIADD R20, R10, 0x7f ;  /* 0x0000007f0a147836 */ /* 0x000fc80000000000 */
[----:B------:R-:W-:Y:S01]  /*1aca0*/  IMAD.IADD R6, R10, 0x1, R4 ;  /* 0x000000010a067824 */ /* 0x000fe200078e0204 */
[----:B------:R-:W-:-:S04]  /*1acb0*/  SHF.R.S32.HI R2, RZ, 0x1f, R20 ;  /* 0x0000001fff027819 */ /* 0x000fc80000011414 */
[----:B------:R-:W-:Y:S02]  /*1acc0*/  LEA.HI R20, R2, R20, RZ, 0x7 ;  /* 0x0000001402147211 */ /* 0x000fe400078f38ff */
[----:B------:R-:W0:Y:S02]  /*1acd0*/  LDC.64 R2, c[0x0][0x9e0] ;  /* 0x00027800ff027b82 */ /* 0x000e240000000a00 */
[----:B------:R-:W-:Y:S02]  /*1ace0*/  SHF.R.S32.HI R20, RZ, 0x7, R20 ;  /* 0x00000007ff147819 */ /* 0x000fe40000011414 */
[----:B0-----:R-:W-:Y:S01]  /*1acf0*/  ISETP.GE.AND P1, PT, R3, 0x1, PT ;  /* 0x000000010300780c */ /* 0x001fe20003f26270 */
        /* <DEDUP_REMOVED lines=13> */
.L_x_9258:
[----:B------:R-:W-:-:S13]  /*1add0*/  ISETP.NE.AND P0, PT, R3, 0x1, PT ;  /* 0x000000010300780c */ /* 0x000fda0003f05270 */
[----:B------:R-:W0:Y:S02]  /*1ade0*/  @P0 LDC.64 R4, c[0x0][0x9e8] ;  /* 0x00027a00ff040b82 */ /* 0x000e240000000a00 */
[----:B0-----:R-:W-:-:S05]  /*1adf0*/  @P0 IMAD.HI.U32 R4, R11, R4, RZ ;  /* 0x000000040b040227 */ /* 0x001fca00078e00ff */
[----:B------:R-:W-:-:S07]  /*1ae00*/  @P0 SHF.R.U32.HI R11, RZ, R5, R4 ;  /* 0x00000005ff0b0219 */ /* 0x000fce0000011604 */
.L_x_9259:
[----:B------:R-:W-:Y:S05]  /*1ae10*/  BSYNC B0 ;  /* 0x0000000000007941 */ /* 0x000fea0003800000 */
.L_x_9257:
[----:B------:R-:W-:-:S05]  /*1ae20*/  IMAD R11, R11, R3, R3 ;  /* 0x000000030b0b7224 */ /* 0x000fca00078e0203 */
[----:B------:R-:W-:-:S07]  /*1ae30*/  VIMNMX R2, R2, R11, PT ;  /* 0x0000000b02027248 */ /* 0x000fce0003fe0100 */
.L_x_9256:
        /* <DEDUP_REMOVED lines=15> */
.L_x_9262:
[----:B------:R-:W-:Y:S01]  /*1af30*/  ISETP.NE.AND P0, PT, R3, 0x1, PT ;  /* 0x000000010300780c */ /* 0x000fe20003f05270 */
[----:B------:R-:W-:-:S12]  /*1af40*/  IMAD.MOV.U32 R11, RZ, RZ, R0 ;  /* 0x000000ffff0b7224 */ /* 0x000fd800078e0000 */
[----:B------:R-:W0:Y:S02]  /*1af50*/  @P0 LDC.64 R4, c[0x0][0x9e8] ;  /* 0x00027a00ff040b82 */ /* 0x000e240000000a00 */
[----:B0-----:R-:W-:-:S05]  /*1af60*/  @P0 IMAD.HI.U32 R4, R0, R4, RZ ;  /* 0x0000000400040227 */ /* 0x001fca00078e00ff */
[----:B------:R-:W-:-:S07]  /*1af70*/  @P0 SHF.R.U32.HI R11, RZ, R5, R4 ;  /* 0x00000005ff0b0219 */ /* 0x000fce0000011604 */
.L_x_9263:
[----:B------:R-:W-:Y:S05]  /*1af80*/  BSYNC B0 ;  /* 0x0000000000007941 */ /* 0x000fea0003800000 */
.L_x_9261:
[----:B------:R-:W-:-:S05]  /*1af90*/  IMAD R3, R11, R3, RZ ;  /* 0x000000030b037224 */ /* 0x000fca00078e02ff */
[----:B------:R-:W-:-:S07]  /*1afa0*/  VIMNMX R10, R10, R3, !PT ;  /* 0x000000030a0a7248 */ /* 0x000fce0007fe0100 */
.L_x_9260:
[----:B------:R-:W-:Y:S01]  /*1afb0*/  VIADD R2, R2, 0x7f ;  /* 0x0000007f02027836 */ /* 0x000fe20000000000 */
[----:B------:R-:W-:Y:S04]  /*1afc0*/  BSSY B0, `(.L_x_9264) ;  /* 0x0000163000007945 */ /* 0x000fe80003800000 */
[----:B------:R-:W-:-:S04]  /*1afd0*/  SHF.R.S32.HI R3, RZ, 0x1f, R2 ;  /* 0x0000001fff037819 */ /* 0x000fc80000011402 */
[----:B------:R-:W-:Y:S02]  /*1afe0*/  LEA.HI R3, R3, R2, RZ, 0x7 ;  /* 0x0000000203037211 */ /* 0x000fe400078f38ff */
[----:B------:R-:W-:Y:S02]  /*1aff0*/  SHF.R.S32.HI R2, RZ, 0x1f, R10 ;  /* 0x0000001fff027819 */ /* 0x000fe4000001140a */
[----:B------:R-:W-:Y:S02]  /*1b000*/  SHF.R.S32.HI R3, RZ, 0x7, R3 ;  /* 0x00000007ff037819 */ /* 0x000fe40000011403 */
[----:B------:R-:W-:Y:S02]  /*1b010*/  LEA.HI R2, R2, R10, RZ, 0x7 ;  /* 0x0000000a02027211 */ /* 0x000fe400078f38ff */
[----:B------:R-:W-:Y:S02]  /*1b020*/  VIMNMX R3, R20, R3, PT ;  /* 0x0000000314037248 */ /* 0x000fe40003fe0100 */
[----:B------:R-:W-:-:S03]  /*1b030*/  SHF.R.S32.HI R2, RZ, 0x7, R2 ;  /* 0x00000007ff027819 */ /* 0x000fc60000011402 */
[----:B------:R-:W-:Y:S01]  /*1b040*/  IMAD R3, R3, 0x80, -R8 ;  /* 0x0000008003037824 */ /* 0x000fe200078e0a08 */
[----:B------:R-:W-:-:S04]  /*1b050*/  VIMNMX R2, RZ, R2, !PT ;  /* 0x00000002ff027248 */ /* 0x000fc80007fe0100 */
[----:B------:R-:W-:Y:S01]  /*1b060*/  VIMNMX R3, R3, R9, PT ;  /* 0x0000000903037248 */ /* 0x000fe20003fe0100 */
[----:B------:R-:W-:-:S05]  /*1b070*/  IMAD R2, R2, 0x80, -R8 ;  /* 0x0000008002027824 */ /* 0x000fca00078e0a08 */
[----:B------:R-:W-:-:S04]  /*1b080*/  VIMNMX R4, RZ, R2, !PT ;  /* 0x00000002ff047248 */ /* 0x000fc80007fe0100 */
        /* <DEDUP_REMOVED lines=24> */
.L_x_9426:
[----:B-1----:R-:W-:Y:S02]  /*1b210*/  ISETP.NE.AND P0, PT, R14, RZ, PT ;  /* 0x000000ff0e00720c */ /* 0x002fe40003f05270 */
[----:B------:R-:W-:-:S11]  /*1b220*/  PLOP3.LUT P6, PT, PT, PT, PT, 0x8, 0x0 ;  /* 0x000000000000781c */ /* 0x000fd60003fce170 */
[----:B------:R-:W-:Y:S05]  /*1b230*/  @P0 BRA `(.L_x_9267) ;  /* 0x00000000000c0947 */ /* 0x000fea0003800000 */
[----:B------:R-:W-:-:S03]  /*1b240*/  UMOV UR4, 0xffffffff ;  /* 0xffffffff00047882 */ /* 0x000fc60000000000 */
[----:B------:R-:W-:Y:S05]  /*1b250*/  BRA.DIV UR4, `(.L_x_9268) ;  /* 0x0000005e046c7947 */ /* 0x000fea000b800000 */
[----:B------:R-:W-:-:S13]  /*1b260*/  ELECT P6, URZ, PT ;  /* 0x00000000003f782f */ /* 0x000fda00038c0000 */
.L_x_9267:
        /* <DEDUP_REMOVED lines=12> */
.L_x_9429:
[----:B------:R-:W-:Y:S05]  /*1b330*/  BSYNC B1 ;  /* 0x0000000000017941 */ /* 0x000fea0003800000 */
.L_x_9269:
        /* <DEDUP_REMOVED lines=10> */
.L_x_9430:
[----:B------:R-:W-:Y:S05]  /*1b3e0*/  BSYNC B2 ;  /* 0x0000000000027941 */ /* 0x000fea0003800000 */
.L_x_9273:
        /* <DEDUP_REMOVED lines=9> */
.L_x_9276:
[----:B------:R-:W-:Y:S05]  /*1b480*/  BSYNC B2 ;  /* 0x0000000000027941 */ /* 0x000fea0003800000 */
.L_x_9275:
[----:B0-----:R-:W-:Y:S01]  /*1b490*/  IMAD.MOV.U32 R8, RZ, RZ, RZ ;  /* 0x000000ffff087224 */ /* 0x001fe200078e00ff */
        /* <DEDUP_REMOVED lines=9> */
[----:B------:R-:W-:Y:S01]  /*1b530*/  VIADD R12, R10, 0x13800 ;  /* 0x000138000a0c7836 */ /* 0x000fe20000000000 */
[----:B------:R-:W-:-:S09]  /*1b540*/  UMOV UR7, 0x12f00000 ;  /* 0x12f0000000077882 */ /* 0x000fd20000000000 */
.L_x_9277:
        /* <DEDUP_REMOVED lines=16> */
.L_x_9278:
        /* <DEDUP_REMOVED lines=16> */
.L_x_9279:
        /* <DEDUP_REMOVED lines=13> */
.L_x_9431:
[----:B------:R-:W-:Y:S05]  /*1b820*/  BSYNC B2 ;  /* 0x0000000000027941 */ /* 0x000fea0003800000 */
.L_x_9280:
        /* <DEDUP_REMOVED lines=11> */
.L_x_9283:
[----:B------:R-:W-:Y:S05]  /*1b8e0*/  BSYNC B2 ;  /* 0x0000000000027941 */ /* 0x000fea0003800000 */
.L_x_9282:
        /* <DEDUP_REMOVED lines=9> */
.L_x_9284:
        /* <DEDUP_REMOVED lines=15> */
.L_x_9285:
        /* <DEDUP_REMOVED lines=15> */
.L_x_9286:
        /* <DEDUP_REMOVED lines=10> */
.L_x_9272:
[----:B------:R-:W-:Y:S05]  /*1bc00*/  BSYNC B1 ;  /* 0x0000000000017941 */ /* 0x000fea0003800000 */
.L_x_9271:
        /* <DEDUP_REMOVED lines=9> */
.L_x_9303:
        /* <DEDUP_REMOVED lines=11> */
.L_x_9432:
[----:B------:R-:W-:Y:S05]  /*1bd50*/  BSYNC B2 ;  /* 0x0000000000027941 */ /* 0x000fea0003800000 */
.L_x_9289:
        /* <DEDUP_REMOVED lines=9> */
.L_x_9292:
[----:B------:R-:W-:Y:S05]  /*1bdf0*/  BSYNC B2 ;  /* 0x0000000000027941 */ /* 0x000fea0003800000 */
.L_x_9291:
        /* <DEDUP_REMOVED lines=11> */
.L_x_9293:
        /* <DEDUP_REMOVED lines=13> */
[----:B------:R-:W-:Y:S02]  /*1bf80*/  UMOV UR7, 0x12f00000 ;  /* 0x12f0000000077882 */ /* 0x000fe40000000000 */
[----:B------:R-:W-:Y:S01]  /*1bf90*/  R2UR UR10, R14 ;  /* 0x000000000e0a72ca */ /* 0x000fe200000e0000 */
[----:B------:R-:W-:-:S14]  /*1bfa0*/  VIADD R14, R9, 0x14800 ;  /* 0x00014800090e7836 */ /* 0x000fdc0000000000 */
.L_x_9294:
        /* <DEDUP_REMOVED lines=16> */
.L_x_9295:
        /* <DEDUP_REMOVED lines=13> */
.L_x_9433:
[----:B------:R-:W-:Y:S05]  /*1c180*/  BSYNC B2 ;  /* 0x0000000000027941 */ /* 0x000fea0003800000 */
.L_x_9296:
[----:B------:R-:W-:Y:S01]  /*1c190*/  BSSY B2, `(.L_x_9298) ;  /* 0x000000b000027945 */ /* 0x000fe20003800000 */
[----:B------:R-:W-:Y:S02]  /*1c1a0*/  IMAD.MOV.U32 R14, RZ, RZ, 0x0 ;  /* 0x00000000ff0e7424 */ /* 0x000fe400078e00ff */
[----:B------:R-:W-:Y:S01]  /*1c1b0*/  IMAD.MOV.U32 R15, RZ, RZ, 0x12f00000 ;  /* 0x12f00000ff0f7424 */ /* 0x000fe200078e00ff */
[----:B------:R-:W-:Y:S06]  /*1c1c0*/  @P2 BRA `(.L_x_9299) ;  /* 0x00000000001c2947 */ /* 0x000fec0003800000 */
[----:B------:R-:W0:Y:S02]  /*1c1d0*/  S2R R5, SR_TID.X ;  /* 0x0000000000057919 */ /* 0x000e240000002100 */
[----:B01----:R-:W-:Y:S01]  /*1c1e0*/  LOP3.LUT R10, R5, 0x1f, RZ, 0xc0, !PT ;  /* 0x0000001f050a7812 */ /* 0x003fe200078ec0ff */
[----:B------:R-:W-:-:S03]  /*1c1f0*/  IMAD.MOV.U32 R5, RZ, RZ, 0x3000 ;  /* 0x00003000ff057424 */ /* 0x000fc600078e00ff */
[----:B------:R-:W-:Y:S01]  /*1c200*/  ISETP.NE.AND P1, PT, R10, RZ, PT ;  /* 0x000000ff0a00720c */ /* 0x000fe20003f25270 */
[----:B------:R2:W-:-:S12]  /*1c210*/  SYNCS.ARRIVE.TRANS64 RZ, [R11+URZ+0x19cb0], R5 ;  /* 0x019cb0050bff79a7 */ /* 0x0005d8000800003f */
[----:B--2---:R-:W-:Y:S05]  /*1c220*/  @!P1 BRA `(.L_x_9299) ;  /* 0x0000000000049947 */ /* 0x004fea0003800000 */
[----:B------:R-:W-:Y:S01]  /*1c230*/  BPT.TRAP 0x1 ;  /* 0x000000040000795c */ /* 0x000fe20000300000 */
.L_x_9299:
[----:B------:R-:W-:Y:S05]  /*1c240*/  BSYNC B2 ;  /* 0x0000000000027941 */ /* 0x000fea0003800000 */
.L_x_9298:
        /* <DEDUP_REMOVED lines=8> */
.L_x_9300:
        /* <DEDUP_REMOVED lines=16> */
.L_x_9301:
        /* <DEDUP_REMOVED lines=15> */
.L_x_9302:
        /* <DEDUP_REMOVED lines=10> */
.L_x_9288:
[----:B------:R-:W-:Y:S05]  /*1c560*/  BSYNC B1 ;  /* 0x0000000000017941 */ /* 0x000fea0003800000 */
.L_x_9287:
[C---:B------:R-:W-:Y:S01]  /*1c570*/  ISETP.GT.AND P2, PT, R12.reuse, R4, PT ;  /* 0x000000040c00720c */ /* 0x040fe20003f44270 */
[----:B------:R-:W-:Y:S02]  /*1c580*/  VIADD R19, R19, 0x1 ;  /* 0x0000000113137836 */ /* 0x000fe40000000000 */
[----:B------:R-:W-:-:S03]  /*1c590*/  VIADD R12, R12, 0xffffffff ;  /* 0xffffffff0c0c7836 */ /* 0x000fc60000000000 */
[----:B------:R-:W-:-:S04]  /*1c5a0*/  ISETP.NE.AND P1, PT, R19, 0x2, PT ;  /* 0x000000021300780c */ /* 0x000fc80003f25270 */
[----:B------:R-:W-:Y:S02]  /*1c5b0*/  SEL R5, RZ, 0x1, P1 ;  /* 0x00000001ff057807 */ /* 0x000fe40000800000 */
[----:B------:R-:W-:Y:S02]  /*1c5c0*/  SEL R19, R19, RZ, P1 ;  /* 0x000000ff13137207 */ /* 0x000fe40000800000 */
[----:B------:R-:W-:Y:S01]  /*1c5d0*/  LOP3.LUT R28, R28, R5, RZ, 0x3c, !PT ;  /* 0x000000051c1c7212 */ /* 0x000fe200078e3cff */
[----:B------:R-:W-:Y:S06]  /*1c5e0*/  @P2 BRA `(.L_x_9303) ;  /* 0xfffffff400ac2947 */ /* 0x000fec000383ffff */
.L_x_9265:
[----:B------:R-:W-:Y:S05]  /*1c5f0*/  BSYNC B0 ;  /* 0x0000000000007941 */ /* 0x000fea0003800000 */
.L_x_9264:
        /* <DEDUP_REMOVED lines=17> */
.L_x_9306:
[----:B------:R-:W-:-:S13]  /*1c710*/  ISETP.NE.AND P1, PT, R3, 0x1, PT ;  /* 0x000000010300780c */ /* 0x000fda0003f25270 */
[----:B------:R-:W1:Y:S02]  /*1c720*/  @P1 LDC.64 R4, c[0x0][0x9e8] ;  /* 0x00027a00ff041b82 */ /* 0x000e640000000a00 */
[----:B-1----:R-:W-:-:S05]  /*1c730*/  @P1 IMAD.HI.U32 R4, R7, R4, RZ ;  /* 0x0000000407041227 */ /* 0x002fca00078e00ff */
[----:B------:R-:W-:-:S07]  /*1c740*/  @P1 SHF.R.U32.HI R7, RZ, R5, R4 ;  /* 0x00000005ff071219 */ /* 0x000fce0000011604 */
.L_x_9307:
[----:B------:R-:W-:Y:S05]  /*1c750*/  BSYNC B0 ;  /* 0x0000000000007941 */ /* 0x000fea0003800000 */
.L_x_9305:
[----:B------:R-:W-:-:S05]  /*1c760*/  IMAD R7, R7, R3, R3 ;  /* 0x0000000307077224 */ /* 0x000fca00078e0203 */
[----:B------:R-:W-:-:S07]  /*1c770*/  VIMNMX R2, R2, R7, PT ;  /* 0x0000000702027248 */ /* 0x000fce0003fe0100 */
.L_x_9304:
[----:B------:R-:W-:Y:S01]  /*1c780*/  VIADD R2, R2, 0x7f ;  /* 0x0000007f02027836 */ /* 0x000fe20000000000 */
[----:B------:R-:W-:-:S04]  /*1c790*/  ULDC UR4, c[0x0][0x9dc] ;  /* 0x0002770000047ab9 */ /* 0x000fc80000000800 */
[----:B------:R-:W-:-:S04]  /*1c7a0*/  SHF.R.S32.HI R5, RZ, 0x1f, R2 ;  /* 0x0000001fff057819 */ /* 0x000fc80000011402 */
[----:B------:R-:W-:Y:S01]  /*1c7b0*/  LEA.HI R5, R5, R2, RZ, 0x7 ;  /* 0x0000000205057211 */ /* 0x000fe200078f38ff */
[----:B------:R-:W-:-:S03]  /*1c7c0*/  VIADD R2, R0, -UR4 ;  /* 0x8000000400027c36 */ /* 0x000fc60008000000 */
[----:B------:R-:W-:-:S04]  /*1c7d0*/  SHF.R.S32.HI R5, RZ, 0x7, R5 ;  /* 0x00000007ff057819 */ /* 0x000fc80000011405 */
[----:B------:R-:W-:-:S05]  /*1c7e0*/  VIMNMX R6, R20, R5, PT ;  /* 0x0000000514067248 */ /* 0x000fca0003fe0100 */
[----:B------:R1:W-:Y:S01]  /*1c7f0*/  STL [R1+0x14], R6 ;  /* 0x0000140601007387 */ /* 0x0003e20000100800 */
[----:B------:R-:W-:Y:S05]  /*1c800*/  @!P0 BRA `(.L_x_9308) ;  /* 0x0000000000448947 */ /* 0x000fea0003800000 */
[----:B------:R-:W-:Y:S01]  /*1c810*/  ISETP.GT.AND P0, PT, R0, -0x1, PT ;  /* 0xffffffff0000780c */ /* 0x000fe20003f04270 */
[----:B------:R-:W-:-:S12]  /*1c820*/  BSSY B0, `(.L_x_9309) ;  /* 0x000000d000007945 */ /* 0x000fd80003800000 */
[----:B------:R-:W-:Y:S05]  /*1c830*/  @P0 BRA `(.L_x_9310) ;  /* 0x00000000001c0947 */ /* 0x000fea0003800000 */
[----:B------:R-:W-:Y:S02]  /*1c840*/  ISETP.NE.AND P0, PT, R3, 0x1, PT ;  /* 0x000000010300780c */ /* 0x000fe40003f05270 */
[----:B------:R-:W-:-:S11]  /*1c850*/  LOP3.LUT R7, RZ, R0, RZ, 0x33, !PT ;  /* 0x00000000ff077212 */ /* 0x000fd600078e33ff */
[----:B------:R-:W2:Y:S02]  /*1c860*/  @P0 LDC.64 R4, c[0x0][0x9e8] ;  /* 0x00027a00ff040b82 */ /* 0x000ea40000000a00 */
[----:B--2---:R-:W-:-:S05]  /*1c870*/  @P0 IMAD.HI.U32 R4, R7, R4, RZ ;  /* 0x0000000407040227 */ /* 0x004fca00078e00ff */
[----:B------:R-:W-:-:S04]  /*1c880*/  @P0 SHF.R.U32.HI R7, RZ, R5, R4 ;  /* 0x00000005ff070219 */ /* 0x000fc80000011604 */
[----:B------:R-:W-:Y:S01]  /*1c890*/  LOP3.LUT R0, RZ, R7, RZ, 0x33, !PT ;  /* 0x00000007ff007212 */ /* 0x000fe200078e33ff */
[----:B------:R-:W-:Y:S06]  /*1c8a0*/  BRA `(.L_x_9311) ;  /* 0x0000000000107947 */ /* 0x000fec0003800000 */
.L_x_9310:
[----:B------:R-:W-:-:S13]  /*1c8b0*/  ISETP.NE.AND P0, PT, R3, 0x1, PT ;  /* 0x000000010300780c */ /* 0x000fda0003f05270 */
[----:B------:R-:W2:Y:S02]  /*1c8c0*/  @P0 LDC.64 R4, c[0x0][0x9e8] ;  /* 0x00027a00ff040b82 */ /* 0x000ea40000000a00 */
[----:B--2---:R-:W-:-:S05]  /*1c8d0*/  @P0 IMAD.HI.U32 R4, R0, R4, RZ ;  /* 0x0000000400040227 */ /* 0x004fca00078e00ff */
[----:B------:R-:W-:-:S07]  /*1c8e0*/  @P0 SHF.R.U32.HI R0, RZ, R5, R4 ;  /* 0x00000005ff000219 */ /* 0x000fce0000011604 */
.L_x_9311:
[----:B------:R-:W-:Y:S05]  /*1c8f0*/  BSYNC B0 ;  /* 0x0000000000007941 */ /* 0x000fea0003800000 */
.L_x_9309:
[----:B------:R-:W-:-:S05]  /*1c900*/  IMAD R3, R0, R3, RZ ;  /* 0x0000000300037224 */ /* 0x000fca00078e02ff */
[----:B------:R-:W-:-:S07]  /*1c910*/  VIMNMX R2, R2, R3, !PT ;  /* 0x0000000302027248 */ /* 0x000fce0007fe0100 */
.L_x_9308:
[----:B------:R-:W-:Y:S01]  /*1c920*/  SHF.R.S32.HI R3, RZ, 0x1f, R2 ;  /* 0x0000001fff037819 */ /* 0x000fe20000011402 */
[----:B------:R-:W-:Y:S03]  /*1c930*/  BSSY B6, `(.L_x_9312) ;  /* 0x00002cb000067945 */ /* 0x000fe60003800000 */
[----:B------:R-:W-:-:S04]  /*1c940*/  LEA.HI R3, R3, R2, RZ, 0x7 ;  /* 0x0000000203037211 */ /* 0x000fc800078f38ff */
[----:B------:R-:W-:-:S04]  /*1c950*/  SHF.R.S32.HI R3, RZ, 0x7, R3 ;  /* 0x00000007ff037819 */ /* 0x000fc80000011403 */
[----:B------:R-:W-:-:S04]  /*1c960*/  VIMNMX R0, RZ, R3, !PT ;  /* 0x00000003ff007248 */ /* 0x000fc80007fe0100 */
[----:B------:R-:W-:Y:S01]  /*1c970*/  ISETP.GT.AND P0, PT, R6, R0, PT ;  /* 0x000000000600720c */ /* 0x000fe20003f04270 */
[----:B------:R2:W-:-:S12]  /*1c980*/  STL [R1], R0 ;  /* 0x0000000001007387 */ /* 0x0005d80000100800 */
[----:B--2---:R-:W-:Y:S05]  /*1c990*/  @P0 BRA `(.L_x_9313) ;  /* 0x0000000000440947 */ /* 0x004fea0003800000 */
[----:B------:R-:W2:Y:S02]  /*1c9a0*/  S2R R0, SR_TID.X ;  /* 0x0000000000007919 */ /* 0x000ea40000002100 */
[----:B--2---:R-:W-:-:S04]  /*1c9b0*/  LOP3.LUT R0, R0, 0x7f, RZ, 0xc0, !PT ;  /* 0x0000007f00007812 */ /* 0x004fc800078ec0ff */
[----:B------:R-:W-:-:S13]  /*1c9c0*/  ISETP.NE.AND P0, PT, R0, RZ, PT ;  /* 0x000000ff0000720c */ /* 0x000fda0003f05270 */
        /* <DEDUP_REMOVED lines=12> */
[----:B---3--:R-:W-:Y:S01]  /*1ca90*/  IADD3 R24, R0, UR36, R7 ;  /* 0x0000002400187c10 */ /* 0x008fe2000fffe007 */
[----:B------:R-:W-:Y:S06]  /*1caa0*/  BRA `(.L_x_9314) ;  /* 0x0000002800cc7947 */ /* 0x000fec0003800000 */
.L_x_9313:
[----:B------:R-:W2:Y:S01]  /*1cab0*/  S2R R0, SR_CgaCtaId ;  /* 0x0000000000007919 */ /* 0x000ea20000008800 */
[----:B------:R-:W-:-:S04]  /*1cac0*/  MOV R29, 0x400 ;  /* 0x00000400001d7802 */ /* 0x000fc80000000f00 */
[----:B--2---:R-:W-:-:S05]  /*1cad0*/  LEA R29, R0, R29, 0x18 ;  /* 0x0000001d001d7211 */ /* 0x004fca00078ec0ff */
        /* <DEDUP_REMOVED lines=10> */
[----:B-1----:R-:W-:Y:S02]  /*1cb80*/  IMAD.U32 R6, RZ, RZ, UR8 ;  /* 0x00000008ff067e24 */ /* 0x002fe4000f8e00ff */
[----:B------:R-:W-:-:S02]  /*1cb90*/  IMAD.U32 R7, RZ, RZ, UR9 ;  /* 0x00000009ff077e24 */ /* 0x000fc4000f8e00ff */
[----:B------:R-:W-:Y:S02]  /*1cba0*/  IMAD.U32 R10, RZ, RZ, UR4 ;  /* 0x00000004ff0a7e24 */ /* 0x000fe4000f8e00ff */
[----:B------:R-:W-:Y:S02]  /*1cbb0*/  IMAD.U32 R11, RZ, RZ, UR5 ;  /* 0x00000005ff0b7e24 */ /* 0x000fe4000f8e00ff */
[----:B0-----:R-:W-:Y:S02]  /*1cbc0*/  IMAD.MOV.U32 R8, RZ, RZ, 0x70 ;  /* 0x00000070ff087424 */ /* 0x001fe400078e00ff */
[----:B------:R-:W-:Y:S02]  /*1cbd0*/  IMAD.MOV.U32 R12, RZ, RZ, 0x1 ;  /* 0x00000001ff0c7424 */ /* 0x000fe400078e00ff */
[----:B------:R-:W-:-:S07]  /*1cbe0*/  IMAD.MOV.U32 R13, RZ, RZ, RZ ;  /* 0x000000ffff0d7224 */ /* 0x000fce00078e00ff */
[----:B------:R-:W-:-:S07]  /*1cbf0*/  LEPC R20, `(.L_x_9315) ;  /* 0x000000001014794e */ /* 0x000fce0000000000 */
[----:B--2---:R-:W-:Y:S05]  /*1cc00*/  CALL.ABS.NOINC R2 ;  /* 0x0000000002007343 */ /* 0x004fea0003c00000 */
.L_x_9315:
[----:B------:R-:W-:Y:S01]  /*1cc10*/  VIADD R0, R29, 0x9000 ;  /* 0x000090001d007836 */ /* 0x000fe20000000000 */
[----:B------:R-:W-:-:S04]  /*1cc20*/  LOP3.LUT R16, R16, 0xfffffffe, RZ, 0xc0, !PT ;  /* 0xfffffffe10107812 */ /* 0x000fc800078ec0ff */
        /* <DEDUP_REMOVED lines=19> */
.L_x_9316:
        /* <DEDUP_REMOVED lines=19> */
.L_x_9317:
        /* <DEDUP_REMOVED lines=19> */
.L_x_9318:
[----:B------:R-:W2:Y:S01]  /*1cfc0*/  LDL.LU R2, [R1+0x28] ;  /* 0x0000280001027983 */ /* 0x000ea20000300800 */
[----:B------:R-:W3:Y:S01]  /*1cfd0*/  LDC R0, c[0x0][0x428] ;  /* 0x00010a00ff007b82 */ /* 0x000ee20000000800 */
[----:B------:R-:W-:Y:S01]  /*1cfe0*/  ULDC.64 UR4, c[0x0][0x9f8] ;  /* 0x00027e0000047ab9 */ /* 0x000fe20000000a00 */
[----:B------:R-:W4:Y:S01]  /*1cff0*/  S2R R20, SR_TID.X ;  /* 0x0000000000147919 */ /* 0x000f220000002100 */
[----:B---3--:R-:W-:Y:S01]  /*1d000*/  ISETP.NE.AND P0, PT, R0, 0x1, PT ;  /* 0x000000010000780c */ /* 0x008fe20003f05270 */
[----:B------:R-:W-:Y:S01]  /*1d010*/  IMAD.MOV.U32 R0, RZ, RZ, R26 ;  /* 0x000000ffff007224 */ /* 0x000fe200078e001a */
[----:B----4-:R-:W-:Y:S01]  /*1d020*/  LOP3.LUT R21, R20, 0x7f, RZ, 0xc0, !PT ;  /* 0x0000007f14157812 */ /* 0x010fe200078ec0ff */
[----:B------:R-:W-:-:S10]  /*1d030*/  IMAD.MOV.U32 R20, RZ, RZ, R27 ;  /* 0x000000ffff147224 */ /* 0x000fd400078e001b */
[----:B------:R-:W3:Y:S02]  /*1d040*/  @P0 LDC R3, c[0x0][0x42c] ;  /* 0x00010b00ff030b82 */ /* 0x000ee40000000800 */
[----:B---3--:R-:W-:Y:S01]  /*1d050*/  @P0 IMAD.HI.U32 R3, R26, R3, RZ ;  /* 0x000000031a030227 */ /* 0x008fe200078e00ff */
[----:B------:R-:W-:-:S04]  /*1d060*/  ISETP.NE.AND P1, PT, R21, RZ, PT ;  /* 0x000000ff1500720c */ /* 0x000fc80003f25270 */
[----:B------:R-:W-:-:S09]  /*1d070*/  PLOP3.LUT P3, PT, P1, PT, PT, 0x8, 0x0 ;  /* 0x000000000000781c */ /* 0x000fd20000f6e170 */
[----:B------:R-:W-:-:S05]  /*1d080*/  VOTEU.ALL UP1, P1 ;  /* 0x00000000003f7886 */ /* 0x000fca0000820000 */
[----:B------:R-:W-:-:S04]  /*1d090*/  @!UP1 UIADD3 UR8, UP0, UR38, 0x270, URZ ;  /* 0x0000027026089890 */ /* 0x000fc8000ff1e03f */
[----:B------:R-:W-:-:S03]  /*1d0a0*/  @!UP1 UIADD3.X UR9, URZ, UR39, URZ, UP0, !UPT ;  /* 0x000000273f099290 */ /* 0x000fc600087fe43f */
[----:B------:R-:W-:Y:S01]  /*1d0b0*/  VOTEU.ALL UP0, P1 ;  /* 0x00000000003f7886 */ /* 0x000fe20000800000 */
[----:B--2---:R-:W-:Y:S02]  /*1d0c0*/  IMAD R25, R25, 0xc0, R2 ;  /* 0x000000c019197824 */ /* 0x004fe400078e0202 */
[----:B------:R-:W2:Y:S02]  /*1d0d0*/  @P0 LDC R2, c[0x0][0x430] ;  /* 0x00010c00ff020b82 */ /* 0x000ea40000000800 */
[----:B--2---:R-:W-:Y:S02]  /*1d0e0*/  @P0 SHF.R.U32.HI R0, RZ, R2, R3 ;  /* 0x00000002ff000219 */ /* 0x004fe40000011603 */
[----:B------:R-:W-:-:S04]  /*1d0f0*/  ISETP.NE.U32.AND P0, PT, RZ, UR4, PT ;  /* 0x00000004ff007c0c */ /* 0x000fc8000bf05070 */
[----:B------:R-:W-:Y:S01]  /*1d100*/  ISETP.NE.AND.EX P0, PT, RZ, UR5, PT, P0 ;  /* 0x00000005ff007c0c */ /* 0x000fe2000bf05300 */
[----:B------:R-:W-:-:S12]  /*1d110*/  ULDC.64 UR4, c[0x0][0xa00] ;  /* 0x0002800000047ab9 */ /* 0x000fd80000000a00 */
[----:B------:R-:W2:Y:S02]  /*1d120*/  @P0 LDC.64 R2, c[0x0][0x9f8] ;  /* 0x00027e00ff020b82 */ /* 0x000ea40000000a00 */
[----:B--2---:R-:W-:-:S05]  /*1d130*/  @P0 IMAD.WIDE R2, R27, 0x4, R2 ;  /* 0x000000041b020825 */ /* 0x004fca00078e0202 */
[----:B------:R2:W5:Y:S01]  /*1d140*/  @P0 LDG.E R20, desc[UR40][R2.64] ;  /* 0x0000002802140981 */ /* 0x000562000c1e1900 */
[----:B------:R-:W-:-:S04]  /*1d150*/  ISETP.NE.U32.AND P0, PT, RZ, UR4, PT ;  /* 0x00000004ff007c0c */ /* 0x000fc8000bf05070 */
[----:B------:R-:W-:-:S04]  /*1d160*/  ISETP.NE.AND.EX P2, PT, RZ, UR5, PT, P0 ;  /* 0x00000005ff007c0c */ /* 0x000fc8000bf45300 */
[----:B--2---:R-:W-:-:S09]  /*1d170*/  SEL R3, R27, RZ, !P2 ;  /* 0x000000ff1b037207 */ /* 0x004fd20005000000 */
.L_x_9319:
        /* <DEDUP_REMOVED lines=9> */
[----:B--2---:R-:W-:Y:S05]  /*1d210*/  @P3 BRA.U.ANY `(.L_x_9319) ;  /* 0xfffffffd00d83947 */ /* 0x004fea000393ffff */
[----:B------:R-:W-:Y:S01]  /*1d220*/  PLOP3.LUT P2, PT, P1, PT, PT, 0x8, 0x0 ;  /* 0x000000000000781c */ /* 0x000fe20000f4e170 */
[----:B------:R-:W-:Y:S01]  /*1d230*/  VOTEU.ALL UP0, P1 ;  /* 0x00000000003f7886 */ /* 0x000fe20000800000 */
[----:B------:R-:W-:-:S11]  /*1d240*/  UMOV UR4, 0x20 ;  /* 0x0000002000047882 */ /* 0x000fd60000000000 */
.L_x_9320:
        /* <DEDUP_REMOVED lines=12> */
.L_x_9321:
        /* <DEDUP_REMOVED lines=9> */
[----:B------:R-:W2:Y:S01]  /*1d3a0*/  LDC.64 R4, c[0x0][0x3f8] ;  /* 0x0000fe00ff047b82 */ /* 0x000ea20000000a00 */
[----:B------:R-:W-:Y:S01]  /*1d3b0*/  ULDC.64 UR4, c[0x0][0xa08] ;  /* 0x0002820000047ab9 */ /* 0x000fe20000000a00 */
[----:B-----5:R-:W-:Y:S02]  /*1d3c0*/  SHF.R.S32.HI R21, RZ, 0x1f, R20 ;  /* 0x0000001fff157819 */ /* 0x020fe40000011414 */
[----:B--2---:R-:W-:Y:S01]  /*1d3d0*/  LOP3.LUT P0, RZ, R4, UR4, RZ, 0xfc, !PT ;  /* 0x0000000404ff7c12 */ /* 0x004fe2000f80fcff */
[----:B------:R-:W-:-:S03]  /*1d3e0*/  UMOV UR4, 0xffffffff ;  /* 0xffffffff00047882 */ /* 0x000fc60000000000 */
[----:B------:R-:W-:-:S04]  /*1d3f0*/  LOP3.LUT P0, RZ, R5, UR5, RZ, 0xfc, P0 ;  /* 0x0000000505ff7c12 */ /* 0x000fc8000800fcff */
[----:B------:R-:W-:Y:S01]  /*1d400*/  SEL R2, R20, RZ, !P0 ;  /* 0x000000ff14027207 */ /* 0x000fe20004000000 */
[----:B------:R-:W-:Y:S08]  /*1d410*/  BRA.DIV UR4, `(.L_x_9322) ;  /* 0x0000003e04807947 */ /* 0x000ff0000b800000 */
[----:B-1----:R-:W1:Y:S02]  /*1d420*/  S2R R6, SR_TID.X ;  /* 0x0000000000067919 */ /* 0x002e640000002100 */
[----:B-1----:R-:W-:-:S04]  /*1d430*/  SHF.R.U32.HI R6, RZ, 0x5, R6 ;  /* 0x00000005ff067819 */ /* 0x002fc80000011606 */
[----:B------:R-:W-:-:S05]  /*1d440*/  LOP3.LUT R6, R6, 0x3, RZ, 0xc0, !PT ;  /* 0x0000000306067812 */ /* 0x000fca00078ec0ff */
[----:B------:R1:W2:Y:S02]  /*1d450*/  SHFL.IDX PT, R14, R6, RZ, 0x1f ;  /* 0x00001fff060e7589 */ /* 0x0002a400000e0000 */
.L_x_9436:
[----:B--2---:R-:W-:Y:S02]  /*1d460*/  ISETP.NE.AND P0, PT, R14, RZ, PT ;  /* 0x000000ff0e00720c */ /* 0x004fe40003f05270 */
[----:B------:R-:W-:-:S11]  /*1d470*/  PLOP3.LUT P6, PT, PT, PT, PT, 0x8, 0x0 ;  /* 0x000000000000781c */ /* 0x000fd60003fce170 */
[----:B------:R-:W-:Y:S05]  /*1d480*/  @P0 BRA `(.L_x_9323) ;  /* 0x0000000800240947 */ /* 0x000fea0003800000 */
[----:B------:R-:W-:-:S03]  /*1d490*/  UMOV UR4, 0xffffffff ;  /* 0xffffffff00047882 */ /* 0x000fc60000000000 */
[----:B------:R-:W-:Y:S05]  /*1d4a0*/  BRA.DIV UR4, `(.L_x_9324) ;  /* 0x0000003e04907947 */ /* 0x000fea000b800000 */
[----:B------:R-:W-:-:S13]  /*1d4b0*/  ELECT P6, URZ, PT ;  /* 0x00000000003f782f */ /* 0x000fda00038c0000 */
.L_x_9439:
[----:B------:R-:W-:Y:S05]  /*1d4c0*/  @!P6 BRA `(.L_x_9325) ;  /* 0x000000040088e947 */ /* 0x000fea0003800000 */
[----:B-1----:R-:W0:Y:S01]  /*1d4d0*/  LDL R6, [R1+0x14] ;  /* 0x0000140001067983 */ /* 0x002e220000100800 */
[----:B------:R-:W-:-:S04]  /*1d4e0*/  ISETP.NE.U32.AND P0, PT, R4, RZ, PT ;  /* 0x000000ff0400720c */ /* 0x000fc80003f05070 */
[----:B------:R-:W-:Y:S01]  /*1d4f0*/  ISETP.NE.AND.EX P0, PT, R5, RZ, PT, P0 ;  /* 0x000000ff0500720c */ /* 0x000fe20003f05300 */
[----:B0-----:R-:W-:-:S12]  /*1d500*/  VIADD R8, R6, 0xffffffff ;  /* 0xffffffff06087836 */ /* 0x001fd80000000000 */
        /* <DEDUP_REMOVED lines=19> */
.L_x_9326:
[----:B------:R-:W-:Y:S01]  /*1d640*/  IMAD R6, R17, 0x8, R29 ;  /* 0x0000000811067824 */ /* 0x000fe200078e021d */
[----:B0-----:R-:W-:Y:S01]  /*1d650*/  SHF.L.U32 R5, R22, 0x1f, RZ ;  /* 0x0000001f16057819 */ /* 0x001fe200000006ff */
[----:B------:R-:W0:Y:S03]  /*1d660*/  S2R R4, SR_TID.X ;  /* 0x0000000000047919 */ /* 0x000e260000002100 */
[----:B------:R-:W1:Y:S01]  /*1d670*/  SYNCS.PHASECHK.TRANS64.TRYWAIT P2, [R6+URZ+0x19c80], R5 ;  /* 0x019c8005060075a7 */ /* 0x000e62000804017f */
[----:B0-----:R-:W-:-:S04]  /*1d680*/  LOP3.LUT R4, R4, 0x7f, RZ, 0xc0, !PT ;  /* 0x0000007f04047812 */ /* 0x001fc800078ec0ff */
[----:B------:R-:W-:Y:S01]  /*1d690*/  ISETP.NE.AND P0, PT, R4, RZ, PT ;  /* 0x000000ff0400720c */ /* 0x000fe20003f05270 */
[----:B-1----:R-:W-:-:S12]  /*1d6a0*/  @!P2 BRA `(.L_x_9327) ;  /* 0x0000003c0030a947 */ /* 0x002fd80003800000 */
.L_x_9440:
        /* <DEDUP_REMOVED lines=8> */
.L_x_9328:
[----:B------:R-:W2:Y:S01]  /*1d730*/  LDL R7, [R1+0x4] ;  /* 0x0000040001077983 */ /* 0x000ea20000100800 */
[----:B------:R-:W-:Y:S01]  /*1d740*/  IMAD R4, R17, 0x3000, R29 ;  /* 0x0000300011047824 */ /* 0x000fe200078e021d */
[----:B------:R-:W-:Y:S01]  /*1d750*/  R2UR UR9, R6 ;  /* 0x00000000060972ca */ /* 0x000fe200000e0000 */
[----:B------:R-:W-:Y:S01]  /*1d760*/  UIADD3 UR4, UP0, UR38, 0x470, URZ ;  /* 0x0000047026047890 */ /* 0x000fe2000ff1e03f */
[----:B------:R-:W-:Y:S01]  /*1d770*/  R2UR UR12, R0 ;  /* 0x00000000000c72ca */ /* 0x000fe200000e0000 */
[----:B------:R-:W-:Y:S01]  /*1d780*/  UMOV UR10, URZ ;  /* 0x0000003f000a7c82 */ /* 0x000fe20008000000 */
[----:B------:R-:W-:Y:S01]  /*1d790*/  R2UR UR15, R4 ;  /* 0x00000000040f72ca */ /* 0x000fe200000e0000 */
[----:B------:R-:W-:Y:S01]  /*1d7a0*/  UIADD3.X UR5, URZ, UR39, URZ, UP0, !UPT ;  /* 0x000000273f057290 */ /* 0x000fe200087fe43f */
[----:B-----5:R-:W-:Y:S01]  /*1d7b0*/  R2UR UR13, R2 ;  /* 0x00000000020d72ca */ /* 0x020fe200000e0000 */
[----:B------:R-:W-:Y:S01]  /*1d7c0*/  UMOV UR6, 0x0 ;  /* 0x0000000000067882 */ /* 0x000fe20000000000 */
[----:B------:R-:W-:Y:S01]  /*1d7d0*/  UMOV UR7, 0x14f00000 ;  /* 0x14f0000000077882 */ /* 0x000fe20000000000 */
[----:B------:R-:W-:-:S04]  /*1d7e0*/  UMOV UR16, 0x20 ;  /* 0x0000002000107882 */ /* 0x000fc80000000000 */
[----:B------:R-:W-:-:S04]  /*1d7f0*/  UIADD3 UR9, UR9, 0x19c70, URZ ;  /* 0x00019c7009097890 */ /* 0x000fc8000fffe03f */
[----:B------:R-:W-:Y:S02]  /*1d800*/  UIADD3 UR8, UR15, 0x9000, URZ ;  /* 0x000090000f087890 */ /* 0x000fe4000fffe03f */
[----:B------:R-:W-:Y:S02]  /*1d810*/  UIADD3 UR14, UR15, 0xa000, URZ ;  /* 0x0000a0000f0e7890 */ /* 0x000fe4000fffe03f */
[----:B------:R-:W-:Y:S01]  /*1d820*/  UIADD3 UR15, UR15, 0xb000, URZ ;  /* 0x0000b0000f0f7890 */ /* 0x000fe2000fffe03f */
        /* <DEDUP_REMOVED lines=12> */
.L_x_9441:
        /* <DEDUP_REMOVED lines=8> */
.L_x_9330:
        /* <DEDUP_REMOVED lines=24> */
.L_x_9325:
[----:B------:R-:W-:Y:S05]  /*1daf0*/  WARPSYNC.ALL ;  /* 0x0000000000007948 */ /* 0x000fea0003800000 */
[----:B------:R-:W-:Y:S01]  /*1db00*/  BAR.SYNC.DEFER_BLOCKING 0x8, 0x1a0 ;  /* 0x0206800000007b1d */ /* 0x000fe20000010000 */
[----:B------:R-:W-:Y:S02]  /*1db10*/  R2UR UR24, R29 ;  /* 0x000000001d1872ca */ /* 0x000fe400000e0000 */
[----:B------:R-:W-:-:S13]  /*1db20*/  ELECT P0, URZ, PT ;  /* 0x00000000003f782f */ /* 0x000fda0003800000 */
[----:B------:R-:W-:Y:S01]  /*1db30*/  @P0 R2UR UR13, R3 ;  /* 0x00000000030d02ca */ /* 0x000fe200000e0000 */
[----:B------:R-:W-:Y:S01]  /*1db40*/  UIADD3 UR4, UP0, UR38, 0x270, URZ ;  /* 0x0000027026047890 */ /* 0x000fe2000ff1e03f */
[C---:B------:R-:W-:Y:S01]  /*1db50*/  @P0 R2UR UR12, R26.reuse ;  /* 0x000000001a0c02ca */ /* 0x040fe200000e0000 */
        /* <DEDUP_REMOVED lines=9> */
[----:B------:R-:W-:Y:S01]  /*1dbf0*/  @P0 IMAD.MOV.U32 R4, RZ, RZ, 0x4800 ;  /* 0x00004800ff040424 */ /* 0x000fe200078e00ff */
        /* <DEDUP_REMOVED lines=11> */
[----:B---3--:R-:W-:Y:S01]  /*1dcb0*/  @P0 R2UR UR13, R3 ;  /* 0x00000000030d02ca */ /* 0x008fe200000e0000 */
[----:B------:R-:W-:Y:S01]  /*1dcc0*/  UIADD3 UR8, UR24, 0x12000, URZ ;  /* 0x0001200018087890 */ /* 0x000fe2000fffe03f */
[----:B------:R-:W-:Y:S01]  /*1dcd0*/  @P0 R2UR UR12, R26 ;  /* 0x000000001a0c02ca */ /* 0x000fe200000e0000 */
[----:B------:R-:W-:Y:S01]  /*1dce0*/  UMOV UR10, 0x40 ;  /* 0x00000040000a7882 */ /* 0x000fe20000000000 */
[----:B------:R-:W-:-:S13]  /*1dcf0*/  @P0 R2UR UR11, R25 ;  /* 0x00000000190b02ca */ /* 0x000fda00000e0000 */
[----:B------:R2:W-:Y:S02]  /*1dd00*/  UTMALDG.4D [UR8], [UR4], desc[UR22] ;  /* 0x00001608040075b4 */ /* 0x0005e40008019000 */
[----:B--2---:R-:W-:Y:S01]  /*1dd10*/  NOP ;  /* 0x0000000000007918 */ /* 0x004fe20000000000 */
.L_x_9323:
        /* <DEDUP_REMOVED lines=8> */
[----:B------:R-:W2:Y:S02]  /*1dda0*/  SYNCS.PHASECHK.TRANS64.TRYWAIT P0, [R29+URZ+0x19c20], R4 ;  /* 0x019c20041d0075a7 */ /* 0x000ea4000800017f */
[----:B--2---:R-:W-:Y:S05]  /*1ddb0*/  @!P0 BRA `(.L_x_9332) ;  /* 0x0000003400948947 */ /* 0x004fea0003800000 */
.L_x_9442:
[----:B------:R-:W-:Y:S05]  /*1ddc0*/  BSYNC B0 ;  /* 0x0000000000007941 */ /* 0x000fea0003800000 */
.L_x_9331:
[----:B01----:R-:W3:Y:S04]  /*1ddd0*/  LDL.LU R5, [R1+0x14] ;  /* 0x0000140001057983 */ /* 0x003ee80000300800 */
[----:B------:R-:W4:Y:S01]  /*1dde0*/  LDL R3, [R1] ;  /* 0x0000000001037983 */ /* 0x000f220000100800 */
[----:B---3--:R-:W-:-:S05]  /*1ddf0*/  VIADD R12, R5, 0xfffffffe ;  /* 0xfffffffe050c7836 */ /* 0x008fca0000000000 */
[----:B----4-:R-:W-:-:S13]  /*1de00*/  ISETP.GE.AND P0, PT, R12, R3, PT ;  /* 0x000000030c00720c */ /* 0x010fda0003f06270 */
[----:B------:R-:W-:Y:S05]  /*1de10*/  @!P0 BRA `(.L_x_9333) ;  /* 0x0000001000308947 */ /* 0x000fea0003800000 */
[----:B------:R-:W-:Y:S02]  /*1de20*/  IMAD.MOV.U32 R6, RZ, RZ, R17 ;  /* 0x000000ffff067224 */ /* 0x000fe400078e0011 */
[----:B------:R-:W-:-:S07]  /*1de30*/  IMAD.MOV.U32 R7, RZ, RZ, R22 ;  /* 0x000000ffff077224 */ /* 0x000fce00078e0016 */
.L_x_9357:
[----:B------:R-:W-:Y:S01]  /*1de40*/  VIADD R17, R6, 0x1 ;  /* 0x0000000106117836 */ /* 0x000fe20000000000 */
[----:B------:R-:W-:Y:S05]  /*1de50*/  YIELD ;  /* 0x0000000000007946 */ /* 0x000fea0003800000 */
[----:B------:R-:W-:Y:S01]  /*1de60*/  ISETP.NE.AND P0, PT, R17, 0x2, PT ;  /* 0x000000021100780c */ /* 0x000fe20003f05270 */
[----:B------:R-:W-:Y:S03]  /*1de70*/  BSSY B0, `(.L_x_9334) ;  /* 0x00000a4000007945 */ /* 0x000fe60003800000 */
[----:B------:R-:W-:-:S02]  /*1de80*/  SEL R22, RZ, 0x1, P0 ;  /* 0x00000001ff167807 */ /* 0x000fc40000000000 */
[----:B------:R-:W-:Y:S02]  /*1de90*/  SEL R17, R17, RZ, P0 ;  /* 0x000000ff11117207 */ /* 0x000fe40000000000 */
[----:B------:R-:W-:Y:S01]  /*1dea0*/  LOP3.LUT R22, R7, R22, RZ, 0x3c, !PT ;  /* 0x0000001607167212 */ /* 0x000fe200078e3cff */
[----:B0-----:R-:W-:Y:S06]  /*1deb0*/  @!P6 BRA `(.L_x_9335) ;  /* 0x00000008007ce947 */ /* 0x001fec0003800000 */
[----:B------:R-:W-:Y:S01]  /*1dec0*/  ULDC.64 UR4, c[0x0][0x3f8] ;  /* 0x0000fe0000047ab9 */ /* 0x000fe20000000a00 */
[----:B------:R-:W-:Y:S01]  /*1ded0*/  IMAD.MOV.U32 R8, RZ, RZ, R12 ;  /* 0x000000ffff087224 */ /* 0x000fe200078e000c */
[----:B------:R-:W-:-:S04]  /*1dee0*/  ISETP.NE.U32.AND P0, PT, RZ, UR4, PT ;  /* 0x00000004ff007c0c */ /* 0x000fc8000bf05070 */
[----:B------:R-:W-:-:S13]  /*1def0*/  ISETP.NE.AND.EX P0, PT, RZ, UR5, PT, P0 ;  /* 0x00000005ff007c0c */ /* 0x000fda000bf05300 */
[----:B------:R-:W-:Y:S05]  /*1df00*/  @!P0 BRA `(.L_x_9336) ;  /* 0x0000000000448947 */ /* 0x000fea0003800000 */
[----:B------:R-:W0:Y:S01]  /*1df10*/  LDC R5, c[0x0][0x41c] ;  /* 0x00010700ff057b82 */ /* 0x000e220000000800 */
[----:B------:R-:W-:Y:S01]  /*1df20*/  ULDC.64 UR6, c[0x0][0x408] ;  /* 0x0001020000067ab9 */ /* 0x000fe20000000a00 */
[----:B0-----:R-:W-:-:S13]  /*1df30*/  ISETP.NE.AND P0, PT, R5, 0x1, PT ;  /* 0x000000010500780c */ /* 0x001fda0003f05270 */
[----:B------:R-:W2:Y:S02]  /*1df40*/  @P0 LDC.64 R2, c[0x0][0x420] ;  /* 0x00010800ff020b82 */ /* 0x000ea40000000a00 */
[----:B--2---:R-:W-:-:S04]  /*1df50*/  @P0 IMAD.HI.U32 R4, R12, R2, RZ ;  /* 0x000000020c040227 */ /* 0x004fc800078e00ff */
[----:B------:R-:W-:Y:S01]  /*1df60*/  IMAD.MOV.U32 R2, RZ, RZ, R12 ;  /* 0x000000ffff027224 */ /* 0x000fe200078e000c */
[----:B------:R-:W-:Y:S01]  /*1df70*/  @P0 SHF.R.U32.HI R2, RZ, R3, R4 ;  /* 0x00000003ff020219 */ /* 0x000fe20000011604 */
[----:B------:R-:W-:-:S03]  /*1df80*/  IMAD R4, R21, UR6, RZ ;  /* 0x0000000615047c24 */ /* 0x000fc6000f8e02ff */
[--C-:B------:R-:W-:Y:S01]  /*1df90*/  SHF.R.S32.HI R3, RZ, 0x1f, R2.reuse ;  /* 0x0000001fff037819 */ /* 0x100fe20000011402 */
[----:B------:R-:W-:Y:S02]  /*1dfa0*/  IMAD.MOV R8, RZ, RZ, -R2 ;  /* 0x000000ffff087224 */ /* 0x000fe400078e0a02 */
[C---:B------:R-:W-:Y:S02]  /*1dfb0*/  IMAD R4, R20.reuse, UR7, R4 ;  /* 0x0000000714047c24 */ /* 0x040fe4000f8e0204 */
[----:B------:R-:W-:-:S04]  /*1dfc0*/  IMAD.WIDE.U32 R2, R20, UR6, R2 ;  /* 0x0000000614027c25 */ /* 0x000fc8000f8e0002 */
[----:B------:R-:W-:Y:S01]  /*1dfd0*/  IMAD.IADD R3, R4, 0x1, R3 ;  /* 0x0000000104037824 */ /* 0x000fe200078e0203 */
[----:B------:R-:W-:Y:S01]  /*1dfe0*/  LEA R4, P0, R2, UR4, 0x2 ;  /* 0x0000000402047c11 */ /* 0x000fe2000f8010ff */
[----:B------:R-:W-:-:S03]  /*1dff0*/  IMAD R8, R5, R8, R12 ;  /* 0x0000000805087224 */ /* 0x000fc600078e020c */
[----:B------:R-:W-:-:S05]  /*1e000*/  LEA.HI.X R5, R2, UR5, R3, 0x2, P0 ;  /* 0x0000000502057c11 */ /* 0x000fca00080f1403 */
[----:B------:R0:W5:Y:S04]  /*1e010*/  LDG.E R2, desc[UR40][R4.64] ;  /* 0x0000002804027981 */ /* 0x000168000c1e1900 */
.L_x_9336:
[----:B0-----:R-:W-:Y:S01]  /*1e020*/  IMAD R5, R17, 0x8, R29 ;  /* 0x0000000811057824 */ /* 0x001fe200078e021d */
[----:B--2---:R-:W-:Y:S01]  /*1e030*/  SHF.L.U32 R4, R22, 0x1f, RZ ;  /* 0x0000001f16047819 */ /* 0x004fe200000006ff */
[----:B------:R-:W0:Y:S01]  /*1e040*/  S2R R3, SR_TID.X ;  /* 0x0000000000037919 */ /* 0x000e220000002100 */
[----:B------:R-:W-:Y:S02]  /*1e050*/  BSSY B1, `(.L_x_9337) ;  /* 0x0000005000017945 */ /* 0x000fe40003800000 */
[----:B------:R-:W1:Y:S01]  /*1e060*/  SYNCS.PHASECHK.TRANS64.TRYWAIT P0, [R5+URZ+0x19c80], R4 ;  /* 0x019c8004050075a7 */ /* 0x000e62000800017f */
[----:B0-----:R-:W-:-:S04]  /*1e070*/  LOP3.LUT R3, R3, 0x7f, RZ, 0xc0, !PT ;  /* 0x0000007f03037812 */ /* 0x001fc800078ec0ff */
[----:B------:R-:W-:Y:S01]  /*1e080*/  ISETP.NE.AND P2, PT, R3, RZ, PT ;  /* 0x000000ff0300720c */ /* 0x000fe20003f45270 */
[----:B-1----:R-:W-:-:S12]  /*1e090*/  @!P0 BRA `(.L_x_9338) ;  /* 0x0000003000f08947 */ /* 0x002fd80003800000 */
.L_x_9443:
[----:B------:R-:W-:Y:S05]  /*1e0a0*/  BSYNC B1 ;  /* 0x0000000000017941 */ /* 0x000fea0003800000 */
.L_x_9337:
        /* <DEDUP_REMOVED lines=9> */
.L_x_9340:
[----:B------:R-:W-:Y:S05]  /*1e140*/  BSYNC B1 ;  /* 0x0000000000017941 */ /* 0x000fea0003800000 */
.L_x_9339:
[----:B------:R-:W2:Y:S01]  /*1e150*/  LDL R9, [R1+0x4] ;  /* 0x0000040001097983 */ /* 0x000ea20000100800 */
        /* <DEDUP_REMOVED lines=10> */
[----:B------:R-:W-:-:S09]  /*1e200*/  VIADD R8, R5, 0x19c70 ;  /* 0x00019c7005087836 */ /* 0x000fd20000000000 */
.L_x_9341:
        /* <DEDUP_REMOVED lines=16> */
.L_x_9342:
        /* <DEDUP_REMOVED lines=16> */
.L_x_9343:
        /* <DEDUP_REMOVED lines=13> */
.L_x_9444:
[----:B------:R-:W-:Y:S05]  /*1e4e0*/  BSYNC B1 ;  /* 0x0000000000017941 */ /* 0x000fea0003800000 */
.L_x_9344:
        /* <DEDUP_REMOVED lines=11> */
.L_x_9347:
[----:B------:R-:W-:Y:S05]  /*1e5a0*/  BSYNC B1 ;  /* 0x0000000000017941 */ /* 0x000fea0003800000 */
.L_x_9346:
        /* <DEDUP_REMOVED lines=8> */
.L_x_9348:
        /* <DEDUP_REMOVED lines=15> */
.L_x_9349:
        /* <DEDUP_REMOVED lines=15> */
.L_x_9350:
        /* <DEDUP_REMOVED lines=10> */
.L_x_9335:
[----:B------:R-:W-:Y:S05]  /*1e8b0*/  BSYNC B0 ;  /* 0x0000000000007941 */ /* 0x000fea0003800000 */
.L_x_9334:
[----:B--2---:R-:W2:Y:S02]  /*1e8c0*/  LDL R4, [R1+0x30] ;  /* 0x0000300001047983 */ /* 0x004ea40000100800 */
[----:B--2---:R-:W-:-:S13]  /*1e8d0*/  ISETP.NE.AND P0, PT, R4, 0x3, PT ;  /* 0x000000030400780c */ /* 0x004fda0003f05270 */
[----:B------:R-:W-:Y:S05]  /*1e8e0*/  @!P0 BRA `(.L_x_9351) ;  /* 0x0000000000048947 */ /* 0x000fea0003800000 */
[----:B------:R-:W-:Y:S01]  /*1e8f0*/  BPT.TRAP 0x1 ;  /* 0x000000040000795c */ /* 0x000fe20000300000 */
.L_x_9351:
        /* <DEDUP_REMOVED lines=8> */
.L_x_9445:
[----:B------:R-:W-:Y:S05]  /*1e980*/  BSYNC B0 ;  /* 0x0000000000007941 */ /* 0x000fea0003800000 */
.L_x_9352:
[----:B------:R-:W-:Y:S05]  /*1e990*/  @!P0 BRA `(.L_x_9354) ;  /* 0x0000000000048947 */ /* 0x000fea0003800000 */
[----:B------:R-:W-:Y:S01]  /*1e9a0*/  BPT.TRAP 0x1 ;  /* 0x000000040000795c */ /* 0x000fe20000300000 */
.L_x_9354:
[----:B------:R-:W-:Y:S01]  /*1e9b0*/  SHF.L.U32 R4, R7, 0x1f, RZ ;  /* 0x0000001f07047819 */ /* 0x000fe200000006ff */
[----:B0-----:R-:W-:-:S03]  /*1e9c0*/  IMAD R3, R6, 0x3000, RZ ;  /* 0x0000300006037824 */ /* 0x001fc600078e02ff */
[----:B------:R-:W0:Y:S02]  /*1e9d0*/  SYNCS.PHASECHK.TRANS64.TRYWAIT P2, [R13+URZ+0x19c60], R4 ;  /* 0x019c60040d0075a7 */ /* 0x000e24000804017f */
[----:B0-----:R-:W-:Y:S05]  /*1e9e0*/  @!P2 BRA `(.L_x_9355) ;  /* 0x0000002800d8a947 */ /* 0x001fea0003800000 */
.L_x_9446:
        /* <DEDUP_REMOVED lines=68> */
.L_x_9356:
[----:B------:R-:W2:Y:S01]  /*1ee30*/  LDL R3, [R1] ;  /* 0x0000000001037983 */ /* 0x000ea20000100800 */
[----:B-1----:R1:W-:Y:S01]  /*1ee40*/  SYNCS.ARRIVE.TRANS64.A1T0 RZ, [R13+URZ+0x19c50], RZ ;  /* 0x019c50ff0dff79a7 */ /* 0x0023e2000810003f */
[----:B------:R-:W-:Y:S02]  /*1ee50*/  IMAD.MOV.U32 R6, RZ, RZ, R17 ;  /* 0x000000ffff067224 */ /* 0x000fe400078e0011 */
[----:B------:R-:W-:Y:S02]  /*1ee60*/  IMAD.MOV.U32 R7, RZ, RZ, R22 ;  /* 0x000000ffff077224 */ /* 0x000fe400078e0016 */
[----:B-1----:R-:W-:-:S05]  /*1ee70*/  @!P1 VIADD R13, R13, 0x19c80 ;  /* 0x00019c800d0d9836 */ /* 0x002fca0000000000 */
[----:B------:R-:W-:Y:S01]  /*1ee80*/  @!P1 PRMT R13, RZ, 0x654, R13 ;  /* 0x00000654ff0d9816 */ /* 0x000fe2000000000d */
[----:B------:R-:W-:Y:S06]  /*1ee90*/  BAR.SYNC.DEFER_BLOCKING 0x2, 0x80 ;  /* 0x0082000000007b1d */ /* 0x000fec0000010000 */
[----:B------:R1:W-:Y:S01]  /*1eea0*/  @!P1 SYNCS.ARRIVE.TRANS64.RED.A1T0 RZ, [R13+URZ], RZ ;  /* 0x000000ff0dff99a7 */ /* 0x0003e2000810043f */
[C---:B--2---:R-:W-:Y:S01]  /*1eeb0*/  ISETP.GT.AND P0, PT, R12.reuse, R3, PT ;  /* 0x000000030c00720c */ /* 0x044fe20003f04270 */
[----:B------:R-:W-:-:S12]  /*1eec0*/  VIADD R12, R12, 0xffffffff ;  /* 0xffffffff0c0c7836 */ /* 0x000fd80000000000 */
[----:B-1----:R-:W-:Y:S05]  /*1eed0*/  @P0 BRA `(.L_x_9357) ;  /* 0xffffffec00d80947 */ /* 0x002fea000383ffff */
.L_x_9333:
[----:B------:R-:W3:Y:S01]  /*1eee0*/  LDL R3, [R1+0x30] ;  /* 0x0000300001037983 */ /* 0x000ee20000100800 */
[----:B------:R-:W-:Y:S01]  /*1eef0*/  BSSY B0, `(.L_x_9358) ;  /* 0x000000f000007945 */ /* 0x000fe20003800000 */
[----:B---3--:R-:W-:-:S03]  /*1ef00*/  ISETP.NE.AND P2, PT, R3, 0x3, PT ;  /* 0x000000030300780c */ /* 0x008fc60003f45270 */
[----:B------:R-:W-:Y:S10]  /*1ef10*/  @P1 BRA `(.L_x_9359) ;  /* 0x0000000000301947 */ /* 0x000ff40003800000 */
[----:B------:R-:W1:Y:S01]  /*1ef20*/  S2R R5, SR_LANEID ;  /* 0x0000000000057919 */ /* 0x000e620000000000 */
[----:B------:R-:W-:Y:S01]  /*1ef30*/  VOTEU.ANY UR4, UPT, PT ;  /* 0x0000000000047886 */ /* 0x000fe200038e0100 */
[----:B------:R-:W3:Y:S01]  /*1ef40*/  LDC.64 R2, c[0x0][0xc38] ;  /* 0x00030e00ff027b82 */ /* 0x000ee20000000a00 */
[----:B------:R-:W1:Y:S02]  /*1ef50*/  FLO.U32 R0, UR4 ;  /* 0x0000000400007d00 */ /* 0x000e6400080e0000 */
[----:B-1----:R-:W-:-:S06]  /*1ef60*/  ISETP.EQ.U32.AND P0, PT, R0, R5, PT ;  /* 0x000000050000720c */ /* 0x002fcc0003f02070 */
[----:B------:R-:W3:Y:S07]  /*1ef70*/  POPC R5, UR4 ;  /* 0x0000000400057d09 */ /* 0x000eee0008000000 */
[----:B---3--:R-:W3:Y:S01]  /*1ef80*/  @P0 ATOMG.E.ADD.STRONG.GPU PT, R3, desc[UR40][R2.64], R5 ;  /* 0x00000005020309a8 */ /* 0x008ee200081ee1e8 */
[----:B--2---:R-:W1:Y:S02]  /*1ef90*/  S2R R4, SR_LTMASK ;  /* 0x0000000000047919 */ /* 0x004e640000003900 */
[----:B-1----:R-:W-:-:S04]  /*1efa0*/  LOP3.LUT R4, R4, UR4, RZ, 0xc0, !PT ;  /* 0x0000000404047c12 */ /* 0x002fc8000f8ec0ff */
[----:B------:R-:W1:Y:S01]  /*1efb0*/  POPC R7, R4 ;  /* 0x0000000400077309 */ /* 0x000e620000000000 */
[----:B---3--:R-:W1:Y:S02]  /*1efc0*/  SHFL.IDX PT, R0, R3, R0, 0x1f ;  /* 0x00001f0003007589 */ /* 0x008e6400000e0000 */
[----:B-1----:R-:W-:-:S07]  /*1efd0*/  IADD3 R24, R0, UR36, R7 ;  /* 0x0000002400187c10 */ /* 0x002fce000fffe007 */
.L_x_9359:
[----:B------:R-:W-:Y:S05]  /*1efe0*/  BSYNC B0 ;  /* 0x0000000000007941 */ /* 0x000fea0003800000 */
.L_x_9358:
[----:B------:R-:W-:Y:S05]  /*1eff0*/  @!P2 BRA `(.L_x_9360) ;  /* 0x000000000004a947 */ /* 0x000fea0003800000 */
[----:B------:R-:W-:Y:S01]  /*1f000*/  BPT.TRAP 0x1 ;  /* 0x000000040000795c */ /* 0x000fe20000300000 */
.L_x_9360:
[----:B------:R-:W3:Y:S01]  /*1f010*/  LDL R2, [R1+0x18] ;  /* 0x0000180001027983 */ /* 0x000ee20000100800 */
[----:B------:R-:W-:Y:S01]  /*1f020*/  LOP3.LUT R3, R22, 0x1, RZ, 0x3c, !PT ;  /* 0x0000000116037812 */ /* 0x000fe200078e3cff */
[----:B------:R-:W-:Y:S01]  /*1f030*/  IMAD R0, R17, 0x8, R29 ;  /* 0x0000000811007824 */ /* 0x000fe200078e021d */
[----:B------:R-:W-:Y:S02]  /*1f040*/  BSSY B0, `(.L_x_9361) ;  /* 0x0000005000007945 */ /* 0x000fe40003800000 */
[----:B------:R-:W-:-:S04]  /*1f050*/  SHF.L.U32 R3, R3, 0x1f, RZ ;  /* 0x0000001f03037819 */ /* 0x000fc800000006ff */
[----:B------:R-:W1:Y:S01]  /*1f060*/  SYNCS.PHASECHK.TRANS64.TRYWAIT P0, [R0+URZ+0x19c70], R3 ;  /* 0x019c7003000075a7 */ /* 0x000e62000800017f */
[----:B---3--:R-:W-:Y:S01]  /*1f070*/  ISETP.NE.AND P2, PT, R2, 0x3, PT ;  /* 0x000000030200780c */ /* 0x008fe20003f45270 */
[----:B-1----:R-:W-:-:S12]  /*1f080*/  @!P0 BRA `(.L_x_9362) ;  /* 0x0000002400448947 */ /* 0x002fd80003800000 */
.L_x_9447:
[----:B------:R-:W-:Y:S05]  /*1f090*/  BSYNC B0 ;  /* 0x0000000000007941 */ /* 0x000fea0003800000 */
.L_x_9361:
[----:B------:R-:W-:Y:S05]  /*1f0a0*/  @!P2 BRA `(.L_x_9363) ;  /* 0x000000000004a947 */ /* 0x000fea0003800000 */
[----:B------:R-:W-:Y:S01]  /*1f0b0*/  BPT.TRAP 0x1 ;  /* 0x000000040000795c */ /* 0x000fe20000300000 */
.L_x_9363:
[----:B-1----:R-:W-:-:S04]  /*1f0c0*/  SHF.L.U32 R3, R22, 0x1f, RZ ;  /* 0x0000001f16037819 */ /* 0x002fc800000006ff */
[----:B------:R-:W1:Y:S02]  /*1f0d0*/  SYNCS.PHASECHK.TRANS64.TRYWAIT P0, [R0+URZ+0x19c60], R3 ;  /* 0x019c6003000075a7 */ /* 0x000e64000800017f */
[----:B-1----:R-:W-:Y:S05]  /*1f0e0*/  @!P0 BRA `(.L_x_9364) ;  /* 0x0000002400408947 */ /* 0x002fea0003800000 */
.L_x_9448:
[----:B------:R-:W3:Y:S01]  /*1f0f0*/  LDL R21, [R1+0x8] ;  /* 0x0000080001157983 */ /* 0x000ee20000100800 */
[----:B-1----:R-:W-:Y:S01]  /*1f100*/  IMAD R3, R17, 0x3000, RZ ;  /* 0x0000300011037824 */ /* 0x002fe200078e02ff */
[----:B------:R-:W-:Y:S05]  /*1f110*/  WARPSYNC.ALL ;  /* 0x0000000000007948 */ /* 0x000fea0003800000 */
[----:B------:R-:W-:Y:S01]  /*1f120*/  LOP3.LUT R2, R3, R18, RZ, 0xfc, !PT ;  /* 0x0000001203027212 */ /* 0x000fe200078efcff */
[----:B------:R-:W-:Y:S01]  /*1f130*/  VIADD R15, R29, 0x3000 ;  /* 0x000030001d0f7836 */ /* 0x000fe20000000000 */
[----:B------:R-:W-:-:S03]  /*1f140*/  LOP3.LUT R20, R18, 0x1800, RZ, 0xfc, !PT ;  /* 0x0000180012147812 */ /* 0x000fc600078efcff */
[----:B------:R-:W-:Y:S01]  /*1f150*/  IMAD.IADD R5, R29, 0x1, R2 ;  /* 0x000000011d057824 */ /* 0x000fe200078e0202 */
[----:B------:R-:W-:-:S05]  /*1f160*/  LOP3.LUT R2, R3, R23, RZ, 0xfc, !PT ;  /* 0x0000001703027212 */ /* 0x000fca00078efcff */
[----:B--2---:R-:W0:Y:S01]  /*1f170*/  LDSM.16.MT88.4 R4, [R5+0x9000] ;  /* 0x009000000504783b */ /* 0x004e220000004200 */
[----:B------:R-:W-:Y:S02]  /*1f180*/  IMAD.IADD R12, R15, 0x1, R2 ;  /* 0x000000010f0c7824 */ /* 0x000fe400078e0202 */
[----:B------:R-:W-:Y:S01]  /*1f190*/  VIADD R2, R3, 0x1000 ;  /* 0x0000100003027836 */ /* 0x000fe20000000000 */
[C-C-:B0-----:R-:W-:Y:S02]  /*1f1a0*/  PRMT R8, R4.reuse, 0x6420, R5.reuse ;  /* 0x0000642004087816 */ /* 0x141fe40000000005 */
[----:B------:R-:W-:Y:S02]  /*1f1b0*/  PRMT R9, R4, 0x7531, R5 ;  /* 0x0000753104097816 */ /* 0x000fe40000000005 */
[----:B------:R-:W-:Y:S02]  /*1f1c0*/  LOP3.LUT R4, R2, R18, RZ, 0xfc, !PT ;  /* 0x0000001202047212 */ /* 0x000fe400078efcff */
[----:B------:R-:W-:-:S02]  /*1f1d0*/  PRMT R10, R6, 0x6420, R7 ;  /* 0x00006420060a7816 */ /* 0x000fc40000000007 */
[----:B------:R-:W-:Y:S01]  /*1f1e0*/  PRMT R11, R6, 0x7531, R7 ;  /* 0x00007531060b7816 */ /* 0x000fe20000000007 */
[----:B------:R-:W-:Y:S01]  /*1f1f0*/  IMAD.IADD R6, R29, 0x1, R4 ;  /* 0x000000011d067824 */ /* 0x000fe200078e0204 */
[----:B------:R-:W-:-:S03]  /*1f200*/  LOP3.LUT R2, R2, R23, RZ, 0xfc, !PT ;  /* 0x0000001702027212 */ /* 0x000fc600078efcff */
[----:B------:R-:W-:Y:S02]  /*1f210*/  STSM.16.M88.4 [R12], R8 ;  /* 0x000000080c007844 */ /* 0x000fe40000000200 */
[----:B------:R-:W-:Y:S02]  /*1f220*/  IMAD.IADD R13, R15, 0x1, R2 ;  /* 0x000000010f0d7824 */ /* 0x000fe400078e0202 */
        /* <DEDUP_REMOVED lines=10> */
[----:B------:R-:W-:Y:S01]  /*1f2d0*/  IMAD.IADD R12, R15, 0x1, R2 ;  /* 0x000000010f0c7824 */ /* 0x000fe200078e0202 */
[----:B------:R-:W-:Y:S01]  /*1f2e0*/  LOP3.LUT R2, R3, 0x800, R18, 0xfe, !PT ;  /* 0x0000080003027812 */ /* 0x000fe200078efe12 */
[----:B------:R0:W1:Y:S02]  /*1f2f0*/  LDSM.16.MT88.4 R4, [R14+0x9000] ;  /* 0x009000000e04783b */ /* 0x0000640000004200 */
[C---:B0-----:R-:W-:Y:S02]  /*1f300*/  IADD3 R14, R29.reuse, R20, R3 ;  /* 0x000000141d0e7210 */ /* 0x041fe40007ffe003 */
[----:B------:R-:W-:Y:S01]  /*1f310*/  IMAD.IADD R13, R29, 0x1, R2 ;  /* 0x000000011d0d7824 */ /* 0x000fe200078e0202 */
[C-C-:B-1----:R-:W-:Y:S02]  /*1f320*/  PRMT R8, R4.reuse, 0x6420, R5.reuse ;  /* 0x0000642004087816 */ /* 0x142fe40000000005 */
[----:B------:R-:W-:-:S02]  /*1f330*/  PRMT R9, R4, 0x7531, R5 ;  /* 0x0000753104097816 */ /* 0x000fc40000000005 */
[C-C-:B------:R-:W-:Y:S02]  /*1f340*/  PRMT R10, R6.reuse, 0x6420, R7.reuse ;  /* 0x00006420060a7816 */ /* 0x140fe40000000007 */
[----:B------:R-:W-:-:S05]  /*1f350*/  PRMT R11, R6, 0x7531, R7 ;  /* 0x00007531060b7816 */ /* 0x000fca0000000007 */
[----:B------:R-:W-:Y:S04]  /*1f360*/  STSM.16.M88.4 [R12], R8 ;  /* 0x000000080c007844 */ /* 0x000fe80000000200 */
[----:B------:R-:W0:Y:S02]  /*1f370*/  LDSM.16.MT88.4 R4, [R13+0x9000] ;  /* 0x009000000d04783b */ /* 0x000e240000004200 */
[C-C-:B0-----:R-:W-:Y:S02]  /*1f380*/  PRMT R8, R4.reuse, 0x6420, R5.reuse ;  /* 0x0000642004087816 */ /* 0x141fe40000000005 */
[----:B------:R-:W-:Y:S02]  /*1f390*/  PRMT R9, R4, 0x7531, R5 ;  /* 0x0000753104097816 */ /* 0x000fe40000000005 */
[----:B------:R-:W-:-:S02]  /*1f3a0*/  PRMT R10, R6, 0x6420, R7 ;  /* 0x00006420060a7816 */ /* 0x000fc40000000007 */
[----:B------:R-:W-:Y:S02]  /*1f3b0*/  PRMT R11, R6, 0x7531, R7 ;  /* 0x00007531060b7816 */ /* 0x000fe40000000007 */
[----:B---3--:R-:W-:Y:S02]  /*1f3c0*/  IADD3 R2, R15, R21, R3 ;  /* 0x000000150f027210 */ /* 0x008fe40007ffe003 */
        /* <DEDUP_REMOVED lines=23> */
.L_x_9365:
[----:B-1----:R2:W-:Y:S01]  /*1f540*/  SYNCS.ARRIVE.TRANS64.A1T0 RZ, [R0+URZ+0x19c50], RZ ;  /* 0x019c50ff00ff79a7 */ /* 0x0025e2000810003f */
[----:B0-----:R-:W-:Y:S02]  /*1f550*/  @!P1 VIADD R2, R0, 0x19c80 ;  /* 0x00019c8000029836 */ /* 0x001fe40000000000 */
        /* <DEDUP_REMOVED lines=8> */
.L_x_9314:
[----:B------:R-:W-:Y:S05]  /*1f5e0*/  BSYNC B6 ;  /* 0x0000000000067941 */ /* 0x000fea0003800000 */
.L_x_9312:
[----:B------:R-:W-:-:S13]  /*1f5f0*/  LOP3.LUT P0, RZ, R16, 0x2, RZ, 0xc0, !PT ;  /* 0x0000000210ff7812 */ /* 0x000fda000780c0ff */
[----:B------:R-:W-:Y:S05]  /*1f600*/  @!P0 BRA `(.L_x_9366) ;  /* 0x0000000000208947 */ /* 0x000fea0003800000 */
[----:B------:R-:W-:Y:S05]  /*1f610*/  WARPSYNC.ALL ;  /* 0x0000000000007948 */ /* 0x000fea0003800000 */
[----:B------:R-:W3:Y:S08]  /*1f620*/  S2UR UR5, SR_CgaCtaId ;  /* 0x00000000000579c3 */ /* 0x000ef00000008800 */
[----:B------:R-:W-:Y:S06]  /*1f630*/  BAR.SYNC.DEFER_BLOCKING 0x5, 0x200 ;  /* 0x0148000000007b1d */ /* 0x000fec0000010000 */
[----:B------:R-:W-:-:S02]  /*1f640*/  UMOV UR4, 0x400 ;  /* 0x0000040000047882 */ /* 0x000fc40000000000 */
[----:B---3--:R-:W-:-:S09]  /*1f650*/  ULEA UR4, UR5, UR4, 0x18 ;  /* 0x0000000405047291 */ /* 0x008fd2000f8ec03f */
[----:B------:R-:W3:Y:S01]  /*1f660*/  LDS.128 R24, [UR4+0x19cd0] ;  /* 0x019cd004ff187984 */ /* 0x000ee20008000c00 */
[----:B------:R-:W-:Y:S06]  /*1f670*/  BAR.ARV 0x4, 0x200 ;  /* 0x0108000000007b1d */ /* 0x000fec0000002000 */
[----:B------:R-:W-:Y:S05]  /*1f680*/  BRA `(.L_x_9367) ;  /* 0x0000000800cc7947 */ /* 0x000fea0003800000 */
.L_x_9366:
[----:B--2---:R-:W2:Y:S01]  /*1f690*/  S2R R0, SR_TID.X ;  /* 0x0000000000007919 */ /* 0x004ea20000002100 */
[----:B------:R-:W-:Y:S01]  /*1f6a0*/  UMOV UR4, 0xffffffff ;  /* 0xffffffff00047882 */ /* 0x000fe20000000000 */
[----:B--2---:R-:W-:-:S04]  /*1f6b0*/  LOP3.LUT R7, R0, 0x1f, RZ, 0xc0, !PT ;  /* 0x0000001f00077812 */ /* 0x004fc800078ec0ff */
[----:B------:R-:W-:Y:S01]  /*1f6c0*/  ISETP.NE.AND P0, PT, R7, 0x1f, PT ;  /* 0x0000001f0700780c */ /* 0x000fe20003f05270 */
[----:B------:R-:W-:-:S12]  /*1f6d0*/  BRA.DIV UR4, `(.L_x_9368) ;  /* 0x0000001e04d87947 */ /* 0x000fd8000b800000 */
[----:B------:R-:W-:Y:S01]  /*1f6e0*/  IMAD.IADD R5, R27, 0x1, R7 ;  /* 0x000000011b057824 */ /* 0x000fe200078e0207 */
[----:B------:R-:W-:-:S04]  /*1f6f0*/  ULDC UR4, c[0x0][0xc14] ;  /* 0x0003050000047ab9 */ /* 0x000fc80000000800 */
[----:B------:R-:W-:-:S13]  /*1f700*/  ISETP.GE.OR P1, PT, R5, UR4, !P0 ;  /* 0x0000000405007c0c */ /* 0x000fda000c726670 */
[----:B------:R-:W2:Y:S02]  /*1f710*/  @!P1 LDC.64 R2, c[0x0][0xc58] ;  /* 0x00031600ff029b82 */ /* 0x000ea40000000a00 */
[----:B--2---:R-:W-:-:S06]  /*1f720*/  @!P1 IMAD.WIDE R2, R5, 0x4, R2 ;  /* 0x0000000405029825 */ /* 0x004fcc00078e0202 */
[----:B------:R2:W3:Y:S01]  /*1f730*/  @!P1 LDG.E R3, desc[UR40][R2.64] ;  /* 0x0000002802039981 */ /* 0x0004e2000c1e1900 */
[C---:B------:R-:W-:Y:S02]  /*1f740*/  ISETP.GE.U32.AND P2, PT, R7.reuse, 0x2, PT ;  /* 0x000000020700780c */ /* 0x040fe40003f46070 */
[C---:B------:R-:W-:Y:S01]  /*1f750*/  ISETP.GE.U32.AND P3, PT, R7.reuse, 0x4, PT ;  /* 0x000000040700780c */ /* 0x040fe20003f66070 */
[----:B------:R-:W-:Y:S01]  /*1f760*/  SHFL.IDX PT, R0, R24, RZ, 0x1f ;  /* 0x00001fff18007589 */ /* 0x000fe200000e0000 */
[C---:B------:R-:W-:Y:S02]  /*1f770*/  ISETP.GE.U32.AND P4, PT, R7.reuse, 0x8, PT ;  /* 0x000000080700780c */ /* 0x040fe40003f86070 */
[C---:B------:R-:W-:Y:S01]  /*1f780*/  ISETP.GE.U32.AND P5, PT, R7.reuse, 0x10, PT ;  /* 0x000000100700780c */ /* 0x040fe20003fa6070 */
[----:B------:R-:W-:Y:S01]  /*1f790*/  SHFL.IDX PT, R24, R24, 0x1, 0x1f ;  /* 0x00201f0018187f89 */ /* 0x000fe200000e0000 */
[----:B--2---:R-:W-:Y:S02]  /*1f7a0*/  IMAD.MOV.U32 R2, RZ, RZ, RZ ;  /* 0x000000ffff027224 */ /* 0x004fe400078e00ff */
[----:B---3--:R-:W-:Y:S01]  /*1f7b0*/  @!P1 IMAD.MOV.U32 R2, RZ, RZ, R3 ;  /* 0x000000ffff029224 */ /* 0x008fe200078e0003 */
[----:B------:R-:W-:-:S04]  /*1f7c0*/  ISETP.NE.AND P1, PT, R7, RZ, PT ;  /* 0x000000ff0700720c */ /* 0x000fc80003f25270 */
[----:B------:R-:W2:Y:S02]  /*1f7d0*/  SHFL.UP PT, R14, R2, 0x1, RZ ;  /* 0x04200000020e7989 */ /* 0x000ea400000e00ff */
[----:B--2---:R-:W-:-:S05]  /*1f7e0*/  SEL R5, R14, RZ, P1 ;  /* 0x000000ff0e057207 */ /* 0x004fca0000800000 */
[----:B------:R-:W-:-:S05]  /*1f7f0*/  IMAD.IADD R4, R2, 0x1, R5 ;  /* 0x0000000102047824 */ /* 0x000fca00078e0205 */
[----:B------:R-:W2:Y:S02]  /*1f800*/  SHFL.UP PT, R14, R4, 0x2, RZ ;  /* 0x04400000040e7989 */ /* 0x000ea400000e00ff */
[----:B--2---:R-:W-:-:S05]  /*1f810*/  SEL R5, R14, RZ, P2 ;  /* 0x000000ff0e057207 */ /* 0x004fca0001000000 */
        /* <DEDUP_REMOVED lines=11> */
.L_x_9458:
[----:B------:R-:W-:Y:S02]  /*1f8d0*/  ULDC UR4, c[0x0][0xc10] ;  /* 0x0003040000047ab9 */ /* 0x000fe40000000800 */
[----:B------:R-:W-:-:S04]  /*1f8e0*/  IMAD.U32 R4, RZ, RZ, UR4 ;  /* 0x00000004ff047e24 */ /* 0x000fc8000f8e00ff */
[----:B--2---:R-:W-:-:S04]  /*1f8f0*/  IMAD R5, R14, R4, RZ ;  /* 0x000000040e057224 */ /* 0x004fc800078e02ff */
[----:B------:R-:W-:-:S05]  /*1f900*/  IMAD.IADD R24, R24, 0x1, R5 ;  /* 0x0000000118187824 */ /* 0x000fca00078e0205 */
[----:B------:R-:W-:-:S13]  /*1f910*/  ISETP.GT.AND P6, PT, R24, R0, PT ;  /* 0x000000001800720c */ /* 0x000fda0003fc4270 */
[----:B------:R-:W-:Y:S05]  /*1f920*/  @P6 BRA `(.L_x_9369) ;  /* 0x00000000009c6947 */ /* 0x000fea0003800000 */
.L_x_9374:
[----:B------:R-:W2:Y:S01]  /*1f930*/  LDC R4, c[0x0][0xc14] ;  /* 0x00030500ff047b82 */ /* 0x000ea20000000800 */
[----:B------:R-:W-:-:S05]  /*1f940*/  VIADD R27, R27, 0x1f ;  /* 0x0000001f1b1b7836 */ /* 0x000fca0000000000 */
[----:B--2---:R-:W-:-:S13]  /*1f950*/  ISETP.GE.AND P6, PT, R27, R4, PT ;  /* 0x000000041b00720c */ /* 0x004fda0003fc6270 */
[----:B0-----:R-:W-:Y:S05]  /*1f960*/  @P6 BRA `(.L_x_9370) ;  /* 0x0000000400d06947 */ /* 0x001fea0003800000 */
[----:B------:R-:W2:Y:S01]  /*1f970*/  S2R R2, SR_TID.X ;  /* 0x0000000000027919 */ /* 0x000ea20000002100 */
[----:B------:R-:W-:Y:S01]  /*1f980*/  BSSY B0, `(.L_x_9371) ;  /* 0x0000009000007945 */ /* 0x000fe20003800000 */
[----:B--2---:R-:W-:-:S05]  /*1f990*/  LOP3.LUT R2, R2, 0x1f, RZ, 0xc0, !PT ;  /* 0x0000001f02027812 */ /* 0x004fca00078ec0ff */
[----:B------:R-:W-:Y:S02]  /*1f9a0*/  IMAD.IADD R5, R27, 0x1, R2 ;  /* 0x000000011b057824 */ /* 0x000fe400078e0202 */
[----:B------:R-:W-:-:S03]  /*1f9b0*/  IMAD.MOV.U32 R2, RZ, RZ, RZ ;  /* 0x000000ffff027224 */ /* 0x000fc600078e00ff */
[----:B------:R-:W-:-:S13]  /*1f9c0*/  ISETP.GE.OR P6, PT, R5, R4, !P0 ;  /* 0x000000040500720c */ /* 0x000fda00047c6670 */
[----:B------:R-:W-:Y:S05]  /*1f9d0*/  @P6 BRA `(.L_x_9372) ;  /* 0x00000000000c6947 */ /* 0x000fea0003800000 */
[----:B-1----:R-:W1:Y:S02]  /*1f9e0*/  LDC.64 R2, c[0x0][0xc58] ;  /* 0x00031600ff027b82 */ /* 0x002e640000000a00 */
[----:B-1----:R-:W-:-:S06]  /*1f9f0*/  IMAD.WIDE R2, R5, 0x4, R2 ;  /* 0x0000000405027825 */ /* 0x002fcc00078e0202 */
[----:B------:R2:W5:Y:S02]  /*1fa00*/  LDG.E R2, desc[UR40][R2.64] ;  /* 0x0000002802027981 */ /* 0x000564000c1e1900 */
.L_x_9372:
[----:B------:R-:W-:Y:S05]  /*1fa10*/  BSYNC B0 ;  /* 0x0000000000007941 */ /* 0x000fea0003800000 */
.L_x_9371:
[----:B------:R-:W-:-:S03]  /*1fa20*/  UMOV UR4, 0xffffffff ;  /* 0xffffffff00047882 */ /* 0x000fc60000000000 */
[----:B------:R-:W-:Y:S05]  /*1fa30*/  BRA.DIV UR4, `(.L_x_9373) ;  /* 0x0000002204247947 */ /* 0x000fea000b800000 */
[----:B-----5:R-:W0:Y:S02]  /*1fa40*/  SHFL.UP PT, R14, R2, 0x1, RZ ;  /* 0x04200000020e7989 */ /* 0x020e2400000e00ff */
[----:B0-----:R-:W-:-:S05]  /*1fa50*/  SEL R13, R14, RZ, P1 ;  /* 0x000000ff0e0d7207 */ /* 0x001fca0000800000 */
[----:B------:R-:W-:-:S05]  /*1fa60*/  IMAD.IADD R13, R2, 0x1, R13 ;  /* 0x00000001020d7824 */ /* 0x000fca00078e020d */
[----:B------:R-:W0:Y:S02]  /*1fa70*/  SHFL.UP PT, R14, R13, 0x2, RZ ;  /* 0x044000000d0e7989 */ /* 0x000e2400000e00ff */
[----:B0-----:R-:W-:-:S05]  /*1fa80*/  SEL R14, R14, RZ, P2 ;  /* 0x000000ff0e0e7207 */ /* 0x001fca0001000000 */
[----:B-12---:R-:W-:-:S05]  /*1fa90*/  IMAD.IADD R3, R13, 0x1, R14 ;  /* 0x000000010d037824 */ /* 0x006fca00078e020e */
        /* <DEDUP_REMOVED lines=10> */
.L_x_9466:
[----:B------:R-:W-:Y:S02]  /*1fb40*/  ULDC UR4, c[0x0][0xc10] ;  /* 0x0003040000047ab9 */ /* 0x000fe40000000800 */
[----:B------:R-:W-:-:S04]  /*1fb50*/  IMAD.U32 R4, RZ, RZ, UR4 ;  /* 0x00000004ff047e24 */ /* 0x000fc8000f8e00ff */
[----:B-1----:R-:W-:-:S04]  /*1fb60*/  IMAD R5, R14, R4, RZ ;  /* 0x000000040e057224 */ /* 0x002fc800078e02ff */
[----:B------:R-:W-:-:S05]  /*1fb70*/  IMAD.IADD R24, R5, 0x1, R24 ;  /* 0x0000000105187824 */ /* 0x000fca00078e0218 */
[----:B------:R-:W-:-:S13]  /*1fb80*/  ISETP.GT.AND P6, PT, R24, R0, PT ;  /* 0x000000001800720c */ /* 0x000fda0003fc4270 */
[----:B------:R-:W-:Y:S05]  /*1fb90*/  @!P6 BRA `(.L_x_9374) ;  /* 0xfffffffc0064e947 */ /* 0x000fea000383ffff */
.L_x_9369:
[----:B------:R-:W-:Y:S01]  /*1fba0*/  IMAD.IADD R24, R24, 0x1, -R5 ;  /* 0x0000000118187824 */ /* 0x000fe200078e0a05 */
[----:B------:R-:W-:-:S03]  /*1fbb0*/  UMOV UR4, 0xffffffff ;  /* 0xffffffff00047882 */ /* 0x000fc60000000000 */
[----:B------:R-:W-:-:S05]  /*1fbc0*/  IMAD R5, R3, R4, R24 ;  /* 0x0000000403057224 */ /* 0x000fca00078e0218 */
[----:B------:R-:W-:Y:S01]  /*1fbd0*/  ISETP.GT.AND P6, PT, R5, R0, PT ;  /* 0x000000000500720c */ /* 0x000fe20003fc4270 */
[----:B------:R-:W-:-:S12]  /*1fbe0*/  BRA.DIV UR4, `(.L_x_9375) ;  /* 0x0000002204747947 */ /* 0x000fd8000b800000 */
[----:B------:R-:W-:-:S04]  /*1fbf0*/  VOTE.ANY R5, PT, !P6 ;  /* 0x0000000000057806 */ /* 0x000fc800070e0100 */
[----:B------:R-:W2:Y:S02]  /*1fc00*/  POPC R6, R5 ;  /* 0x0000000500067309 */ /* 0x000ea40000000000 */
[----:B--2---:R2:W3:Y:S02]  /*1fc10*/  SHFL.IDX PT, R25, R2, R6, 0x1f ;  /* 0x00001f0602197589 */ /* 0x0044e400000e0000 */
.L_x_9470:
[----:B------:R-:W-:Y:S01]  /*1fc20*/  ISETP.NE.AND P0, PT, R5, RZ, PT ;  /* 0x000000ff0500720c */ /* 0x000fe20003f05270 */
[----:B------:R-:W-:-:S12]  /*1fc30*/  IMAD.MOV.U32 R5, RZ, RZ, RZ ;  /* 0x000000ffff057224 */ /* 0x000fd800078e00ff */
[----:B------:R-:W-:Y:S05]  /*1fc40*/  @!P0 BRA `(.L_x_9376) ;  /* 0x0000000000108947 */ /* 0x000fea0003800000 */
[----:B------:R-:W-:Y:S01]  /*1fc50*/  UMOV UR4, 0xffffffff ;  /* 0xffffffff00047882 */ /* 0x000fe20000000000 */
[----:B------:R-:W-:Y:S02]  /*1fc60*/  VIADD R12, R6, 0xffffffff ;  /* 0xffffffff060c7836 */ /* 0x000fe40000000000 */
[----:B------:R-:W-:Y:S05]  /*1fc70*/  BRA.DIV UR4, `(.L_x_9377) ;  /* 0x0000002204987947 */ /* 0x000fea000b800000 */
[----:B------:R4:W0:Y:S02]  /*1fc80*/  SHFL.IDX PT, R5, R3, R12, 0x1f ;  /* 0x00001f0c03057589 */ /* 0x00082400000e0000 */
.L_x_9376:
[----:B012-4-:R-:W0:Y:S01]  /*1fc90*/  LDC.64 R2, c[0x0][0xc68] ;  /* 0x00031a00ff027b82 */ /* 0x017e220000000a00 */
[----:B------:R-:W-:-:S04]  /*1fca0*/  IMAD.IADD R27, R6, 0x1, R27 ;  /* 0x00000001061b7824 */ /* 0x000fc800078e021b */
[----:B0-----:R-:W-:-:S05]  /*1fcb0*/  IMAD.WIDE R2, R27, 0x4, R2 ;  /* 0x000000041b027825 */ /* 0x001fca00078e0202 */
[----:B------:R0:W3:Y:S01]  /*1fcc0*/  LDG.E R7, desc[UR40][R2.64] ;  /* 0x0000002802077981 */ /* 0x0000e2000c1e1900 */
[----:B------:R-:W-:Y:S02]  /*1fcd0*/  IMAD R24, R5, R4, R24 ;  /* 0x0000000405187224 */ /* 0x000fe400078e0218 */
[----:B0-----:R-:W-:Y:S02]  /*1fce0*/  IMAD.MOV.U32 R2, RZ, RZ, RZ ;  /* 0x000000ffff027224 */ /* 0x001fe400078e00ff */
[----:B---3--:R-:W-:-:S05]  /*1fcf0*/  IMAD R6, R25, R7, RZ ;  /* 0x0000000719067224 */ /* 0x008fca00078e02ff */
[----:B------:R-:W-:-:S04]  /*1fd00*/  IABS R8, R6 ;  /* 0x0000000600087213 */ /* 0x000fc80000000000 */
[----:B------:R-:W0:Y:S08]  /*1fd10*/  I2F.RP R9, R8 ;  /* 0x0000000800097306 */ /* 0x000e300000209400 */
        /* <DEDUP_REMOVED lines=57> */
.L_x_9370:
[----:B------:R-:W-:Y:S01]  /*200b0*/  UMOV UR4, URZ ;  /* 0x0000003f00047c82 */ /* 0x000fe20008000000 */
[----:B------:R-:W-:Y:S01]  /*200c0*/  UMOV UR5, URZ ;  /* 0x0000003f00057c82 */ /* 0x000fe20008000000 */
[----:B------:R-:W-:Y:S01]  /*200d0*/  ULDC UR6, c[0x0][0xc14] ;  /* 0x0003050000067ab9 */ /* 0x000fe20000000800 */
[----:B------:R-:W-:Y:S02]  /*200e0*/  IMAD.MOV.U32 R24, RZ, RZ, R0 ;  /* 0x000000ffff187224 */ /* 0x000fe400078e0000 */
[----:B------:R-:W-:Y:S02]  /*200f0*/  IMAD.U32 R25, RZ, RZ, UR4 ;  /* 0x00000004ff197e24 */ /* 0x000fe4000f8e00ff */
[----:B------:R-:W-:Y:S02]  /*20100*/  IMAD.U32 R26, RZ, RZ, UR5 ;  /* 0x00000005ff1a7e24 */ /* 0x000fe4000f8e00ff */
[----:B------:R-:W-:-:S07]  /*20110*/  IMAD.U32 R27, RZ, RZ, UR6 ;  /* 0x00000006ff1b7e24 */ /* 0x000fce000f8e00ff */
.L_x_9378:
[----:B------:R-:W2:Y:S01]  /*20120*/  S2R R0, SR_TID.X ;  /* 0x0000000000007919 */ /* 0x000ea20000002100 */
[----:B------:R-:W-:Y:S05]  /*20130*/  WARPSYNC.ALL ;  /* 0x0000000000007948 */ /* 0x000fea0003800000 */
[----:B------:R-:W-:Y:S01]  /*20140*/  BAR.SYNC.DEFER_BLOCKING 0x4, 0x200 ;  /* 0x0108000000007b1d */ /* 0x000fe20000010000 */
[----:B--2---:R-:W-:-:S04]  /*20150*/  LOP3.LUT R0, R0, 0x1f, RZ, 0xc0, !PT ;  /* 0x0000001f00007812 */ /* 0x004fc800078ec0ff */
[----:B------:R-:W-:-:S13]  /*20160*/  ISETP.NE.AND P0, PT, R0, RZ, PT ;  /* 0x000000ff0000720c */ /* 0x000fda0003f05270 */
[----:B-1----:R-:W1:Y:S01]  /*20170*/  @!P0 S2R R3, SR_CgaCtaId ;  /* 0x0000000000038919 */ /* 0x002e620000008800 */
[----:B------:R-:W-:-:S04]  /*20180*/  @!P0 MOV R0, 0x400 ;  /* 0x0000040000008802 */ /* 0x000fc80000000f00 */
[----:B-1----:R-:W-:-:S05]  /*20190*/  @!P0 LEA R0, R3, R0, 0x18 ;  /* 0x0000000003008211 */ /* 0x002fca00078ec0ff */
[----:B------:R1:W-:Y:S01]  /*201a0*/  @!P0 STS.128 [R0+0x19cd0], R24 ;  /* 0x019cd01800008388 */ /* 0x0003e20000000c00 */
[----:B------:R-:W-:Y:S06]  /*201b0*/  BAR.ARV 0x5, 0x200 ;  /* 0x0148000000007b1d */ /* 0x000fec0000002000 */
.L_x_9367:
[----:B------:R-:W-:Y:S02]  /*201c0*/  ULDC UR4, c[0x0][0xc14] ;  /* 0x0003050000047ab9 */ /* 0x000fe40000000800 */
[----:B---3--:R-:W-:-:S13]  /*201d0*/  ISETP.GE.AND P0, PT, R27, UR4, PT ;  /* 0x000000041b007c0c */ /* 0x008fda000bf06270 */
[----:B------:R-:W-:Y:S05]  /*201e0*/  @!P0 BRA `(.L_x_9379) ;  /* 0xffffffa400808947 */ /* 0x000fea000383ffff */
[----:B------:R-:W-:Y:S05]  /*201f0*/  BSYNC B7 ;  /* 0x0000000000077941 */ /* 0x000fea0003800000 */
.L_x_9252:
[----:B-12---:R-:W2:Y:S01]  /*20200*/  LDL.LU R0, [R1+0x24] ;  /* 0x0000240001007983 */ /* 0x006ea20000300800 */
[----:B------:R-:W-:Y:S01]  /*20210*/  BSSY B0, `(.L_x_9380) ;  /* 0x000000b000007945 */ /* 0x000fe20003800000 */
[----:B------:R-:W1:Y:S01]  /*20220*/  S2R R5, SR_CgaCtaId ;  /* 0x0000000000057919 */ /* 0x000e620000008800 */
[----:B--2---:R-:W-:-:S05]  /*20230*/  VIADD R0, R0, 0x1 ;  /* 0x0000000100007836 */ /* 0x004fca0000000000 */
[----:B------:R-:W-:-:S04]  /*20240*/  LEA.HI R2, R0, R0, RZ, 0x1 ;  /* 0x0000000000027211 */ /* 0x000fc800078f08ff */
[----:B------:R-:W-:Y:S02]  /*20250*/  LOP3.LUT R3, R2, 0xfffffffe, RZ, 0xc0, !PT ;  /* 0xfffffffe02037812 */ /* 0x000fe400078ec0ff */
[----:B------:R-:W-:-:S03]  /*20260*/  MOV R2, 0x400 ;  /* 0x0000040000027802 */ /* 0x000fc60000000f00 */
[----:B------:R-:W-:Y:S01]  /*20270*/  IMAD.IADD R0, R0, 0x1, -R3 ;  /* 0x0000000100007824 */ /* 0x000fe200078e0a03 */
[----:B-1----:R-:W-:-:S04]  /*20280*/  LEA R6, R5, R2, 0x18 ;  /* 0x0000000205067211 */ /* 0x002fc800078ec0ff */
[----:B------:R-:W-:-:S04]  /*20290*/  SHF.L.U32 R0, R0, 0x1f, RZ ;  /* 0x0000001f00007819 */ /* 0x000fc800000006ff */
[----:B------:R-:W1:Y:S02]  /*202a0*/  SYNCS.PHASECHK.TRANS64.TRYWAIT P0, [R6+URZ+0x19c20], R0 ;  /* 0x019c2000060075a7 */ /* 0x000e64000800017f */
[----:B-1----:R-:W-:Y:S05]  /*202b0*/  @!P0 BRA `(.L_x_9381) ;  /* 0x0000001c00308947 */ /* 0x002fea0003800000 */
.L_x_9473:
[----:B------:R-:W-:Y:S05]  /*202c0*/  BSYNC B0 ;  /* 0x0000000000007941 */ /* 0x000fea0003800000 */
.L_x_9380:
[----:B------:R-:W-:-:S03]  /*202d0*/  UMOV UR4, 0xffffffff ;  /* 0xffffffff00047882 */ /* 0x000fc60000000000 */
[----:B------:R-:W-:Y:S05]  /*202e0*/  BRA.DIV UR4, `(.L_x_9382) ;  /* 0x0000001e04387947 */ /* 0x000fea000b800000 */
[----:B-1----:R-:W1:Y:S02]  /*202f0*/  S2R R0, SR_TID.X ;  /* 0x0000000000007919 */ /* 0x002e640000002100 */
[----:B-1----:R-:W-:-:S04]  /*20300*/  SHF.R.U32.HI R0, RZ, 0x5, R0 ;  /* 0x00000005ff007819 */ /* 0x002fc80000011600 */
[----:B------:R-:W-:-:S05]  /*20310*/  LOP3.LUT R0, R0, 0x3, RZ, 0xc0, !PT ;  /* 0x0000000300007812 */ /* 0x000fca00078ec0ff */
[----:B------:R1:W2:Y:S02]  /*20320*/  SHFL.IDX PT, R14, R0, RZ, 0x1f ;  /* 0x00001fff000e7589 */ /* 0x0002a400000e0000 */
.L_x_9476:
[----:B--2---:R-:W-:-:S13]  /*20330*/  ISETP.NE.AND P0, PT, R14, RZ, PT ;  /* 0x000000ff0e00720c */ /* 0x004fda0003f05270 */
[----:B------:R-:W-:Y:S05]  /*20340*/  @P0 BRA `(.L_x_9044) ;  /* 0x0000000000a40947 */ /* 0x000fea0003800000 */
[----:B------:R-:W-:-:S03]  /*20350*/  UMOV UR4, 0xffffffff ;  /* 0xffffffff00047882 */ /* 0x000fc60000000000 */
[----:B------:R-:W-:Y:S05]  /*20360*/  BRA.DIV UR4, `(.L_x_9383) ;  /* 0x0000001e044c7947 */ /* 0x000fea000b800000 */
[----:B------:R-:W-:-:S13]  /*20370*/  ELECT P6, URZ, PT ;  /* 0x00000000003f782f */ /* 0x000fda00038c0000 */
.L_x_9479:
[----:B------:R-:W-:Y:S05]  /*20380*/  @!P6 BRA `(.L_x_9044) ;  /* 0x000000000094e947 */ /* 0x000fea0003800000 */
[----:B-1----:R-:W2:Y:S02]  /*20390*/  LDL.LU R0, [R1+0x20] ;  /* 0x0000200001007983 */ /* 0x002ea40000300800 */
[----:B--2---:R-:W-:-:S04]  /*203a0*/  LOP3.LUT R0, R0, 0x2, RZ, 0xfc, !PT ;  /* 0x0000000200007812 */ /* 0x004fc800078efcff */
[----:B------:R-:W-:-:S13]  /*203b0*/  ISETP.NE.AND P0, PT, R0, 0x3, PT ;  /* 0x000000030000780c */ /* 0x000fda0003f05270 */
[----:B------:R-:W-:Y:S05]  /*203c0*/  @!P0 BRA `(.L_x_9384) ;  /* 0x0000000000048947 */ /* 0x000fea0003800000 */
[----:B------:R-:W-:Y:S01]  /*203d0*/  BPT.TRAP 0x1 ;  /* 0x000000040000795c */ /* 0x000fe20000300000 */
.L_x_9384:
        /* <DEDUP_REMOVED lines=12> */
.L_x_9480:
[----:B------:R-:W2:Y:S02]  /*204a0*/  SYNCS.PHASECHK.TRANS64.TRYWAIT P1, [R9+URZ], R0 ;  /* 0x00000000090075a7 */ /* 0x000ea4000802017f */
[----:B--2---:R-:W-:Y:S05]  /*204b0*/  @!P1 BRA `(.L_x_9386) ;  /* 0x0000001c002c9947 */ /* 0x004fea0003800000 */
.L_x_9481:
[----:B------:R-:W-:Y:S05]  /*204c0*/  @!P0 BRA `(.L_x_9387) ;  /* 0x0000000000048947 */ /* 0x000fea0003800000 */
[----:B------:R-:W-:Y:S01]  /*204d0*/  BPT.TRAP 0x1 ;  /* 0x000000040000795c */ /* 0x000fe20000300000 */
.L_x_9387:
[----:B------:R-:W-:-:S04]  /*204e0*/  IMAD R17, R17, 0x8, R6 ;  /* 0x0000000811117824 */ /* 0x000fc800078e0206 */
[----:B------:R-:W3:Y:S02]  /*204f0*/  SYNCS.PHASECHK.TRANS64.TRYWAIT P1, [R17+URZ+0x19c60], R4 ;  /* 0x019c6004110075a7 */ /* 0x000ee4000802017f */
[----:B---3--:R-:W-:Y:S05]  /*20500*/  @!P1 BRA `(.L_x_9388) ;  /* 0x0000001c002c9947 */ /* 0x008fea0003800000 */
.L_x_9482:
[----:B------:R-:W-:Y:S05]  /*20510*/  @!P0 BRA `(.L_x_9389) ;  /* 0x0000000000048947 */ /* 0x000fea0003800000 */
[----:B------:R-:W-:Y:S01]  /*20520*/  BPT.TRAP 0x1 ;  /* 0x000000040000795c */ /* 0x000fe20000300000 */
.L_x_9389:
[----:B------:R-:W-:-:S04]  /*20530*/  IMAD R7, R7, 0x8, R6 ;  /* 0x0000000807077824 */ /* 0x000fc800078e0206 */
[----:B------:R-:W4:Y:S02]  /*20540*/  SYNCS.PHASECHK.TRANS64.TRYWAIT P1, [R7+URZ+0x19c60], R0 ;  /* 0x019c6000070075a7 */ /* 0x000f24000802017f */
[----:B----4-:R-:W-:Y:S05]  /*20550*/  @!P1 BRA `(.L_x_9390) ;  /* 0x0000001c002c9947 */ /* 0x010fea0003800000 */
.L_x_9483:
[----:B------:R-:W-:Y:S05]  /*20560*/  @!P0 BRA `(.L_x_9391) ;  /* 0x0000000000048947 */ /* 0x000fea0003800000 */
[----:B------:R-:W-:Y:S01]  /*20570*/  BPT.TRAP 0x1 ;  /* 0x000000040000795c */ /* 0x000fe20000300000 */
.L_x_9391:
[----:B------:R-:W5:Y:S02]  /*20580*/  SYNCS.PHASECHK.TRANS64.TRYWAIT P0, [R17+URZ+0x19c80], R4 ;  /* 0x019c8004110075a7 */ /* 0x000f64000800017f */
[----:B-----5:R-:W-:Y:S05]  /*20590*/  @!P0 BRA `(.L_x_9392) ;  /* 0x0000001c00308947 */ /* 0x020fea0003800000 */
.L_x_9393:
[----:B------:R0:W0:Y:S02]  /*205a0*/  SYNCS.PHASECHK.TRANS64.TRYWAIT P0, [R7+URZ+0x19c80], R0 ;  /* 0x019c8000070075a7 */ /* 0x000024000800017f */
[----:B0-----:R-:W-:Y:S05]  /*205b0*/  @!P0 NANOSLEEP.SYNCS 0x989680 ;  /* 0x009896800000895d */ /* 0x001fea0003900000 */
[----:B------:R-:W0:Y:S02]  /*205c0*/  @!P0 SYNCS.PHASECHK.TRANS64 P0, [R7+URZ+0x19c80], R0 ;  /* 0x019c8000070085a7 */ /* 0x000e24000800007f */
[----:B0-----:R-:W-:Y:S05]  /*205d0*/  @!P0 BRA `(.L_x_9393) ;  /* 0xfffffffc00f08947 */ /* 0x001fea000383ffff */
.L_x_9044:
[----:B------:R-:W-:Y:S05]  /*205e0*/  BSYNC B8 ;  /* 0x0000000000087941 */ /* 0x000fea0003800000 */
.L_x_9041:
[----:B------:R-:W-:Y:S05]  /*205f0*/  EXIT ;  /* 0x000000000000794d */ /* 0x000fea0003800000 */
.L_x_9068:
[----:B0-----:R0:W1:Y:S02]  /*20600*/  SYNCS.PHASECHK.TRANS64.TRYWAIT P5, [R86+URZ+0x19c90], R89 ;  /* 0x019c9059560075a7 */ /* 0x00106400080a017f */
[----:B-1----:R-:W-:Y:S05]  /*20610*/  @!P5 NANOSLEEP.SYNCS 0x989680 ;  /* 0x009896800000d95d */ /* 0x002fea0003900000 */
[----:B------:R-:W1:Y:S02]  /*20620*/  @!P5 SYNCS.PHASECHK.TRANS64 P5, [R86+URZ+0x19c90], R89 ;  /* 0x019c90595600d5a7 */ /* 0x000e6400080a007f */
[----:B-1----:R-:W-:Y:S05]  /*20630*/  @!P5 BRA `(.L_x_9068) ;  /* 0xfffffffc00f0d947 */ /* 0x002fea000383ffff */
[----:B------:R-:W-:Y:S05]  /*20640*/  BRA `(.L_x_9394) ;  /* 0xfffffe2400387947 */ /* 0x000fea000383ffff */
.L_x_9084:
[----:B0-----:R0:W1:Y:S02]  /*20650*/  SYNCS.PHASECHK.TRANS64.TRYWAIT P5, [R86+URZ+0x19c90], R89 ;  /* 0x019c9059560075a7 */ /* 0x00106400080a017f */
[----:B-1----:R-:W-:Y:S05]  /*20660*/  @!P5 NANOSLEEP.SYNCS 0x989680 ;  /* 0x009896800000d95d */ /* 0x002fea0003900000 */
[----:B------:R-:W1:Y:S02]  /*20670*/  @!P5 SYNCS.PHASECHK.TRANS64 P5, [R86+URZ+0x19c90], R89 ;  /* 0x019c90595600d5a7 */ /* 0x000e6400080a007f */
[----:B-1----:R-:W-:Y:S05]  /*20680*/  @!P5 BRA `(.L_x_9084) ;  /* 0xfffffffc00f0d947 */ /* 0x002fea000383ffff */
[----:B------:R-:W-:Y:S05]  /*20690*/  BRA `(.L_x_9395) ;  /* 0xfffffe3c00b87947 */ /* 0x000fea000383ffff */
.L_x_9093:
[----:B0-----:R0:W1:Y:S02]  /*206a0*/  SYNCS.PHASECHK.TRANS64.TRYWAIT P5, [R86+URZ+0x19c90], R89 ;  /* 0x019c9059560075a7 */ /* 0x00106400080a017f */
[----:B-1----:R-:W-:Y:S05]  /*206b0*/  @!P5 NANOSLEEP.SYNCS 0x989680 ;  /* 0x009896800000d95d */ /* 0x002fea0003900000 */
[----:B------:R-:W1:Y:S02]  /*206c0*/  @!P5 SYNCS.PHASECHK.TRANS64 P5, [R86+URZ+0x19c90], R89 ;  /* 0x019c90595600d5a7 */ /* 0x000e6400080a007f */
[----:B-1----:R-:W-:Y:S05]  /*206d0*/  @!P5 BRA `(.L_x_9093) ;  /* 0xfffffffc00f0d947 */ /* 0x002fea000383ffff */
[----:B------:R-:W-:Y:S05]  /*206e0*/  BRA `(.L_x_9396) ;  /* 0xfffffe6000047947 */ /* 0x000fea000383ffff */
.L_x_9097:
[----:B--2---:R2:W3:Y:S02]  /*206f0*/  SYNCS.PHASECHK.TRANS64.TRYWAIT P5, [R86+URZ+0x19cb0], R89 ;  /* 0x019cb059560075a7 */ /* 0x0044e400080a017f */
[----:B---3--:R-:W-:Y:S05]  /*20700*/  @!P5 NANOSLEEP.SYNCS 0x989680 ;  /* 0x009896800000d95d */ /* 0x008fea0003900000 */
[----:B------:R-:W3:Y:S02]  /*20710*/  @!P5 SYNCS.PHASECHK.TRANS64 P5, [R86+URZ+0x19cb0], R89 ;  /* 0x019cb0595600d5a7 */ /* 0x000ee400080a007f */
[----:B---3--:R-:W-:Y:S05]  /*20720*/  @!P5 BRA `(.L_x_9097) ;  /* 0xfffffffc00f0d947 */ /* 0x008fea000383ffff */
[----:B------:R-:W-:Y:S05]  /*20730*/  BRA `(.L_x_9397) ;  /* 0xfffffe6000747947 */ /* 0x000fea000383ffff */
.L_x_9125:
[----:B------:R-:W-:Y:S01]  /*20740*/  BSSY B1, `(.L_x_9398) ;  /* 0x0000007000017945 */ /* 0x000fe20003800000 */
[----:B------:R-:W-:Y:S02]  /*20750*/  IMAD.MOV.U32 R12, RZ, RZ, RZ ;  /* 0x000000ffff0c7224 */ /* 0x000fe400078e00ff */
[----:B------:R-:W-:Y:S02]  /*20760*/  IMAD.MOV.U32 R11, RZ, RZ, 0x1e1f ;  /* 0x00001e1fff0b7424 */ /* 0x000fe400078e00ff */
[----:B------:R-:W-:-:S07]  /*20770*/  IMAD.MOV.U32 R15, RZ, RZ, -0x1 ;  /* 0xffffffffff0f7424 */ /* 0x000fce00078e00ff */
[----:B-----5:R-:W-:Y:S05]  /*20780*/  WARPSYNC.COLLECTIVE R15, `(.L_x_9399) ;  /* 0x000000000f087348 */ /* 0x020fea0003c00000 */
[----:B------:R0:W1:Y:S02]  /*20790*/  SHFL.IDX P6, R14, R13, R12, R11 ;  /* 0x0000000c0d0e7389 */ /* 0x00006400000c000b */
[----:B01---5:R-:W-:Y:S01]  /*207a0*/  ENDCOLLECTIVE ;  /* 0x000000000000791b */ /* 0x023fe20003800000 */
.L_x_9399:
[----:B------:R-:W-:Y:S05]  /*207b0*/  BSYNC B1 ;  /* 0x0000000000017941 */ /* 0x000fea0003800000 */
.L_x_9398:
[----:B------:R-:W-:Y:S05]  /*207c0*/  BRA `(.L_x_9400) ;  /* 0xfffffe7800907947 */ /* 0x000fea000383ffff */
.L_x_9126:
        /* <DEDUP_REMOVED lines=8> */
.L_x_9402:
[----:B------:R-:W-:Y:S05]  /*20850*/  BSYNC B1 ;  /* 0x0000000000017941 */ /* 0x000fea0003800000 */
.L_x_9401:
[----:B------:R-:W-:Y:S05]  /*20860*/  BRA `(.L_x_9403) ;  /* 0xfffffe7800707947 */ /* 0x000fea000383ffff */
.L_x_9127:
        /* <DEDUP_REMOVED lines=8> */
.L_x_9405:
[----:B------:R-:W-:Y:S05]  /*208f0*/  BSYNC B1 ;  /* 0x0000000000017941 */ /* 0x000fea0003800000 */
.L_x_9404:
[----:B------:R-:W-:Y:S05]  /*20900*/  BRA `(.L_x_9406) ;  /* 0xfffffe7800507947 */ /* 0x000fea000383ffff */
.L_x_9128:
        /* <DEDUP_REMOVED lines=8> */
.L_x_9408:
[----:B------:R-:W-:Y:S05]  /*20990*/  BSYNC B1 ;  /* 0x0000000000017941 */ /* 0x000fea0003800000 */
.L_x_9407:
[----:B------:R-:W-:Y:S05]  /*209a0*/  BRA `(.L_x_9409) ;  /* 0xfffffe7800307947 */ /* 0x000fea000383ffff */
.L_x_9130:
[----:B0-----:R0:W1:Y:S02]  /*209b0*/  SYNCS.PHASECHK.TRANS64.TRYWAIT P1, [R17+URZ+0x19c00], R6 ;  /* 0x019c0006110075a7 */ /* 0x001064000802017f */
[----:B-1----:R-:W-:Y:S05]  /*209c0*/  @!P1 NANOSLEEP.SYNCS 0x989680 ;  /* 0x009896800000995d */ /* 0x002fea0003900000 */
[----:B------:R-:W1:Y:S02]  /*209d0*/  @!P1 SYNCS.PHASECHK.TRANS64 P1, [R17+URZ+0x19c00], R6 ;  /* 0x019c0006110095a7 */ /* 0x000e64000802007f */
[----:B-1----:R-:W-:Y:S05]  /*209e0*/  @!P1 BRA `(.L_x_9130) ;  /* 0xfffffffc00f09947 */ /* 0x002fea000383ffff */
[----:B------:R-:W-:Y:S05]  /*209f0*/  BRA `(.L_x_9410) ;  /* 0xfffffe7800287947 */ /* 0x000fea000383ffff */
.L_x_9138:
[----:B------:R-:W-:Y:S01]  /*20a00*/  BSSY B1, `(.L_x_9411) ;  /* 0x0000007000017945 */ /* 0x000fe20003800000 */
[----:B------:R-:W-:Y:S02]  /*20a10*/  IMAD.MOV.U32 R12, RZ, RZ, RZ ;  /* 0x000000ffff0c7224 */ /* 0x000fe400078e00ff */
[----:B------:R-:W-:Y:S02]  /*20a20*/  IMAD.MOV.U32 R11, RZ, RZ, 0x1e1f ;  /* 0x00001e1fff0b7424 */ /* 0x000fe400078e00ff */
[----:B------:R-:W-:-:S07]  /*20a30*/  IMAD.MOV.U32 R15, RZ, RZ, -0x1 ;  /* 0xffffffffff0f7424 */ /* 0x000fce00078e00ff */
[----:B-----5:R-:W-:Y:S05]  /*20a40*/  WARPSYNC.COLLECTIVE R15, `(.L_x_9412) ;  /* 0x000000000f087348 */ /* 0x020fea0003c00000 */
[----:B------:R0:W1:Y:S02]  /*20a50*/  SHFL.IDX P6, R14, R13, R12, R11 ;  /* 0x0000000c0d0e7389 */ /* 0x00006400000c000b */
[----:B01---5:R-:W-:Y:S01]  /*20a60*/  ENDCOLLECTIVE ;  /* 0x000000000000791b */ /* 0x023fe20003800000 */
.L_x_9412:
[----:B------:R-:W-:Y:S05]  /*20a70*/  BSYNC B1 ;  /* 0x0000000000017941 */ /* 0x000fea0003800000 */
.L_x_9411:
[----:B------:R-:W-:Y:S05]  /*20a80*/  BRA `(.L_x_9413) ;  /* 0xfffffe9400587947 */ /* 0x000fea000383ffff */
.L_x_9139:
        /* <DEDUP_REMOVED lines=8> */
.L_x_9415:
[----:B------:R-:W-:Y:S05]  /*20b10*/  BSYNC B1 ;  /* 0x0000000000017941 */ /* 0x000fea0003800000 */
.L_x_9414:
[----:B------:R-:W-:Y:S05]  /*20b20*/  BRA `(.L_x_9416) ;  /* 0xfffffe9400387947 */ /* 0x000fea000383ffff */
.L_x_9140:
        /* <DEDUP_REMOVED lines=8> */
.L_x_9418:
[----:B------:R-:W-:Y:S05]  /*20bb0*/  BSYNC B1 ;  /* 0x0000000000017941 */ /* 0x000fea0003800000 */
.L_x_9417:
[----:B------:R-:W-:Y:S05]  /*20bc0*/  BRA `(.L_x_9419) ;  /* 0xfffffe9400187947 */ /* 0x000fea000383ffff */
.L_x_9141:
        /* <DEDUP_REMOVED lines=8> */
.L_x_9421:
[----:B------:R-:W-:Y:S05]  /*20c50*/  BSYNC B1 ;  /* 0x0000000000017941 */ /* 0x000fea0003800000 */
.L_x_9420:
[----:B------:R-:W-:Y:S05]  /*20c60*/  BRA `(.L_x_9422) ;  /* 0xfffffe9000f87947 */ /* 0x000fea000383ffff */
.L_x_9143:
[----:B0-----:R0:W1:Y:S02]  /*20c70*/  SYNCS.PHASECHK.TRANS64.TRYWAIT P1, [R17+URZ+0x19c00], R10 ;  /* 0x019c000a110075a7 */ /* 0x001064000802017f */
[----:B-1----:R-:W-:Y:S05]  /*20c80*/  @!P1 NANOSLEEP.SYNCS 0x989680 ;  /* 0x009896800000995d */ /* 0x002fea0003900000 */
[----:B------:R-:W1:Y:S02]  /*20c90*/  @!P1 SYNCS.PHASECHK.TRANS64 P1, [R17+URZ+0x19c00], R10 ;  /* 0x019c000a110095a7 */ /* 0x000e64000802007f */
[----:B-1----:R-:W-:Y:S05]  /*20ca0*/  @!P1 BRA `(.L_x_9143) ;  /* 0xfffffffc00f09947 */ /* 0x002fea000383ffff */
[----:B------:R-:W-:Y:S05]  /*20cb0*/  BRA `(.L_x_9423) ;  /* 0xfffffe9000f07947 */ /* 0x000fea000383ffff */
.L_x_9149:
[----:B-1----:R1:W2:Y:S02]  /*20cc0*/  SYNCS.PHASECHK.TRANS64.TRYWAIT P2, [R3+URZ+0x19c30], R0 ;  /* 0x019c3000030075a7 */ /* 0x0022a4000804017f */
[----:B--2---:R-:W-:Y:S05]  /*20cd0*/  @!P2 NANOSLEEP.SYNCS 0x989680 ;  /* 0x009896800000a95d */ /* 0x004fea0003900000 */
[----:B------:R-:W2:Y:S02]  /*20ce0*/  @!P2 SYNCS.PHASECHK.TRANS64 P2, [R3+URZ+0x19c30], R0 ;  /* 0x019c30000300a5a7 */ /* 0x000ea4000804007f */
[----:B--2---:R-:W-:Y:S05]  /*20cf0*/  @!P2 BRA `(.L_x_9149) ;  /* 0xfffffffc00f0a947 */ /* 0x004fea000383ffff */
[----:B------:R-:W-:Y:S05]  /*20d00*/  BRA `(.L_x_9148) ;  /* 0xfffffeb400687947 */ /* 0x000fea000383ffff */
.L_x_9169:
[----:B-1----:R1:W2:Y:S02]  /*20d10*/  SYNCS.PHASECHK.TRANS64.TRYWAIT P2, [R7+URZ+0x19c30], R14 ;  /* 0x019c300e070075a7 */ /* 0x0022a4000804017f */
[----:B--2---:R-:W-:Y:S05]  /*20d20*/  @!P2 NANOSLEEP.SYNCS 0x989680 ;  /* 0x009896800000a95d */ /* 0x004fea0003900000 */
[----:B------:R-:W2:Y:S02]  /*20d30*/  @!P2 SYNCS.PHASECHK.TRANS64 P2, [R7+URZ+0x19c30], R14 ;  /* 0x019c300e0700a5a7 */ /* 0x000ea4000804007f */
[----:B--2---:R-:W-:Y:S05]  /*20d40*/  @!P2 BRA `(.L_x_9169) ;  /* 0xfffffffc00f0a947 */ /* 0x004fea000383ffff */
[----:B------:R-:W-:Y:S05]  /*20d50*/  BRA `(.L_x_9168) ;  /* 0xfffffee400f47947 */ /* 0x000fea000383ffff */
.L_x_9174:
[----:B-1----:R1:W2:Y:S02]  /*20d60*/  SYNCS.PHASECHK.TRANS64.TRYWAIT P2, [R22+URZ+0x19c50], R14 ;  /* 0x019c500e160075a7 */ /* 0x0022a4000804017f */
[----:B--2---:R-:W-:Y:S05]  /*20d70*/  @!P2 NANOSLEEP.SYNCS 0x989680 ;  /* 0x009896800000a95d */ /* 0x004fea0003900000 */
[----:B------:R-:W2:Y:S02]  /*20d80*/  @!P2 SYNCS.PHASECHK.TRANS64 P2, [R22+URZ+0x19c50], R14 ;  /* 0x019c500e1600a5a7 */ /* 0x000ea4000804007f */
[----:B--2---:R-:W-:Y:S05]  /*20d90*/  @!P2 BRA `(.L_x_9174) ;  /* 0xfffffffc00f0a947 */ /* 0x004fea000383ffff */
[----:B------:R-:W-:Y:S05]  /*20da0*/  BRA `(.L_x_9173) ;  /* 0xfffffee800747947 */ /* 0x000fea000383ffff */
.L_x_9195:
[----:B0-----:R0:W3:Y:S02]  /*20db0*/  SYNCS.PHASECHK.TRANS64.TRYWAIT P2, [R0+URZ+0x19c30], R3 ;  /* 0x019c3003000075a7 */ /* 0x0010e4000804017f */
[----:B---3--:R-:W-:Y:S05]  /*20dc0*/  @!P2 NANOSLEEP.SYNCS 0x989680 ;  /* 0x009896800000a95d */ /* 0x008fea0003900000 */
[----:B------:R-:W3:Y:S02]  /*20dd0*/  @!P2 SYNCS.PHASECHK.TRANS64 P2, [R0+URZ+0x19c30], R3 ;  /* 0x019c30030000a5a7 */ /* 0x000ee4000804007f */
[----:B---3--:R-:W-:Y:S05]  /*20de0*/  @!P2 BRA `(.L_x_9195) ;  /* 0xfffffffc00f0a947 */ /* 0x008fea000383ffff */
[----:B------:R-:W-:Y:S05]  /*20df0*/  BRA `(.L_x_9194) ;  /* 0xffffff18003c7947 */ /* 0x000fea000383ffff */
.L_x_9200:
[----:B-1----:R1:W2:Y:S02]  /*20e00*/  SYNCS.PHASECHK.TRANS64.TRYWAIT P2, [R153+URZ+0x19c50], R0 ;  /* 0x019c5000990075a7 */ /* 0x0022a4000804017f */
[----:B--2---:R-:W-:Y:S05]  /*20e10*/  @!P2 NANOSLEEP.SYNCS 0x989680 ;  /* 0x009896800000a95d */ /* 0x004fea0003900000 */
[----:B------:R-:W2:Y:S02]  /*20e20*/  @!P2 SYNCS.PHASECHK.TRANS64 P2, [R153+URZ+0x19c50], R0 ;  /* 0x019c50009900a5a7 */ /* 0x000ea4000804007f */
[----:B--2---:R-:W-:Y:S05]  /*20e30*/  @!P2 BRA `(.L_x_9200) ;  /* 0xfffffffc00f0a947 */ /* 0x004fea000383ffff */
[----:B------:R-:W-:Y:S05]  /*20e40*/  BRA `(.L_x_9199) ;  /* 0xffffff1800bc7947 */ /* 0x000fea000383ffff */
.L_x_9209:
[----:B0-----:R0:W3:Y:S02]  /*20e50*/  SYNCS.PHASECHK.TRANS64.TRYWAIT P2, [R0+URZ+0x19c30], R3 ;  /* 0x019c3003000075a7 */ /* 0x0010e4000804017f */
[----:B---3--:R-:W-:Y:S05]  /*20e60*/  @!P2 NANOSLEEP.SYNCS 0x989680 ;  /* 0x009896800000a95d */ /* 0x008fea0003900000 */
[----:B------:R-:W3:Y:S02]  /*20e70*/  @!P2 SYNCS.PHASECHK.TRANS64 P2, [R0+URZ+0x19c30], R3 ;  /* 0x019c30030000a5a7 */ /* 0x000ee4000804007f */
[----:B---3--:R-:W-:Y:S05]  /*20e80*/  @!P2 BRA `(.L_x_9209) ;  /* 0xfffffffc00f0a947 */ /* 0x008fea000383ffff */
[----:B------:R-:W-:Y:S05]  /*20e90*/  BRA `(.L_x_9208) ;  /* 0xffffff3400947947 */ /* 0x000fea000383ffff */
.L_x_9214:
[----:B-1----:R1:W2:Y:S02]  /*20ea0*/  SYNCS.PHASECHK.TRANS64.TRYWAIT P2, [R155+URZ+0x19c50], R3 ;  /* 0x019c50039b0075a7 */ /* 0x0022a4000804017f */
[----:B--2---:R-:W-:Y:S05]  /*20eb0*/  @!P2 NANOSLEEP.SYNCS 0x989680 ;  /* 0x009896800000a95d */ /* 0x004fea0003900000 */
[----:B------:R-:W2:Y:S02]  /*20ec0*/  @!P2 SYNCS.PHASECHK.TRANS64 P2, [R155+URZ+0x19c50], R3 ;  /* 0x019c50039b00a5a7 */ /* 0x000ea4000804007f */
[----:B--2---:R-:W-:Y:S05]  /*20ed0*/  @!P2 BRA `(.L_x_9214) ;  /* 0xfffffffc00f0a947 */ /* 0x004fea000383ffff */
[----:B------:R-:W-:Y:S05]  /*20ee0*/  BRA `(.L_x_9213) ;  /* 0xffffff3800147947 */ /* 0x000fea000383ffff */
.L_x_9229:
[----:B----4-:R4:W0:Y:S02]  /*20ef0*/  SYNCS.PHASECHK.TRANS64.TRYWAIT P1, [R4+URZ+0x19c50], R7 ;  /* 0x019c5007040075a7 */ /* 0x010824000802017f */
[----:B0-----:R-:W-:Y:S05]  /*20f00*/  @!P1 NANOSLEEP.SYNCS 0x989680 ;  /* 0x009896800000995d */ /* 0x001fea0003900000 */
[----:B------:R-:W0:Y:S02]  /*20f10*/  @!P1 SYNCS.PHASECHK.TRANS64 P1, [R4+URZ+0x19c50], R7 ;  /* 0x019c5007040095a7 */ /* 0x000e24000802007f */
[----:B0-----:R-:W-:Y:S05]  /*20f20*/  @!P1 BRA `(.L_x_9229) ;  /* 0xfffffffc00f09947 */ /* 0x001fea000383ffff */
[----:B------:R-:W-:Y:S05]  /*20f30*/  BRA `(.L_x_9228) ;  /* 0xffffff6000fc7947 */ /* 0x000fea000383ffff */
.L_x_9266:
[----:B------:R-:W0:Y:S01]  /*20f40*/  S2R R11, SR_TID.X ;  /* 0x00000000000b7919 */ /* 0x000e220000002100 */
[----:B------:R-:W-:Y:S01]  /*20f50*/  BSSY B1, `(.L_x_9424) ;  /* 0x000000a000017945 */ /* 0x000fe20003800000 */
[----:B------:R-:W-:Y:S02]  /*20f60*/  IMAD.MOV.U32 R12, RZ, RZ, RZ ;  /* 0x000000ffff0c7224 */ /* 0x000fe400078e00ff */
[----:B------:R-:W-:Y:S01]  /*20f70*/  IMAD.MOV.U32 R15, RZ, RZ, -0x1 ;  /* 0xffffffffff0f7424 */ /* 0x000fe200078e00ff */
[----:B0-----:R-:W-:-:S04]  /*20f80*/  SHF.R.U32.HI R11, RZ, 0x5, R11 ;  /* 0x00000005ff0b7819 */ /* 0x001fc8000001160b */
[----:B------:R-:W-:-:S05]  /*20f90*/  LOP3.LUT R11, R11, 0x3, RZ, 0xc0, !PT ;  /* 0x000000030b0b7812 */ /* 0x000fca00078ec0ff */
[----:B------:R-:W-:Y:S02]  /*20fa0*/  IMAD.MOV.U32 R13, RZ, RZ, R11 ;  /* 0x000000ffff0d7224 */ /* 0x000fe400078e000b */
[----:B------:R-:W-:-:S07]  /*20fb0*/  IMAD.MOV.U32 R11, RZ, RZ, 0x1f ;  /* 0x0000001fff0b7424 */ /* 0x000fce00078e00ff */
[----:B------:R-:W-:Y:S05]  /*20fc0*/  WARPSYNC.COLLECTIVE R15, `(.L_x_9425) ;  /* 0x000000000f087348 */ /* 0x000fea0003c00000 */
[----:B------:R0:W1:Y:S02]  /*20fd0*/  SHFL.IDX P6, R14, R13, R12, R11 ;  /* 0x0000000c0d0e7389 */ /* 0x00006400000c000b */
[----:B01----:R-:W-:Y:S01]  /*20fe0*/  ENDCOLLECTIVE ;  /* 0x000000000000791b */ /* 0x003fe20003800000 */
.L_x_9425:
[----:B------:R-:W-:Y:S05]  /*20ff0*/  BSYNC B1 ;  /* 0x0000000000017941 */ /* 0x000fea0003800000 */
.L_x_9424:
[----:B------:R-:W-:Y:S05]  /*21000*/  BRA `(.L_x_9426) ;  /* 0xffffffa000807947 */ /* 0x000fea000383ffff */
.L_x_9268:
[----:B------:R-:W-:Y:S01]  /*21010*/  BSSY B1, `(.L_x_9427) ;  /* 0x0000006000017945 */ /* 0x000fe20003800000 */
[----:B------:R-:W-:-:S07]  /*21020*/  IMAD.MOV.U32 R15, RZ, RZ, -0x1 ;  /* 0xffffffffff0f7424 */ /* 0x000fce00078e00ff */
[----:B0-----:R-:W-:Y:S05]  /*21030*/  WARPSYNC.COLLECTIVE R15, `(.L_x_9428) ;  /* 0x000000000f0c7348 */ /* 0x001fea0003c00000 */
[----:B------:R-:W-:Y:S02]  /*21040*/  ELECT P6, UR62, PT ;  /* 0x00000000003e782f */ /* 0x000fe400038c0000 */
[----:B------:R-:W-:Y:S01]  /*21050*/  MOV R14, UR62 ;  /* 0x0000003e000e7c02 */ /* 0x000fe20008000f00 */
[----:B0-----:R-:W-:Y:S10]  /*21060*/  ENDCOLLECTIVE ;  /* 0x000000000000791b */ /* 0x001ff40003800000 */
.L_x_9428:
[----:B------:R-:W-:Y:S05]  /*21070*/  BSYNC B1 ;  /* 0x0000000000017941 */ /* 0x000fea0003800000 */
.L_x_9427:
[----:B------:R-:W-:Y:S05]  /*21080*/  BRA `(.L_x_9267) ;  /* 0xffffffa000787947 */ /* 0x000fea000383ffff */
.L_x_9270:
[----:B0-----:R0:W1:Y:S02]  /*21090*/  SYNCS.PHASECHK.TRANS64.TRYWAIT P0, [R13+URZ+0x19c20], R8 ;  /* 0x019c20080d0075a7 */ /* 0x001064000800017f */
[----:B-1----:R-:W-:Y:S05]  /*210a0*/  @!P0 NANOSLEEP.SYNCS 0x989680 ;  /* 0x009896800000895d */ /* 0x002fea0003900000 */
[----:B------:R-:W1:Y:S02]  /*210b0*/  @!P0 SYNCS.PHASECHK.TRANS64 P0, [R13+URZ+0x19c20], R8 ;  /* 0x019c20080d0085a7 */ /* 0x000e64000800007f */
[----:B-1----:R-:W-:Y:S05]  /*210c0*/  @!P0 BRA `(.L_x_9270) ;  /* 0xfffffffc00f08947 */ /* 0x002fea000383ffff */
[----:B------:R-:W-:Y:S05]  /*210d0*/  BRA `(.L_x_9429) ;  /* 0xffffffa000947947 */ /* 0x000fea000383ffff */
.L_x_9274:
[----:B-1----:R1:W2:Y:S02]  /*210e0*/  SYNCS.PHASECHK.TRANS64.TRYWAIT P0, [R11+URZ+0x19ca0], R14 ;  /* 0x019ca00e0b0075a7 */ /* 0x0022a4000800017f */
[----:B--2---:R-:W-:Y:S05]  /*210f0*/  @!P0 NANOSLEEP.SYNCS 0x989680 ;  /* 0x009896800000895d */ /* 0x004fea0003900000 */
[----:B------:R-:W2:Y:S02]  /*21100*/  @!P0 SYNCS.PHASECHK.TRANS64 P0, [R11+URZ+0x19ca0], R14 ;  /* 0x019ca00e0b0085a7 */ /* 0x000ea4000800007f */
[----:B--2---:R-:W-:Y:S05]  /*21110*/  @!P0 BRA `(.L_x_9274) ;  /* 0xfffffffc00f08947 */ /* 0x004fea000383ffff */
[----:B------:R-:W-:Y:S05]  /*21120*/  BRA `(.L_x_9430) ;  /* 0xffffffa000ac7947 */ /* 0x000fea000383ffff */
.L_x_9281:
[----:B0-----:R0:W2:Y:S02]  /*21130*/  SYNCS.PHASECHK.TRANS64.TRYWAIT P0, [R11+URZ+0x19cc0], R14 ;  /* 0x019cc00e0b0075a7 */ /* 0x0010a4000800017f */
[----:B--2---:R-:W-:Y:S05]  /*21140*/  @!P0 NANOSLEEP.SYNCS 0x989680 ;  /* 0x009896800000895d */ /* 0x004fea0003900000 */
[----:B------:R-:W2:Y:S02]  /*21150*/  @!P0 SYNCS.PHASECHK.TRANS64 P0, [R11+URZ+0x19cc0], R14 ;  /* 0x019cc00e0b0085a7 */ /* 0x000ea4000800007f */
[----:B--2---:R-:W-:Y:S05]  /*21160*/  @!P0 BRA `(.L_x_9281) ;  /* 0xfffffffc00f08947 */ /* 0x004fea000383ffff */
[----:B------:R-:W-:Y:S05]  /*21170*/  BRA `(.L_x_9431) ;  /* 0xffffffa400a87947 */ /* 0x000fea000383ffff */
.L_x_9290:
[----:B-1----:R1:W2:Y:S02]  /*21180*/  SYNCS.PHASECHK.TRANS64.TRYWAIT P1, [R11+URZ+0x19ca0], R10 ;  /* 0x019ca00a0b0075a7 */ /* 0x0022a4000802017f */
[----:B--2---:R-:W-:Y:S05]  /*21190*/  @!P1 NANOSLEEP.SYNCS 0x989680 ;  /* 0x009896800000995d */ /* 0x004fea0003900000 */
[----:B------:R-:W2:Y:S02]  /*211a0*/  @!P1 SYNCS.PHASECHK.TRANS64 P1, [R11+URZ+0x19ca0], R10 ;  /* 0x019ca00a0b0095a7 */ /* 0x000ea4000802007f */
[----:B--2---:R-:W-:Y:S05]  /*211b0*/  @!P1 BRA `(.L_x_9290) ;  /* 0xfffffffc00f09947 */ /* 0x004fea000383ffff */
[----:B------:R-:W-:Y:S05]  /*211c0*/  BRA `(.L_x_9432) ;  /* 0xffffffa800e07947 */ /* 0x000fea000383ffff */
.L_x_9297:
[----:B0-----:R0:W2:Y:S02]  /*211d0*/  SYNCS.PHASECHK.TRANS64.TRYWAIT P1, [R11+URZ+0x19cc0], R10 ;  /* 0x019cc00a0b0075a7 */ /* 0x0010a4000802017f */
[----:B--2---:R-:W-:Y:S05]  /*211e0*/  @!P1 NANOSLEEP.SYNCS 0x989680 ;  /* 0x009896800000995d */ /* 0x004fea0003900000 */
[----:B------:R-:W2:Y:S02]  /*211f0*/  @!P1 SYNCS.PHASECHK.TRANS64 P1, [R11+URZ+0x19cc0], R10 ;  /* 0x019cc00a0b0095a7 */ /* 0x000ea4000802007f */
[----:B--2---:R-:W-:Y:S05]  /*21200*/  @!P1 BRA `(.L_x_9297) ;  /* 0xfffffffc00f09947 */ /* 0x004fea000383ffff */
[----:B------:R-:W-:Y:S05]  /*21210*/  BRA `(.L_x_9433) ;  /* 0xffffffac00d87947 */ /* 0x000fea000383ffff */
.L_x_9322:
[----:B-1----:R-:W1:Y:S01]  /*21220*/  S2R R6, SR_TID.X ;  /* 0x0000000000067919 */ /* 0x002e620000002100 */
[----:B------:R-:W-:Y:S01]  /*21230*/  BSSY B0, `(.L_x_9434) ;  /* 0x000000a000007945 */ /* 0x000fe20003800000 */
[----:B------:R-:W-:Y:S02]  /*21240*/  IMAD.MOV.U32 R12, RZ, RZ, RZ ;  /* 0x000000ffff0c7224 */ /* 0x000fe400078e00ff */
[----:B------:R-:W-:Y:S02]  /*21250*/  IMAD.MOV.U32 R11, RZ, RZ, 0x1f ;  /* 0x0000001fff0b7424 */ /* 0x000fe400078e00ff */
[----:B------:R-:W-:Y:S01]  /*21260*/  IMAD.MOV.U32 R15, RZ, RZ, -0x1 ;  /* 0xffffffffff0f7424 */ /* 0x000fe200078e00ff */
[----:B-1----:R-:W-:-:S04]  /*21270*/  SHF.R.U32.HI R6, RZ, 0x5, R6 ;  /* 0x00000005ff067819 */ /* 0x002fc80000011606 */
[----:B------:R-:W-:-:S05]  /*21280*/  LOP3.LUT R6, R6, 0x3, RZ, 0xc0, !PT ;  /* 0x0000000306067812 */ /* 0x000fca00078ec0ff */
[----:B0-----:R-:W-:-:S07]  /*21290*/  IMAD.MOV.U32 R13, RZ, RZ, R6 ;  /* 0x000000ffff0d7224 */ /* 0x001fce00078e0006 */
[----:B------:R-:W-:Y:S05]  /*212a0*/  WARPSYNC.COLLECTIVE R15, `(.L_x_9435) ;  /* 0x000000000f087348 */ /* 0x000fea0003c00000 */
[----:B------:R0:W1:Y:S02]  /*212b0*/  SHFL.IDX P6, R14, R13, R12, R11 ;  /* 0x0000000c0d0e7389 */ /* 0x00006400000c000b */
[----:B01----:R-:W-:Y:S01]  /*212c0*/  ENDCOLLECTIVE ;  /* 0x000000000000791b */ /* 0x003fe20003800000 */
.L_x_9435:
[----:B------:R-:W-:Y:S05]  /*212d0*/  BSYNC B0 ;  /* 0x0000000000007941 */ /* 0x000fea0003800000 */
.L_x_9434:
[----:B------:R-:W-:Y:S05]  /*212e0*/  BRA `(.L_x_9436) ;  /* 0xffffffc0005c7947 */ /* 0x000fea000383ffff */
.L_x_9324:
[----:B------:R-:W-:Y:S01]  /*212f0*/  BSSY B0, `(.L_x_9437) ;  /* 0x0000006000007945 */ /* 0x000fe20003800000 */
[----:B------:R-:W-:-:S07]  /*21300*/  IMAD.MOV.U32 R15, RZ, RZ, -0x1 ;  /* 0xffffffffff0f7424 */ /* 0x000fce00078e00ff */
[----:B01----:R-:W-:Y:S05]  /*21310*/  WARPSYNC.COLLECTIVE R15, `(.L_x_9438) ;  /* 0x000000000f0c7348 */ /* 0x003fea0003c00000 */
[----:B------:R-:W-:Y:S02]  /*21320*/  ELECT P6, UR62, PT ;  /* 0x00000000003e782f */ /* 0x000fe400038c0000 */
[----:B------:R-:W-:Y:S01]  /*21330*/  MOV R14, UR62 ;  /* 0x0000003e000e7c02 */ /* 0x000fe20008000f00 */
[----:B01----:R-:W-:Y:S10]  /*21340*/  ENDCOLLECTIVE ;  /* 0x000000000000791b */ /* 0x003ff40003800000 */
.L_x_9438:
[----:B------:R-:W-:Y:S05]  /*21350*/  BSYNC B0 ;  /* 0x0000000000007941 */ /* 0x000fea0003800000 */
.L_x_9437:
[----:B------:R-:W-:Y:S05]  /*21360*/  BRA `(.L_x_9439) ;  /* 0xffffffc000547947 */ /* 0x000fea000383ffff */
.L_x_9327:
[----:B0-----:R0:W1:Y:S02]  /*21370*/  SYNCS.PHASECHK.TRANS64.TRYWAIT P2, [R6+URZ+0x19c80], R5 ;  /* 0x019c8005060075a7 */ /* 0x001064000804017f */
[----:B-1----:R-:W-:Y:S05]  /*21380*/  @!P2 NANOSLEEP.SYNCS 0x989680 ;  /* 0x009896800000a95d */ /* 0x002fea0003900000 */
[----:B------:R-:W1:Y:S02]  /*21390*/  @!P2 SYNCS.PHASECHK.TRANS64 P2, [R6+URZ+0x19c80], R5 ;  /* 0x019c80050600a5a7 */ /* 0x000e64000804007f */
[----:B-1----:R-:W-:Y:S05]  /*213a0*/  @!P2 BRA `(.L_x_9327) ;  /* 0xfffffffc00f0a947 */ /* 0x002fea000383ffff */
[----:B------:R-:W-:Y:S05]  /*213b0*/  BRA `(.L_x_9440) ;  /* 0xffffffc000bc7947 */ /* 0x000fea000383ffff */
.L_x_9329:
[----:B-1----:R1:W2:Y:S02]  /*213c0*/  SYNCS.PHASECHK.TRANS64.TRYWAIT P2, [R6+URZ+0x19c40], R5 ;  /* 0x019c4005060075a7 */ /* 0x0022a4000804017f */
[----:B--2---:R-:W-:Y:S05]  /*213d0*/  @!P2 NANOSLEEP.SYNCS 0x989680 ;  /* 0x009896800000a95d */ /* 0x004fea0003900000 */
[----:B------:R-:W2:Y:S02]  /*213e0*/  @!P2 SYNCS.PHASECHK.TRANS64 P2, [R6+URZ+0x19c40], R5 ;  /* 0x019c40050600a5a7 */ /* 0x000ea4000804007f */
[----:B--2---:R-:W-:Y:S05]  /*213f0*/  @!P2 BRA `(.L_x_9329) ;  /* 0xfffffffc00f0a947 */ /* 0x004fea000383ffff */
[----:B------:R-:W-:Y:S05]  /*21400*/  BRA `(.L_x_9441) ;  /* 0xffffffc400387947 */ /* 0x000fea000383ffff */
.L_x_9332:
[----:B--2---:R2:W3:Y:S02]  /*21410*/  SYNCS.PHASECHK.TRANS64.TRYWAIT P0, [R29+URZ+0x19c20], R4 ;  /* 0x019c20041d0075a7 */ /* 0x0044e4000800017f */
[----:B---3--:R-:W-:Y:S05]  /*21420*/  @!P0 NANOSLEEP.SYNCS 0x989680 ;  /* 0x009896800000895d */ /* 0x008fea0003900000 */
[----:B------:R-:W3:Y:S02]  /*21430*/  @!P0 SYNCS.PHASECHK.TRANS64 P0, [R29+URZ+0x19c20], R4 ;  /* 0x019c20041d0085a7 */ /* 0x000ee4000800007f */
[----:B---3--:R-:W-:Y:S05]  /*21440*/  @!P0 BRA `(.L_x_9332) ;  /* 0xfffffffc00f08947 */ /* 0x008fea000383ffff */
[----:B------:R-:W-:Y:S05]  /*21450*/  BRA `(.L_x_9442) ;  /* 0xffffffc800587947 */ /* 0x000fea000383ffff */
.L_x_9338:
[----:B0-----:R0:W1:Y:S02]  /*21460*/  SYNCS.PHASECHK.TRANS64.TRYWAIT P0, [R5+URZ+0x19c80], R4 ;  /* 0x019c8004050075a7 */ /* 0x001064000800017f */
[----:B-1----:R-:W-:Y:S05]  /*21470*/  @!P0 NANOSLEEP.SYNCS 0x989680 ;  /* 0x009896800000895d */ /* 0x002fea0003900000 */
[----:B------:R-:W1:Y:S02]  /*21480*/  @!P0 SYNCS.PHASECHK.TRANS64 P0, [R5+URZ+0x19c80], R4 ;  /* 0x019c8004050085a7 */ /* 0x000e64000800007f */
[----:B-1----:R-:W-:Y:S05]  /*21490*/  @!P0 BRA `(.L_x_9338) ;  /* 0xfffffffc00f08947 */ /* 0x002fea000383ffff */
[----:B------:R-:W-:Y:S05]  /*214a0*/  BRA `(.L_x_9443) ;  /* 0xffffffc800fc7947 */ /* 0x000fea000383ffff */
.L_x_9345:
[----:B-1----:R1:W2:Y:S02]  /*214b0*/  SYNCS.PHASECHK.TRANS64.TRYWAIT P0, [R5+URZ+0x19c40], R4 ;  /* 0x019c4004050075a7 */ /* 0x0022a4000800017f */
[----:B--2---:R-:W-:Y:S05]  /*214c0*/  @!P0 NANOSLEEP.SYNCS 0x989680 ;  /* 0x009896800000895d */ /* 0x004fea0003900000 */
[----:B------:R-:W2:Y:S02]  /*214d0*/  @!P0 SYNCS.PHASECHK.TRANS64 P0, [R5+URZ+0x19c40], R4 ;  /* 0x019c4004050085a7 */ /* 0x000ea4000800007f */
[----:B--2---:R-:W-:Y:S05]  /*214e0*/  @!P0 BRA `(.L_x_9345) ;  /* 0xfffffffc00f08947 */ /* 0x004fea000383ffff */
[----:B------:R-:W-:Y:S05]  /*214f0*/  BRA `(.L_x_9444) ;  /* 0xffffffcc00f87947 */ /* 0x000fea000383ffff */
.L_x_9353:
[----:B0-----:R0:W1:Y:S02]  /*21500*/  SYNCS.PHASECHK.TRANS64.TRYWAIT P2, [R13+URZ+0x19c70], R3 ;  /* 0x019c70030d0075a7 */ /* 0x001064000804017f */
[----:B-1----:R-:W-:Y:S05]  /*21510*/  @!P2 NANOSLEEP.SYNCS 0x989680 ;  /* 0x009896800000a95d */ /* 0x002fea0003900000 */
[----:B------:R-:W1:Y:S02]  /*21520*/  @!P2 SYNCS.PHASECHK.TRANS64 P2, [R13+URZ+0x19c70], R3 ;  /* 0x019c70030d00a5a7 */ /* 0x000e64000804007f */
[----:B-1----:R-:W-:Y:S05]  /*21530*/  @!P2 BRA `(.L_x_9353) ;  /* 0xfffffffc00f0a947 */ /* 0x002fea000383ffff */
[----:B------:R-:W-:Y:S05]  /*21540*/  BRA `(.L_x_9445) ;  /* 0xffffffd4000c7947 */ /* 0x000fea000383ffff */
.L_x_9355:
[----:B0-----:R0:W1:Y:S02]  /*21550*/  SYNCS.PHASECHK.TRANS64.TRYWAIT P2, [R13+URZ+0x19c60], R4 ;  /* 0x019c60040d0075a7 */ /* 0x001064000804017f */
[----:B-1----:R-:W-:Y:S05]  /*21560*/  @!P2 NANOSLEEP.SYNCS 0x989680 ;  /* 0x009896800000a95d */ /* 0x002fea0003900000 */
[----:B------:R-:W1:Y:S02]  /*21570*/  @!P2 SYNCS.PHASECHK.TRANS64 P2, [R13+URZ+0x19c60], R4 ;  /* 0x019c60040d00a5a7 */ /* 0x000e64000804007f */
[----:B-1----:R-:W-:Y:S05]  /*21580*/  @!P2 BRA `(.L_x_9355) ;  /* 0xfffffffc00f0a947 */ /* 0x002fea000383ffff */
[----:B------:R-:W-:Y:S05]  /*21590*/  BRA `(.L_x_9446) ;  /* 0xffffffd400147947 */ /* 0x000fea000383ffff */
.L_x_9362:
[----:B-1----:R1:W3:Y:S02]  /*215a0*/  SYNCS.PHASECHK.TRANS64.TRYWAIT P0, [R0+URZ+0x19c70], R3 ;  /* 0x019c7003000075a7 */ /* 0x0022e4000800017f */
[----:B---3--:R-:W-:Y:S05]  /*215b0*/  @!P0 NANOSLEEP.SYNCS 0x989680 ;  /* 0x009896800000895d */ /* 0x008fea0003900000 */
[----:B------:R-:W3:Y:S02]  /*215c0*/  @!P0 SYNCS.PHASECHK.TRANS64 P0, [R0+URZ+0x19c70], R3 ;  /* 0x019c7003000085a7 */ /* 0x000ee4000800007f */
[----:B---3--:R-:W-:Y:S05]  /*215d0*/  @!P0 BRA `(.L_x_9362) ;  /* 0xfffffffc00f08947 */ /* 0x008fea000383ffff */
[----:B------:R-:W-:Y:S05]  /*215e0*/  BRA `(.L_x_9447) ;  /* 0xffffffd800a87947 */ /* 0x000fea000383ffff */
.L_x_9364:
[----:B-1----:R1:W3:Y:S02]  /*215f0*/  SYNCS.PHASECHK.TRANS64.TRYWAIT P0, [R0+URZ+0x19c60], R3 ;  /* 0x019c6003000075a7 */ /* 0x0022e4000800017f */
[----:B---3--:R-:W-:Y:S05]  /*21600*/  @!P0 NANOSLEEP.SYNCS 0x989680 ;  /* 0x009896800000895d */ /* 0x008fea0003900000 */
[----:B------:R-:W3:Y:S02]  /*21610*/  @!P0 SYNCS.PHASECHK.TRANS64 P0, [R0+URZ+0x19c60], R3 ;  /* 0x019c6003000085a7 */ /* 0x000ee4000800007f */
[----:B---3--:R-:W-:Y:S05]  /*21620*/  @!P0 BRA `(.L_x_9364) ;  /* 0xfffffffc00f08947 */ /* 0x008fea000383ffff */
[----:B------:R-:W-:Y:S05]  /*21630*/  BRA `(.L_x_9448) ;  /* 0xffffffd800ac7947 */ /* 0x000fea000383ffff */
.L_x_9368:
[----:B------:R-:W-:Y:S01]  /*21640*/  BSSY B0, `(.L_x_9449) ;  /* 0x0000008000007945 */ /* 0x000fe20003800000 */
[----:B0-----:R-:W-:Y:S02]  /*21650*/  IMAD.MOV.U32 R13, RZ, RZ, R24 ;  /* 0x000000ffff0d7224 */ /* 0x001fe400078e0018 */
[----:B------:R-:W-:Y:S02]  /*21660*/  IMAD.MOV.U32 R12, RZ, RZ, RZ ;  /* 0x000000ffff0c7224 */ /* 0x000fe400078e00ff */
[----:B------:R-:W-:Y:S02]  /*21670*/  IMAD.MOV.U32 R11, RZ, RZ, 0x1f ;  /* 0x0000001fff0b7424 */ /* 0x000fe400078e00ff */
[----:B------:R-:W-:-:S07]  /*21680*/  IMAD.MOV.U32 R15, RZ, RZ, -0x1 ;  /* 0xffffffffff0f7424 */ /* 0x000fce00078e00ff */
[----:B-1----:R-:W-:Y:S05]  /*21690*/  WARPSYNC.COLLECTIVE R15, `(.L_x_9450) ;  /* 0x000000000f087348 */ /* 0x002fea0003c00000 */
[----:B------:R0:W2:Y:S02]  /*216a0*/  SHFL.IDX P6, R14, R13, R12, R11 ;  /* 0x0000000c0d0e7389 */ /* 0x0000a400000c000b */
[----:B012---:R-:W-:Y:S01]  /*216b0*/  ENDCOLLECTIVE ;  /* 0x000000000000791b */ /* 0x007fe20003800000 */
.L_x_9450:
[----:B------:R-:W-:Y:S05]  /*216c0*/  BSYNC B0 ;  /* 0x0000000000007941 */ /* 0x000fea0003800000 */
.L_x_9449:
        /* <DEDUP_REMOVED lines=9> */
.L_x_9451:
        /* <DEDUP_REMOVED lines=18> */
.L_x_9452:
[----:B------:R-:W-:Y:S01]  /*21880*/  IMAD.MOV.U32 R12, RZ, RZ, 0x2 ;  /* 0x00000002ff0c7424 */ /* 0x000fe200078e00ff */
[----:B------:R-:W-:-:S05]  /*21890*/  SEL R5, R14, RZ, P1 ;  /* 0x000000ff0e057207 */ /* 0x000fca0000800000 */
[----:B------:R-:W-:-:S04]  /*218a0*/  IMAD.IADD R4, R2, 0x1, R5 ;  /* 0x0000000102047824 */ /* 0x000fc800078e0205 */
[----:B------:R-:W-:-:S07]  /*218b0*/  IMAD.MOV.U32 R13, RZ, RZ, R4 ;  /* 0x000000ffff0d7224 */ /* 0x000fce00078e0004 */
[----:B------:R-:W-:Y:S05]  /*218c0*/  WARPSYNC.COLLECTIVE R15, `(.L_x_9453) ;  /* 0x000000000f087348 */ /* 0x000fea0003c00000 */
[----:B------:R0:W1:Y:S02]  /*218d0*/  SHFL.UP P6, R14, R13, R12, R11 ;  /* 0x0400000c0d0e7389 */ /* 0x00006400000c000b */
[----:B01----:R-:W-:Y:S01]  /*218e0*/  ENDCOLLECTIVE ;  /* 0x000000000000791b */ /* 0x003fe20003800000 */
.L_x_9453:
[----:B------:R-:W-:Y:S01]  /*218f0*/  IMAD.MOV.U32 R12, RZ, RZ, 0x4 ;  /* 0x00000004ff0c7424 */ /* 0x000fe200078e00ff */
[----:B------:R-:W-:-:S05]  /*21900*/  SEL R5, R14, RZ, P2 ;  /* 0x000000ff0e057207 */ /* 0x000fca0001000000 */
[----:B------:R-:W-:-:S04]  /*21910*/  IMAD.IADD R5, R4, 0x1, R5 ;  /* 0x0000000104057824 */ /* 0x000fc800078e0205 */
[----:B------:R-:W-:-:S07]  /*21920*/  IMAD.MOV.U32 R13, RZ, RZ, R5 ;  /* 0x000000ffff0d7224 */ /* 0x000fce00078e0005 */
[----:B------:R-:W-:Y:S05]  /*21930*/  WARPSYNC.COLLECTIVE R15, `(.L_x_9454) ;  /* 0x000000000f087348 */ /* 0x000fea0003c00000 */
[----:B------:R0:W1:Y:S02]  /*21940*/  SHFL.UP P6, R14, R13, R12, R11 ;  /* 0x0400000c0d0e7389 */ /* 0x00006400000c000b */
[----:B01----:R-:W-:Y:S01]  /*21950*/  ENDCOLLECTIVE ;  /* 0x000000000000791b */ /* 0x003fe20003800000 */
.L_x_9454:
[----:B------:R-:W-:Y:S01]  /*21960*/  IMAD.MOV.U32 R12, RZ, RZ, 0x8 ;  /* 0x00000008ff0c7424 */ /* 0x000fe200078e00ff */
[----:B------:R-:W-:-:S05]  /*21970*/  SEL R6, R14, RZ, P3 ;  /* 0x000000ff0e067207 */ /* 0x000fca0001800000 */
[----:B------:R-:W-:-:S04]  /*21980*/  IMAD.IADD R6, R5, 0x1, R6 ;  /* 0x0000000105067824 */ /* 0x000fc800078e0206 */
[----:B------:R-:W-:-:S07]  /*21990*/  IMAD.MOV.U32 R13, RZ, RZ, R6 ;  /* 0x000000ffff0d7224 */ /* 0x000fce00078e0006 */
[----:B------:R-:W-:Y:S05]  /*219a0*/  WARPSYNC.COLLECTIVE R15, `(.L_x_9455) ;  /* 0x000000000f087348 */ /* 0x000fea0003c00000 */
[----:B------:R0:W1:Y:S02]  /*219b0*/  SHFL.UP P6, R14, R13, R12, R11 ;  /* 0x0400000c0d0e7389 */ /* 0x00006400000c000b */
[----:B01----:R-:W-:Y:S01]  /*219c0*/  ENDCOLLECTIVE ;  /* 0x000000000000791b */ /* 0x003fe20003800000 */
.L_x_9455:
[----:B------:R-:W-:Y:S01]  /*219d0*/  IMAD.MOV.U32 R12, RZ, RZ, 0x10 ;  /* 0x00000010ff0c7424 */ /* 0x000fe200078e00ff */
[----:B------:R-:W-:-:S05]  /*219e0*/  SEL R3, R14, RZ, P4 ;  /* 0x000000ff0e037207 */ /* 0x000fca0002000000 */
[----:B------:R-:W-:-:S04]  /*219f0*/  IMAD.IADD R4, R6, 0x1, R3 ;  /* 0x0000000106047824 */ /* 0x000fc800078e0203 */
[----:B------:R-:W-:-:S07]  /*21a00*/  IMAD.MOV.U32 R13, RZ, RZ, R4 ;  /* 0x000000ffff0d7224 */ /* 0x000fce00078e0004 */
[----:B------:R-:W-:Y:S05]  /*21a10*/  WARPSYNC.COLLECTIVE R15, `(.L_x_9456) ;  /* 0x000000000f087348 */ /* 0x000fea0003c00000 */
[----:B------:R0:W1:Y:S02]  /*21a20*/  SHFL.UP P6, R14, R13, R12, R11 ;  /* 0x0400000c0d0e7389 */ /* 0x00006400000c000b */
[----:B01----:R-:W-:Y:S01]  /*21a30*/  ENDCOLLECTIVE ;  /* 0x000000000000791b */ /* 0x003fe20003800000 */
.L_x_9456:
        /* <DEDUP_REMOVED lines=8> */
.L_x_9457:
[----:B------:R-:W-:Y:S05]  /*21ac0*/  BRA `(.L_x_9458) ;  /* 0xffffffdc00807947 */ /* 0x000fea000383ffff */
.L_x_9373:
[----:B------:R-:W-:Y:S01]  /*21ad0*/  BSSY B0, `(.L_x_9459) ;  /* 0x0000008000007945 */ /* 0x000fe20003800000 */
[----:B0----5:R-:W-:Y:S02]  /*21ae0*/  IMAD.MOV.U32 R13, RZ, RZ, R2 ;  /* 0x000000ffff0d7224 */ /* 0x021fe400078e0002 */
[----:B------:R-:W-:Y:S02]  /*21af0*/  IMAD.MOV.U32 R12, RZ, RZ, 0x1 ;  /* 0x00000001ff0c7424 */ /* 0x000fe400078e00ff */
[----:B------:R-:W-:Y:S02]  /*21b00*/  IMAD.MOV.U32 R11, RZ, RZ, RZ ;  /* 0x000000ffff0b7224 */ /* 0x000fe400078e00ff */
[----:B------:R-:W-:-:S07]  /*21b10*/  IMAD.MOV.U32 R15, RZ, RZ, -0x1 ;  /* 0xffffffffff0f7424 */ /* 0x000fce00078e00ff */
[----:B-12---:R-:W-:Y:S05]  /*21b20*/  WARPSYNC.COLLECTIVE R15, `(.L_x_9460) ;  /* 0x000000000f087348 */ /* 0x006fea0003c00000 */
[----:B------:R0:W3:Y:S02]  /*21b30*/  SHFL.UP P6, R14, R13, R12, R11 ;  /* 0x0400000c0d0e7389 */ /* 0x0000e400000c000b */
[----:B0123--:R-:W-:Y:S01]  /*21b40*/  ENDCOLLECTIVE ;  /* 0x000000000000791b */ /* 0x00ffe20003800000 */
.L_x_9460:
[----:B------:R-:W-:Y:S05]  /*21b50*/  BSYNC B0 ;  /* 0x0000000000007941 */ /* 0x000fea0003800000 */
.L_x_9459:
        /* <DEDUP_REMOVED lines=8> */
.L_x_9461:
[----:B------:R-:W-:Y:S01]  /*21be0*/  IMAD.MOV.U32 R12, RZ, RZ, 0x4 ;  /* 0x00000004ff0c7424 */ /* 0x000fe200078e00ff */
[----:B------:R-:W-:-:S05]  /*21bf0*/  SEL R14, R14, RZ, P2 ;  /* 0x000000ff0e0e7207 */ /* 0x000fca0001000000 */
[----:B------:R-:W-:-:S04]  /*21c00*/  IMAD.IADD R3, R13, 0x1, R14 ;  /* 0x000000010d037824 */ /* 0x000fc800078e020e */
[----:B------:R-:W-:-:S07]  /*21c10*/  IMAD.MOV.U32 R13, RZ, RZ, R3 ;  /* 0x000000ffff0d7224 */ /* 0x000fce00078e0003 */
[----:B------:R-:W-:Y:S05]  /*21c20*/  WARPSYNC.COLLECTIVE R15, `(.L_x_9462) ;  /* 0x000000000f087348 */ /* 0x000fea0003c00000 */
[----:B------:R0:W1:Y:S02]  /*21c30*/  SHFL.UP P6, R14, R13, R12, R11 ;  /* 0x0400000c0d0e7389 */ /* 0x00006400000c000b */
[----:B01----:R-:W-:Y:S01]  /*21c40*/  ENDCOLLECTIVE ;  /* 0x000000000000791b */ /* 0x003fe20003800000 */
.L_x_9462:
[----:B------:R-:W-:Y:S01]  /*21c50*/  IMAD.MOV.U32 R12, RZ, RZ, 0x8 ;  /* 0x00000008ff0c7424 */ /* 0x000fe200078e00ff */
[----:B------:R-:W-:-:S05]  /*21c60*/  SEL R4, R14, RZ, P3 ;  /* 0x000000ff0e047207 */ /* 0x000fca0001800000 */
[----:B------:R-:W-:-:S04]  /*21c70*/  IMAD.IADD R4, R3, 0x1, R4 ;  /* 0x0000000103047824 */ /* 0x000fc800078e0204 */
[----:B------:R-:W-:-:S07]  /*21c80*/  IMAD.MOV.U32 R13, RZ, RZ, R4 ;  /* 0x000000ffff0d7224 */ /* 0x000fce00078e0004 */
[----:B------:R-:W-:Y:S05]  /*21c90*/  WARPSYNC.COLLECTIVE R15, `(.L_x_9463) ;  /* 0x000000000f087348 */ /* 0x000fea0003c00000 */
[----:B------:R0:W1:Y:S02]  /*21ca0*/  SHFL.UP P6, R14, R13, R12, R11 ;  /* 0x0400000c0d0e7389 */ /* 0x00006400000c000b */
[----:B01----:R-:W-:Y:S01]  /*21cb0*/  ENDCOLLECTIVE ;  /* 0x000000000000791b */ /* 0x003fe20003800000 */
.L_x_9463:
[----:B------:R-:W-:Y:S01]  /*21cc0*/  IMAD.MOV.U32 R12, RZ, RZ, 0x10 ;  /* 0x00000010ff0c7424 */ /* 0x000fe200078e00ff */
[----:B------:R-:W-:-:S05]  /*21cd0*/  SEL R5, R14, RZ, P4 ;  /* 0x000000ff0e057207 */ /* 0x000fca0002000000 */
[----:B------:R-:W-:-:S04]  /*21ce0*/  IMAD.IADD R5, R4, 0x1, R5 ;  /* 0x0000000104057824 */ /* 0x000fc800078e0205 */
[----:B------:R-:W-:-:S07]  /*21cf0*/  IMAD.MOV.U32 R13, RZ, RZ, R5 ;  /* 0x000000ffff0d7224 */ /* 0x000fce00078e0005 */
[----:B------:R-:W-:Y:S05]  /*21d00*/  WARPSYNC.COLLECTIVE R15, `(.L_x_9464) ;  /* 0x000000000f087348 */ /* 0x000fea0003c00000 */
[----:B------:R0:W1:Y:S02]  /*21d10*/  SHFL.UP P6, R14, R13, R12, R11 ;  /* 0x0400000c0d0e7389 */ /* 0x00006400000c000b */
[----:B01----:R-:W-:Y:S01]  /*21d20*/  ENDCOLLECTIVE ;  /* 0x000000000000791b */ /* 0x003fe20003800000 */
.L_x_9464:
        /* <DEDUP_REMOVED lines=8> */
.L_x_9465:
[----:B------:R-:W-:Y:S05]  /*21db0*/  BRA `(.L_x_9466) ;  /* 0xffffffdc00607947 */ /* 0x000fea000383ffff */
.L_x_9375:
[----:B------:R-:W-:Y:S01]  /*21dc0*/  BSSY B0, `(.L_x_9467) ;  /* 0x0000006000007945 */ /* 0x000fe20003800000 */
[----:B------:R-:W-:Y:S01]  /*21dd0*/  PLOP3.LUT P6, PT, P6, PT, PT, 0x8, 0x0 ;  /* 0x000000000000781c */ /* 0x000fe200037ce170 */
[----:B------:R-:W-:-:S12]  /*21de0*/  IMAD.MOV.U32 R15, RZ, RZ, -0x1 ;  /* 0xffffffffff0f7424 */ /* 0x000fd800078e00ff */
[----:B01----:R-:W-:Y:S05]  /*21df0*/  WARPSYNC.COLLECTIVE R15, `(.L_x_9468) ;  /* 0x000000000f087348 */ /* 0x003fea0003c00000 */
[----:B------:R-:W-:Y:S01]  /*21e00*/  VOTE.ANY R14, PT, P6 ;  /* 0x00000000000e7806 */ /* 0x000fe200030e0100 */
[----:B01----:R-:W-:Y:S06]  /*21e10*/  ENDCOLLECTIVE ;  /* 0x000000000000791b */ /* 0x003fec0003800000 */
.L_x_9468:
[----:B------:R-:W-:Y:S05]  /*21e20*/  BSYNC B0 ;  /* 0x0000000000007941 */ /* 0x000fea0003800000 */
.L_x_9467:
        /* <DEDUP_REMOVED lines=9> */
.L_x_9469:
[----:B------:R-:W-:Y:S01]  /*21ec0*/  IMAD.MOV.U32 R25, RZ, RZ, R14 ;  /* 0x000000ffff197224 */ /* 0x000fe200078e000e */
[----:B------:R-:W-:Y:S06]  /*21ed0*/  BRA `(.L_x_9470) ;  /* 0xffffffdc00507947 */ /* 0x000fec000383ffff */
.L_x_9377:
[----:B------:R-:W-:Y:S01]  /*21ee0*/  BSSY B0, `(.L_x_9471) ;  /* 0x0000007000007945 */ /* 0x000fe20003800000 */
[----:B0-----:R-:W-:Y:S02]  /*21ef0*/  IMAD.MOV.U32 R13, RZ, RZ, R3 ;  /* 0x000000ffff0d7224 */ /* 0x001fe400078e0003 */
[----:B------:R-:W-:Y:S02]  /*21f00*/  IMAD.MOV.U32 R11, RZ, RZ, 0x1f ;  /* 0x0000001fff0b7424 */ /* 0x000fe400078e00ff */
[----:B------:R-:W-:-:S07]  /*21f10*/  IMAD.MOV.U32 R15, RZ, RZ, -0x1 ;  /* 0xffffffffff0f7424 */ /* 0x000fce00078e00ff */
[----:B-123--:R-:W-:Y:S05]  /*21f20*/  WARPSYNC.COLLECTIVE R15, `(.L_x_9472) ;  /* 0x000000000f087348 */ /* 0x00efea0003c00000 */
[----:B------:R0:W4:Y:S02]  /*21f30*/  SHFL.IDX P6, R14, R13, R12, R11 ;  /* 0x0000000c0d0e7389 */ /* 0x00012400000c000b */
[----:B01234-:R-:W-:Y:S01]  /*21f40*/  ENDCOLLECTIVE ;  /* 0x000000000000791b */ /* 0x01ffe20003800000 */
.L_x_9472:
[----:B------:R-:W-:Y:S05]  /*21f50*/  BSYNC B0 ;  /* 0x0000000000007941 */ /* 0x000fea0003800000 */
.L_x_9471:
[----:B------:R-:W-:Y:S01]  /*21f60*/  IMAD.MOV.U32 R5, RZ, RZ, R14 ;  /* 0x000000ffff057224 */ /* 0x000fe200078e000e */
[----:B------:R-:W-:Y:S06]  /*21f70*/  BRA `(.L_x_9376) ;  /* 0xffffffdc00447947 */ /* 0x000fec000383ffff */
.L_x_9381:
[----:B-1----:R1:W2:Y:S02]  /*21f80*/  SYNCS.PHASECHK.TRANS64.TRYWAIT P0, [R6+URZ+0x19c20], R0 ;  /* 0x019c2000060075a7 */ /* 0x0022a4000800017f */
[----:B--2---:R-:W-:Y:S05]  /*21f90*/  @!P0 NANOSLEEP.SYNCS 0x989680 ;  /* 0x009896800000895d */ /* 0x004fea0003900000 */
[----:B------:R-:W2:Y:S02]  /*21fa0*/  @!P0 SYNCS.PHASECHK.TRANS64 P0, [R6+URZ+0x19c20], R0 ;  /* 0x019c2000060085a7 */ /* 0x000ea4000800007f */
[----:B--2---:R-:W-:Y:S05]  /*21fb0*/  @!P0 BRA `(.L_x_9381) ;  /* 0xfffffffc00f08947 */ /* 0x004fea000383ffff */
[----:B------:R-:W-:Y:S05]  /*21fc0*/  BRA `(.L_x_9473) ;  /* 0xffffffe000bc7947 */ /* 0x000fea000383ffff */
.L_x_9382:
[----:B------:R-:W2:Y:S01]  /*21fd0*/  S2R R2, SR_TID.X ;  /* 0x0000000000027919 */ /* 0x000ea20000002100 */
[----:B------:R-:W-:Y:S01]  /*21fe0*/  BSSY B0, `(.L_x_9474) ;  /* 0x000000a000007945 */ /* 0x000fe20003800000 */
[----:B------:R-:W-:Y:S02]  /*21ff0*/  IMAD.MOV.U32 R12, RZ, RZ, RZ ;  /* 0x000000ffff0c7224 */ /* 0x000fe400078e00ff */
[----:B------:R-:W-:Y:S02]  /*22000*/  IMAD.MOV.U32 R11, RZ, RZ, 0x1f ;  /* 0x0000001fff0b7424 */ /* 0x000fe400078e00ff */
[----:B------:R-:W-:Y:S01]  /*22010*/  IMAD.MOV.U32 R15, RZ, RZ, -0x1 ;  /* 0xffffffffff0f7424 */ /* 0x000fe200078e00ff */
[----:B--2---:R-:W-:-:S04]  /*22020*/  SHF.R.U32.HI R2, RZ, 0x5, R2 ;  /* 0x00000005ff027819 */ /* 0x004fc80000011602 */
[----:B------:R-:W-:-:S05]  /*22030*/  LOP3.LUT R2, R2, 0x3, RZ, 0xc0, !PT ;  /* 0x0000000302027812 */ /* 0x000fca00078ec0ff */
[----:B0-----:R-:W-:-:S07]  /*22040*/  IMAD.MOV.U32 R13, RZ, RZ, R2 ;  /* 0x000000ffff0d7224 */ /* 0x001fce00078e0002 */
[----:B-1----:R-:W-:Y:S05]  /*22050*/  WARPSYNC.COLLECTIVE R15, `(.L_x_9475) ;  /* 0x000000000f087348 */ /* 0x002fea0003c00000 */
[----:B------:R0:W2:Y:S02]  /*22060*/  SHFL.IDX P6, R14, R13, R12, R11 ;  /* 0x0000000c0d0e7389 */ /* 0x0000a400000c000b */
[----:B012---:R-:W-:Y:S01]  /*22070*/  ENDCOLLECTIVE ;  /* 0x000000000000791b */ /* 0x007fe20003800000 */
.L_x_9475:
[----:B------:R-:W-:Y:S05]  /*22080*/  BSYNC B0 ;  /* 0x0000000000007941 */ /* 0x000fea0003800000 */
.L_x_9474:
[----:B------:R-:W-:Y:S05]  /*22090*/  BRA `(.L_x_9476) ;  /* 0xffffffe000a47947 */ /* 0x000fea000383ffff */
.L_x_9383:
[----:B------:R-:W-:Y:S01]  /*220a0*/  BSSY B0, `(.L_x_9477) ;  /* 0x0000006000007945 */ /* 0x000fe20003800000 */
[----:B------:R-:W-:-:S07]  /*220b0*/  IMAD.MOV.U32 R15, RZ, RZ, -0x1 ;  /* 0xffffffffff0f7424 */ /* 0x000fce00078e00ff */
[----:B01----:R-:W-:Y:S05]  /*220c0*/  WARPSYNC.COLLECTIVE R15, `(.L_x_9478) ;  /* 0x000000000f0c7348 */ /* 0x003fea0003c00000 */
[----:B------:R-:W-:Y:S02]  /*220d0*/  ELECT P6, UR62, PT ;  /* 0x00000000003e782f */ /* 0x000fe400038c0000 */
[----:B------:R-:W-:Y:S01]  /*220e0*/  MOV R14, UR62 ;  /* 0x0000003e000e7c02 */ /* 0x000fe20008000f00 */
[----:B01----:R-:W-:Y:S10]  /*220f0*/  ENDCOLLECTIVE ;  /* 0x000000000000791b */ /* 0x003ff40003800000 */
.L_x_9478:
[----:B------:R-:W-:Y:S05]  /*22100*/  BSYNC B0 ;  /* 0x0000000000007941 */ /* 0x000fea0003800000 */
.L_x_9477:
[----:B------:R-:W-:Y:S05]  /*22110*/  BRA `(.L_x_9479) ;  /* 0xffffffe000987947 */ /* 0x000fea000383ffff */
.L_x_9385:
[----:B-1----:R1:W2:Y:S02]  /*22120*/  SYNCS.PHASECHK.TRANS64.TRYWAIT P1, [R5+URZ], R4 ;  /* 0x00000004050075a7 */ /* 0x0022a4000802017f */
[----:B--2---:R-:W-:Y:S05]  /*22130*/  @!P1 NANOSLEEP.SYNCS 0x989680 ;  /* 0x009896800000995d */ /* 0x004fea0003900000 */
[----:B------:R-:W2:Y:S02]  /*22140*/  @!P1 SYNCS.PHASECHK.TRANS64 P1, [R5+URZ], R4 ;  /* 0x00000004050095a7 */ /* 0x000ea4000802007f */
[----:B--2---:R-:W-:Y:S05]  /*22150*/  @!P1 BRA `(.L_x_9385) ;  /* 0xfffffffc00f09947 */ /* 0x004fea000383ffff */
[----:B------:R-:W-:Y:S05]  /*22160*/  BRA `(.L_x_9480) ;  /* 0xffffffe000cc7947 */ /* 0x000fea000383ffff */
.L_x_9386:
[----:B--2---:R2:W3:Y:S02]  /*22170*/  SYNCS.PHASECHK.TRANS64.TRYWAIT P1, [R9+URZ], R0 ;  /* 0x00000000090075a7 */ /* 0x0044e4000802017f */
[----:B---3--:R-:W-:Y:S05]  /*22180*/  @!P1 NANOSLEEP.SYNCS 0x989680 ;  /* 0x009896800000995d */ /* 0x008fea0003900000 */
[----:B------:R-:W3:Y:S02]  /*22190*/  @!P1 SYNCS.PHASECHK.TRANS64 P1, [R9+URZ], R0 ;  /* 0x00000000090095a7 */ /* 0x000ee4000802007f */
[----:B---3--:R-:W-:Y:S05]  /*221a0*/  @!P1 BRA `(.L_x_9386) ;  /* 0xfffffffc00f09947 */ /* 0x008fea000383ffff */
[----:B------:R-:W-:Y:S05]  /*221b0*/  BRA `(.L_x_9481) ;  /* 0xffffffe000c07947 */ /* 0x000fea000383ffff */
.L_x_9388:
[----:B---3--:R3:W4:Y:S02]  /*221c0*/  SYNCS.PHASECHK.TRANS64.TRYWAIT P1, [R17+URZ+0x19c60], R4 ;  /* 0x019c6004110075a7 */ /* 0x008724000802017f */
[----:B----4-:R-:W-:Y:S05]  /*221d0*/  @!P1 NANOSLEEP.SYNCS 0x989680 ;  /* 0x009896800000995d */ /* 0x010fea0003900000 */
[----:B------:R-:W4:Y:S02]  /*221e0*/  @!P1 SYNCS.PHASECHK.TRANS64 P1, [R17+URZ+0x19c60], R4 ;  /* 0x019c6004110095a7 */ /* 0x000f24000802007f */
[----:B----4-:R-:W-:Y:S05]  /*221f0*/  @!P1 BRA `(.L_x_9388) ;  /* 0xfffffffc00f09947 */ /* 0x010fea000383ffff */
[----:B------:R-:W-:Y:S05]  /*22200*/  BRA `(.L_x_9482) ;  /* 0xffffffe000c07947 */ /* 0x000fea000383ffff */
.L_x_9390:
[----:B----4-:R4:W0:Y:S02]  /*22210*/  SYNCS.PHASECHK.TRANS64.TRYWAIT P1, [R7+URZ+0x19c60], R0 ;  /* 0x019c6000070075a7 */ /* 0x010824000802017f */
[----:B0-----:R-:W-:Y:S05]  /*22220*/  @!P1 NANOSLEEP.SYNCS 0x989680 ;  /* 0x009896800000995d */ /* 0x001fea0003900000 */
[----:B------:R-:W0:Y:S02]  /*22230*/  @!P1 SYNCS.PHASECHK.TRANS64 P1, [R7+URZ+0x19c60], R0 ;  /* 0x019c6000070095a7 */ /* 0x000e24000802007f */
[----:B0-----:R-:W-:Y:S05]  /*22240*/  @!P1 BRA `(.L_x_9390) ;  /* 0xfffffffc00f09947 */ /* 0x001fea000383ffff */
[----:B------:R-:W-:Y:S05]  /*22250*/  BRA `(.L_x_9483) ;  /* 0xffffffe000c07947 */ /* 0x000fea000383ffff */
.L_x_9392:
[----:B------:R0:W0:Y:S02]  /*22260*/  SYNCS.PHASECHK.TRANS64.TRYWAIT P0, [R17+URZ+0x19c80], R4 ;  /* 0x019c8004110075a7 */ /* 0x000024000800017f */
[----:B0-----:R-:W-:Y:S05]  /*22270*/  @!P0 NANOSLEEP.SYNCS 0x989680 ;  /* 0x009896800000895d */ /* 0x001fea0003900000 */
[----:B------:R-:W0:Y:S02]  /*22280*/  @!P0 SYNCS.PHASECHK.TRANS64 P0, [R17+URZ+0x19c80], R4 ;  /* 0x019c8004110085a7 */ /* 0x000e24000800007f */
[----:B0-----:R-:W-:Y:S05]  /*22290*/  @!P0 BRA `(.L_x_9392) ;  /* 0xfffffffc00f08947 */ /* 0x001fea000383ffff */
[----:B------:R-:W-:Y:S05]  /*222a0*/  BRA `(.L_x_9393) ;  /* 0xffffffe000bc7947 */ /* 0x000fea000383ffff */
.L_x_9484:
        /* <DEDUP_REMOVED lines=13> */
.L_x_12384:


//--------------------- .text._ZN7cutlass13device_kernelIN5flash11enable_sm90INS1_16FlashAttnFwdSm90INS1_25CollectiveMainloopFwdSm90ILi2EN4cute5tupleIJNS5_1CILi1EEES8_S8_EEENS6_IJNS7_ILi192EEENS7_ILi128EEENS7_ILi96EEEEEELi96ENS_12float_e4m3_tEfNS_4arch4Sm90ELb1ELb0ELb0ELb0ELb0ELb0ELb0ELb1ELb1ELb0ELb0ELb0EEENS1_21CollectiveEpilogueFwdINS6_IJSA_SC_SB_EEES9_NS_10bfloat16_tESG_Li384ELb0ELb0ELb0ELb1EEENS1_30DynamicPersistentTileSchedulerILi384ELi128ELb0ELb0ELb1EEEEEEEEEvNT_6ParamsE --------------------------
	.section	.text._ZN7cutlass13device_kernelIN5flash11enable_sm90INS1_16FlashAttnFwdSm90INS1_25CollectiveMainloopFwdSm90ILi2EN4cute5tupleIJNS5_1CILi1EEES8_S8_EEENS6_IJNS7_ILi192EEENS7_ILi128EEENS7_ILi96EEEEEELi96ENS_12float_e4m3_tEfNS_4arch4Sm90ELb1ELb0ELb0ELb0ELb0ELb0ELb0ELb1ELb1ELb0ELb0ELb0EEENS1_21CollectiveEpilogueFwdINS6_IJSA_SC_SB_EEES9_NS_10bfloat16_tESG_Li384ELb0ELb0ELb0ELb1EEENS1_30DynamicPersistentTileSchedulerILi384ELi128ELb0ELb0ELb1EEEEEEEEEvNT_6ParamsE,"ax",@progbits
	.align	128
.text._ZN7cutlass13device_kernelIN5flash11enable_sm90INS1_16FlashAttnFwdSm90INS1_25CollectiveMainloopFwdSm90ILi2EN4cute5tupleIJNS5_1CILi1EEES8_S8_EEENS6_IJNS7_ILi192EEENS7_ILi128EEENS7_ILi96EEEEEELi96ENS_12float_e4m3_tEfNS_4arch4Sm90ELb1ELb0ELb0ELb0ELb0ELb0ELb0ELb1ELb1ELb0ELb0ELb0EEENS1_21CollectiveEpilogueFwdINS6_IJSA_SC_SB_EEES9_NS_10bfloat16_tESG_Li384ELb0ELb0ELb0ELb1EEENS1_30DynamicPersistentTileSchedulerILi384ELi128ELb0ELb0ELb1EEEEEEEEEvNT_6ParamsE:
        .type           _ZN7cutlass13device_kernelIN5flash11enable_sm90INS1_16FlashAttnFwdSm90INS1_25CollectiveMainloopFwdSm90ILi2EN4cute5tupleIJNS5_1CILi1EEES8_S8_EEENS6_IJNS7_ILi192EEENS7_ILi128EEENS7_ILi96EEEEEELi96ENS_12float_e4m3_tEfNS_4arch4Sm90ELb1ELb0ELb0ELb0ELb0ELb0ELb0ELb1ELb1ELb0ELb0ELb0EEENS1_21CollectiveEpilogueFwdINS6_IJSA_SC_SB_EEES9_NS_10bfloat16_tESG_Li384ELb0ELb0ELb0ELb1EEENS1_30DynamicPersistentTileSchedulerILi384ELi128ELb0ELb0ELb1EEEEEEEEEvNT_6ParamsE,@function
        .size           _ZN7cutlass13device_kernelIN5flash11enable_sm90INS1_16FlashAttnFwdSm90INS1_25CollectiveMainloopFwdSm90ILi2EN4cute5tupleIJNS5_1CILi1EEES8_S8_EEENS6_IJNS7_ILi192EEENS7_ILi128EEENS7_ILi96EEEEEELi96ENS_12float_e4m3_tEfNS_4arch4Sm90ELb1ELb0ELb0ELb0ELb0ELb0ELb0ELb1ELb1ELb0ELb0ELb0EEENS1_21CollectiveEpilogueFwdINS6_IJSA_SC_SB_EEES9_NS_10bfloat16_tESG_Li384ELb0ELb0ELb0ELb1EEENS1_30DynamicPersistentTileSchedulerILi384ELi128ELb0ELb0ELb1EEEEEEEEEvNT_6ParamsE,(.L_x_12385 - _ZN7cutlass13device_kernelIN5flash11enable_sm90INS1_16FlashAttnFwdSm90INS1_25CollectiveMainloopFwdSm90ILi2EN4cute5tupleIJNS5_1CILi1EEES8_S8_EEENS6_IJNS7_ILi192EEENS7_ILi128EEENS7_ILi96EEEEEELi96ENS_12float_e4m3_tEfNS_4arch4Sm90ELb1ELb0ELb0ELb0ELb0ELb0ELb0ELb1ELb1ELb0ELb0ELb0EEENS1_21CollectiveEpilogueFwdINS6_IJSA_SC_SB_EEES9_NS_10bfloat16_tESG_Li384ELb0ELb0ELb0ELb1EEENS1_30DynamicPersistentTileSchedulerILi384ELi128ELb0ELb0ELb1EEEEEEEEEvNT_6ParamsE)
        .other          _ZN7cutlass13device_kernelIN5flash11enable_sm90INS1_16FlashAttnFwdSm90INS1_25CollectiveMainloopFwdSm90ILi2EN4cute5tupleIJNS5_1CILi1EEES8_S8_EEENS6_IJNS7_ILi192EEENS7_ILi128EEENS7_ILi96EEEEEELi96ENS_12float_e4m3_tEfNS_4arch4Sm90ELb1ELb0ELb0ELb0ELb0ELb0ELb0ELb1ELb1ELb0ELb0ELb0EEENS1_21CollectiveEpilogueFwdINS6_IJSA_SC_SB_EEES9_NS_10bfloat16_tESG_Li384ELb0ELb0ELb0ELb1EEENS1_30DynamicPersistentTileSchedulerILi384ELi128ELb0ELb0ELb1EEEEEEEEEvNT_6ParamsE,@"STO_CUDA_ENTRY STV_DEFAULT"
_ZN7cutlass13device_kernelIN5flash11enable_sm90INS1_16FlashAttnFwdSm90INS1_25CollectiveMainloopFwdSm90ILi2EN4cute5tupleIJNS5_1CILi1EEES8_S8_EEENS6_IJNS7_ILi192EEENS7_ILi128EEENS7_ILi96EEEEEELi96ENS_12float_e4m3_tEfNS_4arch4Sm90ELb1ELb0ELb0ELb0ELb0ELb0ELb0ELb1ELb1ELb0ELb0ELb0EEENS1_21CollectiveEpilogueFwdINS6_IJSA_SC_SB_EEES9_NS_10bfloat16_tESG_Li384ELb0ELb0ELb0ELb1EEENS1_30DynamicPersistentTileSchedulerILi384ELi128ELb0ELb0ELb1EEEEEEEEEvNT_6ParamsE:
        /* <DEDUP_REMOVED lines=23> */
.L_x_9486:
[----:B------:R-:W-:Y:S05]  /*0170*/  BSYNC B0 ;  /* 0x0000000000007941 */ /* 0x000fea0003800000 */
.L_x_9485:
[----:B------:R-:W-:Y:S01]  /*0180*/  VOTEU.ANY UP0, P0 ;  /* 0x00000000003f7886 */ /* 0x000fe20000000100 */
[----:B------:R-:W1:Y:S01]  /*0190*/  SHFL.IDX PT, R2, R0, RZ, 0x1f ;  /* 0x00001fff00027589 */ /* 0x000e6200000e0000 */
[----:B------:R-:W-:Y:S01]  /*01a0*/  UMOV UR4, 0x1 ;  /* 0x0000000100047882 */ /* 0x000fe20000000000 */
[----:B------:R-:W-:Y:S02]  /*01b0*/  VOTEU.ANY UP1, P0 ;  /* 0x00000000003f7886 */ /* 0x000fe40000020100 */
[----:B------:R-:W2:Y:S01]  /*01c0*/  @UP0 S2UR UR7, SR_CgaCtaId ;  /* 0x00000000000709c3 */ /* 0x000ea20000008800 */
[----:B------:R-:W-:Y:S01]  /*01d0*/  @UP0 UMOV UR6, 0x400 ;  /* 0x0000040000060882 */ /* 0x000fe20000000000 */
[----:B------:R-:W-:-:S04]  /*01e0*/  @UP0 UIADD3 UR4, -UR4, 0x100000, URZ ;  /* 0x0010000004040890 */ /* 0x000fc8000fffe13f */
[----:B------:R-:W-:Y:S02]  /*01f0*/  @UP0 USHF.L.U32 UR5, UR4, 0xb, URZ ;  /* 0x0000000b04050899 */ /* 0x000fe4000800063f */
[----:B------:R-:W-:Y:S01]  /*0200*/  @UP0 USHF.L.U32 UR4, UR4, 0x1, URZ ;  /* 0x0000000104040899 */ /* 0x000fe2000800063f */
[----:B-1----:R-:W-:Y:S02]  /*0210*/  ISETP.NE.AND P1, PT, R2, RZ, PT ;  /* 0x000000ff0200720c */ /* 0x002fe40003f25270 */
[----:B------:R-:W-:Y:S01]  /*0220*/  SHF.R.U32.HI R2, RZ, 0x7, R3 ;  /* 0x00000007ff027819 */ /* 0x000fe20000011603 */
[----:B--2---:R-:W-:Y:S01]  /*0230*/  @UP0 ULEA UR6, UR7, UR6, 0x18 ;  /* 0x0000000607060291 */ /* 0x004fe2000f8ec03f */
[----:B------:R-:W-:-:S04]  /*0240*/  VOTEU.ANY UP0, P0 ;  /* 0x00000000003f7886 */ /* 0x000fc80000000100 */
[----:B------:R-:W1:Y:S04]  /*0250*/  SHFL.IDX PT, R2, R2, RZ, 0x1f ;  /* 0x00001fff02027589 */ /* 0x000e6800000e0000 */
[----:B------:R-:W2:Y:S03]  /*0260*/  FENCE.VIEW.ASYNC.S ;  /* 0x00000000000073c6 */ /* 0x000ea60000000000 */
[----:B--2---:R2:W3:Y:S01]  /*0270*/  @UP0 SYNCS.EXCH.64 URZ, [UR6+0x19c00], UR4 ;  /* 0x019c0004063f05b2 */ /* 0x0044e20008000100 */
[----:B------:R2:W4:Y:S01]  /*0280*/  @UP1 SYNCS.EXCH.64 URZ, [UR6+0x19c20], UR4 ;  /* 0x019c2004063f15b2 */ /* 0x0005220008000100 */
[----:B------:R-:W-:Y:S05]  /*0290*/  @P1 BRA `(.L_x_9487) ;  /* 0x0000000000481947 */ /* 0x000fea0003800000 */
[----:B--2---:R-:W2:Y:S01]  /*02a0*/  S2UR UR5, SR_CgaCtaId ;  /* 0x00000000000579c3 */ /* 0x004ea20000008800 */
[----:B------:R-:W-:Y:S01]  /*02b0*/  UMOV UR4, 0x400 ;  /* 0x0000040000047882 */ /* 0x000fe20000000000 */
[----:B------:R-:W-:Y:S01]  /*02c0*/  UMOV UR6, 0x1 ;  /* 0x0000000100067882 */ /* 0x000fe20000000000 */
[----:B------:R-:W-:Y:S01]  /*02d0*/  UMOV UR9, 0x3 ;  /* 0x0000000300097882 */ /* 0x000fe20000000000 */
[----:B------:R-:W-:-:S04]  /*02e0*/  UIADD3 UR6, -UR6, 0x100000, URZ ;  /* 0x0010000006067890 */ /* 0x000fc8000fffe13f */
[----:B------:R-:W-:Y:S02]  /*02f0*/  USHF.L.U32 UR7, UR6, 0xb, URZ ;  /* 0x0000000b06077899 */ /* 0x000fe4000800063f */
[----:B------:R-:W-:Y:S01]  /*0300*/  USHF.L.U32 UR6, UR6, 0x1, URZ ;  /* 0x0000000106067899 */ /* 0x000fe2000800063f */
[----:B------:R-:W-:Y:S01]  /*0310*/  ELECT P0, URZ, PT ;  /* 0x00000000003f782f */ /* 0x000fe20003800000 */
[----:B--2---:R-:W-:Y:S02]  /*0320*/  ULEA UR8, UR5, UR4, 0x18 ;  /* 0x0000000405087291 */ /* 0x004fe4000f8ec03f */
[----:B------:R-:W-:-:S04]  /*0330*/  UIADD3 UR4, -UR9, 0x100000, URZ ;  /* 0x0010000009047890 */ /* 0x000fc8000fffe13f */
[----:B------:R-:W-:Y:S02]  /*0340*/  USHF.L.U32 UR5, UR4, 0xb, URZ ;  /* 0x0000000b04057899 */ /* 0x000fe4000800063f */
[----:B------:R-:W-:Y:S01]  /*0350*/  USHF.L.U32 UR4, UR4, 0x1, URZ ;  /* 0x0000000104047899 */ /* 0x000fe2000800063f */
[----:B------:R-:W2:Y:S03]  /*0360*/  FENCE.VIEW.ASYNC.S ;  /* 0x00000000000073c6 */ /* 0x000ea60000000000 */
[----:B--2---:R2:W1:Y:S08]  /*0370*/  SYNCS.EXCH.64 URZ, [UR8+0x19c30], UR6 ;  /* 0x019c3006083f75b2 */ /* 0x0044700008000100 */
[----:B------:R2:W1:Y:S01]  /*0380*/  SYNCS.EXCH.64 URZ, [UR8+0x19c40], UR4 ;  /* 0x019c4004083f75b2 */ /* 0x0004620008000100 */
[----:B------:R2:W1:Y:S01]  /*0390*/  SYNCS.EXCH.64 URZ, [UR8+0x19c38], UR6 ;  /* 0x019c3806083f75b2 */ /* 0x0004620008000100 */
[----:B------:R2:W1:Y:S01]  /*03a0*/  SYNCS.EXCH.64 URZ, [UR8+0x19c48], UR4 ;  /* 0x019c4804083f75b2 */ /* 0x0004620008000100 */
[----:B------:R-:W-:Y:S01]  /*03b0*/  NOP ;  /* 0x0000000000007918 */ /* 0x000fe20000000000 */
.L_x_9487:
[----:B------:R-:W5:Y:S01]  /*03c0*/  SHFL.IDX PT, R3, R0, RZ, 0x1f ;  /* 0x00001fff00037589 */ /* 0x000f6200000e0000 */
[----:B------:R-:W-:Y:S01]  /*03d0*/  NOP ;  /* 0x0000000000007918 */ /* 0x000fe20000000000 */
[----:B-----5:R-:W-:-:S13]  /*03e0*/  ISETP.NE.AND P0, PT, R3, RZ, PT ;  /* 0x000000ff0300720c */ /* 0x020fda0003f05270 */
[----:B------:R-:W-:Y:S05]  /*03f0*/  @P0 BRA `(.L_x_9488) ;  /* 0x0000000000480947 */ /* 0x000fea0003800000 */
[----:B--2---:R-:W2:Y:S01]  /*0400*/  S2UR UR5, SR_CgaCtaId ;  /* 0x00000000000579c3 */ /* 0x004ea20000008800 */
[----:B------:R-:W-:Y:S01]  /*0410*/  UMOV UR4, 0x400 ;  /* 0x0000040000047882 */ /* 0x000fe20000000000 */
[----:B------:R-:W-:Y:S01]  /*0420*/  UMOV UR6, 0x80 ;  /* 0x0000008000067882 */ /* 0x000fe20000000000 */
[----:B------:R-:W-:Y:S01]  /*0430*/  UMOV UR7, 0x180 ;  /* 0x0000018000077882 */ /* 0x000fe20000000000 */
[----:B------:R-:W-:Y:S01]  /*0440*/  ELECT P0, URZ, PT ;  /* 0x00000000003f782f */ /* 0x000fe20003800000 */
[----:B--2---:R-:W-:Y:S02]  /*0450*/  ULEA UR8, UR5, UR4, 0x18 ;  /* 0x0000000405087291 */ /* 0x004fe4000f8ec03f */
[----:B------:R-:W-:-:S04]  /*0460*/  UIADD3 UR4, -UR6, 0x100000, URZ ;  /* 0x0010000006047890 */ /* 0x000fc8000fffe13f */
[----:B------:R-:W-:Y:S02]  /*0470*/  USHF.L.U32 UR5, UR4, 0xb, URZ ;  /* 0x0000000b04057899 */ /* 0x000fe4000800063f */
[----:B------:R-:W-:Y:S02]  /*0480*/  USHF.L.U32 UR4, UR4, 0x1, URZ ;  /* 0x0000000104047899 */ /* 0x000fe4000800063f */
        /* <DEDUP_REMOVED lines=9> */
.L_x_9488:
[----:B------:R-:W5:Y:S01]  /*0520*/  SHFL.IDX PT, R3, R0, RZ, 0x1f ;  /* 0x00001fff00037589 */ /* 0x000f6200000e0000 */
[----:B------:R-:W-:Y:S01]  /*0530*/  NOP ;  /* 0x0000000000007918 */ /* 0x000fe20000000000 */
[----:B-----5:R-:W-:-:S13]  /*0540*/  ISETP.NE.AND P0, PT, R3, RZ, PT ;  /* 0x000000ff0300720c */ /* 0x020fda0003f05270 */
[----:B------:R-:W-:Y:S05]  /*0550*/  @P0 BRA `(.L_x_9489) ;  /* 0x0000000000380947 */ /* 0x000fea0003800000 */
[----:B--2---:R-:W2:Y:S01]  /*0560*/  S2UR UR5, SR_CgaCtaId ;  /* 0x00000000000579c3 */ /* 0x004ea20000008800 */
[----:B------:R-:W-:Y:S01]  /*0570*/  UMOV UR4, 0x400 ;  /* 0x0000040000047882 */ /* 0x000fe20000000000 */
[----:B------:R-:W-:Y:S01]  /*0580*/  UMOV UR7, 0x1 ;  /* 0x0000000100077882 */ /* 0x000fe20000000000 */
[----:B------:R-:W-:Y:S01]  /*0590*/  ELECT P0, URZ, PT ;  /* 0x00000000003f782f */ /* 0x000fe20003800000 */
[----:B--2---:R-:W-:Y:S02]  /*05a0*/  ULEA UR6, UR5, UR4, 0x18 ;  /* 0x0000000405067291 */ /* 0x004fe4000f8ec03f */
[----:B------:R-:W-:-:S04]  /*05b0*/  UIADD3 UR4, -UR7, 0x100000, URZ ;  /* 0x0010000007047890 */ /* 0x000fc8000fffe13f */
[----:B------:R-:W-:Y:S02]  /*05c0*/  USHF.L.U32 UR5, UR4, 0xb, URZ ;  /* 0x0000000b04057899 */ /* 0x000fe4000800063f */
[----:B------:R-:W-:Y:S01]  /*05d0*/  USHF.L.U32 UR4, UR4, 0x1, URZ ;  /* 0x0000000104047899 */ /* 0x000fe2000800063f */
[----:B------:R-:W2:Y:S11]  /*05e0*/  FENCE.VIEW.ASYNC.S ;  /* 0x00000000000073c6 */ /* 0x000eb60000000000 */
[----:B--2---:R2:W1:Y:S01]  /*05f0*/  SYNCS.EXCH.64 URZ, [UR6+0x19c70], UR4 ;  /* 0x019c7004063f75b2 */ /* 0x0044620008000100 */
[----:B------:R2:W1:Y:S01]  /*0600*/  SYNCS.EXCH.64 URZ, [UR6+0x19c80], UR4 ;  /* 0x019c8004063f75b2 */ /* 0x0004620008000100 */
[----:B------:R2:W1:Y:S01]  /*0610*/  SYNCS.EXCH.64 URZ, [UR6+0x19c78], UR4 ;  /* 0x019c7804063f75b2 */ /* 0x0004620008000100 */
[----:B------:R2:W1:Y:S01]  /*0620*/  SYNCS.EXCH.64 URZ, [UR6+0x19c88], UR4 ;  /* 0x019c8804063f75b2 */ /* 0x0004620008000100 */
[----:B------:R-:W-:Y:S01]  /*0630*/  NOP ;  /* 0x0000000000007918 */ /* 0x000fe20000000000 */
.L_x_9489:
        /* <DEDUP_REMOVED lines=22> */
.L_x_9490:
        /* <DEDUP_REMOVED lines=22> */
.L_x_9491:
[----:B-1----:R-:W-:Y:S01]  /*0900*/  ISETP.NE.AND P0, PT, R2, RZ, PT ;  /* 0x000000ff0200720c */ /* 0x002fe20003f05270 */
[----:B------:R-:W-:Y:S01]  /*0910*/  IMAD.MOV.U32 R2, RZ, RZ, 0x1 ;  /* 0x00000001ff027424 */ /* 0x000fe200078e00ff */
[----:B------:R-:W-:Y:S01]  /*0920*/  NOP ;  /* 0x0000000000007918 */ /* 0x000fe20000000000 */
[----:B------:R-:W-:-:S03]  /*0930*/  ULDC.64 UR46, c[0x0][0x208] ;  /* 0x00008200002e7ab9 */ /* 0x000fc60000000a00 */
[----:B------:R-:W-:-:S05]  /*0940*/  SEL R2, R2, 0x2, !P0 ;  /* 0x0000000202027807 */ /* 0x000fca0004000000 */
[----:B------:R1:W-:Y:S01]  /*0950*/  STL [R1], R2 ;  /* 0x0000000201007387 */ /* 0x0003e20000100800 */
[----:B---34-:R-:W-:Y:S06]  /*0960*/  BAR.SYNC.DEFER_BLOCKING 0x0 ;  /* 0x0000000000007b1d */ /* 0x018fec0000010000 */
[----:B------:R-:W-:Y:S05]  /*0970*/  @!P0 BRA `(.L_x_9492) ;  /* 0x00000090003c8947 */ /* 0x000fea0003800000 */
.L_x_9493:
[----:B------:R-:W-:-:S08]  /*0980*/  NOP ;  /* 0x0000000000007918 */ /* 0x000fd00000000000 */
[----:B------:R-:W3:Y:S02]  /*0990*/  USETMAXREG.TRY_ALLOC.CTAPOOL UP0, 0xa0 ;  /* 0x000000a0000079c8 */ /* 0x000ee40008000600 */
[----:B---3--:R-:W-:-:S13]  /*09a0*/  PLOP3.LUT P0, PT, PT, PT, UP0, 0x80, 0x0 ;  /* 0x000000000000781c */ /* 0x008fda0003f0f008 */
[----:B------:R-:W-:Y:S05]  /*09b0*/  @!P0 BRA `(.L_x_9493) ;  /* 0xfffffffc00f08947 */ /* 0x000fea000383ffff */
[----:B--2---:R-:W2:Y:S08]  /*09c0*/  S2UR UR7, SR_CTAID.X ;  /* 0x00000000000779c3 */ /* 0x004eb00000002500 */
[----:B------:R-:W-:Y:S08]  /*09d0*/  BAR.ARV 0x4, 0x200 ;  /* 0x0108000000007b1d */ /* 0x000ff00000002000 */
[----:B------:R-:W2:Y:S08]  /*09e0*/  LDC R0, c[0x0][0xda8] ;  /* 0x00036a00ff007b82 */ /* 0x000eb00000000800 */
[----:B------:R-:W-:Y:S06]  /*09f0*/  BAR.ARV 0x8, 0x1a0 ;  /* 0x0206800000007b1d */ /* 0x000fec0000002000 */
[----:B--2---:R-:W-:-:S13]  /*0a00*/  ISETP.LE.AND P0, PT, R0, UR7, PT ;  /* 0x0000000700007c0c */ /* 0x004fda000bf03270 */
[----:B------:R-:W-:Y:S05]  /*0a10*/  @P0 EXIT ;  /* 0x000000000000094d */ /* 0x000fea0003800000 */
[----:B------:R-:W2:Y:S01]  /*0a20*/  LDL.LU R12, [R1] ;  /* 0x00000000010c7983 */ /* 0x000ea20000300800 */
[----:B-1----:R-:W1:Y:S01]  /*0a30*/  S2R R2, SR_TID.X ;  /* 0x0000000000027919 */ /* 0x002e620000002100 */
[----:B------:R-:W3:Y:S08]  /*0a40*/  S2UR UR48, SR_CgaCtaId ;  /* 0x00000000003079c3 */ /* 0x000ef00000008800 */
[----:B------:R-:W4:Y:S01]  /*0a50*/  S2UR UR6, SR_SWINHI ;  /* 0x00000000000679c3 */ /* 0x000f220000002f00 */
[----:B-1----:R-:W-:-:S05]  /*0a60*/  VIADD R11, R2, 0xffffff80 ;  /* 0xffffff80020b7836 */ /* 0x002fca0000000000 */
[----:B------:R-:W-:-:S04]  /*0a70*/  SHF.R.S32.HI R0, RZ, 0x1f, R11 ;  /* 0x0000001fff007819 */ /* 0x000fc8000001140b */
[CC--:B------:R-:W-:Y:S02]  /*0a80*/  LEA.HI R2, R0.reuse, R11.reuse, RZ, 0x7 ;  /* 0x0000000b00027211 */ /* 0x0c0fe400078f38ff */
[----:B------:R-:W-:Y:S02]  /*0a90*/  LEA.HI R3, R0, R11, RZ, 0x4 ;  /* 0x0000000b00037211 */ /* 0x000fe400078f20ff */
[----:B------:R-:W-:Y:S02]  /*0aa0*/  LOP3.LUT R5, R2, 0xffffff80, RZ, 0xc0, !PT ;  /* 0xffffff8002057812 */ /* 0x000fe400078ec0ff */
[----:B------:R-:W-:-:S03]  /*0ab0*/  SHF.R.S32.HI R4, RZ, 0x4, R3 ;  /* 0x00000004ff047819 */ /* 0x000fc60000011403 */
[----:B------:R-:W-:Y:S01]  /*0ac0*/  IMAD.IADD R10, R11, 0x1, -R5 ;  /* 0x000000010b0a7824 */ /* 0x000fe200078e0a05 */
[----:B------:R-:W-:-:S04]  /*0ad0*/  LEA.HI R5, R3, R4, RZ, 0x1 ;  /* 0x0000000403057211 */ /* 0x000fc800078f08ff */
[----:B------:R-:W-:Y:S02]  /*0ae0*/  SHF.R.S32.HI R6, RZ, 0x1f, R10 ;  /* 0x0000001fff067819 */ /* 0x000fe4000001140a */
[----:B------:R-:W-:Y:S02]  /*0af0*/  LOP3.LUT R5, R5, 0x1ffffffe, RZ, 0xc0, !PT ;  /* 0x1ffffffe05057812 */ /* 0x000fe400078ec0ff */
[----:B------:R-:W-:Y:S02]  /*0b00*/  LEA.HI R7, R6, R10, RZ, 0x2 ;  /* 0x0000000a06077211 */ /* 0x000fe400078f10ff */
[----:B------:R-:W-:Y:S01]  /*0b10*/  SHF.R.S32.HI R13, RZ, 0x7, R2 ;  /* 0x00000007ff0d7819 */ /* 0x000fe20000011402 */
[----:B------:R-:W-:Y:S01]  /*0b20*/  IMAD.IADD R5, R4, 0x1, -R5 ;  /* 0x0000000104057824 */ /* 0x000fe200078e0a05 */
[----:B------:R-:W-:Y:S02]  /*0b30*/  LEA.HI R4, R0, R11, RZ, 0x5 ;  /* 0x0000000b00047211 */ /* 0x000fe400078f28ff */
[----:B------:R-:W-:Y:S01]  /*0b40*/  LOP3.LUT R3, R3, 0x7fffff0, RZ, 0xc0, !PT ;  /* 0x07fffff003037812 */ /* 0x000fe200078ec0ff */
[----:B------:R-:W-:Y:S01]  /*0b50*/  IMAD.HI R2, R13, 0x55555556, RZ ;  /* 0x555555560d027827 */ /* 0x000fe200078e02ff */
[----:B------:R-:W-:-:S02]  /*0b60*/  SHF.R.S32.HI R8, RZ, 0x2, R7 ;  /* 0x00000002ff087819 */ /* 0x000fc40000011407 */
[----:B------:R-:W-:Y:S01]  /*0b70*/  SHF.R.S32.HI R9, RZ, 0x1f, R7 ;  /* 0x0000001fff097819 */ /* 0x000fe20000011407 */
[----:B------:R-:W-:Y:S01]  /*0b80*/  IMAD.IADD R3, R11, 0x1, -R3 ;  /* 0x000000010b037824 */ /* 0x000fe200078e0a03 */
[----:B------:R-:W-:Y:S02]  /*0b90*/  SHF.R.S32.HI R14, RZ, 0x5, R4 ;  /* 0x00000005ff0e7819 */ /* 0x000fe40000011404 */
[----:B------:R-:W-:Y:S01]  /*0ba0*/  LEA.HI R9, R9, R8, RZ, 0x3 ;  /* 0x0000000809097211 */ /* 0x000fe200078f18ff */
[----:B------:R-:W-:Y:S01]  /*0bb0*/  UMOV UR39, 0x400 ;  /* 0x0000040000277882 */ /* 0x000fe20000000000 */
[----:B------:R-:W-:Y:S01]  /*0bc0*/  LEA.HI R2, R2, R2, RZ, 0x1 ;  /* 0x0000000202027211 */ /* 0x000fe200078f08ff */
[----:B---3--:R-:W-:Y:S01]  /*0bd0*/  ULEA UR39, UR48, UR39, 0x18 ;  /* 0x0000002730277291 */ /* 0x008fe2000f8ec03f */
[----:B------:R-:W-:Y:S01]  /*0be0*/  LOP3.LUT R9, R9, 0xfffffff8, RZ, 0xc0, !PT ;  /* 0xfffffff809097812 */ /* 0x000fe200078ec0ff */
[----:B------:R-:W-:Y:S01]  /*0bf0*/  IMAD R4, R14, 0x10, R3 ;  /* 0x000000100e047824 */ /* 0x000fe200078e0203 */
[----:B------:R-:W-:-:S02]  /*0c00*/  LEA.HI R6, R6, R10, RZ, 0x5 ;  /* 0x0000000a06067211 */ /* 0x000fc400078f28ff */
[----:B------:R-:W-:Y:S01]  /*0c10*/  LEA.HI R0, R0, R11, RZ, 0x2 ;  /* 0x0000000b00007211 */ /* 0x000fe200078f10ff */
[----:B------:R-:W-:Y:S01]  /*0c20*/  IMAD R23, R2, -0x3, R13 ;  /* 0xfffffffd02177824 */ /* 0x000fe200078e020d */
[----:B------:R-:W-:Y:S01]  /*0c30*/  SHF.R.S32.HI R6, RZ, 0x5, R6 ;  /* 0x00000005ff067819 */ /* 0x000fe20000011406 */
[----:B------:R-:W-:Y:S01]  /*0c40*/  IMAD R3, R4, 0x4, R5 ;  /* 0x0000000404037824 */ /* 0x000fe200078e0205 */
[----:B------:R-:W-:Y:S01]  /*0c50*/  LOP3.LUT R2, R0, 0x1ffffffc, RZ, 0xc0, !PT ;  /* 0x1ffffffc00027812 */ /* 0x000fe200078ec0ff */
[----:B------:R-:W-:Y:S01]  /*0c60*/  IMAD.IADD R9, R8, 0x1, -R9 ;  /* 0x0000000108097824 */ /* 0x000fe200078e0a09 */
[----:B------:R-:W-:Y:S01]  /*0c70*/  UMOV UR4, UR39 ;  /* 0x0000002700047c82 */ /* 0x000fe20008000000 */
[----:B----4-:R-:W-:Y:S01]  /*0c80*/  UMOV UR5, UR6 ;  /* 0x0000000600057c82 */ /* 0x010fe20008000000 */
[----:B------:R-:W-:Y:S01]  /*0c90*/  LOP3.LUT R22, R7, 0x7ffffffc, RZ, 0xc0, !PT ;  /* 0x7ffffffc07167812 */ /* 0x000fe200078ec0ff */
[----:B------:R-:W-:Y:S02]  /*0ca0*/  IMAD.U32 R18, RZ, RZ, UR4 ;  /* 0x00000004ff127e24 */ /* 0x000fe4000f8e00ff */
[----:B------:R-:W-:-:S02]  /*0cb0*/  IMAD.U32 R19, RZ, RZ, UR5 ;  /* 0x00000005ff137e24 */ /* 0x000fc4000f8e00ff */
[----:B------:R-:W-:Y:S02]  /*0cc0*/  IMAD.SHL.U32 R3, R3, 0x8, RZ ;  /* 0x0000000803037824 */ /* 0x000fe400078e00ff */
[----:B------:R-:W-:Y:S02]  /*0cd0*/  IMAD R6, R6, 0x10, R9 ;  /* 0x0000001006067824 */ /* 0x000fe400078e0209 */
[----:B------:R-:W-:Y:S01]  /*0ce0*/  IMAD.IADD R2, R11, 0x1, -R2 ;  /* 0x000000010b027824 */ /* 0x000fe200078e0a02 */
[----:B------:R-:W-:Y:S01]  /*0cf0*/  SHF.R.S32.HI R154, RZ, 0x2, R0 ;  /* 0x00000002ff9a7819 */ /* 0x000fe20000011400 */
[----:B------:R-:W-:Y:S01]  /*0d00*/  IMAD.WIDE R18, R3, 0x2, R18 ;  /* 0x0000000203127825 */ /* 0x000fe200078e0212 */
[----:B------:R-:W-:-:S03]  /*0d10*/  UMOV UR4, UR7 ;  /* 0x0000000700047c82 */ /* 0x000fc60008000000 */
[----:B------:R-:W-:Y:S02]  /*0d20*/  IMAD R23, R23, 0x40, R6 ;  /* 0x0000004017177824 */ /* 0x000fe400078e0206 */
[----:B------:R-:W-:Y:S02]  /*0d30*/  IMAD.MOV.U32 R157, RZ, RZ, RZ ;  /* 0x000000ffff9d7224 */ /* 0x000fe400078e00ff */
[----:B------:R-:W-:Y:S02]  /*0d40*/  IMAD.MOV.U32 R16, RZ, RZ, RZ ;  /* 0x000000ffff107224 */ /* 0x000fe400078e00ff */
[----:B------:R-:W-:Y:S02]  /*0d50*/  IMAD.SHL.U32 R152, R2, 0x8, RZ ;  /* 0x0000000802987824 */ /* 0x000fe400078e00ff */
[----:B------:R-:W-:Y:S01]  /*0d60*/  IMAD.IADD R22, R10, 0x1, -R22 ;  /* 0x000000010a167824 */ /* 0x000fe200078e0a16 */
[----:B------:R-:W-:Y:S01]  /*0d70*/  ULDC.64 UR36, c[0x0][0x198] ;  /* 0x0000660000247ab9 */ /* 0x000fe20000000a00 */
[----:B------:R-:W-:Y:S01]  /*0d80*/  UMOV UR38, URZ ;  /* 0x0000003f00267c82 */ /* 0x000fe20008000000 */
[----:B--2---:R-:W-:-:S07]  /*0d90*/  LOP3.LUT R17, R12, 0x1, RZ, 0xfc, !PT ;  /* 0x000000010c117812 */ /* 0x004fce00078efcff */
.L_x_9539:
        /* <DEDUP_REMOVED lines=11> */
[----:B--23--:R-:W-:Y:S05]  /*0e50*/  @!P0 BRA `(.L_x_9494) ;  /* 0x0000000000208947 */ /* 0x00cfea0003800000 */
        /* <DEDUP_REMOVED lines=8> */
.L_x_9494:
[----:B------:R-:W-:Y:S01]  /*0ee0*/  ULDC UR6, c[0x0][0xdc4] ;  /* 0x0003710000067ab9 */ /* 0x000fe20000000800 */
[----:B------:R-:W-:Y:S01]  /*0ef0*/  UMOV UR40, UR7 ;  /* 0x0000000700287c82 */ /* 0x000fe20008000000 */
[----:B------:R-:W-:-:S11]  /*0f00*/  UISETP.NE.AND UP0, UPT, UR6, 0x1, UPT ;  /* 0x000000010600788c */ /* 0x000fd6000bf05270 */
[----:B------:R-:W-:Y:S02]  /*0f10*/  @UP0 ULDC.64 UR10, c[0x0][0xdc8] ;  /* 0x00037200000a0ab9 */ /* 0x000fe40000000a00 */
[----:B------:R-:W-:-:S04]  /*0f20*/  UIMAD.WIDE.U32 UR4, UR7, UR10, URZ ;  /* 0x0000000a070472a5 */ /* 0x000fc8000f8e003f */
[----:B------:R-:W-:-:S04]  /*0f30*/  @UP0 USHF.R.U32.HI UR40, URZ, UR11, UR5 ;  /* 0x0000000b3f280299 */ /* 0x000fc80008011605 */
[----:B------:R-:W-:-:S12]  /*0f40*/  UIMAD UR4, UR40, UR6, URZ ;  /* 0x00000006280472a4 */ /* 0x000fd8000f8e023f */
.L_x_9495:
        /* <DEDUP_REMOVED lines=40> */
[----:B------:R-:W-:Y:S01]  /*11d0*/  @P0 SHF.R.S32.HI R7, RZ, 0x1f, R9 ;  /* 0x0000001fff070819 */ /* 0x000fe20000011409 */
[----:B------:R-:W4:Y:S02]  /*11e0*/  @P2 LDC R10, c[0x0][0x42c] ;  /* 0x00010b00ff0a2b82 */ /* 0x000f240000000800 */
        /* <DEDUP_REMOVED lines=12> */
[----:B------:R-:W-:-:S03]  /*12b0*/  @P1 IMAD.IADD R0, R7, 0x1, R9 ;  /* 0x0000000107001824 */ /* 0x000fc600078e0209 */
[----:B------:R-:W-:Y:S01]  /*12c0*/  @P0 LEA.HI.X R5, R2, R15, R3, 0x2, P3 ;  /* 0x0000000f02050211 */ /* 0x000fe200018f1403 */
[----:B------:R-:W-:Y:S01]  /*12d0*/  IMAD.MOV.U32 R3, RZ, RZ, 0x3f800000 ;  /* 0x3f800000ff037424 */ /* 0x000fe200078e00ff */
[----:B------:R-:W-:Y:S01]  /*12e0*/  @P1 LEA.HI.X R9, R6, R25, R0, 0x2, P4 ;  /* 0x0000001906091211 */ /* 0x000fe200020f1400 */
[----:B------:R-:W-:Y:S01]  /*12f0*/  IMAD.MOV.U32 R0, RZ, RZ, 0x3f800000 ;  /* 0x3f800000ff007424 */ /* 0x000fe200078e00ff */
[----:B------:R-:W2:Y:S03]  /*1300*/  LDC R2, c[0x0][0x288] ;  /* 0x0000a200ff027b82 */ /* 0x000ea60000000800 */
[----:B------:R-:W3:Y:S04]  /*1310*/  @P0 LDG.E R3, desc[UR46][R4.64] ;  /* 0x0000002e04030981 */ /* 0x000ee8000c1e1900 */
[----:B------:R5:W3:Y:S01]  /*1320*/  @P1 LDG.E R0, desc[UR46][R8.64] ;  /* 0x0000002e08001981 */ /* 0x000ae2000c1e1900 */
[----:B------:R-:W2:Y:S01]  /*1330*/  LDC R6, c[0x0][0x2e0] ;  /* 0x0000b800ff067b82 */ /* 0x000ea20000000800 */
[----:B------:R-:W-:Y:S01]  /*1340*/  ISETP.NE.U32.AND P0, PT, RZ, UR4, PT ;  /* 0x00000004ff007c0c */ /* 0x000fe2000bf05070 */
[----:B------:R-:W-:Y:S01]  /*1350*/  ULOP3.LUT UR4, URZ, UR40, URZ, 0x33, !UPT ;  /* 0x000000283f047292 */ /* 0x000fe2000f8e333f */
[----:B----4-:R-:W-:Y:S01]  /*1360*/  @P2 IMAD.HI.U32 R10, R10, UR43, RZ ;  /* 0x0000002b0a0a2c27 */ /* 0x010fe2000f8e00ff */
[----:B------:R-:W-:-:S02]  /*1370*/  CS2R R12, SRZ ;  /* 0x00000000000c7805 */ /* 0x000fc4000001ff00 */
[----:B------:R-:W-:Y:S01]  /*1380*/  ISETP.NE.AND.EX P0, PT, RZ, UR5, PT, P0 ;  /* 0x00000005ff007c0c */ /* 0x000fe2000bf05300 */
[----:B------:R-:W-:Y:S01]  /*1390*/  ULDC UR5, c[0x0][0xdac] ;  /* 0x00036b0000057ab9 */ /* 0x000fe20000000800 */
[----:B------:R-:W-:Y:S01]  /*13a0*/  IMAD.U32 R156, RZ, RZ, UR43 ;  /* 0x0000002bff9c7e24 */ /* 0x000fe2000f8e00ff */
[----:B------:R-:W-:Y:S01]  /*13b0*/  UIADD3 UR4, UR4, UR5, URZ ;  /* 0x0000000504047290 */ /* 0x000fe2000fffe03f */
[----:B-1----:R-:W-:Y:S01]  /*13c0*/  SEL R89, R89, 0x1, P0 ;  /* 0x0000000159597807 */ /* 0x002fe20000000000 */
[----:B-----5:R-:W1:Y:S01]  /*13d0*/  @P2 LDC R9, c[0x0][0x430] ;  /* 0x00010c00ff092b82 */ /* 0x020e620000000800 */
[----:B------:R-:W-:Y:S01]  /*13e0*/  PLOP3.LUT P0, PT, PT, PT, PT, 0x80, 0x0 ;  /* 0x000000000000781c */ /* 0x000fe20003f0f070 */
[----:B------:R-:W-:Y:S01]  /*13f0*/  UIMAD UR42, UR4, 0xc0, URZ ;  /* 0x000000c0042a78a4 */ /* 0x000fe2000f8e023f */
[----:B------:R-:W-:Y:S01]  /*1400*/  IMAD.MOV.U32 R135, RZ, RZ, RZ ;  /* 0x000000ffff877224 */ /* 0x000fe200078e00ff */
[----:B------:R-:W-:Y:S01]  /*1410*/  CS2R R14, SRZ ;  /* 0x00000000000e7805 */ /* 0x000fe2000001ff00 */
[----:B------:R-:W-:Y:S01]  /*1420*/  ULDC UR4, c[0x0][0x988] ;  /* 0x0002620000047ab9 */ /* 0x000fe20000000800 */
[----:B--2---:R-:W-:-:S02]  /*1430*/  IADD3 R2, -R2, 0x13f, RZ ;  /* 0x0000013f02027810 */ /* 0x004fc40007ffe1ff */
[----:B------:R-:W-:Y:S02]  /*1440*/  CS2R R20, SRZ ;  /* 0x0000000000147805 */ /* 0x000fe4000001ff00 */
[----:B------:R-:W-:Y:S02]  /*1450*/  CS2R R24, SRZ ;  /* 0x0000000000187805 */ /* 0x000fe4000001ff00 */
[----:B------:R-:W-:Y:S02]  /*1460*/  CS2R R26, SRZ ;  /* 0x00000000001a7805 */ /* 0x000fe4000001ff00 */
[----:B------:R-:W-:Y:S02]  /*1470*/  CS2R R28, SRZ ;  /* 0x00000000001c7805 */ /* 0x000fe4000001ff00 */
[----:B------:R-:W-:Y:S02]  /*1480*/  CS2R R30, SRZ ;  /* 0x00000000001e7805 */ /* 0x000fe4000001ff00 */
[----:B------:R-:W-:-:S02]  /*1490*/  CS2R R32, SRZ ;  /* 0x0000000000207805 */ /* 0x000fc4000001ff00 */
[----:B------:R-:W-:Y:S01]  /*14a0*/  CS2R R34, SRZ ;  /* 0x0000000000227805 */ /* 0x000fe2000001ff00 */
[CC--:B------:R-:W-:Y:S01]  /*14b0*/  IMAD R4, R89.reuse, R6.reuse, R2 ;  /* 0x0000000659047224 */ /* 0x0c0fe200078e0202 */
[----:B------:R-:W-:Y:S01]  /*14c0*/  CS2R R36, SRZ ;  /* 0x0000000000247805 */ /* 0x000fe2000001ff00 */
[----:B------:R-:W-:Y:S01]  /*14d0*/  IMAD R2, R89, R6, 0x7f ;  /* 0x0000007f59027424 */ /* 0x000fe200078e0206 */
[----:B------:R-:W-:Y:S01]  /*14e0*/  CS2R R38, SRZ ;  /* 0x0000000000267805 */ /* 0x000fe2000001ff00 */
[----:B------:R-:W-:Y:S01]  /*14f0*/  VIADD R4, R4, UR42 ;  /* 0x0000002a04047c36 */ /* 0x000fe20008000000 */
[----:B------:R-:W-:Y:S02]  /*1500*/  CS2R R40, SRZ ;  /* 0x0000000000287805 */ /* 0x000fe4000001ff00 */
[----:B------:R-:W-:Y:S02]  /*1510*/  CS2R R42, SRZ ;  /* 0x00000000002a7805 */ /* 0x000fe4000001ff00 */
[----:B------:R-:W-:-:S02]  /*1520*/  SHF.R.S32.HI R5, RZ, 0x1f, R2 ;  /* 0x0000001fff057819 */ /* 0x000fc40000011402 */
[----:B------:R-:W-:Y:S02]  /*1530*/  CS2R R44, SRZ ;  /* 0x00000000002c7805 */ /* 0x000fe4000001ff00 */
[----:B------:R-:W-:Y:S02]  /*1540*/  SHF.R.S32.HI R7, RZ, 0x1f, R4 ;  /* 0x0000001fff077819 */ /* 0x000fe40000011404 */
[----:B------:R-:W-:Y:S02]  /*1550*/  CS2R R46, SRZ ;  /* 0x00000000002e7805 */ /* 0x000fe4000001ff00 */
[----:B------:R-:W-:Y:S02]  /*1560*/  LEA.HI R5, R5, R2, RZ, 0x7 ;  /* 0x0000000205057211 */ /* 0x000fe400078f38ff */
[----:B------:R-:W-:Y:S02]  /*1570*/  CS2R R48, SRZ ;  /* 0x0000000000307805 */ /* 0x000fe4000001ff00 */
[----:B------:R-:W-:-:S02]  /*1580*/  LEA.HI R7, R7, R4, RZ, 0x7 ;  /* 0x0000000407077211 */ /* 0x000fc400078f38ff */
[----:B------:R-:W-:Y:S02]  /*1590*/  CS2R R50, SRZ ;  /* 0x0000000000327805 */ /* 0x000fe4000001ff00 */
[----:B------:R-:W-:Y:S02]  /*15a0*/  SHF.R.S32.HI R5, RZ, 0x7, R5 ;  /* 0x00000007ff057819 */ /* 0x000fe40000011405 */
[----:B------:R-:W-:Y:S02]  /*15b0*/  CS2R R52, SRZ ;  /* 0x0000000000347805 */ /* 0x000fe4000001ff00 */
[----:B------:R-:W-:Y:S02]  /*15c0*/  SHF.R.S32.HI R88, RZ, 0x7, R7 ;  /* 0x00000007ff587819 */ /* 0x000fe40000011407 */
[----:B------:R-:W-:Y:S02]  /*15d0*/  CS2R R6, SRZ ;  /* 0x0000000000067805 */ /* 0x000fe4000001ff00 */
[----:B-1----:R-:W-:-:S02]  /*15e0*/  @P2 SHF.R.U32.HI R156, RZ, R9, R10 ;  /* 0x00000009ff9c2219 */ /* 0x002fc4000001160a */
[----:B------:R-:W-:Y:S02]  /*15f0*/  CS2R R8, SRZ ;  /* 0x0000000000087805 */ /* 0x000fe4000001ff00 */
[----:B------:R-:W-:Y:S02]  /*1600*/  VIMNMX R88, R5, R88, PT ;  /* 0x0000005805587248 */ /* 0x000fe40003fe0100 */
[----:B------:R-:W-:Y:S02]  /*1610*/  CS2R R4, SRZ ;  /* 0x0000000000047805 */ /* 0x000fe4000001ff00 */
[----:B------:R-:W-:Y:S02]  /*1620*/  CS2R R10, SRZ ;  /* 0x00000000000a7805 */ /* 0x000fe4000001ff00 */
[----:B------:R-:W-:Y:S02]  /*1630*/  CS2R R54, SRZ ;  /* 0x0000000000367805 */ /* 0x000fe4000001ff00 */
[----:B------:R-:W-:-:S02]  /*1640*/  ISETP.GE.AND P1, PT, R88, 0x1, PT ;  /* 0x000000015800780c */ /* 0x000fc40003f26270 */
[----:B------:R-:W-:Y:S01]  /*1650*/  CS2R R56, SRZ ;  /* 0x0000000000387805 */ /* 0x000fe2000001ff00 */
[----:B------:R-:W-:Y:S02]  /*1660*/  IMAD.MOV.U32 R58, RZ, RZ, RZ ;  /* 0x000000ffff3a7224 */ /* 0x000fe400078e00ff */
[----:B---3--:R-:W-:-:S04]  /*1670*/  FMUL.FTZ R0, R3, R0 ;  /* 0x0000000003007220 */ /* 0x008fc80000410000 */
[----:B------:R-:W-:-:S04]  /*1680*/  FMUL.FTZ R2, R0, UR4 ;  /* 0x0000000400027c20 */ /* 0x000fc80008410000 */
[----:B------:R-:W-:Y:S05]  /*1690*/  @!P1 BRA `(.L_x_9496) ;  /* 0x0000006c00c49947 */ /* 0x000fea0003800000 */
[----:B------:R-:W1:Y:S02]  /*16a0*/  S2R R59, SR_TID.X ;  /* 0x00000000003b7919 */ /* 0x000e640000002100 */
[----:B-1----:R-:W-:-:S05]  /*16b0*/  VIADD R60, R59, 0xffffff80 ;  /* 0xffffff803b3c7836 */ /* 0x002fca0000000000 */
[----:B------:R-:W-:-:S04]  /*16c0*/  SHF.R.S32.HI R59, RZ, 0x1f, R60 ;  /* 0x0000001fff3b7819 */ /* 0x000fc8000001143c */
[----:B------:R-:W-:-:S04]  /*16d0*/  LEA.HI R59, R59, R60, RZ, 0x7 ;  /* 0x0000003c3b3b7211 */ /* 0x000fc800078f38ff */
[----:B------:R-:W-:-:S05]  /*16e0*/  SHF.R.S32.HI R59, RZ, 0x7, R59 ;  /* 0x00000007ff3b7819 */ /* 0x000fca000001143b */
        /* <DEDUP_REMOVED lines=28> */
.L_x_9497:
[----:B------:R-:W-:Y:S02]  /*18b0*/  LEA.HI R0, R157, R157, RZ, 0x1 ;  /* 0x0000009d9d007211 */ /* 0x000fe400078f08ff */
[----:B------:R-:W-:Y:S02]  /*18c0*/  ISETP.NE.AND P1, PT, R17, 0x3, PT ;  /* 0x000000031100780c */ /* 0x000fe40003f25270 */
[----:B------:R-:W-:-:S05]  /*18d0*/  LOP3.LUT R0, R0, 0xfffffffe, RZ, 0xc0, !PT ;  /* 0xfffffffe00007812 */ /* 0x000fca00078ec0ff */
[----:B------:R-:W-:-:S05]  /*18e0*/  IMAD.IADD R0, R157, 0x1, -R0 ;  /* 0x000000019d007824 */ /* 0x000fca00078e0a00 */
[----:B------:R-:W-:-:S04]  /*18f0*/  SHF.L.U32 R0, R0, 0x1f, RZ ;  /* 0x0000001f00007819 */ /* 0x000fc800000006ff */
[----:B------:R-:W1:Y:S02]  /*1900*/  SYNCS.PHASECHK.TRANS64.TRYWAIT P0, [UR39+0x19c00], R0 ;  /* 0x019c0000ff0075a7 */ /* 0x000e640008000167 */
[----:B-1----:R-:W-:Y:S05]  /*1910*/  @!P0 BRA `(.L_x_9498) ;  /* 0x000000b400ac8947 */ /* 0x002fea0003800000 */
.L_x_9613:
[----:B------:R-:W-:Y:S05]  /*1920*/  @!P1 BRA `(.L_x_9499) ;  /* 0x0000000000049947 */ /* 0x000fea0003800000 */
[----:B------:R-:W-:Y:S01]  /*1930*/  BPT.TRAP 0x1 ;  /* 0x000000040000795c */ /* 0x000fe20000300000 */
.L_x_9499:
[----:B------:R-:W-:Y:S01]  /*1940*/  IMAD.U32 R4, RZ, RZ, UR38 ;  /* 0x00000026ff047e24 */ /* 0x000fe2000f8e00ff */
[----:B-1----:R-:W-:-:S04]  /*1950*/  SHF.L.U32 R3, R16, 0x1f, RZ ;  /* 0x0000001f10037819 */ /* 0x002fc800000006ff */
[----:B------:R-:W-:-:S04]  /*1960*/  LEA R4, R4, UR39, 0x3 ;  /* 0x0000002704047c11 */ /* 0x000fc8000f8e18ff */
[----:B------:R1:W2:Y:S01]  /*1970*/  SYNCS.PHASECHK.TRANS64.TRYWAIT P2, [R4+URZ+0x19c30], R3 ;  /* 0x019c3003040075a7 */ /* 0x0002a2000804017f */
[----:B------:R-:W-:Y:S05]  /*1980*/  @!P1 BRA `(.L_x_9500) ;  /* 0x0000000000049947 */ /* 0x000fea0003800000 */
[----:B------:R-:W-:Y:S01]  /*1990*/  BPT.TRAP 0x1 ;  /* 0x000000040000795c */ /* 0x000fe20000300000 */
.L_x_9500:
[----:B------:R-:W3:Y:S01]  /*19a0*/  S2R R0, SR_TID.X ;  /* 0x0000000000007919 */ /* 0x000ee20000002100 */
[----:B------:R-:W-:Y:S01]  /*19b0*/  IMAD.MOV.U32 R135, RZ, RZ, RZ ;  /* 0x000000ffff877224 */ /* 0x000fe200078e00ff */
[----:B---3--:R-:W-:Y:S01]  /*19c0*/  LOP3.LUT P0, RZ, R0, 0x7f, RZ, 0xc0, !PT ;  /* 0x0000007f00ff7812 */ /* 0x008fe2000780c0ff */
[----:B--2---:R-:W-:-:S12]  /*19d0*/  @P2 BRA `(.L_x_9501) ;  /* 0x0000000000082947 */ /* 0x004fd80003800000 */
[----:B------:R-:W2:Y:S02]  /*19e0*/  SYNCS.PHASECHK.TRANS64.TRYWAIT P2, [R4+URZ+0x19c30], R3 ;  /* 0x019c3003040075a7 */ /* 0x000ea4000804017f */
[----:B--2---:R-:W-:Y:S05]  /*19f0*/  @!P2 BRA `(.L_x_9502) ;  /* 0x000000b4008ca947 */ /* 0x004fea0003800000 */
.L_x_9501:
[----:B------:R-:W-:Y:S05]  /*1a00*/  WARPSYNC.ALL ;  /* 0x0000000000007948 */ /* 0x000fea0003800000 */
[----:B------:R-:W-:Y:S01]  /*1a10*/  UIADD3 UR4, UR39, 0x13800, URZ ;  /* 0x0001380027047890 */ /* 0x000fe2000fffe03f */
[----:B------:R-:W-:Y:S01]  /*1a20*/  WARPGROUP.ARRIVE ;  /* 0x00000000000079c5 */ /* 0x000fe20000000000 */
[----:B------:R-:W-:Y:S01]  /*1a30*/  ULOP3.LUT UR12, UR41, 0x10000, URZ, 0xfc, !UPT ;  /* 0x00010000290c7892 */ /* 0x000fe2000f8efc3f */
[----:B------:R-:W3:Y:S01]  /*1a40*/  LDC R8, c[0x0][0x2e0] ;  /* 0x0000b800ff087b82 */ /* 0x000ee20000000800 */
[----:B------:R-:W-:Y:S01]  /*1a50*/  USHF.R.U32.HI UR4, URZ, 0x4, UR4 ;  /* 0x000000043f047899 */ /* 0x000fe20008011604 */
[----:B-12---:R-:W-:Y:S01]  /*1a60*/  IMAD.MOV.U32 R3, RZ, RZ, -0x80 ;  /* 0xffffff80ff037424 */ /* 0x006fe200078e00ff */
[----:B------:R-:W-:Y:S01]  /*1a70*/  UMOV UR13, 0xc0000010 ;  /* 0xc0000010000d7882 */ /* 0x000fe20000000000 */
[----:B------:R-:W-:Y:S01]  /*1a80*/  UMOV UR15, 0xc0000010 ;  /* 0xc0000010000f7882 */ /* 0x000fe20000000000 */
[----:B------:R-:W-:Y:S01]  /*1a90*/  ULOP3.LUT UR4, UR4, 0x3fff, URZ, 0xc0, !UPT ;  /* 0x00003fff04047892 */ /* 0x000fe2000f8ec03f */
[----:B------:R-:W-:Y:S01]  /*1aa0*/  IMAD R0, R88, R3, 0x80 ;  /* 0x0000008058007424 */ /* 0x000fe200078e0203 */
[----:B------:R-:W-:Y:S01]  /*1ab0*/  UMOV UR5, 0xc0000010 ;  /* 0xc000001000057882 */ /* 0x000fe20000000000 */
[----:B------:R-:W-:Y:S01]  /*1ac0*/  UMOV UR7, 0xc0000010 ;  /* 0xc000001000077882 */ /* 0x000fe20000000000 */
[----:B------:R-:W-:Y:S01]  /*1ad0*/  ULOP3.LUT UR16, UR4, 0x10000, URZ, 0xfc, !UPT ;  /* 0x0001000004107892 */ /* 0x000fe2000f8efc3f */
[----:B------:R-:W1:Y:S01]  /*1ae0*/  LDC R6, c[0x0][0x288] ;  /* 0x0000a200ff067b82 */ /* 0x000e620000000800 */
[----:B------:R-:W-:Y:S01]  /*1af0*/  UIADD3 UR4, UR12, 0x180, URZ ;  /* 0x000001800c047890 */ /* 0x000fe2000fffe03f */
[----:B------:R-:W-:Y:S01]  /*1b00*/  VIADD R11, R23, UR42 ;  /* 0x0000002a170b7c36 */ /* 0x000fe20008000000 */
[----:B------:R-:W-:Y:S01]  /*1b10*/  UIMAD UR14, UR38, 0x300, UR16 ;  /* 0x00000300260e78a4 */ /* 0x000fe2000f8e0210 */
[----:B------:R-:W-:Y:S01]  /*1b20*/  @!P0 VIADD R4, R4, 0x19c40 ;  /* 0x00019c4004048836 */ /* 0x000fe20000000000 */
[----:B------:R-:W-:Y:S01]  /*1b30*/  UIADD3 UR8, UR12, 0x300, URZ ;  /* 0x000003000c087890 */ /* 0x000fe2000fffe03f */
[--C-:B------:R-:W-:Y:S01]  /*1b40*/  IMAD.MOV.U32 R134, RZ, RZ, R135.reuse ;  /* 0x000000ffff867224 */ /* 0x100fe200078e0087 */
[----:B------:R-:W-:Y:S01]  /*1b50*/  UIADD3 UR6, UR14, 0x100, URZ ;  /* 0x000001000e067890 */ /* 0x000fe2000fffe03f */
[----:B------:R-:W-:Y:S01]  /*1b60*/  IMAD.MOV.U32 R133, RZ, RZ, R135 ;  /* 0x000000ffff857224 */ /* 0x000fe200078e0087 */
[----:B------:R-:W-:Y:S01]  /*1b70*/  UIADD3 UR10, UR14, 0x200, URZ ;  /* 0x000002000e0a7890 */ /* 0x000fe2000fffe03f */
[----:B------:R-:W-:Y:S01]  /*1b80*/  @!P0 PRMT R4, RZ, 0x654, R4 ;  /* 0x00000654ff048816 */ /* 0x000fe20000000004 */
[----:B------:R-:W-:Y:S01]  /*1b90*/  UMOV UR9, 0xc0000010 ;  /* 0xc000001000097882 */ /* 0x000fe20000000000 */
[----:B------:R-:W-:Y:S01]  /*1ba0*/  QGMMA.64x128x32.F32.E4M3.E4M3 R24, gdesc[UR12], RZ, !UPT, gsb0 ;  /* 0x01e000000c1879f3 */ /* 0x000fe2000c0008ff */
[----:B------:R-:W-:Y:S01]  /*1bb0*/  UMOV UR11, 0xc0000010 ;  /* 0xc0000010000b7882 */ /* 0x000fe20000000000 */
[----:B---3--:R-:W-:-:S02]  /*1bc0*/  IMAD R3, R89, R8, R0 ;  /* 0x0000000859037224 */ /* 0x008fc400078e0200 */
[----:B------:R-:W-:Y:S02]  /*1bd0*/  IMAD.MOV.U32 R132, RZ, RZ, R135 ;  /* 0x000000ffff847224 */ /* 0x000fe400078e0087 */
[----:B------:R-:W-:Y:S02]  /*1be0*/  IMAD R90, R22, -0x2, R3 ;  /* 0xfffffffe165a7824 */ /* 0x000fe400078e0203 */
[--C-:B------:R-:W-:Y:S02]  /*1bf0*/  IMAD.MOV.U32 R131, RZ, RZ, R135.reuse ;  /* 0x000000ffff837224 */ /* 0x100fe400078e0087 */
[--C-:B------:R-:W-:Y:S01]  /*1c00*/  IMAD.MOV.U32 R130, RZ, RZ, R135.reuse ;  /* 0x000000ffff827224 */ /* 0x100fe200078e0087 */
[--C-:B-1----:R-:W-:Y:S01]  /*1c10*/  IADD3 R5, R3, 0x1, -R6.reuse ;  /* 0x0000000103057810 */ /* 0x102fe20007ffe806 */
[----:B------:R-:W-:Y:S02]  /*1c20*/  IMAD R89, R89, R8, -R6 ;  /* 0x0000000859597224 */ /* 0x000fe400078e0a06 */
[----:B------:R-:W-:-:S02]  /*1c30*/  IMAD.MOV.U32 R129, RZ, RZ, R135 ;  /* 0x000000ffff817224 */ /* 0x000fc400078e0087 */
[----:B------:R-:W-:Y:S02]  /*1c40*/  IMAD R10, R22, -0x2, R5 ;  /* 0xfffffffe160a7824 */ /* 0x000fe400078e0205 */
[----:B------:R-:W-:Y:S02]  /*1c50*/  VIADD R89, R89, UR42 ;  /* 0x0000002a59597c36 */ /* 0x000fe40008000000 */
[----:B------:R-:W-:Y:S01]  /*1c60*/  IMAD.MOV.U32 R128, RZ, RZ, R135 ;  /* 0x000000ffff807224 */ /* 0x000fe200078e0087 */
[----:B------:R-:W-:Y:S01]  /*1c70*/  IADD3 R3, R10, 0x8, R11 ;  /* 0x000000080a037810 */ /* 0x000fe20007ffe00b */
[--C-:B------:R-:W-:Y:S02]  /*1c80*/  IMAD.MOV.U32 R127, RZ, RZ, R135.reuse ;  /* 0x000000ffff7f7224 */ /* 0x100fe400078e0087 */
[--C-:B------:R-:W-:Y:S01]  /*1c90*/  IMAD.MOV.U32 R126, RZ, RZ, R135.reuse ;  /* 0x000000ffff7e7224 */ /* 0x100fe200078e0087 */
[----:B------:R-:W-:Y:S01]  /*1ca0*/  VIMNMX R0, R90, R3, PT ;  /* 0x000000035a007248 */ /* 0x000fe20003fe0100 */
[----:B------:R-:W-:-:S02]  /*1cb0*/  IMAD.MOV.U32 R125, RZ, RZ, R135 ;  /* 0x000000ffff7d7224 */ /* 0x000fc400078e0087 */
[--C-:B------:R-:W-:Y:S01]  /*1cc0*/  IMAD.MOV.U32 R124, RZ, RZ, R135.reuse ;  /* 0x000000ffff7c7224 */ /* 0x100fe200078e0087 */
[C---:B------:R-:W-:Y:S01]  /*1cd0*/  ISETP.GT.AND P2, PT, R0.reuse, RZ, PT ;  /* 0x000000ff0000720c */ /* 0x040fe20003f44270 */
[--C-:B------:R-:W-:Y:S01]  /*1ce0*/  IMAD.MOV.U32 R123, RZ, RZ, R135.reuse ;  /* 0x000000ffff7b7224 */ /* 0x100fe200078e0087 */
[C---:B------:R-:W-:Y:S01]  /*1cf0*/  ISETP.GT.AND P3, PT, R0.reuse, 0x1, PT ;  /* 0x000000010000780c */ /* 0x040fe20003f64270 */
[--C-:B------:R-:W-:Y:S01]  /*1d00*/  IMAD.MOV.U32 R122, RZ, RZ, R135.reuse ;  /* 0x000000ffff7a7224 */ /* 0x100fe200078e0087 */
[----:B------:R-:W-:Y:S01]  /*1d10*/  ISETP.GT.AND P4, PT, R0, 0x8, PT ;  /* 0x000000080000780c */ /* 0x000fe20003f84270 */
        /* <DEDUP_REMOVED lines=117> */
[----:B------:R-:W-:Y:S01]  /*2470*/  VIADDMNMX R75, R11, R10, R90, PT ;  /* 0x0000000a0b4b7246 */ /* 0x000fe2000380015a */
[----:B------:R-:W-:Y:S01]  /*2480*/  IMAD.MOV.U32 R90, RZ, RZ, R135 ;  /* 0x000000ffff5a7224 */ /* 0x000fe200078e0087 */
[----:B------:R-:W-:Y:S02]  /*2490*/  FMNMX.FTZ R31, R87, R0, !PT ;  /* 0x00000000571f7209 */ /* 0x000fe40007810000 */
[----:B------:R-:W-:-:S02]  /*24a0*/  ISETP.GT.AND P3, PT, R75, 0x1, PT ;  /* 0x000000014b00780c */ /* 0x000fc40003f64270 */
[----:B------:R-:W-:Y:S01]  /*24b0*/  ISETP.GT.AND P4, PT, R75, 0x8, PT ;  /* 0x000000084b00780c */ /* 0x000fe20003f84270 */
[----:B------:R-:W2:Y:S02]  /*24c0*/  SHFL.BFLY PT, R0, R31, 0x2, 0x1f ;  /* 0x0c401f001f007f89 */ /* 0x000ea400000e0000 */
[----:B--2---:R-:W-:Y:S02]  /*24d0*/  FMNMX.FTZ R35, R31, R0, !PT ;  /* 0x000000001f237209 */ /* 0x004fe40007810000 */
[----:B------:R-:W-:Y:S02]  /*24e0*/  FSEL R31, R25, -INF , P3 ;  /* 0xff800000191f7808 */ /* 0x000fe40001800000 */
[----:B------:R-:W-:Y:S01]  /*24f0*/  FSEL R25, R28, -INF , P4 ;  /* 0xff8000001c197808 */ /* 0x000fe20002000000 */
[----:B------:R-:W2:Y:S01]  /*2500*/  SHFL.BFLY PT, R0, R35, 0x1, 0x1f ;  /* 0x0c201f0023007f89 */ /* 0x000ea200000e0000 */
[----:B------:R-:W-:Y:S02]  /*2510*/  ISETP.GT.AND P3, PT, R75, 0x10, PT ;  /* 0x000000104b00780c */ /* 0x000fe40003f64270 */
[----:B--2---:R-:W-:-:S02]  /*2520*/  FMNMX.FTZ R0, R35, R0, !PT ;  /* 0x0000000023007209 */ /* 0x004fc40007810000 */
[----:B------:R-:W-:Y:S02]  /*2530*/  FSEL R35, R32, -INF , P3 ;  /* 0xff80000020237808 */ /* 0x000fe40001800000 */
[----:B------:R-:W-:Y:S01]  /*2540*/  FSETP.NEU.FTZ.AND P2, PT, R0, -INF , PT ;  /* 0xff8000000000780b */ /* 0x000fe20003f5d000 */
[----:B------:R-:W-:-:S01]  /*2550*/  FFMA.FTZ R7, R2, R0, -8 ;  /* 0xc100000002077423 */ /* 0x000fc20000010000 */
[----:B------:R-:W-:-:S04]  /*2560*/  ISETP.GT.AND P3, PT, R75, 0x18, PT ;  /* 0x000000184b00780c */ /* 0x000fc80003f64270 */
[----:B------:R-:W-:Y:S02]  /*2570*/  FSEL R7, R7, RZ, P2 ;  /* 0x000000ff07077208 */ /* 0x000fe40001000000 */
[----:B------:R-:W-:Y:S02]  /*2580*/  ISETP.GT.AND P2, PT, R75, RZ, PT ;  /* 0x000000ff4b00720c */ /* 0x000fe40003f44270 */
[----:B------:R-:W-:Y:S01]  /*2590*/  FSEL R39, R36, -INF , P3 ;  /* 0xff80000024277808 */ /* 0x000fe20001800000 */
        /* <DEDUP_REMOVED lines=63> */
[----:B------:R-:W-:Y:S01]  /*2990*/  FMNMX.FTZ R24, R71, R24, !PT ;  /* 0x0000001847187209 */ /* 0x000fe20007810000 */
[----:B------:R-:W-:Y:S01]  /*29a0*/  IMAD.MOV.U32 R92, RZ, RZ, R135 ;  /* 0x000000ffff5c7224 */ /* 0x000fe200078e0087 */
[----:B------:R-:W-:-:S02]  /*29b0*/  ISETP.GT.AND P2, PT, R75, 0x39, PT ;  /* 0x000000394b00780c */ /* 0x000fc40003f44270 */
[----:B------:R-:W-:Y:S02]  /*29c0*/  FSEL R79, R52, -INF , P3 ;  /* 0xff800000344f7808 */ /* 0x000fe40001800000 */
[----:B------:R-:W-:Y:S01]  /*29d0*/  FMNMX.FTZ R28, R49, R24, !PT ;  /* 0x00000018311c7209 */ /* 0x000fe20007810000 */
[----:B------:R2:W3:Y:S01]  /*29e0*/  MUFU.EX2 R10, R94 ;  /* 0x0000005e000a7308 */ /* 0x0004e20000000800 */
[----:B------:R-:W-:Y:S02]  /*29f0*/  ISETP.GT.AND P3, PT, R75, 0x40, PT ;  /* 0x000000404b00780c */ /* 0x000fe40003f64270 */
[----:B------:R-:W-:Y:S02]  /*2a00*/  FSEL R53, R53, -INF , P2 ;  /* 0xff80000035357808 */ /* 0x000fe40001000000 */
[----:B------:R-:W-:Y:S02]  /*2a10*/  FMNMX.FTZ R28, R79, R28, !PT ;  /* 0x0000001c4f1c7209 */ /* 0x000fe40007810000 */
        /* <DEDUP_REMOVED lines=9> */
[----:B----4-:R-:W-:Y:S01]  /*2ab0*/  FFMA.FTZ R43, R2, R47, -R7 ;  /* 0x0000002f022b7223 */ /* 0x010fe20000010807 */
[----:B------:R-:W-:Y:S01]  /*2ac0*/  ISETP.GT.AND P2, PT, R75, 0x49, PT ;  /* 0x000000494b00780c */ /* 0x000fe20003f44270 */
[----:B---3--:R-:W-:Y:S01]  /*2ad0*/  FADD.FTZ R8, R9, R10 ;  /* 0x0000000a09087221 */ /* 0x008fe20000010000 */
[----:B------:R-:W-:Y:S02]  /*2ae0*/  FSEL R91, R60, -INF , P3 ;  /* 0xff8000003c5b7808 */ /* 0x000fe40001800000 */
[----:B------:R-:W-:Y:S01]  /*2af0*/  FMNMX.FTZ R32, R57, R32, !PT ;  /* 0x0000002039207209 */ /* 0x000fe20007810000 */
[----:B------:R-:W-:Y:S01]  /*2b00*/  MUFU.EX2 R11, R11 ;  /* 0x0000000b000b7308 */ /* 0x000fe20000000800 */
[----:B------:R-:W-:-:S02]  /*2b10*/  ISETP.GT.AND P3, PT, R75, 0x50, PT ;  /* 0x000000504b00780c */ /* 0x000fc40003f64270 */
[----:B------:R-:W-:Y:S02]  /*2b20*/  FSEL R61, R61, -INF , P2 ;  /* 0xff8000003d3d7808 */ /* 0x000fe40001000000 */
[----:B------:R-:W-:Y:S02]  /*2b30*/  FMNMX.FTZ R32, R91, R32, !PT ;  /* 0x000000205b207209 */ /* 0x000fe40007810000 */
[----:B------:R-:W-:Y:S01]  /*2b40*/  ISETP.GT.AND P2, PT, R75, 0x51, PT ;  /* 0x000000514b00780c */ /* 0x000fe20003f44270 */
[----:B------:R-:W2:Y:S01]  /*2b50*/  MUFU.EX2 R12, R12 ;  /* 0x0000000c000c7308 */ /* 0x000ea20000000800 */
        /* <DEDUP_REMOVED lines=29> */
[----:B------:R-:W3:Y:S01]  /*2d30*/  MUFU.EX2 R20, R20 ;  /* 0x0000001400147308 */ /* 0x000ee20000000800 */
        /* <DEDUP_REMOVED lines=10> */
[----:B------:R-:W-:-:S02]  /*2de0*/  FSEL R85, R85, -INF , P2 ;  /* 0xff80000055557808 */ /* 0x000fc40001000000 */
[----:B------:R-:W-:Y:S02]  /*2df0*/  FMNMX.FTZ R44, R75, R44, !PT ;  /* 0x0000002c4b2c7209 */ /* 0x000fe40007810000 */
[----:B--2---:R-:W-:Y:S02]  /*2e00*/  F2FP.SATFINITE.E4M3.F32.PACK_AB_MERGE_C R149, R12, R11, RZ ;  /* 0x0000000b0c95723e */ /* 0x004fe400048070ff */
[----:B------:R-:W-:Y:S01]  /*2e10*/  FMNMX.FTZ R3, R85, R44, !PT ;  /* 0x0000002c55037209 */ /* 0x000fe20007810000 */
[----:B------:R-:W2:Y:S01]  /*2e20*/  MUFU.EX2 R43, R43 ;  /* 0x0000002b002b7308 */ /* 0x000ea20000000800 */
[----:B---3--:R-:W-:Y:S02]  /*2e30*/  F2FP.SATFINITE.E4M3.F32.PACK_AB_MERGE_C R151, R20, R15, RZ ;  /* 0x0000000f1497723e */ /* 0x008fe400048070ff */
[----:B------:R-:W-:Y:S01]  /*2e40*/  F2FP.SATFINITE.E4M3.F32.PACK_AB_MERGE_C R149, R10, R9, R149 ;  /* 0x000000090a95723e */ /* 0x000fe20004807095 */
[----:B------:R-:W3:Y:S01]  /*2e50*/  SHFL.BFLY PT, R48, R3, 0x2, 0x1f ;  /* 0x0c401f0003307f89 */ /* 0x000ee200000e0000 */
[----:B------:R-:W-:-:S03]  /*2e60*/  F2FP.SATFINITE.E4M3.F32.PACK_AB_MERGE_C R151, R14, R13, R151 ;  /* 0x0000000d0e97723e */ /* 0x000fc60004807097 */
[----:B------:R-:W-:Y:S08]  /*2e70*/  MUFU.EX2 R44, R62 ;  /* 0x0000003e002c7308 */ /* 0x000ff00000000800 */
[----:B------:R-:W-:Y:S01]  /*2e80*/  MUFU.EX2 R51, R51 ;  /* 0x0000003300337308 */ /* 0x000fe20000000800 */
[----:B--2---:R-:W-:-:S04]  /*2e90*/  F2FP.SATFINITE.E4M3.F32.PACK_AB_MERGE_C R145, R43, R28, RZ ;  /* 0x0000001c2b91723e */ /* 0x004fc800048070ff */
[----:B------:R-:W-:-:S03]  /*2ea0*/  F2FP.SATFINITE.E4M3.F32.PACK_AB_MERGE_C R145, R24, R21, R145 ;  /* 0x000000151891723e */ /* 0x000fc60004807091 */
[----:B------:R-:W2:Y:S01]  /*2eb0*/  MUFU.EX2 R55, R55 ;  /* 0x0000003700377308 */ /* 0x000ea20000000800 */
[----:B---3--:R-:W-:-:S07]  /*2ec0*/  FMNMX.FTZ R48, R3, R48, !PT ;  /* 0x0000003003307209 */ /* 0x008fce0007810000 */
[----:B------:R-:W-:Y:S01]  /*2ed0*/  MUFU.EX2 R59, R59 ;  /* 0x0000003b003b7308 */ /* 0x000fe20000000800 */
[----:B------:R-:W3:Y:S07]  /*2ee0*/  SHFL.BFLY PT, R3, R48, 0x1, 0x1f ;  /* 0x0c201f0030037f89 */ /* 0x000eee00000e0000 */
[----:B------:R-:W4:Y:S01]  /*2ef0*/  MUFU.EX2 R105, R105 ;  /* 0x0000006900697308 */ /* 0x000f220000000800 */
[----:B--2---:R-:W-:-:S04]  /*2f00*/  F2FP.SATFINITE.E4M3.F32.PACK_AB_MERGE_C R147, R55, R36, RZ ;  /* 0x000000243793723e */ /* 0x004fc800048070ff */
[----:B------:R-:W-:-:S03]  /*2f10*/  F2FP.SATFINITE.E4M3.F32.PACK_AB_MERGE_C R147, R51, R32, R147 ;  /* 0x000000203393723e */ /* 0x000fc60004807093 */
[----:B------:R-:W-:Y:S08]  /*2f20*/  MUFU.EX2 R26, R26 ;  /* 0x0000001a001a7308 */ /* 0x000ff00000000800 */
[----:B------:R-:W-:Y:S01]  /*2f30*/  MUFU.EX2 R101, R101 ;  /* 0x0000006500657308 */ /* 0x000fe20000000800 */
[----:B---3--:R-:W-:Y:S02]  /*2f40*/  FMNMX.FTZ R3, R48, R3, !PT ;  /* 0x0000000330037209 */ /* 0x008fe40007810000 */
[----:B----4-:R-:W-:-:S02]  /*2f50*/  F2FP.SATFINITE.E4M3.F32.PACK_AB_MERGE_C R141, R105, R44, RZ ;  /* 0x0000002c698d723e */ /* 0x010fc400048070ff */
[----:B------:R-:W-:Y:S01]  /*2f60*/  FSETP.NEU.FTZ.AND P2, PT, R3, -INF , PT ;  /* 0xff8000000300780b */ /* 0x000fe20003f5d000 */
[----:B------:R-:W-:Y:S01]  /*2f70*/  FFMA.FTZ R50, R2, R3, -8 ;  /* 0xc100000002327423 */ /* 0x000fe20000010003 */
[----:B------:R-:W-:Y:S01]  /*2f80*/  F2FP.SATFINITE.E4M3.F32.PACK_AB_MERGE_C R141, R59, R40, R141 ;  /* 0x000000283b8d723e */ /* 0x000fe2000480708d */
[----:B------:R-:W-:Y:S03]  /*2f90*/  MUFU.EX2 R30, R30 ;  /* 0x0000001e001e7308 */ /* 0x000fe60000000800 */
[----:B------:R-:W-:-:S05]  /*2fa0*/  FSEL R50, R50, RZ, P2 ;  /* 0x000000ff32327208 */ /* 0x000fca0001000000 */
        /* <DEDUP_REMOVED lines=10> */
[----:B------:R-:W-:Y:S01]  /*3050*/  FADD.FTZ R49, R11, R8 ;  /* 0x000000080b317221 */ /* 0x000fe20000010000 */
[----:B------:R-:W-:-:S01]  /*3060*/  FFMA.FTZ R29, R2, R63, -R50 ;  /* 0x0000003f021d7223 */ /* 0x000fc20000010832 */
[C-C-:B------:R-:W-:Y:S01]  /*3070*/  FFMA.FTZ R56, R2.reuse, R41, -R50.reuse ;  /* 0x0000002902387223 */ /* 0x140fe20000010832 */
[----:B-1----:R-:W-:-:S01]  /*3080*/  FFMA.FTZ R4, R2, R47, -R50 ;  /* 0x0000002f02047223 */ /* 0x002fc20000010832 */
[----:B------:R-:W1:Y:S01]  /*3090*/  MUFU.EX2 R48, R48 ;  /* 0x0000003000307308 */ /* 0x000e620000000800 */
[----:B------:R-:W-:-:S01]  /*30a0*/  FADD.FTZ R8, R12, R49 ;  /* 0x000000310c087221 */ /* 0x000fc20000010000 */
[C-C-:B------:R-:W-:Y:S01]  /*30b0*/  FFMA.FTZ R35, R2.reuse, R67, -R50.reuse ;  /* 0x0000004302237223 */ /* 0x140fe20000010832 */
[----:B------:R-:W-:-:S01]  /*30c0*/  FFMA.FTZ R62, R2, R45, -R50 ;  /* 0x0000002d023e7223 */ /* 0x000fc20000010832 */
[----:B------:R-:W-:Y:S01]  /*30d0*/  FFMA.FTZ R33, R2, R71, -R50 ;  /* 0x0000004702217223 */ /* 0x000fe20000010832 */
[----:B------:R-:W-:-:S01]  /*30e0*/  FADD.FTZ R49, R13, R8 ;  /* 0x000000080d317221 */ /* 0x000fc20000010000 */
[----:B------:R-:W-:Y:S01]  /*30f0*/  SHF.R.S32.HI R8, RZ, 0x1f, R89 ;  /* 0x0000001fff087819 */ /* 0x000fe20000011459 */
[----:B------:R-:W-:-:S01]  /*3100*/  FFMA.FTZ R41, R2, R79, -R50 ;  /* 0x0000004f02297223 */ /* 0x000fc20000010832 */
[----:B------:R-:W2:Y:S01]  /*3110*/  MUFU.EX2 R27, R27 ;  /* 0x0000001b001b7308 */ /* 0x000ea20000000800 */
        /* <DEDUP_REMOVED lines=24> */
[----:B---3--:R-:W-:-:S01]  /*32a0*/  FADD.FTZ R6, R54, R39 ;  /* 0x0000002736067221 */ /* 0x008fc20000010000 */
[----:B------:R-:W-:Y:S01]  /*32b0*/  FADD.FTZ R49, R43, R74 ;  /* 0x0000004a2b317221 */ /* 0x000fe20000010000 */
[----:B------:R-:W-:-:S01]  /*32c0*/  FFMA.FTZ R39, R2, R65, -R50 ;  /* 0x0000004102277223 */ /* 0x000fc20000010832 */
[----:B------:R-:W-:Y:S01]  /*32d0*/  F2FP.SATFINITE.E4M3.F32.PACK_AB_MERGE_C R27, R54, R27, RZ ;  /* 0x0000001b361b723e */ /* 0x000fe200048070ff */
[----:B------:R-:W-:-:S02]  /*32e0*/  IMAD.MOV.U32 R91, RZ, RZ, R135 ;  /* 0x000000ffff5b7224 */ /* 0x000fc400078e0087 */
[----:B------:R-:W-:Y:S01]  /*32f0*/  FADD.FTZ R74, R32, R49 ;  /* 0x00000031204a7221 */ /* 0x000fe20000010000 */
[----:B------:R-:W3:Y:S01]  /*3300*/  MUFU.EX2 R31, R31 ;  /* 0x0000001f001f7308 */ /* 0x000ee20000000800 */
[----:B-1----:R-:W-:-:S01]  /*3310*/  FADD.FTZ R47, R25, R6 ;  /* 0x00000006192f7221 */ /* 0x002fc20000010000 */
[----:B------:R-:W-:Y:S01]  /*3320*/  LEA.HI R6, R8, R89, RZ, 0x7 ;  /* 0x0000005908067211 */ /* 0x000fe200078f38ff */
[----:B------:R-:W-:-:S01]  /*3330*/  FADD.FTZ R11, R51, R74 ;  /* 0x0000004a330b7221 */ /* 0x000fc20000010000 */
[----:B------:R-:W-:Y:S01]  /*3340*/  F2FP.SATFINITE.E4M3.F32.PACK_AB_MERGE_C R148, R48, R7, R27 ;  /* 0x000000073094723e */ /* 0x000fe2000480701b */
[----:B------:R-:W-:Y:S01]  /*3350*/  IMAD.MOV.U32 R89, RZ, RZ, R135 ;  /* 0x000000ffff597224 */ /* 0x000fe200078e0087 */
[----:B------:R-:W-:Y:S01]  /*3360*/  SHF.R.S32.HI R6, RZ, 0x7, R6 ;  /* 0x00000007ff067819 */ /* 0x000fe20000011406 */
[----:B------:R-:W-:-:S01]  /*3370*/  FADD.FTZ R20, R36, R11 ;  /* 0x0000000b24147221 */ /* 0x000fc20000010000 */
[----:B------:R-:W1:Y:S01]  /*3380*/  MUFU.EX2 R58, R58 ;  /* 0x0000003a003a7308 */ /* 0x000e620000000800 */
[----:B--2---:R-:W-:-:S02]  /*3390*/  FADD.FTZ R8, R52, R47 ;  /* 0x0000002f34087221 */ /* 0x004fc40000010000 */
[----:B------:R-:W-:-:S04]  /*33a0*/  FADD.FTZ R55, R55, R20 ;  /* 0x0000001437377221 */ /* 0x000fc80000010000 */
[----:B------:R-:W-:Y:S01]  /*33b0*/  FADD.FTZ R20, R40, R55 ;  /* 0x0000003728147221 */ /* 0x000fe20000010000 */
[----:B------:R-:W2:Y:S01]  /*33c0*/  MUFU.EX2 R29, R29 ;  /* 0x0000001d001d7308 */ /* 0x000ea20000000800 */
[----:B---3--:R-:W-:-:S01]  /*33d0*/  FADD.FTZ R47, R31, R8 ;  /* 0x000000081f2f7221 */ /* 0x008fc20000010000 */
[----:B------:R-:W-:Y:S01]  /*33e0*/  FFMA.FTZ R8, R2, R95, -R50 ;  /* 0x0000005f02087223 */ /* 0x000fe20000010832 */
[----:B------:R-:W-:-:S01]  /*33f0*/  FADD.FTZ R15, R59, R20 ;  /* 0x000000143b0f7221 */ /* 0x000fc20000010000 */
[----:B------:R-:W-:Y:S01]  /*3400*/  FFMA.FTZ R50, R2, R85, -R50 ;  /* 0x0000005502327223 */ /* 0x000fe20000010832 */
[----:B------:R-:W-:Y:S02]  /*3410*/  IMAD.MOV.U32 R95, RZ, RZ, R135 ;  /* 0x000000ffff5f7224 */ /* 0x000fe400078e0087 */
[----:B------:R-:W-:Y:S01]  /*3420*/  FADD.FTZ R28, R44, R15 ;  /* 0x0000000f2c1c7221 */ /* 0x000fe20000010000 */
[----:B------:R-:W3:Y:S01]  /*3430*/  MUFU.EX2 R56, R56 ;  /* 0x0000003800387308 */ /* 0x000ee20000000800 */
[----:B-1----:R-:W-:-:S01]  /*3440*/  FADD.FTZ R70, R58, R47 ;  /* 0x0000002f3a467221 */ /* 0x002fc20000010000 */
[----:B------:R-:W-:Y:S01]  /*3450*/  F2FP.SATFINITE.E4M3.F32.PACK_AB_MERGE_C R31, R58, R31, RZ ;  /* 0x0000001f3a1f723e */ /* 0x000fe200048070ff */
[----:B------:R-:W-:-:S03]  /*3460*/  FADD.FTZ R105, R105, R28 ;  /* 0x0000001c69697221 */ /* 0x000fc60000010000 */
[----:B------:R-:W-:Y:S02]  /*3470*/  F2FP.SATFINITE.E4M3.F32.PACK_AB_MERGE_C R150, R52, R25, R31 ;  /* 0x000000193496723e */ /* 0x000fe4000480701f */
        /* <DEDUP_REMOVED lines=25> */
[----:B---3--:R-:W-:-:S01]  /*3610*/  FADD.FTZ R9, R45, R20 ;  /* 0x000000142d097221 */ /* 0x008fc20000010000 */
[----:B------:R-:W-:Y:S01]  /*3620*/  FADD.FTZ R20, R26, R105 ;  /* 0x000000691a147221 */ /* 0x000fe20000010000 */
[----:B------:R-:W-:-:S05]  /*3630*/  IMAD.MOV.U32 R105, RZ, RZ, R135 ;  /* 0x000000ffff697224 */ /* 0x000fca00078e0087 */
[----:B------:R-:W3:Y:S01]  /*3640*/  MUFU.EX2 R39, R39 ;  /* 0x0000002700277308 */ /* 0x000ee20000000800 */
[----:B-1----:R-:W-:-:S01]  /*3650*/  FADD.FTZ R9, R68, R9 ;  /* 0x0000000944097221 */ /* 0x002fc20000010000 */
[----:B------:R-:W-:-:S04]  /*3660*/  F2FP.SATFINITE.E4M3.F32.PACK_AB_MERGE_C R45, R68, R45, RZ ;  /* 0x0000002d442d723e */ /* 0x000fc800048070ff */
[----:B------:R-:W-:Y:S02]  /*3670*/  F2FP.SATFINITE.E4M3.F32.PACK_AB_MERGE_C R140, R64, R37, R45 ;  /* 0x00000025408c723e */ /* 0x000fe4000480702d */
        /* <DEDUP_REMOVED lines=9> */
[----:B--2---:R-:W-:-:S01]  /*3710*/  FADD.FTZ R9, R70, R9 ;  /* 0x0000000946097221 */ /* 0x004fc20000010000 */
[----:B------:R-:W-:-:S04]  /*3720*/  F2FP.SATFINITE.E4M3.F32.PACK_AB_MERGE_C R93, R70, R93, RZ ;  /* 0x0000005d465d723e */ /* 0x000fc800048070ff */
[----:B------:R-:W-:Y:S01]  /*3730*/  F2FP.SATFINITE.E4M3.F32.PACK_AB_MERGE_C R142, R39, R4, R93 ;  /* 0x00000004278e723e */ /* 0x000fe2000480705d */
[----:B------:R-:W-:Y:S01]  /*3740*/  IMAD.MOV.U32 R93, RZ, RZ, R135 ;  /* 0x000000ffff5d7224 */ /* 0x000fe200078e0087 */
[----:B------:R-:W-:Y:S01]  /*3750*/  MUFU.EX2 R38, R38 ;  /* 0x0000002600267308 */ /* 0x000fe20000000800 */
[C---:B---3--:R-:W-:Y:S01]  /*3760*/  F2FP.SATFINITE.E4M3.F32.PACK_AB_MERGE_C R30, R103.reuse, R30, RZ ;  /* 0x0000001e671e723e */ /* 0x048fe200048070ff */
[----:B------:R-:W-:-:S03]  /*3770*/  FADD.FTZ R103, R103, R20 ;  /* 0x0000001467677221 */ /* 0x000fc60000010000 */
[----:B------:R-:W-:Y:S01]  /*3780*/  F2FP.SATFINITE.E4M3.F32.PACK_AB_MERGE_C R143, R101, R26, R30 ;  /* 0x0000001a658f723e */ /* 0x000fe2000480701e */
[----:B------:R-:W-:Y:S02]  /*3790*/  IMAD.MOV.U32 R101, RZ, RZ, R135 ;  /* 0x000000ffff657224 */ /* 0x000fe400078e0087 */
[----:B------:R-:W2:Y:S01]  /*37a0*/  MUFU.EX2 R109, R109 ;  /* 0x0000006d006d7308 */ /* 0x000ea20000000800 */
[----:B-1----:R-:W-:-:S07]  /*37b0*/  FADD.FTZ R14, R8, R9 ;  /* 0x00000009080e7221 */ /* 0x002fce0000010000 */
[----:B------:R-:W1:Y:S08]  /*37c0*/  MUFU.EX2 R34, R34 ;  /* 0x0000002200227308 */ /* 0x000e700000000800 */
[----:B------:R-:W3:Y:S01]  /*37d0*/  MUFU.EX2 R73, R73 ;  /* 0x0000004900497308 */ /* 0x000ee20000000800 */
[----:B--2---:R-:W-:-:S07]  /*37e0*/  F2FP.SATFINITE.E4M3.F32.PACK_AB_MERGE_C R11, R109, R38, RZ ;  /* 0x000000266d0b723e */ /* 0x004fce00048070ff */
[----:B------:R-:W2:Y:S01]  /*37f0*/  MUFU.EX2 R107, R107 ;  /* 0x0000006b006b7308 */ /* 0x000ea20000000800 */
[----:B-1----:R-:W-:-:S01]  /*3800*/  FADD.FTZ R20, R34, R103 ;  /* 0x0000006722147221 */ /* 0x002fc20000010000 */
[----:B------:R-:W-:-:S06]  /*3810*/  IMAD.MOV.U32 R103, RZ, RZ, R135 ;  /* 0x000000ffff677224 */ /* 0x000fcc00078e0087 */
[----:B------:R-:W-:Y:S01]  /*3820*/  MUFU.EX2 R5, R5 ;  /* 0x0000000500057308 */ /* 0x000fe20000000800 */
[----:B---3--:R-:W-:-:S07]  /*3830*/  FADD.FTZ R14, R73, R14 ;  /* 0x0000000e490e7221 */ /* 0x008fce0000010000 */
[----:B------:R-:W1:Y:S01]  /*3840*/  MUFU.EX2 R46, R46 ;  /* 0x0000002e002e7308 */ /* 0x000e620000000800 */
[C---:B--2---:R-:W-:Y:S01]  /*3850*/  F2FP.SATFINITE.E4M3.F32.PACK_AB_MERGE_C R137, R107.reuse, R34, R11 ;  /* 0x000000226b89723e */ /* 0x044fe2000480700b */
[----:B------:R-:W-:-:S04]  /*3860*/  FADD.FTZ R107, R107, R20 ;  /* 0x000000146b6b7221 */ /* 0x000fc80000010000 */
[----:B------:R-:W-:Y:S01]  /*3870*/  FADD.FTZ R38, R38, R107 ;  /* 0x0000006b26267221 */ /* 0x000fe20000010000 */
[----:B------:R-:W-:Y:S01]  /*3880*/  IMAD.MOV.U32 R107, RZ, RZ, R135 ;  /* 0x000000ffff6b7224 */ /* 0x000fe200078e0087 */
[----:B------:R-:W2:Y:S02]  /*3890*/  MUFU.EX2 R97, R97 ;  /* 0x0000006100617308 */ /* 0x000ea40000000800 */
[----:B------:R-:W-:-:S06]  /*38a0*/  FADD.FTZ R109, R109, R38 ;  /* 0x000000266d6d7221 */ /* 0x000fcc0000010000 */
[----:B------:R-:W3:Y:S01]  /*38b0*/  MUFU.EX2 R12, R77 ;  /* 0x0000004d000c7308 */ /* 0x000ee20000000800 */
[----:B-1----:R-:W-:-:S07]  /*38c0*/  F2FP.SATFINITE.E4M3.F32.PACK_AB_MERGE_C R9, R46, R5, RZ ;  /* 0x000000052e09723e */ /* 0x002fce00048070ff */
[----:B------:R-:W1:Y:S01]  /*38d0*/  MUFU.EX2 R42, R42 ;  /* 0x0000002a002a7308 */ /* 0x000e620000000800 */
[----:B--2---:R-:W-:-:S07]  /*38e0*/  FADD.FTZ R7, R97, R14 ;  /* 0x0000000e61077221 */ /* 0x004fce0000010000 */
[----:B------:R-:W2:Y:S01]  /*38f0*/  MUFU.EX2 R111, R111 ;  /* 0x0000006f006f7308 */ /* 0x000ea20000000800 */
[C---:B---3--:R-:W-:Y:S01]  /*3900*/  F2FP.SATFINITE.E4M3.F32.PACK_AB_MERGE_C R97, R12.reuse, R97, RZ ;  /* 0x000000610c61723e */ /* 0x048fe200048070ff */
[----:B------:R-:W-:-:S03]  /*3910*/  FADD.FTZ R12, R12, R7 ;  /* 0x000000070c0c7221 */ /* 0x000fc60000010000 */
[----:B------:R-:W-:Y:S01]  /*3920*/  F2FP.SATFINITE.E4M3.F32.PACK_AB_MERGE_C R136, R73, R8, R97 ;  /* 0x000000084988723e */ /* 0x000fe20004807061 */
[----:B------:R-:W-:Y:S01]  /*3930*/  IMAD.MOV.U32 R97, RZ, RZ, R135 ;  /* 0x000000ffff617224 */ /* 0x000fe200078e0087 */
[----:B------:R-:W-:Y:S01]  /*3940*/  VIMNMX R8, RZ, R6, !PT ;  /* 0x00000006ff087248 */ /* 0x000fe20007fe0100 */
[----:B------:R-:W3:Y:S01]  /*3950*/  MUFU.EX2 R99, R99 ;  /* 0x0000006300637308 */ /* 0x000ee20000000800 */
[----:B-1----:R-:W-:-:S01]  /*3960*/  FADD.FTZ R14, R42, R109 ;  /* 0x0000006d2a0e7221 */ /* 0x002fc20000010000 */
[----:B------:R-:W-:-:S06]  /*3970*/  IMAD.MOV.U32 R109, RZ, RZ, R135 ;  /* 0x000000ffff6d7224 */ /* 0x000fcc00078e0087 */
[----:B------:R-:W1:Y:S01]  /*3980*/  MUFU.EX2 R10, R81 ;  /* 0x00000051000a7308 */ /* 0x000e620000000800 */
[C---:B--2---:R-:W-:Y:S01]  /*3990*/  F2FP.SATFINITE.E4M3.F32.PACK_AB_MERGE_C R139, R111.reuse, R42, R9 ;  /* 0x0000002a6f8b723e */ /* 0x044fe20004807009 */
[----:B------:R-:W-:Y:S02]  /*39a0*/  VIADD R9, R88, 0xfffffffe ;  /* 0xfffffffe58097836 */ /* 0x000fe40000000000 */
[----:B------:R-:W-:-:S01]  /*39b0*/  FADD.FTZ R14, R111, R14 ;  /* 0x0000000e6f0e7221 */ /* 0x000fc20000010000 */
[--C-:B------:R-:W-:Y:S02]  /*39c0*/  IMAD.MOV.U32 R111, RZ, RZ, R135.reuse ;  /* 0x000000ffff6f7224 */ /* 0x100fe400078e0087 */
[----:B------:R-:W-:Y:S01]  /*39d0*/  IMAD.MOV.U32 R88, RZ, RZ, R135 ;  /* 0x000000ffff587224 */ /* 0x000fe200078e0087 */
[----:B------:R-:W-:Y:S01]  /*39e0*/  ISETP.GE.AND P2, PT, R9, R8, PT ;  /* 0x000000080900720c */ /* 0x000fe20003f46270 */
[----:B------:R-:W2:Y:S01]  /*39f0*/  MUFU.EX2 R75, R75 ;  /* 0x0000004b004b7308 */ /* 0x000ea20000000800 */
[----:B---3--:R-:W-:-:S07]  /*3a00*/  FADD.FTZ R7, R99, R12 ;  /* 0x0000000c63077221 */ /* 0x008fce0000010000 */
[----:B------:R-:W3:Y:S01]  /*3a10*/  MUFU.EX2 R50, R50 ;  /* 0x0000003200327308 */ /* 0x000ee20000000800 */
[----:B-1----:R-:W-:-:S01]  /*3a20*/  FADD.FTZ R12, R10, R7 ;  /* 0x000000070a0c7221 */ /* 0x002fc20000010000 */
[----:B------:R-:W-:-:S03]  /*3a30*/  FADD.FTZ R7, R5, R14 ;  /* 0x0000000e05077221 */ /* 0x000fc60000010000 */
[----:B--2---:R-:W-:Y:S01]  /*3a40*/  FADD.FTZ R5, R75, R12 ;  /* 0x0000000c4b057221 */ /* 0x004fe20000010000 */
[----:B---3--:R-:W-:-:S03]  /*3a50*/  F2FP.SATFINITE.E4M3.F32.PACK_AB_MERGE_C R4, R50, R75, RZ ;  /* 0x0000004b3204723e */ /* 0x008fc600048070ff */
[----:B------:R-:W-:Y:S01]  /*3a60*/  FADD.FTZ R5, R50, R5 ;  /* 0x0000000532057221 */ /* 0x000fe20000010000 */
[----:B------:R-:W-:Y:S01]  /*3a70*/  F2FP.SATFINITE.E4M3.F32.PACK_AB_MERGE_C R138, R10, R99, R4 ;  /* 0x000000630a8a723e */ /* 0x000fe20004807004 */
[----:B------:R-:W-:Y:S01]  /*3a80*/  FADD.FTZ R4, R46, R7 ;  /* 0x000000072e047221 */ /* 0x000fe20000010000 */
        /* <DEDUP_REMOVED lines=30> */
[----:B------:R-:W-:Y:S01]  /*3c70*/  ULDC UR20, c[0x0][0x288] ;  /* 0x0000a20000147ab9 */ /* 0x000fe20000000800 */
[----:B------:R-:W-:Y:S01]  /*3c80*/  ULDC UR21, c[0x0][0x404] ;  /* 0x0001010000157ab9 */ /* 0x000fe20000000800 */
[----:B------:R-:W-:-:S05]  /*3c90*/  ULDC.64 UR18, c[0x0][0x3f8] ;  /* 0x0000fe0000127ab9 */ /* 0x000fca0000000a00 */
.L_x_9513:
[----:B------:R-:W-:-:S04]  /*3ca0*/  UISETP.NE.AND UP0, UPT, UR17, 0x1, UPT ;  /* 0x000000011100788c */ /* 0x000fc8000bf05270 */
[----:B------:R-:W-:-:S06]  /*3cb0*/  USEL UR6, URZ, 0x1, UP0 ;  /* 0x000000013f067887 */ /* 0x000fcc0008000000 */
[----:B------:R-:W-:Y:S01]  /*3cc0*/  LOP3.LUT R16, R10, UR6, RZ, 0x3c, !PT ;  /* 0x000000060a107c12 */ /* 0x000fe2000f8e3cff */
[----:B------:R-:W-:Y:S06]  /*3cd0*/  @!P1 BRA `(.L_x_9504) ;  /* 0x0000000000049947 */ /* 0x000fec0003800000 */
[----:B------:R-:W-:Y:S01]  /*3ce0*/  BPT.TRAP 0x1 ;  /* 0x000000040000795c */ /* 0x000fe20000300000 */
.L_x_9504:
        /* <DEDUP_REMOVED lines=8> */
.L_x_9505:
[----:B--2---:R-:W-:Y:S05]  /*3d70*/  @P2 BRA `(.L_x_9506) ;  /* 0x0000000000082947 */ /* 0x004fea0003800000 */
[----:B------:R-:W2:Y:S02]  /*3d80*/  SYNCS.PHASECHK.TRANS64.TRYWAIT P2, [UR22+0x19c30], R0 ;  /* 0x019c3000ff0075a7 */ /* 0x000ea40008040156 */
[----:B--2---:R-:W-:Y:S05]  /*3d90*/  @!P2 BRA `(.L_x_9507) ;  /* 0x0000009000b8a947 */ /* 0x004fea0003800000 */
.L_x_9506:
        /* <DEDUP_REMOVED lines=17> */
.L_x_9508:
[----:B------:R-:W-:Y:S01]  /*3eb0*/  ULEA UR7, UR17, UR39, 0x3 ;  /* 0x0000002711077291 */ /* 0x000fe2000f8e183f */
[----:B-12---:R-:W-:-:S08]  /*3ec0*/  SHF.L.U32 R0, R10, 0x1f, RZ ;  /* 0x0000001f0a007819 */ /* 0x006fd000000006ff */
[----:B------:R1:W2:Y:S01]  /*3ed0*/  SYNCS.PHASECHK.TRANS64.TRYWAIT P2, [UR7+0x19c50], R0 ;  /* 0x019c5000ff0075a7 */ /* 0x0002a20008040147 */
[----:B------:R-:W-:Y:S05]  /*3ee0*/  @!P1 BRA `(.L_x_9509) ;  /* 0x0000000000049947 */ /* 0x000fea0003800000 */
[----:B------:R-:W-:Y:S01]  /*3ef0*/  BPT.TRAP 0x1 ;  /* 0x000000040000795c */ /* 0x000fe20000300000 */
.L_x_9509:
[----:B--2---:R-:W-:Y:S05]  /*3f00*/  @P2 BRA `(.L_x_9510) ;  /* 0x0000000000082947 */ /* 0x004fea0003800000 */
[----:B------:R-:W2:Y:S02]  /*3f10*/  SYNCS.PHASECHK.TRANS64.TRYWAIT P2, [UR7+0x19c50], R0 ;  /* 0x019c5000ff0075a7 */ /* 0x000ea40008040147 */
[----:B--2---:R-:W-:Y:S05]  /*3f20*/  @!P2 BRA `(.L_x_9511) ;  /* 0x00000090006ca947 */ /* 0x004fea0003800000 */
.L_x_9510:
[----:B------:R-:W-:Y:S01]  /*3f30*/  UIADD3 UR6, UR39, 0x3000, URZ ;  /* 0x0000300027067890 */ /* 0x000fe2000fffe03f */
[----:B------:R-:W-:Y:S01]  /*3f40*/  WARPGROUP.ARRIVE ;  /* 0x00000000000079c5 */ /* 0x000fe20000000000 */
[----:B------:R-:W-:Y:S01]  /*3f50*/  UMOV UR11, 0x40000040 ;  /* 0x40000040000b7882 */ /* 0x000fe20000000000 */
[----:B--2---:R-:W2:Y:S01]  /*3f60*/  LDC R3, c[0x0][0x2e0] ;  /* 0x0000b800ff037b82 */ /* 0x004ea20000000800 */
[----:B------:R-:W-:Y:S01]  /*3f70*/  USHF.R.U32.HI UR6, URZ, 0x4, UR6 ;  /* 0x000000043f067899 */ /* 0x000fe20008011606 */
[----:B-1----:R-:W-:Y:S01]  /*3f80*/  IMAD.MOV.U32 R0, RZ, RZ, -0x80 ;  /* 0xffffff80ff007424 */ /* 0x002fe200078e00ff */
[----:B------:R-:W-:Y:S02]  /*3f90*/  UISETP.NE.U32.AND UP0, UPT, UR18, URZ, UPT ;  /* 0x0000003f1200728c */ /* 0x000fe4000bf05070 */
[----:B------:R-:W-:Y:S01]  /*3fa0*/  ULOP3.LUT UR6, UR6, 0x3fff, URZ, 0xc0, !UPT ;  /* 0x00003fff06067892 */ /* 0x000fe2000f8ec03f */
[----:B------:R-:W-:Y:S01]  /*3fb0*/  IMAD R0, R9, R0, 0x1 ;  /* 0x0000000109007424 */ /* 0x000fe200078e0200 */
[----:B------:R-:W-:-:S02]  /*3fc0*/  UISETP.NE.AND.EX UP0, UPT, UR19, URZ, UPT, UP0 ;  /* 0x0000003f1300728c */ /* 0x000fc4000bf05300 */
[----:B------:R-:W-:Y:S01]  /*3fd0*/  ULOP3.LUT UR6, UR6, 0x10000, URZ, 0xfc, !UPT ;  /* 0x0001000006067892 */ /* 0x000fe2000f8efc3f */
[----:B------:R-:W-:-:S03]  /*3fe0*/  VIADD R0, R0, UR42 ;  /* 0x0000002a00007c36 */ /* 0x000fc60008000000 */
[----:B------:R-:W-:-:S07]  /*3ff0*/  UIMAD UR6, UR17, 0x300, UR6 ;  /* 0x00000300110678a4 */ /* 0x000fce000f8e0206 */
[----:B------:R-:W-:Y:S02]  /*4000*/  UMOV UR10, UR6 ;  /* 0x00000006000a7c82 */ /* 0x000fe40008000000 */
[----:B------:R-:W-:Y:S01]  /*4010*/  QGMMA.64x96x32.F32.E4M3.E4M3 R88, R148, gdesc[UR8], R88, gsb0 ;  /* 0x0160000894587df3 */ /* 0x000fe20008000858 */
[----:B------:R-:W-:Y:S01]  /*4020*/  USEL UR10, UR21, 0x1, UP0 ;  /* 0x00000001150a7887 */ /* 0x000fe20008000000 */
[----:B------:R-:W-:-:S05]  /*4030*/  UMOV UR11, 0x40000040 ;  /* 0x40000040000b7882 */ /* 0x000fca0000000000 */
[----:B--2---:R-:W-:Y:S01]  /*4040*/  IMAD R0, R3, UR10, R0 ;  /* 0x0000000a03007c24 */ /* 0x004fe2000f8e0200 */
[----:B------:R-:W-:-:S03]  /*4050*/  UIADD3 UR10, UR6, 0x2, URZ ;  /* 0x00000002060a7890 */ /* 0x000fc6000fffe03f */
[----:B------:R-:W-:-:S04]  /*4060*/  VIADD R3, R0, -UR20 ;  /* 0x8000001400037c36 */ /* 0x000fc80008000000 */
[----:B------:R-:W-:-:S04]  /*4070*/  IMAD R0, R22, -0x2, R3 ;  /* 0xfffffffe16007824 */ /* 0x000fc800078e0203 */
        /* <DEDUP_REMOVED lines=38> */
[----:B------:R-:W-:Y:S01]  /*42e0*/  ISETP.GT.AND P3, PT, R0, 0x51, PT ;  /* 0x000000510000780c */ /* 0x000fe20003f64270 */
[----:B------:R-:W-:Y:S02]  /*42f0*/  WARPGROUP.DEPBAR.LE gsb0, 0x0 ;  /* 0x00008000000079c5 */ /* 0x000fe40000010000 */
[----:B------:R-:W-:Y:S01]  /*4300*/  FSEL R149, R40, -INF , P2 ;  /* 0xff80000028957808 */ /* 0x000fe20001000000 */
[----:B------:R-:W-:Y:S01]  /*4310*/  WARPGROUP.ARRIVE ;  /* 0x00000000000079c5 */ /* 0x000fe20000000000 */
[----:B------:R-:W-:Y:S02]  /*4320*/  ISETP.GT.AND P2, PT, R0, 0x28, PT ;  /* 0x000000280000780c */ /* 0x000fe40003f44270 */
[----:B------:R-:W-:Y:S02]  /*4330*/  FMNMX.FTZ R10, R149, R10, !PT ;  /* 0x0000000a950a7209 */ /* 0x000fe40007810000 */
[----:B------:R-:W-:Y:S01]  /*4340*/  FSEL R151, R44, -INF , P2 ;  /* 0xff8000002c977808 */ /* 0x000fe20001000000 */
[----:B------:R-:W-:Y:S01]  /*4350*/  QGMMA.64x96x32.F32.E4M3.E4M3 R88, R144, gdesc[UR8], R88, gsb0 ;  /* 0x0160000890587df3 */ /* 0x000fe20008000858 */
[----:B------:R-:W-:Y:S01]  /*4360*/  FMNMX.FTZ R10, R41, R10, !PT ;  /* 0x0000000a290a7209 */ /* 0x000fe20007810000 */
[----:B------:R-:W-:Y:S01]  /*4370*/  UIADD3 UR10, UR6, 0x4, URZ ;  /* 0x00000004060a7890 */ /* 0x000fe2000fffe03f */
[----:B------:R-:W-:Y:S01]  /*4380*/  ISETP.GT.AND P2, PT, R0, 0x30, PT ;  /* 0x000000300000780c */ /* 0x000fe20003f44270 */
[----:B------:R-:W-:Y:S01]  /*4390*/  UMOV UR11, 0x40000040 ;  /* 0x40000040000b7882 */ /* 0x000fe20000000000 */
[----:B------:R-:W-:Y:S01]  /*43a0*/  FMNMX.FTZ R10, R151, R10, !PT ;  /* 0x0000000a970a7209 */ /* 0x000fe20007810000 */
[----:B------:R-:W-:Y:S01]  /*43b0*/  UIADD3 UR6, UR6, 0x6, URZ ;  /* 0x0000000606067890 */ /* 0x000fe2000fffe03f */
        /* <DEDUP_REMOVED lines=51> */
[C---:B------:R-:W-:Y:S02]  /*46f0*/  ISETP.GT.AND P2, PT, R0.reuse, 0x1, PT ;  /* 0x000000010000780c */ /* 0x040fe40003f44270 */
[----:B------:R-:W-:Y:S01]  /*4700*/  FMNMX.FTZ R10, R85, R10, !PT ;  /* 0x0000000a550a7209 */ /* 0x000fe20007810000 */
[----:B------:R-:W-:Y:S02]  /*4710*/  WARPGROUP.DEPBAR.LE gsb0, 0x0 ;  /* 0x00008000000079c5 */ /* 0x000fe40000010000 */
[----:B------:R-:W-:Y:S01]  /*4720*/  ISETP.GT.AND P5, PT, R0, RZ, PT ;  /* 0x000000ff0000720c */ /* 0x000fe20003fa4270 */
[----:B------:R-:W-:Y:S01]  /*4730*/  WARPGROUP.ARRIVE ;  /* 0x00000000000079c5 */ /* 0x000fe20000000000 */
[----:B------:R-:W1:Y:S01]  /*4740*/  SHFL.BFLY PT, R3, R10, 0x2, 0x1f ;  /* 0x0c401f000a037f89 */ /* 0x000e6200000e0000 */
[----:B------:R-:W-:-:S02]  /*4750*/  FSEL R27, R27, -INF , P2 ;  /* 0xff8000001b1b7808 */ /* 0x000fc40001000000 */
[----:B------:R-:W-:Y:S02]  /*4760*/  FSEL R26, R26, -INF , P5 ;  /* 0xff8000001a1a7808 */ /* 0x000fe40002800000 */
[C---:B------:R-:W-:Y:S01]  /*4770*/  ISETP.GT.AND P2, PT, R0.reuse, 0x18, PT ;  /* 0x000000180000780c */ /* 0x040fe20003f44270 */
[----:B------:R-:W-:Y:S01]  /*4780*/  QGMMA.64x96x32.F32.E4M3.E4M3 R88, R140, gdesc[UR8], R88, gsb0 ;  /* 0x016000088c587df3 */ /* 0x000fe20008000858 */
[C---:B------:R-:W-:Y:S01]  /*4790*/  ISETP.GT.AND P3, PT, R0.reuse, 0x8, PT ;  /* 0x000000080000780c */ /* 0x040fe20003f64270 */
[----:B------:R-:W-:Y:S01]  /*47a0*/  UMOV UR10, UR6 ;  /* 0x00000006000a7c82 */ /* 0x000fe20008000000 */
[C---:B------:R-:W-:Y:S01]  /*47b0*/  ISETP.GT.AND P4, PT, R0.reuse, 0x9, PT ;  /* 0x000000090000780c */ /* 0x040fe20003f84270 */
[----:B------:R-:W-:Y:S01]  /*47c0*/  UMOV UR11, 0x40000040 ;  /* 0x40000040000b7882 */ /* 0x000fe20000000000 */
[C---:B------:R-:W-:Y:S02]  /*47d0*/  ISETP.GT.AND P6, PT, R0.reuse, 0x10, PT ;  /* 0x000000100000780c */ /* 0x040fe40003fc4270 */
[----:B------:R-:W-:-:S02]  /*47e0*/  ISETP.GT.AND P5, PT, R0, 0x11, PT ;  /* 0x000000110000780c */ /* 0x000fc40003fa4270 */
[----:B------:R-:W-:Y:S02]  /*47f0*/  FSEL R38, R38, -INF , P2 ;  /* 0xff80000026267808 */ /* 0x000fe40001000000 */
[----:B------:R-:W-:Y:S02]  /*4800*/  FSEL R145, R30, -INF , P3 ;  /* 0xff8000001e917808 */ /* 0x000fe40001800000 */
[----:B------:R-:W-:Y:S02]  /*4810*/  FSEL R31, R31, -INF , P4 ;  /* 0xff8000001f1f7808 */ /* 0x000fe40002000000 */
[----:B------:R-:W-:Y:S02]  /*4820*/  FSEL R147, R34, -INF , P6 ;  /* 0xff80000022937808 */ /* 0x000fe40003000000 */
[----:B------:R-:W-:Y:S02]  /*4830*/  FSEL R35, R35, -INF , P5 ;  /* 0xff80000023237808 */ /* 0x000fe40002800000 */
[----:B-1----:R-:W-:-:S02]  /*4840*/  FMNMX.FTZ R12, R10, R3, !PT ;  /* 0x000000030a0c7209 */ /* 0x002fc40007810000 */
[C---:B------:R-:W-:Y:S02]  /*4850*/  ISETP.GT.AND P2, PT, R0.reuse, 0x29, PT ;  /* 0x000000290000780c */ /* 0x040fe40003f44270 */
[C---:B------:R-:W-:Y:S01]  /*4860*/  ISETP.GT.AND P3, PT, R0.reuse, 0x19, PT ;  /* 0x000000190000780c */ /* 0x040fe20003f64270 */
[----:B------:R-:W1:Y:S01]  /*4870*/  SHFL.BFLY PT, R3, R12, 0x1, 0x1f ;  /* 0x0c201f000c037f89 */ /* 0x000e6200000e0000 */
[C---:B------:R-:W-:Y:S02]  /*4880*/  ISETP.GT.AND P4, PT, R0.reuse, 0x20, PT ;  /* 0x000000200000780c */ /* 0x040fe40003f84270 */
[C---:B------:R-:W-:Y:S02]  /*4890*/  ISETP.GT.AND P6, PT, R0.reuse, 0x21, PT ;  /* 0x000000210000780c */ /* 0x040fe40003fc4270 */
[----:B------:R-:W-:Y:S02]  /*48a0*/  ISETP.GT.AND P5, PT, R0, 0x28, PT ;  /* 0x000000280000780c */ /* 0x000fe40003fa4270 */
[----:B------:R-:W-:-:S02]  /*48b0*/  FSEL R47, R47, -INF , P2 ;  /* 0xff8000002f2f7808 */ /* 0x000fc40001000000 */
[----:B------:R-:W-:Y:S02]  /*48c0*/  FSEL R39, R39, -INF , P3 ;  /* 0xff80000027277808 */ /* 0x000fe40001800000 */
[----:B------:R-:W-:Y:S02]  /*48d0*/  FSEL R42, R42, -INF , P4 ;  /* 0xff8000002a2a7808 */ /* 0x000fe40002000000 */
[----:B------:R-:W-:Y:S02]  /*48e0*/  FSEL R43, R43, -INF , P6 ;  /* 0xff8000002b2b7808 */ /* 0x000fe40003000000 */
[----:B------:R-:W-:Y:S02]  /*48f0*/  FSEL R46, R46, -INF , P5 ;  /* 0xff8000002e2e7808 */ /* 0x000fe40002800000 */
[C---:B------:R-:W-:Y:S02]  /*4900*/  ISETP.GT.AND P3, PT, R0.reuse, 0x30, PT ;  /* 0x000000300000780c */ /* 0x040fe40003f64270 */
[----:B------:R-:W-:-:S02]  /*4910*/  ISETP.GT.AND P4, PT, R0, 0x31, PT ;  /* 0x000000310000780c */ /* 0x000fc40003f84270 */
[C---:B------:R-:W-:Y:S02]  /*4920*/  ISETP.GT.AND P6, PT, R0.reuse, 0x38, PT ;  /* 0x000000380000780c */ /* 0x040fe40003fc4270 */
[----:B------:R-:W-:Y:S02]  /*4930*/  ISETP.GT.AND P5, PT, R0, 0x39, PT ;  /* 0x000000390000780c */ /* 0x000fe40003fa4270 */
[----:B-1----:R-:W-:Y:S02]  /*4940*/  FMNMX.FTZ R3, R12, R3, !PT ;  /* 0x000000030c037209 */ /* 0x002fe40007810000 */
[----:B------:R-:W-:Y:S02]  /*4950*/  FSEL R50, R50, -INF , P3 ;  /* 0xff80000032327808 */ /* 0x000fe40001800000 */
[----:B------:R-:W-:Y:S01]  /*4960*/  FSETP.NEU.FTZ.AND P2, PT, R3, -INF , PT ;  /* 0xff8000000300780b */ /* 0x000fe20003f5d000 */
[----:B------:R-:W-:-:S01]  /*4970*/  FFMA.FTZ R10, R2, R3, -8 ;  /* 0xc1000000020a7423 */ /* 0x000fc20000010003 */
[----:B------:R-:W-:-:S02]  /*4980*/  FSEL R51, R51, -INF , P4 ;  /* 0xff80000033337808 */ /* 0x000fc40002000000 */
[----:B------:R-:W-:Y:S02]  /*4990*/  FSEL R54, R54, -INF , P6 ;  /* 0xff80000036367808 */ /* 0x000fe40003000000 */
[----:B------:R-:W-:Y:S02]  /*49a0*/  FSEL R10, R10, RZ, P2 ;  /* 0x000000ff0a0a7208 */ /* 0x000fe40001000000 */
[----:B------:R-:W-:Y:S02]  /*49b0*/  FSEL R55, R55, -INF , P5 ;  /* 0xff80000037377808 */ /* 0x000fe40002800000 */
[----:B------:R-:W-:Y:S01]  /*49c0*/  ISETP.GT.AND P3, PT, R0, 0x40, PT ;  /* 0x000000400000780c */ /* 0x000fe20003f64270 */
[----:B------:R-:W-:-:S01]  /*49d0*/  FFMA.FTZ R12, R2, R11, -R10 ;  /* 0x0000000b020c7223 */ /* 0x000fc2000001080a */
[----:B------:R-:W-:Y:S01]  /*49e0*/  ISETP.GT.AND P4, PT, R0, 0x41, PT ;  /* 0x000000410000780c */ /* 0x000fe20003f84270 */
[----:B------:R-:W-:-:S01]  /*49f0*/  FFMA.FTZ R14, R2, R13, -R10 ;  /* 0x0000000d020e7223 */ /* 0x000fc2000001080a */
[----:B------:R-:W-:Y:S01]  /*4a00*/  ISETP.GT.AND P6, PT, R0, 0x48, PT ;  /* 0x000000480000780c */ /* 0x000fe20003fc4270 */
[----:B------:R-:W-:-:S01]  /*4a10*/  FFMA.FTZ R20, R2, R33, -R10 ;  /* 0x0000002102147223 */ /* 0x000fc2000001080a */
[----:B------:R-:W-:Y:S01]  /*4a20*/  ISETP.GT.AND P5, PT, R0, 0x49, PT ;  /* 0x000000490000780c */ /* 0x000fe20003fa4270 */
[----:B------:R-:W-:-:S01]  /*4a30*/  FFMA.FTZ R24, R2, R37, -R10 ;  /* 0x0000002502187223 */ /* 0x000fc2000001080a */
[----:B------:R-:W-:Y:S01]  /*4a40*/  FSEL R11, R58, -INF , P3 ;  /* 0xff8000003a0b7808 */ /* 0x000fe20001800000 */
[----:B------:R-:W-:-:S01]  /*4a50*/  FFMA.FTZ R41, R2, R41, -R10 ;  /* 0x0000002902297223 */ /* 0x000fc2000001080a */
[----:B------:R-:W-:Y:S01]  /*4a60*/  FSEL R59, R59, -INF , P4 ;  /* 0xff8000003b3b7808 */ /* 0x000fe20002000000 */
[----:B------:R-:W-:-:S01]  /*4a70*/  FFMA.FTZ R34, R2, R45, -R10 ;  /* 0x0000002d02227223 */ /* 0x000fc2000001080a */
[----:B------:R-:W-:Y:S01]  /*4a80*/  FSEL R62, R62, -INF , P6 ;  /* 0xff8000003e3e7808 */ /* 0x000fe20003000000 */
[----:B------:R-:W-:-:S01]  /*4a90*/  FFMA.FTZ R36, R2, R49, -R10 ;  /* 0x0000003102247223 */ /* 0x000fc2000001080a */
[----:B------:R-:W-:Y:S01]  /*4aa0*/  FSEL R63, R63, -INF , P5 ;  /* 0xff8000003f3f7808 */ /* 0x000fe20002800000 */
[----:B------:R-:W-:-:S01]  /*4ab0*/  FFMA.FTZ R44, R2, R57, -R10 ;  /* 0x00000039022c7223 */ /* 0x000fc2000001080a */
        /* <DEDUP_REMOVED lines=9> */
[----:B------:R-:W-:Y:S01]  /*4b50*/  MUFU.EX2 R12, R12 ;  /* 0x0000000c000c7308 */ /* 0x000fe20000000800 */
[----:B------:R-:W-:Y:S01]  /*4b60*/  FSEL R67, R67, -INF , P4 ;  /* 0xff80000043437808 */ /* 0x000fe20002000000 */
[--C-:B------:R-:W-:Y:S01]  /*4b70*/  FFMA.FTZ R29, R2, R29, -R10.reuse ;  /* 0x0000001d021d7223 */ /* 0x100fe2000001080a */
[----:B------:R-:W-:Y:S01]  /*4b80*/  FSEL R13, R70, -INF , P6 ;  /* 0xff800000460d7808 */ /* 0x000fe20003000000 */
[C-C-:B------:R-:W-:Y:S01]  /*4b90*/  FFMA.FTZ R15, R2.reuse, R15, -R10.reuse ;  /* 0x0000000f020f7223 */ /* 0x140fe2000001080a */
[----:B------:R-:W-:Y:S01]  /*4ba0*/  FSEL R71, R71, -INF , P5 ;  /* 0xff80000047477808 */ /* 0x000fe20002800000 */
[--C-:B------:R-:W-:Y:S01]  /*4bb0*/  FFMA.FTZ R21, R2, R21, -R10.reuse ;  /* 0x0000001502157223 */ /* 0x100fe2000001080a */
[C---:B------:R-:W-:Y:S01]  /*4bc0*/  ISETP.GT.AND P3, PT, R0.reuse, 0x60, PT ;  /* 0x000000600000780c */ /* 0x040fe20003f64270 */
[----:B------:R-:W-:Y:S01]  /*4bd0*/  MUFU.EX2 R25, R25 ;  /* 0x0000001900197308 */ /* 0x000fe20000000800 */
[----:B------:R-:W-:Y:S01]  /*4be0*/  ISETP.GT.AND P4, PT, R0, 0x61, PT ;  /* 0x000000610000780c */ /* 0x000fe20003f84270 */
[--C-:B------:R-:W-:Y:S01]  /*4bf0*/  FFMA.FTZ R32, R2, R48, -R10.reuse ;  /* 0x0000003002207223 */ /* 0x100fe2000001080a */
[----:B------:R-:W-:Y:S01]  /*4c00*/  ISETP.GT.AND P6, PT, R0, 0x68, PT ;  /* 0x000000680000780c */ /* 0x000fe20003fc4270 */
[--C-:B------:R-:W-:Y:S01]  /*4c10*/  FFMA.FTZ R48, R2, R68, -R10.reuse ;  /* 0x0000004402307223 */ /* 0x100fe2000001080a */
[----:B------:R-:W-:Y:S01]  /*4c20*/  ISETP.GT.AND P5, PT, R0, 0x69, PT ;  /* 0x000000690000780c */ /* 0x000fe20003fa4270 */
[--C-:B------:R-:W-:Y:S01]  /*4c30*/  FFMA.FTZ R52, R2, R52, -R10.reuse ;  /* 0x0000003402347223 */ /* 0x100fe2000001080a */
[----:B------:R-:W-:Y:S01]  /*4c40*/  FSEL R74, R74, -INF , P3 ;  /* 0xff8000004a4a7808 */ /* 0x000fe20001800000 */
[----:B------:R-:W-:Y:S01]  /*4c50*/  MUFU.EX2 R14, R14 ;  /* 0x0000000e000e7308 */ /* 0x000fe20000000800 */
[----:B------:R-:W-:Y:S01]  /*4c60*/  FSEL R75, R75, -INF , P4 ;  /* 0xff8000004b4b7808 */ /* 0x000fe20002000000 */
[--C-:B------:R-:W-:Y:S01]  /*4c70*/  FFMA.FTZ R56, R2, R56, -R10.reuse ;  /* 0x0000003802387223 */ /* 0x100fe2000001080a */
[----:B------:R-:W-:Y:S01]  /*4c80*/  FSEL R78, R78, -INF , P6 ;  /* 0xff8000004e4e7808 */ /* 0x000fe20003000000 */
[----:B------:R-:W-:Y:S01]  /*4c90*/  FFMA.FTZ R61, R2, R61, -R10 ;  /* 0x0000003d023d7223 */ /* 0x000fe2000001080a */
[----:B------:R-:W-:Y:S01]  /*4ca0*/  FSEL R79, R79, -INF , P5 ;  /* 0xff8000004f4f7808 */ /* 0x000fe20002800000 */
[----:B------:R-:W-:-:S02]  /*4cb0*/  WARPGROUP.DEPBAR.LE gsb0, 0x0 ;  /* 0x00008000000079c5 */ /* 0x000fc40000010000 */
[C---:B------:R-:W-:Y:S01]  /*4cc0*/  ISETP.GT.AND P3, PT, R0.reuse, 0x70, PT ;  /* 0x000000700000780c */ /* 0x040fe20003f64270 */
[----:B------:R-:W-:Y:S01]  /*4cd0*/  MUFU.EX2 R29, R29 ;  /* 0x0000001d001d7308 */ /* 0x000fe20000000800 */
[C---:B------:R-:W-:Y:S01]  /*4ce0*/  ISETP.GT.AND P4, PT, R0.reuse, 0x71, PT ;  /* 0x000000710000780c */ /* 0x040fe20003f84270 */
[----:B------:R-:W-:Y:S01]  /*4cf0*/  WARPGROUP.ARRIVE ;  /* 0x00000000000079c5 */ /* 0x000fe20000000000 */
[----:B------:R-:W-:Y:S01]  /*4d00*/  ISETP.GT.AND P6, PT, R0, 0x78, PT ;  /* 0x000000780000780c */ /* 0x000fe20003fc4270 */
[--C-:B------:R-:W-:Y:S01]  /*4d10*/  FFMA.FTZ R65, R2, R65, -R10.reuse ;  /* 0x0000004102417223 */ /* 0x100fe2000001080a */
[----:B------:R-:W-:Y:S01]  /*4d20*/  ISETP.GT.AND P5, PT, R0, 0x79, PT ;  /* 0x000000790000780c */ /* 0x000fe20003fa4270 */
[--C-:B------:R-:W-:Y:S01]  /*4d30*/  FFMA.FTZ R69, R2, R69, -R10.reuse ;  /* 0x0000004502457223 */ /* 0x100fe2000001080a */
[----:B------:R-:W-:Y:S01]  /*4d40*/  FMNMX.FTZ R0, R26, R7, !PT ;  /* 0x000000071a007209 */ /* 0x000fe20007810000 */
[----:B------:R-:W-:Y:S01]  /*4d50*/  MUFU.EX2 R15, R15 ;  /* 0x0000000f000f7308 */ /* 0x000fe20000000800 */
[----:B------:R-:W-:Y:S01]  /*4d60*/  FSEL R83, R83, -INF , P4 ;  /* 0xff80000053537808 */ /* 0x000fe20002000000 */
[----:B------:R-:W-:Y:S01]  /*4d70*/  QGMMA.64x96x32.F32.E4M3.E4M3 R88, R136, gdesc[UR8], R88, gsb0 ;  /* 0x0160000888587df3 */ /* 0x000fe20008000858 */
[----:B------:R-:W-:Y:S01]  /*4d80*/  FMNMX.FTZ R0, R27, R0, !PT ;  /* 0x000000001b007209 */ /* 0x000fe20007810000 */
[--C-:B------:R-:W-:Y:S01]  /*4d90*/  FFMA.FTZ R73, R2, R73, -R10.reuse ;  /* 0x0000004902497223 */ /* 0x100fe2000001080a */
[----:B------:R-:W-:Y:S01]  /*4da0*/  FSEL R57, R86, -INF , P6 ;  /* 0xff80000056397808 */ /* 0x000fe20003000000 */
[C-C-:B------:R-:W-:Y:S01]  /*4db0*/  FFMA.FTZ R77, R2.reuse, R77, -R10.reuse ;  /* 0x0000004d024d7223 */ /* 0x140fe2000001080a */
[----:B------:R-:W-:Y:S01]  /*4dc0*/  FMNMX.FTZ R0, R145, R0, !PT ;  /* 0x0000000091007209 */ /* 0x000fe20007810000 */
[----:B------:R-:W-:Y:S01]  /*4dd0*/  MUFU.EX2 R20, R20 ;  /* 0x0000001400147308 */ /* 0x000fe20000000800 */
[----:B------:R-:W-:Y:S01]  /*4de0*/  FSEL R87, R87, -INF , P5 ;  /* 0xff80000057577808 */ /* 0x000fe20002800000 */
[C-C-:B------:R-:W-:Y:S01]  /*4df0*/  FFMA.FTZ R58, R2.reuse, R80, -R10.reuse ;  /* 0x00000050023a7223 */ /* 0x140fe2000001080a */
[----:B------:R-:W-:Y:S01]  /*4e00*/  FMNMX.FTZ R0, R31, R0, !PT ;  /* 0x000000001f007209 */ /* 0x000fe20007810000 */
[C-C-:B------:R-:W-:Y:S01]  /*4e10*/  FFMA.FTZ R81, R2.reuse, R81, -R10.reuse ;  /* 0x0000005102517223 */ /* 0x140fe2000001080a */
[----:B------:R-:W-:-:S02]  /*4e20*/  FFMA.FTZ R84, R2, R84, -R10 ;  /* 0x0000005402547223 */ /* 0x000fc4000001080a */
        /* <DEDUP_REMOVED lines=20> */
[----:B-1----:R-:W-:-:S04]  /*4f70*/  FMNMX.FTZ R41, R59, R0, !PT ;  /* 0x000000003b297209 */ /* 0x002fc80007810000 */
[----:B------:R-:W-:Y:S01]  /*4f80*/  FMNMX.FTZ R0, R62, R41, !PT ;  /* 0x000000293e007209 */ /* 0x000fe20007810000 */
[----:B------:R1:W-:Y:S03]  /*4f90*/  MUFU.EX2 R34, R52 ;  /* 0x0000003400227308 */ /* 0x0003e60000000800 */
[----:B------:R-:W-:-:S04]  /*4fa0*/  FMNMX.FTZ R45, R63, R0, !PT ;  /* 0x000000003f2d7209 */ /* 0x000fc80007810000 */
[----:B------:R-:W-:Y:S01]  /*4fb0*/  FMNMX.FTZ R0, R66, R45, !PT ;  /* 0x0000002d42007209 */ /* 0x000fe20007810000 */
[----:B------:R-:W-:-:S01]  /*4fc0*/  FFMA.FTZ R45, R2, R53, -R10 ;  /* 0x00000035022d7223 */ /* 0x000fc2000001080a */
[----:B------:R-:W-:Y:S01]  /*4fd0*/  FSEL R53, R82, -INF , P3 ;  /* 0xff80000052357808 */ /* 0x000fe20001800000 */
[----:B------:R-:W-:Y:S01]  /*4fe0*/  MUFU.EX2 R41, R36 ;  /* 0x0000002400297308 */ /* 0x000fe20000000800 */
[----:B------:R-:W-:Y:S01]  /*4ff0*/  FMNMX.FTZ R0, R67, R0, !PT ;  /* 0x0000000043007209 */ /* 0x000fe20007810000 */
[----:B-1----:R-:W-:-:S03]  /*5000*/  FFMA.FTZ R52, R2, R72, -R10 ;  /* 0x0000004802347223 */ /* 0x002fc6000001080a */
[----:B------:R-:W-:-:S03]  /*5010*/  FMNMX.FTZ R0, R13, R0, !PT ;  /* 0x000000000d007209 */ /* 0x000fc60007810000 */
[----:B------:R-:W-:Y:S01]  /*5020*/  MUFU.EX2 R45, R45 ;  /* 0x0000002d002d7308 */ /* 0x000fe20000000800 */
[----:B------:R-:W-:-:S04]  /*5030*/  FMNMX.FTZ R49, R71, R0, !PT ;  /* 0x0000000047317209 */ /* 0x000fc80007810000 */
[----:B------:R-:W-:-:S03]  /*5040*/  FMNMX.FTZ R0, R74, R49, !PT ;  /* 0x000000314a007209 */ /* 0x000fc60007810000 */
[----:B------:R1:W-:Y:S01]  /*5050*/  MUFU.EX2 R36, R56 ;  /* 0x0000003800247308 */ /* 0x0003e20000000800 */
[----:B------:R-:W-:-:S04]  /*5060*/  FMNMX.FTZ R49, R75, R0, !PT ;  /* 0x000000004b317209 */ /* 0x000fc80007810000 */
[----:B------:R-:W-:-:S03]  /*5070*/  FMNMX.FTZ R0, R78, R49, !PT ;  /* 0x000000314e007209 */ /* 0x000fc60007810000 */
[----:B------:R2:W-:Y:S01]  /*5080*/  MUFU.EX2 R49, R44 ;  /* 0x0000002c00317308 */ /* 0x0005e20000000800 */
[----:B------:R-:W-:Y:S01]  /*5090*/  FMNMX.FTZ R0, R79, R0, !PT ;  /* 0x000000004f007209 */ /* 0x000fe20007810000 */
[----:B-1----:R-:W-:-:S03]  /*50a0*/  FFMA.FTZ R56, R2, R76, -R10 ;  /* 0x0000004c02387223 */ /* 0x002fc6000001080a */
[----:B------:R-:W-:Y:S01]  /*50b0*/  FMNMX.FTZ R0, R53, R0, !PT ;  /* 0x0000000035007209 */ /* 0x000fe20007810000 */
[----:B------:R-:W-:Y:S02]  /*50c0*/  WARPGROUP.DEPBAR.LE gsb0, 0x0 ;  /* 0x00008000000079c5 */ /* 0x000fe40000010000 */
[----:B------:R-:W-:Y:S01]  /*50d0*/  MUFU.EX2 R40, R40 ;  /* 0x0000002800287308 */ /* 0x000fe20000000800 */
[----:B------:R-:W-:Y:S01]  /*50e0*/  FMNMX.FTZ R0, R83, R0, !PT ;  /* 0x0000000053007209 */ /* 0x000fe20007810000 */
[C-C-:B--2---:R-:W-:Y:S01]  /*50f0*/  FFMA.FTZ R44, R2.reuse, R64, -R10.reuse ;  /* 0x00000040022c7223 */ /* 0x144fe2000001080a */
[----:B------:R-:W-:-:S01]  /*5100*/  FFMA.FTZ R64, R2, R85, -R10 ;  /* 0x0000005502407223 */ /* 0x000fc2000001080a */
[----:B------:R-:W-:Y:S02]  /*5110*/  FSEL R85, R3, RZ, P2 ;  /* 0x000000ff03557208 */ /* 0x000fe40001000000 */
[----:B------:R-:W-:Y:S02]  /*5120*/  FMNMX.FTZ R0, R57, R0, !PT ;  /* 0x0000000039007209 */ /* 0x000fe40007810000 */
[----:B------:R-:W-:Y:S01]  /*5130*/  MUFU.EX2 R61, R61 ;  /* 0x0000003d003d7308 */ /* 0x000fe20000000800 */
[----:B------:R-:W-:-:S01]  /*5140*/  FADD.FTZ R85, -R85, R6 ;  /* 0x0000000655557221 */ /* 0x000fc20000010100 */
[----:B------:R-:W-:-:S03]  /*5150*/  FMNMX.FTZ R0, R87, R0, !PT ;  /* 0x0000000057007209 */ /* 0x000fc60007810000 */
[----:B------:R-:W-:Y:S02]  /*5160*/  FMUL.FTZ R85, R2, R85 ;  /* 0x0000005502557220 */ /* 0x000fe40000410000 */
[----:B------:R-:W1:Y:S01]  /*5170*/  SHFL.BFLY PT, R149, R0, 0x2, 0x1f ;  /* 0x0c401f0000957f89 */ /* 0x000e6200000e0000 */
[----:B------:R-:W-:Y:S08]  /*5180*/  MUFU.EX2 R44, R44 ;  /* 0x0000002c002c7308 */ /* 0x000ff00000000800 */
[----:B------:R-:W2:Y:S08]  /*5190*/  MUFU.EX2 R85, R85 ;  /* 0x0000005500557308 */ /* 0x000eb00000000800 */
[----:B------:R-:W-:Y:S01]  /*51a0*/  MUFU.EX2 R65, R65 ;  /* 0x0000004100417308 */ /* 0x000fe20000000800 */
[----:B-1----:R-:W-:-:S07]  /*51b0*/  FMNMX.FTZ R60, R0, R149, !PT ;  /* 0x00000095003c7209 */ /* 0x002fce0007810000 */
[----:B------:R-:W-:Y:S01]  /*51c0*/  MUFU.EX2 R48, R48 ;  /* 0x0000003000307308 */ /* 0x000fe20000000800 */
        /* <DEDUP_REMOVED lines=10> */
[----:B-1----:R-:W-:Y:S01]  /*5270*/  FSEL R64, R0, RZ, P2 ;  /* 0x000000ff00407208 */ /* 0x002fe20001000000 */
[C-C-:B------:R-:W-:Y:S01]  /*5280*/  FFMA.FTZ R6, R2.reuse, R26, -R151.reuse ;  /* 0x0000001a02067223 */ /* 0x140fe20000010897 */
[----:B------:R-:W-:-:S01]  /*5290*/  FFMA.FTZ R27, R2, R27, -R151 ;  /* 0x0000001b021b7223 */ /* 0x000fc20000010897 */
[C-C-:B------:R-:W-:Y:S01]  /*52a0*/  FFMA.FTZ R26, R2.reuse, R145, -R151.reuse ;  /* 0x00000091021a7223 */ /* 0x140fe20000010897 */
[----:B------:R-:W-:-:S01]  /*52b0*/  FFMA.FTZ R31, R2, R31, -R151 ;  /* 0x0000001f021f7223 */ /* 0x000fc20000010897 */
[----:B------:R-:W-:Y:S01]  /*52c0*/  FADD.FTZ R7, -R64, R7 ;  /* 0x0000000740077221 */ /* 0x000fe20000010100 */
[----:B------:R-:W-:-:S01]  /*52d0*/  FFMA.FTZ R60, R2, R147, -R151 ;  /* 0x00000093023c7223 */ /* 0x000fc20000010897 */
[----:B------:R-:W-:Y:S01]  /*52e0*/  MUFU.EX2 R6, R6 ;  /* 0x0000000600067308 */ /* 0x000fe20000000800 */
[----:B------:R-:W-:-:S01]  /*52f0*/  FFMA.FTZ R35, R2, R35, -R151 ;  /* 0x0000002302237223 */ /* 0x000fc20000010897 */
[C---:B------:R-:W-:Y:S01]  /*5300*/  FMUL.FTZ R7, R2.reuse, R7 ;  /* 0x0000000702077220 */ /* 0x040fe20000410000 */
[----:B------:R-:W-:-:S01]  /*5310*/  FFMA.FTZ R64, R2, R59, -R151 ;  /* 0x0000003b02407223 */ /* 0x000fc20000010897 */
[----:B------:R-:W-:Y:S01]  /*5320*/  FFMA.FTZ R59, R2, R62, -R151 ;  /* 0x0000003e023b7223 */ /* 0x000fe20000010897 */
[----:B--2---:R-:W-:-:S01]  /*5330*/  FFMA.FTZ R62, R85, R5, R12 ;  /* 0x00000005553e7223 */ /* 0x004fc2000001000c */
        /* <DEDUP_REMOVED lines=21> */
[----:B------:R-:W-:-:S05]  /*5490*/  FFMA.FTZ R57, R2, R57, -R151 ;  /* 0x0000003902397223 */ /* 0x000fca0000010897 */
        /* <DEDUP_REMOVED lines=22> */
[----:B---3--:R-:W-:-:S01]  /*5600*/  FADD.FTZ R68, R42, R5 ;  /* 0x000000052a447221 */ /* 0x008fc20000010000 */
[----:B------:R-:W-:-:S04]  /*5610*/  FADD.FTZ R5, R33, R4 ;  /* 0x0000000421057221 */ /* 0x000fc80000010000 */
[----:B------:R-:W-:Y:S02]  /*5620*/  FADD.FTZ R4, R30, R5 ;  /* 0x000000051e047221 */ /* 0x000fe40000010000 */
[----:B------:R-:W3:Y:S01]  /*5630*/  MUFU.EX2 R47, R47 ;  /* 0x0000002f002f7308 */ /* 0x000ee20000000800 */
[----:B-1----:R-:W-:-:S01]  /*5640*/  FADD.FTZ R67, R43, R68 ;  /* 0x000000442b437221 */ /* 0x002fc20000010000 */
[----:B------:R-:W-:Y:S01]  /*5650*/  FFMA.FTZ R68, R2, R71, -R151 ;  /* 0x0000004702447223 */ /* 0x000fe20000010897 */
[----:B------:R-:W-:-:S04]  /*5660*/  FADD.FTZ R5, R37, R4 ;  /* 0x0000000425057221 */ /* 0x000fc80000010000 */
[----:B------:R-:W-:Y:S01]  /*5670*/  FADD.FTZ R4, R32, R5 ;  /* 0x0000000520047221 */ /* 0x000fe20000010000 */
        /* <DEDUP_REMOVED lines=14> */
[----:B------:R-:W-:-:S04]  /*5760*/  FADD.FTZ R75, R49, R4 ;  /* 0x00000004314b7221 */ /* 0x000fc80000010000 */
[----:B------:R-:W-:Y:S01]  /*5770*/  FADD.FTZ R74, R40, R75 ;  /* 0x0000004b284a7221 */ /* 0x000fe20000010000 */
[----:B------:R-:W2:Y:S01]  /*5780*/  MUFU.EX2 R11, R11 ;  /* 0x0000000b000b7308 */ /* 0x000ea20000000800 */
[----:B---3--:R-:W-:-:S01]  /*5790*/  FADD.FTZ R72, R54, R71 ;  /* 0x0000004736487221 */ /* 0x008fc20000010000 */
[----:B------:R-:W-:Y:S01]  /*57a0*/  FFMA.FTZ R71, R2, R78, -R151 ;  /* 0x0000004e02477223 */ /* 0x000fe20000010897 */
[----:B------:R-:W-:-:S01]  /*57b0*/  FADD.FTZ R75, R61, R74 ;  /* 0x0000004a3d4b7221 */ /* 0x000fc20000010000 */
[----:B------:R-:W-:-:S03]  /*57c0*/  IMAD.U32 R78, RZ, RZ, UR22 ;  /* 0x00000016ff4e7e24 */ /* 0x000fc6000f8e00ff */
[----:B------:R-:W-:Y:S01]  /*57d0*/  FADD.FTZ R74, R44, R75 ;  /* 0x0000004b2c4a7221 */ /* 0x000fe20000010000 */
[----:B------:R-:W3:Y:S01]  /*57e0*/  MUFU.EX2 R64, R64 ;  /* 0x0000004000407308 */ /* 0x000ee20000000800 */
[----:B-1----:R-:W-:-:S02]  /*57f0*/  FADD.FTZ R72, R55, R72 ;  /* 0x0000004837487221 */ /* 0x002fc40000010000 */
[----:B------:R-:W-:Y:S01]  /*5800*/  FADD.FTZ R75, R65, R74 ;  /* 0x0000004a414b7221 */ /* 0x000fe20000010000 */
[----:B------:R-:W-:-:S03]  /*5810*/  FFMA.FTZ R74, R2, R83, -R151 ;  /* 0x00000053024a7223 */ /* 0x000fc60000010897 */
        /* <DEDUP_REMOVED lines=8> */
[----:B------:R-:W-:Y:S01]  /*58a0*/  FADD.FTZ R75, R73, R76 ;  /* 0x0000004c494b7221 */ /* 0x000fe20000010000 */
[----:B------:R-:W-:-:S03]  /*58b0*/  FFMA.FTZ R76, R2, R87, -R151 ;  /* 0x00000057024c7223 */ /* 0x000fc60000010897 */
[----:B------:R-:W-:Y:S01]  /*58c0*/  FADD.FTZ R80, R56, R75 ;  /* 0x0000004b38507221 */ /* 0x000fe20000010000 */
        /* <DEDUP_REMOVED lines=14> */
[----:B------:R-:W-:-:S05]  /*59b0*/  @!P0 VIADD R4, R78, 0x19c40 ;  /* 0x00019c404e048836 */ /* 0x000fca0000000000 */
[----:B------:R-:W-:Y:S01]  /*59c0*/  @!P0 PRMT R4, RZ, 0x654, R4 ;  /* 0x00000654ff048816 */ /* 0x000fe20000000004 */
[----:B------:R-:W1:Y:S01]  /*59d0*/  MUFU.EX2 R77, R77 ;  /* 0x0000004d004d7308 */ /* 0x000e620000000800 */
[----:B--2---:R-:W-:-:S02]  /*59e0*/  FADD.FTZ R78, R70, R5 ;  /* 0x00000005464e7221 */ /* 0x004fc40000010000 */
[----:B------:R2:W-:Y:S05]  /*59f0*/  @!P0 SYNCS.ARRIVE.TRANS64.RED.A1T0 RZ, [R4+URZ], RZ ;  /* 0x000000ff04ff89a7 */ /* 0x0005ea000810043f */
        /* <DEDUP_REMOVED lines=21> */
.L_x_9512:
[----:B------:R-:W-:Y:S01]  /*5b50*/  UIADD3 UR6, UR7, 0x19c60, URZ ;  /* 0x00019c6007067890 */ /* 0x000fe2000fffe03f */
[----:B------:R-:W-:Y:S01]  /*5b60*/  ISETP.GT.AND P2, PT, R9, R8, PT ;  /* 0x000000080900720c */ /* 0x000fe20003f44270 */
        /* <DEDUP_REMOVED lines=88> */
.L_x_9503:
[----:B------:R-:W-:-:S13]  /*60f0*/  ISETP.GE.AND P2, PT, R9, RZ, PT ;  /* 0x000000ff0900720c */ /* 0x000fda0003f46270 */
[----:B------:R-:W-:Y:S05]  /*6100*/  @!P2 BRA `(.L_x_9514) ;  /* 0x0000001800dca947 */ /* 0x000fea0003800000 */
[----:B------:R-:W-:Y:S01]  /*6110*/  IMAD.MOV.U32 R7, RZ, RZ, R0 ;  /* 0x000000ffff077224 */ /* 0x000fe200078e0000 */
[----:B------:R-:W-:Y:S01]  /*6120*/  UMOV UR17, UR38 ;  /* 0x0000002600117c82 */ /* 0x000fe20008000000 */
[----:B------:R-:W-:Y:S02]  /*6130*/  IMAD.MOV.U32 R6, RZ, RZ, R3 ;  /* 0x000000ffff067224 */ /* 0x000fe400078e0003 */
[----:B------:R-:W-:-:S07]  /*6140*/  IMAD.MOV.U32 R8, RZ, RZ, R16 ;  /* 0x000000ffff087224 */ /* 0x000fce00078e0010 */
.L_x_9524:
[----:B------:R-:W-:-:S04]  /*6150*/  UIADD3 UR6, UR17, 0x1, URZ ;  /* 0x0000000111067890 */ /* 0x000fc8000fffe03f */
[----:B------:R-:W-:-:S04]  /*6160*/  UISETP.NE.AND UP0, UPT, UR6, 0x2, UPT ;  /* 0x000000020600788c */ /* 0x000fc8000bf05270 */
[----:B------:R-:W-:Y:S02]  /*6170*/  USEL UR7, URZ, 0x1, UP0 ;  /* 0x000000013f077887 */ /* 0x000fe40008000000 */
[----:B------:R-:W-:-:S04]  /*6180*/  USEL UR38, UR6, URZ, UP0 ;  /* 0x0000003f06267287 */ /* 0x000fc80008000000 */
[----:B------:R-:W-:Y:S01]  /*6190*/  LOP3.LUT R16, R8, UR7, RZ, 0x3c, !PT ;  /* 0x0000000708107c12 */ /* 0x000fe2000f8e3cff */
[----:B------:R-:W-:Y:S07]  /*61a0*/  @!P1 BRA `(.L_x_9515) ;  /* 0x0000000000049947 */ /* 0x000fee0003800000 */
[----:B------:R-:W-:Y:S01]  /*61b0*/  BPT.TRAP 0x1 ;  /* 0x000000040000795c */ /* 0x000fe20000300000 */
.L_x_9515:
[----:B------:R-:W-:Y:S01]  /*61c0*/  ULEA UR6, UR38, UR39, 0x3 ;  /* 0x0000002726067291 */ /* 0x000fe2000f8e183f */
[----:B------:R-:W-:-:S08]  /*61d0*/  SHF.L.U32 R0, R16, 0x1f, RZ ;  /* 0x0000001f10007819 */ /* 0x000fd000000006ff */
[----:B------:R1:W2:Y:S01]  /*61e0*/  SYNCS.PHASECHK.TRANS64.TRYWAIT P2, [UR6+0x19c30], R0 ;  /* 0x019c3000ff0075a7 */ /* 0x0002a20008040146 */
[----:B------:R-:W-:Y:S05]  /*61f0*/  @!P1 BRA `(.L_x_9516) ;  /* 0x0000000000049947 */ /* 0x000fea0003800000 */
[----:B------:R-:W-:Y:S01]  /*6200*/  BPT.TRAP 0x1 ;  /* 0x000000040000795c */ /* 0x000fe20000300000 */
.L_x_9516:
[----:B--2---:R-:W-:Y:S05]  /*6210*/  @P2 BRA `(.L_x_9517) ;  /* 0x0000000000082947 */ /* 0x004fea0003800000 */
[----:B------:R-:W2:Y:S02]  /*6220*/  SYNCS.PHASECHK.TRANS64.TRYWAIT P2, [UR6+0x19c30], R0 ;  /* 0x019c3000ff0075a7 */ /* 0x000ea40008040146 */
[----:B--2---:R-:W-:Y:S05]  /*6230*/  @!P2 BRA `(.L_x_9518) ;  /* 0x0000006c00c0a947 */ /* 0x004fea0003800000 */
.L_x_9517:
        /* <DEDUP_REMOVED lines=17> */
.L_x_9519:
[----:B------:R-:W-:Y:S01]  /*6350*/  ULEA UR7, UR17, UR39, 0x3 ;  /* 0x0000002711077291 */ /* 0x000fe2000f8e183f */
[----:B-12---:R-:W-:-:S08]  /*6360*/  SHF.L.U32 R0, R8, 0x1f, RZ ;  /* 0x0000001f08007819 */ /* 0x006fd000000006ff */
[----:B------:R1:W2:Y:S01]  /*6370*/  SYNCS.PHASECHK.TRANS64.TRYWAIT P2, [UR7+0x19c50], R0 ;  /* 0x019c5000ff0075a7 */ /* 0x0002a20008040147 */
[----:B------:R-:W-:Y:S05]  /*6380*/  @!P1 BRA `(.L_x_9520) ;  /* 0x0000000000049947 */ /* 0x000fea0003800000 */
[----:B------:R-:W-:Y:S01]  /*6390*/  BPT.TRAP 0x1 ;  /* 0x000000040000795c */ /* 0x000fe20000300000 */
.L_x_9520:
[----:B--2---:R-:W-:Y:S05]  /*63a0*/  @P2 BRA `(.L_x_9521) ;  /* 0x0000000000082947 */ /* 0x004fea0003800000 */
[----:B------:R-:W2:Y:S02]  /*63b0*/  SYNCS.PHASECHK.TRANS64.TRYWAIT P2, [UR7+0x19c50], R0 ;  /* 0x019c5000ff0075a7 */ /* 0x000ea40008040147 */
[----:B--2---:R-:W-:Y:S05]  /*63c0*/  @!P2 BRA `(.L_x_9522) ;  /* 0x0000006c0074a947 */ /* 0x004fea0003800000 */
.L_x_9521:
[----:B------:R-:W-:Y:S01]  /*63d0*/  UIADD3 UR6, UR39, 0x3000, URZ ;  /* 0x0000300027067890 */ /* 0x000fe2000fffe03f */
[----:B------:R-:W-:Y:S01]  /*63e0*/  WARPGROUP.ARRIVE ;  /* 0x00000000000079c5 */ /* 0x000fe20000000000 */
[----:B------:R-:W-:Y:S01]  /*63f0*/  UMOV UR11, 0x40000040 ;  /* 0x40000040000b7882 */ /* 0x000fe20000000000 */
[----:B-12---:R-:W-:Y:S01]  /*6400*/  FMNMX.FTZ R0, R24, R6, !PT ;  /* 0x0000000618007209 */ /* 0x006fe20007810000 */
        /* <DEDUP_REMOVED lines=78> */
[----:B------:R-:W-:Y:S01]  /*68f0*/  UIADD3 UR6, UR6, 0x6, URZ ;  /* 0x0000000606067890 */ /* 0x000fe2000fffe03f */
[----:B-1----:R-:W-:-:S02]  /*6900*/  FMNMX.FTZ R11, R10, R3, !PT ;  /* 0x000000030a0b7209 */ /* 0x002fc40007810000 */
[----:B--2---:R-:W-:-:S03]  /*6910*/  FMNMX.FTZ R13, R8, R13, !PT ;  /* 0x0000000d080d7209 */ /* 0x004fc60007810000 */
[----:B------:R-:W1:Y:S04]  /*6920*/  SHFL.BFLY PT, R0, R11, 0x1, 0x1f ;  /* 0x0c201f000b007f89 */ /* 0x000e6800000e0000 */
[----:B------:R-:W2:Y:S01]  /*6930*/  SHFL.BFLY PT, R12, R13, 0x1, 0x1f ;  /* 0x0c201f000d0c7f89 */ /* 0x000ea200000e0000 */
[----:B-1----:R-:W-:Y:S02]  /*6940*/  FMNMX.FTZ R3, R11, R0, !PT ;  /* 0x000000000b037209 */ /* 0x002fe40007810000 */
[----:B--2---:R-:W-:-:S03]  /*6950*/  FMNMX.FTZ R0, R13, R12, !PT ;  /* 0x0000000c0d007209 */ /* 0x004fc60007810000 */
[----:B------:R-:W-:Y:S01]  /*6960*/  FFMA.FTZ R11, R2, R3, -8 ;  /* 0xc1000000020b7423 */ /* 0x000fe20000010003 */
[----:B------:R-:W-:-:S03]  /*6970*/  FADD.FTZ R15, -R3, R6 ;  /* 0x00000006030f7221 */ /* 0x000fc60000010100 */
[C-C-:B------:R-:W-:Y:S01]  /*6980*/  FFMA.FTZ R8, R2.reuse, R25, -R11.reuse ;  /* 0x0000001902087223 */ /* 0x140fe2000001080b */
[----:B------:R-:W-:-:S01]  /*6990*/  FFMA.FTZ R25, R2, R37, -R11 ;  /* 0x0000002502197223 */ /* 0x000fc2000001080b */
[C-C-:B------:R-:W-:Y:S01]  /*69a0*/  FFMA.FTZ R37, R2.reuse, R49, -R11.reuse ;  /* 0x0000003102257223 */ /* 0x140fe2000001080b */
        /* <DEDUP_REMOVED lines=9> */
[C---:B------:R-:W-:Y:S01]  /*6a40*/  FFMA.FTZ R10, R2.reuse, R28, -R11 ;  /* 0x0000001c020a7223 */ /* 0x040fe2000001080b */
[----:B------:R-:W-:Y:S01]  /*6a50*/  MUFU.EX2 R6, R6 ;  /* 0x0000000600067308 */ /* 0x000fe20000000800 */
[----:B------:R-:W-:-:S01]  /*6a60*/  FFMA.FTZ R30, R2, R30, -R73 ;  /* 0x0000001e021e7223 */ /* 0x000fc20000010849 */
[C---:B------:R-:W-:Y:S01]  /*6a70*/  FFMA.FTZ R15, R2.reuse, R29, -R11 ;  /* 0x0000001d020f7223 */ /* 0x040fe2000001080b */
[----:B------:R-:W-:-:S01]  /*6a80*/  FFMA.FTZ R31, R2, R31, -R73 ;  /* 0x0000001f021f7223 */ /* 0x000fc20000010849 */
[C---:B------:R-:W-:Y:S01]  /*6a90*/  FFMA.FTZ R12, R2.reuse, R32, -R11 ;  /* 0x00000020020c7223 */ /* 0x040fe2000001080b */
[----:B------:R-:W-:-:S01]  /*6aa0*/  FFMA.FTZ R34, R2, R34, -R73 ;  /* 0x0000002202227223 */ /* 0x000fc20000010849 */
[C---:B------:R-:W-:Y:S01]  /*6ab0*/  FFMA.FTZ R21, R2.reuse, R33, -R11 ;  /* 0x0000002102157223 */ /* 0x040fe2000001080b */
[----:B------:R-:W-:-:S01]  /*6ac0*/  FFMA.FTZ R35, R2, R35, -R73 ;  /* 0x0000002302237223 */ /* 0x000fc20000010849 */
[----:B------:R-:W1:Y:S01]  /*6ad0*/  MUFU.EX2 R13, R13 ;  /* 0x0000000d000d7308 */ /* 0x000e620000000800 */
        /* <DEDUP_REMOVED lines=24> */
[----:B------:R-:W-:-:S01]  /*6c60*/  FFMA.FTZ R55, R2, R55, -R73 ;  /* 0x0000003702377223 */ /* 0x000fc20000010849 */
[C---:B------:R-:W-:Y:S01]  /*6c70*/  FFMA.FTZ R36, R2.reuse, R56, -R11 ;  /* 0x0000003802247223 */ /* 0x040fe2000001080b */
[----:B------:R-:W-:-:S01]  /*6c80*/  FFMA.FTZ R58, R2, R58, -R73 ;  /* 0x0000003a023a7223 */ /* 0x000fc20000010849 */
[C---:B------:R-:W-:Y:S01]  /*6c90*/  FFMA.FTZ R45, R2.reuse, R57, -R11 ;  /* 0x00000039022d7223 */ /* 0x040fe2000001080b */
[----:B------:R-:W-:-:S01]  /*6ca0*/  FFMA.FTZ R59, R2, R59, -R73 ;  /* 0x0000003b023b7223 */ /* 0x000fc20000010849 */
[C-C-:B------:R-:W-:Y:S01]  /*6cb0*/  FFMA.FTZ R52, R2.reuse, R72, -R11.reuse ;  /* 0x0000004802347223 */ /* 0x140fe2000001080b */
[----:B------:R-:W-:-:S01]  /*6cc0*/  FFMA.FTZ R40, R2, R60, -R11 ;  /* 0x0000003c02287223 */ /* 0x000fc2000001080b */
[----:B------:R-:W-:-:S02]  /*6cd0*/  WARPGROUP.DEPBAR.LE gsb0, 0x0 ;  /* 0x00008000000079c5 */ /* 0x000fc40000010000 */
[----:B------:R-:W-:Y:S01]  /*6ce0*/  WARPGROUP.ARRIVE ;  /* 0x00000000000079c5 */ /* 0x000fe20000000000 */
[----:B------:R-:W3:Y:S01]  /*6cf0*/  MUFU.EX2 R27, R27 ;  /* 0x0000001b001b7308 */ /* 0x000ee20000000800 */
[----:B--2---:R-:W-:-:S01]  /*6d00*/  FFMA.FTZ R4, R7, R4, R26 ;  /* 0x0000000407047223 */ /* 0x004fc2000001001a */
[C-C-:B------:R-:W-:Y:S01]  /*6d10*/  FFMA.FTZ R62, R2.reuse, R62, -R73.reuse ;  /* 0x0000003e023e7223 */ /* 0x140fe20000010849 */
[----:B------:R-:W-:-:S01]  /*6d20*/  FFMA.FTZ R63, R2, R63, -R73 ;  /* 0x0000003f023f7223 */ /* 0x000fc20000010849 */
[----:B------:R-:W-:Y:S01]  /*6d30*/  FFMA.FTZ R44, R2, R64, -R11 ;  /* 0x00000040022c7223 */ /* 0x000fe2000001080b */
[----:B------:R-:W-:Y:S01]  /*6d40*/  QGMMA.64x96x32.F32.E4M3.E4M3 R88, R140, gdesc[UR8], R88, gsb0 ;  /* 0x016000088c587df3 */ /* 0x000fe20008000858 */
[----:B-1----:R-:W-:-:S01]  /*6d50*/  FADD.FTZ R5, R8, R5 ;  /* 0x0000000508057221 */ /* 0x002fc20000010000 */
[----:B------:R-:W-:Y:S01]  /*6d60*/  UMOV UR10, UR6 ;  /* 0x00000006000a7c82 */ /* 0x000fe20008000000 */
[----:B------:R-:W1:Y:S01]  /*6d70*/  MUFU.EX2 R10, R10 ;  /* 0x0000000a000a7308 */ /* 0x000e620000000800 */
[----:B------:R-:W-:Y:S01]  /*6d80*/  UMOV UR11, 0x40000040 ;  /* 0x40000040000b7882 */ /* 0x000fe20000000000 */
        /* <DEDUP_REMOVED lines=11> */
[----:B------:R-:W-:-:S03]  /*6e40*/  FFMA.FTZ R11, R2, R85, -R11 ;  /* 0x00000055020b7223 */ /* 0x000fc6000001080b */
        /* <DEDUP_REMOVED lines=24> */
[----:B------:R-:W-:Y:S01]  /*6fd0*/  FFMA.FTZ R68, R2, R70, -R73 ;  /* 0x0000004602447223 */ /* 0x000fe20000010849 */
[----:B------:R-:W-:Y:S02]  /*6fe0*/  WARPGROUP.DEPBAR.LE gsb0, 0x0 ;  /* 0x00008000000079c5 */ /* 0x000fe40000010000 */
[----:B------:R-:W-:-:S03]  /*6ff0*/  WARPGROUP.ARRIVE ;  /* 0x00000000000079c5 */ /* 0x000fc60000000000 */
[----:B------:R-:W3:Y:S01]  /*7000*/  MUFU.EX2 R29, R29 ;  /* 0x0000001d001d7308 */ /* 0x000ee20000000800 */
[----:B-1----:R-:W-:-:S02]  /*7010*/  FADD.FTZ R4, R20, R5 ;  /* 0x0000000514047221 */ /* 0x002fc40000010000 */
[----:B------:R-:W-:Y:S05]  /*7020*/  QGMMA.64x96x32.F32.E4M3.E4M3 R88, R136, gdesc[UR8], R88, gsb0 ;  /* 0x0160000888587df3 */ /* 0x000fea0008000858 */
        /* <DEDUP_REMOVED lines=29> */
[----:B------:R-:W-:-:S06]  /*7200*/  WARPGROUP.DEPBAR.LE gsb0, 0x0 ;  /* 0x00008000000079c5 */ /* 0x000fcc0000010000 */
[----:B------:R-:W3:Y:S01]  /*7210*/  MUFU.EX2 R58, R58 ;  /* 0x0000003a003a7308 */ /* 0x000ee20000000800 */
[----:B-1----:R-:W-:-:S01]  /*7220*/  FADD.FTZ R77, R55, R72 ;  /* 0x00000048374d7221 */ /* 0x002fc20000010000 */
[----:B------:R-:W-:Y:S01]  /*7230*/  FFMA.FTZ R72, R2, R78, -R73 ;  /* 0x0000004e02487223 */ /* 0x000fe20000010849 */
[----:B------:R-:W-:-:S05]  /*7240*/  IMAD.U32 R78, RZ, RZ, UR38 ;  /* 0x00000026ff4e7e24 */ /* 0x000fca000f8e00ff */
        /* <DEDUP_REMOVED lines=33> */
[----:B------:R-:W-:-:S05]  /*7460*/  @!P0 LEA R4, R78, UR39, 0x3 ;  /* 0x000000274e048c11 */ /* 0x000fca000f8e18ff */
[----:B------:R-:W-:Y:S01]  /*7470*/  @!P0 VIADD R4, R4, 0x19c40 ;  /* 0x00019c4004048836 */ /* 0x000fe20000000000 */
[----:B------:R-:W1:Y:S01]  /*7480*/  MUFU.EX2 R70, R70 ;  /* 0x0000004600467308 */ /* 0x000e620000000800 */
[----:B--2---:R-:W-:-:S01]  /*7490*/  FADD.FTZ R81, R71, R76 ;  /* 0x0000004c47517221 */ /* 0x004fc20000010000 */
[C-C-:B------:R-:W-:Y:S01]  /*74a0*/  FFMA.FTZ R76, R2.reuse, R86, -R73.reuse ;  /* 0x00000056024c7223 */ /* 0x140fe20000010849 */
[----:B------:R-:W-:-:S01]  /*74b0*/  FFMA.FTZ R73, R2, R87, -R73 ;  /* 0x0000005702497223 */ /* 0x000fc20000010849 */
[----:B------:R-:W-:-:S04]  /*74c0*/  @!P0 PRMT R4, RZ, 0x654, R4 ;  /* 0x00000654ff048816 */ /* 0x000fc80000000004 */
[----:B------:R-:W2:Y:S01]  /*74d0*/  MUFU.EX2 R61, R61 ;  /* 0x0000003d003d7308 */ /* 0x000ea20000000800 */
[----:B---3--:R-:W-:-:S01]  /*74e0*/  FADD.FTZ R78, R52, R5 ;  /* 0x00000005344e7221 */ /* 0x008fc20000010000 */
[----:B------:R3:W-:Y:S06]  /*74f0*/  @!P0 SYNCS.ARRIVE.TRANS64.RED.A1T0 RZ, [R4+URZ], RZ ;  /* 0x000000ff04ff89a7 */ /* 0x0007ec000810043f */
        /* <DEDUP_REMOVED lines=30> */
.L_x_9523:
[----:B------:R-:W-:Y:S01]  /*76e0*/  UIADD3 UR6, UR7, 0x19c60, URZ ;  /* 0x00019c6007067890 */ /* 0x000fe2000fffe03f */
[----:B------:R-:W-:Y:S01]  /*76f0*/  ISETP.GT.AND P2, PT, R9, RZ, PT ;  /* 0x000000ff0900720c */ /* 0x000fe20003f44270 */
        /* <DEDUP_REMOVED lines=88> */
.L_x_9514:
[----:B------:R-:W-:Y:S06]  /*7c80*/  BAR.ARV 0x8, 0x1a0 ;  /* 0x0206800000007b1d */ /* 0x000fec0000002000 */
[----:B------:R-:W-:Y:S05]  /*7c90*/  @!P1 BRA `(.L_x_9525) ;  /* 0x0000000000049947 */ /* 0x000fea0003800000 */
[----:B------:R-:W-:Y:S01]  /*7ca0*/  BPT.TRAP 0x1 ;  /* 0x000000040000795c */ /* 0x000fe20000300000 */
.L_x_9525:
[----:B------:R-:W-:Y:S01]  /*7cb0*/  ULEA UR5, UR38, UR39, 0x3 ;  /* 0x0000002726057291 */ /* 0x000fe2000f8e183f */
[----:B------:R-:W-:-:S08]  /*7cc0*/  SHF.L.U32 R6, R16, 0x1f, RZ ;  /* 0x0000001f10067819 */ /* 0x000fd000000006ff */
[----:B------:R1:W2:Y:S01]  /*7cd0*/  SYNCS.PHASECHK.TRANS64.TRYWAIT P2, [UR5+0x19c50], R6 ;  /* 0x019c5006ff0075a7 */ /* 0x0002a20008040145 */
[----:B------:R-:W-:Y:S05]  /*7ce0*/  @!P1 BRA `(.L_x_9526) ;  /* 0x0000000000049947 */ /* 0x000fea0003800000 */
[----:B------:R-:W-:Y:S01]  /*7cf0*/  BPT.TRAP 0x1 ;  /* 0x000000040000795c */ /* 0x000fe20000300000 */
.L_x_9526:
[----:B------:R-:W3:Y:S02]  /*7d00*/  LDC.64 R12, c[0x0][0x9a0] ;  /* 0x00026800ff0c7b82 */ /* 0x000ee40000000a00 */
[----:B---3--:R-:W-:-:S04]  /*7d10*/  ISETP.NE.U32.AND P0, PT, R12, RZ, PT ;  /* 0x000000ff0c00720c */ /* 0x008fc80003f05070 */
[----:B------:R-:W-:-:S13]  /*7d20*/  ISETP.NE.AND.EX P0, PT, R13, RZ, PT, P0 ;  /* 0x000000ff0d00720c */ /* 0x000fda0003f05300 */
[----:B------:R-:W3:Y:S08]  /*7d30*/  @P0 LDC.64 R10, c[0x0][0x9c8] ;  /* 0x00027200ff0a0b82 */ /* 0x000ef00000000a00 */
[----:B------:R-:W4:Y:S01]  /*7d40*/  @P0 LDC.64 R14, c[0x0][0x9d0] ;  /* 0x00027400ff0e0b82 */ /* 0x000f220000000a00 */
[----:B--2---:R-:W-:Y:S05]  /*7d50*/  @P2 BRA `(.L_x_9527) ;  /* 0x0000000000082947 */ /* 0x004fea0003800000 */
[----:B------:R-:W2:Y:S02]  /*7d60*/  SYNCS.PHASECHK.TRANS64.TRYWAIT P2, [UR5+0x19c50], R6 ;  /* 0x019c5006ff0075a7 */ /* 0x000ea40008040145 */
[----:B--2---:R-:W-:Y:S05]  /*7d70*/  @!P2 BRA `(.L_x_9528) ;  /* 0x000000540020a947 */ /* 0x004fea0003800000 */
.L_x_9527:
[----:B------:R-:W-:Y:S01]  /*7d80*/  UIADD3 UR39, UR39, 0x3000, URZ ;  /* 0x0000300027277890 */ /* 0x000fe2000fffe03f */
[----:B------:R-:W-:Y:S01]  /*7d90*/  WARPGROUP.ARRIVE ;  /* 0x00000000000079c5 */ /* 0x000fe20000000000 */
[----:B------:R-:W-:Y:S01]  /*7da0*/  UMOV UR7, 0x40000040 ;  /* 0x4000004000077882 */ /* 0x000fe20000000000 */
[----:B--2---:R-:W-:Y:S01]  /*7db0*/  IMAD.U32 R7, RZ, RZ, UR44 ;  /* 0x0000002cff077e24 */ /* 0x004fe2000f8e00ff */
[----:B------:R-:W-:Y:S01]  /*7dc0*/  USHF.R.U32.HI UR39, URZ, 0x4, UR39 ;  /* 0x000000043f277899 */ /* 0x000fe20008011627 */
[----:B------:R-:W-:-:S03]  /*7dd0*/  @P0 SHF.R.S32.HI R9, RZ, 0x1f, R156 ;  /* 0x0000001fff090819 */ /* 0x000fc6000001149c */
[----:B------:R-:W-:Y:S01]  /*7de0*/  ULOP3.LUT UR39, UR39, 0x3fff, URZ, 0xc0, !UPT ;  /* 0x00003fff27277892 */ /* 0x000fe2000f8ec03f */
[----:B------:R-:W-:Y:S01]  /*7df0*/  @P0 SHF.R.S32.HI R7, RZ, 0x1f, R7 ;  /* 0x0000001fff070819 */ /* 0x000fe20000011407 */
[----:B----4-:R-:W-:Y:S02]  /*7e00*/  @P0 IMAD R9, R9, R14, RZ ;  /* 0x0000000e09090224 */ /* 0x010fe400078e02ff */
[----:B------:R-:W-:Y:S02]  /*7e10*/  ULOP3.LUT UR4, UR39, 0x10000, URZ, 0xfc, !UPT ;  /* 0x0001000027047892 */ /* 0x000fe4000f8efc3f */
[----:B-1-3--:R-:W-:Y:S02]  /*7e20*/  @P0 IMAD R6, R7, R10, RZ ;  /* 0x0000000a07060224 */ /* 0x00afe400078e02ff */
[----:B------:R-:W-:Y:S01]  /*7e30*/  UIMAD UR4, UR38, 0x300, UR4 ;  /* 0x00000300260478a4 */ /* 0x000fe2000f8e0204 */
[----:B------:R-:W-:Y:S02]  /*7e40*/  @P0 IMAD R9, R156, R15, R9 ;  /* 0x0000000f9c090224 */ /* 0x000fe400078e0209 */
[----:B------:R-:W-:-:S02]  /*7e50*/  @P0 IMAD R11, R11, UR44, R6 ;  /* 0x0000002c0b0b0c24 */ /* 0x000fc4000f8e0206 */
[----:B------:R-:W-:Y:S02]  /*7e60*/  @P0 IMAD.WIDE.U32 R6, R10, UR44, RZ ;  /* 0x0000002c0a060c25 */ /* 0x000fe4000f8e00ff */
[----:B------:R-:W-:Y:S02]  /*7e70*/  UMOV UR6, UR4 ;  /* 0x0000000400067c82 */ /* 0x000fe40008000000 */
[----:B------:R-:W-:Y:S01]  /*7e80*/  QGMMA.64x96x32.F32.E4M3.E4M3 R88, R148, gdesc[UR4], R88, gsb0 ;  /* 0x0160000494587df3 */ /* 0x000fe20008000858 */
[----:B------:R-:W-:Y:S02]  /*7e90*/  @P0 IMAD.IADD R7, R7, 0x1, R11 ;  /* 0x0000000107070824 */ /* 0x000fe400078e020b */
[----:B------:R-:W-:-:S04]  /*7ea0*/  @P0 IMAD.WIDE.U32 R6, R156, R14, R6 ;  /* 0x0000000e9c060225 */ /* 0x000fc800078e0006 */
[----:B------:R-:W-:Y:S01]  /*7eb0*/  @P0 IMAD.IADD R7, R7, 0x1, R9 ;  /* 0x0000000107070824 */ /* 0x000fe200078e0209 */
[----:B------:R-:W-:-:S04]  /*7ec0*/  @P0 LEA R8, P2, R6, R12, 0x2 ;  /* 0x0000000c06080211 */ /* 0x000fc800078410ff */
[----:B------:R-:W-:Y:S01]  /*7ed0*/  @P0 LEA.HI.X R9, R6, R13, R7, 0x2, P2 ;  /* 0x0000000d06090211 */ /* 0x000fe200010f1407 */
[----:B------:R-:W-:-:S06]  /*7ee0*/  IMAD.MOV.U32 R6, RZ, RZ, 0x3f800000 ;  /* 0x3f800000ff067424 */ /* 0x000fcc00078e00ff */
[----:B------:R1:W2:Y:S01]  /*7ef0*/  @P0 LDG.E R6, desc[UR46][R8.64] ;  /* 0x0000002e08060981 */ /* 0x0002a2000c1e1900 */
[----:B------:R-:W-:Y:S01]  /*7f00*/  UIADD3 UR6, UR4, 0x2, URZ ;  /* 0x0000000204067890 */ /* 0x000fe2000fffe03f */
[----:B------:R-:W-:Y:S01]  /*7f10*/  UMOV UR7, 0x40000040 ;  /* 0x4000004000077882 */ /* 0x000fe20000000000 */
[----:B------:R-:W-:Y:S02]  /*7f20*/  WARPGROUP.DEPBAR.LE gsb0, 0x0 ;  /* 0x00008000000079c5 */ /* 0x000fe40000010000 */
[----:B------:R-:W-:-:S06]  /*7f30*/  WARPGROUP.ARRIVE ;  /* 0x00000000000079c5 */ /* 0x000fcc0000000000 */
[----:B------:R-:W-:Y:S01]  /*7f40*/  QGMMA.64x96x32.F32.E4M3.E4M3 R88, R144, gdesc[UR4], R88, gsb0 ;  /* 0x0160000490587df3 */ /* 0x000fe20008000858 */
[----:B------:R-:W-:Y:S01]  /*7f50*/  UIADD3 UR6, UR4, 0x4, URZ ;  /* 0x0000000404067890 */ /* 0x000fe2000fffe03f */
[----:B------:R-:W-:Y:S01]  /*7f60*/  UMOV UR7, 0x40000040 ;  /* 0x4000004000077882 */ /* 0x000fe20000000000 */
[----:B------:R-:W3:Y:S01]  /*7f70*/  SHFL.BFLY PT, R10, R5, 0x2, 0x1f ;  /* 0x0c401f00050a7f89 */ /* 0x000ee200000e0000 */
[----:B------:R-:W-:-:S03]  /*7f80*/  UIADD3 UR4, UR4, 0x6, URZ ;  /* 0x0000000604047890 */ /* 0x000fc6000fffe03f */
[----:B------:R-:W4:Y:S01]  /*7f90*/  SHFL.BFLY PT, R11, R4, 0x2, 0x1f ;  /* 0x0c401f00040b7f89 */ /* 0x000f2200000e0000 */
[----:B------:R-:W-:Y:S02]  /*7fa0*/  WARPGROUP.DEPBAR.LE gsb0, 0x0 ;  /* 0x00008000000079c5 */ /* 0x000fe40000010000 */
[----:B------:R-:W-:-:S06]  /*7fb0*/  WARPGROUP.ARRIVE ;  /* 0x00000000000079c5 */ /* 0x000fcc0000000000 */
[----:B------:R-:W-:Y:S01]  /*7fc0*/  QGMMA.64x96x32.F32.E4M3.E4M3 R88, R140, gdesc[UR4], R88, gsb0 ;  /* 0x016000048c587df3 */ /* 0x000fe20008000858 */
        /* <DEDUP_REMOVED lines=36> */
.L_x_9529:
        /* <DEDUP_REMOVED lines=58> */
.L_x_9496:
        /* <DEDUP_REMOVED lines=16> */
[C---:B------:R-:W-:Y:S02]  /*86b0*/  IADD3 R13, P6, R18.reuse, 0x20, RZ ;  /* 0x00000020120d7810 */ /* 0x040fe40007fde0ff */
[----:B------:R-:W-:Y:S02]  /*86c0*/  F2FP.BF16.F32.PACK_AB R11, R11, R12 ;  /* 0x0000000c0b0b723e */ /* 0x000fe400000010ff */
[----:B------:R-:W-:Y:S01]  /*86d0*/  F2FP.BF16.F32.PACK_AB R9, R9, R10 ;  /* 0x0000000a0909723e */ /* 0x000fe200000010ff */
[----:B------:R1:W2:Y:S01]  /*86e0*/  LDG.E.CONSTANT R0, desc[UR46][R2.64] ;  /* 0x0000002e02007981 */ /* 0x0002a2000c1e9900 */
[----:B------:R-:W-:Y:S01]  /*86f0*/  LOP3.LUT R12, R13, 0x180, RZ, 0xc0, !PT ;  /* 0x000001800d0c7812 */ /* 0x000fe200078ec0ff */
[----:B------:R-:W-:Y:S01]  /*8700*/  VIADD R71, R23, UR42 ;  /* 0x0000002a17477c36 */ /* 0x000fe20008000000 */
[----:B------:R-:W-:Y:S01]  /*8710*/  F2FP.BF16.F32.PACK_AB R8, R7, R8 ;  /* 0x000000080708723e */ /* 0x000fe200000010ff */
[----:B------:R-:W-:Y:S01]  /*8720*/  USHF.R.S32.HI UR5, URZ, 0x1f, UR43 ;  /* 0x0000001f3f057899 */ /* 0x000fe2000801142b */
[----:B------:R-:W-:Y:S01]  /*8730*/  F2FP.BF16.F32.PACK_AB R6, R135, R6 ;  /* 0x000000068706723e */ /* 0x000fe200000010ff */
[----:B------:R-:W-:Y:S01]  /*8740*/  ULDC.64 UR6, c[0x0][0xb70] ;  /* 0x0002dc0000067ab9 */ /* 0x000fe20000000a00 */
[----:B------:R-:W-:Y:S01]  /*8750*/  IADD3 R7, P5, R18, 0x6000, RZ ;  /* 0x0000600012077810 */ /* 0x000fe20007fbe0ff */
[----:B------:R-:W-:Y:S01]  /*8760*/  UIMAD UR5, UR5, UR6, URZ ;  /* 0x00000006050572a4 */ /* 0x000fe2000f8e023f */
[----:B------:R-:W-:Y:S01]  /*8770*/  SHF.R.U64 R12, R12, 0x3, RZ ;  /* 0x000000030c0c7819 */ /* 0x000fe200000012ff */
[----:B------:R-:W-:Y:S01]  /*8780*/  UIMAD.WIDE.U32 UR8, UR43, UR6, URZ ;  /* 0x000000062b0872a5 */ /* 0x000fe2000f8e003f */
[C---:B-1----:R-:W-:Y:S01]  /*8790*/  LOP3.LUT P0, R2, R60.reuse, 0x3, RZ, 0xc0, !PT ;  /* 0x000000033c027812 */ /* 0x042fe2000780c0ff */
[----:B------:R-:W-:Y:S01]  /*87a0*/  VIADD R60, R60, 0xffffff80 ;  /* 0xffffff803c3c7836 */ /* 0x000fe20000000000 */
[----:B------:R-:W-:Y:S01]  /*87b0*/  F2FP.BF16.F32.PACK_AB R52, R51, R52 ;  /* 0x000000343334723e */ /* 0x000fe200000010ff */
[----:B------:R-:W-:Y:S01]  /*87c0*/  UIMAD UR5, UR43, UR7, UR5 ;  /* 0x000000072b0572a4 */ /* 0x000fe2000f8e0205 */
[----:B------:R-:W-:Y:S01]  /*87d0*/  ISETP.EQ.OR P0, PT, R2, 0x3, !P0 ;  /* 0x000000030200780c */ /* 0x000fe20004702670 */
[----:B------:R-:W-:Y:S01]  /*87e0*/  VIADD R2, R71, 0x8 ;  /* 0x0000000847027836 */ /* 0x000fe20000000000 */
[----:B------:R-:W-:Y:S01]  /*87f0*/  SHF.R.S32.HI R3, RZ, 0x1f, R60 ;  /* 0x0000001fff037819 */ /* 0x000fe2000001143c */
[----:B------:R-:W-:Y:S01]  /*8800*/  UIADD3 UR5, UR9, UR5, URZ ;  /* 0x0000000509057290 */ /* 0x000fe2000fffe03f */
[----:B------:R-:W-:Y:S01]  /*8810*/  F2FP.BF16.F32.PACK_AB R46, R45, R46 ;  /* 0x0000002e2d2e723e */ /* 0x000fe200000010ff */
[----:B------:R-:W-:Y:S01]  /*8820*/  ULDC.64 UR6, c[0x0][0xb40] ;  /* 0x0002d00000067ab9 */ /* 0x000fe20000000a00 */
[----:B------:R-:W-:-:S02]  /*8830*/  LEA.HI R3, R3, R60, RZ, 0x7 ;  /* 0x0000003c03037211 */ /* 0x000fc400078f38ff */
[----:B------:R-:W-:Y:S02]  /*8840*/  SEL R67, R9, R6, P0 ;  /* 0x0000000609437207 */ /* 0x000fe40000000000 */
[----:B------:R-:W-:Y:S02]  /*8850*/  SEL R69, R6, R9, P0 ;  /* 0x0000000906457207 */ /* 0x000fe40000000000 */
[----:B------:R-:W-:Y:S02]  /*8860*/  SEL R45, R11, R8, P0 ;  /* 0x000000080b2d7207 */ /* 0x000fe40000000000 */
[----:B------:R-:W-:Y:S02]  /*8870*/  SEL R51, R8, R11, P0 ;  /* 0x0000000b08337207 */ /* 0x000fe40000000000 */
[----:B------:R-:W-:Y:S02]  /*8880*/  LOP3.LUT R6, R7, 0x180, RZ, 0xc0, !PT ;  /* 0x0000018007067812 */ /* 0x000fe400078ec0ff */
[----:B------:R-:W-:-:S02]  /*8890*/  IADD3 R11, P3, R18, 0x3000, RZ ;  /* 0x00003000120b7810 */ /* 0x000fc40007f7e0ff */
[----:B------:R-:W-:Y:S02]  /*88a0*/  F2FP.BF16.F32.PACK_AB R55, R55, R56 ;  /* 0x000000383737723e */ /* 0x000fe400000010ff */
[----:B------:R-:W-:Y:S01]  /*88b0*/  LOP3.LUT R12, R12, R13, RZ, 0x3c, !PT ;  /* 0x0000000d0c0c7212 */ /* 0x000fe200078e3cff */
[----:B------:R-:W-:Y:S01]  /*88c0*/  IMAD.X R13, RZ, RZ, R19, P6 ;  /* 0x000000ffff0d7224 */ /* 0x000fe200030e0613 */
[----:B------:R-:W-:Y:S01]  /*88d0*/  LOP3.LUT R3, R3, 0xffffff80, RZ, 0xc0, !PT ;  /* 0xffffff8003037812 */ /* 0x000fe200078ec0ff */
[----:B------:R-:W1:Y:S01]  /*88e0*/  S2R R56, SR_TID.X ;  /* 0x0000000000387919 */ /* 0x000e620000002100 */
[----:B------:R-:W-:Y:S02]  /*88f0*/  SHF.R.U64 R6, R6, 0x3, RZ ;  /* 0x0000000306067819 */ /* 0x000fe400000012ff */
[----:B------:R-:W-:Y:S01]  /*8900*/  F2FP.BF16.F32.PACK_AB R54, R53, R54 ;  /* 0x000000363536723e */ /* 0x000fe200000010ff */
[----:B------:R-:W-:Y:S01]  /*8910*/  IMAD.IADD R3, R60, 0x1, -R3 ;  /* 0x000000013c037824 */ /* 0x000fe200078e0a03 */
[----:B------:R-:W-:-:S02]  /*8920*/  F2FP.BF16.F32.PACK_AB R20, R15, R20 ;  /* 0x000000140f14723e */ /* 0x000fc400000010ff */
[----:B------:R-:W-:Y:S02]  /*8930*/  LOP3.LUT R10, R11, 0x180, RZ, 0xc0, !PT ;  /* 0x000001800b0a7812 */ /* 0x000fe400078ec0ff */
[----:B------:R-:W-:Y:S02]  /*8940*/  SEL R53, R55, R52, P0 ;  /* 0x0000003437357207 */ /* 0x000fe40000000000 */
[C---:B------:R-:W-:Y:S02]  /*8950*/  IADD3 R9, P4, R18.reuse, 0x3020, RZ ;  /* 0x0000302012097810 */ /* 0x040fe40007f9e0ff */
[----:B------:R-:W-:Y:S02]  /*8960*/  LOP3.LUT R15, R18, 0x180, RZ, 0xc0, !PT ;  /* 0x00000180120f7812 */ /* 0x000fe400078ec0ff */
[----:B------:R-:W-:Y:S02]  /*8970*/  SEL R55, R52, R55, P0 ;  /* 0x0000003734377207 */ /* 0x000fe40000000000 */
[----:B------:R-:W-:-:S02]  /*8980*/  F2FP.BF16.F32.PACK_AB R49, R49, R50 ;  /* 0x000000323131723e */ /* 0x000fc400000010ff */
[----:B------:R-:W-:Y:S02]  /*8990*/  F2FP.BF16.F32.PACK_AB R21, R21, R24 ;  /* 0x000000181515723e */ /* 0x000fe400000010ff */
[----:B------:R-:W-:Y:S01]  /*89a0*/  LOP3.LUT R6, R6, R7, RZ, 0x3c, !PT ;  /* 0x0000000706067212 */ /* 0x000fe200078e3cff */
[----:B------:R-:W-:Y:S01]  /*89b0*/  IMAD.X R7, RZ, RZ, R19, P5 ;  /* 0x000000ffff077224 */ /* 0x000fe200028e0613 */
[----:B------:R-:W-:Y:S02]  /*89c0*/  MOV R52, R12 ;  /* 0x0000000c00347202 */ /* 0x000fe40000000f00 */
[----:B------:R-:W-:Y:S01]  /*89d0*/  SHF.R.U64 R10, R10, 0x3, RZ ;  /* 0x000000030a0a7819 */ /* 0x000fe200000012ff */
[----:B------:R-:W3:Y:S01]  /*89e0*/  LDC.64 R12, c[0x0][0xb78] ;  /* 0x0002de00ff0c7b82 */ /* 0x000ee20000000a00 */
[----:B------:R-:W-:Y:S02]  /*89f0*/  F2FP.BF16.F32.PACK_AB R57, R57, R58 ;  /* 0x0000003a3939723e */ /* 0x000fe400000010ff */
[----:B------:R-:W-:-:S02]  /*8a00*/  LOP3.LUT R8, R9, 0x180, RZ, 0xc0, !PT ;  /* 0x0000018009087812 */ /* 0x000fc400078ec0ff */
[----:B------:R-:W-:Y:S01]  /*8a10*/  SHF.R.U64 R15, R15, 0x3, RZ ;  /* 0x000000030f0f7819 */ /* 0x000fe200000012ff */
[----:B-1----:R-:W-:Y:S01]  /*8a20*/  VIADD R60, R56, 0xffffff80 ;  /* 0xffffff80383c7836 */ /* 0x002fe20000000000 */
[----:B------:R-:W-:Y:S02]  /*8a30*/  F2FP.BF16.F32.PACK_AB R30, R29, R30 ;  /* 0x0000001e1d1e723e */ /* 0x000fe400000010ff */
        /* <DEDUP_REMOVED lines=11> */
[----:B------:R-:W-:Y:S02]  /*8af0*/  LOP3.LUT P1, RZ, R3, 0x3, RZ, 0xc0, !PT ;  /* 0x0000000303ff7812 */ /* 0x000fe4000782c0ff */
[----:B------:R-:W-:Y:S01]  /*8b00*/  LOP3.LUT R10, R10, R11, RZ, 0x3c, !PT ;  /* 0x0000000b0a0a7212 */ /* 0x000fe200078e3cff */
[----:B------:R-:W-:Y:S01]  /*8b10*/  IMAD.X R11, RZ, RZ, R19, P3 ;  /* 0x000000ffff0b7224 */ /* 0x000fe200018e0613 */
[----:B------:R-:W-:Y:S02]  /*8b20*/  F2FP.BF16.F32.PACK_AB R33, R33, R34 ;  /* 0x000000222121723e */ /* 0x000fe400000010ff */
[----:B------:R-:W-:Y:S02]  /*8b30*/  F2FP.BF16.F32.PACK_AB R31, R31, R32 ;  /* 0x000000201f1f723e */ /* 0x000fe400000010ff */
[----:B------:R-:W-:-:S02]  /*8b40*/  F2FP.BF16.F32.PACK_AB R25, R25, R26 ;  /* 0x0000001a1919723e */ /* 0x000fc400000010ff */
[----:B------:R-:W-:Y:S02]  /*8b50*/  SEL R27, R57, R54, P0 ;  /* 0x00000036391b7207 */ /* 0x000fe40000000000 */
[----:B------:R-:W-:Y:S02]  /*8b60*/  IADD3 R3, P6, R18, 0x6020, RZ ;  /* 0x0000602012037810 */ /* 0x000fe40007fde0ff */
[----:B------:R-:W-:Y:S02]  /*8b70*/  SHF.R.U64 R8, R8, 0x3, RZ ;  /* 0x0000000308087819 */ /* 0x000fe400000012ff */
[----:B------:R-:W-:Y:S01]  /*8b80*/  LOP3.LUT R14, R15, R18, RZ, 0x3c, !PT ;  /* 0x000000120f0e7212 */ /* 0x000fe200078e3cff */
[----:B------:R-:W-:Y:S01]  /*8b90*/  IMAD.MOV.U32 R15, RZ, RZ, R19 ;  /* 0x000000ffff0f7224 */ /* 0x000fe200078e0013 */
[----:B------:R-:W-:Y:S02]  /*8ba0*/  MOV R46, R6 ;  /* 0x00000006002e7202 */ /* 0x000fe40000000f00 */
[----:B------:R-:W-:-:S02]  /*8bb0*/  SEL R57, R54, R57, P0 ;  /* 0x0000003936397207 */ /* 0x000fc40000000000 */
[----:B------:R-:W-:Y:S02]  /*8bc0*/  SEL R35, R41, R38, P0 ;  /* 0x0000002629237207 */ /* 0x000fe40000000000 */
[----:B------:R-:W-:Y:S02]  /*8bd0*/  SEL R59, R47, R44, P0 ;  /* 0x0000002c2f3b7207 */ /* 0x000fe40000000000 */
[----:B------:R-:W-:Y:S02]  /*8be0*/  SEL R41, R38, R41, P0 ;  /* 0x0000002926297207 */ /* 0x000fe40000000000 */
[----:B------:R-:W-:Y:S02]  /*8bf0*/  SEL R47, R44, R47, P0 ;  /* 0x0000002f2c2f7207 */ /* 0x000fe40000000000 */
[----:B------:R-:W-:Y:S02]  /*8c00*/  SEL R61, R39, R36, P0 ;  /* 0x00000024273d7207 */ /* 0x000fe40000000000 */
[----:B------:R-:W-:-:S02]  /*8c10*/  ISETP.GE.OR P2, PT, R2, UR10, P1 ;  /* 0x0000000a02007c0c */ /* 0x000fc40008f46670 */
[----:B------:R-:W-:Y:S02]  /*8c20*/  SEL R37, R33, R30, P0 ;  /* 0x0000001e21257207 */ /* 0x000fe40000000000 */
[----:B------:R-:W-:Y:S02]  /*8c30*/  SEL R43, R25, R20, P0 ;  /* 0x00000014192b7207 */ /* 0x000fe40000000000 */
[----:B------:R-:W-:Y:S02]  /*8c40*/  SEL R39, R36, R39, P0 ;  /* 0x0000002724277207 */ /* 0x000fe40000000000 */
[----:B------:R-:W-:Y:S02]  /*8c50*/  SEL R63, R31, R28, P0 ;  /* 0x0000001c1f3f7207 */ /* 0x000fe40000000000 */
[----:B------:R-:W-:Y:S02]  /*8c60*/  LOP3.LUT R2, R3, 0x180, RZ, 0xc0, !PT ;  /* 0x0000018003027812 */ /* 0x000fe400078ec0ff */
[----:B------:R-:W-:Y:S01]  /*8c70*/  LOP3.LUT R8, R8, R9, RZ, 0x3c, !PT ;  /* 0x0000000908087212 */ /* 0x000fe200078e3cff */
[----:B------:R-:W-:Y:S01]  /*8c80*/  IMAD.X R9, RZ, RZ, R19, P4 ;  /* 0x000000ffff097224 */ /* 0x000fe200020e0613 */
[----:B------:R-:W-:-:S02]  /*8c90*/  SEL R33, R30, R33, P0 ;  /* 0x000000211e217207 */ /* 0x000fc40000000000 */
[----:B------:R-:W-:Y:S02]  /*8ca0*/  SEL R25, R20, R25, P0 ;  /* 0x0000001914197207 */ /* 0x000fe40000000000 */
[----:B------:R-:W-:Y:S02]  /*8cb0*/  SEL R31, R28, R31, P0 ;  /* 0x0000001f1c1f7207 */ /* 0x000fe40000000000 */
[----:B------:R-:W-:Y:S02]  /*8cc0*/  MOV R50, R10 ;  /* 0x0000000a00327202 */ /* 0x000fe40000000f00 */
[----:B------:R-:W-:Y:S02]  /*8cd0*/  MOV R54, R14 ;  /* 0x0000000e00367202 */ /* 0x000fe40000000f00 */
[----:B------:R-:W-:Y:S02]  /*8ce0*/  SHF.R.U64 R2, R2, 0x3, RZ ;  /* 0x0000000302027819 */ /* 0x000fe400000012ff */
[----:B------:R-:W-:Y:S01]  /*8cf0*/  MOV R48, R8 ;  /* 0x0000000800307202 */ /* 0x000fe20000000f00 */
[----:B------:R-:W-:Y:S01]  /*8d00*/  IMAD.U32 R9, RZ, RZ, UR9 ;  /* 0x00000009ff097e24 */ /* 0x000fe2000f8e00ff */
[----:B------:R-:W-:Y:S01]  /*8d10*/  LOP3.LUT R2, R2, R3, RZ, 0x3c, !PT ;  /* 0x0000000302027212 */ /* 0x000fe200078e3cff */
[----:B------:R-:W-:Y:S01]  /*8d20*/  IMAD.U32 R9, RZ, RZ, UR5 ;  /* 0x00000005ff097e24 */ /* 0x000fe2000f8e00ff */
[----:B------:R-:W-:Y:S01]  /*8d30*/  USHF.R.S32.HI UR5, URZ, 0x1f, UR44 ;  /* 0x0000001f3f057899 */ /* 0x000fe2000801142c */
[----:B------:R-:W-:Y:S01]  /*8d40*/  IMAD.X R3, RZ, RZ, R19, P6 ;  /* 0x000000ffff037224 */ /* 0x000fe200030e0613 */
[----:B------:R-:W-:Y:S01]  /*8d50*/  SHF.R.S32.HI R56, RZ, 0x1f, R60 ;  /* 0x0000001fff387819 */ /* 0x000fe2000001143c */
[----:B------:R-:W-:Y:S01]  /*8d60*/  IMAD.U32 R8, RZ, RZ, UR8 ;  /* 0x00000008ff087e24 */ /* 0x000fe2000f8e00ff */
[----:B------:R-:W-:-:S02]  /*8d70*/  ISETP.GE.OR P1, PT, R71, UR10, P1 ;  /* 0x0000000a47007c0c */ /* 0x000fc40008f26670 */
[----:B------:R-:W-:Y:S01]  /*8d80*/  MOV R7, R2 ;  /* 0x0000000200077202 */ /* 0x000fe20000000f00 */
[----:B---3--:R-:W-:Y:S01]  /*8d90*/  IMAD R2, R12, UR5, RZ ;  /* 0x000000050c027c24 */ /* 0x008fe2000f8e02ff */
[----:B------:R-:W-:-:S03]  /*8da0*/  LEA.HI R56, R56, R60, RZ, 0x5 ;  /* 0x0000003c38387211 */ /* 0x000fc600078f28ff */
[----:B------:R-:W-:Y:S01]  /*8db0*/  IMAD R38, R13, UR44, R2 ;  /* 0x0000002c0d267c24 */ /* 0x000fe2000f8e0202 */
[----:B------:R-:W-:Y:S01]  /*8dc0*/  SHF.R.S32.HI R56, RZ, 0x5, R56 ;  /* 0x00000005ff387819 */ /* 0x000fe20000011438 */
[----:B------:R-:W-:Y:S01]  /*8dd0*/  IMAD.WIDE.U32 R2, R12, UR44, R8 ;  /* 0x0000002c0c027c25 */ /* 0x000fe2000f8e0008 */
        /* <DEDUP_REMOVED lines=19> */
[----:B------:R-:W-:Y:S04]  /*8f10*/  SHFL.IDX PT, R37, R37, R0, 0x1c1f ;  /* 0x001c1f0025257589 */ /* 0x000fe800000e0000 */
[----:B------:R-:W-:Y:S01]  /*8f20*/  SHFL.IDX PT, R43, R43, R0, 0x1c1f ;  /* 0x001c1f002b2b7589 */ /* 0x000fe200000e0000 */
[----:B----4-:R-:W-:Y:S02]  /*8f30*/  SEL R24, R35, R26, P0 ;  /* 0x0000001a23187207 */ /* 0x010fe40000000000 */
[----:B------:R-:W-:Y:S01]  /*8f40*/  SEL R26, R26, R35, P0 ;  /* 0x000000231a1a7207 */ /* 0x000fe20000000000 */
[----:B------:R-:W-:Y:S04]  /*8f50*/  SHFL.IDX PT, R63, R63, R0, 0x1c1f ;  /* 0x001c1f003f3f7589 */ /* 0x000fe800000e0000 */
[----:B------:R-:W3:Y:S01]  /*8f60*/  SHFL.IDX PT, R20, R33, R6, 0x1c1f ;  /* 0x001c1f0621147589 */ /* 0x000ee200000e0000 */
[----:B-1----:R-:W-:-:S02]  /*8f70*/  SEL R13, R59, R30, P0 ;  /* 0x0000001e3b0d7207 */ /* 0x002fc40000000000 */
[----:B------:R-:W-:Y:S01]  /*8f80*/  SEL R15, R30, R59, P0 ;  /* 0x0000003b1e0f7207 */ /* 0x000fe20000000000 */
[----:B------:R1:W4:Y:S04]  /*8f90*/  SHFL.IDX PT, R32, R25, R6, 0x1c1f ;  /* 0x001c1f0619207589 */ /* 0x00032800000e0000 */
[----:B------:R-:W5:Y:S01]  /*8fa0*/  SHFL.IDX PT, R40, R31, R6, 0x1c1f ;  /* 0x001c1f061f287589 */ /* 0x000f6200000e0000 */
[----:B--2---:R-:W-:-:S03]  /*8fb0*/  SEL R27, R36, R61, P0 ;  /* 0x0000003d241b7207 */ /* 0x004fc60000000000 */
[----:B------:R-:W-:Y:S01]  /*8fc0*/  SHFL.IDX PT, R45, R45, R0, 0x1c1f ;  /* 0x001c1f002d2d7589 */ /* 0x000fe200000e0000 */
[----:B-1----:R-:W-:-:S03]  /*8fd0*/  SEL R25, R61, R36, P0 ;  /* 0x000000243d197207 */ /* 0x002fc60000000000 */
[----:B------:R-:W-:Y:S04]  /*8fe0*/  SHFL.IDX PT, R65, R65, R0, 0x1c1f ;  /* 0x001c1f0041417589 */ /* 0x000fe800000e0000 */
[----:B------:R-:W1:Y:S04]  /*8ff0*/  SHFL.IDX PT, R34, R51, R6, 0x1c1f ;  /* 0x001c1f0633227589 */ /* 0x000e6800000e0000 */
[----:B------:R2:W1:Y:S01]  /*9000*/  SHFL.IDX PT, R42, R21, R6, 0x1c1f ;  /* 0x001c1f06152a7589 */ /* 0x00046200000e0000 */
[----:B---3--:R-:W-:Y:S02]  /*9010*/  SEL R28, R37, R20, P0 ;  /* 0x00000014251c7207 */ /* 0x008fe40000000000 */
[----:B------:R-:W-:Y:S01]  /*9020*/  SEL R30, R20, R37, P0 ;  /* 0x00000025141e7207 */ /* 0x000fe20000000000 */
[----:B------:R3:W-:Y:S01]  /*9030*/  SHFL.IDX PT, R67, R67, R0, 0x1c1f ;  /* 0x001c1f0043437589 */ /* 0x0007e200000e0000 */
[----:B----4-:R-:W-:-:S03]  /*9040*/  SEL R36, R43, R32, P0 ;  /* 0x000000202b247207 */ /* 0x010fc60000000000 */
[----:B------:R-:W4:Y:S01]  /*9050*/  SHFL.IDX PT, R44, R69, R6, 0x1c1f ;  /* 0x001c1f06452c7589 */ /* 0x000f2200000e0000 */
[----:B-----5:R-:W-:Y:S02]  /*9060*/  SEL R29, R63, R40, P0 ;  /* 0x000000283f1d7207 */ /* 0x020fe40000000000 */
[----:B--2---:R-:W-:Y:S01]  /*9070*/  SHF.R.S32.HI R21, RZ, 0x1f, R71 ;  /* 0x0000001fff157819 */ /* 0x004fe20000011447 */
[----:B------:R-:W-:Y:S01]  /*9080*/  BAR.SYNC.DEFER_BLOCKING 0x1, 0x180 ;  /* 0x0046000000007b1d */ /* 0x000fe20000010000 */
[----:B------:R-:W-:Y:S02]  /*9090*/  SEL R31, R40, R63, P0 ;  /* 0x0000003f281f7207 */ /* 0x000fe40000000000 */
[----:B---3--:R-:W-:-:S04]  /*90a0*/  IADD3 R0, P3, R71, R2, RZ ;  /* 0x0000000247007210 */ /* 0x008fc80007f7e0ff */
[----:B------:R-:W-:Y:S02]  /*90b0*/  IADD3.X R21, R21, R3, R38, P3, !PT ;  /* 0x0000000315157210 */ /* 0x000fe40001ffe426 */
[----:B------:R-:W-:Y:S02]  /*90c0*/  SEL R38, R32, R43, P0 ;  /* 0x0000002b20267207 */ /* 0x000fe40000000000 */
[----:B-1----:R-:W-:Y:S02]  /*90d0*/  SEL R32, R45, R34, P0 ;  /* 0x000000222d207207 */ /* 0x002fe40000000000 */
[----:B------:R-:W-:Y:S02]  /*90e0*/  SEL R37, R65, R42, P0 ;  /* 0x0000002a41257207 */ /* 0x000fe40000000000 */
[----:B------:R-:W-:Y:S02]  /*90f0*/  SEL R39, R42, R65, P0 ;  /* 0x000000412a277207 */ /* 0x000fe40000000000 */
[----:B------:R-:W-:-:S02]  /*9100*/  SEL R34, R34, R45, P0 ;  /* 0x0000002d22227207 */ /* 0x000fc40000000000 */
[----:B------:R-:W-:Y:S02]  /*9110*/  LEA R2, P3, R0, UR6, 0x2 ;  /* 0x0000000600027c11 */ /* 0x000fe4000f8610ff */
[----:B----4-:R-:W-:Y:S02]  /*9120*/  SEL R33, R67, R44, P0 ;  /* 0x0000002c43217207 */ /* 0x010fe40000000000 */
        /* <DEDUP_REMOVED lines=45> */
.L_x_9533:
[----:B------:R-:W-:Y:S05]  /*9400*/  BSYNC B0 ;  /* 0x0000000000007941 */ /* 0x000fea0003800000 */
.L_x_9532:
[----:B------:R-:W-:Y:S05]  /*9410*/  BRA `(.L_x_9531) ;  /* 0x0000000400847947 */ /* 0x000fea0003800000 */
.L_x_9530:
        /* <DEDUP_REMOVED lines=35> */
.L_x_9535:
[----:B------:R-:W-:Y:S05]  /*9650*/  BSYNC B0 ;  /* 0x0000000000007941 */ /* 0x000fea0003800000 */
.L_x_9534:
        /* <DEDUP_REMOVED lines=36> */
.L_x_9537:
[----:B------:R-:W-:Y:S05]  /*98a0*/  BSYNC B0 ;  /* 0x0000000000007941 */ /* 0x000fea0003800000 */
.L_x_9536:
        /* <DEDUP_REMOVED lines=23> */
.L_x_9538:
[----:B------:R-:W-:Y:S05]  /*9a20*/  BSYNC B0 ;  /* 0x0000000000007941 */ /* 0x000fea0003800000 */
.L_x_9531:
[----:B------:R-:W4:Y:S02]  /*9a30*/  LDC R0, c[0x0][0xda8] ;  /* 0x00036a00ff007b82 */ /* 0x000f240000000800 */
[----:B----4-:R-:W-:-:S13]  /*9a40*/  ISETP.LE.AND P0, PT, R0, UR4, PT ;  /* 0x0000000400007c0c */ /* 0x010fda000bf03270 */
[----:B------:R-:W-:Y:S05]  /*9a50*/  @!P0 BRA `(.L_x_9539) ;  /* 0xffffff7000d08947 */ /* 0x000fea000383ffff */
[----:B------:R-:W-:Y:S05]  /*9a60*/  EXIT ;  /* 0x000000000000794d */ /* 0x000fea0003800000 */
.L_x_9492:
[----:B------:R-:W-:-:S08]  /*9a70*/  NOP ;  /* 0x0000000000007918 */ /* 0x000fd00000000000 */
[----:B-1----:R-:W1:-:S00]  /*9a80*/  USETMAXREG.DEALLOC.CTAPOOL 0x20 ;  /* 0x00000020000079c8 */ /* 0x002e4000080e0500 */
[----:B-1----:R-:W-:-:S06]  /*9a90*/  LOP3.LUT R2, R0, 0x3, RZ, 0xc0, !PT ;  /* 0x0000000300027812 */ /* 0x002fcc00078ec0ff */
[----:B--2---:R-:W1:Y:S01]  /*9aa0*/  S2UR UR4, SR_CTAID.X ;  /* 0x00000000000479c3 */ /* 0x004e620000002500 */
[----:B------:R-:W-:Y:S02]  /*9ab0*/  IMAD.MOV.U32 R19, RZ, RZ, 0x1 ;  /* 0x00000001ff137424 */ /* 0x000fe400078e00ff */
[----:B------:R-:W-:Y:S01]  /*9ac0*/  IMAD.MOV.U32 R17, RZ, RZ, RZ ;  /* 0x000000ffff117224 */ /* 0x000fe200078e00ff */
[----:B------:R2:W3:Y:S04]  /*9ad0*/  SHFL.IDX PT, R3, R2, RZ, 0x1f ;  /* 0x00001fff02037589 */ /* 0x0004e800000e0000 */
[----:B--2---:R-:W1:Y:S01]  /*9ae0*/  LDC R2, c[0x0][0xda8] ;  /* 0x00036a00ff027b82 */ /* 0x004e620000000800 */
[----:B---3--:R-:W-:-:S04]  /*9af0*/  ISETP.NE.AND P0, PT, R3, RZ, PT ;  /* 0x000000ff0300720c */ /* 0x008fc80003f05270 */
[----:B------:R-:W-:-:S05]  /*9b00*/  P2R R3, PR, RZ, 0x1 ;  /* 0x00000001ff037803 */ /* 0x000fca0000000000 */
[----:B------:R2:W-:Y:S04]  /*9b10*/  STL [R1+0xc], R3 ;  /* 0x00000c0301007387 */ /* 0x0005e80000100800 */
[----:B------:R2:W-:Y:S01]  /*9b20*/  STL [R1+0x4], RZ ;  /* 0x000004ff01007387 */ /* 0x0005e20000100800 */
[----:B------:R-:W-:Y:S06]  /*9b30*/  @P0 BAR.ARV 0x4, 0x200 ;  /* 0x0108000000000b1d */ /* 0x000fec0000002000 */
[----:B-1----:R-:W-:-:S13]  /*9b40*/  ISETP.LE.AND P0, PT, R2, UR4, PT ;  /* 0x0000000402007c0c */ /* 0x002fda000bf03270 */
[----:B--2---:R-:W-:Y:S05]  /*9b50*/  @P0 BRA `(.L_x_9540) ;  /* 0x0000003000180947 */ /* 0x004fea0003800000 */
[----:B------:R-:W2:Y:S01]  /*9b60*/  LDL R8, [R1] ;  /* 0x0000000001087983 */ /* 0x000ea20000100800 */
[----:B------:R-:W1:Y:S01]  /*9b70*/  S2R R10, SR_TID.X ;  /* 0x00000000000a7919 */ /* 0x000e620000002100 */
[----:B------:R-:W3:Y:S01]  /*9b80*/  S2R R7, SR_TID.X ;  /* 0x0000000000077919 */ /* 0x000ee20000002100 */
[----:B------:R-:W-:Y:S01]  /*9b90*/  IMAD.SHL.U32 R9, R0, 0x800, RZ ;  /* 0x0000080000097824 */ /* 0x000fe200078e00ff */
[----:B-1----:R-:W-:Y:S01]  /*9ba0*/  SHF.R.U32.HI R4, RZ, 0x1, R10 ;  /* 0x00000001ff047819 */ /* 0x002fe2000001160a */
[----:B------:R-:W-:-:S03]  /*9bb0*/  IMAD.SHL.U32 R6, R10, 0x80, RZ ;  /* 0x000000800a067824 */ /* 0x000fc600078e00ff */
[----:B------:R-:W-:Y:S02]  /*9bc0*/  LOP3.LUT R5, R4, 0x20, RZ, 0xc0, !PT ;  /* 0x0000002004057812 */ /* 0x000fe400078ec0ff */
[----:B---3--:R-:W-:Y:S02]  /*9bd0*/  LOP3.LUT R11, R7, 0x7f, RZ, 0xc0, !PT ;  /* 0x0000007f070b7812 */ /* 0x008fe400078ec0ff */
[----:B------:R-:W-:Y:S01]  /*9be0*/  LOP3.LUT R7, R5, 0x10, R10, 0xf8, !PT ;  /* 0x0000001005077812 */ /* 0x000fe200078ef80a */
[----:B------:R-:W-:-:S03]  /*9bf0*/  IMAD.SHL.U32 R0, R10, 0x10, RZ ;  /* 0x000000100a007824 */ /* 0x000fc600078e00ff */
[----:B------:R-:W-:-:S04]  /*9c00*/  LOP3.LUT R7, R7, 0x380, R6, 0xf8, !PT ;  /* 0x0000038007077812 */ /* 0x000fc800078ef806 */
[----:B------:R-:W-:Y:S01]  /*9c10*/  LOP3.LUT R7, R7, 0x70, R0, 0x78, !PT ;  /* 0x0000007007077812 */ /* 0x000fe200078e7800 */
[----:B------:R-:W-:Y:S01]  /*9c20*/  IMAD.SHL.U32 R2, R10, 0x20, RZ ;  /* 0x000000200a027824 */ /* 0x000fe200078e00ff */
[----:B------:R-:W-:-:S04]  /*9c30*/  LOP3.LUT R6, R6, 0x400, RZ, 0xc0, !PT ;  /* 0x0000040006067812 */ /* 0x000fc800078ec0ff */
[----:B------:R-:W-:Y:S01]  /*9c40*/  LOP3.LUT R3, R2, 0x80, RZ, 0xc0, !PT ;  /* 0x0000008002037812 */ /* 0x000fe200078ec0ff */
[----:B------:R-:W-:Y:S01]  /*9c50*/  IMAD.SHL.U32 R5, R11, 0x10, RZ ;  /* 0x000000100b057824 */ /* 0x000fe200078e00ff */
[C---:B------:R-:W-:Y:S02]  /*9c60*/  LOP3.LUT P0, RZ, R10.reuse, 0x4, RZ, 0xc0, !PT ;  /* 0x000000040aff7812 */ /* 0x040fe4000780c0ff */
[----:B------:R-:W-:Y:S01]  /*9c70*/  LOP3.LUT R3, R3, 0x10, R4, 0xf8, !PT ;  /* 0x0000001003037812 */ /* 0x000fe200078ef804 */
[----:B------:R-:W-:Y:S01]  /*9c80*/  IMAD.SHL.U32 R4, R10, 0x4, RZ ;  /* 0x000000040a047824 */ /* 0x000fe200078e00ff */
[----:B------:R-:W-:Y:S02]  /*9c90*/  LOP3.LUT R2, R2, 0x360, RZ, 0xc0, !PT ;  /* 0x0000036002027812 */ /* 0x000fe400078ec0ff */
[----:B------:R-:W-:Y:S02]  /*9ca0*/  LOP3.LUT R6, R6, 0x800, R9, 0xf8, !PT ;  /* 0x0000080006067812 */ /* 0x000fe400078ef809 */
[----:B------:R-:W-:-:S02]  /*9cb0*/  LOP3.LUT R2, R2, 0x400, R5, 0xf8, !PT ;  /* 0x0000040002027812 */ /* 0x000fc400078ef805 */
[----:B------:R-:W-:Y:S02]  /*9cc0*/  LOP3.LUT R3, R3, 0x10, R4, 0x78, !PT ;  /* 0x0000001003037812 */ /* 0x000fe400078e7804 */
[----:B------:R-:W-:Y:S02]  /*9cd0*/  LOP3.LUT R22, R6, R7, RZ, 0xfc, !PT ;  /* 0x0000000706167212 */ /* 0x000fe400078efcff */
[----:B------:R-:W-:Y:S01]  /*9ce0*/  LOP3.LUT R18, R2, R3, RZ, 0xfc, !PT ;  /* 0x0000000302127212 */ /* 0x000fe200078efcff */
[----:B------:R-:W-:Y:S02]  /*9cf0*/  IMAD.U32 R27, RZ, RZ, UR4 ;  /* 0x00000004ff1b7e24 */ /* 0x000fe4000f8e00ff */
[----:B------:R-:W-:Y:S01]  /*9d00*/  VIADD R23, R22, 0x40 ;  /* 0x0000004016177836 */ /* 0x000fe20000000000 */
[C---:B------:R-:W-:Y:S01]  /*9d10*/  LOP3.LUT R25, R18.reuse, 0x1800, RZ, 0xfc, !PT ;  /* 0x0000180012197812 */ /* 0x040fe200078efcff */
[----:B------:R-:W-:Y:S01]  /*9d20*/  IMAD.MOV.U32 R19, RZ, RZ, 0x1 ;  /* 0x00000001ff137424 */ /* 0x000fe200078e00ff */
[----:B------:R-:W-:Y:S01]  /*9d30*/  LOP3.LUT R24, R18, 0x2800, RZ, 0xfc, !PT ;  /* 0x0000280012187812 */ /* 0x000fe200078efcff */
[----:B------:R-:W-:-:S02]  /*9d40*/  IMAD.MOV.U32 R17, RZ, RZ, RZ ;  /* 0x000000ffff117224 */ /* 0x000fc400078e00ff */
[----:B------:R-:W-:Y:S01]  /*9d50*/  @P0 VIADD R23, R22, 0xffffffc0 ;  /* 0xffffffc016170836 */ /* 0x000fe20000000000 */
[----:B------:R-:W-:Y:S01]  /*9d60*/  ULDC UR42, c[0x0][0xc] ;  /* 0x00000300002a7ab9 */ /* 0x000fe20000000800 */
[----:B------:R-:W-:Y:S01]  /*9d70*/  ULDC.64 UR44, c[0x0][0x198] ;  /* 0x00006600002c7ab9 */ /* 0x000fe20000000a00 */
[----:B--2---:R-:W-:-:S05]  /*9d80*/  LOP3.LUT R0, R8, 0x1, RZ, 0xfc, !PT ;  /* 0x0000000108007812 */ /* 0x004fca00078efcff */
[----:B------:R1:W-:Y:S04]  /*9d90*/  STL [R1+0x8], R0 ;  /* 0x0000080001007387 */ /* 0x0003e80000100800 */
[----:B------:R1:W-:Y:S01]  /*9da0*/  STL [R1+0x4], RZ ;  /* 0x000004ff01007387 */ /* 0x0003e20000100800 */
[----:B------:R-:W-:-:S07]  /*9db0*/  LOP3.LUT R29, R8, 0x2, RZ, 0xfc, !PT ;  /* 0x00000002081d7812 */ /* 0x000fce00078efcff */
.L_x_9596:
[----:B------:R-:W-:Y:S01]  /*9dc0*/  ULDC UR8, c[0x0][0xdd0] ;  /* 0x0003740000087ab9 */ /* 0x000fe20000000800 */
[----:B-1----:R-:W1:Y:S01]  /*9dd0*/  LDC R0, c[0x0][0xde8] ;  /* 0x00037a00ff007b82 */ /* 0x002e620000000800 */
        /* <DEDUP_REMOVED lines=10> */
[----:B--2---:R-:W-:Y:S05]  /*9e80*/  @!P0 BRA `(.L_x_9541) ;  /* 0x0000000000208947 */ /* 0x004fea0003800000 */
        /* <DEDUP_REMOVED lines=8> */
.L_x_9541:
[----:B------:R-:W-:Y:S01]  /*9f10*/  ULDC UR9, c[0x0][0xdc4] ;  /* 0x0003710000097ab9 */ /* 0x000fe20000000800 */
[----:B------:R-:W-:Y:S01]  /*9f20*/  UMOV UR7, UR8 ;  /* 0x0000000800077c82 */ /* 0x000fe20008000000 */
[----:B------:R-:W-:-:S11]  /*9f30*/  UISETP.NE.AND UP0, UPT, UR9, 0x1, UPT ;  /* 0x000000010900788c */ /* 0x000fd6000bf05270 */
[----:B------:R-:W-:Y:S02]  /*9f40*/  @UP0 ULDC.64 UR10, c[0x0][0xdc8] ;  /* 0x00037200000a0ab9 */ /* 0x000fe40000000a00 */
[----:B------:R-:W-:-:S04]  /*9f50*/  UIMAD.WIDE.U32 UR4, UR8, UR10, URZ ;  /* 0x0000000a080472a5 */ /* 0x000fc8000f8e003f */
[----:B------:R-:W-:-:S04]  /*9f60*/  @UP0 USHF.R.U32.HI UR7, URZ, UR11, UR5 ;  /* 0x0000000b3f070299 */ /* 0x000fc80008011605 */
[----:B------:R-:W-:-:S12]  /*9f70*/  UIMAD UR4, UR7, UR9, URZ ;  /* 0x00000009070472a4 */ /* 0x000fd8000f8e023f */
.L_x_9542:
[----:B------:R-:W-:Y:S01]  /*9f80*/  ULOP3.LUT UR5, URZ, UR7, URZ, 0x33, !UPT ;  /* 0x000000073f057292 */ /* 0x000fe2000f8e333f */
[----:B------:R-:W-:Y:S01]  /*9f90*/  BSSY B6, `(.L_x_9543) ;  /* 0x00002aa000067945 */ /* 0x000fe20003800000 */
[----:B------:R-:W-:Y:S01]  /*9fa0*/  ULDC.64 UR10, c[0x0][0x3f8] ;  /* 0x0000fe00000a7ab9 */ /* 0x000fe20000000a00 */
[----:B------:R-:W-:Y:S01]  /*9fb0*/  ULDC UR7, c[0x0][0xdac] ;  /* 0x00036b0000077ab9 */ /* 0x000fe20000000800 */
[----:B------:R-:W-:Y:S02]  /*9fc0*/  UISETP.NE.U32.AND UP0, UPT, UR10, URZ, UPT ;  /* 0x0000003f0a00728c */ /* 0x000fe4000bf05070 */
[----:B------:R-:W-:Y:S02]  /*9fd0*/  UIADD3 UR5, UR5, UR7, URZ ;  /* 0x0000000705057290 */ /* 0x000fe4000fffe03f */
[----:B------:R-:W-:Y:S02]  /*9fe0*/  UISETP.NE.AND.EX UP0, UPT, UR11, URZ, UPT, UP0 ;  /* 0x0000003f0b00728c */ /* 0x000fe4000bf05300 */
[----:B------:R-:W-:Y:S01]  /*9ff0*/  UIMAD UR37, UR5, 0xc0, URZ ;  /* 0x000000c0052578a4 */ /* 0x000fe2000f8e023f */
        /* <DEDUP_REMOVED lines=46> */
.L_x_9544:
        /* <DEDUP_REMOVED lines=23> */
.L_x_9546:
        /* <DEDUP_REMOVED lines=20> */
.L_x_9547:
        /* <DEDUP_REMOVED lines=20> */
.L_x_9548:
        /* <DEDUP_REMOVED lines=18> */
.L_x_9549:
        /* <DEDUP_REMOVED lines=43> */
.L_x_9615:
        /* <DEDUP_REMOVED lines=8> */
.L_x_9618:
        /* <DEDUP_REMOVED lines=20> */
.L_x_9554:
[----:B------:R-:W-:Y:S02]  /*ac60*/  LEA R5, R17, UR40, 0x3 ;  /* 0x0000002811057c11 */ /* 0x000fe4000f8e18ff */
[----:B--2---:R-:W-:Y:S02]  /*ac70*/  SHF.L.U32 R2, R19, 0x1f, RZ ;  /* 0x0000001f13027819 */ /* 0x004fe400000006ff */
[----:B------:R-:W-:Y:S02]  /*ac80*/  ISETP.NE.AND P0, PT, R8, RZ, PT ;  /* 0x000000ff0800720c */ /* 0x000fe40003f05270 */
[----:B------:R-:W2:Y:S02]  /*ac90*/  SYNCS.PHASECHK.TRANS64.TRYWAIT P3, [R5+URZ+0x19c80], R2 ;  /* 0x019c8002050075a7 */ /* 0x000ea4000806017f */
[----:B--2---:R-:W-:Y:S09]  /*aca0*/  @!P3 BRA `(.L_x_9555) ;  /* 0x0000002400acb947 */ /* 0x004ff20003800000 */
.L_x_9619:
        /* <DEDUP_REMOVED lines=8> */
.L_x_9556:
        /* <DEDUP_REMOVED lines=27> */
.L_x_9620:
        /* <DEDUP_REMOVED lines=8> */
.L_x_9558:
        /* <DEDUP_REMOVED lines=24> */
.L_x_9553:
        /* <DEDUP_REMOVED lines=31> */
.L_x_9551:
        /* <DEDUP_REMOVED lines=10> */
.L_x_9621:
[----:B------:R-:W-:Y:S05]  /*b370*/  BSYNC B0 ;  /* 0x0000000000007941 */ /* 0x000fea0003800000 */
.L_x_9559:
[----:B------:R-:W-:-:S06]  /*b380*/  UISETP.GE.AND UP0, UPT, UR41, 0x2, UPT ;  /* 0x000000022900788c */ /* 0x000fcc000bf06270 */
[----:B------:R-:W-:-:S13]  /*b390*/  PLOP3.LUT P0, PT, PT, PT, UP0, 0x80, 0x0 ;  /* 0x000000000000781c */ /* 0x000fda0003f0f008 */
[----:B------:R-:W-:Y:S05]  /*b3a0*/  @!P0 BRA `(.L_x_9561) ;  /* 0x0000001000048947 */ /* 0x000fea0003800000 */
[----:B------:R-:W-:Y:S01]  /*b3b0*/  UIADD3 UR4, UR41, -0x2, URZ ;  /* 0xfffffffe29047890 */ /* 0x000fe2000fffe03f */
[----:B--2---:R-:W-:Y:S02]  /*b3c0*/  IMAD.MOV.U32 R3, RZ, RZ, R19 ;  /* 0x000000ffff037224 */ /* 0x004fe400078e0013 */
[----:B------:R-:W-:-:S03]  /*b3d0*/  IMAD.MOV.U32 R8, RZ, RZ, R17 ;  /* 0x000000ffff087224 */ /* 0x000fc600078e0011 */
[----:B------:R-:W-:-:S07]  /*b3e0*/  IMAD.U32 R2, RZ, RZ, UR4 ;  /* 0x00000004ff027e24 */ /* 0x000fce000f8e00ff */
.L_x_9585:
[----:B------:R-:W-:Y:S01]  /*b3f0*/  VIADD R17, R8, 0x1 ;  /* 0x0000000108117836 */ /* 0x000fe20000000000 */
[----:B------:R-:W-:Y:S05]  /*b400*/  YIELD ;  /* 0x0000000000007946 */ /* 0x000fea0003800000 */
[----:B------:R-:W-:Y:S01]  /*b410*/  ISETP.NE.AND P0, PT, R17, 0x2, PT ;  /* 0x000000021100780c */ /* 0x000fe20003f05270 */
[----:B------:R-:W-:Y:S03]  /*b420*/  BSSY B0, `(.L_x_9562) ;  /* 0x00000a1000007945 */ /* 0x000fe60003800000 */
[----:B-1----:R-:W-:-:S02]  /*b430*/  SEL R4, RZ, 0x1, P0 ;  /* 0x00000001ff047807 */ /* 0x002fc40000000000 */
[----:B------:R-:W-:Y:S02]  /*b440*/  SEL R17, R17, RZ, P0 ;  /* 0x000000ff11117207 */ /* 0x000fe40000000000 */
[----:B------:R-:W-:Y:S01]  /*b450*/  LOP3.LUT R19, R3, R4, RZ, 0x3c, !PT ;  /* 0x0000000403137212 */ /* 0x000fe200078e3cff */
[----:B------:R-:W-:Y:S06]  /*b460*/  @!P6 BRA `(.L_x_9563) ;  /* 0x000000080070e947 */ /* 0x000fec0003800000 */
[----:B------:R-:W-:Y:S01]  /*b470*/  IMAD.MOV.U32 R9, RZ, RZ, R2 ;  /* 0x000000ffff097224 */ /* 0x000fe200078e0002 */
[----:B------:R-:W-:Y:S06]  /*b480*/  @!P1 BRA `(.L_x_9564) ;  /* 0x0000000000489947 */ /* 0x000fec0003800000 */
[----:B------:R-:W1:Y:S01]  /*b490*/  LDC R9, c[0x0][0x41c] ;  /* 0x00010700ff097b82 */ /* 0x000e620000000800 */
[----:B------:R-:W-:Y:S02]  /*b4a0*/  ULDC.64 UR4, c[0x0][0x408] ;  /* 0x0001020000047ab9 */ /* 0x000fe40000000a00 */
[----:B------:R-:W-:Y:S01]  /*b4b0*/  IMAD R7, R21, UR4, RZ ;  /* 0x0000000415077c24 */ /* 0x000fe2000f8e02ff */
        /* <DEDUP_REMOVED lines=8> */
[C---:B------:R-:W-:Y:S02]  /*b540*/  IMAD R0, R20.reuse, UR5, R7 ;  /* 0x0000000514007c24 */ /* 0x040fe4000f8e0207 */
[----:B------:R-:W-:Y:S01]  /*b550*/  IMAD.WIDE.U32 R4, R20, UR4, R4 ;  /* 0x0000000414047c25 */ /* 0x000fe2000f8e0004 */
[----:B------:R-:W-:-:S03]  /*b560*/  ULDC.64 UR4, c[0x0][0x3f8] ;  /* 0x0000fe0000047ab9 */ /* 0x000fc60000000a00 */
[----:B------:R-:W-:Y:S01]  /*b570*/  IMAD.IADD R0, R0, 0x1, R5 ;  /* 0x0000000100007824 */ /* 0x000fe200078e0205 */
[----:B------:R-:W-:-:S04]  /*b580*/  LEA R6, P0, R4, UR4, 0x2 ;  /* 0x0000000404067c11 */ /* 0x000fc8000f8010ff */
[----:B------:R-:W-:-:S05]  /*b590*/  LEA.HI.X R7, R4, UR5, R0, 0x2, P0 ;  /* 0x0000000504077c11 */ /* 0x000fca00080f1400 */
[----:B------:R1:W5:Y:S04]  /*b5a0*/  LDG.E R0, desc[UR46][R6.64] ;  /* 0x0000002e06007981 */ /* 0x000368000c1e1900 */
.L_x_9564:
[----:B------:R-:W2:Y:S01]  /*b5b0*/  S2R R4, SR_TID.X ;  /* 0x0000000000047919 */ /* 0x000ea20000002100 */
[----:B-1----:R-:W-:Y:S01]  /*b5c0*/  LEA R6, R17, UR40, 0x3 ;  /* 0x0000002811067c11 */ /* 0x002fe2000f8e18ff */
[----:B------:R-:W-:Y:S01]  /*b5d0*/  BSSY B1, `(.L_x_9565) ;  /* 0x0000006000017945 */ /* 0x000fe20003800000 */
[----:B--2---:R-:W-:Y:S02]  /*b5e0*/  LOP3.LUT R5, R4, 0x7f, RZ, 0xc0, !PT ;  /* 0x0000007f04057812 */ /* 0x004fe400078ec0ff */
[----:B------:R-:W-:Y:S02]  /*b5f0*/  SHF.L.U32 R4, R19, 0x1f, RZ ;  /* 0x0000001f13047819 */ /* 0x000fe400000006ff */
[----:B------:R-:W-:Y:S02]  /*b600*/  ISETP.NE.AND P3, PT, R5, RZ, PT ;  /* 0x000000ff0500720c */ /* 0x000fe40003f65270 */
[----:B------:R-:W1:Y:S02]  /*b610*/  SYNCS.PHASECHK.TRANS64.TRYWAIT P0, [R6+URZ+0x19c80], R4 ;  /* 0x019c8004060075a7 */ /* 0x000e64000800017f */
[----:B-1----:R-:W-:Y:S09]  /*b620*/  @!P0 BRA `(.L_x_9566) ;  /* 0x0000001c00888947 */ /* 0x002ff20003800000 */
.L_x_9622:
[----:B------:R-:W-:Y:S05]  /*b630*/  BSYNC B1 ;  /* 0x0000000000017941 */ /* 0x000fea0003800000 */
.L_x_9565:
        /* <DEDUP_REMOVED lines=9> */
.L_x_9568:
[----:B------:R-:W-:Y:S05]  /*b6d0*/  BSYNC B1 ;  /* 0x0000000000017941 */ /* 0x000fea0003800000 */
.L_x_9567:
[----:B------:R-:W-:Y:S01]  /*b6e0*/  IMAD.MOV.U32 R12, RZ, RZ, RZ ;  /* 0x000000ffff0c7224 */ /* 0x000fe200078e00ff */
[----:B------:R-:W-:Y:S01]  /*b6f0*/  R2UR UR12, R16 ;  /* 0x00000000100c72ca */ /* 0x000fe200000e0000 */
[----:B------:R-:W-:Y:S01]  /*b700*/  IMAD R7, R17, 0x3000, R26 ;  /* 0x0000300011077824 */ /* 0x000fe200078e021a */
        /* <DEDUP_REMOVED lines=9> */
.L_x_9569:
        /* <DEDUP_REMOVED lines=16> */
.L_x_9570:
        /* <DEDUP_REMOVED lines=16> */
.L_x_9571:
        /* <DEDUP_REMOVED lines=12> */
.L_x_9623:
[----:B------:R-:W-:Y:S05]  /*ba60*/  BSYNC B1 ;  /* 0x0000000000017941 */ /* 0x000fea0003800000 */
.L_x_9572:
        /* <DEDUP_REMOVED lines=11> */
.L_x_9575:
[----:B------:R-:W-:Y:S05]  /*bb20*/  BSYNC B1 ;  /* 0x0000000000017941 */ /* 0x000fea0003800000 */
.L_x_9574:
        /* <DEDUP_REMOVED lines=9> */
.L_x_9576:
        /* <DEDUP_REMOVED lines=15> */
.L_x_9577:
        /* <DEDUP_REMOVED lines=15> */
.L_x_9578:
        /* <DEDUP_REMOVED lines=9> */
.L_x_9563:
[----:B------:R-:W-:Y:S05]  /*be30*/  BSYNC B0 ;  /* 0x0000000000007941 */ /* 0x000fea0003800000 */
.L_x_9562:
[----:B------:R-:W2:Y:S02]  /*be40*/  LDL R4, [R1+0x8] ;  /* 0x0000080001047983 */ /* 0x000ea40000100800 */
[----:B--2---:R-:W-:-:S13]  /*be50*/  ISETP.NE.AND P0, PT, R4, 0x3, PT ;  /* 0x000000030400780c */ /* 0x004fda0003f05270 */
[----:B------:R-:W-:Y:S05]  /*be60*/  @!P0 BRA `(.L_x_9579) ;  /* 0x0000000000048947 */ /* 0x000fea0003800000 */
[----:B------:R-:W-:Y:S01]  /*be70*/  BPT.TRAP 0x1 ;  /* 0x000000040000795c */ /* 0x000fe20000300000 */
.L_x_9579:
[----:B------:R-:W-:Y:S01]  /*be80*/  LOP3.LUT R5, R3, 0x1, RZ, 0x3c, !PT ;  /* 0x0000000103057812 */ /* 0x000fe200078e3cff */
[----:B------:R-:W-:Y:S01]  /*be90*/  BSSY B0, `(.L_x_9580) ;  /* 0x0000006000007945 */ /* 0x000fe20003800000 */
[----:B------:R-:W-:Y:S02]  /*bea0*/  LEA R12, R8, UR40, 0x3 ;  /* 0x00000028080c7c11 */ /* 0x000fe4000f8e18ff */
[----:B------:R-:W-:Y:S02]  /*beb0*/  SHF.L.U32 R5, R5, 0x1f, RZ ;  /* 0x0000001f05057819 */ /* 0x000fe400000006ff */
[----:B------:R-:W-:Y:S02]  /*bec0*/  ISETP.NE.AND P0, PT, R29, 0x3, PT ;  /* 0x000000031d00780c */ /* 0x000fe40003f05270 */
[----:B------:R-:W1:Y:S02]  /*bed0*/  SYNCS.PHASECHK.TRANS64.TRYWAIT P3, [R12+URZ+0x19c70], R5 ;  /* 0x019c70050c0075a7 */ /* 0x000e64000806017f */
[----:B-1----:R-:W-:Y:S09]  /*bee0*/  @!P3 BRA `(.L_x_9581) ;  /* 0x000000140080b947 */ /* 0x002ff20003800000 */
.L_x_9624:
[----:B------:R-:W-:Y:S05]  /*bef0*/  BSYNC B0 ;  /* 0x0000000000007941 */ /* 0x000fea0003800000 */
.L_x_9580:
[----:B------:R-:W-:Y:S05]  /*bf00*/  @!P0 BRA `(.L_x_9582) ;  /* 0x0000000000048947 */ /* 0x000fea0003800000 */
[----:B------:R-:W-:Y:S01]  /*bf10*/  BPT.TRAP 0x1 ;  /* 0x000000040000795c */ /* 0x000fe20000300000 */
.L_x_9582:
[----:B-1----:R-:W-:Y:S01]  /*bf20*/  SHF.L.U32 R5, R3, 0x1f, RZ ;  /* 0x0000001f03057819 */ /* 0x002fe200000006ff */
[----:B------:R-:W-:-:S03]  /*bf30*/  IMAD R3, R8, 0x3000, RZ ;  /* 0x0000300008037824 */ /* 0x000fc600078e02ff */
[----:B------:R-:W1:Y:S02]  /*bf40*/  SYNCS.PHASECHK.TRANS64.TRYWAIT P3, [R12+URZ+0x19c60], R5 ;  /* 0x019c60050c0075a7 */ /* 0x000e64000806017f */
[----:B-1----:R-:W-:Y:S05]  /*bf50*/  @!P3 BRA `(.L_x_9583) ;  /* 0x000000140078b947 */ /* 0x002fea0003800000 */
.L_x_9625:
[----:B------:R-:W-:Y:S01]  /*bf60*/  LOP3.LUT R13, R3, R18, RZ, 0xfc, !PT ;  /* 0x00000012030d7212 */ /* 0x000fe200078efcff */
[----:B------:R-:W-:Y:S05]  /*bf70*/  WARPSYNC.ALL ;  /* 0x0000000000007948 */ /* 0x000fea0003800000 */
[----:B-1----:R-:W1:Y:S01]  /*bf80*/  LDSM.16.MT88.4 R4, [R13+UR40+0x9000] ;  /* 0x009000280d04783b */ /* 0x002e620008004200 */
[----:B------:R-:W-:Y:S02]  /*bf90*/  IADD3 R15, R25, UR40, R3 ;  /* 0x00000028190f7c10 */ /* 0x000fe4000fffe003 */
[C-C-:B-1----:R-:W-:Y:S02]  /*bfa0*/  PRMT R8, R4.reuse, 0x6420, R5.reuse ;  /* 0x0000642004087816 */ /* 0x142fe40000000005 */
[----:B------:R-:W-:-:S02]  /*bfb0*/  PRMT R9, R4, 0x7531, R5 ;  /* 0x0000753104097816 */ /* 0x000fc40000000005 */
[----:B------:R-:W-:Y:S02]  /*bfc0*/  LOP3.LUT R4, R3, R22, RZ, 0xfc, !PT ;  /* 0x0000001603047212 */ /* 0x000fe400078efcff */
[C-C-:B------:R-:W-:Y:S02]  /*bfd0*/  PRMT R10, R6.reuse, 0x6420, R7.reuse ;  /* 0x00006420060a7816 */ /* 0x140fe40000000007 */
[----:B------:R-:W-:Y:S01]  /*bfe0*/  PRMT R11, R6, 0x7531, R7 ;  /* 0x00007531060b7816 */ /* 0x000fe20000000007 */
[----:B------:R-:W-:-:S05]  /*bff0*/  IMAD.IADD R4, R28, 0x1, R4 ;  /* 0x000000011c047824 */ /* 0x000fca00078e0204 */
[----:B------:R1:W-:Y:S02]  /*c000*/  STSM.16.M88.4 [R4], R8 ;  /* 0x0000000804007844 */ /* 0x0003e40000000200 */
[----:B-1----:R-:W-:-:S05]  /*c010*/  VIADD R10, R3, 0x1000 ;  /* 0x00001000030a7836 */ /* 0x002fca0000000000 */
[----:B------:R-:W-:-:S05]  /*c020*/  LOP3.LUT R14, R10, R18, RZ, 0xfc, !PT ;  /* 0x000000120a0e7212 */ /* 0x000fca00078efcff */
[----:B------:R1:W2:Y:S02]  /*c030*/  LDSM.16.MT88.4 R4, [R14+UR40+0x9000] ;  /* 0x009000280e04783b */ /* 0x0002a40008004200 */
[----:B-1----:R-:W-:Y:S02]  /*c040*/  LOP3.LUT R14, R3, 0x800, R18, 0xfe, !PT ;  /* 0x00000800030e7812 */ /* 0x002fe400078efe12 */
[C-C-:B--2---:R-:W-:Y:S02]  /*c050*/  PRMT R8, R4.reuse, 0x6420, R5.reuse ;  /* 0x0000642004087816 */ /* 0x144fe40000000005 */
[----:B------:R-:W-:Y:S02]  /*c060*/  PRMT R9, R4, 0x7531, R5 ;  /* 0x0000753104097816 */ /* 0x000fe40000000005 */
[----:B------:R-:W-:Y:S02]  /*c070*/  LOP3.LUT R4, R10, R22, RZ, 0xfc, !PT ;  /* 0x000000160a047212 */ /* 0x000fe400078efcff */
[----:B------:R-:W-:-:S02]  /*c080*/  PRMT R10, R6, 0x6420, R7 ;  /* 0x00006420060a7816 */ /* 0x000fc40000000007 */
[----:B------:R-:W-:Y:S01]  /*c090*/  PRMT R11, R6, 0x7531, R7 ;  /* 0x00007531060b7816 */ /* 0x000fe20000000007 */
[----:B------:R-:W-:-:S05]  /*c0a0*/  IMAD.IADD R4, R28, 0x1, R4 ;  /* 0x000000011c047824 */ /* 0x000fca00078e0204 */
[----:B------:R1:W-:Y:S02]  /*c0b0*/  STSM.16.M88.4 [R4], R8 ;  /* 0x0000000804007844 */ /* 0x0003e40000000200 */
[----:B-1----:R-:W-:-:S05]  /*c0c0*/  VIADD R10, R3, 0x2000 ;  /* 0x00002000030a7836 */ /* 0x002fca0000000000 */
[----:B------:R-:W-:-:S05]  /*c0d0*/  LOP3.LUT R13, R10, R18, RZ, 0xfc, !PT ;  /* 0x000000120a0d7212 */ /* 0x000fca00078efcff */
[----:B------:R1:W2:Y:S02]  /*c0e0*/  LDSM.16.MT88.4 R4, [R13+UR40+0x9000] ;  /* 0x009000280d04783b */ /* 0x0002a40008004200 */
[----:B-1----:R-:W-:Y:S02]  /*c0f0*/  IADD3 R13, R28, R23, R3 ;  /* 0x000000171c0d7210 */ /* 0x002fe40007ffe003 */
[C-C-:B--2---:R-:W-:Y:S02]  /*c100*/  PRMT R8, R4.reuse, 0x6420, R5.reuse ;  /* 0x0000642004087816 */ /* 0x144fe40000000005 */
[----:B------:R-:W-:Y:S02]  /*c110*/  PRMT R9, R4, 0x7531, R5 ;  /* 0x0000753104097816 */ /* 0x000fe40000000005 */
[----:B------:R-:W-:Y:S02]  /*c120*/  LOP3.LUT R4, R10, R22, RZ, 0xfc, !PT ;  /* 0x000000160a047212 */ /* 0x000fe400078efcff */
[----:B------:R-:W-:-:S02]  /*c130*/  PRMT R10, R6, 0x6420, R7 ;  /* 0x00006420060a7816 */ /* 0x000fc40000000007 */
        /* <DEDUP_REMOVED lines=30> */
.L_x_9584:
[----:B--2---:R-:W-:Y:S01]  /*c320*/  SYNCS.ARRIVE.TRANS64.A1T0 RZ, [R12+URZ+0x19c50], RZ ;  /* 0x019c50ff0cff79a7 */ /* 0x004fe2000810003f */
[----:B------:R-:W-:Y:S01]  /*c330*/  BAR.SYNC.DEFER_BLOCKING 0x2, 0x80 ;  /* 0x0082000000007b1d */ /* 0x000fe20000010000 */
[----:B------:R-:W-:Y:S01]  /*c340*/  ISETP.GT.AND P0, PT, R2, RZ, PT ;  /* 0x000000ff0200720c */ /* 0x000fe20003f04270 */
[----:B------:R-:W-:Y:S02]  /*c350*/  @!P2 VIADD R3, R12, 0x19c80 ;  /* 0x00019c800c03a836 */ /* 0x000fe40000000000 */
[----:B------:R-:W-:Y:S02]  /*c360*/  VIADD R2, R2, 0xffffffff ;  /* 0xffffffff02027836 */ /* 0x000fe40000000000 */
[----:B-1----:R-:W-:Y:S01]  /*c370*/  IMAD.MOV.U32 R8, RZ, RZ, R17 ;  /* 0x000000ffff087224 */ /* 0x002fe200078e0011 */
[----:B------:R-:W-:-:S04]  /*c380*/  @!P2 PRMT R3, RZ, 0x654, R3 ;  /* 0x00000654ff03a816 */ /* 0x000fc80000000003 */
[----:B------:R1:W-:Y:S02]  /*c390*/  @!P2 SYNCS.ARRIVE.TRANS64.RED.A1T0 RZ, [R3+URZ], RZ ;  /* 0x000000ff03ffa9a7 */ /* 0x0003e4000810043f */
[----:B-1----:R-:W-:Y:S01]  /*c3a0*/  IMAD.MOV.U32 R3, RZ, RZ, R19 ;  /* 0x000000ffff037224 */ /* 0x002fe200078e0013 */
[----:B------:R-:W-:Y:S06]  /*c3b0*/  @P0 BRA `(.L_x_9585) ;  /* 0xfffffff0000c0947 */ /* 0x000fec000383ffff */
.L_x_9561:
[----:B-1----:R-:W3:Y:S01]  /*c3c0*/  LDL R4, [R1+0x8] ;  /* 0x0000080001047983 */ /* 0x002ee20000100800 */
[----:B------:R-:W-:Y:S01]  /*c3d0*/  BSSY B0, `(.L_x_9586) ;  /* 0x000000f000007945 */ /* 0x000fe20003800000 */
[----:B---3--:R-:W-:-:S03]  /*c3e0*/  ISETP.NE.AND P1, PT, R4, 0x3, PT ;  /* 0x000000030400780c */ /* 0x008fc60003f25270 */
[----:B------:R-:W-:Y:S10]  /*c3f0*/  @P2 BRA `(.L_x_9587) ;  /* 0x0000000000302947 */ /* 0x000ff40003800000 */
[----:B------:R-:W1:Y:S01]  /*c400*/  S2R R5, SR_LANEID ;  /* 0x0000000000057919 */ /* 0x000e620000000000 */
[----:B------:R-:W-:Y:S01]  /*c410*/  VOTEU.ANY UR4, UPT, PT ;  /* 0x0000000000047886 */ /* 0x000fe200038e0100 */
[----:B--2---:R-:W2:Y:S01]  /*c420*/  LDC.64 R2, c[0x0][0xdf0] ;  /* 0x00037c00ff027b82 */ /* 0x004ea20000000a00 */
        /* <DEDUP_REMOVED lines=8> */
[----:B-1----:R-:W-:-:S07]  /*c4b0*/  IADD3 R27, R0, UR42, R27 ;  /* 0x0000002a001b7c10 */ /* 0x002fce000fffe01b */
.L_x_9587:
[----:B------:R-:W-:Y:S05]  /*c4c0*/  BSYNC B0 ;  /* 0x0000000000007941 */ /* 0x000fea0003800000 */
.L_x_9586:
[----:B------:R-:W-:Y:S05]  /*c4d0*/  @!P1 BRA `(.L_x_9588) ;  /* 0x0000000000049947 */ /* 0x000fea0003800000 */
[----:B------:R-:W-:Y:S01]  /*c4e0*/  BPT.TRAP 0x1 ;  /* 0x000000040000795c */ /* 0x000fe20000300000 */
.L_x_9588:
[----:B--2---:R-:W-:Y:S01]  /*c4f0*/  LOP3.LUT R3, R19, 0x1, RZ, 0x3c, !PT ;  /* 0x0000000113037812 */ /* 0x004fe200078e3cff */
[----:B------:R-:W-:Y:S01]  /*c500*/  BSSY B0, `(.L_x_9589) ;  /* 0x0000006000007945 */ /* 0x000fe20003800000 */
[----:B------:R-:W-:Y:S02]  /*c510*/  LEA R0, R17, UR40, 0x3 ;  /* 0x0000002811007c11 */ /* 0x000fe4000f8e18ff */
[----:B------:R-:W-:Y:S02]  /*c520*/  SHF.L.U32 R3, R3, 0x1f, RZ ;  /* 0x0000001f03037819 */ /* 0x000fe400000006ff */
[----:B------:R-:W-:Y:S02]  /*c530*/  ISETP.NE.AND P1, PT, R29, 0x3, PT ;  /* 0x000000031d00780c */ /* 0x000fe40003f25270 */
[----:B------:R-:W1:Y:S02]  /*c540*/  SYNCS.PHASECHK.TRANS64.TRYWAIT P0, [R0+URZ+0x19c70], R3 ;  /* 0x019c7003000075a7 */ /* 0x000e64000800017f */
[----:B-1----:R-:W-:Y:S09]  /*c550*/  @!P0 BRA `(.L_x_9590) ;  /* 0x00000010000c8947 */ /* 0x002ff20003800000 */
.L_x_9626:
[----:B------:R-:W-:Y:S05]  /*c560*/  BSYNC B0 ;  /* 0x0000000000007941 */ /* 0x000fea0003800000 */
.L_x_9589:
[----:B------:R-:W-:Y:S05]  /*c570*/  @!P1 BRA `(.L_x_9591) ;  /* 0x0000000000049947 */ /* 0x000fea0003800000 */
[----:B------:R-:W-:Y:S01]  /*c580*/  BPT.TRAP 0x1 ;  /* 0x000000040000795c */ /* 0x000fe20000300000 */
.L_x_9591:
[----:B-1----:R-:W-:-:S04]  /*c590*/  SHF.L.U32 R3, R19, 0x1f, RZ ;  /* 0x0000001f13037819 */ /* 0x002fc800000006ff */
[----:B------:R-:W1:Y:S02]  /*c5a0*/  SYNCS.PHASECHK.TRANS64.TRYWAIT P0, [R0+URZ+0x19c60], R3 ;  /* 0x019c6003000075a7 */ /* 0x000e64000800017f */
[----:B-1----:R-:W-:Y:S05]  /*c5b0*/  @!P0 BRA `(.L_x_9592) ;  /* 0x0000001000088947 */ /* 0x002fea0003800000 */
.L_x_9627:
[----:B------:R-:W-:Y:S01]  /*c5c0*/  IMAD R2, R17, 0x3000, RZ ;  /* 0x0000300011027824 */ /* 0x000fe200078e02ff */
[----:B------:R-:W-:Y:S05]  /*c5d0*/  WARPSYNC.ALL ;  /* 0x0000000000007948 */ /* 0x000fea0003800000 */
[C---:B-1----:R-:W-:Y:S01]  /*c5e0*/  LOP3.LUT R3, R2.reuse, R18, RZ, 0xfc, !PT ;  /* 0x0000001202037212 */ /* 0x042fe200078efcff */
[----:B------:R-:W-:-:S04]  /*c5f0*/  VIADD R13, R2, 0x1000 ;  /* 0x00001000020d7836 */ /* 0x000fc80000000000 */
[----:B------:R1:W2:Y:S01]  /*c600*/  LDSM.16.MT88.4 R4, [R3+UR40+0x9000] ;  /* 0x009000280304783b */ /* 0x0002a20008004200 */
[C---:B------:R-:W-:Y:S02]  /*c610*/  LOP3.LUT R14, R13.reuse, R18, RZ, 0xfc, !PT ;  /* 0x000000120d0e7212 */ /* 0x040fe400078efcff */
[----:B------:R-:W-:Y:S01]  /*c620*/  LOP3.LUT R13, R13, R22, RZ, 0xfc, !PT ;  /* 0x000000160d0d7212 */ /* 0x000fe200078efcff */
[----:B-1----:R-:W-:-:S04]  /*c630*/  VIADD R3, R2, 0x2000 ;  /* 0x0000200002037836 */ /* 0x002fc80000000000 */
[----:B------:R-:W-:Y:S01]  /*c640*/  IMAD.IADD R13, R28, 0x1, R13 ;  /* 0x000000011c0d7824 */ /* 0x000fe200078e020d */
[C-C-:B--2---:R-:W-:Y:S02]  /*c650*/  PRMT R8, R4.reuse, 0x6420, R5.reuse ;  /* 0x0000642004087816 */ /* 0x144fe40000000005 */
[----:B------:R-:W-:Y:S02]  /*c660*/  PRMT R9, R4, 0x7531, R5 ;  /* 0x0000753104097816 */ /* 0x000fe40000000005 */
[----:B------:R-:W-:Y:S02]  /*c670*/  LOP3.LUT R5, R2, R22, RZ, 0xfc, !PT ;  /* 0x0000001602057212 */ /* 0x000fe400078efcff */
[C-C-:B------:R-:W-:Y:S02]  /*c680*/  PRMT R10, R6.reuse, 0x6420, R7.reuse ;  /* 0x00006420060a7816 */ /* 0x140fe40000000007 */
[----:B------:R-:W-:Y:S01]  /*c690*/  PRMT R11, R6, 0x7531, R7 ;  /* 0x00007531060b7816 */ /* 0x000fe20000000007 */
[----:B------:R-:W-:-:S05]  /*c6a0*/  IMAD.IADD R12, R28, 0x1, R5 ;  /* 0x000000011c0c7824 */ /* 0x000fca00078e0205 */
[----:B------:R1:W-:Y:S04]  /*c6b0*/  STSM.16.M88.4 [R12], R8 ;  /* 0x000000080c007844 */ /* 0x0003e80000000200 */
[----:B------:R-:W2:Y:S01]  /*c6c0*/  LDSM.16.MT88.4 R4, [R14+UR40+0x9000] ;  /* 0x009000280e04783b */ /* 0x000ea20008004200 */
[C---:B-1----:R-:W-:Y:S02]  /*c6d0*/  LOP3.LUT R12, R3.reuse, R18, RZ, 0xfc, !PT ;  /* 0x00000012030c7212 */ /* 0x042fe400078efcff */
[----:B------:R-:W-:-:S05]  /*c6e0*/  LOP3.LUT R3, R3, R22, RZ, 0xfc, !PT ;  /* 0x0000001603037212 */ /* 0x000fca00078efcff */
[C---:B------:R-:W-:Y:S01]  /*c6f0*/  IMAD.IADD R3, R28.reuse, 0x1, R3 ;  /* 0x000000011c037824 */ /* 0x040fe200078e0203 */
[----:B------:R-:W-:Y:S02]  /*c700*/  IADD3 R28, R28, R23, R2 ;  /* 0x000000171c1c7210 */ /* 0x000fe40007ffe002 */
[C-C-:B--2---:R-:W-:Y:S02]  /*c710*/  PRMT R8, R4.reuse, 0x6420, R5.reuse ;  /* 0x0000642004087816 */ /* 0x144fe40000000005 */
[----:B------:R-:W-:Y:S02]  /*c720*/  PRMT R9, R4, 0x7531, R5 ;  /* 0x0000753104097816 */ /* 0x000fe40000000005 */
[C-C-:B------:R-:W-:Y:S02]  /*c730*/  PRMT R10, R6.reuse, 0x6420, R7.reuse ;  /* 0x00006420060a7816 */ /* 0x140fe40000000007 */
[----:B------:R-:W-:-:S05]  /*c740*/  PRMT R11, R6, 0x7531, R7 ;  /* 0x00007531060b7816 */ /* 0x000fca0000000007 */
[----:B------:R-:W-:Y:S04]  /*c750*/  STSM.16.M88.4 [R13], R8 ;  /* 0x000000080d007844 */ /* 0x000fe80000000200 */
[----:B------:R1:W2:Y:S02]  /*c760*/  LDSM.16.MT88.4 R4, [R12+UR40+0x9000] ;  /* 0x009000280c04783b */ /* 0x0002a40008004200 */
[----:B-1----:R-:W-:Y:S02]  /*c770*/  IADD3 R12, R25, UR40, R2 ;  /* 0x00000028190c7c10 */ /* 0x002fe4000fffe002 */
[----:B------:R-:W-:Y:S02]  /*c780*/  LOP3.LUT R13, R2, 0x800, R18, 0xfe, !PT ;  /* 0x00000800020d7812 */ /* 0x000fe400078efe12 */
[----:B--2---:R-:W-:-:S02]  /*c790*/  PRMT R8, R4, 0x6420, R5 ;  /* 0x0000642004087816 */ /* 0x004fc40000000005 */
        /* <DEDUP_REMOVED lines=31> */
.L_x_9593:
[----:B--2---:R2:W-:Y:S01]  /*c990*/  SYNCS.ARRIVE.TRANS64.A1T0 RZ, [R0+URZ+0x19c50], RZ ;  /* 0x019c50ff00ff79a7 */ /* 0x0045e2000810003f */
[----:B------:R-:W-:Y:S02]  /*c9a0*/  @!P2 VIADD R2, R0, 0x19c80 ;  /* 0x00019c800002a836 */ /* 0x000fe40000000000 */
[----:B------:R-:W-:-:S03]  /*c9b0*/  VIADD R17, R17, 0x1 ;  /* 0x0000000111117836 */ /* 0x000fc60000000000 */
[----:B------:R-:W-:Y:S01]  /*c9c0*/  @!P2 PRMT R2, RZ, 0x654, R2 ;  /* 0x00000654ff02a816 */ /* 0x000fe20000000002 */
[----:B------:R-:W-:Y:S01]  /*c9d0*/  BAR.SYNC.DEFER_BLOCKING 0x2, 0x80 ;  /* 0x0082000000007b1d */ /* 0x000fe20000010000 */
[----:B------:R-:W-:-:S04]  /*c9e0*/  ISETP.NE.AND P0, PT, R17, 0x2, PT ;  /* 0x000000021100780c */ /* 0x000fc80003f05270 */
[----:B--2---:R-:W-:Y:S02]  /*c9f0*/  SEL R0, RZ, 0x1, P0 ;  /* 0x00000001ff007807 */ /* 0x004fe40000000000 */
[----:B------:R-:W-:Y:S02]  /*ca00*/  SEL R17, R17, RZ, P0 ;  /* 0x000000ff11117207 */ /* 0x000fe40000000000 */
[----:B------:R-:W-:Y:S01]  /*ca10*/  LOP3.LUT R19, R19, R0, RZ, 0x3c, !PT ;  /* 0x0000000013137212 */ /* 0x000fe200078e3cff */
[----:B------:R2:W-:Y:S06]  /*ca20*/  @!P2 SYNCS.ARRIVE.TRANS64.RED.A1T0 RZ, [R2+URZ], RZ ;  /* 0x000000ff02ffa9a7 */ /* 0x0005ec000810043f */
.L_x_9545:
[----:B------:R-:W-:Y:S05]  /*ca30*/  BSYNC B6 ;  /* 0x0000000000067941 */ /* 0x000fea0003800000 */
.L_x_9543:
[----:B------:R-:W3:Y:S02]  /*ca40*/  LDL R0, [R1+0xc] ;  /* 0x00000c0001007983 */ /* 0x000ee40000100800 */
[----:B---3--:R-:W-:-:S13]  /*ca50*/  ISETP.NE.AND P0, PT, R0, RZ, PT ;  /* 0x000000ff0000720c */ /* 0x008fda0003f05270 */
        /* <DEDUP_REMOVED lines=8> */
.L_x_9594:
[----:B------:R-:W3:Y:S01]  /*cae0*/  S2R R0, SR_TID.X ;  /* 0x0000000000007919 */ /* 0x000ee20000002100 */
[----:B------:R-:W-:Y:S01]  /*caf0*/  BAR.SYNC.DEFER_BLOCKING 0x4, 0x200 ;  /* 0x0108000000007b1d */ /* 0x000fe20000010000 */
[----:B---3--:R-:W-:-:S04]  /*cb00*/  LOP3.LUT R0, R0, 0x7f, RZ, 0xc0, !PT ;  /* 0x0000007f00007812 */ /* 0x008fc800078ec0ff */
        /* <DEDUP_REMOVED lines=8> */
.L_x_9595:
[----:B------:R-:W-:Y:S02]  /*cb90*/  ULDC UR4, c[0x0][0xda8] ;  /* 0x00036a0000047ab9 */ /* 0x000fe40000000800 */
[----:B---3--:R-:W-:-:S13]  /*cba0*/  ISETP.GE.AND P0, PT, R27, UR4, PT ;  /* 0x000000041b007c0c */ /* 0x008fda000bf06270 */
[----:B------:R-:W-:Y:S05]  /*cbb0*/  @!P0 BRA `(.L_x_9596) ;  /* 0xffffffd000808947 */ /* 0x000fea000383ffff */
.L_x_9540:
[----:B------:R-:W3:Y:S01]  /*cbc0*/  LDL.LU R0, [R1+0x4] ;  /* 0x0000040001007983 */ /* 0x000ee20000300800 */
[----:B------:R-:W-:Y:S01]  /*cbd0*/  BSSY B0, `(.L_x_9597) ;  /* 0x000000b000007945 */ /* 0x000fe20003800000 */
[----:B------:R-:W1:Y:S01]  /*cbe0*/  S2R R5, SR_CgaCtaId ;  /* 0x0000000000057919 */ /* 0x000e620000008800 */
[----:B---3--:R-:W-:-:S05]  /*cbf0*/  VIADD R0, R0, 0x1 ;  /* 0x0000000100007836 */ /* 0x008fca0000000000 */
[----:B--2---:R-:W-:-:S04]  /*cc00*/  LEA.HI R2, R0, R0, RZ, 0x1 ;  /* 0x0000000000027211 */ /* 0x004fc800078f08ff */
[----:B------:R-:W-:Y:S02]  /*cc10*/  LOP3.LUT R3, R2, 0xfffffffe, RZ, 0xc0, !PT ;  /* 0xfffffffe02037812 */ /* 0x000fe400078ec0ff */
[----:B------:R-:W-:-:S03]  /*cc20*/  MOV R2, 0x400 ;  /* 0x0000040000027802 */ /* 0x000fc60000000f00 */
[----:B------:R-:W-:Y:S01]  /*cc30*/  IMAD.IADD R0, R0, 0x1, -R3 ;  /* 0x0000000100007824 */ /* 0x000fe200078e0a03 */
[----:B-1----:R-:W-:-:S04]  /*cc40*/  LEA R8, R5, R2, 0x18 ;  /* 0x0000000205087211 */ /* 0x002fc800078ec0ff */
[----:B------:R-:W-:-:S04]  /*cc50*/  SHF.L.U32 R0, R0, 0x1f, RZ ;  /* 0x0000001f00007819 */ /* 0x000fc800000006ff */
[----:B------:R-:W1:Y:S02]  /*cc60*/  SYNCS.PHASECHK.TRANS64.TRYWAIT P0, [R8+URZ+0x19c20], R0 ;  /* 0x019c2000080075a7 */ /* 0x000e64000800017f */
[----:B-1----:R-:W-:Y:S05]  /*cc70*/  @!P0 BRA `(.L_x_9598) ;  /* 0x00000008006c8947 */ /* 0x002fea0003800000 */
.L_x_9628:
[----:B------:R-:W-:Y:S05]  /*cc80*/  BSYNC B0 ;  /* 0x0000000000007941 */ /* 0x000fea0003800000 */
.L_x_9597:
[----:B------:R-:W-:-:S03]  /*cc90*/  UMOV UR4, 0xffffffff ;  /* 0xffffffff00047882 */ /* 0x000fc60000000000 */
[----:B------:R-:W-:Y:S05]  /*cca0*/  BRA.DIV UR4, `(.L_x_9599) ;  /* 0x0000000a04747947 */ /* 0x000fea000b800000 */
[----:B-1----:R-:W1:Y:S02]  /*ccb0*/  S2R R0, SR_TID.X ;  /* 0x0000000000007919 */ /* 0x002e640000002100 */
[----:B-1----:R-:W-:-:S04]  /*ccc0*/  SHF.R.U32.HI R0, RZ, 0x5, R0 ;  /* 0x00000005ff007819 */ /* 0x002fc80000011600 */
[----:B------:R-:W-:-:S05]  /*ccd0*/  LOP3.LUT R0, R0, 0x3, RZ, 0xc0, !PT ;  /* 0x0000000300007812 */ /* 0x000fca00078ec0ff */
[----:B------:R1:W2:Y:S02]  /*cce0*/  SHFL.IDX PT, R14, R0, RZ, 0x1f ;  /* 0x00001fff000e7589 */ /* 0x0002a400000e0000 */
.L_x_9631:
[----:B--2---:R-:W-:Y:S01]  /*ccf0*/  ISETP.NE.AND P0, PT, R14, RZ, PT ;  /* 0x000000ff0e00720c */ /* 0x004fe20003f05270 */
[----:B------:R-:W-:-:S12]  /*cd00*/  BSSY B0, `(.L_x_9600) ;  /* 0x000002b000007945 */ /* 0x000fd80003800000 */
[----:B------:R-:W-:Y:S05]  /*cd10*/  @P0 BRA `(.L_x_9601) ;  /* 0x0000000000a40947 */ /* 0x000fea0003800000 */
[----:B------:R-:W-:-:S03]  /*cd20*/  UMOV UR4, 0xffffffff ;  /* 0xffffffff00047882 */ /* 0x000fc60000000000 */
[----:B------:R-:W-:Y:S05]  /*cd30*/  BRA.DIV UR4, `(.L_x_9602) ;  /* 0x0000000a04847947 */ /* 0x000fea000b800000 */
[----:B------:R-:W-:-:S13]  /*cd40*/  ELECT P6, URZ, PT ;  /* 0x00000000003f782f */ /* 0x000fda00038c0000 */
.L_x_9634:
[----:B------:R-:W-:Y:S05]  /*cd50*/  @!P6 BRA `(.L_x_9601) ;  /* 0x000000000094e947 */ /* 0x000fea0003800000 */
[----:B-1----:R-:W2:Y:S02]  /*cd60*/  LDL.LU R0, [R1] ;  /* 0x0000000001007983 */ /* 0x002ea40000300800 */
[----:B--2---:R-:W-:-:S04]  /*cd70*/  LOP3.LUT R0, R0, 0x2, RZ, 0xfc, !PT ;  /* 0x0000000200007812 */ /* 0x004fc800078efcff */
[----:B------:R-:W-:-:S13]  /*cd80*/  ISETP.NE.AND P0, PT, R0, 0x3, PT ;  /* 0x000000030000780c */ /* 0x000fda0003f05270 */
[----:B------:R-:W-:Y:S05]  /*cd90*/  @!P0 BRA `(.L_x_9603) ;  /* 0x0000000000048947 */ /* 0x000fea0003800000 */
[----:B------:R-:W-:Y:S01]  /*cda0*/  BPT.TRAP 0x1 ;  /* 0x000000040000795c */ /* 0x000fe20000300000 */
.L_x_9603:
        /* <DEDUP_REMOVED lines=12> */
.L_x_9635:
[----:B------:R-:W2:Y:S02]  /*ce70*/  SYNCS.PHASECHK.TRANS64.TRYWAIT P1, [R7+URZ], R0 ;  /* 0x00000000070075a7 */ /* 0x000ea4000802017f */
[----:B--2---:R-:W-:Y:S05]  /*ce80*/  @!P1 BRA `(.L_x_9605) ;  /* 0x0000000800649947 */ /* 0x004fea0003800000 */
.L_x_9636:
[----:B------:R-:W-:Y:S05]  /*ce90*/  @!P0 BRA `(.L_x_9606) ;  /* 0x0000000000048947 */ /* 0x000fea0003800000 */
[----:B------:R-:W-:Y:S01]  /*cea0*/  BPT.TRAP 0x1 ;  /* 0x000000040000795c */ /* 0x000fe20000300000 */
.L_x_9606:
[----:B------:R-:W-:-:S04]  /*ceb0*/  IMAD R2, R17, 0x8, R8 ;  /* 0x0000000811027824 */ /* 0x000fc800078e0208 */
[----:B------:R-:W3:Y:S02]  /*cec0*/  SYNCS.PHASECHK.TRANS64.TRYWAIT P1, [R2+URZ+0x19c60], R3 ;  /* 0x019c6003020075a7 */ /* 0x000ee4000802017f */
[----:B---3--:R-:W-:Y:S05]  /*ced0*/  @!P1 BRA `(.L_x_9607) ;  /* 0x0000000800649947 */ /* 0x008fea0003800000 */
.L_x_9637:
[----:B------:R-:W-:Y:S05]  /*cee0*/  @!P0 BRA `(.L_x_9608) ;  /* 0x0000000000048947 */ /* 0x000fea0003800000 */
[----:B------:R-:W-:Y:S01]  /*cef0*/  BPT.TRAP 0x1 ;  /* 0x000000040000795c */ /* 0x000fe20000300000 */
.L_x_9608:
[----:B------:R-:W-:-:S04]  /*cf00*/  IMAD R5, R5, 0x8, R8 ;  /* 0x0000000805057824 */ /* 0x000fc800078e0208 */
[----:B------:R-:W4:Y:S02]  /*cf10*/  SYNCS.PHASECHK.TRANS64.TRYWAIT P1, [R5+URZ+0x19c60], R0 ;  /* 0x019c6000050075a7 */ /* 0x000f24000802017f */
[----:B----4-:R-:W-:Y:S05]  /*cf20*/  @!P1 BRA `(.L_x_9609) ;  /* 0x0000000800649947 */ /* 0x010fea0003800000 */
.L_x_9638:
[----:B------:R-:W-:Y:S05]  /*cf30*/  @!P0 BRA `(.L_x_9610) ;  /* 0x0000000000048947 */ /* 0x000fea0003800000 */
[----:B------:R-:W-:Y:S01]  /*cf40*/  BPT.TRAP 0x1 ;  /* 0x000000040000795c */ /* 0x000fe20000300000 */
.L_x_9610:
[----:B------:R-:W5:Y:S02]  /*cf50*/  SYNCS.PHASECHK.TRANS64.TRYWAIT P0, [R2+URZ+0x19c80], R3 ;  /* 0x019c8003020075a7 */ /* 0x000f64000800017f */
[----:B-----5:R-:W-:Y:S05]  /*cf60*/  @!P0 BRA `(.L_x_9611) ;  /* 0x0000000800688947 */ /* 0x020fea0003800000 */
.L_x_9612:
[----:B------:R1:W1:Y:S02]  /*cf70*/  SYNCS.PHASECHK.TRANS64.TRYWAIT P0, [R5+URZ+0x19c80], R0 ;  /* 0x019c8000050075a7 */ /* 0x000264000800017f */
[----:B-1----:R-:W-:Y:S05]  /*cf80*/  @!P0 NANOSLEEP.SYNCS 0x989680 ;  /* 0x009896800000895d */ /* 0x002fea0003900000 */
[----:B------:R-:W1:Y:S02]  /*cf90*/  @!P0 SYNCS.PHASECHK.TRANS64 P0, [R5+URZ+0x19c80], R0 ;  /* 0x019c8000050085a7 */ /* 0x000e64000800007f */
[----:B-1----:R-:W-:Y:S05]  /*cfa0*/  @!P0 BRA `(.L_x_9612) ;  /* 0xfffffffc00f08947 */ /* 0x002fea000383ffff */
.L_x_9601:
[----:B------:R-:W-:Y:S05]  /*cfb0*/  BSYNC B0 ;  /* 0x0000000000007941 */ /* 0x000fea0003800000 */
.L_x_9600:
[----:B------:R-:W-:Y:S05]  /*cfc0*/  EXIT ;  /* 0x000000000000794d */ /* 0x000fea0003800000 */
.L_x_9498:
[----:B-1----:R-:W-:-:S04]  /*cfd0*/  IMAD.U32 R3, RZ, RZ, UR39 ;  /* 0x00000027ff037e24 */ /* 0x002fc8000f8e00ff */
[----:B------:R1:W2:Y:S03]  /*cfe0*/  SYNCS.PHASECHK.TRANS64.TRYWAIT P0, [R3+URZ+0x19c00], R0 ;  /* 0x019c0000030075a7 */ /* 0x0002a6000800017f */
[----:B--2---:R-:W-:Y:S05]  /*cff0*/  @!P0 NANOSLEEP.SYNCS 0x989680 ;  /* 0x009896800000895d */ /* 0x004fea0003900000 */
[----:B------:R-:W2:Y:S02]  /*d000*/  @!P0 SYNCS.PHASECHK.TRANS64 P0, [R3+URZ+0x19c00], R0 ;  /* 0x019c0000030085a7 */ /* 0x000ea4000800007f */
[----:B--2---:R-:W-:Y:S05]  /*d010*/  @!P0 BRA `(.L_x_9498) ;  /* 0xfffffffc00ec8947 */ /* 0x004fea000383ffff */
[----:B------:R-:W-:Y:S05]  /*d020*/  BRA `(.L_x_9613) ;  /* 0xffffff48003c7947 */ /* 0x000fea000383ffff */
.L_x_9502:
[----:B--2---:R2:W3:Y:S02]  /*d030*/  SYNCS.PHASECHK.TRANS64.TRYWAIT P2, [R4+URZ+0x19c30], R3 ;  /* 0x019c3003040075a7 */ /* 0x0044e4000804017f */
[----:B---3--:R-:W-:Y:S05]  /*d040*/  @!P2 NANOSLEEP.SYNCS 0x989680 ;  /* 0x009896800000a95d */ /* 0x008fea0003900000 */
[----:B------:R-:W3:Y:S02]  /*d050*/  @!P2 SYNCS.PHASECHK.TRANS64 P2, [R4+URZ+0x19c30], R3 ;  /* 0x019c30030400a5a7 */ /* 0x000ee4000804007f */
[----:B---3--:R-:W-:Y:S05]  /*d060*/  @!P2 BRA `(.L_x_9502) ;  /* 0xfffffffc00f0a947 */ /* 0x008fea000383ffff */
[----:B------:R-:W-:Y:S05]  /*d070*/  BRA `(.L_x_9501) ;  /* 0xffffff4800607947 */ /* 0x000fea000383ffff */
.L_x_9507:
[----:B--2---:R-:W-:-:S04]  /*d080*/  IMAD.U32 R3, RZ, RZ, UR22 ;  /* 0x00000016ff037e24 */ /* 0x004fc8000f8e00ff */
[----:B------:R2:W3:Y:S03]  /*d090*/  SYNCS.PHASECHK.TRANS64.TRYWAIT P2, [R3+URZ+0x19c30], R0 ;  /* 0x019c3000030075a7 */ /* 0x0004e6000804017f */
[----:B---3--:R-:W-:Y:S05]  /*d0a0*/  @!P2 NANOSLEEP.SYNCS 0x989680 ;  /* 0x009896800000a95d */ /* 0x008fea0003900000 */
[----:B------:R-:W3:Y:S02]  /*d0b0*/  @!P2 SYNCS.PHASECHK.TRANS64 P2, [R3+URZ+0x19c30], R0 ;  /* 0x019c30000300a5a7 */ /* 0x000ee4000804007f */
[----:B---3--:R-:W-:Y:S05]  /*d0c0*/  @!P2 BRA `(.L_x_9507) ;  /* 0xfffffffc00eca947 */ /* 0x008fea000383ffff */
[----:B------:R-:W-:Y:S05]  /*d0d0*/  BRA `(.L_x_9506) ;  /* 0xffffff6c00307947 */ /* 0x000fea000383ffff */
.L_x_9511:
[----:B--2---:R-:W-:-:S04]  /*d0e0*/  IMAD.U32 R3, RZ, RZ, UR7 ;  /* 0x00000007ff037e24 */ /* 0x004fc8000f8e00ff */
[----:B------:R2:W3:Y:S03]  /*d0f0*/  SYNCS.PHASECHK.TRANS64.TRYWAIT P2, [R3+URZ+0x19c50], R0 ;  /* 0x019c5000030075a7 */ /* 0x0004e6000804017f */
[----:B---3--:R-:W-:Y:S05]  /*d100*/  @!P2 NANOSLEEP.SYNCS 0x989680 ;  /* 0x009896800000a95d */ /* 0x008fea0003900000 */
[----:B------:R-:W3:Y:S02]  /*d110*/  @!P2 SYNCS.PHASECHK.TRANS64 P2, [R3+URZ+0x19c50], R0 ;  /* 0x019c50000300a5a7 */ /* 0x000ee4000804007f */
[----:B---3--:R-:W-:Y:S05]  /*d120*/  @!P2 BRA `(.L_x_9511) ;  /* 0xfffffffc00eca947 */ /* 0x008fea000383ffff */
[----:B------:R-:W-:Y:S05]  /*d130*/  BRA `(.L_x_9510) ;  /* 0xffffff6c007c7947 */ /* 0x000fea000383ffff */
.L_x_9518:
[----:B--2---:R-:W-:-:S04]  /*d140*/  IMAD.U32 R3, RZ, RZ, UR6 ;  /* 0x00000006ff037e24 */ /* 0x004fc8000f8e00ff */
[----:B------:R2:W3:Y:S03]  /*d150*/  SYNCS.PHASECHK.TRANS64.TRYWAIT P2, [R3+URZ+0x19c30], R0 ;  /* 0x019c3000030075a7 */ /* 0x0004e6000804017f */
[----:B---3--:R-:W-:Y:S05]  /*d160*/  @!P2 NANOSLEEP.SYNCS 0x989680 ;  /* 0x009896800000a95d */ /* 0x008fea0003900000 */
[----:B------:R-:W3:Y:S02]  /*d170*/  @!P2 SYNCS.PHASECHK.TRANS64 P2, [R3+URZ+0x19c30], R0 ;  /* 0x019c30000300a5a7 */ /* 0x000ee4000804007f */
[----:B---3--:R-:W-:Y:S05]  /*d180*/  @!P2 BRA `(.L_x_9518) ;  /* 0xfffffffc00eca947 */ /* 0x008fea000383ffff */
[----:B------:R-:W-:Y:S05]  /*d190*/  BRA `(.L_x_9517) ;  /* 0xffffff9000287947 */ /* 0x000fea000383ffff */
.L_x_9522:
[----:B--2---:R-:W-:-:S04]  /*d1a0*/  IMAD.U32 R3, RZ, RZ, UR7 ;  /* 0x00000007ff037e24 */ /* 0x004fc8000f8e00ff */
[----:B------:R2:W3:Y:S03]  /*d1b0*/  SYNCS.PHASECHK.TRANS64.TRYWAIT P2, [R3+URZ+0x19c50], R0 ;  /* 0x019c5000030075a7 */ /* 0x0004e6000804017f */
[----:B---3--:R-:W-:Y:S05]  /*d1c0*/  @!P2 NANOSLEEP.SYNCS 0x989680 ;  /* 0x009896800000a95d */ /* 0x008fea0003900000 */
[----:B------:R-:W3:Y:S02]  /*d1d0*/  @!P2 SYNCS.PHASECHK.TRANS64 P2, [R3+URZ+0x19c50], R0 ;  /* 0x019c50000300a5a7 */ /* 0x000ee4000804007f */
[----:B---3--:R-:W-:Y:S05]  /*d1e0*/  @!P2 BRA `(.L_x_9522) ;  /* 0xfffffffc00eca947 */ /* 0x008fea000383ffff */
[----:B------:R-:W-:Y:S05]  /*d1f0*/  BRA `(.L_x_9521) ;  /* 0xffffff9000747947 */ /* 0x000fea000383ffff */
.L_x_9528:
[----:B--2---:R-:W-:-:S04]  /*d200*/  IMAD.U32 R7, RZ, RZ, UR5 ;  /* 0x00000005ff077e24 */ /* 0x004fc8000f8e00ff */
[----:B------:R2:W1:Y:S03]  /*d210*/  SYNCS.PHASECHK.TRANS64.TRYWAIT P2, [R7+URZ+0x19c50], R6 ;  /* 0x019c5006070075a7 */ /* 0x000466000804017f */
[----:B-1----:R-:W-:Y:S05]  /*d220*/  @!P2 NANOSLEEP.SYNCS 0x989680 ;  /* 0x009896800000a95d */ /* 0x002fea0003900000 */
[----:B------:R-:W1:Y:S02]  /*d230*/  @!P2 SYNCS.PHASECHK.TRANS64 P2, [R7+URZ+0x19c50], R6 ;  /* 0x019c50060700a5a7 */ /* 0x000e64000804007f */
[----:B-1----:R-:W-:Y:S05]  /*d240*/  @!P2 BRA `(.L_x_9528) ;  /* 0xfffffffc00eca947 */ /* 0x002fea000383ffff */
[----:B------:R-:W-:Y:S05]  /*d250*/  BRA `(.L_x_9527) ;  /* 0xffffffa800c87947 */ /* 0x000fea000383ffff */
.L_x_9550:
[----:B------:R-:W-:Y:S02]  /*d260*/  IMAD.MOV.U32 R13, RZ, RZ, R4 ;  /* 0x000000ffff0d7224 */ /* 0x000fe400078e0004 */
[----:B------:R-:W-:Y:S02]  /*d270*/  IMAD.MOV.U32 R12, RZ, RZ, RZ ;  /* 0x000000ffff0c7224 */ /* 0x000fe400078e00ff */
[----:B------:R-:W-:Y:S02]  /*d280*/  IMAD.MOV.U32 R11, RZ, RZ, 0x1f ;  /* 0x0000001fff0b7424 */ /* 0x000fe400078e00ff */
[----:B------:R-:W-:-:S07]  /*d290*/  IMAD.MOV.U32 R15, RZ, RZ, -0x1 ;  /* 0xffffffffff0f7424 */ /* 0x000fce00078e00ff */
[----:B------:R-:W-:Y:S05]  /*d2a0*/  WARPSYNC.COLLECTIVE R15, `(.L_x_9614) ;  /* 0x000000000f087348 */ /* 0x000fea0003c00000 */
[----:B------:R1:W2:Y:S02]  /*d2b0*/  SHFL.IDX P6, R14, R13, R12, R11 ;  /* 0x0000000c0d0e7389 */ /* 0x0002a400000c000b */
[----:B-12---:R-:W-:Y:S01]  /*d2c0*/  ENDCOLLECTIVE ;  /* 0x000000000000791b */ /* 0x006fe20003800000 */
.L_x_9614:
[----:B------:R-:W-:Y:S05]  /*d2d0*/  BRA `(.L_x_9615) ;  /* 0xffffffd400f07947 */ /* 0x000fea000383ffff */
.L_x_9552:
[----:B------:R-:W-:Y:S01]  /*d2e0*/  BSSY B0, `(.L_x_9616) ;  /* 0x0000006000007945 */ /* 0x000fe20003800000 */
[----:B------:R-:W-:-:S07]  /*d2f0*/  IMAD.MOV.U32 R15, RZ, RZ, -0x1 ;  /* 0xffffffffff0f7424 */ /* 0x000fce00078e00ff */
[----:B-1----:R-:W-:Y:S05]  /*d300*/  WARPSYNC.COLLECTIVE R15, `(.L_x_9617) ;  /* 0x000000000f0c7348 */ /* 0x002fea0003c00000 */
[----:B------:R-:W-:Y:S02]  /*d310*/  ELECT P6, UR62, PT ;  /* 0x00000000003e782f */ /* 0x000fe400038c0000 */
[----:B------:R-:W-:Y:S01]  /*d320*/  MOV R14, UR62 ;  /* 0x0000003e000e7c02 */ /* 0x000fe20008000f00 */
[----:B-1----:R-:W-:Y:S10]  /*d330*/  ENDCOLLECTIVE ;  /* 0x000000000000791b */ /* 0x002ff40003800000 */
.L_x_9617:
[----:B------:R-:W-:Y:S05]  /*d340*/  BSYNC B0 ;  /* 0x0000000000007941 */ /* 0x000fea0003800000 */
.L_x_9616:
[----:B------:R-:W-:Y:S05]  /*d350*/  BRA `(.L_x_9618) ;  /* 0xffffffd400f07947 */ /* 0x000fea000383ffff */
.L_x_9555:
[----:B--2---:R2:W3:Y:S02]  /*d360*/  SYNCS.PHASECHK.TRANS64.TRYWAIT P3, [R5+URZ+0x19c80], R2 ;  /* 0x019c8002050075a7 */ /* 0x0044e4000806017f */
[----:B---3--:R-:W-:Y:S05]  /*d370*/  @!P3 NANOSLEEP.SYNCS 0x989680 ;  /* 0x009896800000b95d */ /* 0x008fea0003900000 */
[----:B------:R-:W3:Y:S02]  /*d380*/  @!P3 SYNCS.PHASECHK.TRANS64 P3, [R5+URZ+0x19c80], R2 ;  /* 0x019c80020500b5a7 */ /* 0x000ee4000806007f */
[----:B---3--:R-:W-:Y:S05]  /*d390*/  @!P3 BRA `(.L_x_9555) ;  /* 0xfffffffc00f0b947 */ /* 0x008fea000383ffff */
[----:B------:R-:W-:Y:S05]  /*d3a0*/  BRA `(.L_x_9619) ;  /* 0xffffffd800407947 */ /* 0x000fea000383ffff */
.L_x_9557:
[----:B---3--:R3:W4:Y:S02]  /*d3b0*/  SYNCS.PHASECHK.TRANS64.TRYWAIT P3, [R5+URZ+0x19c40], R2 ;  /* 0x019c4002050075a7 */ /* 0x008724000806017f */
[----:B----4-:R-:W-:Y:S05]  /*d3c0*/  @!P3 NANOSLEEP.SYNCS 0x989680 ;  /* 0x009896800000b95d */ /* 0x010fea0003900000 */
[----:B------:R-:W4:Y:S02]  /*d3d0*/  @!P3 SYNCS.PHASECHK.TRANS64 P3, [R5+URZ+0x19c40], R2 ;  /* 0x019c40020500b5a7 */ /* 0x000f24000806007f */
[----:B----4-:R-:W-:Y:S05]  /*d3e0*/  @!P3 BRA `(.L_x_9557) ;  /* 0xfffffffc00f0b947 */ /* 0x010fea000383ffff */
[----:B------:R-:W-:Y:S05]  /*d3f0*/  BRA `(.L_x_9620) ;  /* 0xffffffd800b87947 */ /* 0x000fea000383ffff */
.L_x_9560:
[----:B--2---:R2:W3:Y:S02]  /*d400*/  SYNCS.PHASECHK.TRANS64.TRYWAIT P0, [R26+URZ+0x19c20], R3 ;  /* 0x019c20031a0075a7 */ /* 0x0044e4000800017f */
[----:B---3--:R-:W-:Y:S05]  /*d410*/  @!P0 NANOSLEEP.SYNCS 0x989680 ;  /* 0x009896800000895d */ /* 0x008fea0003900000 */
[----:B------:R-:W3:Y:S02]  /*d420*/  @!P0 SYNCS.PHASECHK.TRANS64 P0, [R26+URZ+0x19c20], R3 ;  /* 0x019c20031a0085a7 */ /* 0x000ee4000800007f */
[----:B---3--:R-:W-:Y:S05]  /*d430*/  @!P0 BRA `(.L_x_9560) ;  /* 0xfffffffc00f08947 */ /* 0x008fea000383ffff */
[----:B------:R-:W-:Y:S05]  /*d440*/  BRA `(.L_x_9621) ;  /* 0xffffffdc00c87947 */ /* 0x000fea000383ffff */
.L_x_9566:
[----:B-1----:R1:W2:Y:S02]  /*d450*/  SYNCS.PHASECHK.TRANS64.TRYWAIT P0, [R6+URZ+0x19c80], R4 ;  /* 0x019c8004060075a7 */ /* 0x0022a4000800017f */
[----:B--2---:R-:W-:Y:S05]  /*d460*/  @!P0 NANOSLEEP.SYNCS 0x989680 ;  /* 0x009896800000895d */ /* 0x004fea0003900000 */
[----:B------:R-:W2:Y:S02]  /*d470*/  @!P0 SYNCS.PHASECHK.TRANS64 P0, [R6+URZ+0x19c80], R4 ;  /* 0x019c8004060085a7 */ /* 0x000ea4000800007f */
[----:B--2---:R-:W-:Y:S05]  /*d480*/  @!P0 BRA `(.L_x_9566) ;  /* 0xfffffffc00f08947 */ /* 0x004fea000383ffff */
[----:B------:R-:W-:Y:S05]  /*d490*/  BRA `(.L_x_9622) ;  /* 0xffffffe000647947 */ /* 0x000fea000383ffff */
.L_x_9573:
[----:B--2---:R2:W3:Y:S02]  /*d4a0*/  SYNCS.PHASECHK.TRANS64.TRYWAIT P0, [R6+URZ+0x19c40], R4 ;  /* 0x019c4004060075a7 */ /* 0x0044e4000800017f */
[----:B---3--:R-:W-:Y:S05]  /*d4b0*/  @!P0 NANOSLEEP.SYNCS 0x989680 ;  /* 0x009896800000895d */ /* 0x008fea0003900000 */
[----:B------:R-:W3:Y:S02]  /*d4c0*/  @!P0 SYNCS.PHASECHK.TRANS64 P0, [R6+URZ+0x19c40], R4 ;  /* 0x019c4004060085a7 */ /* 0x000ee4000800007f */
[----:B---3--:R-:W-:Y:S05]  /*d4d0*/  @!P0 BRA `(.L_x_9573) ;  /* 0xfffffffc00f08947 */ /* 0x008fea000383ffff */
[----:B------:R-:W-:Y:S05]  /*d4e0*/  BRA `(.L_x_9623) ;  /* 0xffffffe4005c7947 */ /* 0x000fea000383ffff */
.L_x_9581:
[----:B-1----:R1:W2:Y:S02]  /*d4f0*/  SYNCS.PHASECHK.TRANS64.TRYWAIT P3, [R12+URZ+0x19c70], R5 ;  /* 0x019c70050c0075a7 */ /* 0x0022a4000806017f */
[----:B--2---:R-:W-:Y:S05]  /*d500*/  @!P3 NANOSLEEP.SYNCS 0x989680 ;  /* 0x009896800000b95d */ /* 0x004fea0003900000 */
[----:B------:R-:W2:Y:S02]  /*d510*/  @!P3 SYNCS.PHASECHK.TRANS64 P3, [R12+URZ+0x19c70], R5 ;  /* 0x019c70050c00b5a7 */ /* 0x000ea4000806007f */
[----:B--2---:R-:W-:Y:S05]  /*d520*/  @!P3 BRA `(.L_x_9581) ;  /* 0xfffffffc00f0b947 */ /* 0x004fea000383ffff */
[----:B------:R-:W-:Y:S05]  /*d530*/  BRA `(.L_x_9624) ;  /* 0xffffffe8006c7947 */ /* 0x000fea000383ffff */
.L_x_9583:
[----:B-1----:R1:W2:Y:S02]  /*d540*/  SYNCS.PHASECHK.TRANS64.TRYWAIT P3, [R12+URZ+0x19c60], R5 ;  /* 0x019c60050c0075a7 */ /* 0x0022a4000806017f */
[----:B--2---:R-:W-:Y:S05]  /*d550*/  @!P3 NANOSLEEP.SYNCS 0x989680 ;  /* 0x009896800000b95d */ /* 0x004fea0003900000 */
[----:B------:R-:W2:Y:S02]  /*d560*/  @!P3 SYNCS.PHASECHK.TRANS64 P3, [R12+URZ+0x19c60], R5 ;  /* 0x019c60050c00b5a7 */ /* 0x000ea4000806007f */
[----:B--2---:R-:W-:Y:S05]  /*d570*/  @!P3 BRA `(.L_x_9583) ;  /* 0xfffffffc00f0b947 */ /* 0x004fea000383ffff */
[----:B------:R-:W-:Y:S05]  /*d580*/  BRA `(.L_x_9625) ;  /* 0xffffffe800747947 */ /* 0x000fea000383ffff */
.L_x_9590:
[----:B-1----:R1:W2:Y:S02]  /*d590*/  SYNCS.PHASECHK.TRANS64.TRYWAIT P0, [R0+URZ+0x19c70], R3 ;  /* 0x019c7003000075a7 */ /* 0x0022a4000800017f */
[----:B--2---:R-:W-:Y:S05]  /*d5a0*/  @!P0 NANOSLEEP.SYNCS 0x989680 ;  /* 0x009896800000895d */ /* 0x004fea0003900000 */
[----:B------:R-:W2:Y:S02]  /*d5b0*/  @!P0 SYNCS.PHASECHK.TRANS64 P0, [R0+URZ+0x19c70], R3 ;  /* 0x019c7003000085a7 */ /* 0x000ea4000800007f */
[----:B--2---:R-:W-:Y:S05]  /*d5c0*/  @!P0 BRA `(.L_x_9590) ;  /* 0xfffffffc00f08947 */ /* 0x004fea000383ffff */
[----:B------:R-:W-:Y:S05]  /*d5d0*/  BRA `(.L_x_9626) ;  /* 0xffffffec00e07947 */ /* 0x000fea000383ffff */
.L_x_9592:
[----:B-1----:R1:W2:Y:S02]  /*d5e0*/  SYNCS.PHASECHK.TRANS64.TRYWAIT P0, [R0+URZ+0x19c60], R3 ;  /* 0x019c6003000075a7 */ /* 0x0022a4000800017f */
[----:B--2---:R-:W-:Y:S05]  /*d5f0*/  @!P0 NANOSLEEP.SYNCS 0x989680 ;  /* 0x009896800000895d */ /* 0x004fea0003900000 */
[----:B------:R-:W2:Y:S02]  /*d600*/  @!P0 SYNCS.PHASECHK.TRANS64 P0, [R0+URZ+0x19c60], R3 ;  /* 0x019c6003000085a7 */ /* 0x000ea4000800007f */
[----:B--2---:R-:W-:Y:S05]  /*d610*/  @!P0 BRA `(.L_x_9592) ;  /* 0xfffffffc00f08947 */ /* 0x004fea000383ffff */
[----:B------:R-:W-:Y:S05]  /*d620*/  BRA `(.L_x_9627) ;  /* 0xffffffec00e47947 */ /* 0x000fea000383ffff */
.L_x_9598:
[----:B-1----:R1:W2:Y:S02]  /*d630*/  SYNCS.PHASECHK.TRANS64.TRYWAIT P0, [R8+URZ+0x19c20], R0 ;  /* 0x019c2000080075a7 */ /* 0x0022a4000800017f */
[----:B--2---:R-:W-:Y:S05]  /*d640*/  @!P0 NANOSLEEP.SYNCS 0x989680 ;  /* 0x009896800000895d */ /* 0x004fea0003900000 */
[----:B------:R-:W2:Y:S02]  /*d650*/  @!P0 SYNCS.PHASECHK.TRANS64 P0, [R8+URZ+0x19c20], R0 ;  /* 0x019c2000080085a7 */ /* 0x000ea4000800007f */
[----:B--2---:R-:W-:Y:S05]  /*d660*/  @!P0 BRA `(.L_x_9598) ;  /* 0xfffffffc00f08947 */ /* 0x004fea000383ffff */
[----:B------:R-:W-:Y:S05]  /*d670*/  BRA `(.L_x_9628) ;  /* 0xfffffff400807947 */ /* 0x000fea000383ffff */
.L_x_9599:
        /* <DEDUP_REMOVED lines=11> */
.L_x_9630:
[----:B------:R-:W-:Y:S05]  /*d730*/  BSYNC B0 ;  /* 0x0000000000007941 */ /* 0x000fea0003800000 */
.L_x_9629:
[----:B------:R-:W-:Y:S05]  /*d740*/  BRA `(.L_x_9631) ;  /* 0xfffffff400687947 */ /* 0x000fea000383ffff */
.L_x_9602:
[----:B------:R-:W-:Y:S01]  /*d750*/  BSSY B1, `(.L_x_9632) ;  /* 0x0000006000017945 */ /* 0x000fe20003800000 */
[----:B------:R-:W-:-:S07]  /*d760*/  IMAD.MOV.U32 R15, RZ, RZ, -0x1 ;  /* 0xffffffffff0f7424 */ /* 0x000fce00078e00ff */
[----:B-1----:R-:W-:Y:S05]  /*d770*/  WARPSYNC.COLLECTIVE R15, `(.L_x_9633) ;  /* 0x000000000f0c7348 */ /* 0x002fea0003c00000 */
[----:B------:R-:W-:Y:S02]  /*d780*/  ELECT P6, UR62, PT ;  /* 0x00000000003e782f */ /* 0x000fe400038c0000 */
[----:B------:R-:W-:Y:S01]  /*d790*/  MOV R14, UR62 ;  /* 0x0000003e000e7c02 */ /* 0x000fe20008000f00 */
[----:B-1----:R-:W-:Y:S10]  /*d7a0*/  ENDCOLLECTIVE ;  /* 0x000000000000791b */ /* 0x002ff40003800000 */
.L_x_9633:
[----:B------:R-:W-:Y:S05]  /*d7b0*/  BSYNC B1 ;  /* 0x0000000000017941 */ /* 0x000fea0003800000 */
.L_x_9632:
[----:B------:R-:W-:Y:S05]  /*d7c0*/  BRA `(.L_x_9634) ;  /* 0xfffffff400607947 */ /* 0x000fea000383ffff */
.L_x_9604:
[----:B-1----:R1:W2:Y:S02]  /*d7d0*/  SYNCS.PHASECHK.TRANS64.TRYWAIT P1, [R6+URZ], R3 ;  /* 0x00000003060075a7 */ /* 0x0022a4000802017f */
[----:B--2---:R-:W-:Y:S05]  /*d7e0*/  @!P1 NANOSLEEP.SYNCS 0x989680 ;  /* 0x009896800000995d */ /* 0x004fea0003900000 */
[----:B------:R-:W2:Y:S02]  /*d7f0*/  @!P1 SYNCS.PHASECHK.TRANS64 P1, [R6+URZ], R3 ;  /* 0x00000003060095a7 */ /* 0x000ea4000802007f */
[----:B--2---:R-:W-:Y:S05]  /*d800*/  @!P1 BRA `(.L_x_9604) ;  /* 0xfffffffc00f09947 */ /* 0x004fea000383ffff */
[----:B------:R-:W-:Y:S05]  /*d810*/  BRA `(.L_x_9635) ;  /* 0xfffffff400947947 */ /* 0x000fea000383ffff */
.L_x_9605:
[----:B--2---:R2:W3:Y:S02]  /*d820*/  SYNCS.PHASECHK.TRANS64.TRYWAIT P1, [R7+URZ], R0 ;  /* 0x00000000070075a7 */ /* 0x0044e4000802017f */
[----:B---3--:R-:W-:Y:S05]  /*d830*/  @!P1 NANOSLEEP.SYNCS 0x989680 ;  /* 0x009896800000995d */ /* 0x008fea0003900000 */
[----:B------:R-:W3:Y:S02]  /*d840*/  @!P1 SYNCS.PHASECHK.TRANS64 P1, [R7+URZ], R0 ;  /* 0x00000000070095a7 */ /* 0x000ee4000802007f */
[----:B---3--:R-:W-:Y:S05]  /*d850*/  @!P1 BRA `(.L_x_9605) ;  /* 0xfffffffc00f09947 */ /* 0x008fea000383ffff */
[----:B------:R-:W-:Y:S05]  /*d860*/  BRA `(.L_x_9636) ;  /* 0xfffffff400887947 */ /* 0x000fea000383ffff */
.L_x_9607:
[----:B---3--:R3:W4:Y:S02]  /*d870*/  SYNCS.PHASECHK.TRANS64.TRYWAIT P1, [R2+URZ+0x19c60], R3 ;  /* 0x019c6003020075a7 */ /* 0x008724000802017f */
[----:B----4-:R-:W-:Y:S05]  /*d880*/  @!P1 NANOSLEEP.SYNCS 0x989680 ;  /* 0x009896800000995d */ /* 0x010fea0003900000 */
[----:B------:R-:W4:Y:S02]  /*d890*/  @!P1 SYNCS.PHASECHK.TRANS64 P1, [R2+URZ+0x19c60], R3 ;  /* 0x019c6003020095a7 */ /* 0x000f24000802007f */
[----:B----4-:R-:W-:Y:S05]  /*d8a0*/  @!P1 BRA `(.L_x_9607) ;  /* 0xfffffffc00f09947 */ /* 0x010fea000383ffff */
[----:B------:R-:W-:Y:S05]  /*d8b0*/  BRA `(.L_x_9637) ;  /* 0xfffffff400887947 */ /* 0x000fea000383ffff */
.L_x_9609:
[----:B----4-:R4:W1:Y:S02]  /*d8c0*/  SYNCS.PHASECHK.TRANS64.TRYWAIT P1, [R5+URZ+0x19c60], R0 ;  /* 0x019c6000050075a7 */ /* 0x010864000802017f */
[----:B-1----:R-:W-:Y:S05]  /*d8d0*/  @!P1 NANOSLEEP.SYNCS 0x989680 ;  /* 0x009896800000995d */ /* 0x002fea0003900000 */
[----:B------:R-:W1:Y:S02]  /*d8e0*/  @!P1 SYNCS.PHASECHK.TRANS64 P1, [R5+URZ+0x19c60], R0 ;  /* 0x019c6000050095a7 */ /* 0x000e64000802007f */
[----:B-1----:R-:W-:Y:S05]  /*d8f0*/  @!P1 BRA `(.L_x_9609) ;  /* 0xfffffffc00f09947 */ /* 0x002fea000383ffff */
[----:B------:R-:W-:Y:S05]  /*d900*/  BRA `(.L_x_9638) ;  /* 0xfffffff400887947 */ /* 0x000fea000383ffff */
.L_x_9611:
[----:B------:R1:W1:Y:S02]  /*d910*/  SYNCS.PHASECHK.TRANS64.TRYWAIT P0, [R2+URZ+0x19c80], R3 ;  /* 0x019c8003020075a7 */ /* 0x000264000800017f */
[----:B-1----:R-:W-:Y:S05]  /*d920*/  @!P0 NANOSLEEP.SYNCS 0x989680 ;  /* 0x009896800000895d */ /* 0x002fea0003900000 */
[----:B------:R-:W1:Y:S02]  /*d930*/  @!P0 SYNCS.PHASECHK.TRANS64 P0, [R2+URZ+0x19c80], R3 ;  /* 0x019c8003020085a7 */ /* 0x000e64000800007f */
[----:B-1----:R-:W-:Y:S05]  /*d940*/  @!P0 BRA `(.L_x_9611) ;  /* 0xfffffffc00f08947 */ /* 0x002fea000383ffff */
[----:B------:R-:W-:Y:S05]  /*d950*/  BRA `(.L_x_9612) ;  /* 0xfffffff400847947 */ /* 0x000fea000383ffff */
.L_x_9639:
        /* <DEDUP_REMOVED lines=10> */
.L_x_12385:


//--------------------- .text._ZN7cutlass13device_kernelIN5flash11enable_sm90INS1_16FlashAttnFwdSm90INS1_25CollectiveMainloopFwdSm90ILi2EN4cute5tupleIJNS5_1CILi1EEES8_S8_EEENS6_IJNS7_ILi192EEENS7_ILi128EEENS7_ILi96EEEEEELi96ENS_12float_e4m3_tEfNS_4arch4Sm90ELb1ELb0ELb0ELb1ELb0ELb0ELb0ELb1ELb1ELb0ELb0ELb0EEENS1_21CollectiveEpilogueFwdINS6_IJSA_SC_SB_EEES9_NS_10bfloat16_tESG_Li384ELb1ELb0ELb0ELb1EEENS1_36VarlenDynamicPersistentTileSchedulerILi192ELi128ELi384ELi128ELb0ELb0ELb1ELb1ELb1ELb1EEEEEEEEEvNT_6ParamsE --------------------------
	.section	.text._ZN7cutlass13device_kernelIN5flash11enable_sm90INS1_16FlashAttnFwdSm90INS1_25CollectiveMainloopFwdSm90ILi2EN4cute5tupleIJNS5_1CILi1EEES8_S8_EEENS6_IJNS7_ILi192EEENS7_ILi128EEENS7_ILi96EEEEEELi96ENS_12float_e4m3_tEfNS_4arch4Sm90ELb1ELb0ELb0ELb1ELb0ELb0ELb0ELb1ELb1ELb0ELb0ELb0EEENS1_21CollectiveEpilogueFwdINS6_IJSA_SC_SB_EEES9_NS_10bfloat16_tESG_Li384ELb1ELb0ELb0ELb1EEENS1_36VarlenDynamicPersistentTileSchedulerILi192ELi128ELi384ELi128ELb0ELb0ELb1ELb1ELb1ELb1EEEEEEEEEvNT_6ParamsE,"ax",@progbits
	.align	128
.text._ZN7cutlass13device_kernelIN5flash11enable_sm90INS1_16FlashAttnFwdSm90INS1_25CollectiveMainloopFwdSm90ILi2EN4cute5tupleIJNS5_1CILi1EEES8_S8_EEENS6_IJNS7_ILi192EEENS7_ILi128EEENS7_ILi96EEEEEELi96ENS_12float_e4m3_tEfNS_4arch4Sm90ELb1ELb0ELb0ELb1ELb0ELb0ELb0ELb1ELb1ELb0ELb0ELb0EEENS1_21CollectiveEpilogueFwdINS6_IJSA_SC_SB_EEES9_NS_10bfloat16_tESG_Li384ELb1ELb0ELb0ELb1EEENS1_36VarlenDynamicPersistentTileSchedulerILi192ELi128ELi384ELi128ELb0ELb0ELb1ELb1ELb1ELb1EEEEEEEEEvNT_6ParamsE:
        .type           _ZN7cutlass13device_kernelIN5flash11enable_sm90INS1_16FlashAttnFwdSm90INS1_25CollectiveMainloopFwdSm90ILi2EN4cute5tupleIJNS5_1CILi1EEES8_S8_EEENS6_IJNS7_ILi192EEENS7_ILi128EEENS7_ILi96EEEEEELi96ENS_12float_e4m3_tEfNS_4arch4Sm90ELb1ELb0ELb0ELb1ELb0ELb0ELb0ELb1ELb1ELb0ELb0ELb0EEENS1_21CollectiveEpilogueFwdINS6_IJSA_SC_SB_EEES9_NS_10bfloat16_tESG_Li384ELb1ELb0ELb0ELb1EEENS1_36VarlenDynamicPersistentTileSchedulerILi192ELi128ELi384ELi128ELb0ELb0ELb1ELb1ELb1ELb1EEEEEEEEEvNT_6ParamsE,@function
        .size           _ZN7cutlass13device_kernelIN5flash11enable_sm90INS1_16FlashAttnFwdSm90INS1_25CollectiveMainloopFwdSm90ILi2EN4cute5tupleIJNS5_1CILi1EEES8_S8_EEENS6_IJNS7_ILi192EEENS7_ILi128EEENS7_ILi96EEEEEELi96ENS_12float_e4m3_tEfNS_4arch4Sm90ELb1ELb0ELb0ELb1ELb0ELb0ELb0ELb1ELb1ELb0ELb0ELb0EEENS1_21CollectiveEpilogueFwdINS6_IJSA_SC_SB_EEES9_NS_10bfloat16_tESG_Li384ELb1ELb0ELb0ELb1EEENS1_36VarlenDynamicPersistentTileSchedulerILi192ELi128ELi384ELi128ELb0ELb0ELb1ELb1ELb1ELb1EEEEEEEEEvNT_6ParamsE,(.L_x_12386 - _ZN7cutlass13device_kernelIN5flash11enable_sm90INS1_16FlashAttnFwdSm90INS1_25CollectiveMainloopFwdSm90ILi2EN4cute5tupleIJNS5_1CILi1EEES8_S8_EEENS6_IJNS7_ILi192EEENS7_ILi128EEENS7_ILi96EEEEEELi96ENS_12float_e4m3_tEfNS_4arch4Sm90ELb1ELb0ELb0ELb1ELb0ELb0ELb0ELb1ELb1ELb0ELb0ELb0EEENS1_21CollectiveEpilogueFwdINS6_IJSA_SC_SB_EEES9_NS_10bfloat16_tESG_Li384ELb1ELb0ELb0ELb1EEENS1_36VarlenDynamicPersistentTileSchedulerILi192ELi128ELi384ELi128ELb0ELb0ELb1ELb1ELb1ELb1EEEEEEEEEvNT_6ParamsE)
        .other          _ZN7cutlass13device_kernelIN5flash11enable_sm90INS1_16FlashAttnFwdSm90INS1_25CollectiveMainloopFwdSm90ILi2EN4cute5tupleIJNS5_1CILi1EEES8_S8_EEENS6_IJNS7_ILi192EEENS7_ILi128EEENS7_ILi96EEEEEELi96ENS_12float_e4m3_tEfNS_4arch4Sm90ELb1ELb0ELb0ELb1ELb0ELb0ELb0ELb1ELb1ELb0ELb0ELb0EEENS1_21CollectiveEpilogueFwdINS6_IJSA_SC_SB_EEES9_NS_10bfloat16_tESG_Li384ELb1ELb0ELb0ELb1EEENS1_36VarlenDynamicPersistentTileSchedulerILi192ELi128ELi384ELi128ELb0ELb0ELb1ELb1ELb1ELb1EEEEEEEEEvNT_6ParamsE,@"STO_CUDA_ENTRY STV_DEFAULT"
_ZN7cutlass13device_kernelIN5flash11enable_sm90INS1_16FlashAttnFwdSm90INS1_25CollectiveMainloopFwdSm90ILi2EN4cute5tupleIJNS5_1CILi1EEES8_S8_EEENS6_IJNS7_ILi192EEENS7_ILi128EEENS7_ILi96EEEEEELi96ENS_12float_e4m3_tEfNS_4arch4Sm90ELb1ELb0ELb0ELb1ELb0ELb0ELb0ELb1ELb1ELb0ELb0ELb0EEENS1_21CollectiveEpilogueFwdINS6_IJSA_SC_SB_EEES9_NS_10bfloat16_tESG_Li384ELb1ELb0ELb0ELb1EEENS1_36VarlenDynamicPersistentTileSchedulerILi192ELi128ELi384ELi128ELb0ELb0ELb1ELb1ELb1ELb1EEEEEEEEEvNT_6ParamsE:
        /* <DEDUP_REMOVED lines=21> */
.L_x_9641:
[----:B------:R-:W-:Y:S05]  /*0150*/  BSYNC B0 ;  /* 0x0000000000007941 */ /* 0x000fea0003800000 */
.L_x_9640:
        /* <DEDUP_REMOVED lines=41> */
.L_x_9642:
        /* <DEDUP_REMOVED lines=22> */
.L_x_9643:
        /* <DEDUP_REMOVED lines=18> */
.L_x_9644:
        /* <DEDUP_REMOVED lines=22> */
.L_x_9645:
        /* <DEDUP_REMOVED lines=22> */
.L_x_9646:
[----:B------:R-:W-:Y:S01]  /*0930*/  PLOP3.LUT P0, PT, PT, PT, UP0, 0x80, 0x0 ;  /* 0x000000000000781c */ /* 0x000fe20003f0f008 */
[----:B------:R-:W-:Y:S01]  /*0940*/  UMOV UR46, 0x1 ;  /* 0x00000001002e7882 */ /* 0x000fe20000000000 */
[----:B------:R-:W-:Y:S01]  /*0950*/  NOP ;  /* 0x0000000000007918 */ /* 0x000fe20000000000 */
[----:B------:R-:W-:Y:S01]  /*0960*/  USEL UR46, UR46, 0x2, !UP0 ;  /* 0x000000022e2e7887 */ /* 0x000fe2000c000000 */
[----:B------:R-:W-:Y:S01]  /*0970*/  ULDC.64 UR50, c[0x0][0x208] ;  /* 0x0000820000327ab9 */ /* 0x000fe20000000a00 */
[----:B012-4-:R-:W-:Y:S08]  /*0980*/  BAR.SYNC.DEFER_BLOCKING 0x0 ;  /* 0x0000000000007b1d */ /* 0x017ff00000010000 */
[----:B------:R-:W-:Y:S05]  /*0990*/  @!P0 BRA `(.L_x_9647) ;  /* 0x0000009c000c8947 */ /* 0x000fea0003800000 */
.L_x_9648:
        /* <DEDUP_REMOVED lines=26> */
[----:B------:R-:W-:Y:S02]  /*0b40*/  LEA.HI R2, R3, R154, RZ, 0x5 ;  /* 0x0000009a03027211 */ /* 0x000fe400078f28ff */
[----:B------:R-:W-:Y:S01]  /*0b50*/  SHF.R.S32.HI R7, RZ, 0x4, R0 ;  /* 0x00000004ff077819 */ /* 0x000fe20000011400 */
[----:B------:R-:W-:Y:S01]  /*0b60*/  IMAD.IADD R23, R154, 0x1, -R23 ;  /* 0x000000019a177824 */ /* 0x000fe200078e0a17 */
[----:B------:R-:W-:Y:S01]  /*0b70*/  LOP3.LUT R5, R0, 0x7fffff0, RZ, 0xc0, !PT ;  /* 0x07fffff000057812 */ /* 0x000fe200078ec0ff */
[----:B------:R-:W-:Y:S01]  /*0b80*/  IMAD.SHL.U32 R2, R2, 0x10, RZ ;  /* 0x0000001002027824 */ /* 0x000fe200078e00ff */
[----:B------:R-:W-:-:S02]  /*0b90*/  LEA.HI R0, R0, R7, RZ, 0x1 ;  /* 0x0000000700007211 */ /* 0x000fc400078f08ff */
[----:B------:R-:W-:Y:S01]  /*0ba0*/  SHF.R.S32.HI R6, RZ, 0x1f, R23 ;  /* 0x0000001fff067819 */ /* 0x000fe20000011417 */
[----:B------:R-:W-:Y:S01]  /*0bb0*/  IMAD.IADD R5, R154, 0x1, -R5 ;  /* 0x000000019a057824 */ /* 0x000fe200078e0a05 */
[----:B------:R-:W-:Y:S02]  /*0bc0*/  SHF.R.S32.HI R152, RZ, 0x7, R152 ;  /* 0x00000007ff987819 */ /* 0x000fe40000011498 */
[----:B------:R-:W-:Y:S02]  /*0bd0*/  LEA.HI R8, R6, R23, RZ, 0x2 ;  /* 0x0000001706087211 */ /* 0x000fe400078f10ff */
[----:B------:R-:W-:Y:S01]  /*0be0*/  LOP3.LUT R2, R2, 0xfffffe00, RZ, 0xc0, !PT ;  /* 0xfffffe0002027812 */ /* 0x000fe200078ec0ff */
[----:B------:R-:W-:Y:S01]  /*0bf0*/  IMAD.HI R4, R152, 0x55555556, RZ ;  /* 0x5555555698047827 */ /* 0x000fe200078e02ff */
[--C-:B------:R-:W-:Y:S02]  /*0c00*/  SHF.R.S32.HI R10, RZ, 0x2, R8.reuse ;  /* 0x00000002ff0a7819 */ /* 0x100fe40000011408 */
[----:B------:R-:W-:Y:S01]  /*0c10*/  SHF.R.S32.HI R9, RZ, 0x1f, R8 ;  /* 0x0000001fff097819 */ /* 0x000fe20000011408 */
[----:B------:R-:W-:Y:S01]  /*0c20*/  IMAD R5, R5, 0x20, R2 ;  /* 0x0000002005057824 */ /* 0x000fe200078e0202 */
[----:B------:R-:W-:-:S02]  /*0c30*/  LOP3.LUT R0, R0, 0x1ffffffe, RZ, 0xc0, !PT ;  /* 0x1ffffffe00007812 */ /* 0x000fc400078ec0ff */
[----:B------:R-:W-:Y:S02]  /*0c40*/  LEA.HI R9, R9, R10, RZ, 0x3 ;  /* 0x0000000a09097211 */ /* 0x000fe400078f18ff */
[----:B------:R-:W-:Y:S01]  /*0c50*/  LEA.HI R6, R6, R23, RZ, 0x5 ;  /* 0x0000001706067211 */ /* 0x000fe200078f28ff */
[----:B------:R-:W-:Y:S01]  /*0c60*/  IMAD.IADD R0, R7, 0x1, -R0 ;  /* 0x0000000107007824 */ /* 0x000fe200078e0a00 */
[----:B------:R-:W-:Y:S02]  /*0c70*/  LOP3.LUT R11, R9, 0xfffffff8, RZ, 0xc0, !PT ;  /* 0xfffffff8090b7812 */ /* 0x000fe400078ec0ff */
[----:B------:R-:W-:Y:S01]  /*0c80*/  LEA.HI R3, R3, R154, RZ, 0x2 ;  /* 0x0000009a03037211 */ /* 0x000fe200078f10ff */
[----:B------:R-:W-:Y:S01]  /*0c90*/  IMAD R153, R0, 0x8, R5 ;  /* 0x0000000800997824 */ /* 0x000fe200078e0205 */
[----:B------:R-:W-:Y:S01]  /*0ca0*/  LEA.HI R9, R4, R4, RZ, 0x1 ;  /* 0x0000000404097211 */ /* 0x000fe200078f08ff */
[----:B------:R-:W-:Y:S01]  /*0cb0*/  IMAD.IADD R11, R10, 0x1, -R11 ;  /* 0x000000010a0b7824 */ /* 0x000fe200078e0a0b */
[----:B------:R-:W-:-:S02]  /*0cc0*/  SHF.R.S32.HI R6, RZ, 0x5, R6 ;  /* 0x00000005ff067819 */ /* 0x000fc40000011406 */
[----:B------:R-:W-:Y:S01]  /*0cd0*/  LOP3.LUT R5, R3, 0x1ffffffc, RZ, 0xc0, !PT ;  /* 0x1ffffffc03057812 */ /* 0x000fe200078ec0ff */
[----:B------:R-:W-:Y:S01]  /*0ce0*/  IMAD R9, R9, -0x3, R152 ;  /* 0xfffffffd09097824 */ /* 0x000fe200078e0298 */
[----:B------:R-:W-:Y:S01]  /*0cf0*/  LOP3.LUT R8, R8, 0x7ffffffc, RZ, 0xc0, !PT ;  /* 0x7ffffffc08087812 */ /* 0x000fe200078ec0ff */
[----:B------:R-:W-:Y:S01]  /*0d00*/  IMAD R6, R6, 0x10, R11 ;  /* 0x0000001006067824 */ /* 0x000fe200078e020b */
[----:B------:R-:W-:Y:S01]  /*0d10*/  SHF.R.S32.HI R18, RZ, 0x2, R3 ;  /* 0x00000002ff127819 */ /* 0x000fe20000011403 */
[----:B------:R-:W-:Y:S02]  /*0d20*/  IMAD.IADD R5, R154, 0x1, -R5 ;  /* 0x000000019a057824 */ /* 0x000fe400078e0a05 */
[----:B------:R-:W-:Y:S02]  /*0d30*/  IMAD R22, R9, 0x40, R6 ;  /* 0x0000004009167824 */ /* 0x000fe400078e0206 */
[----:B------:R-:W-:Y:S02]  /*0d40*/  IMAD.SHL.U32 R16, R5, 0x8, RZ ;  /* 0x0000000805107824 */ /* 0x000fe400078e00ff */
[----:B------:R-:W-:-:S07]  /*0d50*/  IMAD.IADD R17, R23, 0x1, -R8 ;  /* 0x0000000117117824 */ /* 0x000fce00078e0a08 */
.L_x_9697:
        /* <DEDUP_REMOVED lines=21> */
[----:B---34-:R-:W-:-:S03]  /*0eb0*/  IMAD.U32 R4, RZ, RZ, UR6 ;  /* 0x00000006ff047e24 */ /* 0x018fc6000f8e00ff */
        /* <DEDUP_REMOVED lines=15> */
[----:B-1---5:R-:W-:-:S14]  /*0fb0*/  @P2 BRA `(.L_x_9649) ;  /* 0x0000000000342947 */ /* 0x022fdc0003800000 */
        /* <DEDUP_REMOVED lines=13> */
.L_x_9649:
        /* <DEDUP_REMOVED lines=10> */
.L_x_9650:
        /* <DEDUP_REMOVED lines=13> */
.L_x_9651:
        /* <DEDUP_REMOVED lines=55> */
[----:B------:R-:W-:Y:S01]  /*1570*/  UIMAD UR6, UR53, 0xc0, UR5 ;  /* 0x000000c0350678a4 */ /* 0x000fe2000f8e0205 */
[----:B------:R-:W-:-:S02]  /*1580*/  CS2R R10, SRZ ;  /* 0x00000000000a7805 */ /* 0x000fc4000001ff00 */
[----:B------:R-:W-:Y:S02]  /*1590*/  CS2R R12, SRZ ;  /* 0x00000000000c7805 */ /* 0x000fe4000001ff00 */
[----:B------:R-:W-:Y:S01]  /*15a0*/  CS2R R14, SRZ ;  /* 0x00000000000e7805 */ /* 0x000fe2000001ff00 */
[----:B------:R-:W-:Y:S01]  /*15b0*/  USHF.R.S32.HI UR7, URZ, 0x1f, UR6 ;  /* 0x0000001f3f077899 */ /* 0x000fe20008011406 */
[----:B0-----:R-:W-:Y:S02]  /*15c0*/  CS2R R8, SRZ ;  /* 0x0000000000087805 */ /* 0x001fe4000001ff00 */
        /* <DEDUP_REMOVED lines=21> */
[----:B------:R-:W-:Y:S02]  /*1720*/  IMAD.MOV.U32 R62, RZ, RZ, RZ ;  /* 0x000000ffff3e7224 */ /* 0x000fe400078e00ff */
[----:B------:R-:W-:Y:S02]  /*1730*/  IMAD.MOV.U32 R64, RZ, RZ, RZ ;  /* 0x000000ffff407224 */ /* 0x000fe400078e00ff */
[----:B--2---:R-:W-:Y:S01]  /*1740*/  FMUL.FTZ R0, R3, R0 ;  /* 0x0000000003007220 */ /* 0x004fe20000410000 */
[----:B------:R-:W-:-:S03]  /*1750*/  IMAD.MOV.U32 R3, RZ, RZ, RZ ;  /* 0x000000ffff037224 */ /* 0x000fc600078e00ff */
        /* <DEDUP_REMOVED lines=45> */
.L_x_9653:
        /* <DEDUP_REMOVED lines=9> */
.L_x_9788:
[----:B------:R-:W-:Y:S05]  /*1ac0*/  @!P0 BRA `(.L_x_9655) ;  /* 0x0000000000048947 */ /* 0x000fea0003800000 */
[----:B------:R-:W-:Y:S01]  /*1ad0*/  BPT.TRAP 0x1 ;  /* 0x000000040000795c */ /* 0x000fe20000300000 */
.L_x_9655:
[----:B0-----:R-:W-:Y:S02]  /*1ae0*/  IMAD.U32 R3, RZ, RZ, UR36 ;  /* 0x00000024ff037e24 */ /* 0x001fe4000f8e00ff */
[----:B------:R-:W-:-:S03]  /*1af0*/  IMAD.U32 R0, RZ, RZ, UR45 ;  /* 0x0000002dff007e24 */ /* 0x000fc6000f8e00ff */
[----:B------:R-:W-:Y:S02]  /*1b00*/  LEA R3, R3, UR44, 0x3 ;  /* 0x0000002c03037c11 */ /* 0x000fe4000f8e18ff */
[----:B------:R-:W-:-:S04]  /*1b10*/  SHF.L.U32 R0, R0, 0x1f, RZ ;  /* 0x0000001f00007819 */ /* 0x000fc800000006ff */
[----:B------:R0:W1:Y:S01]  /*1b20*/  SYNCS.PHASECHK.TRANS64.TRYWAIT P2, [R3+URZ+0x19c30], R0 ;  /* 0x019c3000030075a7 */ /* 0x000062000804017f */
[----:B------:R-:W-:Y:S05]  /*1b30*/  @!P0 BRA `(.L_x_9656) ;  /* 0x0000000000048947 */ /* 0x000fea0003800000 */
[----:B------:R-:W-:Y:S01]  /*1b40*/  BPT.TRAP 0x1 ;  /* 0x000000040000795c */ /* 0x000fe20000300000 */
.L_x_9656:
[----:B------:R-:W2:Y:S01]  /*1b50*/  S2R R2, SR_TID.X ;  /* 0x0000000000027919 */ /* 0x000ea20000002100 */
[----:B------:R-:W-:Y:S01]  /*1b60*/  IMAD.MOV.U32 R135, RZ, RZ, RZ ;  /* 0x000000ffff877224 */ /* 0x000fe200078e00ff */
[----:B--2---:R-:W-:Y:S01]  /*1b70*/  LOP3.LUT P1, RZ, R2, 0x7f, RZ, 0xc0, !PT ;  /* 0x0000007f02ff7812 */ /* 0x004fe2000782c0ff */
[----:B-1----:R-:W-:-:S12]  /*1b80*/  @P2 BRA `(.L_x_9657) ;  /* 0x0000000000082947 */ /* 0x002fd80003800000 */
[----:B------:R-:W1:Y:S02]  /*1b90*/  SYNCS.PHASECHK.TRANS64.TRYWAIT P2, [R3+URZ+0x19c30], R0 ;  /* 0x019c3000030075a7 */ /* 0x000e64000804017f */
[----:B-1----:R-:W-:Y:S05]  /*1ba0*/  @!P2 BRA `(.L_x_9658) ;  /* 0x000000d8001ca947 */ /* 0x002fea0003800000 */
.L_x_9657:
[----:B------:R-:W-:Y:S05]  /*1bb0*/  WARPSYNC.ALL ;  /* 0x0000000000007948 */ /* 0x000fea0003800000 */
[----:B------:R-:W-:Y:S01]  /*1bc0*/  UIADD3 UR4, UR44, 0x13800, URZ ;  /* 0x000138002c047890 */ /* 0x000fe2000fffe03f */
[----:B------:R-:W-:Y:S01]  /*1bd0*/  WARPGROUP.ARRIVE ;  /* 0x00000000000079c5 */ /* 0x000fe20000000000 */
[----:B------:R-:W-:Y:S01]  /*1be0*/  ULOP3.LUT UR12, UR55, 0x10000, URZ, 0xfc, !UPT ;  /* 0x00010000370c7892 */ /* 0x000fe2000f8efc3f */
[----:B------:R-:W-:Y:S01]  /*1bf0*/  IMAD.U32 R7, RZ, RZ, UR53 ;  /* 0x00000035ff077e24 */ /* 0x000fe2000f8e00ff */
[----:B------:R-:W-:Y:S01]  /*1c00*/  USHF.R.U32.HI UR4, URZ, 0x4, UR4 ;  /* 0x000000043f047899 */ /* 0x000fe20008011604 */
[--C-:B------:R-:W-:Y:S01]  /*1c10*/  IMAD.MOV.U32 R134, RZ, RZ, R135.reuse ;  /* 0x000000ffff867224 */ /* 0x100fe200078e0087 */
[----:B------:R-:W-:Y:S01]  /*1c20*/  UMOV UR13, 0xc0000010 ;  /* 0xc0000010000d7882 */ /* 0x000fe20000000000 */
[----:B------:R-:W-:Y:S01]  /*1c30*/  UMOV UR15, 0xc0000010 ;  /* 0xc0000010000f7882 */ /* 0x000fe20000000000 */
[----:B------:R-:W-:Y:S01]  /*1c40*/  ULOP3.LUT UR4, UR4, 0x3fff, URZ, 0xc0, !UPT ;  /* 0x00003fff04047892 */ /* 0x000fe2000f8ec03f */
[----:B------:R-:W-:Y:S01]  /*1c50*/  IMAD R7, R7, 0xc0, R22 ;  /* 0x000000c007077824 */ /* 0x000fe200078e0216 */
[----:B------:R-:W-:Y:S01]  /*1c60*/  UMOV UR5, 0xc0000010 ;  /* 0xc000001000057882 */ /* 0x000fe20000000000 */
[----:B------:R-:W-:Y:S01]  /*1c70*/  UMOV UR7, 0xc0000010 ;  /* 0xc000001000077882 */ /* 0x000fe20000000000 */
[----:B------:R-:W-:Y:S01]  /*1c80*/  ULOP3.LUT UR16, UR4, 0x10000, URZ, 0xfc, !UPT ;  /* 0x0001000004107892 */ /* 0x000fe2000f8efc3f */
[--C-:B------:R-:W-:Y:S01]  /*1c90*/  IMAD.MOV.U32 R133, RZ, RZ, R135.reuse ;  /* 0x000000ffff857224 */ /* 0x100fe200078e0087 */
[----:B------:R-:W-:Y:S01]  /*1ca0*/  UIADD3 UR4, UR12, 0x180, URZ ;  /* 0x000001800c047890 */ /* 0x000fe2000fffe03f */
[--C-:B------:R-:W-:Y:S01]  /*1cb0*/  IMAD.MOV.U32 R132, RZ, RZ, R135.reuse ;  /* 0x000000ffff847224 */ /* 0x100fe200078e0087 */
[----:B------:R-:W-:Y:S01]  /*1cc0*/  UIMAD UR14, UR36, 0x300, UR16 ;  /* 0x00000300240e78a4 */ /* 0x000fe2000f8e0210 */
[--C-:B------:R-:W-:Y:S01]  /*1cd0*/  IMAD.MOV.U32 R131, RZ, RZ, R135.reuse ;  /* 0x000000ffff837224 */ /* 0x100fe200078e0087 */
        /* <DEDUP_REMOVED lines=49> */
[----:B01----:R-:W-:Y:S01]  /*1ff0*/  IMAD.U32 R0, RZ, RZ, UR6 ;  /* 0x00000006ff007e24 */ /* 0x003fe2000f8e00ff */
[----:B------:R-:W-:-:S03]  /*2000*/  UIADD3 UR6, UR49, -UR52, URZ ;  /* 0x8000003431067290 */ /* 0x000fc6000fffe03f */
[----:B------:R-:W-:Y:S01]  /*2010*/  IMAD.U32 R6, RZ, RZ, UR7 ;  /* 0x00000007ff067e24 */ /* 0x000fe2000f8e00ff */
[----:B------:R-:W-:Y:S01]  /*2020*/  UIMAD UR6, UR53, 0xc0, UR6 ;  /* 0x000000c0350678a4 */ /* 0x000fe2000f8e0206 */
[C---:B------:R-:W-:Y:S02]  /*2030*/  IMAD R5, R17.reuse, -0x2, R0 ;  /* 0xfffffffe11057824 */ /* 0x040fe400078e0200 */
[----:B------:R-:W-:Y:S01]  /*2040*/  IMAD R6, R17, -0x2, R6 ;  /* 0xfffffffe11067824 */ /* 0x000fe200078e0206 */
[----:B------:R-:W-:-:S04]  /*2050*/  USHF.R.S32.HI UR7, URZ, 0x1f, UR6 ;  /* 0x0000001f3f077899 */ /* 0x000fc80008011406 */
[----:B------:R-:W-:Y:S01]  /*2060*/  IADD3 R0, R6, 0x8, R7 ;  /* 0x0000000806007810 */ /* 0x000fe20007ffe007 */
[----:B------:R-:W-:-:S03]  /*2070*/  ULEA.HI UR7, UR7, UR6, URZ, 0x7 ;  /* 0x0000000607077291 */ /* 0x000fc6000f8f383f */
[----:B------:R-:W-:Y:S01]  /*2080*/  VIMNMX R0, R5, R0, PT ;  /* 0x0000000005007248 */ /* 0x000fe20003fe0100 */
[----:B------:R-:W-:-:S03]  /*2090*/  USHF.R.S32.HI UR7, URZ, 0x7, UR7 ;  /* 0x000000073f077899 */ /* 0x000fc60008011407 */
        /* <DEDUP_REMOVED lines=10> */
[----:B------:R-:W-:Y:S02]  /*2140*/  FSEL R4, R26, -INF , P2 ;  /* 0xff8000001a047808 */ /* 0x000fe40001000000 */
        /* <DEDUP_REMOVED lines=65> */
[----:B------:R-:W-:Y:S01]  /*2560*/  FSEL R2, R71, -INF , P2 ;  /* 0xff80000047027808 */ /* 0x000fe20001000000 */
[----:B------:R-:W-:Y:S01]  /*2570*/  IMAD.U32 R71, RZ, RZ, UR42 ;  /* 0x0000002aff477e24 */ /* 0x000fe2000f8e00ff */
        /* <DEDUP_REMOVED lines=24> */
[----:B------:R-:W-:Y:S02]  /*2700*/  VIADDMNMX R43, R7, R6, R5, PT ;  /* 0x00000006072b7246 */ /* 0x000fe40003800105 */
[----:B------:R-:W-:Y:S01]  /*2710*/  FMNMX.FTZ R11, R10, R9, !PT ;  /* 0x000000090a0b7209 */ /* 0x000fe20007810000 */
[----:B------:R-:W-:Y:S01]  /*2720*/  IMAD.U32 R9, RZ, RZ, UR42 ;  /* 0x0000002aff097e24 */ /* 0x000fe2000f8e00ff */
[----:B------:R-:W-:-:S02]  /*2730*/  ISETP.GT.AND P3, PT, R43, 0x1, PT ;  /* 0x000000012b00780c */ /* 0x000fc40003f64270 */
[----:B------:R-:W-:Y:S01]  /*2740*/  ISETP.GT.AND P4, PT, R43, 0x8, PT ;  /* 0x000000082b00780c */ /* 0x000fe20003f84270 */
[----:B------:R-:W0:Y:S01]  /*2750*/  SHFL.BFLY PT, R0, R11, 0x2, 0x1f ;  /* 0x0c401f000b007f89 */ /* 0x000e2200000e0000 */
[----:B------:R-:W-:Y:S02]  /*2760*/  FSEL R25, R25, -INF , P3 ;  /* 0xff80000019197808 */ /* 0x000fe40001800000 */
        /* <DEDUP_REMOVED lines=68> */
[--C-:B-1----:R-:W-:Y:S01]  /*2bb0*/  FFMA.FTZ R21, R90, UR42, -R9.reuse ;  /* 0x0000002a5a157c23 */ /* 0x102fe20008010809 */
        /* <DEDUP_REMOVED lines=12> */
[----:B0-----:R-:W-:Y:S01]  /*2c80*/  FMNMX.FTZ R31, R49, R94, !PT ;  /* 0x0000005e311f7209 */ /* 0x001fe20007810000 */
[----:B------:R-:W-:Y:S01]  /*2c90*/  FFMA.FTZ R20, R82, UR42, -R9 ;  /* 0x0000002a52147c23 */ /* 0x000fe20008010809 */
[----:B------:R-:W-:Y:S01]  /*2ca0*/  FSEL R53, R53, -INF , P2 ;  /* 0xff80000035357808 */ /* 0x000fe20001000000 */
[----:B------:R-:W-:Y:S01]  /*2cb0*/  MUFU.EX2 R4, R4 ;  /* 0x0000000400047308 */ /* 0x000fe20000000800 */
[----:B------:R-:W-:Y:S01]  /*2cc0*/  FMNMX.FTZ R88, R52, R31, !PT ;  /* 0x0000001f34587209 */ /* 0x000fe20007810000 */
[--C-:B------:R-:W-:Y:S01]  /*2cd0*/  IMAD.MOV.U32 R102, RZ, RZ, R135.reuse ;  /* 0x000000ffff667224 */ /* 0x100fe200078e0087 */
[----:B------:R-:W-:Y:S01]  /*2ce0*/  ISETP.GT.AND P2, PT, R43, 0x41, PT ;  /* 0x000000412b00780c */ /* 0x000fe20003f44270 */
[--C-:B------:R-:W-:Y:S01]  /*2cf0*/  IMAD.MOV.U32 R100, RZ, RZ, R135.reuse ;  /* 0x000000ffff647224 */ /* 0x100fe200078e0087 */
[----:B------:R-:W-:Y:S01]  /*2d00*/  FMNMX.FTZ R31, R53, R88, !PT ;  /* 0x00000058351f7209 */ /* 0x000fe20007810000 */
[--C-:B------:R-:W-:Y:S01]  /*2d10*/  IMAD.MOV.U32 R98, RZ, RZ, R135.reuse ;  /* 0x000000ffff627224 */ /* 0x100fe200078e0087 */
        /* <DEDUP_REMOVED lines=9> */
[----:B------:R0:W-:Y:S01]  /*2db0*/  MUFU.EX2 R31, R39 ;  /* 0x00000027001f7308 */ /* 0x0001e20000000800 */
[----:B------:R-:W-:Y:S01]  /*2dc0*/  FMNMX.FTZ R46, R60, R35, !PT ;  /* 0x000000233c2e7209 */ /* 0x000fe20007810000 */
[--C-:B------:R-:W-:Y:S01]  /*2dd0*/  IMAD.MOV.U32 R90, RZ, RZ, R135.reuse ;  /* 0x000000ffff5a7224 */ /* 0x100fe200078e0087 */
[----:B------:R-:W-:Y:S01]  /*2de0*/  ISETP.GT.AND P2, PT, R43, 0x51, PT ;  /* 0x000000512b00780c */ /* 0x000fe20003f44270 */
[----:B------:R-:W-:Y:S01]  /*2df0*/  IMAD.MOV.U32 R88, RZ, RZ, R135 ;  /* 0x000000ffff587224 */ /* 0x000fe200078e0087 */
[----:B------:R-:W-:-:S02]  /*2e00*/  FMNMX.FTZ R35, R61, R46, !PT ;  /* 0x0000002e3d237209 */ /* 0x000fc40007810000 */
[----:B------:R-:W-:Y:S01]  /*2e10*/  FSEL R65, R65, -INF , P2 ;  /* 0xff80000041417808 */ /* 0x000fe20001000000 */
[----:B------:R-:W1:Y:S01]  /*2e20*/  MUFU.EX2 R6, R6 ;  /* 0x0000000600067308 */ /* 0x000e620000000800 */
[----:B------:R-:W-:Y:S02]  /*2e30*/  FMNMX.FTZ R46, R64, R35, !PT ;  /* 0x00000023402e7209 */ /* 0x000fe40007810000 */
[----:B------:R-:W-:Y:S02]  /*2e40*/  ISETP.GT.AND P2, PT, R43, 0x59, PT ;  /* 0x000000592b00780c */ /* 0x000fe40003f44270 */
[----:B0-----:R-:W-:Y:S02]  /*2e50*/  FMNMX.FTZ R39, R65, R46, !PT ;  /* 0x0000002e41277209 */ /* 0x001fe40007810000 */
[----:B------:R-:W-:Y:S01]  /*2e60*/  ISETP.GT.AND P3, PT, R43, 0x60, PT ;  /* 0x000000602b00780c */ /* 0x000fe20003f64270 */
[----:B------:R0:W-:Y:S01]  /*2e70*/  MUFU.EX2 R35, R50 ;  /* 0x0000003200237308 */ /* 0x0001e20000000800 */
[----:B------:R-:W-:-:S02]  /*2e80*/  FSEL R69, R69, -INF , P2 ;  /* 0xff80000045457808 */ /* 0x000fc40001000000 */
        /* <DEDUP_REMOVED lines=8> */
[----:B------:R-:W2:Y:S01]  /*2f10*/  MUFU.EX2 R44, R44 ;  /* 0x0000002c002c7308 */ /* 0x000ea20000000800 */
[----:B------:R-:W-:Y:S02]  /*2f20*/  ISETP.GT.AND P2, PT, R43, 0x69, PT ;  /* 0x000000692b00780c */ /* 0x000fe40003f44270 */
[----:B------:R-:W-:Y:S02]  /*2f30*/  FSEL R76, R76, -INF , P3 ;  /* 0xff8000004c4c7808 */ /* 0x000fe40001800000 */
[----:B------:R-:W-:Y:S02]  /*2f40*/  FMNMX.FTZ R47, R73, R46, !PT ;  /* 0x0000002e492f7209 */ /* 0x000fe40007810000 */
        /* <DEDUP_REMOVED lines=16> */
[----:B------:R-:W-:Y:S01]  /*3050*/  MUFU.EX2 R43, R58 ;  /* 0x0000003a002b7308 */ /* 0x000fe20000000800 */
[----:B------:R-:W-:Y:S01]  /*3060*/  FMNMX.FTZ R46, R84, R47, !PT ;  /* 0x0000002f542e7209 */ /* 0x000fe20007810000 */
[--C-:B------:R-:W-:Y:S01]  /*3070*/  FFMA.FTZ R47, R14, UR42, -R9.reuse ;  /* 0x0000002a0e2f7c23 */ /* 0x100fe20008010809 */
[----:B------:R-:W-:-:S01]  /*3080*/  FFMA.FTZ R14, R66, UR42, -R9 ;  /* 0x0000002a420e7c23 */ /* 0x000fc20008010809 */
[----:B-1----:R-:W-:-:S02]  /*3090*/  F2FP.SATFINITE.E4M3.F32.PACK_AB_MERGE_C R149, R7, R6, RZ ;  /* 0x000000060795723e */ /* 0x002fc400048070ff */
[----:B0-----:R-:W-:Y:S01]  /*30a0*/  FMNMX.FTZ R50, R85, R46, !PT ;  /* 0x0000002e55327209 */ /* 0x001fe20007810000 */
[----:B------:R-:W-:Y:S01]  /*30b0*/  FFMA.FTZ R46, R62, UR42, -R9 ;  /* 0x0000002a3e2e7c23 */ /* 0x000fe20008010809 */
[----:B------:R-:W-:Y:S01]  /*30c0*/  MUFU.EX2 R42, R42 ;  /* 0x0000002a002a7308 */ /* 0x000fe20000000800 */
[----:B--2---:R-:W-:Y:S02]  /*30d0*/  F2FP.SATFINITE.E4M3.F32.PACK_AB_MERGE_C R151, R44, R13, RZ ;  /* 0x0000000d2c97723e */ /* 0x004fe400048070ff */
[----:B------:R-:W3:Y:S01]  /*30e0*/  SHFL.BFLY PT, R55, R50, 0x2, 0x1f ;  /* 0x0c401f0032377f89 */ /* 0x000ee200000e0000 */
[----:B------:R-:W-:Y:S02]  /*30f0*/  F2FP.SATFINITE.E4M3.F32.PACK_AB_MERGE_C R149, R5, R4, R149 ;  /* 0x000000040595723e */ /* 0x000fe40004807095 */
[----:B------:R-:W-:Y:S02]  /*3100*/  F2FP.SATFINITE.E4M3.F32.PACK_AB_MERGE_C R151, R11, R8, R151 ;  /* 0x000000080b97723e */ /* 0x000fe40004807097 */
[----:B------:R-:W-:Y:S08]  /*3110*/  MUFU.EX2 R38, R38 ;  /* 0x0000002600267308 */ /* 0x000ff00000000800 */
[----:B------:R-:W-:Y:S08]  /*3120*/  MUFU.EX2 R34, R34 ;  /* 0x0000002200227308 */ /* 0x000ff00000000800 */
[----:B------:R-:W-:Y:S01]  /*3130*/  MUFU.EX2 R12, R12 ;  /* 0x0000000c000c7308 */ /* 0x000fe20000000800 */
[----:B---3--:R-:W-:Y:S01]  /*3140*/  FMNMX.FTZ R54, R50, R55, !PT ;  /* 0x0000003732367209 */ /* 0x008fe20007810000 */
[----:B------:R-:W-:-:S04]  /*3150*/  FFMA.FTZ R50, R74, UR42, -R9 ;  /* 0x0000002a4a327c23 */ /* 0x000fc80008010809 */
[----:B------:R-:W0:Y:S02]  /*3160*/  SHFL.BFLY PT, R67, R54, 0x1, 0x1f ;  /* 0x0c201f0036437f89 */ /* 0x000e2400000e0000 */
[----:B------:R0:W-:Y:S08]  /*3170*/  MUFU.EX2 R55, R2 ;  /* 0x0000000200377308 */ /* 0x0001f00000000800 */
[----:B------:R-:W-:Y:S08]  /*3180*/  MUFU.EX2 R46, R46 ;  /* 0x0000002e002e7308 */ /* 0x000ff00000000800 */
[----:B------:R-:W-:Y:S01]  /*3190*/  MUFU.EX2 R47, R47 ;  /* 0x0000002f002f7308 */ /* 0x000fe20000000800 */
[----:B0-----:R-:W-:Y:S01]  /*31a0*/  FMNMX.FTZ R2, R54, R67, !PT ;  /* 0x0000004336027209 */ /* 0x001fe20007810000 */
[--C-:B------:R-:W-:Y:S01]  /*31b0*/  FFMA.FTZ R67, R83, UR42, -R9.reuse ;  /* 0x0000002a53437c23 */ /* 0x100fe20008010809 */
[----:B------:R-:W-:-:S01]  /*31c0*/  FFMA.FTZ R54, R86, UR42, -R9 ;  /* 0x0000002a56367c23 */ /* 0x000fc20008010809 */
[----:B------:R-:W-:Y:S01]  /*31d0*/  FFMA.FTZ R9, R10, UR42, -R9 ;  /* 0x0000002a0a097c23 */ /* 0x000fe20008010809 */
        /* <DEDUP_REMOVED lines=25> */
[----:B------:R-:W-:Y:S01]  /*3370*/  FADD.FTZ R56, R6, R41 ;  /* 0x0000002906387221 */ /* 0x000fe20000010000 */
[----:B------:R-:W-:-:S02]  /*3380*/  @!P1 VIADD R41, R3, 0x19c40 ;  /* 0x00019c4003299836 */ /* 0x000fc40000000000 */
[--C-:B------:R-:W-:Y:S01]  /*3390*/  FFMA.FTZ R45, R45, UR42, -R58.reuse ;  /* 0x0000002a2d2d7c23 */ /* 0x100fe2000801083a */
[----:B------:R-:W-:-:S01]  /*33a0*/  FFMA.FTZ R64, R64, UR42, -R58 ;  /* 0x0000002a40407c23 */ /* 0x000fc2000801083a */
[----:B------:R-:W1:Y:S01]  /*33b0*/  MUFU.EX2 R28, R28 ;  /* 0x0000001c001c7308 */ /* 0x000e620000000800 */
[----:B------:R-:W-:-:S01]  /*33c0*/  FFMA.FTZ R60, R60, UR42, -R58 ;  /* 0x0000002a3c3c7c23 */ /* 0x000fc2000801083a */
[----:B------:R-:W-:Y:S01]  /*33d0*/  @!P1 PRMT R41, RZ, 0x654, R41 ;  /* 0x00000654ff299816 */ /* 0x000fe20000000029 */
[----:B------:R-:W-:-:S01]  /*33e0*/  FFMA.FTZ R61, R61, UR42, -R58 ;  /* 0x0000002a3d3d7c23 */ /* 0x000fc2000801083a */
[--C-:B------:R-:W-:Y:S01]  /*33f0*/  FFMA.FTZ R68, R68, UR42, -R58.reuse ;  /* 0x0000002a44447c23 */ /* 0x100fe2000801083a */
[----:B------:R-:W-:-:S01]  /*3400*/  FFMA.FTZ R69, R69, UR42, -R58 ;  /* 0x0000002a45457c23 */ /* 0x000fc2000801083a */
[----:B------:R2:W-:Y:S01]  /*3410*/  @!P1 SYNCS.ARRIVE.TRANS64.RED.A1T0 RZ, [R41+URZ], RZ ;  /* 0x000000ff29ff99a7 */ /* 0x0005e2000810043f */
[----:B------:R-:W-:-:S01]  /*3420*/  FFMA.FTZ R72, R72, UR42, -R58 ;  /* 0x0000002a48487c23 */ /* 0x000fc2000801083a */
[----:B------:R-:W3:Y:S01]  /*3430*/  MUFU.EX2 R71, R71 ;  /* 0x0000004700477308 */ /* 0x000ee20000000800 */
[----:B------:R-:W-:-:S01]  /*3440*/  FFMA.FTZ R73, R73, UR42, -R58 ;  /* 0x0000002a49497c23 */ /* 0x000fc2000801083a */
[--C-:B------:R-:W-:Y:S01]  /*3450*/  FFMA.FTZ R76, R76, UR42, -R58.reuse ;  /* 0x0000002a4c4c7c23 */ /* 0x100fe2000801083a */
[----:B------:R-:W-:-:S01]  /*3460*/  FFMA.FTZ R77, R77, UR42, -R58 ;  /* 0x0000002a4d4d7c23 */ /* 0x000fc2000801083a */
[--C-:B------:R-:W-:Y:S01]  /*3470*/  FFMA.FTZ R80, R80, UR42, -R58.reuse ;  /* 0x0000002a50507c23 */ /* 0x100fe2000801083a */
[----:B------:R-:W-:-:S01]  /*3480*/  FFMA.FTZ R81, R81, UR42, -R58 ;  /* 0x0000002a51517c23 */ /* 0x000fc2000801083a */
[----:B------:R-:W-:-:S02]  /*3490*/  FFMA.FTZ R84, R84, UR42, -R58 ;  /* 0x0000002a54547c23 */ /* 0x000fc4000801083a */
[----:B------:R-:W4:Y:S08]  /*34a0*/  MUFU.EX2 R24, R24 ;  /* 0x0000001800187308 */ /* 0x000f300000000800 */
[----:B------:R5:W-:Y:S08]  /*34b0*/  MUFU.EX2 R66, R40 ;  /* 0x0000002800427308 */ /* 0x000bf00000000800 */
[----:B------:R-:W2:Y:S01]  /*34c0*/  MUFU.EX2 R29, R29 ;  /* 0x0000001d001d7308 */ /* 0x000ea20000000800 */
[----:B-----5:R-:W-:-:S01]  /*34d0*/  FFMA.FTZ R40, R57, UR42, -R58 ;  /* 0x0000002a39287c23 */ /* 0x020fc2000801083a */
[----:B0-----:R-:W-:-:S06]  /*34e0*/  FADD.FTZ R57, R10, R25 ;  /* 0x000000190a397221 */ /* 0x001fcc0000010000 */
[----:B------:R-:W0:Y:S08]  /*34f0*/  MUFU.EX2 R62, R62 ;  /* 0x0000003e003e7308 */ /* 0x000e300000000800 */
[----:B------:R1:W-:Y:S08]  /*3500*/  MUFU.EX2 R49, R52 ;  /* 0x0000003400317308 */ /* 0x0003f00000000800 */
[----:B------:R-:W5:Y:S01]  /*3510*/  MUFU.EX2 R37, R37 ;  /* 0x0000002500257308 */ /* 0x000f620000000800 */
[----:B-1----:R-:W-:-:S01]  /*3520*/  FADD.FTZ R52, R28, R57 ;  /* 0x000000391c347221 */ /* 0x002fc20000010000 */
[----:B------:R-:W-:Y:S01]  /*3530*/  FADD.FTZ R57, R7, R56 ;  /* 0x0000003807397221 */ /* 0x000fe20000010000 */
[----:B---3--:R-:W-:-:S03]  /*3540*/  F2FP.SATFINITE.E4M3.F32.PACK_AB_MERGE_C R28, R71, R28, RZ ;  /* 0x0000001c471c723e */ /* 0x008fc600048070ff */
[----:B------:R-:W-:Y:S01]  /*3550*/  FADD.FTZ R74, R8, R57 ;  /* 0x00000039084a7221 */ /* 0x000fe20000010000 */
[----:B------:R-:W-:Y:S01]  /*3560*/  F2FP.SATFINITE.E4M3.F32.PACK_AB_MERGE_C R148, R25, R10, R28 ;  /* 0x0000000a1994723e */ /* 0x000fe2000480701c */
[----:B------:R1:W-:Y:S02]  /*3570*/  MUFU.EX2 R70, R53 ;  /* 0x0000003500467308 */ /* 0x0003e40000000800 */
[----:B------:R-:W-:-:S06]  /*3580*/  FADD.FTZ R74, R11, R74 ;  /* 0x0000004a0b4a7221 */ /* 0x000fcc0000010000 */
[----:B------:R-:W3:Y:S01]  /*3590*/  MUFU.EX2 R32, R32 ;  /* 0x0000002000207308 */ /* 0x000ee20000000800 */
[----:B-1----:R-:W-:-:S01]  /*35a0*/  FADD.FTZ R53, R71, R52 ;  /* 0x0000003447357221 */ /* 0x002fc20000010000 */
[--C-:B------:R-:W-:Y:S01]  /*35b0*/  FFMA.FTZ R52, R65, UR42, -R58.reuse ;  /* 0x0000002a41347c23 */ /* 0x100fe2000801083a */
[----:B------:R-:W-:-:S02]  /*35c0*/  FFMA.FTZ R58, R85, UR42, -R58 ;  /* 0x0000002a553a7c23 */ /* 0x000fc4000801083a */
[----:B----4-:R-:W-:Y:S01]  /*35d0*/  FADD.FTZ R56, R24, R53 ;  /* 0x0000003518387221 */ /* 0x010fe20000010000 */
[----:B------:R-:W-:-:S02]  /*35e0*/  FADD.FTZ R53, R13, R74 ;  /* 0x0000004a0d357221 */ /* 0x000fc40000010000 */
[----:B------:R-:W1:Y:S01]  /*35f0*/  MUFU.EX2 R33, R33 ;  /* 0x0000002100217308 */ /* 0x000e620000000800 */
[----:B--2---:R-:W-:-:S04]  /*3600*/  FADD.FTZ R41, R29, R56 ;  /* 0x000000381d297221 */ /* 0x004fc80000010000 */
[----:B0-----:R-:W-:-:S03]  /*3610*/  FADD.FTZ R56, R62, R41 ;  /* 0x000000293e387221 */ /* 0x001fc60000010000 */
[----:B------:R-:W0:Y:S01]  /*3620*/  MUFU.EX2 R45, R45 ;  /* 0x0000002d002d7308 */ /* 0x000e220000000800 */
[----:B-----5:R-:W-:-:S01]  /*3630*/  FADD.FTZ R41, R37, R56 ;  /* 0x0000003825297221 */ /* 0x020fc20000010000 */
[----:B------:R-:W-:-:S03]  /*3640*/  F2FP.SATFINITE.E4M3.F32.PACK_AB_MERGE_C R37, R37, R62, RZ ;  /* 0x0000003e2525723e */ /* 0x000fc600048070ff */
[----:B---3--:R-:W-:Y:S01]  /*3650*/  FADD.FTZ R56, R32, R41 ;  /* 0x0000002920387221 */ /* 0x008fe20000010000 */
[----:B------:R-:W-:Y:S02]  /*3660*/  F2FP.SATFINITE.E4M3.F32.PACK_AB_MERGE_C R150, R29, R24, R37 ;  /* 0x000000181d96723e */ /* 0x000fe40004807025 */
[----:B------:R2:W-:Y:S01]  /*3670*/  MUFU.EX2 R3, R64 ;  /* 0x0000004000037308 */ /* 0x0005e20000000800 */
[----:B-1----:R-:W-:-:S04]  /*3680*/  FADD.FTZ R41, R33, R56 ;  /* 0x0000003821297221 */ /* 0x002fc80000010000 */
[----:B------:R-:W-:-:S03]  /*3690*/  FADD.FTZ R56, R66, R41 ;  /* 0x0000002942387221 */ /* 0x000fc60000010000 */
[----:B------:R-:W1:Y:S01]  /*36a0*/  MUFU.EX2 R15, R15 ;  /* 0x0000000f000f7308 */ /* 0x000e620000000800 */
[----:B--2---:R-:W-:-:S01]  /*36b0*/  FADD.FTZ R64, R44, R53 ;  /* 0x000000352c407221 */ /* 0x004fc20000010000 */
[C---:B0-----:R-:W-:Y:S01]  /*36c0*/  FADD.FTZ R56, R45.reuse, R56 ;  /* 0x000000382d387221 */ /* 0x041fe20000010000 */
[----:B------:R-:W-:Y:S02]  /*36d0*/  F2FP.SATFINITE.E4M3.F32.PACK_AB_MERGE_C R45, R45, R66, RZ ;  /* 0x000000422d2d723e */ /* 0x000fe400048070ff */
[----:B------:R-:W-:Y:S02]  /*36e0*/  FADD.FTZ R53, R21, R64 ;  /* 0x0000004015357221 */ /* 0x000fe40000010000 */
[----:B------:R-:W-:Y:S01]  /*36f0*/  F2FP.SATFINITE.E4M3.F32.PACK_AB_MERGE_C R144, R33, R32, R45 ;  /* 0x000000202190723e */ /* 0x000fe2000480702d */
[----:B------:R-:W0:Y:S01]  /*3700*/  MUFU.EX2 R36, R36 ;  /* 0x0000002400247308 */ /* 0x000e220000000800 */
[----:B------:R-:W-:-:S04]  /*3710*/  FADD.FTZ R64, R48, R53 ;  /* 0x0000003530407221 */ /* 0x000fc80000010000 */
[----:B------:R-:W-:Y:S01]  /*3720*/  FADD.FTZ R53, R31, R64 ;  /* 0x000000401f357221 */ /* 0x000fe20000010000 */
[C---:B------:R-:W-:Y:S02]  /*3730*/  F2FP.SATFINITE.E4M3.F32.PACK_AB_MERGE_C R31, R42.reuse, R31, RZ ;  /* 0x0000001f2a1f723e */ /* 0x040fe400048070ff */
[----:B------:R-:W2:Y:S01]  /*3740*/  MUFU.EX2 R27, R27 ;  /* 0x0000001b001b7308 */ /* 0x000ea20000000800 */
[----:B------:R-:W-:-:S01]  /*3750*/  FADD.FTZ R64, R42, R53 ;  /* 0x000000352a407221 */ /* 0x000fc20000010000 */
[----:B-1----:R-:W-:Y:S01]  /*3760*/  FADD.FTZ R7, R15, R56 ;  /* 0x000000380f077221 */ /* 0x002fe20000010000 */
[----:B------:R-:W-:Y:S02]  /*3770*/  F2FP.SATFINITE.E4M3.F32.PACK_AB_MERGE_C R145, R48, R21, R31 ;  /* 0x000000153091723e */ /* 0x000fe4000480701f */
[----:B------:R-:W-:-:S03]  /*3780*/  FADD.FTZ R41, R35, R64 ;  /* 0x0000004023297221 */ /* 0x000fc60000010000 */
[----:B------:R-:W1:Y:S01]  /*3790*/  MUFU.EX2 R40, R40 ;  /* 0x0000002800287308 */ /* 0x000e620000000800 */
[----:B------:R-:W-:-:S01]  /*37a0*/  FADD.FTZ R44, R38, R41 ;  /* 0x00000029262c7221 */ /* 0x000fc20000010000 */
[----:B0-----:R-:W-:-:S03]  /*37b0*/  FADD.FTZ R6, R36, R7 ;  /* 0x0000000724067221 */ /* 0x001fc60000010000 */
[----:B------:R-:W-:Y:S01]  /*37c0*/  FADD.FTZ R13, R39, R44 ;  /* 0x0000002c270d7221 */ /* 0x000fe20000010000 */
[----:B------:R-:W-:-:S01]  /*37d0*/  FADD.FTZ R7, R49, R6 ;  /* 0x0000000631077221 */ /* 0x000fc20000010000 */
[C---:B------:R-:W-:Y:S01]  /*37e0*/  F2FP.SATFINITE.E4M3.F32.PACK_AB_MERGE_C R39, R34.reuse, R39, RZ ;  /* 0x000000272227723e */ /* 0x040fe200048070ff */
[----:B------:R-:W0:Y:S01]  /*37f0*/  MUFU.EX2 R60, R60 ;  /* 0x0000003c003c7308 */ /* 0x000e220000000800 */
[----:B------:R-:W-:-:S01]  /*3800*/  FADD.FTZ R34, R34, R13 ;  /* 0x0000000d22227221 */ /* 0x000fc20000010000 */
[C---:B------:R-:W-:Y:S01]  /*3810*/  FADD.FTZ R6, R70.reuse, R7 ;  /* 0x0000000746067221 */ /* 0x040fe20000010000 */
[----:B------:R-:W-:Y:S02]  /*3820*/  F2FP.SATFINITE.E4M3.F32.PACK_AB_MERGE_C R49, R70, R49, RZ ;  /* 0x000000314631723e */ /* 0x000fe400048070ff */
[----:B------:R-:W-:Y:S01]  /*3830*/  FADD.FTZ R13, R43, R34 ;  /* 0x000000222b0d7221 */ /* 0x000fe20000010000 */
[----:B--2---:R-:W-:-:S01]  /*3840*/  FADD.FTZ R7, R27, R6 ;  /* 0x000000061b077221 */ /* 0x004fc20000010000 */
[----:B------:R-:W-:Y:S01]  /*3850*/  F2FP.SATFINITE.E4M3.F32.PACK_AB_MERGE_C R147, R38, R35, R39 ;  /* 0x000000232693723e */ /* 0x000fe20004807027 */
[----:B------:R-:W2:Y:S01]  /*3860*/  MUFU.EX2 R61, R61 ;  /* 0x0000003d003d7308 */ /* 0x000ea20000000800 */
[----:B------:R-:W-:-:S01]  /*3870*/  FADD.FTZ R13, R12, R13 ;  /* 0x0000000d0c0d7221 */ /* 0x000fc20000010000 */
[----:B-1----:R-:W-:Y:S01]  /*3880*/  FADD.FTZ R7, R40, R7 ;  /* 0x0000000728077221 */ /* 0x002fe20000010000 */
[----:B------:R-:W-:-:S02]  /*3890*/  F2FP.SATFINITE.E4M3.F32.PACK_AB_MERGE_C R146, R36, R15, R49 ;  /* 0x0000000f2492723e */ /* 0x000fc40004807031 */
[----:B------:R-:W-:Y:S01]  /*38a0*/  FADD.FTZ R6, R46, R13 ;  /* 0x0000000d2e067221 */ /* 0x000fe20000010000 */
[----:B------:R-:W-:Y:S02]  /*38b0*/  F2FP.SATFINITE.E4M3.F32.PACK_AB_MERGE_C R46, R47, R46, RZ ;  /* 0x0000002e2f2e723e */ /* 0x000fe400048070ff */
[----:B------:R-:W1:Y:S01]  /*38c0*/  MUFU.EX2 R51, R51 ;  /* 0x0000003300337308 */ /* 0x000e620000000800 */
[----:B0-----:R-:W-:-:S01]  /*38d0*/  FADD.FTZ R4, R60, R7 ;  /* 0x000000073c047221 */ /* 0x001fc20000010000 */
[----:B------:R-:W-:Y:S01]  /*38e0*/  FADD.FTZ R47, R47, R6 ;  /* 0x000000062f2f7221 */ /* 0x000fe20000010000 */
[----:B------:R-:W-:-:S03]  /*38f0*/  F2FP.SATFINITE.E4M3.F32.PACK_AB_MERGE_C R141, R12, R43, R46 ;  /* 0x0000002b0c8d723e */ /* 0x000fc6000480702e */
[----:B------:R-:W-:Y:S02]  /*3900*/  FADD.FTZ R6, R14, R47 ;  /* 0x0000002f0e067221 */ /* 0x000fe40000010000 */
[----:B------:R-:W0:Y:S01]  /*3910*/  MUFU.EX2 R52, R52 ;  /* 0x0000003400347308 */ /* 0x000e220000000800 */
[----:B--2---:R-:W-:-:S01]  /*3920*/  FADD.FTZ R4, R61, R4 ;  /* 0x000000043d047221 */ /* 0x004fc20000010000 */
[----:B------:R-:W-:-:S03]  /*3930*/  F2FP.SATFINITE.E4M3.F32.PACK_AB_MERGE_C R60, R61, R60, RZ ;  /* 0x0000003c3d3c723e */ /* 0x000fc600048070ff */
[----:B------:R-:W-:Y:S01]  /*3940*/  FADD.FTZ R5, R3, R4 ;  /* 0x0000000403057221 */ /* 0x000fe20000010000 */
[----:B------:R-:W-:Y:S02]  /*3950*/  F2FP.SATFINITE.E4M3.F32.PACK_AB_MERGE_C R4, R55, R30, RZ ;  /* 0x0000001e3704723e */ /* 0x000fe400048070ff */
[----:B------:R-:W2:Y:S01]  /*3960*/  MUFU.EX2 R68, R68 ;  /* 0x0000004400447308 */ /* 0x000ea20000000800 */
[----:B-1----:R-:W-:-:S01]  /*3970*/  FADD.FTZ R7, R51, R6 ;  /* 0x0000000633077221 */ /* 0x002fc20000010000 */
[----:B------:R-:W-:Y:S02]  /*3980*/  F2FP.SATFINITE.E4M3.F32.PACK_AB_MERGE_C R143, R51, R14, R4 ;  /* 0x0000000e338f723e */ /* 0x000fe40004807004 */
[----:B------:R-:W-:Y:S01]  /*3990*/  F2FP.SATFINITE.E4M3.F32.PACK_AB_MERGE_C R140, R40, R27, R60 ;  /* 0x0000001b288c723e */ /* 0x000fe2000480703c */
[----:B------:R-:W-:-:S03]  /*39a0*/  FADD.FTZ R30, R30, R7 ;  /* 0x000000071e1e7221 */ /* 0x000fc60000010000 */
[----:B------:R-:W1:Y:S01]  /*39b0*/  MUFU.EX2 R69, R69 ;  /* 0x0000004500457308 */ /* 0x000e620000000800 */
[----:B0-----:R-:W-:-:S01]  /*39c0*/  FADD.FTZ R5, R52, R5 ;  /* 0x0000000534057221 */ /* 0x001fc20000010000 */
[----:B------:R-:W-:-:S06]  /*39d0*/  FADD.FTZ R55, R55, R30 ;  /* 0x0000001e37377221 */ /* 0x000fcc0000010000 */
[----:B------:R-:W-:Y:S01]  /*39e0*/  MUFU.EX2 R26, R26 ;  /* 0x0000001a001a7308 */ /* 0x000fe20000000800 */
[----:B--2---:R-:W-:-:S07]  /*39f0*/  FADD.FTZ R4, R68, R5 ;  /* 0x0000000544047221 */ /* 0x004fce0000010000 */
        /* <DEDUP_REMOVED lines=71> */
.L_x_9669:
[----:B------:R-:W-:-:S04]  /*3e70*/  UISETP.NE.AND UP0, UPT, UR20, 0x1, UPT ;  /* 0x000000011400788c */ /* 0x000fc8000bf05270 */
[----:B------:R-:W-:-:S04]  /*3e80*/  USEL UR45, URZ, 0x1, UP0 ;  /* 0x000000013f2d7887 */ /* 0x000fc80008000000 */
[----:B------:R-:W-:Y:S01]  /*3e90*/  ULOP3.LUT UR45, UR19, UR45, URZ, 0x3c, !UPT ;  /* 0x0000002d132d7292 */ /* 0x000fe2000f8e3c3f */
[----:B------:R-:W-:Y:S11]  /*3ea0*/  @!P0 BRA `(.L_x_9660) ;  /* 0x0000000000048947 */ /* 0x000ff60003800000 */
[----:B------:R-:W-:Y:S01]  /*3eb0*/  BPT.TRAP 0x1 ;  /* 0x000000040000795c */ /* 0x000fe20000300000 */
.L_x_9660:
        /* <DEDUP_REMOVED lines=9> */
.L_x_9661:
[----:B-1----:R-:W-:Y:S05]  /*3f50*/  @P2 BRA `(.L_x_9662) ;  /* 0x0000000000082947 */ /* 0x002fea0003800000 */
[----:B------:R-:W1:Y:S02]  /*3f60*/  SYNCS.PHASECHK.TRANS64.TRYWAIT P2, [UR21+0x19c30], R0 ;  /* 0x019c3000ff0075a7 */ /* 0x000e640008040155 */
[----:B-1----:R-:W-:Y:S05]  /*3f70*/  @!P2 BRA `(.L_x_9663) ;  /* 0x000000b4003ca947 */ /* 0x002fea0003800000 */
.L_x_9662:
        /* <DEDUP_REMOVED lines=17> */
.L_x_9664:
[----:B------:R-:W-:Y:S01]  /*4090*/  ULEA UR11, UR20, UR44, 0x3 ;  /* 0x0000002c140b7291 */ /* 0x000fe2000f8e183f */
[----:B01----:R-:W-:-:S05]  /*40a0*/  IMAD.U32 R0, RZ, RZ, UR19 ;  /* 0x00000013ff007e24 */ /* 0x003fca000f8e00ff */
[----:B------:R-:W-:-:S04]  /*40b0*/  SHF.L.U32 R0, R0, 0x1f, RZ ;  /* 0x0000001f00007819 */ /* 0x000fc800000006ff */
[----:B------:R0:W1:Y:S01]  /*40c0*/  SYNCS.PHASECHK.TRANS64.TRYWAIT P2, [UR11+0x19c50], R0 ;  /* 0x019c5000ff0075a7 */ /* 0x000062000804014b */
[----:B------:R-:W-:Y:S05]  /*40d0*/  @!P0 BRA `(.L_x_9665) ;  /* 0x0000000000048947 */ /* 0x000fea0003800000 */
[----:B------:R-:W-:Y:S01]  /*40e0*/  BPT.TRAP 0x1 ;  /* 0x000000040000795c */ /* 0x000fe20000300000 */
.L_x_9665:
[----:B-1----:R-:W-:Y:S05]  /*40f0*/  @P2 BRA `(.L_x_9666) ;  /* 0x0000000000082947 */ /* 0x002fea0003800000 */
[----:B------:R-:W1:Y:S02]  /*4100*/  SYNCS.PHASECHK.TRANS64.TRYWAIT P2, [UR11+0x19c50], R0 ;  /* 0x019c5000ff0075a7 */ /* 0x000e64000804014b */
[----:B-1----:R-:W-:Y:S05]  /*4110*/  @!P2 BRA `(.L_x_9667) ;  /* 0x000000b000eca947 */ /* 0x002fea0003800000 */
.L_x_9666:
[----:B------:R-:W-:Y:S01]  /*4120*/  UMOV UR6, 0xffffff80 ;  /* 0xffffff8000067882 */ /* 0x000fe20000000000 */
[----:B01----:R-:W-:Y:S01]  /*4130*/  IMAD.MOV.U32 R0, RZ, RZ, -0x2 ;  /* 0xfffffffeff007424 */ /* 0x003fe200078e00ff */
[----:B------:R-:W-:Y:S01]  /*4140*/  UIMAD UR6, UR18, UR6, 0x1 ;  /* 0x00000001120674a4 */ /* 0x000fe2000f8e0206 */
[----:B------:R-:W-:Y:S01]  /*4150*/  WARPGROUP.ARRIVE ;  /* 0x00000000000079c5 */ /* 0x000fe20000000000 */
[----:B------:R-:W-:Y:S02]  /*4160*/  UMOV UR7, 0x40000040 ;  /* 0x4000004000077882 */ /* 0x000fe40000000000 */
[----:B------:R-:W-:-:S04]  /*4170*/  UIMAD UR6, UR53, 0xc0, UR6 ;  /* 0x000000c0350678a4 */ /* 0x000fc8000f8e0206 */
[----:B------:R-:W-:-:S06]  /*4180*/  UIADD3 UR6, -UR52, UR6, UR49 ;  /* 0x0000000634067290 */ /* 0x000fcc000fffe131 */
[----:B------:R-:W-:Y:S01]  /*4190*/  IMAD R7, R17, R0, UR6 ;  /* 0x0000000611077e24 */ /* 0x000fe2000f8e0200 */
[----:B------:R-:W-:-:S03]  /*41a0*/  UIADD3 UR6, UR44, 0x3000, URZ ;  /* 0x000030002c067890 */ /* 0x000fc6000fffe03f */
[----:B------:R-:W-:Y:S01]  /*41b0*/  IMAD.IADD R0, R22, 0x1, R7 ;  /* 0x0000000116007824 */ /* 0x000fe200078e0207 */
[----:B------:R-:W-:-:S04]  /*41c0*/  USHF.R.U32.HI UR6, URZ, 0x4, UR6 ;  /* 0x000000043f067899 */ /* 0x000fc80008011606 */
[C---:B------:R-:W-:Y:S01]  /*41d0*/  ISETP.GT.AND P2, PT, R0.reuse, RZ, PT ;  /* 0x000000ff0000720c */ /* 0x040fe20003f44270 */
[----:B------:R-:W-:Y:S01]  /*41e0*/  ULOP3.LUT UR6, UR6, 0x3fff, URZ, 0xc0, !UPT ;  /* 0x00003fff06067892 */ /* 0x000fe2000f8ec03f */
[----:B------:R-:W-:Y:S02]  /*41f0*/  ISETP.GT.AND P3, PT, R0, 0x1, PT ;  /* 0x000000010000780c */ /* 0x000fe40003f64270 */
[----:B------:R-:W-:Y:S01]  /*4200*/  FSEL R24, R24, -INF , P2 ;  /* 0xff80000018187808 */ /* 0x000fe20001000000 */
[----:B------:R-:W-:Y:S01]  /*4210*/  ULOP3.LUT UR6, UR6, 0x10000, URZ, 0xfc, !UPT ;  /* 0x0001000006067892 */ /* 0x000fe2000f8efc3f */
[----:B------:R-:W-:Y:S02]  /*4220*/  ISETP.GT.AND P2, PT, R0, 0x8, PT ;  /* 0x000000080000780c */ /* 0x000fe40003f44270 */
[----:B------:R-:W-:Y:S01]  /*4230*/  FSEL R25, R25, -INF , P3 ;  /* 0xff80000019197808 */ /* 0x000fe20001800000 */
[----:B------:R-:W-:Y:S01]  /*4240*/  UIMAD UR10, UR20, 0x300, UR6 ;  /* 0x00000300140a78a4 */ /* 0x000fe2000f8e0206 */
[----:B------:R-:W-:-:S02]  /*4250*/  FMNMX.FTZ R2, R24, R5, !PT ;  /* 0x0000000518027209 */ /* 0x000fc40007810000 */
[----:B------:R-:W-:Y:S02]  /*4260*/  ISETP.GT.AND P3, PT, R0, 0x9, PT ;  /* 0x000000090000780c */ /* 0x000fe40003f64270 */
[----:B------:R-:W-:Y:S02]  /*4270*/  FSEL R28, R28, -INF , P2 ;  /* 0xff8000001c1c7808 */ /* 0x000fe40001000000 */
[----:B------:R-:W-:Y:S01]  /*4280*/  FMNMX.FTZ R7, R25, R2, !PT ;  /* 0x0000000219077209 */ /* 0x000fe20007810000 */
[----:B------:R-:W-:Y:S01]  /*4290*/  UMOV UR6, UR10 ;  /* 0x0000000a00067c82 */ /* 0x000fe20008000000 */
[----:B------:R-:W-:Y:S01]  /*42a0*/  ISETP.GT.AND P2, PT, R0, 0x10, PT ;  /* 0x000000100000780c */ /* 0x000fe20003f44270 */
[----:B------:R-:W-:Y:S01]  /*42b0*/  QGMMA.64x96x32.F32.E4M3.E4M3 R88, R148, gdesc[UR4], R88, gsb0 ;  /* 0x0160000494587df3 */ /* 0x000fe20008000858 */
        /* <DEDUP_REMOVED lines=62> */
[----:B------:R-:W-:Y:S01]  /*46a0*/  FMNMX.FTZ R7, R65, R2, !PT ;  /* 0x0000000241077209 */ /* 0x000fe20007810000 */
[----:B------:R-:W-:Y:S01]  /*46b0*/  QGMMA.64x96x32.F32.E4M3.E4M3 R88, R144, gdesc[UR4], R88, gsb0 ;  /* 0x0160000490587df3 */ /* 0x000fe20008000858 */
[----:B------:R-:W-:Y:S01]  /*46c0*/  ISETP.GT.AND P2, PT, R0, 0x60, PT ;  /* 0x000000600000780c */ /* 0x000fe20003f44270 */
[----:B------:R-:W-:Y:S01]  /*46d0*/  UIADD3 UR6, UR10, 0x4, URZ ;  /* 0x000000040a067890 */ /* 0x000fe2000fffe03f */
[----:B------:R-:W-:Y:S01]  /*46e0*/  FSEL R69, R69, -INF , P3 ;  /* 0xff80000045457808 */ /* 0x000fe20001800000 */
[----:B------:R-:W-:Y:S01]  /*46f0*/  UMOV UR7, 0x40000040 ;  /* 0x4000004000077882 */ /* 0x000fe20000000000 */
        /* <DEDUP_REMOVED lines=25> */
[----:B------:R-:W-:Y:S02]  /*4890*/  ISETP.GT.AND P3, PT, R0, RZ, PT ;  /* 0x000000ff0000720c */ /* 0x000fe40003f64270 */
[----:B------:R-:W-:Y:S02]  /*48a0*/  FMNMX.FTZ R9, R8, R7, !PT ;  /* 0x0000000708097209 */ /* 0x000fe40007810000 */
[----:B------:R-:W-:-:S02]  /*48b0*/  ISETP.GT.AND P4, PT, R0, 0x1, PT ;  /* 0x000000010000780c */ /* 0x000fc40003f84270 */
[----:B------:R-:W-:Y:S01]  /*48c0*/  FSEL R13, R26, -INF , P3 ;  /* 0xff8000001a0d7808 */ /* 0x000fe20001800000 */
[----:B------:R-:W0:Y:S01]  /*48d0*/  SHFL.BFLY PT, R2, R9, 0x2, 0x1f ;  /* 0x0c401f0009027f89 */ /* 0x000e2200000e0000 */
        /* <DEDUP_REMOVED lines=12> */
[----:B0-----:R-:W-:Y:S02]  /*49a0*/  FMNMX.FTZ R10, R9, R2, !PT ;  /* 0x00000002090a7209 */ /* 0x001fe40007810000 */
[----:B------:R-:W-:Y:S02]  /*49b0*/  ISETP.GT.AND P3, PT, R0, 0x18, PT ;  /* 0x000000180000780c */ /* 0x000fe40003f64270 */
[----:B------:R-:W-:Y:S01]  /*49c0*/  FSEL R35, R35, -INF , P4 ;  /* 0xff80000023237808 */ /* 0x000fe20002000000 */
[----:B------:R-:W0:Y:S01]  /*49d0*/  SHFL.BFLY PT, R7, R10, 0x1, 0x1f ;  /* 0x0c201f000a077f89 */ /* 0x000e2200000e0000 */
[----:B------:R-:W-:Y:S02]  /*49e0*/  FMNMX.FTZ R20, R34, R21, !PT ;  /* 0x0000001522147209 */ /* 0x000fe40007810000 */
[----:B------:R-:W-:-:S02]  /*49f0*/  ISETP.GT.AND P4, PT, R0, 0x19, PT ;  /* 0x000000190000780c */ /* 0x000fc40003f84270 */
[----:B------:R-:W-:Y:S02]  /*4a00*/  FSEL R38, R38, -INF , P3 ;  /* 0xff80000026267808 */ /* 0x000fe40001800000 */
[----:B------:R-:W-:Y:S02]  /*4a10*/  FMNMX.FTZ R21, R35, R20, !PT ;  /* 0x0000001423157209 */ /* 0x000fe40007810000 */
[C---:B------:R-:W-:Y:S02]  /*4a20*/  ISETP.GT.AND P3, PT, R0.reuse, 0x20, PT ;  /* 0x000000200000780c */ /* 0x040fe40003f64270 */
[----:B------:R-:W-:Y:S02]  /*4a30*/  FSEL R39, R39, -INF , P4 ;  /* 0xff80000027277808 */ /* 0x000fe40002000000 */
[----:B------:R-:W-:Y:S02]  /*4a40*/  ISETP.GT.AND P4, PT, R0, 0x21, PT ;  /* 0x000000210000780c */ /* 0x000fe40003f84270 */
[----:B------:R-:W-:-:S02]  /*4a50*/  FSEL R42, R42, -INF , P3 ;  /* 0xff8000002a2a7808 */ /* 0x000fc40001800000 */
[C---:B------:R-:W-:Y:S02]  /*4a60*/  ISETP.GT.AND P3, PT, R0.reuse, 0x28, PT ;  /* 0x000000280000780c */ /* 0x040fe40003f64270 */
[----:B------:R-:W-:Y:S01]  /*4a70*/  FSEL R43, R43, -INF , P4 ;  /* 0xff8000002b2b7808 */ /* 0x000fe20002000000 */
[----:B------:R-:W-:Y:S02]  /*4a80*/  WARPGROUP.DEPBAR.LE gsb0, 0x0 ;  /* 0x00008000000079c5 */ /* 0x000fe40000010000 */
[----:B------:R-:W-:Y:S01]  /*4a90*/  ISETP.GT.AND P4, PT, R0, 0x29, PT ;  /* 0x000000290000780c */ /* 0x000fe20003f84270 */
[----:B------:R-:W-:Y:S01]  /*4aa0*/  WARPGROUP.ARRIVE ;  /* 0x00000000000079c5 */ /* 0x000fe20000000000 */
[----:B0-----:R-:W-:Y:S01]  /*4ab0*/  FMNMX.FTZ R2, R10, R7, !PT ;  /* 0x000000070a027209 */ /* 0x001fe20007810000 */
[----:B------:R-:W-:Y:S01]  /*4ac0*/  IMAD.U32 R7, RZ, RZ, UR42 ;  /* 0x0000002aff077e24 */ /* 0x000fe2000f8e00ff */
[----:B------:R-:W-:Y:S02]  /*4ad0*/  FSEL R46, R46, -INF , P3 ;  /* 0xff8000002e2e7808 */ /* 0x000fe40001800000 */
[C---:B------:R-:W-:Y:S01]  /*4ae0*/  FSETP.NEU.FTZ.AND P2, PT, R2.reuse, -INF , PT ;  /* 0xff8000000200780b */ /* 0x040fe20003f5d000 */
[----:B------:R-:W-:-:S01]  /*4af0*/  FFMA.FTZ R7, R2, R7, -8 ;  /* 0xc100000002077423 */ /* 0x000fc20000010007 */
[C---:B------:R-:W-:Y:S01]  /*4b00*/  ISETP.GT.AND P3, PT, R0.reuse, 0x30, PT ;  /* 0x000000300000780c */ /* 0x040fe20003f64270 */
[----:B------:R-:W-:Y:S01]  /*4b10*/  QGMMA.64x96x32.F32.E4M3.E4M3 R88, R140, gdesc[UR4], R88, gsb0 ;  /* 0x016000048c587df3 */ /* 0x000fe20008000858 */
[----:B------:R-:W-:Y:S01]  /*4b20*/  FSEL R47, R47, -INF , P4 ;  /* 0xff8000002f2f7808 */ /* 0x000fe20002000000 */
[----:B------:R-:W-:Y:S01]  /*4b30*/  UIADD3 UR6, UR10, 0x6, URZ ;  /* 0x000000060a067890 */ /* 0x000fe2000fffe03f */
[----:B------:R-:W-:Y:S01]  /*4b40*/  FSEL R7, R7, RZ, P2 ;  /* 0x000000ff07077208 */ /* 0x000fe20001000000 */
[----:B------:R-:W-:Y:S01]  /*4b50*/  UMOV UR7, 0x40000040 ;  /* 0x4000004000077882 */ /* 0x000fe20000000000 */
[----:B------:R-:W-:-:S02]  /*4b60*/  ISETP.GT.AND P4, PT, R0, 0x31, PT ;  /* 0x000000310000780c */ /* 0x000fc40003f84270 */
[----:B------:R-:W-:Y:S01]  /*4b70*/  FSEL R50, R50, -INF , P3 ;  /* 0xff80000032327808 */ /* 0x000fe20001800000 */
[----:B------:R-:W-:-:S01]  /*4b80*/  FFMA.FTZ R24, R24, UR42, -R7 ;  /* 0x0000002a18187c23 */ /* 0x000fc20008010807 */
[--C-:B------:R-:W-:Y:S01]  /*4b90*/  FFMA.FTZ R10, R25, UR42, -R7.reuse ;  /* 0x0000002a190a7c23 */ /* 0x100fe20008010807 */
[----:B------:R-:W-:-:S01]  /*4ba0*/  FFMA.FTZ R12, R29, UR42, -R7 ;  /* 0x0000002a1d0c7c23 */ /* 0x000fc20008010807 */
        /* <DEDUP_REMOVED lines=29> */
[----:B------:R-:W-:Y:S01]  /*4d80*/  MUFU.EX2 R24, R40 ;  /* 0x0000002800187308 */ /* 0x000fe20000000800 */
[----:B------:R-:W-:Y:S01]  /*4d90*/  FMNMX.FTZ R29, R47, R26, !PT ;  /* 0x0000001a2f1d7209 */ /* 0x000fe20007810000 */
[--C-:B------:R-:W-:Y:S01]  /*4da0*/  FFMA.FTZ R60, R60, UR42, -R7.reuse ;  /* 0x0000002a3c3c7c23 */ /* 0x100fe20008010807 */
[----:B------:R-:W-:Y:S01]  /*4db0*/  ISETP.GT.AND P4, PT, R0, 0x49, PT ;  /* 0x000000490000780c */ /* 0x000fe20003f84270 */
[----:B------:R-:W-:Y:S01]  /*4dc0*/  FFMA.FTZ R84, R84, UR42, -R7 ;  /* 0x0000002a54547c23 */ /* 0x000fe20008010807 */
[----:B------:R-:W-:-:S02]  /*4dd0*/  FMNMX.FTZ R26, R50, R29, !PT ;  /* 0x0000001d321a7209 */ /* 0x000fc40007810000 */
[----:B------:R-:W-:Y:S01]  /*4de0*/  FSEL R62, R62, -INF , P3 ;  /* 0xff8000003e3e7808 */ /* 0x000fe20001800000 */
[----:B------:R-:W-:Y:S01]  /*4df0*/  MUFU.EX2 R10, R10 ;  /* 0x0000000a000a7308 */ /* 0x000fe20000000800 */
[----:B------:R-:W-:Y:S02]  /*4e00*/  FMNMX.FTZ R29, R51, R26, !PT ;  /* 0x0000001a331d7209 */ /* 0x000fe40007810000 */
[----:B------:R-:W-:Y:S02]  /*4e10*/  ISETP.GT.AND P3, PT, R0, 0x50, PT ;  /* 0x000000500000780c */ /* 0x000fe40003f64270 */
[----:B------:R-:W-:Y:S01]  /*4e20*/  FMNMX.FTZ R28, R54, R29, !PT ;  /* 0x0000001d361c7209 */ /* 0x000fe20007810000 */
[----:B------:R-:W-:Y:S01]  /*4e30*/  FFMA.FTZ R29, R45, UR42, -R7 ;  /* 0x0000002a2d1d7c23 */ /* 0x000fe20008010807 */
[----:B------:R-:W-:Y:S01]  /*4e40*/  FSEL R63, R63, -INF , P4 ;  /* 0xff8000003f3f7808 */ /* 0x000fe20002000000 */
[----:B------:R0:W-:Y:S01]  /*4e50*/  MUFU.EX2 R26, R44 ;  /* 0x0000002c001a7308 */ /* 0x0001e20000000800 */
[----:B------:R-:W-:-:S02]  /*4e60*/  FMNMX.FTZ R33, R55, R28, !PT ;  /* 0x0000001c37217209 */ /* 0x000fc40007810000 */
[----:B------:R-:W-:Y:S02]  /*4e70*/  ISETP.GT.AND P4, PT, R0, 0x51, PT ;  /* 0x000000510000780c */ /* 0x000fe40003f84270 */
[----:B------:R-:W-:Y:S02]  /*4e80*/  FMNMX.FTZ R28, R58, R33, !PT ;  /* 0x000000213a1c7209 */ /* 0x000fe40007810000 */
[----:B------:R-:W-:Y:S01]  /*4e90*/  FSEL R66, R66, -INF , P3 ;  /* 0xff80000042427808 */ /* 0x000fe20001800000 */
[----:B------:R-:W-:Y:S01]  /*4ea0*/  MUFU.EX2 R11, R11 ;  /* 0x0000000b000b7308 */ /* 0x000fe20000000800 */
[----:B------:R-:W-:Y:S01]  /*4eb0*/  FMNMX.FTZ R33, R59, R28, !PT ;  /* 0x0000001c3b217209 */ /* 0x000fe20007810000 */
[--C-:B0-----:R-:W-:Y:S01]  /*4ec0*/  FFMA.FTZ R44, R64, UR42, -R7.reuse ;  /* 0x0000002a402c7c23 */ /* 0x101fe20008010807 */
[----:B------:R-:W-:Y:S02]  /*4ed0*/  ISETP.GT.AND P3, PT, R0, 0x58, PT ;  /* 0x000000580000780c */ /* 0x000fe40003f64270 */
[----:B------:R-:W-:Y:S01]  /*4ee0*/  FMNMX.FTZ R32, R62, R33, !PT ;  /* 0x000000213e207209 */ /* 0x000fe20007810000 */
[----:B------:R-:W-:-:S01]  /*4ef0*/  FFMA.FTZ R33, R49, UR42, -R7 ;  /* 0x0000002a31217c23 */ /* 0x000fc20008010807 */
[----:B------:R-:W-:Y:S01]  /*4f00*/  FSEL R67, R67, -INF , P4 ;  /* 0xff80000043437808 */ /* 0x000fe20002000000 */
[----:B------:R0:W-:Y:S01]  /*4f10*/  MUFU.EX2 R28, R48 ;  /* 0x00000030001c7308 */ /* 0x0001e20000000800 */
[----:B------:R-:W-:Y:S01]  /*4f20*/  FMNMX.FTZ R37, R63, R32, !PT ;  /* 0x000000203f257209 */ /* 0x000fe20007810000 */
[--C-:B------:R-:W-:Y:S01]  /*4f30*/  FFMA.FTZ R49, R65, UR42, -R7.reuse ;  /* 0x0000002a41317c23 */ /* 0x100fe20008010807 */
[----:B------:R-:W-:Y:S01]  /*4f40*/  ISETP.GT.AND P4, PT, R0, 0x59, PT ;  /* 0x000000590000780c */ /* 0x000fe20003f84270 */
[----:B------:R-:W-:Y:S01]  /*4f50*/  FFMA.FTZ R65, R81, UR42, -R7 ;  /* 0x0000002a51417c23 */ /* 0x000fe20008010807 */
[----:B------:R-:W-:-:S02]  /*4f60*/  FMNMX.FTZ R32, R66, R37, !PT ;  /* 0x0000002542207209 */ /* 0x000fc40007810000 */
[----:B------:R-:W-:Y:S01]  /*4f70*/  FSEL R70, R70, -INF , P3 ;  /* 0xff80000046467808 */ /* 0x000fe20001800000 */
[----:B------:R-:W-:Y:S01]  /*4f80*/  MUFU.EX2 R12, R12 ;  /* 0x0000000c000c7308 */ /* 0x000fe20000000800 */
[----:B------:R-:W-:Y:S01]  /*4f90*/  FMNMX.FTZ R37, R67, R32, !PT ;  /* 0x0000002043257209 */ /* 0x000fe20007810000 */
[--C-:B0-----:R-:W-:Y:S01]  /*4fa0*/  FFMA.FTZ R48, R68, UR42, -R7.reuse ;  /* 0x0000002a44307c23 */ /* 0x101fe20008010807 */
[----:B------:R-:W-:Y:S02]  /*4fb0*/  ISETP.GT.AND P3, PT, R0, 0x60, PT ;  /* 0x000000600000780c */ /* 0x000fe40003f64270 */
[----:B------:R-:W-:Y:S02]  /*4fc0*/  FSEL R71, R71, -INF , P4 ;  /* 0xff80000047477808 */ /* 0x000fe40002000000 */
[----:B------:R-:W-:Y:S01]  /*4fd0*/  FMNMX.FTZ R36, R70, R37, !PT ;  /* 0x0000002546247209 */ /* 0x000fe20007810000 */
[--C-:B------:R-:W-:Y:S01]  /*4fe0*/  FFMA.FTZ R37, R53, UR42, -R7.reuse ;  /* 0x0000002a35257c23 */ /* 0x100fe20008010807 */
[----:B------:R-:W-:Y:S01]  /*4ff0*/  ISETP.GT.AND P4, PT, R0, 0x61, PT ;  /* 0x000000610000780c */ /* 0x000fe20003f84270 */
[----:B------:R-:W-:Y:S01]  /*5000*/  FFMA.FTZ R53, R69, UR42, -R7 ;  /* 0x0000002a45357c23 */ /* 0x000fe20008010807 */
        /* <DEDUP_REMOVED lines=8> */
[----:B0-----:R-:W-:Y:S01]  /*5090*/  FFMA.FTZ R52, R72, UR42, -R7 ;  /* 0x0000002a48347c23 */ /* 0x001fe20008010807 */
[----:B------:R-:W-:Y:S02]  /*50a0*/  FSEL R78, R78, -INF , P3 ;  /* 0xff8000004e4e7808 */ /* 0x000fe40001800000 */
[----:B------:R-:W-:-:S02]  /*50b0*/  FMNMX.FTZ R41, R75, R36, !PT ;  /* 0x000000244b297209 */ /* 0x000fc40007810000 */
[----:B------:R-:W-:Y:S01]  /*50c0*/  ISETP.GT.AND P3, PT, R0, 0x70, PT ;  /* 0x000000700000780c */ /* 0x000fe20003f64270 */
[----:B------:R0:W-:Y:S01]  /*50d0*/  MUFU.EX2 R36, R56 ;  /* 0x0000003800247308 */ /* 0x0001e20000000800 */
[----:B------:R-:W-:Y:S01]  /*50e0*/  FSEL R79, R79, -INF , P4 ;  /* 0xff8000004f4f7808 */ /* 0x000fe20002000000 */
[----:B------:R-:W-:Y:S02]  /*50f0*/  WARPGROUP.DEPBAR.LE gsb0, 0x0 ;  /* 0x00008000000079c5 */ /* 0x000fe40000010000 */
[----:B------:R-:W-:Y:S01]  /*5100*/  FMNMX.FTZ R40, R78, R41, !PT ;  /* 0x000000294e287209 */ /* 0x000fe20007810000 */
[--C-:B------:R-:W-:Y:S01]  /*5110*/  FFMA.FTZ R41, R57, UR42, -R7.reuse ;  /* 0x0000002a39297c23 */ /* 0x100fe20008010807 */
[----:B------:R-:W-:Y:S01]  /*5120*/  ISETP.GT.AND P4, PT, R0, 0x71, PT ;  /* 0x000000710000780c */ /* 0x000fe20003f84270 */
[----:B------:R-:W-:Y:S01]  /*5130*/  WARPGROUP.ARRIVE ;  /* 0x00000000000079c5 */ /* 0x000fe20000000000 */
[----:B------:R-:W-:Y:S01]  /*5140*/  FSEL R82, R82, -INF , P3 ;  /* 0xff80000052527808 */ /* 0x000fe20001800000 */
[----:B0-----:R-:W-:Y:S01]  /*5150*/  FFMA.FTZ R56, R76, UR42, -R7 ;  /* 0x0000002a4c387c23 */ /* 0x001fe20008010807 */
[----:B------:R-:W-:Y:S01]  /*5160*/  FMNMX.FTZ R45, R79, R40, !PT ;  /* 0x000000284f2d7209 */ /* 0x000fe20007810000 */
[----:B------:R-:W-:Y:S01]  /*5170*/  MUFU.EX2 R21, R21 ;  /* 0x0000001500157308 */ /* 0x000fe20000000800 */
[----:B------:R-:W-:Y:S01]  /*5180*/  ISETP.GT.AND P3, PT, R0, 0x78, PT ;  /* 0x000000780000780c */ /* 0x000fe20003f64270 */
[----:B------:R-:W-:Y:S01]  /*5190*/  QGMMA.64x96x32.F32.E4M3.E4M3 R88, R136, gdesc[UR4], R88, gsb0 ;  /* 0x0160000488587df3 */ /* 0x000fe20008000858 */
[----:B------:R-:W-:-:S02]  /*51a0*/  FSEL R83, R83, -INF , P4 ;  /* 0xff80000053537808 */ /* 0x000fc40002000000 */
[----:B------:R-:W-:Y:S02]  /*51b0*/  FMNMX.FTZ R40, R82, R45, !PT ;  /* 0x0000002d52287209 */ /* 0x000fe40007810000 */
[----:B------:R-:W-:Y:S01]  /*51c0*/  ISETP.GT.AND P4, PT, R0, 0x79, PT ;  /* 0x000000790000780c */ /* 0x000fe20003f84270 */
[----:B------:R-:W-:Y:S01]  /*51d0*/  MUFU.EX2 R25, R25 ;  /* 0x0000001900197308 */ /* 0x000fe20000000800 */
[----:B------:R-:W-:Y:S02]  /*51e0*/  FSEL R86, R86, -INF , P3 ;  /* 0xff80000056567808 */ /* 0x000fe40001800000 */
[----:B------:R-:W-:Y:S02]  /*51f0*/  FMNMX.FTZ R45, R83, R40, !PT ;  /* 0x00000028532d7209 */ /* 0x000fe40007810000 */
[----:B------:R-:W-:Y:S02]  /*5200*/  FSEL R87, R87, -INF , P4 ;  /* 0xff80000057577808 */ /* 0x000fe40002000000 */
[----:B------:R-:W-:Y:S01]  /*5210*/  FMNMX.FTZ R0, R86, R45, !PT ;  /* 0x0000002d56007209 */ /* 0x000fe20007810000 */
[----:B------:R0:W-:Y:S01]  /*5220*/  MUFU.EX2 R40, R60 ;  /* 0x0000003c00287308 */ /* 0x0001e20000000800 */
[----:B------:R-:W-:Y:S01]  /*5230*/  FSEL R68, R2, RZ, P2 ;  /* 0x000000ff02447208 */ /* 0x000fe20001000000 */
[--C-:B------:R-:W-:Y:S01]  /*5240*/  FFMA.FTZ R45, R61, UR42, -R7.reuse ;  /* 0x0000002a3d2d7c23 */ /* 0x100fe20008010807 */
[----:B------:R-:W-:Y:S01]  /*5250*/  FMNMX.FTZ R0, R87, R0, !PT ;  /* 0x0000000057007209 */ /* 0x000fe20007810000 */
[----:B------:R-:W-:-:S04]  /*5260*/  FFMA.FTZ R61, R77, UR42, -R7 ;  /* 0x0000002a4d3d7c23 */ /* 0x000fc80008010807 */
[----:B------:R-:W1:Y:S01]  /*5270*/  SHFL.BFLY PT, R57, R0, 0x2, 0x1f ;  /* 0x0c401f0000397f89 */ /* 0x000e6200000e0000 */
[----:B0-----:R-:W-:-:S01]  /*5280*/  FFMA.FTZ R60, R80, UR42, -R7 ;  /* 0x0000002a503c7c23 */ /* 0x001fc20008010807 */
[----:B------:R-:W-:Y:S08]  /*5290*/  MUFU.EX2 R29, R29 ;  /* 0x0000001d001d7308 */ /* 0x000ff00000000800 */
[----:B------:R-:W-:Y:S08]  /*52a0*/  MUFU.EX2 R33, R33 ;  /* 0x0000002100217308 */ /* 0x000ff00000000800 */
[----:B------:R-:W-:Y:S01]  /*52b0*/  MUFU.EX2 R37, R37 ;  /* 0x0000002500257308 */ /* 0x000fe20000000800 */
[----:B-1----:R-:W-:Y:S01]  /*52c0*/  FMNMX.FTZ R64, R0, R57, !PT ;  /* 0x0000003900407209 */ /* 0x002fe20007810000 */
[----:B------:R-:W-:Y:S01]  /*52d0*/  FFMA.FTZ R57, R73, UR42, -R7 ;  /* 0x0000002a49397c23 */ /* 0x000fe20008010807 */
[----:B------:R-:W-:-:S05]  /*52e0*/  IMAD.U32 R73, RZ, RZ, UR42 ;  /* 0x0000002aff497e24 */ /* 0x000fca000f8e00ff */
[----:B------:R-:W-:Y:S01]  /*52f0*/  MUFU.EX2 R41, R41 ;  /* 0x0000002900297308 */ /* 0x000fe20000000800 */
[----:B------:R-:W0:Y:S07]  /*5300*/  SHFL.BFLY PT, R69, R64, 0x1, 0x1f ;  /* 0x0c201f0040457f89 */ /* 0x000e2e00000e0000 */
[----:B------:R-:W-:Y:S08]  /*5310*/  MUFU.EX2 R45, R45 ;  /* 0x0000002d002d7308 */ /* 0x000ff00000000800 */
[----:B------:R-:W-:Y:S08]  /*5320*/  MUFU.EX2 R44, R44 ;  /* 0x0000002c002c7308 */ /* 0x000ff00000000800 */
[----:B------:R-:W-:Y:S01]  /*5330*/  MUFU.EX2 R49, R49 ;  /* 0x0000003100317308 */ /* 0x000fe20000000800 */
[----:B0-----:R-:W-:Y:S01]  /*5340*/  FMNMX.FTZ R0, R64, R69, !PT ;  /* 0x0000004540007209 */ /* 0x001fe20007810000 */
        /* <DEDUP_REMOVED lines=31> */
[----:B------:R-:W-:Y:S01]  /*5540*/  FFMA.FTZ R58, R62, UR42, -R68 ;  /* 0x0000002a3e3a7c23 */ /* 0x000fe20008010844 */
[----:B------:R-:W-:-:S02]  /*5550*/  WARPGROUP.DEPBAR.LE gsb0, 0x0 ;  /* 0x00008000000079c5 */ /* 0x000fc40000010000 */
        /* <DEDUP_REMOVED lines=12> */
[----:B------:R-:W-:-:S06]  /*5620*/  FADD.FTZ R66, R14, R3 ;  /* 0x000000030e427221 */ /* 0x000fcc0000010000 */
        /* <DEDUP_REMOVED lines=55> */
[----:B------:R-:W-:Y:S02]  /*59a0*/  IMAD.U32 R79, RZ, RZ, UR21 ;  /* 0x00000015ff4f7e24 */ /* 0x000fe4000f8e00ff */
[----:B------:R-:W-:-:S02]  /*59b0*/  FADD.FTZ R3, R49, R4 ;  /* 0x0000000431037221 */ /* 0x000fc40000010000 */
[----:B------:R-:W0:Y:S01]  /*59c0*/  MUFU.EX2 R62, R62 ;  /* 0x0000003e003e7308 */ /* 0x000e220000000800 */
[----:B--2---:R-:W-:-:S01]  /*59d0*/  FADD.FTZ R76, R58, R73 ;  /* 0x000000493a4c7221 */ /* 0x004fc20000010000 */
[----:B------:R-:W-:Y:S01]  /*59e0*/  FADD.FTZ R4, R48, R3 ;  /* 0x0000000330047221 */ /* 0x000fe20000010000 */
[----:B------:R-:W-:-:S05]  /*59f0*/  FFMA.FTZ R73, R82, UR42, -R68 ;  /* 0x0000002a52497c23 */ /* 0x000fca0008010844 */
        /* <DEDUP_REMOVED lines=16> */
[----:B-1----:R-:W-:-:S01]  /*5b00*/  FADD.FTZ R4, R52, R3 ;  /* 0x0000000334047221 */ /* 0x002fc20000010000 */
[----:B------:R-:W-:-:S05]  /*5b10*/  @!P1 VIADD R3, R79, 0x19c40 ;  /* 0x00019c404f039836 */ /* 0x000fca0000000000 */
[----:B------:R-:W-:Y:S01]  /*5b20*/  @!P1 PRMT R3, RZ, 0x654, R3 ;  /* 0x00000654ff039816 */ /* 0x000fe20000000003 */
[----:B------:R-:W1:Y:S01]  /*5b30*/  MUFU.EX2 R70, R70 ;  /* 0x0000004600467308 */ /* 0x000e620000000800 */
[----:B0-----:R-:W-:-:S02]  /*5b40*/  FADD.FTZ R77, R69, R78 ;  /* 0x0000004e454d7221 */ /* 0x001fc40000010000 */
[----:B------:R0:W-:Y:S05]  /*5b50*/  @!P1 SYNCS.ARRIVE.TRANS64.RED.A1T0 RZ, [R3+URZ], RZ ;  /* 0x000000ff03ff99a7 */ /* 0x0001ea000810043f */
[----:B------:R-:W3:Y:S01]  /*5b60*/  MUFU.EX2 R56, R56 ;  /* 0x0000003800387308 */ /* 0x000ee20000000800 */
[----:B--2---:R-:W-:-:S07]  /*5b70*/  FADD.FTZ R79, R57, R4 ;  /* 0x00000004394f7221 */ /* 0x004fce0000010000 */
[----:B------:R-:W2:Y:S01]  /*5b80*/  MUFU.EX2 R71, R71 ;  /* 0x0000004700477308 */ /* 0x000ea20000000800 */
[----:B-1----:R-:W-:-:S07]  /*5b90*/  FADD.FTZ R4, R70, R77 ;  /* 0x0000004d46047221 */ /* 0x002fce0000010000 */
        /* <DEDUP_REMOVED lines=19> */
[----:B------:R-:W-:Y:S01]  /*5cd0*/  FADD.FTZ R4, R5, R78 ;  /* 0x0000004e05047221 */ /* 0x000fe20000010000 */
[----:B--2---:R-:W-:-:S01]  /*5ce0*/  FADD.FTZ R3, R68, R3 ;  /* 0x0000000344037221 */ /* 0x004fc20000010000 */
[----:B------:R-:W-:Y:S06]  /*5cf0*/  @!P0 BRA `(.L_x_9668) ;  /* 0x0000000000048947 */ /* 0x000fec0003800000 */
[----:B------:R-:W-:Y:S01]  /*5d00*/  BPT.TRAP 0x1 ;  /* 0x000000040000795c */ /* 0x000fe20000300000 */
.L_x_9668:
[----:B------:R-:W-:Y:S01]  /*5d10*/  UISETP.GT.AND UP0, UPT, UR18, UR17, UPT ;  /* 0x000000111200728c */ /* 0x000fe2000bf04270 */
[----:B------:R-:W-:Y:S01]  /*5d20*/  F2FP.SATFINITE.E4M3.F32.PACK_AB_MERGE_C R6, R51, R6, RZ ;  /* 0x000000063306723e */ /* 0x000fe200048070ff */
[----:B------:R-:W-:Y:S01]  /*5d30*/  UIADD3 UR6, UR11, 0x19c60, URZ ;  /* 0x00019c600b067890 */ /* 0x000fe2000fffe03f */
[----:B------:R-:W-:Y:S01]  /*5d40*/  F2FP.SATFINITE.E4M3.F32.PACK_AB_MERGE_C R5, R5, R64, RZ ;  /* 0x000000400505723e */ /* 0x000fe200048070ff */
[----:B------:R-:W-:Y:S01]  /*5d50*/  UIADD3 UR18, UR18, -0x1, URZ ;  /* 0xffffffff12127890 */ /* 0x000fe2000fffe03f */
[----:B------:R-:W-:Y:S01]  /*5d60*/  F2FP.SATFINITE.E4M3.F32.PACK_AB_MERGE_C R11, R12, R11, RZ ;  /* 0x0000000b0c0b723e */ /* 0x000fe200048070ff */
[----:B------:R-:W-:Y:S01]  /*5d70*/  UPRMT UR6, UR43, 0x654, UR6 ;  /* 0x000006542b067896 */ /* 0x000fe20008000006 */
[----:B------:R-:W-:Y:S01]  /*5d80*/  PLOP3.LUT P2, PT, PT, PT, UP0, 0x80, 0x0 ;  /* 0x000000000000781c */ /* 0x000fe20003f4f008 */
        /* <DEDUP_REMOVED lines=83> */
.L_x_9659:
[----:B------:R-:W-:-:S13]  /*62c0*/  ISETP.LE.AND P2, PT, RZ, UR18, PT ;  /* 0x00000012ff007c0c */ /* 0x000fda000bf43270 */
[----:B------:R-:W-:Y:S05]  /*62d0*/  @!P2 BRA `(.L_x_9670) ;  /* 0x0000001800eca947 */ /* 0x000fea0003800000 */
[----:B------:R-:W-:Y:S01]  /*62e0*/  IMAD.MOV.U32 R5, RZ, RZ, R0 ;  /* 0x000000ffff057224 */ /* 0x000fe200078e0000 */
[----:B------:R-:W-:Y:S01]  /*62f0*/  UMOV UR17, UR45 ;  /* 0x0000002d00117c82 */ /* 0x000fe20008000000 */
[----:B------:R-:W-:Y:S01]  /*6300*/  IMAD.MOV.U32 R7, RZ, RZ, R2 ;  /* 0x000000ffff077224 */ /* 0x000fe200078e0002 */
[----:B------:R-:W-:-:S06]  /*6310*/  UMOV UR19, UR36 ;  /* 0x0000002400137c82 */ /* 0x000fcc0008000000 */
.L_x_9680:
[----:B------:R-:W-:-:S04]  /*6320*/  UIADD3 UR36, UR19, 0x1, URZ ;  /* 0x0000000113247890 */ /* 0x000fc8000fffe03f */
[----:B------:R-:W-:-:S04]  /*6330*/  UISETP.NE.AND UP0, UPT, UR36, 0x2, UPT ;  /* 0x000000022400788c */ /* 0x000fc8000bf05270 */
[----:B------:R-:W-:Y:S02]  /*6340*/  USEL UR45, URZ, 0x1, UP0 ;  /* 0x000000013f2d7887 */ /* 0x000fe40008000000 */
[----:B------:R-:W-:Y:S02]  /*6350*/  USEL UR36, UR36, URZ, UP0 ;  /* 0x0000003f24247287 */ /* 0x000fe40008000000 */
[----:B------:R-:W-:Y:S01]  /*6360*/  ULOP3.LUT UR45, UR17, UR45, URZ, 0x3c, !UPT ;  /* 0x0000002d112d7292 */ /* 0x000fe2000f8e3c3f */
[----:B------:R-:W-:Y:S11]  /*6370*/  @!P0 BRA `(.L_x_9671) ;  /* 0x0000000000048947 */ /* 0x000ff60003800000 */
[----:B------:R-:W-:Y:S01]  /*6380*/  BPT.TRAP 0x1 ;  /* 0x000000040000795c */ /* 0x000fe20000300000 */
.L_x_9671:
[----:B------:R-:W-:Y:S01]  /*6390*/  ULEA UR6, UR36, UR44, 0x3 ;  /* 0x0000002c24067291 */ /* 0x000fe2000f8e183f */
[----:B------:R-:W-:-:S05]  /*63a0*/  IMAD.U32 R0, RZ, RZ, UR45 ;  /* 0x0000002dff007e24 */ /* 0x000fca000f8e00ff */
[----:B------:R-:W-:-:S04]  /*63b0*/  SHF.L.U32 R0, R0, 0x1f, RZ ;  /* 0x0000001f00007819 */ /* 0x000fc800000006ff */
[----:B------:R0:W1:Y:S01]  /*63c0*/  SYNCS.PHASECHK.TRANS64.TRYWAIT P2, [UR6+0x19c30], R0 ;  /* 0x019c3000ff0075a7 */ /* 0x0000620008040146 */
[----:B------:R-:W-:Y:S05]  /*63d0*/  @!P0 BRA `(.L_x_9672) ;  /* 0x0000000000048947 */ /* 0x000fea0003800000 */
[----:B------:R-:W-:Y:S01]  /*63e0*/  BPT.TRAP 0x1 ;  /* 0x000000040000795c */ /* 0x000fe20000300000 */
.L_x_9672:
[----:B-1----:R-:W-:Y:S05]  /*63f0*/  @P2 BRA `(.L_x_9673) ;  /* 0x0000000000082947 */ /* 0x002fea0003800000 */
[----:B------:R-:W1:Y:S02]  /*6400*/  SYNCS.PHASECHK.TRANS64.TRYWAIT P2, [UR6+0x19c30], R0 ;  /* 0x019c3000ff0075a7 */ /* 0x000e640008040146 */
[----:B-1----:R-:W-:Y:S05]  /*6410*/  @!P2 BRA `(.L_x_9674) ;  /* 0x000000900044a947 */ /* 0x002fea0003800000 */
.L_x_9673:
        /* <DEDUP_REMOVED lines=17> */
.L_x_9675:
[----:B------:R-:W-:Y:S01]  /*6530*/  ULEA UR11, UR19, UR44, 0x3 ;  /* 0x0000002c130b7291 */ /* 0x000fe2000f8e183f */
[----:B01----:R-:W-:-:S05]  /*6540*/  IMAD.U32 R0, RZ, RZ, UR17 ;  /* 0x00000011ff007e24 */ /* 0x003fca000f8e00ff */
[----:B------:R-:W-:-:S04]  /*6550*/  SHF.L.U32 R0, R0, 0x1f, RZ ;  /* 0x0000001f00007819 */ /* 0x000fc800000006ff */
[----:B------:R0:W1:Y:S01]  /*6560*/  SYNCS.PHASECHK.TRANS64.TRYWAIT P2, [UR11+0x19c50], R0 ;  /* 0x019c5000ff0075a7 */ /* 0x000062000804014b */
[----:B------:R-:W-:Y:S05]  /*6570*/  @!P0 BRA `(.L_x_9676) ;  /* 0x0000000000048947 */ /* 0x000fea0003800000 */
[----:B------:R-:W-:Y:S01]  /*6580*/  BPT.TRAP 0x1 ;  /* 0x000000040000795c */ /* 0x000fe20000300000 */
.L_x_9676:
        /* <DEDUP_REMOVED lines=63> */
[----:B-1----:R-:W-:Y:S06]  /*6980*/  @P2 BRA `(.L_x_9677) ;  /* 0x0000000000082947 */ /* 0x002fec0003800000 */
[----:B------:R-:W1:Y:S02]  /*6990*/  SYNCS.PHASECHK.TRANS64.TRYWAIT P2, [UR11+0x19c50], R0 ;  /* 0x019c5000ff0075a7 */ /* 0x000e64000804014b */
[----:B-1----:R-:W-:Y:S05]  /*69a0*/  @!P2 BRA `(.L_x_9678) ;  /* 0x0000008800f8a947 */ /* 0x002fea0003800000 */
.L_x_9677:
[----:B------:R-:W-:Y:S01]  /*69b0*/  UIADD3 UR6, UR44, 0x3000, URZ ;  /* 0x000030002c067890 */ /* 0x000fe2000fffe03f */
[----:B------:R-:W-:Y:S01]  /*69c0*/  WARPGROUP.ARRIVE ;  /* 0x00000000000079c5 */ /* 0x000fe20000000000 */
[----:B------:R-:W-:Y:S01]  /*69d0*/  UMOV UR7, 0x40000040 ;  /* 0x4000004000077882 */ /* 0x000fe20000000000 */
[----:B------:R-:W-:Y:S01]  /*69e0*/  FMNMX.FTZ R6, R87, R6, !PT ;  /* 0x0000000657067209 */ /* 0x000fe20007810000 */
[----:B------:R-:W-:Y:S01]  /*69f0*/  USHF.R.U32.HI UR6, URZ, 0x4, UR6 ;  /* 0x000000043f067899 */ /* 0x000fe20008011606 */
[----:B-1----:R-:W1:Y:S01]  /*6a00*/  SHFL.BFLY PT, R9, R8, 0x2, 0x1f ;  /* 0x0c401f0008097f89 */ /* 0x002e6200000e0000 */
[----:B------:R-:W-:Y:S02]  /*6a10*/  IMAD.U32 R13, RZ, RZ, UR42 ;  /* 0x0000002aff0d7e24 */ /* 0x000fe4000f8e00ff */
[----:B------:R-:W-:Y:S01]  /*6a20*/  ULOP3.LUT UR6, UR6, 0x3fff, URZ, 0xc0, !UPT ;  /* 0x00003fff06067892 */ /* 0x000fe2000f8ec03f */
[----:B------:R-:W2:Y:S03]  /*6a30*/  SHFL.BFLY PT, R11, R6, 0x2, 0x1f ;  /* 0x0c401f00060b7f89 */ /* 0x000ea600000e0000 */
[----:B------:R-:W-:-:S04]  /*6a40*/  ULOP3.LUT UR6, UR6, 0x10000, URZ, 0xfc, !UPT ;  /* 0x0001000006067892 */ /* 0x000fc8000f8efc3f */
[----:B------:R-:W-:-:S07]  /*6a50*/  UIMAD UR10, UR19, 0x300, UR6 ;  /* 0x00000300130a78a4 */ /* 0x000fce000f8e0206 */
[----:B------:R-:W-:Y:S02]  /*6a60*/  UMOV UR6, UR10 ;  /* 0x0000000a00067c82 */ /* 0x000fe40008000000 */
[----:B------:R-:W-:Y:S01]  /*6a70*/  QGMMA.64x96x32.F32.E4M3.E4M3 R88, R148, gdesc[UR4], R88, gsb0 ;  /* 0x0160000494587df3 */ /* 0x000fe20008000858 */
[----:B------:R-:W-:Y:S01]  /*6a80*/  UIADD3 UR6, UR10, 0x2, URZ ;  /* 0x000000020a067890 */ /* 0x000fe2000fffe03f */
[----:B------:R-:W-:Y:S01]  /*6a90*/  UMOV UR7, 0x40000040 ;  /* 0x4000004000077882 */ /* 0x000fe20000000000 */
[----:B-1----:R-:W-:Y:S02]  /*6aa0*/  FMNMX.FTZ R9, R8, R9, !PT ;  /* 0x0000000908097209 */ /* 0x002fe40007810000 */
[----:B--2---:R-:W-:-:S03]  /*6ab0*/  FMNMX.FTZ R11, R6, R11, !PT ;  /* 0x0000000b060b7209 */ /* 0x004fc60007810000 */
[----:B------:R-:W1:Y:S04]  /*6ac0*/  SHFL.BFLY PT, R2, R9, 0x1, 0x1f ;  /* 0x0c201f0009027f89 */ /* 0x000e6800000e0000 */
[----:B0-----:R-:W0:Y:S01]  /*6ad0*/  SHFL.BFLY PT, R0, R11, 0x1, 0x1f ;  /* 0x0c201f000b007f89 */ /* 0x001e2200000e0000 */
[----:B-1----:R-:W-:Y:S02]  /*6ae0*/  FMNMX.FTZ R2, R9, R2, !PT ;  /* 0x0000000209027209 */ /* 0x002fe40007810000 */
[----:B0-----:R-:W-:-:S03]  /*6af0*/  FMNMX.FTZ R0, R11, R0, !PT ;  /* 0x000000000b007209 */ /* 0x001fc60007810000 */
[----:B------:R-:W-:-:S04]  /*6b00*/  FADD.FTZ R7, -R2, R7 ;  /* 0x0000000702077221 */ /* 0x000fc80000010100 */
[----:B------:R-:W-:Y:S01]  /*6b10*/  FMUL.FTZ R12, R7, UR42 ;  /* 0x0000002a070c7c20 */ /* 0x000fe20008410000 */
[----:B------:R-:W-:-:S03]  /*6b20*/  FADD.FTZ R7, -R0, R5 ;  /* 0x0000000500077221 */ /* 0x000fc60000010100 */
[----:B------:R0:W-:Y:S01]  /*6b30*/  MUFU.EX2 R5, R12 ;  /* 0x0000000c00057308 */ /* 0x0001e20000000800 */
[----:B------:R-:W-:Y:S01]  /*6b40*/  FMUL.FTZ R6, R7, UR42 ;  /* 0x0000002a07067c20 */ /* 0x000fe20008410000 */
[----:B------:R-:W-:-:S04]  /*6b50*/  FFMA.FTZ R7, R2, R13, -8 ;  /* 0xc100000002077423 */ /* 0x000fc8000001000d */
[--C-:B------:R-:W-:Y:S01]  /*6b60*/  FFMA.FTZ R9, R25, UR42, -R7.reuse ;  /* 0x0000002a19097c23 */ /* 0x100fe20008010807 */
        /* <DEDUP_REMOVED lines=15> */
[----:B0-----:R-:W-:-:S01]  /*6c60*/  FFMA.FTZ R12, R32, UR42, -R7 ;  /* 0x0000002a200c7c23 */ /* 0x001fc20008010807 */
[----:B------:R-:W0:Y:S01]  /*6c70*/  MUFU.EX2 R8, R8 ;  /* 0x0000000800087308 */ /* 0x000e220000000800 */
        /* <DEDUP_REMOVED lines=17> */
[--C-:B------:R-:W-:Y:S01]  /*6d90*/  FFMA.FTZ R47, R50, UR42, -R65.reuse ;  /* 0x0000002a322f7c23 */ /* 0x100fe20008010841 */
[----:B------:R-:W-:-:S01]  /*6da0*/  FFMA.FTZ R50, R51, UR42, -R65 ;  /* 0x0000002a33327c23 */ /* 0x000fc20008010841 */
[----:B------:R-:W-:Y:S01]  /*6db0*/  FFMA.FTZ R20, R40, UR42, -R7 ;  /* 0x0000002a28147c23 */ /* 0x000fe20008010807 */
[----:B------:R-:W-:-:S01]  /*6dc0*/  FFMA.FTZ R51, R54, UR42, -R65 ;  /* 0x0000002a36337c23 */ /* 0x000fc20008010841 */
[--C-:B------:R-:W-:Y:S01]  /*6dd0*/  FFMA.FTZ R54, R55, UR42, -R65.reuse ;  /* 0x0000002a37367c23 */ /* 0x100fe20008010841 */
[----:B------:R-:W-:-:S01]  /*6de0*/  FFMA.FTZ R55, R58, UR42, -R65 ;  /* 0x0000002a3a377c23 */ /* 0x000fc20008010841 */
[----:B------:R-:W0:Y:S01]  /*6df0*/  MUFU.EX2 R26, R26 ;  /* 0x0000001a001a7308 */ /* 0x000e220000000800 */
[----:B-1----:R-:W-:-:S01]  /*6e00*/  FFMA.FTZ R3, R6, R3, R69 ;  /* 0x0000000306037223 */ /* 0x002fc20000010045 */
[----:B------:R-:W-:Y:S01]  /*6e10*/  FFMA.FTZ R58, R59, UR42, -R65 ;  /* 0x0000002a3b3a7c23 */ /* 0x000fe20008010841 */
[----:B------:R-:W-:-:S01]  /*6e20*/  FFMA.FTZ R21, R41, UR42, -R7 ;  /* 0x0000002a29157c23 */ /* 0x000fc20008010807 */
[--C-:B------:R-:W-:Y:S01]  /*6e30*/  FFMA.FTZ R59, R62, UR42, -R65.reuse ;  /* 0x0000002a3e3b7c23 */ /* 0x100fe20008010841 */
[----:B------:R-:W-:-:S01]  /*6e40*/  FFMA.FTZ R62, R63, UR42, -R65 ;  /* 0x0000002a3f3e7c23 */ /* 0x000fc20008010841 */
[----:B------:R-:W-:Y:S01]  /*6e50*/  FFMA.FTZ R63, R66, UR42, -R65 ;  /* 0x0000002a423f7c23 */ /* 0x000fe20008010841 */
        /* <DEDUP_REMOVED lines=10> */
[----:B------:R-:W-:-:S02]  /*6f00*/  WARPGROUP.DEPBAR.LE gsb0, 0x0 ;  /* 0x00008000000079c5 */ /* 0x000fc40000010000 */
[----:B------:R-:W-:Y:S01]  /*6f10*/  WARPGROUP.ARRIVE ;  /* 0x00000000000079c5 */ /* 0x000fe20000000000 */
[----:B0-----:R-:W-:-:S01]  /*6f20*/  FADD.FTZ R4, R26, R3 ;  /* 0x000000031a047221 */ /* 0x001fc20000010000 */
[--C-:B------:R-:W-:Y:S01]  /*6f30*/  FFMA.FTZ R44, R64, UR42, -R7.reuse ;  /* 0x0000002a402c7c23 */ /* 0x100fe20008010807 */
[----:B------:R-:W-:-:S01]  /*6f40*/  FFMA.FTZ R56, R76, UR42, -R7 ;  /* 0x0000002a4c387c23 */ /* 0x000fc20008010807 */
[--C-:B------:R-:W-:Y:S01]  /*6f50*/  FFMA.FTZ R57, R77, UR42, -R7.reuse ;  /* 0x0000002a4d397c23 */ /* 0x100fe20008010807 */
[----:B------:R-:W0:Y:S01]  /*6f60*/  MUFU.EX2 R30, R30 ;  /* 0x0000001e001e7308 */ /* 0x000e220000000800 */
[----:B------:R-:W-:Y:S01]  /*6f70*/  QGMMA.64x96x32.F32.E4M3.E4M3 R88, R144, gdesc[UR4], R88, gsb0 ;  /* 0x0160000490587df3 */ /* 0x000fe20008000858 */
[----:B------:R-:W-:Y:S01]  /*6f80*/  UIADD3 UR6, UR10, 0x4, URZ ;  /* 0x000000040a067890 */ /* 0x000fe2000fffe03f */
[----:B-1----:R-:W-:Y:S01]  /*6f90*/  FADD.FTZ R3, R27, R4 ;  /* 0x000000041b037221 */ /* 0x002fe20000010000 */
[----:B------:R-:W-:Y:S01]  /*6fa0*/  UMOV UR7, 0x40000040 ;  /* 0x4000004000077882 */ /* 0x000fe20000000000 */
[--C-:B------:R-:W-:Y:S01]  /*6fb0*/  FFMA.FTZ R60, R80, UR42, -R7.reuse ;  /* 0x0000002a503c7c23 */ /* 0x100fe20008010807 */
[----:B------:R-:W-:-:S01]  /*6fc0*/  FFMA.FTZ R61, R81, UR42, -R7 ;  /* 0x0000002a513d7c23 */ /* 0x000fc20008010807 */
[----:B------:R-:W-:Y:S01]  /*6fd0*/  FFMA.FTZ R64, R84, UR42, -R7 ;  /* 0x0000002a54407c23 */ /* 0x000fe20008010807 */
        /* <DEDUP_REMOVED lines=15> */
[--C-:B------:R-:W-:Y:S01]  /*70d0*/  FFMA.FTZ R66, R67, UR42, -R65.reuse ;  /* 0x0000002a43427c23 */ /* 0x100fe20008010841 */
[----:B------:R-:W-:-:S05]  /*70e0*/  FFMA.FTZ R67, R70, UR42, -R65 ;  /* 0x0000002a46437c23 */ /* 0x000fca0008010841 */
        /* <DEDUP_REMOVED lines=16> */
[----:B------:R-:W-:Y:S01]  /*71f0*/  QGMMA.64x96x32.F32.E4M3.E4M3 R88, R140, gdesc[UR4], R88, gsb0 ;  /* 0x016000048c587df3 */ /* 0x000fe20008000858 */
[----:B------:R-:W-:Y:S01]  /*7200*/  UIADD3 UR6, UR10, 0x6, URZ ;  /* 0x000000060a067890 */ /* 0x000fe2000fffe03f */
[----:B-1----:R-:W-:Y:S01]  /*7210*/  FADD.FTZ R73, R21, R68 ;  /* 0x0000004415497221 */ /* 0x002fe20000010000 */
[----:B------:R-:W-:-:S03]  /*7220*/  UMOV UR7, 0x40000040 ;  /* 0x4000004000077882 */ /* 0x000fc60000000000 */
[----:B------:R-:W0:Y:S01]  /*7230*/  MUFU.EX2 R24, R24 ;  /* 0x0000001800187308 */ /* 0x000e220000000800 */
[----:B------:R-:W-:-:S07]  /*7240*/  FFMA.FTZ R68, R71, UR42, -R65 ;  /* 0x0000002a47447c23 */ /* 0x000fce0008010841 */
        /* <DEDUP_REMOVED lines=33> */
[----:B------:R-:W-:Y:S01]  /*7460*/  QGMMA.64x96x32.F32.E4M3.E4M3 R88, R136, gdesc[UR4], R88, gsb0 ;  /* 0x0160000488587df3 */ /* 0x000fe20008000858 */
        /* <DEDUP_REMOVED lines=24> */
[----:B--2---:R-:W-:-:S01]  /*75f0*/  FADD.FTZ R3, R67, R4 ;  /* 0x0000000443037221 */ /* 0x004fc20000010000 */
[----:B------:R-:W-:-:S06]  /*7600*/  IMAD.U32 R4, RZ, RZ, UR36 ;  /* 0x00000024ff047e24 */ /* 0x000fcc000f8e00ff */
[----:B------:R-:W2:Y:S01]  /*7610*/  MUFU.EX2 R68, R68 ;  /* 0x0000004400447308 */ /* 0x000ea20000000800 */
[----:B0-----:R-:W-:-:S07]  /*7620*/  FADD.FTZ R76, R48, R77 ;  /* 0x0000004d304c7221 */ /* 0x001fce0000010000 */
[----:B------:R-:W0:Y:S01]  /*7630*/  MUFU.EX2 R52, R52 ;  /* 0x0000003400347308 */ /* 0x000e220000000800 */
[----:B-1----:R-:W-:-:S01]  /*7640*/  FADD.FTZ R77, R49, R76 ;  /* 0x0000004c314d7221 */ /* 0x002fc20000010000 */
[--C-:B------:R-:W-:Y:S01]  /*7650*/  FFMA.FTZ R76, R86, UR42, -R65.reuse ;  /* 0x0000002a564c7c23 */ /* 0x100fe20008010841 */
[----:B------:R-:W-:-:S05]  /*7660*/  FFMA.FTZ R65, R87, UR42, -R65 ;  /* 0x0000002a57417c23 */ /* 0x000fca0008010841 */
[----:B------:R-:W1:Y:S01]  /*7670*/  MUFU.EX2 R70, R70 ;  /* 0x0000004600467308 */ /* 0x000e620000000800 */
[----:B--2---:R-:W-:-:S01]  /*7680*/  FADD.FTZ R79, R68, R3 ;  /* 0x00000003444f7221 */ /* 0x004fc20000010000 */
[----:B------:R-:W-:Y:S01]  /*7690*/  @!P1 LEA R3, R4, UR44, 0x3 ;  /* 0x0000002c04039c11 */ /* 0x000fe2000f8e18ff */
[----:B------:R-:W-:-:S04]  /*76a0*/  WARPGROUP.DEPBAR.LE gsb0, 0x0 ;  /* 0x00008000000079c5 */ /* 0x000fc80000010000 */
[----:B------:R-:W-:Y:S01]  /*76b0*/  @!P1 VIADD R3, R3, 0x19c40 ;  /* 0x00019c4003039836 */ /* 0x000fe20000000000 */
[----:B------:R-:W2:Y:S01]  /*76c0*/  MUFU.EX2 R53, R53 ;  /* 0x0000003500357308 */ /* 0x000ea20000000800 */
[----:B0-----:R-:W-:-:S03]  /*76d0*/  FADD.FTZ R4, R52, R77 ;  /* 0x0000004d34047221 */ /* 0x001fc60000010000 */
[----:B------:R-:W-:-:S04]  /*76e0*/  @!P1 PRMT R3, RZ, 0x654, R3 ;  /* 0x00000654ff039816 */ /* 0x000fc80000000003 */
[----:B------:R-:W0:Y:S01]  /*76f0*/  MUFU.EX2 R71, R71 ;  /* 0x0000004700477308 */ /* 0x000e220000000800 */
[----:B-1----:R-:W-:-:S01]  /*7700*/  FADD.FTZ R78, R70, R79 ;  /* 0x0000004f464e7221 */ /* 0x002fc20000010000 */
[----:B------:R1:W-:Y:S06]  /*7710*/  @!P1 SYNCS.ARRIVE.TRANS64.RED.A1T0 RZ, [R3+URZ], RZ ;  /* 0x000000ff03ff99a7 */ /* 0x0003ec000810043f */
[----:B------:R-:W3:Y:S01]  /*7720*/  MUFU.EX2 R56, R56 ;  /* 0x0000003800387308 */ /* 0x000ee20000000800 */
[----:B--2---:R-:W-:-:S07]  /*7730*/  FADD.FTZ R77, R53, R4 ;  /* 0x00000004354d7221 */ /* 0x004fce0000010000 */
[----:B------:R-:W2:Y:S01]  /*7740*/  MUFU.EX2 R72, R72 ;  /* 0x0000004800487308 */ /* 0x000ea20000000800 */
[----:B0-----:R-:W-:-:S07]  /*7750*/  FADD.FTZ R79, R71, R78 ;  /* 0x0000004e474f7221 */ /* 0x001fce0000010000 */
[----:B------:R-:W1:Y:S01]  /*7760*/  MUFU.EX2 R57, R57 ;  /* 0x0000003900397308 */ /* 0x000e620000000800 */
[----:B---3--:R-:W-:-:S07]  /*7770*/  FADD.FTZ R4, R56, R77 ;  /* 0x0000004d38047221 */ /* 0x008fce0000010000 */
        /* <DEDUP_REMOVED lines=18> */
[----:B--2---:R-:W-:-:S03]  /*78a0*/  FADD.FTZ R4, R7, R4 ;  /* 0x0000000407047221 */ /* 0x004fc60000010000 */
[----:B-1----:R-:W-:Y:S01]  /*78b0*/  FADD.FTZ R3, R65, R77 ;  /* 0x0000004d41037221 */ /* 0x002fe20000010000 */
[----:B------:R-:W-:Y:S06]  /*78c0*/  @!P0 BRA `(.L_x_9679) ;  /* 0x0000000000048947 */ /* 0x000fec0003800000 */
[----:B------:R-:W-:Y:S01]  /*78d0*/  BPT.TRAP 0x1 ;  /* 0x000000040000795c */ /* 0x000fe20000300000 */
.L_x_9679:
        /* <DEDUP_REMOVED lines=91> */
.L_x_9670:
[----:B------:R-:W-:Y:S06]  /*7e90*/  BAR.ARV 0x8, 0x1a0 ;  /* 0x0206800000007b1d */ /* 0x000fec0000002000 */
[----:B------:R-:W-:Y:S05]  /*7ea0*/  @!P0 BRA `(.L_x_9681) ;  /* 0x0000000000048947 */ /* 0x000fea0003800000 */
[----:B------:R-:W-:Y:S01]  /*7eb0*/  BPT.TRAP 0x1 ;  /* 0x000000040000795c */ /* 0x000fe20000300000 */
.L_x_9681:
[----:B------:R-:W-:Y:S01]  /*7ec0*/  ULEA UR14, UR36, UR44, 0x3 ;  /* 0x0000002c240e7291 */ /* 0x000fe2000f8e183f */
[----:B------:R-:W-:-:S05]  /*7ed0*/  IMAD.U32 R5, RZ, RZ, UR45 ;  /* 0x0000002dff057e24 */ /* 0x000fca000f8e00ff */
[----:B------:R-:W-:-:S04]  /*7ee0*/  SHF.L.U32 R5, R5, 0x1f, RZ ;  /* 0x0000001f05057819 */ /* 0x000fc800000006ff */
[----:B------:R0:W1:Y:S01]  /*7ef0*/  SYNCS.PHASECHK.TRANS64.TRYWAIT P1, [UR14+0x19c50], R5 ;  /* 0x019c5005ff0075a7 */ /* 0x000062000802014e */
[----:B------:R-:W-:Y:S05]  /*7f00*/  @!P0 BRA `(.L_x_9682) ;  /* 0x0000000000048947 */ /* 0x000fea0003800000 */
[----:B------:R-:W-:Y:S01]  /*7f10*/  BPT.TRAP 0x1 ;  /* 0x000000040000795c */ /* 0x000fe20000300000 */
.L_x_9682:
[----:B-1----:R-:W-:Y:S05]  /*7f20*/  @P1 BRA `(.L_x_9683) ;  /* 0x0000000000081947 */ /* 0x002fea0003800000 */
[----:B------:R-:W1:Y:S02]  /*7f30*/  SYNCS.PHASECHK.TRANS64.TRYWAIT P1, [UR14+0x19c50], R5 ;  /* 0x019c5005ff0075a7 */ /* 0x000e64000802014e */
[----:B-1----:R-:W-:Y:S05]  /*7f40*/  @!P1 BRA `(.L_x_9684) ;  /* 0x0000007400a89947 */ /* 0x002fea0003800000 */
.L_x_9683:
[----:B------:R-:W-:Y:S01]  /*7f50*/  ULDC.64 UR4, c[0x0][0x9a0] ;  /* 0x0002680000047ab9 */ /* 0x000fe20000000a00 */
[----:B------:R-:W-:Y:S01]  /*7f60*/  UIADD3 UR44, UR44, 0x3000, URZ ;  /* 0x000030002c2c7890 */ /* 0x000fe2000fffe03f */
[----:B------:R-:W-:Y:S01]  /*7f70*/  WARPGROUP.ARRIVE ;  /* 0x00000000000079c5 */ /* 0x000fe20000000000 */
[----:B------:R-:W-:Y:S01]  /*7f80*/  UISETP.NE.U32.AND UP0, UPT, UR4, URZ, UPT ;  /* 0x0000003f0400728c */ /* 0x000fe2000bf05070 */
[----:B01----:R-:W-:Y:S01]  /*7f90*/  IMAD.MOV.U32 R5, RZ, RZ, 0x3f800000 ;  /* 0x3f800000ff057424 */ /* 0x003fe200078e00ff */
[----:B------:R-:W-:Y:S02]  /*7fa0*/  USHF.R.U32.HI UR44, URZ, 0x4, UR44 ;  /* 0x000000043f2c7899 */ /* 0x000fe4000801162c */
[----:B------:R-:W-:Y:S02]  /*7fb0*/  UISETP.NE.AND.EX UP0, UPT, UR5, URZ, UPT, UP0 ;  /* 0x0000003f0500728c */ /* 0x000fe4000bf05300 */
[----:B------:R-:W-:-:S04]  /*7fc0*/  ULOP3.LUT UR44, UR44, 0x3fff, URZ, 0xc0, !UPT ;  /* 0x00003fff2c2c7892 */ /* 0x000fc8000f8ec03f */
[----:B------:R-:W-:Y:S01]  /*7fd0*/  ULOP3.LUT UR44, UR44, 0x10000, URZ, 0xfc, !UPT ;  /* 0x000100002c2c7892 */ /* 0x000fe2000f8efc3f */
[----:B------:R-:W-:-:S04]  /*7fe0*/  PLOP3.LUT P1, PT, PT, PT, UP0, 0x80, 0x0 ;  /* 0x000000000000781c */ /* 0x000fc80003f2f008 */
[----:B------:R-:W-:Y:S01]  /*7ff0*/  @UP0 ULDC.64 UR10, c[0x0][0x9c8] ;  /* 0x00027200000a0ab9 */ /* 0x000fe20000000a00 */
[----:B------:R-:W-:Y:S02]  /*8000*/  @UP0 USHF.R.S32.HI UR7, URZ, 0x1f, UR41 ;  /* 0x0000001f3f070899 */ /* 0x000fe40008011429 */
[----:B------:R-:W-:Y:S02]  /*8010*/  @UP0 UIMAD UR6, UR38, UR10, URZ ;  /* 0x0000000a260602a4 */ /* 0x000fe4000f8e023f */
[----:B------:R-:W-:Y:S01]  /*8020*/  @UP0 UIMAD.WIDE.U32 UR8, UR37, UR10, URZ ;  /* 0x0000000a250802a5 */ /* 0x000fe2000f8e003f */
[----:B------:R-:W-:Y:S01]  /*8030*/  @UP0 ULDC.64 UR12, c[0x0][0x9d0] ;  /* 0x00027400000c0ab9 */ /* 0x000fe20000000a00 */
[----:B------:R-:W-:Y:S02]  /*8040*/  @UP0 UIMAD UR10, UR37, UR11, UR6 ;  /* 0x0000000b250a02a4 */ /* 0x000fe4000f8e0206 */
[----:B------:R-:W-:Y:S02]  /*8050*/  UIMAD UR6, UR36, 0x300, UR44 ;  /* 0x00000300240678a4 */ /* 0x000fe4000f8e022c */
[----:B------:R-:W-:-:S02]  /*8060*/  @UP0 UIMAD UR7, UR7, UR12, URZ ;  /* 0x0000000c070702a4 */ /* 0x000fc4000f8e023f */
[----:B------:R-:W-:Y:S02]  /*8070*/  @UP0 UIADD3 UR9, UR9, UR10, URZ ;  /* 0x0000000a09090290 */ /* 0x000fe4000fffe03f */
[----:B------:R-:W-:Y:S02]  /*8080*/  @UP0 UIMAD UR10, UR41, UR13, UR7 ;  /* 0x0000000d290a02a4 */ /* 0x000fe4000f8e0207 */
[----:B------:R-:W-:Y:S01]  /*8090*/  @UP0 UIMAD.WIDE.U32 UR8, UR41, UR12, UR8 ;  /* 0x0000000c290802a5 */ /* 0x000fe2000f8e0008 */
[----:B------:R-:W-:Y:S02]  /*80a0*/  UMOV UR7, 0x40000040 ;  /* 0x4000004000077882 */ /* 0x000fe40000000000 */
[----:B------:R-:W-:Y:S01]  /*80b0*/  QGMMA.64x96x32.F32.E4M3.E4M3 R88, R148, gdesc[UR4], R88, gsb0 ;  /* 0x0160000494587df3 */ /* 0x000fe20008000858 */
        /* <DEDUP_REMOVED lines=15> */
[----:B------:R-:W1:Y:S01]  /*81b0*/  SHFL.BFLY PT, R9, R4, 0x2, 0x1f ;  /* 0x0c401f0004097f89 */ /* 0x000e6200000e0000 */
[----:B------:R-:W-:-:S03]  /*81c0*/  UIADD3 UR6, UR6, 0x6, URZ ;  /* 0x0000000606067890 */ /* 0x000fc6000fffe03f */
[----:B------:R-:W3:Y:S01]  /*81d0*/  SHFL.BFLY PT, R8, R3, 0x2, 0x1f ;  /* 0x0c401f0003087f89 */ /* 0x000ee200000e0000 */
[----:B------:R-:W-:Y:S01]  /*81e0*/  UMOV UR7, 0x40000040 ;  /* 0x4000004000077882 */ /* 0x000fe20000000000 */
[----:B------:R-:W-:Y:S02]  /*81f0*/  WARPGROUP.DEPBAR.LE gsb0, 0x0 ;  /* 0x00008000000079c5 */ /* 0x000fe40000010000 */
[----:B------:R-:W-:-:S06]  /*8200*/  WARPGROUP.ARRIVE ;  /* 0x00000000000079c5 */ /* 0x000fcc0000000000 */
[----:B------:R-:W-:Y:S01]  /*8210*/  QGMMA.64x96x32.F32.E4M3.E4M3 R88, R140, gdesc[UR8], R88, gsb0 ;  /* 0x016000088c587df3 */ /* 0x000fe20008000858 */
        /* <DEDUP_REMOVED lines=36> */
.L_x_9685:
        /* <DEDUP_REMOVED lines=58> */
.L_x_9652:
        /* <DEDUP_REMOVED lines=24> */
[----:B------:R-:W-:Y:S01]  /*8980*/  F2FP.BF16.F32.PACK_AB R12, R9, R12 ;  /* 0x0000000c090c723e */ /* 0x000fe200000010ff */
[----:B------:R-:W-:Y:S01]  /*8990*/  UISETP.NE.U32.AND UP0, UPT, UR6, URZ, UPT ;  /* 0x0000003f0600728c */ /* 0x000fe2000bf05070 */
[----:B------:R-:W-:Y:S01]  /*89a0*/  F2FP.BF16.F32.PACK_AB R135, R135, R8 ;  /* 0x000000088787723e */ /* 0x000fe200000010ff */
[----:B------:R-:W-:Y:S01]  /*89b0*/  UISETP.NE.AND.EX UP1, UPT, UR5, URZ, UPT, UP1 ;  /* 0x0000003f0500728c */ /* 0x000fe2000bf25310 */
[----:B------:R-:W-:Y:S01]  /*89c0*/  F2FP.BF16.F32.PACK_AB R39, R39, R46 ;  /* 0x0000002e2727723e */ /* 0x000fe200000010ff */
[----:B------:R-:W-:Y:S01]  /*89d0*/  USHF.L.U32 UR8, UR37, 0x2, URZ ;  /* 0x0000000225087899 */ /* 0x000fe2000800063f */
[----:B------:R-:W-:Y:S01]  /*89e0*/  F2FP.BF16.F32.PACK_AB R10, R5, R10 ;  /* 0x0000000a050a723e */ /* 0x000fe200000010ff */
[----:B------:R-:W-:Y:S01]  /*89f0*/  UISETP.NE.AND.EX UP0, UPT, UR7, URZ, UPT, UP0 ;  /* 0x0000003f0700728c */ /* 0x000fe2000bf05300 */
[----:B-1----:R-:W-:Y:S01]  /*8a00*/  LOP3.LUT P0, R6, R63, 0x3, RZ, 0xc0, !PT ;  /* 0x000000033f067812 */ /* 0x002fe2000780c0ff */
[----:B------:R-:W-:Y:S01]  /*8a10*/  USHF.L.U64.HI UR9, UR37, 0x2, UR38 ;  /* 0x0000000225097899 */ /* 0x000fe20008010226 */
[----:B------:R-:W-:Y:S01]  /*8a20*/  F2FP.BF16.F32.PACK_AB R11, R11, R14 ;  /* 0x0000000e0b0b723e */ /* 0x000fe200000010ff */
[----:B------:R-:W-:Y:S01]  /*8a30*/  UIADD3 UR6, UP2, UR8, UR6, URZ ;  /* 0x0000000608067290 */ /* 0x000fe2000ff5e03f */
[----:B------:R-:W-:-:S02]  /*8a40*/  ISETP.EQ.OR P0, PT, R6, 0x3, !P0 ;  /* 0x000000030600780c */ /* 0x000fc40004702670 */
[----:B------:R-:W-:Y:S01]  /*8a50*/  F2FP.BF16.F32.PACK_AB R53, R53, R56 ;  /* 0x000000383535723e */ /* 0x000fe200000010ff */
[----:B------:R-:W-:Y:S01]  /*8a60*/  @UP1 UIADD3 UR4, UP3, UR8, UR4, URZ ;  /* 0x0000000408041290 */ /* 0x000fe2000ff7e03f */
[----:B------:R-:W-:Y:S01]  /*8a70*/  SEL R47, R51, R50, P0 ;  /* 0x00000032332f7207 */ /* 0x000fe20000000000 */
[----:B------:R-:W-:Y:S01]  /*8a80*/  UIADD3.X UR7, UR9, UR7, URZ, UP2, !UPT ;  /* 0x0000000709077290 */ /* 0x000fe200097fe43f */
[----:B------:R-:W-:Y:S01]  /*8a90*/  SEL R50, R50, R51, P0 ;  /* 0x0000003332327207 */ /* 0x000fe20000000000 */
[----:B------:R-:W-:Y:S01]  /*8aa0*/  @UP1 UIADD3.X UR5, UR9, UR5, URZ, UP3, !UPT ;  /* 0x0000000509051290 */ /* 0x000fe20009ffe43f */
[----:B------:R-:W-:Y:S02]  /*8ab0*/  SEL R51, R12, R135, P0 ;  /* 0x000000870c337207 */ /* 0x000fe40000000000 */
[----:B------:R-:W-:Y:S02]  /*8ac0*/  SEL R46, R135, R12, P0 ;  /* 0x0000000c872e7207 */ /* 0x000fe40000000000 */
[----:B------:R-:W-:-:S02]  /*8ad0*/  F2FP.BF16.F32.PACK_AB R25, R25, R28 ;  /* 0x0000001c1919723e */ /* 0x000fc400000010ff */
[----:B------:R-:W-:Y:S02]  /*8ae0*/  MOV R6, R0 ;  /* 0x0000000000067202 */ /* 0x000fe40000000f00 */
[----:B0-----:R-:W-:Y:S02]  /*8af0*/  MOV R7, R49 ;  /* 0x0000003100077202 */ /* 0x001fe40000000f00 */
[----:B------:R-:W-:Y:S02]  /*8b00*/  F2FP.BF16.F32.PACK_AB R32, R29, R32 ;  /* 0x000000201d20723e */ /* 0x000fe400000010ff */
[----:B------:R-:W-:Y:S01]  /*8b10*/  SEL R41, R11, R10, P0 ;  /* 0x0000000a0b297207 */ /* 0x000fe20000000000 */
[----:B------:R-:W-:Y:S01]  /*8b20*/  IMAD.WIDE R8, R153, 0x2, R6 ;  /* 0x0000000299087825 */ /* 0x000fe200078e0206 */
[----:B------:R-:W-:Y:S02]  /*8b30*/  SEL R28, R10, R11, P0 ;  /* 0x0000000b0a1c7207 */ /* 0x000fe40000000000 */
[----:B------:R-:W-:-:S02]  /*8b40*/  SEL R29, R53, R52, P0 ;  /* 0x00000034351d7207 */ /* 0x000fc40000000000 */
[C---:B------:R-:W-:Y:S02]  /*8b50*/  LOP3.LUT R5, R8.reuse, 0x180, RZ, 0xc0, !PT ;  /* 0x0000018008057812 */ /* 0x040fe400078ec0ff */
[----:B------:R-:W-:Y:S02]  /*8b60*/  IADD3 R12, P5, R8, 0x20, RZ ;  /* 0x00000020080c7810 */ /* 0x000fe40007fbe0ff */
[----:B------:R-:W-:Y:S02]  /*8b70*/  SHF.R.U64 R5, R5, 0x3, RZ ;  /* 0x0000000305057819 */ /* 0x000fe400000012ff */
[----:B------:R-:W-:Y:S02]  /*8b80*/  LOP3.LUT R10, R12, 0x180, RZ, 0xc0, !PT ;  /* 0x000001800c0a7812 */ /* 0x000fe400078ec0ff */
[----:B------:R-:W-:Y:S02]  /*8b90*/  F2FP.BF16.F32.PACK_AB R60, R57, R60 ;  /* 0x0000003c393c723e */ /* 0x000fe400000010ff */
[----:B------:R-:W-:-:S02]  /*8ba0*/  F2FP.BF16.F32.PACK_AB R58, R55, R58 ;  /* 0x0000003a373a723e */ /* 0x000fc400000010ff */
[----:B------:R-:W-:Y:S02]  /*8bb0*/  F2FP.BF16.F32.PACK_AB R33, R33, R36 ;  /* 0x000000242121723e */ /* 0x000fe400000010ff */
[----:B------:R-:W-:Y:S02]  /*8bc0*/  SEL R52, R52, R53, P0 ;  /* 0x0000003534347207 */ /* 0x000fe40000000000 */
[C---:B------:R-:W-:Y:S02]  /*8bd0*/  IADD3 R14, P4, R8.reuse, 0x3000, RZ ;  /* 0x00003000080e7810 */ /* 0x040fe40007f9e0ff */
[C---:B------:R-:W-:Y:S02]  /*8be0*/  IADD3 R53, P3, R8.reuse, 0x3020, RZ ;  /* 0x0000302008357810 */ /* 0x040fe40007f7e0ff */
[C---:B------:R-:W-:Y:S02]  /*8bf0*/  IADD3 R55, P2, R8.reuse, 0x6000, RZ ;  /* 0x0000600008377810 */ /* 0x040fe40007f5e0ff */
[----:B------:R-:W-:-:S02]  /*8c00*/  IADD3 R57, P1, R8, 0x6020, RZ ;  /* 0x0000602008397810 */ /* 0x000fc40007f3e0ff */
[----:B------:R-:W-:Y:S01]  /*8c10*/  F2FP.BF16.F32.PACK_AB R24, R15, R24 ;  /* 0x000000180f18723e */ /* 0x000fe200000010ff */
[--C-:B------:R-:W-:Y:S01]  /*8c20*/  IMAD.X R15, RZ, RZ, R9.reuse, P3 ;  /* 0x000000ffff0f7224 */ /* 0x100fe200018e0609 */
[----:B------:R-:W-:Y:S01]  /*8c30*/  LOP3.LUT R8, R5, R8, RZ, 0x3c, !PT ;  /* 0x0000000805087212 */ /* 0x000fe200078e3cff */
[----:B------:R-:W-:Y:S01]  /*8c40*/  IMAD.X R11, RZ, RZ, R9, P1 ;  /* 0x000000ffff0b7224 */ /* 0x000fe200008e0609 */
[----:B------:R-:W-:Y:S02]  /*8c50*/  F2FP.BF16.F32.PACK_AB R44, R37, R44 ;  /* 0x0000002c252c723e */ /* 0x000fe400000010ff */
[----:B------:R-:W-:Y:S02]  /*8c60*/  SHF.R.U64 R5, R10, 0x3, RZ ;  /* 0x000000030a057819 */ /* 0x000fe400000012ff */
[----:B------:R-:W-:Y:S02]  /*8c70*/  SEL R37, R33, R32, P0 ;  /* 0x0000002021257207 */ /* 0x000fe40000000000 */
[----:B------:R-:W-:-:S02]  /*8c80*/  F2FP.BF16.F32.PACK_AB R21, R21, R26 ;  /* 0x0000001a1515723e */ /* 0x000fc400000010ff */
[----:B------:R-:W-:Y:S02]  /*8c90*/  SEL R32, R32, R33, P0 ;  /* 0x0000002120207207 */ /* 0x000fe40000000000 */
[----:B------:R-:W-:Y:S02]  /*8ca0*/  SEL R33, R25, R24, P0 ;  /* 0x0000001819217207 */ /* 0x000fe40000000000 */
[----:B------:R-:W-:Y:S01]  /*8cb0*/  SEL R26, R24, R25, P0 ;  /* 0x00000019181a7207 */ /* 0x000fe20000000000 */
[----:B------:R-:W-:Y:S01]  /*8cc0*/  IMAD.X R25, RZ, RZ, R9, P5 ;  /* 0x000000ffff197224 */ /* 0x000fe200028e0609 */
[----:B------:R-:W-:Y:S02]  /*8cd0*/  F2FP.BF16.F32.PACK_AB R38, R35, R38 ;  /* 0x000000262326723e */ /* 0x000fe400000010ff */
[----:B------:R-:W-:Y:S02]  /*8ce0*/  LOP3.LUT R24, R5, R12, RZ, 0x3c, !PT ;  /* 0x0000000c05187212 */ /* 0x000fe400078e3cff */
[----:B------:R-:W-:-:S02]  /*8cf0*/  LOP3.LUT R5, R14, 0x180, RZ, 0xc0, !PT ;  /* 0x000001800e057812 */ /* 0x000fc400078ec0ff */
[----:B------:R-:W-:Y:S02]  /*8d00*/  F2FP.BF16.F32.PACK_AB R45, R45, R48 ;  /* 0x000000302d2d723e */ /* 0x000fe400000010ff */
[----:B------:R-:W-:Y:S02]  /*8d10*/  F2FP.BF16.F32.PACK_AB R31, R31, R34 ;  /* 0x000000221f1f723e */ /* 0x000fe400000010ff */
[----:B------:R-:W-:Y:S02]  /*8d20*/  F2FP.BF16.F32.PACK_AB R30, R27, R30 ;  /* 0x0000001e1b1e723e */ /* 0x000fe400000010ff */
[----:B------:R-:W-:Y:S02]  /*8d30*/  F2FP.BF16.F32.PACK_AB R61, R61, R64 ;  /* 0x000000403d3d723e */ /* 0x000fe400000010ff */
[----:B------:R-:W-:Y:S02]  /*8d40*/  F2FP.BF16.F32.PACK_AB R59, R59, R62 ;  /* 0x0000003e3b3b723e */ /* 0x000fe400000010ff */
[----:B------:R-:W-:Y:S01]  /*8d50*/  F2FP.BF16.F32.PACK_AB R20, R13, R20 ;  /* 0x000000140d14723e */ /* 0x000fe200000010ff */
[----:B------:R-:W-:Y:S01]  /*8d60*/  IMAD.X R13, RZ, RZ, R9, P2 ;  /* 0x000000ffff0d7224 */ /* 0x000fe200010e0609 */
[----:B------:R-:W-:-:S02]  /*8d70*/  SEL R49, R39, R38, P0 ;  /* 0x0000002627317207 */ /* 0x000fc40000000000 */
[----:B------:R-:W-:Y:S02]  /*8d80*/  SEL R38, R38, R39, P0 ;  /* 0x0000002726267207 */ /* 0x000fe40000000000 */
[----:B------:R-:W-:Y:S02]  /*8d90*/  SHF.R.U64 R5, R5, 0x3, RZ ;  /* 0x0000000305057819 */ /* 0x000fe400000012ff */
[----:B------:R-:W-:Y:S02]  /*8da0*/  SEL R35, R45, R44, P0 ;  /* 0x0000002c2d237207 */ /* 0x000fe40000000000 */
[----:B------:R-:W-:Y:S02]  /*8db0*/  SEL R39, R31, R30, P0 ;  /* 0x0000001e1f277207 */ /* 0x000fe40000000000 */
[----:B------:R-:W-:Y:S02]  /*8dc0*/  SEL R44, R44, R45, P0 ;  /* 0x0000002d2c2c7207 */ /* 0x000fe40000000000 */
[----:B------:R-:W-:-:S02]  /*8dd0*/  SEL R30, R30, R31, P0 ;  /* 0x0000001f1e1e7207 */ /* 0x000fc40000000000 */
[----:B------:R-:W-:Y:S02]  /*8de0*/  SEL R27, R61, R60, P0 ;  /* 0x0000003c3d1b7207 */ /* 0x000fe40000000000 */
[----:B------:R-:W-:Y:S02]  /*8df0*/  SEL R45, R59, R58, P0 ;  /* 0x0000003a3b2d7207 */ /* 0x000fe40000000000 */
[----:B------:R-:W-:Y:S02]  /*8e00*/  SEL R31, R21, R20, P0 ;  /* 0x00000014151f7207 */ /* 0x000fe40000000000 */
[----:B------:R-:W-:Y:S01]  /*8e10*/  SEL R34, R20, R21, P0 ;  /* 0x0000001514227207 */ /* 0x000fe20000000000 */
[----:B------:R-:W-:Y:S01]  /*8e20*/  IMAD.X R21, RZ, RZ, R9, P4 ;  /* 0x000000ffff157224 */ /* 0x000fe200020e0609 */
[----:B------:R-:W-:Y:S02]  /*8e30*/  SEL R60, R60, R61, P0 ;  /* 0x0000003d3c3c7207 */ /* 0x000fe40000000000 */
[----:B------:R-:W-:-:S02]  /*8e40*/  SEL R58, R58, R59, P0 ;  /* 0x0000003b3a3a7207 */ /* 0x000fc40000000000 */
[----:B------:R-:W-:Y:S02]  /*8e50*/  LOP3.LUT R20, R5, R14, RZ, 0x3c, !PT ;  /* 0x0000000e05147212 */ /* 0x000fe400078e3cff */
[----:B------:R-:W-:Y:S02]  /*8e60*/  LOP3.LUT R10, R53, 0x180, RZ, 0xc0, !PT ;  /* 0x00000180350a7812 */ /* 0x000fe400078ec0ff */
[----:B------:R-:W-:Y:S02]  /*8e70*/  LOP3.LUT R36, R57, 0x180, RZ, 0xc0, !PT ;  /* 0x0000018039247812 */ /* 0x000fe400078ec0ff */
[----:B------:R-:W-:Y:S02]  /*8e80*/  SHF.R.U64 R10, R10, 0x3, RZ ;  /* 0x000000030a0a7819 */ /* 0x000fe400000012ff */
[----:B------:R-:W-:Y:S02]  /*8e90*/  SHF.R.U64 R36, R36, 0x3, RZ ;  /* 0x0000000324247819 */ /* 0x000fe400000012ff */
[----:B------:R-:W-:-:S02]  /*8ea0*/  MOV R56, R20 ;  /* 0x0000001400387202 */ /* 0x000fc40000000f00 */
[----:B------:R-:W-:Y:S02]  /*8eb0*/  LOP3.LUT R14, R10, R53, RZ, 0x3c, !PT ;  /* 0x000000350a0e7212 */ /* 0x000fe400078e3cff */
[----:B------:R-:W-:Y:S02]  /*8ec0*/  LOP3.LUT R10, R36, R57, RZ, 0x3c, !PT ;  /* 0x00000039240a7212 */ /* 0x000fe400078e3cff */
[----:B------:R-:W-:Y:S02]  /*8ed0*/  LOP3.LUT R12, R55, 0x180, RZ, 0xc0, !PT ;  /* 0x00000180370c7812 */ /* 0x000fe400078ec0ff */
[----:B------:R-:W-:Y:S02]  /*8ee0*/  MOV R59, R8 ;  /* 0x00000008003b7202 */ /* 0x000fe40000000f00 */
[----:B------:R-:W-:Y:S02]  /*8ef0*/  SHF.R.U64 R12, R12, 0x3, RZ ;  /* 0x000000030c0c7819 */ /* 0x000fe400000012ff */
[----:B------:R-:W-:-:S02]  /*8f00*/  MOV R53, R10 ;  /* 0x0000000a00357202 */ /* 0x000fc40000000f00 */
[----:B------:R-:W-:Y:S02]  /*8f10*/  LOP3.LUT R12, R12, R55, RZ, 0x3c, !PT ;  /* 0x000000370c0c7212 */ /* 0x000fe400078e3cff */
[----:B------:R-:W-:Y:S02]  /*8f20*/  MOV R55, R14 ;  /* 0x0000000e00377202 */ /* 0x000fe40000000f00 */
        /* <DEDUP_REMOVED lines=23> */
[----:B------:R-:W2:Y:S01]  /*90a0*/  SHFL.IDX PT, R32, R32, R5, 0x1c1f ;  /* 0x001c1f0520207589 */ /* 0x000ea200000e0000 */
[----:B---3--:R-:W-:Y:S02]  /*90b0*/  SEL R13, R47, R50, P0 ;  /* 0x000000322f0d7207 */ /* 0x008fe40000000000 */
[----:B------:R-:W-:Y:S01]  /*90c0*/  SEL R15, R50, R47, P0 ;  /* 0x0000002f320f7207 */ /* 0x000fe20000000000 */
[----:B------:R-:W-:Y:S04]  /*90d0*/  SHFL.IDX PT, R33, R33, R2, 0x1c1f ;  /* 0x001c1f0221217589 */ /* 0x000fe800000e0000 */
[----:B------:R-:W-:Y:S04]  /*90e0*/  SHFL.IDX PT, R39, R39, R2, 0x1c1f ;  /* 0x001c1f0227277589 */ /* 0x000fe800000e0000 */
[----:B------:R3:W4:Y:S01]  /*90f0*/  SHFL.IDX PT, R20, R26, R5, 0x1c1f ;  /* 0x001c1f051a147589 */ /* 0x00072200000e0000 */
[----:B0-----:R-:W-:-:S03]  /*9100*/  SEL R24, R35, R44, P0 ;  /* 0x0000002c23187207 */ /* 0x001fc60000000000 */
[----:B------:R2:W0:Y:S04]  /*9110*/  SHFL.IDX PT, R40, R30, R5, 0x1c1f ;  /* 0x001c1f051e287589 */ /* 0x00042800000e0000 */
[----:B------:R-:W-:Y:S01]  /*9120*/  SHFL.IDX PT, R21, R31, R2, 0x1c1f ;  /* 0x001c1f021f157589 */ /* 0x000fe200000e0000 */
[----:B-1----:R-:W-:Y:S02]  /*9130*/  SEL R25, R49, R38, P0 ;  /* 0x0000002631197207 */ /* 0x002fe40000000000 */
[----:B---3--:R-:W-:Y:S01]  /*9140*/  SEL R26, R44, R35, P0 ;  /* 0x000000232c1a7207 */ /* 0x008fe20000000000 */
[----:B------:R4:W1:Y:S01]  /*9150*/  SHFL.IDX PT, R42, R34, R5, 0x1c1f ;  /* 0x001c1f05222a7589 */ /* 0x00086200000e0000 */
[----:B------:R-:W-:Y:S02]  /*9160*/  SEL R27, R38, R49, P0 ;  /* 0x00000031261b7207 */ /* 0x000fe40000000000 */
[----:B--2---:R-:W-:Y:S01]  /*9170*/  SEL R30, R32, R37, P0 ;  /* 0x00000025201e7207 */ /* 0x004fe20000000000 */
[----:B------:R-:W-:Y:S04]  /*9180*/  SHFL.IDX PT, R41, R41, R2, 0x1c1f ;  /* 0x001c1f0229297589 */ /* 0x000fe800000e0000 */
[----:B------:R-:W-:Y:S04]  /*9190*/  SHFL.IDX PT, R51, R51, R2, 0x1c1f ;  /* 0x001c1f0233337589 */ /* 0x000fe800000e0000 */
[----:B------:R2:W3:Y:S01]  /*91a0*/  SHFL.IDX PT, R36, R28, R5, 0x1c1f ;  /* 0x001c1f051c247589 */ /* 0x0004e200000e0000 */
[----:B----4-:R-:W-:-:S03]  /*91b0*/  SEL R34, R20, R33, P0 ;  /* 0x0000002114227207 */ /* 0x010fc60000000000 */
[----:B------:R4:W5:Y:S01]  /*91c0*/  SHFL.IDX PT, R48, R46, R5, 0x1c1f ;  /* 0x001c1f052e307589 */ /* 0x00096200000e0000 */
[----:B0-----:R-:W-:Y:S02]  /*91d0*/  SEL R29, R39, R40, P0 ;  /* 0x00000028271d7207 */ /* 0x001fe40000000000 */
[----:B------:R-:W-:Y:S01]  /*91e0*/  SEL R31, R40, R39, P0 ;  /* 0x00000027281f7207 */ /* 0x000fe20000000000 */
[----:B------:R-:W-:Y:S01]  /*91f0*/  BAR.SYNC.DEFER_BLOCKING 0x1, 0x180 ;  /* 0x0046000000007b1d */ /* 0x000fe20000010000 */
[----:B--2---:R-:W-:Y:S02]  /*9200*/  SEL R28, R37, R32, P0 ;  /* 0x00000020251c7207 */ /* 0x004fe40000000000 */
[----:B------:R-:W-:Y:S02]  /*9210*/  SEL R32, R33, R20, P0 ;  /* 0x0000001421207207 */ /* 0x000fe40000000000 */
[----:B-1----:R-:W-:Y:S02]  /*9220*/  SEL R33, R21, R42, P0 ;  /* 0x0000002a15217207 */ /* 0x002fe40000000000 */
[----:B------:R-:W-:-:S02]  /*9230*/  SEL R35, R42, R21, P0 ;  /* 0x000000152a237207 */ /* 0x000fc40000000000 */
[----:B---3--:R-:W-:Y:S02]  /*9240*/  SEL R44, R41, R36, P0 ;  /* 0x00000024292c7207 */ /* 0x008fe40000000000 */
[----:B----4-:R-:W-:Y:S02]  /*9250*/  SEL R46, R36, R41, P0 ;  /* 0x00000029242e7207 */ /* 0x010fe40000000000 */
[----:B-----5:R-:W-:Y:S02]  /*9260*/  SEL R45, R51, R48, P0 ;  /* 0x00000030332d7207 */ /* 0x020fe40000000000 */
[----:B------:R-:W-:Y:S01]  /*9270*/  SEL R47, R48, R51, P0 ;  /* 0x00000033302f7207 */ /* 0x000fe20000000000 */
[----:B------:R0:W-:Y:S01]  /*9280*/  STSM.16.M88.4 [R59], R8 ;  /* 0x000000083b007844 */ /* 0x0001e20000000200 */
[----:B------:R-:W-:-:S03]  /*9290*/  PLOP3.LUT P0, PT, PT, PT, UP1, 0x80, 0x0 ;  /* 0x000000000000781c */ /* 0x000fc60003f0f018 */
[----:B------:R1:W-:Y:S04]  /*92a0*/  STSM.16.M88.4 [R57], R12 ;  /* 0x0000000c39007844 */ /* 0x0003e80000000200 */
[----:B------:R1:W-:Y:S04]  /*92b0*/  STSM.16.M88.4 [R56], R24 ;  /* 0x0000001838007844 */ /* 0x0003e80000000200 */
[----:B------:R1:W-:Y:S04]  /*92c0*/  STSM.16.M88.4 [R55], R28 ;  /* 0x0000001c37007844 */ /* 0x0003e80000000200 */
[----:B------:R1:W-:Y:S01]  /*92d0*/  STSM.16.M88.4 [R54], R32 ;  /* 0x0000002036007844 */ /* 0x0003e20000000200 */
[----:B0-----:R-:W-:-:S02]  /*92e0*/  IMAD.U32 R8, RZ, RZ, UR6 ;  /* 0x00000006ff087e24 */ /* 0x001fc4000f8e00ff */
[----:B------:R-:W-:Y:S01]  /*92f0*/  IMAD.U32 R9, RZ, RZ, UR7 ;  /* 0x00000007ff097e24 */ /* 0x000fe2000f8e00ff */
        /* <DEDUP_REMOVED lines=20> */
.L_x_9688:
[----:B------:R-:W-:Y:S01]  /*9440*/  USHF.R.S32.HI UR12, URZ, 0x1f, UR40 ;  /* 0x0000001f3f0c7899 */ /* 0x000fe20008011428 */
[----:B------:R-:W-:Y:S01]  /*9450*/  LOP3.LUT R8, R5, 0x180, RZ, 0xc0, !PT ;  /* 0x0000018005087812 */ /* 0x000fe200078ec0ff */
[----:B------:R-:W-:Y:S01]  /*9460*/  ULDC.64 UR10, c[0x0][0xb70] ;  /* 0x0002dc00000a7ab9 */ /* 0x000fe20000000a00 */
[----:B------:R-:W-:Y:S01]  /*9470*/  USHF.R.S32.HI UR5, URZ, 0x1f, UR4 ;  /* 0x0000001f3f057899 */ /* 0x000fe20008011404 */
[----:B------:R-:W-:Y:S01]  /*9480*/  IMAD.U32 R9, RZ, RZ, UR39 ;  /* 0x00000027ff097e24 */ /* 0x000fe2000f8e00ff */
[----:B------:R-:W-:Y:S01]  /*9490*/  UIMAD UR9, UR12, UR10, URZ ;  /* 0x0000000a0c0972a4 */ /* 0x000fe2000f8e023f */
[----:B------:R-:W-:Y:S01]  /*94a0*/  SHF.R.U64 R8, R8, 0x3, RZ ;  /* 0x0000000308087819 */ /* 0x000fe200000012ff */
[----:B------:R-:W-:Y:S01]  /*94b0*/  UIMAD.WIDE.U32 UR6, UR40, UR10, UR4 ;  /* 0x0000000a280672a5 */ /* 0x000fe2000f8e0004 */
[----:B------:R-:W-:Y:S01]  /*94c0*/  IMAD R9, R9, 0xc0, R22 ;  /* 0x000000c009097824 */ /* 0x000fe200078e0216 */
[----:B------:R-:W-:Y:S01]  /*94d0*/  UIMAD UR9, UR40, UR11, UR9 ;  /* 0x0000000b280972a4 */ /* 0x000fe2000f8e0209 */
[----:B------:R-:W-:Y:S01]  /*94e0*/  LOP3.LUT R8, R8, R5, RZ, 0x3c, !PT ;  /* 0x0000000508087212 */ /* 0x000fe200078e3cff */
[----:B------:R-:W-:Y:S01]  /*94f0*/  USEL UR38, UR38, URZ, !UP0 ;  /* 0x0000003f26267287 */ /* 0x000fe2000c000000 */
[----:B------:R-:W-:Y:S01]  /*9500*/  LOP3.LUT P0, RZ, R23, 0x3, RZ, 0xc0, !PT ;  /* 0x0000000317ff7812 */ /* 0x000fe2000780c0ff */
[----:B------:R-:W-:Y:S01]  /*9510*/  ULDC.64 UR10, c[0x0][0xb78] ;  /* 0x0002de00000a7ab9 */ /* 0x000fe20000000a00 */
[----:B------:R-:W-:Y:S01]  /*9520*/  UIADD3 UR7, UR7, UR9, URZ ;  /* 0x0000000907077290 */ /* 0x000fe2000fffe03f */
[----:B------:R-:W-:Y:S01]  /*9530*/  SHF.R.S32.HI R2, RZ, 0x1f, R9 ;  /* 0x0000001fff027819 */ /* 0x000fe20000011409 */
[----:B------:R-:W-:Y:S01]  /*9540*/  USEL UR37, UR37, URZ, !UP0 ;  /* 0x0000003f25257287 */ /* 0x000fe2000c000000 */
[C---:B------:R-:W-:Y:S01]  /*9550*/  IADD3 R33, P5, R6.reuse, 0x3000, RZ ;  /* 0x0000300006217810 */ /* 0x040fe20007fbe0ff */
[----:B------:R-:W-:Y:S01]  /*9560*/  UIMAD UR9, UR38, UR10, URZ ;  /* 0x0000000a260972a4 */ /* 0x000fe2000f8e023f */
[C---:B------:R-:W-:Y:S01]  /*9570*/  IADD3 R13, P4, R6.reuse, 0x4800, RZ ;  /* 0x00004800060d7810 */ /* 0x040fe20007f9e0ff */
[----:B------:R-:W-:Y:S01]  /*9580*/  UIMAD.WIDE.U32 UR6, UR37, UR10, UR6 ;  /* 0x0000000a250672a5 */ /* 0x000fe2000f8e0006 */
[----:B------:R-:W-:Y:S01]  /*9590*/  IADD3 R37, P3, R6, 0x6000, RZ ;  /* 0x0000600006257810 */ /* 0x000fe20007f7e0ff */
        /* <DEDUP_REMOVED lines=9> */
[----:B------:R-:W-:Y:S01]  /*9630*/  ISETP.GE.OR P1, PT, R9, UR8, P0 ;  /* 0x0000000809007c0c */ /* 0x000fe20008726670 */
[----:B------:R-:W-:Y:S01]  /*9640*/  IMAD.X R9, RZ, RZ, R7, P6 ;  /* 0x000000ffff097224 */ /* 0x000fe200030e0607 */
[----:B------:R-:W-:Y:S01]  /*9650*/  LEA.HI.X R41, R5, UR11, R10, 0x2, P2 ;  /* 0x0000000b05297c11 */ /* 0x000fe200090f140a */
[----:B------:R-:W-:Y:S01]  /*9660*/  ULDC.64 UR6, c[0x0][0xaa0] ;  /* 0x0002a80000067ab9 */ /* 0x000fe20000000a00 */
[----:B------:R-:W-:-:S02]  /*9670*/  IADD3 R5, P2, R6, 0x7800, RZ ;  /* 0x0000780006057810 */ /* 0x000fc40007f5e0ff */
[----:B------:R-:W-:Y:S02]  /*9680*/  LOP3.LUT R36, R37, 0x180, RZ, 0xc0, !PT ;  /* 0x0000018025247812 */ /* 0x000fe400078ec0ff */
[----:B------:R-:W-:Y:S01]  /*9690*/  ISETP.GE.OR P0, PT, R2, UR8, P0 ;  /* 0x0000000802007c0c */ /* 0x000fe20008706670 */
[----:B------:R-:W-:Y:S01]  /*96a0*/  IMAD.X R25, RZ, RZ, R7, P2 ;  /* 0x000000ffff197224 */ /* 0x000fe200010e0607 */
[----:B------:R-:W-:Y:S02]  /*96b0*/  LOP3.LUT R2, R5, 0x180, RZ, 0xc0, !PT ;  /* 0x0000018005027812 */ /* 0x000fe400078ec0ff */
[----:B------:R-:W-:Y:S01]  /*96c0*/  LOP3.LUT R11, R6, 0x180, RZ, 0xc0, !PT ;  /* 0x00000180060b7812 */ /* 0x000fe200078ec0ff */
[----:B------:R0:W-:Y:S01]  /*96d0*/  @!P1 STG.E desc[UR50][R40.64], R3 ;  /* 0x0000000328009986 */ /* 0x0001e2000c101932 */
[----:B------:R-:W-:Y:S02]  /*96e0*/  SHF.R.U64 R32, R32, 0x3, RZ ;  /* 0x0000000320207819 */ /* 0x000fe400000012ff */
[----:B------:R-:W-:-:S02]  /*96f0*/  SHF.R.U64 R12, R12, 0x3, RZ ;  /* 0x000000030c0c7819 */ /* 0x000fc400000012ff */
[----:B------:R-:W-:Y:S02]  /*9700*/  SHF.R.U64 R36, R36, 0x3, RZ ;  /* 0x0000000324247819 */ /* 0x000fe400000012ff */
[----:B------:R-:W-:Y:S01]  /*9710*/  SHF.R.U64 R2, R2, 0x3, RZ ;  /* 0x0000000302027819 */ /* 0x000fe200000012ff */
[----:B------:R-:W-:Y:S01]  /*9720*/  UIMAD UR5, UR5, UR6, URZ ;  /* 0x00000006050572a4 */ /* 0x000fe2000f8e023f */
[----:B------:R-:W-:Y:S01]  /*9730*/  SHF.R.U64 R11, R11, 0x3, RZ ;  /* 0x000000030b0b7819 */ /* 0x000fe200000012ff */
[--C-:B------:R-:W-:Y:S01]  /*9740*/  IMAD.MOV.U32 R20, RZ, RZ, R16.reuse ;  /* 0x000000ffff147224 */ /* 0x100fe200078e0010 */
[----:B------:R-:W-:Y:S01]  /*9750*/  LOP3.LUT R32, R32, R33, RZ, 0x3c, !PT ;  /* 0x0000002120207212 */ /* 0x000fe200078e3cff */
[--C-:B------:R-:W-:Y:S01]  /*9760*/  IMAD.X R33, RZ, RZ, R7.reuse, P5 ;  /* 0x000000ffff217224 */ /* 0x100fe200028e0607 */
[----:B------:R-:W-:Y:S01]  /*9770*/  LOP3.LUT R12, R12, R13, RZ, 0x3c, !PT ;  /* 0x0000000d0c0c7212 */ /* 0x000fe200078e3cff */
[--C-:B------:R-:W-:Y:S01]  /*9780*/  IMAD.X R13, RZ, RZ, R7.reuse, P4 ;  /* 0x000000ffff0d7224 */ /* 0x100fe200020e0607 */
[----:B------:R-:W-:Y:S01]  /*9790*/  LOP3.LUT R36, R36, R37, RZ, 0x3c, !PT ;  /* 0x0000002524247212 */ /* 0x000fe200078e3cff */
[----:B------:R-:W-:Y:S01]  /*97a0*/  IMAD.X R37, RZ, RZ, R7, P3 ;  /* 0x000000ffff257224 */ /* 0x000fe200018e0607 */
[----:B------:R-:W-:Y:S01]  /*97b0*/  LOP3.LUT R24, R2, R5, RZ, 0x3c, !PT ;  /* 0x0000000502187212 */ /* 0x000fe200078e3cff */
[----:B------:R1:W-:Y:S01]  /*97c0*/  @!P0 STG.E desc[UR50][R40.64+0x20], R4 ;  /* 0x0000200428008986 */ /* 0x0003e2000c101932 */
[----:B------:R-:W-:Y:S01]  /*97d0*/  LOP3.LUT R6, R11, R6, RZ, 0x3c, !PT ;  /* 0x000000060b067212 */ /* 0x000fe200078e3cff */
[----:B0-----:R-:W-:Y:S01]  /*97e0*/  IMAD.U32 R3, RZ, RZ, UR6 ;  /* 0x00000006ff037e24 */ /* 0x001fe2000f8e00ff */
[----:B------:R-:W-:Y:S01]  /*97f0*/  SHF.R.S32.HI R21, RZ, 0x1f, R16 ;  /* 0x0000001fff157819 */ /* 0x000fe20000011410 */
[----:B------:R-:W5:Y:S01]  /*9800*/  LD.E.128 R8, desc[UR50][R8.64] ;  /* 0x0000003208087980 */ /* 0x000f62000c101d00 */
[----:B------:R-:W-:-:S03]  /*9810*/  UIMAD UR5, UR4, UR7, UR5 ;  /* 0x00000007040572a4 */ /* 0x000fc6000f8e0205 */
[----:B------:R0:W5:Y:S01]  /*9820*/  LD.E.128 R28, desc[UR50][R6.64] ;  /* 0x00000032061c7980 */ /* 0x000162000c101d00 */
[----:B------:R-:W-:Y:S01]  /*9830*/  IMAD.WIDE.U32 R2, R3, UR4, R20 ;  /* 0x0000000403027c25 */ /* 0x000fe2000f8e0014 */
[----:B------:R-:W-:Y:S02]  /*9840*/  ULDC.64 UR6, c[0x0][0xae0] ;  /* 0x0002b80000067ab9 */ /* 0x000fe40000000a00 */
        /* <DEDUP_REMOVED lines=10> */
[----:B--2---:R-:W2:Y:S01]  /*98f0*/  FENCE.VIEW.ASYNC.S ;  /* 0x00000000000073c6 */ /* 0x004ea20000000000 */
[----:B------:R-:W-:Y:S01]  /*9900*/  VIADD R3, R3, UR5 ;  /* 0x0000000503037c36 */ /* 0x000fe20008000000 */
[----:B------:R-:W-:Y:S01]  /*9910*/  UIMAD UR8, UR39, -0xc0, UR8 ;  /* 0xffffff40270878a4 */ /* 0x000fe2000f8e0208 */
[----:B------:R-:W-:Y:S01]  /*9920*/  IMAD.U32 R5, RZ, RZ, UR6 ;  /* 0x00000006ff057e24 */ /* 0x000fe2000f8e00ff */
[----:B------:R-:W-:-:S03]  /*9930*/  UIMAD UR4, UR40, UR7, UR4 ;  /* 0x00000007280472a4 */ /* 0x000fc6000f8e0204 */
[----:B------:R-:W-:Y:S01]  /*9940*/  IMAD.WIDE.U32 R2, R5, UR40, R2 ;  /* 0x0000002805027c25 */ /* 0x000fe2000f8e0002 */
[----:B------:R-:W-:Y:S01]  /*9950*/  ULDC.64 UR6, c[0x0][0xae8] ;  /* 0x0002ba0000067ab9 */ /* 0x000fe20000000a00 */
[----:B------:R-:W-:Y:S02]  /*9960*/  ISETP.GE.AND P0, PT, R18, UR8, PT ;  /* 0x0000000812007c0c */ /* 0x000fe4000bf06270 */
[----:B------:R-:W-:Y:S01]  /*9970*/  VIADD R3, R3, UR4 ;  /* 0x0000000403037c36 */ /* 0x000fe20008000000 */
[----:B------:R-:W-:Y:S01]  /*9980*/  UIMAD UR4, UR38, UR6, URZ ;  /* 0x00000006260472a4 */ /* 0x000fe2000f8e023f */
[----:B------:R-:W-:Y:S02]  /*9990*/  VIADD R0, R0, 0x19c20 ;  /* 0x00019c2000007836 */ /* 0x000fe40000000000 */
[----:B0-----:R-:W-:Y:S01]  /*99a0*/  IMAD.U32 R7, RZ, RZ, UR6 ;  /* 0x00000006ff077e24 */ /* 0x001fe2000f8e00ff */
[----:B------:R-:W-:Y:S01]  /*99b0*/  UIMAD UR4, UR37, UR7, UR4 ;  /* 0x00000007250472a4 */ /* 0x000fe2000f8e0204 */
[----:B-1----:R-:W-:Y:S01]  /*99c0*/  VIADD R4, R18, 0x60 ;  /* 0x0000006012047836 */ /* 0x002fe20000000000 */
[----:B------:R-:W-:Y:S01]  /*99d0*/  PRMT R0, RZ, 0x654, R0 ;  /* 0x00000654ff007816 */ /* 0x000fe20000000000 */
[----:B------:R-:W-:Y:S01]  /*99e0*/  IMAD.WIDE.U32 R6, R7, UR37, R2 ;  /* 0x0000002507067c25 */ /* 0x000fe2000f8e0002 */
[--C-:B------:R-:W-:Y:S01]  /*99f0*/  SHF.R.S32.HI R19, RZ, 0x1f, R18.reuse ;  /* 0x0000001fff137819 */ /* 0x100fe20000011412 */
[----:B------:R-:W-:Y:S02]  /*9a00*/  BSSY B1, `(.L_x_9689) ;  /* 0x000001a000017945 */ /* 0x000fe40003800000 */
[----:B------:R-:W-:Y:S01]  /*9a10*/  IMAD.U32 R5, RZ, RZ, UR39 ;  /* 0x00000027ff057e24 */ /* 0x000fe2000f8e00ff */
[----:B--2---:R0:W-:Y:S01]  /*9a20*/  SYNCS.ARRIVE.TRANS64.RED.A1T0 RZ, [R0+URZ], RZ ;  /* 0x000000ff00ff79a7 */ /* 0x0041e2000810043f */
[----:B------:R-:W-:Y:S01]  /*9a30*/  VIADD R41, R7, UR4 ;  /* 0x0000000407297c36 */ /* 0x000fe20008000000 */
[----:B------:R-:W-:Y:S01]  /*9a40*/  ISETP.GE.AND P3, PT, R4, UR8, PT ;  /* 0x0000000804007c0c */ /* 0x000fe2000bf66270 */
[----:B------:R-:W-:Y:S01]  /*9a50*/  IMAD.WIDE R4, R5, 0xc0, R18 ;  /* 0x000000c005047825 */ /* 0x000fe200078e0212 */
[----:B------:R-:W-:Y:S11]  /*9a60*/  @P0 BRA `(.L_x_9690) ;  /* 0x00000000004c0947 */ /* 0x000ff60003800000 */
        /* <DEDUP_REMOVED lines=19> */
.L_x_9690:
[----:B------:R-:W-:Y:S05]  /*9ba0*/  BSYNC B1 ;  /* 0x0000000000017941 */ /* 0x000fea0003800000 */
.L_x_9689:
        /* <DEDUP_REMOVED lines=24> */
.L_x_9687:
        /* <DEDUP_REMOVED lines=29> */
.L_x_9692:
        /* <DEDUP_REMOVED lines=32> */
.L_x_9694:
[----:B------:R-:W-:Y:S05]  /*a100*/  BSYNC B1 ;  /* 0x0000000000017941 */ /* 0x000fea0003800000 */
.L_x_9693:
        /* <DEDUP_REMOVED lines=16> */
[----:B------:R-:W-:Y:S01]  /*a210*/  IMAD.U32 R9, RZ, RZ, UR39 ;  /* 0x00000027ff097e24 */ /* 0x000fe2000f8e00ff */
[----:B------:R-:W-:Y:S01]  /*a220*/  ISETP.GE.AND P1, PT, R0, UR6, PT ;  /* 0x0000000600007c0c */ /* 0x000fe2000bf26270 */
[----:B------:R-:W-:Y:S01]  /*a230*/  IMAD.WIDE.U32 R2, R5, UR40, R2 ;  /* 0x0000002805027c25 */ /* 0x000fe2000f8e0002 */
[----:B------:R-:W-:-:S02]  /*a240*/  ULDC.64 UR8, c[0x0][0xae8] ;  /* 0x0002ba0000087ab9 */ /* 0x000fc40000000a00 */
[----:B------:R-:W-:Y:S01]  /*a250*/  UIMAD UR4, UR38, UR8, URZ ;  /* 0x00000008260472a4 */ /* 0x000fe2000f8e023f */
[----:B------:R-:W-:Y:S02]  /*a260*/  VIADD R3, R3, UR5 ;  /* 0x0000000503037c36 */ /* 0x000fe40008000000 */
[----:B------:R-:W-:Y:S01]  /*a270*/  IMAD.U32 R5, RZ, RZ, UR8 ;  /* 0x00000008ff057e24 */ /* 0x000fe2000f8e00ff */
[----:B------:R-:W-:Y:S01]  /*a280*/  UIMAD UR4, UR37, UR9, UR4 ;  /* 0x00000009250472a4 */ /* 0x000fe2000f8e0204 */
[----:B------:R-:W-:Y:S02]  /*a290*/  IMAD.MOV.U32 R6, RZ, RZ, R18 ;  /* 0x000000ffff067224 */ /* 0x000fe400078e0012 */
        /* <DEDUP_REMOVED lines=23> */
.L_x_9696:
[----:B------:R-:W-:Y:S05]  /*a410*/  BSYNC B1 ;  /* 0x0000000000017941 */ /* 0x000fea0003800000 */
.L_x_9695:
        /* <DEDUP_REMOVED lines=22> */
.L_x_9691:
[----:B------:R-:W-:Y:S05]  /*a580*/  BSYNC B0 ;  /* 0x0000000000007941 */ /* 0x000fea0003800000 */
.L_x_9686:
[----:B------:R-:W-:Y:S02]  /*a590*/  ULDC UR4, c[0x0][0xc14] ;  /* 0x0003050000047ab9 */ /* 0x000fe40000000800 */
[----:B------:R-:W-:-:S13]  /*a5a0*/  ISETP.GE.AND P0, PT, R43, UR4, PT ;  /* 0x000000042b007c0c */ /* 0x000fda000bf06270 */
[----:B------:R-:W-:Y:S05]  /*a5b0*/  @!P0 BRA `(.L_x_9697) ;  /* 0xffffff6400e88947 */ /* 0x000fea000383ffff */
[----:B------:R-:W-:Y:S05]  /*a5c0*/  EXIT ;  /* 0x000000000000794d */ /* 0x000fea0003800000 */
.L_x_9647:
        /* <DEDUP_REMOVED lines=18> */
.L_x_9698:
        /* <DEDUP_REMOVED lines=41> */
.L_x_9704:
        /* <DEDUP_REMOVED lines=14> */
.L_x_9703:
[----:B------:R-:W-:Y:S05]  /*aa60*/  BSYNC B0 ;  /* 0x0000000000007941 */ /* 0x000fea0003800000 */
.L_x_9702:
        /* <DEDUP_REMOVED lines=21> */
.L_x_9700:
        /* <DEDUP_REMOVED lines=25> */
.L_x_9705:
        /* <DEDUP_REMOVED lines=57> */
.L_x_9701:
[----:B------:R-:W-:Y:S01]  /*b0e0*/  IMAD.MOV.U32 R24, RZ, RZ, R7 ;  /* 0x000000ffff187224 */ /* 0x000fe200078e0007 */
[----:B------:R-:W-:Y:S01]  /*b0f0*/  UMOV UR38, URZ ;  /* 0x0000003f00267c82 */ /* 0x000fe20008000000 */
[----:B------:R-:W-:-:S07]  /*b100*/  IMAD.MOV.U32 R25, RZ, RZ, RZ ;  /* 0x000000ffff197224 */ /* 0x000fce00078e00ff */
.L_x_9706:
        /* <DEDUP_REMOVED lines=10> */
.L_x_9699:
        /* <DEDUP_REMOVED lines=41> */
[----:B--2---:R-:W-:-:S07]  /*b440*/  LOP3.LUT R28, R18, 0x2800, RZ, 0xfc, !PT ;  /* 0x00002800121c7812 */ /* 0x004fce00078efcff */
.L_x_9771:
[----:B------:R-:W-:Y:S01]  /*b450*/  ULDC.64 UR4, c[0x0][0xc60] ;  /* 0x0003180000047ab9 */ /* 0x000fe20000000a00 */
[----:B------:R-:W-:Y:S01]  /*b460*/  ULDC.64 UR8, c[0x0][0xa00] ;  /* 0x0002800000087ab9 */ /* 0x000fe20000000a00 */
[----:B------:R-:W-:Y:S01]  /*b470*/  UIMAD.WIDE UR4, UR49, 0x4, UR4 ;  /* 0x00000004310478a5 */ /* 0x000fe2000f8e0204 */
[----:B------:R-:W-:-:S05]  /*b480*/  ULDC.64 UR10, c[0x0][0xa08] ;  /* 0x00028200000a7ab9 */ /* 0x000fca0000000a00 */
[----:B------:R-:W-:Y:S02]  /*b490*/  IMAD.U32 R2, RZ, RZ, UR4 ;  /* 0x00000004ff027e24 */ /* 0x000fe4000f8e00ff */
[----:B------:R-:W-:Y:S01]  /*b4a0*/  IMAD.U32 R3, RZ, RZ, UR5 ;  /* 0x00000005ff037e24 */ /* 0x000fe2000f8e00ff */
[----:B------:R-:W-:-:S04]  /*b4b0*/  ULDC.64 UR4, c[0x0][0xa28] ;  /* 0x00028a0000047ab9 */ /* 0x000fc80000000a00 */
[----:B------:R-:W2:Y:S01]  /*b4c0*/  LDG.E R2, desc[UR50][R2.64] ;  /* 0x0000003202027981 */ /* 0x000ea2000c1e1900 */
[----:B------:R-:W-:Y:S01]  /*b4d0*/  UISETP.NE.U32.AND UP0, UPT, UR4, URZ, UPT ;  /* 0x0000003f0400728c */ /* 0x000fe2000bf05070 */
[----:B------:R-:W-:Y:S01]  /*b4e0*/  ISETP.NE.U32.AND P1, PT, RZ, UR8, PT ;  /* 0x00000008ff007c0c */ /* 0x000fe2000bf25070 */
[----:B0-----:R-:W-:Y:S01]  /*b4f0*/  IMAD.MOV.U32 R0, RZ, RZ, RZ ;  /* 0x000000ffff007224 */ /* 0x001fe200078e00ff */
[----:B------:R-:W-:Y:S01]  /*b500*/  ISETP.NE.U32.AND P0, PT, RZ, UR10, PT ;  /* 0x0000000aff007c0c */ /* 0x000fe2000bf05070 */
[----:B------:R-:W-:Y:S01]  /*b510*/  UISETP.NE.AND.EX UP0, UPT, UR5, URZ, UPT, UP0 ;  /* 0x0000003f0500728c */ /* 0x000fe2000bf05300 */
[----:B------:R-:W-:Y:S02]  /*b520*/  ISETP.NE.AND.EX P1, PT, RZ, UR9, PT, P1 ;  /* 0x00000009ff007c0c */ /* 0x000fe4000bf25310 */
[----:B------:R-:W-:-:S03]  /*b530*/  ISETP.NE.AND.EX P0, PT, RZ, UR11, PT, P0 ;  /* 0x0000000bff007c0c */ /* 0x000fc6000bf05300 */
[----:B------:R-:W-:Y:S02]  /*b540*/  PLOP3.LUT P2, PT, PT, PT, UP0, 0x80, 0x0 ;  /* 0x000000000000781c */ /* 0x000fe40003f4f008 */
[----:B--2---:R-:W-:-:S13]  /*b550*/  R2UR UR45, R2 ;  /* 0x00000000022d72ca */ /* 0x004fda00000e0000 */
[----:B------:R-:W-:Y:S02]  /*b560*/  USHF.R.S32.HI UR44, URZ, 0x1f, UR45 ;  /* 0x0000001f3f2c7899 */ /* 0x000fe4000801142d */
[----:B------:R-:W-:Y:S02]  /*b570*/  @UP0 ULEA UR4, UP1, UR45, UR4, 0x2 ;  /* 0x000000042d040291 */ /* 0x000fe4000f82103f */
[----:B------:R-:W-:Y:S02]  /*b580*/  USHF.L.U32 UR43, UR45, 0x2, URZ ;  /* 0x000000022d2b7899 */ /* 0x000fe4000800063f */
[----:B------:R-:W-:Y:S02]  /*b590*/  @UP0 ULEA.HI.X UR5, UR45, UR5, UR44, 0x2, UP1 ;  /* 0x000000052d050291 */ /* 0x000fe400088f142c */
[----:B------:R-:W-:Y:S01]  /*b5a0*/  USHF.L.U64.HI UR44, UR45, 0x2, UR44 ;  /* 0x000000022d2c7899 */ /* 0x000fe2000801022c */
[----:B------:R-:W-:Y:S01]  /*b5b0*/  IMAD.U32 R2, RZ, RZ, UR4 ;  /* 0x00000004ff027e24 */ /* 0x000fe2000f8e00ff */
[----:B------:R-:W-:-:S02]  /*b5c0*/  UIADD3 UR6, UP0, UR43, UR8, URZ ;  /* 0x000000082b067290 */ /* 0x000fc4000ff1e03f */
[----:B------:R-:W-:Y:S01]  /*b5d0*/  UIADD3 UR7, UP1, UR43, UR10, URZ ;  /* 0x0000000a2b077290 */ /* 0x000fe2000ff3e03f */
[----:B------:R-:W-:Y:S01]  /*b5e0*/  IMAD.U32 R3, RZ, RZ, UR5 ;  /* 0x00000005ff037e24 */ /* 0x000fe2000f8e00ff */
[----:B------:R-:W-:Y:S02]  /*b5f0*/  UIADD3.X UR4, UR44, UR9, URZ, UP0, !UPT ;  /* 0x000000092c047290 */ /* 0x000fe400087fe43f */
[----:B------:R-:W-:Y:S01]  /*b600*/  IMAD.U32 R4, RZ, RZ, UR6 ;  /* 0x00000006ff047e24 */ /* 0x000fe2000f8e00ff */
[----:B------:R-:W-:Y:S01]  /*b610*/  UIADD3.X UR5, UR44, UR11, URZ, UP1, !UPT ;  /* 0x0000000b2c057290 */ /* 0x000fe20008ffe43f */
[----:B------:R0:W5:Y:S02]  /*b620*/  @P2 LDG.E R8, desc[UR50][R2.64] ;  /* 0x0000003202082981 */ /* 0x000164000c1e1900 */
[----:B------:R-:W-:-:S05]  /*b630*/  IMAD.U32 R5, RZ, RZ, UR4 ;  /* 0x00000004ff057e24 */ /* 0x000fca000f8e00ff */
[----:B------:R-:W2:Y:S01]  /*b640*/  @P1 LDG.E R0, desc[UR50][R4.64] ;  /* 0x0000003204001981 */ /* 0x000ea2000c1e1900 */
[----:B0-----:R-:W-:Y:S01]  /*b650*/  IMAD.U32 R3, RZ, RZ, UR5 ;  /* 0x00000005ff037e24 */ /* 0x001fe2000f8e00ff */
[----:B------:R-:W-:Y:S01]  /*b660*/  ULDC.64 UR4, c[0x0][0xa18] ;  /* 0x0002860000047ab9 */ /* 0x000fe20000000a00 */
[----:B------:R-:W-:Y:S01]  /*b670*/  IMAD.U32 R2, RZ, RZ, UR7 ;  /* 0x00000007ff027e24 */ /* 0x000fe2000f8e00ff */
[----:B------:R-:W-:-:S04]  /*b680*/  UISETP.NE.U32.AND UP0, UPT, UR4, URZ, UPT ;  /* 0x0000003f0400728c */ /* 0x000fc8000bf05070 */
[----:B------:R-:W-:Y:S01]  /*b690*/  UISETP.NE.AND.EX UP0, UPT, UR5, URZ, UPT, UP0 ;  /* 0x0000003f0500728c */ /* 0x000fe2000bf05300 */
[----:B------:R0:W5:Y:S05]  /*b6a0*/  @P0 LDG.E R9, desc[UR50][R2.64] ;  /* 0x0000003202090981 */ /* 0x00016a000c1e1900 */
[----:B------:R-:W-:-:S05]  /*b6b0*/  PLOP3.LUT P3, PT, PT, PT, UP0, 0x80, 0x0 ;  /* 0x000000000000781c */ /* 0x000fca0003f6f008 */
[----:B------:R-:W-:-:S04]  /*b6c0*/  @UP0 UIADD3 UR4, UP1, UR43, UR4, URZ ;  /* 0x000000042b040290 */ /* 0x000fc8000ff3e03f */
[----:B------:R-:W-:Y:S02]  /*b6d0*/  @UP0 UIADD3.X UR5, UR44, UR5, URZ, UP1, !UPT ;  /* 0x000000052c050290 */ /* 0x000fe40008ffe43f */
[----:B------:R-:W-:-:S04]  /*b6e0*/  IMAD.U32 R6, RZ, RZ, UR4 ;  /* 0x00000004ff067e24 */ /* 0x000fc8000f8e00ff */
[----:B------:R-:W-:Y:S01]  /*b6f0*/  IMAD.U32 R7, RZ, RZ, UR5 ;  /* 0x00000005ff077e24 */ /* 0x000fe2000f8e00ff */
[----:B--2---:R1:W-:Y:S02]  /*b700*/  STL [R1+0x4], R0 ;  /* 0x0000040001007387 */ /* 0x0043e40000100800 */
[----:B-1----:R-:W1:Y:S02]  /*b710*/  LDC R0, c[0x0][0x288] ;  /* 0x0000a200ff007b82 */ /* 0x002e640000000800 */
[----:B-1----:R0:W5:Y:S01]  /*b720*/  @P3 LDG.E R0, desc[UR50][R6.64] ;  /* 0x0000003206003981 */ /* 0x002162000c1e1900 */
[----:B------:R-:W-:Y:S05]  /*b730*/  @P3 BRA `(.L_x_9708) ;  /* 0x0000000000103947 */ /* 0x000fea0003800000 */
[----:B------:R-:W-:Y:S05]  /*b740*/  @!P1 BRA `(.L_x_9708) ;  /* 0x00000000000c9947 */ /* 0x000fea0003800000 */
[----:B0-----:R-:W2:Y:S04]  /*b750*/  LDG.E R7, desc[UR50][R4.64] ;  /* 0x0000003204077981 */ /* 0x001ea8000c1e1900 */
[----:B-----5:R-:W2:Y:S02]  /*b760*/  LDG.E R0, desc[UR50][R4.64+0x4] ;  /* 0x0000043204007981 */ /* 0x020ea4000c1e1900 */
[----:B--2---:R-:W-:-:S07]  /*b770*/  IMAD.IADD R0, R0, 0x1, -R7 ;  /* 0x0000000100007824 */ /* 0x004fce00078e0a07 */
.L_x_9708:
[----:B------:R-:W-:Y:S01]  /*b780*/  ULDC.64 UR6, c[0x0][0x3f8] ;  /* 0x0000fe0000067ab9 */ /* 0x000fe20000000a00 */
[----:B------:R-:W-:Y:S01]  /*b790*/  ULDC.64 UR8, c[0x0][0xa20] ;  /* 0x0002880000087ab9 */ /* 0x000fe20000000a00 */
[----:B------:R-:W-:Y:S01]  /*b7a0*/  UISETP.NE.U32.AND UP0, UPT, UR6, URZ, UPT ;  /* 0x0000003f0600728c */ /* 0x000fe2000bf05070 */
[----:B------:R-:W-:Y:S01]  /*b7b0*/  ISETP.NE.U32.AND P1, PT, RZ, UR8, PT ;  /* 0x00000008ff007c0c */ /* 0x000fe2000bf25070 */
[----:B------:R-:W-:Y:S01]  /*b7c0*/  UMOV UR4, URZ ;  /* 0x0000003f00047c82 */ /* 0x000fe20008000000 */
[----:B------:R-:W-:Y:S01]  /*b7d0*/  UMOV UR42, URZ ;  /* 0x0000003f002a7c82 */ /* 0x000fe20008000000 */
[----:B------:R-:W-:Y:S01]  /*b7e0*/  UISETP.NE.AND.EX UP0, UPT, UR7, URZ, UPT, UP0 ;  /* 0x0000003f0700728c */ /* 0x000fe2000bf05300 */
[----:B-----5:R-:W-:Y:S01]  /*b7f0*/  @P2 R2UR UR4, R8 ;  /* 0x00000000080422ca */ /* 0x020fe200000e0000 */
[----:B------:R-:W-:Y:S01]  /*b800*/  ULDC UR5, c[0x0][0x404] ;  /* 0x0001010000057ab9 */ /* 0x000fe20000000800 */
[----:B------:R-:W-:Y:S01]  /*b810*/  @P0 R2UR UR42, R9 ;  /* 0x00000000092a02ca */ /* 0x000fe200000e0000 */
[----:B------:R-:W-:Y:S01]  /*b820*/  USEL UR5, UR5, 0x1, UP0 ;  /* 0x0000000105057887 */ /* 0x000fe20008000000 */
[----:B------:R-:W-:Y:S01]  /*b830*/  ISETP.NE.AND.EX P1, PT, RZ, UR9, PT, P1 ;  /* 0x00000009ff007c0c */ /* 0x000fe2000bf25310 */
[----:B------:R-:W-:-:S02]  /*b840*/  ULDC UR6, c[0x0][0x2e0] ;  /* 0x0000b80000067ab9 */ /* 0x000fc40000000800 */
[----:B------:R-:W-:-:S06]  /*b850*/  UIMAD UR5, UR5, UR6, URZ ;  /* 0x00000006050572a4 */ /* 0x000fcc000f8e023f */
[----:B------:R-:W-:Y:S02]  /*b860*/  IMAD.U32 R4, RZ, RZ, UR5 ;  /* 0x00000005ff047e24 */ /* 0x000fe4000f8e00ff */
[----:B------:R-:W-:Y:S02]  /*b870*/  UIADD3 UR42, UR42, UR4, URZ ;  /* 0x000000042a2a7290 */ /* 0x000fe4000fffe03f */
[----:B------:R-:W-:Y:S10]  /*b880*/  @!P1 BRA `(.L_x_9709) ;  /* 0x0000000000189947 */ /* 0x000ff40003800000 */
[----:B------:R-:W-:-:S04]  /*b890*/  UIADD3 UR5, UP0, UR43, UR8, URZ ;  /* 0x000000082b057290 */ /* 0x000fc8000ff1e03f */
[----:B------:R-:W-:Y:S02]  /*b8a0*/  UIADD3.X UR6, UR44, UR9, URZ, UP0, !UPT ;  /* 0x000000092c067290 */ /* 0x000fe400087fe43f */
[----:B0-----:R-:W-:-:S04]  /*b8b0*/  IMAD.U32 R2, RZ, RZ, UR5 ;  /* 0x00000005ff027e24 */ /* 0x001fc8000f8e00ff */
[----:B------:R-:W-:-:S05]  /*b8c0*/  IMAD.U32 R3, RZ, RZ, UR6 ;  /* 0x00000006ff037e24 */ /* 0x000fca000f8e00ff */
[----:B------:R0:W5:Y:S01]  /*b8d0*/  LDG.E R4, desc[UR50][R2.64] ;  /* 0x0000003202047981 */ /* 0x000162000c1e1900 */
[----:B------:R-:W-:Y:S05]  /*b8e0*/  BRA `(.L_x_9710) ;  /* 0x0000000000107947 */ /* 0x000fea0003800000 */
.L_x_9709:
[----:B------:R-:W-:Y:S05]  /*b8f0*/  @!P0 BRA `(.L_x_9710) ;  /* 0x00000000000c8947 */ /* 0x000fea0003800000 */
[----:B------:R-:W2:Y:S04]  /*b900*/  LDG.E R5, desc[UR50][R2.64] ;  /* 0x0000003202057981 */ /* 0x000ea8000c1e1900 */
[----:B------:R-:W2:Y:S02]  /*b910*/  LDG.E R4, desc[UR50][R2.64+0x4] ;  /* 0x0000043202047981 */ /* 0x000ea4000c1e1900 */
[----:B--2---:R-:W-:-:S07]  /*b920*/  IMAD.IADD R4, R4, 0x1, -R5 ;  /* 0x0000000104047824 */ /* 0x004fce00078e0a05 */
.L_x_9710:
[----:B0-----:R-:W-:Y:S01]  /*b930*/  IMAD R3, R25, 0xc0, RZ ;  /* 0x000000c019037824 */ /* 0x001fe200078e02ff */
[----:B------:R-:W-:Y:S01]  /*b940*/  BSSY B6, `(.L_x_9711) ;  /* 0x00002a6000067945 */ /* 0x000fe20003800000 */
[----:B-----5:R-:W-:-:S03]  /*b950*/  VIADD R4, R4, -UR4 ;  /* 0x8000000404047c36 */ /* 0x020fc60008000000 */
[----:B------:R-:W-:-:S05]  /*b960*/  IADD3 R3, -R0, 0x13f, R3 ;  /* 0x0000013f00037810 */ /* 0x000fca0007ffe103 */
[C---:B------:R-:W-:Y:S02]  /*b970*/  IMAD.IADD R0, R4.reuse, 0x1, R3 ;  /* 0x0000000104007824 */ /* 0x040fe400078e0203 */
[----:B------:R-:W-:-:S03]  /*b980*/  VIADD R4, R4, 0x7f ;  /* 0x0000007f04047836 */ /* 0x000fc60000000000 */
[----:B------:R-:W-:Y:S02]  /*b990*/  SHF.R.S32.HI R5, RZ, 0x1f, R0 ;  /* 0x0000001fff057819 */ /* 0x000fe40000011400 */
[----:B------:R-:W-:Y:S02]  /*b9a0*/  SHF.R.S32.HI R3, RZ, 0x1f, R4 ;  /* 0x0000001fff037819 */ /* 0x000fe40000011404 */
[----:B------:R-:W-:Y:S02]  /*b9b0*/  LEA.HI R5, R5, R0, RZ, 0x7 ;  /* 0x0000000005057211 */ /* 0x000fe400078f38ff */
[----:B------:R-:W-:Y:S02]  /*b9c0*/  LEA.HI R3, R3, R4, RZ, 0x7 ;  /* 0x0000000403037211 */ /* 0x000fe400078f38ff */
[----:B------:R-:W-:Y:S02]  /*b9d0*/  SHF.R.S32.HI R0, RZ, 0x7, R5 ;  /* 0x00000007ff007819 */ /* 0x000fe40000011405 */
[----:B------:R-:W-:-:S04]  /*b9e0*/  SHF.R.S32.HI R3, RZ, 0x7, R3 ;  /* 0x00000007ff037819 */ /* 0x000fc80000011403 */
[----:B------:R-:W-:-:S04]  /*b9f0*/  VIMNMX R2, R3, R0, PT ;  /* 0x0000000003027248 */ /* 0x000fc80003fe0100 */
        /* <DEDUP_REMOVED lines=20> */
.L_x_9712:
        /* <DEDUP_REMOVED lines=23> */
.L_x_9714:
        /* <DEDUP_REMOVED lines=20> */
.L_x_9715:
        /* <DEDUP_REMOVED lines=20> */
.L_x_9716:
        /* <DEDUP_REMOVED lines=18> */
.L_x_9717:
        /* <DEDUP_REMOVED lines=10> */
[----:B------:R-:W-:-:S04]  /*c0f0*/  @UP0 UIADD3 UR4, UP1, UR43, UR4, URZ ;  /* 0x000000042b040290 */ /* 0x000fc8000ff3e03f */
[----:B------:R-:W-:Y:S02]  /*c100*/  @UP0 UIADD3.X UR5, UR44, UR5, URZ, UP1, !UPT ;  /* 0x000000052c050290 */ /* 0x000fe40008ffe43f */
[----:B------:R-:W-:-:S04]  /*c110*/  IMAD.U32 R2, RZ, RZ, UR4 ;  /* 0x00000004ff027e24 */ /* 0x000fc8000f8e00ff */
[----:B------:R-:W-:Y:S01]  /*c120*/  IMAD.U32 R3, RZ, RZ, UR5 ;  /* 0x00000005ff037e24 */ /* 0x000fe2000f8e00ff */
[----:B------:R-:W-:-:S04]  /*c130*/  ULDC.64 UR4, c[0x0][0xa00] ;  /* 0x0002800000047ab9 */ /* 0x000fc80000000a00 */
[----:B------:R3:W4:Y:S01]  /*c140*/  @P0 LDG.E R20, desc[UR50][R2.64] ;  /* 0x0000003202140981 */ /* 0x000722000c1e1900 */
[----:B0-----:R-:W-:Y:S01]  /*c150*/  ISETP.NE.AND P0, PT, R0, 0x1, PT ;  /* 0x000000010000780c */ /* 0x001fe20003f05270 */
[----:B------:R-:W-:Y:S01]  /*c160*/  UMOV UR36, URZ ;  /* 0x0000003f00247c82 */ /* 0x000fe20008000000 */
[----:B------:R-:W-:Y:S01]  /*c170*/  UMOV UR6, UR38 ;  /* 0x0000002600067c82 */ /* 0x000fe20008000000 */
[----:B------:R-:W-:Y:S01]  /*c180*/  UMOV UR8, 0x40 ;  /* 0x0000004000087882 */ /* 0x000fe20000000000 */
[----:B-1----:R-:W-:Y:S01]  /*c190*/  LOP3.LUT R10, R4, 0x7f, RZ, 0xc0, !PT ;  /* 0x0000007f040a7812 */ /* 0x002fe200078ec0ff */
        /* <DEDUP_REMOVED lines=8> */
[----:B------:R-:W-:-:S04]  /*c220*/  @!UP1 UIADD3 UR12, UP0, UR52, 0x270, URZ ;  /* 0x00000270340c9890 */ /* 0x000fc8000ff1e03f */
[----:B------:R-:W-:Y:S01]  /*c230*/  @!UP1 UIADD3.X UR13, URZ, UR53, URZ, UP0, !UPT ;  /* 0x000000353f0d9290 */ /* 0x000fe200087fe43f */
[----:B-1----:R-:W-:-:S05]  /*c240*/  @P0 IMAD.HI.U32 R0, R0, UR38, RZ ;  /* 0x0000002600000c27 */ /* 0x002fca000f8e00ff */
[----:B---3--:R-:W-:Y:S02]  /*c250*/  @P0 SHF.R.U32.HI R16, RZ, R5, R0 ;  /* 0x00000005ff100219 */ /* 0x008fe40000011600 */
[----:B------:R-:W-:Y:S01]  /*c260*/  ISETP.NE.U32.AND P0, PT, RZ, UR4, PT ;  /* 0x00000004ff007c0c */ /* 0x000fe2000bf05070 */
[----:B------:R-:W-:-:S03]  /*c270*/  UMOV UR4, 0x20 ;  /* 0x0000002000047882 */ /* 0x000fc60000000000 */
[----:B------:R-:W-:-:S04]  /*c280*/  ISETP.NE.AND.EX P0, PT, RZ, UR5, PT, P0 ;  /* 0x00000005ff007c0c */ /* 0x000fc8000bf05300 */
        /* <DEDUP_REMOVED lines=18> */
.L_x_9790:
        /* <DEDUP_REMOVED lines=8> */
.L_x_9793:
[----:B------:R-:W-:Y:S05]  /*c430*/  @!P6 BRA `(.L_x_9721) ;  /* 0x000000040070e947 */ /* 0x000fea0003800000 */
[----:B------:R-:W-:-:S04]  /*c440*/  ISETP.NE.U32.AND P0, PT, R2, RZ, PT ;  /* 0x000000ff0200720c */ /* 0x000fc80003f05070 */
[----:B------:R-:W-:-:S13]  /*c450*/  ISETP.NE.AND.EX P0, PT, R3, RZ, PT, P0 ;  /* 0x000000ff0300720c */ /* 0x000fda0003f05300 */
[----:B------:R-:W-:Y:S05]  /*c460*/  @!P0 BRA `(.L_x_9722) ;  /* 0x0000000000448947 */ /* 0x000fea0003800000 */
[----:B------:R-:W0:Y:S01]  /*c470*/  LDC R0, c[0x0][0x41c] ;  /* 0x00010700ff007b82 */ /* 0x000e220000000800 */
[----:B------:R-:W-:Y:S02]  /*c480*/  ULDC.64 UR4, c[0x0][0x408] ;  /* 0x0001020000047ab9 */ /* 0x000fe40000000a00 */
[----:B------:R-:W-:-:S04]  /*c490*/  IMAD R9, R21, UR4, RZ ;  /* 0x0000000415097c24 */ /* 0x000fc8000f8e02ff */
[----:B------:R-:W-:Y:S01]  /*c4a0*/  IMAD R9, R20, UR5, R9 ;  /* 0x0000000514097c24 */ /* 0x000fe2000f8e0209 */
[----:B0-----:R-:W-:-:S13]  /*c4b0*/  ISETP.NE.AND P0, PT, R0, 0x1, PT ;  /* 0x000000010000780c */ /* 0x001fda0003f05270 */
[----:B------:R-:W0:Y:S02]  /*c4c0*/  @P0 LDC.64 R4, c[0x0][0x420] ;  /* 0x00010800ff040b82 */ /* 0x000e240000000a00 */
[----:B0-----:R-:W-:-:S04]  /*c4d0*/  @P0 IMAD.HI.U32 R8, R7, R4, RZ ;  /* 0x0000000407080227 */ /* 0x001fc800078e00ff */
[----:B------:R-:W-:Y:S01]  /*c4e0*/  IMAD.MOV.U32 R4, RZ, RZ, R7 ;  /* 0x000000ffff047224 */ /* 0x000fe200078e0007 */
[----:B------:R-:W-:-:S05]  /*c4f0*/  @P0 SHF.R.U32.HI R4, RZ, R5, R8 ;  /* 0x00000005ff040219 */ /* 0x000fca0000011608 */
[----:B------:R-:W-:-:S04]  /*c500*/  IMAD.MOV R5, RZ, RZ, -R4 ;  /* 0x000000ffff057224 */ /* 0x000fc800078e0a04 */
[----:B------:R-:W-:Y:S01]  /*c510*/  IMAD R7, R0, R5, R7 ;  /* 0x0000000500077224 */ /* 0x000fe200078e0207 */
[----:B------:R-:W-:-:S03]  /*c520*/  SHF.R.S32.HI R5, RZ, 0x1f, R4 ;  /* 0x0000001fff057819 */ /* 0x000fc60000011404 */
[----:B------:R-:W-:-:S04]  /*c530*/  IMAD.WIDE.U32 R4, R20, UR4, R4 ;  /* 0x0000000414047c25 */ /* 0x000fc8000f8e0004 */
[----:B------:R-:W-:Y:S01]  /*c540*/  IMAD.IADD R0, R5, 0x1, R9 ;  /* 0x0000000105007824 */ /* 0x000fe200078e0209 */
[----:B------:R-:W-:-:S04]  /*c550*/  LEA R2, P0, R4, R2, 0x2 ;  /* 0x0000000204027211 */ /* 0x000fc800078010ff */
[----:B------:R-:W-:-:S05]  /*c560*/  LEA.HI.X R3, R4, R3, R0, 0x2, P0 ;  /* 0x0000000304037211 */ /* 0x000fca00000f1400 */
[----:B------:R0:W5:Y:S04]  /*c570*/  LDG.E R0, desc[UR50][R2.64] ;  /* 0x0000003202007981 */ /* 0x000168000c1e1900 */
.L_x_9722:
[----:B------:R-:W-:Y:S02]  /*c580*/  LEA R5, R17, UR40, 0x3 ;  /* 0x0000002811057c11 */ /* 0x000fe4000f8e18ff */
[----:B0-----:R-:W-:Y:S02]  /*c590*/  SHF.L.U32 R2, R19, 0x1f, RZ ;  /* 0x0000001f13027819 */ /* 0x001fe400000006ff */
[----:B------:R-:W-:Y:S02]  /*c5a0*/  ISETP.NE.AND P0, PT, R10, RZ, PT ;  /* 0x000000ff0a00720c */ /* 0x000fe40003f05270 */
[----:B------:R-:W0:Y:S02]  /*c5b0*/  SYNCS.PHASECHK.TRANS64.TRYWAIT P2, [R5+URZ+0x19c80], R2 ;  /* 0x019c8002050075a7 */ /* 0x000e24000804017f */
[----:B0-----:R-:W-:Y:S09]  /*c5c0*/  @!P2 BRA `(.L_x_9723) ;  /* 0x000000300060a947 */ /* 0x001ff20003800000 */
.L_x_9794:
        /* <DEDUP_REMOVED lines=8> */
.L_x_9724:
        /* <DEDUP_REMOVED lines=27> */
.L_x_9795:
        /* <DEDUP_REMOVED lines=8> */
.L_x_9726:
        /* <DEDUP_REMOVED lines=24> */
.L_x_9721:
        /* <DEDUP_REMOVED lines=31> */
.L_x_9719:
[----:B------:R-:W2:Y:S04]  /*cbf0*/  LDL.LU R3, [R1+0x8] ;  /* 0x0000080001037983 */ /* 0x000ea80000300800 */
[----:B0-----:R-:W3:Y:S01]  /*cc00*/  LDL R4, [R1] ;  /* 0x0000000001047983 */ /* 0x001ee20000100800 */
[----:B------:R-:W-:Y:S01]  /*cc10*/  BSSY B0, `(.L_x_9727) ;  /* 0x000000a000007945 */ /* 0x000fe20003800000 */
[----:B--2---:R-:W-:Y:S01]  /*cc20*/  VIADD R3, R3, 0x1 ;  /* 0x0000000103037836 */ /* 0x004fe20000000000 */
[----:B---3--:R-:W-:-:S04]  /*cc30*/  ISETP.GE.AND P2, PT, R4, 0x2, PT ;  /* 0x000000020400780c */ /* 0x008fc80003f46270 */
[----:B------:R0:W-:Y:S01]  /*cc40*/  STL [R1+0x8], R3 ;  /* 0x0000080301007387 */ /* 0x0001e20000100800 */
[----:B------:R-:W-:-:S04]  /*cc50*/  LEA.HI R2, R3, R3, RZ, 0x1 ;  /* 0x0000000303027211 */ /* 0x000fc800078f08ff */
[----:B------:R-:W-:-:S05]  /*cc60*/  LOP3.LUT R2, R2, 0xfffffffe, RZ, 0xc0, !PT ;  /* 0xfffffffe02027812 */ /* 0x000fca00078ec0ff */
[----:B------:R-:W-:-:S05]  /*cc70*/  IMAD.IADD R2, R3, 0x1, -R2 ;  /* 0x0000000103027824 */ /* 0x000fca00078e0a02 */
[----:B0-----:R-:W-:-:S04]  /*cc80*/  SHF.L.U32 R3, R2, 0x1f, RZ ;  /* 0x0000001f02037819 */ /* 0x001fc800000006ff */
[----:B------:R-:W0:Y:S02]  /*cc90*/  SYNCS.PHASECHK.TRANS64.TRYWAIT P0, [UR40+0x19c20], R3 ;  /* 0x019c2003ff0075a7 */ /* 0x000e240008000168 */
[----:B0-----:R-:W-:Y:S05]  /*cca0*/  @!P0 BRA `(.L_x_9728) ;  /* 0x0000002800d08947 */ /* 0x001fea0003800000 */
.L_x_9796:
[----:B------:R-:W-:Y:S05]  /*ccb0*/  BSYNC B0 ;  /* 0x0000000000007941 */ /* 0x000fea0003800000 */
.L_x_9727:
[----:B------:R-:W-:Y:S05]  /*ccc0*/  @!P2 BRA `(.L_x_9729) ;  /* 0x000000100014a947 */ /* 0x000fea0003800000 */
[----:B------:R-:W2:Y:S01]  /*ccd0*/  LDL.LU R2, [R1] ;  /* 0x0000000001027983 */ /* 0x000ea20000300800 */
[----:B------:R-:W-:Y:S02]  /*cce0*/  IMAD.MOV.U32 R8, RZ, RZ, R19 ;  /* 0x000000ffff087224 */ /* 0x000fe400078e0013 */
[----:B0-----:R-:W-:Y:S02]  /*ccf0*/  IMAD.MOV.U32 R3, RZ, RZ, R17 ;  /* 0x000000ffff037224 */ /* 0x001fe400078e0011 */
[----:B--2---:R-:W-:-:S07]  /*cd00*/  VIADD R2, R2, 0xfffffffe ;  /* 0xfffffffe02027836 */ /* 0x004fce0000000000 */
.L_x_9753:
        /* <DEDUP_REMOVED lines=19> */
[----:B------:R-:W0:Y:S02]  /*ce40*/  @P0 LDC.64 R4, c[0x0][0x420] ;  /* 0x00010800ff040b82 */ /* 0x000e240000000a00 */
        /* <DEDUP_REMOVED lines=11> */
.L_x_9732:
[----:B------:R-:W-:Y:S01]  /*cf00*/  LEA R10, R17, UR40, 0x3 ;  /* 0x00000028110a7c11 */ /* 0x000fe2000f8e18ff */
[----:B------:R-:W1:Y:S01]  /*cf10*/  S2R R5, SR_TID.X ;  /* 0x0000000000057919 */ /* 0x000e620000002100 */
[----:B------:R-:W-:Y:S01]  /*cf20*/  SHF.L.U32 R13, R19, 0x1f, RZ ;  /* 0x0000001f130d7819 */ /* 0x000fe200000006ff */
[----:B------:R-:W-:Y:S03]  /*cf30*/  BSSY B1, `(.L_x_9733) ;  /* 0x0000005000017945 */ /* 0x000fe60003800000 */
[----:B------:R-:W2:Y:S01]  /*cf40*/  SYNCS.PHASECHK.TRANS64.TRYWAIT P0, [R10+URZ+0x19c80], R13 ;  /* 0x019c800d0a0075a7 */ /* 0x000ea2000800017f */
[----:B-1----:R-:W-:-:S04]  /*cf50*/  LOP3.LUT R5, R5, 0x7f, RZ, 0xc0, !PT ;  /* 0x0000007f05057812 */ /* 0x002fc800078ec0ff */
[----:B------:R-:W-:Y:S01]  /*cf60*/  ISETP.NE.AND P2, PT, R5, RZ, PT ;  /* 0x000000ff0500720c */ /* 0x000fe20003f45270 */
[----:B--2---:R-:W-:-:S12]  /*cf70*/  @!P0 BRA `(.L_x_9734) ;  /* 0x0000002800308947 */ /* 0x004fd80003800000 */
.L_x_9797:
[----:B------:R-:W-:Y:S05]  /*cf80*/  BSYNC B1 ;  /* 0x0000000000017941 */ /* 0x000fea0003800000 */
.L_x_9733:
        /* <DEDUP_REMOVED lines=9> */
.L_x_9736:
[----:B------:R-:W-:Y:S05]  /*d020*/  BSYNC B1 ;  /* 0x0000000000017941 */ /* 0x000fea0003800000 */
.L_x_9735:
[----:B------:R-:W-:Y:S01]  /*d030*/  IMAD.MOV.U32 R9, RZ, RZ, RZ ;  /* 0x000000ffff097224 */ /* 0x000fe200078e00ff */
[----:B------:R-:W-:Y:S01]  /*d040*/  R2UR UR12, R16 ;  /* 0x00000000100c72ca */ /* 0x000fe200000e0000 */
[----:B0-----:R-:W-:Y:S01]  /*d050*/  IMAD R7, R17, 0x3000, R26 ;  /* 0x0000300011077824 */ /* 0x001fe200078e021a */
        /* <DEDUP_REMOVED lines=9> */
.L_x_9737:
        /* <DEDUP_REMOVED lines=16> */
.L_x_9738:
        /* <DEDUP_REMOVED lines=16> */
.L_x_9739:
        /* <DEDUP_REMOVED lines=12> */
.L_x_9798:
[----:B------:R-:W-:Y:S05]  /*d3b0*/  BSYNC B1 ;  /* 0x0000000000017941 */ /* 0x000fea0003800000 */
.L_x_9740:
        /* <DEDUP_REMOVED lines=11> */
.L_x_9743:
[----:B------:R-:W-:Y:S05]  /*d470*/  BSYNC B1 ;  /* 0x0000000000017941 */ /* 0x000fea0003800000 */
.L_x_9742:
[----:B------:R-:W-:Y:S01]  /*d480*/  R2UR UR6, R4 ;  /* 0x00000000040672ca */ /* 0x000fe200000e0000 */
[----:B------:R-:W-:Y:S01]  /*d490*/  UIADD3 UR4, UP0, UR52, 0x370, URZ ;  /* 0x0000037034047890 */ /* 0x000fe2000ff1e03f */
[----:B------:R-:W-:Y:S01]  /*d4a0*/  R2UR UR7, R5 ;  /* 0x00000000050772ca */ /* 0x000fe200000e0000 */
[----:B01----:R-:W-:Y:S01]  /*d4b0*/  VIADD R10, R10, 0x19c30 ;  /* 0x00019c300a0a7836 */ /* 0x003fe20000000000 */
[----:B------:R-:W-:Y:S01]  /*d4c0*/  R2UR UR12, R16 ;  /* 0x00000000100c72ca */ /* 0x000fe200000e0000 */
[----:B------:R-:W-:Y:S01]  /*d4d0*/  UIADD3.X UR5, URZ, UR53, URZ, UP0, !UPT ;  /* 0x000000353f057290 */ /* 0x000fe200087fe43f */
[----:B------:R-:W-:Y:S01]  /*d4e0*/  R2UR UR10, R9 ;  /* 0x00000000090a72ca */ /* 0x000fe200000e0000 */
[----:B------:R-:W-:Y:S01]  /*d4f0*/  VIADD R9, R7, 0x13800 ;  /* 0x0001380007097836 */ /* 0x000fe20000000000 */
[----:B------:R-:W-:-:S13]  /*d500*/  PLOP3.LUT P0, PT, PT, PT, PT, 0x80, 0x0 ;  /* 0x000000000000781c */ /* 0x000fda0003f0f070 */
.L_x_9744:
        /* <DEDUP_REMOVED lines=15> */
.L_x_9745:
        /* <DEDUP_REMOVED lines=15> */
.L_x_9746:
        /* <DEDUP_REMOVED lines=9> */
.L_x_9731:
[----:B------:R-:W-:Y:S05]  /*d780*/  BSYNC B0 ;  /* 0x0000000000007941 */ /* 0x000fea0003800000 */
.L_x_9730:
[----:B------:R-:W-:-:S06]  /*d790*/  UISETP.NE.AND UP0, UPT, UR41, 0x3, UPT ;  /* 0x000000032900788c */ /* 0x000fcc000bf05270 */
[----:B------:R-:W-:-:S13]  /*d7a0*/  PLOP3.LUT P0, PT, PT, PT, UP0, 0x80, 0x0 ;  /* 0x000000000000781c */ /* 0x000fda0003f0f008 */
[----:B------:R-:W-:Y:S05]  /*d7b0*/  @!P0 BRA `(.L_x_9747) ;  /* 0x0000000000048947 */ /* 0x000fea0003800000 */
[----:B------:R-:W-:Y:S01]  /*d7c0*/  BPT.TRAP 0x1 ;  /* 0x000000040000795c */ /* 0x000fe20000300000 */
.L_x_9747:
[----:B------:R-:W-:Y:S01]  /*d7d0*/  LOP3.LUT R5, R8, 0x1, RZ, 0x3c, !PT ;  /* 0x0000000108057812 */ /* 0x000fe200078e3cff */
[----:B------:R-:W-:Y:S01]  /*d7e0*/  IMAD.U32 R4, RZ, RZ, UR48 ;  /* 0x00000030ff047e24 */ /* 0x000fe2000f8e00ff */
[----:B------:R-:W-:Y:S01]  /*d7f0*/  LEA R12, R3, UR40, 0x3 ;  /* 0x00000028030c7c11 */ /* 0x000fe2000f8e18ff */
[----:B------:R-:W-:Y:S01]  /*d800*/  BSSY B0, `(.L_x_9748) ;  /* 0x0000005000007945 */ /* 0x000fe20003800000 */
[----:B------:R-:W-:Y:S02]  /*d810*/  SHF.L.U32 R5, R5, 0x1f, RZ ;  /* 0x0000001f05057819 */ /* 0x000fe400000006ff */
[----:B------:R-:W-:Y:S02]  /*d820*/  ISETP.NE.AND P0, PT, R4, 0x3, PT ;  /* 0x000000030400780c */ /* 0x000fe40003f05270 */
[----:B------:R-:W0:Y:S02]  /*d830*/  SYNCS.PHASECHK.TRANS64.TRYWAIT P2, [R12+URZ+0x19c70], R5 ;  /* 0x019c70050c0075a7 */ /* 0x000e24000804017f */
[----:B0-----:R-:W-:Y:S09]  /*d840*/  @!P2 BRA `(.L_x_9749) ;  /* 0x000000200024a947 */ /* 0x001ff20003800000 */
.L_x_9799:
[----:B------:R-:W-:Y:S05]  /*d850*/  BSYNC B0 ;  /* 0x0000000000007941 */ /* 0x000fea0003800000 */
.L_x_9748:
[----:B------:R-:W-:Y:S05]  /*d860*/  @!P0 BRA `(.L_x_9750) ;  /* 0x0000000000048947 */ /* 0x000fea0003800000 */
[----:B------:R-:W-:Y:S01]  /*d870*/  BPT.TRAP 0x1 ;  /* 0x000000040000795c */ /* 0x000fe20000300000 */
.L_x_9750:
[----:B0-----:R-:W-:Y:S01]  /*d880*/  SHF.L.U32 R5, R8, 0x1f, RZ ;  /* 0x0000001f08057819 */ /* 0x001fe200000006ff */
[----:B------:R-:W-:-:S03]  /*d890*/  IMAD R3, R3, 0x3000, RZ ;  /* 0x0000300003037824 */ /* 0x000fc600078e02ff */
[----:B------:R-:W0:Y:S02]  /*d8a0*/  SYNCS.PHASECHK.TRANS64.TRYWAIT P2, [R12+URZ+0x19c60], R5 ;  /* 0x019c60050c0075a7 */ /* 0x000e24000804017f */
[----:B0-----:R-:W-:Y:S05]  /*d8b0*/  @!P2 BRA `(.L_x_9751) ;  /* 0x00000020001ca947 */ /* 0x001fea0003800000 */
.L_x_9800:
        /* <DEDUP_REMOVED lines=60> */
.L_x_9752:
        /* <DEDUP_REMOVED lines=10> */
.L_x_9729:
[----:B------:R-:W-:Y:S04]  /*dd20*/  BSSY B0, `(.L_x_9754) ;  /* 0x000000e000007945 */ /* 0x000fe80003800000 */
[----:B------:R-:W-:Y:S05]  /*dd30*/  @P1 BRA `(.L_x_9755) ;  /* 0x0000000000301947 */ /* 0x000fea0003800000 */
[----:B------:R-:W1:Y:S01]  /*dd40*/  S2R R7, SR_LANEID ;  /* 0x0000000000077919 */ /* 0x000e620000000000 */
[----:B------:R-:W-:Y:S01]  /*dd50*/  VOTEU.ANY UR4, UPT, PT ;  /* 0x0000000000047886 */ /* 0x000fe200038e0100 */
[----:B0-----:R-:W0:Y:S01]  /*dd60*/  LDC.64 R2, c[0x0][0xc38] ;  /* 0x00030e00ff027b82 */ /* 0x001e220000000a00 */
[----:B------:R-:W1:Y:S08]  /*dd70*/  FLO.U32 R0, UR4 ;  /* 0x0000000400007d00 */ /* 0x000e7000080e0000 */
[----:B------:R-:W0:Y:S01]  /*dd80*/  POPC R5, UR4 ;  /* 0x0000000400057d09 */ /* 0x000e220008000000 */
[----:B-1----:R-:W-:-:S13]  /*dd90*/  ISETP.EQ.U32.AND P0, PT, R0, R7, PT ;  /* 0x000000070000720c */ /* 0x002fda0003f02070 */
[----:B0-----:R-:W2:Y:S01]  /*dda0*/  @P0 ATOMG.E.ADD.STRONG.GPU PT, R3, desc[UR50][R2.64], R5 ;  /* 0x00000005020309a8 */ /* 0x001ea200081ee1f2 */
[----:B------:R-:W0:Y:S02]  /*ddb0*/  S2R R4, SR_LTMASK ;  /* 0x0000000000047919 */ /* 0x000e240000003900 */
[----:B0-----:R-:W-:-:S04]  /*ddc0*/  LOP3.LUT R4, R4, UR4, RZ, 0xc0, !PT ;  /* 0x0000000404047c12 */ /* 0x001fc8000f8ec0ff */
[----:B------:R-:W0:Y:S01]  /*ddd0*/  POPC R7, R4 ;  /* 0x0000000400077309 */ /* 0x000e220000000000 */
[----:B--2---:R-:W0:Y:S02]  /*dde0*/  SHFL.IDX PT, R0, R3, R0, 0x1f ;  /* 0x00001f0003007589 */ /* 0x004e2400000e0000 */
[----:B0-----:R-:W-:-:S07]  /*ddf0*/  IADD3 R24, R0, UR47, R7 ;  /* 0x0000002f00187c10 */ /* 0x001fce000fffe007 */
.L_x_9755:
[----:B------:R-:W-:Y:S05]  /*de00*/  BSYNC B0 ;  /* 0x0000000000007941 */ /* 0x000fea0003800000 */
.L_x_9754:
[----:B------:R-:W-:-:S06]  /*de10*/  UISETP.NE.AND UP0, UPT, UR41, 0x3, UPT ;  /* 0x000000032900788c */ /* 0x000fcc000bf05270 */
[----:B------:R-:W-:-:S13]  /*de20*/  PLOP3.LUT P0, PT, PT, PT, UP0, 0x80, 0x0 ;  /* 0x000000000000781c */ /* 0x000fda0003f0f008 */
[----:B------:R-:W-:Y:S05]  /*de30*/  @!P0 BRA `(.L_x_9756) ;  /* 0x0000000000048947 */ /* 0x000fea0003800000 */
[----:B------:R-:W-:Y:S01]  /*de40*/  BPT.TRAP 0x1 ;  /* 0x000000040000795c */ /* 0x000fe20000300000 */
.L_x_9756:
[----:B0-----:R-:W-:Y:S01]  /*de50*/  LOP3.LUT R3, R19, 0x1, RZ, 0x3c, !PT ;  /* 0x0000000113037812 */ /* 0x001fe200078e3cff */
[----:B------:R-:W-:Y:S01]  /*de60*/  IMAD.U32 R0, RZ, RZ, UR48 ;  /* 0x00000030ff007e24 */ /* 0x000fe2000f8e00ff */
[----:B------:R-:W-:Y:S01]  /*de70*/  LEA R2, R17, UR40, 0x3 ;  /* 0x0000002811027c11 */ /* 0x000fe2000f8e18ff */
[----:B------:R-:W-:Y:S01]  /*de80*/  BSSY B0, `(.L_x_9757) ;  /* 0x0000005000007945 */ /* 0x000fe20003800000 */
[----:B------:R-:W-:Y:S02]  /*de90*/  SHF.L.U32 R3, R3, 0x1f, RZ ;  /* 0x0000001f03037819 */ /* 0x000fe400000006ff */
[----:B------:R-:W-:Y:S02]  /*dea0*/  ISETP.NE.AND P2, PT, R0, 0x3, PT ;  /* 0x000000030000780c */ /* 0x000fe40003f45270 */
[----:B------:R-:W0:Y:S02]  /*deb0*/  SYNCS.PHASECHK.TRANS64.TRYWAIT P0, [R2+URZ+0x19c70], R3 ;  /* 0x019c7003020075a7 */ /* 0x000e24000800017f */
[----:B0-----:R-:W-:Y:S09]  /*dec0*/  @!P0 BRA `(.L_x_9758) ;  /* 0x0000001800ac8947 */ /* 0x001ff20003800000 */
.L_x_9801:
[----:B------:R-:W-:Y:S05]  /*ded0*/  BSYNC B0 ;  /* 0x0000000000007941 */ /* 0x000fea0003800000 */
.L_x_9757:
[----:B------:R-:W-:Y:S05]  /*dee0*/  @!P2 BRA `(.L_x_9759) ;  /* 0x000000000004a947 */ /* 0x000fea0003800000 */
[----:B------:R-:W-:Y:S01]  /*def0*/  BPT.TRAP 0x1 ;  /* 0x000000040000795c */ /* 0x000fe20000300000 */
.L_x_9759:
[----:B0-----:R-:W-:Y:S01]  /*df00*/  SHF.L.U32 R3, R19, 0x1f, RZ ;  /* 0x0000001f13037819 */ /* 0x001fe200000006ff */
[----:B------:R-:W-:-:S03]  /*df10*/  IMAD R0, R17, 0x3000, RZ ;  /* 0x0000300011007824 */ /* 0x000fc600078e02ff */
[----:B------:R-:W0:Y:S02]  /*df20*/  SYNCS.PHASECHK.TRANS64.TRYWAIT P0, [R2+URZ+0x19c60], R3 ;  /* 0x019c6003020075a7 */ /* 0x000e24000800017f */
[----:B0-----:R-:W-:Y:S05]  /*df30*/  @!P0 BRA `(.L_x_9760) ;  /* 0x0000001800a48947 */ /* 0x001fea0003800000 */
.L_x_9802:
[C---:B0-----:R-:W-:Y:S01]  /*df40*/  LOP3.LUT R3, R0.reuse, R18, RZ, 0xfc, !PT ;  /* 0x0000001200037212 */ /* 0x041fe200078efcff */
[----:B------:R-:W-:Y:S05]  /*df50*/  WARPSYNC.ALL ;  /* 0x0000000000007948 */ /* 0x000fea0003800000 */
[----:B------:R-:W0:Y:S01]  /*df60*/  LDSM.16.MT88.4 R4, [R3+UR40+0x9000] ;  /* 0x009000280304783b */ /* 0x000e220008004200 */
        /* <DEDUP_REMOVED lines=57> */
.L_x_9761:
        /* <DEDUP_REMOVED lines=10> */
.L_x_9713:
[----:B------:R-:W-:Y:S05]  /*e3a0*/  BSYNC B6 ;  /* 0x0000000000067941 */ /* 0x000fea0003800000 */
.L_x_9711:
[----:B------:R-:W2:Y:S02]  /*e3b0*/  LDL R0, [R1+0xc] ;  /* 0x00000c0001007983 */ /* 0x000ea40000100800 */
[----:B--2---:R-:W-:-:S13]  /*e3c0*/  ISETP.NE.AND P0, PT, R0, RZ, PT ;  /* 0x000000ff0000720c */ /* 0x004fda0003f05270 */
        /* <DEDUP_REMOVED lines=10> */
.L_x_9762:
[----:B------:R-:W1:Y:S01]  /*e470*/  S2R R0, SR_TID.X ;  /* 0x0000000000007919 */ /* 0x000e620000002100 */
[----:B------:R-:W-:Y:S01]  /*e480*/  ULDC UR4, c[0x0][0xc14] ;  /* 0x0003050000047ab9 */ /* 0x000fe20000000800 */
        /* <DEDUP_REMOVED lines=8> */
[----:B------:R-:W2:Y:S01]  /*e510*/  @!P1 LDG.E R25, desc[UR50][R2.64] ;  /* 0x0000003202199981 */ /* 0x000ea2000c1e1900 */
[C---:B------:R-:W-:Y:S02]  /*e520*/  ISETP.NE.AND P1, PT, R6.reuse, RZ, PT ;  /* 0x000000ff0600720c */ /* 0x040fe40003f25270 */
[C---:B------:R-:W-:Y:S02]  /*e530*/  ISETP.GE.U32.AND P2, PT, R6.reuse, 0x2, PT ;  /* 0x000000020600780c */ /* 0x040fe40003f46070 */
        /* <DEDUP_REMOVED lines=12> */
[----:B------:R-:W-:Y:S04]  /*e600*/  SHFL.IDX PT, R5, R24, RZ, 0x1f ;  /* 0x00001fff18057589 */ /* 0x000fe800000e0000 */
[----:B------:R-:W1:Y:S02]  /*e610*/  SHFL.UP PT, R2, R4, 0x8, RZ ;  /* 0x0500000004027989 */ /* 0x000e6400000e00ff */
[----:B-1----:R-:W-:Y:S02]  /*e620*/  SEL R3, R2, RZ, P4 ;  /* 0x000000ff02037207 */ /* 0x002fe40002000000 */
[----:B------:R-:W-:Y:S03]  /*e630*/  SHFL.IDX PT, R2, R24, 0x1, 0x1f ;  /* 0x00201f0018027f89 */ /* 0x000fe600000e0000 */
[----:B------:R-:W-:-:S05]  /*e640*/  IMAD.IADD R3, R4, 0x1, R3 ;  /* 0x0000000104037824 */ /* 0x000fca00078e0203 */
[----:B------:R-:W1:Y:S02]  /*e650*/  SHFL.UP PT, R0, R3, 0x10, RZ ;  /* 0x0600000003007989 */ /* 0x000e6400000e00ff */
[----:B-1----:R-:W-:-:S05]  /*e660*/  SEL R0, R0, RZ, P5 ;  /* 0x000000ff00007207 */ /* 0x002fca0002800000 */
[----:B------:R-:W-:Y:S02]  /*e670*/  IMAD.IADD R7, R3, 0x1, R0 ;  /* 0x0000000103077824 */ /* 0x000fe400078e0200 */
[----:B------:R-:W1:Y:S03]  /*e680*/  LDC R0, c[0x0][0xc10] ;  /* 0x00030400ff007b82 */ /* 0x000e660000000800 */
[----:B0-----:R-:W1:Y:S02]  /*e690*/  SHFL.IDX PT, R9, R7, 0x1f, 0x1f ;  /* 0x03e01f0007097f89 */ /* 0x001e6400000e0000 */
[----:B-1----:R-:W-:-:S04]  /*e6a0*/  IMAD R9, R9, R0, RZ ;  /* 0x0000000009097224 */ /* 0x002fc800078e02ff */
[----:B------:R-:W-:-:S05]  /*e6b0*/  IMAD.IADD R4, R2, 0x1, R9 ;  /* 0x0000000102047824 */ /* 0x000fca00078e0209 */
[----:B------:R-:W-:-:S13]  /*e6c0*/  ISETP.GT.AND P6, PT, R4, R5, PT ;  /* 0x000000050400720c */ /* 0x000fda0003fc4270 */
[----:B------:R-:W-:Y:S05]  /*e6d0*/  @P6 BRA `(.L_x_9764) ;  /* 0x0000000000946947 */ /* 0x000fea0003800000 */
.L_x_9768:
        /* <DEDUP_REMOVED lines=14> */
.L_x_9767:
[----:B------:R-:W-:Y:S05]  /*e7c0*/  BSYNC B0 ;  /* 0x0000000000007941 */ /* 0x000fea0003800000 */
.L_x_9766:
        /* <DEDUP_REMOVED lines=22> */
.L_x_9764:
        /* <DEDUP_REMOVED lines=26> */
.L_x_9769:
        /* <DEDUP_REMOVED lines=57> */
.L_x_9765:
[----:B------:R-:W-:Y:S01]  /*ee60*/  IMAD.MOV.U32 R24, RZ, RZ, R5 ;  /* 0x000000ffff187224 */ /* 0x000fe200078e0005 */
[----:B------:R-:W-:Y:S01]  /*ee70*/  ULDC UR49, c[0x0][0xc14] ;  /* 0x0003050000317ab9 */ /* 0x000fe20000000800 */
[----:B------:R-:W-:Y:S01]  /*ee80*/  IMAD.MOV.U32 R25, RZ, RZ, RZ ;  /* 0x000000ffff197224 */ /* 0x000fe200078e00ff */
[----:B------:R-:W-:-:S06]  /*ee90*/  UMOV UR38, URZ ;  /* 0x0000003f00267c82 */ /* 0x000fcc0008000000 */
.L_x_9770:
        /* <DEDUP_REMOVED lines=13> */
.L_x_9763:
[----:B------:R-:W-:Y:S02]  /*ef70*/  ULDC UR4, c[0x0][0xc14] ;  /* 0x0003050000047ab9 */ /* 0x000fe40000000800 */
[----:B------:R-:W-:-:S06]  /*ef80*/  UISETP.GE.AND UP0, UPT, UR49, UR4, UPT ;  /* 0x000000043100728c */ /* 0x000fcc000bf06270 */
[----:B------:R-:W-:-:S13]  /*ef90*/  PLOP3.LUT P0, PT, PT, PT, UP0, 0x80, 0x0 ;  /* 0x000000000000781c */ /* 0x000fda0003f0f008 */
[----:B------:R-:W-:Y:S05]  /*efa0*/  @!P0 BRA `(.L_x_9771) ;  /* 0xffffffc400288947 */ /* 0x000fea000383ffff */
.L_x_9707:
[----:B0-----:R-:W2:Y:S01]  /*efb0*/  LDL.LU R0, [R1+0x8] ;  /* 0x0000080001007983 */ /* 0x001ea20000300800 */
        /* <DEDUP_REMOVED lines=11> */
.L_x_9803:
[----:B------:R-:W-:Y:S05]  /*f070*/  BSYNC B0 ;  /* 0x0000000000007941 */ /* 0x000fea0003800000 */
.L_x_9772:
[----:B------:R-:W-:-:S03]  /*f080*/  UMOV UR4, 0xffffffff ;  /* 0xffffffff00047882 */ /* 0x000fc60000000000 */
[----:B------:R-:W-:Y:S05]  /*f090*/  BRA.DIV UR4, `(.L_x_9774) ;  /* 0x0000000a04747947 */ /* 0x000fea000b800000 */
[----:B0-----:R-:W0:Y:S02]  /*f0a0*/  S2R R0, SR_TID.X ;  /* 0x0000000000007919 */ /* 0x001e240000002100 */
[----:B0-----:R-:W-:-:S04]  /*f0b0*/  SHF.R.U32.HI R0, RZ, 0x5, R0 ;  /* 0x00000005ff007819 */ /* 0x001fc80000011600 */
[----:B------:R-:W-:-:S05]  /*f0c0*/  LOP3.LUT R0, R0, 0x3, RZ, 0xc0, !PT ;  /* 0x0000000300007812 */ /* 0x000fca00078ec0ff */
[----:B------:R0:W1:Y:S02]  /*f0d0*/  SHFL.IDX PT, R14, R0, RZ, 0x1f ;  /* 0x00001fff000e7589 */ /* 0x00006400000e0000 */
.L_x_9806:
[----:B-1----:R-:W-:Y:S01]  /*f0e0*/  ISETP.NE.AND P0, PT, R14, RZ, PT ;  /* 0x000000ff0e00720c */ /* 0x002fe20003f05270 */
[----:B------:R-:W-:-:S12]  /*f0f0*/  BSSY B0, `(.L_x_9775) ;  /* 0x000002b000007945 */ /* 0x000fd80003800000 */
[----:B------:R-:W-:Y:S05]  /*f100*/  @P0 BRA `(.L_x_9776) ;  /* 0x0000000000a40947 */ /* 0x000fea0003800000 */
[----:B------:R-:W-:-:S03]  /*f110*/  UMOV UR4, 0xffffffff ;  /* 0xffffffff00047882 */ /* 0x000fc60000000000 */
[----:B------:R-:W-:Y:S05]  /*f120*/  BRA.DIV UR4, `(.L_x_9777) ;  /* 0x0000000a04847947 */ /* 0x000fea000b800000 */
[----:B------:R-:W-:-:S13]  /*f130*/  ELECT P6, URZ, PT ;  /* 0x00000000003f782f */ /* 0x000fda00038c0000 */
.L_x_9809:
[----:B------:R-:W-:Y:S05]  /*f140*/  @!P6 BRA `(.L_x_9776) ;  /* 0x000000000094e947 */ /* 0x000fea0003800000 */
[----:B------:R-:W-:-:S06]  /*f150*/  ULOP3.LUT UR4, UR46, 0x2, URZ, 0xfc, !UPT ;  /* 0x000000022e047892 */ /* 0x000fcc000f8efc3f */
[----:B0-----:R-:W-:-:S05]  /*f160*/  IMAD.U32 R0, RZ, RZ, UR4 ;  /* 0x00000004ff007e24 */ /* 0x001fca000f8e00ff */
[----:B------:R-:W-:-:S13]  /*f170*/  ISETP.NE.AND P0, PT, R0, 0x3, PT ;  /* 0x000000030000780c */ /* 0x000fda0003f05270 */
[----:B------:R-:W-:Y:S05]  /*f180*/  @!P0 BRA `(.L_x_9778) ;  /* 0x0000000000048947 */ /* 0x000fea0003800000 */
[----:B------:R-:W-:Y:S01]  /*f190*/  BPT.TRAP 0x1 ;  /* 0x000000040000795c */ /* 0x000fe20000300000 */
.L_x_9778:
        /* <DEDUP_REMOVED lines=12> */
.L_x_9810:
[----:B------:R-:W1:Y:S02]  /*f260*/  SYNCS.PHASECHK.TRANS64.TRYWAIT P1, [R7+URZ], R0 ;  /* 0x00000000070075a7 */ /* 0x000e64000802017f */
[----:B-1----:R-:W-:Y:S05]  /*f270*/  @!P1 BRA `(.L_x_9780) ;  /* 0x0000000800649947 */ /* 0x002fea0003800000 */
.L_x_9811:
[----:B------:R-:W-:Y:S05]  /*f280*/  @!P0 BRA `(.L_x_9781) ;  /* 0x0000000000048947 */ /* 0x000fea0003800000 */
[----:B------:R-:W-:Y:S01]  /*f290*/  BPT.TRAP 0x1 ;  /* 0x000000040000795c */ /* 0x000fe20000300000 */
.L_x_9781:
[----:B------:R-:W-:-:S04]  /*f2a0*/  IMAD R2, R17, 0x8, R8 ;  /* 0x0000000811027824 */ /* 0x000fc800078e0208 */
[----:B------:R-:W2:Y:S02]  /*f2b0*/  SYNCS.PHASECHK.TRANS64.TRYWAIT P1, [R2+URZ+0x19c60], R3 ;  /* 0x019c6003020075a7 */ /* 0x000ea4000802017f */
[----:B--2---:R-:W-:Y:S05]  /*f2c0*/  @!P1 BRA `(.L_x_9782) ;  /* 0x0000000800649947 */ /* 0x004fea0003800000 */
.L_x_9812:
[----:B------:R-:W-:Y:S05]  /*f2d0*/  @!P0 BRA `(.L_x_9783) ;  /* 0x0000000000048947 */ /* 0x000fea0003800000 */
[----:B------:R-:W-:Y:S01]  /*f2e0*/  BPT.TRAP 0x1 ;  /* 0x000000040000795c */ /* 0x000fe20000300000 */
.L_x_9783:
[----:B------:R-:W-:-:S04]  /*f2f0*/  IMAD R5, R5, 0x8, R8 ;  /* 0x0000000805057824 */ /* 0x000fc800078e0208 */
[----:B------:R-:W3:Y:S02]  /*f300*/  SYNCS.PHASECHK.TRANS64.TRYWAIT P1, [R5+URZ+0x19c60], R0 ;  /* 0x019c6000050075a7 */ /* 0x000ee4000802017f */
[----:B---3--:R-:W-:Y:S05]  /*f310*/  @!P1 BRA `(.L_x_9784) ;  /* 0x0000000800649947 */ /* 0x008fea0003800000 */
.L_x_9813:
[----:B------:R-:W-:Y:S05]  /*f320*/  @!P0 BRA `(.L_x_9785) ;  /* 0x0000000000048947 */ /* 0x000fea0003800000 */
[----:B------:R-:W-:Y:S01]  /*f330*/  BPT.TRAP 0x1 ;  /* 0x000000040000795c */ /* 0x000fe20000300000 */
.L_x_9785:
[----:B------:R-:W4:Y:S02]  /*f340*/  SYNCS.PHASECHK.TRANS64.TRYWAIT P0, [R2+URZ+0x19c80], R3 ;  /* 0x019c8003020075a7 */ /* 0x000f24000800017f */
[----:B----4-:R-:W-:Y:S05]  /*f350*/  @!P0 BRA `(.L_x_9786) ;  /* 0x0000000800688947 */ /* 0x010fea0003800000 */
.L_x_9787:
[----:B------:R0:W0:Y:S02]  /*f360*/  SYNCS.PHASECHK.TRANS64.TRYWAIT P0, [R5+URZ+0x19c80], R0 ;  /* 0x019c8000050075a7 */ /* 0x000024000800017f */
[----:B0-----:R-:W-:Y:S05]  /*f370*/  @!P0 NANOSLEEP.SYNCS 0x989680 ;  /* 0x009896800000895d */ /* 0x001fea0003900000 */
[----:B------:R-:W0:Y:S02]  /*f380*/  @!P0 SYNCS.PHASECHK.TRANS64 P0, [R5+URZ+0x19c80], R0 ;  /* 0x019c8000050085a7 */ /* 0x000e24000800007f */
[----:B0-----:R-:W-:Y:S05]  /*f390*/  @!P0 BRA `(.L_x_9787) ;  /* 0xfffffffc00f08947 */ /* 0x001fea000383ffff */
.L_x_9776:
[----:B------:R-:W-:Y:S05]  /*f3a0*/  BSYNC B0 ;  /* 0x0000000000007941 */ /* 0x000fea0003800000 */
.L_x_9775:
[----:B------:R-:W-:Y:S05]  /*f3b0*/  EXIT ;  /* 0x000000000000794d */ /* 0x000fea0003800000 */
.L_x_9654:
[----:B0-----:R-:W-:-:S04]  /*f3c0*/  IMAD.U32 R3, RZ, RZ, UR44 ;  /* 0x0000002cff037e24 */ /* 0x001fc8000f8e00ff */
[----:B------:R0:W1:Y:S03]  /*f3d0*/  SYNCS.PHASECHK.TRANS64.TRYWAIT P1, [R3+URZ+0x19c00], R0 ;  /* 0x019c0000030075a7 */ /* 0x000066000802017f */
[----:B-1----:R-:W-:Y:S05]  /*f3e0*/  @!P1 NANOSLEEP.SYNCS 0x989680 ;  /* 0x009896800000995d */ /* 0x002fea0003900000 */
[----:B------:R-:W1:Y:S02]  /*f3f0*/  @!P1 SYNCS.PHASECHK.TRANS64 P1, [R3+URZ+0x19c00], R0 ;  /* 0x019c0000030095a7 */ /* 0x000e64000802007f */
[----:B-1----:R-:W-:Y:S05]  /*f400*/  @!P1 BRA `(.L_x_9654) ;  /* 0xfffffffc00ec9947 */ /* 0x002fea000383ffff */
[----:B------:R-:W-:Y:S05]  /*f410*/  BRA `(.L_x_9788) ;  /* 0xffffff2400a87947 */ /* 0x000fea000383ffff */
.L_x_9658:
[----:B-1----:R1:W2:Y:S02]  /*f420*/  SYNCS.PHASECHK.TRANS64.TRYWAIT P2, [R3+URZ+0x19c30], R0 ;  /* 0x019c3000030075a7 */ /* 0x0022a4000804017f */
[----:B--2---:R-:W-:Y:S05]  /*f430*/  @!P2 NANOSLEEP.SYNCS 0x989680 ;  /* 0x009896800000a95d */ /* 0x004fea0003900000 */
[----:B------:R-:W2:Y:S02]  /*f440*/  @!P2 SYNCS.PHASECHK.TRANS64 P2, [R3+URZ+0x19c30], R0 ;  /* 0x019c30000300a5a7 */ /* 0x000ea4000804007f */
[----:B--2---:R-:W-:Y:S05]  /*f450*/  @!P2 BRA `(.L_x_9658) ;  /* 0xfffffffc00f0a947 */ /* 0x004fea000383ffff */
[----:B------:R-:W-:Y:S05]  /*f460*/  BRA `(.L_x_9657) ;  /* 0xffffff2400d07947 */ /* 0x000fea000383ffff */
.L_x_9663:
[----:B-1----:R-:W-:-:S04]  /*f470*/  IMAD.U32 R7, RZ, RZ, UR21 ;  /* 0x00000015ff077e24 */ /* 0x002fc8000f8e00ff */
[----:B------:R1:W2:Y:S03]  /*f480*/  SYNCS.PHASECHK.TRANS64.TRYWAIT P2, [R7+URZ+0x19c30], R0 ;  /* 0x019c3000070075a7 */ /* 0x0002a6000804017f */
[----:B--2---:R-:W-:Y:S05]  /*f490*/  @!P2 NANOSLEEP.SYNCS 0x989680 ;  /* 0x009896800000a95d */ /* 0x004fea0003900000 */
[----:B------:R-:W2:Y:S02]  /*f4a0*/  @!P2 SYNCS.PHASECHK.TRANS64 P2, [R7+URZ+0x19c30], R0 ;  /* 0x019c30000700a5a7 */ /* 0x000ea4000804007f */
[----:B--2---:R-:W-:Y:S05]  /*f4b0*/  @!P2 BRA `(.L_x_9663) ;  /* 0xfffffffc00eca947 */ /* 0x004fea000383ffff */
[----:B------:R-:W-:Y:S05]  /*f4c0*/  BRA `(.L_x_9662) ;  /* 0xffffff4800ac7947 */ /* 0x000fea000383ffff */
.L_x_9667:
[----:B-1----:R-:W-:-:S04]  /*f4d0*/  IMAD.U32 R7, RZ, RZ, UR11 ;  /* 0x0000000bff077e24 */ /* 0x002fc8000f8e00ff */
[----:B------:R1:W2:Y:S03]  /*f4e0*/  SYNCS.PHASECHK.TRANS64.TRYWAIT P2, [R7+URZ+0x19c50], R0 ;  /* 0x019c5000070075a7 */ /* 0x0002a6000804017f */
[----:B--2---:R-:W-:Y:S05]  /*f4f0*/  @!P2 NANOSLEEP.SYNCS 0x989680 ;  /* 0x009896800000a95d */ /* 0x004fea0003900000 */
[----:B------:R-:W2:Y:S02]  /*f500*/  @!P2 SYNCS.PHASECHK.TRANS64 P2, [R7+URZ+0x19c50], R0 ;  /* 0x019c50000700a5a7 */ /* 0x000ea4000804007f */
[----:B--2---:R-:W-:Y:S05]  /*f510*/  @!P2 BRA `(.L_x_9667) ;  /* 0xfffffffc00eca947 */ /* 0x004fea000383ffff */
[----:B------:R-:W-:Y:S05]  /*f520*/  BRA `(.L_x_9666) ;  /* 0xffffff4800fc7947 */ /* 0x000fea000383ffff */
.L_x_9674:
[----:B-1----:R-:W-:-:S04]  /*f530*/  IMAD.U32 R9, RZ, RZ, UR6 ;  /* 0x00000006ff097e24 */ /* 0x002fc8000f8e00ff */
[----:B------:R1:W2:Y:S03]  /*f540*/  SYNCS.PHASECHK.TRANS64.TRYWAIT P2, [R9+URZ+0x19c30], R0 ;  /* 0x019c3000090075a7 */ /* 0x0002a6000804017f */
[----:B--2---:R-:W-:Y:S05]  /*f550*/  @!P2 NANOSLEEP.SYNCS 0x989680 ;  /* 0x009896800000a95d */ /* 0x004fea0003900000 */
[----:B------:R-:W2:Y:S02]  /*f560*/  @!P2 SYNCS.PHASECHK.TRANS64 P2, [R9+URZ+0x19c30], R0 ;  /* 0x019c30000900a5a7 */ /* 0x000ea4000804007f */
[----:B--2---:R-:W-:Y:S05]  /*f570*/  @!P2 BRA `(.L_x_9674) ;  /* 0xfffffffc00eca947 */ /* 0x004fea000383ffff */
[----:B------:R-:W-:Y:S05]  /*f580*/  BRA `(.L_x_9673) ;  /* 0xffffff6c00a47947 */ /* 0x000fea000383ffff */
.L_x_9678:
[----:B-1----:R-:W-:-:S04]  /*f590*/  IMAD.U32 R9, RZ, RZ, UR11 ;  /* 0x0000000bff097e24 */ /* 0x002fc8000f8e00ff */
[----:B------:R1:W2:Y:S03]  /*f5a0*/  SYNCS.PHASECHK.TRANS64.TRYWAIT P2, [R9+URZ+0x19c50], R0 ;  /* 0x019c5000090075a7 */ /* 0x0002a6000804017f */
[----:B--2---:R-:W-:Y:S05]  /*f5b0*/  @!P2 NANOSLEEP.SYNCS 0x989680 ;  /* 0x009896800000a95d */ /* 0x004fea0003900000 */
[----:B------:R-:W2:Y:S02]  /*f5c0*/  @!P2 SYNCS.PHASECHK.TRANS64 P2, [R9+URZ+0x19c50], R0 ;  /* 0x019c50000900a5a7 */ /* 0x000ea4000804007f */
[----:B--2---:R-:W-:Y:S05]  /*f5d0*/  @!P2 BRA `(.L_x_9678) ;  /* 0xfffffffc00eca947 */ /* 0x004fea000383ffff */
[----:B------:R-:W-:Y:S05]  /*f5e0*/  BRA `(.L_x_9677) ;  /* 0xffffff7000f07947 */ /* 0x000fea000383ffff */
.L_x_9684:
[----:B-1----:R-:W-:-:S04]  /*f5f0*/  IMAD.U32 R6, RZ, RZ, UR14 ;  /* 0x0000000eff067e24 */ /* 0x002fc8000f8e00ff */
[----:B------:R1:W2:Y:S03]  /*f600*/  SYNCS.PHASECHK.TRANS64.TRYWAIT P1, [R6+URZ+0x19c50], R5 ;  /* 0x019c5005060075a7 */ /* 0x0002a6000802017f */
[----:B--2---:R-:W-:Y:S05]  /*f610*/  @!P1 NANOSLEEP.SYNCS 0x989680 ;  /* 0x009896800000995d */ /* 0x004fea0003900000 */
[----:B------:R-:W2:Y:S02]  /*f620*/  @!P1 SYNCS.PHASECHK.TRANS64 P1, [R6+URZ+0x19c50], R5 ;  /* 0x019c5005060095a7 */ /* 0x000ea4000802007f */
[----:B--2---:R-:W-:Y:S05]  /*f630*/  @!P1 BRA `(.L_x_9684) ;  /* 0xfffffffc00ec9947 */ /* 0x004fea000383ffff */
[----:B------:R-:W-:Y:S05]  /*f640*/  BRA `(.L_x_9683) ;  /* 0xffffff8800407947 */ /* 0x000fea000383ffff */
.L_x_9718:
[----:B------:R-:W-:Y:S02]  /*f650*/  IMAD.MOV.U32 R13, RZ, RZ, R4 ;  /* 0x000000ffff0d7224 */ /* 0x000fe400078e0004 */
[----:B------:R-:W-:Y:S02]  /*f660*/  IMAD.MOV.U32 R12, RZ, RZ, RZ ;  /* 0x000000ffff0c7224 */ /* 0x000fe400078e00ff */
[----:B------:R-:W-:Y:S02]  /*f670*/  IMAD.MOV.U32 R11, RZ, RZ, 0x1f ;  /* 0x0000001fff0b7424 */ /* 0x000fe400078e00ff */
[----:B------:R-:W-:-:S07]  /*f680*/  IMAD.MOV.U32 R15, RZ, RZ, -0x1 ;  /* 0xffffffffff0f7424 */ /* 0x000fce00078e00ff */
[----:B------:R-:W-:Y:S05]  /*f690*/  WARPSYNC.COLLECTIVE R15, `(.L_x_9789) ;  /* 0x000000000f087348 */ /* 0x000fea0003c00000 */
[----:B------:R0:W1:Y:S02]  /*f6a0*/  SHFL.IDX P6, R14, R13, R12, R11 ;  /* 0x0000000c0d0e7389 */ /* 0x00006400000c000b */
[----:B01----:R-:W-:Y:S01]  /*f6b0*/  ENDCOLLECTIVE ;  /* 0x000000000000791b */ /* 0x003fe20003800000 */
.L_x_9789:
[----:B------:R-:W-:Y:S05]  /*f6c0*/  BRA `(.L_x_9790) ;  /* 0xffffffcc00387947 */ /* 0x000fea000383ffff */
.L_x_9720:
[----:B------:R-:W-:Y:S01]  /*f6d0*/  BSSY B0, `(.L_x_9791) ;  /* 0x0000006000007945 */ /* 0x000fe20003800000 */
[----:B------:R-:W-:-:S07]  /*f6e0*/  IMAD.MOV.U32 R15, RZ, RZ, -0x1 ;  /* 0xffffffffff0f7424 */ /* 0x000fce00078e00ff */
[----:B------:R-:W-:Y:S05]  /*f6f0*/  WARPSYNC.COLLECTIVE R15, `(.L_x_9792) ;  /* 0x000000000f0c7348 */ /* 0x000fea0003c00000 */
[----:B------:R-:W-:Y:S02]  /*f700*/  ELECT P6, UR62, PT ;  /* 0x00000000003e782f */ /* 0x000fe400038c0000 */
[----:B------:R-:W-:Y:S01]  /*f710*/  MOV R14, UR62 ;  /* 0x0000003e000e7c02 */ /* 0x000fe20008000f00 */
[----:B------:R-:W-:Y:S10]  /*f720*/  ENDCOLLECTIVE ;  /* 0x000000000000791b */ /* 0x000ff40003800000 */
.L_x_9792:
[----:B------:R-:W-:Y:S05]  /*f730*/  BSYNC B0 ;  /* 0x0000000000007941 */ /* 0x000fea0003800000 */
.L_x_9791:
[----:B------:R-:W-:Y:S05]  /*f740*/  BRA `(.L_x_9793) ;  /* 0xffffffcc00387947 */ /* 0x000fea000383ffff */
.L_x_9723:
[----:B0-----:R0:W1:Y:S02]  /*f750*/  SYNCS.PHASECHK.TRANS64.TRYWAIT P2, [R5+URZ+0x19c80], R2 ;  /* 0x019c8002050075a7 */ /* 0x001064000804017f */
[----:B-1----:R-:W-:Y:S05]  /*f760*/  @!P2 NANOSLEEP.SYNCS 0x989680 ;  /* 0x009896800000a95d */ /* 0x002fea0003900000 */
[----:B------:R-:W1:Y:S02]  /*f770*/  @!P2 SYNCS.PHASECHK.TRANS64 P2, [R5+URZ+0x19c80], R2 ;  /* 0x019c80020500a5a7 */ /* 0x000e64000804007f */
[----:B-1----:R-:W-:Y:S05]  /*f780*/  @!P2 BRA `(.L_x_9723) ;  /* 0xfffffffc00f0a947 */ /* 0x002fea000383ffff */
[----:B------:R-:W-:Y:S05]  /*f790*/  BRA `(.L_x_9794) ;  /* 0xffffffcc008c7947 */ /* 0x000fea000383ffff */
.L_x_9725:
[----:B-1----:R1:W2:Y:S02]  /*f7a0*/  SYNCS.PHASECHK.TRANS64.TRYWAIT P2, [R5+URZ+0x19c40], R2 ;  /* 0x019c4002050075a7 */ /* 0x0022a4000804017f */
[----:B--2---:R-:W-:Y:S05]  /*f7b0*/  @!P2 NANOSLEEP.SYNCS 0x989680 ;  /* 0x009896800000a95d */ /* 0x004fea0003900000 */
[----:B------:R-:W2:Y:S02]  /*f7c0*/  @!P2 SYNCS.PHASECHK.TRANS64 P2, [R5+URZ+0x19c40], R2 ;  /* 0x019c40020500a5a7 */ /* 0x000ea4000804007f */
[----:B--2---:R-:W-:Y:S05]  /*f7d0*/  @!P2 BRA `(.L_x_9725) ;  /* 0xfffffffc00f0a947 */ /* 0x004fea000383ffff */
[----:B------:R-:W-:Y:S05]  /*f7e0*/  BRA `(.L_x_9795) ;  /* 0xffffffd000047947 */ /* 0x000fea000383ffff */
.L_x_9728:
[----:B0-----:R0:W1:Y:S02]  /*f7f0*/  SYNCS.PHASECHK.TRANS64.TRYWAIT P0, [R26+URZ+0x19c20], R3 ;  /* 0x019c20031a0075a7 */ /* 0x001064000800017f */
[----:B-1----:R-:W-:Y:S05]  /*f800*/  @!P0 NANOSLEEP.SYNCS 0x989680 ;  /* 0x009896800000895d */ /* 0x002fea0003900000 */
[----:B------:R-:W1:Y:S02]  /*f810*/  @!P0 SYNCS.PHASECHK.TRANS64 P0, [R26+URZ+0x19c20], R3 ;  /* 0x019c20031a0085a7 */ /* 0x000e64000800007f */
[----:B-1----:R-:W-:Y:S05]  /*f820*/  @!P0 BRA `(.L_x_9728) ;  /* 0xfffffffc00f08947 */ /* 0x002fea000383ffff */
[----:B------:R-:W-:Y:S05]  /*f830*/  BRA `(.L_x_9796) ;  /* 0xffffffd4001c7947 */ /* 0x000fea000383ffff */
.L_x_9734:
[----:B-1----:R1:W2:Y:S02]  /*f840*/  SYNCS.PHASECHK.TRANS64.TRYWAIT P0, [R10+URZ+0x19c80], R13 ;  /* 0x019c800d0a0075a7 */ /* 0x0022a4000800017f */
[----:B--2---:R-:W-:Y:S05]  /*f850*/  @!P0 NANOSLEEP.SYNCS 0x989680 ;  /* 0x009896800000895d */ /* 0x004fea0003900000 */
[----:B------:R-:W2:Y:S02]  /*f860*/  @!P0 SYNCS.PHASECHK.TRANS64 P0, [R10+URZ+0x19c80], R13 ;  /* 0x019c800d0a0085a7 */ /* 0x000ea4000800007f */
[----:B--2---:R-:W-:Y:S05]  /*f870*/  @!P0 BRA `(.L_x_9734) ;  /* 0xfffffffc00f08947 */ /* 0x004fea000383ffff */
[----:B------:R-:W-:Y:S05]  /*f880*/  BRA `(.L_x_9797) ;  /* 0xffffffd400bc7947 */ /* 0x000fea000383ffff */
.L_x_9741:
[----:B0-----:R0:W2:Y:S02]  /*f890*/  SYNCS.PHASECHK.TRANS64.TRYWAIT P0, [R10+URZ+0x19c40], R13 ;  /* 0x019c400d0a0075a7 */ /* 0x0010a4000800017f */
[----:B--2---:R-:W-:Y:S05]  /*f8a0*/  @!P0 NANOSLEEP.SYNCS 0x989680 ;  /* 0x009896800000895d */ /* 0x004fea0003900000 */
[----:B------:R-:W2:Y:S02]  /*f8b0*/  @!P0 SYNCS.PHASECHK.TRANS64 P0, [R10+URZ+0x19c40], R13 ;  /* 0x019c400d0a0085a7 */ /* 0x000ea4000800007f */
[----:B--2---:R-:W-:Y:S05]  /*f8c0*/  @!P0 BRA `(.L_x_9741) ;  /* 0xfffffffc00f08947 */ /* 0x004fea000383ffff */
[----:B------:R-:W-:Y:S05]  /*f8d0*/  BRA `(.L_x_9798) ;  /* 0xffffffd800b47947 */ /* 0x000fea000383ffff */
.L_x_9749:
[----:B0-----:R0:W1:Y:S02]  /*f8e0*/  SYNCS.PHASECHK.TRANS64.TRYWAIT P2, [R12+URZ+0x19c70], R5 ;  /* 0x019c70050c0075a7 */ /* 0x001064000804017f */
[----:B-1----:R-:W-:Y:S05]  /*f8f0*/  @!P2 NANOSLEEP.SYNCS 0x989680 ;  /* 0x009896800000a95d */ /* 0x002fea0003900000 */
[----:B------:R-:W1:Y:S02]  /*f900*/  @!P2 SYNCS.PHASECHK.TRANS64 P2, [R12+URZ+0x19c70], R5 ;  /* 0x019c70050c00a5a7 */ /* 0x000e64000804007f */
[----:B-1----:R-:W-:Y:S05]  /*f910*/  @!P2 BRA `(.L_x_9749) ;  /* 0xfffffffc00f0a947 */ /* 0x002fea000383ffff */
[----:B------:R-:W-:Y:S05]  /*f920*/  BRA `(.L_x_9799) ;  /* 0xffffffdc00c87947 */ /* 0x000fea000383ffff */
.L_x_9751:
[----:B0-----:R0:W1:Y:S02]  /*f930*/  SYNCS.PHASECHK.TRANS64.TRYWAIT P2, [R12+URZ+0x19c60], R5 ;  /* 0x019c60050c0075a7 */ /* 0x001064000804017f */
[----:B-1----:R-:W-:Y:S05]  /*f940*/  @!P2 NANOSLEEP.SYNCS 0x989680 ;  /* 0x009896800000a95d */ /* 0x002fea0003900000 */
[----:B------:R-:W1:Y:S02]  /*f950*/  @!P2 SYNCS.PHASECHK.TRANS64 P2, [R12+URZ+0x19c60], R5 ;  /* 0x019c60050c00a5a7 */ /* 0x000e64000804007f */
[----:B-1----:R-:W-:Y:S05]  /*f960*/  @!P2 BRA `(.L_x_9751) ;  /* 0xfffffffc00f0a947 */ /* 0x002fea000383ffff */
[----:B------:R-:W-:Y:S05]  /*f970*/  BRA `(.L_x_9800) ;  /* 0xffffffdc00d07947 */ /* 0x000fea000383ffff */
.L_x_9758:
[----:B0-----:R0:W1:Y:S02]  /*f980*/  SYNCS.PHASECHK.TRANS64.TRYWAIT P0, [R2+URZ+0x19c70], R3 ;  /* 0x019c7003020075a7 */ /* 0x001064000800017f */
[----:B-1----:R-:W-:Y:S05]  /*f990*/  @!P0 NANOSLEEP.SYNCS 0x989680 ;  /* 0x009896800000895d */ /* 0x002fea0003900000 */
[----:B------:R-:W1:Y:S02]  /*f9a0*/  @!P0 SYNCS.PHASECHK.TRANS64 P0, [R2+URZ+0x19c70], R3 ;  /* 0x019c7003020085a7 */ /* 0x000e64000800007f */
[----:B-1----:R-:W-:Y:S05]  /*f9b0*/  @!P0 BRA `(.L_x_9758) ;  /* 0xfffffffc00f08947 */ /* 0x002fea000383ffff */
[----:B------:R-:W-:Y:S05]  /*f9c0*/  BRA `(.L_x_9801) ;  /* 0xffffffe400407947 */ /* 0x000fea000383ffff */
.L_x_9760:
[----:B0-----:R0:W1:Y:S02]  /*f9d0*/  SYNCS.PHASECHK.TRANS64.TRYWAIT P0, [R2+URZ+0x19c60], R3 ;  /* 0x019c6003020075a7 */ /* 0x001064000800017f */
[----:B-1----:R-:W-:Y:S05]  /*f9e0*/  @!P0 NANOSLEEP.SYNCS 0x989680 ;  /* 0x009896800000895d */ /* 0x002fea0003900000 */
[----:B------:R-:W1:Y:S02]  /*f9f0*/  @!P0 SYNCS.PHASECHK.TRANS64 P0, [R2+URZ+0x19c60], R3 ;  /* 0x019c6003020085a7 */ /* 0x000e64000800007f */
[----:B-1----:R-:W-:Y:S05]  /*fa00*/  @!P0 BRA `(.L_x_9760) ;  /* 0xfffffffc00f08947 */ /* 0x002fea000383ffff */
[----:B------:R-:W-:Y:S05]  /*fa10*/  BRA `(.L_x_9802) ;  /* 0xffffffe400487947 */ /* 0x000fea000383ffff */
.L_x_9773:
[----:B0-----:R0:W1:Y:S02]  /*fa20*/  SYNCS.PHASECHK.TRANS64.TRYWAIT P0, [R8+URZ+0x19c20], R0 ;  /* 0x019c2000080075a7 */ /* 0x001064000800017f */
[----:B-1----:R-:W-:Y:S05]  /*fa30*/  @!P0 NANOSLEEP.SYNCS 0x989680 ;  /* 0x009896800000895d */ /* 0x002fea0003900000 */
[----:B------:R-:W1:Y:S02]  /*fa40*/  @!P0 SYNCS.PHASECHK.TRANS64 P0, [R8+URZ+0x19c20], R0 ;  /* 0x019c2000080085a7 */ /* 0x000e64000800007f */
[----:B-1----:R-:W-:Y:S05]  /*fa50*/  @!P0 BRA `(.L_x_9773) ;  /* 0xfffffffc00f08947 */ /* 0x002fea000383ffff */
[----:B------:R-:W-:Y:S05]  /*fa60*/  BRA `(.L_x_9803) ;  /* 0xfffffff400807947 */ /* 0x000fea000383ffff */
.L_x_9774:
        /* <DEDUP_REMOVED lines=11> */
.L_x_9805:
[----:B------:R-:W-:Y:S05]  /*fb20*/  BSYNC B0 ;  /* 0x0000000000007941 */ /* 0x000fea0003800000 */
.L_x_9804:
[----:B------:R-:W-:Y:S05]  /*fb30*/  BRA `(.L_x_9806) ;  /* 0xfffffff400687947 */ /* 0x000fea000383ffff */
.L_x_9777:
[----:B------:R-:W-:Y:S01]  /*fb40*/  BSSY B1, `(.L_x_9807) ;  /* 0x0000006000017945 */ /* 0x000fe20003800000 */
[----:B------:R-:W-:-:S07]  /*fb50*/  IMAD.MOV.U32 R15, RZ, RZ, -0x1 ;  /* 0xffffffffff0f7424 */ /* 0x000fce00078e00ff */
[----:B0-----:R-:W-:Y:S05]  /*fb60*/  WARPSYNC.COLLECTIVE R15, `(.L_x_9808) ;  /* 0x000000000f0c7348 */ /* 0x001fea0003c00000 */
[----:B------:R-:W-:Y:S02]  /*fb70*/  ELECT P6, UR62, PT ;  /* 0x00000000003e782f */ /* 0x000fe400038c0000 */
[----:B------:R-:W-:Y:S01]  /*fb80*/  MOV R14, UR62 ;  /* 0x0000003e000e7c02 */ /* 0x000fe20008000f00 */
[----:B0-----:R-:W-:Y:S10]  /*fb90*/  ENDCOLLECTIVE ;  /* 0x000000000000791b */ /* 0x001ff40003800000 */
.L_x_9808:
[----:B------:R-:W-:Y:S05]  /*fba0*/  BSYNC B1 ;  /* 0x0000000000017941 */ /* 0x000fea0003800000 */
.L_x_9807:
[----:B------:R-:W-:Y:S05]  /*fbb0*/  BRA `(.L_x_9809) ;  /* 0xfffffff400607947 */ /* 0x000fea000383ffff */
.L_x_9779:
[----:B0-----:R0:W1:Y:S02]  /*fbc0*/  SYNCS.PHASECHK.TRANS64.TRYWAIT P1, [R6+URZ], R3 ;  /* 0x00000003060075a7 */ /* 0x001064000802017f */
[----:B-1----:R-:W-:Y:S05]  /*fbd0*/  @!P1 NANOSLEEP.SYNCS 0x989680 ;  /* 0x009896800000995d */ /* 0x002fea0003900000 */
[----:B------:R-:W1:Y:S02]  /*fbe0*/  @!P1 SYNCS.PHASECHK.TRANS64 P1, [R6+URZ], R3 ;  /* 0x00000003060095a7 */ /* 0x000e64000802007f */
[----:B-1----:R-:W-:Y:S05]  /*fbf0*/  @!P1 BRA `(.L_x_9779) ;  /* 0xfffffffc00f09947 */ /* 0x002fea000383ffff */
[----:B------:R-:W-:Y:S05]  /*fc00*/  BRA `(.L_x_9810) ;  /* 0xfffffff400947947 */ /* 0x000fea000383ffff */
.L_x_9780:
[----:B-1----:R1:W2:Y:S02]  /*fc10*/  SYNCS.PHASECHK.TRANS64.TRYWAIT P1, [R7+URZ], R0 ;  /* 0x00000000070075a7 */ /* 0x0022a4000802017f */
[----:B--2---:R-:W-:Y:S05]  /*fc20*/  @!P1 NANOSLEEP.SYNCS 0x989680 ;  /* 0x009896800000995d */ /* 0x004fea0003900000 */
[----:B------:R-:W2:Y:S02]  /*fc30*/  @!P1 SYNCS.PHASECHK.TRANS64 P1, [R7+URZ], R0 ;  /* 0x00000000070095a7 */ /* 0x000ea4000802007f */
[----:B--2---:R-:W-:Y:S05]  /*fc40*/  @!P1 BRA `(.L_x_9780) ;  /* 0xfffffffc00f09947 */ /* 0x004fea000383ffff */
[----:B------:R-:W-:Y:S05]  /*fc50*/  BRA `(.L_x_9811) ;  /* 0xfffffff400887947 */ /* 0x000fea000383ffff */
.L_x_9782:
[----:B--2---:R2:W3:Y:S02]  /*fc60*/  SYNCS.PHASECHK.TRANS64.TRYWAIT P1, [R2+URZ+0x19c60], R3 ;  /* 0x019c6003020075a7 */ /* 0x0044e4000802017f */
[----:B---3--:R-:W-:Y:S05]  /*fc70*/  @!P1 NANOSLEEP.SYNCS 0x989680 ;  /* 0x009896800000995d */ /* 0x008fea0003900000 */
[----:B------:R-:W3:Y:S02]  /*fc80*/  @!P1 SYNCS.PHASECHK.TRANS64 P1, [R2+URZ+0x19c60], R3 ;  /* 0x019c6003020095a7 */ /* 0x000ee4000802007f */
[----:B---3--:R-:W-:Y:S05]  /*fc90*/  @!P1 BRA `(.L_x_9782) ;  /* 0xfffffffc00f09947 */ /* 0x008fea000383ffff */
[----:B------:R-:W-:Y:S05]  /*fca0*/  BRA `(.L_x_9812) ;  /* 0xfffffff400887947 */ /* 0x000fea000383ffff */
.L_x_9784:
[----:B---3--:R3:W4:Y:S02]  /*fcb0*/  SYNCS.PHASECHK.TRANS64.TRYWAIT P1, [R5+URZ+0x19c60], R0 ;  /* 0x019c6000050075a7 */ /* 0x008724000802017f */
[----:B----4-:R-:W-:Y:S05]  /*fcc0*/  @!P1 NANOSLEEP.SYNCS 0x989680 ;  /* 0x009896800000995d */ /* 0x010fea0003900000 */
[----:B------:R-:W4:Y:S02]  /*fcd0*/  @!P1 SYNCS.PHASECHK.TRANS64 P1, [R5+URZ+0x19c60], R0 ;  /* 0x019c6000050095a7 */ /* 0x000f24000802007f */
[----:B----4-:R-:W-:Y:S05]  /*fce0*/  @!P1 BRA `(.L_x_9784) ;  /* 0xfffffffc00f09947 */ /* 0x010fea000383ffff */
[----:B------:R-:W-:Y:S05]  /*fcf0*/  BRA `(.L_x_9813) ;  /* 0xfffffff400887947 */ /* 0x000fea000383ffff */
.L_x_9786:
[----:B----4-:R4:W0:Y:S02]  /*fd00*/  SYNCS.PHASECHK.TRANS64.TRYWAIT P0, [R2+URZ+0x19c80], R3 ;  /* 0x019c8003020075a7 */ /* 0x010824000800017f */
[----:B0-----:R-:W-:Y:S05]  /*fd10*/  @!P0 NANOSLEEP.SYNCS 0x989680 ;  /* 0x009896800000895d */ /* 0x001fea0003900000 */
[----:B------:R-:W0:Y:S02]  /*fd20*/  @!P0 SYNCS.PHASECHK.TRANS64 P0, [R2+URZ+0x19c80], R3 ;  /* 0x019c8003020085a7 */ /* 0x000e24000800007f */
[----:B0-----:R-:W-:Y:S05]  /*fd30*/  @!P0 BRA `(.L_x_9786) ;  /* 0xfffffffc00f08947 */ /* 0x001fea000383ffff */
[----:B------:R-:W-:Y:S05]  /*fd40*/  BRA `(.L_x_9787) ;  /* 0xfffffff400847947 */ /* 0x000fea000383ffff */
.L_x_9814:
        /* <DEDUP_REMOVED lines=11> */
.L_x_12386:


//--------------------- .text._ZN7cutlass13device_kernelIN5flash11enable_sm90INS1_16FlashAttnFwdSm90INS1_25CollectiveMainloopFwdSm90ILi2EN4cute5tupleIJNS5_1CILi1EEES8_S8_EEENS6_IJNS7_ILi192EEENS7_ILi128EEENS7_ILi96EEEEEELi96ENS_12float_e4m3_tEfNS_4arch4Sm90ELb1ELb0ELb0ELb1ELb0ELb1ELb0ELb1ELb1ELb0ELb0ELb0EEENS1_21CollectiveEpilogueFwdINS6_IJSA_SC_SB_EEES9_NS_10bfloat16_tESG_Li384ELb1ELb0ELb0ELb1EEENS1_36VarlenDynamicPersistentTileSchedulerILi192ELi128ELi384ELi128ELb0ELb0ELb1ELb1ELb1ELb1EEEEEEEEEvNT_6ParamsE --------------------------
	.section	.text._ZN7cutlass13device_kernelIN5flash11enable_sm90INS1_16FlashAttnFwdSm90INS1_25CollectiveMainloopFwdSm90ILi2EN4cute5tupleIJNS5_1CILi1EEES8_S8_EEENS6_IJNS7_ILi192EEENS7_ILi128EEENS7_ILi96EEEEEELi96ENS_12float_e4m3_tEfNS_4arch4Sm90ELb1ELb0ELb0ELb1ELb0ELb1ELb0ELb1ELb1ELb0ELb0ELb0EEENS1_21CollectiveEpilogueFwdINS6_IJSA_SC_SB_EEES9_NS_10bfloat16_tESG_Li384ELb1ELb0ELb0ELb1EEENS1_36VarlenDynamicPersistentTileSchedulerILi192ELi128ELi384ELi128ELb0ELb0ELb1ELb1ELb1ELb1EEEEEEEEEvNT_6ParamsE,"ax",@progbits
	.align	128
.text._ZN7cutlass13device_kernelIN5flash11enable_sm90INS1_16FlashAttnFwdSm90INS1_25CollectiveMainloopFwdSm90ILi2EN4cute5tupleIJNS5_1CILi1EEES8_S8_EEENS6_IJNS7_ILi192EEENS7_ILi128EEENS7_ILi96EEEEEELi96ENS_12float_e4m3_tEfNS_4arch4Sm90ELb1ELb0ELb0ELb1ELb0ELb1ELb0ELb1ELb1ELb0ELb0ELb0EEENS1_21CollectiveEpilogueFwdINS6_IJSA_SC_SB_EEES9_NS_10bfloat16_tESG_Li384ELb1ELb0ELb0ELb1EEENS1_36VarlenDynamicPersistentTileSchedulerILi192ELi128ELi384ELi128ELb0ELb0ELb1ELb1ELb1ELb1EEEEEEEEEvNT_6ParamsE:
        .type           _ZN7cutlass13device_kernelIN5flash11enable_sm90INS1_16FlashAttnFwdSm90INS1_25CollectiveMainloopFwdSm90ILi2EN4cute5tupleIJNS5_1CILi1EEES8_S8_EEENS6_IJNS7_ILi192EEENS7_ILi128EEENS7_ILi96EEEEEELi96ENS_12float_e4m3_tEfNS_4arch4Sm90ELb1ELb0ELb0ELb1ELb0ELb1ELb0ELb1ELb1ELb0ELb0ELb0EEENS1_21CollectiveEpilogueFwdINS6_IJSA_SC_SB_EEES9_NS_10bfloat16_tESG_Li384ELb1ELb0ELb0ELb1EEENS1_36VarlenDynamicPersistentTileSchedulerILi192ELi128ELi384ELi128ELb0ELb0ELb1ELb1ELb1ELb1EEEEEEEEEvNT_6ParamsE,@function
        .size           _ZN7cutlass13device_kernelIN5flash11enable_sm90INS1_16FlashAttnFwdSm90INS1_25CollectiveMainloopFwdSm90ILi2EN4cute5tupleIJNS5_1CILi1EEES8_S8_EEENS6_IJNS7_ILi192EEENS7_ILi128EEENS7_ILi96EEEEEELi96ENS_12float_e4m3_tEfNS_4arch4Sm90ELb1ELb0ELb0ELb1ELb0ELb1ELb0ELb1ELb1ELb0ELb0ELb0EEENS1_21CollectiveEpilogueFwdINS6_IJSA_SC_SB_EEES9_NS_10bfloat16_tESG_Li384ELb1ELb0ELb0ELb1EEENS1_36VarlenDynamicPersistentTileSchedulerILi192ELi128ELi384ELi128ELb0ELb0ELb1ELb1ELb1ELb1EEEEEEEEEvNT_6ParamsE,(.L_x_12387 - _ZN7cutlass13device_kernelIN5flash11enable_sm90INS1_16FlashAttnFwdSm90INS1_25CollectiveMainloopFwdSm90ILi2EN4cute5tupleIJNS5_1CILi1EEES8_S8_EEENS6_IJNS7_ILi192EEENS7_ILi128EEENS7_ILi96EEEEEELi96ENS_12float_e4m3_tEfNS_4arch4Sm90ELb1ELb0ELb0ELb1ELb0ELb1ELb0ELb1ELb1ELb0ELb0ELb0EEENS1_21CollectiveEpilogueFwdINS6_IJSA_SC_SB_EEES9_NS_10bfloat16_tESG_Li384ELb1ELb0ELb0ELb1EEENS1_36VarlenDynamicPersistentTileSchedulerILi192ELi128ELi384ELi128ELb0ELb0ELb1ELb1ELb1ELb1EEEEEEEEEvNT_6ParamsE)
        .other          _ZN7cutlass13device_kernelIN5flash11enable_sm90INS1_16FlashAttnFwdSm90INS1_25CollectiveMainloopFwdSm90ILi2EN4cute5tupleIJNS5_1CILi1EEES8_S8_EEENS6_IJNS7_ILi192EEENS7_ILi128EEENS7_ILi96EEEEEELi96ENS_12float_e4m3_tEfNS_4arch4Sm90ELb1ELb0ELb0ELb1ELb0ELb1ELb0ELb1ELb1ELb0ELb0ELb0EEENS1_21CollectiveEpilogueFwdINS6_IJSA_SC_SB_EEES9_NS_10bfloat16_tESG_Li384ELb1ELb0ELb0ELb1EEENS1_36VarlenDynamicPersistentTileSchedulerILi192ELi128ELi384ELi128ELb0ELb0ELb1ELb1ELb1ELb1EEEEEEEEEvNT_6ParamsE,@"STO_CUDA_ENTRY STV_DEFAULT"
_ZN7cutlass13device_kernelIN5flash11enable_sm90INS1_16FlashAttnFwdSm90INS1_25CollectiveMainloopFwdSm90ILi2EN4cute5tupleIJNS5_1CILi1EEES8_S8_EEENS6_IJNS7_ILi192EEENS7_ILi128EEENS7_ILi96EEEEEELi96ENS_12float_e4m3_tEfNS_4arch4Sm90ELb1ELb0ELb0ELb1ELb0ELb1ELb0ELb1ELb1ELb0ELb0ELb0EEENS1_21CollectiveEpilogueFwdINS6_IJSA_SC_SB_EEES9_NS_10bfloat16_tESG_Li384ELb1ELb0ELb0ELb1EEENS1_36VarlenDynamicPersistentTileSchedulerILi192ELi128ELi384ELi128ELb0ELb0ELb1ELb1ELb1ELb1EEEEEEEEEvNT_6ParamsE:
        /* <DEDUP_REMOVED lines=26> */
.L_x_9816:
[----:B------:R-:W-:Y:S05]  /*01a0*/  BSYNC B0 ;  /* 0x0000000000007941 */ /* 0x000fea0003800000 */
.L_x_9815:
        /* <DEDUP_REMOVED lines=40> */
.L_x_9817:
        /* <DEDUP_REMOVED lines=22> */
.L_x_9818:
        /* <DEDUP_REMOVED lines=18> */
.L_x_9819:
        /* <DEDUP_REMOVED lines=22> */
.L_x_9820:
        /* <DEDUP_REMOVED lines=22> */
.L_x_9821:
        /* <DEDUP_REMOVED lines=9> */
.L_x_9824:
        /* <DEDUP_REMOVED lines=28> */
[C---:B------:R-:W-:Y:S01]  /*0bc0*/  LEA.HI R3, R15.reuse, R15, RZ, 0x1 ;  /* 0x0000000f0f037211 */ /* 0x040fe200078f08ff */
[----:B------:R-:W-:-:S03]  /*0bd0*/  IMAD.IADD R13, R15, 0x1, -R6 ;  /* 0x000000010f0d7824 */ /* 0x000fc600078e0a06 */
[--C-:B------:R-:W-:Y:S02]  /*0be0*/  SHF.R.S32.HI R19, RZ, 0x1, R3.reuse ;  /* 0x00000001ff137819 */ /* 0x100fe40000011403 */
[----:B------:R-:W-:Y:S02]  /*0bf0*/  SHF.R.S32.HI R6, RZ, 0x1f, R3 ;  /* 0x0000001fff067819 */ /* 0x000fe40000011403 */
[----:B------:R-:W-:Y:S02]  /*0c00*/  LOP3.LUT R3, R3, 0xfffffffe, RZ, 0xc0, !PT ;  /* 0xfffffffe03037812 */ /* 0x000fe400078ec0ff */
[----:B------:R-:W-:Y:S02]  /*0c10*/  SHF.R.S32.HI R9, RZ, 0x1f, R13 ;  /* 0x0000001fff097819 */ /* 0x000fe4000001140d */
[----:B------:R-:W-:Y:S01]  /*0c20*/  LEA.HI R6, R6, R19, RZ, 0x2 ;  /* 0x0000001306067211 */ /* 0x000fe200078f10ff */
[----:B------:R-:W-:Y:S01]  /*0c30*/  IMAD.IADD R14, R15, 0x1, -R3 ;  /* 0x000000010f0e7824 */ /* 0x000fe200078e0a03 */
[----:B------:R-:W-:-:S02]  /*0c40*/  LEA.HI R10, R9, R13, RZ, 0x2 ;  /* 0x0000000d090a7211 */ /* 0x000fc400078f10ff */
[----:B------:R-:W-:Y:S01]  /*0c50*/  SHF.R.S32.HI R3, RZ, 0x4, R5 ;  /* 0x00000004ff037819 */ /* 0x000fe20000011405 */
[----:B------:R-:W-:Y:S01]  /*0c60*/  IMAD R7, R4, 0x20, R7 ;  /* 0x0000002004077824 */ /* 0x000fe200078e0207 */
[----:B------:R-:W-:Y:S02]  /*0c70*/  SHF.R.S32.HI R18, RZ, 0x7, R2 ;  /* 0x00000007ff127819 */ /* 0x000fe40000011402 */
[----:B------:R-:W-:Y:S02]  /*0c80*/  LEA.HI R4, R0, R15, RZ, 0x3 ;  /* 0x0000000f00047211 */ /* 0x000fe400078f18ff */
[--C-:B------:R-:W-:Y:S02]  /*0c90*/  SHF.R.S32.HI R11, RZ, 0x2, R10.reuse ;  /* 0x00000002ff0b7819 */ /* 0x100fe4000001140a */
[----:B------:R-:W-:Y:S01]  /*0ca0*/  SHF.R.S32.HI R2, RZ, 0x1f, R10 ;  /* 0x0000001fff027819 */ /* 0x000fe2000001140a */
[----:B------:R-:W-:Y:S01]  /*0cb0*/  IMAD.SHL.U32 R157, R14, 0x10, RZ ;  /* 0x000000100e9d7824 */ /* 0x000fe200078e00ff */
[----:B------:R-:W-:-:S02]  /*0cc0*/  LEA.HI R5, R5, R3, RZ, 0x1 ;  /* 0x0000000305057211 */ /* 0x000fc400078f08ff */
[----:B------:R-:W-:Y:S02]  /*0cd0*/  LOP3.LUT R6, R6, 0x7fffffc, RZ, 0xc0, !PT ;  /* 0x07fffffc06067812 */ /* 0x000fe400078ec0ff */
[----:B------:R-:W-:Y:S02]  /*0ce0*/  SHF.R.S32.HI R4, RZ, 0x3, R4 ;  /* 0x00000003ff047819 */ /* 0x000fe40000011404 */
[----:B------:R-:W-:Y:S01]  /*0cf0*/  LEA.HI R12, R2, R11, RZ, 0x3 ;  /* 0x0000000b020c7211 */ /* 0x000fe200078f18ff */
[----:B------:R-:W-:Y:S01]  /*0d00*/  IMAD.IADD R6, R19, 0x1, -R6 ;  /* 0x0000000113067824 */ /* 0x000fe200078e0a06 */
[----:B------:R-:W-:Y:S01]  /*0d10*/  LOP3.LUT R2, R5, 0x1ffffffe, RZ, 0xc0, !PT ;  /* 0x1ffffffe05027812 */ /* 0x000fe200078ec0ff */
[----:B------:R-:W-:Y:S02]  /*0d20*/  VIADD R21, R157, 0x20 ;  /* 0x000000209d157836 */ /* 0x000fe40000000000 */
[----:B------:R-:W-:Y:S02]  /*0d30*/  IMAD.SHL.U32 R4, R4, 0x80, RZ ;  /* 0x0000008004047824 */ /* 0x000fe400078e00ff */
[----:B------:R-:W-:-:S02]  /*0d40*/  IMAD R6, R3, 0x8, R6 ;  /* 0x0000000803067824 */ /* 0x000fc400078e0206 */
[----:B------:R-:W-:Y:S01]  /*0d50*/  IMAD.IADD R2, R3, 0x1, -R2 ;  /* 0x0000000103027824 */ /* 0x000fe200078e0a02 */
[----:B------:R-:W-:Y:S02]  /*0d60*/  SHF.R.S32.HI R3, RZ, 0x1f, R21 ;  /* 0x0000001fff037819 */ /* 0x000fe40000011415 */
[----:B------:R-:W-:Y:S01]  /*0d70*/  LOP3.LUT R20, R4, 0x80, RZ, 0xc0, !PT ;  /* 0x0000008004147812 */ /* 0x000fe200078ec0ff */
[----:B------:R-:W-:Y:S01]  /*0d80*/  IMAD.HI R8, R18, 0x55555556, RZ ;  /* 0x5555555612087827 */ /* 0x000fe200078e02ff */
[----:B------:R-:W-:Y:S02]  /*0d90*/  LOP3.LUT R12, R12, 0xfffffff8, RZ, 0xc0, !PT ;  /* 0xfffffff80c0c7812 */ /* 0x000fe400078ec0ff */
[----:B------:R-:W-:Y:S02]  /*0da0*/  LEA.HI R4, R3, R21, RZ, 0x5 ;  /* 0x0000001503047211 */ /* 0x000fe400078f28ff */
[----:B------:R-:W-:Y:S02]  /*0db0*/  LEA.HI R9, R9, R13, RZ, 0x5 ;  /* 0x0000000d09097211 */ /* 0x000fe400078f28ff */
[----:B------:R-:W-:Y:S01]  /*0dc0*/  LEA.HI R3, R3, R21, RZ, 0x4 ;  /* 0x0000001503037211 */ /* 0x000fe200078f20ff */
[----:B------:R-:W-:Y:S01]  /*0dd0*/  IMAD.IADD R12, R11, 0x1, -R12 ;  /* 0x000000010b0c7824 */ /* 0x000fe200078e0a0c */
[----:B------:R-:W-:Y:S01]  /*0de0*/  SHF.R.S32.HI R5, RZ, 0x5, R4 ;  /* 0x00000005ff057819 */ /* 0x000fe20000011404 */
[----:B------:R-:W-:Y:S01]  /*0df0*/  IMAD.SHL.U32 R6, R6, 0x20, RZ ;  /* 0x0000002006067824 */ /* 0x000fe200078e00ff */
[----:B------:R-:W-:-:S02]  /*0e00*/  LEA.HI R8, R8, R8, RZ, 0x1 ;  /* 0x0000000808087211 */ /* 0x000fc400078f08ff */
[----:B------:R-:W-:Y:S02]  /*0e10*/  SHF.R.U32.HI R11, RZ, 0x3, R20 ;  /* 0x00000003ff0b7819 */ /* 0x000fe40000011614 */
[----:B------:R-:W-:Y:S02]  /*0e20*/  LOP3.LUT R4, R20, 0x10, R3, 0xf8, !PT ;  /* 0x0000001014047812 */ /* 0x000fe400078ef803 */
[----:B------:R-:W-:Y:S01]  /*0e30*/  SHF.R.S32.HI R9, RZ, 0x5, R9 ;  /* 0x00000005ff097819 */ /* 0x000fe20000011409 */
[----:B------:R-:W-:Y:S01]  /*0e40*/  IMAD R5, R5, 0x1800, R6 ;  /* 0x0000180005057824 */ /* 0x000fe200078e0206 */
[----:B------:R-:W-:Y:S01]  /*0e50*/  LOP3.LUT R4, R4, R11, RZ, 0x3c, !PT ;  /* 0x0000000b04047212 */ /* 0x000fe200078e3cff */
[----:B------:R-:W-:Y:S02]  /*0e60*/  IMAD R8, R8, -0x3, R18 ;  /* 0xfffffffd08087824 */ /* 0x000fe400078e0212 */
[----:B------:R-:W-:Y:S01]  /*0e70*/  IMAD R9, R9, 0x10, R12 ;  /* 0x0000001009097824 */ /* 0x000fe200078e020c */
[----:B------:R-:W-:Y:S01]  /*0e80*/  IADD3 R4, R16, R5, R4 ;  /* 0x0000000510047210 */ /* 0x000fe20007ffe004 */
[----:B------:R-:W-:Y:S01]  /*0e90*/  IMAD R7, R2, 0x8, R7 ;  /* 0x0000000802077824 */ /* 0x000fe200078e0207 */
[----:B------:R-:W-:Y:S01]  /*0ea0*/  STL [R1+0x4], R20 ;  /* 0x0000041401007387 */ /* 0x000fe20000100800 */
[----:B------:R-:W-:Y:S01]  /*0eb0*/  IMAD R2, R8, 0x40, R9 ;  /* 0x0000004008027824 */ /* 0x000fe200078e0209 */
[----:B------:R-:W-:-:S02]  /*0ec0*/  LEA.HI R0, R0, R15, RZ, 0x2 ;  /* 0x0000000f00007211 */ /* 0x000fc400078f10ff */
[----:B------:R-:W-:Y:S04]  /*0ed0*/  STL [R1+0x10], R6 ;  /* 0x0000100601007387 */ /* 0x000fe80000100800 */
[----:B------:R-:W-:Y:S04]  /*0ee0*/  STL [R1+0x64], R11 ;  /* 0x0000640b01007387 */ /* 0x000fe80000100800 */
[----:B------:R-:W-:Y:S01]  /*0ef0*/  STL [R1+0x68], R7 ;  /* 0x0000680701007387 */ /* 0x000fe20000100800 */
[----:B------:R-:W-:-:S03]  /*0f00*/  SHF.R.S32.HI R8, RZ, 0x2, R0 ;  /* 0x00000002ff087819 */ /* 0x000fc60000011400 */
[----:B------:R-:W-:Y:S04]  /*0f10*/  STL [R1+0x60], R4 ;  /* 0x0000600401007387 */ /* 0x000fe80000100800 */
[----:B------:R0:W-:Y:S01]  /*0f20*/  STL [R1+0x2c], R2 ;  /* 0x00002c0201007387 */ /* 0x0001e20000100800 */
[----:B------:R-:W-:Y:S02]  /*0f30*/  LOP3.LUT R10, R10, 0x7ffffffc, RZ, 0xc0, !PT ;  /* 0x7ffffffc0a0a7812 */ /* 0x000fe400078ec0ff */
[----:B0-----:R-:W-:Y:S02]  /*0f40*/  LOP3.LUT R2, R0, 0x1ffffffc, RZ, 0xc0, !PT ;  /* 0x1ffffffc00027812 */ /* 0x001fe400078ec0ff */
[----:B------:R-:W-:-:S03]  /*0f50*/  LOP3.LUT R0, R20, 0x10, R157, 0xf8, !PT ;  /* 0x0000001014007812 */ /* 0x000fc600078ef89d */
[----:B------:R-:W-:Y:S01]  /*0f60*/  IMAD.IADD R2, R15, 0x1, -R2 ;  /* 0x000000010f027824 */ /* 0x000fe200078e0a02 */
[----:B------:R-:W-:Y:S02]  /*0f70*/  LOP3.LUT R0, R0, R11, RZ, 0x3c, !PT ;  /* 0x0000000b00007212 */ /* 0x000fe400078e3cff */
[----:B------:R-:W-:Y:S01]  /*0f80*/  SHF.R.S32.HI R4, RZ, 0x1f, R19 ;  /* 0x0000001fff047819 */ /* 0x000fe20000011413 */
[----:B------:R-:W-:Y:S02]  /*0f90*/  IMAD.SHL.U32 R4, R14, 0x8, RZ ;  /* 0x000000080e047824 */ /* 0x000fe400078e00ff */
[----:B------:R-:W-:Y:S02]  /*0fa0*/  IMAD.SHL.U32 R5, R2, 0x8, RZ ;  /* 0x0000000802057824 */ /* 0x000fe400078e00ff */
[----:B------:R-:W-:Y:S01]  /*0fb0*/  IMAD.IADD R4, R13, 0x1, -R10 ;  /* 0x000000010d047824 */ /* 0x000fe200078e0a0a */
[----:B------:R0:W-:Y:S01]  /*0fc0*/  STL [R1+0x50], RZ ;  /* 0x000050ff01007387 */ /* 0x0001e20000100800 */
[----:B------:R-:W-:-:S03]  /*0fd0*/  IMAD.IADD R0, R6, 0x1, R0 ;  /* 0x0000000106007824 */ /* 0x000fc600078e0200 */
[----:B------:R0:W-:Y:S04]  /*0fe0*/  STL [R1+0x38], R8 ;  /* 0x0000380801007387 */ /* 0x0001e80000100800 */
[----:B------:R0:W-:Y:S04]  /*0ff0*/  STL [R1+0x24], R5 ;  /* 0x0000240501007387 */ /* 0x0001e80000100800 */
[----:B------:R0:W-:Y:S04]  /*1000*/  STL [R1+0x28], R4 ;  /* 0x0000280401007387 */ /* 0x0001e80000100800 */
[----:B------:R0:W-:Y:S01]  /*1010*/  STL [R1+0x30], R0 ;  /* 0x0000300001007387 */ /* 0x0001e20000100800 */
[----:B------:R-:W-:Y:S01]  /*1020*/  IMAD.MOV.U32 R156, RZ, RZ, RZ ;  /* 0x000000ffff9c7224 */ /* 0x000fe200078e00ff */
[----:B------:R-:W-:Y:S01]  /*1030*/  SHF.R.S32.HI R2, RZ, 0x4, R3 ;  /* 0x00000004ff027819 */ /* 0x000fe20000011403 */
[----:B------:R-:W-:-:S02]  /*1040*/  IMAD.MOV.U32 R22, RZ, RZ, RZ ;  /* 0x000000ffff167224 */ /* 0x000fc400078e00ff */
[----:B------:R-:W-:Y:S01]  /*1050*/  IMAD.MOV.U32 R18, RZ, RZ, RZ ;  /* 0x000000ffff127224 */ /* 0x000fe200078e00ff */
[----:B---3--:R-:W-:Y:S01]  /*1060*/  LOP3.LUT R23, R17, 0x1, RZ, 0xfc, !PT ;  /* 0x0000000111177812 */ /* 0x008fe200078efcff */
[----:B0-----:R-:W-:-:S07]  /*1070*/  IMAD.MOV.U32 R17, RZ, RZ, RZ ;  /* 0x000000ffff117224 */ /* 0x001fce00078e00ff */
.L_x_9960:
[----:B0-----:R-:W0:Y:S01]  /*1080*/  LDC.64 R2, c[0x0][0xc60] ;  /* 0x00031800ff027b82 */ /* 0x001e220000000a00 */
[----:B------:R-:W-:Y:S01]  /*1090*/  ULDC.64 UR4, c[0x0][0xa28] ;  /* 0x00028a0000047ab9 */ /* 0x000fe20000000a00 */
[----:B------:R-:W-:Y:S01]  /*10a0*/  ULDC.64 UR8, c[0x0][0xa18] ;  /* 0x0002860000087ab9 */ /* 0x000fe20000000a00 */
[----:B------:R-:W-:Y:S01]  /*10b0*/  ULDC.64 UR6, c[0x0][0xa08] ;  /* 0x0002820000067ab9 */ /* 0x000fe20000000a00 */
[----:B0-----:R-:W-:-:S05]  /*10c0*/  IMAD.WIDE R2, R155, 0x4, R2 ;  /* 0x000000049b027825 */ /* 0x001fca00078e0202 */
[----:B--2---:R-:W2:Y:S01]  /*10d0*/  LDG.E R0, desc[UR40][R2.64] ;  /* 0x0000002802007981 */ /* 0x004ea2000c1e1900 */
[----:B------:R-:W-:Y:S01]  /*10e0*/  ISETP.NE.U32.AND P2, PT, RZ, UR4, PT ;  /* 0x00000004ff007c0c */ /* 0x000fe2000bf45070 */
[----:B-----5:R-:W-:Y:S01]  /*10f0*/  IMAD.MOV.U32 R9, RZ, RZ, RZ ;  /* 0x000000ffff097224 */ /* 0x020fe200078e00ff */
[----:B------:R-:W-:Y:S01]  /*1100*/  ISETP.NE.U32.AND P1, PT, RZ, UR8, PT ;  /* 0x00000008ff007c0c */ /* 0x000fe2000bf25070 */
[----:B------:R-:W-:Y:S01]  /*1110*/  IMAD.MOV.U32 R29, RZ, RZ, RZ ;  /* 0x000000ffff1d7224 */ /* 0x000fe200078e00ff */
[----:B------:R-:W-:Y:S02]  /*1120*/  ISETP.NE.AND.EX P2, PT, RZ, UR5, PT, P2 ;  /* 0x00000005ff007c0c */ /* 0x000fe4000bf45320 */
[----:B------:R-:W-:Y:S02]  /*1130*/  ISETP.NE.AND.EX P1, PT, RZ, UR9, PT, P1 ;  /* 0x00000009ff007c0c */ /* 0x000fe4000bf25310 */
[----:B------:R-:W-:-:S04]  /*1140*/  ISETP.NE.U32.AND P0, PT, RZ, UR6, PT ;  /* 0x00000006ff007c0c */ /* 0x000fc8000bf05070 */
[----:B------:R-:W-:Y:S02]  /*1150*/  ISETP.NE.AND.EX P0, PT, RZ, UR7, PT, P0 ;  /* 0x00000007ff007c0c */ /* 0x000fe4000bf05300 */
[----:B--23--:R-:W-:Y:S01]  /*1160*/  SHF.R.S32.HI R4, RZ, 0x1f, R0 ;  /* 0x0000001fff047819 */ /* 0x00cfe20000011400 */
[C---:B------:R-:W-:Y:S02]  /*1170*/  IMAD.SHL.U32 R31, R0.reuse, 0x4, RZ ;  /* 0x00000004001f7824 */ /* 0x040fe400078e00ff */
[C---:B------:R-:W-:Y:S01]  /*1180*/  @P2 LEA R2, P3, R0.reuse, UR4, 0x2 ;  /* 0x0000000400022c11 */ /* 0x040fe2000f8610ff */
[----:B------:R-:W-:Y:S01]  /*1190*/  STL [R1+0x40], R0 ;  /* 0x0000400001007387 */ /* 0x000fe20000100800 */
[C-C-:B------:R-:W-:Y:S02]  /*11a0*/  SHF.L.U64.HI R30, R0.reuse, 0x2, R4.reuse ;  /* 0x00000002001e7819 */ /* 0x140fe40000010204 */
[----:B------:R-:W-:Y:S01]  /*11b0*/  @P2 LEA.HI.X R3, R0, UR5, R4, 0x2, P3 ;  /* 0x0000000500032c11 */ /* 0x000fe200098f1404 */
[----:B------:R0:W-:Y:S01]  /*11c0*/  STL [R1+0x54], R4 ;  /* 0x0000540401007387 */ /* 0x0001e20000100800 */
[----:B------:R-:W-:Y:S01]  /*11d0*/  ULDC UR4, c[0x0][0x288] ;  /* 0x0000a20000047ab9 */ /* 0x000fe20000000800 */
[----:B------:R-:W-:-:S02]  /*11e0*/  IADD3 R6, P4, R31, UR6, RZ ;  /* 0x000000061f067c10 */ /* 0x000fc4000ff9e0ff */
        /* <DEDUP_REMOVED lines=12> */
[----:B------:R-:W2:Y:S01]  /*12b0*/  @P1 LDG.E R8, desc[UR40][R4.64] ;  /* 0x0000002804081981 */ /* 0x000ea2000c1e1900 */
        /* <DEDUP_REMOVED lines=8> */
[----:B--2---:R1:W-:Y:S04]  /*1340*/  STL [R1+0x1c], R8 ;  /* 0x00001c0801007387 */ /* 0x0043e80000100800 */
[----:B------:R1:W-:Y:S04]  /*1350*/  STL [R1+0x58], R153 ;  /* 0x0000589901007387 */ /* 0x0003e80000100800 */
        /* <DEDUP_REMOVED lines=13> */
.L_x_9826:
[----:B------:R-:W-:Y:S02]  /*1430*/  IMAD.U32 R26, RZ, RZ, UR5 ;  /* 0x00000005ff1a7e24 */ /* 0x000fe4000f8e00ff */
[----:B------:R-:W-:Y:S01]  /*1440*/  IMAD.U32 R28, RZ, RZ, UR4 ;  /* 0x00000004ff1c7e24 */ /* 0x000fe2000f8e00ff */
[----:B------:R-:W-:Y:S06]  /*1450*/  @!P2 BRA `(.L_x_9827) ;  /* 0x000000000010a947 */ /* 0x000fec0003800000 */
[----:B-1----:R-:W-:-:S04]  /*1460*/  IADD3 R2, P0, R31, UR8, RZ ;  /* 0x000000081f027c10 */ /* 0x002fc8000ff1e0ff */
[----:B------:R-:W-:-:S05]  /*1470*/  IADD3.X R3, R30, UR9, RZ, P0, !PT ;  /* 0x000000091e037c10 */ /* 0x000fca00087fe4ff */
[----:B------:R2:W5:Y:S01]  /*1480*/  LDG.E R28, desc[UR40][R2.64] ;  /* 0x00000028021c7981 */ /* 0x000562000c1e1900 */
[----:B------:R-:W-:Y:S05]  /*1490*/  BRA `(.L_x_9828) ;  /* 0x0000000000107947 */ /* 0x000fea0003800000 */
.L_x_9827:
[----:B------:R-:W-:Y:S05]  /*14a0*/  @!P0 BRA `(.L_x_9828) ;  /* 0x00000000000c8947 */ /* 0x000fea0003800000 */
[----:B-1----:R-:W2:Y:S04]  /*14b0*/  LDG.E R3, desc[UR40][R6.64] ;  /* 0x0000002806037981 */ /* 0x002ea8000c1e1900 */
[----:B------:R-:W2:Y:S02]  /*14c0*/  LDG.E R28, desc[UR40][R6.64+0x4] ;  /* 0x00000428061c7981 */ /* 0x000ea4000c1e1900 */
[----:B--2---:R-:W-:-:S07]  /*14d0*/  IMAD.IADD R28, R28, 0x1, -R3 ;  /* 0x000000011c1c7824 */ /* 0x004fce00078e0a03 */
.L_x_9828:
[----:B------:R-:W-:Y:S02]  /*14e0*/  ULDC.64 UR4, c[0x0][0xa10] ;  /* 0x0002840000047ab9 */ /* 0x000fe40000000a00 */
[----:B------:R-:W-:-:S04]  /*14f0*/  ISETP.NE.U32.AND P0, PT, RZ, UR4, PT ;  /* 0x00000004ff007c0c */ /* 0x000fc8000bf05070 */
[----:B------:R-:W-:Y:S01]  /*1500*/  ISETP.NE.AND.EX P0, PT, RZ, UR5, PT, P0 ;  /* 0x00000005ff007c0c */ /* 0x000fe2000bf05300 */
[----:B------:R-:W-:-:S12]  /*1510*/  ULDC.64 UR4, c[0x0][0xa30] ;  /* 0x00028c0000047ab9 */ /* 0x000fd80000000a00 */
[----:B-12---:R-:W1:Y:S02]  /*1520*/  @P0 LDC.64 R2, c[0x0][0xa10] ;  /* 0x00028400ff020b82 */ /* 0x006e640000000a00 */
[----:B-1----:R-:W-:-:S05]  /*1530*/  @P0 IMAD.WIDE R2, R27, 0x4, R2 ;  /* 0x000000041b020825 */ /* 0x002fca00078e0202 */
[----:B------:R-:W2:Y:S04]  /*1540*/  @P0 LDG.E R0, desc[UR40][R2.64] ;  /* 0x0000002802000981 */ /* 0x000ea8000c1e1900 */
[----:B------:R1:W2:Y:S01]  /*1550*/  @P0 LDG.E R7, desc[UR40][R2.64+0x4] ;  /* 0x0000042802070981 */ /* 0x0002a2000c1e1900 */
[----:B------:R-:W-:Y:S01]  /*1560*/  ISETP.NE.U32.AND P1, PT, RZ, UR4, PT ;  /* 0x00000004ff007c0c */ /* 0x000fe2000bf25070 */
[----:B-----5:R-:W-:-:S03]  /*1570*/  IMAD.MOV.U32 R24, RZ, RZ, R28 ;  /* 0x000000ffff187224 */ /* 0x020fc600078e001c */
[----:B------:R-:W-:-:S13]  /*1580*/  ISETP.NE.AND.EX P1, PT, RZ, UR5, PT, P1 ;  /* 0x00000005ff007c0c */ /* 0x000fda000bf25310 */
[----:B------:R-:W-:-:S04]  /*1590*/  @P1 IADD3 R4, P2, R31, UR4, RZ ;  /* 0x000000041f041c10 */ /* 0x000fc8000ff5e0ff */
[----:B------:R-:W-:-:S05]  /*15a0*/  @P1 IADD3.X R5, R30, UR5, RZ, P2, !PT ;  /* 0x000000051e051c10 */ /* 0x000fca00097fe4ff */
[----:B------:R3:W5:Y:S01]  /*15b0*/  @P1 LDG.E R24, desc[UR40][R4.64] ;  /* 0x0000002804181981 */ /* 0x000762000c1e1900 */
[----:B------:R-:W-:Y:S01]  /*15c0*/  IMAD.MOV.U32 R6, RZ, RZ, 0xc0 ;  /* 0x000000c0ff067424 */ /* 0x000fe200078e00ff */
[----:B------:R-:W-:Y:S01]  /*15d0*/  PLOP3.LUT P3, PT, PT, PT, PT, 0x80, 0x0 ;  /* 0x000000000000781c */ /* 0x000fe20003f6f070 */
[----:B------:R-:W-:Y:S02]  /*15e0*/  IMAD.IADD R9, R28, 0x1, -R9 ;  /* 0x000000011c097824 */ /* 0x000fe400078e0a09 */
[----:B-1----:R-:W-:Y:S02]  /*15f0*/  IMAD R2, R153, R6, 0x13f ;  /* 0x0000013f99027424 */ /* 0x002fe400078e0206 */
[----:B------:R-:W-:-:S05]  /*1600*/  IMAD.MOV R25, RZ, RZ, -R9 ;  /* 0x000000ffff197224 */ /* 0x000fca00078e0a09 */
[----:B------:R-:W-:Y:S01]  /*1610*/  VIMNMX R25, RZ, R25, !PT ;  /* 0x00000019ff197248 */ /* 0x000fe20007fe0100 */
        /* <DEDUP_REMOVED lines=17> */
[----:B------:R-:W-:-:S05]  /*1730*/  @P0 VIADD R0, R0, 0x7f ;  /* 0x0000007f00000836 */ /* 0x000fca0000000000 */
[----:B------:R-:W-:-:S04]  /*1740*/  @P0 SHF.R.S32.HI R3, RZ, 0x1f, R0 ;  /* 0x0000001fff030819 */ /* 0x000fc80000011400 */
[----:B------:R-:W-:-:S04]  /*1750*/  @P0 LEA.HI R3, R3, R0, RZ, 0x7 ;  /* 0x0000000003030211 */ /* 0x000fc800078f38ff */
[----:B------:R-:W-:-:S04]  /*1760*/  @P0 SHF.R.S32.HI R2, RZ, 0x7, R3 ;  /* 0x00000007ff020819 */ /* 0x000fc80000011403 */
        /* <DEDUP_REMOVED lines=13> */
[----:B0-----:R-:W-:Y:S02]  /*1840*/  IMAD.U32 R10, RZ, RZ, UR6 ;  /* 0x00000006ff0a7e24 */ /* 0x001fe4000f8e00ff */
[----:B------:R-:W-:Y:S02]  /*1850*/  IMAD.U32 R6, RZ, RZ, UR4 ;  /* 0x00000004ff067e24 */ /* 0x000fe4000f8e00ff */
[----:B------:R-:W-:-:S02]  /*1860*/  IMAD.U32 R7, RZ, RZ, UR5 ;  /* 0x00000005ff077e24 */ /* 0x000fc4000f8e00ff */
[----:B------:R-:W-:Y:S02]  /*1870*/  IMAD.U32 R11, RZ, RZ, UR7 ;  /* 0x00000007ff0b7e24 */ /* 0x000fe4000f8e00ff */
[----:B------:R-:W-:Y:S02]  /*1880*/  IMAD.MOV.U32 R8, RZ, RZ, 0x70 ;  /* 0x00000070ff087424 */ /* 0x000fe400078e00ff */
[----:B------:R-:W-:Y:S02]  /*1890*/  IMAD.MOV.U32 R12, RZ, RZ, 0x1 ;  /* 0x00000001ff0c7424 */ /* 0x000fe400078e00ff */
[----:B-1----:R-:W-:-:S07]  /*18a0*/  IMAD.MOV.U32 R13, RZ, RZ, RZ ;  /* 0x000000ffff0d7224 */ /* 0x002fce00078e00ff */
[----:B------:R-:W-:-:S07]  /*18b0*/  LEPC R20, `(.L_x_9831) ;  /* 0x000000001014794e */ /* 0x000fce0000000000 */
[----:B--2--5:R-:W-:Y:S05]  /*18c0*/  CALL.ABS.NOINC R14 ;  /* 0x000000000e007343 */ /* 0x024fea0003c00000 */
.L_x_9831:
[----:B------:R-:W-:Y:S05]  /*18d0*/  BSYNC B6 ;  /* 0x0000000000067941 */ /* 0x000fea0003800000 */
.L_x_9830:
        /* <DEDUP_REMOVED lines=20> */
.L_x_9833:
[----:B------:R-:W-:Y:S05]  /*1a20*/  BSYNC B6 ;  /* 0x0000000000067941 */ /* 0x000fea0003800000 */
.L_x_9832:
[----:B------:R-:W-:Y:S01]  /*1a30*/  ULDC.64 UR4, c[0x0][0x9f8] ;  /* 0x00027e0000047ab9 */ /* 0x000fe20000000a00 */
[----:B------:R-:W1:Y:S01]  /*1a40*/  LDC R0, c[0x0][0x428] ;  /* 0x00010a00ff007b82 */ /* 0x000e620000000800 */
[----:B------:R-:W-:-:S07]  /*1a50*/  ISETP.NE.U32.AND P0, PT, RZ, UR4, PT ;  /* 0x00000004ff007c0c */ /* 0x000fce000bf05070 */
[----:B------:R-:W2:Y:S01]  /*1a60*/  LDC.64 R6, c[0x0][0x2f0] ;  /* 0x0000bc00ff067b82 */ /* 0x000ea20000000a00 */
[----:B------:R-:W-:Y:S01]  /*1a70*/  ISETP.NE.AND.EX P0, PT, RZ, UR5, PT, P0 ;  /* 0x00000005ff007c0c */ /* 0x000fe2000bf05300 */
[----:B------:R-:W-:Y:S01]  /*1a80*/  IMAD.IADD R44, R29, 0x1, R28 ;  /* 0x000000011d2c7824 */ /* 0x000fe200078e021c */
[----:B------:R-:W-:Y:S01]  /*1a90*/  ULDC UR6, c[0x0][0x2e4] ;  /* 0x0000b90000067ab9 */ /* 0x000fe20000000800 */
[----:B------:R-:W-:Y:S01]  /*1aa0*/  IMAD.MOV.U32 R11, RZ, RZ, R154 ;  /* 0x000000ffff0b7224 */ /* 0x000fe200078e009a */
[----:B------:R-:W-:-:S03]  /*1ab0*/  ULDC.64 UR8, c[0x0][0x320] ;  /* 0x0000c80000087ab9 */ /* 0x000fc60000000a00 */
[----:B------:R-:W3:Y:S06]  /*1ac0*/  LDC R84, c[0x0][0x3d4] ;  /* 0x0000f500ff547b82 */ /* 0x000eec0000000800 */
[----:B------:R-:W-:Y:S02]  /*1ad0*/  @P0 IADD3 R4, P1, R31, UR4, RZ ;  /* 0x000000041f040c10 */ /* 0x000fe4000ff3e0ff */
[----:B------:R-:W4:Y:S02]  /*1ae0*/  LDC.64 R62, c[0x0][0x3e8] ;  /* 0x0000fa00ff3e7b82 */ /* 0x000f240000000a00 */
[----:B------:R-:W-:-:S02]  /*1af0*/  @P0 IADD3.X R5, R30, UR5, RZ, P1, !PT ;  /* 0x000000051e050c10 */ /* 0x000fc40008ffe4ff */
[----:B------:R-:W-:Y:S01]  /*1b00*/  SHF.R.S32.HI R3, RZ, 0x1f, R44 ;  /* 0x0000001fff037819 */ /* 0x000fe2000001142c */
[----:B------:R-:W0:Y:S01]  /*1b10*/  S2R R14, SR_TID.X ;  /* 0x00000000000e7919 */ /* 0x000e220000002100 */
[----:B------:R-:W-:Y:S01]  /*1b20*/  VIADD R30, R157, 0x20 ;  /* 0x000000209d1e7836 */ /* 0x000fe20000000000 */
[----:B------:R-:W-:Y:S01]  /*1b30*/  ULDC.64 UR4, c[0x0][0x2f8] ;  /* 0x0000be0000047ab9 */ /* 0x000fe20000000a00 */
[----:B------:R2:W3:Y:S01]  /*1b40*/  @P0 LDG.E R27, desc[UR40][R4.64] ;  /* 0x00000028041b0981 */ /* 0x0004e2000c1e1900 */
[----:B-1----:R-:W-:Y:S01]  /*1b50*/  ISETP.NE.AND P0, PT, R0, 0x1, PT ;  /* 0x000000010000780c */ /* 0x002fe20003f05270 */
[-C--:B--2---:R-:W-:Y:S01]  /*1b60*/  IMAD R8, R3, R6.reuse, RZ ;  /* 0x0000000603087224 */ /* 0x084fe200078e02ff */
[----:B------:R-:W-:Y:S01]  /*1b70*/  ISETP.GE.AND P1, PT, R30, UR6, PT ;  /* 0x000000061e007c0c */ /* 0x000fe2000bf26270 */
[----:B------:R-:W-:-:S10]  /*1b80*/  IMAD.WIDE.U32 R4, R44, R6, RZ ;  /* 0x000000062c047225 */ /* 0x000fd400078e00ff */
[----:B------:R-:W1:Y:S08]  /*1b90*/  @P0 LDC R9, c[0x0][0x42c] ;  /* 0x00010b00ff090b82 */ /* 0x000e700000000800 */
[----:B------:R-:W2:Y:S01]  /*1ba0*/  @P0 LDC R13, c[0x0][0x430] ;  /* 0x00010c00ff0d0b82 */ /* 0x000ea20000000800 */
[----:B0-----:R-:W-:-:S05]  /*1bb0*/  VIADD R20, R14, 0xffffff80 ;  /* 0xffffff800e147836 */ /* 0x001fca0000000000 */
[----:B------:R-:W-:-:S04]  /*1bc0*/  LEA.HI R31, R20, R20, RZ, 0x1 ;  /* 0x00000014141f7211 */ /* 0x000fc800078f08ff */
[----:B------:R-:W-:Y:S01]  /*1bd0*/  LOP3.LUT R31, R31, 0xfffffffe, RZ, 0xc0, !PT ;  /* 0xfffffffe1f1f7812 */ /* 0x000fe200078ec0ff */
[----:B-1----:R-:W-:-:S04]  /*1be0*/  @P0 IMAD.HI.U32 R0, R154, R9, RZ ;  /* 0x000000099a000227 */ /* 0x002fc800078e00ff */
[----:B------:R-:W-:Y:S02]  /*1bf0*/  IMAD R9, R44, R7, R8 ;  /* 0x000000072c097224 */ /* 0x000fe400078e0208 */
[----:B------:R-:W-:Y:S01]  /*1c00*/  IMAD.IADD R31, R20, 0x1, -R31 ;  /* 0x00000001141f7824 */ /* 0x000fe200078e0a1f */
[----:B------:R-:W-:Y:S01]  /*1c10*/  SHF.R.S32.HI R20, RZ, 0x1f, R19 ;  /* 0x0000001fff147819 */ /* 0x000fe20000011413 */
[----:B------:R-:W-:Y:S01]  /*1c20*/  IMAD.IADD R5, R5, 0x1, R9 ;  /* 0x0000000105057824 */ /* 0x000fe200078e0209 */
[----:B--2---:R-:W-:Y:S01]  /*1c30*/  @P0 SHF.R.U32.HI R11, RZ, R13, R0 ;  /* 0x0000000dff0b0219 */ /* 0x004fe20000011600 */
[----:B------:R-:W-:Y:S01]  /*1c40*/  IMAD.SHL.U32 R31, R31, 0x8, RZ ;  /* 0x000000081f1f7824 */ /* 0x000fe200078e00ff */
[----:B------:R-:W-:Y:S02]  /*1c50*/  ISETP.GE.AND P0, PT, R157, UR6, PT ;  /* 0x000000069d007c0c */ /* 0x000fe4000bf06270 */
[----:B------:R-:W-:Y:S01]  /*1c60*/  SHF.R.S32.HI R8, RZ, 0x1f, R11 ;  /* 0x0000001fff087819 */ /* 0x000fe2000001140b */
[----:B------:R-:W-:Y:S01]  /*1c70*/  IMAD.WIDE.U32 R4, R11, UR4, R4 ;  /* 0x000000040b047c25 */ /* 0x000fe2000f8e0004 */
[----:B------:R-:W-:-:S03]  /*1c80*/  SEL R58, RZ, 0x1, P0 ;  /* 0x00000001ff3a7807 */ /* 0x000fc60000000000 */
[C---:B------:R-:W-:Y:S02]  /*1c90*/  IMAD R0, R8.reuse, UR4, RZ ;  /* 0x0000000408007c24 */ /* 0x040fe4000f8e02ff */
[----:B------:R-:W-:Y:S02]  /*1ca0*/  IMAD R12, R8, UR8, RZ ;  /* 0x00000008080c7c24 */ /* 0x000fe4000f8e02ff */
[----:B------:R-:W-:Y:S01]  /*1cb0*/  IMAD R57, R11, UR5, R0 ;  /* 0x000000050b397c24 */ /* 0x000fe2000f8e0200 */
[----:B------:R-:W-:Y:S01]  /*1cc0*/  SEL R0, RZ, 0xffffffff, P1 ;  /* 0xffffffffff007807 */ /* 0x000fe20000800000 */
[----:B------:R-:W-:Y:S01]  /*1cd0*/  ULDC.64 UR4, c[0x0][0xa08] ;  /* 0x0002820000047ab9 */ /* 0x000fe20000000a00 */
[----:B------:R-:W-:Y:S01]  /*1ce0*/  IMAD.MOV.U32 R8, RZ, RZ, R157 ;  /* 0x000000ffff087224 */ /* 0x000fe200078e009d */
[----:B------:R-:W-:Y:S01]  /*1cf0*/  ISETP.NE.U32.AND P0, PT, RZ, UR4, PT ;  /* 0x00000004ff007c0c */ /* 0x000fe2000bf05070 */
[----:B------:R-:W-:Y:S02]  /*1d00*/  IMAD.IADD R57, R5, 0x1, R57 ;  /* 0x0000000105397824 */ /* 0x000fe400078e0239 */
[----:B------:R-:W-:Y:S01]  /*1d10*/  IMAD.SHL.U32 R9, R0, 0x2, RZ ;  /* 0x0000000200097824 */ /* 0x000fe200078e00ff */
[----:B------:R-:W-:Y:S01]  /*1d20*/  ISETP.NE.AND.EX P0, PT, RZ, UR5, PT, P0 ;  /* 0x00000005ff007c0c */ /* 0x000fe2000bf05300 */
[----:B------:R-:W-:Y:S01]  /*1d30*/  ULDC.64 UR4, c[0x0][0x300] ;  /* 0x0000c00000047ab9 */ /* 0x000fe20000000a00 */
[----:B------:R-:W-:-:S02]  /*1d40*/  IMAD.MOV.U32 R56, RZ, RZ, R4 ;  /* 0x000000ffff387224 */ /* 0x000fc400078e0004 */
[----:B------:R-:W-:Y:S01]  /*1d50*/  LOP3.LUT R58, R9, 0x2, R58, 0xe2, !PT ;  /* 0x00000002093a7812 */ /* 0x000fe200078ee23a */
[----:B------:R-:W0:Y:S01]  /*1d60*/  LDC.64 R4, c[0x0][0x3d8] ;  /* 0x0000f600ff047b82 */ /* 0x000e220000000a00 */
[----:B------:R-:W-:-:S03]  /*1d70*/  SHF.R.S32.HI R9, RZ, 0x1f, R157 ;  /* 0x0000001fff097819 */ /* 0x000fc6000001149d */
[----:B------:R-:W-:Y:S01]  /*1d80*/  IMAD.WIDE.U32 R14, R11, UR8, R8 ;  /* 0x000000080b0e7c25 */ /* 0x000fe2000f8e0008 */
[----:B---3--:R-:W-:Y:S02]  /*1d90*/  SHF.R.S32.HI R0, RZ, 0x1f, R27 ;  /* 0x0000001fff007819 */ /* 0x008fe4000001141b */
[----:B------:R-:W-:Y:S01]  /*1da0*/  SEL R21, R27, RZ, !P0 ;  /* 0x000000ff1b157207 */ /* 0x000fe20004000000 */
[----:B------:R-:W-:Y:S01]  /*1db0*/  IMAD R27, R11, UR9, R12 ;  /* 0x000000090b1b7c24 */ /* 0x000fe2000f8e020c */
[----:B------:R-:W-:Y:S01]  /*1dc0*/  SEL R0, R0, RZ, !P0 ;  /* 0x000000ff00007207 */ /* 0x000fe20004000000 */
[----:B------:R-:W-:Y:S01]  /*1dd0*/  IMAD.WIDE.U32 R12, R19, R6, R8 ;  /* 0x00000006130c7225 */ /* 0x000fe200078e0008 */
[----:B------:R-:W-:-:S03]  /*1de0*/  SHF.R.S32.HI R11, RZ, 0x1f, R31 ;  /* 0x0000001fff0b7819 */ /* 0x000fc6000001141f */
[----:B------:R-:W-:Y:S02]  /*1df0*/  IMAD R10, R0, UR4, RZ ;  /* 0x00000004000a7c24 */ /* 0x000fe4000f8e02ff */
[----:B------:R-:W-:-:S04]  /*1e00*/  IMAD.WIDE.U32 R56, R21, UR4, R56 ;  /* 0x0000000415387c25 */ /* 0x000fc8000f8e0038 */
[----:B------:R-:W-:Y:S01]  /*1e10*/  IMAD R79, R21, UR5, R10 ;  /* 0x00000005154f7c24 */ /* 0x000fe2000f8e020a */
[----:B------:R-:W-:Y:S01]  /*1e20*/  ULDC.64 UR4, c[0x0][0x328] ;  /* 0x0000ca0000047ab9 */ /* 0x000fe20000000a00 */
[----:B------:R-:W-:Y:S01]  /*1e30*/  IMAD.IADD R15, R15, 0x1, R27 ;  /* 0x000000010f0f7824 */ /* 0x000fe200078e021b */
[----:B------:R-:W-:Y:S01]  /*1e40*/  IADD3 R78, P0, R56, R12, RZ ;  /* 0x0000000c384e7210 */ /* 0x000fe20007f1e0ff */
[----:B------:R-:W-:Y:S01]  /*1e50*/  IMAD R0, R0, UR4, RZ ;  /* 0x0000000400007c24 */ /* 0x000fe2000f8e02ff */
[----:B------:R-:W2:Y:S01]  /*1e60*/  LDL R27, [R1+0x4] ;  /* 0x00000400011b7983 */ /* 0x000ea20000100800 */
[----:B------:R-:W-:-:S03]  /*1e70*/  IMAD.WIDE.U32 R54, R21, UR4, R14 ;  /* 0x0000000415367c25 */ /* 0x000fc6000f8e000e */
[----:B------:R-:W3:Y:S01]  /*1e80*/  LDL R14, [R1+0x10] ;  /* 0x00001000010e7983 */ /* 0x000ee20000100800 */
[----:B------:R-:W-:Y:S02]  /*1e90*/  IMAD R29, R21, UR5, R0 ;  /* 0x00000005151d7c24 */ /* 0x000fe4000f8e0200 */
[----:B------:R-:W-:Y:S01]  /*1ea0*/  IMAD R10, R20, R6, RZ ;  /* 0x00000006140a7224 */ /* 0x000fe200078e02ff */
[----:B------:R-:W3:Y:S01]  /*1eb0*/  LDL R21, [R1+0x64] ;  /* 0x0000640001157983 */ /* 0x000ee20000100800 */
[----:B------:R-:W-:Y:S02]  /*1ec0*/  IMAD.IADD R79, R57, 0x1, R79 ;  /* 0x00000001394f7824 */ /* 0x000fe400078e024f */
[----:B------:R-:W-:-:S05]  /*1ed0*/  IMAD R10, R19, R7, R10 ;  /* 0x00000007130a7224 */ /* 0x000fca00078e020a */
[----:B------:R-:W-:Y:S01]  /*1ee0*/  IADD3.X R73, R79, R13, R10, P0, !PT ;  /* 0x0000000d4f497210 */ /* 0x000fe200007fe40a */
[----:B------:R-:W-:Y:S01]  /*1ef0*/  IMAD.MOV.U32 R10, RZ, RZ, R31 ;  /* 0x000000ffff0a7224 */ /* 0x000fe200078e001f */
[----:B------:R-:W-:-:S03]  /*1f00*/  ISETP.GE.AND P0, PT, R30, R84, PT ;  /* 0x000000541e00720c */ /* 0x000fc60003f06270 */
[----:B0-----:R-:W-:-:S04]  /*1f10*/  IMAD.WIDE.U32 R52, R19, R4, R10 ;  /* 0x0000000413347225 */ /* 0x001fc800078e000a */
[----:B----4-:R-:W-:Y:S01]  /*1f20*/  IMAD.WIDE.U32 R48, R19, R62, R10 ;  /* 0x0000003e13307225 */ /* 0x010fe200078e000a */
[----:B------:R-:W-:Y:S02]  /*1f30*/  SEL R10, R84, RZ, P0 ;  /* 0x000000ff540a7207 */ /* 0x000fe40000000000 */
[----:B------:R-:W-:Y:S01]  /*1f40*/  ISETP.GE.AND P2, PT, R157, R84, PT ;  /* 0x000000549d00720c */ /* 0x000fe20003f46270 */
[-C--:B------:R-:W-:Y:S02]  /*1f50*/  IMAD R0, R20, R4.reuse, RZ ;  /* 0x0000000414007224 */ /* 0x080fe400078e02ff */
[----:B------:R-:W-:Y:S02]  /*1f60*/  IMAD.IADD R10, R30, 0x1, R10 ;  /* 0x000000011e0a7824 */ /* 0x000fe400078e020a */
[----:B------:R-:W0:Y:S01]  /*1f70*/  S2R R30, SR_TID.X ;  /* 0x00000000001e7919 */ /* 0x000e220000002100 */
[C---:B------:R-:W-:Y:S01]  /*1f80*/  IMAD R13, R19.reuse, R5, R0 ;  /* 0x00000005130d7224 */ /* 0x040fe200078e0200 */
[----:B------:R-:W-:Y:S01]  /*1f90*/  SEL R0, R84, RZ, P2 ;  /* 0x000000ff54007207 */ /* 0x000fe20001000000 */
[----:B------:R-:W-:-:S04]  /*1fa0*/  IMAD.WIDE.U32 R50, R19, R4, R8 ;  /* 0x0000000413327225 */ /* 0x000fc800078e0008 */
[----:B------:R-:W-:Y:S02]  /*1fb0*/  IMAD.IADD R0, R157, 0x1, R0 ;  /* 0x000000019d007824 */ /* 0x000fe400078e0200 */
[----:B------:R-:W-:-:S03]  /*1fc0*/  IMAD.IADD R53, R53, 0x1, R13 ;  /* 0x0000000135357824 */ /* 0x000fc600078e020d */
[----:B------:R-:W-:Y:S01]  /*1fd0*/  SHF.R.S32.HI R11, RZ, 0x1f, R0 ;  /* 0x0000001fff0b7819 */ /* 0x000fe20000011400 */
[----:B------:R-:W-:Y:S01]  /*1fe0*/  IMAD.IADD R51, R13, 0x1, R51 ;  /* 0x000000010d337824 */ /* 0x000fe200078e0233 */
[----:B------:R-:W-:Y:S02]  /*1ff0*/  SHF.R.S32.HI R13, RZ, 0x1f, R10 ;  /* 0x0000001fff0d7819 */ /* 0x000fe4000001140a */
[CC--:B------:R-:W-:Y:S02]  /*2000*/  LEA.HI R72, R11.reuse, R0.reuse, RZ, 0x4 ;  /* 0x000000000b487211 */ /* 0x0c0fe400078f20ff */
[----:B------:R-:W-:Y:S01]  /*2010*/  LEA.HI R0, R11, R0, RZ, 0x5 ;  /* 0x000000000b007211 */ /* 0x000fe200078f28ff */
[----:B------:R-:W-:Y:S01]  /*2020*/  IMAD R12, R20, R62, RZ ;  /* 0x0000003e140c7224 */ /* 0x000fe200078e02ff */
[----:B------:R-:W-:Y:S01]  /*2030*/  LEA.HI R71, R13, R10, RZ, 0x4 ;  /* 0x0000000a0d477211 */ /* 0x000fe200078f20ff */
[----:B------:R-:W-:Y:S01]  /*2040*/  IMAD.WIDE.U32 R46, R19, R62, R8 ;  /* 0x0000003e132e7225 */ /* 0x000fe200078e0008 */
[----:B------:R-:W-:-:S02]  /*2050*/  LEA.HI R10, R13, R10, RZ, 0x5 ;  /* 0x0000000a0d0a7211 */ /* 0x000fc400078f28ff */
[----:B-----5:R-:W-:Y:S01]  /*2060*/  SHF.R.S32.HI R13, RZ, 0x1f, R24 ;  /* 0x0000001fff0d7819 */ /* 0x020fe20000011418 */
[----:B------:R-:W-:Y:S02]  /*2070*/  IMAD.SHL.U32 R8, R0, 0x80, RZ ;  /* 0x0000008000087824 */ /* 0x000fe400078e00ff */
[C---:B------:R-:W-:Y:S01]  /*2080*/  IMAD R15, R19.reuse, R63, R12 ;  /* 0x0000003f130f7224 */ /* 0x040fe200078e020c */
[----:B------:R-:W-:Y:S01]  /*2090*/  IADD3 R44, P2, R19, R44, RZ ;  /* 0x0000002c132c7210 */ /* 0x000fe20007f5e0ff */
[----:B------:R-:W-:Y:S02]  /*20a0*/  IMAD.SHL.U32 R11, R10, 0x80, RZ ;  /* 0x000000800a0b7824 */ /* 0x000fe400078e00ff */
[----:B------:R-:W-:Y:S02]  /*20b0*/  IMAD.IADD R49, R49, 0x1, R15 ;  /* 0x0000000131317824 */ /* 0x000fe400078e020f */
[----:B------:R-:W-:Y:S01]  /*20c0*/  IMAD.IADD R47, R15, 0x1, R47 ;  /* 0x000000010f2f7824 */ /* 0x000fe200078e022f */
[----:B------:R-:W-:Y:S01]  /*20d0*/  SHF.L.U64.HI R68, R6, 0x7, R7 ;  /* 0x0000000706447819 */ /* 0x000fe20000010207 */
[----:B------:R-:W-:Y:S01]  /*20e0*/  IMAD.WIDE.U32 R52, R24, R4, R52 ;  /* 0x0000000418347225 */ /* 0x000fe200078e0034 */
[----:B0-----:R-:W-:-:S02]  /*20f0*/  SHF.R.U32.HI R12, RZ, 0x7, R30 ;  /* 0x00000007ff0c7819 */ /* 0x001fc4000001161e */
[----:B------:R-:W-:Y:S01]  /*2100*/  LOP3.LUT R8, R8, 0xfffff000, RZ, 0xc0, !PT ;  /* 0xfffff00008087812 */ /* 0x000fe200078ec0ff */
[----:B------:R-:W-:Y:S01]  /*2110*/  VIADD R64, R157, 0x40 ;  /* 0x000000409d407836 */ /* 0x000fe20000000000 */
[----:B------:R-:W-:Y:S01]  /*2120*/  LOP3.LUT R11, R11, 0xfffff000, RZ, 0xc0, !PT ;  /* 0xfffff0000b0b7812 */ /* 0x000fe200078ec0ff */
[----:B------:R-:W-:Y:S01]  /*2130*/  IMAD.X R45, R20, 0x1, R3, P2 ;  /* 0x00000001142d7824 */ /* 0x000fe200010e0603 */
[----:B------:R-:W-:Y:S01]  /*2140*/  LOP3.LUT R20, R72, 0xfffffff0, RZ, 0xc0, !PT ;  /* 0xfffffff048147812 */ /* 0x000fe200078ec0ff */
[----:B------:R-:W-:Y:S01]  /*2150*/  IMAD.WIDE.U32 R50, R24, R4, R50 ;  /* 0x0000000418327225 */ /* 0x000fe200078e0032 */
[----:B------:R-:W-:-:S03]  /*2160*/  LOP3.LUT R7, R71, 0xfffffff0, RZ, 0xc0, !PT ;  /* 0xfffffff047077812 */ /* 0x000fc600078ec0ff */
[----:B------:R-:W-:Y:S01]  /*2170*/  IMAD.WIDE.U32 R48, R24, R62, R48 ;  /* 0x0000003e18307225 */ /* 0x000fe200078e0030 */
[----:B------:R-:W-:-:S03]  /*2180*/  SHF.L.U64.HI R66, R4, 0x7, R5 ;  /* 0x0000000704427819 */ /* 0x000fc60000010205 */
[----:B------:R-:W-:Y:S01]  /*2190*/  IMAD.WIDE.U32 R46, R24, R62, R46 ;  /* 0x0000003e182e7225 */ /* 0x000fe200078e002e */
[----:B------:R-:W-:Y:S02]  /*21a0*/  LOP3.LUT R59, R58, 0x1, RZ, 0xc0, !PT ;  /* 0x000000013a3b7812 */ /* 0x000fe400078ec0ff */
[----:B------:R-:W-:Y:S01]  /*21b0*/  ISETP.GE.AND P1, PT, R64, UR6, PT ;  /* 0x0000000640007c0c */ /* 0x000fe2000bf26270 */
[----:B------:R-:W-:Y:S01]  /*21c0*/  IMAD.SHL.U32 R67, R6, 0x80, RZ ;  /* 0x0000008006437824 */ /* 0x000fe200078e00ff */
[----:B------:R-:W-:Y:S01]  /*21d0*/  LOP3.LUT R58, R58, 0x2, RZ, 0xc0, !PT ;  /* 0x000000023a3a7812 */ /* 0x000fe200078ec0ff */
[----:B------:R-:W-:Y:S01]  /*21e0*/  IMAD.SHL.U32 R65, R4, 0x80, RZ ;  /* 0x0000008004417824 */ /* 0x000fe200078e00ff */
[----:B------:R-:W-:Y:S01]  /*21f0*/  SHF.R.S32.HI R3, RZ, 0x1f, R7 ;  /* 0x0000001fff037819 */ /* 0x000fe20000011407 */
[----:B------:R-:W-:Y:S02]  /*2200*/  VIADD R61, R12, 0x8 ;  /* 0x000000080c3d7836 */ /* 0x000fe40000000000 */
[----:B------:R-:W-:Y:S01]  /*2210*/  IMAD.SHL.U32 R60, R84, 0x2, RZ ;  /* 0x00000002543c7824 */ /* 0x000fe200078e00ff */
[----:B--2---:R-:W-:-:S02]  /*2220*/  LOP3.LUT R0, R27, 0x10, R72, 0xf8, !PT ;  /* 0x000000101b007812 */ /* 0x004fc400078ef848 */
[----:B------:R-:W-:Y:S02]  /*2230*/  LOP3.LUT R10, R27, 0x10, R71, 0xf8, !PT ;  /* 0x000000101b0a7812 */ /* 0x000fe400078ef847 */
[-C--:B---3--:R-:W-:Y:S01]  /*2240*/  LOP3.LUT R9, R0, R21.reuse, RZ, 0x3c, !PT ;  /* 0x0000001500097212 */ /* 0x088fe200078e3cff */
[C---:B------:R-:W-:Y:S02]  /*2250*/  IMAD R0, R13.reuse, R4, RZ ;  /* 0x000000040d007224 */ /* 0x040fe400078e02ff */
[----:B------:R-:W-:Y:S01]  /*2260*/  IMAD R13, R13, R62, RZ ;  /* 0x0000003e0d0d7224 */ /* 0x000fe200078e02ff */
[----:B------:R-:W-:Y:S01]  /*2270*/  LOP3.LUT R10, R10, R21, RZ, 0x3c, !PT ;  /* 0x000000150a0a7212 */ /* 0x000fe200078e3cff */
[C---:B------:R-:W-:Y:S02]  /*2280*/  IMAD R21, R24.reuse, R5, R0 ;  /* 0x0000000518157224 */ /* 0x040fe400078e0200 */
[----:B------:R-:W-:Y:S01]  /*2290*/  IMAD R13, R24, R63, R13 ;  /* 0x0000003f180d7224 */ /* 0x000fe200078e020d */
[C---:B------:R-:W-:Y:S01]  /*22a0*/  SHF.L.U64.HI R63, R62.reuse, 0x7, R63 ;  /* 0x000000073e3f7819 */ /* 0x040fe2000001023f */
[----:B------:R-:W-:Y:S01]  /*22b0*/  IMAD.IADD R27, R53, 0x1, R21 ;  /* 0x00000001351b7824 */ /* 0x000fe200078e0215 */
[--C-:B------:R-:W-:Y:S01]  /*22c0*/  IADD3 R70, R9, R8, R14.reuse ;  /* 0x0000000809467210 */ /* 0x100fe20007ffe00e */
[----:B------:R-:W-:Y:S01]  /*22d0*/  IMAD.SHL.U32 R62, R62, 0x80, RZ ;  /* 0x000000803e3e7824 */ /* 0x000fe200078e00ff */
[----:B------:R-:W-:Y:S01]  /*22e0*/  IADD3 R69, R10, R11, R14 ;  /* 0x0000000b0a457210 */ /* 0x000fe20007ffe00e */
[----:B------:R-:W-:Y:S01]  /*22f0*/  IMAD.IADD R21, R21, 0x1, R51 ;  /* 0x0000000115157824 */ /* 0x000fe200078e0233 */
[----:B------:R-:W-:Y:S01]  /*2300*/  SHF.R.S32.HI R4, RZ, 0x1f, R20 ;  /* 0x0000001fff047819 */ /* 0x000fe20000011414 */
[----:B------:R-:W-:-:S02]  /*2310*/  IMAD.IADD R6, R49, 0x1, R13 ;  /* 0x0000000131067824 */ /* 0x000fc400078e020d */
[----:B------:R-:W-:Y:S02]  /*2320*/  IMAD.IADD R5, R13, 0x1, R47 ;  /* 0x000000010d057824 */ /* 0x000fe400078e022f */
[----:B------:R-:W-:-:S07]  /*2330*/  IMAD.IADD R0, R55, 0x1, R29 ;  /* 0x0000000137007824 */ /* 0x000fce00078e021d */
.L_x_9873:
[----:B------:R-:W2:Y:S01]  /*2340*/  LDL R8, [R1+0x30] ;  /* 0x0000300001087983 */ /* 0x000ea20000100800 */
[----:B------:R-:W0:Y:S01]  /*2350*/  LDC R89, c[0x0][0x3d4] ;  /* 0x0000f500ff597b82 */ /* 0x000e220000000800 */
[----:B------:R-:W-:Y:S01]  /*2360*/  VIADD R10, R2, 0xffffffff ;  /* 0xffffffff020a7836 */ /* 0x000fe20000000000 */
[----:B------:R-:W-:Y:S05]  /*2370*/  YIELD ;  /* 0x0000000000007946 */ /* 0x000fea0003800000 */
[----:B----4-:R-:W-:Y:S01]  /*2380*/  SHF.R.S32.HI R12, RZ, 0x1f, R10 ;  /* 0x0000001fff0c7819 */ /* 0x010fe2000001140a */
[----:B------:R-:W1:Y:S01]  /*2390*/  LDC.64 R74, c[0x0][0x2d8] ;  /* 0x0000b600ff4a7b82 */ /* 0x000e620000000a00 */
[-C--:B------:R-:W-:Y:S01]  /*23a0*/  IMAD R2, R68, R10.reuse, RZ ;  /* 0x0000000a44027224 */ /* 0x080fe200078e02ff */
[----:B------:R-:W-:Y:S01]  /*23b0*/  BSSY B0, `(.L_x_9834) ;  /* 0x0000409000007945 */ /* 0x000fe20003800000 */
[----:B------:R-:W-:Y:S01]  /*23c0*/  IMAD.WIDE.U32 R36, R67, R10, RZ ;  /* 0x0000000a43247225 */ /* 0x000fe200078e00ff */
[----:B------:R-:W-:-:S03]  /*23d0*/  ISETP.GT.AND P2, PT, R10, R25, PT ;  /* 0x000000190a00720c */ /* 0x000fc60003f44270 */
[----:B------:R-:W-:Y:S02]  /*23e0*/  IMAD R11, R12, R67, R2 ;  /* 0x000000430c0b7224 */ /* 0x000fe400078e0202 */
[----:B------:R-:W-:Y:S02]  /*23f0*/  IMAD.MOV.U32 R2, RZ, RZ, R10 ;  /* 0x000000ffff027224 */ /* 0x000fe400078e000a */
        /* <DEDUP_REMOVED lines=58> */
.L_x_9838:
[----:B------:R-:W-:Y:S05]  /*27a0*/  BSYNC B1 ;  /* 0x0000000000017941 */ /* 0x000fea0003800000 */
.L_x_9837:
        /* <DEDUP_REMOVED lines=9> */
.L_x_9839:
[----:B------:R-:W-:Y:S01]  /*2840*/  IMAD R85, R17, 0x8, R16 ;  /* 0x0000000811557824 */ /* 0x000fe200078e0210 */
[----:B------:R-:W-:Y:S01]  /*2850*/  SHF.L.U32 R88, R156, 0x1f, RZ ;  /* 0x0000001f9c587819 */ /* 0x000fe200000006ff */
[----:B------:R-:W-:Y:S03]  /*2860*/  BSSY B1, `(.L_x_9840) ;  /* 0x0000003000017945 */ /* 0x000fe60003800000 */
[----:B------:R-:W0:Y:S02]  /*2870*/  SYNCS.PHASECHK.TRANS64.TRYWAIT P5, [R85+URZ+0x19c90], R88 ;  /* 0x019c9058550075a7 */ /* 0x000e2400080a017f */
[----:B0-----:R-:W-:Y:S05]  /*2880*/  @!P5 BRA `(.L_x_9841) ;  /* 0x0000018400a8d947 */ /* 0x001fea0003800000 */
.L_x_10096:
[----:B------:R-:W-:Y:S05]  /*2890*/  BSYNC B1 ;  /* 0x0000000000017941 */ /* 0x000fea0003800000 */
.L_x_9840:
        /* <DEDUP_REMOVED lines=32> */
[-C--:B------:R-:W-:Y:S01]  /*2aa0*/  F2FP.F16.E4M3.UNPACK_B R8, R9.reuse ;  /* 0x00000009ff08723e */ /* 0x080fe200020006ff */
        /* <DEDUP_REMOVED lines=8> */
[CC--:B------:R-:W-:Y:S01]  /*2b30*/  FMUL.FTZ R81, R37.reuse, R77.reuse ;  /* 0x0000004d25517220 */ /* 0x0c0fe20000410000 */
[----:B------:R-:W-:Y:S02]  /*2b40*/  HADD2.F32 R76, -RZ, R75.H0_H0 ;  /* 0x2000004bff4c7230 */ /* 0x000fe40000004100 */
        /* <DEDUP_REMOVED lines=9> */
[-C--:B------:R-:W-:Y:S01]  /*2be0*/  F2FP.F16.E4M3.UNPACK_B R37, R36.reuse.H1 ;  /* 0x00000024ff25723e */ /* 0x080fe200030006ff */
[-C--:B------:R-:W-:Y:S01]  /*2bf0*/  FFMA.FTZ R92, R43, R75.reuse, -R92 ;  /* 0x0000004b2b5c7223 */ /* 0x080fe2000001085c */
[----:B------:R-:W-:Y:S01]  /*2c00*/  F2FP.F16.E4M3.UNPACK_B R36, R36 ;  /* 0x00000024ff24723e */ /* 0x000fe200020006ff */
[----:B------:R-:W-:Y:S01]  /*2c10*/  FFMA.FTZ R83, R74, R75, R81 ;  /* 0x0000004b4a537223 */ /* 0x000fe20000010051 */
[----:B------:R-:W-:Y:S01]  /*2c20*/  F2FP.F16.E4M3.UNPACK_B R75, R42 ;  /* 0x0000002aff4b723e */ /* 0x000fe200020006ff */
[----:B------:R-:W-:Y:S01]  /*2c30*/  HADD2.F32 R76, -RZ, R77.H1_H1 ;  /* 0x3000004dff4c7230 */ /* 0x000fe20000004100 */
[----:B------:R-:W-:Y:S01]  /*2c40*/  F2FP.F16.E4M3.UNPACK_B R82, R35 ;  /* 0x00000023ff52723e */ /* 0x000fe200020006ff */
[----:B------:R-:W-:-:S02]  /*2c50*/  HADD2.F32 R43, -RZ, R37.H0_H0 ;  /* 0x20000025ff2b7230 */ /* 0x000fc40000004100 */
[----:B------:R-:W-:Y:S02]  /*2c60*/  HADD2.F32 R74, -RZ, R37.H1_H1 ;  /* 0x30000025ff4a7230 */ /* 0x000fe40000004100 */
[----:B------:R-:W-:Y:S02]  /*2c70*/  HADD2.F32 R77, -RZ, R77.H0_H0 ;  /* 0x2000004dff4d7230 */ /* 0x000fe40000004100 */
[-C--:B------:R-:W-:Y:S01]  /*2c80*/  FMUL.FTZ R81, R43, R76.reuse ;  /* 0x0000004c2b517220 */ /* 0x080fe20000410000 */
[--C-:B------:R-:W-:Y:S02]  /*2c90*/  HADD2.F32 R42, -RZ, R36.reuse.H1_H1 ;  /* 0x30000024ff2a7230 */ /* 0x100fe40000004100 */
[----:B------:R-:W-:Y:S01]  /*2ca0*/  FMUL.FTZ R80, R74, R76 ;  /* 0x0000004c4a507220 */ /* 0x000fe20000410000 */
[----:B------:R-:W-:Y:S02]  /*2cb0*/  HADD2.F32 R37, -RZ, R36.H0_H0 ;  /* 0x20000024ff257230 */ /* 0x000fe40000004100 */
[----:B------:R-:W-:-:S02]  /*2cc0*/  HADD2.F32 R36, -RZ, R75.H1_H1 ;  /* 0x3000004bff247230 */ /* 0x000fc40000004100 */
[-C--:B------:R-:W-:Y:S01]  /*2cd0*/  FMUL.FTZ R76, R42, R77.reuse ;  /* 0x0000004d2a4c7220 */ /* 0x080fe20000410000 */
[----:B------:R-:W-:Y:S02]  /*2ce0*/  HADD2.F32 R75, -RZ, R75.H0_H0 ;  /* 0x2000004bff4b7230 */ /* 0x000fe40000004100 */
[----:B------:R-:W-:Y:S01]  /*2cf0*/  FMUL.FTZ R77, R37, R77 ;  /* 0x0000004d254d7220 */ /* 0x000fe20000410000 */
[--C-:B------:R-:W-:Y:S02]  /*2d00*/  HADD2.F32 R91, -RZ, R82.reuse.H1_H1 ;  /* 0x30000052ff5b7230 */ /* 0x100fe40000004100 */
[-C--:B------:R-:W-:Y:S01]  /*2d10*/  FFMA.FTZ R43, R43, R36.reuse, -R80 ;  /* 0x000000242b2b7223 */ /* 0x080fe20000010850 */
[----:B------:R-:W-:Y:S01]  /*2d20*/  FFMA.FTZ R74, R74, R36, R81 ;  /* 0x000000244a4a7223 */ /* 0x000fe20000010051 */
[-C--:B------:R-:W-:Y:S01]  /*2d30*/  FFMA.FTZ R36, R37, R75.reuse, -R76 ;  /* 0x0000004b25247223 */ /* 0x080fe2000001084c */
[----:B------:R-:W-:Y:S01]  /*2d40*/  FFMA.FTZ R37, R42, R75, R77 ;  /* 0x0000004b2a257223 */ /* 0x000fe2000001004d */
[----:B------:R-:W-:Y:S01]  /*2d50*/  F2FP.F16.E4M3.UNPACK_B R75, R11.H1 ;  /* 0x0000000bff4b723e */ /* 0x000fe200030006ff */
[----:B------:R-:W-:Y:S01]  /*2d60*/  HADD2.F32 R82, -RZ, R82.H0_H0 ;  /* 0x20000052ff527230 */ /* 0x000fe20000004100 */
[----:B------:R-:W-:-:S02]  /*2d70*/  F2FP.SATFINITE.E4M3.F32.PACK_AB_MERGE_C R42, R83, R92, RZ ;  /* 0x0000005c532a723e */ /* 0x000fc400048070ff */
[----:B------:R-:W-:Y:S01]  /*2d80*/  F2FP.F16.E4M3.UNPACK_B R83, R35.H1 ;  /* 0x00000023ff53723e */ /* 0x000fe200030006ff */
[--C-:B------:R-:W-:Y:S01]  /*2d90*/  HADD2.F32 R76, -RZ, R75.reuse.H0_H0 ;  /* 0x2000004bff4c7230 */ /* 0x100fe20000004100 */
[----:B------:R-:W-:Y:S01]  /*2da0*/  F2FP.SATFINITE.E4M3.F32.PACK_AB_MERGE_C R43, R74, R43, RZ ;  /* 0x0000002b4a2b723e */ /* 0x000fe200048070ff */
[----:B------:R-:W-:Y:S01]  /*2db0*/  HADD2.F32 R75, -RZ, R75.H1_H1 ;  /* 0x3000004bff4b7230 */ /* 0x000fe20000004100 */
[----:B------:R-:W-:Y:S01]  /*2dc0*/  F2FP.F16.E4M3.UNPACK_B R74, R10.H1 ;  /* 0x0000000aff4a723e */ /* 0x000fe200030006ff */
[--C-:B------:R-:W-:Y:S01]  /*2dd0*/  HADD2.F32 R92, -RZ, R83.reuse.H1_H1 ;  /* 0x30000053ff5c7230 */ /* 0x100fe20000004100 */
[-C--:B------:R-:W-:Y:S01]  /*2de0*/  F2FP.F16.E4M3.UNPACK_B R80, R34.reuse.H1 ;  /* 0x00000022ff50723e */ /* 0x080fe200030006ff */
[----:B------:R-:W-:Y:S01]  /*2df0*/  HADD2.F32 R83, -RZ, R83.H0_H0 ;  /* 0x20000053ff537230 */ /* 0x000fe20000004100 */
[----:B------:R-:W-:Y:S01]  /*2e00*/  F2FP.F16.E4M3.UNPACK_B R77, R34 ;  /* 0x00000022ff4d723e */ /* 0x000fe200020006ff */
[----:B------:R-:W-:Y:S02]  /*2e10*/  HADD2.F32 R35, -RZ, R74.H1_H1 ;  /* 0x3000004aff237230 */ /* 0x000fe40000004100 */
[----:B------:R-:W-:Y:S01]  /*2e20*/  FMUL.FTZ R93, R75, R92 ;  /* 0x0000005c4b5d7220 */ /* 0x000fe20000410000 */
[----:B------:R-:W-:-:S02]  /*2e30*/  HADD2.F32 R81, -RZ, R80.H1_H1 ;  /* 0x30000050ff517230 */ /* 0x000fc40000004100 */
[C---:B------:R-:W-:Y:S01]  /*2e40*/  FMUL.FTZ R92, R76.reuse, R92 ;  /* 0x0000005c4c5c7220 */ /* 0x040fe20000410000 */
[----:B------:R-:W-:Y:S01]  /*2e50*/  HADD2.F32 R74, -RZ, R74.H0_H0 ;  /* 0x2000004aff4a7230 */ /* 0x000fe20000004100 */
[----:B------:R-:W-:Y:S01]  /*2e60*/  F2FP.F16.E4M3.UNPACK_B R11, R11 ;  /* 0x0000000bff0b723e */ /* 0x000fe200020006ff */
[----:B------:R-:W-:Y:S02]  /*2e70*/  HADD2.F32 R34, -RZ, R77.H1_H1 ;  /* 0x3000004dff227230 */ /* 0x000fe40000004100 */
[----:B------:R-:W-:Y:S01]  /*2e80*/  FFMA.FTZ R94, R76, R81, -R93 ;  /* 0x000000514c5e7223 */ /* 0x000fe2000001085d */
[-C--:B------:R-:W-:Y:S01]  /*2e90*/  FMUL.FTZ R93, R35, R91.reuse ;  /* 0x0000005b235d7220 */ /* 0x080fe20000410000 */
        /* <DEDUP_REMOVED lines=9> */
[----:B------:R-:W-:-:S02]  /*2f30*/  HADD2.F32 R11, -RZ, R10.H0_H0 ;  /* 0x2000000aff0b7230 */ /* 0x000fc40000004100 */
[-C--:B------:R-:W-:Y:S01]  /*2f40*/  FMUL.FTZ R92, R34, R83.reuse ;  /* 0x00000053225c7220 */ /* 0x080fe20000410000 */
[----:B------:R-:W-:Y:S02]  /*2f50*/  HADD2.F32 R10, -RZ, R10.H1_H1 ;  /* 0x3000000aff0a7230 */ /* 0x000fe40000004100 */
[----:B------:R-:W-:Y:S01]  /*2f60*/  FMUL.FTZ R81, R35, R83 ;  /* 0x0000005323517220 */ /* 0x000fe20000410000 */
        /* <DEDUP_REMOVED lines=9> */
[----:B------:R-:W-:-:S02]  /*3000*/  F2FP.SATFINITE.E4M3.F32.PACK_AB_MERGE_C R8, R37, R36, R43 ;  /* 0x000000242508723e */ /* 0x000fc4000480702b */
[----:B------:R-:W-:Y:S02]  /*3010*/  F2FP.SATFINITE.E4M3.F32.PACK_AB_MERGE_C R11, R92, R81, R91 ;  /* 0x000000515c0b723e */ /* 0x000fe4000480705b */
[----:B------:R-:W-:-:S07]  /*3020*/  F2FP.SATFINITE.E4M3.F32.PACK_AB_MERGE_C R10, R75, R74, R76 ;  /* 0x0000004a4b0a723e */ /* 0x000fce000480704c */
.L_x_9846:
[----:B------:R-:W-:Y:S05]  /*3030*/  BSYNC B2 ;  /* 0x0000000000027941 */ /* 0x000fea0003800000 */
.L_x_9845:
[----:B--2---:R1:W-:Y:S02]  /*3040*/  STG.E.128 desc[UR40][R32.64], R8 ;  /* 0x0000000820007986 */ /* 0x0043e4000c101d28 */
.L_x_9844:
[----:B------:R-:W-:Y:S05]  /*3050*/  BSYNC B1 ;  /* 0x0000000000017941 */ /* 0x000fea0003800000 */
.L_x_9843:
        /* <DEDUP_REMOVED lines=25> */
[----:B--2---:R-:W-:Y:S01]  /*31f0*/  IMAD.MOV.U32 R30, RZ, RZ, R8 ;  /* 0x000000ffff1e7224 */ /* 0x004fe200078e0008 */
        /* <DEDUP_REMOVED lines=35> */
[----:B------:R-:W-:Y:S01]  /*3430*/  HADD2.F32 R35, -RZ, R31.H0_H0 ;  /* 0x2000001fff237230 */ /* 0x000fe20000004100 */
[----:B------:R-:W-:Y:S01]  /*3440*/  F2FP.SATFINITE.E4M3.F32.PACK_AB_MERGE_C R82, R76, R75, RZ ;  /* 0x0000004b4c52723e */ /* 0x000fe200048070ff */
[----:B------:R-:W-:-:S02]  /*3450*/  HADD2.F32 R31, -RZ, R30.H0_H0 ;  /* 0x2000001eff1f7230 */ /* 0x000fc40000004100 */
[-C--:B------:R-:W-:Y:S01]  /*3460*/  FMUL.FTZ R74, R36, R37.reuse ;  /* 0x00000025244a7220 */ /* 0x080fe20000410000 */
[----:B------:R-:W-:Y:S02]  /*3470*/  HADD2.F32 R34, -RZ, R30.H1_H1 ;  /* 0x3000001eff227230 */ /* 0x000fe40000004100 */
[----:B------:R-:W-:Y:S01]  /*3480*/  FMUL.FTZ R37, R35, R37 ;  /* 0x0000002523257220 */ /* 0x000fe20000410000 */
[----:B------:R-:W-:Y:S02]  /*3490*/  HADD2.F32 R41, -RZ, R41.H0_H0 ;  /* 0x20000029ff297230 */ /* 0x000fe40000004100 */
[--C-:B------:R-:W-:Y:S02]  /*34a0*/  HADD2.F32 R30, -RZ, R40.reuse.H1_H1 ;  /* 0x30000028ff1e7230 */ /* 0x100fe40000004100 */
[----:B------:R-:W-:Y:S02]  /*34b0*/  HADD2.F32 R40, -RZ, R40.H0_H0 ;  /* 0x20000028ff287230 */ /* 0x000fe40000004100 */
[-C--:B------:R-:W-:Y:S01]  /*34c0*/  FMUL.FTZ R42, R34, R41.reuse ;  /* 0x00000029222a7220 */ /* 0x080fe20000410000 */
[----:B------:R-:W-:Y:S01]  /*34d0*/  FMUL.FTZ R41, R31, R41 ;  /* 0x000000291f297220 */ /* 0x000fe20000410000 */
[-C--:B------:R-:W-:Y:S01]  /*34e0*/  FFMA.FTZ R74, R35, R30.reuse, -R74 ;  /* 0x0000001e234a7223 */ /* 0x080fe2000001084a */
[----:B------:R-:W-:Y:S01]  /*34f0*/  FFMA.FTZ R37, R36, R30, R37 ;  /* 0x0000001e24257223 */ /* 0x000fe20000010025 */
[----:B------:R-:W-:Y:S01]  /*3500*/  F2FP.F16.E4M3.UNPACK_B R35, R11.H1 ;  /* 0x0000000bff23723e */ /* 0x000fe200030006ff */
[-C--:B------:R-:W-:Y:S01]  /*3510*/  FFMA.FTZ R30, R31, R40.reuse, -R42 ;  /* 0x000000281f1e7223 */ /* 0x080fe2000001082a */
[----:B------:R-:W-:Y:S01]  /*3520*/  FFMA.FTZ R31, R34, R40, R41 ;  /* 0x00000028221f7223 */ /* 0x000fe20000010029 */
[----:B------:R-:W-:-:S02]  /*3530*/  F2FP.F16.E4M3.UNPACK_B R40, R9.H1 ;  /* 0x00000009ff28723e */ /* 0x000fc400030006ff */
[----:B------:R-:W-:Y:S01]  /*3540*/  F2FP.SATFINITE.E4M3.F32.PACK_AB_MERGE_C R80, R37, R74, RZ ;  /* 0x0000004a2550723e */ /* 0x000fe200048070ff */
[--C-:B------:R-:W-:Y:S01]  /*3550*/  HADD2.F32 R36, -RZ, R35.reuse.H0_H0 ;  /* 0x20000023ff247230 */ /* 0x100fe20000004100 */
[----:B------:R-:W-:Y:S01]  /*3560*/  F2FP.F16.E4M3.UNPACK_B R34, R10.H1 ;  /* 0x0000000aff22723e */ /* 0x000fe200030006ff */
[----:B------:R-:W-:Y:S01]  /*3570*/  HADD2.F32 R35, -RZ, R35.H1_H1 ;  /* 0x30000023ff237230 */ /* 0x000fe20000004100 */
[----:B------:R-:W-:Y:S01]  /*3580*/  F2FP.F16.E4M3.UNPACK_B R42, R28 ;  /* 0x0000001cff2a723e */ /* 0x000fe200020006ff */
[----:B------:R-:W-:Y:S01]  /*3590*/  HADD2.F32 R74, -RZ, R43.H1_H1 ;  /* 0x3000002bff4a7230 */ /* 0x000fe20000004100 */
[----:B------:R-:W-:Y:S01]  /*35a0*/  F2FP.F16.E4M3.UNPACK_B R37, R9 ;  /* 0x00000009ff25723e */ /* 0x000fe200020006ff */
[----:B------:R-:W-:Y:S01]  /*35b0*/  HADD2.F32 R41, -RZ, R40.H1_H1 ;  /* 0x30000028ff297230 */ /* 0x000fe20000004100 */
[----:B------:R-:W-:Y:S01]  /*35c0*/  F2FP.F16.E4M3.UNPACK_B R11, R11 ;  /* 0x0000000bff0b723e */ /* 0x000fe200020006ff */
[----:B------:R-:W-:Y:S02]  /*35d0*/  HADD2.F32 R28, -RZ, R34.H1_H1 ;  /* 0x30000022ff1c7230 */ /* 0x000fe40000004100 */
[----:B------:R-:W-:Y:S01]  /*35e0*/  FMUL.FTZ R9, R35, R74 ;  /* 0x0000004a23097220 */ /* 0x000fe20000410000 */
[----:B------:R-:W-:Y:S01]  /*35f0*/  HADD2.F32 R75, -RZ, R42.H1_H1 ;  /* 0x3000002aff4b7230 */ /* 0x000fe20000004100 */
[----:B------:R-:W-:Y:S01]  /*3600*/  F2FP.F16.E4M3.UNPACK_B R10, R10 ;  /* 0x0000000aff0a723e */ /* 0x000fe200020006ff */
[----:B------:R-:W-:-:S02]  /*3610*/  HADD2.F32 R34, -RZ, R34.H0_H0 ;  /* 0x20000022ff227230 */ /* 0x000fc40000004100 */
[----:B------:R-:W-:Y:S01]  /*3620*/  FFMA.FTZ R76, R36, R41, -R9 ;  /* 0x00000029244c7223 */ /* 0x000fe20000010809 */
[----:B------:R-:W-:Y:S02]  /*3630*/  HADD2.F32 R9, -RZ, R37.H1_H1 ;  /* 0x30000025ff097230 */ /* 0x000fe40000004100 */
[-C--:B------:R-:W-:Y:S01]  /*3640*/  FMUL.FTZ R77, R28, R75.reuse ;  /* 0x0000004b1c4d7220 */ /* 0x080fe20000410000 */
[----:B------:R-:W-:Y:S01]  /*3650*/  FMUL.FTZ R74, R36, R74 ;  /* 0x0000004a244a7220 */ /* 0x000fe20000410000 */
[C---:B------:R-:W-:Y:S01]  /*3660*/  FMUL.FTZ R75, R34.reuse, R75 ;  /* 0x0000004b224b7220 */ /* 0x040fe20000410000 */
[----:B------:R-:W-:Y:S02]  /*3670*/  HADD2.F32 R43, -RZ, R43.H0_H0 ;  /* 0x2000002bff2b7230 */ /* 0x000fe40000004100 */
[-C--:B------:R-:W-:Y:S01]  /*3680*/  FFMA.FTZ R77, R34, R9.reuse, -R77 ;  /* 0x00000009224d7223 */ /* 0x080fe2000001084d */
[----:B------:R-:W-:Y:S02]  /*3690*/  HADD2.F32 R42, -RZ, R42.H0_H0 ;  /* 0x2000002aff2a7230 */ /* 0x000fe40000004100 */
[----:B------:R-:W-:Y:S01]  /*36a0*/  FFMA.FTZ R36, R28, R9, R75 ;  /* 0x000000091c247223 */ /* 0x000fe2000001004b */
[----:B------:R-:W-:-:S02]  /*36b0*/  HADD2.F32 R28, -RZ, R11.H0_H0 ;  /* 0x2000000bff1c7230 */ /* 0x000fc40000004100 */
[----:B------:R-:W-:Y:S01]  /*36c0*/  FFMA.FTZ R81, R35, R41, R74 ;  /* 0x0000002923517223 */ /* 0x000fe2000001004a */
[--C-:B------:R-:W-:Y:S02]  /*36d0*/  HADD2.F32 R9, -RZ, R10.reuse.H0_H0 ;  /* 0x2000000aff097230 */ /* 0x100fe40000004100 */
[----:B------:R-:W-:Y:S02]  /*36e0*/  HADD2.F32 R11, -RZ, R11.H1_H1 ;  /* 0x3000000bff0b7230 */ /* 0x000fe40000004100 */
[-C--:B------:R-:W-:Y:S01]  /*36f0*/  FMUL.FTZ R74, R28, R43.reuse ;  /* 0x0000002b1c4a7220 */ /* 0x080fe20000410000 */
[----:B------:R-:W-:Y:S02]  /*3700*/  HADD2.F32 R10, -RZ, R10.H1_H1 ;  /* 0x3000000aff0a7230 */ /* 0x000fe40000004100 */
[----:B------:R-:W-:Y:S01]  /*3710*/  FMUL.FTZ R35, R9, R42 ;  /* 0x0000002a09237220 */ /* 0x000fe20000410000 */
[----:B------:R-:W-:Y:S02]  /*3720*/  HADD2.F32 R40, -RZ, R40.H0_H0 ;  /* 0x20000028ff287230 */ /* 0x000fe40000004100 */
[----:B------:R-:W-:Y:S01]  /*3730*/  FMUL.FTZ R41, R11, R43 ;  /* 0x0000002b0b297220 */ /* 0x000fe20000410000 */
[----:B------:R-:W-:-:S02]  /*3740*/  HADD2.F32 R37, -RZ, R37.H0_H0 ;  /* 0x20000025ff257230 */ /* 0x000fc40000004100 */
[----:B------:R-:W-:Y:S01]  /*3750*/  FMUL.FTZ R34, R10, R42 ;  /* 0x0000002a0a227220 */ /* 0x000fe20000410000 */
[----:B------:R-:W-:Y:S01]  /*3760*/  F2FP.SATFINITE.E4M3.F32.PACK_AB_MERGE_C R36, R36, R77, RZ ;  /* 0x0000004d2424723e */ /* 0x000fe200048070ff */
[-C--:B------:R-:W-:Y:S01]  /*3770*/  FFMA.FTZ R41, R28, R40.reuse, -R41 ;  /* 0x000000281c297223 */ /* 0x080fe20000010829 */
[----:B------:R-:W-:Y:S01]  /*3780*/  FFMA.FTZ R74, R11, R40, R74 ;  /* 0x000000280b4a7223 */ /* 0x000fe2000001004a */
[-C--:B------:R-:W-:Y:S01]  /*3790*/  FFMA.FTZ R34, R9, R37.reuse, -R34 ;  /* 0x0000002509227223 */ /* 0x080fe20000010822 */
[----:B------:R-:W-:Y:S01]  /*37a0*/  FFMA.FTZ R35, R10, R37, R35 ;  /* 0x000000250a237223 */ /* 0x000fe20000010023 */
[----:B------:R-:W-:Y:S02]  /*37b0*/  F2FP.SATFINITE.E4M3.F32.PACK_AB_MERGE_C R76, R81, R76, RZ ;  /* 0x0000004c514c723e */ /* 0x000fe400048070ff */
[----:B------:R-:W-:Y:S02]  /*37c0*/  F2FP.SATFINITE.E4M3.F32.PACK_AB_MERGE_C R9, R29, R8, R82 ;  /* 0x000000081d09723e */ /* 0x000fe40004807052 */
[----:B------:R-:W-:-:S02]  /*37d0*/  F2FP.SATFINITE.E4M3.F32.PACK_AB_MERGE_C R8, R31, R30, R80 ;  /* 0x0000001e1f08723e */ /* 0x000fc40004807050 */
[----:B------:R-:W-:Y:S02]  /*37e0*/  F2FP.SATFINITE.E4M3.F32.PACK_AB_MERGE_C R10, R35, R34, R36 ;  /* 0x00000022230a723e */ /* 0x000fe40004807024 */
[----:B------:R-:W-:-:S07]  /*37f0*/  F2FP.SATFINITE.E4M3.F32.PACK_AB_MERGE_C R11, R74, R41, R76 ;  /* 0x000000294a0b723e */ /* 0x000fce000480704c */
.L_x_9850:
[----:B------:R-:W-:Y:S05]  /*3800*/  BSYNC B2 ;  /* 0x0000000000027941 */ /* 0x000fea0003800000 */
.L_x_9849:
[----:B--2---:R2:W-:Y:S02]  /*3810*/  STG.E.128 desc[UR40][R32.64+0x20], R8 ;  /* 0x0000200820007986 */ /* 0x0045e4000c101d28 */
.L_x_9848:
[----:B------:R-:W-:Y:S05]  /*3820*/  BSYNC B1 ;  /* 0x0000000000017941 */ /* 0x000fea0003800000 */
.L_x_9847:
        /* <DEDUP_REMOVED lines=117> */
.L_x_9852:
[----:B------:R-:W-:Y:S05]  /*3f80*/  BSYNC B1 ;  /* 0x0000000000017941 */ /* 0x000fea0003800000 */
.L_x_9851:
[----:B--2---:R3:W-:Y:S01]  /*3f90*/  STG.E.128 desc[UR40][R32.64+0x40], R8 ;  /* 0x0000400820007986 */ /* 0x0047e2000c101d28 */
[----:B------:R-:W-:Y:S05]  /*3fa0*/  BRA `(.L_x_9842) ;  /* 0x0000002400247947 */ /* 0x000fea0003800000 */
.L_x_9836:
        /* <DEDUP_REMOVED lines=18> */
[----:B------:R-:W-:-:S02]  /*40d0*/  CS2R R30, SRZ ;  /* 0x00000000001e7805 */ /* 0x000fc4000001ff00 */
[----:B------:R-:W-:Y:S02]  /*40e0*/  IADD3 R38, P3, P5, R46, UR6, R38 ;  /* 0x000000062e267c10 */ /* 0x000fe4000fd7e026 */
[----:B------:R-:W-:Y:S02]  /*40f0*/  CS2R R28, SRZ ;  /* 0x00000000001c7805 */ /* 0x000fe4000001ff00 */
[----:B------:R-:W-:Y:S02]  /*4100*/  IADD3.X R39, R5, UR7, R43, P3, P5 ;  /* 0x0000000705277c10 */ /* 0x000fe40009fea42b */
[-C--:B------:R-:W-:Y:S02]  /*4110*/  ISETP.GE.AND P3, PT, R157, R89.reuse, PT ;  /* 0x000000599d00720c */ /* 0x080fe40003f66270 */
[----:B------:R-:W-:-:S11]  /*4120*/  ISETP.GE.AND P5, PT, R76, R89, PT ;  /* 0x000000594c00720c */ /* 0x000fd60003fa6270 */
[----:B------:R0:W5:Y:S04]  /*4130*/  @!P3 LDG.E.128 R12, desc[UR40][R40.64] ;  /* 0x00000028280cb981 */ /* 0x000168000c1e1d00 */
[----:B------:R0:W5:Y:S04]  /*4140*/  @!P5 LDG.E.128 R8, desc[UR40][R40.64+0x20] ;  /* 0x000020282808d981 */ /* 0x000168000c1e1d00 */
[----:B------:R0:W5:Y:S04]  /*4150*/  @!P3 LDG.E.128 R32, desc[UR40][R38.64] ;  /* 0x000000282620b981 */ /* 0x000168000c1e1d00 */
[----:B------:R0:W5:Y:S02]  /*4160*/  @!P5 LDG.E.128 R28, desc[UR40][R38.64+0x20] ;  /* 0x00002028261cd981 */ /* 0x000164000c1e1d00 */
.L_x_9854:
[----:B------:R-:W-:Y:S05]  /*4170*/  BSYNC B1 ;  /* 0x0000000000017941 */ /* 0x000fea0003800000 */
.L_x_9853:
        /* <DEDUP_REMOVED lines=11> */
.L_x_9855:
[----:B------:R-:W-:Y:S01]  /*4230*/  IMAD R85, R17, 0x8, R16 ;  /* 0x0000000811557824 */ /* 0x000fe200078e0210 */
[----:B------:R-:W-:Y:S01]  /*4240*/  SHF.L.U32 R88, R156, 0x1f, RZ ;  /* 0x0000001f9c587819 */ /* 0x000fe200000006ff */
[----:B------:R-:W-:Y:S03]  /*4250*/  BSSY B1, `(.L_x_9856) ;  /* 0x0000003000017945 */ /* 0x000fe60003800000 */
[----:B------:R-:W1:Y:S02]  /*4260*/  SYNCS.PHASECHK.TRANS64.TRYWAIT P5, [R85+URZ+0x19c90], R88 ;  /* 0x019c9058550075a7 */ /* 0x000e6400080a017f */
[----:B-1----:R-:W-:Y:S05]  /*4270*/  @!P5 BRA `(.L_x_9857) ;  /* 0x0000016c0040d947 */ /* 0x002fea0003800000 */
.L_x_10097:
[----:B------:R-:W-:Y:S05]  /*4280*/  BSYNC B1 ;  /* 0x0000000000017941 */ /* 0x000fea0003800000 */
.L_x_9856:
        /* <DEDUP_REMOVED lines=13> */
[----:B------:R-:W2:Y:S04]  /*4360*/  LDL R43, [R1+0x4] ;  /* 0x00000400012b7983 */ /* 0x000ea80000100800 */
[----:B------:R-:W3:Y:S04]  /*4370*/  LDL R42, [R1+0x64] ;  /* 0x00006400012a7983 */ /* 0x000ee80000100800 */
[----:B------:R-:W4:Y:S01]  /*4380*/  LDL R41, [R1+0x10] ;  /* 0x0000100001297983 */ /* 0x000f220000100800 */
[----:B------:R-:W-:Y:S01]  /*4390*/  ISETP.GE.AND P5, PT, R157, R84, PT ;  /* 0x000000549d00720c */ /* 0x000fe20003fa6270 */
[----:B------:R-:W-:Y:S03]  /*43a0*/  BSSY B2, `(.L_x_9860) ;  /* 0x00000f4000027945 */ /* 0x000fe60003800000 */
[----:B------:R-:W-:-:S02]  /*43b0*/  SEL R36, R60, R101, !P5 ;  /* 0x000000653c247207 */ /* 0x000fc40006800000 */
[----:B------:R-:W-:Y:S02]  /*43c0*/  IADD3 R81, P4, P5, R56, R76, R20 ;  /* 0x0000004c38517210 */ /* 0x000fe40007d9e014 */
        /* <DEDUP_REMOVED lines=29> */
[--C-:B------:R-:W-:Y:S02]  /*45a0*/  SHF.R.U32.HI R32, RZ, 0x8, R13.reuse ;  /* 0x00000008ff207819 */ /* 0x100fe4000001160d */
[----:B------:R-:W-:Y:S01]  /*45b0*/  LOP3.LUT R12, R13, 0xff, RZ, 0xc0, !PT ;  /* 0x000000ff0d0c7812 */ /* 0x000fe200078ec0ff */
[----:B------:R-:W-:Y:S01]  /*45c0*/  IMAD.U32 R14, R14, 0x10000, RZ ;  /* 0x000100000e0e7824 */ /* 0x000fe200078e00ff */
[----:B------:R-:W-:Y:S01]  /*45d0*/  SHF.R.U32.HI R103, RZ, 0x18, R13 ;  /* 0x00000018ff677819 */ /* 0x000fe2000001160d */
[----:B------:R-:W-:Y:S01]  /*45e0*/  IMAD.SHL.U32 R32, R32, 0x100, RZ ;  /* 0x0000010020207824 */ /* 0x000fe200078e00ff */
[--C-:B------:R-:W-:Y:S02]  /*45f0*/  SHF.R.U32.HI R13, RZ, 0x10, R15.reuse ;  /* 0x00000010ff0d7819 */ /* 0x100fe4000001160f */
[----:B------:R-:W-:-:S02]  /*4600*/  SHF.R.U32.HI R34, RZ, 0x8, R15 ;  /* 0x00000008ff227819 */ /* 0x000fc4000001160f */
[----:B------:R-:W-:Y:S02]  /*4610*/  LOP3.LUT R102, R15, 0xff, RZ, 0xc0, !PT ;  /* 0x000000ff0f667812 */ /* 0x000fe400078ec0ff */
        /* <DEDUP_REMOVED lines=10> */
[----:B------:R-:W-:Y:S01]  /*46c0*/  LOP3.LUT R108, R35, 0xff, RZ, 0xc0, !PT ;  /* 0x000000ff236c7812 */ /* 0x000fe200078ec0ff */
[----:B------:R-:W-:Y:S01]  /*46d0*/  IMAD.SHL.U32 R106, R106, 0x100, RZ ;  /* 0x000001006a6a7824 */ /* 0x000fe200078e00ff */
[----:B------:R-:W-:Y:S01]  /*46e0*/  SHF.R.U32.HI R35, RZ, 0x18, R35 ;  /* 0x00000018ff237819 */ /* 0x000fe20000011623 */
[----:B------:R-:W-:Y:S01]  /*46f0*/  IMAD.U32 R33, R33, 0x10000, RZ ;  /* 0x0001000021217824 */ /* 0x000fe200078e00ff */
[----:B------:R-:W-:Y:S01]  /*4700*/  PRMT R103, R103, 0x654, R12 ;  /* 0x0000065467677816 */ /* 0x000fe2000000000c */
[----:B------:R-:W-:Y:S01]  /*4710*/  IMAD.U32 R12, R13, 0x10000, RZ ;  /* 0x000100000d0c7824 */ /* 0x000fe200078e00ff */
[----:B------:R-:W-:Y:S02]  /*4720*/  PRMT R107, R107, 0x654, R102 ;  /* 0x000006546b6b7816 */ /* 0x000fe40000000066 */
[----:B------:R-:W-:-:S02]  /*4730*/  PRMT R35, R35, 0x654, R108 ;  /* 0x0000065423237816 */ /* 0x000fc4000000006c */
[----:B------:R-:W-:Y:S02]  /*4740*/  LOP3.LUT R103, R103, 0xff00, R32, 0xf8, !PT ;  /* 0x0000ff0067677812 */ /* 0x000fe400078ef820 */
[----:B------:R-:W-:Y:S02]  /*4750*/  LOP3.LUT R107, R107, 0xff00, R34, 0xf8, !PT ;  /* 0x0000ff006b6b7812 */ /* 0x000fe400078ef822 */
[----:B------:R-:W-:Y:S02]  /*4760*/  LOP3.LUT R108, R35, 0xff00, R106, 0xf8, !PT ;  /* 0x0000ff00236c7812 */ /* 0x000fe400078ef86a */
[----:B------:R-:W-:Y:S02]  /*4770*/  F2FP.F16.E4M3.UNPACK_B R106, R97.H1 ;  /* 0x00000061ff6a723e */ /* 0x000fe400030006ff */
[----:B--2---:R-:W-:Y:S02]  /*4780*/  F2FP.F16.E4M3.UNPACK_B R34, R40.H1 ;  /* 0x00000028ff22723e */ /* 0x004fe400030006ff */
[----:B0-----:R-:W-:Y:S01]  /*4790*/  F2FP.F16.E4M3.UNPACK_B R35, R36.H1 ;  /* 0x00000024ff23723e */ /* 0x001fe200030006ff */
[----:B------:R-:W-:Y:S01]  /*47a0*/  HADD2.F32 R13, -RZ, R106.H0_H0 ;  /* 0x2000006aff0d7230 */ /* 0x000fe20000004100 */
[----:B------:R-:W-:Y:S01]  /*47b0*/  LOP3.LUT R14, R103, 0xff0000, R14, 0xf8, !PT ;  /* 0x00ff0000670e7812 */ /* 0x000fe200078ef80e */
[----:B------:R-:W-:Y:S01]  /*47c0*/  HADD2.F32 R102, -RZ, R34.H0_H0 ;  /* 0x20000022ff667230 */ /* 0x000fe20000004100 */
[----:B------:R-:W-:Y:S01]  /*47d0*/  PRMT R105, R110, 0x654, R105 ;  /* 0x000006546e697816 */ /* 0x000fe20000000069 */
[--C-:B------:R-:W-:Y:S01]  /*47e0*/  HADD2.F32 R32, -RZ, R35.reuse.H0_H0 ;  /* 0x20000023ff207230 */ /* 0x100fe20000004100 */
[----:B------:R-:W-:Y:S01]  /*47f0*/  F2FP.F16.E4M3.UNPACK_B R103, R99.H1 ;  /* 0x00000063ff67723e */ /* 0x000fe200030006ff */
[----:B------:R-:W-:Y:S01]  /*4800*/  HADD2.F32 R35, -RZ, R35.H1_H1 ;  /* 0x30000023ff237230 */ /* 0x000fe20000004100 */
[----:B------:R-:W-:-:S02]  /*4810*/  LOP3.LUT R104, R105, 0xff00, R104, 0xf8, !PT ;  /* 0x0000ff0069687812 */ /* 0x000fc400078ef868 */
[----:B------:R-:W-:Y:S01]  /*4820*/  LOP3.LUT R12, R107, 0xff0000, R12, 0xf8, !PT ;  /* 0x00ff00006b0c7812 */ /* 0x000fe200078ef80c */
[--C-:B------:R-:W-:Y:S02]  /*4830*/  HADD2.F32 R105, -RZ, R103.reuse.H0_H0 ;  /* 0x20000067ff697230 */ /* 0x100fe40000004100 */
[-C--:B------:R-:W-:Y:S01]  /*4840*/  FMUL.FTZ R107, R102, R13.reuse ;  /* 0x0000000d666b7220 */ /* 0x080fe20000410000 */
[----:B------:R-:W-:Y:S01]  /*4850*/  FMUL.FTZ R109, R32, R13 ;  /* 0x0000000d206d7220 */ /* 0x000fe20000410000 */
[----:B------:R-:W-:Y:S01]  /*4860*/  LOP3.LUT R13, R108, 0xff0000, R33, 0xf8, !PT ;  /* 0x00ff00006c0d7812 */ /* 0x000fe200078ef821 */
[----:B------:R-:W-:Y:S01]  /*4870*/  HADD2.F32 R108, -RZ, R106.H1_H1 ;  /* 0x3000006aff6c7230 */ /* 0x000fe20000004100 */
[----:B------:R-:W-:Y:S01]  /*4880*/  LOP3.LUT R15, R104, 0xff0000, R15, 0xf8, !PT ;  /* 0x00ff0000680f7812 */ /* 0x000fe200078ef80f */
[----:B------:R-:W-:Y:S01]  /*4890*/  FFMA.FTZ R33, R32, R105, -R107 ;  /* 0x0000006920217223 */ /* 0x000fe2000001086b */
[----:B------:R-:W-:Y:S01]  /*48a0*/  F2FP.F16.E4M3.UNPACK_B R106, R97 ;  /* 0x00000061ff6a723e */ /* 0x000fe200020006ff */
[----:B------:R-:W-:Y:S01]  /*48b0*/  FFMA.FTZ R32, R102, R105, R109 ;  /* 0x0000006966207223 */ /* 0x000fe2000001006d */
[----:B------:R-:W-:Y:S01]  /*48c0*/  HADD2.F32 R104, -RZ, R103.H1_H1 ;  /* 0x30000067ff687230 */ /* 0x000fe20000004100 */
[----:B------:R-:W-:-:S02]  /*48d0*/  F2FP.F16.E4M3.UNPACK_B R97, R40 ;  /* 0x00000028ff61723e */ /* 0x000fc400020006ff */
[----:B------:R-:W-:Y:S01]  /*48e0*/  F2FP.F16.E4M3.UNPACK_B R102, R36 ;  /* 0x00000024ff66723e */ /* 0x000fe200020006ff */
[----:B------:R-:W-:Y:S01]  /*48f0*/  HADD2.F32 R107, -RZ, R106.H0_H0 ;  /* 0x2000006aff6b7230 */ /* 0x000fe20000004100 */
[----:B------:R-:W-:Y:S01]  /*4900*/  F2FP.F16.E4M3.UNPACK_B R103, R99 ;  /* 0x00000063ff67723e */ /* 0x000fe200020006ff */
[----:B------:R-:W-:Y:S02]  /*4910*/  HADD2.F32 R99, -RZ, R34.H1_H1 ;  /* 0x30000022ff637230 */ /* 0x000fe40000004100 */
[----:B------:R-:W-:Y:S02]  /*4920*/  HADD2.F32 R40, -RZ, R97.H0_H0 ;  /* 0x20000061ff287230 */ /* 0x000fe40000004100 */
[----:B------:R-:W-:Y:S02]  /*4930*/  HADD2.F32 R36, -RZ, R102.H0_H0 ;  /* 0x20000066ff247230 */ /* 0x000fe40000004100 */
[-C--:B------:R-:W-:Y:S01]  /*4940*/  FMUL.FTZ R34, R99, R108.reuse ;  /* 0x0000006c63227220 */ /* 0x080fe20000410000 */
[----:B------:R-:W-:Y:S01]  /*4950*/  FMUL.FTZ R108, R35, R108 ;  /* 0x0000006c236c7220 */ /* 0x000fe20000410000 */
[----:B------:R-:W-:-:S02]  /*4960*/  HADD2.F32 R105, -RZ, R103.H0_H0 ;  /* 0x20000067ff697230 */ /* 0x000fc40000004100 */
[-C--:B------:R-:W-:Y:S01]  /*4970*/  FMUL.FTZ R109, R40, R107.reuse ;  /* 0x0000006b286d7220 */ /* 0x080fe20000410000 */
[C---:B------:R-:W-:Y:S01]  /*4980*/  FMUL.FTZ R107, R36.reuse, R107 ;  /* 0x0000006b246b7220 */ /* 0x040fe20000410000 */
[-C--:B------:R-:W-:Y:S01]  /*4990*/  FFMA.FTZ R34, R35, R104.reuse, -R34 ;  /* 0x0000006823227223 */ /* 0x080fe20000010822 */
[----:B------:R-:W-:Y:S01]  /*49a0*/  FFMA.FTZ R35, R99, R104, R108 ;  /* 0x0000006863237223 */ /* 0x000fe2000001006c */
[----:B------:R-:W-:Y:S02]  /*49b0*/  HADD2.F32 R108, -RZ, R103.H1_H1 ;  /* 0x30000067ff6c7230 */ /* 0x000fe40000004100 */
[-C--:B------:R-:W-:Y:S01]  /*49c0*/  FFMA.FTZ R36, R36, R105.reuse, -R109 ;  /* 0x0000006924247223 */ /* 0x080fe2000001086d */
[----:B------:R-:W-:Y:S02]  /*49d0*/  HADD2.F32 R103, -RZ, R106.H1_H1 ;  /* 0x3000006aff677230 */ /* 0x000fe40000004100 */
[----:B------:R-:W-:Y:S01]  /*49e0*/  FFMA.FTZ R40, R40, R105, R107 ;  /* 0x0000006928287223 */ /* 0x000fe2000001006b */
[----:B------:R-:W-:Y:S01]  /*49f0*/  HADD2.F32 R102, -RZ, R102.H1_H1 ;  /* 0x30000066ff667230 */ /* 0x000fe20000004100 */
[----:B------:R-:W-:Y:S01]  /*4a00*/  F2FP.F16.E4M3.UNPACK_B R109, R98.H1 ;  /* 0x00000062ff6d723e */ /* 0x000fe200030006ff */
[----:B------:R-:W-:Y:S01]  /*4a10*/  HADD2.F32 R99, -RZ, R97.H1_H1 ;  /* 0x30000061ff637230 */ /* 0x000fe20000004100 */
[----:B------:R-:W-:-:S02]  /*4a20*/  F2FP.F16.E4M3.UNPACK_B R106, R42.H1 ;  /* 0x0000002aff6a723e */ /* 0x000fc400030006ff */
[----:B------:R-:W-:Y:S01]  /*4a30*/  F2FP.F16.E4M3.UNPACK_B R105, R38.H1 ;  /* 0x00000026ff69723e */ /* 0x000fe200030006ff */
[CC--:B------:R-:W-:Y:S01]  /*4a40*/  FMUL.FTZ R112, R102.reuse, R103.reuse ;  /* 0x0000006766707220 */ /* 0x0c0fe20000410000 */
[----:B------:R-:W-:Y:S01]  /*4a50*/  F2FP.F16.E4M3.UNPACK_B R104, R100.H1 ;  /* 0x00000064ff68723e */ /* 0x000fe200030006ff */
[C---:B------:R-:W-:Y:S01]  /*4a60*/  FMUL.FTZ R97, R99.reuse, R103 ;  /* 0x0000006763617220 */ /* 0x040fe20000410000 */
[----:B------:R-:W-:Y:S02]  /*4a70*/  HADD2.F32 R110, -RZ, R109.H0_H0 ;  /* 0x2000006dff6e7230 */ /* 0x000fe40000004100 */
[-C--:B------:R-:W-:Y:S01]  /*4a80*/  FFMA.FTZ R99, R99, R108.reuse, R112 ;  /* 0x0000006c63637223 */ /* 0x080fe20000010070 */
[----:B------:R-:W-:Y:S02]  /*4a90*/  HADD2.F32 R107, -RZ, R106.H0_H0 ;  /* 0x2000006aff6b7230 */ /* 0x000fe40000004100 */
[----:B------:R-:W-:Y:S01]  /*4aa0*/  FFMA.FTZ R97, R102, R108, -R97 ;  /* 0x0000006c66617223 */ /* 0x000fe20000010861 */
        /* <DEDUP_REMOVED lines=10> */
[----:B------:R-:W-:Y:S01]  /*4b50*/  F2FP.F16.E4M3.UNPACK_B R108, R98 ;  /* 0x00000062ff6c723e */ /* 0x000fe200020006ff */
[----:B------:R-:W-:Y:S01]  /*4b60*/  HADD2.F32 R104, -RZ, R104.H1_H1 ;  /* 0x30000068ff687230 */ /* 0x000fe20000004100 */
[----:B------:R-:W-:Y:S01]  /*4b70*/  F2FP.F16.E4M3.UNPACK_B R98, R42 ;  /* 0x0000002aff62723e */ /* 0x000fe200020006ff */
[-C--:B------:R-:W-:Y:S01]  /*4b80*/  FMUL.FTZ R110, R106, R109.reuse ;  /* 0x0000006d6a6e7220 */ /* 0x080fe20000410000 */
[----:B------:R-:W-:Y:S01]  /*4b90*/  FMUL.FTZ R109, R105, R109 ;  /* 0x0000006d696d7220 */ /* 0x000fe20000410000 */
[----:B------:R-:W-:Y:S01]  /*4ba0*/  F2FP.F16.E4M3.UNPACK_B R107, R100 ;  /* 0x00000064ff6b723e */ /* 0x000fe200020006ff */
[----:B------:R-:W-:-:S02]  /*4bb0*/  HADD2.F32 R111, -RZ, R108.H0_H0 ;  /* 0x2000006cff6f7230 */ /* 0x000fc40000004100 */
[-C--:B------:R-:W-:Y:S01]  /*4bc0*/  FFMA.FTZ R105, R105, R104.reuse, -R110 ;  /* 0x0000006869697223 */ /* 0x080fe2000001086e */
[----:B------:R-:W-:Y:S02]  /*4bd0*/  HADD2.F32 R100, -RZ, R98.H0_H0 ;  /* 0x20000062ff647230 */ /* 0x000fe40000004100 */
[----:B------:R-:W-:Y:S01]  /*4be0*/  FFMA.FTZ R106, R106, R104, R109 ;  /* 0x000000686a6a7223 */ /* 0x000fe2000001006d */
[----:B------:R-:W-:Y:S01]  /*4bf0*/  HADD2.F32 R42, -RZ, R38.H0_H0 ;  /* 0x20000026ff2a7230 */ /* 0x000fe20000004100 */
[----:B------:R-:W-:Y:S01]  /*4c00*/  F2FP.SATFINITE.E4M3.F32.PACK_AB_MERGE_C R33, R34, R33, RZ ;  /* 0x000000212221723e */ /* 0x000fe200048070ff */
[----:B------:R-:W-:Y:S02]  /*4c10*/  HADD2.F32 R109, -RZ, R107.H0_H0 ;  /* 0x2000006bff6d7230 */ /* 0x000fe40000004100 */
[----:B------:R-:W-:Y:S01]  /*4c20*/  FMUL.FTZ R115, R100, R111 ;  /* 0x0000006f64737220 */ /* 0x000fe20000410000 */
[----:B------:R-:W-:Y:S01]  /*4c30*/  HADD2.F32 R113, -RZ, R108.H1_H1 ;  /* 0x3000006cff717230 */ /* 0x000fe20000004100 */
[----:B------:R-:W-:Y:S01]  /*4c40*/  F2FP.SATFINITE.E4M3.F32.PACK_AB_MERGE_C R32, R35, R32, RZ ;  /* 0x000000202320723e */ /* 0x000fe200048070ff */
[----:B------:R-:W-:Y:S01]  /*4c50*/  HADD2.F32 R104, -RZ, R98.H1_H1 ;  /* 0x30000062ff687230 */ /* 0x000fe20000004100 */
[----:B------:R-:W-:Y:S01]  /*4c60*/  F2FP.SATFINITE.E4M3.F32.PACK_AB_MERGE_C R36, R97, R36, R33 ;  /* 0x000000246124723e */ /* 0x000fe20004807021 */
[----:B------:R-:W-:-:S02]  /*4c70*/  HADD2.F32 R98, -RZ, R38.H1_H1 ;  /* 0x30000026ff627230 */ /* 0x000fc40000004100 */
[----:B------:R-:W-:Y:S01]  /*4c80*/  FFMA.FTZ R38, R42, R109, -R115 ;  /* 0x0000006d2a267223 */ /* 0x000fe20000010873 */
[----:B------:R-:W-:Y:S02]  /*4c90*/  HADD2.F32 R107, -RZ, R107.H1_H1 ;  /* 0x3000006bff6b7230 */ /* 0x000fe40000004100 */
[----:B------:R-:W-:Y:S01]  /*4ca0*/  FMUL.FTZ R115, R104, R113 ;  /* 0x0000007168737220 */ /* 0x000fe20000410000 */
[----:B------:R-:W-:Y:S01]  /*4cb0*/  FMUL.FTZ R111, R42, R111 ;  /* 0x0000006f2a6f7220 */ /* 0x000fe20000410000 */
[C---:B------:R-:W-:Y:S01]  /*4cc0*/  FMUL.FTZ R113, R98.reuse, R113 ;  /* 0x0000007162717220 */ /* 0x040fe20000410000 */
[----:B------:R-:W-:Y:S01]  /*4cd0*/  F2FP.F16.E4M3.UNPACK_B R34, R41 ;  /* 0x00000029ff22723e */ /* 0x000fe200020006ff */
[----:B------:R-:W-:Y:S01]  /*4ce0*/  FFMA.FTZ R115, R98, R107, -R115 ;  /* 0x0000006b62737223 */ /* 0x000fe20000010873 */
[----:B------:R-:W-:Y:S01]  /*4cf0*/  F2FP.F16.E4M3.UNPACK_B R35, R15 ;  /* 0x0000000fff23723e */ /* 0x000fe200020006ff */
[----:B------:R-:W-:Y:S01]  /*4d00*/  FFMA.FTZ R42, R100, R109, R111 ;  /* 0x0000006d642a7223 */ /* 0x000fe2000001006f */
[----:B------:R-:W-:Y:S01]  /*4d10*/  F2FP.F16.E4M3.UNPACK_B R33, R37 ;  /* 0x00000025ff21723e */ /* 0x000fe200020006ff */
[----:B------:R-:W-:Y:S01]  /*4d20*/  FFMA.FTZ R113, R104, R107, R113 ;  /* 0x0000006b68717223 */ /* 0x000fe20000010071 */
[----:B------:R-:W-:Y:S01]  /*4d30*/  F2FP.SATFINITE.E4M3.F32.PACK_AB_MERGE_C R40, R99, R40, R32 ;  /* 0x000000286328723e */ /* 0x000fe20004807020 */
[--C-:B------:R-:W-:Y:S01]  /*4d40*/  HADD2.F32 R97, -RZ, R34.reuse.H0_H0 ;  /* 0x20000022ff617230 */ /* 0x100fe20000004100 */
[----:B------:R-:W-:Y:S01]  /*4d50*/  F2FP.SATFINITE.E4M3.F32.PACK_AB_MERGE_C R102, R105, R102, RZ ;  /* 0x000000666966723e */ /* 0x000fe200048070ff */
[----:B------:R-:W-:Y:S01]  /*4d60*/  HADD2.F32 R100, -RZ, R35.H0_H0 ;  /* 0x20000023ff647230 */ /* 0x000fe20000004100 */
[----:B------:R-:W-:Y:S01]  /*4d70*/  F2FP.SATFINITE.E4M3.F32.PACK_AB_MERGE_C R103, R106, R103, RZ ;  /* 0x000000676a67723e */ /* 0x000fe200048070ff */
[----:B------:R-:W-:Y:S01]  /*4d80*/  HADD2.F32 R32, -RZ, R33.H0_H0 ;  /* 0x20000021ff207230 */ /* 0x000fe20000004100 */
[----:B------:R-:W-:Y:S01]  /*4d90*/  F2FP.F16.E4M3.UNPACK_B R98, R14 ;  /* 0x0000000eff62723e */ /* 0x000fe200020006ff */
[----:B------:R-:W-:Y:S01]  /*4da0*/  HADD2.F32 R34, -RZ, R34.H1_H1 ;  /* 0x30000022ff227230 */ /* 0x000fe20000004100 */
[----:B------:R-:W-:-:S02]  /*4db0*/  F2FP.SATFINITE.E4M3.F32.PACK_AB_MERGE_C R38, R115, R38, R102 ;  /* 0x000000267326723e */ /* 0x000fc40004807066 */
[----:B------:R-:W-:Y:S01]  /*4dc0*/  F2FP.SATFINITE.E4M3.F32.PACK_AB_MERGE_C R42, R113, R42, R103 ;  /* 0x0000002a712a723e */ /* 0x000fe20004807067 */
[CC--:B------:R-:W-:Y:S01]  /*4dd0*/  FMUL.FTZ R103, R97.reuse, R100.reuse ;  /* 0x0000006461677220 */ /* 0x0c0fe20000410000 */
[C---:B------:R-:W-:Y:S01]  /*4de0*/  FMUL.FTZ R102, R32.reuse, R100 ;  /* 0x0000006420667220 */ /* 0x040fe20000410000 */
[--C-:B------:R-:W-:Y:S01]  /*4df0*/  HADD2.F32 R99, -RZ, R98.reuse.H0_H0 ;  /* 0x20000062ff637230 */ /* 0x100fe20000004100 */
[----:B------:R-:W-:Y:S01]  /*4e00*/  F2FP.F16.E4M3.UNPACK_B R41, R41.H1 ;  /* 0x00000029ff29723e */ /* 0x000fe200030006ff */
[----:B------:R-:W-:Y:S01]  /*4e10*/  HADD2.F32 R100, -RZ, R35.H1_H1 ;  /* 0x30000023ff647230 */ /* 0x000fe20000004100 */
[----:B------:R-:W-:Y:S01]  /*4e20*/  F2FP.F16.E4M3.UNPACK_B R37, R37.H1 ;  /* 0x00000025ff25723e */ /* 0x000fe200030006ff */
[----:B------:R-:W-:Y:S02]  /*4e30*/  HADD2.F32 R35, -RZ, R33.H1_H1 ;  /* 0x30000021ff237230 */ /* 0x000fe40000004100 */
[-C--:B------:R-:W-:Y:S01]  /*4e40*/  FFMA.FTZ R32, R32, R99.reuse, -R103 ;  /* 0x0000006320207223 */ /* 0x080fe20000010867 */
[----:B------:R-:W-:Y:S01]  /*4e50*/  FFMA.FTZ R33, R97, R99, R102 ;  /* 0x0000006361217223 */ /* 0x000fe20000010066 */
[----:B------:R-:W-:-:S02]  /*4e60*/  HADD2.F32 R98, -RZ, R98.H1_H1 ;  /* 0x30000062ff627230 */ /* 0x000fc40000004100 */
[CC--:B------:R-:W-:Y:S01]  /*4e70*/  FMUL.FTZ R102, R34.reuse, R100.reuse ;  /* 0x0000006422667220 */ /* 0x0c0fe20000410000 */
[C---:B------:R-:W-:Y:S01]  /*4e80*/  FMUL.FTZ R97, R35.reuse, R100 ;  /* 0x0000006423617220 */ /* 0x040fe20000410000 */
[----:B------:R-:W-:Y:S01]  /*4e90*/  F2FP.F16.E4M3.UNPACK_B R99, R15.H1 ;  /* 0x0000000fff63723e */ /* 0x000fe200030006ff */
[----:B------:R-:W-:Y:S02]  /*4ea0*/  HADD2.F32 R15, -RZ, R37.H0_H0 ;  /* 0x20000025ff0f7230 */ /* 0x000fe40000004100 */
[-C--:B------:R-:W-:Y:S01]  /*4eb0*/  FFMA.FTZ R35, R35, R98.reuse, -R102 ;  /* 0x0000006223237223 */ /* 0x080fe20000010866 */
[----:B------:R-:W-:Y:S01]  /*4ec0*/  FFMA.FTZ R34, R34, R98, R97 ;  /* 0x0000006222227223 */ /* 0x000fe20000010061 */
        /* <DEDUP_REMOVED lines=11> */
[CC--:B------:R-:W-:Y:S01]  /*4f80*/  FMUL.FTZ R106, R98.reuse, R41.reuse ;  /* 0x00000029626a7220 */ /* 0x0c0fe20000410000 */
[----:B------:R-:W-:Y:S01]  /*4f90*/  FMUL.FTZ R103, R37, R41 ;  /* 0x0000002925677220 */ /* 0x000fe20000410000 */
[-C--:B------:R-:W-:Y:S01]  /*4fa0*/  FFMA.FTZ R14, R15, R100.reuse, -R104 ;  /* 0x000000640f0e7223 */ /* 0x080fe20000010868 */
[----:B------:R-:W-:Y:S01]  /*4fb0*/  FFMA.FTZ R15, R97, R100, R102 ;  /* 0x00000064610f7223 */ /* 0x000fe20000010066 */
[----:B------:R-:W-:Y:S01]  /*4fc0*/  F2FP.F16.E4M3.UNPACK_B R41, R43 ;  /* 0x0000002bff29723e */ /* 0x000fe200020006ff */
[----:B------:R-:W-:Y:S01]  /*4fd0*/  FFMA.FTZ R37, R37, R99, -R106 ;  /* 0x0000006325257223 */ /* 0x000fe2000001086a */
[----:B------:R-:W-:Y:S01]  /*4fe0*/  F2FP.F16.E4M3.UNPACK_B R104, R43.H1 ;  /* 0x0000002bff68723e */ /* 0x000fe200030006ff */
[----:B------:R-:W-:Y:S01]  /*4ff0*/  FFMA.FTZ R98, R98, R99, R103 ;  /* 0x0000006362627223 */ /* 0x000fe20000010067 */
        /* <DEDUP_REMOVED lines=15> */
[-C--:B------:R-:W-:Y:S01]  /*50f0*/  FMUL.FTZ R108, R102, R109.reuse ;  /* 0x0000006d666c7220 */ /* 0x080fe20000410000 */
[----:B------:R-:W-:Y:S02]  /*5100*/  HADD2.F32 R104, -RZ, R104.H1_H1 ;  /* 0x30000068ff687230 */ /* 0x000fe40000004100 */
[C---:B------:R-:W-:Y:S01]  /*5110*/  FMUL.FTZ R113, R103.reuse, R109 ;  /* 0x0000006d67717220 */ /* 0x040fe20000410000 */
[----:B------:R-:W-:Y:S02]  /*5120*/  HADD2.F32 R107, -RZ, R107.H1_H1 ;  /* 0x3000006bff6b7230 */ /* 0x000fe40000004100 */
[----:B------:R-:W-:Y:S01]  /*5130*/  FFMA.FTZ R103, R103, R106, R108 ;  /* 0x0000006a67677223 */ /* 0x000fe2000001006c */
[----:B------:R-:W-:-:S02]  /*5140*/  HADD2.F32 R39, -RZ, R39.H1_H1 ;  /* 0x30000027ff277230 */ /* 0x000fc40000004100 */
[----:B------:R-:W-:Y:S01]  /*5150*/  FFMA.FTZ R102, R102, R106, -R113 ;  /* 0x0000006a66667223 */ /* 0x000fe20000010871 */
[----:B------:R-:W-:Y:S02]  /*5160*/  HADD2.F32 R105, -RZ, R13.H0_H0 ;  /* 0x2000000dff697230 */ /* 0x000fe40000004100 */
        /* <DEDUP_REMOVED lines=8> */
[----:B------:R-:W-:Y:S01]  /*51f0*/  FMUL.FTZ R110, R41, R108 ;  /* 0x0000006c296e7220 */ /* 0x000fe20000410000 */
[----:B------:R-:W-:Y:S02]  /*5200*/  HADD2.F32 R106, -RZ, R13.H1_H1 ;  /* 0x3000000dff6a7230 */ /* 0x000fe40000004100 */
[-C--:B------:R-:W-:Y:S01]  /*5210*/  FFMA.FTZ R39, R39, R12.reuse, -R112 ;  /* 0x0000000c27277223 */ /* 0x080fe20000010870 */
[----:B------:R-:W-:Y:S01]  /*5220*/  FFMA.FTZ R12, R104, R12, R107 ;  /* 0x0000000c680c7223 */ /* 0x000fe2000001006b */
[C---:B------:R-:W-:Y:S01]  /*5230*/  FMUL.FTZ R108, R97.reuse, R108 ;  /* 0x0000006c616c7220 */ /* 0x040fe20000410000 */
[----:B------:R-:W-:Y:S01]  /*5240*/  F2FP.SATFINITE.E4M3.F32.PACK_AB_MERGE_C R15, R34, R33, R15 ;  /* 0x00000021220f723e */ /* 0x000fe2000480700f */
[----:B------:R-:W-:Y:S01]  /*5250*/  FFMA.FTZ R110, R97, R106, -R110 ;  /* 0x0000006a616e7223 */ /* 0x000fe2000001086e */
[----:B------:R-:W-:Y:S01]  /*5260*/  F2FP.SATFINITE.E4M3.F32.PACK_AB_MERGE_C R14, R37, R14, RZ ;  /* 0x0000000e250e723e */ /* 0x000fe200048070ff */
[----:B------:R-:W-:Y:S01]  /*5270*/  FFMA.FTZ R41, R41, R106, R108 ;  /* 0x0000006a29297223 */ /* 0x000fe2000001006c */
[----:B------:R-:W-:-:S02]  /*5280*/  F2FP.SATFINITE.E4M3.F32.PACK_AB_MERGE_C R12, R12, R103, RZ ;  /* 0x000000670c0c723e */ /* 0x000fc400048070ff */
[----:B------:R-:W-:Y:S02]  /*5290*/  F2FP.SATFINITE.E4M3.F32.PACK_AB_MERGE_C R39, R39, R102, RZ ;  /* 0x000000662727723e */ /* 0x000fe400048070ff */
[----:B------:R-:W-:Y:S01]  /*52a0*/  F2FP.SATFINITE.E4M3.F32.PACK_AB_MERGE_C R43, R41, R100, R12 ;  /* 0x00000064292b723e */ /* 0x000fe2000480700c */
[----:B------:R-:W-:Y:S01]  /*52b0*/  IMAD.MOV.U32 R41, RZ, RZ, R15 ;  /* 0x000000ffff297224 */ /* 0x000fe200078e000f */
[----:B------:R-:W-:Y:S02]  /*52c0*/  F2FP.SATFINITE.E4M3.F32.PACK_AB_MERGE_C R37, R35, R32, R14 ;  /* 0x000000202325723e */ /* 0x000fe4000480700e */
[----:B------:R-:W-:-:S07]  /*52d0*/  F2FP.SATFINITE.E4M3.F32.PACK_AB_MERGE_C R39, R110, R99, R39 ;  /* 0x000000636e27723e */ /* 0x000fce0004807027 */
.L_x_9861:
[----:B------:R-:W-:Y:S05]  /*52e0*/  BSYNC B2 ;  /* 0x0000000000027941 */ /* 0x000fea0003800000 */
.L_x_9860:
[----:B0-----:R0:W-:Y:S04]  /*52f0*/  STG.E.128 desc[UR40][R80.64], R36 ;  /* 0x0000002450007986 */ /* 0x0011e8000c101d28 */
[----:B--2---:R0:W-:Y:S02]  /*5300*/  @!P4 STG.E.128 desc[UR40][R82.64], R40 ;  /* 0x000000285200c986 */ /* 0x0041e4000c101d28 */
.L_x_9859:
[----:B------:R-:W-:Y:S05]  /*5310*/  BSYNC B1 ;  /* 0x0000000000017941 */ /* 0x000fea0003800000 */
.L_x_9858:
[----:B------:R-:W-:-:S13]  /*5320*/  ISETP.NE.AND P4, PT, R58, RZ, PT ;  /* 0x000000ff3a00720c */ /* 0x000fda0003f85270 */
[----:B------:R-:W-:Y:S05]  /*5330*/  @!P4 BRA `(.L_x_9842) ;  /* 0x000000100040c947 */ /* 0x000fea0003800000 */
[----:B------:R-:W2:Y:S04]  /*5340*/  LDL R32, [R1+0x4] ;  /* 0x0000040001207983 */ /* 0x000ea80000100800 */
[----:B------:R-:W3:Y:S04]  /*5350*/  LDL R15, [R1+0x64] ;  /* 0x00006400010f7983 */ /* 0x000ee80000100800 */
[----:B------:R-:W4:Y:S01]  /*5360*/  LDL R14, [R1+0x10] ;  /* 0x00001000010e7983 */ /* 0x000f220000100800 */
[----:B------:R-:W-:Y:S01]  /*5370*/  SEL R101, R60, R101, !P0 ;  /* 0x000000653c657207 */ /* 0x000fe20004000000 */
[----:B0-----:R-:W-:Y:S01]  /*5380*/  VIADD R40, R157, 0x20 ;  /* 0x000000209d287836 */ /* 0x001fe20000000000 */
[----:B------:R-:W-:Y:S01]  /*5390*/  IADD3 R37, P4, P5, R56, R76, R7 ;  /* 0x0000004c38257210 */ /* 0x000fe20007d9e007 */
[----:B------:R-:W-:Y:S01]  /*53a0*/  BSSY B1, `(.L_x_9862) ;  /* 0x00000ea000017945 */ /* 0x000fe20003800000 */
[----:B------:R-:W-:-:S02]  /*53b0*/  SHF.R.S32.HI R12, RZ, 0x1f, R101 ;  /* 0x0000001fff0c7819 */ /* 0x000fc40000011465 */
[----:B------:R-:W-:Y:S02]  /*53c0*/  IADD3.X R38, R79, R96, R3, P4, P5 ;  /* 0x000000604f267210 */ /* 0x000fe400027ea403 */
[----:B------:R-:W-:Y:S02]  /*53d0*/  LEA.HI R12, R12, R101, RZ, 0x5 ;  /* 0x000000650c0c7211 */ /* 0x000fe400078f28ff */
[----:B------:R-:W-:Y:S02]  /*53e0*/  ISETP.GE.AND P5, PT, R40, R89, PT ;  /* 0x000000592800720c */ /* 0x000fe40003fa6270 */
[----:B------:R-:W-:Y:S02]  /*53f0*/  SHF.R.S32.HI R12, RZ, 0x5, R12 ;  /* 0x00000005ff0c7819 */ /* 0x000fe4000001140c */
        /* <DEDUP_REMOVED lines=94> */
[----:B------:R-:W-:Y:S01]  /*59e0*/  FFMA.FTZ R41, R38, R92, -R41 ;  /* 0x0000005c26297223 */ /* 0x000fe20000010829 */
        /* <DEDUP_REMOVED lines=16> */
[----:B------:R-:W-:Y:S01]  /*5af0*/  FMUL.FTZ R92, R42, R92 ;  /* 0x0000005c2a5c7220 */ /* 0x000fe20000410000 */
[----:B------:R-:W-:Y:S01]  /*5b00*/  FFMA.FTZ R80, R80, R83, R89 ;  /* 0x0000005350507223 */ /* 0x000fe20000010059 */
[----:B------:R-:W-:Y:S01]  /*5b10*/  FFMA.FTZ R99, R42, R82, -R97 ;  /* 0x000000522a637223 */ /* 0x000fe20000010861 */
[----:B------:R-:W-:Y:S01]  /*5b20*/  F2FP.F16.E4M3.UNPACK_B R91, R91 ;  /* 0x0000005bff5b723e */ /* 0x000fe200020006ff */
[----:B------:R-:W-:Y:S01]  /*5b30*/  HADD2.F32 R83, -RZ, R93.H0_H0 ;  /* 0x2000005dff537230 */ /* 0x000fe20000004100 */
[----:B------:R-:W-:Y:S01]  /*5b40*/  F2FP.SATFINITE.E4M3.F32.PACK_AB_MERGE_C R12, R29, R12, RZ ;  /* 0x0000000c1d0c723e */ /* 0x000fe200048070ff */
[----:B------:R-:W-:-:S02]  /*5b50*/  HADD2.F32 R42, -RZ, R40.H0_H0 ;  /* 0x20000028ff2a7230 */ /* 0x000fc40000004100 */
[----:B------:R-:W-:Y:S01]  /*5b60*/  FFMA.FTZ R101, R81, R82, R92 ;  /* 0x0000005251657223 */ /* 0x000fe2000001005c */
[----:B------:R-:W-:Y:S01]  /*5b70*/  HADD2.F32 R34, -RZ, R14.H0_H0 ;  /* 0x2000000eff227230 */ /* 0x000fe20000004100 */
[----:B------:R-:W-:Y:S01]  /*5b80*/  F2FP.SATFINITE.E4M3.F32.PACK_AB_MERGE_C R28, R31, R28, RZ ;  /* 0x0000001c1f1c723e */ /* 0x000fe200048070ff */
[----:B------:R-:W-:Y:S02]  /*5b90*/  HADD2.F32 R93, -RZ, R93.H1_H1 ;  /* 0x3000005dff5d7230 */ /* 0x000fe40000004100 */
[-C--:B------:R-:W-:Y:S01]  /*5ba0*/  FMUL.FTZ R89, R42, R83.reuse ;  /* 0x000000532a597220 */ /* 0x080fe20000410000 */
[----:B------:R-:W-:Y:S01]  /*5bb0*/  HADD2.F32 R40, -RZ, R40.H1_H1 ;  /* 0x30000028ff287230 */ /* 0x000fe20000004100 */
[----:B------:R-:W-:Y:S01]  /*5bc0*/  F2FP.SATFINITE.E4M3.F32.PACK_AB_MERGE_C R12, R41, R30, R12 ;  /* 0x0000001e290c723e */ /* 0x000fe2000480700c */
[--C-:B------:R-:W-:Y:S02]  /*5bd0*/  HADD2.F32 R81, -RZ, R91.reuse.H0_H0 ;  /* 0x2000005bff517230 */ /* 0x100fe40000004100 */
[----:B------:R-:W-:Y:S01]  /*5be0*/  FMUL.FTZ R83, R34, R83 ;  /* 0x0000005322537220 */ /* 0x000fe20000410000 */
[----:B------:R-:W-:Y:S01]  /*5bf0*/  HADD2.F32 R14, -RZ, R14.H1_H1 ;  /* 0x3000000eff0e7230 */ /* 0x000fe20000004100 */
[----:B------:R-:W-:Y:S01]  /*5c00*/  F2FP.F16.E4M3.UNPACK_B R31, R33 ;  /* 0x00000021ff1f723e */ /* 0x000fe200020006ff */
[----:B------:R-:W-:Y:S01]  /*5c10*/  HADD2.F32 R91, -RZ, R91.H1_H1 ;  /* 0x3000005bff5b7230 */ /* 0x000fe20000004100 */
[----:B------:R-:W-:Y:S01]  /*5c20*/  F2FP.F16.E4M3.UNPACK_B R30, R11 ;  /* 0x0000000bff1e723e */ /* 0x000fe200020006ff */
[----:B------:R-:W-:Y:S01]  /*5c30*/  FMUL.FTZ R97, R40, R93 ;  /* 0x0000005d28617220 */ /* 0x000fe20000410000 */
[----:B------:R-:W-:Y:S01]  /*5c40*/  F2FP.F16.E4M3.UNPACK_B R29, R13 ;  /* 0x0000000dff1d723e */ /* 0x000fe200020006ff */
        /* <DEDUP_REMOVED lines=9> */
[----:B------:R-:W-:Y:S01]  /*5ce0*/  FFMA.FTZ R93, R40, R91, R93 ;  /* 0x0000005b285d7223 */ /* 0x000fe2000001005d */
        /* <DEDUP_REMOVED lines=32> */
[----:B------:R-:W-:Y:S01]  /*5ef0*/  F2FP.SATFINITE.E4M3.F32.PACK_AB_MERGE_C R14, R14, R89, R99 ;  /* 0x000000590e0e723e */ /* 0x000fe20004807063 */
[-C--:B------:R-:W-:Y:S01]  /*5f00*/  FFMA.FTZ R10, R11, R33.reuse, -R80 ;  /* 0x000000210b0a7223 */ /* 0x080fe20000010850 */
[----:B------:R-:W-:Y:S01]  /*5f10*/  FFMA.FTZ R11, R38, R33, R41 ;  /* 0x00000021260b7223 */ /* 0x000fe20000010029 */
[-C--:B------:R-:W-:Y:S01]  /*5f20*/  FFMA.FTZ R31, R31, R42.reuse, -R82 ;  /* 0x0000002a1f1f7223 */ /* 0x080fe20000010852 */
[----:B------:R-:W-:Y:S01]  /*5f30*/  FFMA.FTZ R38, R40, R42, R43 ;  /* 0x0000002a28267223 */ /* 0x000fe2000001002b */
[----:B------:R-:W-:Y:S02]  /*5f40*/  F2FP.F16.E4M3.UNPACK_B R42, R35.H1 ;  /* 0x00000023ff2a723e */ /* 0x000fe400030006ff */
[----:B------:R-:W-:Y:S02]  /*5f50*/  F2FP.F16.E4M3.UNPACK_B R89, R9.H1 ;  /* 0x00000009ff59723e */ /* 0x000fe400030006ff */
[----:B------:R-:W-:-:S02]  /*5f60*/  F2FP.F16.E4M3.UNPACK_B R33, R15 ;  /* 0x0000000fff21723e */ /* 0x000fc400020006ff */
        /* <DEDUP_REMOVED lines=19> */
[----:B------:R-:W-:-:S02]  /*60a0*/  HADD2.F32 R15, -RZ, R15.H1_H1 ;  /* 0x3000000fff0f7230 */ /* 0x000fc40000004100 */
[----:B------:R-:W-:Y:S01]  /*60b0*/  FMUL.FTZ R92, R35, R92 ;  /* 0x0000005c235c7220 */ /* 0x000fe20000410000 */
[----:B------:R-:W-:Y:S02]  /*60c0*/  HADD2.F32 R82, -RZ, R9.H0_H0 ;  /* 0x20000009ff527230 */ /* 0x000fe40000004100 */
[-C--:B------:R-:W-:Y:S01]  /*60d0*/  FMUL.FTZ R98, R42, R89.reuse ;  /* 0x000000592a627220 */ /* 0x080fe20000410000 */
[----:B------:R-:W-:Y:S02]  /*60e0*/  HADD2.F32 R41, -RZ, R41.H1_H1 ;  /* 0x30000029ff297230 */ /* 0x000fe40000004100 */
[----:B------:R-:W-:Y:S01]  /*60f0*/  FMUL.FTZ R89, R15, R89 ;  /* 0x000000590f597220 */ /* 0x000fe20000410000 */
[----:B------:R-:W-:Y:S02]  /*6100*/  HADD2.F32 R40, -RZ, R83.H1_H1 ;  /* 0x30000053ff287230 */ /* 0x000fe40000004100 */
[----:B------:R-:W-:Y:S01]  /*6110*/  FFMA.FTZ R91, R8, R81, R91 ;  /* 0x00000051085b7223 */ /* 0x000fe2000001005b */
[----:B------:R-:W-:-:S02]  /*6120*/  HADD2.F32 R80, -RZ, R80.H1_H1 ;  /* 0x30000050ff507230 */ /* 0x000fc40000004100 */
[-C--:B------:R-:W-:Y:S01]  /*6130*/  FFMA.FTZ R94, R35, R82.reuse, -R94 ;  /* 0x00000052235e7223 */ /* 0x080fe2000001085e */
[----:B------:R-:W-:Y:S02]  /*6140*/  HADD2.F32 R33, -RZ, R33.H1_H1 ;  /* 0x30000021ff217230 */ /* 0x000fe40000004100 */
[----:B------:R-:W-:Y:S01]  /*6150*/  FFMA.FTZ R92, R43, R82, R92 ;  /* 0x000000522b5c7223 */ /* 0x000fe2000001005c */
[----:B------:R-:W-:Y:S02]  /*6160*/  HADD2.F32 R8, -RZ, R9.H1_H1 ;  /* 0x30000009ff087230 */ /* 0x000fe40000004100 */
[----:B------:R-:W-:Y:S01]  /*6170*/  FMUL.FTZ R82, R41, R40 ;  /* 0x0000002829527220 */ /* 0x000fe20000410000 */
[----:B------:R-:W-:Y:S01]  /*6180*/  FFMA.FTZ R98, R15, R80, -R98 ;  /* 0x000000500f627223 */ /* 0x000fe20000010862 */
[C---:B------:R-:W-:Y:S01]  /*6190*/  FMUL.FTZ R40, R33.reuse, R40 ;  /* 0x0000002821287220 */ /* 0x040fe20000410000 */
[----:B------:R-:W-:Y:S01]  /*61a0*/  FFMA.FTZ R42, R42, R80, R89 ;  /* 0x000000502a2a7223 */ /* 0x000fe20000010059 */
        /* <DEDUP_REMOVED lines=9> */
.L_x_9863:
[----:B------:R-:W-:Y:S05]  /*6240*/  BSYNC B1 ;  /* 0x0000000000017941 */ /* 0x000fea0003800000 */
.L_x_9862:
        /* <DEDUP_REMOVED lines=10> */
.L_x_9835:
[----:B------:R-:W-:-:S13]  /*62f0*/  ISETP.NE.AND P3, PT, R23, 0x3, PT ;  /* 0x000000031700780c */ /* 0x000fda0003f65270 */
[----:B------:R-:W-:Y:S05]  /*6300*/  @!P3 BRA `(.L_x_9864) ;  /* 0x000000000004b947 */ /* 0x000fea0003800000 */
[----:B------:R-:W-:Y:S01]  /*6310*/  BPT.TRAP 0x1 ;  /* 0x000000040000795c */ /* 0x000fe20000300000 */
.L_x_9864:
        /* <DEDUP_REMOVED lines=8> */
.L_x_10098:
[----:B------:R-:W-:Y:S05]  /*63a0*/  BSYNC B1 ;  /* 0x0000000000017941 */ /* 0x000fea0003800000 */
.L_x_9865:
        /* <DEDUP_REMOVED lines=9> */
.L_x_9842:
[----:B------:R-:W-:Y:S05]  /*6440*/  BSYNC B0 ;  /* 0x0000000000007941 */ /* 0x000fea0003800000 */
.L_x_9834:
        /* <DEDUP_REMOVED lines=17> */
.L_x_9868:
[----:B------:R-:W-:Y:S05]  /*6560*/  BSYNC B0 ;  /* 0x0000000000007941 */ /* 0x000fea0003800000 */
.L_x_9867:
[----:B------:R-:W2:Y:S01]  /*6570*/  SYNCS.PHASECHK.TRANS64.TRYWAIT P5, [R85+URZ+0x19cb0], R88 ;  /* 0x019cb058550075a7 */ /* 0x000ea200080a017f */
[----:B------:R-:W-:Y:S01]  /*6580*/  BSSY B0, `(.L_x_9869) ;  /* 0x0000003000007945 */ /* 0x000fe20003800000 */
[----:B------:R-:W-:-:S03]  /*6590*/  ISETP.GE.AND P3, PT, R19, R87, PT ;  /* 0x000000571300720c */ /* 0x000fc60003f66270 */
[----:B--2---:R-:W-:Y:S10]  /*65a0*/  @!P5 BRA `(.L_x_9870) ;  /* 0x00000148009cd947 */ /* 0x004ff40003800000 */
.L_x_10099:
[----:B------:R-:W-:Y:S05]  /*65b0*/  BSYNC B0 ;  /* 0x0000000000007941 */ /* 0x000fea0003800000 */
.L_x_9869:
        /* <DEDUP_REMOVED lines=13> */
[----:B------:R-:W-:Y:S01]  /*6690*/  IADD3 R28, P3, R14, UR6, RZ ;  /* 0x000000060e1c7c10 */ /* 0x000fe2000ff7e0ff */
[----:B------:R-:W-:-:S03]  /*66a0*/  VIADD R30, R157, 0x20 ;  /* 0x000000209d1e7836 */ /* 0x000fc60000000000 */
        /* <DEDUP_REMOVED lines=8> */
.L_x_9872:
[----:B------:R-:W-:Y:S05]  /*6730*/  BSYNC B0 ;  /* 0x0000000000007941 */ /* 0x000fea0003800000 */
.L_x_9871:
        /* <DEDUP_REMOVED lines=16> */
[----:B--2---:R-:W-:Y:S06]  /*6840*/  @P2 BRA `(.L_x_9873) ;  /* 0xffffffb800bc2947 */ /* 0x004fec000383ffff */
.L_x_9829:
[----:B------:R-:W1:Y:S01]  /*6850*/  LDC R0, c[0x0][0x428] ;  /* 0x00010a00ff007b82 */ /* 0x000e620000000800 */
[----:B------:R-:W-:Y:S04]  /*6860*/  BSSY B0, `(.L_x_9874) ;  /* 0x0000004000007945 */ /* 0x000fe80003800000 */
[----:B------:R-:W-:Y:S05]  /*6870*/  @P3 BRA `(.L_x_9875) ;  /* 0x0000000000083947 */ /* 0x000fea0003800000 */
[----:B------:R-:W2:Y:S02]  /*6880*/  FENCE.VIEW.ASYNC.G ;  /* 0x00000000000073c6 */ /* 0x000ea40000000100 */
[----:B--2---:R-:W-:Y:S06]  /*6890*/  BAR.ARV 0xc, 0x200 ;  /* 0x0308000000007b1d */ /* 0x004fec0000002000 */
.L_x_9875:
[----:B------:R-:W-:Y:S05]  /*68a0*/  BSYNC B0 ;  /* 0x0000000000007941 */ /* 0x000fea0003800000 */
.L_x_9874:
[----:B------:R-:W2:Y:S01]  /*68b0*/  LDL R4, [R1+0x54] ;  /* 0x0000540001047983 */ /* 0x000ea20000100800 */
[----:B------:R-:W-:-:S03]  /*68c0*/  ULDC.64 UR4, c[0x0][0x990] ;  /* 0x0002640000047ab9 */ /* 0x000fc60000000a00 */
[----:B------:R-:W3:Y:S01]  /*68d0*/  LDL R5, [R1+0x40] ;  /* 0x0000400001057983 */ /* 0x000ee20000100800 */
[----:B------:R-:W-:Y:S01]  /*68e0*/  ISETP.NE.U32.AND P0, PT, RZ, UR4, PT ;  /* 0x00000004ff007c0c */ /* 0x000fe2000bf05070 */
[----:B------:R-:W-:Y:S01]  /*68f0*/  ULDC.64 UR6, c[0x0][0x998] ;  /* 0x0002660000067ab9 */ /* 0x000fe20000000a00 */
[----:B-1----:R-:W-:Y:S01]  /*6900*/  ISETP.NE.AND P4, PT, R0, 0x1, PT ;  /* 0x000000010000780c */ /* 0x002fe20003f85270 */
[----:B------:R-:W3:Y:S01]  /*6910*/  LDL R26, [R1+0x1c] ;  /* 0x00001c00011a7983 */ /* 0x000ee20000100800 */
[----:B------:R-:W-:Y:S02]  /*6920*/  ISETP.NE.AND.EX P0, PT, RZ, UR5, PT, P0 ;  /* 0x00000005ff007c0c */ /* 0x000fe4000bf05300 */
[----:B------:R-:W-:Y:S01]  /*6930*/  ISETP.NE.U32.AND P1, PT, RZ, UR6, PT ;  /* 0x00000006ff007c0c */ /* 0x000fe2000bf25070 */
[----:B------:R-:W3:Y:S01]  /*6940*/  LDL R25, [R1+0x20] ;  /* 0x0000200001197983 */ /* 0x000ee20000100800 */
[----:B------:R-:W-:Y:S02]  /*6950*/  IMAD.MOV.U32 R7, RZ, RZ, R154 ;  /* 0x000000ffff077224 */ /* 0x000fe400078e009a */
[----:B------:R-:W-:-:S05]  /*6960*/  ISETP.NE.AND.EX P1, PT, RZ, UR7, PT, P1 ;  /* 0x00000007ff007c0c */ /* 0x000fca000bf25310 */
[----:B------:R-:W1:Y:S08]  /*6970*/  @P4 LDC R3, c[0x0][0x42c] ;  /* 0x00010b00ff034b82 */ /* 0x000e700000000800 */
[----:B0-----:R-:W2:Y:S08]  /*6980*/  @P0 LDC.64 R10, c[0x0][0x9a8] ;  /* 0x00026a00ff0a0b82 */ /* 0x001eb00000000a00 */
[----:B------:R-:W0:Y:S08]  /*6990*/  @P4 LDC R2, c[0x0][0x430] ;  /* 0x00010c00ff024b82 */ /* 0x000e300000000800 */
[----:B----4-:R-:W4:Y:S01]  /*69a0*/  @P1 LDC.64 R12, c[0x0][0x9b8] ;  /* 0x00026e00ff0c1b82 */ /* 0x010f220000000a00 */
[----:B-1----:R-:W-:-:S07]  /*69b0*/  @P4 IMAD.HI.U32 R3, R154, R3, RZ ;  /* 0x000000039a034227 */ /* 0x002fce00078e00ff */
[----:B------:R-:W1:Y:S08]  /*69c0*/  @P0 LDC.64 R14, c[0x0][0x9b0] ;  /* 0x00026c00ff0e0b82 */ /* 0x000e700000000a00 */
[----:B------:R-:W1:Y:S01]  /*69d0*/  @P1 LDC.64 R20, c[0x0][0x9c0] ;  /* 0x00027000ff141b82 */ /* 0x000e620000000a00 */
[----:B0-----:R-:W-:-:S04]  /*69e0*/  @P4 SHF.R.U32.HI R7, RZ, R2, R3 ;  /* 0x00000002ff074219 */ /* 0x001fc80000011603 */
        /* <DEDUP_REMOVED lines=36> */
[----:B0-----:R-:W-:-:S04]  /*6c30*/  @P4 IMAD.HI.U32 R11, R154, R11, RZ ;  /* 0x0000000b9a0b4227 */ /* 0x001fc800078e00ff */
[----:B---3--:R-:W-:Y:S01]  /*6c40*/  IMAD.MOV.U32 R4, RZ, RZ, R154 ;  /* 0x000000ffff047224 */ /* 0x008fe200078e009a */
[----:B-1----:R-:W-:Y:S02]  /*6c50*/  @P4 SHF.R.U32.HI R4, RZ, R6, R11 ;  /* 0x00000006ff044219 */ /* 0x002fe4000001160b */
[----:B------:R-:W-:Y:S02]  /*6c60*/  CS2R R20, SRZ ;  /* 0x0000000000147805 */ /* 0x000fe4000001ff00 */
[----:B------:R-:W-:Y:S01]  /*6c70*/  PLOP3.LUT P0, PT, PT, PT, PT, 0x80, 0x0 ;  /* 0x000000000000781c */ /* 0x000fe20003f0f070 */
[----:B------:R-:W-:Y:S01]  /*6c80*/  IMAD.MOV.U32 R135, RZ, RZ, RZ ;  /* 0x000000ffff877224 */ /* 0x000fe200078e00ff */
[----:B------:R-:W-:Y:S01]  /*6c90*/  CS2R R14, SRZ ;  /* 0x00000000000e7805 */ /* 0x000fe2000001ff00 */
[----:B------:R0:W-:Y:S01]  /*6ca0*/  STL [R1+0x5c], R4 ;  /* 0x00005c0401007387 */ /* 0x0001e20000100800 */
        /* <DEDUP_REMOVED lines=23> */
[----:B------:R-:W-:Y:S02]  /*6e20*/  IMAD.MOV.U32 R60, RZ, RZ, RZ ;  /* 0x000000ffff3c7224 */ /* 0x000fe400078e00ff */
[----:B--2---:R-:W-:-:S04]  /*6e30*/  FMUL.FTZ R0, R3, R0 ;  /* 0x0000000003007220 */ /* 0x004fc80000410000 */
[----:B------:R-:W-:Y:S01]  /*6e40*/  FMUL.FTZ R2, R0, UR4 ;  /* 0x0000000400027c20 */ /* 0x000fe20008410000 */
        /* <DEDUP_REMOVED lines=33> */
.L_x_9878:
[----:B------:R-:W-:Y:S05]  /*7060*/  BSYNC B6 ;  /* 0x0000000000067941 */ /* 0x000fea0003800000 */
.L_x_9877:
        /* <DEDUP_REMOVED lines=13> */
.L_x_9882:
[----:B-1----:R1:W2:Y:S02]  /*7140*/  SYNCS.PHASECHK.TRANS64.TRYWAIT P0, [R16+URZ+0x19c00], R3 ;  /* 0x019c0003100075a7 */ /* 0x0022a4000800017f */
[----:B--2---:R-:W-:Y:S05]  /*7150*/  @!P0 NANOSLEEP.SYNCS 0x989680 ;  /* 0x009896800000895d */ /* 0x004fea0003900000 */
[----:B------:R-:W2:Y:S02]  /*7160*/  @!P0 SYNCS.PHASECHK.TRANS64 P0, [R16+URZ+0x19c00], R3 ;  /* 0x019c0003100085a7 */ /* 0x000ea4000800007f */
[----:B--2---:R-:W-:Y:S05]  /*7170*/  @!P0 BRA `(.L_x_9882) ;  /* 0xfffffffc00f08947 */ /* 0x004fea000383ffff */
.L_x_9881:
[----:B------:R-:W-:Y:S05]  /*7180*/  BSYNC B0 ;  /* 0x0000000000007941 */ /* 0x000fea0003800000 */
.L_x_9880:
[----:B------:R-:W-:Y:S05]  /*7190*/  BRA `(.L_x_9883) ;  /* 0x0000004400f87947 */ /* 0x000fea0003800000 */
.L_x_9879:
[----:B------:R-:W0:Y:S01]  /*71a0*/  S2R R4, SR_TID.X ;  /* 0x0000000000047919 */ /* 0x000e220000002100 */
[----:B------:R-:W-:Y:S01]  /*71b0*/  LOP3.LUT P0, RZ, R26, 0x9f, RZ, 0xc0, !PT ;  /* 0x0000009f1aff7812 */ /* 0x000fe2000780c0ff */
[----:B------:R-:W-:Y:S01]  /*71c0*/  ULDC.64 UR4, c[0x0][0x3d8] ;  /* 0x0000f60000047ab9 */ /* 0x000fe20000000a00 */
[----:B-----5:R-:W-:Y:S01]  /*71d0*/  SHF.R.S32.HI R0, RZ, 0x1f, R24 ;  /* 0x0000001fff007819 */ /* 0x020fe20000011418 */
[----:B------:R-:W-:Y:S01]  /*71e0*/  ULDC.64 UR6, c[0x0][0x3e8] ;  /* 0x0000fa0000067ab9 */ /* 0x000fe20000000a00 */
[----:B------:R-:W-:Y:S01]  /*71f0*/  IMAD.WIDE.U32 R38, R24, UR4, RZ ;  /* 0x0000000418267c25 */ /* 0x000fe2000f8e00ff */
[----:B------:R-:W-:Y:S01]  /*7200*/  BSSY B6, `(.L_x_9884) ;  /* 0x0000020000067945 */ /* 0x000fe20003800000 */
[----:B------:R-:W-:Y:S02]  /*7210*/  SHF.R.S32.HI R50, RZ, 0x1f, R157 ;  /* 0x0000001fff327819 */ /* 0x000fe4000001149d */
        /* <DEDUP_REMOVED lines=8> */
[----:B------:R-:W-:-:S04]  /*72a0*/  LEA.HI R35, R4, R4, RZ, 0x1 ;  /* 0x0000000404237211 */ /* 0x000fc800078f08ff */
[----:B------:R-:W-:-:S05]  /*72b0*/  LOP3.LUT R35, R35, 0xfffffffe, RZ, 0xc0, !PT ;  /* 0xfffffffe23237812 */ /* 0x000fca00078ec0ff */
[----:B------:R-:W-:-:S04]  /*72c0*/  IMAD.IADD R35, R4, 0x1, -R35 ;  /* 0x0000000104237824 */ /* 0x000fc800078e0a23 */
[----:B------:R-:W-:-:S05]  /*72d0*/  IMAD.SHL.U32 R35, R35, 0x8, RZ ;  /* 0x0000000823237824 */ /* 0x000fca00078e00ff */
        /* <DEDUP_REMOVED lines=18> */
.L_x_9885:
[----:B------:R-:W-:Y:S05]  /*7400*/  BSYNC B6 ;  /* 0x0000000000067941 */ /* 0x000fea0003800000 */
.L_x_9884:
[----:B------:R-:W2:Y:S01]  /*7410*/  LDL R21, [R1+0x1c] ;  /* 0x00001c0001157983 */ /* 0x000ea20000100800 */
[----:B------:R-:W0:Y:S01]  /*7420*/  LDC.64 R10, c[0x0][0x3d8] ;  /* 0x0000f600ff0a7b82 */ /* 0x000e220000000a00 */
[----:B------:R-:W-:Y:S02]  /*7430*/  ULDC.U8 UR4, c[0x0][0x3f0] ;  /* 0x0000fc0000047ab9 */ /* 0x000fe40000000000 */
[----:B------:R-:W3:Y:S01]  /*7440*/  LDL R20, [R1+0x30] ;  /* 0x0000300001147983 */ /* 0x000ee20000100800 */
[----:B------:R-:W-:Y:S01]  /*7450*/  ISETP.NE.AND P0, PT, RZ, UR4, PT ;  /* 0x00000004ff007c0c */ /* 0x000fe2000bf05270 */
[----:B------:R-:W-:Y:S01]  /*7460*/  BSSY B0, `(.L_x_9886) ;  /* 0x0000449000007945 */ /* 0x000fe20003800000 */
[----:B------:R-:W-:Y:S02]  /*7470*/  SHF.R.S32.HI R3, RZ, 0x1f, R153 ;  /* 0x0000001fff037819 */ /* 0x000fe40000011499 */
[----:B------:R-:W1:Y:S03]  /*7480*/  LDC.64 R12, c[0x0][0x3e8] ;  /* 0x0000fa00ff0c7b82 */ /* 0x000e660000000a00 */
[----:B0-----:R-:W-:-:S02]  /*7490*/  IMAD R4, R3, R10, RZ ;  /* 0x0000000a03047224 */ /* 0x001fc400078e02ff */
[----:B------:R-:W-:-:S04]  /*74a0*/  IMAD.WIDE.U32 R42, R153, R10, RZ ;  /* 0x0000000a992a7225 */ /* 0x000fc800078e00ff */
[-C--:B-1----:R-:W-:Y:S02]  /*74b0*/  IMAD R6, R3, R12.reuse, RZ ;  /* 0x0000000c03067224 */ /* 0x082fe400078e02ff */
[----:B------:R-:W-:-:S04]  /*74c0*/  IMAD.WIDE.U32 R14, R153, R12, RZ ;  /* 0x0000000c990e7225 */ /* 0x000fc800078e00ff */
[C---:B------:R-:W-:Y:S02]  /*74d0*/  IMAD R3, R153.reuse, R11, R4 ;  /* 0x0000000b99037224 */ /* 0x040fe400078e0204 */
[----:B------:R-:W-:Y:S02]  /*74e0*/  IMAD R5, R153, R13, R6 ;  /* 0x0000000d99057224 */ /* 0x000fe400078e0206 */
[----:B------:R-:W-:Y:S02]  /*74f0*/  IMAD.IADD R44, R43, 0x1, R3 ;  /* 0x000000012b2c7824 */ /* 0x000fe400078e0203 */
[----:B------:R-:W-:Y:S02]  /*7500*/  IMAD.IADD R48, R15, 0x1, R5 ;  /* 0x000000010f307824 */ /* 0x000fe400078e0205 */
[----:B--2---:R-:W-:Y:S02]  /*7510*/  IMAD R0, R153, -0xc0, R21 ;  /* 0xffffff4099007824 */ /* 0x004fe400078e0215 */
[----:B---3--:R-:W-:-:S03]  /*7520*/  IMAD.IADD R20, R16, 0x1, R20 ;  /* 0x0000000110147824 */ /* 0x008fc600078e0214 */
[----:B------:R-:W-:Y:S01]  /*7530*/  VIMNMX R4, R0, 0xc0, PT ;  /* 0x000000c000047848 */ /* 0x000fe20003fe0100 */
        /* <DEDUP_REMOVED lines=63> */
.L_x_9889:
[----:B------:R-:W-:Y:S05]  /*7930*/  BSYNC B1 ;  /* 0x0000000000017941 */ /* 0x000fea0003800000 */
.L_x_9888:
        /* <DEDUP_REMOVED lines=19> */
.L_x_10102:
[----:B------:R-:W-:-:S03]  /*7a70*/  UMOV UR4, 0xffffffff ;  /* 0xffffffff00047882 */ /* 0x000fc60000000000 */
[----:B------:R-:W-:Y:S05]  /*7a80*/  BRA.DIV UR4, `(.L_x_9891) ;  /* 0x00000136049c7947 */ /* 0x000fea000b800000 */
.L_x_10105:
[----:B------:R-:W-:-:S03]  /*7a90*/  UMOV UR4, 0xffffffff ;  /* 0xffffffff00047882 */ /* 0x000fc60000000000 */
[----:B------:R-:W-:Y:S05]  /*7aa0*/  BRA.DIV UR4, `(.L_x_9892) ;  /* 0x0000013604bc7947 */ /* 0x000fea000b800000 */
.L_x_10108:
[----:B------:R-:W-:-:S03]  /*7ab0*/  UMOV UR4, 0xffffffff ;  /* 0xffffffff00047882 */ /* 0x000fc60000000000 */
[----:B------:R-:W-:Y:S05]  /*7ac0*/  BRA.DIV UR4, `(.L_x_9893) ;  /* 0x0000013604dc7947 */ /* 0x000fea000b800000 */
.L_x_10111:
[----:B------:R-:W0:Y:S01]  /*7ad0*/  SYNCS.PHASECHK.TRANS64.TRYWAIT P1, [R16+URZ+0x19c00], R5 ;  /* 0x019c0005100075a7 */ /* 0x000e22000802017f */
[----:B------:R-:W-:Y:S04]  /*7ae0*/  BSSY B1, `(.L_x_9894) ;  /* 0x0000002000017945 */ /* 0x000fe80003800000 */
[----:B0-----:R-:W-:Y:S05]  /*7af0*/  @!P1 BRA `(.L_x_9895) ;  /* 0x0000013400f89947 */ /* 0x001fea0003800000 */
.L_x_10112:
[----:B------:R-:W-:Y:S05]  /*7b00*/  BSYNC B1 ;  /* 0x0000000000017941 */ /* 0x000fea0003800000 */
.L_x_9894:
        /* <DEDUP_REMOVED lines=10> */
[C---:B0-----:R-:W-:Y:S01]  /*7bb0*/  VIADD R5, R4.reuse, 0x20 ;  /* 0x0000002004057836 */ /* 0x041fe20000000000 */
[-C--:B-1----:R-:W-:Y:S02]  /*7bc0*/  ISETP.GE.AND P0, PT, R4, R0.reuse, PT ;  /* 0x000000000400720c */ /* 0x082fe40003f06270 */
[-C--:B------:R-:W-:Y:S02]  /*7bd0*/  ISETP.GE.AND P1, PT, R3, R0.reuse, PT ;  /* 0x000000000300720c */ /* 0x080fe40003f26270 */
[----:B------:R-:W-:-:S09]  /*7be0*/  ISETP.GE.AND P2, PT, R5, R0, PT ;  /* 0x000000000500720c */ /* 0x000fd20003f46270 */
[----:B------:R-:W-:Y:S05]  /*7bf0*/  @P0 BRA `(.L_x_9898) ;  /* 0x0000000400d80947 */ /* 0x000fea0003800000 */
[----:B------:R-:W0:Y:S01]  /*7c00*/  LDS.128 R4, [R20+0xf000] ;  /* 0x00f0000014047984 */ /* 0x000e220000000c00 */
        /* <DEDUP_REMOVED lines=117> */
.L_x_9898:
[----:B------:R-:W-:Y:S05]  /*8360*/  BSYNC B1 ;  /* 0x0000000000017941 */ /* 0x000fea0003800000 */
.L_x_9897:
[----:B------:R-:W-:Y:S04]  /*8370*/  BSSY B1, `(.L_x_9899) ;  /* 0x000007c000017945 */ /* 0x000fe80003800000 */
[----:B------:R-:W-:Y:S05]  /*8380*/  @P1 BRA `(.L_x_9900) ;  /* 0x0000000400e81947 */ /* 0x000fea0003800000 */
[----:B0-----:R-:W0:Y:S01]  /*8390*/  LDS.128 R4, [R20+0x10800] ;  /* 0x0108000014047984 */ /* 0x001e220000000c00 */
        /* <DEDUP_REMOVED lines=121> */
.L_x_9900:
[----:B------:R-:W-:Y:S05]  /*8b30*/  BSYNC B1 ;  /* 0x0000000000017941 */ /* 0x000fea0003800000 */
.L_x_9899:
[----:B------:R-:W-:Y:S05]  /*8b40*/  @P2 BRA `(.L_x_9896) ;  /* 0x0000002c00682947 */ /* 0x000fea0003800000 */
[----:B01----:R-:W0:Y:S01]  /*8b50*/  LDS.128 R4, [R20+0x12000] ;  /* 0x0120000014047984 */ /* 0x003e220000000c00 */
        /* <DEDUP_REMOVED lines=118> */
.L_x_9887:
        /* <DEDUP_REMOVED lines=23> */
[----:B------:R-:W-:Y:S01]  /*9430*/  IMAD.MOV.U32 R4, RZ, RZ, R157 ;  /* 0x000000ffff047224 */ /* 0x000fe200078e009d */
[----:B------:R-:W-:Y:S01]  /*9440*/  SHF.R.S32.HI R49, RZ, 0x1f, R19 ;  /* 0x0000001fff317819 */ /* 0x000fe20000011413 */
[----:B------:R-:W-:Y:S01]  /*9450*/  IMAD.MOV.U32 R5, RZ, RZ, R50 ;  /* 0x000000ffff057224 */ /* 0x000fe200078e0032 */
[----:B------:R-:W-:Y:S01]  /*9460*/  ULDC UR4, c[0x0][0x3d4] ;  /* 0x0000f50000047ab9 */ /* 0x000fe20000000800 */
[----:B------:R-:W-:Y:S01]  /*9470*/  ULDC.64 UR6, c[0x0][0x3c8] ;  /* 0x0000f20000067ab9 */ /* 0x000fe20000000a00 */
[----:B------:R-:W-:Y:S01]  /*9480*/  ULDC.64 UR8, c[0x0][0x3e0] ;  /* 0x0000f80000087ab9 */ /* 0x000fe20000000a00 */
[-CC-:B------:R-:W-:Y:S01]  /*9490*/  IMAD.WIDE.U32 R6, R19, R10.reuse, R4.reuse ;  /* 0x0000000a13067225 */ /* 0x180fe200078e0004 */
[----:B------:R-:W-:Y:S02]  /*94a0*/  ISETP.GE.AND P3, PT, R157, UR4, PT ;  /* 0x000000049d007c0c */ /* 0x000fe4000bf66270 */
[----:B------:R-:W-:Y:S02]  /*94b0*/  CS2R R28, SRZ ;  /* 0x00000000001c7805 */ /* 0x000fe4000001ff00 */
[----:B------:R-:W-:Y:S01]  /*94c0*/  CS2R R30, SRZ ;  /* 0x00000000001e7805 */ /* 0x000fe2000001ff00 */
[C---:B------:R-:W-:Y:S01]  /*94d0*/  IMAD R0, R49.reuse, R10, RZ ;  /* 0x0000000a31007224 */ /* 0x040fe200078e02ff */
[----:B------:R-:W-:Y:S01]  /*94e0*/  IADD3 R38, P1, R6, R38, RZ ;  /* 0x0000002606267210 */ /* 0x000fe20007f3e0ff */
[-C--:B------:R-:W-:Y:S01]  /*94f0*/  IMAD R24, R49, R12.reuse, RZ ;  /* 0x0000000c31187224 */ /* 0x080fe200078e02ff */
[----:B------:R-:W-:Y:S01]  /*9500*/  CS2R R32, SRZ ;  /* 0x0000000000207805 */ /* 0x000fe2000001ff00 */
[----:B------:R-:W-:Y:S01]  /*9510*/  IMAD.WIDE.U32 R4, R19, R12, R4 ;  /* 0x0000000c13047225 */ /* 0x000fe200078e0004 */
[----:B------:R-:W-:-:S02]  /*9520*/  CS2R R34, SRZ ;  /* 0x0000000000227805 */ /* 0x000fc4000001ff00 */
[----:B------:R-:W-:Y:S01]  /*9530*/  CS2R R26, SRZ ;  /* 0x00000000001a7805 */ /* 0x000fe2000001ff00 */
[C---:B------:R-:W-:Y:S01]  /*9540*/  IMAD R6, R19.reuse, R11, R0 ;  /* 0x0000000b13067224 */ /* 0x040fe200078e0200 */
[----:B------:R-:W-:Y:S01]  /*9550*/  IADD3 R40, P2, R4, R40, RZ ;  /* 0x0000002804287210 */ /* 0x000fe20007f5e0ff */
[----:B------:R-:W-:Y:S02]  /*9560*/  IMAD R24, R19, R13, R24 ;  /* 0x0000000d13187224 */ /* 0x000fe400078e0218 */
[----:B------:R-:W-:Y:S01]  /*9570*/  VIADD R49, R157, 0x20 ;  /* 0x000000209d317836 */ /* 0x000fe20000000000 */
[----:B------:R-:W-:Y:S01]  /*9580*/  IADD3.X R39, R37, R6, R7, P1, !PT ;  /* 0x0000000625277210 */ /* 0x000fe20000ffe407 */
[----:B------:R-:W-:Y:S01]  /*9590*/  IMAD R7, R48, 0xc0, RZ ;  /* 0x000000c030077824 */ /* 0x000fe200078e02ff */
[----:B------:R-:W-:Y:S01]  /*95a0*/  IADD3.X R41, R45, R24, R5, P2, !PT ;  /* 0x000000182d297210 */ /* 0x000fe200017fe405 */
[----:B------:R-:W-:Y:S01]  /*95b0*/  IMAD R5, R44, 0xc0, RZ ;  /* 0x000000c02c057824 */ /* 0x000fe200078e02ff */
[----:B------:R-:W-:Y:S01]  /*95c0*/  ISETP.GE.AND P4, PT, R49, UR4, PT ;  /* 0x0000000431007c0c */ /* 0x000fe2000bf86270 */
[----:B------:R-:W-:Y:S01]  /*95d0*/  IMAD.WIDE.U32 R42, R42, 0xc0, R38 ;  /* 0x000000c02a2a7825 */ /* 0x000fe200078e0026 */
[----:B------:R-:W-:-:S03]  /*95e0*/  CS2R R24, SRZ ;  /* 0x0000000000187805 */ /* 0x000fc6000001ff00 */
[----:B------:R-:W-:Y:S01]  /*95f0*/  IMAD.WIDE.U32 R14, R14, 0xc0, R40 ;  /* 0x000000c00e0e7825 */ /* 0x000fe200078e0028 */
[----:B------:R-:W-:Y:S02]  /*9600*/  IADD3 R38, P1, R42, UR6, RZ ;  /* 0x000000062a267c10 */ /* 0x000fe4000ff3e0ff */
[----:B------:R-:W-:Y:S02]  /*9610*/  IADD3 R14, P2, R14, UR8, RZ ;  /* 0x000000080e0e7c10 */ /* 0x000fe4000ff5e0ff */
[----:B------:R-:W-:Y:S02]  /*9620*/  IADD3.X R39, R5, UR7, R43, P1, !PT ;  /* 0x0000000705277c10 */ /* 0x000fe40008ffe42b */
[----:B------:R-:W-:Y:S02]  /*9630*/  CS2R R4, SRZ ;  /* 0x0000000000047805 */ /* 0x000fe4000001ff00 */
[----:B------:R-:W-:Y:S02]  /*9640*/  IADD3.X R15, R7, UR9, R15, P2, !PT ;  /* 0x00000009070f7c10 */ /* 0x000fe400097fe40f */
[----:B------:R-:W-:Y:S01]  /*9650*/  CS2R R6, SRZ ;  /* 0x0000000000067805 */ /* 0x000fe2000001ff00 */
[----:B------:R0:W5:Y:S04]  /*9660*/  @!P3 LDG.E.128 R28, desc[UR40][R38.64] ;  /* 0x00000028261cb981 */ /* 0x000168000c1e1d00 */
[----:B------:R0:W5:Y:S04]  /*9670*/  @!P4 LDG.E.128 R32, desc[UR40][R38.64+0x20] ;  /* 0x000020282620c981 */ /* 0x000168000c1e1d00 */
[----:B------:R0:W5:Y:S04]  /*9680*/  @!P3 LDG.E.128 R4, desc[UR40][R14.64] ;  /* 0x000000280e04b981 */ /* 0x000168000c1e1d00 */
[----:B------:R0:W5:Y:S02]  /*9690*/  @!P4 LDG.E.128 R24, desc[UR40][R14.64+0x20] ;  /* 0x000020280e18c981 */ /* 0x000164000c1e1d00 */
.L_x_9902:
[----:B------:R-:W-:Y:S05]  /*96a0*/  BSYNC B1 ;  /* 0x0000000000017941 */ /* 0x000fea0003800000 */
.L_x_9901:
        /* <DEDUP_REMOVED lines=19> */
.L_x_10115:
[----:B------:R-:W-:-:S03]  /*97e0*/  UMOV UR4, 0xffffffff ;  /* 0xffffffff00047882 */ /* 0x000fc60000000000 */
[----:B------:R-:W-:Y:S05]  /*97f0*/  BRA.DIV UR4, `(.L_x_9904) ;  /* 0x0000011a04f07947 */ /* 0x000fea000b800000 */
.L_x_10118:
[----:B------:R-:W-:-:S03]  /*9800*/  UMOV UR4, 0xffffffff ;  /* 0xffffffff00047882 */ /* 0x000fc60000000000 */
[----:B------:R-:W-:Y:S05]  /*9810*/  BRA.DIV UR4, `(.L_x_9905) ;  /* 0x0000011e04107947 */ /* 0x000fea000b800000 */
.L_x_10121:
[----:B------:R-:W-:-:S03]  /*9820*/  UMOV UR4, 0xffffffff ;  /* 0xffffffff00047882 */ /* 0x000fc60000000000 */
[----:B------:R-:W-:Y:S05]  /*9830*/  BRA.DIV UR4, `(.L_x_9906) ;  /* 0x0000011e04307947 */ /* 0x000fea000b800000 */
.L_x_10124:
[----:B------:R-:W0:Y:S01]  /*9840*/  SYNCS.PHASECHK.TRANS64.TRYWAIT P1, [R16+URZ+0x19c00], R9 ;  /* 0x019c0009100075a7 */ /* 0x000e22000802017f */
[----:B------:R-:W-:Y:S04]  /*9850*/  BSSY B1, `(.L_x_9907) ;  /* 0x0000002000017945 */ /* 0x000fe80003800000 */
[----:B0-----:R-:W-:Y:S05]  /*9860*/  @!P1 BRA `(.L_x_9908) ;  /* 0x0000011c004c9947 */ /* 0x001fea0003800000 */
.L_x_10125:
[----:B------:R-:W-:Y:S05]  /*9870*/  BSYNC B1 ;  /* 0x0000000000017941 */ /* 0x000fea0003800000 */
.L_x_9907:
[----:B------:R-:W-:Y:S05]  /*9880*/  @P0 BRA `(.L_x_9896) ;  /* 0x0000002000180947 */ /* 0x000fea0003800000 */
[----:B------:R1:W5:Y:S01]  /*9890*/  LDL R62, [R1+0x4] ;  /* 0x00000400013e7983 */ /* 0x0003620000100800 */
[----:B------:R-:W2:Y:S03]  /*98a0*/  LDC R0, c[0x0][0x3d4] ;  /* 0x0000f500ff007b82 */ /* 0x000ea60000000800 */
[----:B------:R1:W5:Y:S01]  /*98b0*/  LDL R61, [R1+0x10] ;  /* 0x00001000013d7983 */ /* 0x0003620000100800 */
[----:B------:R-:W-:-:S03]  /*98c0*/  VIADD R3, R157, 0x20 ;  /* 0x000000209d037836 */ /* 0x000fc60000000000 */
[----:B------:R1:W5:Y:S01]  /*98d0*/  LDL R60, [R1+0x64] ;  /* 0x00006400013c7983 */ /* 0x0003620000100800 */
[----:B------:R-:W-:Y:S01]  /*98e0*/  BSSY B1, `(.L_x_9909) ;  /* 0x00000fd000017945 */ /* 0x000fe20003800000 */
[-C--:B--2---:R-:W-:Y:S02]  /*98f0*/  ISETP.GE.AND P0, PT, R157, R0.reuse, PT ;  /* 0x000000009d00720c */ /* 0x084fe40003f06270 */
[----:B------:R-:W-:-:S11]  /*9900*/  ISETP.GE.AND P1, PT, R3, R0, PT ;  /* 0x000000000300720c */ /* 0x000fd60003f26270 */
[----:B-1----:R-:W-:Y:S05]  /*9910*/  @P0 BRA `(.L_x_9910) ;  /* 0x0000000c00e40947 */ /* 0x002fea0003800000 */
[----:B------:R-:W1:Y:S01]  /*9920*/  S2R R11, SR_TID.X ;  /* 0x00000000000b7919 */ /* 0x000e620000002100 */
[----:B-----5:R-:W-:Y:S02]  /*9930*/  SHF.R.U32.HI R3, RZ, 0x8, R28 ;  /* 0x00000008ff037819 */ /* 0x020fe4000001161c */
[----:B------:R-:W-:Y:S02]  /*9940*/  LOP3.LUT R8, R28, 0xff, RZ, 0xc0, !PT ;  /* 0x000000ff1c087812 */ /* 0x000fe400078ec0ff */
[----:B------:R-:W-:Y:S02]  /*9950*/  LOP3.LUT R3, R3, 0xff, RZ, 0xc0, !PT ;  /* 0x000000ff03037812 */ /* 0x000fe400078ec0ff */
[----:B0-----:R-:W-:Y:S02]  /*9960*/  SHF.R.U32.HI R9, RZ, 0x8, R29 ;  /* 0x00000008ff097819 */ /* 0x001fe4000001161d */
[----:B------:R-:W-:Y:S02]  /*9970*/  PRMT R21, R3, 0x7604, R8 ;  /* 0x0000760403157816 */ /* 0x000fe40000000008 */
[----:B------:R-:W-:-:S02]  /*9980*/  LOP3.LUT R10, R29, 0xff, RZ, 0xc0, !PT ;  /* 0x000000ff1d0a7812 */ /* 0x000fc400078ec0ff */
[----:B------:R-:W-:Y:S02]  /*9990*/  LOP3.LUT R9, R9, 0xff, RZ, 0xc0, !PT ;  /* 0x000000ff09097812 */ /* 0x000fe400078ec0ff */
[----:B------:R-:W-:Y:S02]  /*99a0*/  LOP3.LUT R12, R30, 0xff, RZ, 0xc0, !PT ;  /* 0x000000ff1e0c7812 */ /* 0x000fe400078ec0ff */
[----:B------:R-:W-:Y:S02]  /*99b0*/  PRMT R37, R9, 0x7604, R10 ;  /* 0x0000760409257816 */ /* 0x000fe4000000000a */
[----:B------:R-:W-:Y:S02]  /*99c0*/  SHF.R.U32.HI R9, RZ, 0x8, R31 ;  /* 0x00000008ff097819 */ /* 0x000fe4000001161f */
[----:B------:R-:W-:Y:S02]  /*99d0*/  LOP3.LUT R10, R31, 0xff, RZ, 0xc0, !PT ;  /* 0x000000ff1f0a7812 */ /* 0x000fe400078ec0ff */
[----:B------:R-:W-:-:S02]  /*99e0*/  LOP3.LUT R9, R9, 0xff, RZ, 0xc0, !PT ;  /* 0x000000ff09097812 */ /* 0x000fc400078ec0ff */
[----:B------:R-:W-:Y:S02]  /*99f0*/  LOP3.LUT R15, R4, 0xff, RZ, 0xc0, !PT ;  /* 0x000000ff040f7812 */ /* 0x000fe400078ec0ff */
[----:B------:R-:W-:Y:S02]  /*9a00*/  PRMT R40, R9, 0x7604, R10 ;  /* 0x0000760409287816 */ /* 0x000fe4000000000a */
[----:B------:R-:W-:Y:S02]  /*9a10*/  SHF.R.U32.HI R38, RZ, 0x8, R5 ;  /* 0x00000008ff267819 */ /* 0x000fe40000011605 */
[----:B------:R-:W-:Y:S01]  /*9a20*/  SHF.R.U32.HI R42, RZ, 0x8, R6 ;  /* 0x00000008ff2a7819 */ /* 0x000fe20000011606 */
        /* <DEDUP_REMOVED lines=135> */
[----:B------:R-:W-:Y:S01]  /*a2a0*/  F2FP.F16.E4M3.UNPACK_B R50, R28.H1 ;  /* 0x0000001cff32723e */ /* 0x000fe200030006ff */
[----:B------:R-:W-:Y:S01]  /*a2b0*/  FFMA.FTZ R43, R43, R52, R53 ;  /* 0x000000342b2b7223 */ /* 0x000fe20000010035 */
[----:B------:R-:W-:Y:S01]  /*a2c0*/  F2FP.F16.E4M3.UNPACK_B R53, R30.H1 ;  /* 0x0000001eff35723e */ /* 0x000fe200030006ff */
[----:B------:R-:W-:Y:S01]  /*a2d0*/  HADD2.F32 R52, -RZ, R48.H1_H1 ;  /* 0x30000030ff347230 */ /* 0x000fe20000004100 */
[----:B------:R-:W-:Y:S01]  /*a2e0*/  F2FP.SATFINITE.E4M3.F32.PACK_AB_MERGE_C R9, R8, R9, R13 ;  /* 0x000000090809723e */ /* 0x000fe2000480700d */
[----:B------:R-:W-:-:S02]  /*a2f0*/  HADD2.F32 R48, -RZ, R46.H1_H1 ;  /* 0x3000002eff307230 */ /* 0x000fc40000004100 */
[----:B------:R-:W-:Y:S02]  /*a300*/  HADD2.F32 R49, -RZ, R47.H1_H1 ;  /* 0x3000002fff317230 */ /* 0x000fe40000004100 */
[----:B------:R-:W-:Y:S02]  /*a310*/  HADD2.F32 R46, -RZ, R45.H0_H0 ;  /* 0x2000002dff2e7230 */ /* 0x000fe40000004100 */
[----:B------:R-:W-:Y:S02]  /*a320*/  HADD2.F32 R51, -RZ, R50.H0_H0 ;  /* 0x20000032ff337230 */ /* 0x000fe40000004100 */
[C---:B------:R-:W-:Y:S01]  /*a330*/  FMUL.FTZ R57, R49.reuse, R55 ;  /* 0x0000003731397220 */ /* 0x040fe20000410000 */
[----:B------:R-:W-:Y:S02]  /*a340*/  HADD2.F32 R54, -RZ, R53.H0_H0 ;  /* 0x20000035ff367230 */ /* 0x000fe40000004100 */
[----:B------:R-:W-:Y:S01]  /*a350*/  FMUL.FTZ R58, R49, R52 ;  /* 0x00000034313a7220 */ /* 0x000fe20000410000 */
[----:B------:R-:W-:-:S02]  /*a360*/  HADD2.F32 R47, -RZ, R40.H0_H0 ;  /* 0x20000028ff2f7230 */ /* 0x000fc40000004100 */
[CC--:B------:R-:W-:Y:S01]  /*a370*/  FMUL.FTZ R49, R46.reuse, R51.reuse ;  /* 0x000000332e317220 */ /* 0x0c0fe20000410000 */
[----:B------:R-:W-:Y:S02]  /*a380*/  HADD2.F32 R45, -RZ, R45.H1_H1 ;  /* 0x3000002dff2d7230 */ /* 0x000fe40000004100 */
[-C--:B------:R-:W-:Y:S01]  /*a390*/  FMUL.FTZ R56, R46, R54.reuse ;  /* 0x000000362e387220 */ /* 0x080fe20000410000 */
[----:B------:R-:W-:Y:S02]  /*a3a0*/  HADD2.F32 R50, -RZ, R50.H1_H1 ;  /* 0x30000032ff327230 */ /* 0x000fe40000004100 */
[C---:B------:R-:W-:Y:S01]  /*a3b0*/  FFMA.FTZ R54, R47.reuse, R54, R49 ;  /* 0x000000362f367223 */ /* 0x040fe20000010031 */
[----:B------:R-:W-:Y:S01]  /*a3c0*/  HADD2.F32 R53, -RZ, R53.H1_H1 ;  /* 0x30000035ff357230 */ /* 0x000fe20000004100 */
[----:B------:R-:W-:Y:S01]  /*a3d0*/  F2FP.F16.E4M3.UNPACK_B R49, R30 ;  /* 0x0000001eff31723e */ /* 0x000fe200020006ff */
[----:B------:R-:W-:Y:S01]  /*a3e0*/  FFMA.FTZ R56, R47, R51, -R56 ;  /* 0x000000332f387223 */ /* 0x000fe20000010838 */
[----:B------:R-:W-:Y:S01]  /*a3f0*/  F2FP.F16.E4M3.UNPACK_B R47, R28 ;  /* 0x0000001cff2f723e */ /* 0x000fe200020006ff */
[----:B------:R-:W-:Y:S01]  /*a400*/  FFMA.FTZ R46, R48, R52, -R57 ;  /* 0x00000034302e7223 */ /* 0x000fe20000010839 */
[----:B------:R-:W-:-:S02]  /*a410*/  HADD2.F32 R40, -RZ, R40.H1_H1 ;  /* 0x30000028ff287230 */ /* 0x000fc40000004100 */
[----:B------:R-:W-:Y:S01]  /*a420*/  FFMA.FTZ R48, R48, R55, R58 ;  /* 0x0000003730307223 */ /* 0x000fe2000001003a */
[CC--:B------:R-:W-:Y:S01]  /*a430*/  FMUL.FTZ R28, R45.reuse, R50.reuse ;  /* 0x000000322d1c7220 */ /* 0x0c0fe20000410000 */
[-C--:B------:R-:W-:Y:S01]  /*a440*/  FMUL.FTZ R55, R45, R53.reuse ;  /* 0x000000352d377220 */ /* 0x080fe20000410000 */
[----:B------:R-:W-:Y:S02]  /*a450*/  HADD2.F32 R51, -RZ, R49.H0_H0 ;  /* 0x20000031ff337230 */ /* 0x000fe40000004100 */
[----:B------:R-:W-:Y:S02]  /*a460*/  HADD2.F32 R30, -RZ, R39.H0_H0 ;  /* 0x20000027ff1e7230 */ /* 0x000fe40000004100 */
[C---:B------:R-:W-:Y:S01]  /*a470*/  FFMA.FTZ R57, R40.reuse, R53, R28 ;  /* 0x0000003528397223 */ /* 0x040fe2000001001c */
[----:B------:R-:W-:Y:S02]  /*a480*/  HADD2.F32 R45, -RZ, R47.H0_H0 ;  /* 0x2000002fff2d7230 */ /* 0x000fe40000004100 */
[----:B------:R-:W-:Y:S01]  /*a490*/  FFMA.FTZ R55, R40, R50, -R55 ;  /* 0x0000003228377223 */ /* 0x000fe20000010837 */
        /* <DEDUP_REMOVED lines=65> */
.L_x_9910:
[----:B------:R-:W-:Y:S05]  /*a8b0*/  BSYNC B1 ;  /* 0x0000000000017941 */ /* 0x000fea0003800000 */
.L_x_9909:
[----:B------:R-:W-:Y:S05]  /*a8c0*/  @P1 BRA `(.L_x_9896) ;  /* 0x0000001000081947 */ /* 0x000fea0003800000 */
[----:B------:R-:W2:Y:S01]  /*a8d0*/  LDL R51, [R1+0x60] ;  /* 0x0000600001337983 */ /* 0x000ea20000100800 */
[C---:B------:R-:W-:Y:S01]  /*a8e0*/  VIADD R13, R157.reuse, 0x20 ;  /* 0x000000209d0d7836 */ /* 0x040fe20000000000 */
[----:B-1---5:R-:W-:Y:S01]  /*a8f0*/  SHF.R.U32.HI R4, RZ, 0x8, R32 ;  /* 0x00000008ff047819 */ /* 0x022fe20000011620 */
[----:B------:R-:W-:Y:S01]  /*a900*/  VIADD R15, R157, 0x20 ;  /* 0x000000209d0f7836 */ /* 0x000fe20000000000 */
[----:B------:R-:W-:Y:S02]  /*a910*/  LOP3.LUT R3, R32, 0xff, RZ, 0xc0, !PT ;  /* 0x000000ff20037812 */ /* 0x000fe400078ec0ff */
[----:B------:R-:W-:Y:S02]  /*a920*/  SHF.R.S32.HI R13, RZ, 0x1f, R13 ;  /* 0x0000001fff0d7819 */ /* 0x000fe4000001140d */
[----:B------:R-:W-:Y:S02]  /*a930*/  LOP3.LUT R4, R4, 0xff, RZ, 0xc0, !PT ;  /* 0x000000ff04047812 */ /* 0x000fe400078ec0ff */
[----:B------:R-:W-:-:S02]  /*a940*/  LEA.HI R13, R13, R15, RZ, 0x4 ;  /* 0x0000000f0d0d7211 */ /* 0x000fc400078f20ff */
[----:B------:R-:W-:Y:S02]  /*a950*/  SHF.R.U32.HI R6, RZ, 0x8, R34 ;  /* 0x00000008ff067819 */ /* 0x000fe40000011622 */
[----:B------:R-:W-:Y:S02]  /*a960*/  SHF.R.S32.HI R13, RZ, 0x4, R13 ;  /* 0x00000004ff0d7819 */ /* 0x000fe4000001140d */
[----:B------:R-:W-:Y:S02]  /*a970*/  PRMT R12, R4, 0x7604, R3 ;  /* 0x00007604040c7816 */ /* 0x000fe40000000003 */
[----:B------:R-:W-:Y:S02]  /*a980*/  LOP3.LUT R3, R34, 0xff, RZ, 0xc0, !PT ;  /* 0x000000ff22037812 */ /* 0x000fe400078ec0ff */
[----:B------:R-:W-:Y:S02]  /*a990*/  LOP3.LUT R6, R6, 0xff, RZ, 0xc0, !PT ;  /* 0x000000ff06067812 */ /* 0x000fe400078ec0ff */
[----:B------:R-:W-:-:S02]  /*a9a0*/  LEA.HI R0, R0, R13, RZ, 0x1c ;  /* 0x0000000d00007211 */ /* 0x000fc400078fe0ff */
[----:B------:R-:W-:Y:S02]  /*a9b0*/  PRMT R21, R6, 0x7604, R3 ;  /* 0x0000760406157816 */ /* 0x000fe40000000003 */
[----:B------:R-:W-:Y:S02]  /*a9c0*/  SHF.R.U32.HI R10, RZ, 0x8, R24 ;  /* 0x00000008ff0a7819 */ /* 0x000fe40000011618 */
[C---:B------:R-:W-:Y:S01]  /*a9d0*/  LEA.HI R3, R0.reuse, R0, RZ, 0x1 ;  /* 0x0000000000037211 */ /* 0x040fe200078f08ff */
[----:B------:R-:W-:Y:S01]  /*a9e0*/  IMAD.SHL.U32 R0, R0, 0x10, RZ ;  /* 0x0000001000007824 */ /* 0x000fe200078e00ff */
[----:B------:R-:W-:Y:S02]  /*a9f0*/  SHF.R.U32.HI R11, RZ, 0x8, R33 ;  /* 0x00000008ff0b7819 */ /* 0x000fe40000011621 */
[----:B------:R-:W-:Y:S02]  /*aa00*/  SHF.R.U32.HI R8, RZ, 0x8, R35 ;  /* 0x00000008ff087819 */ /* 0x000fe40000011623 */
[----:B0-----:R-:W-:-:S02]  /*aa10*/  LOP3.LUT R9, R24, 0xff, RZ, 0xc0, !PT ;  /* 0x000000ff18097812 */ /* 0x001fc400078ec0ff */
[----:B------:R-:W-:Y:S02]  /*aa20*/  LOP3.LUT R10, R10, 0xff, RZ, 0xc0, !PT ;  /* 0x000000ff0a0a7812 */ /* 0x000fe400078ec0ff */
[----:B------:R-:W-:Y:S02]  /*aa30*/  SHF.R.S32.HI R3, RZ, 0x1, R3 ;  /* 0x00000001ff037819 */ /* 0x000fe40000011403 */
[----:B------:R-:W-:Y:S02]  /*aa40*/  LOP3.LUT R0, R62, 0x10, R0, 0xf8, !PT ;  /* 0x000000103e007812 */ /* 0x000fe400078ef800 */
[----:B------:R-:W-:Y:S01]  /*aa50*/  LOP3.LUT R7, R35, 0xff, RZ, 0xc0, !PT ;  /* 0x000000ff23077812 */ /* 0x000fe200078ec0ff */
[----:B------:R-:W-:Y:S01]  /*aa60*/  IMAD R3, R3, 0x1800, R61 ;  /* 0x0000180003037824 */ /* 0x000fe200078e023d */
[----:B------:R-:W-:Y:S02]  /*aa70*/  LOP3.LUT R4, R11, 0xff, RZ, 0xc0, !PT ;  /* 0x000000ff0b047812 */ /* 0x000fe400078ec0ff */
[----:B------:R-:W-:-:S02]  /*aa80*/  LOP3.LUT R8, R8, 0xff, RZ, 0xc0, !PT ;  /* 0x000000ff08087812 */ /* 0x000fc400078ec0ff */
[----:B------:R-:W-:Y:S02]  /*aa90*/  PRMT R31, R10, 0x7604, R9 ;  /* 0x000076040a1f7816 */ /* 0x000fe40000000009 */
[----:B------:R-:W-:Y:S02]  /*aaa0*/  SHF.R.U32.HI R9, RZ, 0x8, R25 ;  /* 0x00000008ff097819 */ /* 0x000fe40000011619 */
[----:B------:R-:W-:Y:S02]  /*aab0*/  SHF.R.U32.HI R11, RZ, 0x8, R26 ;  /* 0x00000008ff0b7819 */ /* 0x000fe4000001161a */
[----:B------:R-:W-:Y:S02]  /*aac0*/  LOP3.LUT R0, R0, R60, RZ, 0x3c, !PT ;  /* 0x0000003c00007212 */ /* 0x000fe400078e3cff */
[----:B------:R-:W-:Y:S02]  /*aad0*/  PRMT R29, R8, 0x7604, R7 ;  /* 0x00007604081d7816 */ /* 0x000fe40000000007 */
[----:B------:R-:W-:-:S02]  /*aae0*/  LOP3.LUT R8, R25, 0xff, RZ, 0xc0, !PT ;  /* 0x000000ff19087812 */ /* 0x000fc400078ec0ff */
[----:B------:R-:W-:Y:S02]  /*aaf0*/  LOP3.LUT R10, R26, 0xff, RZ, 0xc0, !PT ;  /* 0x000000ff1a0a7812 */ /* 0x000fe400078ec0ff */
[----:B------:R-:W-:Y:S02]  /*ab00*/  LOP3.LUT R9, R9, 0xff, RZ, 0xc0, !PT ;  /* 0x000000ff09097812 */ /* 0x000fe400078ec0ff */
[----:B------:R-:W-:Y:S02]  /*ab10*/  LOP3.LUT R11, R11, 0xff, RZ, 0xc0, !PT ;  /* 0x000000ff0b0b7812 */ /* 0x000fe400078ec0ff */
[----:B------:R-:W-:Y:S02]  /*ab20*/  IADD3 R0, R16, R3, R0 ;  /* 0x0000000310007210 */ /* 0x000fe40007ffe000 */
[----:B------:R-:W-:Y:S02]  /*ab30*/  LOP3.LUT R5, R33, 0xff, RZ, 0xc0, !PT ;  /* 0x000000ff21057812 */ /* 0x000fe400078ec0ff */
[----:B------:R-:W-:-:S02]  /*ab40*/  PRMT R30, R9, 0x7604, R8 ;  /* 0x00007604091e7816 */ /* 0x000fc40000000008 */
[----:B------:R-:W-:Y:S02]  /*ab50*/  PRMT R39, R11, 0x7604, R10 ;  /* 0x000076040b277816 */ /* 0x000fe4000000000a */
[----:B------:R-:W0:Y:S01]  /*ab60*/  LDS.128 R8, [R0+0xf000] ;  /* 0x00f0000000087984 */ /* 0x000e220000000c00 */
[----:B------:R-:W-:Y:S02]  /*ab70*/  PRMT R14, R4, 0x7604, R5 ;  /* 0x00007604040e7816 */ /* 0x000fe40000000005 */
[----:B------:R-:W-:Y:S02]  /*ab80*/  SHF.R.U32.HI R20, RZ, 0x8, R27 ;  /* 0x00000008ff147819 */ /* 0x000fe4000001161b */
[----:B------:R-:W-:Y:S02]  /*ab90*/  LOP3.LUT R13, R27, 0xff, RZ, 0xc0, !PT ;  /* 0x000000ff1b0d7812 */ /* 0x000fe400078ec0ff */
[----:B------:R-:W-:Y:S02]  /*aba0*/  LOP3.LUT R20, R20, 0xff, RZ, 0xc0, !PT ;  /* 0x000000ff14147812 */ /* 0x000fe400078ec0ff */
[----:B------:R-:W-:-:S02]  /*abb0*/  SHF.R.U32.HI R15, RZ, 0x10, R34 ;  /* 0x00000010ff0f7819 */ /* 0x000fc40000011622 */
[----:B------:R-:W-:Y:S02]  /*abc0*/  PRMT R43, R20, 0x7604, R13 ;  /* 0x00007604142b7816 */ /* 0x000fe4000000000d */
[----:B------:R-:W-:Y:S02]  /*abd0*/  SHF.R.U32.HI R13, RZ, 0x10, R33 ;  /* 0x00000010ff0d7819 */ /* 0x000fe40000011621 */
[----:B------:R-:W-:Y:S02]  /*abe0*/  SHF.R.U32.HI R3, RZ, 0x10, R32 ;  /* 0x00000010ff037819 */ /* 0x000fe40000011620 */
[----:B------:R-:W-:Y:S02]  /*abf0*/  LOP3.LUT R13, R13, 0xff, RZ, 0xc0, !PT ;  /* 0x000000ff0d0d7812 */ /* 0x000fe400078ec0ff */
[----:B------:R-:W-:Y:S02]  /*ac00*/  LOP3.LUT R20, R15, 0xff, RZ, 0xc0, !PT ;  /* 0x000000ff0f147812 */ /* 0x000fe400078ec0ff */
[----:B------:R-:W-:-:S02]  /*ac10*/  PRMT R15, R13, 0x7054, R14 ;  /* 0x000070540d0f7816 */ /* 0x000fc4000000000e */
[----:B------:R-:W-:Y:S02]  /*ac20*/  SHF.R.U32.HI R13, RZ, 0x10, R25 ;  /* 0x00000010ff0d7819 */ /* 0x000fe40000011619 */
[----:B------:R-:W-:Y:S02]  /*ac30*/  LOP3.LUT R3, R3, 0xff, RZ, 0xc0, !PT ;  /* 0x000000ff03037812 */ /* 0x000fe400078ec0ff */
[----:B------:R-:W-:Y:S02]  /*ac40*/  SHF.R.U32.HI R14, RZ, 0x10, R26 ;  /* 0x00000010ff0e7819 */ /* 0x000fe4000001161a */
[----:B------:R-:W-:Y:S02]  /*ac50*/  LOP3.LUT R13, R13, 0xff, RZ, 0xc0, !PT ;  /* 0x000000ff0d0d7812 */ /* 0x000fe400078ec0ff */
[----:B------:R-:W-:Y:S02]  /*ac60*/  PRMT R3, R3, 0x7054, R12 ;  /* 0x0000705403037816 */ /* 0x000fe4000000000c */
[----:B------:R-:W-:-:S02]  /*ac70*/  SHF.R.U32.HI R12, RZ, 0x10, R24 ;  /* 0x00000010ff0c7819 */ /* 0x000fc40000011618 */
[----:B------:R-:W-:Y:S02]  /*ac80*/  LOP3.LUT R14, R14, 0xff, RZ, 0xc0, !PT ;  /* 0x000000ff0e0e7812 */ /* 0x000fe400078ec0ff */
[----:B------:R-:W-:Y:S02]  /*ac90*/  PRMT R37, R13, 0x7054, R30 ;  /* 0x000070540d257816 */ /* 0x000fe4000000001e */
[----:B------:R-:W-:Y:S02]  /*aca0*/  SHF.R.U32.HI R28, RZ, 0x10, R35 ;  /* 0x00000010ff1c7819 */ /* 0x000fe40000011623 */
[----:B------:R-:W-:Y:S02]  /*acb0*/  LOP3.LUT R12, R12, 0xff, RZ, 0xc0, !PT ;  /* 0x000000ff0c0c7812 */ /* 0x000fe400078ec0ff */
[----:B------:R-:W-:Y:S02]  /*acc0*/  PRMT R41, R14, 0x7054, R39 ;  /* 0x000070540e297816 */ /* 0x000fe40000000027 */
[----:B------:R-:W-:-:S02]  /*acd0*/  PRMT R21, R20, 0x7054, R21 ;  /* 0x0000705414157816 */ /* 0x000fc40000000015 */
[----:B------:R-:W-:Y:S02]  /*ace0*/  LOP3.LUT R39, R37, 0xff000000, R25, 0xf8, !PT ;  /* 0xff00000025277812 */ /* 0x000fe400078ef819 */
[----:B------:R-:W-:Y:S02]  /*acf0*/  SHF.R.U32.HI R20, RZ, 0x10, R27 ;  /* 0x00000010ff147819 */ /* 0x000fe4000001161b */
[----:B------:R-:W-:Y:S02]  /*ad00*/  LOP3.LUT R28, R28, 0xff, RZ, 0xc0, !PT ;  /* 0x000000ff1c1c7812 */ /* 0x000fe400078ec0ff */
[----:B------:R-:W-:Y:S02]  /*ad10*/  PRMT R31, R12, 0x7054, R31 ;  /* 0x000070540c1f7816 */ /* 0x000fe4000000001f */
[----:B------:R-:W-:Y:S02]  /*ad20*/  LOP3.LUT R13, R3, 0xff000000, R32, 0xf8, !PT ;  /* 0xff000000030d7812 */ /* 0x000fe400078ef820 */
[----:B------:R-:W-:-:S02]  /*ad30*/  LOP3.LUT R32, R15, 0xff000000, R33, 0xf8, !PT ;  /* 0xff0000000f207812 */ /* 0x000fc400078ef821 */
[----:B------:R-:W-:Y:S02]  /*ad40*/  LOP3.LUT R12, R41, 0xff000000, R26, 0xf8, !PT ;  /* 0xff000000290c7812 */ /* 0x000fe400078ef81a */
[----:B------:R-:W-:Y:S02]  /*ad50*/  F2FP.F16.E4M3.UNPACK_B R41, R39 ;  /* 0x00000027ff29723e */ /* 0x000fe400020006ff */
[----:B0-----:R-:W-:Y:S02]  /*ad60*/  F2FP.F16.E4M3.UNPACK_B R26, R9 ;  /* 0x00000009ff1a723e */ /* 0x001fe400020006ff */
[----:B------:R-:W-:Y:S01]  /*ad70*/  LOP3.LUT R20, R20, 0xff, RZ, 0xc0, !PT ;  /* 0x000000ff14147812 */ /* 0x000fe200078ec0ff */
[--C-:B------:R-:W-:Y:S01]  /*ad80*/  HADD2.F32 R42, -RZ, R41.reuse.H0_H0 ;  /* 0x20000029ff2a7230 */ /* 0x100fe20000004100 */
[----:B------:R-:W-:Y:S01]  /*ad90*/  PRMT R29, R28, 0x7054, R29 ;  /* 0x000070541c1d7816 */ /* 0x000fe2000000001d */
[----:B------:R-:W-:Y:S01]  /*ada0*/  HADD2.F32 R41, -RZ, R41.H1_H1 ;  /* 0x30000029ff297230 */ /* 0x000fe20000004100 */
[----:B------:R-:W-:-:S02]  /*adb0*/  F2FP.F16.E4M3.UNPACK_B R28, R32 ;  /* 0x00000020ff1c723e */ /* 0x000fc400020006ff */
[----:B------:R-:W-:Y:S02]  /*adc0*/  PRMT R43, R20, 0x7054, R43 ;  /* 0x00007054142b7816 */ /* 0x000fe4000000002b */
[----:B------:R-:W-:Y:S01]  /*add0*/  LOP3.LUT R3, R21, 0xff000000, R34, 0xf8, !PT ;  /* 0xff00000015037812 */ /* 0x000fe200078ef822 */
[--C-:B------:R-:W-:Y:S01]  /*ade0*/  HADD2.F32 R40, -RZ, R28.reuse.H0_H0 ;  /* 0x2000001cff287230 */ /* 0x100fe20000004100 */
[----:B------:R-:W-:Y:S01]  /*adf0*/  LOP3.LUT R43, R43, 0xff000000, R27, 0xf8, !PT ;  /* 0xff0000002b2b7812 */ /* 0x000fe200078ef81b */
[----:B------:R-:W-:Y:S01]  /*ae00*/  HADD2.F32 R33, -RZ, R28.H1_H1 ;  /* 0x3000001cff217230 */ /* 0x000fe20000004100 */
[-C--:B------:R-:W-:Y:S02]  /*ae10*/  F2FP.F16.E4M3.UNPACK_B R21, R8.reuse ;  /* 0x00000008ff15723e */ /* 0x080fe400020006ff */
[----:B------:R-:W-:Y:S02]  /*ae20*/  F2FP.F16.E4M3.UNPACK_B R37, R8.H1 ;  /* 0x00000008ff25723e */ /* 0x000fe400030006ff */
[----:B------:R-:W-:-:S02]  /*ae30*/  F2FP.F16.E4M3.UNPACK_B R27, R9.H1 ;  /* 0x00000009ff1b723e */ /* 0x000fc400030006ff */
        /* <DEDUP_REMOVED lines=171> */
.L_x_9896:
[----:B------:R-:W-:Y:S05]  /*b8f0*/  BSYNC B0 ;  /* 0x0000000000007941 */ /* 0x000fea0003800000 */
.L_x_9886:
        /* <DEDUP_REMOVED lines=8> */
.L_x_9883:
[----:B------:R-:W-:-:S13]  /*b980*/  ISETP.NE.AND P1, PT, R23, 0x3, PT ;  /* 0x000000031700780c */ /* 0x000fda0003f25270 */
[----:B------:R-:W-:Y:S05]  /*b990*/  @!P1 BRA `(.L_x_9911) ;  /* 0x0000000000049947 */ /* 0x000fea0003800000 */
[----:B------:R-:W-:Y:S01]  /*b9a0*/  BPT.TRAP 0x1 ;  /* 0x000000040000795c */ /* 0x000fe20000300000 */
.L_x_9911:
[----:B-12---:R-:W-:Y:S01]  /*b9b0*/  IMAD R10, R18, 0x8, R16 ;  /* 0x00000008120a7824 */ /* 0x006fe200078e0210 */
[----:B0-----:R-:W-:-:S04]  /*b9c0*/  SHF.L.U32 R3, R22, 0x1f, RZ ;  /* 0x0000001f16037819 */ /* 0x001fc800000006ff */
[----:B------:R0:W1:Y:S01]  /*b9d0*/  SYNCS.PHASECHK.TRANS64.TRYWAIT P0, [R10+URZ+0x19c30], R3 ;  /* 0x019c30030a0075a7 */ /* 0x000062000800017f */
[----:B------:R-:W-:Y:S05]  /*b9e0*/  @!P1 BRA `(.L_x_9912) ;  /* 0x0000000000049947 */ /* 0x000fea0003800000 */
[----:B------:R-:W-:Y:S01]  /*b9f0*/  BPT.TRAP 0x1 ;  /* 0x000000040000795c */ /* 0x000fe20000300000 */
.L_x_9912:
[----:B------:R-:W-:Y:S01]  /*ba00*/  VIADD R0, R16, 0x13800 ;  /* 0x0001380010007836 */ /* 0x000fe20000000000 */
[----:B---3-5:R-:W-:Y:S01]  /*ba10*/  LOP3.LUT R6, R36, 0x10000, RZ, 0xfc, !PT ;  /* 0x0001000024067812 */ /* 0x028fe200078efcff */
        /* <DEDUP_REMOVED lines=8> */
.L_x_9913:
[----:B--2---:R-:W2:Y:S01]  /*baa0*/  LDL R0, [R1+0xc] ;  /* 0x00000c0001007983 */ /* 0x004ea20000100800 */
[----:B------:R-:W-:Y:S01]  /*bab0*/  IMAD.MOV.U32 R5, RZ, RZ, -0x3ffffff0 ;  /* 0xc0000010ff057424 */ /* 0x000fe200078e00ff */
[----:B------:R-:W-:Y:S05]  /*bac0*/  WARPSYNC.ALL ;  /* 0x0000000000007948 */ /* 0x000fea0003800000 */
[C---:B------:R-:W-:Y:S01]  /*bad0*/  R2UR UR4, R6.reuse ;  /* 0x00000000060472ca */ /* 0x040fe200000e0000 */
[----:B------:R-:W3:Y:S01]  /*bae0*/  LDL R96, [R1+0x20] ;  /* 0x0000200001607983 */ /* 0x000ee20000100800 */
[----:B------:R-:W-:Y:S02]  /*baf0*/  R2UR UR5, R7 ;  /* 0x00000000070572ca */ /* 0x000fe400000e0000 */
[----:B------:R-:W-:Y:S01]  /*bb00*/  R2UR UR7, R5 ;  /* 0x00000000050772ca */ /* 0x000fe200000e0000 */
[----:B------:R-:W-:Y:S01]  /*bb10*/  WARPGROUP.ARRIVE ;  /* 0x00000000000079c5 */ /* 0x000fe20000000000 */
[----:B------:R-:W4:Y:S04]  /*bb20*/  LDL R98, [R1+0x1c] ;  /* 0x00001c0001627983 */ /* 0x000f280000100800 */
[----:B------:R-:W5:Y:S04]  /*bb30*/  LDL R12, [R1+0x2c] ;  /* 0x00002c00010c7983 */ /* 0x000f680000100800 */
[----:B------:R-:W5:Y:S01]  /*bb40*/  LDL R11, [R1+0x28] ;  /* 0x00002800010b7983 */ /* 0x000f620000100800 */
[----:B------:R-:W-:-:S02]  /*bb50*/  VIADD R154, R6, 0x180 ;  /* 0x00000180069a7836 */ /* 0x000fc40000000000 */
[----:B------:R-:W-:Y:S02]  /*bb60*/  IMAD.MOV.U32 R155, RZ, RZ, -0x3ffffff0 ;  /* 0xc0000010ff9b7424 */ /* 0x000fe400078e00ff */
[----:B------:R-:W-:Y:S02]  /*bb70*/  IMAD.MOV.U32 R9, RZ, RZ, -0x3ffffff0 ;  /* 0xc0000010ff097424 */ /* 0x000fe400078e00ff */
[----:B------:R-:W-:Y:S02]  /*bb80*/  IMAD.MOV.U32 R5, RZ, RZ, -0x3ffffff0 ;  /* 0xc0000010ff057424 */ /* 0x000fe400078e00ff */
[----:B--2---:R-:W-:-:S05]  /*bb90*/  IMAD R4, R18, 0x300, R0 ;  /* 0x0000030012047824 */ /* 0x004fca00078e0200 */
[----:B------:R-:W-:-:S13]  /*bba0*/  R2UR UR6, R4 ;  /* 0x00000000040672ca */ /* 0x000fda00000e0000 */
[----:B------:R-:W-:Y:S01]  /*bbb0*/  QGMMA.64x128x32.F32.E4M3.E4M3 R24, gdesc[UR4], RZ, !UPT, gsb0 ;  /* 0x01e00000041879f3 */ /* 0x000fe2000c0008ff */
[----:B------:R-:W-:Y:S01]  /*bbc0*/  VIADD R8, R4, 0x100 ;  /* 0x0000010004087836 */ /* 0x000fe20000000000 */
[----:B------:R-:W-:Y:S02]  /*bbd0*/  R2UR UR4, R154 ;  /* 0x000000009a0472ca */ /* 0x000fe400000e0000 */
[----:B------:R-:W-:Y:S02]  /*bbe0*/  R2UR UR5, R155 ;  /* 0x000000009b0572ca */ /* 0x000fe400000e0000 */
[----:B------:R-:W-:Y:S02]  /*bbf0*/  R2UR UR6, R8 ;  /* 0x00000000080672ca */ /* 0x000fe400000e0000 */
[----:B------:R-:W-:Y:S01]  /*bc00*/  R2UR UR7, R9 ;  /* 0x00000000090772ca */ /* 0x000fe200000e0000 */
[----:B------:R-:W-:Y:S02]  /*bc10*/  VIADD R8, R6, 0x300 ;  /* 0x0000030006087836 */ /* 0x000fe40000000000 */
[----:B------:R-:W-:-:S02]  /*bc20*/  VIADD R4, R4, 0x200 ;  /* 0x0000020004047836 */ /* 0x000fc40000000000 */
        /* <DEDUP_REMOVED lines=8> */
[----:B01----:R-:W-:-:S04]  /*bcb0*/  IMAD.MOV.U32 R3, RZ, RZ, -0x80 ;  /* 0xffffff80ff037424 */ /* 0x003fc800078e00ff */
[----:B------:R-:W-:-:S04]  /*bcc0*/  IMAD R0, R90, R3, 0x80 ;  /* 0x000000805a007424 */ /* 0x000fc800078e0203 */
[----:B---3--:R-:W-:-:S05]  /*bcd0*/  IMAD.IADD R0, R96, 0x1, R0 ;  /* 0x0000000160007824 */ /* 0x008fca00078e0200 */
[----:B----4-:R-:W-:Y:S01]  /*bce0*/  IADD3 R97, -R98, 0x1, R0 ;  /* 0x0000000162617810 */ /* 0x010fe20007ffe100 */
[----:B-----5:R-:W-:-:S04]  /*bcf0*/  IMAD R14, R153, 0xc0, R12 ;  /* 0x000000c0990e7824 */ /* 0x020fc800078e020c */
[C---:B------:R-:W-:Y:S02]  /*bd00*/  IMAD R97, R11.reuse, -0x2, R97 ;  /* 0xfffffffe0b617824 */ /* 0x040fe400078e0261 */
        /* <DEDUP_REMOVED lines=31> */
[----:B------:R-:W-:Y:S02]  /*bf00*/  ISETP.GT.AND P0, PT, R0, 0x21, PT ;  /* 0x000000210000780c */ /* 0x000fe40003f04270 */
        /* <DEDUP_REMOVED lines=81> */
[----:B------:R-:W-:Y:S02]  /*c420*/  ISETP.GT.AND P0, PT, R14, RZ, PT ;  /* 0x000000ff0e00720c */ /* 0x000fe40003f04270 */
[----:B------:R-:W-:Y:S02]  /*c430*/  FSEL R99, R28, -INF , P3 ;  /* 0xff8000001c637808 */ /* 0x000fe40001800000 */
[----:B------:R-:W-:Y:S01]  /*c440*/  FSEL R97, R24, -INF , P0 ;  /* 0xff80000018617808 */ /* 0x000fe20000000000 */
[----:B------:R-:W-:Y:S01]  /*c450*/  FFMA.FTZ R28, R2, R20, -R95 ;  /* 0x00000014021c7223 */ /* 0x000fe2000001085f */
[----:B------:R-:W-:Y:S02]  /*c460*/  ISETP.GT.AND P0, PT, R14, 0x9, PT ;  /* 0x000000090e00780c */ /* 0x000fe40003f04270 */
        /* <DEDUP_REMOVED lines=15> */
[----:B------:R-:W-:Y:S01]  /*c560*/  FMNMX.FTZ R24, R105, R24, !PT ;  /* 0x0000001869187209 */ /* 0x000fe20007810000 */
[----:B------:R0:W-:Y:S01]  /*c570*/  MUFU.EX2 R29, R28 ;  /* 0x0000001c001d7308 */ /* 0x0001e20000000800 */
[----:B------:R-:W-:Y:S02]  /*c580*/  ISETP.GT.AND P0, PT, R14, 0x21, PT ;  /* 0x000000210e00780c */ /* 0x000fe40003f04270 */
[----:B------:R-:W-:Y:S02]  /*c590*/  FSEL R109, R40, -INF , P2 ;  /* 0xff800000286d7808 */ /* 0x000fe40001000000 */
[----:B------:R-:W-:-:S02]  /*c5a0*/  ISETP.GT.AND P2, PT, R14, 0x28, PT ;  /* 0x000000280e00780c */ /* 0x000fc40003f44270 */
[----:B0-----:R-:W-:Y:S02]  /*c5b0*/  FMNMX.FTZ R28, R107, R24, !PT ;  /* 0x000000186b1c7209 */ /* 0x001fe40007810000 */
        /* <DEDUP_REMOVED lines=16> */
[----:B------:R-:W-:Y:S01]  /*c6c0*/  FMNMX.FTZ R28, R49, R28, !PT ;  /* 0x0000001c311c7209 */ /* 0x000fe20007810000 */
[C-C-:B------:R-:W-:Y:S01]  /*c6d0*/  FFMA.FTZ R26, R2.reuse, R26, -R95.reuse ;  /* 0x0000001a021a7223 */ /* 0x140fe2000001085f */
[----:B------:R-:W-:-:S01]  /*c6e0*/  FFMA.FTZ R30, R2, R30, -R95 ;  /* 0x0000001e021e7223 */ /* 0x000fc2000001085f */
[----:B------:R-:W-:-:S02]  /*c6f0*/  ISETP.GT.AND P2, PT, R14, 0x40, PT ;  /* 0x000000400e00780c */ /* 0x000fc40003f44270 */
[----:B------:R-:W-:Y:S02]  /*c700*/  FSEL R53, R53, -INF , P0 ;  /* 0xff80000035357808 */ /* 0x000fe40000000000 */
[----:B------:R-:W-:Y:S01]  /*c710*/  FMNMX.FTZ R28, R117, R28, !PT ;  /* 0x0000001c751c7209 */ /* 0x000fe20007810000 */
[----:B------:R0:W-:Y:S01]  /*c720*/  MUFU.EX2 R45, R26 ;  /* 0x0000001a002d7308 */ /* 0x0001e20000000800 */
[----:B------:R-:W-:-:S07]  /*c730*/  ISETP.GT.AND P0, PT, R14, 0x41, PT ;  /* 0x000000410e00780c */ /* 0x000fce0003f04270 */
[----:B------:R1:W-:Y:S01]  /*c740*/  MUFU.EX2 R37, R30 ;  /* 0x0000001e00257308 */ /* 0x0003e20000000800 */
[----:B0-----:R-:W-:-:S01]  /*c750*/  FFMA.FTZ R26, R2, R43, -R95 ;  /* 0x0000002b021a7223 */ /* 0x001fc2000001085f */
[----:B------:R-:W-:Y:S02]  /*c760*/  FSEL R43, R56, -INF , P2 ;  /* 0xff800000382b7808 */ /* 0x000fe40001000000 */
[----:B------:R-:W-:Y:S02]  /*c770*/  ISETP.GT.AND P2, PT, R14, 0x48, PT ;  /* 0x000000480e00780c */ /* 0x000fe40003f44270 */
[----:B-1----:R-:W-:Y:S02]  /*c780*/  FMNMX.FTZ R30, R53, R28, !PT ;  /* 0x0000001c351e7209 */ /* 0x002fe40007810000 */
        /* <DEDUP_REMOVED lines=16> */
[----:B------:R-:W-:Y:S01]  /*c890*/  FMNMX.FTZ R32, R65, R30, !PT ;  /* 0x0000001e41207209 */ /* 0x000fe20007810000 */
[C-C-:B------:R-:W-:Y:S01]  /*c8a0*/  FFMA.FTZ R3, R2.reuse, R3, -R95.reuse ;  /* 0x0000000302037223 */ /* 0x140fe2000001085f */
[----:B------:R-:W-:-:S01]  /*c8b0*/  FFMA.FTZ R34, R2, R34, -R95 ;  /* 0x0000002202227223 */ /* 0x000fc2000001085f */
[C---:B------:R-:W-:Y:S02]  /*c8c0*/  ISETP.GT.AND P2, PT, R14.reuse, 0x60, PT ;  /* 0x000000600e00780c */ /* 0x040fe40003f44270 */
        /* <DEDUP_REMOVED lines=27> */
[----:B------:R-:W-:Y:S01]  /*ca80*/  FMNMX.FTZ R34, R129, R34, !PT ;  /* 0x0000002281227209 */ /* 0x000fe20007810000 */
[----:B------:R0:W-:Y:S03]  /*ca90*/  MUFU.EX2 R30, R3 ;  /* 0x00000003001e7308 */ /* 0x0001e60000000800 */
[----:B0-----:R-:W-:-:S05]  /*caa0*/  FMNMX.FTZ R3, R85, R34, !PT ;  /* 0x0000002255037209 */ /* 0x001fca0007810000 */
[----:B------:R-:W0:Y:S01]  /*cab0*/  SHFL.BFLY PT, R40, R3, 0x2, 0x1f ;  /* 0x0c401f0003287f89 */ /* 0x000e2200000e0000 */
[----:B------:R-:W-:-:S04]  /*cac0*/  FFMA.FTZ R13, R2, R13, -R95 ;  /* 0x0000000d020d7223 */ /* 0x000fc8000001085f */
[----:B------:R0:W-:Y:S02]  /*cad0*/  MUFU.EX2 R32, R13 ;  /* 0x0000000d00207308 */ /* 0x0001e40000000800 */
[----:B0-----:R-:W-:-:S05]  /*cae0*/  FMNMX.FTZ R13, R3, R40, !PT ;  /* 0x00000028030d7209 */ /* 0x001fca0007810000 */
[----:B------:R-:W0:Y:S01]  /*caf0*/  SHFL.BFLY PT, R46, R13, 0x1, 0x1f ;  /* 0x0c201f000d2e7f89 */ /* 0x000e2200000e0000 */
[----:B------:R-:W1:Y:S01]  /*cb00*/  S2R R94, SR_TID.X ;  /* 0x00000000005e7919 */ /* 0x000e620000002100 */
[----:B------:R-:W-:-:S01]  /*cb10*/  FFMA.FTZ R87, R2, R88, -R95 ;  /* 0x0000005802577223 */ /* 0x000fc2000001085f */
[C-C-:B------:R-:W-:Y:S01]  /*cb20*/  FFMA.FTZ R92, R2.reuse, R92, -R95.reuse ;  /* 0x0000005c025c7223 */ /* 0x140fe2000001085f */
[----:B------:R-:W-:-:S01]  /*cb30*/  FFMA.FTZ R12, R2, R12, -R95 ;  /* 0x0000000c020c7223 */ /* 0x000fc2000001085f */
[----:B0-----:R-:W-:-:S04]  /*cb40*/  FMNMX.FTZ R3, R13, R46, !PT ;  /* 0x0000002e0d037209 */ /* 0x001fc80007810000 */
[----:B------:R-:W-:Y:S01]  /*cb50*/  FSETP.NEU.FTZ.AND P0, PT, R3, -INF , PT ;  /* 0xff8000000300780b */ /* 0x000fe20003f1d000 */
[----:B------:R-:W-:-:S05]  /*cb60*/  FFMA.FTZ R52, R2, R3, -8 ;  /* 0xc100000002347423 */ /* 0x000fca0000010003 */
[----:B------:R-:W-:Y:S01]  /*cb70*/  FSEL R52, R52, RZ, P0 ;  /* 0x000000ff34347208 */ /* 0x000fe20000000000 */
[----:B------:R-:W-:Y:S04]  /*cb80*/  MUFU.EX2 R87, R87 ;  /* 0x0000005700577308 */ /* 0x000fe80000000800 */
[----:B------:R-:W-:-:S01]  /*cb90*/  FFMA.FTZ R48, R2, R97, -R52 ;  /* 0x0000006102307223 */ /* 0x000fc20000010834 */
[C-C-:B------:R-:W-:Y:S01]  /*cba0*/  FFMA.FTZ R25, R2.reuse, R25, -R52.reuse ;  /* 0x0000001902197223 */ /* 0x140fe20000010834 */
[----:B------:R-:W-:-:S02]  /*cbb0*/  FFMA.FTZ R54, R2, R99, -R52 ;  /* 0x0000006302367223 */ /* 0x000fc40000010834 */
[----:B------:R-:W0:Y:S01]  /*cbc0*/  MUFU.EX2 R4, R92 ;  /* 0x0000005c00047308 */ /* 0x000e220000000800 */
[----:B------:R-:W-:-:S01]  /*cbd0*/  FFMA.FTZ R34, R2, R67, -R95 ;  /* 0x0000004302227223 */ /* 0x000fc2000001085f */
[----:B------:R-:W-:-:S06]  /*cbe0*/  FFMA.FTZ R67, R2, R101, -R52 ;  /* 0x0000006502437223 */ /* 0x000fcc0000010834 */
[----:B------:R-:W-:Y:S01]  /*cbf0*/  MUFU.EX2 R48, R48 ;  /* 0x0000003000307308 */ /* 0x000fe20000000800 */
[----:B------:R-:W-:-:S07]  /*cc00*/  FFMA.FTZ R50, R2, R103, -R52 ;  /* 0x0000006702327223 */ /* 0x000fce0000010834 */
[----:B------:R-:W2:Y:S08]  /*cc10*/  MUFU.EX2 R25, R25 ;  /* 0x0000001900197308 */ /* 0x000eb00000000800 */
[----:B------:R-:W3:Y:S01]  /*cc20*/  MUFU.EX2 R12, R12 ;  /* 0x0000000c000c7308 */ /* 0x000ee20000000800 */
[----:B------:R-:W-:-:S07]  /*cc30*/  FFMA.FTZ R33, R2, R33, -R52 ;  /* 0x0000002102217223 */ /* 0x000fce0000010834 */
[----:B------:R-:W4:Y:S01]  /*cc40*/  MUFU.EX2 R54, R54 ;  /* 0x0000003600367308 */ /* 0x000f220000000800 */
[----:B------:R-:W-:-:S01]  /*cc50*/  FFMA.FTZ R38, R2, R38, -R95 ;  /* 0x0000002602267223 */ /* 0x000fc2000001085f */
[----:B------:R-:W-:Y:S01]  /*cc60*/  FFMA.FTZ R46, R2, R83, -R95 ;  /* 0x00000053022e7223 */ /* 0x000fe2000001085f */
[----:B-1----:R-:W-:-:S05]  /*cc70*/  LOP3.LUT R94, R94, 0x7f, RZ, 0xc0, !PT ;  /* 0x0000007f5e5e7812 */ /* 0x002fca00078ec0ff */
[----:B------:R-:W1:Y:S01]  /*cc80*/  MUFU.EX2 R67, R67 ;  /* 0x0000004300437308 */ /* 0x000e620000000800 */
[----:B------:R-:W-:-:S01]  /*cc90*/  FFMA.FTZ R58, R2, R105, -R52 ;  /* 0x00000069023a7223 */ /* 0x000fc20000010834 */
[----:B0-----:R-:W-:Y:S01]  /*cca0*/  FADD.FTZ R83, R87, R4 ;  /* 0x0000000457537221 */ /* 0x001fe20000010000 */
[----:B------:R-:W-:Y:S02]  /*ccb0*/  IMAD.IADD R68, R96, 0x1, -R98 ;  /* 0x0000000160447824 */ /* 0x000fe400078e0a62 */
[----:B------:R-:W-:-:S03]  /*ccc0*/  FFMA.FTZ R42, R2, R79, -R95 ;  /* 0x0000004f022a7223 */ /* 0x000fc6000001085f */
[----:B------:R-:W0:Y:S01]  /*ccd0*/  MUFU.EX2 R50, R50 ;  /* 0x0000003200327308 */ /* 0x000e220000000800 */
[----:B------:R-:W-:Y:S01]  /*cce0*/  ISETP.NE.AND P0, PT, R94, RZ, PT ;  /* 0x000000ff5e00720c */ /* 0x000fe20003f05270 */
[----:B--2---:R-:W-:Y:S01]  /*ccf0*/  FADD.FTZ R79, R48, R25 ;  /* 0x00000019304f7221 */ /* 0x004fe20000010000 */
[----:B---3--:R-:W-:-:S01]  /*cd00*/  FADD.FTZ R74, R12, R83 ;  /* 0x000000530c4a7221 */ /* 0x008fc20000010000 */
[----:B------:R-:W-:Y:S01]  /*cd10*/  FFMA.FTZ R11, R2, R11, -R95 ;  /* 0x0000000b020b7223 */ /* 0x000fe2000001085f */
[----:B------:R-:W-:-:S03]  /*cd20*/  IMAD R13, R153, 0xc0, R68 ;  /* 0x000000c0990d7824 */ /* 0x000fc600078e0244 */
[----:B------:R2:W-:Y:S01]  /*cd30*/  MUFU.EX2 R24, R38 ;  /* 0x0000002600187308 */ /* 0x0005e20000000800 */
[----:B----4-:R-:W-:-:S01]  /*cd40*/  FADD.FTZ R72, R54, R79 ;  /* 0x0000004f36487221 */ /* 0x010fc20000010000 */
[----:B------:R-:W-:-:S06]  /*cd50*/  FFMA.FTZ R56, R2, R109, -R52 ;  /* 0x0000006d02387223 */ /* 0x000fcc0000010834 */
[----:B------:R-:W3:Y:S01]  /*cd60*/  MUFU.EX2 R33, R33 ;  /* 0x0000002100217308 */ /* 0x000ee20000000800 */
[----:B--2---:R-:W-:-:S01]  /*cd70*/  FFMA.FTZ R38, R2, R71, -R95 ;  /* 0x0000004702267223 */ /* 0x004fc2000001085f */
[----:B------:R-:W-:Y:S01]  /*cd80*/  FFMA.FTZ R71, R2, R107, -R52 ;  /* 0x0000006b02477223 */ /* 0x000fe20000010834 */
[----:B------:R-:W-:-:S01]  /*cd90*/  FADD.FTZ R83, R29, R74 ;  /* 0x0000004a1d537221 */ /* 0x000fc20000010000 */
[----:B------:R-:W-:-:S04]  /*cda0*/  SHF.R.S32.HI R70, RZ, 0x1f, R13 ;  /* 0x0000001fff467819 */ /* 0x000fc8000001140d */
[----:B------:R-:W2:Y:S01]  /*cdb0*/  MUFU.EX2 R58, R58 ;  /* 0x0000003a003a7308 */ /* 0x000ea20000000800 */
[----:B-1----:R-:W-:-:S01]  /*cdc0*/  FADD.FTZ R79, R67, R72 ;  /* 0x00000048434f7221 */ /* 0x002fc20000010000 */
[----:B------:R-:W-:Y:S01]  /*cdd0*/  FFMA.FTZ R41, R2, R41, -R52 ;  /* 0x0000002902297223 */ /* 0x000fe20000010834 */
[----:B------:R-:W-:-:S01]  /*cde0*/  FADD.FTZ R74, R20, R83 ;  /* 0x00000053144a7221 */ /* 0x000fc20000010000 */
[----:B------:R-:W-:-:S04]  /*cdf0*/  LEA.HI R13, R70, R13, RZ, 0x7 ;  /* 0x0000000d460d7211 */ /* 0x000fc800078f38ff */
[----:B------:R-:W1:Y:S01]  /*ce00*/  MUFU.EX2 R71, R71 ;  /* 0x0000004700477308 */ /* 0x000e620000000800 */
[----:B------:R-:W-:-:S01]  /*ce10*/  FFMA.FTZ R70, R2, R61, -R52 ;  /* 0x0000003d02467223 */ /* 0x000fc20000010834 */
[----:B0-----:R-:W-:Y:S01]  /*ce20*/  FADD.FTZ R72, R50, R79 ;  /* 0x0000004f32487221 */ /* 0x001fe20000010000 */
[----:B------:R-:W-:-:S05]  /*ce30*/  FFMA.FTZ R62, R2, R111, -R52 ;  /* 0x0000006f023e7223 */ /* 0x000fca0000010834 */
[----:B------:R-:W-:Y:S01]  /*ce40*/  MUFU.EX2 R11, R11 ;  /* 0x0000000b000b7308 */ /* 0x000fe20000000800 */
[----:B------:R-:W-:Y:S02]  /*ce50*/  @!P0 VIADD R61, R10, 0x19c40 ;  /* 0x00019c400a3d8836 */ /* 0x000fe40000000000 */
[----:B------:R-:W-:Y:S01]  /*ce60*/  FADD.FTZ R83, R37, R74 ;  /* 0x0000004a25537221 */ /* 0x000fe20000010000 */
[----:B------:R-:W-:-:S04]  /*ce70*/  FFMA.FTZ R47, R2, R47, -R95 ;  /* 0x0000002f022f7223 */ /* 0x000fc8000001085f */
[----:B------:R-:W0:Y:S01]  /*ce80*/  MUFU.EX2 R56, R56 ;  /* 0x0000003800387308 */ /* 0x000e220000000800 */
[----:B------:R-:W-:-:S01]  /*ce90*/  FFMA.FTZ R40, R2, R75, -R95 ;  /* 0x0000004b02287223 */ /* 0x000fc2000001085f */
[----:B---3--:R-:W-:Y:S01]  /*cea0*/  FADD.FTZ R79, R33, R72 ;  /* 0x00000048214f7221 */ /* 0x008fe20000010000 */
[----:B------:R-:W-:-:S05]  /*ceb0*/  FFMA.FTZ R75, R2, R113, -R52 ;  /* 0x00000071024b7223 */ /* 0x000fca0000010834 */
[----:B------:R-:W3:Y:S01]  /*cec0*/  MUFU.EX2 R26, R26 ;  /* 0x0000001a001a7308 */ /* 0x000ee20000000800 */
[----:B------:R-:W-:-:S01]  /*ced0*/  FADD.FTZ R74, R24, R83 ;  /* 0x00000053184a7221 */ /* 0x000fc20000010000 */
[----:B------:R-:W-:Y:S01]  /*cee0*/  FFMA.FTZ R5, R2, R5, -R95 ;  /* 0x0000000502057223 */ /* 0x000fe2000001085f */
[----:B------:R-:W-:-:S05]  /*cef0*/  @!P0 PRMT R61, RZ, 0x654, R61 ;  /* 0x00000654ff3d8816 */ /* 0x000fca000000003d */
[----:B------:R-:W4:Y:S01]  /*cf00*/  MUFU.EX2 R41, R41 ;  /* 0x0000002900297308 */ /* 0x000f220000000800 */
[----:B------:R-:W-:-:S01]  /*cf10*/  FFMA.FTZ R65, R2, R65, -R52 ;  /* 0x0000004102417223 */ /* 0x000fc20000010834 */
[----:B--2---:R-:W-:Y:S01]  /*cf20*/  FADD.FTZ R72, R58, R79 ;  /* 0x0000004f3a487221 */ /* 0x004fe20000010000 */
[----:B------:R-:W-:-:S01]  /*cf30*/  FFMA.FTZ R60, R2, R115, -R52 ;  /* 0x00000073023c7223 */ /* 0x000fc20000010834 */
[----:B------:R-:W-:Y:S01]  /*cf40*/  FADD.FTZ R74, R45, R74 ;  /* 0x0000004a2d4a7221 */ /* 0x000fe20000010000 */
[----:B------:R2:W-:Y:S03]  /*cf50*/  @!P0 SYNCS.ARRIVE.TRANS64.RED.A1T0 RZ, [R61+URZ], RZ ;  /* 0x000000ff3dff89a7 */ /* 0x0005e6000810043f */
[----:B------:R-:W5:Y:S01]  /*cf60*/  MUFU.EX2 R62, R62 ;  /* 0x0000003e003e7308 */ /* 0x000f620000000800 */
[----:B-1----:R-:W-:-:S01]  /*cf70*/  FADD.FTZ R79, R71, R72 ;  /* 0x00000048474f7221 */ /* 0x002fc20000010000 */
[----:B------:R-:W-:-:S06]  /*cf80*/  FFMA.FTZ R49, R2, R49, -R52 ;  /* 0x0000003102317223 */ /* 0x000fcc0000010834 */
[----:B------:R-:W1:Y:S01]  /*cf90*/  MUFU.EX2 R47, R47 ;  /* 0x0000002f002f7308 */ /* 0x000e620000000800 */
[----:B0-----:R-:W-:-:S01]  /*cfa0*/  FADD.FTZ R72, R56, R79 ;  /* 0x0000004f38487221 */ /* 0x001fc20000010000 */
[----:B------:R-:W-:-:S06]  /*cfb0*/  FFMA.FTZ R55, R2, R55, -R95 ;  /* 0x0000003702377223 */ /* 0x000fcc000001085f */
[----:B------:R-:W0:Y:S01]  /*cfc0*/  MUFU.EX2 R75, R75 ;  /* 0x0000004b004b7308 */ /* 0x000e220000000800 */
[----:B------:R-:W-:-:S07]  /*cfd0*/  FFMA.FTZ R66, R2, R117, -R52 ;  /* 0x0000007502427223 */ /* 0x000fce0000010834 */
[----:B------:R-:W0:Y:S08]  /*cfe0*/  MUFU.EX2 R5, R5 ;  /* 0x0000000500057308 */ /* 0x000e300000000800 */
[----:B--2---:R2:W-:Y:S01]  /*cff0*/  MUFU.EX2 R61, R65 ;  /* 0x00000041003d7308 */ /* 0x0045e20000000800 */
[----:B------:R-:W-:-:S01]  /*d000*/  FFMA.FTZ R53, R2, R53, -R52 ;  /* 0x0000003502357223 */ /* 0x000fc20000010834 */
[----:B--2---:R-:W-:-:S06]  /*d010*/  FADD.FTZ R65, R11, R74 ;  /* 0x0000004a0b417221 */ /* 0x004fcc0000010000 */
[----:B------:R-:W2:Y:S01]  /*d020*/  MUFU.EX2 R60, R60 ;  /* 0x0000003c003c7308 */ /* 0x000ea20000000800 */
[----:B---3--:R-:W-:-:S01]  /*d030*/  FADD.FTZ R79, R26, R65 ;  /* 0x000000411a4f7221 */ /* 0x008fc20000010000 */
[----:B----4-:R-:W-:Y:S01]  /*d040*/  FADD.FTZ R65, R41, R72 ;  /* 0x0000004829417221 */ /* 0x010fe20000010000 */
[----:B------:R-:W-:-:S05]  /*d050*/  FFMA.FTZ R15, R2, R15, -R95 ;  /* 0x0000000f020f7223 */ /* 0x000fca000001085f */
[----:B------:R-:W3:Y:S01]  /*d060*/  MUFU.EX2 R49, R49 ;  /* 0x0000003100317308 */ /* 0x000ee20000000800 */
[----:B------:R-:W-:-:S01]  /*d070*/  FADD.FTZ R74, R28, R79 ;  /* 0x0000004f1c4a7221 */ /* 0x000fc20000010000 */
[----:B-----5:R-:W-:Y:S01]  /*d080*/  FADD.FTZ R72, R62, R65 ;  /* 0x000000413e487221 */ /* 0x020fe20000010000 */
[----:B------:R-:W-:-:S01]  /*d090*/  FFMA.FTZ R43, R2, R43, -R52 ;  /* 0x0000002b022b7223 */ /* 0x000fc20000010834 */
[----:B------:R-:W-:Y:S01]  /*d0a0*/  FFMA.FTZ R14, R2, R59, -R95 ;  /* 0x0000003b020e7223 */ /* 0x000fe2000001085f */
[----:B-1----:R-:W-:-:S03]  /*d0b0*/  FADD.FTZ R74, R47, R74 ;  /* 0x0000004a2f4a7221 */ /* 0x002fc60000010000 */
[----:B------:R-:W-:Y:S01]  /*d0c0*/  MUFU.EX2 R55, R55 ;  /* 0x0000003700377308 */ /* 0x000fe20000000800 */
[----:B0-----:R-:W-:-:S01]  /*d0d0*/  FADD.FTZ R79, R75, R72 ;  /* 0x000000484b4f7221 */ /* 0x001fc20000010000 */
[----:B------:R-:W-:-:S06]  /*d0e0*/  FFMA.FTZ R64, R2, R57, -R52 ;  /* 0x0000003902407223 */ /* 0x000fcc0000010834 */
[----:B------:R-:W0:Y:S01]  /*d0f0*/  MUFU.EX2 R66, R66 ;  /* 0x0000004200427308 */ /* 0x000e220000000800 */
[----:B------:R-:W-:-:S01]  /*d100*/  FADD.FTZ R83, R5, R74 ;  /* 0x0000004a05537221 */ /* 0x000fc20000010000 */
[----:B------:R-:W-:Y:S01]  /*d110*/  FFMA.FTZ R21, R2, R21, -R95 ;  /* 0x0000001502157223 */ /* 0x000fe2000001085f */
[----:B------:R-:W-:-:S05]  /*d120*/  F2FP.SATFINITE.E4M3.F32.PACK_AB_MERGE_C R151, R45, R24, RZ ;  /* 0x000000182d97723e */ /* 0x000fca00048070ff */
[----:B------:R-:W1:Y:S01]  /*d130*/  MUFU.EX2 R53, R53 ;  /* 0x0000003500357308 */ /* 0x000e620000000800 */
[----:B--2---:R-:W-:-:S01]  /*d140*/  FADD.FTZ R24, R60, R79 ;  /* 0x0000004f3c187221 */ /* 0x004fc20000010000 */
[----:B------:R-:W-:Y:S01]  /*d150*/  FFMA.FTZ R36, R2, R63, -R95 ;  /* 0x0000003f02247223 */ /* 0x000fe2000001085f */
[----:B------:R-:W-:-:S05]  /*d160*/  FADD.FTZ R83, R30, R83 ;  /* 0x000000531e537221 */ /* 0x000fca0000010000 */
[----:B------:R-:W2:Y:S01]  /*d170*/  MUFU.EX2 R15, R15 ;  /* 0x0000000f000f7308 */ /* 0x000ea20000000800 */
[----:B------:R-:W-:Y:S01]  /*d180*/  F2FP.SATFINITE.E4M3.F32.PACK_AB_MERGE_C R149, R29, R12, RZ ;  /* 0x0000000c1d95723e */ /* 0x000fe200048070ff */
[----:B---3--:R-:W-:-:S06]  /*d190*/  FADD.FTZ R29, R49, R24 ;  /* 0x00000018311d7221 */ /* 0x008fcc0000010000 */
[----:B------:R-:W3:Y:S01]  /*d1a0*/  MUFU.EX2 R43, R43 ;  /* 0x0000002b002b7308 */ /* 0x000ee20000000800 */
[----:B------:R-:W-:-:S01]  /*d1b0*/  FADD.FTZ R24, R32, R83 ;  /* 0x0000005320187221 */ /* 0x000fc20000010000 */
[----:B------:R-:W-:-:S06]  /*d1c0*/  FFMA.FTZ R27, R2, R27, -R95 ;  /* 0x0000001b021b7223 */ /* 0x000fcc000001085f */
[----:B------:R-:W4:Y:S01]  /*d1d0*/  MUFU.EX2 R14, R14 ;  /* 0x0000000e000e7308 */ /* 0x000f220000000800 */
[----:B------:R-:W-:Y:S01]  /*d1e0*/  F2FP.SATFINITE.E4M3.F32.PACK_AB_MERGE_C R145, R47, R28, RZ ;  /* 0x0000001c2f91723e */ /* 0x000fe200048070ff */
[----:B0-----:R-:W-:Y:S01]  /*d1f0*/  FADD.FTZ R28, R66, R29 ;  /* 0x0000001d421c7221 */ /* 0x001fe20000010000 */
[----:B------:R-:W-:-:S05]  /*d200*/  F2FP.SATFINITE.E4M3.F32.PACK_AB_MERGE_C R147, R55, R32, RZ ;  /* 0x000000203793723e */ /* 0x000fca00048070ff */
[----:B------:R-:W0:Y:S01]  /*d210*/  MUFU.EX2 R64, R64 ;  /* 0x0000004000407308 */ /* 0x000e220000000800 */
[----:B------:R-:W-:-:S07]  /*d220*/  FADD.FTZ R32, R55, R24 ;  /* 0x0000001837207221 */ /* 0x000fce0000010000 */
[----:B------:R-:W5:Y:S01]  /*d230*/  MUFU.EX2 R21, R21 ;  /* 0x0000001500157308 */ /* 0x000f620000000800 */
[----:B------:R-:W-:-:S01]  /*d240*/  FFMA.FTZ R57, R2, R119, -R52 ;  /* 0x0000007702397223 */ /* 0x000fc20000010834 */
[----:B-1----:R-:W-:-:S06]  /*d250*/  FADD.FTZ R28, R53, R28 ;  /* 0x0000001c351c7221 */ /* 0x002fcc0000010000 */
[----:B------:R-:W1:Y:S01]  /*d260*/  MUFU.EX2 R36, R36 ;  /* 0x0000002400247308 */ /* 0x000e620000000800 */
[----:B------:R-:W-:-:S01]  /*d270*/  FFMA.FTZ R31, R2, R31, -R95 ;  /* 0x0000001f021f7223 */ /* 0x000fc2000001085f */
[----:B--2---:R-:W-:Y:S01]  /*d280*/  FADD.FTZ R45, R15, R32 ;  /* 0x000000200f2d7221 */ /* 0x004fe20000010000 */
[----:B------:R-:W-:-:S01]  /*d290*/  FFMA.FTZ R68, R2, R121, -R52 ;  /* 0x0000007902447223 */ /* 0x000fc20000010834 */
[----:B---3--:R-:W-:-:S04]  /*d2a0*/  FADD.FTZ R29, R43, R28 ;  /* 0x0000001c2b1d7221 */ /* 0x008fc80000010000 */
[----:B------:R-:W2:Y:S01]  /*d2b0*/  MUFU.EX2 R27, R27 ;  /* 0x0000001b001b7308 */ /* 0x000ea20000000800 */
[----:B----4-:R-:W-:-:S01]  /*d2c0*/  FADD.FTZ R28, R14, R45 ;  /* 0x0000002d0e1c7221 */ /* 0x010fc20000010000 */
[----:B------:R-:W-:Y:S01]  /*d2d0*/  F2FP.SATFINITE.E4M3.F32.PACK_AB_MERGE_C R149, R4, R87, R149 ;  /* 0x000000570495723e */ /* 0x000fe20004807095 */
[----:B0-----:R-:W-:-:S05]  /*d2e0*/  FADD.FTZ R4, R64, R29 ;  /* 0x0000001d40047221 */ /* 0x001fca0000010000 */
[----:B------:R-:W0:Y:S01]  /*d2f0*/  MUFU.EX2 R34, R34 ;  /* 0x0000002200227308 */ /* 0x000e220000000800 */
[----:B------:R-:W-:-:S01]  /*d300*/  FFMA.FTZ R39, R2, R39, -R95 ;  /* 0x0000002702277223 */ /* 0x000fc2000001085f */
[----:B-----5:R-:W-:Y:S01]  /*d310*/  FADD.FTZ R29, R21, R28 ;  /* 0x0000001c151d7221 */ /* 0x020fe20000010000 */
[----:B------:R-:W-:-:S05]  /*d320*/  FFMA.FTZ R35, R2, R35, -R95 ;  /* 0x0000002302237223 */ /* 0x000fca000001085f */
[----:B------:R-:W3:Y:S01]  /*d330*/  MUFU.EX2 R57, R57 ;  /* 0x0000003900397308 */ /* 0x000ee20000000800 */
[C---:B-1----:R-:W-:Y:S01]  /*d340*/  F2FP.SATFINITE.E4M3.F32.PACK_AB_MERGE_C R141, R36.reuse, R21, RZ ;  /* 0x00000015248d723e */ /* 0x042fe200048070ff */
[----:B------:R-:W-:-:S06]  /*d350*/  FADD.FTZ R36, R36, R29 ;  /* 0x0000001d24247221 */ /* 0x000fcc0000010000 */
[----:B------:R-:W-:Y:S08]  /*d360*/  MUFU.EX2 R31, R31 ;  /* 0x0000001f001f7308 */ /* 0x000ff00000000800 */
[----:B------:R-:W1:Y:S08]  /*d370*/  MUFU.EX2 R38, R38 ;  /* 0x0000002600267308 */ /* 0x000e700000000800 */
[----:B------:R-:W4:Y:S01]  /*d380*/  MUFU.EX2 R68, R68 ;  /* 0x0000004400447308 */ /* 0x000f220000000800 */
[----:B------:R-:W-:-:S01]  /*d390*/  FFMA.FTZ R123, R2, R123, -R52 ;  /* 0x0000007b027b7223 */ /* 0x000fc20000010834 */
[----:B--2---:R-:W-:-:S06]  /*d3a0*/  FADD.FTZ R29, R27, R36 ;  /* 0x000000241b1d7221 */ /* 0x004fcc0000010000 */
[----:B------:R2:W5:Y:S01]  /*d3b0*/  MUFU.EX2 R10, R70 ;  /* 0x00000046000a7308 */ /* 0x0005620000000800 */
[----:B------:R-:W-:Y:S01]  /*d3c0*/  F2FP.SATFINITE.E4M3.F32.PACK_AB_MERGE_C R145, R26, R11, R145 ;  /* 0x0000000b1a91723e */ /* 0x000fe20004807091 */
[----:B0-----:R-:W-:-:S06]  /*d3d0*/  FADD.FTZ R26, R34, R29 ;  /* 0x0000001d221a7221 */ /* 0x001fcc0000010000 */
[----:B------:R-:W-:Y:S01]  /*d3e0*/  MUFU.EX2 R39, R39 ;  /* 0x0000002700277308 */ /* 0x000fe20000000800 */
[----:B--2---:R-:W-:-:S01]  /*d3f0*/  FFMA.FTZ R70, R2, R69, -R52 ;  /* 0x0000004502467223 */ /* 0x004fc20000010834 */
[----:B------:R-:W-:-:S06]  /*d400*/  FFMA.FTZ R69, R2, R51, -R52 ;  /* 0x0000003302457223 */ /* 0x000fcc0000010834 */
[----:B------:R-:W0:Y:S01]  /*d410*/  MUFU.EX2 R42, R42 ;  /* 0x0000002a002a7308 */ /* 0x000e220000000800 */
[----:B---3--:R-:W-:-:S07]  /*d420*/  FADD.FTZ R21, R57, R4 ;  /* 0x0000000439157221 */ /* 0x008fce0000010000 */
[----:B------:R-:W2:Y:S01]  /*d430*/  MUFU.EX2 R35, R35 ;  /* 0x0000002300237308 */ /* 0x000ea20000000800 */
[----:B-1----:R-:W-:Y:S01]  /*d440*/  F2FP.SATFINITE.E4M3.F32.PACK_AB_MERGE_C R143, R38, R31, RZ ;  /* 0x0000001f268f723e */ /* 0x002fe200048070ff */
[----:B------:R-:W-:-:S06]  /*d450*/  FFMA.FTZ R63, R2, R93, -R95 ;  /* 0x0000005d023f7223 */ /* 0x000fcc000001085f */
[----:B------:R-:W1:Y:S01]  /*d460*/  MUFU.EX2 R40, R40 ;  /* 0x0000002800287308 */ /* 0x000e620000000800 */
[----:B------:R-:W-:-:S01]  /*d470*/  FADD.FTZ R31, R31, R26 ;  /* 0x0000001a1f1f7221 */ /* 0x000fc20000010000 */
[----:B------:R-:W-:Y:S01]  /*d480*/  FFMA.FTZ R44, R2, R89, -R95 ;  /* 0x00000059022c7223 */ /* 0x000fe2000001085f */
[----:B----4-:R-:W-:-:S05]  /*d490*/  FADD.FTZ R21, R68, R21 ;  /* 0x0000001544157221 */ /* 0x010fca0000010000 */
[----:B------:R-:W3:Y:S01]  /*d4a0*/  MUFU.EX2 R51, R123 ;  /* 0x0000007b00337308 */ /* 0x000ee20000000800 */
[----:B------:R-:W-:-:S01]  /*d4b0*/  FFMA.FTZ R59, R2, R91, -R95 ;  /* 0x0000005b023b7223 */ /* 0x000fc2000001085f */
[----:B------:R-:W-:Y:S01]  /*d4c0*/  FFMA.FTZ R73, R2, R73, -R52 ;  /* 0x0000004902497223 */ /* 0x000fe20000010834 */
[----:B------:R-:W-:-:S05]  /*d4d0*/  F2FP.SATFINITE.E4M3.F32.PACK_AB_MERGE_C R151, R37, R20, R151 ;  /* 0x000000142597723e */ /* 0x000fca0004807097 */
[----:B------:R-:W4:Y:S01]  /*d4e0*/  MUFU.EX2 R70, R70 ;  /* 0x0000004600467308 */ /* 0x000f220000000800 */
[----:B------:R-:W-:-:S01]  /*d4f0*/  FADD.FTZ R38, R38, R31 ;  /* 0x0000001f26267221 */ /* 0x000fc20000010000 */
[----:B-----5:R-:W-:Y:S01]  /*d500*/  FADD.FTZ R20, R10, R21 ;  /* 0x000000150a147221 */ /* 0x020fe20000010000 */
[----:B0-----:R-:W-:Y:S01]  /*d510*/  F2FP.SATFINITE.E4M3.F32.PACK_AB_MERGE_C R137, R42, R39, RZ ;  /* 0x000000272a89723e */ /* 0x001fe200048070ff */
[----:B------:R-:W-:-:S04]  /*d520*/  FFMA.FTZ R125, R2, R125, -R52 ;  /* 0x0000007d027d7223 */ /* 0x000fc80000010834 */
[----:B------:R-:W0:Y:S01]  /*d530*/  MUFU.EX2 R65, R69 ;  /* 0x0000004500417308 */ /* 0x000e220000000800 */
[----:B--2---:R-:W-:-:S01]  /*d540*/  FADD.FTZ R11, R35, R38 ;  /* 0x00000026230b7221 */ /* 0x004fc20000010000 */
[----:B------:R-:W-:Y:S01]  /*d550*/  FADD.FTZ R20, R61, R20 ;  /* 0x000000143d147221 */ /* 0x000fe20000010000 */
[----:B------:R-:W-:-:S05]  /*d560*/  FFMA.FTZ R77, R2, R77, -R52 ;  /* 0x0000004d024d7223 */ /* 0x000fca0000010834 */
[----:B------:R-:W-:Y:S01]  /*d570*/  MUFU.EX2 R46, R46 ;  /* 0x0000002e002e7308 */ /* 0x000fe20000000800 */
[C---:B-1----:R-:W-:Y:S01]  /*d580*/  F2FP.SATFINITE.E4M3.F32.PACK_AB_MERGE_C R137, R40.reuse, R35, R137 ;  /* 0x000000232889723e */ /* 0x042fe20004807089 */
[----:B------:R-:W-:-:S06]  /*d590*/  FADD.FTZ R40, R40, R11 ;  /* 0x0000000b28287221 */ /* 0x000fcc0000010000 */
[----:B------:R-:W1:Y:S01]  /*d5a0*/  MUFU.EX2 R63, R63 ;  /* 0x0000003f003f7308 */ /* 0x000e620000000800 */
[----:B------:R-:W-:Y:S01]  /*d5b0*/  F2FP.SATFINITE.E4M3.F32.PACK_AB_MERGE_C R147, R30, R5, R147 ;  /* 0x000000051e93723e */ /* 0x000fe20004807093 */
[----:B---3--:R-:W-:-:S06]  /*d5c0*/  FADD.FTZ R5, R51, R20 ;  /* 0x0000001433057221 */ /* 0x008fcc0000010000 */
[----:B------:R-:W2:Y:S01]  /*d5d0*/  MUFU.EX2 R44, R44 ;  /* 0x0000002c002c7308 */ /* 0x000ea20000000800 */
[----:B------:R-:W-:-:S07]  /*d5e0*/  FFMA.FTZ R127, R2, R127, -R52 ;  /* 0x0000007f027f7223 */ /* 0x000fce0000010834 */
[----:B------:R-:W3:Y:S01]  /*d5f0*/  MUFU.EX2 R12, R73 ;  /* 0x00000049000c7308 */ /* 0x000ee20000000800 */
[----:B----4-:R-:W-:Y:S01]  /*d600*/  F2FP.SATFINITE.E4M3.F32.PACK_AB_MERGE_C R51, R70, R51, RZ ;  /* 0x000000334633723e */ /* 0x010fe200048070ff */
[----:B------:R-:W-:-:S06]  /*d610*/  FADD.FTZ R39, R39, R40 ;  /* 0x0000002827277221 */ /* 0x000fcc0000010000 */
[----:B------:R-:W4:Y:S01]  /*d620*/  MUFU.EX2 R59, R59 ;  /* 0x0000003b003b7308 */ /* 0x000f220000000800 */
[----:B------:R-:W-:-:S07]  /*d630*/  FADD.FTZ R70, R70, R5 ;  /* 0x0000000546467221 */ /* 0x000fce0000010000 */
[----:B------:R-:W5:Y:S01]  /*d640*/  MUFU.EX2 R24, R125 ;  /* 0x0000007d00187308 */ /* 0x000f620000000800 */
[----:B------:R-:W-:-:S01]  /*d650*/  FFMA.FTZ R81, R2, R81, -R52 ;  /* 0x0000005102517223 */ /* 0x000fc20000010834 */
[----:B------:R-:W-:Y:S01]  /*d660*/  FFMA.FTZ R129, R2, R129, -R52 ;  /* 0x0000008102817223 */ /* 0x000fe20000010834 */
[----:B------:R-:W-:-:S01]  /*d670*/  FADD.FTZ R39, R42, R39 ;  /* 0x000000272a277221 */ /* 0x000fc20000010000 */
[----:B------:R-:W-:-:S04]  /*d680*/  SHF.R.S32.HI R13, RZ, 0x7, R13 ;  /* 0x00000007ff0d7819 */ /* 0x000fc8000001140d */
[----:B------:R-:W5:Y:S01]  /*d690*/  MUFU.EX2 R77, R77 ;  /* 0x0000004d004d7308 */ /* 0x000f620000000800 */
[----:B------:R-:W-:-:S01]  /*d6a0*/  FFMA.FTZ R52, R2, R85, -R52 ;  /* 0x0000005502347223 */ /* 0x000fc20000010834 */
[----:B0-----:R-:W-:Y:S01]  /*d6b0*/  FADD.FTZ R5, R65, R70 ;  /* 0x0000004641057221 */ /* 0x001fe20000010000 */
[----:B-1----:R-:W-:Y:S01]  /*d6c0*/  F2FP.SATFINITE.E4M3.F32.PACK_AB_MERGE_C R11, R63, R46, RZ ;  /* 0x0000002e3f0b723e */ /* 0x002fe200048070ff */
[----:B--2---:R-:W-:-:S04]  /*d6d0*/  FADD.FTZ R20, R44, R39 ;  /* 0x000000272c147221 */ /* 0x004fc80000010000 */
[----:B------:R-:W0:Y:S01]  /*d6e0*/  MUFU.EX2 R127, R127 ;  /* 0x0000007f007f7308 */ /* 0x000e220000000800 */
[----:B------:R-:W-:Y:S01]  /*d6f0*/  VIMNMX R76, RZ, R13, !PT ;  /* 0x0000000dff4c7248 */ /* 0x000fe20007fe0100 */
[----:B---3--:R-:W-:Y:S01]  /*d700*/  FADD.FTZ R5, R12, R5 ;  /* 0x000000050c057221 */ /* 0x008fe20000010000 */
[C---:B----4-:R-:W-:Y:S01]  /*d710*/  F2FP.SATFINITE.E4M3.F32.PACK_AB_MERGE_C R139, R59.reuse, R44, R11 ;  /* 0x0000002c3b8b723e */ /* 0x050fe2000480700b */
[----:B------:R-:W-:-:S04]  /*d720*/  FADD.FTZ R59, R59, R20 ;  /* 0x000000143b3b7221 */ /* 0x000fc80000010000 */
[----:B------:R-:W1:Y:S01]  /*d730*/  MUFU.EX2 R4, R81 ;  /* 0x0000005100047308 */ /* 0x000e620000000800 */
[----:B------:R-:W-:Y:S01]  /*d740*/  F2FP.SATFINITE.E4M3.F32.PACK_AB_MERGE_C R141, R14, R15, R141 ;  /* 0x0000000f0e8d723e */ /* 0x000fe2000480708d */
[----:B-----5:R-:W-:Y:S01]  /*d750*/  FADD.FTZ R14, R24, R5 ;  /* 0x00000005180e7221 */ /* 0x020fe20000010000 */
[----:B------:R-:W-:Y:S01]  /*d760*/  VIADD R20, R90, 0xfffffffe ;  /* 0xfffffffe5a147836 */ /* 0x000fe20000000000 */
[----:B------:R2:W-:Y:S04]  /*d770*/  STL [R1+0x14], R76 ;  /* 0x0000144c01007387 */ /* 0x0005e80000100800 */
[----:B------:R-:W3:Y:S01]  /*d780*/  MUFU.EX2 R129, R129 ;  /* 0x0000008100817308 */ /* 0x000ee20000000800 */
[----:B------:R-:W-:-:S07]  /*d790*/  FADD.FTZ R14, R77, R14 ;  /* 0x0000000e4d0e7221 */ /* 0x000fce0000010000 */
[----:B------:R-:W4:Y:S01]  /*d7a0*/  MUFU.EX2 R52, R52 ;  /* 0x0000003400347308 */ /* 0x000f220000000800 */
[----:B------:R-:W-:Y:S01]  /*d7b0*/  ISETP.GE.AND P0, PT, R20, R76, PT ;  /* 0x0000004c1400720c */ /* 0x000fe20003f06270 */
[----:B0-----:R-:W-:Y:S01]  /*d7c0*/  FADD.FTZ R5, R127, R14 ;  /* 0x0000000e7f057221 */ /* 0x001fe20000010000 */
[----:B------:R-:W-:-:S03]  /*d7d0*/  F2FP.SATFINITE.E4M3.F32.PACK_AB_MERGE_C R142, R61, R10, R51 ;  /* 0x0000000a3d8e723e */ /* 0x000fc60004807033 */
[----:B-1----:R-:W-:Y:S01]  /*d7e0*/  FADD.FTZ R10, R4, R5 ;  /* 0x00000005040a7221 */ /* 0x002fe20000010000 */
[----:B------:R-:W-:Y:S01]  /*d7f0*/  F2FP.SATFINITE.E4M3.F32.PACK_AB_MERGE_C R148, R67, R54, RZ ;  /* 0x000000364394723e */ /* 0x000fe200048070ff */
[----:B------:R-:W-:Y:S01]  /*d800*/  FADD.FTZ R46, R46, R59 ;  /* 0x0000003b2e2e7221 */ /* 0x000fe20000010000 */
[----:B------:R-:W-:Y:S01]  /*d810*/  F2FP.SATFINITE.E4M3.F32.PACK_AB_MERGE_C R150, R71, R58, RZ ;  /* 0x0000003a4796723e */ /* 0x000fe200048070ff */
[----:B---3--:R-:W-:Y:S01]  /*d820*/  FADD.FTZ R5, R129, R10 ;  /* 0x0000000a81057221 */ /* 0x008fe20000010000 */
[----:B------:R-:W-:Y:S01]  /*d830*/  F2FP.SATFINITE.E4M3.F32.PACK_AB_MERGE_C R144, R75, R62, RZ ;  /* 0x0000003e4b90723e */ /* 0x000fe200048070ff */
[----:B------:R-:W-:Y:S01]  /*d840*/  IMAD.MOV.U32 R135, RZ, RZ, RZ ;  /* 0x000000ffff877224 */ /* 0x000fe200078e00ff */
[----:B------:R-:W-:Y:S01]  /*d850*/  F2FP.SATFINITE.E4M3.F32.PACK_AB_MERGE_C R146, R53, R66, RZ ;  /* 0x000000423592723e */ /* 0x000fe200048070ff */
[----:B------:R-:W-:Y:S01]  /*d860*/  BSSY B0, `(.L_x_9915) ;  /* 0x00002bb000007945 */ /* 0x000fe20003800000 */
[----:B------:R-:W-:Y:S02]  /*d870*/  F2FP.SATFINITE.E4M3.F32.PACK_AB_MERGE_C R140, R68, R57, RZ ;  /* 0x00000039448c723e */ /* 0x000fe400048070ff */
[----:B----4-:R-:W-:-:S02]  /*d880*/  F2FP.SATFINITE.E4M3.F32.PACK_AB_MERGE_C R11, R52, R129, RZ ;  /* 0x00000081340b723e */ /* 0x010fc400048070ff */
[----:B------:R-:W-:Y:S01]  /*d890*/  F2FP.SATFINITE.E4M3.F32.PACK_AB_MERGE_C R24, R77, R24, RZ ;  /* 0x000000184d18723e */ /* 0x000fe200048070ff */
[----:B------:R-:W-:Y:S01]  /*d8a0*/  FADD.FTZ R5, R52, R5 ;  /* 0x0000000534057221 */ /* 0x000fe20000010000 */
[----:B------:R-:W-:Y:S01]  /*d8b0*/  F2FP.SATFINITE.E4M3.F32.PACK_AB_MERGE_C R138, R4, R127, R11 ;  /* 0x0000007f048a723e */ /* 0x000fe2000480700b */
[----:B------:R-:W-:Y:S01]  /*d8c0*/  FADD.FTZ R4, R63, R46 ;  /* 0x0000002e3f047221 */ /* 0x000fe20000010000 */
        /* <DEDUP_REMOVED lines=54> */
[----:B--2---:R-:W-:Y:S06]  /*dc30*/  @!P0 BRA `(.L_x_9916) ;  /* 0x0000002400f48947 */ /* 0x004fec0003800000 */
        /* <DEDUP_REMOVED lines=29> */
.L_x_9928:
[----:B------:R-:W-:-:S04]  /*de10*/  ISETP.NE.AND P0, PT, R10, 0x1, PT ;  /* 0x000000010a00780c */ /* 0x000fc80003f05270 */
[----:B------:R-:W-:-:S04]  /*de20*/  SEL R22, RZ, 0x1, P0 ;  /* 0x00000001ff167807 */ /* 0x000fc80000000000 */
[----:B------:R-:W-:Y:S01]  /*de30*/  LOP3.LUT R22, R11, R22, RZ, 0x3c, !PT ;  /* 0x000000160b167212 */ /* 0x000fe200078e3cff */
[----:B------:R-:W-:Y:S06]  /*de40*/  @!P1 BRA `(.L_x_9917) ;  /* 0x0000000000049947 */ /* 0x000fec0003800000 */
[----:B------:R-:W-:Y:S01]  /*de50*/  BPT.TRAP 0x1 ;  /* 0x000000040000795c */ /* 0x000fe20000300000 */
.L_x_9917:
        /* <DEDUP_REMOVED lines=8> */
.L_x_9918:
[----:B------:R-:W2:Y:S01]  /*dee0*/  LDL R3, [R1+0xc] ;  /* 0x00000c0001037983 */ /* 0x000ea20000100800 */
[----:B------:R-:W-:Y:S01]  /*def0*/  BSSY B2, `(.L_x_9919) ;  /* 0x0000006000027945 */ /* 0x000fe20003800000 */
[----:B------:R-:W-:Y:S02]  /*df00*/  IMAD.MOV.U32 R25, RZ, RZ, -0x3ffffff0 ;  /* 0xc0000010ff197424 */ /* 0x000fe400078e00ff */
[----:B--2---:R-:W-:Y:S01]  /*df10*/  IMAD R24, R18, 0x300, R3 ;  /* 0x0000030012187824 */ /* 0x004fe200078e0203 */
[----:B-1----:R-:W-:Y:S06]  /*df20*/  @P0 BRA `(.L_x_9920) ;  /* 0x0000000000080947 */ /* 0x002fec0003800000 */
[----:B------:R-:W1:Y:S02]  /*df30*/  SYNCS.PHASECHK.TRANS64.TRYWAIT P0, [R21+URZ+0x19c30], R0 ;  /* 0x019c3000150075a7 */ /* 0x000e64000800017f */
[----:B-1----:R-:W-:Y:S05]  /*df40*/  @!P0 BRA `(.L_x_9921) ;  /* 0x000000d400bc8947 */ /* 0x002fea0003800000 */
.L_x_9920:
[----:B------:R-:W-:Y:S05]  /*df50*/  BSYNC B2 ;  /* 0x0000000000027941 */ /* 0x000fea0003800000 */
.L_x_9919:
        /* <DEDUP_REMOVED lines=27> */
.L_x_9922:
[----:B01----:R-:W-:Y:S01]  /*e110*/  SHF.L.U32 R0, R11, 0x1f, RZ ;  /* 0x0000001f0b007819 */ /* 0x003fe200000006ff */
[----:B------:R-:W-:-:S04]  /*e120*/  IMAD R152, R10, 0x8, R16 ;  /* 0x000000080a987824 */ /* 0x000fc800078e0210 */
[----:B------:R0:W1:Y:S01]  /*e130*/  SYNCS.PHASECHK.TRANS64.TRYWAIT P0, [R152+URZ+0x19c50], R0 ;  /* 0x019c5000980075a7 */ /* 0x000062000800017f */
[----:B------:R-:W-:Y:S05]  /*e140*/  @!P1 BRA `(.L_x_9923) ;  /* 0x0000000000049947 */ /* 0x000fea0003800000 */
[----:B------:R-:W-:Y:S01]  /*e150*/  BPT.TRAP 0x1 ;  /* 0x000000040000795c */ /* 0x000fe20000300000 */
.L_x_9923:
[----:B------:R-:W-:Y:S04]  /*e160*/  BSSY B2, `(.L_x_9924) ;  /* 0x0000004000027945 */ /* 0x000fe80003800000 */
[----:B-1----:R-:W-:Y:S05]  /*e170*/  @P0 BRA `(.L_x_9925) ;  /* 0x0000000000080947 */ /* 0x002fea0003800000 */
[----:B------:R-:W1:Y:S02]  /*e180*/  SYNCS.PHASECHK.TRANS64.TRYWAIT P0, [R152+URZ+0x19c50], R0 ;  /* 0x019c5000980075a7 */ /* 0x000e64000800017f */
[----:B-1----:R-:W-:Y:S05]  /*e190*/  @!P0 BRA `(.L_x_9926) ;  /* 0x000000d4003c8947 */ /* 0x002fea0003800000 */
.L_x_9925:
[----:B------:R-:W-:Y:S05]  /*e1a0*/  BSYNC B2 ;  /* 0x0000000000027941 */ /* 0x000fea0003800000 */
.L_x_9924:
[----:B01----:R-:W-:Y:S01]  /*e1b0*/  VIADD R0, R16, 0x3000 ;  /* 0x0000300010007836 */ /* 0x003fe20000000000 */
[----:B------:R-:W2:Y:S01]  /*e1c0*/  LDL R3, [R1+0x2c] ;  /* 0x00002c0001037983 */ /* 0x000ea20000100800 */
[----:B------:R-:W-:Y:S01]  /*e1d0*/  IMAD.MOV.U32 R11, RZ, RZ, 0x40000040 ;  /* 0x40000040ff0b7424 */ /* 0x000fe200078e00ff */
[----:B------:R-:W-:Y:S02]  /*e1e0*/  WARPGROUP.ARRIVE ;  /* 0x00000000000079c5 */ /* 0x000fe40000000000 */
[----:B------:R-:W-:Y:S02]  /*e1f0*/  SHF.R.U32.HI R0, RZ, 0x4, R0 ;  /* 0x00000004ff007819 */ /* 0x000fe40000011600 */
[----:B------:R-:W-:Y:S02]  /*e200*/  R2UR UR7, R11 ;  /* 0x000000000b0772ca */ /* 0x000fe400000e0000 */
[----:B------:R-:W-:-:S04]  /*e210*/  LOP3.LUT R0, R0, 0x3fff, RZ, 0xc0, !PT ;  /* 0x00003fff00007812 */ /* 0x000fc800078ec0ff */
[----:B------:R-:W-:-:S05]  /*e220*/  LOP3.LUT R0, R0, 0x10000, RZ, 0xfc, !PT ;  /* 0x0001000000007812 */ /* 0x000fca00078efcff */
[----:B------:R-:W-:-:S05]  /*e230*/  IMAD R10, R10, 0x300, R0 ;  /* 0x000003000a0a7824 */ /* 0x000fca00078e0200 */
[----:B------:R-:W-:-:S13]  /*e240*/  R2UR UR6, R10 ;  /* 0x000000000a0672ca */ /* 0x000fda00000e0000 */
[----:B------:R-:W-:Y:S03]  /*e250*/  QGMMA.64x96x32.F32.E4M3.E4M3 R88, R148, gdesc[UR4], R88, gsb0 ;  /* 0x0160000494587df3 */ /* 0x000fe60008000858 */
[----:B------:R-:W-:Y:S02]  /*e260*/  WARPGROUP.DEPBAR.LE gsb0, 0x0 ;  /* 0x00008000000079c5 */ /* 0x000fe40000010000 */
[----:B------:R-:W3:Y:S04]  /*e270*/  LDL R149, [R1+0x20] ;  /* 0x0000200001957983 */ /* 0x000ee80000100800 */
[----:B------:R-:W3:Y:S04]  /*e280*/  LDL R150, [R1+0x1c] ;  /* 0x00001c0001967983 */ /* 0x000ee80000100800 */
[----:B------:R-:W4:Y:S01]  /*e290*/  LDL R151, [R1+0x28] ;  /* 0x0000280001977983 */ /* 0x000f220000100800 */
[----:B------:R-:W-:Y:S01]  /*e2a0*/  IMAD.MOV.U32 R0, RZ, RZ, -0x80 ;  /* 0xffffff80ff007424 */ /* 0x000fe200078e00ff */
[----:B------:R-:W-:Y:S01]  /*e2b0*/  WARPGROUP.ARRIVE ;  /* 0x00000000000079c5 */ /* 0x000fe20000000000 */
[----:B------:R-:W-:-:S02]  /*e2c0*/  VIADD R14, R10, 0x2 ;  /* 0x000000020a0e7836 */ /* 0x000fc40000000000 */
[----:B------:R-:W-:Y:S02]  /*e2d0*/  IMAD R0, R20, R0, 0x1 ;  /* 0x0000000114007424 */ /* 0x000fe400078e0200 */
[----:B------:R-:W-:Y:S01]  /*e2e0*/  IMAD.MOV.U32 R15, RZ, RZ, 0x40000040 ;  /* 0x40000040ff0f7424 */ /* 0x000fe200078e00ff */
[----:B------:R-:W-:Y:S01]  /*e2f0*/  R2UR UR6, R14 ;  /* 0x000000000e0672ca */ /* 0x000fe200000e0000 */
[----:B------:R-:W-:Y:S02]  /*e300*/  IMAD R0, R153, 0xc0, R0 ;  /* 0x000000c099007824 */ /* 0x000fe400078e0200 */
[C---:B------:R-:W-:Y:S01]  /*e310*/  VIADD R14, R10.reuse, 0x4 ;  /* 0x000000040a0e7836 */ /* 0x040fe20000000000 */
[----:B------:R-:W-:Y:S01]  /*e320*/  R2UR UR7, R15 ;  /* 0x000000000f0772ca */ /* 0x000fe200000e0000 */
[----:B------:R-:W-:Y:S02]  /*e330*/  IMAD.MOV.U32 R15, RZ, RZ, 0x40000040 ;  /* 0x40000040ff0f7424 */ /* 0x000fe400078e00ff */
[----:B------:R-:W-:-:S10]  /*e340*/  VIADD R10, R10, 0x6 ;  /* 0x000000060a0a7836 */ /* 0x000fd40000000000 */
[----:B------:R-:W-:Y:S01]  /*e350*/  QGMMA.64x96x32.F32.E4M3.E4M3 R88, R144, gdesc[UR4], R88, gsb0 ;  /* 0x0160000490587df3 */ /* 0x000fe20008000858 */
[----:B------:R-:W-:Y:S02]  /*e360*/  R2UR UR6, R14 ;  /* 0x000000000e0672ca */ /* 0x000fe400000e0000 */
[----:B------:R-:W-:Y:S01]  /*e370*/  R2UR UR7, R15 ;  /* 0x000000000f0772ca */ /* 0x000fe200000e0000 */
[----:B------:R-:W-:Y:S02]  /*e380*/  WARPGROUP.DEPBAR.LE gsb0, 0x0 ;  /* 0x00008000000079c5 */ /* 0x000fe40000010000 */
[----:B------:R-:W-:-:S10]  /*e390*/  WARPGROUP.ARRIVE ;  /* 0x00000000000079c5 */ /* 0x000fd40000000000 */
[----:B------:R-:W-:Y:S01]  /*e3a0*/  QGMMA.64x96x32.F32.E4M3.E4M3 R88, R140, gdesc[UR4], R88, gsb0 ;  /* 0x016000048c587df3 */ /* 0x000fe20008000858 */
[----:B------:R-:W-:Y:S02]  /*e3b0*/  R2UR UR6, R10 ;  /* 0x000000000a0672ca */ /* 0x000fe400000e0000 */
[----:B------:R-:W-:Y:S02]  /*e3c0*/  WARPGROUP.DEPBAR.LE gsb0, 0x0 ;  /* 0x00008000000079c5 */ /* 0x000fe40000010000 */
[----:B------:R-:W-:Y:S01]  /*e3d0*/  WARPGROUP.ARRIVE ;  /* 0x00000000000079c5 */ /* 0x000fe20000000000 */
[----:B---3--:R-:W-:-:S05]  /*e3e0*/  IADD3 R0, -R150, R0, R149 ;  /* 0x0000000096007210 */ /* 0x008fca0007ffe195 */
[----:B----4-:R-:W-:Y:S02]  /*e3f0*/  IMAD R0, R151, -0x2, R0 ;  /* 0xfffffffe97007824 */ /* 0x010fe400078e0200 */
[----:B------:R-:W0:Y:S02]  /*e400*/  S2R R151, SR_TID.X ;  /* 0x0000000000977919 */ /* 0x000e240000002100 */
[----:B--2---:R-:W-:-:S05]  /*e410*/  IMAD.IADD R0, R3, 0x1, R0 ;  /* 0x0000000103007824 */ /* 0x004fca00078e0200 */
        /* <DEDUP_REMOVED lines=101> */
[C---:B------:R-:W-:Y:S02]  /*ea70*/  ISETP.GT.AND P2, PT, R0.reuse, 0x8, PT ;  /* 0x000000080000780c */ /* 0x040fe40003f44270 */
        /* <DEDUP_REMOVED lines=10> */
[----:B------:R-:W-:Y:S02]  /*eb20*/  FSEL R38, R38, -INF , P2 ;  /* 0xff80000026267808 */ /* 0x000fe40001000000 */
[----:B-1----:R-:W-:Y:S01]  /*eb30*/  FMNMX.FTZ R3, R3, R11, !PT ;  /* 0x0000000b03037209 */ /* 0x002fe20007810000 */
[----:B------:R-:W-:Y:S01]  /*eb40*/  IMAD.MOV.U32 R11, RZ, RZ, 0x40000040 ;  /* 0x40000040ff0b7424 */ /* 0x000fe200078e00ff */
[----:B------:R-:W-:Y:S02]  /*eb50*/  ISETP.GT.AND P2, PT, R0, 0x20, PT ;  /* 0x000000200000780c */ /* 0x000fe40003f44270 */
[----:B------:R-:W-:Y:S01]  /*eb60*/  FSEL R39, R39, -INF , P3 ;  /* 0xff80000027277808 */ /* 0x000fe20001800000 */
[----:B------:R-:W1:Y:S01]  /*eb70*/  SHFL.BFLY PT, R14, R3, 0x1, 0x1f ;  /* 0x0c201f00030e7f89 */ /* 0x000e6200000e0000 */
[----:B------:R-:W-:-:S02]  /*eb80*/  R2UR UR7, R11 ;  /* 0x000000000b0772ca */ /* 0x000fc400000e0000 */
[----:B------:R-:W-:Y:S02]  /*eb90*/  ISETP.GT.AND P3, PT, R0, 0x21, PT ;  /* 0x000000210000780c */ /* 0x000fe40003f64270 */
[----:B------:R-:W-:Y:S02]  /*eba0*/  FSEL R42, R42, -INF , P2 ;  /* 0xff8000002a2a7808 */ /* 0x000fe40001000000 */
[C---:B------:R-:W-:Y:S02]  /*ebb0*/  ISETP.GT.AND P2, PT, R0.reuse, 0x28, PT ;  /* 0x000000280000780c */ /* 0x040fe40003f44270 */
[----:B------:R-:W-:Y:S02]  /*ebc0*/  FSEL R43, R43, -INF , P3 ;  /* 0xff8000002b2b7808 */ /* 0x000fe40001800000 */
[----:B------:R-:W-:Y:S02]  /*ebd0*/  ISETP.GT.AND P3, PT, R0, 0x29, PT ;  /* 0x000000290000780c */ /* 0x000fe40003f64270 */
[----:B------:R-:W-:Y:S01]  /*ebe0*/  FSEL R46, R46, -INF , P2 ;  /* 0xff8000002e2e7808 */ /* 0x000fe20001000000 */
[----:B------:R-:W-:Y:S01]  /*ebf0*/  QGMMA.64x96x32.F32.E4M3.E4M3 R88, R136, gdesc[UR4], R88, gsb0 ;  /* 0x0160000488587df3 */ /* 0x000fe20008000858 */
[----:B------:R-:W-:-:S02]  /*ec00*/  ISETP.GT.AND P2, PT, R0, 0x30, PT ;  /* 0x000000300000780c */ /* 0x000fc40003f44270 */
[----:B------:R-:W-:Y:S02]  /*ec10*/  FSEL R47, R47, -INF , P3 ;  /* 0xff8000002f2f7808 */ /* 0x000fe40001800000 */
[----:B------:R-:W-:Y:S02]  /*ec20*/  ISETP.GT.AND P3, PT, R0, 0x31, PT ;  /* 0x000000310000780c */ /* 0x000fe40003f64270 */
[----:B------:R-:W-:Y:S02]  /*ec30*/  FSEL R50, R50, -INF , P2 ;  /* 0xff80000032327808 */ /* 0x000fe40001000000 */
[----:B------:R-:W-:Y:S02]  /*ec40*/  ISETP.GT.AND P2, PT, R0, 0x38, PT ;  /* 0x000000380000780c */ /* 0x000fe40003f44270 */
[----:B-1----:R-:W-:Y:S02]  /*ec50*/  FMNMX.FTZ R3, R3, R14, !PT ;  /* 0x0000000e03037209 */ /* 0x002fe40007810000 */
[----:B------:R-:W-:-:S02]  /*ec60*/  FSEL R51, R51, -INF , P3 ;  /* 0xff80000033337808 */ /* 0x000fc40001800000 */
[----:B------:R-:W-:Y:S01]  /*ec70*/  FSETP.NEU.FTZ.AND P0, PT, R3, -INF , PT ;  /* 0xff8000000300780b */ /* 0x000fe20003f1d000 */
[----:B------:R-:W-:-:S01]  /*ec80*/  FFMA.FTZ R11, R2, R3, -8 ;  /* 0xc1000000020b7423 */ /* 0x000fc20000010003 */
[----:B------:R-:W-:Y:S02]  /*ec90*/  ISETP.GT.AND P3, PT, R0, 0x39, PT ;  /* 0x000000390000780c */ /* 0x000fe40003f64270 */
[----:B------:R-:W-:Y:S02]  /*eca0*/  FSEL R54, R54, -INF , P2 ;  /* 0xff80000036367808 */ /* 0x000fe40001000000 */
[----:B------:R-:W-:Y:S02]  /*ecb0*/  FSEL R11, R11, RZ, P0 ;  /* 0x000000ff0b0b7208 */ /* 0x000fe40000000000 */
[----:B------:R-:W-:Y:S02]  /*ecc0*/  ISETP.GT.AND P2, PT, R0, 0x40, PT ;  /* 0x000000400000780c */ /* 0x000fe40003f44270 */
        /* <DEDUP_REMOVED lines=51> */
[----:B------:R-:W-:Y:S01]  /*f000*/  MUFU.EX2 R10, R10 ;  /* 0x0000000a000a7308 */ /* 0x000fe20000000800 */
[----:B------:R-:W-:-:S02]  /*f010*/  ISETP.GT.AND P3, PT, R0, 0x59, PT ;  /* 0x000000590000780c */ /* 0x000fc40003f64270 */
[----:B------:R-:W-:Y:S02]  /*f020*/  FMNMX.FTZ R25, R51, R25, !PT ;  /* 0x0000001933197209 */ /* 0x000fe40007810000 */
[----:B------:R-:W-:Y:S02]  /*f030*/  FSEL R70, R70, -INF , P2 ;  /* 0xff80000046467808 */ /* 0x000fe40001000000 */
[----:B------:R-:W-:Y:S01]  /*f040*/  FMNMX.FTZ R25, R54, R25, !PT ;  /* 0x0000001936197209 */ /* 0x000fe20007810000 */
[----:B------:R-:W-:Y:S01]  /*f050*/  MUFU.EX2 R14, R14 ;  /* 0x0000000e000e7308 */ /* 0x000fe20000000800 */
[----:B------:R-:W-:Y:S02]  /*f060*/  ISETP.GT.AND P2, PT, R0, 0x60, PT ;  /* 0x000000600000780c */ /* 0x000fe40003f44270 */
[----:B------:R-:W-:Y:S02]  /*f070*/  FMNMX.FTZ R25, R55, R25, !PT ;  /* 0x0000001937197209 */ /* 0x000fe40007810000 */
[----:B------:R-:W-:-:S02]  /*f080*/  FSEL R71, R71, -INF , P3 ;  /* 0xff80000047477808 */ /* 0x000fc40001800000 */
[----:B------:R-:W-:Y:S01]  /*f090*/  FMNMX.FTZ R25, R58, R25, !PT ;  /* 0x000000193a197209 */ /* 0x000fe20007810000 */
[----:B------:R-:W-:Y:S01]  /*f0a0*/  MUFU.EX2 R15, R15 ;  /* 0x0000000f000f7308 */ /* 0x000fe20000000800 */
[----:B------:R-:W-:Y:S02]  /*f0b0*/  ISETP.GT.AND P3, PT, R0, 0x61, PT ;  /* 0x000000610000780c */ /* 0x000fe40003f64270 */
[----:B------:R-:W-:Y:S02]  /*f0c0*/  FMNMX.FTZ R25, R59, R25, !PT ;  /* 0x000000193b197209 */ /* 0x000fe40007810000 */
[----:B------:R-:W-:Y:S02]  /*f0d0*/  FSEL R74, R74, -INF , P2 ;  /* 0xff8000004a4a7808 */ /* 0x000fe40001000000 */
[----:B------:R-:W-:Y:S01]  /*f0e0*/  FMNMX.FTZ R25, R62, R25, !PT ;  /* 0x000000193e197209 */ /* 0x000fe20007810000 */
[----:B------:R-:W-:Y:S01]  /*f0f0*/  MUFU.EX2 R24, R24 ;  /* 0x0000001800187308 */ /* 0x000fe20000000800 */
[----:B------:R-:W-:-:S02]  /*f100*/  ISETP.GT.AND P2, PT, R0, 0x68, PT ;  /* 0x000000680000780c */ /* 0x000fc40003f44270 */
[----:B------:R-:W-:Y:S02]  /*f110*/  FMNMX.FTZ R25, R63, R25, !PT ;  /* 0x000000193f197209 */ /* 0x000fe40007810000 */
[----:B------:R-:W-:Y:S02]  /*f120*/  FSEL R75, R75, -INF , P3 ;  /* 0xff8000004b4b7808 */ /* 0x000fe40001800000 */
[----:B------:R-:W-:Y:S01]  /*f130*/  FMNMX.FTZ R25, R66, R25, !PT ;  /* 0x0000001942197209 */ /* 0x000fe20007810000 */
[----:B------:R-:W-:Y:S01]  /*f140*/  MUFU.EX2 R32, R32 ;  /* 0x0000002000207308 */ /* 0x000fe20000000800 */
[----:B------:R-:W-:Y:S01]  /*f150*/  ISETP.GT.AND P3, PT, R0, 0x69, PT ;  /* 0x000000690000780c */ /* 0x000fe20003f64270 */
[----:B------:R-:W-:Y:S02]  /*f160*/  WARPGROUP.DEPBAR.LE gsb0, 0x0 ;  /* 0x00008000000079c5 */ /* 0x000fe40000010000 */
        /* <DEDUP_REMOVED lines=24> */
[----:B------:R-:W-:-:S02]  /*f2f0*/  FMNMX.FTZ R0, R86, R0, !PT ;  /* 0x0000000056007209 */ /* 0x000fc40007810000 */
[----:B0-----:R-:W-:Y:S02]  /*f300*/  LOP3.LUT R140, R151, 0x7f, RZ, 0xc0, !PT ;  /* 0x0000007f978c7812 */ /* 0x001fe400078ec0ff */
[----:B------:R-:W-:-:S03]  /*f310*/  FMNMX.FTZ R0, R87, R0, !PT ;  /* 0x0000000057007209 */ /* 0x000fc60007810000 */
[----:B------:R-:W-:Y:S01]  /*f320*/  MUFU.EX2 R41, R41 ;  /* 0x0000002900297308 */ /* 0x000fe20000000800 */
[----:B-1----:R-:W-:-:S01]  /*f330*/  FFMA.FTZ R60, R2, R65, -R11 ;  /* 0x00000041023c7223 */ /* 0x002fc2000001080b */
[----:B------:R-:W0:Y:S01]  /*f340*/  SHFL.BFLY PT, R61, R0, 0x2, 0x1f ;  /* 0x0c401f00003d7f89 */ /* 0x000e2200000e0000 */
[----:B------:R-:W-:-:S01]  /*f350*/  FFMA.FTZ R65, R2, R69, -R11 ;  /* 0x0000004502417223 */ /* 0x000fc2000001080b */
[C-C-:B------:R-:W-:Y:S01]  /*f360*/  FFMA.FTZ R69, R2.reuse, R76, -R11.reuse ;  /* 0x0000004c02457223 */ /* 0x140fe2000001080b */
[----:B------:R-:W-:-:S03]  /*f370*/  FFMA.FTZ R76, R2, R80, -R11 ;  /* 0x00000050024c7223 */ /* 0x000fc6000001080b */
        /* <DEDUP_REMOVED lines=9> */
[----:B------:R-:W-:Y:S08]  /*f410*/  MUFU.EX2 R52, R52 ;  /* 0x0000003400347308 */ /* 0x000ff00000000800 */
[----:B------:R-:W-:Y:S01]  /*f420*/  MUFU.EX2 R53, R53 ;  /* 0x0000003500357308 */ /* 0x000fe20000000800 */
[----:B0-----:R-:W-:-:S07]  /*f430*/  FMNMX.FTZ R0, R0, R72, !PT ;  /* 0x0000004800007209 */ /* 0x001fce0007810000 */
[----:B------:R-:W-:Y:S01]  /*f440*/  MUFU.EX2 R56, R56 ;  /* 0x0000003800387308 */ /* 0x000fe20000000800 */
[----:B------:R-:W-:Y:S02]  /*f450*/  FSEL R72, R3, RZ, P0 ;  /* 0x000000ff03487208 */ /* 0x000fe40000000000 */
[----:B------:R-:W-:Y:S01]  /*f460*/  FSETP.NEU.FTZ.AND P0, PT, R0, -INF , PT ;  /* 0xff8000000000780b */ /* 0x000fe20003f1d000 */
[----:B------:R-:W-:-:S02]  /*f470*/  FFMA.FTZ R11, R2, R0, -8 ;  /* 0xc1000000020b7423 */ /* 0x000fc40000010000 */
[----:B------:R-:W-:Y:S02]  /*f480*/  FADD.FTZ R72, -R72, R13 ;  /* 0x0000000d48487221 */ /* 0x000fe40000010100 */
[----:B------:R-:W-:Y:S01]  /*f490*/  MUFU.EX2 R57, R57 ;  /* 0x0000003900397308 */ /* 0x000fe20000000800 */
[----:B------:R-:W-:Y:S01]  /*f4a0*/  FSEL R11, R11, RZ, P0 ;  /* 0x000000ff0b0b7208 */ /* 0x000fe20000000000 */
[----:B------:R-:W-:Y:S01]  /*f4b0*/  FMUL.FTZ R13, R2, R72 ;  /* 0x00000048020d7220 */ /* 0x000fe20000410000 */
[----:B------:R-:W-:-:S02]  /*f4c0*/  FSEL R72, R0, RZ, P0 ;  /* 0x000000ff00487208 */ /* 0x000fc40000000000 */
[----:B------:R-:W-:Y:S01]  /*f4d0*/  ISETP.NE.AND P0, PT, R140, RZ, PT ;  /* 0x000000ff8c00720c */ /* 0x000fe20003f05270 */
[----:B------:R-:W-:-:S01]  /*f4e0*/  FFMA.FTZ R26, R2, R26, -R11 ;  /* 0x0000001a021a7223 */ /* 0x000fc2000001080b */
[----:B------:R-:W-:Y:S01]  /*f4f0*/  FFMA.FTZ R27, R2, R27, -R11 ;  /* 0x0000001b021b7223 */ /* 0x000fe2000001080b */
[----:B------:R-:W-:-:S01]  /*f500*/  FADD.FTZ R72, -R72, R12 ;  /* 0x0000000c48487221 */ /* 0x000fc20000010100 */
[----:B------:R-:W0:Y:S01]  /*f510*/  MUFU.EX2 R13, R13 ;  /* 0x0000000d000d7308 */ /* 0x000e220000000800 */
        /* <DEDUP_REMOVED lines=32> */
[----:B-1----:R-:W-:-:S01]  /*f720*/  FFMA.FTZ R4, R12, R4, R26 ;  /* 0x000000040c047223 */ /* 0x002fc2000001001a */
[----:B------:R-:W-:Y:S01]  /*f730*/  FADD.FTZ R5, R32, R5 ;  /* 0x0000000520057221 */ /* 0x000fe20000010000 */
[----:B------:R-:W-:-:S01]  /*f740*/  FFMA.FTZ R74, R2, R75, -R11 ;  /* 0x0000004b024a7223 */ /* 0x000fc2000001080b */
[C-C-:B------:R-:W-:Y:S01]  /*f750*/  FFMA.FTZ R75, R2.reuse, R78, -R11.reuse ;  /* 0x0000004e024b7223 */ /* 0x140fe2000001080b */
[----:B------:R-:W-:-:S01]  /*f760*/  FFMA.FTZ R78, R2, R79, -R11 ;  /* 0x0000004f024e7223 */ /* 0x000fc2000001080b */
[----:B------:R-:W-:Y:S01]  /*f770*/  FADD.FTZ R5, R33, R5 ;  /* 0x0000000521057221 */ /* 0x000fe20000010000 */
[----:B------:R-:W-:-:S01]  /*f780*/  FFMA.FTZ R79, R2, R82, -R11 ;  /* 0x00000052024f7223 */ /* 0x000fc2000001080b */
[----:B------:R-:W1:Y:S01]  /*f790*/  MUFU.EX2 R31, R31 ;  /* 0x0000001f001f7308 */ /* 0x000e620000000800 */
[----:B0-----:R-:W-:-:S01]  /*f7a0*/  FADD.FTZ R4, R27, R4 ;  /* 0x000000041b047221 */ /* 0x001fc20000010000 */
[----:B------:R-:W-:Y:S01]  /*f7b0*/  FADD.FTZ R5, R36, R5 ;  /* 0x0000000524057221 */ /* 0x000fe20000010000 */
[----:B------:R-:W-:-:S01]  /*f7c0*/  FFMA.FTZ R80, R2, R83, -R11 ;  /* 0x0000005302507223 */ /* 0x000fc2000001080b */
[C-C-:B------:R-:W-:Y:S01]  /*f7d0*/  FFMA.FTZ R86, R2.reuse, R86, -R11.reuse ;  /* 0x0000005602567223 */ /* 0x140fe2000001080b */
[----:B------:R-:W-:-:S01]  /*f7e0*/  FFMA.FTZ R11, R2, R87, -R11 ;  /* 0x00000057020b7223 */ /* 0x000fc2000001080b */
[----:B------:R-:W-:Y:S01]  /*f7f0*/  FADD.FTZ R5, R37, R5 ;  /* 0x0000000525057221 */ /* 0x000fe20000010000 */
[----:B------:R-:W-:Y:S01]  /*f800*/  @!P0 VIADD R21, R21, 0x19c40 ;  /* 0x00019c4015158836 */ /* 0x000fe20000000000 */
[----:B------:R-:W0:Y:S01]  /*f810*/  MUFU.EX2 R34, R34 ;  /* 0x0000002200227308 */ /* 0x000e220000000800 */
[----:B--2---:R-:W-:-:S01]  /*f820*/  FADD.FTZ R4, R30, R4 ;  /* 0x000000041e047221 */ /* 0x004fc20000010000 */
[----:B------:R-:W-:-:S02]  /*f830*/  FADD.FTZ R5, R40, R5 ;  /* 0x0000000528057221 */ /* 0x000fc40000010000 */
[----:B------:R-:W-:Y:S02]  /*f840*/  @!P0 PRMT R21, RZ, 0x654, R21 ;  /* 0x00000654ff158816 */ /* 0x000fe40000000015 */
[----:B------:R-:W-:Y:S02]  /*f850*/  FADD.FTZ R5, R41, R5 ;  /* 0x0000000529057221 */ /* 0x000fe40000010000 */
[----:B------:R-:W2:Y:S01]  /*f860*/  MUFU.EX2 R35, R35 ;  /* 0x0000002300237308 */ /* 0x000ea20000000800 */
[----:B-1----:R-:W-:-:S01]  /*f870*/  FADD.FTZ R4, R31, R4 ;  /* 0x000000041f047221 */ /* 0x002fc20000010000 */
[----:B------:R-:W-:Y:S01]  /*f880*/  FADD.FTZ R5, R44, R5 ;  /* 0x000000052c057221 */ /* 0x000fe20000010000 */
[----:B------:R1:W-:Y:S03]  /*f890*/  @!P0 SYNCS.ARRIVE.TRANS64.RED.A1T0 RZ, [R21+URZ], RZ ;  /* 0x000000ff15ff89a7 */ /* 0x0003e6000810043f */
[----:B------:R-:W-:-:S02]  /*f8a0*/  FADD.FTZ R5, R45, R5 ;  /* 0x000000052d057221 */ /* 0x000fc40000010000 */
[----:B------:R-:W3:Y:S01]  /*f8b0*/  MUFU.EX2 R38, R38 ;  /* 0x0000002600267308 */ /* 0x000ee20000000800 */
        /* <DEDUP_REMOVED lines=12> */
[----:B0-----:R-:W-:-:S01]  /*f980*/  FADD.FTZ R4, R39, R4 ;  /* 0x0000000427047221 */ /* 0x001fc20000010000 */
[----:B------:R-:W-:-:S06]  /*f990*/  FADD.FTZ R5, R25, R5 ;  /* 0x0000000519057221 */ /* 0x000fcc0000010000 */
        /* <DEDUP_REMOVED lines=74> */
.L_x_9927:
        /* <DEDUP_REMOVED lines=89> */
[C---:B--2---:R-:W-:Y:S01]  /*103d0*/  ISETP.GT.AND P0, PT, R20.reuse, R21, PT ;  /* 0x000000151400720c */ /* 0x044fe20003f04270 */
[----:B------:R-:W-:-:S12]  /*103e0*/  VIADD R20, R20, 0xffffffff ;  /* 0xffffffff14147836 */ /* 0x000fd80000000000 */
[----:B0-----:R-:W-:Y:S05]  /*103f0*/  @P0 BRA `(.L_x_9928) ;  /* 0xffffffd800840947 */ /* 0x001fea000383ffff */
[----:B------:R-:W-:Y:S05]  /*10400*/  BSYNC B1 ;  /* 0x0000000000017941 */ /* 0x000fea0003800000 */
.L_x_9916:
[----:B------:R-:W-:Y:S05]  /*10410*/  BSYNC B0 ;  /* 0x0000000000007941 */ /* 0x000fea0003800000 */
.L_x_9915:
[----:B------:R-:W-:Y:S01]  /*10420*/  ISETP.GE.AND P0, PT, R20, RZ, PT ;  /* 0x000000ff1400720c */ /* 0x000fe20003f06270 */
[----:B------:R-:W-:-:S12]  /*10430*/  BSSY B0, `(.L_x_9929) ;  /* 0x00001d3000007945 */ /* 0x000fd80003800000 */
[----:B------:R-:W-:Y:S05]  /*10440*/  @!P0 BRA `(.L_x_9930) ;  /* 0x0000001c00448947 */ /* 0x000fea0003800000 */
[----:B------:R-:W-:Y:S02]  /*10450*/  IMAD.MOV.U32 R15, RZ, RZ, R0 ;  /* 0x000000ffff0f7224 */ /* 0x000fe400078e0000 */
[----:B------:R-:W-:Y:S02]  /*10460*/  IMAD.MOV.U32 R14, RZ, RZ, R3 ;  /* 0x000000ffff0e7224 */ /* 0x000fe400078e0003 */
[----:B------:R-:W-:Y:S02]  /*10470*/  IMAD.MOV.U32 R11, RZ, RZ, R22 ;  /* 0x000000ffff0b7224 */ /* 0x000fe400078e0016 */
[----:B------:R-:W-:-:S07]  /*10480*/  IMAD.MOV.U32 R10, RZ, RZ, R18 ;  /* 0x000000ffff0a7224 */ /* 0x000fce00078e0012 */
.L_x_9942:
[----:B------:R-:W-:-:S05]  /*10490*/  VIADD R18, R10, 0x1 ;  /* 0x000000010a127836 */ /* 0x000fca0000000000 */
[----:B------:R-:W-:-:S04]  /*104a0*/  ISETP.NE.AND P0, PT, R18, 0x2, PT ;  /* 0x000000021200780c */ /* 0x000fc80003f05270 */
[----:B------:R-:W-:Y:S02]  /*104b0*/  SEL R22, RZ, 0x1, P0 ;  /* 0x00000001ff167807 */ /* 0x000fe40000000000 */
[----:B------:R-:W-:Y:S02]  /*104c0*/  SEL R18, R18, RZ, P0 ;  /* 0x000000ff12127207 */ /* 0x000fe40000000000 */
[----:B------:R-:W-:Y:S01]  /*104d0*/  LOP3.LUT R22, R11, R22, RZ, 0x3c, !PT ;  /* 0x000000160b167212 */ /* 0x000fe200078e3cff */
[----:B0-----:R-:W-:Y:S06]  /*104e0*/  @!P1 BRA `(.L_x_9931) ;  /* 0x0000000000049947 */ /* 0x001fec0003800000 */
[----:B------:R-:W-:Y:S01]  /*104f0*/  BPT.TRAP 0x1 ;  /* 0x000000040000795c */ /* 0x000fe20000300000 */
.L_x_9931:
[----:B------:R-:W-:Y:S01]  /*10500*/  IMAD R0, R18, 0x8, R16 ;  /* 0x0000000812007824 */ /* 0x000fe200078e0210 */
[----:B------:R-:W-:-:S04]  /*10510*/  SHF.L.U32 R3, R22, 0x1f, RZ ;  /* 0x0000001f16037819 */ /* 0x000fc800000006ff */
[----:B------:R0:W1:Y:S01]  /*10520*/  SYNCS.PHASECHK.TRANS64.TRYWAIT P0, [R0+URZ+0x19c30], R3 ;  /* 0x019c3003000075a7 */ /* 0x000062000800017f */
[----:B------:R-:W-:Y:S05]  /*10530*/  @!P1 BRA `(.L_x_9932) ;  /* 0x0000000000049947 */ /* 0x000fea0003800000 */
[----:B------:R-:W-:Y:S01]  /*10540*/  BPT.TRAP 0x1 ;  /* 0x000000040000795c */ /* 0x000fe20000300000 */
.L_x_9932:
[----:B------:R-:W2:Y:S01]  /*10550*/  LDL R12, [R1+0xc] ;  /* 0x00000c00010c7983 */ /* 0x000ea20000100800 */
[----:B------:R-:W-:Y:S01]  /*10560*/  BSSY B1, `(.L_x_9933) ;  /* 0x0000006000017945 */ /* 0x000fe20003800000 */
[----:B------:R-:W-:Y:S02]  /*10570*/  IMAD.MOV.U32 R25, RZ, RZ, -0x3ffffff0 ;  /* 0xc0000010ff197424 */ /* 0x000fe400078e00ff */
[----:B--2---:R-:W-:Y:S01]  /*10580*/  IMAD R24, R18, 0x300, R12 ;  /* 0x0000030012187824 */ /* 0x004fe200078e020c */
[----:B-1----:R-:W-:Y:S06]  /*10590*/  @P0 BRA `(.L_x_9934) ;  /* 0x0000000000080947 */ /* 0x002fec0003800000 */
[----:B------:R-:W1:Y:S02]  /*105a0*/  SYNCS.PHASECHK.TRANS64.TRYWAIT P0, [R0+URZ+0x19c30], R3 ;  /* 0x019c3003000075a7 */ /* 0x000e64000800017f */
[----:B-1----:R-:W-:Y:S05]  /*105b0*/  @!P0 BRA `(.L_x_9935) ;  /* 0x000000b000488947 */ /* 0x002fea0003800000 */
.L_x_9934:
[----:B------:R-:W-:Y:S05]  /*105c0*/  BSYNC B1 ;  /* 0x0000000000017941 */ /* 0x000fea0003800000 */
.L_x_9933:
        /* <DEDUP_REMOVED lines=27> */
.L_x_9936:
[----:B01----:R-:W-:Y:S01]  /*10780*/  SHF.L.U32 R0, R11, 0x1f, RZ ;  /* 0x0000001f0b007819 */ /* 0x003fe200000006ff */
[----:B------:R-:W-:-:S04]  /*10790*/  IMAD R21, R10, 0x8, R16 ;  /* 0x000000080a157824 */ /* 0x000fc800078e0210 */
[----:B------:R0:W1:Y:S01]  /*107a0*/  SYNCS.PHASECHK.TRANS64.TRYWAIT P0, [R21+URZ+0x19c50], R0 ;  /* 0x019c5000150075a7 */ /* 0x000062000800017f */
[----:B------:R-:W-:Y:S05]  /*107b0*/  @!P1 BRA `(.L_x_9937) ;  /* 0x0000000000049947 */ /* 0x000fea0003800000 */
[----:B------:R-:W-:Y:S01]  /*107c0*/  BPT.TRAP 0x1 ;  /* 0x000000040000795c */ /* 0x000fe20000300000 */
.L_x_9937:
[----:B------:R-:W-:Y:S04]  /*107d0*/  BSSY B1, `(.L_x_9938) ;  /* 0x0000004000017945 */ /* 0x000fe80003800000 */
[----:B-1----:R-:W-:Y:S05]  /*107e0*/  @P0 BRA `(.L_x_9939) ;  /* 0x0000000000080947 */ /* 0x002fea0003800000 */
[----:B------:R-:W1:Y:S02]  /*107f0*/  SYNCS.PHASECHK.TRANS64.TRYWAIT P0, [R21+URZ+0x19c50], R0 ;  /* 0x019c5000150075a7 */ /* 0x000e64000800017f */
[----:B-1----:R-:W-:Y:S05]  /*10800*/  @!P0 BRA `(.L_x_9940) ;  /* 0x000000ac00c88947 */ /* 0x002fea0003800000 */
.L_x_9939:
[----:B------:R-:W-:Y:S05]  /*10810*/  BSYNC B1 ;  /* 0x0000000000017941 */ /* 0x000fea0003800000 */
.L_x_9938:
[----:B01----:R-:W-:Y:S01]  /*10820*/  VIADD R0, R16, 0x3000 ;  /* 0x0000300010007836 */ /* 0x003fe20000000000 */
[----:B------:R-:W-:Y:S01]  /*10830*/  WARPGROUP.ARRIVE ;  /* 0x00000000000079c5 */ /* 0x000fe20000000000 */
[----:B------:R-:W-:Y:S01]  /*10840*/  IMAD.MOV.U32 R11, RZ, RZ, 0x40000040 ;  /* 0x40000040ff0b7424 */ /* 0x000fe200078e00ff */
[----:B------:R-:W-:Y:S01]  /*10850*/  FMNMX.FTZ R3, R26, R15, !PT ;  /* 0x0000000f1a037209 */ /* 0x000fe20007810000 */
[----:B------:R-:W-:Y:S01]  /*10860*/  IMAD.MOV.U32 R13, RZ, RZ, 0x40000040 ;  /* 0x40000040ff0d7424 */ /* 0x000fe200078e00ff */
[----:B------:R-:W-:Y:S02]  /*10870*/  SHF.R.U32.HI R0, RZ, 0x4, R0 ;  /* 0x00000004ff007819 */ /* 0x000fe40000011600 */
[----:B------:R-:W0:Y:S01]  /*10880*/  S2R R152, SR_TID.X ;  /* 0x0000000000987919 */ /* 0x000e220000002100 */
[----:B------:R-:W-:Y:S02]  /*10890*/  R2UR UR7, R11 ;  /* 0x000000000b0772ca */ /* 0x000fe400000e0000 */
        /* <DEDUP_REMOVED lines=31> */
[----:B------:R-:W-:Y:S01]  /*10a90*/  R2UR UR6, R12 ;  /* 0x000000000c0672ca */ /* 0x000fe200000e0000 */
[----:B------:R-:W-:Y:S01]  /*10aa0*/  VIADD R12, R10, 0x4 ;  /* 0x000000040a0c7836 */ /* 0x000fe20000000000 */
[----:B------:R-:W-:Y:S01]  /*10ab0*/  FMNMX.FTZ R0, R48, R0, !PT ;  /* 0x0000000030007209 */ /* 0x000fe20007810000 */
[----:B------:R-:W-:Y:S01]  /*10ac0*/  VIADD R10, R10, 0x6 ;  /* 0x000000060a0a7836 */ /* 0x000fe20000000000 */
[----:B------:R-:W-:Y:S01]  /*10ad0*/  R2UR UR7, R13 ;  /* 0x000000000d0772ca */ /* 0x000fe200000e0000 */
[----:B------:R-:W-:Y:S01]  /*10ae0*/  IMAD.MOV.U32 R13, RZ, RZ, 0x40000040 ;  /* 0x40000040ff0d7424 */ /* 0x000fe200078e00ff */
        /* <DEDUP_REMOVED lines=39> */
[----:B0-----:R-:W-:Y:S01]  /*10d60*/  LOP3.LUT R152, R152, 0x7f, RZ, 0xc0, !PT ;  /* 0x0000007f98987812 */ /* 0x001fe200078ec0ff */
[----:B------:R-:W0:Y:S03]  /*10d70*/  SHFL.BFLY PT, R11, R0, 0x2, 0x1f ;  /* 0x0c401f00000b7f89 */ /* 0x000e2600000e0000 */
[----:B------:R-:W-:Y:S01]  /*10d80*/  ISETP.NE.AND P0, PT, R152, RZ, PT ;  /* 0x000000ff9800720c */ /* 0x000fe20003f05270 */
        /* <DEDUP_REMOVED lines=8> */
[----:B0-----:R-:W-:-:S05]  /*10e10*/  FMNMX.FTZ R3, R0, R3, !PT ;  /* 0x0000000300037209 */ /* 0x001fca0007810000 */
[----:B------:R-:W-:Y:S01]  /*10e20*/  FFMA.FTZ R13, R2, R3, -8 ;  /* 0xc1000000020d7423 */ /* 0x000fe20000010003 */
[----:B------:R-:W-:Y:S02]  /*10e30*/  WARPGROUP.DEPBAR.LE gsb0, 0x0 ;  /* 0x00008000000079c5 */ /* 0x000fe40000010000 */
[----:B------:R-:W-:-:S06]  /*10e40*/  WARPGROUP.ARRIVE ;  /* 0x00000000000079c5 */ /* 0x000fcc0000000000 */
[----:B------:R-:W-:Y:S01]  /*10e50*/  QGMMA.64x96x32.F32.E4M3.E4M3 R88, R140, gdesc[UR4], R88, gsb0 ;  /* 0x016000048c587df3 */ /* 0x000fe20008000858 */
[----:B------:R-:W-:Y:S02]  /*10e60*/  R2UR UR6, R10 ;  /* 0x000000000a0672ca */ /* 0x000fe400000e0000 */
[----:B------:R-:W0:Y:S01]  /*10e70*/  SHFL.BFLY PT, R10, R12, 0x1, 0x1f ;  /* 0x0c201f000c0a7f89 */ /* 0x000e2200000e0000 */
[----:B------:R-:W-:Y:S01]  /*10e80*/  R2UR UR7, R11 ;  /* 0x000000000b0772ca */ /* 0x000fe200000e0000 */
        /* <DEDUP_REMOVED lines=12> */
[----:B------:R-:W-:-:S03]  /*10f50*/  FFMA.FTZ R73, R2, R80, -R13 ;  /* 0x0000005002497223 */ /* 0x000fc6000001080d */
[----:B------:R-:W-:Y:S01]  /*10f60*/  MUFU.EX2 R11, R11 ;  /* 0x0000000b000b7308 */ /* 0x000fe20000000800 */
[----:B0-----:R-:W-:Y:S01]  /*10f70*/  FMNMX.FTZ R0, R12, R10, !PT ;  /* 0x0000000a0c007209 */ /* 0x001fe20007810000 */
[C-C-:B------:R-:W-:Y:S01]  /*10f80*/  FFMA.FTZ R12, R2.reuse, R24, -R13.reuse ;  /* 0x00000018020c7223 */ /* 0x140fe2000001080d */
[----:B------:R-:W-:-:S05]  /*10f90*/  FFMA.FTZ R24, R2, R29, -R13 ;  /* 0x0000001d02187223 */ /* 0x000fca000001080d */
        /* <DEDUP_REMOVED lines=31> */
[----:B------:R-:W1:Y:S01]  /*11190*/  MUFU.EX2 R26, R26 ;  /* 0x0000001a001a7308 */ /* 0x000e620000000800 */
[----:B0-----:R-:W-:-:S01]  /*111a0*/  FFMA.FTZ R5, R11, R5, R12 ;  /* 0x000000050b057223 */ /* 0x001fc2000001000c */
[C-C-:B------:R-:W-:Y:S01]  /*111b0*/  FFMA.FTZ R50, R2.reuse, R50, -R81.reuse ;  /* 0x0000003202327223 */ /* 0x140fe20000010851 */
        /* <DEDUP_REMOVED lines=15> */
[C-C-:B------:R-:W-:Y:S01]  /*112b0*/  FFMA.FTZ R67, R2.reuse, R67, -R81.reuse ;  /* 0x0000004302437223 */ /* 0x140fe20000010851 */
[----:B------:R-:W-:-:S01]  /*112c0*/  FFMA.FTZ R70, R2, R70, -R81 ;  /* 0x0000004602467223 */ /* 0x000fc20000010851 */
[C---:B------:R-:W-:Y:S01]  /*112d0*/  FFMA.FTZ R71, R2.reuse, R71, -R81 ;  /* 0x0000004702477223 */ /* 0x040fe20000010851 */
[----:B------:R-:W-:-:S01]  /*112e0*/  FFMA.FTZ R65, R2, R72, -R13 ;  /* 0x0000004802417223 */ /* 0x000fc2000001080d */
[C-C-:B------:R-:W-:Y:S01]  /*112f0*/  FFMA.FTZ R74, R2.reuse, R74, -R81.reuse ;  /* 0x0000004a024a7223 */ /* 0x140fe20000010851 */
        /* <DEDUP_REMOVED lines=13> */
[----:B------:R-:W-:Y:S01]  /*113d0*/  FFMA.FTZ R81, R2, R87, -R81 ;  /* 0x0000005702517223 */ /* 0x000fe20000010851 */
[----:B------:R-:W-:-:S03]  /*113e0*/  @!P0 IMAD R83, R18, 0x8, R16 ;  /* 0x0000000812538824 */ /* 0x000fc600078e0210 */
[----:B------:R-:W2:Y:S01]  /*113f0*/  MUFU.EX2 R31, R31 ;  /* 0x0000001f001f7308 */ /* 0x000ea20000000800 */
[----:B-1----:R-:W-:-:S01]  /*11400*/  FADD.FTZ R4, R30, R4 ;  /* 0x000000041e047221 */ /* 0x002fc20000010000 */
[----:B------:R-:W-:-:S05]  /*11410*/  @!P0 VIADD R83, R83, 0x19c40 ;  /* 0x00019c4053538836 */ /* 0x000fca0000000000 */
[----:B------:R-:W-:Y:S01]  /*11420*/  @!P0 PRMT R83, RZ, 0x654, R83 ;  /* 0x00000654ff538816 */ /* 0x000fe20000000053 */
[----:B------:R-:W1:Y:S01]  /*11430*/  MUFU.EX2 R34, R34 ;  /* 0x0000002200227308 */ /* 0x000e620000000800 */
[----:B0-----:R-:W-:-:S01]  /*11440*/  FADD.FTZ R5, R24, R5 ;  /* 0x0000000518057221 */ /* 0x001fc20000010000 */
[----:B------:R-:W-:Y:S02]  /*11450*/  WARPGROUP.DEPBAR.LE gsb0, 0x0 ;  /* 0x00008000000079c5 */ /* 0x000fe40000010000 */
[----:B------:R-:W-:Y:S01]  /*11460*/  WARPGROUP.ARRIVE ;  /* 0x00000000000079c5 */ /* 0x000fe20000000000 */
[----:B------:R-:W-:-:S03]  /*11470*/  FADD.FTZ R5, R25, R5 ;  /* 0x0000000519057221 */ /* 0x000fc60000010000 */
        /* <DEDUP_REMOVED lines=113> */
[----:B0-----:R-:W-:Y:S06]  /*11b90*/  @!P1 BRA `(.L_x_9941) ;  /* 0x0000000000049947 */ /* 0x001fec0003800000 */
[----:B------:R-:W-:Y:S01]  /*11ba0*/  BPT.TRAP 0x1 ;  /* 0x000000040000795c */ /* 0x000fe20000300000 */
.L_x_9941:
[----:B------:R-:W2:Y:S01]  /*11bb0*/  LDL R83, [R1+0x18] ;  /* 0x0000180001537983 */ /* 0x000ea20000100800 */
[----:B------:R-:W-:Y:S01]  /*11bc0*/  ISETP.GT.AND P0, PT, R20, RZ, PT ;  /* 0x000000ff1400720c */ /* 0x000fe20003f04270 */
[----:B------:R-:W-:Y:S01]  /*11bd0*/  VIADD R21, R21, 0x19c60 ;  /* 0x00019c6015157836 */ /* 0x000fe20000000000 */
        /* <DEDUP_REMOVED lines=88> */
.L_x_9930:
[----:B------:R-:W-:Y:S05]  /*12160*/  BSYNC B0 ;  /* 0x0000000000007941 */ /* 0x000fea0003800000 */
.L_x_9929:
[----:B------:R-:W-:Y:S06]  /*12170*/  BAR.ARV 0x8, 0x1a0 ;  /* 0x0206800000007b1d */ /* 0x000fec0000002000 */
[----:B------:R-:W-:Y:S05]  /*12180*/  @!P1 BRA `(.L_x_9943) ;  /* 0x0000000000049947 */ /* 0x000fea0003800000 */
[----:B------:R-:W-:Y:S01]  /*12190*/  BPT.TRAP 0x1 ;  /* 0x000000040000795c */ /* 0x000fe20000300000 */
.L_x_9943:
[----:B------:R-:W-:Y:S01]  /*121a0*/  IMAD R12, R18, 0x8, R16 ;  /* 0x00000008120c7824 */ /* 0x000fe200078e0210 */
[----:B------:R-:W-:-:S04]  /*121b0*/  SHF.L.U32 R7, R22, 0x1f, RZ ;  /* 0x0000001f16077819 */ /* 0x000fc800000006ff */
[----:B------:R1:W2:Y:S01]  /*121c0*/  SYNCS.PHASECHK.TRANS64.TRYWAIT P0, [R12+URZ+0x19c50], R7 ;  /* 0x019c50070c0075a7 */ /* 0x0002a2000800017f */
[----:B------:R-:W-:Y:S05]  /*121d0*/  @!P1 BRA `(.L_x_9944) ;  /* 0x0000000000049947 */ /* 0x000fea0003800000 */
[----:B------:R-:W-:Y:S01]  /*121e0*/  BPT.TRAP 0x1 ;  /* 0x000000040000795c */ /* 0x000fe20000300000 */
.L_x_9944:
[----:B------:R-:W-:Y:S04]  /*121f0*/  BSSY B0, `(.L_x_9945) ;  /* 0x0000004000007945 */ /* 0x000fe80003800000 */
[----:B--2---:R-:W-:Y:S05]  /*12200*/  @P0 BRA `(.L_x_9946) ;  /* 0x0000000000080947 */ /* 0x004fea0003800000 */
[----:B------:R-:W2:Y:S02]  /*12210*/  SYNCS.PHASECHK.TRANS64.TRYWAIT P0, [R12+URZ+0x19c50], R7 ;  /* 0x019c50070c0075a7 */ /* 0x000ea4000800017f */
[----:B--2---:R-:W-:Y:S05]  /*12220*/  @!P0 BRA `(.L_x_9947) ;  /* 0x0000009400548947 */ /* 0x004fea0003800000 */
.L_x_9946:
[----:B------:R-:W-:Y:S05]  /*12230*/  BSYNC B0 ;  /* 0x0000000000007941 */ /* 0x000fea0003800000 */
.L_x_9945:
        /* <DEDUP_REMOVED lines=10> */
[----:B-12---:R-:W-:-:S05]  /*122e0*/  LOP3.LUT R7, R16, 0x10000, RZ, 0xfc, !PT ;  /* 0x0001000010077812 */ /* 0x006fca00078efcff */
[----:B------:R-:W-:Y:S02]  /*122f0*/  IMAD R6, R18, 0x300, R7 ;  /* 0x0000030012067824 */ /* 0x000fe400078e0207 */
[----:B------:R-:W-:Y:S01]  /*12300*/  IMAD.MOV.U32 R7, RZ, RZ, 0x40000040 ;  /* 0x40000040ff077424 */ /* 0x000fe200078e00ff */
[----:B------:R-:W3:Y:S02]  /*12310*/  @P0 LDC.64 R10, c[0x0][0x9c8] ;  /* 0x00027200ff0a0b82 */ /* 0x000ee40000000a00 */
[----:B------:R-:W-:Y:S02]  /*12320*/  R2UR UR6, R6 ;  /* 0x00000000060672ca */ /* 0x000fe400000e0000 */
[----:B------:R-:W-:-:S04]  /*12330*/  R2UR UR7, R7 ;  /* 0x00000000070772ca */ /* 0x000fc800000e0000 */
[----:B------:R-:W1:Y:S09]  /*12340*/  @P0 LDC.64 R8, c[0x0][0x9d0] ;  /* 0x00027400ff080b82 */ /* 0x000e720000000a00 */
        /* <DEDUP_REMOVED lines=8> */
[----:B------:R-:W-:Y:S02]  /*123d0*/  IMAD.MOV.U32 R13, RZ, RZ, 0x3f800000 ;  /* 0x3f800000ff0d7424 */ /* 0x000fe400078e00ff */
[----:B-1----:R-:W-:-:S04]  /*123e0*/  @P0 IMAD R14, R7, R8, RZ ;  /* 0x00000008070e0224 */ /* 0x002fc800078e02ff */
[C---:B------:R-:W-:Y:S02]  /*123f0*/  @P0 IMAD R7, R15.reuse, R9, R14 ;  /* 0x000000090f070224 */ /* 0x040fe400078e020e */
[----:B------:R-:W-:-:S04]  /*12400*/  @P0 IMAD.WIDE.U32 R8, R15, R8, R10 ;  /* 0x000000080f080225 */ /* 0x000fc800078e000a */
[----:B------:R-:W-:Y:S01]  /*12410*/  @P0 IMAD.IADD R7, R9, 0x1, R7 ;  /* 0x0000000109070824 */ /* 0x000fe200078e0207 */
[----:B------:R-:W-:-:S04]  /*12420*/  @P0 LEA R10, P2, R8, UR4, 0x2 ;  /* 0x00000004080a0c11 */ /* 0x000fc8000f8410ff */
[----:B------:R-:W-:-:S05]  /*12430*/  @P0 LEA.HI.X R11, R8, UR5, R7, 0x2, P2 ;  /* 0x00000005080b0c11 */ /* 0x000fca00090f1407 */
[----:B------:R1:W2:Y:S01]  /*12440*/  @P0 LDG.E R13, desc[UR40][R10.64] ;  /* 0x000000280a0d0981 */ /* 0x0002a2000c1e1900 */
        /* <DEDUP_REMOVED lines=8> */
[----:B0-----:R-:W-:Y:S02]  /*124d0*/  IMAD.MOV.U32 R21, RZ, RZ, -0x800000 ;  /* 0xff800000ff157424 */ /* 0x001fe400078e00ff */
[----:B------:R-:W-:-:S06]  /*124e0*/  IMAD.MOV.U32 R20, RZ, RZ, -0x800000 ;  /* 0xff800000ff147424 */ /* 0x000fcc00078e00ff */
[----:B------:R-:W-:Y:S01]  /*124f0*/  QGMMA.64x96x32.F32.E4M3.E4M3 R88, R144, gdesc[UR4], R88, gsb0 ;  /* 0x0160000490587df3 */ /* 0x000fe20008000858 */
[----:B------:R-:W-:Y:S02]  /*12500*/  R2UR UR6, R8 ;  /* 0x00000000080672ca */ /* 0x000fe400000e0000 */
[----:B------:R-:W-:Y:S01]  /*12510*/  R2UR UR7, R9 ;  /* 0x00000000090772ca */ /* 0x000fe200000e0000 */
[----:B------:R-:W0:Y:S04]  /*12520*/  SHFL.BFLY PT, R8, R5, 0x2, 0x1f ;  /* 0x0c401f0005087f89 */ /* 0x000e2800000e0000 */
[----:B------:R-:W3:Y:S01]  /*12530*/  SHFL.BFLY PT, R9, R4, 0x2, 0x1f ;  /* 0x0c401f0004097f89 */ /* 0x000ee200000e0000 */
[----:B0-----:R-:W-:-:S01]  /*12540*/  FADD.FTZ R8, R8, R5 ;  /* 0x0000000508087221 */ /* 0x001fc20000010000 */
[----:B---3--:R-:W-:Y:S01]  /*12550*/  FADD.FTZ R9, R9, R4 ;  /* 0x0000000409097221 */ /* 0x008fe20000010000 */
[----:B------:R-:W-:Y:S01]  /*12560*/  IMAD.MOV.U32 R4, RZ, RZ, RZ ;  /* 0x000000ffff047224 */ /* 0x000fe200078e00ff */
[----:B------:R-:W-:-:S02]  /*12570*/  WARPGROUP.DEPBAR.LE gsb0, 0x0 ;  /* 0x00008000000079c5 */ /* 0x000fc40000010000 */
[----:B------:R-:W-:-:S06]  /*12580*/  WARPGROUP.ARRIVE ;  /* 0x00000000000079c5 */ /* 0x000fcc0000000000 */
[----:B------:R-:W-:Y:S01]  /*12590*/  QGMMA.64x96x32.F32.E4M3.E4M3 R88, R140, gdesc[UR4], R88, gsb0 ;  /* 0x016000048c587df3 */ /* 0x000fe20008000858 */
[----:B------:R-:W-:Y:S02]  /*125a0*/  R2UR UR6, R6 ;  /* 0x00000000060672ca */ /* 0x000fe400000e0000 */
[----:B------:R-:W-:Y:S01]  /*125b0*/  R2UR UR7, R7 ;  /* 0x00000000070772ca */ /* 0x000fe200000e0000 */
[----:B------:R-:W1:Y:S04]  /*125c0*/  SHFL.BFLY PT, R6, R9, 0x1, 0x1f ;  /* 0x0c201f0009067f89 */ /* 0x000e6800000e0000 */
[----:B------:R-:W0:Y:S01]  /*125d0*/  SHFL.BFLY PT, R7, R8, 0x1, 0x1f ;  /* 0x0c201f0008077f89 */ /* 0x000e2200000e0000 */
[----:B-1----:R-:W-:-:S01]  /*125e0*/  FADD.FTZ R11, R9, R6 ;  /* 0x00000006090b7221 */ /* 0x002fc20000010000 */
[----:B0-----:R-:W-:-:S03]  /*125f0*/  FADD.FTZ R10, R8, R7 ;  /* 0x00000007080a7221 */ /* 0x001fc60000010000 */
[----:B------:R-:W-:Y:S01]  /*12600*/  FMUL.FTZ R15, R11, 0.00390625 ;  /* 0x3b8000000b0f7820 */ /* 0x000fe20000410000 */
[----:B------:R-:W-:Y:S02]  /*12610*/  IMAD.MOV.U32 R8, RZ, RZ, RZ ;  /* 0x000000ffff087224 */ /* 0x000fe400078e00ff */
[C---:B------:R-:W-:Y:S01]  /*12620*/  FMUL.FTZ R14, R10.reuse, 0.00390625 ;  /* 0x3b8000000a0e7820 */ /* 0x040fe20000410000 */
[----:B------:R-:W-:Y:S02]  /*12630*/  FSETP.NE.FTZ.AND P0, PT, R10, RZ, PT ;  /* 0x000000ff0a00720b */ /* 0x000fe40003f15000 */
[----:B------:R-:W-:Y:S02]  /*12640*/  FSETP.NE.FTZ.AND P3, PT, R15, RZ, PT ;  /* 0x000000ff0f00720b */ /* 0x000fe40003f75000 */
[----:B------:R-:W-:-:S09]  /*12650*/  FSETP.NE.FTZ.AND P2, PT, R14, RZ, PT ;  /* 0x000000ff0e00720b */ /* 0x000fd20003f55000 */
[----:B------:R-:W-:Y:S01]  /*12660*/  @P0 MUFU.RCP R4, R10 ;  /* 0x0000000a00040308 */ /* 0x000fe20000001000 */
[----:B------:R-:W-:-:S03]  /*12670*/  FSETP.NE.FTZ.AND P0, PT, R11, RZ, PT ;  /* 0x000000ff0b00720b */ /* 0x000fc60003f15000 */
[C---:B------:R-:W-:Y:S01]  /*12680*/  @P2 FMUL.FTZ R6, R2.reuse, 0.69314718246459960938 ;  /* 0x3f31721802062820 */ /* 0x040fe20000410000 */
[----:B------:R-:W-:-:S03]  /*12690*/  @P3 FMUL.FTZ R2, R2, 0.69314718246459960938 ;  /* 0x3f31721802023820 */ /* 0x000fc60000410000 */
[----:B------:R-:W0:Y:S08]  /*126a0*/  @P3 MUFU.LG2 R7, R15 ;  /* 0x0000000f00073308 */ /* 0x000e300000000c00 */
        /* <DEDUP_REMOVED lines=14> */
.L_x_9948:
        /* <DEDUP_REMOVED lines=61> */
.L_x_9876:
        /* <DEDUP_REMOVED lines=10> */
[----:B------:R-:W0:Y:S01]  /*12c00*/  S2R R59, SR_TID.X ;  /* 0x00000000003b7919 */ /* 0x000e220000002100 */
[----:B------:R-:W-:Y:S01]  /*12c10*/  ULDC.64 UR4, c[0x4][0x70] ;  /* 0x01001c0000047ab9 */ /* 0x000fe20000000a00 */
[----:B-----5:R-:W2:Y:S04]  /*12c20*/  LDL R24, [R1+0x68] ;  /* 0x0000680001187983 */ /* 0x020ea80000100800 */
[----:B------:R-:W3:Y:S04]  /*12c30*/  LDL.LU R64, [R1+0x48] ;  /* 0x0000480001407983 */ /* 0x000ee80000300800 */
[----:B------:R-:W4:Y:S01]  /*12c40*/  LDL.64 R62, [R1+0x38] ;  /* 0x00003800013e7983 */ /* 0x000f220000100a00 */
[----:B0-----:R-:W-:-:S05]  /*12c50*/  IMAD.SHL.U32 R0, R59, 0x4, RZ ;  /* 0x000000043b007824 */ /* 0x001fca00078e00ff */
[----:B------:R-:W-:-:S04]  /*12c60*/  LOP3.LUT R0, R0, 0xc, RZ, 0xc0, !PT ;  /* 0x0000000c00007812 */ /* 0x000fc800078ec0ff */
[----:B------:R-:W-:-:S05]  /*12c70*/  IADD3 R2, P0, R0, UR4, RZ ;  /* 0x0000000400027c10 */ /* 0x000fca000ff1e0ff */
[----:B------:R-:W-:Y:S01]  /*12c80*/  IMAD.X R3, RZ, RZ, UR5, P0 ;  /* 0x00000005ff037e24 */ /* 0x000fe200080e06ff */
[----:B------:R-:W-:Y:S01]  /*12c90*/  F2FP.BF16.F32.PACK_AB R52, R52, R13 ;  /* 0x0000000d3434723e */ /* 0x000fe200000010ff */
[----:B------:R-:W-:-:S03]  /*12ca0*/  ULDC.64 UR4, c[0x0][0xbd8] ;  /* 0x0002f60000047ab9 */ /* 0x000fc60000000a00 */
[----:B------:R0:W3:Y:S01]  /*12cb0*/  LDG.E.CONSTANT R0, desc[UR40][R2.64] ;  /* 0x0000002802007981 */ /* 0x0000e2000c1e9900 */
[----:B------:R-:W-:Y:S02]  /*12cc0*/  F2FP.BF16.F32.PACK_AB R47, R47, R54 ;  /* 0x000000362f2f723e */ /* 0x000fe400000010ff */
[----:B------:R-:W-:Y:S01]  /*12cd0*/  F2FP.BF16.F32.PACK_AB R50, R45, R50 ;  /* 0x000000322d32723e */ /* 0x000fe200000010ff */
[----:B------:R-:W1:Y:S01]  /*12ce0*/  S2R R13, SR_SWINHI ;  /* 0x00000000000d7919 */ /* 0x000e620000002f00 */
[----:B------:R-:W-:Y:S02]  /*12cf0*/  F2FP.BF16.F32.PACK_AB R41, R41, R46 ;  /* 0x0000002e2929723e */ /* 0x000fe400000010ff */
[----:B------:R-:W-:Y:S02]  /*12d00*/  F2FP.BF16.F32.PACK_AB R44, R37, R44 ;  /* 0x0000002c252c723e */ /* 0x000fe400000010ff */
[----:B------:R-:W-:Y:S02]  /*12d10*/  F2FP.BF16.F32.PACK_AB R35, R35, R40 ;  /* 0x000000282323723e */ /* 0x000fe400000010ff */
[----:B0-----:R-:W-:-:S02]  /*12d20*/  LOP3.LUT P1, R2, R59, 0x3, RZ, 0xc0, !PT ;  /* 0x000000033b027812 */ /* 0x001fc4000782c0ff */
[----:B------:R-:W4:Y:S01]  /*12d30*/  LDL.LU R59, [R1+0x4c] ;  /* 0x00004c00013b7983 */ /* 0x000f220000300800 */
[----:B------:R-:W-:Y:S02]  /*12d40*/  F2FP.BF16.F32.PACK_AB R36, R33, R36 ;  /* 0x000000242124723e */ /* 0x000fe400000010ff */
[----:B------:R-:W-:Y:S01]  /*12d50*/  ISETP.EQ.OR P1, PT, R2, 0x3, !P1 ;  /* 0x000000030200780c */ /* 0x000fe20004f22670 */
[----:B------:R-:W4:Y:S01]  /*12d60*/  LDL R54, [R1+0x24] ;  /* 0x0000240001367983 */ /* 0x000f220000100800 */
[----:B------:R-:W-:Y:S02]  /*12d70*/  F2FP.BF16.F32.PACK_AB R29, R29, R34 ;  /* 0x000000221d1d723e */ /* 0x000fe400000010ff */
        /* <DEDUP_REMOVED lines=8> */
[----:B------:R-:W-:-:S02]  /*12e00*/  MOV R2, R16 ;  /* 0x0000001000027202 */ /* 0x000fc40000000f00 */
[----:B-1----:R-:W-:Y:S02]  /*12e10*/  MOV R3, R13 ;  /* 0x0000000d00037202 */ /* 0x002fe40000000f00 */
[----:B------:R-:W-:Y:S02]  /*12e20*/  SEL R36, R36, R35, P1 ;  /* 0x0000002324247207 */ /* 0x000fe40000800000 */
[----:B------:R-:W-:Y:S02]  /*12e30*/  SEL R35, R29, R32, P1 ;  /* 0x000000201d237207 */ /* 0x000fe40000800000 */
[----:B------:R-:W-:Y:S02]  /*12e40*/  SEL R32, R32, R29, P1 ;  /* 0x0000001d20207207 */ /* 0x000fe40000800000 */
[----:B------:R-:W-:Y:S02]  /*12e50*/  F2FP.BF16.F32.PACK_AB R53, R53, R4 ;  /* 0x000000043535723e */ /* 0x000fe400000010ff */
        /* <DEDUP_REMOVED lines=8> */
[----:B------:R-:W-:Y:S01]  /*12ee0*/  F2FP.BF16.F32.PACK_AB R8, R57, R8 ;  /* 0x000000083908723e */ /* 0x000fe200000010ff */
[----:B------:R0:W4:Y:S01]  /*12ef0*/  LDL.64 R60, [R1+0x38] ;  /* 0x00003800013c7983 */ /* 0x0001220000100a00 */
[----:B------:R-:W-:Y:S02]  /*12f00*/  F2FP.BF16.F32.PACK_AB R49, R49, R56 ;  /* 0x000000383131723e */ /* 0x000fe400000010ff */
[----:B------:R-:W-:Y:S01]  /*12f10*/  SEL R39, R10, R15, P1 ;  /* 0x0000000f0a277207 */ /* 0x000fe20000800000 */
[----:B------:R-:W4:Y:S01]  /*12f20*/  LDL R56, [R1+0x44] ;  /* 0x0000440001387983 */ /* 0x000f220000100800 */
[----:B------:R-:W-:Y:S02]  /*12f30*/  SEL R34, R15, R10, P1 ;  /* 0x0000000a0f227207 */ /* 0x000fe40000800000 */
        /* <DEDUP_REMOVED lines=15> */
[----:B------:R-:W-:Y:S01]  /*13030*/  SEL R40, R14, R25, P1 ;  /* 0x000000190e287207 */ /* 0x000fe20000800000 */
[----:B--2---:R-:W-:-:S03]  /*13040*/  IMAD.WIDE R6, R24, 0x2, R2 ;  /* 0x0000000218067825 */ /* 0x004fc600078e0202 */
[----:B------:R-:W-:-:S04]  /*13050*/  IADD3 R29, P5, R6, 0x20, RZ ;  /* 0x00000020061d7810 */ /* 0x000fc80007fbe0ff */
[----:B------:R-:W-:Y:S02]  /*13060*/  LOP3.LUT R4, R29, 0x180, RZ, 0xc0, !PT ;  /* 0x000001801d047812 */ /* 0x000fe400078ec0ff */
[----:B------:R-:W-:Y:S02]  /*13070*/  IADD3 R51, P4, R6, 0x3000, RZ ;  /* 0x0000300006337810 */ /* 0x000fe40007f9e0ff */
[----:B------:R-:W-:-:S04]  /*13080*/  SHF.R.U64 R4, R4, 0x3, RZ ;  /* 0x0000000304047819 */ /* 0x000fc800000012ff */
[----:B------:R-:W-:Y:S02]  /*13090*/  LOP3.LUT R12, R4, R29, RZ, 0x3c, !PT ;  /* 0x0000001d040c7212 */ /* 0x000fe400078e3cff */
[----:B------:R-:W-:Y:S01]  /*130a0*/  LOP3.LUT R4, R51, 0x180, RZ, 0xc0, !PT ;  /* 0x0000018033047812 */ /* 0x000fe200078ec0ff */
[----:B------:R-:W-:-:S03]  /*130b0*/  IMAD.X R13, RZ, RZ, R7, P5 ;  /* 0x000000ffff0d7224 */ /* 0x000fc600028e0607 */
[----:B------:R-:W-:-:S04]  /*130c0*/  SHF.R.U64 R4, R4, 0x3, RZ ;  /* 0x0000000304047819 */ /* 0x000fc800000012ff */
[----:B------:R-:W-:Y:S02]  /*130d0*/  LOP3.LUT R10, R4, R51, RZ, 0x3c, !PT ;  /* 0x00000033040a7212 */ /* 0x000fe400078e3cff */
[----:B------:R-:W-:Y:S02]  /*130e0*/  MOV R51, R12 ;  /* 0x0000000c00337202 */ /* 0x000fe40000000f00 */
[C---:B------:R-:W-:Y:S02]  /*130f0*/  IADD3 R55, P2, R6.reuse, 0x6000, RZ ;  /* 0x0000600006377810 */ /* 0x040fe40007f5e0ff */
[----:B------:R-:W-:Y:S02]  /*13100*/  IADD3 R53, P3, R6, 0x3020, RZ ;  /* 0x0000302006357810 */ /* 0x000fe40007f7e0ff */
[----:B---3--:R-:W-:Y:S01]  /*13110*/  LOP3.LUT R13, R0, 0x2, RZ, 0x3c, !PT ;  /* 0x00000002000d7812 */ /* 0x008fe200078e3cff */
[----:B------:R-:W-:Y:S04]  /*13120*/  SHFL.IDX PT, R27, R27, R0, 0x1c1f ;  /* 0x001c1f001b1b7589 */ /* 0x000fe800000e0000 */
[----:B------:R-:W1:Y:S04]  /*13130*/  SHFL.IDX PT, R28, R28, R13, 0x1c1f ;  /* 0x001c1f0d1c1c7589 */ /* 0x000e6800000e0000 */
[----:B------:R-:W-:Y:S04]  /*13140*/  SHFL.IDX PT, R43, R43, R0, 0x1c1f ;  /* 0x001c1f002b2b7589 */ /* 0x000fe800000e0000 */
[----:B------:R-:W2:Y:S04]  /*13150*/  SHFL.IDX PT, R58, R58, R13, 0x1c1f ;  /* 0x001c1f0d3a3a7589 */ /* 0x000ea800000e0000 */
[----:B------:R-:W-:Y:S04]  /*13160*/  SHFL.IDX PT, R31, R31, R0, 0x1c1f ;  /* 0x001c1f001f1f7589 */ /* 0x000fe800000e0000 */
[----:B------:R-:W3:Y:S04]  /*13170*/  SHFL.IDX PT, R52, R52, R13, 0x1c1f ;  /* 0x001c1f0d34347589 */ /* 0x000ee800000e0000 */
[----:B------:R-:W-:Y:S04]  /*13180*/  SHFL.IDX PT, R45, R45, R0, 0x1c1f ;  /* 0x001c1f002d2d7589 */ /* 0x000fe800000e0000 */
[----:B------:R-:W0:Y:S04]  /*13190*/  SHFL.IDX PT, R50, R50, R13, 0x1c1f ;  /* 0x001c1f0d32327589 */ /* 0x000e2800000e0000 */
[----:B------:R-:W-:Y:S04]  /*131a0*/  SHFL.IDX PT, R33, R33, R0, 0x1c1f ;  /* 0x001c1f0021217589 */ /* 0x000fe800000e0000 */
[----:B------:R-:W0:Y:S04]  /*131b0*/  SHFL.IDX PT, R30, R30, R13, 0x1c1f ;  /* 0x001c1f0d1e1e7589 */ /* 0x000e2800000e0000 */
[----:B------:R-:W-:Y:S04]  /*131c0*/  SHFL.IDX PT, R47, R47, R0, 0x1c1f ;  /* 0x001c1f002f2f7589 */ /* 0x000fe800000e0000 */
[----:B------:R-:W4:Y:S01]  /*131d0*/  SHFL.IDX PT, R44, R44, R13, 0x1c1f ;  /* 0x001c1f0d2c2c7589 */ /* 0x000f2200000e0000 */
[----:B------:R-:W-:-:S03]  /*131e0*/  LOP3.LUT R5, R6, 0x180, RZ, 0xc0, !PT ;  /* 0x0000018006057812 */ /* 0x000fc600078ec0ff */
[----:B------:R-:W-:Y:S01]  /*131f0*/  SHFL.IDX PT, R29, R15, R0, 0x1c1f ;  /* 0x001c1f000f1d7589 */ /* 0x000fe200000e0000 */
[----:B------:R-:W-:-:S03]  /*13200*/  LOP3.LUT R14, R55, 0x180, RZ, 0xc0, !PT ;  /* 0x00000180370e7812 */ /* 0x000fc600078ec0ff */
[----:B------:R-:W-:Y:S01]  /*13210*/  SHFL.IDX PT, R26, R26, R13, 0x1c1f ;  /* 0x001c1f0d1a1a7589 */ /* 0x000fe200000e0000 */
[----:B------:R-:W-:-:S03]  /*13220*/  LOP3.LUT R8, R53, 0x180, RZ, 0xc0, !PT ;  /* 0x0000018035087812 */ /* 0x000fc600078ec0ff */
[----:B------:R-:W-:Y:S01]  /*13230*/  SHFL.IDX PT, R37, R37, R0, 0x1c1f ;  /* 0x001c1f0025257589 */ /* 0x000fe200000e0000 */
[----:B------:R-:W-:-:S03]  /*13240*/  SHF.R.U64 R5, R5, 0x3, RZ ;  /* 0x0000000305057819 */ /* 0x000fc600000012ff */
[----:B------:R-:W-:Y:S04]  /*13250*/  SHFL.IDX PT, R41, R41, R0, 0x1c1f ;  /* 0x001c1f0029297589 */ /* 0x000fe800000e0000 */
[----:B------:R-:W4:Y:S04]  /*13260*/  SHFL.IDX PT, R38, R38, R13, 0x1c1f ;  /* 0x001c1f0d26267589 */ /* 0x000f2800000e0000 */
[----:B------:R-:W4:Y:S04]  /*13270*/  SHFL.IDX PT, R36, R36, R13, 0x1c1f ;  /* 0x001c1f0d24247589 */ /* 0x000f2800000e0000 */
[----:B------:R-:W-:Y:S04]  /*13280*/  SHFL.IDX PT, R39, R39, R0, 0x1c1f ;  /* 0x001c1f0027277589 */ /* 0x000fe800000e0000 */
[----:B------:R-:W-:Y:S04]  /*13290*/  SHFL.IDX PT, R35, R35, R0, 0x1c1f ;  /* 0x001c1f0023237589 */ /* 0x000fe800000e0000 */
[----:B------:R-:W4:Y:S04]  /*132a0*/  SHFL.IDX PT, R34, R34, R13, 0x1c1f ;  /* 0x001c1f0d22227589 */ /* 0x000f2800000e0000 */
[----:B------:R-:W4:Y:S01]  /*132b0*/  SHFL.IDX PT, R32, R32, R13, 0x1c1f ;  /* 0x001c1f0d20207589 */ /* 0x000f2200000e0000 */
[----:B------:R-:W-:-:S03]  /*132c0*/  SHF.R.U64 R14, R14, 0x3, RZ ;  /* 0x000000030e0e7819 */ /* 0x000fc600000012ff */
[----:B------:R-:W-:Y:S04]  /*132d0*/  SHFL.IDX PT, R49, R49, R0, 0x1c1f ;  /* 0x001c1f0031317589 */ /* 0x000fe800000e0000 */
[----:B------:R4:W4:Y:S01]  /*132e0*/  SHFL.IDX PT, R40, R40, R13, 0x1c1f ;  /* 0x001c1f0d28287589 */ /* 0x00092200000e0000 */
[----:B------:R-:W-:Y:S02]  /*132f0*/  IADD3 R57, P0, R6, 0x6020, RZ ;  /* 0x0000602006397810 */ /* 0x000fe40007f1e0ff */
[----:B------:R-:W-:Y:S02]  /*13300*/  SHF.R.U64 R8, R8, 0x3, RZ ;  /* 0x0000000308087819 */ /* 0x000fe400000012ff */
[----:B------:R-:W-:Y:S01]  /*13310*/  LOP3.LUT R6, R5, R6, RZ, 0x3c, !PT ;  /* 0x0000000605067212 */ /* 0x000fe200078e3cff */
[--C-:B------:R-:W-:Y:S01]  /*13320*/  IMAD.X R5, RZ, RZ, R7.reuse, P2 ;  /* 0x000000ffff057224 */ /* 0x100fe200010e0607 */
[----:B------:R-:W-:Y:S01]  /*13330*/  LOP3.LUT R4, R14, R55, RZ, 0x3c, !PT ;  /* 0x000000370e047212 */ /* 0x000fe200078e3cff */
[--C-:B------:R-:W-:Y:S01]  /*13340*/  IMAD.X R11, RZ, RZ, R7.reuse, P4 ;  /* 0x000000ffff0b7224 */ /* 0x100fe200020e0607 */
[----:B------:R-:W-:Y:S01]  /*13350*/  LOP3.LUT R8, R8, R53, RZ, 0x3c, !PT ;  /* 0x0000003508087212 */ /* 0x000fe200078e3cff */
[--C-:B------:R-:W-:Y:S01]  /*13360*/  IMAD.X R9, RZ, RZ, R7.reuse, P3 ;  /* 0x000000ffff097224 */ /* 0x100fe200018e0607 */
[----:B------:R-:W-:Y:S01]  /*13370*/  MOV R53, R6 ;  /* 0x0000000600357202 */ /* 0x000fe20000000f00 */
[----:B------:R-:W-:Y:S01]  /*13380*/  IMAD.X R25, RZ, RZ, R7, P0 ;  /* 0x000000ffff197224 */ /* 0x000fe200000e0607 */
[----:B------:R-:W-:-:S02]  /*13390*/  MOV R42, R4 ;  /* 0x00000004002a7202 */ /* 0x000fc40000000f00 */
[----:B------:R-:W-:Y:S02]  /*133a0*/  LOP3.LUT R24, R57, 0x180, RZ, 0xc0, !PT ;  /* 0x0000018039187812 */ /* 0x000fe400078ec0ff */
[----:B------:R-:W-:Y:S02]  /*133b0*/  MOV R48, R10 ;  /* 0x0000000a00307202 */ /* 0x000fe40000000f00 */
[----:B------:R-:W-:Y:S02]  /*133c0*/  MOV R46, R8 ;  /* 0x00000008002e7202 */ /* 0x000fe40000000f00 */
[----:B-1----:R-:W-:Y:S02]  /*133d0*/  SEL R4, R27, R28, P1 ;  /* 0x0000001c1b047207 */ /* 0x002fe40000800000 */
[----:B------:R-:W-:Y:S02]  /*133e0*/  SEL R6, R28, R27, P1 ;  /* 0x0000001b1c067207 */ /* 0x000fe40000800000 */
[----:B--2---:R-:W-:-:S02]  /*133f0*/  SEL R5, R43, R58, P1 ;  /* 0x0000003a2b057207 */ /* 0x004fc40000800000 */
[----:B------:R-:W-:Y:S01]  /*13400*/  SEL R7, R58, R43, P1 ;  /* 0x0000002b3a077207 */ /* 0x000fe20000800000 */
[----:B------:R-:W-:Y:S01]  /*13410*/  BAR.SYNC.DEFER_BLOCKING 0x1, 0x180 ;  /* 0x0046000000007b1d */ /* 0x000fe20000010000 */
[----:B---3--:R-:W-:Y:S02]  /*13420*/  SEL R8, R31, R52, P1 ;  /* 0x000000341f087207 */ /* 0x008fe40000800000 */
[----:B------:R-:W-:Y:S02]  /*13430*/  SEL R10, R52, R31, P1 ;  /* 0x0000001f340a7207 */ /* 0x000fe40000800000 */
[----:B0-----:R-:W-:Y:S02]  /*13440*/  SEL R9, R45, R50, P1 ;  /* 0x000000322d097207 */ /* 0x001fe40000800000 */
[----:B------:R-:W-:Y:S02]  /*13450*/  SEL R11, R50, R45, P1 ;  /* 0x0000002d320b7207 */ /* 0x000fe40000800000 */
[----:B------:R-:W-:-:S02]  /*13460*/  SEL R12, R33, R30, P1 ;  /* 0x0000001e210c7207 */ /* 0x000fc40000800000 */
[----:B------:R-:W-:Y:S02]  /*13470*/  SEL R14, R30, R33, P1 ;  /* 0x000000211e0e7207 */ /* 0x000fe40000800000 */
[----:B----4-:R-:W-:Y:S02]  /*13480*/  SEL R13, R47, R44, P1 ;  /* 0x0000002c2f0d7207 */ /* 0x010fe40000800000 */
[----:B------:R-:W-:Y:S02]  /*13490*/  SEL R15, R44, R47, P1 ;  /* 0x0000002f2c0f7207 */ /* 0x000fe40000800000 */
[----:B------:R-:W-:Y:S02]  /*134a0*/  SHF.R.U64 R24, R24, 0x3, RZ ;  /* 0x0000000318187819 */ /* 0x000fe400000012ff */
[----:B------:R-:W-:Y:S02]  /*134b0*/  ISETP.NE.U32.AND P0, PT, RZ, UR4, PT ;  /* 0x00000004ff007c0c */ /* 0x000fe4000bf05070 */
[----:B------:R-:W-:Y:S01]  /*134c0*/  LOP3.LUT R24, R24, R57, RZ, 0x3c, !PT ;  /* 0x0000003918187212 */ /* 0x000fe200078e3cff */
[----:B------:R0:W-:Y:S04]  /*134d0*/  STSM.16.M88.4 [R53], R4 ;  /* 0x0000000435007844 */ /* 0x0001e80000000200 */
[----:B------:R-:W-:Y:S04]  /*134e0*/  STSM.16.M88.4 [R51], R8 ;  /* 0x0000000833007844 */ /* 0x000fe80000000200 */
[----:B------:R1:W-:Y:S01]  /*134f0*/  STSM.16.M88.4 [R48], R12 ;  /* 0x0000000c30007844 */ /* 0x0003e20000000200 */
[----:B------:R-:W-:-:S02]  /*13500*/  MOV R28, R24 ;  /* 0x00000018001c7202 */ /* 0x000fc40000000f00 */
[----:B------:R-:W-:Y:S02]  /*13510*/  ISETP.NE.AND.EX P0, PT, RZ, UR5, PT, P0 ;  /* 0x00000005ff007c0c */ /* 0x000fe4000bf05300 */
[----:B0-----:R-:W-:Y:S02]  /*13520*/  SEL R4, R37, R38, P1 ;  /* 0x0000002625047207 */ /* 0x001fe40000800000 */
[----:B------:R-:W-:Y:S02]  /*13530*/  SEL R6, R38, R37, P1 ;  /* 0x0000002526067207 */ /* 0x000fe40000800000 */
[----:B------:R-:W-:Y:S02]  /*13540*/  SEL R5, R41, R36, P1 ;  /* 0x0000002429057207 */ /* 0x000fe40000800000 */
[----:B------:R-:W-:Y:S02]  /*13550*/  SEL R7, R36, R41, P1 ;  /* 0x0000002924077207 */ /* 0x000fe40000800000 */
[----:B-1----:R-:W-:-:S02]  /*13560*/  SEL R12, R29, R26, P1 ;  /* 0x0000001a1d0c7207 */ /* 0x002fc40000800000 */
[----:B------:R-:W-:Y:S02]  /*13570*/  SEL R14, R26, R29, P1 ;  /* 0x0000001d1a0e7207 */ /* 0x000fe40000800000 */
[----:B------:R-:W-:Y:S02]  /*13580*/  IADD3 R26, P2, R64, UR4, RZ ;  /* 0x00000004401a7c10 */ /* 0x000fe4000ff5e0ff */
[----:B------:R-:W-:Y:S02]  /*13590*/  SEL R8, R39, R34, P1 ;  /* 0x0000002227087207 */ /* 0x000fe40000800000 */
[----:B------:R-:W-:Y:S02]  /*135a0*/  SEL R10, R34, R39, P1 ;  /* 0x00000027220a7207 */ /* 0x000fe40000800000 */
[----:B------:R-:W-:Y:S02]  /*135b0*/  SEL R9, R35, R32, P1 ;  /* 0x0000002023097207 */ /* 0x000fe40000800000 */
[----:B------:R-:W-:-:S02]  /*135c0*/  SEL R11, R32, R35, P1 ;  /* 0x00000023200b7207 */ /* 0x000fc40000800000 */
[----:B------:R-:W-:Y:S02]  /*135d0*/  SEL R13, R49, R40, P1 ;  /* 0x00000028310d7207 */ /* 0x000fe40000800000 */
[----:B------:R-:W-:Y:S02]  /*135e0*/  SEL R15, R40, R49, P1 ;  /* 0x00000031280f7207 */ /* 0x000fe40000800000 */
[----:B------:R-:W-:Y:S01]  /*135f0*/  IADD3.X R27, R59, UR5, RZ, P2, !PT ;  /* 0x000000053b1b7c10 */ /* 0x000fe200097fe4ff */
[----:B------:R-:W-:Y:S01]  /*13600*/  ULDC.64 UR4, c[0x0][0xbe0] ;  /* 0x0002f80000047ab9 */ /* 0x000fe20000000a00 */
[----:B------:R-:W-:Y:S01]  /*13610*/  STSM.16.M88.4 [R46], R4 ;  /* 0x000000042e007844 */ /* 0x000fe20000000200 */
[----:B------:R-:W-:-:S03]  /*13620*/  ISETP.NE.U32.AND P1, PT, RZ, UR4, PT ;  /* 0x00000004ff007c0c */ /* 0x000fc6000bf25070 */
[----:B------:R0:W-:Y:S01]  /*13630*/  STSM.16.M88.4 [R42], R8 ;  /* 0x000000082a007844 */ /* 0x0001e20000000200 */
[----:B------:R-:W-:-:S03]  /*13640*/  ISETP.NE.AND.EX P1, PT, RZ, UR5, PT, P1 ;  /* 0x00000005ff007c0c */ /* 0x000fc6000bf25310 */
[----:B------:R1:W-:Y:S01]  /*13650*/  STSM.16.M88.4 [R28], R12 ;  /* 0x0000000c1c007844 */ /* 0x0003e20000000200 */
[----:B------:R-:W-:Y:S01]  /*13660*/  IMAD.MOV.U32 R41, RZ, RZ, RZ ;  /* 0x000000ffff297224 */ /* 0x000fe200078e00ff */
[----:B------:R-:W-:Y:S08]  /*13670*/  BAR.SYNC.DEFER_BLOCKING 0x1, 0x180 ;  /* 0x0046000000007b1d */ /* 0x000ff00000010000 */
[----:B------:R-:W-:Y:S01]  /*13680*/  @P1 IADD3 R24, P2, R64, UR4, RZ ;  /* 0x0000000440181c10 */ /* 0x000fe2000ff5e0ff */
[----:B------:R-:W-:-:S02]  /*13690*/  ULDC UR4, c[0x0][0xa88] ;  /* 0x0002a20000047ab9 */ /* 0x000fc40000000800 */
[----:B------:R-:W-:Y:S01]  /*136a0*/  IMAD.U32 R0, RZ, RZ, UR4 ;  /* 0x00000004ff007e24 */ /* 0x000fe2000f8e00ff */
[----:B------:R-:W-:Y:S01]  /*136b0*/  @P1 IADD3.X R25, R59, UR5, RZ, P2, !PT ;  /* 0x000000053b191c10 */ /* 0x000fe200097fe4ff */
[----:B------:R1:W5:Y:S04]  /*136c0*/  @P0 LDG.E R41, desc[UR40][R26.64] ;  /* 0x000000281a290981 */ /* 0x000368000c1e1900 */
[----:B------:R1:W5:Y:S01]  /*136d0*/  @P1 LDG.E R0, desc[UR40][R24.64] ;  /* 0x0000002818001981 */ /* 0x000362000c1e1900 */
[----:B------:R-:W-:-:S04]  /*136e0*/  IMAD.MOV.U32 R60, RZ, RZ, R62 ;  /* 0x000000ffff3c7224 */ /* 0x000fc800078e003e */
[----:B------:R-:W-:Y:S01]  /*136f0*/  IMAD R29, R60, 0x20, R54 ;  /* 0x000000203c1d7824 */ /* 0x000fe200078e0236 */
[----:B0-----:R-:W-:-:S03]  /*13700*/  SHF.R.S32.HI R42, RZ, 0x1f, R56 ;  /* 0x0000001fff2a7819 */ /* 0x001fc60000011438 */
[----:B------:R-:W-:Y:S01]  /*13710*/  IMAD.WIDE R4, R29, 0x2, R2 ;  /* 0x000000021d047825 */ /* 0x000fe200078e0202 */
[----:B-1----:R-:W-:Y:S06]  /*13720*/  @P1 BRA `(.L_x_9951) ;  /* 0x0000000000101947 */ /* 0x002fec0003800000 */
[----:B------:R-:W-:Y:S05]  /*13730*/  @!P0 BRA `(.L_x_9951) ;  /* 0x00000000000c8947 */ /* 0x000fea0003800000 */
[----:B------:R-:W2:Y:S04]  /*13740*/  LDG.E R3, desc[UR40][R26.64] ;  /* 0x000000281a037981 */ /* 0x000ea8000c1e1900 */
[----:B-----5:R-:W2:Y:S02]  /*13750*/  LDG.E R0, desc[UR40][R26.64+0x4] ;  /* 0x000004281a007981 */ /* 0x020ea4000c1e1900 */
[----:B--2---:R-:W-:-:S07]  /*13760*/  IMAD.IADD R0, R0, 0x1, -R3 ;  /* 0x0000000100007824 */ /* 0x004fce00078e0a03 */
.L_x_9951:
[----:B------:R-:W2:Y:S01]  /*13770*/  LDL.LU R6, [R1+0x54] ;  /* 0x0000540001067983 */ /* 0x000ea20000300800 */
[----:B------:R-:W-:-:S03]  /*13780*/  ULDC.64 UR4, c[0x0][0xb70] ;  /* 0x0002dc0000047ab9 */ /* 0x000fc60000000a00 */
[----:B------:R-:W3:Y:S04]  /*13790*/  LDL.LU R3, [R1+0x40] ;  /* 0x0000400001037983 */ /* 0x000ee80000300800 */
[----:B------:R-:W4:Y:S04]  /*137a0*/  LDL R15, [R1+0x2c] ;  /* 0x00002c00010f7983 */ /* 0x000f280000100800 */
[----:B------:R-:W4:Y:S01]  /*137b0*/  LDL.LU R45, [R1+0x58] ;  /* 0x00005800012d7983 */ /* 0x000f220000300800 */
[----:B-----5:R-:W-:Y:S01]  /*137c0*/  IMAD.MOV.U32 R2, RZ, RZ, R41 ;  /* 0x000000ffff027224 */ /* 0x020fe200078e0029 */
        /* <DEDUP_REMOVED lines=29> */
[----:B------:R-:W-:Y:S01]  /*139a0*/  IMAD R6, R42, UR4, RZ ;  /* 0x000000042a067c24 */ /* 0x000fe2000f8e02ff */
[----:B------:R-:W-:-:S03]  /*139b0*/  SHF.R.S32.HI R3, RZ, 0x1f, R41 ;  /* 0x0000001fff037819 */ /* 0x000fc60000011429 */
[C---:B------:R-:W-:Y:S02]  /*139c0*/  IMAD R11, R56.reuse, UR5, R6 ;  /* 0x00000005380b7c24 */ /* 0x040fe4000f8e0206 */
[----:B------:R-:W-:Y:S01]  /*139d0*/  IMAD.WIDE.U32 R6, R56, UR4, R2 ;  /* 0x0000000438067c25 */ /* 0x000fe2000f8e0002 */
[----:B------:R-:W-:-:S03]  /*139e0*/  ULDC.64 UR4, c[0x0][0xb78] ;  /* 0x0002de0000047ab9 */ /* 0x000fc60000000a00 */
[----:B------:R-:W-:Y:S02]  /*139f0*/  IMAD.IADD R7, R7, 0x1, R11 ;  /* 0x0000000107077824 */ /* 0x000fe400078e020b */
[----:B----4-:R-:W-:Y:S02]  /*13a00*/  IMAD R11, R45, 0xc0, R15 ;  /* 0x000000c02d0b7824 */ /* 0x010fe400078e020f */
[----:B------:R-:W-:Y:S02]  /*13a10*/  IMAD R2, R44, UR4, RZ ;  /* 0x000000042c027c24 */ /* 0x000fe4000f8e02ff */
[----:B------:R-:W-:-:S04]  /*13a20*/  IMAD.WIDE.U32 R6, R43, UR4, R6 ;  /* 0x000000042b067c25 */ /* 0x000fc8000f8e0006 */
[----:B0-----:R-:W-:-:S05]  /*13a30*/  VIADD R14, R10, 0xffffff80 ;  /* 0xffffff800a0e7836 */ /* 0x001fca0000000000 */
[----:B------:R-:W-:-:S04]  /*13a40*/  SHF.R.S32.HI R10, RZ, 0x1f, R14 ;  /* 0x0000001fff0a7819 */ /* 0x000fc8000001140e */
[----:B------:R-:W-:-:S04]  /*13a50*/  LEA.HI R10, R10, R14, RZ, 0x7 ;  /* 0x0000000e0a0a7211 */ /* 0x000fc800078f38ff */
[----:B------:R-:W-:Y:S01]  /*13a60*/  LOP3.LUT R10, R10, 0xffffff80, RZ, 0xc0, !PT ;  /* 0xffffff800a0a7812 */ /* 0x000fe200078ec0ff */
[----:B------:R-:W-:Y:S01]  /*13a70*/  IMAD R2, R43, UR5, R2 ;  /* 0x000000052b027c24 */ /* 0x000fe2000f8e0202 */
[----:B------:R-:W-:Y:S01]  /*13a80*/  SHF.R.S32.HI R9, RZ, 0x1f, R11 ;  /* 0x0000001fff097819 */ /* 0x000fe2000001140b */
[----:B------:R-:W-:Y:S01]  /*13a90*/  ULDC.64 UR4, c[0x0][0xb40] ;  /* 0x0002d00000047ab9 */ /* 0x000fe20000000a00 */
[----:B------:R-:W-:Y:S01]  /*13aa0*/  IADD3 R6, P5, R11, R6, RZ ;  /* 0x000000060b067210 */ /* 0x000fe20007fbe0ff */
[----:B------:R-:W-:-:S03]  /*13ab0*/  IMAD.IADD R10, R14, 0x1, -R10 ;  /* 0x000000010e0a7824 */ /* 0x000fc600078e0a0a */
[----:B------:R-:W-:Y:S02]  /*13ac0*/  IADD3.X R9, R9, R7, R2, P5, !PT ;  /* 0x0000000709097210 */ /* 0x000fe40002ffe402 */
[----:B------:R-:W-:Y:S02]  /*13ad0*/  LOP3.LUT P0, RZ, R10, 0x3, RZ, 0xc0, !PT ;  /* 0x000000030aff7812 */ /* 0x000fe4000780c0ff */
[----:B------:R-:W-:Y:S01]  /*13ae0*/  LEA R38, P6, R6, UR4, 0x2 ;  /* 0x0000000406267c11 */ /* 0x000fe2000f8c10ff */
[C---:B------:R-:W-:Y:S01]  /*13af0*/  VIADD R7, R11.reuse, 0x8 ;  /* 0x000000080b077836 */ /* 0x040fe20000000000 */
[----:B------:R-:W-:Y:S02]  /*13b00*/  ISETP.GE.OR P5, PT, R11, R0, P0 ;  /* 0x000000000b00720c */ /* 0x000fe400007a6670 */
[----:B------:R-:W-:Y:S02]  /*13b10*/  LOP3.LUT R2, R4, 0x180, RZ, 0xc0, !PT ;  /* 0x0000018004027812 */ /* 0x000fe400078ec0ff */
[----:B------:R-:W-:Y:S01]  /*13b20*/  LEA.HI.X R39, R6, UR5, R9, 0x2, P6 ;  /* 0x0000000506277c11 */ /* 0x000fe2000b0f1409 */
[----:B------:R-:W-:Y:S01]  /*13b30*/  ULDC.64 UR4, c[0x0][0xaa0] ;  /* 0x0002a80000047ab9 */ /* 0x000fe20000000a00 */
[----:B------:R-:W-:-:S02]  /*13b40*/  IADD3 R11, P6, R4, 0x7800, RZ ;  /* 0x00007800040b7810 */ /* 0x000fc40007fde0ff */
[----:B------:R-:W-:Y:S02]  /*13b50*/  ISETP.GE.OR P0, PT, R7, R0, P0 ;  /* 0x000000000700720c */ /* 0x000fe40000706670 */
[----:B------:R-:W-:Y:S02]  /*13b60*/  SHF.R.U64 R7, R2, 0x3, RZ ;  /* 0x0000000302077819 */ /* 0x000fe400000012ff */
[----:B------:R-:W-:-:S04]  /*13b70*/  LOP3.LUT R2, R11, 0x180, RZ, 0xc0, !PT ;  /* 0x000001800b027812 */ /* 0x000fc800078ec0ff */
[----:B------:R-:W-:Y:S01]  /*13b80*/  SHF.R.U64 R2, R2, 0x3, RZ ;  /* 0x0000000302027819 */ /* 0x000fe200000012ff */
[--C-:B------:R-:W-:Y:S01]  /*13b90*/  IMAD.X R9, RZ, RZ, R5.reuse, P1 ;  /* 0x000000ffff097224 */ /* 0x100fe200008e0605 */
[----:B------:R-:W-:Y:S01]  /*13ba0*/  LOP3.LUT R4, R7, R4, RZ, 0x3c, !PT ;  /* 0x0000000407047212 */ /* 0x000fe200078e3cff */
[----:B------:R-:W-:Y:S01]  /*13bb0*/  IMAD.X R33, RZ, RZ, R5, P6 ;  /* 0x000000ffff217224 */ /* 0x000fe200030e0605 */
        /* <DEDUP_REMOVED lines=15> */
[----:B-1----:R-:W1:Y:S01]  /*13cb0*/  FENCE.VIEW.ASYNC.S ;  /* 0x00000000000073c6 */ /* 0x002e620000000000 */
[----:B------:R-:W-:-:S04]  /*13cc0*/  IMAD.WIDE.U32 R2, R41, UR4, R36 ;  /* 0x0000000429027c25 */ /* 0x000fc8000f8e0024 */
[----:B------:R-:W-:Y:S01]  /*13cd0*/  IMAD R41, R41, UR5, R40 ;  /* 0x0000000529297c24 */ /* 0x000fe2000f8e0228 */
[----:B------:R-:W-:Y:S01]  /*13ce0*/  ULDC.64 UR4, c[0x0][0xae0] ;  /* 0x0002b80000047ab9 */ /* 0x000fe20000000a00 */
[----:B------:R-:W-:Y:S02]  /*13cf0*/  IMAD R37, R45, -0xc0, R0 ;  /* 0xffffff402d257824 */ /* 0x000fe400078e0200 */
[----:B------:R-:W-:Y:S02]  /*13d00*/  IMAD.IADD R3, R3, 0x1, R41 ;  /* 0x0000000103037824 */ /* 0x000fe400078e0229 */
[----:B0-----:R-:W-:Y:S01]  /*13d10*/  IMAD R21, R42, UR4, RZ ;  /* 0x000000042a157c24 */ /* 0x001fe2000f8e02ff */
[C---:B------:R-:W-:Y:S01]  /*13d20*/  ISETP.GE.AND P0, PT, R60.reuse, R37, PT ;  /* 0x000000253c00720c */ /* 0x040fe20003f06270 */
[----:B------:R-:W-:Y:S02]  /*13d30*/  VIADD R0, R60, 0x60 ;  /* 0x000000603c007836 */ /* 0x000fe40000000000 */
[----:B------:R-:W-:-:S02]  /*13d40*/  VIADD R20, R16, 0x19c20 ;  /* 0x00019c2010147836 */ /* 0x000fc40000000000 */
        /* <DEDUP_REMOVED lines=8> */
[----:B-1----:R0:W-:Y:S03]  /*13dd0*/  SYNCS.ARRIVE.TRANS64.RED.A1T0 RZ, [R20+URZ], RZ ;  /* 0x000000ff14ff79a7 */ /* 0x0021e6000810043f */
        /* <DEDUP_REMOVED lines=23> */
.L_x_9953:
[----:B------:R-:W-:Y:S05]  /*13f50*/  BSYNC B1 ;  /* 0x0000000000017941 */ /* 0x000fea0003800000 */
.L_x_9952:
        /* <DEDUP_REMOVED lines=24> */
.L_x_9950:
        /* <DEDUP_REMOVED lines=25> */
.L_x_9955:
        /* <DEDUP_REMOVED lines=34> */
.L_x_9957:
[----:B------:R-:W-:Y:S05]  /*14490*/  BSYNC B1 ;  /* 0x0000000000017941 */ /* 0x000fea0003800000 */
.L_x_9956:
        /* <DEDUP_REMOVED lines=46> */
.L_x_9959:
[----:B------:R-:W-:Y:S05]  /*14780*/  BSYNC B1 ;  /* 0x0000000000017941 */ /* 0x000fea0003800000 */
.L_x_9958:
        /* <DEDUP_REMOVED lines=22> */
.L_x_9954:
[----:B------:R-:W-:Y:S05]  /*148f0*/  BSYNC B0 ;  /* 0x0000000000007941 */ /* 0x000fea0003800000 */
.L_x_9949:
[----:B------:R-:W-:Y:S02]  /*14900*/  ULDC UR4, c[0x0][0xc14] ;  /* 0x0003050000047ab9 */ /* 0x000fe40000000800 */
[----:B-1----:R-:W-:-:S13]  /*14910*/  ISETP.GE.AND P0, PT, R155, UR4, PT ;  /* 0x000000049b007c0c */ /* 0x002fda000bf06270 */
[----:B------:R-:W-:Y:S05]  /*14920*/  @!P0 BRA `(.L_x_9960) ;  /* 0xfffffec400d48947 */ /* 0x000fea000383ffff */
[----:B------:R-:W-:Y:S05]  /*14930*/  BRA `(.L_x_9825) ;  /* 0x0000006400747947 */ /* 0x000fea0003800000 */
.L_x_9823:
[----:B------:R-:W-:-:S08]  /*14940*/  NOP ;  /* 0x0000000000007918 */ /* 0x000fd00000000000 */
[----:B--2---:R-:W0:-:S00]  /*14950*/  USETMAXREG.DEALLOC.CTAPOOL 0x20 ;  /* 0x00000020000079c8 */ /* 0x004e0000080e0500 */
        /* <DEDUP_REMOVED lines=14> */
.L_x_9961:
        /* <DEDUP_REMOVED lines=42> */
.L_x_9967:
        /* <DEDUP_REMOVED lines=12> */
.L_x_9966:
[----:B------:R-:W-:Y:S05]  /*14da0*/  BSYNC B0 ;  /* 0x0000000000007941 */ /* 0x000fea0003800000 */
.L_x_9965:
        /* <DEDUP_REMOVED lines=21> */
.L_x_9963:
        /* <DEDUP_REMOVED lines=21> */
.L_x_9968:
        /* <DEDUP_REMOVED lines=55> */
.L_x_9964:
[----:B------:R-:W-:Y:S02]  /*153c0*/  IMAD.MOV.U32 R17, RZ, RZ, RZ ;  /* 0x000000ffff117224 */ /* 0x000fe400078e00ff */
[----:B------:R-:W-:Y:S02]  /*153d0*/  IMAD.U32 R16, RZ, RZ, UR6 ;  /* 0x00000006ff107e24 */ /* 0x000fe4000f8e00ff */
[----:B------:R-:W-:-:S07]  /*153e0*/  IMAD.MOV.U32 R18, RZ, RZ, RZ ;  /* 0x000000ffff127224 */ /* 0x000fce00078e00ff */
.L_x_9969:
[----:B------:R-:W-:-:S13]  /*153f0*/  ISETP.NE.AND P0, PT, R5, RZ, PT ;  /* 0x000000ff0500720c */ /* 0x000fda0003f05270 */
[----:B------:R-:W0:Y:S01]  /*15400*/  @!P0 S2R R3, SR_CgaCtaId ;  /* 0x0000000000038919 */ /* 0x000e220000008800 */
[----:B------:R-:W-:-:S04]  /*15410*/  @!P0 MOV R2, 0x400 ;  /* 0x0000040000028802 */ /* 0x000fc80000000f00 */
[----:B0-----:R-:W-:-:S05]  /*15420*/  @!P0 LEA R2, R3, R2, 0x18 ;  /* 0x0000000203028211 */ /* 0x001fca00078ec0ff */
[----:B------:R0:W-:Y:S01]  /*15430*/  @!P0 STS.128 [R2+0x19cd0], R16 ;  /* 0x019cd01002008388 */ /* 0x0001e20000000c00 */
[----:B------:R-:W-:Y:S06]  /*15440*/  BAR.ARV 0x5, 0x200 ;  /* 0x0148000000007b1d */ /* 0x000fec0000002000 */
.L_x_9962:
[----:B------:R2:W-:Y:S01]  /*15450*/  STL [R1+0x24], RZ ;  /* 0x000024ff01007387 */ /* 0x0005e20000100800 */
[----:B------:R-:W-:Y:S01]  /*15460*/  ULDC UR4, c[0x0][0xc14] ;  /* 0x0003050000047ab9 */ /* 0x000fe20000000800 */
[----:B------:R-:W-:Y:S01]  /*15470*/  IMAD.MOV.U32 R25, RZ, RZ, 0x1 ;  /* 0x00000001ff197424 */ /* 0x000fe200078e00ff */
[----:B-1----:R-:W-:Y:S01]  /*15480*/  ISETP.GE.AND P0, PT, R19, UR4, PT ;  /* 0x0000000413007c0c */ /* 0x002fe2000bf06270 */
[----:B------:R-:W-:-:S12]  /*15490*/  IMAD.MOV.U32 R22, RZ, RZ, RZ ;  /* 0x000000ffff167224 */ /* 0x000fd800078e00ff */
[----:B--2---:R-:W-:Y:S05]  /*154a0*/  @P0 BRA `(.L_x_9970) ;  /* 0x0000005400a00947 */ /* 0x004fea0003800000 */
[----:B------:R-:W2:Y:S01]  /*154b0*/  LDL R8, [R1+0x20] ;  /* 0x0000200001087983 */ /* 0x000ea20000100800 */
[----:B------:R-:W1:Y:S01]  /*154c0*/  S2R R10, SR_TID.X ;  /* 0x00000000000a7919 */ /* 0x000e620000002100 */
[----:B------:R-:W3:Y:S01]  /*154d0*/  S2R R7, SR_TID.X ;  /* 0x0000000000077919 */ /* 0x000ee20000002100 */
[----:B------:R-:W-:Y:S01]  /*154e0*/  IMAD.SHL.U32 R9, R0, 0x800, RZ ;  /* 0x0000080000097824 */ /* 0x000fe200078e00ff */
[----:B-1----:R-:W-:Y:S01]  /*154f0*/  SHF.R.U32.HI R4, RZ, 0x1, R10 ;  /* 0x00000001ff047819 */ /* 0x002fe2000001160a */
[----:B0-----:R-:W-:-:S03]  /*15500*/  IMAD.SHL.U32 R2, R10, 0x20, RZ ;  /* 0x000000200a027824 */ /* 0x001fc600078e00ff */
        /* <DEDUP_REMOVED lines=28> */
[----:B--2---:R-:W-:-:S02]  /*156d0*/  LOP3.LUT R3, R8, 0x1, RZ, 0xfc, !PT ;  /* 0x0000000108037812 */ /* 0x004fc400078efcff */
[----:B------:R-:W-:-:S03]  /*156e0*/  LOP3.LUT R2, R8, 0x2, RZ, 0xfc, !PT ;  /* 0x0000000208027812 */ /* 0x000fc600078efcff */
[----:B------:R-:W-:Y:S04]  /*156f0*/  STL [R1+0x30], R3 ;  /* 0x0000300301007387 */ /* 0x000fe80000100800 */
[----:B------:R0:W-:Y:S04]  /*15700*/  STL [R1+0x18], R2 ;  /* 0x0000180201007387 */ /* 0x0001e80000100800 */
[----:B------:R-:W-:Y:S04]  /*15710*/  STL [R1+0x24], RZ ;  /* 0x000024ff01007387 */ /* 0x000fe80000100800 */
[----:B------:R1:W-:Y:S01]  /*15720*/  STL [R1], R0 ;  /* 0x0000000001007387 */ /* 0x0003e20000100800 */
[----:B0-----:R-:W-:-:S02]  /*15730*/  LOP3.LUT R2, R23, 0x1800, RZ, 0xfc, !PT ;  /* 0x0000180017027812 */ /* 0x001fc400078efcff */
[----:B-1----:R-:W-:-:S07]  /*15740*/  LOP3.LUT R0, R23, 0x2800, RZ, 0xfc, !PT ;  /* 0x0000280017007812 */ /* 0x002fce00078efcff */
.L_x_10081:
[----:B0-----:R-:W0:Y:S02]  /*15750*/  LDC.64 R2, c[0x0][0xc60] ;  /* 0x00031800ff027b82 */ /* 0x001e240000000a00 */
[----:B0-----:R-:W-:-:S05]  /*15760*/  IMAD.WIDE R2, R19, 0x4, R2 ;  /* 0x0000000413027825 */ /* 0x001fca00078e0202 */
[----:B--2---:R-:W2:Y:S01]  /*15770*/  LDG.E R14, desc[UR40][R2.64] ;  /* 0x00000028020e7981 */ /* 0x004ea2000c1e1900 */
[----:B------:R-:W-:Y:S05]  /*15780*/  YIELD ;  /* 0x0000000000007946 */ /* 0x000fea0003800000 */
[----:B------:R-:W-:Y:S01]  /*15790*/  ULDC.64 UR4, c[0x0][0xa28] ;  /* 0x00028a0000047ab9 */ /* 0x000fe20000000a00 */
[----:B------:R-:W-:Y:S01]  /*157a0*/  ULDC.64 UR8, c[0x0][0xa18] ;  /* 0x0002860000087ab9 */ /* 0x000fe20000000a00 */
[----:B------:R-:W-:Y:S01]  /*157b0*/  ISETP.NE.U32.AND P0, PT, RZ, UR4, PT ;  /* 0x00000004ff007c0c */ /* 0x000fe2000bf05070 */
[----:B------:R-:W-:Y:S01]  /*157c0*/  ULDC.64 UR6, c[0x0][0xa00] ;  /* 0x0002800000067ab9 */ /* 0x000fe20000000a00 */
[----:B------:R-:W-:-:S02]  /*157d0*/  CS2R R8, SRZ ;  /* 0x0000000000087805 */ /* 0x000fc4000001ff00 */
[----:B------:R-:W-:Y:S02]  /*157e0*/  ISETP.NE.AND.EX P1, PT, RZ, UR5, PT, P0 ;  /* 0x00000005ff007c0c */ /* 0x000fe4000bf25300 */
[----:B------:R-:W-:Y:S02]  /*157f0*/  ISETP.NE.U32.AND P3, PT, RZ, UR8, PT ;  /* 0x00000008ff007c0c */ /* 0x000fe4000bf65070 */
[----:B------:R-:W-:Y:S02]  /*15800*/  ISETP.NE.U32.AND P0, PT, RZ, UR6, PT ;  /* 0x00000006ff007c0c */ /* 0x000fe4000bf05070 */
[----:B------:R-:W-:Y:S02]  /*15810*/  ISETP.NE.AND.EX P3, PT, RZ, UR9, PT, P3 ;  /* 0x00000009ff007c0c */ /* 0x000fe4000bf65330 */
[----:B------:R-:W-:Y:S01]  /*15820*/  ISETP.NE.AND.EX P0, PT, RZ, UR7, PT, P0 ;  /* 0x00000007ff007c0c */ /* 0x000fe2000bf05300 */
[----:B------:R-:W-:Y:S01]  /*15830*/  IMAD.MOV.U32 R29, RZ, RZ, RZ ;  /* 0x000000ffff1d7224 */ /* 0x000fe200078e00ff */
[----:B--2---:R-:W-:Y:S01]  /*15840*/  SHF.R.S32.HI R0, RZ, 0x1f, R14 ;  /* 0x0000001fff007819 */ /* 0x004fe2000001140e */
[----:B------:R-:W-:-:S02]  /*15850*/  IMAD.SHL.U32 R20, R14, 0x4, RZ ;  /* 0x000000040e147824 */ /* 0x000fc400078e00ff */
[C---:B------:R-:W-:Y:S01]  /*15860*/  @P1 LEA R4, P2, R14.reuse, UR4, 0x2 ;  /* 0x000000040e041c11 */ /* 0x040fe2000f8410ff */
[----:B------:R-:W-:Y:S01]  /*15870*/  STL [R1+0x8], R14 ;  /* 0x0000080e01007387 */ /* 0x000fe20000100800 */
[C-C-:B------:R-:W-:Y:S02]  /*15880*/  SHF.L.U64.HI R15, R14.reuse, 0x2, R0.reuse ;  /* 0x000000020e0f7819 */ /* 0x140fe40000010200 */
[----:B------:R-:W-:Y:S01]  /*15890*/  @P1 LEA.HI.X R5, R14, UR5, R0, 0x2, P2 ;  /* 0x000000050e051c11 */ /* 0x000fe200090f1400 */
[----:B------:R-:W-:Y:S01]  /*158a0*/  ULDC.64 UR4, c[0x0][0xa08] ;  /* 0x0002820000047ab9 */ /* 0x000fe20000000a00 */
[C---:B------:R-:W-:Y:S01]  /*158b0*/  IADD3 R2, P2, R20.reuse, UR6, RZ ;  /* 0x0000000614027c10 */ /* 0x040fe2000ff5e0ff */
[----:B------:R-:W-:Y:S01]  /*158c0*/  STL [R1+0xc], R20 ;  /* 0x00000c1401007387 */ /* 0x000fe20000100800 */
[----:B------:R-:W-:Y:S02]  /*158d0*/  IADD3 R6, P4, R20, UR4, RZ ;  /* 0x0000000414067c10 */ /* 0x000fe4000ff9e0ff */
[----:B------:R-:W-:Y:S01]  /*158e0*/  IADD3.X R3, R15, UR7, RZ, P2, !PT ;  /* 0x000000070f037c10 */ /* 0x000fe200097fe4ff */
[----:B------:R-:W-:Y:S01]  /*158f0*/  ULDC.64 UR6, c[0x0][0xa10] ;  /* 0x0002840000067ab9 */ /* 0x000fe20000000a00 */
[----:B------:R0:W5:Y:S01]  /*15900*/  @P1 LDG.E R8, desc[UR40][R4.64] ;  /* 0x0000002804081981 */ /* 0x000162000c1e1900 */
[----:B------:R-:W-:-:S02]  /*15910*/  ISETP.NE.U32.AND P1, PT, RZ, UR4, PT ;  /* 0x00000004ff007c0c */ /* 0x000fc4000bf25070 */
[----:B------:R-:W-:Y:S01]  /*15920*/  ISETP.NE.U32.AND P2, PT, RZ, UR6, PT ;  /* 0x00000006ff007c0c */ /* 0x000fe2000bf45070 */
[----:B------:R-:W2:Y:S01]  /*15930*/  @P0 LDG.E R9, desc[UR40][R2.64] ;  /* 0x0000002802090981 */ /* 0x000ea2000c1e1900 */
[----:B------:R-:W-:Y:S02]  /*15940*/  IADD3.X R7, R15, UR5, RZ, P4, !PT ;  /* 0x000000050f077c10 */ /* 0x000fe4000a7fe4ff */
[----:B------:R-:W-:Y:S01]  /*15950*/  ISETP.NE.AND.EX P1, PT, RZ, UR5, PT, P1 ;  /* 0x00000005ff007c0c */ /* 0x000fe2000bf25310 */
[----:B------:R-:W-:Y:S01]  /*15960*/  IMAD.MOV.U32 R0, RZ, RZ, RZ ;  /* 0x000000ffff007224 */ /* 0x000fe200078e00ff */
[----:B------:R-:W-:Y:S01]  /*15970*/  ISETP.NE.AND.EX P2, PT, RZ, UR7, PT, P2 ;  /* 0x00000007ff007c0c */ /* 0x000fe2000bf45320 */
[----:B------:R-:W-:Y:S01]  /*15980*/  STL [R1+0x10], R15 ;  /* 0x0000100f01007387 */ /* 0x000fe20000100800 */
[----:B0-----:R-:W-:Y:S01]  /*15990*/  IADD3 R4, P4, R20, UR6, RZ ;  /* 0x0000000614047c10 */ /* 0x001fe2000ff9e0ff */
[----:B------:R-:W-:-:S03]  /*159a0*/  ULDC UR4, c[0x0][0x288] ;  /* 0x0000a20000047ab9 */ /* 0x000fc60000000800 */
[C---:B------:R-:W-:Y:S02]  /*159b0*/  IADD3.X R5, R15.reuse, UR7, RZ, P4, !PT ;  /* 0x000000070f057c10 */ /* 0x040fe4000a7fe4ff */
[----:B------:R-:W-:Y:S01]  /*159c0*/  @P3 IADD3 R12, P4, R20, UR8, RZ ;  /* 0x00000008140c3c10 */ /* 0x000fe2000ff9e0ff */
[----:B------:R-:W-:Y:S01]  /*159d0*/  IMAD.U32 R10, RZ, RZ, UR4 ;  /* 0x00000004ff0a7e24 */ /* 0x000fe2000f8e00ff */
[----:B------:R-:W-:Y:S01]  /*159e0*/  ULDC.64 UR4, c[0x0][0x3f8] ;  /* 0x0000fe0000047ab9 */ /* 0x000fe20000000a00 */
[----:B------:R0:W5:Y:S01]  /*159f0*/  @P1 LDG.E R29, desc[UR40][R6.64] ;  /* 0x00000028061d1981 */ /* 0x000162000c1e1900 */
[----:B------:R-:W-:-:S03]  /*15a00*/  @P3 IADD3.X R13, R15, UR9, RZ, P4, !PT ;  /* 0x000000090f0d3c10 */ /* 0x000fc6000a7fe4ff */
[----:B------:R0:W5:Y:S04]  /*15a10*/  @P2 LDG.E R0, desc[UR40][R4.64] ;  /* 0x0000002804002981 */ /* 0x000168000c1e1900 */
[----:B------:R0:W5:Y:S01]  /*15a20*/  @P3 LDG.E R10, desc[UR40][R12.64] ;  /* 0x000000280c0a3981 */ /* 0x000162000c1e1900 */
[----:B------:R-:W-:-:S03]  /*15a30*/  UISETP.NE.U32.AND UP0, UPT, UR4, URZ, UPT ;  /* 0x0000003f0400728c */ /* 0x000fc6000bf05070 */
[----:B------:R-:W-:Y:S01]  /*15a40*/  ULDC UR4, c[0x0][0x404] ;  /* 0x0001010000047ab9 */ /* 0x000fe20000000800 */
[----:B------:R-:W-:-:S03]  /*15a50*/  UISETP.NE.AND.EX UP0, UPT, UR5, URZ, UPT, UP0 ;  /* 0x0000003f0500728c */ /* 0x000fc6000bf05300 */
[----:B------:R-:W-:Y:S01]  /*15a60*/  ULDC UR5, c[0x0][0x2e0] ;  /* 0x0000b80000057ab9 */ /* 0x000fe20000000800 */
[----:B------:R-:W-:-:S04]  /*15a70*/  USEL UR4, UR4, 0x1, UP0 ;  /* 0x0000000104047887 */ /* 0x000fc80008000000 */
[----:B------:R-:W-:-:S03]  /*15a80*/  UIMAD UR4, UR4, UR5, URZ ;  /* 0x00000005040472a4 */ /* 0x000fc6000f8e023f */
[----:B------:R-:W-:-:S03]  /*15a90*/  ULDC UR5, c[0x0][0x338] ;  /* 0x0000ce0000057ab9 */ /* 0x000fc60000000800 */
[----:B------:R-:W-:Y:S01]  /*15aa0*/  IMAD.U32 R11, RZ, RZ, UR4 ;  /* 0x00000004ff0b7e24 */ /* 0x000fe2000f8e00ff */
[----:B--2---:R1:W-:Y:S02]  /*15ab0*/  STL [R1+0x28], R9 ;  /* 0x0000280901007387 */ /* 0x0043e40000100800 */
[----:B-1----:R-:W-:Y:S01]  /*15ac0*/  IMAD.U32 R9, RZ, RZ, UR5 ;  /* 0x00000005ff097e24 */ /* 0x002fe2000f8e00ff */
[----:B0-----:R-:W-:Y:S06]  /*15ad0*/  @P3 BRA `(.L_x_9971) ;  /* 0x0000000000103947 */ /* 0x001fec0003800000 */
[----:B------:R-:W-:Y:S05]  /*15ae0*/  @!P0 BRA `(.L_x_9971) ;  /* 0x00000000000c8947 */ /* 0x000fea0003800000 */
[----:B-----5:R-:W2:Y:S04]  /*15af0*/  LDG.E R10, desc[UR40][R2.64] ;  /* 0x00000028020a7981 */ /* 0x020ea8000c1e1900 */
[----:B------:R-:W2:Y:S02]  /*15b00*/  LDG.E R2, desc[UR40][R2.64+0x4] ;  /* 0x0000042802027981 */ /* 0x000ea4000c1e1900 */
[----:B--2---:R-:W-:-:S07]  /*15b10*/  IMAD.IADD R10, R2, 0x1, -R10 ;  /* 0x00000001020a7824 */ /* 0x004fce00078e0a0a */
.L_x_9971:
[----:B------:R-:W-:Y:S01]  /*15b20*/  ULDC.64 UR4, c[0x0][0xa20] ;  /* 0x0002880000047ab9 */ /* 0x000fe20000000a00 */
[----:B-----5:R-:W-:Y:S01]  /*15b30*/  IMAD.IADD R29, R29, 0x1, R8 ;  /* 0x000000011d1d7824 */ /* 0x020fe200078e0208 */
[----:B------:R-:W-:-:S04]  /*15b40*/  ISETP.NE.U32.AND P0, PT, RZ, UR4, PT ;  /* 0x00000004ff007c0c */ /* 0x000fc8000bf05070 */
[----:B------:R-:W-:-:S13]  /*15b50*/  ISETP.NE.AND.EX P0, PT, RZ, UR5, PT, P0 ;  /* 0x00000005ff007c0c */ /* 0x000fda000bf05300 */
[----:B------:R-:W-:Y:S05]  /*15b60*/  @!P0 BRA `(.L_x_9972) ;  /* 0x0000000000108947 */ /* 0x000fea0003800000 */
[----:B------:R-:W-:-:S04]  /*15b70*/  IADD3 R2, P0, R20, UR4, RZ ;  /* 0x0000000414027c10 */ /* 0x000fc8000ff1e0ff */
[----:B------:R-:W-:-:S05]  /*15b80*/  IADD3.X R3, R15, UR5, RZ, P0, !PT ;  /* 0x000000050f037c10 */ /* 0x000fca00087fe4ff */
[----:B------:R0:W5:Y:S01]  /*15b90*/  LDG.E R11, desc[UR40][R2.64] ;  /* 0x00000028020b7981 */ /* 0x000162000c1e1900 */
[----:B------:R-:W-:Y:S05]  /*15ba0*/  BRA `(.L_x_9973) ;  /* 0x0000000000107947 */ /* 0x000fea0003800000 */
.L_x_9972:
[----:B------:R-:W-:Y:S05]  /*15bb0*/  @!P1 BRA `(.L_x_9973) ;  /* 0x00000000000c9947 */ /* 0x000fea0003800000 */
[----:B------:R-:W2:Y:S04]  /*15bc0*/  LDG.E R11, desc[UR40][R6.64] ;  /* 0x00000028060b7981 */ /* 0x000ea8000c1e1900 */
[----:B------:R-:W2:Y:S02]  /*15bd0*/  LDG.E R6, desc[UR40][R6.64+0x4] ;  /* 0x0000042806067981 */ /* 0x000ea4000c1e1900 */
[----:B--2---:R-:W-:-:S07]  /*15be0*/  IMAD.IADD R11, R6, 0x1, -R11 ;  /* 0x00000001060b7824 */ /* 0x004fce00078e0a0b */
.L_x_9973:
[----:B0-----:R-:W2:Y:S01]  /*15bf0*/  @P2 LDG.E R2, desc[UR40][R4.64] ;  /* 0x0000002804022981 */ /* 0x001ea2000c1e1900 */
[----:B-----5:R-:W-:-:S03]  /*15c00*/  IMAD.IADD R11, R11, 0x1, -R8 ;  /* 0x000000010b0b7824 */ /* 0x020fc600078e0a08 */
[----:B------:R-:W2:Y:S01]  /*15c10*/  @P2 LDG.E R4, desc[UR40][R4.64+0x4] ;  /* 0x0000042804042981 */ /* 0x000ea2000c1e1900 */
[----:B------:R-:W-:Y:S01]  /*15c20*/  BSSY B0, `(.L_x_9974) ;  /* 0x0000167000007945 */ /* 0x000fe20003800000 */
        /* <DEDUP_REMOVED lines=8> */
[----:B------:R-:W-:-:S04]  /*15cb0*/  SHF.R.S32.HI R2, RZ, 0x1f, R10 ;  /* 0x0000001fff027819 */ /* 0x000fc8000001140a */
[----:B------:R-:W-:Y:S02]  /*15cc0*/  LEA.HI R2, R2, R10, RZ, 0x7 ;  /* 0x0000000a02027211 */ /* 0x000fe400078f38ff */
[----:B------:R-:W-:Y:S02]  /*15cd0*/  SHF.R.S32.HI R3, RZ, 0x7, R3 ;  /* 0x00000007ff037819 */ /* 0x000fe40000011403 */
[----:B------:R-:W-:-:S04]  /*15ce0*/  SHF.R.S32.HI R2, RZ, 0x7, R2 ;  /* 0x00000007ff027819 */ /* 0x000fc80000011402 */
[----:B------:R-:W-:-:S05]  /*15cf0*/  VIMNMX R6, R3, R2, PT ;  /* 0x0000000203067248 */ /* 0x000fca0003fe0100 */
[--C-:B------:R-:W-:Y:S02]  /*15d00*/  IMAD R2, R6, 0x80, -R11.reuse ;  /* 0x0000008006027824 */ /* 0x100fe400078e0a0b */
[----:B------:R-:W-:-:S03]  /*15d10*/  IMAD.MOV R11, RZ, RZ, -R11 ;  /* 0x000000ffff0b7224 */ /* 0x000fc600078e0a0b */
[----:B------:R-:W-:Y:S02]  /*15d20*/  VIMNMX R2, R2, R9, PT ;  /* 0x0000000902027248 */ /* 0x000fe40003fe0100 */
[----:B------:R-:W-:-:S04]  /*15d30*/  VIMNMX R11, RZ, R11, !PT ;  /* 0x0000000bff0b7248 */ /* 0x000fc80007fe0100 */
[----:B------:R-:W-:Y:S02]  /*15d40*/  ISETP.GT.AND P0, PT, R2, R11, PT ;  /* 0x0000000b0200720c */ /* 0x000fe40003f04270 */
[----:B------:R-:W-:-:S11]  /*15d50*/  SHF.R.U32.HI R4, RZ, 0x7, R11 ;  /* 0x00000007ff047819 */ /* 0x000fd6000001160b */
[----:B------:R-:W-:-:S05]  /*15d60*/  @P0 VIADD R2, R2, 0x7f ;  /* 0x0000007f02020836 */ /* 0x000fca0000000000 */
[----:B------:R-:W-:Y:S01]  /*15d70*/  @P0 SHF.R.S32.HI R3, RZ, 0x1f, R2 ;  /* 0x0000001fff030819 */ /* 0x000fe20000011402 */
[----:B------:R0:W-:Y:S03]  /*15d80*/  STL [R1+0x14], R6 ;  /* 0x0000140601007387 */ /* 0x0001e60000100800 */
[----:B------:R-:W-:Y:S01]  /*15d90*/  @P0 LEA.HI R3, R3, R2, RZ, 0x7 ;  /* 0x0000000203030211 */ /* 0x000fe200078f38ff */
[----:B------:R-:W-:-:S03]  /*15da0*/  IMAD.MOV.U32 R5, RZ, RZ, R4 ;  /* 0x000000ffff057224 */ /* 0x000fc600078e0004 */
[----:B------:R-:W-:-:S04]  /*15db0*/  @P0 SHF.R.S32.HI R5, RZ, 0x7, R3 ;  /* 0x00000007ff050819 */ /* 0x000fc80000011403 */
        /* <DEDUP_REMOVED lines=17> */
.L_x_10128:
[----:B-1----:R-:W-:Y:S02]  /*15ed0*/  ISETP.NE.AND P0, PT, R14, RZ, PT ;  /* 0x000000ff0e00720c */ /* 0x002fe40003f05270 */
[----:B------:R-:W-:-:S11]  /*15ee0*/  PLOP3.LUT P6, PT, PT, PT, PT, 0x8, 0x0 ;  /* 0x000000000000781c */ /* 0x000fd60003fce170 */
[----:B------:R-:W-:Y:S05]  /*15ef0*/  @P0 BRA `(.L_x_9977) ;  /* 0x00000000000c0947 */ /* 0x000fea0003800000 */
[----:B------:R-:W-:-:S03]  /*15f00*/  UMOV UR4, 0xffffffff ;  /* 0xffffffff00047882 */ /* 0x000fc60000000000 */
[----:B------:R-:W-:Y:S05]  /*15f10*/  BRA.DIV UR4, `(.L_x_9978) ;  /* 0x0000005a04607947 */ /* 0x000fea000b800000 */
[----:B------:R-:W-:-:S13]  /*15f20*/  ELECT P6, URZ, PT ;  /* 0x00000000003f782f */ /* 0x000fda00038c0000 */
.L_x_9977:
        /* <DEDUP_REMOVED lines=12> */
.L_x_10131:
[----:B------:R-:W-:Y:S05]  /*15ff0*/  BSYNC B1 ;  /* 0x0000000000017941 */ /* 0x000fea0003800000 */
.L_x_9979:
        /* <DEDUP_REMOVED lines=10> */
.L_x_10132:
[----:B------:R-:W-:Y:S05]  /*160a0*/  BSYNC B2 ;  /* 0x0000000000027941 */ /* 0x000fea0003800000 */
.L_x_9983:
        /* <DEDUP_REMOVED lines=9> */
.L_x_9986:
[----:B------:R-:W-:Y:S05]  /*16140*/  BSYNC B2 ;  /* 0x0000000000027941 */ /* 0x000fea0003800000 */
.L_x_9985:
        /* <DEDUP_REMOVED lines=12> */
.L_x_9987:
        /* <DEDUP_REMOVED lines=16> */
.L_x_9988:
        /* <DEDUP_REMOVED lines=16> */
.L_x_9989:
        /* <DEDUP_REMOVED lines=13> */
.L_x_10133:
[----:B------:R-:W-:Y:S05]  /*164e0*/  BSYNC B2 ;  /* 0x0000000000027941 */ /* 0x000fea0003800000 */
.L_x_9990:
[----:B------:R-:W-:Y:S01]  /*164f0*/  BSSY B2, `(.L_x_9992) ;  /* 0x000000b000027945 */ /* 0x000fe20003800000 */
[----:B------:R-:W-:Y:S02]  /*16500*/  IMAD.MOV.U32 R10, RZ, RZ, 0x0 ;  /* 0x00000000ff0a7424 */ /* 0x000fe400078e00ff */
[----:B01----:R-:W-:Y:S01]  /*16510*/  IMAD.MOV.U32 R11, RZ, RZ, 0x12f00000 ;  /* 0x12f00000ff0b7424 */ /* 0x003fe200078e00ff */
        /* <DEDUP_REMOVED lines=8> */
.L_x_9993:
[----:B------:R-:W-:Y:S05]  /*165a0*/  BSYNC B2 ;  /* 0x0000000000027941 */ /* 0x000fea0003800000 */
.L_x_9992:
        /* <DEDUP_REMOVED lines=8> */
.L_x_9994:
        /* <DEDUP_REMOVED lines=15> */
.L_x_9995:
        /* <DEDUP_REMOVED lines=15> */
.L_x_9996:
        /* <DEDUP_REMOVED lines=10> */
.L_x_9982:
[----:B------:R-:W-:Y:S05]  /*168b0*/  BSYNC B1 ;  /* 0x0000000000017941 */ /* 0x000fea0003800000 */
.L_x_9981:
        /* <DEDUP_REMOVED lines=9> */
.L_x_10013:
        /* <DEDUP_REMOVED lines=11> */
.L_x_10134:
[----:B------:R-:W-:Y:S05]  /*16a00*/  BSYNC B2 ;  /* 0x0000000000027941 */ /* 0x000fea0003800000 */
.L_x_9999:
        /* <DEDUP_REMOVED lines=9> */
.L_x_10002:
[----:B------:R-:W-:Y:S05]  /*16aa0*/  BSYNC B2 ;  /* 0x0000000000027941 */ /* 0x000fea0003800000 */
.L_x_10001:
        /* <DEDUP_REMOVED lines=11> */
.L_x_10003:
        /* <DEDUP_REMOVED lines=16> */
.L_x_10004:
        /* <DEDUP_REMOVED lines=16> */
.L_x_10005:
        /* <DEDUP_REMOVED lines=13> */
.L_x_10135:
[----:B------:R-:W-:Y:S05]  /*16e30*/  BSYNC B2 ;  /* 0x0000000000027941 */ /* 0x000fea0003800000 */
.L_x_10006:
        /* <DEDUP_REMOVED lines=11> */
.L_x_10009:
[----:B------:R-:W-:Y:S05]  /*16ef0*/  BSYNC B2 ;  /* 0x0000000000027941 */ /* 0x000fea0003800000 */
.L_x_10008:
        /* <DEDUP_REMOVED lines=8> */
.L_x_10010:
        /* <DEDUP_REMOVED lines=15> */
.L_x_10011:
        /* <DEDUP_REMOVED lines=15> */
.L_x_10012:
        /* <DEDUP_REMOVED lines=10> */
.L_x_9998:
[----:B------:R-:W-:Y:S05]  /*17200*/  BSYNC B1 ;  /* 0x0000000000017941 */ /* 0x000fea0003800000 */
.L_x_9997:
        /* <DEDUP_REMOVED lines=8> */
.L_x_9975:
[----:B------:R-:W-:Y:S05]  /*17290*/  BSYNC B0 ;  /* 0x0000000000007941 */ /* 0x000fea0003800000 */
.L_x_9974:
        /* <DEDUP_REMOVED lines=23> */
.L_x_10015:
        /* <DEDUP_REMOVED lines=22> */
.L_x_10017:
        /* <DEDUP_REMOVED lines=19> */
.L_x_10018:
        /* <DEDUP_REMOVED lines=19> */
.L_x_10019:
        /* <DEDUP_REMOVED lines=19> */
.L_x_10020:
[----:B------:R-:W2:Y:S01]  /*17900*/  LDL.LU R2, [R1+0xc] ;  /* 0x00000c0001027983 */ /* 0x000ea20000300800 */
[----:B------:R-:W-:-:S03]  /*17910*/  ULDC.64 UR4, c[0x0][0x9f8] ;  /* 0x00027e0000047ab9 */ /* 0x000fc60000000a00 */
[----:B------:R-:W3:Y:S04]  /*17920*/  LDL.LU R20, [R1+0x10] ;  /* 0x0000100001147983 */ /* 0x000ee80000300800 */
[----:B------:R-:W0:Y:S04]  /*17930*/  LDL.LU R0, [R1+0x28] ;  /* 0x0000280001007983 */ /* 0x000e280000300800 */
[----:B------:R-:W4:Y:S01]  /*17940*/  LDL.LU R21, [R1+0x8] ;  /* 0x0000080001157983 */ /* 0x000f220000300800 */
        /* <DEDUP_REMOVED lines=19> */
[----:B------:R-:W0:Y:S08]  /*17a80*/  @P0 LDC R5, c[0x0][0x42c] ;  /* 0x00010b00ff050b82 */ /* 0x000e300000000800 */
[----:B-1----:R-:W1:Y:S01]  /*17a90*/  @P0 LDC R2, c[0x0][0x430] ;  /* 0x00010c00ff020b82 */ /* 0x002e620000000800 */
[----:B0-----:R-:W-:-:S05]  /*17aa0*/  @P0 IMAD.HI.U32 R3, R18, R5, RZ ;  /* 0x0000000512030227 */ /* 0x001fca00078e00ff */
[----:B-1----:R-:W-:Y:S02]  /*17ab0*/  @P0 SHF.R.U32.HI R0, RZ, R2, R3 ;  /* 0x00000002ff000219 */ /* 0x002fe40000011603 */
[----:B------:R-:W-:-:S04]  /*17ac0*/  ISETP.NE.U32.AND P0, PT, RZ, UR4, PT ;  /* 0x00000004ff007c0c */ /* 0x000fc8000bf05070 */
[----:B------:R-:W-:-:S04]  /*17ad0*/  ISETP.NE.AND.EX P2, PT, RZ, UR5, PT, P0 ;  /* 0x00000005ff007c0c */ /* 0x000fc8000bf45300 */
[----:B------:R-:W-:-:S09]  /*17ae0*/  SEL R7, R21, RZ, !P2 ;  /* 0x000000ff15077207 */ /* 0x000fd20005000000 */
.L_x_10021:
        /* <DEDUP_REMOVED lines=13> */
.L_x_10022:
        /* <DEDUP_REMOVED lines=12> */
.L_x_10023:
        /* <DEDUP_REMOVED lines=21> */
.L_x_10138:
[----:B-1----:R-:W-:Y:S02]  /*17dd0*/  ISETP.NE.AND P0, PT, R14, RZ, PT ;  /* 0x000000ff0e00720c */ /* 0x002fe40003f05270 */
[----:B------:R-:W-:-:S11]  /*17de0*/  PLOP3.LUT P6, PT, PT, PT, PT, 0x8, 0x0 ;  /* 0x000000000000781c */ /* 0x000fd60003fce170 */
[----:B------:R-:W-:Y:S05]  /*17df0*/  @P0 BRA `(.L_x_10025) ;  /* 0x00000008001c0947 */ /* 0x000fea0003800000 */
[----:B------:R-:W-:-:S03]  /*17e00*/  UMOV UR4, 0xffffffff ;  /* 0xffffffff00047882 */ /* 0x000fc60000000000 */
[----:B------:R-:W-:Y:S05]  /*17e10*/  BRA.DIV UR4, `(.L_x_10026) ;  /* 0x0000003e04587947 */ /* 0x000fea000b800000 */
[----:B------:R-:W-:-:S13]  /*17e20*/  ELECT P6, URZ, PT ;  /* 0x00000000003f782f */ /* 0x000fda00038c0000 */
.L_x_10141:
[----:B------:R-:W-:Y:S05]  /*17e30*/  @!P6 BRA `(.L_x_10027) ;  /* 0x000000040080e947 */ /* 0x000fea0003800000 */
[----:B0-----:R-:W2:Y:S01]  /*17e40*/  LDL R3, [R1+0x14] ;  /* 0x0000140001037983 */ /* 0x001ea20000100800 */
[----:B------:R-:W-:-:S04]  /*17e50*/  ISETP.NE.U32.AND P0, PT, R4, RZ, PT ;  /* 0x000000ff0400720c */ /* 0x000fc80003f05070 */
[----:B------:R-:W-:Y:S01]  /*17e60*/  ISETP.NE.AND.EX P0, PT, R5, RZ, PT, P0 ;  /* 0x000000ff0500720c */ /* 0x000fe20003f05300 */
[----:B--2---:R-:W-:-:S12]  /*17e70*/  VIADD R8, R3, 0xffffffff ;  /* 0xffffffff03087836 */ /* 0x004fd80000000000 */
        /* <DEDUP_REMOVED lines=18> */
.L_x_10028:
[----:B0-----:R-:W-:Y:S01]  /*17fa0*/  IMAD R5, R22, 0x8, R28 ;  /* 0x0000000816057824 */ /* 0x001fe200078e021c */
[----:B------:R-:W-:Y:S01]  /*17fb0*/  SHF.L.U32 R4, R25, 0x1f, RZ ;  /* 0x0000001f19047819 */ /* 0x000fe200000006ff */
[----:B------:R-:W0:Y:S03]  /*17fc0*/  S2R R3, SR_TID.X ;  /* 0x0000000000037919 */ /* 0x000e260000002100 */
[----:B------:R-:W1:Y:S01]  /*17fd0*/  SYNCS.PHASECHK.TRANS64.TRYWAIT P2, [R5+URZ+0x19c80], R4 ;  /* 0x019c8004050075a7 */ /* 0x000e62000804017f */
[----:B0-----:R-:W-:-:S04]  /*17fe0*/  LOP3.LUT R3, R3, 0x7f, RZ, 0xc0, !PT ;  /* 0x0000007f03037812 */ /* 0x001fc800078ec0ff */
[----:B------:R-:W-:Y:S01]  /*17ff0*/  ISETP.NE.AND P0, PT, R3, RZ, PT ;  /* 0x000000ff0300720c */ /* 0x000fe20003f05270 */
[----:B-1----:R-:W-:-:S12]  /*18000*/  @!P2 BRA `(.L_x_10029) ;  /* 0x0000003800fca947 */ /* 0x002fd80003800000 */
.L_x_10142:
        /* <DEDUP_REMOVED lines=8> */
.L_x_10030:
        /* <DEDUP_REMOVED lines=27> */
.L_x_10143:
        /* <DEDUP_REMOVED lines=8> */
.L_x_10032:
        /* <DEDUP_REMOVED lines=24> */
.L_x_10027:
        /* <DEDUP_REMOVED lines=35> */
.L_x_10025:
        /* <DEDUP_REMOVED lines=10> */
.L_x_10144:
[----:B------:R-:W-:Y:S05]  /*18710*/  BSYNC B0 ;  /* 0x0000000000007941 */ /* 0x000fea0003800000 */
.L_x_10033:
[----:B------:R-:W2:Y:S02]  /*18720*/  LDL R4, [R1+0x14] ;  /* 0x0000140001047983 */ /* 0x000ea40000100800 */
[----:B--2---:R-:W-:-:S13]  /*18730*/  ISETP.GE.AND P0, PT, R4, 0x2, PT ;  /* 0x000000020400780c */ /* 0x004fda0003f06270 */
[----:B------:R-:W-:Y:S05]  /*18740*/  @!P0 BRA `(.L_x_10035) ;  /* 0x00000010002c8947 */ /* 0x000fea0003800000 */
[----:B------:R-:W-:Y:S02]  /*18750*/  VIADD R12, R4, 0xfffffffe ;  /* 0xfffffffe040c7836 */ /* 0x000fe40000000000 */
[----:B------:R-:W-:Y:S02]  /*18760*/  IMAD.MOV.U32 R6, RZ, RZ, R22 ;  /* 0x000000ffff067224 */ /* 0x000fe400078e0016 */
[----:B------:R-:W-:-:S07]  /*18770*/  IMAD.MOV.U32 R7, RZ, RZ, R25 ;  /* 0x000000ffff077224 */ /* 0x000fce00078e0019 */
.L_x_10059:
        /* <DEDUP_REMOVED lines=30> */
.L_x_10038:
        /* <DEDUP_REMOVED lines=8> */
.L_x_10145:
[----:B------:R-:W-:Y:S05]  /*189e0*/  BSYNC B1 ;  /* 0x0000000000017941 */ /* 0x000fea0003800000 */
.L_x_10039:
        /* <DEDUP_REMOVED lines=9> */
.L_x_10042:
[----:B------:R-:W-:Y:S05]  /*18a80*/  BSYNC B1 ;  /* 0x0000000000017941 */ /* 0x000fea0003800000 */
.L_x_10041:
        /* <DEDUP_REMOVED lines=11> */
.L_x_10043:
        /* <DEDUP_REMOVED lines=16> */
.L_x_10044:
        /* <DEDUP_REMOVED lines=16> */
.L_x_10045:
        /* <DEDUP_REMOVED lines=13> */
.L_x_10146:
[----:B------:R-:W-:Y:S05]  /*18e10*/  BSYNC B1 ;  /* 0x0000000000017941 */ /* 0x000fea0003800000 */
.L_x_10046:
        /* <DEDUP_REMOVED lines=11> */
.L_x_10049:
[----:B------:R-:W-:Y:S05]  /*18ed0*/  BSYNC B1 ;  /* 0x0000000000017941 */ /* 0x000fea0003800000 */
.L_x_10048:
        /* <DEDUP_REMOVED lines=8> */
.L_x_10050:
        /* <DEDUP_REMOVED lines=15> */
.L_x_10051:
        /* <DEDUP_REMOVED lines=15> */
.L_x_10052:
        /* <DEDUP_REMOVED lines=10> */
.L_x_10037:
[----:B------:R-:W-:Y:S05]  /*191e0*/  BSYNC B0 ;  /* 0x0000000000007941 */ /* 0x000fea0003800000 */
.L_x_10036:
[----:B------:R-:W2:Y:S02]  /*191f0*/  LDL R4, [R1+0x30] ;  /* 0x0000300001047983 */ /* 0x000ea40000100800 */
[----:B--2---:R-:W-:-:S13]  /*19200*/  ISETP.NE.AND P0, PT, R4, 0x3, PT ;  /* 0x000000030400780c */ /* 0x004fda0003f05270 */
[----:B------:R-:W-:Y:S05]  /*19210*/  @!P0 BRA `(.L_x_10053) ;  /* 0x0000000000048947 */ /* 0x000fea0003800000 */
[----:B------:R-:W-:Y:S01]  /*19220*/  BPT.TRAP 0x1 ;  /* 0x000000040000795c */ /* 0x000fe20000300000 */
.L_x_10053:
        /* <DEDUP_REMOVED lines=8> */
.L_x_10147:
[----:B------:R-:W-:Y:S05]  /*192b0*/  BSYNC B0 ;  /* 0x0000000000007941 */ /* 0x000fea0003800000 */
.L_x_10054:
[----:B------:R-:W-:Y:S05]  /*192c0*/  @!P0 BRA `(.L_x_10056) ;  /* 0x0000000000048947 */ /* 0x000fea0003800000 */
[----:B------:R-:W-:Y:S01]  /*192d0*/  BPT.TRAP 0x1 ;  /* 0x000000040000795c */ /* 0x000fe20000300000 */
.L_x_10056:
[----:B------:R-:W-:Y:S01]  /*192e0*/  SHF.L.U32 R4, R7, 0x1f, RZ ;  /* 0x0000001f07047819 */ /* 0x000fe200000006ff */
[----:B0-----:R-:W-:-:S03]  /*192f0*/  IMAD R3, R6, 0x3000, RZ ;  /* 0x0000300006037824 */ /* 0x001fc600078e02ff */
[----:B------:R-:W0:Y:S02]  /*19300*/  SYNCS.PHASECHK.TRANS64.TRYWAIT P2, [R13+URZ+0x19c60], R4 ;  /* 0x019c60040d0075a7 */ /* 0x000e24000804017f */
[----:B0-----:R-:W-:Y:S05]  /*19310*/  @!P2 BRA `(.L_x_10057) ;  /* 0x0000002800b0a947 */ /* 0x001fea0003800000 */
.L_x_10148:
[----:B------:R-:W2:Y:S01]  /*19320*/  LDL R18, [R1] ;  /* 0x0000000001127983 */ /* 0x000ea20000100800 */
        /* <DEDUP_REMOVED lines=67> */
.L_x_10058:
        /* <DEDUP_REMOVED lines=10> */
.L_x_10035:
        /* <DEDUP_REMOVED lines=16> */
.L_x_10061:
[----:B------:R-:W-:Y:S05]  /*19900*/  BSYNC B0 ;  /* 0x0000000000007941 */ /* 0x000fea0003800000 */
.L_x_10060:
[----:B------:R-:W-:Y:S05]  /*19910*/  @!P2 BRA `(.L_x_10062) ;  /* 0x000000000004a947 */ /* 0x000fea0003800000 */
[----:B------:R-:W-:Y:S01]  /*19920*/  BPT.TRAP 0x1 ;  /* 0x000000040000795c */ /* 0x000fe20000300000 */
.L_x_10062:
        /* <DEDUP_REMOVED lines=8> */
.L_x_10149:
[----:B------:R-:W-:Y:S05]  /*199b0*/  BSYNC B0 ;  /* 0x0000000000007941 */ /* 0x000fea0003800000 */
.L_x_10063:
[----:B------:R-:W-:Y:S05]  /*199c0*/  @!P2 BRA `(.L_x_10065) ;  /* 0x000000000004a947 */ /* 0x000fea0003800000 */
[----:B------:R-:W-:Y:S01]  /*199d0*/  BPT.TRAP 0x1 ;  /* 0x000000040000795c */ /* 0x000fe20000300000 */
.L_x_10065:
[----:B0-----:R-:W-:-:S04]  /*199e0*/  SHF.L.U32 R3, R25, 0x1f, RZ ;  /* 0x0000001f19037819 */ /* 0x001fc800000006ff */
[----:B------:R-:W0:Y:S02]  /*199f0*/  SYNCS.PHASECHK.TRANS64.TRYWAIT P0, [R0+URZ+0x19c60], R3 ;  /* 0x019c6003000075a7 */ /* 0x000e24000800017f */
[----:B0-----:R-:W-:Y:S05]  /*19a00*/  @!P0 BRA `(.L_x_10066) ;  /* 0x00000024001c8947 */ /* 0x001fea0003800000 */
.L_x_10150:
[----:B------:R-:W2:Y:S01]  /*19a10*/  LDL R18, [R1] ;  /* 0x0000000001127983 */ /* 0x000ea20000100800 */
        /* <DEDUP_REMOVED lines=68> */
.L_x_10067:
        /* <DEDUP_REMOVED lines=10> */
.L_x_10016:
[----:B------:R-:W-:Y:S05]  /*19f00*/  BSYNC B6 ;  /* 0x0000000000067941 */ /* 0x000fea0003800000 */
.L_x_10014:
[----:B------:R-:W2:Y:S02]  /*19f10*/  LDL R0, [R1+0x3c] ;  /* 0x00003c0001007983 */ /* 0x000ea40000100800 */
[----:B--2---:R-:W-:-:S13]  /*19f20*/  ISETP.NE.AND P0, PT, R0, RZ, PT ;  /* 0x000000ff0000720c */ /* 0x004fda0003f05270 */
        /* <DEDUP_REMOVED lines=9> */
.L_x_10068:
        /* <DEDUP_REMOVED lines=36> */
.L_x_10160:
[----:B------:R-:W-:Y:S02]  /*1a200*/  ULDC UR4, c[0x0][0xc10] ;  /* 0x0003040000047ab9 */ /* 0x000fe40000000800 */
[----:B------:R-:W-:-:S04]  /*1a210*/  IMAD.U32 R4, RZ, RZ, UR4 ;  /* 0x00000004ff047e24 */ /* 0x000fc8000f8e00ff */
[----:B-1----:R-:W-:-:S04]  /*1a220*/  IMAD R5, R14, R4, RZ ;  /* 0x000000040e057224 */ /* 0x002fc800078e02ff */
[----:B------:R-:W-:-:S05]  /*1a230*/  IMAD.IADD R16, R16, 0x1, R5 ;  /* 0x0000000110107824 */ /* 0x000fca00078e0205 */
[----:B------:R-:W-:-:S13]  /*1a240*/  ISETP.GT.AND P6, PT, R16, R0, PT ;  /* 0x000000001000720c */ /* 0x000fda0003fc4270 */
[----:B------:R-:W-:Y:S05]  /*1a250*/  @P6 BRA `(.L_x_10071) ;  /* 0x00000000009c6947 */ /* 0x000fea0003800000 */
.L_x_10076:
        /* <DEDUP_REMOVED lines=14> */
.L_x_10074:
[----:B------:R-:W-:Y:S05]  /*1a340*/  BSYNC B0 ;  /* 0x0000000000007941 */ /* 0x000fea0003800000 */
.L_x_10073:
        /* <DEDUP_REMOVED lines=18> */
.L_x_10168:
[----:B------:R-:W-:Y:S02]  /*1a470*/  ULDC UR4, c[0x0][0xc10] ;  /* 0x0003040000047ab9 */ /* 0x000fe40000000800 */
[----:B------:R-:W-:-:S04]  /*1a480*/  IMAD.U32 R4, RZ, RZ, UR4 ;  /* 0x00000004ff047e24 */ /* 0x000fc8000f8e00ff */
[----:B-1----:R-:W-:-:S04]  /*1a490*/  IMAD R5, R14, R4, RZ ;  /* 0x000000040e057224 */ /* 0x002fc800078e02ff */
[----:B------:R-:W-:-:S05]  /*1a4a0*/  IMAD.IADD R16, R5, 0x1, R16 ;  /* 0x0000000105107824 */ /* 0x000fca00078e0210 */
[----:B------:R-:W-:-:S13]  /*1a4b0*/  ISETP.GT.AND P6, PT, R16, R0, PT ;  /* 0x000000001000720c */ /* 0x000fda0003fc4270 */
[----:B------:R-:W-:Y:S05]  /*1a4c0*/  @!P6 BRA `(.L_x_10076) ;  /* 0xfffffffc0064e947 */ /* 0x000fea000383ffff */
.L_x_10071:
        /* <DEDUP_REMOVED lines=8> */
.L_x_10172:
[----:B------:R-:W-:Y:S01]  /*1a550*/  ISETP.NE.AND P0, PT, R5, RZ, PT ;  /* 0x000000ff0500720c */ /* 0x000fe20003f05270 */
[----:B------:R-:W-:-:S12]  /*1a560*/  IMAD.MOV.U32 R5, RZ, RZ, RZ ;  /* 0x000000ffff057224 */ /* 0x000fd800078e00ff */
[----:B------:R-:W-:Y:S05]  /*1a570*/  @!P0 BRA `(.L_x_10078) ;  /* 0x0000000000108947 */ /* 0x000fea0003800000 */
[----:B------:R-:W-:Y:S01]  /*1a580*/  UMOV UR4, 0xffffffff ;  /* 0xffffffff00047882 */ /* 0x000fe20000000000 */
[----:B------:R-:W-:Y:S02]  /*1a590*/  VIADD R12, R6, 0xffffffff ;  /* 0xffffffff060c7836 */ /* 0x000fe40000000000 */
[----:B------:R-:W-:Y:S05]  /*1a5a0*/  BRA.DIV UR4, `(.L_x_10079) ;  /* 0x0000002204707947 */ /* 0x000fea000b800000 */
[----:B------:R3:W4:Y:S02]  /*1a5b0*/  SHFL.IDX PT, R5, R3, R12, 0x1f ;  /* 0x00001f0c03057589 */ /* 0x00072400000e0000 */
.L_x_10078:
[----:B01-3--:R-:W0:Y:S01]  /*1a5c0*/  LDC.64 R2, c[0x0][0xc68] ;  /* 0x00031a00ff027b82 */ /* 0x00be220000000a00 */
[----:B------:R-:W-:-:S04]  /*1a5d0*/  IMAD.IADD R19, R6, 0x1, R19 ;  /* 0x0000000106137824 */ /* 0x000fc800078e0213 */
[----:B0-----:R-:W-:-:S05]  /*1a5e0*/  IMAD.WIDE R2, R19, 0x4, R2 ;  /* 0x0000000413027825 */ /* 0x001fca00078e0202 */
[----:B------:R0:W2:Y:S01]  /*1a5f0*/  LDG.E R7, desc[UR40][R2.64] ;  /* 0x0000002802077981 */ /* 0x0000a2000c1e1900 */
[----:B----4-:R-:W-:Y:S02]  /*1a600*/  IMAD R16, R5, R4, R16 ;  /* 0x0000000405107224 */ /* 0x010fe400078e0210 */
[----:B0-----:R-:W-:Y:S02]  /*1a610*/  IMAD.MOV.U32 R2, RZ, RZ, RZ ;  /* 0x000000ffff027224 */ /* 0x001fe400078e00ff */
[----:B--2---:R-:W-:-:S05]  /*1a620*/  IMAD R6, R17, R7, RZ ;  /* 0x0000000711067224 */ /* 0x004fca00078e02ff */
        /* <DEDUP_REMOVED lines=59> */
.L_x_10072:
[----:B------:R-:W-:Y:S01]  /*1a9e0*/  UMOV UR4, URZ ;  /* 0x0000003f00047c82 */ /* 0x000fe20008000000 */
[----:B------:R-:W-:Y:S01]  /*1a9f0*/  UMOV UR5, URZ ;  /* 0x0000003f00057c82 */ /* 0x000fe20008000000 */
[----:B------:R-:W-:Y:S01]  /*1aa00*/  ULDC UR6, c[0x0][0xc14] ;  /* 0x0003050000067ab9 */ /* 0x000fe20000000800 */
[----:B------:R-:W-:Y:S02]  /*1aa10*/  IMAD.MOV.U32 R16, RZ, RZ, R0 ;  /* 0x000000ffff107224 */ /* 0x000fe400078e0000 */
[----:B------:R-:W-:Y:S02]  /*1aa20*/  IMAD.U32 R17, RZ, RZ, UR4 ;  /* 0x00000004ff117e24 */ /* 0x000fe4000f8e00ff */
[----:B------:R-:W-:Y:S02]  /*1aa30*/  IMAD.U32 R18, RZ, RZ, UR5 ;  /* 0x00000005ff127e24 */ /* 0x000fe4000f8e00ff */
[----:B------:R-:W-:-:S07]  /*1aa40*/  IMAD.U32 R19, RZ, RZ, UR6 ;  /* 0x00000006ff137e24 */ /* 0x000fce000f8e00ff */
.L_x_10080:
        /* <DEDUP_REMOVED lines=10> */
.L_x_10069:
[----:B------:R-:W-:Y:S02]  /*1aaf0*/  ULDC UR4, c[0x0][0xc14] ;  /* 0x0003050000047ab9 */ /* 0x000fe40000000800 */
[----:B-1----:R-:W-:-:S13]  /*1ab00*/  ISETP.GE.AND P0, PT, R19, UR4, PT ;  /* 0x0000000413007c0c */ /* 0x002fda000bf06270 */
[----:B------:R-:W-:Y:S05]  /*1ab10*/  @!P0 BRA `(.L_x_10081) ;  /* 0xffffffac000c8947 */ /* 0x000fea000383ffff */
[----:B------:R-:W-:Y:S05]  /*1ab20*/  BSYNC B7 ;  /* 0x0000000000077941 */ /* 0x000fea0003800000 */
.L_x_9970:
[----:B--2---:R-:W2:Y:S01]  /*1ab30*/  LDL.LU R0, [R1+0x24] ;  /* 0x0000240001007983 */ /* 0x004ea20000300800 */
[----:B------:R-:W-:Y:S01]  /*1ab40*/  BSSY B0, `(.L_x_10082) ;  /* 0x000000b000007945 */ /* 0x000fe20003800000 */
[----:B------:R-:W1:Y:S01]  /*1ab50*/  S2R R5, SR_CgaCtaId ;  /* 0x0000000000057919 */ /* 0x000e620000008800 */
[----:B--2---:R-:W-:-:S05]  /*1ab60*/  VIADD R0, R0, 0x1 ;  /* 0x0000000100007836 */ /* 0x004fca0000000000 */
[----:B0-----:R-:W-:-:S04]  /*1ab70*/  LEA.HI R2, R0, R0, RZ, 0x1 ;  /* 0x0000000000027211 */ /* 0x001fc800078f08ff */
[----:B------:R-:W-:Y:S02]  /*1ab80*/  LOP3.LUT R3, R2, 0xfffffffe, RZ, 0xc0, !PT ;  /* 0xfffffffe02037812 */ /* 0x000fe400078ec0ff */
[----:B------:R-:W-:-:S03]  /*1ab90*/  MOV R2, 0x400 ;  /* 0x0000040000027802 */ /* 0x000fc60000000f00 */
[----:B------:R-:W-:Y:S01]  /*1aba0*/  IMAD.IADD R0, R0, 0x1, -R3 ;  /* 0x0000000100007824 */ /* 0x000fe200078e0a03 */
[----:B-1----:R-:W-:-:S04]  /*1abb0*/  LEA R7, R5, R2, 0x18 ;  /* 0x0000000205077211 */ /* 0x002fc800078ec0ff */
[----:B------:R-:W-:-:S04]  /*1abc0*/  SHF.L.U32 R0, R0, 0x1f, RZ ;  /* 0x0000001f00007819 */ /* 0x000fc800000006ff */
[----:B------:R-:W0:Y:S02]  /*1abd0*/  SYNCS.PHASECHK.TRANS64.TRYWAIT P0, [R7+URZ+0x19c20], R0 ;  /* 0x019c2000070075a7 */ /* 0x000e24000800017f */
[----:B0-----:R-:W-:Y:S05]  /*1abe0*/  @!P0 BRA `(.L_x_10083) ;  /* 0x0000001c00088947 */ /* 0x001fea0003800000 */
.L_x_10175:
[----:B------:R-:W-:Y:S05]  /*1abf0*/  BSYNC B0 ;  /* 0x0000000000007941 */ /* 0x000fea0003800000 */
.L_x_10082:
[----:B------:R-:W-:-:S03]  /*1ac00*/  UMOV UR4, 0xffffffff ;  /* 0xffffffff00047882 */ /* 0x000fc60000000000 */
[----:B------:R-:W-:Y:S05]  /*1ac10*/  BRA.DIV UR4, `(.L_x_10084) ;  /* 0x0000001e04107947 */ /* 0x000fea000b800000 */
[----:B0-----:R-:W0:Y:S02]  /*1ac20*/  S2R R0, SR_TID.X ;  /* 0x0000000000007919 */ /* 0x001e240000002100 */
[----:B0-----:R-:W-:-:S04]  /*1ac30*/  SHF.R.U32.HI R0, RZ, 0x5, R0 ;  /* 0x00000005ff007819 */ /* 0x001fc80000011600 */
[----:B------:R-:W-:-:S05]  /*1ac40*/  LOP3.LUT R0, R0, 0x3, RZ, 0xc0, !PT ;  /* 0x0000000300007812 */ /* 0x000fca00078ec0ff */
[----:B------:R0:W1:Y:S02]  /*1ac50*/  SHFL.IDX PT, R14, R0, RZ, 0x1f ;  /* 0x00001fff000e7589 */ /* 0x00006400000e0000 */
.L_x_10178:
[----:B-1----:R-:W-:-:S13]  /*1ac60*/  ISETP.NE.AND P0, PT, R14, RZ, PT ;  /* 0x000000ff0e00720c */ /* 0x002fda0003f05270 */
[----:B------:R-:W-:Y:S05]  /*1ac70*/  @P0 BRA `(.L_x_9825) ;  /* 0x0000000000a40947 */ /* 0x000fea0003800000 */
[----:B------:R-:W-:-:S03]  /*1ac80*/  UMOV UR4, 0xffffffff ;  /* 0xffffffff00047882 */ /* 0x000fc60000000000 */
[----:B------:R-:W-:Y:S05]  /*1ac90*/  BRA.DIV UR4, `(.L_x_10085) ;  /* 0x0000001e04247947 */ /* 0x000fea000b800000 */
[----:B------:R-:W-:-:S13]  /*1aca0*/  ELECT P6, URZ, PT ;  /* 0x00000000003f782f */ /* 0x000fda00038c0000 */
.L_x_10181:
[----:B------:R-:W-:Y:S05]  /*1acb0*/  @!P6 BRA `(.L_x_9825) ;  /* 0x000000000094e947 */ /* 0x000fea0003800000 */
[----:B0-----:R-:W2:Y:S02]  /*1acc0*/  LDL.LU R0, [R1+0x20] ;  /* 0x0000200001007983 */ /* 0x001ea40000300800 */
[----:B--2---:R-:W-:-:S04]  /*1acd0*/  LOP3.LUT R0, R0, 0x2, RZ, 0xfc, !PT ;  /* 0x0000000200007812 */ /* 0x004fc800078efcff */
[----:B------:R-:W-:-:S13]  /*1ace0*/  ISETP.NE.AND P0, PT, R0, 0x3, PT ;  /* 0x000000030000780c */ /* 0x000fda0003f05270 */
[----:B------:R-:W-:Y:S05]  /*1acf0*/  @!P0 BRA `(.L_x_10086) ;  /* 0x0000000000048947 */ /* 0x000fea0003800000 */
[----:B------:R-:W-:Y:S01]  /*1ad00*/  BPT.TRAP 0x1 ;  /* 0x000000040000795c */ /* 0x000fe20000300000 */
.L_x_10086:
        /* <DEDUP_REMOVED lines=12> */
.L_x_10182:
[----:B------:R-:W1:Y:S02]  /*1add0*/  SYNCS.PHASECHK.TRANS64.TRYWAIT P1, [R3+URZ], R0 ;  /* 0x00000000030075a7 */ /* 0x000e64000802017f */
[----:B-1----:R-:W-:Y:S05]  /*1ade0*/  @!P1 BRA `(.L_x_10088) ;  /* 0x0000001c00049947 */ /* 0x002fea0003800000 */
.L_x_10183:
[----:B------:R-:W-:Y:S05]  /*1adf0*/  @!P0 BRA `(.L_x_10089) ;  /* 0x0000000000048947 */ /* 0x000fea0003800000 */
[----:B------:R-:W-:Y:S01]  /*1ae00*/  BPT.TRAP 0x1 ;  /* 0x000000040000795c */ /* 0x000fe20000300000 */
.L_x_10089:
[----:B-1----:R-:W-:-:S04]  /*1ae10*/  IMAD R3, R22, 0x8, R7 ;  /* 0x0000000816037824 */ /* 0x002fc800078e0207 */
[----:B------:R-:W1:Y:S02]  /*1ae20*/  SYNCS.PHASECHK.TRANS64.TRYWAIT P1, [R3+URZ+0x19c60], R4 ;  /* 0x019c6004030075a7 */ /* 0x000e64000802017f */
[----:B-1----:R-:W-:Y:S05]  /*1ae30*/  @!P1 BRA `(.L_x_10090) ;  /* 0x0000001c00049947 */ /* 0x002fea0003800000 */
.L_x_10184:
[----:B------:R-:W-:Y:S05]  /*1ae40*/  @!P0 BRA `(.L_x_10091) ;  /* 0x0000000000048947 */ /* 0x000fea0003800000 */
[----:B------:R-:W-:Y:S01]  /*1ae50*/  BPT.TRAP 0x1 ;  /* 0x000000040000795c */ /* 0x000fe20000300000 */
.L_x_10091:
[----:B0-----:R-:W-:-:S04]  /*1ae60*/  IMAD R5, R6, 0x8, R7 ;  /* 0x0000000806057824 */ /* 0x001fc800078e0207 */
[----:B------:R-:W0:Y:S02]  /*1ae70*/  SYNCS.PHASECHK.TRANS64.TRYWAIT P1, [R5+URZ+0x19c60], R0 ;  /* 0x019c6000050075a7 */ /* 0x000e24000802017f */
[----:B0-----:R-:W-:Y:S05]  /*1ae80*/  @!P1 BRA `(.L_x_10092) ;  /* 0x0000001c00049947 */ /* 0x001fea0003800000 */
.L_x_10185:
[----:B------:R-:W-:Y:S05]  /*1ae90*/  @!P0 BRA `(.L_x_10093) ;  /* 0x0000000000048947 */ /* 0x000fea0003800000 */
[----:B------:R-:W-:Y:S01]  /*1aea0*/  BPT.TRAP 0x1 ;  /* 0x000000040000795c */ /* 0x000fe20000300000 */
.L_x_10093:
[----:B------:R-:W2:Y:S02]  /*1aeb0*/  SYNCS.PHASECHK.TRANS64.TRYWAIT P0, [R3+URZ+0x19c80], R4 ;  /* 0x019c8004030075a7 */ /* 0x000ea4000800017f */
[----:B--2---:R-:W-:Y:S05]  /*1aec0*/  @!P0 BRA `(.L_x_10094) ;  /* 0x0000001c00088947 */ /* 0x004fea0003800000 */
.L_x_10095:
[----:B---3--:R3:W4:Y:S02]  /*1aed0*/  SYNCS.PHASECHK.TRANS64.TRYWAIT P0, [R5+URZ+0x19c80], R0 ;  /* 0x019c8000050075a7 */ /* 0x008724000800017f */
[----:B----4-:R-:W-:Y:S05]  /*1aee0*/  @!P0 NANOSLEEP.SYNCS 0x989680 ;  /* 0x009896800000895d */ /* 0x010fea0003900000 */
[----:B------:R-:W4:Y:S02]  /*1aef0*/  @!P0 SYNCS.PHASECHK.TRANS64 P0, [R5+URZ+0x19c80], R0 ;  /* 0x019c8000050085a7 */ /* 0x000f24000800007f */
[----:B----4-:R-:W-:Y:S05]  /*1af00*/  @!P0 BRA `(.L_x_10095) ;  /* 0xfffffffc00f08947 */ /* 0x010fea000383ffff */
.L_x_9825:
[----:B------:R-:W-:Y:S05]  /*1af10*/  BSYNC B8 ;  /* 0x0000000000087941 */ /* 0x000fea0003800000 */
.L_x_9822:
[----:B------:R-:W-:Y:S05]  /*1af20*/  EXIT ;  /* 0x000000000000794d */ /* 0x000fea0003800000 */
.L_x_9841:
[----:B0-----:R0:W1:Y:S02]  /*1af30*/  SYNCS.PHASECHK.TRANS64.TRYWAIT P5, [R85+URZ+0x19c90], R88 ;  /* 0x019c9058550075a7 */ /* 0x00106400080a017f */
[----:B-1----:R-:W-:Y:S05]  /*1af40*/  @!P5 NANOSLEEP.SYNCS 0x989680 ;  /* 0x009896800000d95d */ /* 0x002fea0003900000 */
[----:B------:R-:W1:Y:S02]  /*1af50*/  @!P5 SYNCS.PHASECHK.TRANS64 P5, [R85+URZ+0x19c90], R88 ;  /* 0x019c90585500d5a7 */ /* 0x000e6400080a007f */
[----:B-1----:R-:W-:Y:S05]  /*1af60*/  @!P5 BRA `(.L_x_9841) ;  /* 0xfffffffc00f0d947 */ /* 0x002fea000383ffff */
[----:B------:R-:W-:Y:S05]  /*1af70*/  BRA `(.L_x_10096) ;  /* 0xfffffe7800447947 */ /* 0x000fea000383ffff */
.L_x_9857:
[----:B-1----:R1:W2:Y:S02]  /*1af80*/  SYNCS.PHASECHK.TRANS64.TRYWAIT P5, [R85+URZ+0x19c90], R88 ;  /* 0x019c9058550075a7 */ /* 0x0022a400080a017f */
[----:B--2---:R-:W-:Y:S05]  /*1af90*/  @!P5 NANOSLEEP.SYNCS 0x989680 ;  /* 0x009896800000d95d */ /* 0x004fea0003900000 */
[----:B------:R-:W2:Y:S02]  /*1afa0*/  @!P5 SYNCS.PHASECHK.TRANS64 P5, [R85+URZ+0x19c90], R88 ;  /* 0x019c90585500d5a7 */ /* 0x000ea400080a007f */
[----:B--2---:R-:W-:Y:S05]  /*1afb0*/  @!P5 BRA `(.L_x_9857) ;  /* 0xfffffffc00f0d947 */ /* 0x004fea000383ffff */
[----:B------:R-:W-:Y:S05]  /*1afc0*/  BRA `(.L_x_10097) ;  /* 0xfffffe9000ac7947 */ /* 0x000fea000383ffff */
.L_x_9866:
[----:B0-----:R0:W1:Y:S02]  /*1afd0*/  SYNCS.PHASECHK.TRANS64.TRYWAIT P5, [R85+URZ+0x19c90], R88 ;  /* 0x019c9058550075a7 */ /* 0x00106400080a017f */
[----:B-1----:R-:W-:Y:S05]  /*1afe0*/  @!P5 NANOSLEEP.SYNCS 0x989680 ;  /* 0x009896800000d95d */ /* 0x002fea0003900000 */
[----:B------:R-:W1:Y:S02]  /*1aff0*/  @!P5 SYNCS.PHASECHK.TRANS64 P5, [R85+URZ+0x19c90], R88 ;  /* 0x019c90585500d5a7 */ /* 0x000e6400080a007f */
[----:B-1----:R-:W-:Y:S05]  /*1b000*/  @!P5 BRA `(.L_x_9866) ;  /* 0xfffffffc00f0d947 */ /* 0x002fea000383ffff */
[----:B------:R-:W-:Y:S05]  /*1b010*/  BRA `(.L_x_10098) ;  /* 0xfffffeb000e07947 */ /* 0x000fea000383ffff */
.L_x_9870:
[----:B--2---:R2:W3:Y:S02]  /*1b020*/  SYNCS.PHASECHK.TRANS64.TRYWAIT P5, [R85+URZ+0x19cb0], R88 ;  /* 0x019cb058550075a7 */ /* 0x0044e400080a017f */
[----:B---3--:R-:W-:Y:S05]  /*1b030*/  @!P5 NANOSLEEP.SYNCS 0x989680 ;  /* 0x009896800000d95d */ /* 0x008fea0003900000 */
[----:B------:R-:W3:Y:S02]  /*1b040*/  @!P5 SYNCS.PHASECHK.TRANS64 P5, [R85+URZ+0x19cb0], R88 ;  /* 0x019cb0585500d5a7 */ /* 0x000ee400080a007f */
[----:B---3--:R-:W-:Y:S05]  /*1b050*/  @!P5 BRA `(.L_x_9870) ;  /* 0xfffffffc00f0d947 */ /* 0x008fea000383ffff */
[----:B------:R-:W-:Y:S05]  /*1b060*/  BRA `(.L_x_10099) ;  /* 0xfffffeb400507947 */ /* 0x000fea000383ffff */
.L_x_9890:
[----:B------:R-:W-:Y:S01]  /*1b070*/  BSSY B1, `(.L_x_10100) ;  /* 0x0000007000017945 */ /* 0x000fe20003800000 */
[----:B------:R-:W-:Y:S02]  /*1b080*/  IMAD.MOV.U32 R12, RZ, RZ, RZ ;  /* 0x000000ffff0c7224 */ /* 0x000fe400078e00ff */
[----:B------:R-:W-:Y:S02]  /*1b090*/  IMAD.MOV.U32 R11, RZ, RZ, 0x1e1f ;  /* 0x00001e1fff0b7424 */ /* 0x000fe400078e00ff */
[----:B------:R-:W-:-:S07]  /*1b0a0*/  IMAD.MOV.U32 R15, RZ, RZ, -0x1 ;  /* 0xffffffffff0f7424 */ /* 0x000fce00078e00ff */
[----:B-----5:R-:W-:Y:S05]  /*1b0b0*/  WARPSYNC.COLLECTIVE R15, `(.L_x_10101) ;  /* 0x000000000f087348 */ /* 0x020fea0003c00000 */
[----:B------:R0:W1:Y:S02]  /*1b0c0*/  SHFL.IDX P6, R14, R13, R12, R11 ;  /* 0x0000000c0d0e7389 */ /* 0x00006400000c000b */
[----:B01---5:R-:W-:Y:S01]  /*1b0d0*/  ENDCOLLECTIVE ;  /* 0x000000000000791b */ /* 0x023fe20003800000 */
.L_x_10101:
[----:B------:R-:W-:Y:S05]  /*1b0e0*/  BSYNC B1 ;  /* 0x0000000000017941 */ /* 0x000fea0003800000 */
.L_x_10100:
[----:B------:R-:W-:Y:S05]  /*1b0f0*/  BRA `(.L_x_10102) ;  /* 0xfffffec8005c7947 */ /* 0x000fea000383ffff */
.L_x_9891:
        /* <DEDUP_REMOVED lines=8> */
.L_x_10104:
[----:B------:R-:W-:Y:S05]  /*1b180*/  BSYNC B1 ;  /* 0x0000000000017941 */ /* 0x000fea0003800000 */
.L_x_10103:
[----:B------:R-:W-:Y:S05]  /*1b190*/  BRA `(.L_x_10105) ;  /* 0xfffffec8003c7947 */ /* 0x000fea000383ffff */
.L_x_9892:
        /* <DEDUP_REMOVED lines=8> */
.L_x_10107:
[----:B------:R-:W-:Y:S05]  /*1b220*/  BSYNC B1 ;  /* 0x0000000000017941 */ /* 0x000fea0003800000 */
.L_x_10106:
[----:B------:R-:W-:Y:S05]  /*1b230*/  BRA `(.L_x_10108) ;  /* 0xfffffec8001c7947 */ /* 0x000fea000383ffff */
.L_x_9893:
        /* <DEDUP_REMOVED lines=8> */
.L_x_10110:
[----:B------:R-:W-:Y:S05]  /*1b2c0*/  BSYNC B1 ;  /* 0x0000000000017941 */ /* 0x000fea0003800000 */
.L_x_10109:
[----:B------:R-:W-:Y:S05]  /*1b2d0*/  BRA `(.L_x_10111) ;  /* 0xfffffec400fc7947 */ /* 0x000fea000383ffff */
.L_x_9895:
[----:B0-----:R0:W1:Y:S02]  /*1b2e0*/  SYNCS.PHASECHK.TRANS64.TRYWAIT P1, [R16+URZ+0x19c00], R5 ;  /* 0x019c0005100075a7 */ /* 0x001064000802017f */
[----:B-1----:R-:W-:Y:S05]  /*1b2f0*/  @!P1 NANOSLEEP.SYNCS 0x989680 ;  /* 0x009896800000995d */ /* 0x002fea0003900000 */
[----:B------:R-:W1:Y:S02]  /*1b300*/  @!P1 SYNCS.PHASECHK.TRANS64 P1, [R16+URZ+0x19c00], R5 ;  /* 0x019c0005100095a7 */ /* 0x000e64000802007f */
[----:B-1----:R-:W-:Y:S05]  /*1b310*/  @!P1 BRA `(.L_x_9895) ;  /* 0xfffffffc00f09947 */ /* 0x002fea000383ffff */
[----:B------:R-:W-:Y:S05]  /*1b320*/  BRA `(.L_x_10112) ;  /* 0xfffffec400f47947 */ /* 0x000fea000383ffff */
.L_x_9903:
[----:B------:R-:W-:Y:S01]  /*1b330*/  BSSY B1, `(.L_x_10113) ;  /* 0x0000007000017945 */ /* 0x000fe20003800000 */
[----:B------:R-:W-:Y:S02]  /*1b340*/  IMAD.MOV.U32 R12, RZ, RZ, RZ ;  /* 0x000000ffff0c7224 */ /* 0x000fe400078e00ff */
[----:B------:R-:W-:Y:S02]  /*1b350*/  IMAD.MOV.U32 R11, RZ, RZ, 0x1e1f ;  /* 0x00001e1fff0b7424 */ /* 0x000fe400078e00ff */
[----:B------:R-:W-:-:S07]  /*1b360*/  IMAD.MOV.U32 R15, RZ, RZ, -0x1 ;  /* 0xffffffffff0f7424 */ /* 0x000fce00078e00ff */
[----:B-----5:R-:W-:Y:S05]  /*1b370*/  WARPSYNC.COLLECTIVE R15, `(.L_x_10114) ;  /* 0x000000000f087348 */ /* 0x020fea0003c00000 */
[----:B------:R0:W1:Y:S02]  /*1b380*/  SHFL.IDX P6, R14, R13, R12, R11 ;  /* 0x0000000c0d0e7389 */ /* 0x00006400000c000b */
[----:B01---5:R-:W-:Y:S01]  /*1b390*/  ENDCOLLECTIVE ;  /* 0x000000000000791b */ /* 0x023fe20003800000 */
.L_x_10114:
[----:B------:R-:W-:Y:S05]  /*1b3a0*/  BSYNC B1 ;  /* 0x0000000000017941 */ /* 0x000fea0003800000 */
.L_x_10113:
[----:B------:R-:W-:Y:S05]  /*1b3b0*/  BRA `(.L_x_10115) ;  /* 0xfffffee400087947 */ /* 0x000fea000383ffff */
.L_x_9904:
        /* <DEDUP_REMOVED lines=8> */
.L_x_10117:
[----:B------:R-:W-:Y:S05]  /*1b440*/  BSYNC B1 ;  /* 0x0000000000017941 */ /* 0x000fea0003800000 */
.L_x_10116:
[----:B------:R-:W-:Y:S05]  /*1b450*/  BRA `(.L_x_10118) ;  /* 0xfffffee000e87947 */ /* 0x000fea000383ffff */
.L_x_9905:
        /* <DEDUP_REMOVED lines=8> */
.L_x_10120:
[----:B------:R-:W-:Y:S05]  /*1b4e0*/  BSYNC B1 ;  /* 0x0000000000017941 */ /* 0x000fea0003800000 */
.L_x_10119:
[----:B------:R-:W-:Y:S05]  /*1b4f0*/  BRA `(.L_x_10121) ;  /* 0xfffffee000c87947 */ /* 0x000fea000383ffff */
.L_x_9906:
        /* <DEDUP_REMOVED lines=8> */
.L_x_10123:
[----:B------:R-:W-:Y:S05]  /*1b580*/  BSYNC B1 ;  /* 0x0000000000017941 */ /* 0x000fea0003800000 */
.L_x_10122:
[----:B------:R-:W-:Y:S05]  /*1b590*/  BRA `(.L_x_10124) ;  /* 0xfffffee000a87947 */ /* 0x000fea000383ffff */
.L_x_9908:
[----:B0-----:R0:W1:Y:S02]  /*1b5a0*/  SYNCS.PHASECHK.TRANS64.TRYWAIT P1, [R16+URZ+0x19c00], R9 ;  /* 0x019c0009100075a7 */ /* 0x001064000802017f */
[----:B-1----:R-:W-:Y:S05]  /*1b5b0*/  @!P1 NANOSLEEP.SYNCS 0x989680 ;  /* 0x009896800000995d */ /* 0x002fea0003900000 */
[----:B------:R-:W1:Y:S02]  /*1b5c0*/  @!P1 SYNCS.PHASECHK.TRANS64 P1, [R16+URZ+0x19c00], R9 ;  /* 0x019c0009100095a7 */ /* 0x000e64000802007f */
[----:B-1----:R-:W-:Y:S05]  /*1b5d0*/  @!P1 BRA `(.L_x_9908) ;  /* 0xfffffffc00f09947 */ /* 0x002fea000383ffff */
[----:B------:R-:W-:Y:S05]  /*1b5e0*/  BRA `(.L_x_10125) ;  /* 0xfffffee000a07947 */ /* 0x000fea000383ffff */
.L_x_9914:
[----:B-1----:R1:W3:Y:S02]  /*1b5f0*/  SYNCS.PHASECHK.TRANS64.TRYWAIT P0, [R10+URZ+0x19c30], R3 ;  /* 0x019c30030a0075a7 */ /* 0x0022e4000800017f */
[----:B---3--:R-:W-:Y:S05]  /*1b600*/  @!P0 NANOSLEEP.SYNCS 0x989680 ;  /* 0x009896800000895d */ /* 0x008fea0003900000 */
[----:B------:R-:W3:Y:S02]  /*1b610*/  @!P0 SYNCS.PHASECHK.TRANS64 P0, [R10+URZ+0x19c30], R3 ;  /* 0x019c30030a0085a7 */ /* 0x000ee4000800007f */
[----:B---3--:R-:W-:Y:S05]  /*1b620*/  @!P0 BRA `(.L_x_9914) ;  /* 0xfffffffc00f08947 */ /* 0x008fea000383ffff */
[----:B------:R-:W-:Y:S05]  /*1b630*/  BRA `(.L_x_9913) ;  /* 0xffffff0400187947 */ /* 0x000fea000383ffff */
.L_x_9921:
[----:B-1----:R1:W2:Y:S02]  /*1b640*/  SYNCS.PHASECHK.TRANS64.TRYWAIT P0, [R21+URZ+0x19c30], R0 ;  /* 0x019c3000150075a7 */ /* 0x0022a4000800017f */
[----:B--2---:R-:W-:Y:S05]  /*1b650*/  @!P0 NANOSLEEP.SYNCS 0x989680 ;  /* 0x009896800000895d */ /* 0x004fea0003900000 */
[----:B------:R-:W2:Y:S02]  /*1b660*/  @!P0 SYNCS.PHASECHK.TRANS64 P0, [R21+URZ+0x19c30], R0 ;  /* 0x019c3000150085a7 */ /* 0x000ea4000800007f */
[----:B--2---:R-:W-:Y:S05]  /*1b670*/  @!P0 BRA `(.L_x_9921) ;  /* 0xfffffffc00f08947 */ /* 0x004fea000383ffff */
[----:B------:R-:W-:Y:S05]  /*1b680*/  BRA `(.L_x_9920) ;  /* 0xffffff2800307947 */ /* 0x000fea000383ffff */
.L_x_9926:
[----:B-1----:R1:W2:Y:S02]  /*1b690*/  SYNCS.PHASECHK.TRANS64.TRYWAIT P0, [R152+URZ+0x19c50], R0 ;  /* 0x019c5000980075a7 */ /* 0x0022a4000800017f */
[----:B--2---:R-:W-:Y:S05]  /*1b6a0*/  @!P0 NANOSLEEP.SYNCS 0x989680 ;  /* 0x009896800000895d */ /* 0x004fea0003900000 */
[----:B------:R-:W2:Y:S02]  /*1b6b0*/  @!P0 SYNCS.PHASECHK.TRANS64 P0, [R152+URZ+0x19c50], R0 ;  /* 0x019c5000980085a7 */ /* 0x000ea4000800007f */
[----:B--2---:R-:W-:Y:S05]  /*1b6c0*/  @!P0 BRA `(.L_x_9926) ;  /* 0xfffffffc00f08947 */ /* 0x004fea000383ffff */
[----:B------:R-:W-:Y:S05]  /*1b6d0*/  BRA `(.L_x_9925) ;  /* 0xffffff2800b07947 */ /* 0x000fea000383ffff */
.L_x_9935:
[----:B-1----:R1:W2:Y:S02]  /*1b6e0*/  SYNCS.PHASECHK.TRANS64.TRYWAIT P0, [R0+URZ+0x19c30], R3 ;  /* 0x019c3003000075a7 */ /* 0x0022a4000800017f */
[----:B--2---:R-:W-:Y:S05]  /*1b6f0*/  @!P0 NANOSLEEP.SYNCS 0x989680 ;  /* 0x009896800000895d */ /* 0x004fea0003900000 */
[----:B------:R-:W2:Y:S02]  /*1b700*/  @!P0 SYNCS.PHASECHK.TRANS64 P0, [R0+URZ+0x19c30], R3 ;  /* 0x019c3003000085a7 */ /* 0x000ea4000800007f */
[----:B--2---:R-:W-:Y:S05]  /*1b710*/  @!P0 BRA `(.L_x_9935) ;  /* 0xfffffffc00f08947 */ /* 0x004fea000383ffff */
[----:B------:R-:W-:Y:S05]  /*1b720*/  BRA `(.L_x_9934) ;  /* 0xffffff4c00a47947 */ /* 0x000fea000383ffff */
.L_x_9940:
[----:B-1----:R1:W2:Y:S02]  /*1b730*/  SYNCS.PHASECHK.TRANS64.TRYWAIT P0, [R21+URZ+0x19c50], R0 ;  /* 0x019c5000150075a7 */ /* 0x0022a4000800017f */
[----:B--2---:R-:W-:Y:S05]  /*1b740*/  @!P0 NANOSLEEP.SYNCS 0x989680 ;  /* 0x009896800000895d */ /* 0x004fea0003900000 */
[----:B------:R-:W2:Y:S02]  /*1b750*/  @!P0 SYNCS.PHASECHK.TRANS64 P0, [R21+URZ+0x19c50], R0 ;  /* 0x019c5000150085a7 */ /* 0x000ea4000800007f */
[----:B--2---:R-:W-:Y:S05]  /*1b760*/  @!P0 BRA `(.L_x_9940) ;  /* 0xfffffffc00f08947 */ /* 0x004fea000383ffff */
[----:B------:R-:W-:Y:S05]  /*1b770*/  BRA `(.L_x_9939) ;  /* 0xffffff5000247947 */ /* 0x000fea000383ffff */
.L_x_9947:
[----:B--2---:R2:W3:Y:S02]  /*1b780*/  SYNCS.PHASECHK.TRANS64.TRYWAIT P0, [R12+URZ+0x19c50], R7 ;  /* 0x019c50070c0075a7 */ /* 0x0044e4000800017f */
[----:B---3--:R-:W-:Y:S05]  /*1b790*/  @!P0 NANOSLEEP.SYNCS 0x989680 ;  /* 0x009896800000895d */ /* 0x008fea0003900000 */
[----:B------:R-:W3:Y:S02]  /*1b7a0*/  @!P0 SYNCS.PHASECHK.TRANS64 P0, [R12+URZ+0x19c50], R7 ;  /* 0x019c50070c0085a7 */ /* 0x000ee4000800007f */
[----:B---3--:R-:W-:Y:S05]  /*1b7b0*/  @!P0 BRA `(.L_x_9947) ;  /* 0xfffffffc00f08947 */ /* 0x008fea000383ffff */
[----:B------:R-:W-:Y:S05]  /*1b7c0*/  BRA `(.L_x_9946) ;  /* 0xffffff6800987947 */ /* 0x000fea000383ffff */
.L_x_9976:
        /* <DEDUP_REMOVED lines=11> */
.L_x_10127:
[----:B------:R-:W-:Y:S05]  /*1b880*/  BSYNC B1 ;  /* 0x0000000000017941 */ /* 0x000fea0003800000 */
.L_x_10126:
[----:B------:R-:W-:Y:S05]  /*1b890*/  BRA `(.L_x_10128) ;  /* 0xffffffa4008c7947 */ /* 0x000fea000383ffff */
.L_x_9978:
[----:B------:R-:W-:Y:S01]  /*1b8a0*/  BSSY B1, `(.L_x_10129) ;  /* 0x0000006000017945 */ /* 0x000fe20003800000 */
[----:B------:R-:W-:-:S07]  /*1b8b0*/  IMAD.MOV.U32 R15, RZ, RZ, -0x1 ;  /* 0xffffffffff0f7424 */ /* 0x000fce00078e00ff */
[----:B0-----:R-:W-:Y:S05]  /*1b8c0*/  WARPSYNC.COLLECTIVE R15, `(.L_x_10130) ;  /* 0x000000000f0c7348 */ /* 0x001fea0003c00000 */
[----:B------:R-:W-:Y:S02]  /*1b8d0*/  ELECT P6, UR62, PT ;  /* 0x00000000003e782f */ /* 0x000fe400038c0000 */
[----:B------:R-:W-:Y:S01]  /*1b8e0*/  MOV R14, UR62 ;  /* 0x0000003e000e7c02 */ /* 0x000fe20008000f00 */
[----:B0-----:R-:W-:Y:S10]  /*1b8f0*/  ENDCOLLECTIVE ;  /* 0x000000000000791b */ /* 0x001ff40003800000 */
.L_x_10130:
[----:B------:R-:W-:Y:S05]  /*1b900*/  BSYNC B1 ;  /* 0x0000000000017941 */ /* 0x000fea0003800000 */
.L_x_10129:
[----:B------:R-:W-:Y:S05]  /*1b910*/  BRA `(.L_x_9977) ;  /* 0xffffffa400847947 */ /* 0x000fea000383ffff */
.L_x_9980:
[----:B0-----:R0:W1:Y:S02]  /*1b920*/  SYNCS.PHASECHK.TRANS64.TRYWAIT P0, [R12+URZ+0x19c20], R6 ;  /* 0x019c20060c0075a7 */ /* 0x001064000800017f */
[----:B-1----:R-:W-:Y:S05]  /*1b930*/  @!P0 NANOSLEEP.SYNCS 0x989680 ;  /* 0x009896800000895d */ /* 0x002fea0003900000 */
[----:B------:R-:W1:Y:S02]  /*1b940*/  @!P0 SYNCS.PHASECHK.TRANS64 P0, [R12+URZ+0x19c20], R6 ;  /* 0x019c20060c0085a7 */ /* 0x000e64000800007f */
[----:B-1----:R-:W-:Y:S05]  /*1b950*/  @!P0 BRA `(.L_x_9980) ;  /* 0xfffffffc00f08947 */ /* 0x002fea000383ffff */
[----:B------:R-:W-:Y:S05]  /*1b960*/  BRA `(.L_x_10131) ;  /* 0xffffffa400a07947 */ /* 0x000fea000383ffff */
.L_x_9984:
[----:B-1----:R1:W2:Y:S02]  /*1b970*/  SYNCS.PHASECHK.TRANS64.TRYWAIT P0, [R9+URZ+0x19ca0], R11 ;  /* 0x019ca00b090075a7 */ /* 0x0022a4000800017f */
[----:B--2---:R-:W-:Y:S05]  /*1b980*/  @!P0 NANOSLEEP.SYNCS 0x989680 ;  /* 0x009896800000895d */ /* 0x004fea0003900000 */
[----:B------:R-:W2:Y:S02]  /*1b990*/  @!P0 SYNCS.PHASECHK.TRANS64 P0, [R9+URZ+0x19ca0], R11 ;  /* 0x019ca00b090085a7 */ /* 0x000ea4000800007f */
[----:B--2---:R-:W-:Y:S05]  /*1b9a0*/  @!P0 BRA `(.L_x_9984) ;  /* 0xfffffffc00f08947 */ /* 0x004fea000383ffff */
[----:B------:R-:W-:Y:S05]  /*1b9b0*/  BRA `(.L_x_10132) ;  /* 0xffffffa400b87947 */ /* 0x000fea000383ffff */
.L_x_9991:
[----:B0-----:R0:W2:Y:S02]  /*1b9c0*/  SYNCS.PHASECHK.TRANS64.TRYWAIT P0, [R9+URZ+0x19cc0], R11 ;  /* 0x019cc00b090075a7 */ /* 0x0010a4000800017f */
[----:B--2---:R-:W-:Y:S05]  /*1b9d0*/  @!P0 NANOSLEEP.SYNCS 0x989680 ;  /* 0x009896800000895d */ /* 0x004fea0003900000 */
[----:B------:R-:W2:Y:S02]  /*1b9e0*/  @!P0 SYNCS.PHASECHK.TRANS64 P0, [R9+URZ+0x19cc0], R11 ;  /* 0x019cc00b090085a7 */ /* 0x000ea4000800007f */
[----:B--2---:R-:W-:Y:S05]  /*1b9f0*/  @!P0 BRA `(.L_x_9991) ;  /* 0xfffffffc00f08947 */ /* 0x004fea000383ffff */
[----:B------:R-:W-:Y:S05]  /*1ba00*/  BRA `(.L_x_10133) ;  /* 0xffffffa800b47947 */ /* 0x000fea000383ffff */
.L_x_10000:
[----:B-1----:R1:W2:Y:S02]  /*1ba10*/  SYNCS.PHASECHK.TRANS64.TRYWAIT P1, [R9+URZ+0x19ca0], R8 ;  /* 0x019ca008090075a7 */ /* 0x0022a4000802017f */
[----:B--2---:R-:W-:Y:S05]  /*1ba20*/  @!P1 NANOSLEEP.SYNCS 0x989680 ;  /* 0x009896800000995d */ /* 0x004fea0003900000 */
[----:B------:R-:W2:Y:S02]  /*1ba30*/  @!P1 SYNCS.PHASECHK.TRANS64 P1, [R9+URZ+0x19ca0], R8 ;  /* 0x019ca008090095a7 */ /* 0x000ea4000802007f */
[----:B--2---:R-:W-:Y:S05]  /*1ba40*/  @!P1 BRA `(.L_x_10000) ;  /* 0xfffffffc00f09947 */ /* 0x004fea000383ffff */
[----:B------:R-:W-:Y:S05]  /*1ba50*/  BRA `(.L_x_10134) ;  /* 0xffffffac00e87947 */ /* 0x000fea000383ffff */
.L_x_10007:
[----:B0-----:R0:W2:Y:S02]  /*1ba60*/  SYNCS.PHASECHK.TRANS64.TRYWAIT P1, [R9+URZ+0x19cc0], R8 ;  /* 0x019cc008090075a7 */ /* 0x0010a4000802017f */
[----:B--2---:R-:W-:Y:S05]  /*1ba70*/  @!P1 NANOSLEEP.SYNCS 0x989680 ;  /* 0x009896800000995d */ /* 0x004fea0003900000 */
[----:B------:R-:W2:Y:S02]  /*1ba80*/  @!P1 SYNCS.PHASECHK.TRANS64 P1, [R9+URZ+0x19cc0], R8 ;  /* 0x019cc008090095a7 */ /* 0x000ea4000802007f */
[----:B--2---:R-:W-:Y:S05]  /*1ba90*/  @!P1 BRA `(.L_x_10007) ;  /* 0xfffffffc00f09947 */ /* 0x004fea000383ffff */
[----:B------:R-:W-:Y:S05]  /*1baa0*/  BRA `(.L_x_10135) ;  /* 0xffffffb000e07947 */ /* 0x000fea000383ffff */
.L_x_10024:
        /* <DEDUP_REMOVED lines=11> */
.L_x_10137:
[----:B------:R-:W-:Y:S05]  /*1bb60*/  BSYNC B0 ;  /* 0x0000000000007941 */ /* 0x000fea0003800000 */
.L_x_10136:
[----:B------:R-:W-:Y:S05]  /*1bb70*/  BRA `(.L_x_10138) ;  /* 0xffffffc000947947 */ /* 0x000fea000383ffff */
.L_x_10026:
[----:B------:R-:W-:Y:S01]  /*1bb80*/  BSSY B0, `(.L_x_10139) ;  /* 0x0000006000007945 */ /* 0x000fe20003800000 */
[----:B------:R-:W-:-:S07]  /*1bb90*/  IMAD.MOV.U32 R15, RZ, RZ, -0x1 ;  /* 0xffffffffff0f7424 */ /* 0x000fce00078e00ff */
[----:B0-----:R-:W-:Y:S05]  /*1bba0*/  WARPSYNC.COLLECTIVE R15, `(.L_x_10140) ;  /* 0x000000000f0c7348 */ /* 0x001fea0003c00000 */
[----:B------:R-:W-:Y:S02]  /*1bbb0*/  ELECT P6, UR62, PT ;  /* 0x00000000003e782f */ /* 0x000fe400038c0000 */
[----:B------:R-:W-:Y:S01]  /*1bbc0*/  MOV R14, UR62 ;  /* 0x0000003e000e7c02 */ /* 0x000fe20008000f00 */
[----:B0-----:R-:W-:Y:S10]  /*1bbd0*/  ENDCOLLECTIVE ;  /* 0x000000000000791b */ /* 0x001ff40003800000 */
.L_x_10140:
[----:B------:R-:W-:Y:S05]  /*1bbe0*/  BSYNC B0 ;  /* 0x0000000000007941 */ /* 0x000fea0003800000 */
.L_x_10139:
[----:B------:R-:W-:Y:S05]  /*1bbf0*/  BRA `(.L_x_10141) ;  /* 0xffffffc0008c7947 */ /* 0x000fea000383ffff */
.L_x_10029:
[----:B0-----:R0:W1:Y:S02]  /*1bc00*/  SYNCS.PHASECHK.TRANS64.TRYWAIT P2, [R5+URZ+0x19c80], R4 ;  /* 0x019c8004050075a7 */ /* 0x001064000804017f */
[----:B-1----:R-:W-:Y:S05]  /*1bc10*/  @!P2 NANOSLEEP.SYNCS 0x989680 ;  /* 0x009896800000a95d */ /* 0x002fea0003900000 */
[----:B------:R-:W1:Y:S02]  /*1bc20*/  @!P2 SYNCS.PHASECHK.TRANS64 P2, [R5+URZ+0x19c80], R4 ;  /* 0x019c80040500a5a7 */ /* 0x000e64000804007f */
[----:B-1----:R-:W-:Y:S05]  /*1bc30*/  @!P2 BRA `(.L_x_10029) ;  /* 0xfffffffc00f0a947 */ /* 0x002fea000383ffff */
[----:B------:R-:W-:Y:S05]  /*1bc40*/  BRA `(.L_x_10142) ;  /* 0xffffffc000f07947 */ /* 0x000fea000383ffff */
.L_x_10031:
[----:B-1----:R1:W2:Y:S02]  /*1bc50*/  SYNCS.PHASECHK.TRANS64.TRYWAIT P2, [R5+URZ+0x19c40], R4 ;  /* 0x019c4004050075a7 */ /* 0x0022a4000804017f */
[----:B--2---:R-:W-:Y:S05]  /*1bc60*/  @!P2 NANOSLEEP.SYNCS 0x989680 ;  /* 0x009896800000a95d */ /* 0x004fea0003900000 */
[----:B------:R-:W2:Y:S02]  /*1bc70*/  @!P2 SYNCS.PHASECHK.TRANS64 P2, [R5+URZ+0x19c40], R4 ;  /* 0x019c40040500a5a7 */ /* 0x000ea4000804007f */
[----:B--2---:R-:W-:Y:S05]  /*1bc80*/  @!P2 BRA `(.L_x_10031) ;  /* 0xfffffffc00f0a947 */ /* 0x004fea000383ffff */
[----:B------:R-:W-:Y:S05]  /*1bc90*/  BRA `(.L_x_10143) ;  /* 0xffffffc400687947 */ /* 0x000fea000383ffff */
.L_x_10034:
[----:B0-----:R0:W1:Y:S02]  /*1bca0*/  SYNCS.PHASECHK.TRANS64.TRYWAIT P0, [R28+URZ+0x19c20], R3 ;  /* 0x019c20031c0075a7 */ /* 0x001064000800017f */
[----:B-1----:R-:W-:Y:S05]  /*1bcb0*/  @!P0 NANOSLEEP.SYNCS 0x989680 ;  /* 0x009896800000895d */ /* 0x002fea0003900000 */
[----:B------:R-:W1:Y:S02]  /*1bcc0*/  @!P0 SYNCS.PHASECHK.TRANS64 P0, [R28+URZ+0x19c20], R3 ;  /* 0x019c20031c0085a7 */ /* 0x000e64000800007f */
[----:B-1----:R-:W-:Y:S05]  /*1bcd0*/  @!P0 BRA `(.L_x_10034) ;  /* 0xfffffffc00f08947 */ /* 0x002fea000383ffff */
[----:B------:R-:W-:Y:S05]  /*1bce0*/  BRA `(.L_x_10144) ;  /* 0xffffffc800887947 */ /* 0x000fea000383ffff */
.L_x_10040:
[----:B0-----:R0:W1:Y:S02]  /*1bcf0*/  SYNCS.PHASECHK.TRANS64.TRYWAIT P0, [R5+URZ+0x19c80], R4 ;  /* 0x019c8004050075a7 */ /* 0x001064000800017f */
[----:B-1----:R-:W-:Y:S05]  /*1bd00*/  @!P0 NANOSLEEP.SYNCS 0x989680 ;  /* 0x009896800000895d */ /* 0x002fea0003900000 */
[----:B------:R-:W1:Y:S02]  /*1bd10*/  @!P0 SYNCS.PHASECHK.TRANS64 P0, [R5+URZ+0x19c80], R4 ;  /* 0x019c8004050085a7 */ /* 0x000e64000800007f */
[----:B-1----:R-:W-:Y:S05]  /*1bd20*/  @!P0 BRA `(.L_x_10040) ;  /* 0xfffffffc00f08947 */ /* 0x002fea000383ffff */
[----:B------:R-:W-:Y:S05]  /*1bd30*/  BRA `(.L_x_10145) ;  /* 0xffffffcc00287947 */ /* 0x000fea000383ffff */
.L_x_10047:
[----:B-1----:R1:W2:Y:S02]  /*1bd40*/  SYNCS.PHASECHK.TRANS64.TRYWAIT P0, [R5+URZ+0x19c40], R4 ;  /* 0x019c4004050075a7 */ /* 0x0022a4000800017f */
[----:B--2---:R-:W-:Y:S05]  /*1bd50*/  @!P0 NANOSLEEP.SYNCS 0x989680 ;  /* 0x009896800000895d */ /* 0x004fea0003900000 */
[----:B------:R-:W2:Y:S02]  /*1bd60*/  @!P0 SYNCS.PHASECHK.TRANS64 P0, [R5+URZ+0x19c40], R4 ;  /* 0x019c4004050085a7 */ /* 0x000ea4000800007f */
[----:B--2---:R-:W-:Y:S05]  /*1bd70*/  @!P0 BRA `(.L_x_10047) ;  /* 0xfffffffc00f08947 */ /* 0x004fea000383ffff */
[----:B------:R-:W-:Y:S05]  /*1bd80*/  BRA `(.L_x_10146) ;  /* 0xffffffd000207947 */ /* 0x000fea000383ffff */
.L_x_10055:
[----:B0-----:R0:W1:Y:S02]  /*1bd90*/  SYNCS.PHASECHK.TRANS64.TRYWAIT P2, [R13+URZ+0x19c70], R3 ;  /* 0x019c70030d0075a7 */ /* 0x001064000804017f */
[----:B-1----:R-:W-:Y:S05]  /*1bda0*/  @!P2 NANOSLEEP.SYNCS 0x989680 ;  /* 0x009896800000a95d */ /* 0x002fea0003900000 */
[----:B------:R-:W1:Y:S02]  /*1bdb0*/  @!P2 SYNCS.PHASECHK.TRANS64 P2, [R13+URZ+0x19c70], R3 ;  /* 0x019c70030d00a5a7 */ /* 0x000e64000804007f */
[----:B-1----:R-:W-:Y:S05]  /*1bdc0*/  @!P2 BRA `(.L_x_10055) ;  /* 0xfffffffc00f0a947 */ /* 0x002fea000383ffff */
[----:B------:R-:W-:Y:S05]  /*1bdd0*/  BRA `(.L_x_10147) ;  /* 0xffffffd400347947 */ /* 0x000fea000383ffff */
.L_x_10057:
[----:B0-----:R0:W1:Y:S02]  /*1bde0*/  SYNCS.PHASECHK.TRANS64.TRYWAIT P2, [R13+URZ+0x19c60], R4 ;  /* 0x019c60040d0075a7 */ /* 0x001064000804017f */
[----:B-1----:R-:W-:Y:S05]  /*1bdf0*/  @!P2 NANOSLEEP.SYNCS 0x989680 ;  /* 0x009896800000a95d */ /* 0x002fea0003900000 */
[----:B------:R-:W1:Y:S02]  /*1be00*/  @!P2 SYNCS.PHASECHK.TRANS64 P2, [R13+URZ+0x19c60], R4 ;  /* 0x019c60040d00a5a7 */ /* 0x000e64000804007f */
[----:B-1----:R-:W-:Y:S05]  /*1be10*/  @!P2 BRA `(.L_x_10057) ;  /* 0xfffffffc00f0a947 */ /* 0x002fea000383ffff */
[----:B------:R-:W-:Y:S05]  /*1be20*/  BRA `(.L_x_10148) ;  /* 0xffffffd4003c7947 */ /* 0x000fea000383ffff */
.L_x_10064:
[----:B0-----:R0:W2:Y:S02]  /*1be30*/  SYNCS.PHASECHK.TRANS64.TRYWAIT P0, [R0+URZ+0x19c70], R3 ;  /* 0x019c7003000075a7 */ /* 0x0010a4000800017f */
[----:B--2---:R-:W-:Y:S05]  /*1be40*/  @!P0 NANOSLEEP.SYNCS 0x989680 ;  /* 0x009896800000895d */ /* 0x004fea0003900000 */
[----:B------:R-:W2:Y:S02]  /*1be50*/  @!P0 SYNCS.PHASECHK.TRANS64 P0, [R0+URZ+0x19c70], R3 ;  /* 0x019c7003000085a7 */ /* 0x000ea4000800007f */
[----:B--2---:R-:W-:Y:S05]  /*1be60*/  @!P0 BRA `(.L_x_10064) ;  /* 0xfffffffc00f08947 */ /* 0x004fea000383ffff */
[----:B------:R-:W-:Y:S05]  /*1be70*/  BRA `(.L_x_10149) ;  /* 0xffffffd800cc7947 */ /* 0x000fea000383ffff */
.L_x_10066:
[----:B0-----:R0:W2:Y:S02]  /*1be80*/  SYNCS.PHASECHK.TRANS64.TRYWAIT P0, [R0+URZ+0x19c60], R3 ;  /* 0x019c6003000075a7 */ /* 0x0010a4000800017f */
[----:B--2---:R-:W-:Y:S05]  /*1be90*/  @!P0 NANOSLEEP.SYNCS 0x989680 ;  /* 0x009896800000895d */ /* 0x004fea0003900000 */
[----:B------:R-:W2:Y:S02]  /*1bea0*/  @!P0 SYNCS.PHASECHK.TRANS64 P0, [R0+URZ+0x19c60], R3 ;  /* 0x019c6003000085a7 */ /* 0x000ea4000800007f */
[----:B--2---:R-:W-:Y:S05]  /*1beb0*/  @!P0 BRA `(.L_x_10066) ;  /* 0xfffffffc00f08947 */ /* 0x004fea000383ffff */
[----:B------:R-:W-:Y:S05]  /*1bec0*/  BRA `(.L_x_10150) ;  /* 0xffffffd800d07947 */ /* 0x000fea000383ffff */
.L_x_10070:
        /* <DEDUP_REMOVED lines=8> */
.L_x_10152:
[----:B------:R-:W-:Y:S05]  /*1bf50*/  BSYNC B0 ;  /* 0x0000000000007941 */ /* 0x000fea0003800000 */
.L_x_10151:
        /* <DEDUP_REMOVED lines=9> */
.L_x_10153:
        /* <DEDUP_REMOVED lines=18> */
.L_x_10154:
[----:B------:R-:W-:Y:S01]  /*1c110*/  IMAD.MOV.U32 R12, RZ, RZ, 0x2 ;  /* 0x00000002ff0c7424 */ /* 0x000fe200078e00ff */
[----:B------:R-:W-:-:S05]  /*1c120*/  SEL R5, R14, RZ, P1 ;  /* 0x000000ff0e057207 */ /* 0x000fca0000800000 */
[----:B------:R-:W-:-:S04]  /*1c130*/  IMAD.IADD R4, R2, 0x1, R5 ;  /* 0x0000000102047824 */ /* 0x000fc800078e0205 */
[----:B------:R-:W-:-:S07]  /*1c140*/  IMAD.MOV.U32 R13, RZ, RZ, R4 ;  /* 0x000000ffff0d7224 */ /* 0x000fce00078e0004 */
[----:B------:R-:W-:Y:S05]  /*1c150*/  WARPSYNC.COLLECTIVE R15, `(.L_x_10155) ;  /* 0x000000000f087348 */ /* 0x000fea0003c00000 */
[----:B------:R0:W1:Y:S02]  /*1c160*/  SHFL.UP P6, R14, R13, R12, R11 ;  /* 0x0400000c0d0e7389 */ /* 0x00006400000c000b */
[----:B01----:R-:W-:Y:S01]  /*1c170*/  ENDCOLLECTIVE ;  /* 0x000000000000791b */ /* 0x003fe20003800000 */
.L_x_10155:
[----:B------:R-:W-:Y:S01]  /*1c180*/  IMAD.MOV.U32 R12, RZ, RZ, 0x4 ;  /* 0x00000004ff0c7424 */ /* 0x000fe200078e00ff */
[----:B------:R-:W-:-:S05]  /*1c190*/  SEL R5, R14, RZ, P2 ;  /* 0x000000ff0e057207 */ /* 0x000fca0001000000 */
[----:B------:R-:W-:-:S04]  /*1c1a0*/  IMAD.IADD R5, R4, 0x1, R5 ;  /* 0x0000000104057824 */ /* 0x000fc800078e0205 */
[----:B------:R-:W-:-:S07]  /*1c1b0*/  IMAD.MOV.U32 R13, RZ, RZ, R5 ;  /* 0x000000ffff0d7224 */ /* 0x000fce00078e0005 */
[----:B------:R-:W-:Y:S05]  /*1c1c0*/  WARPSYNC.COLLECTIVE R15, `(.L_x_10156) ;  /* 0x000000000f087348 */ /* 0x000fea0003c00000 */
[----:B------:R0:W1:Y:S02]  /*1c1d0*/  SHFL.UP P6, R14, R13, R12, R11 ;  /* 0x0400000c0d0e7389 */ /* 0x00006400000c000b */
[----:B01----:R-:W-:Y:S01]  /*1c1e0*/  ENDCOLLECTIVE ;  /* 0x000000000000791b */ /* 0x003fe20003800000 */
.L_x_10156:
[----:B------:R-:W-:Y:S01]  /*1c1f0*/  IMAD.MOV.U32 R12, RZ, RZ, 0x8 ;  /* 0x00000008ff0c7424 */ /* 0x000fe200078e00ff */
[----:B------:R-:W-:-:S05]  /*1c200*/  SEL R6, R14, RZ, P3 ;  /* 0x000000ff0e067207 */ /* 0x000fca0001800000 */
[----:B------:R-:W-:-:S04]  /*1c210*/  IMAD.IADD R6, R5, 0x1, R6 ;  /* 0x0000000105067824 */ /* 0x000fc800078e0206 */
[----:B------:R-:W-:-:S07]  /*1c220*/  IMAD.MOV.U32 R13, RZ, RZ, R6 ;  /* 0x000000ffff0d7224 */ /* 0x000fce00078e0006 */
[----:B------:R-:W-:Y:S05]  /*1c230*/  WARPSYNC.COLLECTIVE R15, `(.L_x_10157) ;  /* 0x000000000f087348 */ /* 0x000fea0003c00000 */
[----:B------:R0:W1:Y:S02]  /*1c240*/  SHFL.UP P6, R14, R13, R12, R11 ;  /* 0x0400000c0d0e7389 */ /* 0x00006400000c000b */
[----:B01----:R-:W-:Y:S01]  /*1c250*/  ENDCOLLECTIVE ;  /* 0x000000000000791b */ /* 0x003fe20003800000 */
.L_x_10157:
[----:B------:R-:W-:Y:S01]  /*1c260*/  IMAD.MOV.U32 R12, RZ, RZ, 0x10 ;  /* 0x00000010ff0c7424 */ /* 0x000fe200078e00ff */
[----:B------:R-:W-:-:S05]  /*1c270*/  SEL R3, R14, RZ, P4 ;  /* 0x000000ff0e037207 */ /* 0x000fca0002000000 */
[----:B------:R-:W-:-:S04]  /*1c280*/  IMAD.IADD R4, R6, 0x1, R3 ;  /* 0x0000000106047824 */ /* 0x000fc800078e0203 */
[----:B------:R-:W-:-:S07]  /*1c290*/  IMAD.MOV.U32 R13, RZ, RZ, R4 ;  /* 0x000000ffff0d7224 */ /* 0x000fce00078e0004 */
[----:B------:R-:W-:Y:S05]  /*1c2a0*/  WARPSYNC.COLLECTIVE R15, `(.L_x_10158) ;  /* 0x000000000f087348 */ /* 0x000fea0003c00000 */
[----:B------:R0:W1:Y:S02]  /*1c2b0*/  SHFL.UP P6, R14, R13, R12, R11 ;  /* 0x0400000c0d0e7389 */ /* 0x00006400000c000b */
[----:B01----:R-:W-:Y:S01]  /*1c2c0*/  ENDCOLLECTIVE ;  /* 0x000000000000791b */ /* 0x003fe20003800000 */
.L_x_10158:
        /* <DEDUP_REMOVED lines=8> */
.L_x_10159:
[----:B------:R-:W-:Y:S05]  /*1c350*/  BRA `(.L_x_10160) ;  /* 0xffffffdc00a87947 */ /* 0x000fea000383ffff */
.L_x_10075:
        /* <DEDUP_REMOVED lines=8> */
.L_x_10162:
[----:B------:R-:W-:Y:S05]  /*1c3e0*/  BSYNC B0 ;  /* 0x0000000000007941 */ /* 0x000fea0003800000 */
.L_x_10161:
        /* <DEDUP_REMOVED lines=8> */
.L_x_10163:
[----:B------:R-:W-:Y:S01]  /*1c470*/  IMAD.MOV.U32 R12, RZ, RZ, 0x4 ;  /* 0x00000004ff0c7424 */ /* 0x000fe200078e00ff */
[----:B------:R-:W-:-:S05]  /*1c480*/  SEL R14, R14, RZ, P2 ;  /* 0x000000ff0e0e7207 */ /* 0x000fca0001000000 */
[----:B------:R-:W-:-:S04]  /*1c490*/  IMAD.IADD R3, R13, 0x1, R14 ;  /* 0x000000010d037824 */ /* 0x000fc800078e020e */
[----:B------:R-:W-:-:S07]  /*1c4a0*/  IMAD.MOV.U32 R13, RZ, RZ, R3 ;  /* 0x000000ffff0d7224 */ /* 0x000fce00078e0003 */
[----:B------:R-:W-:Y:S05]  /*1c4b0*/  WARPSYNC.COLLECTIVE R15, `(.L_x_10164) ;  /* 0x000000000f087348 */ /* 0x000fea0003c00000 */
[----:B------:R0:W1:Y:S02]  /*1c4c0*/  SHFL.UP P6, R14, R13, R12, R11 ;  /* 0x0400000c0d0e7389 */ /* 0x00006400000c000b */
[----:B01----:R-:W-:Y:S01]  /*1c4d0*/  ENDCOLLECTIVE ;  /* 0x000000000000791b */ /* 0x003fe20003800000 */
.L_x_10164:
[----:B------:R-:W-:Y:S01]  /*1c4e0*/  IMAD.MOV.U32 R12, RZ, RZ, 0x8 ;  /* 0x00000008ff0c7424 */ /* 0x000fe200078e00ff */
[----:B------:R-:W-:-:S05]  /*1c4f0*/  SEL R4, R14, RZ, P3 ;  /* 0x000000ff0e047207 */ /* 0x000fca0001800000 */
[----:B------:R-:W-:-:S04]  /*1c500*/  IMAD.IADD R4, R3, 0x1, R4 ;  /* 0x0000000103047824 */ /* 0x000fc800078e0204 */
[----:B------:R-:W-:-:S07]  /*1c510*/  IMAD.MOV.U32 R13, RZ, RZ, R4 ;  /* 0x000000ffff0d7224 */ /* 0x000fce00078e0004 */
[----:B------:R-:W-:Y:S05]  /*1c520*/  WARPSYNC.COLLECTIVE R15, `(.L_x_10165) ;  /* 0x000000000f087348 */ /* 0x000fea0003c00000 */
[----:B------:R0:W1:Y:S02]  /*1c530*/  SHFL.UP P6, R14, R13, R12, R11 ;  /* 0x0400000c0d0e7389 */ /* 0x00006400000c000b */
[----:B01----:R-:W-:Y:S01]  /*1c540*/  ENDCOLLECTIVE ;  /* 0x000000000000791b */ /* 0x003fe20003800000 */
.L_x_10165:
[----:B------:R-:W-:Y:S01]  /*1c550*/  IMAD.MOV.U32 R12, RZ, RZ, 0x10 ;  /* 0x00000010ff0c7424 */ /* 0x000fe200078e00ff */
[----:B------:R-:W-:-:S05]  /*1c560*/  SEL R5, R14, RZ, P4 ;  /* 0x000000ff0e057207 */ /* 0x000fca0002000000 */
[----:B------:R-:W-:-:S04]  /*1c570*/  IMAD.IADD R5, R4, 0x1, R5 ;  /* 0x0000000104057824 */ /* 0x000fc800078e0205 */
[----:B------:R-:W-:-:S07]  /*1c580*/  IMAD.MOV.U32 R13, RZ, RZ, R5 ;  /* 0x000000ffff0d7224 */ /* 0x000fce00078e0005 */
[----:B------:R-:W-:Y:S05]  /*1c590*/  WARPSYNC.COLLECTIVE R15, `(.L_x_10166) ;  /* 0x000000000f087348 */ /* 0x000fea0003c00000 */
[----:B------:R0:W1:Y:S02]  /*1c5a0*/  SHFL.UP P6, R14, R13, R12, R11 ;  /* 0x0400000c0d0e7389 */ /* 0x00006400000c000b */
[----:B01----:R-:W-:Y:S01]  /*1c5b0*/  ENDCOLLECTIVE ;  /* 0x000000000000791b */ /* 0x003fe20003800000 */
.L_x_10166:
        /* <DEDUP_REMOVED lines=8> */
.L_x_10167:
[----:B------:R-:W-:Y:S05]  /*1c640*/  BRA `(.L_x_10168) ;  /* 0xffffffdc00887947 */ /* 0x000fea000383ffff */
.L_x_10077:
[----:B------:R-:W-:Y:S01]  /*1c650*/  BSSY B0, `(.L_x_10169) ;  /* 0x0000006000007945 */ /* 0x000fe20003800000 */
[----:B------:R-:W-:Y:S01]  /*1c660*/  PLOP3.LUT P6, PT, P6, PT, PT, 0x8, 0x0 ;  /* 0x000000000000781c */ /* 0x000fe200037ce170 */
[----:B------:R-:W-:-:S12]  /*1c670*/  IMAD.MOV.U32 R15, RZ, RZ, -0x1 ;  /* 0xffffffffff0f7424 */ /* 0x000fd800078e00ff */
[----:B0-----:R-:W-:Y:S05]  /*1c680*/  WARPSYNC.COLLECTIVE R15, `(.L_x_10170) ;  /* 0x000000000f087348 */ /* 0x001fea0003c00000 */
[----:B------:R-:W-:Y:S01]  /*1c690*/  VOTE.ANY R14, PT, P6 ;  /* 0x00000000000e7806 */ /* 0x000fe200030e0100 */
[----:B0-----:R-:W-:Y:S06]  /*1c6a0*/  ENDCOLLECTIVE ;  /* 0x000000000000791b */ /* 0x001fec0003800000 */
.L_x_10170:
[----:B------:R-:W-:Y:S05]  /*1c6b0*/  BSYNC B0 ;  /* 0x0000000000007941 */ /* 0x000fea0003800000 */
.L_x_10169:
        /* <DEDUP_REMOVED lines=9> */
.L_x_10171:
[----:B------:R-:W-:Y:S01]  /*1c750*/  IMAD.MOV.U32 R17, RZ, RZ, R14 ;  /* 0x000000ffff117224 */ /* 0x000fe200078e000e */
[----:B------:R-:W-:Y:S06]  /*1c760*/  BRA `(.L_x_10172) ;  /* 0xffffffdc00787947 */ /* 0x000fec000383ffff */
.L_x_10079:
[----:B------:R-:W-:Y:S01]  /*1c770*/  BSSY B0, `(.L_x_10173) ;  /* 0x0000007000007945 */ /* 0x000fe20003800000 */
[----:B------:R-:W-:Y:S02]  /*1c780*/  IMAD.MOV.U32 R13, RZ, RZ, R3 ;  /* 0x000000ffff0d7224 */ /* 0x000fe400078e0003 */
[----:B------:R-:W-:Y:S02]  /*1c790*/  IMAD.MOV.U32 R11, RZ, RZ, 0x1f ;  /* 0x0000001fff0b7424 */ /* 0x000fe400078e00ff */
[----:B------:R-:W-:-:S07]  /*1c7a0*/  IMAD.MOV.U32 R15, RZ, RZ, -0x1 ;  /* 0xffffffffff0f7424 */ /* 0x000fce00078e00ff */
[----:B012---:R-:W-:Y:S05]  /*1c7b0*/  WARPSYNC.COLLECTIVE R15, `(.L_x_10174) ;  /* 0x000000000f087348 */ /* 0x007fea0003c00000 */
[----:B------:R3:W4:Y:S02]  /*1c7c0*/  SHFL.IDX P6, R14, R13, R12, R11 ;  /* 0x0000000c0d0e7389 */ /* 0x00072400000c000b */
[----:B01234-:R-:W-:Y:S01]  /*1c7d0*/  ENDCOLLECTIVE ;  /* 0x000000000000791b */ /* 0x01ffe20003800000 */
.L_x_10174:
[----:B------:R-:W-:Y:S05]  /*1c7e0*/  BSYNC B0 ;  /* 0x0000000000007941 */ /* 0x000fea0003800000 */
.L_x_10173:
[----:B------:R-:W-:Y:S01]  /*1c7f0*/  IMAD.MOV.U32 R5, RZ, RZ, R14 ;  /* 0x000000ffff057224 */ /* 0x000fe200078e000e */
[----:B------:R-:W-:Y:S06]  /*1c800*/  BRA `(.L_x_10078) ;  /* 0xffffffdc006c7947 */ /* 0x000fec000383ffff */
.L_x_10083:
[----:B0-----:R0:W1:Y:S02]  /*1c810*/  SYNCS.PHASECHK.TRANS64.TRYWAIT P0, [R7+URZ+0x19c20], R0 ;  /* 0x019c2000070075a7 */ /* 0x001064000800017f */
[----:B-1----:R-:W-:Y:S05]  /*1c820*/  @!P0 NANOSLEEP.SYNCS 0x989680 ;  /* 0x009896800000895d */ /* 0x002fea0003900000 */
[----:B------:R-:W1:Y:S02]  /*1c830*/  @!P0 SYNCS.PHASECHK.TRANS64 P0, [R7+URZ+0x19c20], R0 ;  /* 0x019c2000070085a7 */ /* 0x000e64000800007f */
[----:B-1----:R-:W-:Y:S05]  /*1c840*/  @!P0 BRA `(.L_x_10083) ;  /* 0xfffffffc00f08947 */ /* 0x002fea000383ffff */
[----:B------:R-:W-:Y:S05]  /*1c850*/  BRA `(.L_x_10175) ;  /* 0xffffffe000e47947 */ /* 0x000fea000383ffff */
.L_x_10084:
        /* <DEDUP_REMOVED lines=11> */
.L_x_10177:
[----:B------:R-:W-:Y:S05]  /*1c910*/  BSYNC B0 ;  /* 0x0000000000007941 */ /* 0x000fea0003800000 */
.L_x_10176:
[----:B------:R-:W-:Y:S05]  /*1c920*/  BRA `(.L_x_10178) ;  /* 0xffffffe000cc7947 */ /* 0x000fea000383ffff */
.L_x_10085:
[----:B------:R-:W-:Y:S01]  /*1c930*/  BSSY B0, `(.L_x_10179) ;  /* 0x0000006000007945 */ /* 0x000fe20003800000 */
[----:B------:R-:W-:-:S07]  /*1c940*/  IMAD.MOV.U32 R15, RZ, RZ, -0x1 ;  /* 0xffffffffff0f7424 */ /* 0x000fce00078e00ff */
[----:B0-----:R-:W-:Y:S05]  /*1c950*/  WARPSYNC.COLLECTIVE R15, `(.L_x_10180) ;  /* 0x000000000f0c7348 */ /* 0x001fea0003c00000 */
[----:B------:R-:W-:Y:S02]  /*1c960*/  ELECT P6, UR62, PT ;  /* 0x00000000003e782f */ /* 0x000fe400038c0000 */
[----:B------:R-:W-:Y:S01]  /*1c970*/  MOV R14, UR62 ;  /* 0x0000003e000e7c02 */ /* 0x000fe20008000f00 */
[----:B0-----:R-:W-:Y:S10]  /*1c980*/  ENDCOLLECTIVE ;  /* 0x000000000000791b */ /* 0x001ff40003800000 */
.L_x_10180:
[----:B------:R-:W-:Y:S05]  /*1c990*/  BSYNC B0 ;  /* 0x0000000000007941 */ /* 0x000fea0003800000 */
.L_x_10179:
[----:B------:R-:W-:Y:S05]  /*1c9a0*/  BRA `(.L_x_10181) ;  /* 0xffffffe000c07947 */ /* 0x000fea000383ffff */
.L_x_10087:
[----:B0-----:R0:W1:Y:S02]  /*1c9b0*/  SYNCS.PHASECHK.TRANS64.TRYWAIT P1, [R5+URZ], R4 ;  /* 0x00000004050075a7 */ /* 0x001064000802017f */
[----:B-1----:R-:W-:Y:S05]  /*1c9c0*/  @!P1 NANOSLEEP.SYNCS 0x989680 ;  /* 0x009896800000995d */ /* 0x002fea0003900000 */
[----:B------:R-:W1:Y:S02]  /*1c9d0*/  @!P1 SYNCS.PHASECHK.TRANS64 P1, [R5+URZ], R4 ;  /* 0x00000004050095a7 */ /* 0x000e64000802007f */
[----:B-1----:R-:W-:Y:S05]  /*1c9e0*/  @!P1 BRA `(.L_x_10087) ;  /* 0xfffffffc00f09947 */ /* 0x002fea000383ffff */
[----:B------:R-:W-:Y:S05]  /*1c9f0*/  BRA `(.L_x_10182) ;  /* 0xffffffe000f47947 */ /* 0x000fea000383ffff */
.L_x_10088:
[----:B-1----:R1:W2:Y:S02]  /*1ca00*/  SYNCS.PHASECHK.TRANS64.TRYWAIT P1, [R3+URZ], R0 ;  /* 0x00000000030075a7 */ /* 0x0022a4000802017f */
[----:B--2---:R-:W-:Y:S05]  /*1ca10*/  @!P1 NANOSLEEP.SYNCS 0x989680 ;  /* 0x009896800000995d */ /* 0x004fea0003900000 */
[----:B------:R-:W2:Y:S02]  /*1ca20*/  @!P1 SYNCS.PHASECHK.TRANS64 P1, [R3+URZ], R0 ;  /* 0x00000000030095a7 */ /* 0x000ea4000802007f */
[----:B--2---:R-:W-:Y:S05]  /*1ca30*/  @!P1 BRA `(.L_x_10088) ;  /* 0xfffffffc00f09947 */ /* 0x004fea000383ffff */
[----:B------:R-:W-:Y:S05]  /*1ca40*/  BRA `(.L_x_10183) ;  /* 0xffffffe000e87947 */ /* 0x000fea000383ffff */
.L_x_10090:
[----:B-1----:R1:W2:Y:S02]  /*1ca50*/  SYNCS.PHASECHK.TRANS64.TRYWAIT P1, [R3+URZ+0x19c60], R4 ;  /* 0x019c6004030075a7 */ /* 0x0022a4000802017f */
[----:B--2---:R-:W-:Y:S05]  /*1ca60*/  @!P1 NANOSLEEP.SYNCS 0x989680 ;  /* 0x009896800000995d */ /* 0x004fea0003900000 */
[----:B------:R-:W2:Y:S02]  /*1ca70*/  @!P1 SYNCS.PHASECHK.TRANS64 P1, [R3+URZ+0x19c60], R4 ;  /* 0x019c6004030095a7 */ /* 0x000ea4000802007f */
[----:B--2---:R-:W-:Y:S05]  /*1ca80*/  @!P1 BRA `(.L_x_10090) ;  /* 0xfffffffc00f09947 */ /* 0x004fea000383ffff */
[----:B------:R-:W-:Y:S05]  /*1ca90*/  BRA `(.L_x_10184) ;  /* 0xffffffe000e87947 */ /* 0x000fea000383ffff */
.L_x_10092:
[----:B0-----:R0:W2:Y:S02]  /*1caa0*/  SYNCS.PHASECHK.TRANS64.TRYWAIT P1, [R5+URZ+0x19c60], R0 ;  /* 0x019c6000050075a7 */ /* 0x0010a4000802017f */
[----:B--2---:R-:W-:Y:S05]  /*1cab0*/  @!P1 NANOSLEEP.SYNCS 0x989680 ;  /* 0x009896800000995d */ /* 0x004fea0003900000 */
[----:B------:R-:W2:Y:S02]  /*1cac0*/  @!P1 SYNCS.PHASECHK.TRANS64 P1, [R5+URZ+0x19c60], R0 ;  /* 0x019c6000050095a7 */ /* 0x000ea4000802007f */
[----:B--2---:R-:W-:Y:S05]  /*1cad0*/  @!P1 BRA `(.L_x_10092) ;  /* 0xfffffffc00f09947 */ /* 0x004fea000383ffff */
[----:B------:R-:W-:Y:S05]  /*1cae0*/  BRA `(.L_x_10185) ;  /* 0xffffffe000e87947 */ /* 0x000fea000383ffff */
.L_x_10094:
[----:B--2---:R2:W3:Y:S02]  /*1caf0*/  SYNCS.PHASECHK.TRANS64.TRYWAIT P0, [R3+URZ+0x19c80], R4 ;  /* 0x019c8004030075a7 */ /* 0x0044e4000800017f */
[----:B---3--:R-:W-:Y:S05]  /*1cb00*/  @!P0 NANOSLEEP.SYNCS 0x989680 ;  /* 0x009896800000895d */ /* 0x008fea0003900000 */
[----:B------:R-:W3:Y:S02]  /*1cb10*/  @!P0 SYNCS.PHASECHK.TRANS64 P0, [R3+URZ+0x19c80], R4 ;  /* 0x019c8004030085a7 */ /* 0x000ee4000800007f */
[----:B---3--:R-:W-:Y:S05]  /*1cb20*/  @!P0 BRA `(.L_x_10094) ;  /* 0xfffffffc00f08947 */ /* 0x008fea000383ffff */
[----:B------:R-:W-:Y:S05]  /*1cb30*/  BRA `(.L_x_10095) ;  /* 0xffffffe000e47947 */ /* 0x000fea000383ffff */
.L_x_10186:
        /* <DEDUP_REMOVED lines=12> */
.L_x_12387:


//--------------------- .text._ZN7cutlass13device_kernelIN5flash11enable_sm90INS1_16FlashAttnFwdSm90INS1_25CollectiveMainloopFwdSm90ILi2EN4cute5tupleIJNS5_1CILi1EEES8_S8_EEENS6_IJNS7_ILi192EEENS7_ILi160EEENS7_ILi64EEEEEELi64ENS_12float_e4m3_tEfNS_4arch4Sm90ELb0ELb0ELb0ELb0ELb0ELb0ELb0ELb1ELb1ELb0ELb0ELb0EEENS1_21CollectiveEpilogueFwdINS6_IJSA_SC_SB_EEES9_NS_10bfloat16_tESG_Li384ELb0ELb0ELb0ELb1EEENS1_29StaticPersistentTileSchedulerILb0EEEEEEEEEvNT_6ParamsE --------------------------
	.section	.text._ZN7cutlass13device_kernelIN5flash11enable_sm90INS1_16FlashAttnFwdSm90INS1_25CollectiveMainloopFwdSm90ILi2EN4cute5tupleIJNS5_1CILi1EEES8_S8_EEENS6_IJNS7_ILi192EEENS7_ILi160EEENS7_ILi64EEEEEELi64ENS_12float_e4m3_tEfNS_4arch4Sm90ELb0ELb0ELb0ELb0ELb0ELb0ELb0ELb1ELb1ELb0ELb0ELb0EEENS1_21CollectiveEpilogueFwdINS6_IJSA_SC_SB_EEES9_NS_10bfloat16_tESG_Li384ELb0ELb0ELb0ELb1EEENS1_29StaticPersistentTileSchedulerILb0EEEEEEEEEvNT_6ParamsE,"ax",@progbits
	.align	128
.text._ZN7cutlass13device_kernelIN5flash11enable_sm90INS1_16FlashAttnFwdSm90INS1_25CollectiveMainloopFwdSm90ILi2EN4cute5tupleIJNS5_1CILi1EEES8_S8_EEENS6_IJNS7_ILi192EEENS7_ILi160EEENS7_ILi64EEEEEELi64ENS_12float_e4m3_tEfNS_4arch4Sm90ELb0ELb0ELb0ELb0ELb0ELb0ELb0ELb1ELb1ELb0ELb0ELb0EEENS1_21CollectiveEpilogueFwdINS6_IJSA_SC_SB_EEES9_NS_10bfloat16_tESG_Li384ELb0ELb0ELb0ELb1EEENS1_29StaticPersistentTileSchedulerILb0EEEEEEEEEvNT_6ParamsE:
        .type           _ZN7cutlass13device_kernelIN5flash11enable_sm90INS1_16FlashAttnFwdSm90INS1_25CollectiveMainloopFwdSm90ILi2EN4cute5tupleIJNS5_1CILi1EEES8_S8_EEENS6_IJNS7_ILi192EEENS7_ILi160EEENS7_ILi64EEEEEELi64ENS_12float_e4m3_tEfNS_4arch4Sm90ELb0ELb0ELb0ELb0ELb0ELb0ELb0ELb1ELb1ELb0ELb0ELb0EEENS1_21CollectiveEpilogueFwdINS6_IJSA_SC_SB_EEES9_NS_10bfloat16_tESG_Li384ELb0ELb0ELb0ELb1EEENS1_29StaticPersistentTileSchedulerILb0EEEEEEEEEvNT_6ParamsE,@function
        .size           _ZN7cutlass13device_kernelIN5flash11enable_sm90INS1_16FlashAttnFwdSm90INS1_25CollectiveMainloopFwdSm90ILi2EN4cute5tupleIJNS5_1CILi1EEES8_S8_EEENS6_IJNS7_ILi192EEENS7_ILi160EEENS7_ILi64EEEEEELi64ENS_12float_e4m3_tEfNS_4arch4Sm90ELb0ELb0ELb0ELb0ELb0ELb0ELb0ELb1ELb1ELb0ELb0ELb0EEENS1_21CollectiveEpilogueFwdINS6_IJSA_SC_SB_EEES9_NS_10bfloat16_tESG_Li384ELb0ELb0ELb0ELb1EEENS1_29StaticPersistentTileSchedulerILb0EEEEEEEEEvNT_6ParamsE,(.L_x_12388 - _ZN7cutlass13device_kernelIN5flash11enable_sm90INS1_16FlashAttnFwdSm90INS1_25CollectiveMainloopFwdSm90ILi2EN4cute5tupleIJNS5_1CILi1EEES8_S8_EEENS6_IJNS7_ILi192EEENS7_ILi160EEENS7_ILi64EEEEEELi64ENS_12float_e4m3_tEfNS_4arch4Sm90ELb0ELb0ELb0ELb0ELb0ELb0ELb0ELb1ELb1ELb0ELb0ELb0EEENS1_21CollectiveEpilogueFwdINS6_IJSA_SC_SB_EEES9_NS_10bfloat16_tESG_Li384ELb0ELb0ELb0ELb1EEENS1_29StaticPersistentTileSchedulerILb0EEEEEEEEEvNT_6ParamsE)
        .other          _ZN7cutlass13device_kernelIN5flash11enable_sm90INS1_16FlashAttnFwdSm90INS1_25CollectiveMainloopFwdSm90ILi2EN4cute5tupleIJNS5_1CILi1EEES8_S8_EEENS6_IJNS7_ILi192EEENS7_ILi160EEENS7_ILi64EEEEEELi64ENS_12float_e4m3_tEfNS_4arch4Sm90ELb0ELb0ELb0ELb0ELb0ELb0ELb0ELb1ELb1ELb0ELb0ELb0EEENS1_21CollectiveEpilogueFwdINS6_IJSA_SC_SB_EEES9_NS_10bfloat16_tESG_Li384ELb0ELb0ELb0ELb1EEENS1_29StaticPersistentTileSchedulerILb0EEEEEEEEEvNT_6ParamsE,@"STO_CUDA_ENTRY STV_DEFAULT"
_ZN7cutlass13device_kernelIN5flash11enable_sm90INS1_16FlashAttnFwdSm90INS1_25CollectiveMainloopFwdSm90ILi2EN4cute5tupleIJNS5_1CILi1EEES8_S8_EEENS6_IJNS7_ILi192EEENS7_ILi160EEENS7_ILi64EEEEEELi64ENS_12float_e4m3_tEfNS_4arch4Sm90ELb0ELb0ELb0ELb0ELb0ELb0ELb0ELb1ELb1ELb0ELb0ELb0EEENS1_21CollectiveEpilogueFwdINS6_IJSA_SC_SB_EEES9_NS_10bfloat16_tESG_Li384ELb0ELb0ELb0ELb1EEENS1_29StaticPersistentTileSchedulerILb0EEEEEEEEEvNT_6ParamsE:
        /* <DEDUP_REMOVED lines=23> */
.L_x_10188:
[----:B------:R-:W-:Y:S05]  /*0170*/  BSYNC B0 ;  /* 0x0000000000007941 */ /* 0x000fea0003800000 */
.L_x_10187:
        /* <DEDUP_REMOVED lines=37> */
.L_x_10189:
        /* <DEDUP_REMOVED lines=22> */
.L_x_10190:
        /* <DEDUP_REMOVED lines=18> */
.L_x_10191:
        /* <DEDUP_REMOVED lines=22> */
.L_x_10192:
        /* <DEDUP_REMOVED lines=22> */
.L_x_10193:
        /* <DEDUP_REMOVED lines=8> */
.L_x_10195:
        /* <DEDUP_REMOVED lines=59> */
.L_x_10220:
        /* <DEDUP_REMOVED lines=78> */
[----:B------:R-:W-:Y:S02]  /*1220*/  ULEA.HI UR5, UR5, UR5, URZ, 0x1 ;  /* 0x0000000505057291 */ /* 0x000fe4000f8f083f */
[----:B------:R-:W-:-:S02]  /*1230*/  UIMAD UR58, UR58, UR8, URZ ;  /* 0x000000083a3a72a4 */ /* 0x000fc4000f8e023f */
[----:B------:R-:W-:Y:S02]  /*1240*/  UIMAD UR5, UR5, -0x3, UR6 ;  /* 0xfffffffd050578a4 */ /* 0x000fe4000f8e0206 */
[----:B------:R-:W-:Y:S02]  /*1250*/  ULOP3.LUT UP1, URZ, UR7, 0x9f, URZ, 0xc0, !UPT ;  /* 0x0000009f073f7892 */ /* 0x000fe4000f82c03f */
[----:B------:R-:W-:Y:S02]  /*1260*/  ULEA UR7, UR5, UR7, 0xc ;  /* 0x0000000705077291 */ /* 0x000fe4000f8e603f */
[----:B------:R-:W-:Y:S02]  /*1270*/  UIADD3 UR4, UR58, 0x9f, URZ ;  /* 0x0000009f3a047890 */ /* 0x000fe4000fffe03f */
[----:B------:R-:W-:Y:S01]  /*1280*/  USHF.R.U32.HI UR7, URZ, 0x4, UR7 ;  /* 0x000000043f077899 */ /* 0x000fe20008011607 */
[----:B------:R-:W-:Y:S01]  /*1290*/  PLOP3.LUT P0, PT, PT, PT, UP1, 0x80, 0x0 ;  /* 0x000000000000781c */ /* 0x000fe20003f0f018 */
[----:B------:R-:W-:-:S02]  /*12a0*/  UIMAD.WIDE UR4, UR4, 0x66666667, URZ ;  /* 0x66666667040478a5 */ /* 0x000fc4000f8e023f */
[----:B------:R-:W-:Y:S01]  /*12b0*/  ULOP3.LUT UR7, UR7, 0x3fff, URZ, 0xc0, !UPT ;  /* 0x00003fff07077892 */ /* 0x000fe2000f8ec03f */
[----:B------:R-:W-:Y:S01]  /*12c0*/  @UP2 ULDC UR8, c[0x0][0x42c] ;  /* 0x00010b0000082ab9 */ /* 0x000fe20000000800 */
[----:B------:R-:W-:Y:S02]  /*12d0*/  UMOV UR42, UR43 ;  /* 0x0000002b002a7c82 */ /* 0x000fe40008000000 */
[----:B------:R-:W-:Y:S01]  /*12e0*/  ULOP3.LUT UR59, UR7, 0x10000, URZ, 0xfc, !UPT ;  /* 0x00010000073b7892 */ /* 0x000fe2000f8efc3f */
[----:B------:R-:W-:Y:S01]  /*12f0*/  UMOV UR53, UR5 ;  /* 0x0000000500357c82 */ /* 0x000fe20008000000 */
[----:B------:R-:W-:Y:S02]  /*1300*/  UIMAD.WIDE.U32 UR4, UR43, UR8, URZ ;  /* 0x000000082b0472a5 */ /* 0x000fe4000f8e003f */
[----:B------:R-:W-:Y:S02]  /*1310*/  USHF.R.U32.HI UR6, URZ, 0x1f, UR53 ;  /* 0x0000001f3f067899 */ /* 0x000fe40008011635 */
[----:B------:R-:W-:-:S02]  /*1320*/  @UP2 USHF.R.U32.HI UR42, URZ, UR10, UR5 ;  /* 0x0000000a3f2a2299 */ /* 0x000fc40008011605 */
[----:B------:R-:W-:Y:S01]  /*1330*/  ULEA.HI.SX32 UR53, UR53, UR6, 0x1a ;  /* 0x0000000635357291 */ /* 0x000fe2000f8fd23f */
[----:B------:R-:W-:Y:S01]  /*1340*/  UMOV UR36, UR59 ;  /* 0x0000003b00247c82 */ /* 0x000fe20008000000 */
[----:B------:R-:W-:Y:S01]  /*1350*/  UMOV UR37, 0x80000020 ;  /* 0x8000002000257882 */ /* 0x000fe20000000000 */
        /* <DEDUP_REMOVED lines=20> */
.L_x_10196:
[----:B------:R-:W-:Y:S01]  /*14a0*/  ULOP3.LUT UR4, UR47, 0x1, URZ, 0xc0, !UPT ;  /* 0x000000012f047892 */ /* 0x000fe2000f8ec03f */
[----:B------:R-:W-:-:S05]  /*14b0*/  IMAD.U32 R3, RZ, RZ, UR51 ;  /* 0x00000033ff037e24 */ /* 0x000fca000f8e00ff */
[----:B------:R-:W-:Y:S01]  /*14c0*/  IMAD.U32 R0, RZ, RZ, UR4 ;  /* 0x00000004ff007e24 */ /* 0x000fe2000f8e00ff */
[----:B------:R-:W-:-:S04]  /*14d0*/  ISETP.NE.AND P0, PT, R3, 0x3, PT ;  /* 0x000000030300780c */ /* 0x000fc80003f05270 */
[----:B------:R-:W-:-:S04]  /*14e0*/  SHF.L.U32 R0, R0, 0x1f, RZ ;  /* 0x0000001f00007819 */ /* 0x000fc800000006ff */
[----:B------:R-:W1:Y:S02]  /*14f0*/  SYNCS.PHASECHK.TRANS64.TRYWAIT P1, [UR40+0x13200], R0 ;  /* 0x01320000ff0075a7 */ /* 0x000e640008020168 */
[----:B-1----:R-:W-:Y:S05]  /*1500*/  @!P1 BRA `(.L_x_10197) ;  /* 0x0000008000809947 */ /* 0x002fea0003800000 */
.L_x_10277:
[----:B------:R-:W-:Y:S05]  /*1510*/  @!P0 BRA `(.L_x_10198) ;  /* 0x0000000000048947 */ /* 0x000fea0003800000 */
[----:B------:R-:W-:Y:S01]  /*1520*/  BPT.TRAP 0x1 ;  /* 0x000000040000795c */ /* 0x000fe20000300000 */
.L_x_10198:
[----:B------:R-:W-:Y:S02]  /*1530*/  IMAD.U32 R4, RZ, RZ, UR49 ;  /* 0x00000031ff047e24 */ /* 0x000fe4000f8e00ff */
[----:B-1----:R-:W-:-:S03]  /*1540*/  IMAD.U32 R3, RZ, RZ, UR48 ;  /* 0x00000030ff037e24 */ /* 0x002fc6000f8e00ff */
[----:B------:R-:W-:Y:S02]  /*1550*/  LEA R4, R4, UR40, 0x3 ;  /* 0x0000002804047c11 */ /* 0x000fe4000f8e18ff */
[----:B------:R-:W-:-:S04]  /*1560*/  SHF.L.U32 R3, R3, 0x1f, RZ ;  /* 0x0000001f03037819 */ /* 0x000fc800000006ff */
[----:B------:R1:W2:Y:S01]  /*1570*/  SYNCS.PHASECHK.TRANS64.TRYWAIT P1, [R4+URZ+0x13230], R3 ;  /* 0x01323003040075a7 */ /* 0x0002a2000802017f */
[----:B------:R-:W-:Y:S05]  /*1580*/  @!P0 BRA `(.L_x_10199) ;  /* 0x0000000000048947 */ /* 0x000fea0003800000 */
[----:B------:R-:W-:Y:S01]  /*1590*/  BPT.TRAP 0x1 ;  /* 0x000000040000795c */ /* 0x000fe20000300000 */
.L_x_10199:
[----:B--2---:R-:W-:Y:S05]  /*15a0*/  @P1 BRA `(.L_x_10200) ;  /* 0x0000000000081947 */ /* 0x004fea0003800000 */
[----:B------:R-:W2:Y:S02]  /*15b0*/  SYNCS.PHASECHK.TRANS64.TRYWAIT P1, [R4+URZ+0x13230], R3 ;  /* 0x01323003040075a7 */ /* 0x000ea4000802017f */
[----:B--2---:R-:W-:Y:S05]  /*15c0*/  @!P1 BRA `(.L_x_10201) ;  /* 0x0000008000689947 */ /* 0x004fea0003800000 */
.L_x_10200:
[----:B------:R-:W-:Y:S01]  /*15d0*/  UIADD3 UR4, UR40, 0xe000, URZ ;  /* 0x0000e00028047890 */ /* 0x000fe2000fffe03f */
[----:B------:R-:W-:Y:S01]  /*15e0*/  LOP3.LUT P1, RZ, R2, 0x7f, RZ, 0xc0, !PT ;  /* 0x0000007f02ff7812 */ /* 0x000fe2000782c0ff */
[----:B------:R-:W-:Y:S01]  /*15f0*/  IMAD.MOV.U32 R55, RZ, RZ, RZ ;  /* 0x000000ffff377224 */ /* 0x000fe200078e00ff */
[----:B-12---:R-:W-:Y:S01]  /*1600*/  LOP3.LUT R3, R3, 0xffffffef, RZ, 0xc0, !PT ;  /* 0xffffffef03037812 */ /* 0x006fe200078ec0ff */
[----:B------:R-:W-:-:S04]  /*1610*/  USHF.R.U32.HI UR4, URZ, 0x4, UR4 ;  /* 0x000000043f047899 */ /* 0x000fc80008011604 */
[----:B------:R-:W-:-:S06]  /*1620*/  ULOP3.LUT UR4, UR4, 0x3fff, URZ, 0xc0, !UPT ;  /* 0x00003fff04047892 */ /* 0x000fcc000f8ec03f */
[----:B------:R-:W-:Y:S01]  /*1630*/  IMAD.U32 R0, RZ, RZ, UR4 ;  /* 0x00000004ff007e24 */ /* 0x000fe2000f8e00ff */
[----:B------:R-:W-:Y:S05]  /*1640*/  WARPSYNC.ALL ;  /* 0x0000000000007948 */ /* 0x000fea0003800000 */
[----:B------:R-:W-:Y:S02]  /*1650*/  LOP3.LUT R0, R0, 0x10000, RZ, 0xfc, !PT ;  /* 0x0001000000007812 */ /* 0x000fe400078efcff */
[----:B------:R-:W-:Y:S02]  /*1660*/  @P1 LOP3.LUT R3, R3, 0x10, RZ, 0xfc, !PT ;  /* 0x0000001003031812 */ /* 0x000fe400078efcff */
[----:B------:R-:W-:Y:S01]  /*1670*/  R2UR UR8, R0 ;  /* 0x00000000000872ca */ /* 0x000fe200000e0000 */
[----:B------:R-:W-:Y:S01]  /*1680*/  WARPGROUP.ARRIVE ;  /* 0x00000000000079c5 */ /* 0x000fe20000000000 */
[----:B------:R-:W-:Y:S01]  /*1690*/  UMOV UR39, 0x80000020 ;  /* 0x8000002000277882 */ /* 0x000fe20000000000 */
[----:B------:R-:W-:Y:S01]  /*16a0*/  UMOV UR4, UR36 ;  /* 0x0000002400047c82 */ /* 0x000fe20008000000 */
[----:B------:R-:W-:Y:S01]  /*16b0*/  UMOV UR5, UR37 ;  /* 0x0000002500057c82 */ /* 0x000fe20008000000 */
[----:B------:R-:W-:Y:S01]  /*16c0*/  UMOV UR7, 0x80000020 ;  /* 0x8000002000077882 */ /* 0x000fe20000000000 */
[----:B------:R-:W-:Y:S01]  /*16d0*/  UIADD3 UR10, UR59, 0x2, URZ ;  /* 0x000000023b0a7890 */ /* 0x000fe2000fffe03f */
[----:B------:R-:W-:Y:S01]  /*16e0*/  VIADD R5, R18, UR58 ;  /* 0x0000003a12057c36 */ /* 0x000fe20008000000 */
[----:B------:R-:W-:Y:S01]  /*16f0*/  P2R R6, PR, RZ, 0x1 ;  /* 0x00000001ff067803 */ /* 0x000fe20000000000 */
[----:B------:R-:W-:Y:S01]  /*1700*/  IMAD.U32 R8, RZ, RZ, UR53 ;  /* 0x00000035ff087e24 */ /* 0x000fe2000f8e00ff */
[----:B------:R-:W-:Y:S01]  /*1710*/  UISETP.GE.AND UP0, UPT, UR58, 0xa1, UPT ;  /* 0x000000a13a00788c */ /* 0x000fe2000bf06270 */
[----:B------:R-:W-:-:S02]  /*1720*/  IMAD.U32 R44, RZ, RZ, UR41 ;  /* 0x00000029ff2c7e24 */ /* 0x000fc4000f8e00ff */
[----:B------:R-:W-:Y:S01]  /*1730*/  UIMAD UR8, UR49, 0x280, UR8 ;  /* 0x00000280310878a4 */ /* 0x000fe2000f8e0208 */
[----:B------:R-:W-:-:S03]  /*1740*/  IMAD R5, R8, -0xa0, R5 ;  /* 0xffffff6008057824 */ /* 0x000fc600078e0205 */
        /* <DEDUP_REMOVED lines=9> */
[----:B------:R-:W-:-:S02]  /*17e0*/  ISETP.GT.AND P4, PT, R5, 0x8, PT ;  /* 0x000000080500780c */ /* 0x000fc40003f84270 */
[C---:B------:R-:W-:Y:S02]  /*17f0*/  ISETP.GT.AND P1, PT, R5.reuse, 0x9, PT ;  /* 0x000000090500780c */ /* 0x040fe40003f24270 */
[C---:B------:R-:W-:Y:S02]  /*1800*/  ISETP.GT.AND P3, PT, R5.reuse, 0x10, PT ;  /* 0x000000100500780c */ /* 0x040fe40003f64270 */
[C---:B------:R-:W-:Y:S02]  /*1810*/  ISETP.GT.AND P0, PT, R5.reuse, 0x79, PT ;  /* 0x000000790500780c */ /* 0x040fe40003f04270 */
[----:B------:R-:W-:Y:S01]  /*1820*/  ISETP.GT.AND P6, PT, R5, 0x80, PT ;  /* 0x000000800500780c */ /* 0x000fe20003fc4270 */
        /* <DEDUP_REMOVED lines=35> */
[----:B------:R-:W-:Y:S01]  /*1a60*/  FSEL R109, R109, -INF , P1 ;  /* 0xff8000006d6d7808 */ /* 0x000fe20000800000 */
[----:B------:R-:W-:Y:S01]  /*1a70*/  UIADD3 UR8, UR8, 0x202, URZ ;  /* 0x0000020208087890 */ /* 0x000fe2000fffe03f */
        /* <DEDUP_REMOVED lines=14> */
[----:B------:R-:W-:Y:S02]  /*1b60*/  FSEL R117, R117, -INF , P4 ;  /* 0xff80000075757808 */ /* 0x000fe40002000000 */
[----:B------:R-:W-:Y:S02]  /*1b70*/  ISETP.GT.AND P3, PT, R5, 0x20, PT ;  /* 0x000000200500780c */ /* 0x000fe40003f64270 */
[----:B------:R-:W-:Y:S02]  /*1b80*/  FMNMX.FTZ R8, R116, R3, !PT ;  /* 0x0000000374087209 */ /* 0x000fe40007810000 */
[----:B------:R-:W-:Y:S02]  /*1b90*/  FSEL R111, R111, -INF , P1 ;  /* 0xff8000006f6f7808 */ /* 0x000fe40000800000 */
[----:B------:R-:W-:-:S02]  /*1ba0*/  ISETP.GT.AND P1, PT, R5, 0x21, PT ;  /* 0x000000210500780c */ /* 0x000fc40003f24270 */
[----:B------:R-:W-:Y:S02]  /*1bb0*/  FMNMX.FTZ R3, R117, R8, !PT ;  /* 0x0000000875037209 */ /* 0x000fe40007810000 */
[----:B------:R-:W-:Y:S02]  /*1bc0*/  FSEL R115, R115, -INF , P2 ;  /* 0xff80000073737808 */ /* 0x000fe40001000000 */
[C---:B------:R-:W-:Y:S02]  /*1bd0*/  ISETP.GT.AND P2, PT, R5.reuse, 0x28, PT ;  /* 0x000000280500780c */ /* 0x040fe40003f44270 */
[----:B------:R-:W-:Y:S02]  /*1be0*/  FSEL R118, R118, -INF , P5 ;  /* 0xff80000076767808 */ /* 0x000fe40002800000 */
[----:B------:R-:W-:Y:S02]  /*1bf0*/  ISETP.GT.AND P5, PT, R5, 0x29, PT ;  /* 0x000000290500780c */ /* 0x000fe40003fa4270 */
[----:B------:R-:W-:-:S02]  /*1c00*/  FSEL R119, R119, -INF , P4 ;  /* 0xff80000077777808 */ /* 0x000fc40002000000 */
[----:B------:R-:W-:Y:S02]  /*1c10*/  ISETP.GT.AND P4, PT, R5, 0x30, PT ;  /* 0x000000300500780c */ /* 0x000fe40003f84270 */
[----:B------:R-:W-:Y:S01]  /*1c20*/  FMNMX.FTZ R13, R106, R107, !PT ;  /* 0x0000006b6a0d7209 */ /* 0x000fe20007810000 */
        /* <DEDUP_REMOVED lines=77> */
[----:B------:R-:W-:Y:S02]  /*2100*/  ISETP.GT.AND P0, PT, R5, 0x81, PT ;  /* 0x000000810500780c */ /* 0x000fe40003f04270 */
[----:B------:R-:W-:Y:S01]  /*2110*/  FSEL R56, R56, -INF , P1 ;  /* 0xff80000038387808 */ /* 0x000fe20000800000 */
[----:B------:R-:W-:Y:S01]  /*2120*/  QGMMA.64x32x32.F32.E4M3.E4M3 R24, gdesc[UR4], R24, gsb0 ;  /* 0x00600000041879f3 */ /* 0x000fe20008000818 */
[----:B------:R-:W-:-:S02]  /*2130*/  P2R R12, PR, RZ, 0x1 ;  /* 0x00000001ff0c7803 */ /* 0x000fc40000000000 */
[----:B------:R-:W-:Y:S02]  /*2140*/  FSEL R57, R57, -INF , P2 ;  /* 0xff80000039397808 */ /* 0x000fe40001000000 */
[----:B------:R-:W-:Y:S02]  /*2150*/  FMNMX.FTZ R8, R56, R3, !PT ;  /* 0x0000000338087209 */ /* 0x000fe40007810000 */
        /* <DEDUP_REMOVED lines=23> */
[C---:B------:R-:W-:Y:S02]  /*22d0*/  ISETP.GT.AND P4, PT, R5.reuse, 0x91, PT ;  /* 0x000000910500780c */ /* 0x040fe40003f84270 */
[----:B------:R-:W-:Y:S02]  /*22e0*/  FSEL R62, R62, -INF , P5 ;  /* 0xff8000003e3e7808 */ /* 0x000fe40002800000 */
[----:B------:R-:W-:Y:S02]  /*22f0*/  ISETP.GT.AND P5, PT, R5, 0x98, PT ;  /* 0x000000980500780c */ /* 0x000fe40003fa4270 */
[----:B------:R-:W-:Y:S01]  /*2300*/  P2R R11, PR, RZ, 0x2 ;  /* 0x00000002ff0b7803 */ /* 0x000fe20000000000 */
[----:B------:R-:W-:Y:S02]  /*2310*/  WARPGROUP.DEPBAR.LE gsb0, 0x0 ;  /* 0x00008000000079c5 */ /* 0x000fe40000010000 */
[----:B------:R-:W-:-:S02]  /*2320*/  FSEL R43, R25, -INF , P0 ;  /* 0xff800000192b7808 */ /* 0x000fc40000000000 */
[----:B------:R-:W-:Y:S02]  /*2330*/  ISETP.GT.AND P0, PT, R5, 0x80, PT ;  /* 0x000000800500780c */ /* 0x000fe40003f04270 */
[----:B------:R-:W-:Y:S02]  /*2340*/  FSEL R41, R24, -INF , P6 ;  /* 0xff80000018297808 */ /* 0x000fe40003000000 */
[----:B------:R-:W-:Y:S02]  /*2350*/  FSEL R26, R26, -INF , P0 ;  /* 0xff8000001a1a7808 */ /* 0x000fe40000000000 */
[----:B------:R-:W-:Y:S02]  /*2360*/  ISETP.NE.AND P0, PT, R12, RZ, PT ;  /* 0x000000ff0c00720c */ /* 0x000fe40003f05270 */
[----:B------:R-:W-:Y:S02]  /*2370*/  FMNMX.FTZ R8, R41, R8, !PT ;  /* 0x0000000829087209 */ /* 0x000fe40007810000 */
[----:B------:R-:W-:-:S02]  /*2380*/  FSEL R27, R27, -INF , P0 ;  /* 0xff8000001b1b7808 */ /* 0x000fc40000000000 */
[----:B------:R-:W-:Y:S02]  /*2390*/  ISETP.NE.AND P0, PT, R6, RZ, PT ;  /* 0x000000ff0600720c */ /* 0x000fe40003f05270 */
        /* <DEDUP_REMOVED lines=28> */
[----:B------:R-:W-:-:S02]  /*2560*/  FMNMX.FTZ R6, R74, R23, !PT ;  /* 0x000000174a067209 */ /* 0x000fc40007810000 */
[----:B------:R-:W-:Y:S01]  /*2570*/  ISETP.GT.AND P1, PT, R5, 0x79, PT ;  /* 0x000000790500780c */ /* 0x000fe20003f24270 */
[----:B------:R-:W1:Y:S01]  /*2580*/  SHFL.BFLY PT, R3, R8, 0x2, 0x1f ;  /* 0x0c401f0008037f89 */ /* 0x000e6200000e0000 */
[----:B------:R-:W-:Y:S02]  /*2590*/  FMNMX.FTZ R25, R75, R6, !PT ;  /* 0x000000064b197209 */ /* 0x000fe40007810000 */
[----:B------:R-:W-:Y:S02]  /*25a0*/  FSEL R71, R71, -INF , P1 ;  /* 0xff80000047477808 */ /* 0x000fe40000800000 */
[----:B------:R-:W-:Y:S02]  /*25b0*/  FMNMX.FTZ R6, R78, R25, !PT ;  /* 0x000000194e067209 */ /* 0x000fe40007810000 */
[----:B------:R-:W-:Y:S02]  /*25c0*/  P2R R9, PR, RZ, 0x4 ;  /* 0x00000004ff097803 */ /* 0x000fe40000000000 */
[----:B------:R-:W-:-:S02]  /*25d0*/  FMNMX.FTZ R25, R79, R6, !PT ;  /* 0x000000064f197209 */ /* 0x000fc40007810000 */
[----:B------:R-:W-:Y:S02]  /*25e0*/  ISETP.NE.AND P1, PT, R11, RZ, PT ;  /* 0x000000ff0b00720c */ /* 0x000fe40003f25270 */
[----:B------:R-:W-:Y:S02]  /*25f0*/  FMNMX.FTZ R6, R82, R25, !PT ;  /* 0x0000001952067209 */ /* 0x000fe40007810000 */
[----:B------:R-:W-:Y:S02]  /*2600*/  FSEL R30, R30, -INF , P1 ;  /* 0xff8000001e1e7808 */ /* 0x000fe40000800000 */
[----:B------:R-:W-:Y:S02]  /*2610*/  FMNMX.FTZ R29, R83, R6, !PT ;  /* 0x00000006531d7209 */ /* 0x000fe40007810000 */
[----:B------:R-:W-:Y:S02]  /*2620*/  FSEL R52, R34, -INF , P3 ;  /* 0xff80000022347808 */ /* 0x000fe40001800000 */
[----:B------:R-:W-:-:S02]  /*2630*/  FMNMX.FTZ R6, R86, R29, !PT ;  /* 0x0000001d56067209 */ /* 0x000fc40007810000 */
[----:B------:R-:W-:Y:S02]  /*2640*/  FSEL R38, R38, -INF , P5 ;  /* 0xff80000026267808 */ /* 0x000fe40002800000 */
[----:B-1----:R-:W-:Y:S02]  /*2650*/  FMNMX.FTZ R7, R8, R3, !PT ;  /* 0x0000000308077209 */ /* 0x002fe40007810000 */
[----:B------:R-:W-:Y:S02]  /*2660*/  FMNMX.FTZ R29, R87, R6, !PT ;  /* 0x00000006571d7209 */ /* 0x000fe40007810000 */
[----:B------:R-:W-:Y:S01]  /*2670*/  FSEL R54, R39, -INF , P6 ;  /* 0xff80000027367808 */ /* 0x000fe20003000000 */
[----:B------:R-:W1:Y:S01]  /*2680*/  SHFL.BFLY PT, R10, R7, 0x1, 0x1f ;  /* 0x0c201f00070a7f89 */ /* 0x000e6200000e0000 */
[----:B------:R-:W-:-:S04]  /*2690*/  FMNMX.FTZ R6, R58, R29, !PT ;  /* 0x0000001d3a067209 */ /* 0x000fc80007810000 */
[----:B------:R-:W-:-:S04]  /*26a0*/  FMNMX.FTZ R29, R59, R6, !PT ;  /* 0x000000063b1d7209 */ /* 0x000fc80007810000 */
[----:B------:R-:W-:-:S04]  /*26b0*/  FMNMX.FTZ R6, R62, R29, !PT ;  /* 0x0000001d3e067209 */ /* 0x000fc80007810000 */
[----:B------:R-:W-:-:S04]  /*26c0*/  FMNMX.FTZ R29, R63, R6, !PT ;  /* 0x000000063f1d7209 */ /* 0x000fc80007810000 */
[----:B------:R-:W-:-:S04]  /*26d0*/  FMNMX.FTZ R6, R66, R29, !PT ;  /* 0x0000001d42067209 */ /* 0x000fc80007810000 */
[----:B------:R-:W-:Y:S02]  /*26e0*/  FMNMX.FTZ R53, R67, R6, !PT ;  /* 0x0000000643357209 */ /* 0x000fe40007810000 */
[----:B-1----:R-:W-:Y:S02]  /*26f0*/  FMNMX.FTZ R3, R7, R10, !PT ;  /* 0x0000000a07037209 */ /* 0x002fe40007810000 */
[----:B------:R-:W-:Y:S02]  /*2700*/  FMNMX.FTZ R6, R70, R53, !PT ;  /* 0x0000003546067209 */ /* 0x000fe40007810000 */
[C---:B------:R-:W-:Y:S01]  /*2710*/  FSETP.NEU.FTZ.AND P2, PT, R3.reuse, -INF , PT ;  /* 0xff8000000300780b */ /* 0x040fe20003f5d000 */
[----:B------:R-:W-:-:S01]  /*2720*/  FFMA.FTZ R44, R3, R44, -8 ;  /* 0xc1000000032c7423 */ /* 0x000fc2000001002c */
[----:B------:R-:W-:-:S04]  /*2730*/  FMNMX.FTZ R53, R71, R6, !PT ;  /* 0x0000000647357209 */ /* 0x000fc80007810000 */
[----:B------:R-:W-:Y:S02]  /*2740*/  FMNMX.FTZ R6, R26, R53, !PT ;  /* 0x000000351a067209 */ /* 0x000fe40007810000 */
[----:B------:R-:W-:Y:S02]  /*2750*/  FSEL R44, R44, RZ, P2 ;  /* 0x000000ff2c2c7208 */ /* 0x000fe40001000000 */
[----:B------:R-:W-:Y:S02]  /*2760*/  ISETP.NE.AND P2, PT, R9, RZ, PT ;  /* 0x000000ff0900720c */ /* 0x000fe40003f45270 */
[----:B------:R-:W-:Y:S01]  /*2770*/  FMNMX.FTZ R53, R27, R6, !PT ;  /* 0x000000061b357209 */ /* 0x000fe20007810000 */
        /* <DEDUP_REMOVED lines=27> */
[--C-:B------:R-:W-:Y:S01]  /*2930*/  FFMA.FTZ R12, R113, UR41, -R44.reuse ;  /* 0x00000029710c7c23 */ /* 0x100fe2000801082c */
[----:B------:R-:W2:Y:S01]  /*2940*/  SHFL.BFLY PT, R73, R6, 0x2, 0x1f ;  /* 0x0c401f0006497f89 */ /* 0x000ea200000e0000 */
[----:B------:R-:W-:-:S01]  /*2950*/  FFMA.FTZ R11, R116, UR41, -R44 ;  /* 0x00000029740b7c23 */ /* 0x000fc2000801082c */
[----:B-1----:R-:W-:Y:S01]  /*2960*/  FFMA.FTZ R72, R47, UR41, -R44 ;  /* 0x000000292f487c23 */ /* 0x002fe2000801082c */
[----:B------:R-:W-:-:S02]  /*2970*/  IMAD.U32 R47, RZ, RZ, UR41 ;  /* 0x00000029ff2f7e24 */ /* 0x000fc4000f8e00ff */
        /* <DEDUP_REMOVED lines=20> */
[----:B--2---:R-:W-:Y:S01]  /*2ac0*/  FMNMX.FTZ R73, R6, R73, !PT ;  /* 0x0000004906497209 */ /* 0x004fe20007810000 */
[----:B------:R-:W-:Y:S01]  /*2ad0*/  MUFU.EX2 R5, R5 ;  /* 0x0000000500057308 */ /* 0x000fe20000000800 */
[----:B------:R-:W-:-:S03]  /*2ae0*/  LOP3.LUT P2, RZ, R2, 0x7f, RZ, 0xc0, !PT ;  /* 0x0000007f02ff7812 */ /* 0x000fc6000784c0ff */
[----:B------:R-:W1:Y:S04]  /*2af0*/  SHFL.BFLY PT, R6, R73, 0x1, 0x1f ;  /* 0x0c201f0049067f89 */ /* 0x000e6800000e0000 */
[----:B------:R-:W2:Y:S08]  /*2b00*/  MUFU.EX2 R8, R8 ;  /* 0x0000000800087308 */ /* 0x000eb00000000800 */
[----:B------:R-:W3:Y:S08]  /*2b10*/  MUFU.EX2 R7, R7 ;  /* 0x0000000700077308 */ /* 0x000ef00000000800 */
[----:B------:R-:W4:Y:S01]  /*2b20*/  MUFU.EX2 R10, R10 ;  /* 0x0000000a000a7308 */ /* 0x000f220000000800 */
[----:B-1----:R-:W-:-:S04]  /*2b30*/  FMNMX.FTZ R6, R73, R6, !PT ;  /* 0x0000000649067209 */ /* 0x002fc80007810000 */
[C---:B------:R-:W-:Y:S01]  /*2b40*/  FSETP.NEU.FTZ.AND P1, PT, R6.reuse, -INF , PT ;  /* 0xff8000000600780b */ /* 0x040fe20003f3d000 */
[----:B------:R-:W-:-:S02]  /*2b50*/  FFMA.FTZ R47, R6, R47, -8 ;  /* 0xc1000000062f7423 */ /* 0x000fc4000001002f */
[----:B------:R1:W-:Y:S03]  /*2b60*/  MUFU.EX2 R29, R80 ;  /* 0x00000050001d7308 */ /* 0x0003e60000000800 */
        /* <DEDUP_REMOVED lines=8> */
[--C-:B-1----:R-:W-:Y:S01]  /*2bf0*/  FFMA.FTZ R80, R115, UR41, -R47.reuse ;  /* 0x0000002973507c23 */ /* 0x102fe2000801082f */
[----:B------:R-:W-:-:S01]  /*2c00*/  FFMA.FTZ R89, R78, UR41, -R47 ;  /* 0x000000294e597c23 */ /* 0x000fc2000801082f */
[----:B------:R-:W-:Y:S01]  /*2c10*/  MUFU.EX2 R37, R37 ;  /* 0x0000002500257308 */ /* 0x000fe20000000800 */
[----:B------:R-:W-:-:S01]  /*2c20*/  FFMA.FTZ R77, R118, UR41, -R47 ;  /* 0x00000029764d7c23 */ /* 0x000fc2000801082f */
[--C-:B------:R-:W-:Y:S01]  /*2c30*/  FFMA.FTZ R78, R82, UR41, -R47.reuse ;  /* 0x00000029524e7c23 */ /* 0x100fe2000801082f */
[----:B------:R-:W-:-:S01]  /*2c40*/  FFMA.FTZ R82, R86, UR41, -R47 ;  /* 0x0000002956527c23 */ /* 0x000fc2000801082f */
[----:B------:R-:W-:Y:S01]  /*2c50*/  FFMA.FTZ R73, R98, UR41, -R47 ;  /* 0x0000002962497c23 */ /* 0x000fe2000801082f */
[----:B--2---:R-:W-:-:S01]  /*2c60*/  FADD.FTZ R86, R5, R8 ;  /* 0x0000000805567221 */ /* 0x004fc20000010000 */
[--C-:B------:R-:W-:Y:S01]  /*2c70*/  FFMA.FTZ R98, R79, UR41, -R47.reuse ;  /* 0x000000294f627c23 */ /* 0x100fe2000801082f */
[----:B------:R-:W-:-:S01]  /*2c80*/  FFMA.FTZ R79, R83, UR41, -R47 ;  /* 0x00000029534f7c23 */ /* 0x000fc2000801082f */
[----:B------:R-:W1:Y:S01]  /*2c90*/  MUFU.EX2 R44, R44 ;  /* 0x0000002c002c7308 */ /* 0x000e620000000800 */
[----:B------:R-:W-:-:S01]  /*2ca0*/  FFMA.FTZ R83, R87, UR41, -R47 ;  /* 0x0000002957537c23 */ /* 0x000fc2000801082f */
[----:B---3--:R-:W-:Y:S01]  /*2cb0*/  FADD.FTZ R87, R7, R86 ;  /* 0x0000005607577221 */ /* 0x008fe20000010000 */
[----:B------:R-:W-:-:S01]  /*2cc0*/  FFMA.FTZ R69, R90, UR41, -R47 ;  /* 0x000000295a457c23 */ /* 0x000fc2000801082f */
[--C-:B------:R-:W-:Y:S01]  /*2cd0*/  FFMA.FTZ R85, R102, UR41, -R47.reuse ;  /* 0x0000002966557c23 */ /* 0x100fe2000801082f */
[----:B------:R-:W-:-:S01]  /*2ce0*/  FFMA.FTZ R86, R58, UR41, -R47 ;  /* 0x000000293a567c23 */ /* 0x000fc2000801082f */
[----:B------:R-:W-:-:S02]  /*2cf0*/  @!P2 VIADD R58, R4, 0x13240 ;  /* 0x00013240043aa836 */ /* 0x000fc40000000000 */
[----:B------:R-:W-:-:S01]  /*2d00*/  FFMA.FTZ R81, R94, UR41, -R47 ;  /* 0x000000295e517c23 */ /* 0x000fc2000801082f */
[----:B------:R-:W2:Y:S01]  /*2d10*/  MUFU.EX2 R65, R65 ;  /* 0x0000004100417308 */ /* 0x000ea20000000800 */
[----:B------:R-:W-:-:S01]  /*2d20*/  FFMA.FTZ R94, R95, UR41, -R47 ;  /* 0x000000295f5e7c23 */ /* 0x000fc2000801082f */
[--C-:B------:R-:W-:Y:S01]  /*2d30*/  FFMA.FTZ R90, R99, UR41, -R47.reuse ;  /* 0x00000029635a7c23 */ /* 0x100fe2000801082f */
[----:B------:R-:W-:Y:S01]  /*2d40*/  @!P2 PRMT R58, RZ, 0x654, R58 ;  /* 0x00000654ff3aa816 */ /* 0x000fe2000000003a */
[--C-:B------:R-:W-:Y:S01]  /*2d50*/  FFMA.FTZ R74, R74, UR41, -R47.reuse ;  /* 0x000000294a4a7c23 */ /* 0x100fe2000801082f */
[----:B------:R-:W-:-:S01]  /*2d60*/  FFMA.FTZ R75, R75, UR41, -R47 ;  /* 0x000000294b4b7c23 */ /* 0x000fc2000801082f */
[--C-:B------:R-:W-:Y:S01]  /*2d70*/  FFMA.FTZ R59, R59, UR41, -R47.reuse ;  /* 0x000000293b3b7c23 */ /* 0x100fe2000801082f */
[----:B------:R3:W-:Y:S01]  /*2d80*/  @!P2 SYNCS.ARRIVE.TRANS64.RED.A1T0 RZ, [R58+URZ], RZ ;  /* 0x000000ff3affa9a7 */ /* 0x0007e2000810043f */
[----:B------:R-:W5:Y:S01]  /*2d90*/  MUFU.EX2 R84, R84 ;  /* 0x0000005400547308 */ /* 0x000f620000000800 */
[----:B------:R-:W-:-:S01]  /*2da0*/  FFMA.FTZ R63, R63, UR41, -R47 ;  /* 0x000000293f3f7c23 */ /* 0x000fc2000801082f */
[--C-:B------:R-:W-:Y:S01]  /*2db0*/  FFMA.FTZ R66, R66, UR41, -R47.reuse ;  /* 0x0000002942427c23 */ /* 0x100fe2000801082f */
[----:B------:R-:W-:-:S01]  /*2dc0*/  FFMA.FTZ R67, R67, UR41, -R47 ;  /* 0x0000002943437c23 */ /* 0x000fc2000801082f */
[--C-:B------:R-:W-:Y:S01]  /*2dd0*/  FFMA.FTZ R70, R70, UR41, -R47.reuse ;  /* 0x0000002946467c23 */ /* 0x100fe2000801082f */
[----:B------:R-:W-:-:S01]  /*2de0*/  FFMA.FTZ R71, R71, UR41, -R47 ;  /* 0x0000002947477c23 */ /* 0x000fc2000801082f */
[--C-:B------:R-:W-:Y:S01]  /*2df0*/  FFMA.FTZ R30, R30, UR41, -R47.reuse ;  /* 0x000000291e1e7c23 */ /* 0x100fe2000801082f */
[----:B---3--:R-:W-:-:S01]  /*2e00*/  FFMA.FTZ R58, R62, UR41, -R47 ;  /* 0x000000293e3a7c23 */ /* 0x008fc2000801082f */
[----:B------:R-:W3:Y:S01]  /*2e10*/  MUFU.EX2 R49, R49 ;  /* 0x0000003100317308 */ /* 0x000ee20000000800 */
[----:B------:R-:W-:-:S01]  /*2e20*/  FFMA.FTZ R50, R50, UR41, -R47 ;  /* 0x0000002932327c23 */ /* 0x000fc2000801082f */
[--C-:B------:R-:W-:Y:S01]  /*2e30*/  FFMA.FTZ R52, R52, UR41, -R47.reuse ;  /* 0x0000002934347c23 */ /* 0x100fe2000801082f */
[----:B------:R-:W-:-:S01]  /*2e40*/  FFMA.FTZ R53, R53, UR41, -R47 ;  /* 0x0000002935357c23 */ /* 0x000fc2000801082f */
[----:B------:R-:W-:Y:S01]  /*2e50*/  FFMA.FTZ R38, R38, UR41, -R47 ;  /* 0x0000002926267c23 */ /* 0x000fe2000801082f */
[----:B----4-:R-:W-:-:S03]  /*2e60*/  F2FP.SATFINITE.E4M3.F32.PACK_AB_MERGE_C R152, R10, R7, RZ ;  /* 0x000000070a98723e */ /* 0x010fc600048070ff */
[----:B------:R-:W4:Y:S01]  /*2e70*/  MUFU.EX2 R12, R12 ;  /* 0x0000000c000c7308 */ /* 0x000f220000000800 */
[----:B------:R-:W-:-:S07]  /*2e80*/  F2FP.SATFINITE.E4M3.F32.PACK_AB_MERGE_C R152, R8, R5, R152 ;  /* 0x000000050898723e */ /* 0x000fce0004807098 */
[----:B------:R1:W-:Y:S08]  /*2e90*/  MUFU.EX2 R23, R100 ;  /* 0x0000006400177308 */ /* 0x0003f00000000800 */
[----:B------:R-:W4:Y:S01]  /*2ea0*/  MUFU.EX2 R80, R80 ;  /* 0x0000005000507308 */ /* 0x000f220000000800 */
[----:B-1----:R-:W-:-:S07]  /*2eb0*/  FADD.FTZ R100, R37, R44 ;  /* 0x0000002c25647221 */ /* 0x002fce0000010000 */
[----:B------:R1:W-:Y:S08]  /*2ec0*/  MUFU.EX2 R15, R92 ;  /* 0x0000005c000f7308 */ /* 0x0003f00000000800 */
[----:B------:R-:W4:Y:S01]  /*2ed0*/  MUFU.EX2 R11, R11 ;  /* 0x0000000b000b7308 */ /* 0x000f220000000800 */
[----:B-1----:R-:W-:-:S07]  /*2ee0*/  FFMA.FTZ R92, R119, UR41, -R47 ;  /* 0x00000029775c7c23 */ /* 0x002fce000801082f */
[----:B------:R1:W-:Y:S08]  /*2ef0*/  MUFU.EX2 R13, R88 ;  /* 0x00000058000d7308 */ /* 0x0003f00000000800 */
[----:B------:R-:W4:Y:S01]  /*2f00*/  MUFU.EX2 R77, R77 ;  /* 0x0000004d004d7308 */ /* 0x000f220000000800 */
[----:B-1----:R-:W-:-:S01]  /*2f10*/  FFMA.FTZ R88, R91, UR41, -R47 ;  /* 0x000000295b587c23 */ /* 0x002fc2000801082f */
[----:B--2---:R-:W-:Y:S01]  /*2f20*/  FADD.FTZ R91, R65, R100 ;  /* 0x00000064415b7221 */ /* 0x004fe20000010000 */
[----:B------:R-:W-:-:S01]  /*2f30*/  FADD.FTZ R100, R10, R87 ;  /* 0x000000570a647221 */ /* 0x000fc20000010000 */
[----:B-----5:R-:W-:-:S02]  /*2f40*/  F2FP.SATFINITE.E4M3.F32.PACK_AB_MERGE_C R65, R84, R65, RZ ;  /* 0x000000415441723e */ /* 0x020fc400048070ff */
[----:B------:R-:W-:-:S01]  /*2f50*/  FADD.FTZ R102, R84, R91 ;  /* 0x0000005b54667221 */ /* 0x000fc20000010000 */
[----:B------:R-:W-:Y:S01]  /*2f60*/  FADD.FTZ R87, R9, R100 ;  /* 0x0000006409577221 */ /* 0x000fe20000010000 */
[----:B------:R-:W1:Y:S01]  /*2f70*/  MUFU.EX2 R14, R14 ;  /* 0x0000000e000e7308 */ /* 0x000e620000000800 */
[----:B------:R-:W-:Y:S01]  /*2f80*/  F2FP.SATFINITE.E4M3.F32.PACK_AB_MERGE_C R153, R44, R37, R65 ;  /* 0x000000252c99723e */ /* 0x000fe20004807041 */
[----:B---3--:R-:W-:Y:S01]  /*2f90*/  FADD.FTZ R91, R49, R102 ;  /* 0x00000066315b7221 */ /* 0x008fe20000010000 */
[----:B----4-:R-:W-:-:S01]  /*2fa0*/  FADD.FTZ R100, R12, R87 ;  /* 0x000000570c647221 */ /* 0x010fc20000010000 */
[----:B------:R-:W-:Y:S02]  /*2fb0*/  IMAD.MOV.U32 R44, RZ, RZ, R55 ;  /* 0x000000ffff2c7224 */ /* 0x000fe400078e0037 */
[----:B------:R-:W-:-:S01]  /*2fc0*/  FADD.FTZ R102, R80, R91 ;  /* 0x0000005b50667221 */ /* 0x000fc20000010000 */
[----:B------:R-:W-:Y:S01]  /*2fd0*/  FADD.FTZ R87, R11, R100 ;  /* 0x000000640b577221 */ /* 0x000fe20000010000 */
[----:B------:R-:W2:Y:S01]  /*2fe0*/  MUFU.EX2 R92, R92 ;  /* 0x0000005c005c7308 */ /* 0x000ea20000000800 */
[----:B------:R-:W-:-:S02]  /*2ff0*/  IMAD.MOV.U32 R37, RZ, RZ, R55 ;  /* 0x000000ffff257224 */ /* 0x000fc400078e0037 */
[----:B------:R-:W-:-:S05]  /*3000*/  FADD.FTZ R91, R77, R102 ;  /* 0x000000664d5b7221 */ /* 0x000fca0000010000 */
[----:B------:R-:W-:Y:S01]  /*3010*/  MUFU.EX2 R69, R69 ;  /* 0x0000004500457308 */ /* 0x000fe20000000800 */
[----:B-1----:R-:W-:-:S01]  /*3020*/  FADD.FTZ R62, R14, R87 ;  /* 0x000000570e3e7221 */ /* 0x002fc20000010000 */
[----:B------:R-:W-:-:S03]  /*3030*/  F2FP.SATFINITE.E4M3.F32.PACK_AB_MERGE_C R154, R14, R11, RZ ;  /* 0x0000000b0e9a723e */ /* 0x000fc600048070ff */
[----:B------:R-:W-:Y:S01]  /*3040*/  FADD.FTZ R87, R13, R62 ;  /* 0x0000003e0d577221 */ /* 0x000fe20000010000 */
[----:B------:R-:W-:Y:S02]  /*3050*/  F2FP.SATFINITE.E4M3.F32.PACK_AB_MERGE_C R154, R12, R9, R154 ;  /* 0x000000090c9a723e */ /* 0x000fe4000480709a */
[----:B------:R-:W1:Y:S01]  /*3060*/  MUFU.EX2 R20, R20 ;  /* 0x0000001400147308 */ /* 0x000e620000000800 */
[----:B--2---:R-:W-:-:S04]  /*3070*/  F2FP.SATFINITE.E4M3.F32.PACK_AB_MERGE_C R77, R92, R77, RZ ;  /* 0x0000004d5c4d723e */ /* 0x004fc800048070ff */
[----:B------:R-:W-:Y:S01]  /*3080*/  F2FP.SATFINITE.E4M3.F32.PACK_AB_MERGE_C R155, R80, R49, R77 ;  /* 0x00000031509b723e */ /* 0x000fe2000480704d */
[----:B------:R-:W-:Y:S02]  /*3090*/  IMAD.MOV.U32 R49, RZ, RZ, R55 ;  /* 0x000000ffff317224 */ /* 0x000fe400078e0037 */
[----:B------:R-:W-:Y:S08]  /*30a0*/  MUFU.EX2 R88, R88 ;  /* 0x0000005800587308 */ /* 0x000ff00000000800 */
[----:B------:R-:W-:Y:S01]  /*30b0*/  MUFU.EX2 R81, R81 ;  /* 0x0000005100517308 */ /* 0x000fe20000000800 */
[----:B-1----:R-:W-:-:S04]  /*30c0*/  FADD.FTZ R62, R20, R87 ;  /* 0x00000057143e7221 */ /* 0x002fc80000010000 */
[----:B------:R-:W-:Y:S01]  /*30d0*/  FADD.FTZ R87, R15, R62 ;  /* 0x0000003e0f577221 */ /* 0x000fe20000010000 */
[----:B------:R-:W-:-:S02]  /*30e0*/  FFMA.FTZ R62, R26, UR41, -R47 ;  /* 0x000000291a3e7c23 */ /* 0x000fc4000801082f */
[----:B------:R-:W1:Y:S08]  /*30f0*/  MUFU.EX2 R24, R24 ;  /* 0x0000001800187308 */ /* 0x000e700000000800 */
[----:B------:R-:W2:Y:S08]  /*3100*/  MUFU.EX2 R94, R94 ;  /* 0x0000005e005e7308 */ /* 0x000eb00000000800 */
[----:B------:R3:W-:Y:S01]  /*3110*/  MUFU.EX2 R4, R86 ;  /* 0x0000005600047308 */ /* 0x0007e20000000800 */
[----:B-1----:R-:W-:-:S01]  /*3120*/  FADD.FTZ R100, R24, R87 ;  /* 0x0000005718647221 */ /* 0x002fc20000010000 */
[----:B------:R-:W-:Y:S01]  /*3130*/  F2FP.SATFINITE.E4M3.F32.PACK_AB_MERGE_C R136, R24, R15, RZ ;  /* 0x0000000f1888723e */ /* 0x000fe200048070ff */
[----:B------:R-:W-:-:S03]  /*3140*/  IMAD.MOV.U32 R24, RZ, RZ, R55 ;  /* 0x000000ffff187224 */ /* 0x000fc600078e0037 */
[----:B------:R-:W-:Y:S02]  /*3150*/  F2FP.SATFINITE.E4M3.F32.PACK_AB_MERGE_C R136, R20, R13, R136 ;  /* 0x0000000d1488723e */ /* 0x000fe40004807088 */
[----:B------:R1:W4:Y:S01]  /*3160*/  MUFU.EX2 R21, R96 ;  /* 0x0000006000157308 */ /* 0x0003220000000800 */
[----:B---3--:R-:W-:-:S04]  /*3170*/  FADD.FTZ R86, R92, R91 ;  /* 0x0000005b5c567221 */ /* 0x008fc80000010000 */
[----:B------:R-:W-:-:S03]  /*3180*/  FADD.FTZ R91, R69, R86 ;  /* 0x00000056455b7221 */ /* 0x000fc60000010000 */
[----:B------:R-:W3:Y:S01]  /*3190*/  MUFU.EX2 R73, R73 ;  /* 0x0000004900497308 */ /* 0x000ee20000000800 */
[----:B------:R-:W-:-:S01]  /*31a0*/  FADD.FTZ R86, R88, R91 ;  /* 0x0000005b58567221 */ /* 0x000fc20000010000 */
[----:B-1----:R-:W-:-:S03]  /*31b0*/  FFMA.FTZ R96, R103, UR41, -R47 ;  /* 0x0000002967607c23 */ /* 0x002fc6000801082f */
[----:B------:R-:W-:Y:S01]  /*31c0*/  FADD.FTZ R91, R81, R86 ;  /* 0x00000056515b7221 */ /* 0x000fe20000010000 */
[----:B------:R-:W-:-:S01]  /*31d0*/  FFMA.FTZ R86, R27, UR41, -R47 ;  /* 0x000000291b567c23 */ /* 0x000fc2000801082f */
[----:B------:R-:W-:Y:S01]  /*31e0*/  FFMA.FTZ R47, R54, UR41, -R47 ;  /* 0x00000029362f7c23 */ /* 0x000fe2000801082f */
[----:B------:R-:W1:Y:S01]  /*31f0*/  MUFU.EX2 R28, R28 ;  /* 0x0000001c001c7308 */ /* 0x000e620000000800 */
[----:B--2---:R-:W-:-:S01]  /*3200*/  FADD.FTZ R102, R94, R91 ;  /* 0x0000005b5e667221 */ /* 0x004fc20000010000 */
[----:B----4-:R-:W-:Y:S01]  /*3210*/  FADD.FTZ R27, R21, R100 ;  /* 0x00000064151b7221 */ /* 0x010fe20000010000 */
[----:B------:R-:W-:-:S04]  /*3220*/  F2FP.SATFINITE.E4M3.F32.PACK_AB_MERGE_C R81, R94, R81, RZ ;  /* 0x000000515e51723e */ /* 0x000fc800048070ff */
[----:B------:R-:W-:Y:S01]  /*3230*/  F2FP.SATFINITE.E4M3.F32.PACK_AB_MERGE_C R137, R88, R69, R81 ;  /* 0x000000455889723e */ /* 0x000fe20004807051 */
        /* <DEDUP_REMOVED lines=33> */
[----:B------:R-:W-:Y:S01]  /*3450*/  F2FP.SATFINITE.E4M3.F32.PACK_AB_MERGE_C R140, R51, R46, RZ ;  /* 0x0000002e338c723e */ /* 0x000fe200048070ff */
[--C-:B------:R-:W-:Y:S02]  /*3460*/  IMAD.MOV.U32 R51, RZ, RZ, R55.reuse ;  /* 0x000000ffff337224 */ /* 0x100fe400078e0037 */
[----:B------:R-:W-:Y:S01]  /*3470*/  FADD.FTZ R15, R29, R14 ;  /* 0x0000000e1d0f7221 */ /* 0x000fe20000010000 */
[----:B------:R-:W-:Y:S01]  /*3480*/  F2FP.SATFINITE.E4M3.F32.PACK_AB_MERGE_C R140, R32, R25, R140 ;  /* 0x00000019208c723e */ /* 0x000fe2000480708c */
[----:B------:R-:W-:Y:S01]  /*3490*/  IMAD.MOV.U32 R46, RZ, RZ, R55 ;  /* 0x000000ffff2e7224 */ /* 0x000fe200078e0037 */
[----:B------:R-:W2:Y:S01]  /*34a0*/  MUFU.EX2 R36, R36 ;  /* 0x0000002400247308 */ /* 0x000ea20000000800 */
[----:B---3--:R-:W-:-:S01]  /*34b0*/  FADD.FTZ R11, R98, R7 ;  /* 0x00000007620b7221 */ /* 0x008fc20000010000 */
[----:B------:R-:W-:Y:S01]  /*34c0*/  F2FP.SATFINITE.E4M3.F32.PACK_AB_MERGE_C R89, R98, R89, RZ ;  /* 0x000000596259723e */ /* 0x000fe200048070ff */
[----:B------:R-:W-:-:S02]  /*34d0*/  IMAD.MOV.U32 R32, RZ, RZ, R55 ;  /* 0x000000ffff207224 */ /* 0x000fc400078e0037 */
[----:B------:R-:W-:Y:S01]  /*34e0*/  IMAD.MOV.U32 R25, RZ, RZ, R55 ;  /* 0x000000ffff197224 */ /* 0x000fe200078e0037 */
        /* <DEDUP_REMOVED lines=16> */
[----:B------:R-:W3:Y:S01]  /*35f0*/  MUFU.EX2 R59, R59 ;  /* 0x0000003b003b7308 */ /* 0x000ee20000000800 */
[C---:B-1----:R-:W-:Y:S01]  /*3600*/  F2FP.SATFINITE.E4M3.F32.PACK_AB_MERGE_C R82, R83.reuse, R82, RZ ;  /* 0x000000525352723e */ /* 0x042fe200048070ff */
[----:B------:R-:W-:Y:S01]  /*3610*/  FADD.FTZ R83, R83, R8 ;  /* 0x0000000853537221 */ /* 0x000fe20000010000 */
[----:B------:R-:W-:Y:S02]  /*3620*/  IMAD.MOV.U32 R36, RZ, RZ, R55 ;  /* 0x000000ffff247224 */ /* 0x000fe400078e0037 */
[----:B------:R-:W-:Y:S01]  /*3630*/  F2FP.SATFINITE.E4M3.F32.PACK_AB_MERGE_C R143, R79, R78, R82 ;  /* 0x0000004e4f8f723e */ /* 0x000fe20004807052 */
[----:B------:R-:W-:-:S01]  /*3640*/  FADD.FTZ R10, R4, R83 ;  /* 0x00000053040a7221 */ /* 0x000fc20000010000 */
[----:B------:R-:W-:Y:S01]  /*3650*/  IMAD.MOV.U32 R29, RZ, RZ, R55 ;  /* 0x000000ffff1d7224 */ /* 0x000fe200078e0037 */
[----:B------:R-:W1:Y:S01]  /*3660*/  MUFU.EX2 R39, R39 ;  /* 0x0000002700277308 */ /* 0x000e620000000800 */
[----:B--2---:R-:W-:-:S01]  /*3670*/  FADD.FTZ R8, R34, R31 ;  /* 0x0000001f22087221 */ /* 0x004fc20000010000 */
[----:B------:R-:W-:-:S03]  /*3680*/  IMAD.MOV.U32 R31, RZ, RZ, R55 ;  /* 0x000000ffff1f7224 */ /* 0x000fc600078e0037 */
        /* <DEDUP_REMOVED lines=15> */
[--C-:B------:R-:W-:Y:S02]  /*3780*/  IMAD.MOV.U32 R35, RZ, RZ, R55.reuse ;  /* 0x000000ffff237224 */ /* 0x100fe400078e0037 */
[----:B------:R-:W-:Y:S01]  /*3790*/  F2FP.SATFINITE.E4M3.F32.PACK_AB_MERGE_C R145, R59, R4, R58 ;  /* 0x000000043b91723e */ /* 0x000fe2000480703a */
[----:B------:R-:W-:Y:S02]  /*37a0*/  IMAD.MOV.U32 R34, RZ, RZ, R55 ;  /* 0x000000ffff227224 */ /* 0x000fe400078e0037 */
        /* <DEDUP_REMOVED lines=19> */
[----:B------:R-:W-:Y:S01]  /*38e0*/  F2FP.SATFINITE.E4M3.F32.PACK_AB_MERGE_C R147, R27, R26, R70 ;  /* 0x0000001a1b93723e */ /* 0x000fe20004807046 */
[--C-:B------:R-:W-:Y:S01]  /*38f0*/  IMAD.MOV.U32 R27, RZ, RZ, R55.reuse ;  /* 0x000000ffff1b7224 */ /* 0x100fe200078e0037 */
[----:B------:R-:W2:Y:S01]  /*3900*/  MUFU.EX2 R41, R41 ;  /* 0x0000002900297308 */ /* 0x000ea20000000800 */
[----:B------:R-:W-:-:S07]  /*3910*/  IMAD.MOV.U32 R26, RZ, RZ, R55 ;  /* 0x000000ffff1a7224 */ /* 0x000fce00078e0037 */
        /* <DEDUP_REMOVED lines=8> */
[----:B------:R-:W-:Y:S01]  /*39a0*/  FADD.FTZ R68, R68, R9 ;  /* 0x0000000944447221 */ /* 0x000fe20000010000 */
[----:B------:R-:W-:-:S03]  /*39b0*/  IMAD.MOV.U32 R41, RZ, RZ, R55 ;  /* 0x000000ffff297224 */ /* 0x000fc600078e0037 */
[----:B------:R-:W-:Y:S02]  /*39c0*/  FADD.FTZ R43, R43, R68 ;  /* 0x000000442b2b7221 */ /* 0x000fe40000010000 */
        /* <DEDUP_REMOVED lines=8> */
[C---:B----4-:R-:W-:Y:S01]  /*3a50*/  F2FP.SATFINITE.E4M3.F32.PACK_AB_MERGE_C R30, R5.reuse, R30, RZ ;  /* 0x0000001e051e723e */ /* 0x050fe200048070ff */
[----:B------:R-:W-:-:S03]  /*3a60*/  FADD.FTZ R5, R5, R8 ;  /* 0x0000000805057221 */ /* 0x000fc60000010000 */
[----:B------:R-:W-:Y:S01]  /*3a70*/  F2FP.SATFINITE.E4M3.F32.PACK_AB_MERGE_C R149, R86, R7, R30 ;  /* 0x000000075695723e */ /* 0x000fe2000480701e */
[----:B------:R-:W-:Y:S02]  /*3a80*/  IMAD.MOV.U32 R30, RZ, RZ, R55 ;  /* 0x000000ffff1e7224 */ /* 0x000fe400078e0037 */
        /* <DEDUP_REMOVED lines=47> */
.L_x_10212:
[----:B------:R-:W-:-:S04]  /*3d80*/  UISETP.NE.AND UP0, UPT, UR17, 0x1, UPT ;  /* 0x000000011100788c */ /* 0x000fc8000bf05270 */
[----:B------:R-:W-:-:S04]  /*3d90*/  USEL UR48, URZ, 0x1, UP0 ;  /* 0x000000013f307887 */ /* 0x000fc80008000000 */
[----:B------:R-:W-:Y:S01]  /*3da0*/  ULOP3.LUT UR48, UR18, UR48, URZ, 0x3c, !UPT ;  /* 0x0000003012307292 */ /* 0x000fe2000f8e3c3f */
[----:B------:R-:W-:Y:S11]  /*3db0*/  @!P0 BRA `(.L_x_10203) ;  /* 0x0000000000048947 */ /* 0x000ff60003800000 */
[----:B------:R-:W-:Y:S01]  /*3dc0*/  BPT.TRAP 0x1 ;  /* 0x000000040000795c */ /* 0x000fe20000300000 */
.L_x_10203:
        /* <DEDUP_REMOVED lines=9> */
.L_x_10204:
[----:B--2---:R-:W-:Y:S05]  /*3e60*/  @P1 BRA `(.L_x_10205) ;  /* 0x0000000000081947 */ /* 0x004fea0003800000 */
[----:B------:R-:W2:Y:S02]  /*3e70*/  SYNCS.PHASECHK.TRANS64.TRYWAIT P1, [UR16+0x13230], R3 ;  /* 0x01323003ff0075a7 */ /* 0x000ea40008020150 */
[----:B--2---:R-:W-:Y:S05]  /*3e80*/  @!P1 BRA `(.L_x_10206) ;  /* 0x00000058004c9947 */ /* 0x004fea0003800000 */
.L_x_10205:
[----:B------:R-:W-:Y:S01]  /*3e90*/  R2UR UR19, R0 ;  /* 0x00000000001372ca */ /* 0x000fe200000e0000 */
[----:B------:R-:W-:Y:S01]  /*3ea0*/  WARPGROUP.ARRIVE ;  /* 0x00000000000079c5 */ /* 0x000fe20000000000 */
[----:B------:R-:W-:Y:S01]  /*3eb0*/  UMOV UR39, 0x80000020 ;  /* 0x8000002000277882 */ /* 0x000fe20000000000 */
[----:B------:R-:W-:Y:S01]  /*3ec0*/  UMOV UR8, UR36 ;  /* 0x0000002400087c82 */ /* 0x000fe20008000000 */
[----:B------:R-:W-:Y:S01]  /*3ed0*/  UMOV UR9, UR37 ;  /* 0x0000002500097c82 */ /* 0x000fe20008000000 */
[----:B------:R-:W-:Y:S01]  /*3ee0*/  UMOV UR11, 0x80000020 ;  /* 0x80000020000b7882 */ /* 0x000fe20000000000 */
[----:B------:R-:W-:Y:S01]  /*3ef0*/  UMOV UR12, UR36 ;  /* 0x00000024000c7c82 */ /* 0x000fe20008000000 */
[----:B------:R-:W-:Y:S01]  /*3f00*/  UMOV UR13, UR37 ;  /* 0x00000025000d7c82 */ /* 0x000fe20008000000 */
[----:B------:R-:W-:Y:S01]  /*3f10*/  UMOV UR15, 0x80000020 ;  /* 0x80000020000f7882 */ /* 0x000fe20000000000 */
[----:B------:R-:W-:-:S04]  /*3f20*/  UMOV UR7, 0x80000020 ;  /* 0x8000002000077882 */ /* 0x000fc80000000000 */
[----:B------:R-:W-:-:S04]  /*3f30*/  UIMAD UR19, UR49, 0x280, UR19 ;  /* 0x00000280311378a4 */ /* 0x000fc8000f8e0213 */
[----:B------:R-:W-:Y:S02]  /*3f40*/  UIADD3 UR10, UR19, 0x80, URZ ;  /* 0x00000080130a7890 */ /* 0x000fe4000fffe03f */
[----:B------:R-:W-:Y:S02]  /*3f50*/  UIADD3 UR14, UR19, 0x100, URZ ;  /* 0x00000100130e7890 */ /* 0x000fe4000fffe03f */
[----:B------:R-:W-:Y:S01]  /*3f60*/  UMOV UR38, UR19 ;  /* 0x0000001300267c82 */ /* 0x000fe20008000000 */
[----:B------:R-:W-:Y:S01]  /*3f70*/  UIADD3 UR6, UR19, 0x200, URZ ;  /* 0x0000020013067890 */ /* 0x000fe2000fffe03f */
        /* <DEDUP_REMOVED lines=49> */
.L_x_10207:
[----:B------:R-:W-:Y:S01]  /*4290*/  ULEA UR9, UR17, UR40, 0x3 ;  /* 0x0000002811097291 */ /* 0x000fe2000f8e183f */
[----:B-12---:R-:W-:-:S05]  /*42a0*/  IMAD.U32 R3, RZ, RZ, UR18 ;  /* 0x00000012ff037e24 */ /* 0x006fca000f8e00ff */
[----:B------:R-:W-:-:S04]  /*42b0*/  SHF.L.U32 R3, R3, 0x1f, RZ ;  /* 0x0000001f03037819 */ /* 0x000fc800000006ff */
[----:B------:R1:W2:Y:S01]  /*42c0*/  SYNCS.PHASECHK.TRANS64.TRYWAIT P1, [UR9+0x13250], R3 ;  /* 0x01325003ff0075a7 */ /* 0x0002a20008020149 */
[----:B------:R-:W-:Y:S05]  /*42d0*/  @!P0 BRA `(.L_x_10208) ;  /* 0x0000000000048947 */ /* 0x000fea0003800000 */
[----:B------:R-:W-:Y:S01]  /*42e0*/  BPT.TRAP 0x1 ;  /* 0x000000040000795c */ /* 0x000fe20000300000 */
.L_x_10208:
[----:B--2---:R-:W-:Y:S05]  /*42f0*/  @P1 BRA `(.L_x_10209) ;  /* 0x0000000000081947 */ /* 0x004fea0003800000 */
[----:B------:R-:W2:Y:S02]  /*4300*/  SYNCS.PHASECHK.TRANS64.TRYWAIT P1, [UR9+0x13250], R3 ;  /* 0x01325003ff0075a7 */ /* 0x000ea40008020149 */
[----:B--2---:R-:W-:Y:S05]  /*4310*/  @!P1 BRA `(.L_x_10210) ;  /* 0x0000005400409947 */ /* 0x004fea0003800000 */
.L_x_10209:
[----:B--2---:R-:W-:Y:S01]  /*4320*/  FMNMX.FTZ R6, R120, R7, !PT ;  /* 0x0000000778067209 */ /* 0x004fe20007810000 */
[----:B------:R-:W-:Y:S01]  /*4330*/  UIADD3 UR6, UR40, 0x1000, URZ ;  /* 0x0000100028067890 */ /* 0x000fe2000fffe03f */
[----:B------:R-:W-:Y:S01]  /*4340*/  WARPGROUP.ARRIVE ;  /* 0x00000000000079c5 */ /* 0x000fe20000000000 */
[----:B------:R-:W-:Y:S01]  /*4350*/  UMOV UR7, 0xc0000010 ;  /* 0xc000001000077882 */ /* 0x000fe20000000000 */
[----:B-1----:R-:W-:Y:S01]  /*4360*/  FMNMX.FTZ R3, R121, R6, !PT ;  /* 0x0000000679037209 */ /* 0x002fe20007810000 */
[----:B------:R-:W-:Y:S01]  /*4370*/  USHF.R.U32.HI UR6, URZ, 0x4, UR6 ;  /* 0x000000043f067899 */ /* 0x000fe20008011606 */
[----:B------:R-:W-:Y:S02]  /*4380*/  FMNMX.FTZ R6, R122, R9, !PT ;  /* 0x000000097a067209 */ /* 0x000fe40007810000 */
[----:B------:R-:W-:Y:S01]  /*4390*/  LOP3.LUT P1, RZ, R2, 0x7f, RZ, 0xc0, !PT ;  /* 0x0000007f02ff7812 */ /* 0x000fe2000782c0ff */
        /* <DEDUP_REMOVED lines=10> */
[----:B------:R-:W-:Y:S01]  /*4440*/  FMNMX.FTZ R3, R129, R6, !PT ;  /* 0x0000000681037209 */ /* 0x000fe20007810000 */
[----:B------:R-:W-:Y:S01]  /*4450*/  UMOV UR6, UR8 ;  /* 0x0000000800067c82 */ /* 0x000fe20008000000 */
[----:B------:R-:W-:Y:S01]  /*4460*/  FMNMX.FTZ R11, R131, R8, !PT ;  /* 0x00000008830b7209 */ /* 0x000fe20007810000 */
[----:B------:R-:W-:Y:S01]  /*4470*/  QGMMA.64x64x32.F32.E4M3.E4M3 R24, R152, gdesc[UR4], R24, gsb0 ;  /* 0x00e0000498187df3 */ /* 0x000fe20008000818 */
[----:B------:R-:W-:Y:S01]  /*4480*/  FMNMX.FTZ R6, R132, R3, !PT ;  /* 0x0000000384067209 */ /* 0x000fe20007810000 */
        /* <DEDUP_REMOVED lines=39> */
[----:B------:R-:W-:Y:S01]  /*4700*/  FMNMX.FTZ R3, R73, R6, !PT ;  /* 0x0000000649037209 */ /* 0x000fe20007810000 */
[----:B------:R-:W-:Y:S02]  /*4710*/  WARPGROUP.DEPBAR.LE gsb0, 0x0 ;  /* 0x00008000000079c5 */ /* 0x000fe40000010000 */
[----:B------:R-:W-:Y:S01]  /*4720*/  FMNMX.FTZ R11, R75, R8, !PT ;  /* 0x000000084b0b7209 */ /* 0x000fe20007810000 */
[----:B------:R-:W-:Y:S01]  /*4730*/  WARPGROUP.ARRIVE ;  /* 0x00000000000079c5 */ /* 0x000fe20000000000 */
[----:B------:R-:W-:-:S02]  /*4740*/  FMNMX.FTZ R6, R76, R3, !PT ;  /* 0x000000034c067209 */ /* 0x000fc40007810000 */
[----:B------:R-:W-:Y:S02]  /*4750*/  FMNMX.FTZ R8, R78, R11, !PT ;  /* 0x0000000b4e087209 */ /* 0x000fe40007810000 */
        /* <DEDUP_REMOVED lines=31> */
[----:B-1----:R-:W-:Y:S01]  /*4950*/  FMNMX.FTZ R10, R6, R3, !PT ;  /* 0x00000003060a7209 */ /* 0x002fe20007810000 */
[----:B------:R-:W-:Y:S02]  /*4960*/  WARPGROUP.DEPBAR.LE gsb0, 0x0 ;  /* 0x00008000000079c5 */ /* 0x000fe40000010000 */
[----:B--2---:R-:W-:Y:S02]  /*4970*/  FMNMX.FTZ R11, R8, R11, !PT ;  /* 0x0000000b080b7209 */ /* 0x004fe40007810000 */
[----:B------:R-:W1:Y:S01]  /*4980*/  SHFL.BFLY PT, R3, R10, 0x1, 0x1f ;  /* 0x0c201f000a037f89 */ /* 0x000e6200000e0000 */
[----:B------:R-:W-:-:S03]  /*4990*/  WARPGROUP.ARRIVE ;  /* 0x00000000000079c5 */ /* 0x000fc60000000000 */
[----:B------:R-:W2:Y:S03]  /*49a0*/  SHFL.BFLY PT, R12, R11, 0x1, 0x1f ;  /* 0x0c201f000b0c7f89 */ /* 0x000ea600000e0000 */
[----:B------:R-:W-:Y:S01]  /*49b0*/  QGMMA.64x64x32.F32.E4M3.E4M3 R24, R140, gdesc[UR4], R24, gsb0 ;  /* 0x00e000048c187df3 */ /* 0x000fe20008000818 */
[----:B------:R-:W-:Y:S01]  /*49c0*/  UIADD3 UR6, UR8, 0x180, URZ ;  /* 0x0000018008067890 */ /* 0x000fe2000fffe03f */
[----:B------:R-:W-:Y:S01]  /*49d0*/  UMOV UR7, 0xc0000010 ;  /* 0xc000001000077882 */ /* 0x000fe20000000000 */
[----:B-1----:R-:W-:Y:S01]  /*49e0*/  FMNMX.FTZ R3, R10, R3, !PT ;  /* 0x000000030a037209 */ /* 0x002fe20007810000 */
[----:B------:R-:W-:Y:S01]  /*49f0*/  IMAD.U32 R10, RZ, RZ, UR41 ;  /* 0x00000029ff0a7e24 */ /* 0x000fe2000f8e00ff */
[----:B--2---:R-:W-:-:S03]  /*4a00*/  FMNMX.FTZ R6, R11, R12, !PT ;  /* 0x0000000c0b067209 */ /* 0x004fc60007810000 */
        /* <DEDUP_REMOVED lines=13> */
[----:B------:R-:W-:Y:S02]  /*4ae0*/  IMAD.U32 R117, RZ, RZ, UR41 ;  /* 0x00000029ff757e24 */ /* 0x000fe4000f8e00ff */
        /* <DEDUP_REMOVED lines=33> */
[----:B------:R-:W-:Y:S03]  /*4d00*/  MUFU.EX2 R8, R8 ;  /* 0x0000000800087308 */ /* 0x000fe60000000800 */
[----:B------:R-:W-:-:S01]  /*4d10*/  FFMA.FTZ R120, R122, UR41, -R69 ;  /* 0x000000297a787c23 */ /* 0x000fc20008010845 */
[--C-:B------:R-:W-:Y:S01]  /*4d20*/  FFMA.FTZ R117, R123, UR41, -R69.reuse ;  /* 0x000000297b757c23 */ /* 0x100fe20008010845 */
[----:B------:R-:W-:-:S01]  /*4d30*/  FFMA.FTZ R121, R126, UR41, -R69 ;  /* 0x000000297e797c23 */ /* 0x000fc20008010845 */
[--C-:B------:R-:W-:Y:S01]  /*4d40*/  FFMA.FTZ R122, R127, UR41, -R69.reuse ;  /* 0x000000297f7a7c23 */ /* 0x100fe20008010845 */
[----:B------:R-:W-:-:S01]  /*4d50*/  FFMA.FTZ R123, R130, UR41, -R69 ;  /* 0x00000029827b7c23 */ /* 0x000fc20008010845 */
[----:B------:R-:W1:Y:S01]  /*4d60*/  MUFU.EX2 R11, R11 ;  /* 0x0000000b000b7308 */ /* 0x000e620000000800 */
[----:B------:R-:W-:-:S02]  /*4d70*/  WARPGROUP.DEPBAR.LE gsb0, 0x0 ;  /* 0x00008000000079c5 */ /* 0x000fc40000010000 */
[----:B------:R-:W-:Y:S01]  /*4d80*/  WARPGROUP.ARRIVE ;  /* 0x00000000000079c5 */ /* 0x000fe20000000000 */
[----:B------:R-:W-:-:S01]  /*4d90*/  FFMA.FTZ R124, R131, UR41, -R69 ;  /* 0x00000029837c7c23 */ /* 0x000fc20008010845 */
[--C-:B------:R-:W-:Y:S01]  /*4da0*/  FFMA.FTZ R125, R134, UR41, -R69.reuse ;  /* 0x00000029867d7c23 */ /* 0x100fe20008010845 */
[----:B------:R-:W-:-:S01]  /*4db0*/  FFMA.FTZ R126, R135, UR41, -R69 ;  /* 0x00000029877e7c23 */ /* 0x000fc20008010845 */
[--C-:B------:R-:W-:Y:S01]  /*4dc0*/  FFMA.FTZ R106, R106, UR41, -R69.reuse ;  /* 0x000000296a6a7c23 */ /* 0x100fe20008010845 */
[----:B------:R-:W-:Y:S01]  /*4dd0*/  MUFU.EX2 R7, R7 ;  /* 0x0000000700077308 */ /* 0x000fe20000000800 */
[----:B------:R-:W-:Y:S01]  /*4de0*/  QGMMA.64x64x32.F32.E4M3.E4M3 R24, R144, gdesc[UR4], R24, gsb0 ;  /* 0x00e0000490187df3 */ /* 0x000fe20008000818 */
[----:B------:R-:W-:-:S01]  /*4df0*/  FFMA.FTZ R107, R107, UR41, -R69 ;  /* 0x000000296b6b7c23 */ /* 0x000fc20008010845 */
[--C-:B------:R-:W-:Y:S01]  /*4e00*/  FFMA.FTZ R110, R110, UR41, -R69.reuse ;  /* 0x000000296e6e7c23 */ /* 0x100fe20008010845 */
[----:B------:R-:W-:-:S01]  /*4e10*/  FFMA.FTZ R111, R111, UR41, -R69 ;  /* 0x000000296f6f7c23 */ /* 0x000fc20008010845 */
[--C-:B------:R-:W-:Y:S01]  /*4e20*/  FFMA.FTZ R114, R114, UR41, -R69.reuse ;  /* 0x0000002972727c23 */ /* 0x100fe20008010845 */
[----:B------:R-:W-:-:S01]  /*4e30*/  FFMA.FTZ R115, R115, UR41, -R69 ;  /* 0x0000002973737c23 */ /* 0x000fc20008010845 */
[----:B------:R-:W-:Y:S01]  /*4e40*/  FFMA.FTZ R118, R118, UR41, -R69 ;  /* 0x0000002976767c23 */ /* 0x000fe20008010845 */
        /* <DEDUP_REMOVED lines=11> */
[----:B------:R-:W-:Y:S01]  /*4f00*/  UIADD3 UR6, UR8, 0x200, URZ ;  /* 0x0000020008067890 */ /* 0x000fe2000fffe03f */
[--C-:B------:R-:W-:Y:S01]  /*4f10*/  FFMA.FTZ R103, R103, UR41, -R69.reuse ;  /* 0x0000002967677c23 */ /* 0x100fe20008010845 */
[----:B------:R-:W-:-:S01]  /*4f20*/  FFMA.FTZ R74, R74, UR41, -R69 ;  /* 0x000000294a4a7c23 */ /* 0x000fc20008010845 */
[----:B------:R-:W-:Y:S01]  /*4f30*/  UMOV UR7, 0xc0000010 ;  /* 0xc000001000077882 */ /* 0x000fe20000000000 */
        /* <DEDUP_REMOVED lines=29> */
[----:B------:R-:W-:-:S06]  /*5110*/  WARPGROUP.DEPBAR.LE gsb0, 0x0 ;  /* 0x00008000000079c5 */ /* 0x000fcc0000010000 */
[----:B------:R-:W2:Y:S01]  /*5120*/  MUFU.EX2 R15, R15 ;  /* 0x0000000f000f7308 */ /* 0x000ea20000000800 */
[----:B-1----:R-:W-:-:S01]  /*5130*/  FADD.FTZ R128, R14, R127 ;  /* 0x0000007f0e807221 */ /* 0x002fc20000010000 */
[----:B------:R-:W-:-:S06]  /*5140*/  WARPGROUP.ARRIVE ;  /* 0x00000000000079c5 */ /* 0x000fcc0000000000 */
[----:B------:R-:W1:Y:S01]  /*5150*/  MUFU.EX2 R124, R124 ;  /* 0x0000007c007c7308 */ /* 0x000e620000000800 */
[----:B---3--:R-:W-:-:S01]  /*5160*/  FADD.FTZ R5, R123, R4 ;  /* 0x000000047b057221 */ /* 0x008fc20000010000 */
[----:B------:R-:W-:Y:S06]  /*5170*/  QGMMA.64x64x32.F32.E4M3.E4M3 R24, R148, gdesc[UR4], R24, gsb0 ;  /* 0x00e0000494187df3 */ /* 0x000fec0008000818 */
        /* <DEDUP_REMOVED lines=107> */
[----:B------:R-:W-:-:S04]  /*5830*/  IMAD.U32 R4, RZ, RZ, UR16 ;  /* 0x00000010ff047e24 */ /* 0x000fc8000f8e00ff */
[----:B------:R-:W-:Y:S02]  /*5840*/  @!P1 VIADD R4, R4, 0x13240 ;  /* 0x0001324004049836 */ /* 0x000fe40000000000 */
[----:B------:R-:W1:Y:S01]  /*5850*/  MUFU.EX2 R58, R58 ;  /* 0x0000003a003a7308 */ /* 0x000e620000000800 */
[----:B---3--:R-:W-:-:S02]  /*5860*/  FADD.FTZ R127, R87, R128 ;  /* 0x00000080577f7221 */ /* 0x008fc40000010000 */
[----:B------:R-:W-:-:S04]  /*5870*/  @!P1 PRMT R4, RZ, 0x654, R4 ;  /* 0x00000654ff049816 */ /* 0x000fc80000000004 */
[----:B------:R3:W-:Y:S01]  /*5880*/  @!P1 SYNCS.ARRIVE.TRANS64.RED.A1T0 RZ, [R4+URZ], RZ ;  /* 0x000000ff04ff99a7 */ /* 0x0007e2000810043f */
[----:B------:R-:W4:Y:S01]  /*5890*/  MUFU.EX2 R57, R57 ;  /* 0x0000003900397308 */ /* 0x000f220000000800 */
[----:B--2---:R-:W-:-:S07]  /*58a0*/  FADD.FTZ R128, R56, R5 ;  /* 0x0000000538807221 */ /* 0x004fce0000010000 */
[----:B------:R-:W2:Y:S01]  /*58b0*/  MUFU.EX2 R59, R59 ;  /* 0x0000003b003b7308 */ /* 0x000ea20000000800 */
[----:B-1----:R-:W-:-:S07]  /*58c0*/  FADD.FTZ R130, R58, R127 ;  /* 0x0000007f3a827221 */ /* 0x002fce0000010000 */
[----:B------:R-:W1:Y:S01]  /*58d0*/  MUFU.EX2 R60, R60 ;  /* 0x0000003c003c7308 */ /* 0x000e620000000800 */
[----:B----4-:R-:W-:-:S07]  /*58e0*/  FADD.FTZ R5, R57, R128 ;  /* 0x0000008039057221 */ /* 0x010fce0000010000 */
[----:B------:R-:W4:Y:S01]  /*58f0*/  MUFU.EX2 R62, R62 ;  /* 0x0000003e003e7308 */ /* 0x000f220000000800 */
[----:B--2---:R-:W-:-:S07]  /*5900*/  FADD.FTZ R127, R59, R130 ;  /* 0x000000823b7f7221 */ /* 0x004fce0000010000 */
        /* <DEDUP_REMOVED lines=24> */
.L_x_10211:
        /* <DEDUP_REMOVED lines=78> */
[----:B------:R-:W-:Y:S01]  /*5f70*/  IMAD.MOV.U32 R9, RZ, RZ, R6 ;  /* 0x000000ffff097224 */ /* 0x000fe200078e0006 */
[----:B------:R-:W-:Y:S01]  /*5f80*/  F2FP.SATFINITE.E4M3.F32.PACK_AB_MERGE_C R149, R59, R58, R62 ;  /* 0x0000003a3b95723e */ /* 0x000fe2000480703e */
[----:B------:R-:W-:Y:S01]  /*5f90*/  IMAD.MOV.U32 R7, RZ, RZ, R3 ;  /* 0x000000ffff077224 */ /* 0x000fe200078e0003 */
[----:B------:R-:W-:Y:S01]  /*5fa0*/  F2FP.SATFINITE.E4M3.F32.PACK_AB_MERGE_C R151, R67, R66, R70 ;  /* 0x000000424397723e */ /* 0x000fe20004807046 */
[----:B------:R-:W-:Y:S06]  /*5fb0*/  @P1 BRA `(.L_x_10212) ;  /* 0xffffffdc00701947 */ /* 0x000fec000383ffff */
.L_x_10202:
[----:B------:R-:W-:Y:S06]  /*5fc0*/  BAR.ARV 0x8, 0x1a0 ;  /* 0x0206800000007b1d */ /* 0x000fec0000002000 */
[----:B------:R-:W-:Y:S05]  /*5fd0*/  @!P0 BRA `(.L_x_10213) ;  /* 0x0000000000048947 */ /* 0x000fea0003800000 */
[----:B------:R-:W-:Y:S01]  /*5fe0*/  BPT.TRAP 0x1 ;  /* 0x000000040000795c */ /* 0x000fe20000300000 */
.L_x_10213:
[----:B------:R-:W-:Y:S01]  /*5ff0*/  ULEA UR8, UR49, UR40, 0x3 ;  /* 0x0000002831087291 */ /* 0x000fe2000f8e183f */
[----:B------:R-:W-:-:S05]  /*6000*/  IMAD.U32 R0, RZ, RZ, UR48 ;  /* 0x00000030ff007e24 */ /* 0x000fca000f8e00ff */
[----:B------:R-:W-:-:S04]  /*6010*/  SHF.L.U32 R0, R0, 0x1f, RZ ;  /* 0x0000001f00007819 */ /* 0x000fc800000006ff */
[----:B------:R1:W2:Y:S01]  /*6020*/  SYNCS.PHASECHK.TRANS64.TRYWAIT P1, [UR8+0x13250], R0 ;  /* 0x01325000ff0075a7 */ /* 0x0002a20008020148 */
[----:B------:R-:W-:Y:S05]  /*6030*/  @!P0 BRA `(.L_x_10214) ;  /* 0x0000000000048947 */ /* 0x000fea0003800000 */
[----:B------:R-:W-:Y:S01]  /*6040*/  BPT.TRAP 0x1 ;  /* 0x000000040000795c */ /* 0x000fe20000300000 */
.L_x_10214:
[----:B--2---:R-:W-:Y:S05]  /*6050*/  @P1 BRA `(.L_x_10215) ;  /* 0x0000000000081947 */ /* 0x004fea0003800000 */
[----:B------:R-:W2:Y:S02]  /*6060*/  SYNCS.PHASECHK.TRANS64.TRYWAIT P1, [UR8+0x13250], R0 ;  /* 0x01325000ff0075a7 */ /* 0x000ea40008020148 */
[----:B--2---:R-:W-:Y:S05]  /*6070*/  @!P1 BRA `(.L_x_10216) ;  /* 0x0000003800009947 */ /* 0x004fea0003800000 */
.L_x_10215:
        /* <DEDUP_REMOVED lines=8> */
[----:B------:R-:W-:Y:S01]  /*6100*/  ULOP3.LUT UR9, UR6, 0x10000, URZ, 0xfc, !UPT ;  /* 0x0001000006097892 */ /* 0x000fe2000f8efc3f */
[----:B------:R-:W-:-:S03]  /*6110*/  PLOP3.LUT P1, PT, PT, PT, UP0, 0x80, 0x0 ;  /* 0x000000000000781c */ /* 0x000fc60003f2f008 */
[----:B------:R-:W-:Y:S02]  /*6120*/  UIMAD UR9, UR49, 0x280, UR9 ;  /* 0x00000280310978a4 */ /* 0x000fe4000f8e0209 */
[----:B------:R-:W-:Y:S01]  /*6130*/  @UP0 USHF.R.S32.HI UR7, URZ, 0x1f, UR44 ;  /* 0x0000001f3f070899 */ /* 0x000fe2000801142c */
[----:B------:R-:W-:Y:S01]  /*6140*/  @UP0 ULDC.64 UR12, c[0x0][0x9c8] ;  /* 0x00027200000c0ab9 */ /* 0x000fe20000000a00 */
[----:B------:R-:W-:Y:S02]  /*6150*/  @UP0 USHF.R.S32.HI UR6, URZ, 0x1f, UR42 ;  /* 0x0000001f3f060899 */ /* 0x000fe4000801142a */
[----:B------:R-:W-:Y:S01]  /*6160*/  @UP0 UIMAD UR7, UR7, UR12, URZ ;  /* 0x0000000c070702a4 */ /* 0x000fe2000f8e023f */
[----:B------:R-:W-:Y:S01]  /*6170*/  @UP0 ULDC.64 UR14, c[0x0][0x9d0] ;  /* 0x00027400000e0ab9 */ /* 0x000fe20000000a00 */
[----:B------:R-:W-:Y:S02]  /*6180*/  @UP0 UIMAD.WIDE.U32 UR10, UR44, UR12, URZ ;  /* 0x0000000c2c0a02a5 */ /* 0x000fe4000f8e003f */
[----:B------:R-:W-:-:S02]  /*6190*/  @UP0 UIMAD UR7, UR44, UR13, UR7 ;  /* 0x0000000d2c0702a4 */ /* 0x000fc4000f8e0207 */
[----:B------:R-:W-:Y:S02]  /*61a0*/  @UP0 UIMAD UR6, UR6, UR14, URZ ;  /* 0x0000000e060602a4 */ /* 0x000fe4000f8e023f */
[----:B------:R-:W-:Y:S02]  /*61b0*/  @UP0 UIADD3 UR11, UR11, UR7, URZ ;  /* 0x000000070b0b0290 */ /* 0x000fe4000fffe03f */
[----:B------:R-:W-:Y:S01]  /*61c0*/  @UP0 UIMAD UR12, UR42, UR15, UR6 ;  /* 0x0000000f2a0c02a4 */ /* 0x000fe2000f8e0206 */
[----:B------:R-:W-:Y:S02]  /*61d0*/  UMOV UR7, 0xc0000010 ;  /* 0xc000001000077882 */ /* 0x000fe40000000000 */
[----:B------:R-:W-:Y:S02]  /*61e0*/  UMOV UR6, UR9 ;  /* 0x0000000900067c82 */ /* 0x000fe40008000000 */
[----:B------:R-:W-:Y:S01]  /*61f0*/  QGMMA.64x64x32.F32.E4M3.E4M3 R24, R152, gdesc[UR4], R24, gsb0 ;  /* 0x00e0000498187df3 */ /* 0x000fe20008000818 */
[----:B------:R-:W-:-:S04]  /*6200*/  @UP0 UIMAD.WIDE.U32 UR6, UR42, UR14, UR10 ;  /* 0x0000000e2a0602a5 */ /* 0x000fc8000f8e000a */
[----:B------:R-:W-:Y:S02]  /*6210*/  @UP0 UIADD3 UR7, UR7, UR12, URZ ;  /* 0x0000000c07070290 */ /* 0x000fe4000fffe03f */
[----:B------:R-:W-:-:S04]  /*6220*/  @UP0 ULEA UR4, UP1, UR6, UR4, 0x2 ;  /* 0x0000000406040291 */ /* 0x000fc8000f82103f */
[----:B------:R-:W-:Y:S02]  /*6230*/  @UP0 ULEA.HI.X UR5, UR6, UR5, UR7, 0x2, UP1 ;  /* 0x0000000506050291 */ /* 0x000fe400088f1407 */
[----:B------:R-:W-:-:S04]  /*6240*/  IMAD.U32 R8, RZ, RZ, UR4 ;  /* 0x00000004ff087e24 */ /* 0x000fc8000f8e00ff */
[----:B------:R-:W-:Y:S01]  /*6250*/  IMAD.U32 R9, RZ, RZ, UR5 ;  /* 0x00000005ff097e24 */ /* 0x000fe2000f8e00ff */
[----:B------:R-:W-:-:S04]  /*6260*/  UIADD3 UR6, UR9, 0x80, URZ ;  /* 0x0000008009067890 */ /* 0x000fc8000fffe03f */
[----:B------:R2:W3:Y:S01]  /*6270*/  @P1 LDG.E R7, desc[UR54][R8.64] ;  /* 0x0000003608071981 */ /* 0x0004e2000c1e1900 */
[----:B------:R-:W-:Y:S01]  /*6280*/  UMOV UR7, 0xc0000010 ;  /* 0xc000001000077882 */ /* 0x000fe20000000000 */
[----:B------:R-:W-:Y:S02]  /*6290*/  WARPGROUP.DEPBAR.LE gsb0, 0x0 ;  /* 0x00008000000079c5 */ /* 0x000fe40000010000 */
[----:B------:R-:W-:-:S06]  /*62a0*/  WARPGROUP.ARRIVE ;  /* 0x00000000000079c5 */ /* 0x000fcc0000000000 */
[----:B------:R-:W-:Y:S01]  /*62b0*/  QGMMA.64x64x32.F32.E4M3.E4M3 R24, R136, gdesc[UR4], R24, gsb0 ;  /* 0x00e0000488187df3 */ /* 0x000fe20008000818 */
[----:B------:R-:W-:Y:S01]  /*62c0*/  UIADD3 UR6, UR9, 0x100, URZ ;  /* 0x0000010009067890 */ /* 0x000fe2000fffe03f */
[----:B------:R-:W-:Y:S01]  /*62d0*/  UMOV UR7, 0xc0000010 ;  /* 0xc000001000077882 */ /* 0x000fe20000000000 */
[----:B------:R-:W-:Y:S02]  /*62e0*/  WARPGROUP.DEPBAR.LE gsb0, 0x0 ;  /* 0x00008000000079c5 */ /* 0x000fe40000010000 */
[----:B------:R-:W-:-:S06]  /*62f0*/  WARPGROUP.ARRIVE ;  /* 0x00000000000079c5 */ /* 0x000fcc0000000000 */
[----:B------:R-:W-:Y:S01]  /*6300*/  QGMMA.64x64x32.F32.E4M3.E4M3 R24, R140, gdesc[UR4], R24, gsb0 ;  /* 0x00e000048c187df3 */ /* 0x000fe20008000818 */
[----:B------:R-:W-:Y:S01]  /*6310*/  UIADD3 UR6, UR9, 0x180, URZ ;  /* 0x0000018009067890 */ /* 0x000fe2000fffe03f */
[----:B------:R-:W-:Y:S01]  /*6320*/  UMOV UR7, 0xc0000010 ;  /* 0xc000001000077882 */ /* 0x000fe20000000000 */
[----:B-1----:R-:W1:Y:S04]  /*6330*/  SHFL.BFLY PT, R0, R5, 0x2, 0x1f ;  /* 0x0c401f0005007f89 */ /* 0x002e6800000e0000 */
[----:B------:R-:W4:Y:S01]  /*6340*/  SHFL.BFLY PT, R11, R4, 0x2, 0x1f ;  /* 0x0c401f00040b7f89 */ /* 0x000f2200000e0000 */
[----:B------:R-:W-:Y:S02]  /*6350*/  WARPGROUP.DEPBAR.LE gsb0, 0x0 ;  /* 0x00008000000079c5 */ /* 0x000fe40000010000 */
[----:B------:R-:W-:-:S06]  /*6360*/  WARPGROUP.ARRIVE ;  /* 0x00000000000079c5 */ /* 0x000fcc0000000000 */
[----:B------:R-:W-:Y:S01]  /*6370*/  QGMMA.64x64x32.F32.E4M3.E4M3 R24, R144, gdesc[UR4], R24, gsb0 ;  /* 0x00e0000490187df3 */ /* 0x000fe20008000818 */
[----:B-1----:R-:W-:-:S01]  /*6380*/  FADD.FTZ R0, R0, R5 ;  /* 0x0000000500007221 */ /* 0x002fc20000010000 */
[----:B------:R-:W-:Y:S01]  /*6390*/  UIADD3 UR6, UR9, 0x200, URZ ;  /* 0x0000020009067890 */ /* 0x000fe2000fffe03f */
[----:B----4-:R-:W-:-:S01]  /*63a0*/  FADD.FTZ R11, R11, R4 ;  /* 0x000000040b0b7221 */ /* 0x010fc20000010000 */
[----:B------:R-:W-:Y:S02]  /*63b0*/  UMOV UR7, 0xc0000010 ;  /* 0xc000001000077882 */ /* 0x000fe40000000000 */
[----:B--2---:R-:W1:Y:S04]  /*63c0*/  SHFL.BFLY PT, R9, R0, 0x1, 0x1f ;  /* 0x0c201f0000097f89 */ /* 0x004e6800000e0000 */
[----:B------:R-:W2:Y:S01]  /*63d0*/  SHFL.BFLY PT, R8, R11, 0x1, 0x1f ;  /* 0x0c201f000b087f89 */ /* 0x000ea200000e0000 */
[----:B-1----:R-:W-:-:S01]  /*63e0*/  FADD.FTZ R10, R0, R9 ;  /* 0x00000009000a7221 */ /* 0x002fc20000010000 */
[----:B--2---:R-:W-:-:S04]  /*63f0*/  FADD.FTZ R13, R11, R8 ;  /* 0x000000080b0d7221 */ /* 0x004fc80000010000 */
[C---:B------:R-:W-:Y:S01]  /*6400*/  FSETP.NE.FTZ.AND P1, PT, R10.reuse, RZ, PT ;  /* 0x000000ff0a00720b */ /* 0x040fe20003f35000 */
[----:B------:R-:W-:Y:S01]  /*6410*/  FMUL.FTZ R5, R10, 0.00390625 ;  /* 0x3b8000000a057820 */ /* 0x000fe20000410000 */
[----:B------:R-:W-:Y:S01]  /*6420*/  FMUL.FTZ R14, R13, 0.00390625 ;  /* 0x3b8000000d0e7820 */ /* 0x000fe20000410000 */
[----:B------:R-:W-:Y:S01]  /*6430*/  IMAD.MOV.U32 R8, RZ, RZ, RZ ;  /* 0x000000ffff087224 */ /* 0x000fe200078e00ff */
[----:B------:R-:W-:Y:S02]  /*6440*/  WARPGROUP.DEPBAR.LE gsb0, 0x0 ;  /* 0x00008000000079c5 */ /* 0x000fe40000010000 */
[----:B------:R-:W-:-:S06]  /*6450*/  WARPGROUP.ARRIVE ;  /* 0x00000000000079c5 */ /* 0x000fcc0000000000 */
[----:B------:R-:W-:Y:S01]  /*6460*/  QGMMA.64x64x32.F32.E4M3.E4M3 R24, R148, gdesc[UR4], R24, gsb0 ;  /* 0x00e0000494187df3 */ /* 0x000fe20008000818 */
[----:B------:R-:W-:Y:S02]  /*6470*/  FSETP.NE.FTZ.AND P2, PT, R5, RZ, PT ;  /* 0x000000ff0500720b */ /* 0x000fe40003f55000 */
[----:B------:R-:W-:Y:S01]  /*6480*/  FSETP.NE.FTZ.AND P3, PT, R14, RZ, PT ;  /* 0x000000ff0e00720b */ /* 0x000fe20003f75000 */
[----:B------:R-:W-:Y:S01]  /*6490*/  @P1 MUFU.RCP R8, R10 ;  /* 0x0000000a00081308 */ /* 0x000fe20000001000 */
[----:B------:R-:W-:Y:S01]  /*64a0*/  FSETP.NE.FTZ.AND P1, PT, R13, RZ, PT ;  /* 0x000000ff0d00720b */ /* 0x000fe20003f35000 */
[----:B------:R-:W-:-:S08]  /*64b0*/  IMAD.MOV.U32 R12, RZ, RZ, RZ ;  /* 0x000000ffff0c7224 */ /* 0x000fd000078e00ff */
        /* <DEDUP_REMOVED lines=18> */
.L_x_10217:
        /* <DEDUP_REMOVED lines=8> */
[-C--:B------:R-:W-:Y:S01]  /*6660*/  FMUL.FTZ R10, R25, R5.reuse ;  /* 0x00000005190a7220 */ /* 0x080fe20000410000 */
[----:B------:R-:W-:Y:S01]  /*6670*/  IADD3 R6, P0, R3, UR4, RZ ;  /* 0x0000000403067c10 */ /* 0x000fe2000ff1e0ff */
[----:B------:R-:W-:Y:S01]  /*6680*/  FMUL.FTZ R23, R44, R5 ;  /* 0x000000052c177220 */ /* 0x000fe20000410000 */
        /* <DEDUP_REMOVED lines=17> */
[----:B------:R-:W-:Y:S01]  /*67a0*/  F2FP.BF16.F32.PACK_AB R24, R15, R24 ;  /* 0x000000180f18723e */ /* 0x000fe200000010ff */
[-C--:B-1----:R-:W-:Y:S01]  /*67b0*/  FMUL.FTZ R6, R26, R57.reuse ;  /* 0x000000391a067220 */ /* 0x082fe20000410000 */
[-C--:B------:R-:W-:Y:S01]  /*67c0*/  FMUL.FTZ R26, R35, R57.reuse ;  /* 0x00000039231a7220 */ /* 0x080fe20000410000 */
[----:B------:R-:W-:Y:S01]  /*67d0*/  F2FP.BF16.F32.PACK_AB R3, R3, R8 ;  /* 0x000000080303723e */ /* 0x000fe200000010ff */
[-C--:B------:R-:W-:Y:S01]  /*67e0*/  FMUL.FTZ R7, R31, R57.reuse ;  /* 0x000000391f077220 */ /* 0x080fe20000410000 */
[----:B------:R-:W-:Y:S01]  /*67f0*/  F2FP.BF16.F32.PACK_AB R10, R9, R10 ;  /* 0x0000000a090a723e */ /* 0x000fe200000010ff */
[-C--:B------:R-:W-:Y:S01]  /*6800*/  FMUL.FTZ R31, R54, R57.reuse ;  /* 0x00000039361f7220 */ /* 0x080fe20000410000 */
        /* <DEDUP_REMOVED lines=8> */
[----:B------:R-:W-:Y:S01]  /*6890*/  F2FP.BF16.F32.PACK_AB R12, R7, R12 ;  /* 0x0000000c070c723e */ /* 0x000fe200000010ff */
[-C--:B------:R-:W-:Y:S01]  /*68a0*/  FMUL.FTZ R30, R42, R57.reuse ;  /* 0x000000392a1e7220 */ /* 0x080fe20000410000 */
[----:B------:R-:W-:Y:S01]  /*68b0*/  SEL R21, R11, R24, P0 ;  /* 0x000000180b157207 */ /* 0x000fe20000000000 */
[----:B------:R-:W-:Y:S01]  /*68c0*/  FMUL.FTZ R35, R55, R57 ;  /* 0x0000003937237220 */ /* 0x000fe20000410000 */
[----:B------:R-:W-:Y:S01]  /*68d0*/  SEL R24, R24, R11, P0 ;  /* 0x0000000b18187207 */ /* 0x000fe20000000000 */
[----:B------:R-:W-:Y:S01]  /*68e0*/  FMUL.FTZ R42, R51, R57 ;  /* 0x00000039332a7220 */ /* 0x000fe20000410000 */
[----:B------:R-:W-:Y:S01]  /*68f0*/  IADD3 R11, P3, R156, 0x20, RZ ;  /* 0x000000209c0b7810 */ /* 0x000fe20007f7e0ff */
[----:B------:R-:W-:Y:S01]  /*6900*/  UIADD3 UR42, -UR45, URZ, URZ ;  /* 0x0000003f2d2a7290 */ /* 0x000fe2000fffe13f */
[----:B------:R-:W-:Y:S01]  /*6910*/  SEL R15, R3, R10, P0 ;  /* 0x0000000a030f7207 */ /* 0x000fe20000000000 */
[----:B------:R-:W-:Y:S01]  /*6920*/  UIADD3 UR8, UR8, 0x13260, URZ ;  /* 0x0001326008087890 */ /* 0x000fe2000fffe03f */
[----:B------:R-:W-:Y:S01]  /*6930*/  SEL R14, R10, R3, P0 ;  /* 0x000000030a0e7207 */ /* 0x000fe20000000000 */
[----:B------:R-:W-:Y:S01]  /*6940*/  USHF.R.S32.HI UR4, URZ, 0x1f, UR43 ;  /* 0x0000001f3f047899 */ /* 0x000fe2000801142b */
[----:B------:R-:W-:Y:S01]  /*6950*/  LOP3.LUT R10, R11, 0x380, RZ, 0xc0, !PT ;  /* 0x000003800b0a7812 */ /* 0x000fe200078ec0ff */
[----:B------:R-:W-:Y:S01]  /*6960*/  ULDC UR5, c[0x0][0xda8] ;  /* 0x00036a0000057ab9 */ /* 0x000fe20000000800 */
[----:B------:R-:W-:Y:S01]  /*6970*/  F2FP.BF16.F32.PACK_AB R23, R23, R28 ;  /* 0x0000001c1717723e */ /* 0x000fe200000010ff */
[----:B------:R-:W-:Y:S01]  /*6980*/  ULDC.64 UR6, c[0x0][0xb70] ;  /* 0x0002dc0000067ab9 */ /* 0x000fe20000000a00 */
[----:B------:R-:W-:Y:S01]  /*6990*/  SHF.R.U64 R10, R10, 0x3, RZ ;  /* 0x000000030a0a7819 */ /* 0x000fe200000012ff */
[----:B------:R-:W-:Y:S01]  /*69a0*/  UIMAD UR42, UR5, UR42, UR52 ;  /* 0x0000002a052a72a4 */ /* 0x000fe2000f8e0234 */
[----:B------:R-:W-:Y:S01]  /*69b0*/  F2FP.BF16.F32.PACK_AB R32, R29, R32 ;  /* 0x000000201d20723e */ /* 0x000fe200000010ff */
[----:B------:R-:W-:Y:S01]  /*69c0*/  UPRMT UR8, UR50, 0x654, UR8 ;  /* 0x0000065432087896 */ /* 0x000fe20008000008 */
[----:B------:R-:W-:Y:S01]  /*69d0*/  LOP3.LUT R10, R10, R11, RZ, 0x3c, !PT ;  /* 0x0000000b0a0a7212 */ /* 0x000fe200078e3cff */
[----:B------:R-:W-:Y:S01]  /*69e0*/  IMAD.X R11, RZ, RZ, R157, P3 ;  /* 0x000000ffff0b7224 */ /* 0x000fe200018e069d */
[----:B------:R-:W-:Y:S01]  /*69f0*/  F2FP.BF16.F32.PACK_AB R13, R13, R20 ;  /* 0x000000140d0d723e */ /* 0x000fe200000010ff */
[----:B------:R-:W-:Y:S01]  /*6a00*/  UIMAD UR4, UR4, UR6, URZ ;  /* 0x00000006040472a4 */ /* 0x000fe2000f8e023f */
[----:B------:R-:W-:Y:S01]  /*6a10*/  F2FP.BF16.F32.PACK_AB R33, R33, R36 ;  /* 0x000000242121723e */ /* 0x000fe200000010ff */
[----:B------:R-:W-:Y:S01]  /*6a20*/  UIMAD UR42, UR42, 0xc0, URZ ;  /* 0x000000c02a2a78a4 */ /* 0x000fe2000f8e023f */
[----:B------:R-:W-:Y:S01]  /*6a30*/  F2FP.BF16.F32.PACK_AB R31, R31, R38 ;  /* 0x000000261f1f723e */ /* 0x000fe200000010ff */
[----:B------:R-:W-:Y:S01]  /*6a40*/  UIMAD.WIDE.U32 UR10, UR43, UR6, URZ ;  /* 0x000000062b0a72a5 */ /* 0x000fe2000f8e003f */
[----:B------:R-:W-:Y:S01]  /*6a50*/  F2FP.BF16.F32.PACK_AB R40, R37, R40 ;  /* 0x000000282528723e */ /* 0x000fe200000010ff */
[----:B------:R-:W-:Y:S01]  /*6a60*/  UIMAD UR4, UR43, UR7, UR4 ;  /* 0x000000072b0472a4 */ /* 0x000fe2000f8e0204 */
[----:B------:R-:W-:Y:S01]  /*6a70*/  SEL R29, R5, R12, P0 ;  /* 0x0000000c051d7207 */ /* 0x000fe20000000000 */
[----:B------:R-:W-:Y:S01]  /*6a80*/  VIADD R41, R16, UR42 ;  /* 0x0000002a10297c36 */ /* 0x000fe20008000000 */
[----:B------:R-:W-:Y:S01]  /*6a90*/  SEL R20, R12, R5, P0 ;  /* 0x000000050c147207 */ /* 0x000fe20000000000 */
[----:B------:R-:W-:Y:S01]  /*6aa0*/  UIADD3 UR4, UR11, UR4, URZ ;  /* 0x000000040b047290 */ /* 0x000fe2000fffe03f */
[----:B------:R-:W-:Y:S01]  /*6ab0*/  F2FP.BF16.F32.PACK_AB R34, R27, R34 ;  /* 0x000000221b22723e */ /* 0x000fe200000010ff */
[----:B------:R-:W-:Y:S01]  /*6ac0*/  SYNCS.ARRIVE.TRANS64.RED.A1T0 RZ, [UR8], RZ ;  /* 0x000000ffffff79a7 */ /* 0x000fe20008100408 */
[----:B------:R-:W-:Y:S01]  /*6ad0*/  IADD3 R9, P2, R156, 0x40, RZ ;  /* 0x000000409c097810 */ /* 0x000fe20007f5e0ff */
[----:B------:R-:W-:Y:S01]  /*6ae0*/  USHF.R.S32.HI UR5, URZ, 0x1f, UR44 ;  /* 0x0000001f3f057899 */ /* 0x000fe2000801142c */
[----:B------:R-:W-:-:S02]  /*6af0*/  MOV R38, R10 ;  /* 0x0000000a00267202 */ /* 0x000fc40000000f00 */
[----:B------:R-:W-:Y:S02]  /*6b00*/  F2FP.BF16.F32.PACK_AB R25, R25, R30 ;  /* 0x0000001e1919723e */ /* 0x000fe400000010ff */
[----:B------:R-:W-:Y:S01]  /*6b10*/  SEL R27, R23, R32, P0 ;  /* 0x00000020171b7207 */ /* 0x000fe20000000000 */
[----:B------:R-:W1:Y:S01]  /*6b20*/  LDC.64 R10, c[0x0][0xb78] ;  /* 0x0002de00ff0a7b82 */ /* 0x000e620000000a00 */
[----:B------:R-:W-:Y:S02]  /*6b30*/  IADD3 R7, P1, R156, 0x60, RZ ;  /* 0x000000609c077810 */ /* 0x000fe40007f3e0ff */
[----:B------:R-:W-:Y:S02]  /*6b40*/  F2FP.BF16.F32.PACK_AB R42, R35, R42 ;  /* 0x0000002a232a723e */ /* 0x000fe400000010ff */
[----:B------:R-:W-:Y:S02]  /*6b50*/  SEL R32, R32, R23, P0 ;  /* 0x0000001720207207 */ /* 0x000fe40000000000 */
[----:B------:R-:W-:-:S02]  /*6b60*/  SEL R23, R33, R40, P0 ;  /* 0x0000002821177207 */ /* 0x000fc40000000000 */
[----:B------:R-:W-:Y:S02]  /*6b70*/  SEL R40, R40, R33, P0 ;  /* 0x0000002128287207 */ /* 0x000fe40000000000 */
[----:B------:R-:W-:Y:S02]  /*6b80*/  LOP3.LUT R8, R9, 0x380, RZ, 0xc0, !PT ;  /* 0x0000038009087812 */ /* 0x000fe400078ec0ff */
[----:B------:R-:W-:Y:S02]  /*6b90*/  SEL R33, R25, R34, P0 ;  /* 0x0000002219217207 */ /* 0x000fe40000000000 */
[----:B------:R-:W-:Y:S02]  /*6ba0*/  SEL R28, R34, R25, P0 ;  /* 0x00000019221c7207 */ /* 0x000fe40000000000 */
[----:B------:R-:W-:Y:S02]  /*6bb0*/  LOP3.LUT R6, R7, 0x380, RZ, 0xc0, !PT ;  /* 0x0000038007067812 */ /* 0x000fe400078ec0ff */
[----:B------:R-:W-:-:S02]  /*6bc0*/  SEL R5, R13, R26, P0 ;  /* 0x0000001a0d057207 */ /* 0x000fc40000000000 */
[----:B------:R-:W-:Y:S02]  /*6bd0*/  SEL R25, R31, R42, P0 ;  /* 0x0000002a1f197207 */ /* 0x000fe40000000000 */
[----:B------:R-:W-:Y:S02]  /*6be0*/  SEL R26, R26, R13, P0 ;  /* 0x0000000d1a1a7207 */ /* 0x000fe40000000000 */
[----:B------:R-:W-:Y:S02]  /*6bf0*/  SEL R42, R42, R31, P0 ;  /* 0x0000001f2a2a7207 */ /* 0x000fe40000000000 */
[----:B------:R-:W-:Y:S02]  /*6c00*/  SHF.R.U64 R8, R8, 0x3, RZ ;  /* 0x0000000308087819 */ /* 0x000fe400000012ff */
[----:B------:R-:W-:Y:S02]  /*6c10*/  SHF.R.U64 R6, R6, 0x3, RZ ;  /* 0x0000000306067819 */ /* 0x000fe400000012ff */
[----:B------:R-:W-:-:S02]  /*6c20*/  LOP3.LUT R13, R156, 0x380, RZ, 0xc0, !PT ;  /* 0x000003809c0d7812 */ /* 0x000fc400078ec0ff */
[----:B------:R-:W-:Y:S01]  /*6c30*/  LOP3.LUT R8, R8, R9, RZ, 0x3c, !PT ;  /* 0x0000000908087212 */ /* 0x000fe200078e3cff */
[--C-:B------:R-:W-:Y:S01]  /*6c40*/  IMAD.X R9, RZ, RZ, R157.reuse, P2 ;  /* 0x000000ffff097224 */ /* 0x100fe200010e069d */
[----:B------:R-:W-:Y:S01]  /*6c50*/  LOP3.LUT R6, R6, R7, RZ, 0x3c, !PT ;  /* 0x0000000706067212 */ /* 0x000fe200078e3cff */
[--C-:B------:R-:W-:Y:S01]  /*6c60*/  IMAD.X R7, RZ, RZ, R157.reuse, P1 ;  /* 0x000000ffff077224 */ /* 0x100fe200008e069d */
[----:B------:R-:W-:Y:S02]  /*6c70*/  SHF.R.U64 R13, R13, 0x3, RZ ;  /* 0x000000030d0d7819 */ /* 0x000fe400000012ff */
[----:B------:R-:W-:Y:S01]  /*6c80*/  MOV R37, R8 ;  /* 0x0000000800257202 */ /* 0x000fe20000000f00 */
[----:B------:R-:W-:Y:S01]  /*6c90*/  VIADD R8, R41, 0x8 ;  /* 0x0000000829087836 */ /* 0x000fe20000000000 */
[----:B------:R-:W-:Y:S01]  /*6ca0*/  MOV R35, R6 ;  /* 0x0000000600237202 */ /* 0x000fe20000000f00 */
[----:B------:R-:W-:Y:S01]  /*6cb0*/  IMAD.U32 R7, RZ, RZ, UR11 ;  /* 0x0000000bff077e24 */ /* 0x000fe2000f8e00ff */
[----:B------:R-:W-:Y:S01]  /*6cc0*/  LOP3.LUT R12, R13, R156, RZ, 0x3c, !PT ;  /* 0x0000009c0d0c7212 */ /* 0x000fe200078e3cff */
[----:B------:R-:W-:Y:S01]  /*6cd0*/  IMAD.MOV.U32 R13, RZ, RZ, R157 ;  /* 0x000000ffff0d7224 */ /* 0x000fe200078e009d */
[----:B------:R-:W-:Y:S01]  /*6ce0*/  LOP3.LUT P1, RZ, R19, 0x3, RZ, 0xc0, !PT ;  /* 0x0000000313ff7812 */ /* 0x000fe2000782c0ff */
[----:B------:R-:W-:Y:S01]  /*6cf0*/  IMAD.U32 R6, RZ, RZ, UR10 ;  /* 0x0000000aff067e24 */ /* 0x000fe2000f8e00ff */
[----:B------:R-:W-:Y:S01]  /*6d00*/  SHF.R.S32.HI R9, RZ, 0x1f, R41 ;  /* 0x0000001fff097819 */ /* 0x000fe20000011429 */
[----:B------:R-:W-:Y:S01]  /*6d10*/  IMAD.U32 R7, RZ, RZ, UR4 ;  /* 0x00000004ff077e24 */ /* 0x000fe2000f8e00ff */
[----:B------:R-:W-:Y:S01]  /*6d20*/  ULDC UR4, c[0x0][0xa88] ;  /* 0x0002a20000047ab9 */ /* 0x000fe20000000800 */
[----:B------:R-:W-:-:S02]  /*6d30*/  MOV R39, R12 ;  /* 0x0000000c00277202 */ /* 0x000fc40000000f00 */
[----:B------:R-:W-:Y:S01]  /*6d40*/  ISETP.GE.OR P2, PT, R8, UR4, P1 ;  /* 0x0000000408007c0c */ /* 0x000fe20008f46670 */
[C---:B-1----:R-:W-:Y:S01]  /*6d50*/  IMAD R8, R10.reuse, UR5, RZ ;  /* 0x000000050a087c24 */ /* 0x042fe2000f8e02ff */
[----:B------:R-:W-:Y:S01]  /*6d60*/  ISETP.GE.OR P1, PT, R41, UR4, P1 ;  /* 0x0000000429007c0c */ /* 0x000fe20008f26670 */
[----:B------:R-:W-:Y:S01]  /*6d70*/  IMAD.WIDE.U32 R6, R10, UR44, R6 ;  /* 0x0000002c0a067c25 */ /* 0x000fe2000f8e0006 */
[----:B------:R-:W-:-:S03]  /*6d80*/  ULDC.64 UR4, c[0x0][0xb40] ;  /* 0x0002d00000047ab9 */ /* 0x000fc60000000a00 */
[----:B------:R-:W-:Y:S01]  /*6d90*/  IMAD R8, R11, UR44, R8 ;  /* 0x0000002c0b087c24 */ /* 0x000fe2000f8e0208 */
        /* <DEDUP_REMOVED lines=8> */
[----:B------:R-:W-:Y:S01]  /*6e20*/  SHFL.IDX PT, R5, R5, R56, 0x1c1f ;  /* 0x001c1f3805057589 */ /* 0x000fe200000e0000 */
[----:B-1----:R-:W-:-:S02]  /*6e30*/  SEL R12, R15, R14, P0 ;  /* 0x0000000e0f0c7207 */ /* 0x002fc40000000000 */
[----:B------:R-:W-:Y:S01]  /*6e40*/  SEL R14, R14, R15, P0 ;  /* 0x0000000f0e0e7207 */ /* 0x000fe20000000000 */
[----:B------:R-:W1:Y:S04]  /*6e50*/  SHFL.IDX PT, R32, R32, R3, 0x1c1f ;  /* 0x001c1f0320207589 */ /* 0x000e6800000e0000 */
[----:B------:R4:W5:Y:S01]  /*6e60*/  SHFL.IDX PT, R34, R26, R3, 0x1c1f ;  /* 0x001c1f031a227589 */ /* 0x00096200000e0000 */
[----:B--2---:R-:W-:Y:S02]  /*6e70*/  SEL R13, R29, R20, P0 ;  /* 0x000000141d0d7207 */ /* 0x004fe40000000000 */
[----:B------:R-:W-:Y:S01]  /*6e80*/  SEL R15, R20, R29, P0 ;  /* 0x0000001d140f7207 */ /* 0x000fe20000000000 */
[----:B------:R-:W-:Y:S01]  /*6e90*/  SHFL.IDX PT, R33, R33, R56, 0x1c1f ;  /* 0x001c1f3821217589 */ /* 0x000fe200000e0000 */
[----:B------:R-:W-:-:S03]  /*6ea0*/  IADD3 R20, P3, R41, R6, RZ ;  /* 0x0000000629147210 */ /* 0x000fc60007f7e0ff */
[----:B------:R-:W-:Y:S01]  /*6eb0*/  SHFL.IDX PT, R31, R25, R56, 0x1c1f ;  /* 0x001c1f38191f7589 */ /* 0x000fe200000e0000 */
[----:B------:R-:W-:Y:S02]  /*6ec0*/  IADD3.X R7, R9, R7, R8, P3, !PT ;  /* 0x0000000709077210 */ /* 0x000fe40001ffe408 */
[----:B---3--:R-:W-:Y:S01]  /*6ed0*/  SEL R8, R21, R24, P0 ;  /* 0x0000001815087207 */ /* 0x008fe20000000000 */
[----:B------:R-:W2:Y:S01]  /*6ee0*/  SHFL.IDX PT, R36, R28, R3, 0x1c1f ;  /* 0x001c1f031c247589 */ /* 0x000ea200000e0000 */
[----:B------:R-:W-:Y:S02]  /*6ef0*/  SEL R10, R24, R21, P0 ;  /* 0x00000015180a7207 */ /* 0x000fe40000000000 */
[C---:B------:R-:W-:Y:S01]  /*6f00*/  LEA R6, P3, R20.reuse, UR4, 0x2 ;  /* 0x0000000414067c11 */ /* 0x040fe2000f8610ff */
[----:B------:R-:W3:Y:S01]  /*6f10*/  SHFL.IDX PT, R42, R42, R3, 0x1c1f ;  /* 0x001c1f032a2a7589 */ /* 0x000ee200000e0000 */
[----:B------:R-:W-:Y:S02]  /*6f20*/  ULDC UR4, c[0x0][0xc] ;  /* 0x0000030000047ab9 */ /* 0x000fe40000000800 */
[----:B------:R-:W-:Y:S01]  /*6f30*/  LEA.HI.X R7, R20, UR5, R7, 0x2, P3 ;  /* 0x0000000514077c11 */ /* 0x000fe200098f1407 */
[----:B------:R-:W-:Y:S01]  /*6f40*/  SHFL.IDX PT, R23, R23, R56, 0x1c1f ;  /* 0x001c1f3817177589 */ /* 0x000fe200000e0000 */
[----:B-1----:R-:W-:Y:S01]  /*6f50*/  SEL R24, R27, R32, P0 ;  /* 0x000000201b187207 */ /* 0x002fe20000000000 */
[----:B------:R-:W-:Y:S01]  /*6f60*/  UIADD3 UR52, UR4, UR52, URZ ;  /* 0x0000003404347290 */ /* 0x000fe2000fffe03f */
[----:B----4-:R-:W-:Y:S01]  /*6f70*/  SEL R26, R32, R27, P0 ;  /* 0x0000001b201a7207 */ /* 0x010fe20000000000 */
[----:B------:R-:W1:Y:S01]  /*6f80*/  SHFL.IDX PT, R40, R40, R3, 0x1c1f ;  /* 0x001c1f0328287589 */ /* 0x000e6200000e0000 */
[----:B-----5:R-:W-:-:S02]  /*6f90*/  SEL R9, R5, R34, P0 ;  /* 0x0000002205097207 */ /* 0x020fc40000000000 */
[----:B------:R-:W-:Y:S01]  /*6fa0*/  SEL R11, R34, R5, P0 ;  /* 0x00000005220b7207 */ /* 0x000fe20000000000 */
[----:B------:R-:W-:Y:S01]  /*6fb0*/  BAR.SYNC.DEFER_BLOCKING 0x1, 0x180 ;  /* 0x0046000000007b1d */ /* 0x000fe20000010000 */
[----:B--2---:R-:W-:-:S05]  /*6fc0*/  SEL R25, R33, R36, P0 ;  /* 0x0000002421197207 */ /* 0x004fca0000000000 */
[----:B------:R-:W2:Y:S01]  /*6fd0*/  SHFL.IDX PT, R3, R17, RZ, 0x1f ;  /* 0x00001fff11037589 */ /* 0x000ea200000e0000 */
[----:B------:R-:W-:Y:S02]  /*6fe0*/  SEL R27, R36, R33, P0 ;  /* 0x00000021241b7207 */ /* 0x000fe40000000000 */
[----:B---3--:R-:W-:Y:S02]  /*6ff0*/  SEL R29, R31, R42, P0 ;  /* 0x0000002a1f1d7207 */ /* 0x008fe40000000000 */
[----:B------:R-:W-:Y:S02]  /*7000*/  SEL R31, R42, R31, P0 ;  /* 0x0000001f2a1f7207 */ /* 0x000fe40000000000 */
[----:B-1----:R-:W-:Y:S02]  /*7010*/  SEL R28, R23, R40, P0 ;  /* 0x00000028171c7207 */ /* 0x002fe40000000000 */
[----:B------:R-:W-:Y:S01]  /*7020*/  SEL R30, R40, R23, P0 ;  /* 0x00000017281e7207 */ /* 0x000fe20000000000 */
[----:B------:R1:W-:Y:S04]  /*7030*/  STSM.16.M88.4 [R39], R12 ;  /* 0x0000000c27007844 */ /* 0x0003e80000000200 */
[----:B------:R1:W-:Y:S04]  /*7040*/  STSM.16.M88.4 [R38], R8 ;  /* 0x0000000826007844 */ /* 0x0003e80000000200 */
[----:B------:R1:W-:Y:S01]  /*7050*/  STSM.16.M88.4 [R37], R24 ;  /* 0x0000001825007844 */ /* 0x0003e20000000200 */
[----:B--2---:R-:W-:-:S03]  /*7060*/  ISETP.NE.AND P0, PT, R3, 0xb, PT ;  /* 0x0000000b0300780c */ /* 0x004fc60003f05270 */
[----:B------:R1:W-:Y:S01]  /*7070*/  STSM.16.M88.4 [R35], R28 ;  /* 0x0000001c23007844 */ /* 0x0003e20000000200 */
[----:B------:R-:W-:Y:S01]  /*7080*/  @!PT LDS RZ, [RZ] ;  /* 0x00000000fffff984 */ /* 0x000fe20000000800 */
[----:B------:R-:W-:Y:S01]  /*7090*/  @!PT LDS RZ, [RZ] ;  /* 0x00000000fffff984 */ /* 0x000fe20000000800 */
[----:B------:R-:W-:Y:S01]  /*70a0*/  @!PT LDS RZ, [RZ] ;  /* 0x00000000fffff984 */ /* 0x000fe20000000800 */
[----:B------:R2:W-:Y:S06]  /*70b0*/  MEMBAR.ALL.CTA ;  /* 0x0000000000007992 */ /* 0x0005ec0000008000 */
[----:B--2---:R-:W2:Y:S02]  /*70c0*/  FENCE.VIEW.ASYNC.S ;  /* 0x00000000000073c6 */ /* 0x004ea40000000000 */
[----:B--2---:R-:W-:Y:S06]  /*70d0*/  BAR.ARV 0x1, 0x1a0 ;  /* 0x0046800000007b1d */ /* 0x004fec0000002000 */
[----:B------:R1:W-:Y:S04]  /*70e0*/  @!P1 STG.E desc[UR54][R6.64], R4 ;  /* 0x0000000406009986 */ /* 0x0003e8000c101936 */
[----:B------:R1:W-:Y:S01]  /*70f0*/  @!P2 STG.E desc[UR54][R6.64+0x20], R0 ;  /* 0x000020000600a986 */ /* 0x0003e2000c101936 */
[----:B------:R-:W-:Y:S05]  /*7100*/  @P0 BRA `(.L_x_10218) ;  /* 0x00000000003c0947 */ /* 0x000fea0003800000 */
[----:B------:R-:W-:Y:S01]  /*7110*/  BAR.SYNC.DEFER_BLOCKING 0x1, 0x1a0 ;  /* 0x0046800000007b1d */ /* 0x000fe20000010000 */
[----:B------:R-:W-:-:S05]  /*7120*/  ELECT P0, URZ, PT ;  /* 0x00000000003f782f */ /* 0x000fca0003800000 */
[----:B------:R-:W-:Y:S08]  /*7130*/  BSSY B0, `(.L_x_10218) ;  /* 0x000000c000007945 */ /* 0x000ff00003800000 */
[----:B------:R-:W-:Y:S05]  /*7140*/  @!P0 BRA `(.L_x_10219) ;  /* 0x0000000000288947 */ /* 0x000fea0003800000 */
[----:B------:R-:W-:Y:S01]  /*7150*/  UIADD3 UR4, UP0, UR56, 0x9f0, URZ ;  /* 0x000009f038047890 */ /* 0x000fe2000ff1e03f */
[----:B------:R-:W-:Y:S01]  /*7160*/  UMOV UR41, URZ ;  /* 0x0000003f00297c82 */ /* 0x000fe20008000000 */
[----:B------:R-:W-:Y:S02]  /*7170*/  UMOV UR45, URZ ;  /* 0x0000003f002d7c82 */ /* 0x000fe40008000000 */
[----:B------:R-:W-:Y:S02]  /*7180*/  UIADD3.X UR5, URZ, UR57, URZ, UP0, !UPT ;  /* 0x000000393f057290 */ /* 0x000fe400087fe43f */
[----:B------:R-:W-:-:S04]  /*7190*/  UIADD3 UR6, UR40, 0x13220, URZ ;  /* 0x0001322028067890 */ /* 0x000fc8000fffe03f */
[----:B------:R-:W-:-:S03]  /*71a0*/  UPRMT UR6, URZ, 0x654, UR6 ;  /* 0x000006543f067896 */ /* 0x000fc60008000006 */
[----:B------:R2:W-:Y:S01]  /*71b0*/  UTMASTG.5D [UR40], [UR4] ;  /* 0x00000028040073b5 */ /* 0x0005e20008020000 */
[----:B------:R0:W-:Y:S01]  /*71c0*/  UTMACMDFLUSH ;  /* 0x00000000000079b7 */ /* 0x0001e20000000000 */
[----:B------:R-:W-:-:S04]  /*71d0*/  DEPBAR.LE SB0, 0x0 ;  /* 0x000080000000791a */ /* 0x000fc80000000000 */
[----:B--2---:R-:W-:Y:S03]  /*71e0*/  SYNCS.ARRIVE.TRANS64.RED.A1T0 RZ, [UR6], RZ ;  /* 0x000000ffffff79a7 */ /* 0x004fe60008100406 */
.L_x_10219:
[----:B------:R-:W-:Y:S05]  /*71f0*/  BSYNC B0 ;  /* 0x0000000000007941 */ /* 0x000fea0003800000 */
.L_x_10218:
[----:B-1----:R-:W1:Y:S01]  /*7200*/  LDC R0, c[0x0][0xda4] ;  /* 0x00036900ff007b82 */ /* 0x002e620000000800 */
        /* <DEDUP_REMOVED lines=9> */
.L_x_10194:
        /* <DEDUP_REMOVED lines=10> */
[C---:B------:R-:W-:Y:S01]  /*7340*/  IMAD.SHL.U32 R18, R2.reuse, 0x40, RZ ;  /* 0x0000004002127824 */ /* 0x040fe200078e00ff */
[----:B------:R-:W-:Y:S01]  /*7350*/  SHF.R.U32.HI R0, RZ, 0x1, R2 ;  /* 0x00000001ff007819 */ /* 0x000fe20000011602 */
[----:B------:R-:W-:Y:S01]  /*7360*/  IMAD.SHL.U32 R4, R2, 0x20, RZ ;  /* 0x0000002002047824 */ /* 0x000fe200078e00ff */
[----:B------:R-:W-:Y:S01]  /*7370*/  ULOP3.LUT UR43, UR46, 0x1, URZ, 0xfc, !UPT ;  /* 0x000000012e2b7892 */ /* 0x000fe2000f8efc3f */
[----:B------:R-:W-:Y:S01]  /*7380*/  IMAD.SHL.U32 R6, R23, 0x10, RZ ;  /* 0x0000001017067824 */ /* 0x000fe200078e00ff */
[----:B------:R-:W-:Y:S01]  /*7390*/  LOP3.LUT R3, R18, 0x180, RZ, 0xc0, !PT ;  /* 0x0000018012037812 */ /* 0x000fe200078ec0ff */
[----:B------:R-:W-:Y:S01]  /*73a0*/  IMAD.MOV.U32 R16, RZ, RZ, 0x1 ;  /* 0x00000001ff107424 */ /* 0x000fe200078e00ff */
[----:B------:R-:W-:Y:S01]  /*73b0*/  LOP3.LUT R5, R4, 0x80, RZ, 0xc0, !PT ;  /* 0x0000008004057812 */ /* 0x000fe200078ec0ff */
[----:B------:R-:W-:Y:S01]  /*73c0*/  IMAD.MOV.U32 R19, RZ, RZ, RZ ;  /* 0x000000ffff137224 */ /* 0x000fe200078e00ff */
[----:B------:R-:W-:Y:S01]  /*73d0*/  LOP3.LUT R7, R6, 0x600, RZ, 0xc0, !PT ;  /* 0x0000060006077812 */ /* 0x000fe200078ec0ff */
[C---:B------:R-:W-:Y:S01]  /*73e0*/  IMAD.SHL.U32 R6, R2.reuse, 0x4, RZ ;  /* 0x0000000402067824 */ /* 0x040fe200078e00ff */
[----:B------:R-:W-:Y:S01]  /*73f0*/  LOP3.LUT R0, R3, 0x30, R0, 0xf8, !PT ;  /* 0x0000003003007812 */ /* 0x000fe200078ef800 */
[----:B------:R-:W-:Y:S01]  /*7400*/  IMAD.SHL.U32 R3, R2, 0x8, RZ ;  /* 0x0000000802037824 */ /* 0x000fe200078e00ff */
[----:B------:R-:W-:Y:S01]  /*7410*/  LOP3.LUT R5, R5, 0x10, R2, 0xf8, !PT ;  /* 0x0000001005057812 */ /* 0x000fe200078ef802 */
[----:B------:R-:W-:Y:S01]  /*7420*/  ULOP3.LUT UR48, UR46, 0x2, URZ, 0xfc, !UPT ;  /* 0x000000022e307892 */ /* 0x000fe2000f8efc3f */
[----:B------:R-:W-:Y:S01]  /*7430*/  LOP3.LUT R7, R7, 0x60, R4, 0xf8, !PT ;  /* 0x0000006007077812 */ /* 0x000fe200078ef804 */
[----:B------:R-:W-:Y:S01]  /*7440*/  ULDC.64 UR50, c[0x0][0x198] ;  /* 0x0000660000327ab9 */ /* 0x000fe20000000a00 */
[----:B------:R-:W-:Y:S01]  /*7450*/  LOP3.LUT R5, R5, 0x10, R6, 0x78, !PT ;  /* 0x0000001005057812 */ /* 0x000fe200078e7806 */
[----:B------:R-:W-:Y:S01]  /*7460*/  ULDC UR44, c[0x0][0xc] ;  /* 0x00000300002c7ab9 */ /* 0x000fe20000000800 */
[----:B------:R-:W-:Y:S01]  /*7470*/  LOP3.LUT R4, R7, 0x100, R4, 0xf8, !PT ;  /* 0x0000010007047812 */ /* 0x000fe200078ef804 */
[----:B------:R-:W-:Y:S01]  /*7480*/  UMOV UR47, URZ ;  /* 0x0000003f002f7c82 */ /* 0x000fe20008000000 */
[----:B------:R-:W-:-:S02]  /*7490*/  LOP3.LUT R3, R0, 0x30, R3, 0x78, !PT ;  /* 0x0000003000037812 */ /* 0x000fc400078e7803 */
[----:B------:R-:W-:Y:S02]  /*74a0*/  LOP3.LUT R17, R4, R5, RZ, 0xfc, !PT ;  /* 0x0000000504117212 */ /* 0x000fe400078efcff */
[----:B------:R-:W-:Y:S02]  /*74b0*/  LOP3.LUT R18, R3, 0x640, R18, 0xf8, !PT ;  /* 0x0000064003127812 */ /* 0x000fe400078ef812 */
[----:B------:R-:W-:-:S07]  /*74c0*/  LOP3.LUT R2, R2, 0x1f, RZ, 0xc0, !PT ;  /* 0x0000001f02027812 */ /* 0x000fce00078ec0ff */
.L_x_10263:
[----:B-1----:R-:W1:Y:S01]  /*74d0*/  S2UR UR4, SR_CgaCtaId ;  /* 0x00000000000479c3 */ /* 0x002e620000008800 */
        /* <DEDUP_REMOVED lines=16> */
[----:B-1----:R-:W-:-:S03]  /*75e0*/  ULEA UR40, UR4, UR40, 0x18 ;  /* 0x0000002804287291 */ /* 0x002fc6000f8ec03f */
        /* <DEDUP_REMOVED lines=14> */
[----:B------:R-:W-:Y:S10]  /*76d0*/  @!P0 BRA `(.L_x_10222) ;  /* 0x0000000000408947 */ /* 0x000ff40003800000 */
        /* <DEDUP_REMOVED lines=16> */
.L_x_10222:
        /* <DEDUP_REMOVED lines=21> */
.L_x_10223:
        /* <DEDUP_REMOVED lines=20> */
.L_x_10224:
        /* <DEDUP_REMOVED lines=18> */
.L_x_10225:
        /* <DEDUP_REMOVED lines=15> */
[----:B------:R-:W-:Y:S01]  /*7c80*/  IMAD.U32 R20, RZ, RZ, UR38 ;  /* 0x00000026ff147e24 */ /* 0x000fe2000f8e00ff */
[----:B---3--:R-:W1:Y:S09]  /*7c90*/  LDC.64 R4, c[0x0][0x3f8] ;  /* 0x0000fe00ff047b82 */ /* 0x008e720000000a00 */
[----:B------:R-:W-:Y:S01]  /*7ca0*/  VOTEU.ALL UP1, P2 ;  /* 0x00000000003f7886 */ /* 0x000fe20001020000 */
[----:B------:R-:W3:Y:S01]  /*7cb0*/  @P0 LDC R0, c[0x0][0x42c] ;  /* 0x00010b00ff000b82 */ /* 0x000ee20000000800 */
[----:B--2---:R-:W-:-:S03]  /*7cc0*/  IMAD R8, R7, R8, UR49 ;  /* 0x0000003107087e24 */ /* 0x004fc6000f8e0208 */
[----:B------:R-:W-:Y:S01]  /*7cd0*/  @!UP1 UIADD3 UR4, UP0, UR50, 0x270, URZ ;  /* 0x0000027032049890 */ /* 0x000fe2000ff1e03f */
[----:B------:R-:W-:-:S03]  /*7ce0*/  IMAD R8, R8, 0xc0, RZ ;  /* 0x000000c008087824 */ /* 0x000fc600078e02ff */
[----:B------:R-:W2:Y:S01]  /*7cf0*/  @P0 LDC R7, c[0x0][0x430] ;  /* 0x00010c00ff070b82 */ /* 0x000ea20000000800 */
[----:B------:R-:W-:Y:S01]  /*7d00*/  @!UP1 UIADD3.X UR5, URZ, UR51, URZ, UP0, !UPT ;  /* 0x000000333f059290 */ /* 0x000fe200087fe43f */
[----:B------:R-:W-:Y:S02]  /*7d10*/  R2UR UR37, R8 ;  /* 0x00000000082572ca */ /* 0x000fe400000e0000 */
[----:B-1----:R-:W-:-:S04]  /*7d20*/  ISETP.NE.U32.AND P1, PT, R4, RZ, PT ;  /* 0x000000ff0400720c */ /* 0x002fc80003f25070 */
[----:B------:R-:W-:Y:S01]  /*7d30*/  ISETP.NE.AND.EX P1, PT, R5, RZ, PT, P1 ;  /* 0x000000ff0500720c */ /* 0x000fe20003f25310 */
[----:B---3--:R-:W-:-:S06]  /*7d40*/  @P0 IMAD.HI.U32 R0, R0, UR38, RZ ;  /* 0x0000002600000c27 */ /* 0x008fcc000f8e00ff */
[----:B------:R1:W-:Y:S01]  /*7d50*/  @!UP1 UTMAPF.L2.4D [UR36], [UR4] ;  /* 0x00000024040095b8 */ /* 0x0003e20008018000 */
[----:B--2---:R-:W-:Y:S02]  /*7d60*/  @P0 SHF.R.U32.HI R20, RZ, R7, R0 ;  /* 0x00000007ff140219 */ /* 0x004fe40000011600 */
[----:B----4-:R-:W-:Y:S02]  /*7d70*/  SHF.R.S32.HI R0, RZ, 0x1f, R3 ;  /* 0x0000001fff007819 */ /* 0x010fe40000011403 */
[----:B------:R-:W-:Y:S01]  /*7d80*/  SEL R6, R3, RZ, !P1 ;  /* 0x000000ff03067207 */ /* 0x000fe20004800000 */
[----:B-1----:R-:W-:Y:S06]  /*7d90*/  BRA.DIV UR6, `(.L_x_10226) ;  /* 0x0000001a06d07947 */ /* 0x002fec000b800000 */
[----:B------:R1:W2:Y:S02]  /*7da0*/  SHFL.IDX PT, R14, R22, RZ, 0x1f ;  /* 0x00001fff160e7589 */ /* 0x0002a400000e0000 */
.L_x_10279:
[----:B--2---:R-:W-:Y:S01]  /*7db0*/  ISETP.NE.AND P0, PT, R14, RZ, PT ;  /* 0x000000ff0e00720c */ /* 0x004fe20003f05270 */
[----:B------:R-:W-:Y:S01]  /*7dc0*/  IMAD.MOV.U32 R12, RZ, RZ, R6 ;  /* 0x000000ffff0c7224 */ /* 0x000fe200078e0006 */
[----:B------:R-:W-:-:S11]  /*7dd0*/  PLOP3.LUT P6, PT, PT, PT, PT, 0x8, 0x0 ;  /* 0x000000000000781c */ /* 0x000fd60003fce170 */
[----:B------:R-:W-:Y:S05]  /*7de0*/  @P0 BRA `(.L_x_10227) ;  /* 0x0000000400700947 */ /* 0x000fea0003800000 */
[----:B------:R-:W-:-:S06]  /*7df0*/  UIADD3 UR4, UR41, -0x1, URZ ;  /* 0xffffffff29047890 */ /* 0x000fcc000fffe03f */
[----:B------:R-:W-:Y:S01]  /*7e00*/  IMAD.U32 R9, RZ, RZ, UR4 ;  /* 0x00000004ff097e24 */ /* 0x000fe2000f8e00ff */
[----:B------:R-:W-:-:S03]  /*7e10*/  UMOV UR4, 0xffffffff ;  /* 0xffffffff00047882 */ /* 0x000fc60000000000 */
[----:B------:R-:W-:Y:S05]  /*7e20*/  BRA.DIV UR4, `(.L_x_10228) ;  /* 0x0000001a04cc7947 */ /* 0x000fea000b800000 */
[----:B------:R-:W-:-:S13]  /*7e30*/  ELECT P6, URZ, PT ;  /* 0x00000000003f782f */ /* 0x000fda00038c0000 */
.L_x_10282:
[----:B------:R-:W-:Y:S05]  /*7e40*/  @!P6 BRA `(.L_x_10229) ;  /* 0x000000040014e947 */ /* 0x000fea0003800000 */
[----:B------:R-:W-:Y:S01]  /*7e50*/  LEA R11, R19, UR40, 0x3 ;  /* 0x00000028130b7c11 */ /* 0x000fe2000f8e18ff */
[----:B------:R-:W-:Y:S01]  /*7e60*/  IMAD.MOV.U32 R12, RZ, RZ, R3 ;  /* 0x000000ffff0c7224 */ /* 0x000fe200078e0003 */
[----:B------:R-:W-:Y:S01]  /*7e70*/  SHF.L.U32 R10, R16, 0x1f, RZ ;  /* 0x0000001f100a7819 */ /* 0x000fe200000006ff */
        /* <DEDUP_REMOVED lines=19> */
.L_x_10230:
[----:B------:R-:W3:Y:S01]  /*7fb0*/  SYNCS.PHASECHK.TRANS64.TRYWAIT P3, [R11+URZ+0x13280], R10 ;  /* 0x0132800a0b0075a7 */ /* 0x000ee2000806017f */
[----:B------:R-:W-:Y:S01]  /*7fc0*/  ISETP.NE.AND P0, PT, R23, RZ, PT ;  /* 0x000000ff1700720c */ /* 0x000fe20003f05270 */
[----:B---3--:R-:W-:-:S12]  /*7fd0*/  @!P3 BRA `(.L_x_10231) ;  /* 0x000000180080b947 */ /* 0x008fd80003800000 */
.L_x_10283:
[----:B------:R-:W-:Y:S05]  /*7fe0*/  @P0 BRA `(.L_x_10232) ;  /* 0x0000000000140947 */ /* 0x000fea0003800000 */
[----:B------:R-:W-:Y:S01]  /*7ff0*/  ISETP.NE.AND P3, PT, R2, RZ, PT ;  /* 0x000000ff0200720c */ /* 0x000fe20003f65270 */
[----:B--2---:R-:W-:-:S04]  /*8000*/  IMAD.MOV.U32 R4, RZ, RZ, 0x2800 ;  /* 0x00002800ff047424 */ /* 0x004fc800078e00ff */
[----:B------:R4:W-:Y:S08]  /*8010*/  SYNCS.ARRIVE.TRANS64 RZ, [R11+URZ+0x13270], R4 ;  /* 0x013270040bff79a7 */ /* 0x0009f0000800003f */
[----:B------:R-:W-:Y:S05]  /*8020*/  @!P3 BRA `(.L_x_10232) ;  /* 0x000000000004b947 */ /* 0x000fea0003800000 */
[----:B------:R-:W-:Y:S01]  /*8030*/  BPT.TRAP 0x1 ;  /* 0x000000040000795c */ /* 0x000fe20000300000 */
.L_x_10232:
[----:B--2-4-:R-:W-:Y:S01]  /*8040*/  IMAD.U32 R4, RZ, RZ, UR40 ;  /* 0x00000028ff047e24 */ /* 0x014fe2000f8e00ff */
[----:B------:R-:W-:Y:S01]  /*8050*/  R2UR UR9, R11 ;  /* 0x000000000b0972ca */ /* 0x000fe200000e0000 */
[----:B------:R-:W-:Y:S01]  /*8060*/  IMAD R9, R9, 0xa0, RZ ;  /* 0x000000a009097824 */ /* 0x000fe200078e02ff */
[----:B------:R-:W-:Y:S01]  /*8070*/  R2UR UR12, R20 ;  /* 0x00000000140c72ca */ /* 0x000fe200000e0000 */
[----:B------:R-:W-:Y:S01]  /*8080*/  IMAD R4, R19, 0x2800, R4 ;  /* 0x0000280013047824 */ /* 0x000fe200078e0204 */
[----:B-----5:R-:W-:Y:S01]  /*8090*/  R2UR UR13, R12 ;  /* 0x000000000c0d72ca */ /* 0x020fe200000e0000 */
[----:B------:R-:W-:Y:S01]  /*80a0*/  UIADD3 UR4, UP0, UR50, 0x470, URZ ;  /* 0x0000047032047890 */ /* 0x000fe2000ff1e03f */
[----:B------:R-:W-:Y:S01]  /*80b0*/  R2UR UR11, R9 ;  /* 0x00000000090b72ca */ /* 0x000fe200000e0000 */
[----:B------:R-:W-:Y:S01]  /*80c0*/  UMOV UR6, 0x0 ;  /* 0x0000000000067882 */ /* 0x000fe20000000000 */
[----:B------:R-:W-:Y:S01]  /*80d0*/  R2UR UR8, R4 ;  /* 0x00000000040872ca */ /* 0x000fe200000e0000 */
[----:B------:R-:W-:Y:S01]  /*80e0*/  UIADD3.X UR5, URZ, UR51, URZ, UP0, !UPT ;  /* 0x000000333f057290 */ /* 0x000fe200087fe43f */
[----:B------:R-:W-:Y:S01]  /*80f0*/  UMOV UR7, 0x14f00000 ;  /* 0x14f0000000077882 */ /* 0x000fe20000000000 */
[----:B------:R-:W-:-:S02]  /*8100*/  UMOV UR10, URZ ;  /* 0x0000003f000a7c82 */ /* 0x000fc40008000000 */
[----:B------:R-:W-:-:S08]  /*8110*/  UIADD3 UR9, UR9, 0x13270, URZ ;  /* 0x0001327009097890 */ /* 0x000fd0000fffe03f */
[----:B------:R-:W-:-:S09]  /*8120*/  UIADD3 UR8, UR8, 0x6000, URZ ;  /* 0x0000600008087890 */ /* 0x000fd2000fffe03f */
[----:B------:R2:W-:Y:S01]  /*8130*/  UTMALDG.4D [UR8], [UR4], desc[UR6] ;  /* 0x00000608040075b4 */ /* 0x0005e20008019000 */
[----:B------:R-:W4:Y:S02]  /*8140*/  SYNCS.PHASECHK.TRANS64.TRYWAIT P3, [R11+URZ+0x13240], R10 ;  /* 0x0132400a0b0075a7 */ /* 0x000f24000806017f */
[----:B--2-4-:R-:W-:Y:S05]  /*8150*/  @!P3 BRA `(.L_x_10233) ;  /* 0x000000180034b947 */ /* 0x014fea0003800000 */
.L_x_10284:
[----:B------:R-:W-:Y:S05]  /*8160*/  @P0 BRA `(.L_x_10234) ;  /* 0x0000000000140947 */ /* 0x000fea0003800000 */
[----:B------:R-:W-:Y:S01]  /*8170*/  ISETP.NE.AND P0, PT, R2, RZ, PT ;  /* 0x000000ff0200720c */ /* 0x000fe20003f05270 */
[----:B------:R-:W-:-:S04]  /*8180*/  IMAD.MOV.U32 R6, RZ, RZ, 0x2800 ;  /* 0x00002800ff067424 */ /* 0x000fc800078e00ff */
[----:B------:R4:W-:Y:S08]  /*8190*/  SYNCS.ARRIVE.TRANS64 RZ, [R11+URZ+0x13230], R6 ;  /* 0x013230060bff79a7 */ /* 0x0009f0000800003f */
[----:B------:R-:W-:Y:S05]  /*81a0*/  @!P0 BRA `(.L_x_10234) ;  /* 0x0000000000048947 */ /* 0x000fea0003800000 */
[----:B------:R-:W-:Y:S01]  /*81b0*/  BPT.TRAP 0x1 ;  /* 0x000000040000795c */ /* 0x000fe20000300000 */
.L_x_10234:
        /* <DEDUP_REMOVED lines=13> */
[----:B-1----:R-:W-:Y:S01]  /*8290*/  NOP ;  /* 0x0000000000007918 */ /* 0x002fe20000000000 */
.L_x_10229:
        /* <DEDUP_REMOVED lines=16> */
[----:B-1----:R-:W-:Y:S01]  /*83a0*/  NOP ;  /* 0x0000000000007918 */ /* 0x002fe20000000000 */
.L_x_10227:
[----:B------:R-:W-:-:S06]  /*83b0*/  ULOP3.LUT UR4, UR47, 0x1, URZ, 0xc, !UPT ;  /* 0x000000012f047892 */ /* 0x000fcc000f8e0c3f */
[----:B------:R-:W-:-:S05]  /*83c0*/  IMAD.U32 R4, RZ, RZ, UR4 ;  /* 0x00000004ff047e24 */ /* 0x000fca000f8e00ff */
[----:B------:R-:W-:-:S04]  /*83d0*/  SHF.L.U32 R4, R4, 0x1f, RZ ;  /* 0x0000001f04047819 */ /* 0x000fc800000006ff */
[----:B------:R-:W5:Y:S02]  /*83e0*/  SYNCS.PHASECHK.TRANS64.TRYWAIT P0, [UR40+0x13220], R4 ;  /* 0x01322004ff0075a7 */ /* 0x000f640008000168 */
[----:B-----5:R-:W-:Y:S05]  /*83f0*/  @!P0 BRA `(.L_x_10235) ;  /* 0x0000001400a08947 */ /* 0x020fea0003800000 */
.L_x_10285:
[----:B------:R-:W-:-:S06]  /*8400*/  UISETP.GE.AND UP0, UPT, UR42, 0xa1, UPT ;  /* 0x000000a12a00788c */ /* 0x000fcc000bf06270 */
[----:B------:R-:W-:-:S13]  /*8410*/  PLOP3.LUT P0, PT, PT, PT, UP0, 0x80, 0x0 ;  /* 0x000000000000781c */ /* 0x000fda0003f0f008 */
[----:B------:R-:W-:Y:S05]  /*8420*/  @!P0 BRA `(.L_x_10236) ;  /* 0x0000000800b48947 */ /* 0x000fea0003800000 */
[----:B------:R-:W-:Y:S01]  /*8430*/  UIADD3 UR4, UR41, -0x2, URZ ;  /* 0xfffffffe29047890 */ /* 0x000fe2000fffe03f */
[----:B----4-:R-:W-:Y:S02]  /*8440*/  IMAD.MOV.U32 R6, RZ, RZ, R16 ;  /* 0x000000ffff067224 */ /* 0x010fe400078e0010 */
[----:B------:R-:W-:-:S03]  /*8450*/  IMAD.MOV.U32 R7, RZ, RZ, R19 ;  /* 0x000000ffff077224 */ /* 0x000fc600078e0013 */
[----:B------:R-:W-:-:S07]  /*8460*/  IMAD.U32 R14, RZ, RZ, UR4 ;  /* 0x00000004ff0e7e24 */ /* 0x000fce000f8e00ff */
.L_x_10256:
[----:B------:R-:W-:Y:S01]  /*8470*/  VIADD R19, R7, 0x1 ;  /* 0x0000000107137836 */ /* 0x000fe20000000000 */
[----:B------:R-:W-:Y:S04]  /*8480*/  BSSY B0, `(.L_x_10237) ;  /* 0x0000060000007945 */ /* 0x000fe80003800000 */
[----:B------:R-:W-:-:S04]  /*8490*/  ISETP.NE.AND P0, PT, R19, 0x2, PT ;  /* 0x000000021300780c */ /* 0x000fc80003f05270 */
[----:B------:R-:W-:Y:S02]  /*84a0*/  SEL R5, RZ, 0x1, P0 ;  /* 0x00000001ff057807 */ /* 0x000fe40000000000 */
[----:B------:R-:W-:Y:S02]  /*84b0*/  SEL R19, R19, RZ, P0 ;  /* 0x000000ff13137207 */ /* 0x000fe40000000000 */
[----:B------:R-:W-:Y:S01]  /*84c0*/  LOP3.LUT R16, R6, R5, RZ, 0x3c, !PT ;  /* 0x0000000506107212 */ /* 0x000fe200078e3cff */
[----:B--23--:R-:W-:Y:S06]  /*84d0*/  @!P6 BRA `(.L_x_10238) ;  /* 0x000000040068e947 */ /* 0x00cfec0003800000 */
[----:B------:R-:W-:Y:S01]  /*84e0*/  LEA R8, R19, UR40, 0x3 ;  /* 0x0000002813087c11 */ /* 0x000fe2000f8e18ff */
[----:B--23--:R-:W-:Y:S01]  /*84f0*/  IMAD.MOV.U32 R11, RZ, RZ, R14 ;  /* 0x000000ffff0b7224 */ /* 0x00cfe200078e000e */
[----:B------:R-:W-:Y:S01]  /*8500*/  SHF.L.U32 R9, R16, 0x1f, RZ ;  /* 0x0000001f10097819 */ /* 0x000fe200000006ff */
        /* <DEDUP_REMOVED lines=20> */
.L_x_10239:
[----:B------:R-:W3:Y:S01]  /*8650*/  SYNCS.PHASECHK.TRANS64.TRYWAIT P0, [R8+URZ+0x13280], R9 ;  /* 0x01328009080075a7 */ /* 0x000ee2000800017f */
[----:B------:R-:W-:Y:S01]  /*8660*/  BSSY B1, `(.L_x_10240) ;  /* 0x0000003000017945 */ /* 0x000fe20003800000 */
[----:B------:R-:W-:-:S03]  /*8670*/  ISETP.NE.AND P3, PT, R23, RZ, PT ;  /* 0x000000ff1700720c */ /* 0x000fc60003f65270 */
[----:B---3--:R-:W-:Y:S10]  /*8680*/  @!P0 BRA `(.L_x_10241) ;  /* 0x0000001400148947 */ /* 0x008ff40003800000 */
.L_x_10286:
[----:B------:R-:W-:Y:S05]  /*8690*/  BSYNC B1 ;  /* 0x0000000000017941 */ /* 0x000fea0003800000 */
.L_x_10240:
[----:B------:R-:W-:Y:S04]  /*86a0*/  BSSY B1, `(.L_x_10242) ;  /* 0x0000007000017945 */ /* 0x000fe80003800000 */
[----:B------:R-:W-:Y:S05]  /*86b0*/  @P3 BRA `(.L_x_10243) ;  /* 0x0000000000143947 */ /* 0x000fea0003800000 */
[----:B------:R-:W-:Y:S01]  /*86c0*/  ISETP.NE.AND P0, PT, R2, RZ, PT ;  /* 0x000000ff0200720c */ /* 0x000fe20003f05270 */
[----:B------:R-:W-:-:S04]  /*86d0*/  IMAD.MOV.U32 R5, RZ, RZ, 0x2800 ;  /* 0x00002800ff057424 */ /* 0x000fc800078e00ff */
[----:B------:R4:W-:Y:S08]  /*86e0*/  SYNCS.ARRIVE.TRANS64 RZ, [R8+URZ+0x13270], R5 ;  /* 0x0132700508ff79a7 */ /* 0x0009f0000800003f */
[----:B------:R-:W-:Y:S05]  /*86f0*/  @!P0 BRA `(.L_x_10243) ;  /* 0x0000000000048947 */ /* 0x000fea0003800000 */
[----:B------:R-:W-:Y:S01]  /*8700*/  BPT.TRAP 0x1 ;  /* 0x000000040000795c */ /* 0x000fe20000300000 */
.L_x_10243:
[----:B------:R-:W-:Y:S05]  /*8710*/  BSYNC B1 ;  /* 0x0000000000017941 */ /* 0x000fea0003800000 */
.L_x_10242:
[----:B--2---:R-:W-:Y:S01]  /*8720*/  IMAD.MOV.U32 R13, RZ, RZ, RZ ;  /* 0x000000ffff0d7224 */ /* 0x004fe200078e00ff */
        /* <DEDUP_REMOVED lines=8> */
[----:B----4-:R-:W-:Y:S01]  /*87b0*/  VIADD R5, R8, 0x13270 ;  /* 0x0001327008057836 */ /* 0x010fe20000000000 */
[----:B------:R-:W-:Y:S01]  /*87c0*/  UMOV UR6, 0x0 ;  /* 0x0000000000067882 */ /* 0x000fe20000000000 */
[----:B------:R-:W-:Y:S01]  /*87d0*/  VIADD R4, R10, 0x6000 ;  /* 0x000060000a047836 */ /* 0x000fe20000000000 */
[----:B------:R-:W-:-:S09]  /*87e0*/  UMOV UR7, 0x14f00000 ;  /* 0x14f0000000077882 */ /* 0x000fd20000000000 */
.L_x_10244:
        /* <DEDUP_REMOVED lines=12> */
.L_x_10287:
[----:B------:R-:W-:Y:S05]  /*88b0*/  BSYNC B1 ;  /* 0x0000000000017941 */ /* 0x000fea0003800000 */
.L_x_10245:
[----:B------:R-:W-:Y:S01]  /*88c0*/  BSSY B1, `(.L_x_10247) ;  /* 0x0000009000017945 */ /* 0x000fe20003800000 */
[----:B------:R-:W-:Y:S02]  /*88d0*/  IMAD.MOV.U32 R4, RZ, RZ, 0x0 ;  /* 0x00000000ff047424 */ /* 0x000fe400078e00ff */
[----:B------:R-:W-:Y:S01]  /*88e0*/  IMAD.MOV.U32 R5, RZ, RZ, 0x14f00000 ;  /* 0x14f00000ff057424 */ /* 0x000fe200078e00ff */
[----:B------:R-:W-:Y:S06]  /*88f0*/  @P3 BRA `(.L_x_10248) ;  /* 0x0000000000143947 */ /* 0x000fec0003800000 */
[----:B------:R-:W-:Y:S01]  /*8900*/  ISETP.NE.AND P0, PT, R2, RZ, PT ;  /* 0x000000ff0200720c */ /* 0x000fe20003f05270 */
[----:B--23--:R-:W-:-:S04]  /*8910*/  IMAD.MOV.U32 R9, RZ, RZ, 0x2800 ;  /* 0x00002800ff097424 */ /* 0x00cfc800078e00ff */
[----:B------:R4:W-:Y:S08]  /*8920*/  SYNCS.ARRIVE.TRANS64 RZ, [R8+URZ+0x13230], R9 ;  /* 0x0132300908ff79a7 */ /* 0x0009f0000800003f */
[----:B------:R-:W-:Y:S05]  /*8930*/  @!P0 BRA `(.L_x_10248) ;  /* 0x0000000000048947 */ /* 0x000fea0003800000 */
[----:B------:R-:W-:Y:S01]  /*8940*/  BPT.TRAP 0x1 ;  /* 0x000000040000795c */ /* 0x000fe20000300000 */
.L_x_10248:
[----:B------:R-:W-:Y:S05]  /*8950*/  BSYNC B1 ;  /* 0x0000000000017941 */ /* 0x000fea0003800000 */
.L_x_10247:
[----:B------:R-:W-:Y:S01]  /*8960*/  R2UR UR7, R5 ;  /* 0x00000000050772ca */ /* 0x000fe200000e0000 */
[----:B------:R-:W-:Y:S01]  /*8970*/  UIADD3 UR4, UP0, UR50, 0x370, URZ ;  /* 0x0000037032047890 */ /* 0x000fe2000ff1e03f */
[----:B------:R-:W-:Y:S01]  /*8980*/  R2UR UR10, R13 ;  /* 0x000000000d0a72ca */ /* 0x000fe200000e0000 */
[----:B--234-:R-:W-:Y:S01]  /*8990*/  VIADD R8, R8, 0x13230 ;  /* 0x0001323008087836 */ /* 0x01cfe20000000000 */
[----:B------:R-:W-:Y:S01]  /*89a0*/  R2UR UR12, R20 ;  /* 0x00000000140c72ca */ /* 0x000fe200000e0000 */
[----:B------:R-:W-:Y:S01]  /*89b0*/  UIADD3.X UR5, URZ, UR51, URZ, UP0, !UPT ;  /* 0x000000333f057290 */ /* 0x000fe200087fe43f */
[----:B------:R-:W-:Y:S01]  /*89c0*/  R2UR UR6, R4 ;  /* 0x00000000040672ca */ /* 0x000fe200000e0000 */
[----:B------:R-:W-:Y:S01]  /*89d0*/  VIADD R4, R10, 0xe000 ;  /* 0x0000e0000a047836 */ /* 0x000fe20000000000 */
[----:B------:R-:W-:-:S13]  /*89e0*/  PLOP3.LUT P0, PT, PT, PT, PT, 0x80, 0x0 ;  /* 0x000000000000781c */ /* 0x000fda0003f0f070 */
.L_x_10249:
        /* <DEDUP_REMOVED lines=9> */
.L_x_10238:
[----:B------:R-:W-:Y:S05]  /*8a80*/  BSYNC B0 ;  /* 0x0000000000007941 */ /* 0x000fea0003800000 */
.L_x_10237:
[----:B------:R-:W-:-:S06]  /*8a90*/  UISETP.NE.AND UP0, UPT, UR43, 0x3, UPT ;  /* 0x000000032b00788c */ /* 0x000fcc000bf05270 */
[----:B------:R-:W-:-:S13]  /*8aa0*/  PLOP3.LUT P0, PT, PT, PT, UP0, 0x80, 0x0 ;  /* 0x000000000000781c */ /* 0x000fda0003f0f008 */
[----:B------:R-:W-:Y:S05]  /*8ab0*/  @!P0 BRA `(.L_x_10250) ;  /* 0x0000000000048947 */ /* 0x000fea0003800000 */
[----:B------:R-:W-:Y:S01]  /*8ac0*/  BPT.TRAP 0x1 ;  /* 0x000000040000795c */ /* 0x000fe20000300000 */
.L_x_10250:
        /* <DEDUP_REMOVED lines=8> */
.L_x_10288:
[----:B------:R-:W-:Y:S05]  /*8b50*/  BSYNC B0 ;  /* 0x0000000000007941 */ /* 0x000fea0003800000 */
.L_x_10251:
[----:B------:R-:W-:Y:S05]  /*8b60*/  @!P0 BRA `(.L_x_10253) ;  /* 0x0000000000048947 */ /* 0x000fea0003800000 */
[----:B------:R-:W-:Y:S01]  /*8b70*/  BPT.TRAP 0x1 ;  /* 0x000000040000795c */ /* 0x000fe20000300000 */
.L_x_10253:
[----:B----4-:R-:W-:Y:S01]  /*8b80*/  SHF.L.U32 R4, R6, 0x1f, RZ ;  /* 0x0000001f06047819 */ /* 0x010fe200000006ff */
[----:B--23--:R-:W-:-:S03]  /*8b90*/  IMAD R10, R7, 0x2800, RZ ;  /* 0x00002800070a7824 */ /* 0x00cfc600078e02ff */
[----:B------:R-:W2:Y:S02]  /*8ba0*/  SYNCS.PHASECHK.TRANS64.TRYWAIT P3, [R13+URZ+0x13260], R4 ;  /* 0x013260040d0075a7 */ /* 0x000ea4000806017f */
[----:B------:R-:W-:Y:S01]  /*8bb0*/  LOP3.LUT R21, R10, R18, RZ, 0xfc, !PT ;  /* 0x000000120a157212 */ /* 0x000fe200078efcff */
[----:B--2---:R-:W-:Y:S06]  /*8bc0*/  @!P3 BRA `(.L_x_10254) ;  /* 0x000000100000b947 */ /* 0x004fec0003800000 */
.L_x_10289:
[----:B------:R-:W-:Y:S05]  /*8bd0*/  WARPSYNC.ALL ;  /* 0x0000000000007948 */ /* 0x000fea0003800000 */
[----:B--2---:R-:W2:Y:S01]  /*8be0*/  LDSM.16.MT88.4 R4, [R21+UR40+0x6000] ;  /* 0x006000281504783b */ /* 0x004ea20008004200 */
[----:B------:R-:W-:-:S05]  /*8bf0*/  LOP3.LUT R15, R10, R17, RZ, 0xfc, !PT ;  /* 0x000000110a0f7212 */ /* 0x000fca00078efcff */
[----:B------:R-:W-:Y:S01]  /*8c00*/  VIADD R15, R15, UR40 ;  /* 0x000000280f0f7c36 */ /* 0x000fe20008000000 */
        /* <DEDUP_REMOVED lines=37> */
.L_x_10255:
[----:B---3--:R3:W-:Y:S01]  /*8e60*/  SYNCS.ARRIVE.TRANS64.A1T0 RZ, [R13+URZ+0x13250], RZ ;  /* 0x013250ff0dff79a7 */ /* 0x0087e2000810003f */
[----:B------:R-:W-:Y:S01]  /*8e70*/  BAR.SYNC.DEFER_BLOCKING 0x2, 0x80 ;  /* 0x0082000000007b1d */ /* 0x000fe20000010000 */
[C---:B------:R-:W-:Y:S01]  /*8e80*/  ISETP.GT.AND P0, PT, R14.reuse, RZ, PT ;  /* 0x000000ff0e00720c */ /* 0x040fe20003f04270 */
[----:B------:R-:W-:Y:S02]  /*8e90*/  @!P2 VIADD R4, R13, 0x13280 ;  /* 0x000132800d04a836 */ /* 0x000fe40000000000 */
[----:B------:R-:W-:Y:S02]  /*8ea0*/  VIADD R14, R14, 0xffffffff ;  /* 0xffffffff0e0e7836 */ /* 0x000fe40000000000 */
[----:B------:R-:W-:Y:S01]  /*8eb0*/  IMAD.MOV.U32 R6, RZ, RZ, R16 ;  /* 0x000000ffff067224 */ /* 0x000fe200078e0010 */
[----:B------:R-:W-:Y:S01]  /*8ec0*/  @!P2 PRMT R4, RZ, 0x654, R4 ;  /* 0x00000654ff04a816 */ /* 0x000fe20000000004 */
[----:B------:R-:W-:-:S03]  /*8ed0*/  IMAD.MOV.U32 R7, RZ, RZ, R19 ;  /* 0x000000ffff077224 */ /* 0x000fc600078e0013 */
[----:B------:R3:W-:Y:S03]  /*8ee0*/  @!P2 SYNCS.ARRIVE.TRANS64.RED.A1T0 RZ, [R4+URZ], RZ ;  /* 0x000000ff04ffa9a7 */ /* 0x0007e6000810043f */
[----:B------:R-:W-:Y:S05]  /*8ef0*/  @P0 BRA `(.L_x_10256) ;  /* 0xfffffff4005c0947 */ /* 0x000fea000383ffff */
.L_x_10236:
[----:B------:R-:W-:-:S06]  /*8f00*/  UISETP.NE.AND UP0, UPT, UR43, 0x3, UPT ;  /* 0x000000032b00788c */ /* 0x000fcc000bf05270 */
[----:B------:R-:W-:-:S13]  /*8f10*/  PLOP3.LUT P0, PT, PT, PT, UP0, 0x80, 0x0 ;  /* 0x000000000000781c */ /* 0x000fda0003f0f008 */
[----:B------:R-:W-:Y:S05]  /*8f20*/  @!P0 BRA `(.L_x_10257) ;  /* 0x0000000000048947 */ /* 0x000fea0003800000 */
[----:B------:R-:W-:Y:S01]  /*8f30*/  BPT.TRAP 0x1 ;  /* 0x000000040000795c */ /* 0x000fe20000300000 */
.L_x_10257:
        /* <DEDUP_REMOVED lines=8> */
.L_x_10290:
[----:B------:R-:W-:Y:S05]  /*8fc0*/  BSYNC B0 ;  /* 0x0000000000007941 */ /* 0x000fea0003800000 */
.L_x_10258:
[----:B------:R-:W-:Y:S05]  /*8fd0*/  @!P1 BRA `(.L_x_10260) ;  /* 0x0000000000049947 */ /* 0x000fea0003800000 */
[----:B------:R-:W-:Y:S01]  /*8fe0*/  BPT.TRAP 0x1 ;  /* 0x000000040000795c */ /* 0x000fe20000300000 */
.L_x_10260:
[----:B------:R-:W-:Y:S01]  /*8ff0*/  SHF.L.U32 R5, R16, 0x1f, RZ ;  /* 0x0000001f10057819 */ /* 0x000fe200000006ff */
[----:B---3--:R-:W-:-:S03]  /*9000*/  IMAD R3, R19, 0x2800, RZ ;  /* 0x0000280013037824 */ /* 0x008fc600078e02ff */
[----:B------:R-:W3:Y:S02]  /*9010*/  SYNCS.PHASECHK.TRANS64.TRYWAIT P0, [R0+URZ+0x13260], R5 ;  /* 0x01326005000075a7 */ /* 0x000ee4000800017f */
[----:B------:R-:W-:Y:S01]  /*9020*/  LOP3.LUT R12, R3, R18, RZ, 0xfc, !PT ;  /* 0x00000012030c7212 */ /* 0x000fe200078efcff */
[----:B---3--:R-:W-:Y:S06]  /*9030*/  @!P0 BRA `(.L_x_10261) ;  /* 0x0000000c000c8947 */ /* 0x008fec0003800000 */
.L_x_10291:
[----:B------:R-:W-:Y:S05]  /*9040*/  WARPSYNC.ALL ;  /* 0x0000000000007948 */ /* 0x000fea0003800000 */
[----:B---34-:R-:W2:Y:S01]  /*9050*/  LDSM.16.MT88.4 R4, [R12+UR40+0x6000] ;  /* 0x006000280c04783b */ /* 0x018ea20008004200 */
        /* <DEDUP_REMOVED lines=39> */
.L_x_10262:
[----:B------:R-:W4:Y:S01]  /*92d0*/  LDC R4, c[0x0][0xda4] ;  /* 0x00036900ff047b82 */ /* 0x000f220000000800 */
[----:B------:R-:W-:Y:S01]  /*92e0*/  UIADD3 UR49, UR44, UR49, URZ ;  /* 0x000000312c317290 */ /* 0x000fe2000fffe03f */
[----:B--2---:R-:W-:Y:S01]  /*92f0*/  @!P2 VIADD R3, R0, 0x13280 ;  /* 0x000132800003a836 */ /* 0x004fe20000000000 */
        /* <DEDUP_REMOVED lines=9> */
[----:B--2---:R-:W-:-:S04]  /*9390*/  SEL R3, RZ, 0x1, P0 ;  /* 0x00000001ff037807 */ /* 0x004fc80000000000 */
[----:B------:R-:W-:-:S06]  /*93a0*/  LOP3.LUT R16, R16, R3, RZ, 0x3c, !PT ;  /* 0x0000000310107212 */ /* 0x000fcc00078e3cff */
[----:B------:R-:W-:Y:S05]  /*93b0*/  @!P1 BRA `(.L_x_10263) ;  /* 0xffffffe000449947 */ /* 0x000fea000383ffff */
[----:B------:R-:W-:-:S12]  /*93c0*/  ULOP3.LUT UR47, UR47, 0x1, URZ, 0xc, !UPT ;  /* 0x000000012f2f7892 */ /* 0x000fd8000f8e0c3f */
.L_x_10221:
[----:B------:R-:W2:Y:S01]  /*93d0*/  S2R R3, SR_CgaCtaId ;  /* 0x0000000000037919 */ /* 0x000ea20000008800 */
[----:B------:R-:W-:Y:S01]  /*93e0*/  MOV R0, 0x400 ;  /* 0x0000040000007802 */ /* 0x000fe20000000f00 */
[----:B------:R-:W-:-:S03]  /*93f0*/  IMAD.U32 R2, RZ, RZ, UR47 ;  /* 0x0000002fff027e24 */ /* 0x000fc6000f8e00ff */
[----:B--2---:R-:W-:Y:S02]  /*9400*/  LEA R6, R3, R0, 0x18 ;  /* 0x0000000003067211 */ /* 0x004fe400078ec0ff */
[----:B------:R-:W-:-:S04]  /*9410*/  SHF.L.U32 R0, R2, 0x1f, RZ ;  /* 0x0000001f02007819 */ /* 0x000fc800000006ff */
[----:B------:R-:W2:Y:S02]  /*9420*/  SYNCS.PHASECHK.TRANS64.TRYWAIT P0, [R6+URZ+0x13220], R0 ;  /* 0x01322000060075a7 */ /* 0x000ea4000800017f */
[----:B--2---:R-:W-:Y:S05]  /*9430*/  @!P0 BRA `(.L_x_10264) ;  /* 0x0000000800208947 */ /* 0x004fea0003800000 */
.L_x_10292:
[----:B-1----:R-:W1:Y:S02]  /*9440*/  SHFL.IDX PT, R22, R22, RZ, 0x1f ;  /* 0x00001fff16167589 */ /* 0x002e6400000e0000 */
[----:B-1----:R-:W-:-:S13]  /*9450*/  ISETP.NE.AND P0, PT, R22, RZ, PT ;  /* 0x000000ff1600720c */ /* 0x002fda0003f05270 */
[----:B------:R-:W-:Y:S05]  /*9460*/  @P0 EXIT ;  /* 0x000000000000094d */ /* 0x000fea0003800000 */
[----:B------:R-:W-:Y:S01]  /*9470*/  ELECT P0, URZ, PT ;  /* 0x00000000003f782f */ /* 0x000fe20003800000 */
[----:B------:R-:W-:-:S12]  /*9480*/  BSSY B0, `(.L_x_10265) ;  /* 0x0000027000007945 */ /* 0x000fd80003800000 */
[----:B------:R-:W-:Y:S05]  /*9490*/  @!P0 BRA `(.L_x_10266) ;  /* 0x0000000000948947 */ /* 0x000fea0003800000 */
[----:B------:R-:W-:-:S06]  /*94a0*/  ULOP3.LUT UR4, UR46, 0x2, URZ, 0xfc, !UPT ;  /* 0x000000022e047892 */ /* 0x000fcc000f8efc3f */
[----:B--2---:R-:W-:-:S05]  /*94b0*/  IMAD.U32 R0, RZ, RZ, UR4 ;  /* 0x00000004ff007e24 */ /* 0x004fca000f8e00ff */
[----:B------:R-:W-:-:S13]  /*94c0*/  ISETP.NE.AND P0, PT, R0, 0x3, PT ;  /* 0x000000030000780c */ /* 0x000fda0003f05270 */
[----:B------:R-:W-:Y:S05]  /*94d0*/  @!P0 BRA `(.L_x_10267) ;  /* 0x0000000000048947 */ /* 0x000fea0003800000 */
[----:B------:R-:W-:Y:S01]  /*94e0*/  BPT.TRAP 0x1 ;  /* 0x000000040000795c */ /* 0x000fe20000300000 */
.L_x_10267:
        /* <DEDUP_REMOVED lines=12> */
.L_x_10293:
[----:B------:R-:W2:Y:S02]  /*95b0*/  SYNCS.PHASECHK.TRANS64.TRYWAIT P1, [R9+URZ], R0 ;  /* 0x00000000090075a7 */ /* 0x000ea4000802017f */
[----:B--2---:R-:W-:Y:S05]  /*95c0*/  @!P1 BRA `(.L_x_10269) ;  /* 0x0000000400e49947 */ /* 0x004fea0003800000 */
.L_x_10294:
[----:B------:R-:W-:Y:S05]  /*95d0*/  @!P0 BRA `(.L_x_10270) ;  /* 0x0000000000048947 */ /* 0x000fea0003800000 */
[----:B------:R-:W-:Y:S01]  /*95e0*/  BPT.TRAP 0x1 ;  /* 0x000000040000795c */ /* 0x000fe20000300000 */
.L_x_10270:
[----:B------:R-:W-:-:S04]  /*95f0*/  IMAD R19, R19, 0x8, R6 ;  /* 0x0000000813137824 */ /* 0x000fc800078e0206 */
[----:B------:R-:W3:Y:S02]  /*9600*/  SYNCS.PHASECHK.TRANS64.TRYWAIT P1, [R19+URZ+0x13260], R4 ;  /* 0x01326004130075a7 */ /* 0x000ee4000802017f */
[----:B---3--:R-:W-:Y:S05]  /*9610*/  @!P1 BRA `(.L_x_10271) ;  /* 0x0000000400e49947 */ /* 0x008fea0003800000 */
.L_x_10295:
[----:B------:R-:W-:Y:S05]  /*9620*/  @!P0 BRA `(.L_x_10272) ;  /* 0x0000000000048947 */ /* 0x000fea0003800000 */
[----:B------:R-:W-:Y:S01]  /*9630*/  BPT.TRAP 0x1 ;  /* 0x000000040000795c */ /* 0x000fe20000300000 */
.L_x_10272:
[----:B------:R-:W-:-:S04]  /*9640*/  IMAD R7, R7, 0x8, R6 ;  /* 0x0000000807077824 */ /* 0x000fc800078e0206 */
[----:B------:R-:W4:Y:S02]  /*9650*/  SYNCS.PHASECHK.TRANS64.TRYWAIT P1, [R7+URZ+0x13260], R0 ;  /* 0x01326000070075a7 */ /* 0x000f24000802017f */
[----:B----4-:R-:W-:Y:S05]  /*9660*/  @!P1 BRA `(.L_x_10273) ;  /* 0x0000000400e49947 */ /* 0x010fea0003800000 */
.L_x_10296:
[----:B------:R-:W-:Y:S05]  /*9670*/  @!P0 BRA `(.L_x_10274) ;  /* 0x0000000000048947 */ /* 0x000fea0003800000 */
[----:B------:R-:W-:Y:S01]  /*9680*/  BPT.TRAP 0x1 ;  /* 0x000000040000795c */ /* 0x000fe20000300000 */
.L_x_10274:
[----:B------:R-:W5:Y:S02]  /*9690*/  SYNCS.PHASECHK.TRANS64.TRYWAIT P0, [R19+URZ+0x13280], R4 ;  /* 0x01328004130075a7 */ /* 0x000f64000800017f */
[----:B-----5:R-:W-:Y:S05]  /*96a0*/  @!P0 BRA `(.L_x_10275) ;  /* 0x0000000400e88947 */ /* 0x020fea0003800000 */
.L_x_10276:
[----:B------:R1:W1:Y:S02]  /*96b0*/  SYNCS.PHASECHK.TRANS64.TRYWAIT P0, [R7+URZ+0x13280], R0 ;  /* 0x01328000070075a7 */ /* 0x000264000800017f */
[----:B-1----:R-:W-:Y:S05]  /*96c0*/  @!P0 NANOSLEEP.SYNCS 0x989680 ;  /* 0x009896800000895d */ /* 0x002fea0003900000 */
[----:B------:R-:W1:Y:S02]  /*96d0*/  @!P0 SYNCS.PHASECHK.TRANS64 P0, [R7+URZ+0x13280], R0 ;  /* 0x01328000070085a7 */ /* 0x000e64000800007f */
[----:B-1----:R-:W-:Y:S05]  /*96e0*/  @!P0 BRA `(.L_x_10276) ;  /* 0xfffffffc00f08947 */ /* 0x002fea000383ffff */
.L_x_10266:
[----:B------:R-:W-:Y:S05]  /*96f0*/  BSYNC B0 ;  /* 0x0000000000007941 */ /* 0x000fea0003800000 */
.L_x_10265:
[----:B------:R-:W-:Y:S05]  /*9700*/  EXIT ;  /* 0x000000000000794d */ /* 0x000fea0003800000 */
.L_x_10197:
[----:B-1----:R-:W-:-:S04]  /*9710*/  IMAD.U32 R3, RZ, RZ, UR40 ;  /* 0x00000028ff037e24 */ /* 0x002fc8000f8e00ff */
[----:B------:R1:W2:Y:S03]  /*9720*/  SYNCS.PHASECHK.TRANS64.TRYWAIT P1, [R3+URZ+0x13200], R0 ;  /* 0x01320000030075a7 */ /* 0x0002a6000802017f */
[----:B--2---:R-:W-:Y:S05]  /*9730*/  @!P1 NANOSLEEP.SYNCS 0x989680 ;  /* 0x009896800000995d */ /* 0x004fea0003900000 */
[----:B------:R-:W2:Y:S02]  /*9740*/  @!P1 SYNCS.PHASECHK.TRANS64 P1, [R3+URZ+0x13200], R0 ;  /* 0x01320000030095a7 */ /* 0x000ea4000802007f */
[----:B--2---:R-:W-:Y:S05]  /*9750*/  @!P1 BRA `(.L_x_10197) ;  /* 0xfffffffc00ec9947 */ /* 0x004fea000383ffff */
[----:B------:R-:W-:Y:S05]  /*9760*/  BRA `(.L_x_10277) ;  /* 0xffffff7c00687947 */ /* 0x000fea000383ffff */
.L_x_10201:
[----:B--2---:R2:W3:Y:S02]  /*9770*/  SYNCS.PHASECHK.TRANS64.TRYWAIT P1, [R4+URZ+0x13230], R3 ;  /* 0x01323003040075a7 */ /* 0x0044e4000802017f */
[----:B---3--:R-:W-:Y:S05]  /*9780*/  @!P1 NANOSLEEP.SYNCS 0x989680 ;  /* 0x009896800000995d */ /* 0x008fea0003900000 */
[----:B------:R-:W3:Y:S02]  /*9790*/  @!P1 SYNCS.PHASECHK.TRANS64 P1, [R4+URZ+0x13230], R3 ;  /* 0x01323003040095a7 */ /* 0x000ee4000802007f */
[----:B---3--:R-:W-:Y:S05]  /*97a0*/  @!P1 BRA `(.L_x_10201) ;  /* 0xfffffffc00f09947 */ /* 0x008fea000383ffff */
[----:B------:R-:W-:Y:S05]  /*97b0*/  BRA `(.L_x_10200) ;  /* 0xffffff7c00847947 */ /* 0x000fea000383ffff */
.L_x_10206:
[----:B--2---:R-:W-:-:S04]  /*97c0*/  IMAD.U32 R6, RZ, RZ, UR16 ;  /* 0x00000010ff067e24 */ /* 0x004fc8000f8e00ff */
[----:B------:R2:W3:Y:S03]  /*97d0*/  SYNCS.PHASECHK.TRANS64.TRYWAIT P1, [R6+URZ+0x13230], R3 ;  /* 0x01323003060075a7 */ /* 0x0004e6000802017f */
[----:B---3--:R-:W-:Y:S05]  /*97e0*/  @!P1 NANOSLEEP.SYNCS 0x989680 ;  /* 0x009896800000995d */ /* 0x008fea0003900000 */
[----:B------:R-:W3:Y:S02]  /*97f0*/  @!P1 SYNCS.PHASECHK.TRANS64 P1, [R6+URZ+0x13230], R3 ;  /* 0x01323003060095a7 */ /* 0x000ee4000802007f */
[----:B---3--:R-:W-:Y:S05]  /*9800*/  @!P1 BRA `(.L_x_10206) ;  /* 0xfffffffc00ec9947 */ /* 0x008fea000383ffff */
[----:B------:R-:W-:Y:S05]  /*9810*/  BRA `(.L_x_10205) ;  /* 0xffffffa4009c7947 */ /* 0x000fea000383ffff */
.L_x_10210:
[----:B--2---:R-:W-:-:S04]  /*9820*/  IMAD.U32 R6, RZ, RZ, UR9 ;  /* 0x00000009ff067e24 */ /* 0x004fc8000f8e00ff */
[----:B------:R2:W3:Y:S03]  /*9830*/  SYNCS.PHASECHK.TRANS64.TRYWAIT P1, [R6+URZ+0x13250], R3 ;  /* 0x01325003060075a7 */ /* 0x0004e6000802017f */
[----:B---3--:R-:W-:Y:S05]  /*9840*/  @!P1 NANOSLEEP.SYNCS 0x989680 ;  /* 0x009896800000995d */ /* 0x008fea0003900000 */
[----:B------:R-:W3:Y:S02]  /*9850*/  @!P1 SYNCS.PHASECHK.TRANS64 P1, [R6+URZ+0x13250], R3 ;  /* 0x01325003060095a7 */ /* 0x000ee4000802007f */
[----:B---3--:R-:W-:Y:S05]  /*9860*/  @!P1 BRA `(.L_x_10210) ;  /* 0xfffffffc00ec9947 */ /* 0x008fea000383ffff */
[----:B------:R-:W-:Y:S05]  /*9870*/  BRA `(.L_x_10209) ;  /* 0xffffffa800a87947 */ /* 0x000fea000383ffff */
.L_x_10216:
[----:B--2---:R-:W-:-:S04]  /*9880*/  IMAD.U32 R7, RZ, RZ, UR8 ;  /* 0x00000008ff077e24 */ /* 0x004fc8000f8e00ff */
[----:B------:R2:W3:Y:S03]  /*9890*/  SYNCS.PHASECHK.TRANS64.TRYWAIT P1, [R7+URZ+0x13250], R0 ;  /* 0x01325000070075a7 */ /* 0x0004e6000802017f */
[----:B---3--:R-:W-:Y:S05]  /*98a0*/  @!P1 NANOSLEEP.SYNCS 0x989680 ;  /* 0x009896800000995d */ /* 0x008fea0003900000 */
[----:B------:R-:W3:Y:S02]  /*98b0*/  @!P1 SYNCS.PHASECHK.TRANS64 P1, [R7+URZ+0x13250], R0 ;  /* 0x01325000070095a7 */ /* 0x000ee4000802007f */
[----:B---3--:R-:W-:Y:S05]  /*98c0*/  @!P1 BRA `(.L_x_10216) ;  /* 0xfffffffc00ec9947 */ /* 0x008fea000383ffff */
[----:B------:R-:W-:Y:S05]  /*98d0*/  BRA `(.L_x_10215) ;  /* 0xffffffc400e87947 */ /* 0x000fea000383ffff */
.L_x_10226:
[----:B------:R-:W-:Y:S02]  /*98e0*/  IMAD.MOV.U32 R13, RZ, RZ, R22 ;  /* 0x000000ffff0d7224 */ /* 0x000fe400078e0016 */
[----:B------:R-:W-:Y:S02]  /*98f0*/  IMAD.MOV.U32 R12, RZ, RZ, RZ ;  /* 0x000000ffff0c7224 */ /* 0x000fe400078e00ff */
[----:B------:R-:W-:Y:S02]  /*9900*/  IMAD.MOV.U32 R11, RZ, RZ, 0x1f ;  /* 0x0000001fff0b7424 */ /* 0x000fe400078e00ff */
[----:B------:R-:W-:-:S07]  /*9910*/  IMAD.MOV.U32 R15, RZ, RZ, -0x1 ;  /* 0xffffffffff0f7424 */ /* 0x000fce00078e00ff */
[----:B------:R-:W-:Y:S05]  /*9920*/  WARPSYNC.COLLECTIVE R15, `(.L_x_10278) ;  /* 0x000000000f087348 */ /* 0x000fea0003c00000 */
[----:B------:R1:W2:Y:S02]  /*9930*/  SHFL.IDX P6, R14, R13, R12, R11 ;  /* 0x0000000c0d0e7389 */ /* 0x0002a400000c000b */
[----:B-12---:R-:W-:Y:S01]  /*9940*/  ENDCOLLECTIVE ;  /* 0x000000000000791b */ /* 0x006fe20003800000 */
.L_x_10278:
[----:B------:R-:W-:Y:S05]  /*9950*/  BRA `(.L_x_10279) ;  /* 0xffffffe400147947 */ /* 0x000fea000383ffff */
.L_x_10228:
[----:B------:R-:W-:Y:S01]  /*9960*/  BSSY B0, `(.L_x_10280) ;  /* 0x0000006000007945 */ /* 0x000fe20003800000 */
[----:B------:R-:W-:-:S07]  /*9970*/  IMAD.MOV.U32 R15, RZ, RZ, -0x1 ;  /* 0xffffffffff0f7424 */ /* 0x000fce00078e00ff */
[----:B-1----:R-:W-:Y:S05]  /*9980*/  WARPSYNC.COLLECTIVE R15, `(.L_x_10281) ;  /* 0x000000000f0c7348 */ /* 0x002fea0003c00000 */
[----:B------:R-:W-:Y:S02]  /*9990*/  ELECT P6, UR62, PT ;  /* 0x00000000003e782f */ /* 0x000fe400038c0000 */
[----:B------:R-:W-:Y:S01]  /*99a0*/  MOV R14, UR62 ;  /* 0x0000003e000e7c02 */ /* 0x000fe20008000f00 */
[----:B-1----:R-:W-:Y:S10]  /*99b0*/  ENDCOLLECTIVE ;  /* 0x000000000000791b */ /* 0x002ff40003800000 */
.L_x_10281:
[----:B------:R-:W-:Y:S05]  /*99c0*/  BSYNC B0 ;  /* 0x0000000000007941 */ /* 0x000fea0003800000 */
.L_x_10280:
[----:B------:R-:W-:Y:S05]  /*99d0*/  BRA `(.L_x_10282) ;  /* 0xffffffe400187947 */ /* 0x000fea000383ffff */
.L_x_10231:
[----:B---3--:R3:W4:Y:S02]  /*99e0*/  SYNCS.PHASECHK.TRANS64.TRYWAIT P3, [R11+URZ+0x13280], R10 ;  /* 0x0132800a0b0075a7 */ /* 0x008724000806017f */
[----:B----4-:R-:W-:Y:S05]  /*99f0*/  @!P3 NANOSLEEP.SYNCS 0x989680 ;  /* 0x009896800000b95d */ /* 0x010fea0003900000 */
[----:B------:R-:W4:Y:S02]  /*9a00*/  @!P3 SYNCS.PHASECHK.TRANS64 P3, [R11+URZ+0x13280], R10 ;  /* 0x0132800a0b00b5a7 */ /* 0x000f24000806007f */
[----:B----4-:R-:W-:Y:S05]  /*9a10*/  @!P3 BRA `(.L_x_10231) ;  /* 0xfffffffc00f0b947 */ /* 0x010fea000383ffff */
[----:B------:R-:W-:Y:S05]  /*9a20*/  BRA `(.L_x_10283) ;  /* 0xffffffe4006c7947 */ /* 0x000fea000383ffff */
.L_x_10233:
[----:B--2---:R2:W4:Y:S02]  /*9a30*/  SYNCS.PHASECHK.TRANS64.TRYWAIT P3, [R11+URZ+0x13240], R10 ;  /* 0x0132400a0b0075a7 */ /* 0x004524000806017f */
[----:B----4-:R-:W-:Y:S05]  /*9a40*/  @!P3 NANOSLEEP.SYNCS 0x989680 ;  /* 0x009896800000b95d */ /* 0x010fea0003900000 */
[----:B------:R-:W4:Y:S02]  /*9a50*/  @!P3 SYNCS.PHASECHK.TRANS64 P3, [R11+URZ+0x13240], R10 ;  /* 0x0132400a0b00b5a7 */ /* 0x000f24000806007f */
[----:B----4-:R-:W-:Y:S05]  /*9a60*/  @!P3 BRA `(.L_x_10233) ;  /* 0xfffffffc00f0b947 */ /* 0x010fea000383ffff */
[----:B------:R-:W-:Y:S05]  /*9a70*/  BRA `(.L_x_10284) ;  /* 0xffffffe400b87947 */ /* 0x000fea000383ffff */
.L_x_10235:
[----:B------:R-:W-:-:S04]  /*9a80*/  IMAD.U32 R5, RZ, RZ, UR40 ;  /* 0x00000028ff057e24 */ /* 0x000fc8000f8e00ff */
[----:B------:R1:W1:Y:S03]  /*9a90*/  SYNCS.PHASECHK.TRANS64.TRYWAIT P0, [R5+URZ+0x13220], R4 ;  /* 0x01322004050075a7 */ /* 0x000266000800017f */
[----:B-1----:R-:W-:Y:S05]  /*9aa0*/  @!P0 NANOSLEEP.SYNCS 0x989680 ;  /* 0x009896800000895d */ /* 0x002fea0003900000 */
[----:B------:R-:W1:Y:S02]  /*9ab0*/  @!P0 SYNCS.PHASECHK.TRANS64 P0, [R5+URZ+0x13220], R4 ;  /* 0x01322004050085a7 */ /* 0x000e64000800007f */
[----:B-1----:R-:W-:Y:S05]  /*9ac0*/  @!P0 BRA `(.L_x_10235) ;  /* 0xfffffffc00ec8947 */ /* 0x002fea000383ffff */
[----:B------:R-:W-:Y:S05]  /*9ad0*/  BRA `(.L_x_10285) ;  /* 0xffffffe800487947 */ /* 0x000fea000383ffff */
.L_x_10241:
[----:B---3--:R3:W4:Y:S02]  /*9ae0*/  SYNCS.PHASECHK.TRANS64.TRYWAIT P0, [R8+URZ+0x13280], R9 ;  /* 0x01328009080075a7 */ /* 0x008724000800017f */
[----:B----4-:R-:W-:Y:S05]  /*9af0*/  @!P0 NANOSLEEP.SYNCS 0x989680 ;  /* 0x009896800000895d */ /* 0x010fea0003900000 */
[----:B------:R-:W4:Y:S02]  /*9b00*/  @!P0 SYNCS.PHASECHK.TRANS64 P0, [R8+URZ+0x13280], R9 ;  /* 0x01328009080085a7 */ /* 0x000f24000800007f */
[----:B----4-:R-:W-:Y:S05]  /*9b10*/  @!P0 BRA `(.L_x_10241) ;  /* 0xfffffffc00f08947 */ /* 0x010fea000383ffff */
[----:B------:R-:W-:Y:S05]  /*9b20*/  BRA `(.L_x_10286) ;  /* 0xffffffe800d87947 */ /* 0x000fea000383ffff */
.L_x_10246:
[----:B--2---:R2:W4:Y:S02]  /*9b30*/  SYNCS.PHASECHK.TRANS64.TRYWAIT P0, [R8+URZ+0x13240], R9 ;  /* 0x01324009080075a7 */ /* 0x004524000800017f */
[----:B----4-:R-:W-:Y:S05]  /*9b40*/  @!P0 NANOSLEEP.SYNCS 0x989680 ;  /* 0x009896800000895d */ /* 0x010fea0003900000 */
[----:B------:R-:W4:Y:S02]  /*9b50*/  @!P0 SYNCS.PHASECHK.TRANS64 P0, [R8+URZ+0x13240], R9 ;  /* 0x01324009080085a7 */ /* 0x000f24000800007f */
[----:B----4-:R-:W-:Y:S05]  /*9b60*/  @!P0 BRA `(.L_x_10246) ;  /* 0xfffffffc00f08947 */ /* 0x010fea000383ffff */
[----:B------:R-:W-:Y:S05]  /*9b70*/  BRA `(.L_x_10287) ;  /* 0xffffffec004c7947 */ /* 0x000fea000383ffff */
.L_x_10252:
[----:B----4-:R4:W1:Y:S02]  /*9b80*/  SYNCS.PHASECHK.TRANS64.TRYWAIT P3, [R13+URZ+0x13270], R4 ;  /* 0x013270040d0075a7 */ /* 0x010864000806017f */
[----:B-1----:R-:W-:Y:S05]  /*9b90*/  @!P3 NANOSLEEP.SYNCS 0x989680 ;  /* 0x009896800000b95d */ /* 0x002fea0003900000 */
[----:B------:R-:W1:Y:S02]  /*9ba0*/  @!P3 SYNCS.PHASECHK.TRANS64 P3, [R13+URZ+0x13270], R4 ;  /* 0x013270040d00b5a7 */ /* 0x000e64000806007f */
[----:B-1----:R-:W-:Y:S05]  /*9bb0*/  @!P3 BRA `(.L_x_10252) ;  /* 0xfffffffc00f0b947 */ /* 0x002fea000383ffff */
[----:B------:R-:W-:Y:S05]  /*9bc0*/  BRA `(.L_x_10288) ;  /* 0xffffffec00e07947 */ /* 0x000fea000383ffff */
.L_x_10254:
[----:B--2---:R2:W3:Y:S02]  /*9bd0*/  SYNCS.PHASECHK.TRANS64.TRYWAIT P3, [R13+URZ+0x13260], R4 ;  /* 0x013260040d0075a7 */ /* 0x0044e4000806017f */
[----:B---3--:R-:W-:Y:S05]  /*9be0*/  @!P3 NANOSLEEP.SYNCS 0x989680 ;  /* 0x009896800000b95d */ /* 0x008fea0003900000 */
[----:B------:R-:W3:Y:S02]  /*9bf0*/  @!P3 SYNCS.PHASECHK.TRANS64 P3, [R13+URZ+0x13260], R4 ;  /* 0x013260040d00b5a7 */ /* 0x000ee4000806007f */
[----:B---3--:R-:W-:Y:S05]  /*9c00*/  @!P3 BRA `(.L_x_10254) ;  /* 0xfffffffc00f0b947 */ /* 0x008fea000383ffff */
[----:B------:R-:W-:Y:S05]  /*9c10*/  BRA `(.L_x_10289) ;  /* 0xffffffec00ec7947 */ /* 0x000fea000383ffff */
.L_x_10259:
[----:B---3--:R3:W1:Y:S02]  /*9c20*/  SYNCS.PHASECHK.TRANS64.TRYWAIT P0, [R0+URZ+0x13270], R3 ;  /* 0x01327003000075a7 */ /* 0x008664000800017f */
[----:B-1----:R-:W-:Y:S05]  /*9c30*/  @!P0 NANOSLEEP.SYNCS 0x989680 ;  /* 0x009896800000895d */ /* 0x002fea0003900000 */
[----:B------:R-:W1:Y:S02]  /*9c40*/  @!P0 SYNCS.PHASECHK.TRANS64 P0, [R0+URZ+0x13270], R3 ;  /* 0x01327003000085a7 */ /* 0x000e64000800007f */
[----:B-1----:R-:W-:Y:S05]  /*9c50*/  @!P0 BRA `(.L_x_10259) ;  /* 0xfffffffc00f08947 */ /* 0x002fea000383ffff */
[----:B------:R-:W-:Y:S05]  /*9c60*/  BRA `(.L_x_10290) ;  /* 0xfffffff000d47947 */ /* 0x000fea000383ffff */
.L_x_10261:
[----:B---3--:R3:W1:Y:S02]  /*9c70*/  SYNCS.PHASECHK.TRANS64.TRYWAIT P0, [R0+URZ+0x13260], R5 ;  /* 0x01326005000075a7 */ /* 0x008664000800017f */
[----:B-1----:R-:W-:Y:S05]  /*9c80*/  @!P0 NANOSLEEP.SYNCS 0x989680 ;  /* 0x009896800000895d */ /* 0x002fea0003900000 */
[----:B------:R-:W1:Y:S02]  /*9c90*/  @!P0 SYNCS.PHASECHK.TRANS64 P0, [R0+URZ+0x13260], R5 ;  /* 0x01326005000085a7 */ /* 0x000e64000800007f */
[----:B-1----:R-:W-:Y:S05]  /*9ca0*/  @!P0 BRA `(.L_x_10261) ;  /* 0xfffffffc00f08947 */ /* 0x002fea000383ffff */
[----:B------:R-:W-:Y:S05]  /*9cb0*/  BRA `(.L_x_10291) ;  /* 0xfffffff000e07947 */ /* 0x000fea000383ffff */
.L_x_10264:
[----:B--2---:R2:W3:Y:S02]  /*9cc0*/  SYNCS.PHASECHK.TRANS64.TRYWAIT P0, [R6+URZ+0x13220], R0 ;  /* 0x01322000060075a7 */ /* 0x0044e4000800017f */
[----:B---3--:R-:W-:Y:S05]  /*9cd0*/  @!P0 NANOSLEEP.SYNCS 0x989680 ;  /* 0x009896800000895d */ /* 0x008fea0003900000 */
[----:B------:R-:W3:Y:S02]  /*9ce0*/  @!P0 SYNCS.PHASECHK.TRANS64 P0, [R6+URZ+0x13220], R0 ;  /* 0x01322000060085a7 */ /* 0x000ee4000800007f */
[----:B---3--:R-:W-:Y:S05]  /*9cf0*/  @!P0 BRA `(.L_x_10264) ;  /* 0xfffffffc00f08947 */ /* 0x008fea000383ffff */
[----:B------:R-:W-:Y:S05]  /*9d00*/  BRA `(.L_x_10292) ;  /* 0xfffffff400cc7947 */ /* 0x000fea000383ffff */
.L_x_10268:
[----:B-1----:R1:W2:Y:S02]  /*9d10*/  SYNCS.PHASECHK.TRANS64.TRYWAIT P1, [R5+URZ], R4 ;  /* 0x00000004050075a7 */ /* 0x0022a4000802017f */
[----:B--2---:R-:W-:Y:S05]  /*9d20*/  @!P1 NANOSLEEP.SYNCS 0x989680 ;  /* 0x009896800000995d */ /* 0x004fea0003900000 */
[----:B------:R-:W2:Y:S02]  /*9d30*/  @!P1 SYNCS.PHASECHK.TRANS64 P1, [R5+URZ], R4 ;  /* 0x00000004050095a7 */ /* 0x000ea4000802007f */
[----:B--2---:R-:W-:Y:S05]  /*9d40*/  @!P1 BRA `(.L_x_10268) ;  /* 0xfffffffc00f09947 */ /* 0x004fea000383ffff */
[----:B------:R-:W-:Y:S05]  /*9d50*/  BRA `(.L_x_10293) ;  /* 0xfffffff800147947 */ /* 0x000fea000383ffff */
.L_x_10269:
[----:B--2---:R2:W3:Y:S02]  /*9d60*/  SYNCS.PHASECHK.TRANS64.TRYWAIT P1, [R9+URZ], R0 ;  /* 0x00000000090075a7 */ /* 0x0044e4000802017f */
[----:B---3--:R-:W-:Y:S05]  /*9d70*/  @!P1 NANOSLEEP.SYNCS 0x989680 ;  /* 0x009896800000995d */ /* 0x008fea0003900000 */
[----:B------:R-:W3:Y:S02]  /*9d80*/  @!P1 SYNCS.PHASECHK.TRANS64 P1, [R9+URZ], R0 ;  /* 0x00000000090095a7 */ /* 0x000ee4000802007f */
[----:B---3--:R-:W-:Y:S05]  /*9d90*/  @!P1 BRA `(.L_x_10269) ;  /* 0xfffffffc00f09947 */ /* 0x008fea000383ffff */
[----:B------:R-:W-:Y:S05]  /*9da0*/  BRA `(.L_x_10294) ;  /* 0xfffffff800087947 */ /* 0x000fea000383ffff */
.L_x_10271:
[----:B---3--:R3:W4:Y:S02]  /*9db0*/  SYNCS.PHASECHK.TRANS64.TRYWAIT P1, [R19+URZ+0x13260], R4 ;  /* 0x01326004130075a7 */ /* 0x008724000802017f */
[----:B----4-:R-:W-:Y:S05]  /*9dc0*/  @!P1 NANOSLEEP.SYNCS 0x989680 ;  /* 0x009896800000995d */ /* 0x010fea0003900000 */
[----:B------:R-:W4:Y:S02]  /*9dd0*/  @!P1 SYNCS.PHASECHK.TRANS64 P1, [R19+URZ+0x13260], R4 ;  /* 0x01326004130095a7 */ /* 0x000f24000802007f */
[----:B----4-:R-:W-:Y:S05]  /*9de0*/  @!P1 BRA `(.L_x_10271) ;  /* 0xfffffffc00f09947 */ /* 0x010fea000383ffff */
[----:B------:R-:W-:Y:S05]  /*9df0*/  BRA `(.L_x_10295) ;  /* 0xfffffff800087947 */ /* 0x000fea000383ffff */
.L_x_10273:
[----:B----4-:R4:W1:Y:S02]  /*9e00*/  SYNCS.PHASECHK.TRANS64.TRYWAIT P1, [R7+URZ+0x13260], R0 ;  /* 0x01326000070075a7 */ /* 0x010864000802017f */
[----:B-1----:R-:W-:Y:S05]  /*9e10*/  @!P1 NANOSLEEP.SYNCS 0x989680 ;  /* 0x009896800000995d */ /* 0x002fea0003900000 */
[----:B------:R-:W1:Y:S02]  /*9e20*/  @!P1 SYNCS.PHASECHK.TRANS64 P1, [R7+URZ+0x13260], R0 ;  /* 0x01326000070095a7 */ /* 0x000e64000802007f */
[----:B-1----:R-:W-:Y:S05]  /*9e30*/  @!P1 BRA `(.L_x_10273) ;  /* 0xfffffffc00f09947 */ /* 0x002fea000383ffff */
[----:B------:R-:W-:Y:S05]  /*9e40*/  BRA `(.L_x_10296) ;  /* 0xfffffff800087947 */ /* 0x000fea000383ffff */
.L_x_10275:
[----:B------:R1:W1:Y:S02]  /*9e50*/  SYNCS.PHASECHK.TRANS64.TRYWAIT P0, [R19+URZ+0x13280], R4 ;  /* 0x01328004130075a7 */ /* 0x000264000800017f */
[----:B-1----:R-:W-:Y:S05]  /*9e60*/  @!P0 NANOSLEEP.SYNCS 0x989680 ;  /* 0x009896800000895d */ /* 0x002fea0003900000 */
[----:B------:R-:W1:Y:S02]  /*9e70*/  @!P0 SYNCS.PHASECHK.TRANS64 P0, [R19+URZ+0x13280], R4 ;  /* 0x01328004130085a7 */ /* 0x000e64000800007f */
[----:B-1----:R-:W-:Y:S05]  /*9e80*/  @!P0 BRA `(.L_x_10275) ;  /* 0xfffffffc00f08947 */ /* 0x002fea000383ffff */
[----:B------:R-:W-:Y:S05]  /*9e90*/  BRA `(.L_x_10276) ;  /* 0xfffffff800047947 */ /* 0x000fea000383ffff */
.L_x_10297:
        /* <DEDUP_REMOVED lines=14> */
.L_x_12388:


//--------------------- .text._ZN7cutlass13device_kernelIN5flash11enable_sm90INS1_16FlashAttnFwdSm90INS1_25CollectiveMainloopFwdSm90ILi2EN4cute5tupleIJNS5_1CILi1EEES8_S8_EEENS6_IJNS7_ILi192EEENS7_ILi160EEENS7_ILi64EEEEEELi64ENS_12float_e4m3_tEfNS_4arch4Sm90ELb0ELb0ELb0ELb1ELb0ELb0ELb0ELb1ELb1ELb0ELb0ELb0EEENS1_21CollectiveEpilogueFwdINS6_IJSA_SC_SB_EEES9_NS_10bfloat16_tESG_Li384ELb1ELb0ELb0ELb1EEENS1_36VarlenDynamicPersistentTileSchedulerILi192ELi160ELi384ELi128ELb0ELb0ELb1ELb0ELb1ELb1EEEEEEEEEvNT_6ParamsE --------------------------
	.section	.text._ZN7cutlass13device_kernelIN5flash11enable_sm90INS1_16FlashAttnFwdSm90INS1_25CollectiveMainloopFwdSm90ILi2EN4cute5tupleIJNS5_1CILi1EEES8_S8_EEENS6_IJNS7_ILi192EEENS7_ILi160EEENS7_ILi64EEEEEELi64ENS_12float_e4m3_tEfNS_4arch4Sm90ELb0ELb0ELb0ELb1ELb0ELb0ELb0ELb1ELb1ELb0ELb0ELb0EEENS1_21CollectiveEpilogueFwdINS6_IJSA_SC_SB_EEES9_NS_10bfloat16_tESG_Li384ELb1ELb0ELb0ELb1EEENS1_36VarlenDynamicPersistentTileSchedulerILi192ELi160ELi384ELi128ELb0ELb0ELb1ELb0ELb1ELb1EEEEEEEEEvNT_6ParamsE,"ax",@progbits
	.align	128
.text._ZN7cutlass13device_kernelIN5flash11enable_sm90INS1_16FlashAttnFwdSm90INS1_25CollectiveMainloopFwdSm90ILi2EN4cute5tupleIJNS5_1CILi1EEES8_S8_EEENS6_IJNS7_ILi192EEENS7_ILi160EEENS7_ILi64EEEEEELi64ENS_12float_e4m3_tEfNS_4arch4Sm90ELb0ELb0ELb0ELb1ELb0ELb0ELb0ELb1ELb1ELb0ELb0ELb0EEENS1_21CollectiveEpilogueFwdINS6_IJSA_SC_SB_EEES9_NS_10bfloat16_tESG_Li384ELb1ELb0ELb0ELb1EEENS1_36VarlenDynamicPersistentTileSchedulerILi192ELi160ELi384ELi128ELb0ELb0ELb1ELb0ELb1ELb1EEEEEEEEEvNT_6ParamsE:
        .type           _ZN7cutlass13device_kernelIN5flash11enable_sm90INS1_16FlashAttnFwdSm90INS1_25CollectiveMainloopFwdSm90ILi2EN4cute5tupleIJNS5_1CILi1EEES8_S8_EEENS6_IJNS7_ILi192EEENS7_ILi160EEENS7_ILi64EEEEEELi64ENS_12float_e4m3_tEfNS_4arch4Sm90ELb0ELb0ELb0ELb1ELb0ELb0ELb0ELb1ELb1ELb0ELb0ELb0EEENS1_21CollectiveEpilogueFwdINS6_IJSA_SC_SB_EEES9_NS_10bfloat16_tESG_Li384ELb1ELb0ELb0ELb1EEENS1_36VarlenDynamicPersistentTileSchedulerILi192ELi160ELi384ELi128ELb0ELb0ELb1ELb0ELb1ELb1EEEEEEEEEvNT_6ParamsE,@function
        .size           _ZN7cutlass13device_kernelIN5flash11enable_sm90INS1_16FlashAttnFwdSm90INS1_25CollectiveMainloopFwdSm90ILi2EN4cute5tupleIJNS5_1CILi1EEES8_S8_EEENS6_IJNS7_ILi192EEENS7_ILi160EEENS7_ILi64EEEEEELi64ENS_12float_e4m3_tEfNS_4arch4Sm90ELb0ELb0ELb0ELb1ELb0ELb0ELb0ELb1ELb1ELb0ELb0ELb0EEENS1_21CollectiveEpilogueFwdINS6_IJSA_SC_SB_EEES9_NS_10bfloat16_tESG_Li384ELb1ELb0ELb0ELb1EEENS1_36VarlenDynamicPersistentTileSchedulerILi192ELi160ELi384ELi128ELb0ELb0ELb1ELb0ELb1ELb1EEEEEEEEEvNT_6ParamsE,(.L_x_12389 - _ZN7cutlass13device_kernelIN5flash11enable_sm90INS1_16FlashAttnFwdSm90INS1_25CollectiveMainloopFwdSm90ILi2EN4cute5tupleIJNS5_1CILi1EEES8_S8_EEENS6_IJNS7_ILi192EEENS7_ILi160EEENS7_ILi64EEEEEELi64ENS_12float_e4m3_tEfNS_4arch4Sm90ELb0ELb0ELb0ELb1ELb0ELb0ELb0ELb1ELb1ELb0ELb0ELb0EEENS1_21CollectiveEpilogueFwdINS6_IJSA_SC_SB_EEES9_NS_10bfloat16_tESG_Li384ELb1ELb0ELb0ELb1EEENS1_36VarlenDynamicPersistentTileSchedulerILi192ELi160ELi384ELi128ELb0ELb0ELb1ELb0ELb1ELb1EEEEEEEEEvNT_6ParamsE)
        .other          _ZN7cutlass13device_kernelIN5flash11enable_sm90INS1_16FlashAttnFwdSm90INS1_25CollectiveMainloopFwdSm90ILi2EN4cute5tupleIJNS5_1CILi1EEES8_S8_EEENS6_IJNS7_ILi192EEENS7_ILi160EEENS7_ILi64EEEEEELi64ENS_12float_e4m3_tEfNS_4arch4Sm90ELb0ELb0ELb0ELb1ELb0ELb0ELb0ELb1ELb1ELb0ELb0ELb0EEENS1_21CollectiveEpilogueFwdINS6_IJSA_SC_SB_EEES9_NS_10bfloat16_tESG_Li384ELb1ELb0ELb0ELb1EEENS1_36VarlenDynamicPersistentTileSchedulerILi192ELi160ELi384ELi128ELb0ELb0ELb1ELb0ELb1ELb1EEEEEEEEEvNT_6ParamsE,@"STO_CUDA_ENTRY STV_DEFAULT"
_ZN7cutlass13device_kernelIN5flash11enable_sm90INS1_16FlashAttnFwdSm90INS1_25CollectiveMainloopFwdSm90ILi2EN4cute5tupleIJNS5_1CILi1EEES8_S8_EEENS6_IJNS7_ILi192EEENS7_ILi160EEENS7_ILi64EEEEEELi64ENS_12float_e4m3_tEfNS_4arch4Sm90ELb0ELb0ELb0ELb1ELb0ELb0ELb0ELb1ELb1ELb0ELb0ELb0EEENS1_21CollectiveEpilogueFwdINS6_IJSA_SC_SB_EEES9_NS_10bfloat16_tESG_Li384ELb1ELb0ELb0ELb1EEENS1_36VarlenDynamicPersistentTileSchedulerILi192ELi160ELi384ELi128ELb0ELb0ELb1ELb0ELb1ELb1EEEEEEEEEvNT_6ParamsE:
        /* <DEDUP_REMOVED lines=21> */
.L_x_10299:
[----:B------:R-:W-:Y:S05]  /*0150*/  BSYNC B0 ;  /* 0x0000000000007941 */ /* 0x000fea0003800000 */
.L_x_10298:
        /* <DEDUP_REMOVED lines=41> */
.L_x_10300:
        /* <DEDUP_REMOVED lines=22> */
.L_x_10301:
        /* <DEDUP_REMOVED lines=18> */
.L_x_10302:
        /* <DEDUP_REMOVED lines=22> */
.L_x_10303:
        /* <DEDUP_REMOVED lines=22> */
.L_x_10304:
[----:B------:R-:W-:Y:S01]  /*0930*/  PLOP3.LUT P0, PT, PT, PT, UP0, 0x80, 0x0 ;  /* 0x000000000000781c */ /* 0x000fe20003f0f008 */
[----:B------:R-:W-:Y:S01]  /*0940*/  UMOV UR40, 0x1 ;  /* 0x0000000100287882 */ /* 0x000fe20000000000 */
[----:B------:R-:W-:Y:S01]  /*0950*/  NOP ;  /* 0x0000000000007918 */ /* 0x000fe20000000000 */
[----:B------:R-:W-:Y:S01]  /*0960*/  USEL UR40, UR40, 0x2, !UP0 ;  /* 0x0000000228287887 */ /* 0x000fe2000c000000 */
[----:B------:R-:W-:Y:S01]  /*0970*/  ULDC.64 UR52, c[0x0][0x208] ;  /* 0x0000820000347ab9 */ /* 0x000fe20000000a00 */
[----:B012-4-:R-:W-:Y:S08]  /*0980*/  BAR.SYNC.DEFER_BLOCKING 0x0 ;  /* 0x0000000000007b1d */ /* 0x017ff00000010000 */
[----:B------:R-:W-:Y:S05]  /*0990*/  @!P0 BRA `(.L_x_10305) ;  /* 0x0000008000348947 */ /* 0x000fea0003800000 */
.L_x_10306:
        /* <DEDUP_REMOVED lines=31> */
[----:B------:R-:W-:Y:S01]  /*0b90*/  IMAD.IADD R22, R10, 0x1, -R22 ;  /* 0x000000010a167824 */ /* 0x000fe200078e0a16 */
        /* <DEDUP_REMOVED lines=10> */
[--C-:B------:R-:W-:Y:S01]  /*0c40*/  SHF.R.S32.HI R8, RZ, 0x2, R6.reuse ;  /* 0x00000002ff087819 */ /* 0x100fe20000011406 */
[----:B------:R-:W-:Y:S01]  /*0c50*/  IMAD.HI R4, R23, 0x55555556, RZ ;  /* 0x5555555617047827 */ /* 0x000fe200078e02ff */
[----:B------:R-:W-:Y:S02]  /*0c60*/  SHF.R.S32.HI R9, RZ, 0x1f, R6 ;  /* 0x0000001fff097819 */ /* 0x000fe40000011406 */
[----:B------:R0:W-:Y:S01]  /*0c70*/  STL [R1+0x4], R3 ;  /* 0x0000040301007387 */ /* 0x0001e20000100800 */
[----:B------:R-:W-:Y:S02]  /*0c80*/  LEA.HI R0, R0, R10, RZ, 0x3 ;  /* 0x0000000a00007211 */ /* 0x000fe400078f18ff */
[----:B------:R-:W-:Y:S02]  /*0c90*/  LEA.HI R9, R9, R8, RZ, 0x3 ;  /* 0x0000000809097211 */ /* 0x000fe400078f18ff */
[----:B------:R-:W-:-:S02]  /*0ca0*/  LOP3.LUT R5, R6, 0x7ffffffc, RZ, 0xc0, !PT ;  /* 0x7ffffffc06057812 */ /* 0x000fc400078ec0ff */
[----:B------:R-:W-:Y:S02]  /*0cb0*/  LOP3.LUT R9, R9, 0xfffffff8, RZ, 0xc0, !PT ;  /* 0xfffffff809097812 */ /* 0x000fe400078ec0ff */
[----:B------:R-:W-:Y:S01]  /*0cc0*/  LEA.HI R4, R4, R4, RZ, 0x1 ;  /* 0x0000000404047211 */ /* 0x000fe200078f08ff */
[----:B------:R-:W-:Y:S01]  /*0cd0*/  IMAD.IADD R5, R22, 0x1, -R5 ;  /* 0x0000000116057824 */ /* 0x000fe200078e0a05 */
[----:B------:R-:W-:Y:S01]  /*0ce0*/  SHF.R.S32.HI R7, RZ, 0x5, R7 ;  /* 0x00000005ff077819 */ /* 0x000fe20000011407 */
[----:B------:R-:W-:Y:S01]  /*0cf0*/  IMAD.IADD R8, R8, 0x1, -R9 ;  /* 0x0000000108087824 */ /* 0x000fe200078e0a09 */
[----:B------:R-:W-:Y:S01]  /*0d00*/  LOP3.LUT R2, R0, 0x1ffffff8, RZ, 0xc0, !PT ;  /* 0x1ffffff800027812 */ /* 0x000fe200078ec0ff */
[----:B------:R-:W-:Y:S01]  /*0d10*/  IMAD R4, R4, -0x3, R23 ;  /* 0xfffffffd04047824 */ /* 0x000fe200078e0217 */
[----:B------:R-:W-:Y:S01]  /*0d20*/  SHF.R.S32.HI R16, RZ, 0x3, R0 ;  /* 0x00000003ff107819 */ /* 0x000fe20000011400 */
[----:B------:R-:W-:Y:S02]  /*0d30*/  IMAD R7, R7, 0x10, R8 ;  /* 0x0000001007077824 */ /* 0x000fe400078e0208 */
[----:B------:R-:W-:-:S02]  /*0d40*/  IMAD.IADD R2, R10, 0x1, -R2 ;  /* 0x000000010a027824 */ /* 0x000fc400078e0a02 */
[----:B------:R-:W-:Y:S02]  /*0d50*/  IMAD R156, R5, R156, 0xa0 ;  /* 0x000000a0059c7424 */ /* 0x000fe400078e029c */
[----:B------:R-:W-:Y:S02]  /*0d60*/  IMAD R157, R4, 0x40, R7 ;  /* 0x00000040049d7824 */ /* 0x000fe400078e0207 */
[----:B0-----:R-:W-:-:S07]  /*0d70*/  IMAD.SHL.U32 R18, R2, 0x8, RZ ;  /* 0x0000000802127824 */ /* 0x001fce00078e00ff */
.L_x_10350:
[----:B0-----:R-:W0:Y:S01]  /*0d80*/  LDC.64 R2, c[0x0][0xc60] ;  /* 0x00031800ff027b82 */ /* 0x001e220000000a00 */
[----:B------:R-:W-:Y:S01]  /*0d90*/  ULDC.64 UR8, c[0x0][0x990] ;  /* 0x0002640000087ab9 */ /* 0x000fe20000000a00 */
[----:B------:R-:W-:Y:S01]  /*0da0*/  ULDC UR4, c[0x0][0x428] ;  /* 0x00010a0000047ab9 */ /* 0x000fe20000000800 */
[----:B------:R-:W-:Y:S01]  /*0db0*/  ULDC.64 UR6, c[0x0][0x998] ;  /* 0x0002660000067ab9 */ /* 0x000fe20000000a00 */
[----:B0-----:R-:W-:-:S06]  /*0dc0*/  IMAD.WIDE R2, R31, 0x4, R2 ;  /* 0x000000041f027825 */ /* 0x001fcc00078e0202 */
[----:B--2---:R-:W2:Y:S01]  /*0dd0*/  LDG.E R2, desc[UR52][R2.64] ;  /* 0x0000003402027981 */ /* 0x004ea2000c1e1900 */
[----:B------:R-:W-:Y:S01]  /*0de0*/  UISETP.NE.U32.AND UP2, UPT, UR8, URZ, UPT ;  /* 0x0000003f0800728c */ /* 0x000fe2000bf45070 */
[----:B-1-345:R-:W-:Y:S01]  /*0df0*/  IMAD.MOV.U32 R9, RZ, RZ, 0x3f800000 ;  /* 0x3f800000ff097424 */ /* 0x03afe200078e00ff */
        /* <DEDUP_REMOVED lines=39> */
[----:B------:R-:W-:Y:S01]  /*1070*/  IMAD.U32 R4, RZ, RZ, UR8 ;  /* 0x00000008ff047e24 */ /* 0x000fe2000f8e00ff */
        /* <DEDUP_REMOVED lines=44> */
[----:B------:R-:W-:Y:S01]  /*1340*/  CS2R R26, SRZ ;  /* 0x00000000001a7805 */ /* 0x000fe2000001ff00 */
[----:B------:R-:W-:Y:S02]  /*1350*/  IMAD.MOV.U32 R56, RZ, RZ, RZ ;  /* 0x000000ffff387224 */ /* 0x000fe400078e00ff */
        /* <DEDUP_REMOVED lines=22> */
.L_x_10307:
        /* <DEDUP_REMOVED lines=16> */
[----:B------:R-:W-:Y:S01]  /*15c0*/  CS2R R60, SRZ ;  /* 0x00000000003c7805 */ /* 0x000fe2000001ff00 */
[----:B------:R-:W-:-:S02]  /*15d0*/  UMOV UR48, UR5 ;  /* 0x0000000500307c82 */ /* 0x000fc40008000000 */
[----:B------:R-:W-:-:S04]  /*15e0*/  ULEA.HI.SX32 UR50, UR9, UR50, 0x1a ;  /* 0x0000003209327291 */ /* 0x000fc8000f8fd23f */
[----:B------:R-:W-:Y:S08]  /*15f0*/  @!P1 BRA `(.L_x_10308) ;  /* 0x0000005400fc9947 */ /* 0x000ff00003800000 */
[----:B------:R-:W0:Y:S01]  /*1600*/  SHFL.IDX PT, R0, R23, RZ, 0x1f ;  /* 0x00001fff17007589 */ /* 0x000e2200000e0000 */
[----:B------:R-:W1:Y:S01]  /*1610*/  S2UR UR8, SR_CgaCtaId ;  /* 0x00000000000879c3 */ /* 0x000e620000008800 */
[----:B------:R-:W-:Y:S01]  /*1620*/  UMOV UR7, 0x400 ;  /* 0x0000040000077882 */ /* 0x000fe20000000000 */
        /* <DEDUP_REMOVED lines=8> */
[----:B------:R-:W-:Y:S01]  /*16b0*/  ULEA UR5, UR5, UR4, 0xc ;  /* 0x0000000405057291 */ /* 0x000fe2000f8e603f */
[----:B------:R-:W-:-:S03]  /*16c0*/  PLOP3.LUT P0, PT, PT, PT, UP0, 0x80, 0x0 ;  /* 0x000000000000781c */ /* 0x000fc60003f0f008 */
[----:B------:R-:W-:-:S04]  /*16d0*/  USHF.R.U32.HI UR5, URZ, 0x4, UR5 ;  /* 0x000000043f057899 */ /* 0x000fc80008011605 */
[----:B------:R-:W-:-:S04]  /*16e0*/  ULOP3.LUT UR5, UR5, 0x3fff, URZ, 0xc0, !UPT ;  /* 0x00003fff05057892 */ /* 0x000fc8000f8ec03f */
[----:B------:R-:W-:-:S07]  /*16f0*/  ULOP3.LUT UR54, UR5, 0x10000, URZ, 0xfc, !UPT ;  /* 0x0001000005367892 */ /* 0x000fce000f8efc3f */
[----:B------:R-:W-:Y:S01]  /*1700*/  UMOV UR36, UR54 ;  /* 0x0000003600247c82 */ /* 0x000fe20008000000 */
        /* <DEDUP_REMOVED lines=17> */
.L_x_10309:
        /* <DEDUP_REMOVED lines=13> */
.L_x_10435:
[----:B------:R-:W-:Y:S05]  /*18f0*/  @!P0 BRA `(.L_x_10311) ;  /* 0x0000000000048947 */ /* 0x000fea0003800000 */
[----:B------:R-:W-:Y:S01]  /*1900*/  BPT.TRAP 0x1 ;  /* 0x000000040000795c */ /* 0x000fe20000300000 */
.L_x_10311:
[----:B------:R-:W-:Y:S02]  /*1910*/  IMAD.U32 R4, RZ, RZ, UR42 ;  /* 0x0000002aff047e24 */ /* 0x000fe4000f8e00ff */
[----:B------:R-:W-:-:S03]  /*1920*/  IMAD.U32 R5, RZ, RZ, UR43 ;  /* 0x0000002bff057e24 */ /* 0x000fc6000f8e00ff */
[----:B------:R-:W-:Y:S01]  /*1930*/  SHF.L.U32 R4, R4, 0x1f, RZ ;  /* 0x0000001f04047819 */ /* 0x000fe200000006ff */
[----:B------:R-:W-:-:S04]  /*1940*/  IMAD R5, R5, 0x8, R0 ;  /* 0x0000000805057824 */ /* 0x000fc800078e0200 */
[----:B------:R1:W2:Y:S01]  /*1950*/  SYNCS.PHASECHK.TRANS64.TRYWAIT P1, [R5+URZ+0x13230], R4 ;  /* 0x01323004050075a7 */ /* 0x0002a2000802017f */
[----:B------:R-:W-:Y:S05]  /*1960*/  @!P0 BRA `(.L_x_10312) ;  /* 0x0000000000048947 */ /* 0x000fea0003800000 */
[----:B------:R-:W-:Y:S01]  /*1970*/  BPT.TRAP 0x1 ;  /* 0x000000040000795c */ /* 0x000fe20000300000 */
.L_x_10312:
[----:B------:R-:W3:Y:S01]  /*1980*/  LDL.LU R6, [R1] ;  /* 0x0000000001067983 */ /* 0x000ee20000300800 */
[----:B------:R-:W4:Y:S01]  /*1990*/  S2R R7, SR_TID.X ;  /* 0x0000000000077919 */ /* 0x000f220000002100 */
[----:B0-----:R-:W-:Y:S01]  /*19a0*/  VIADD R3, R0, 0xe000 ;  /* 0x0000e00000037836 */ /* 0x001fe20000000000 */
[----:B----4-:R-:W-:-:S04]  /*19b0*/  LOP3.LUT P2, RZ, R7, 0x7f, RZ, 0xc0, !PT ;  /* 0x0000007f07ff7812 */ /* 0x010fc8000784c0ff */
[----:B------:R-:W-:-:S04]  /*19c0*/  SHF.R.U32.HI R3, RZ, 0x4, R3 ;  /* 0x00000004ff037819 */ /* 0x000fc80000011603 */
[----:B------:R-:W-:Y:S02]  /*19d0*/  LOP3.LUT R3, R3, 0x3fff, RZ, 0xc0, !PT ;  /* 0x00003fff03037812 */ /* 0x000fe400078ec0ff */
[----:B---3--:R-:W-:-:S04]  /*19e0*/  LOP3.LUT R6, R6, 0xffffffef, RZ, 0xc0, !PT ;  /* 0xffffffef06067812 */ /* 0x008fc800078ec0ff */
[----:B------:R-:W-:-:S05]  /*19f0*/  @P2 LOP3.LUT R6, R6, 0x10, RZ, 0xfc, !PT ;  /* 0x0000001006062812 */ /* 0x000fca00078efcff */
[----:B------:R0:W-:Y:S01]  /*1a00*/  STL [R1], R6 ;  /* 0x0000000601007387 */ /* 0x0001e20000100800 */
[----:B--2---:R-:W-:Y:S05]  /*1a10*/  @P1 BRA `(.L_x_10313) ;  /* 0x0000000000081947 */ /* 0x004fea0003800000 */
[----:B------:R-:W2:Y:S02]  /*1a20*/  SYNCS.PHASECHK.TRANS64.TRYWAIT P1, [R5+URZ+0x13230], R4 ;  /* 0x01323004050075a7 */ /* 0x000ea4000802017f */
[----:B--2---:R-:W-:Y:S05]  /*1a30*/  @!P1 BRA `(.L_x_10314) ;  /* 0x000000ac00a89947 */ /* 0x004fea0003800000 */
.L_x_10313:
[----:B------:R-:W-:Y:S05]  /*1a40*/  WARPSYNC.ALL ;  /* 0x0000000000007948 */ /* 0x000fea0003800000 */
[----:B------:R-:W-:Y:S01]  /*1a50*/  IMAD.MOV.U32 R55, RZ, RZ, RZ ;  /* 0x000000ffff377224 */ /* 0x000fe200078e00ff */
[----:B------:R-:W-:-:S04]  /*1a60*/  LOP3.LUT R3, R3, 0x10000, RZ, 0xfc, !PT ;  /* 0x0001000003037812 */ /* 0x000fc800078efcff */
[----:B------:R-:W-:Y:S01]  /*1a70*/  R2UR UR8, R3 ;  /* 0x00000000030872ca */ /* 0x000fe200000e0000 */
[----:B------:R-:W-:Y:S01]  /*1a80*/  WARPGROUP.ARRIVE ;  /* 0x00000000000079c5 */ /* 0x000fe20000000000 */
[----:B------:R-:W-:Y:S01]  /*1a90*/  UMOV UR39, 0x80000020 ;  /* 0x8000002000277882 */ /* 0x000fe20000000000 */
[----:B------:R-:W-:Y:S01]  /*1aa0*/  UMOV UR4, UR36 ;  /* 0x0000002400047c82 */ /* 0x000fe20008000000 */
[----:B------:R-:W-:Y:S01]  /*1ab0*/  UMOV UR5, UR37 ;  /* 0x0000002500057c82 */ /* 0x000fe20008000000 */
[----:B------:R-:W-:Y:S01]  /*1ac0*/  UMOV UR7, 0x80000020 ;  /* 0x8000002000077882 */ /* 0x000fe20000000000 */
[----:B------:R-:W-:Y:S01]  /*1ad0*/  UIADD3 UR10, UR54, 0x2, URZ ;  /* 0x00000002360a7890 */ /* 0x000fe2000fffe03f */
[----:B0-----:R-:W-:Y:S01]  /*1ae0*/  VIADD R6, R156, UR51 ;  /* 0x000000339c067c36 */ /* 0x001fe20008000000 */
[----:B------:R-:W-:Y:S01]  /*1af0*/  P2R R7, PR, RZ, 0x1 ;  /* 0x00000001ff077803 */ /* 0x000fe20000000000 */
[----:B------:R-:W-:Y:S01]  /*1b00*/  IMAD.U32 R9, RZ, RZ, UR50 ;  /* 0x00000032ff097e24 */ /* 0x000fe2000f8e00ff */
[----:B------:R-:W0:Y:S01]  /*1b10*/  S2R R120, SR_TID.X ;  /* 0x0000000000787919 */ /* 0x000e220000002100 */
[----:B------:R-:W-:Y:S01]  /*1b20*/  IMAD.U32 R49, RZ, RZ, UR46 ;  /* 0x0000002eff317e24 */ /* 0x000fe2000f8e00ff */
[----:B------:R-:W-:Y:S01]  /*1b30*/  UISETP.GE.AND UP0, UPT, UR51, 0xa1, UPT ;  /* 0x000000a13300788c */ /* 0x000fe2000bf06270 */
[----:B------:R-:W-:Y:S01]  /*1b40*/  IMAD R6, R9, -0xa0, R6 ;  /* 0xffffff6009067824 */ /* 0x000fe200078e0206 */
[----:B------:R-:W-:-:S04]  /*1b50*/  UIMAD UR8, UR43, 0x280, UR8 ;  /* 0x000002802b0878a4 */ /* 0x000fc8000f8e0208 */
[----:B------:R-:W-:Y:S01]  /*1b60*/  UIADD3 UR6, UR8, 0x180, URZ ;  /* 0x0000018008067890 */ /* 0x000fe2000fffe03f */
[C---:B------:R-:W-:Y:S01]  /*1b70*/  ISETP.GT.AND P2, PT, R6.reuse, RZ, PT ;  /* 0x000000ff0600720c */ /* 0x040fe20003f44270 */
        /* <DEDUP_REMOVED lines=49> */
[----:B-12---:R-:W-:-:S02]  /*1e90*/  FMNMX.FTZ R4, R108, R9, !PT ;  /* 0x000000096c047209 */ /* 0x006fc40007810000 */
        /* <DEDUP_REMOVED lines=20> */
[----:B------:R-:W-:Y:S02]  /*1fe0*/  ISETP.GT.AND P2, PT, R6, 0x28, PT ;  /* 0x000000280600780c */ /* 0x000fe40003f44270 */
        /* <DEDUP_REMOVED lines=77> */
[----:B------:R-:W-:Y:S02]  /*24c0*/  FMNMX.FTZ R20, R110, R15, !PT ;  /* 0x0000000f6e147209 */ /* 0x000fe40007810000 */
[----:B------:R-:W-:Y:S01]  /*24d0*/  FSEL R87, R87, -INF , P3 ;  /* 0xff80000057577808 */ /* 0x000fe20001800000 */
[----:B------:R-:W-:Y:S02]  /*24e0*/  WARPGROUP.DEPBAR.LE gsb0, 0x0 ;  /* 0x00008000000079c5 */ /* 0x000fe40000010000 */
[----:B------:R-:W-:Y:S01]  /*24f0*/  WARPGROUP.ARRIVE ;  /* 0x00000000000079c5 */ /* 0x000fe20000000000 */
[----:B------:R-:W-:Y:S02]  /*2500*/  FSEL R56, R56, -INF , P1 ;  /* 0xff80000038387808 */ /* 0x000fe40000800000 */
[----:B------:R-:W-:Y:S02]  /*2510*/  FSEL R57, R57, -INF , P2 ;  /* 0xff80000039397808 */ /* 0x000fe40001000000 */
[----:B------:R-:W-:Y:S01]  /*2520*/  FMNMX.FTZ R4, R56, R9, !PT ;  /* 0x0000000938047209 */ /* 0x000fe20007810000 */
[----:B------:R-:W-:Y:S01]  /*2530*/  QGMMA.64x32x32.F32.E4M3.E4M3 R24, gdesc[UR4], R24, gsb0 ;  /* 0x00600000041879f3 */ /* 0x000fe20008000818 */
[----:B------:R-:W-:-:S02]  /*2540*/  FSEL R60, R60, -INF , P5 ;  /* 0xff8000003c3c7808 */ /* 0x000fc40002800000 */
[----:B------:R-:W-:Y:S02]  /*2550*/  FMNMX.FTZ R9, R57, R4, !PT ;  /* 0x0000000439097209 */ /* 0x000fe40007810000 */
[----:B------:R-:W-:Y:S02]  /*2560*/  ISETP.GT.AND P3, PT, R6, 0x70, PT ;  /* 0x000000700600780c */ /* 0x000fe40003f64270 */
[----:B------:R-:W-:Y:S02]  /*2570*/  FSEL R61, R61, -INF , P4 ;  /* 0xff8000003d3d7808 */ /* 0x000fe40002000000 */
[----:B------:R-:W-:Y:S02]  /*2580*/  FMNMX.FTZ R4, R60, R9, !PT ;  /* 0x000000093c047209 */ /* 0x000fe40007810000 */
[----:B------:R-:W-:Y:S02]  /*2590*/  FMNMX.FTZ R15, R111, R20, !PT ;  /* 0x000000146f0f7209 */ /* 0x000fe40007810000 */
[----:B------:R-:W-:-:S02]  /*25a0*/  FSEL R58, R58, -INF , P1 ;  /* 0xff8000003a3a7808 */ /* 0x000fc40000800000 */
[----:B------:R-:W-:Y:S02]  /*25b0*/  ISETP.GT.AND P1, PT, R6, 0x71, PT ;  /* 0x000000710600780c */ /* 0x000fe40003f24270 */
[----:B------:R-:W-:Y:S02]  /*25c0*/  FSEL R64, R64, -INF , P3 ;  /* 0xff80000040407808 */ /* 0x000fe40001800000 */
[----:B------:R-:W-:Y:S02]  /*25d0*/  FMNMX.FTZ R9, R61, R4, !PT ;  /* 0x000000043d097209 */ /* 0x000fe40007810000 */
[----:B------:R-:W-:Y:S02]  /*25e0*/  FMNMX.FTZ R20, R114, R15, !PT ;  /* 0x0000000f72147209 */ /* 0x000fe40007810000 */
[----:B------:R-:W-:Y:S02]  /*25f0*/  FSEL R59, R59, -INF , P2 ;  /* 0xff8000003b3b7808 */ /* 0x000fe40001000000 */
[----:B------:R-:W-:-:S02]  /*2600*/  ISETP.GT.AND P2, PT, R6, 0x78, PT ;  /* 0x000000780600780c */ /* 0x000fc40003f44270 */
[----:B------:R-:W-:Y:S02]  /*2610*/  FSEL R65, R65, -INF , P1 ;  /* 0xff80000041417808 */ /* 0x000fe40000800000 */
[----:B------:R-:W-:Y:S02]  /*2620*/  FMNMX.FTZ R4, R64, R9, !PT ;  /* 0x0000000940047209 */ /* 0x000fe40007810000 */
[----:B------:R-:W-:Y:S02]  /*2630*/  FMNMX.FTZ R21, R115, R20, !PT ;  /* 0x0000001473157209 */ /* 0x000fe40007810000 */
[----:B------:R-:W-:Y:S02]  /*2640*/  FSEL R68, R68, -INF , P2 ;  /* 0xff80000044447808 */ /* 0x000fe40001000000 */
[----:B------:R-:W-:Y:S02]  /*2650*/  FMNMX.FTZ R9, R65, R4, !PT ;  /* 0x0000000441097209 */ /* 0x000fe40007810000 */
[----:B------:R-:W-:-:S02]  /*2660*/  FSEL R69, R69, -INF , P0 ;  /* 0xff80000045457808 */ /* 0x000fc40000000000 */
[----:B------:R-:W-:Y:S02]  /*2670*/  FMNMX.FTZ R4, R68, R9, !PT ;  /* 0x0000000944047209 */ /* 0x000fe40007810000 */
[C---:B------:R-:W-:Y:S02]  /*2680*/  ISETP.GT.AND P0, PT, R6.reuse, 0x81, PT ;  /* 0x000000810600780c */ /* 0x040fe40003f04270 */
[----:B------:R-:W-:Y:S02]  /*2690*/  FMNMX.FTZ R9, R69, R4, !PT ;  /* 0x0000000445097209 */ /* 0x000fe40007810000 */
[----:B------:R-:W-:Y:S02]  /*26a0*/  FSEL R67, R67, -INF , P1 ;  /* 0xff80000043437808 */ /* 0x000fe40000800000 */
[----:B------:R-:W-:Y:S02]  /*26b0*/  ISETP.GT.AND P1, PT, R6, 0x88, PT ;  /* 0x000000880600780c */ /* 0x000fe40003f24270 */
[----:B------:R-:W-:-:S02]  /*26c0*/  FSEL R70, R70, -INF , P2 ;  /* 0xff80000046467808 */ /* 0x000fc40001000000 */
[----:B------:R-:W-:Y:S02]  /*26d0*/  ISETP.GT.AND P2, PT, R6, 0x89, PT ;  /* 0x000000890600780c */ /* 0x000fe40003f44270 */
[----:B------:R-:W-:Y:S02]  /*26e0*/  FSEL R66, R66, -INF , P3 ;  /* 0xff80000042427808 */ /* 0x000fe40001800000 */
[C---:B------:R-:W-:Y:S02]  /*26f0*/  ISETP.GT.AND P3, PT, R6.reuse, 0x90, PT ;  /* 0x000000900600780c */ /* 0x040fe40003f64270 */
[----:B------:R-:W-:Y:S02]  /*2700*/  FSEL R63, R63, -INF , P4 ;  /* 0xff8000003f3f7808 */ /* 0x000fe40002000000 */
[----:B------:R-:W-:Y:S01]  /*2710*/  ISETP.GT.AND P4, PT, R6, 0x91, PT ;  /* 0x000000910600780c */ /* 0x000fe20003f84270 */
[----:B------:R-:W-:Y:S02]  /*2720*/  WARPGROUP.DEPBAR.LE gsb0, 0x0 ;  /* 0x00008000000079c5 */ /* 0x000fe40000010000 */
[----:B------:R-:W-:-:S02]  /*2730*/  FSEL R8, R24, -INF , P6 ;  /* 0xff80000018087808 */ /* 0x000fc40003000000 */
[----:B------:R-:W-:Y:S02]  /*2740*/  FMNMX.FTZ R24, R118, R21, !PT ;  /* 0x0000001576187209 */ /* 0x000fe40007810000 */
[----:B------:R-:W-:Y:S02]  /*2750*/  FSEL R47, R25, -INF , P0 ;  /* 0xff800000192f7808 */ /* 0x000fe40000000000 */
[----:B------:R-:W-:Y:S02]  /*2760*/  FMNMX.FTZ R21, R119, R24, !PT ;  /* 0x0000001877157209 */ /* 0x000fe40007810000 */
[----:B------:R-:W-:Y:S02]  /*2770*/  FMNMX.FTZ R4, R8, R9, !PT ;  /* 0x0000000908047209 */ /* 0x000fe40007810000 */
[----:B------:R-:W-:Y:S02]  /*2780*/  FMNMX.FTZ R24, R90, R21, !PT ;  /* 0x000000155a187209 */ /* 0x000fe40007810000 */
[----:B------:R-:W-:-:S02]  /*2790*/  FSEL R52, R28, -INF , P1 ;  /* 0xff8000001c347808 */ /* 0x000fc40000800000 */
        /* <DEDUP_REMOVED lines=23> */
[----:B------:R-:W-:Y:S01]  /*2910*/  P2R R13, PR, RZ, 0x2 ;  /* 0x00000002ff0d7803 */ /* 0x000fe20000000000 */
[----:B------:R-:W1:Y:S01]  /*2920*/  SHFL.BFLY PT, R4, R9, 0x2, 0x1f ;  /* 0x0c401f0009047f89 */ /* 0x000e6200000e0000 */
[----:B------:R-:W-:-:S02]  /*2930*/  FMNMX.FTZ R33, R75, R32, !PT ;  /* 0x000000204b217209 */ /* 0x000fc40007810000 */
[----:B------:R-:W-:Y:S02]  /*2940*/  ISETP.GT.AND P1, PT, R6, 0x79, PT ;  /* 0x000000790600780c */ /* 0x000fe40003f24270 */
[----:B------:R-:W-:Y:S02]  /*2950*/  FMNMX.FTZ R36, R78, R33, !PT ;  /* 0x000000214e247209 */ /* 0x000fe40007810000 */
[----:B------:R-:W-:Y:S02]  /*2960*/  P2R R14, PR, RZ, 0x1 ;  /* 0x00000001ff0e7803 */ /* 0x000fe40000000000 */
[----:B------:R-:W-:Y:S02]  /*2970*/  FMNMX.FTZ R33, R79, R36, !PT ;  /* 0x000000244f217209 */ /* 0x000fe40007810000 */
[----:B------:R-:W-:Y:S02]  /*2980*/  ISETP.GT.AND P0, PT, R6, 0x80, PT ;  /* 0x000000800600780c */ /* 0x000fe40003f04270 */
[----:B------:R-:W-:-:S02]  /*2990*/  FMNMX.FTZ R36, R82, R33, !PT ;  /* 0x0000002152247209 */ /* 0x000fc40007810000 */
[----:B------:R-:W-:Y:S02]  /*29a0*/  FSEL R71, R71, -INF , P1 ;  /* 0xff80000047477808 */ /* 0x000fe40000800000 */
[----:B------:R-:W-:Y:S02]  /*29b0*/  FMNMX.FTZ R37, R83, R36, !PT ;  /* 0x0000002453257209 */ /* 0x000fe40007810000 */
[----:B------:R-:W-:Y:S02]  /*29c0*/  FSEL R26, R26, -INF , P0 ;  /* 0xff8000001a1a7808 */ /* 0x000fe40000000000 */
[----:B------:R-:W-:Y:S02]  /*29d0*/  FMNMX.FTZ R40, R86, R37, !PT ;  /* 0x0000002556287209 */ /* 0x000fe40007810000 */
[----:B------:R-:W-:Y:S02]  /*29e0*/  ISETP.NE.AND P0, PT, R14, RZ, PT ;  /* 0x000000ff0e00720c */ /* 0x000fe40003f05270 */
[----:B-1----:R-:W-:-:S02]  /*29f0*/  FMNMX.FTZ R10, R9, R4, !PT ;  /* 0x00000004090a7209 */ /* 0x002fc40007810000 */
[----:B------:R-:W-:Y:S02]  /*2a00*/  FMNMX.FTZ R37, R87, R40, !PT ;  /* 0x0000002857257209 */ /* 0x000fe40007810000 */
[----:B------:R-:W-:Y:S01]  /*2a10*/  P2R R12, PR, RZ, 0x4 ;  /* 0x00000004ff0c7803 */ /* 0x000fe20000000000 */
[----:B------:R-:W1:Y:S01]  /*2a20*/  SHFL.BFLY PT, R11, R10, 0x1, 0x1f ;  /* 0x0c201f000a0b7f89 */ /* 0x000e6200000e0000 */
[----:B------:R-:W-:Y:S02]  /*2a30*/  FMNMX.FTZ R40, R58, R37, !PT ;  /* 0x000000253a287209 */ /* 0x000fe40007810000 */
[----:B------:R-:W-:Y:S02]  /*2a40*/  ISETP.NE.AND P1, PT, R13, RZ, PT ;  /* 0x000000ff0d00720c */ /* 0x000fe40003f25270 */
[----:B------:R-:W-:Y:S02]  /*2a50*/  FMNMX.FTZ R41, R59, R40, !PT ;  /* 0x000000283b297209 */ /* 0x000fe40007810000 */
[----:B------:R-:W-:-:S02]  /*2a60*/  FSEL R27, R27, -INF , P0 ;  /* 0xff8000001b1b7808 */ /* 0x000fc40000000000 */
[----:B------:R-:W-:Y:S02]  /*2a70*/  FMNMX.FTZ R40, R62, R41, !PT ;  /* 0x000000293e287209 */ /* 0x000fe40007810000 */
[----:B------:R-:W-:Y:S02]  /*2a80*/  FSEL R30, R30, -INF , P1 ;  /* 0xff8000001e1e7808 */ /* 0x000fe40000800000 */
[----:B------:R-:W-:Y:S02]  /*2a90*/  FMNMX.FTZ R41, R63, R40, !PT ;  /* 0x000000283f297209 */ /* 0x000fe40007810000 */
[----:B------:R-:W-:Y:S02]  /*2aa0*/  ISETP.NE.AND P0, PT, R7, RZ, PT ;  /* 0x000000ff0700720c */ /* 0x000fe40003f05270 */
        /* <DEDUP_REMOVED lines=15> */
[----:B------:R1:W-:Y:S01]  /*2ba0*/  MUFU.EX2 R33, R72 ;  /* 0x0000004800217308 */ /* 0x0003e20000000800 */
[----:B------:R-:W-:Y:S01]  /*2bb0*/  FSEL R53, R34, -INF , P3 ;  /* 0xff80000022357808 */ /* 0x000fe20001800000 */
[--C-:B------:R-:W-:Y:S01]  /*2bc0*/  FFMA.FTZ R76, R76, UR46, -R49.reuse ;  /* 0x0000002e4c4c7c23 */ /* 0x100fe20008010831 */
[----:B------:R-:W-:Y:S01]  /*2bd0*/  FMNMX.FTZ R54, R51, R54, !PT ;  /* 0x0000003633367209 */ /* 0x000fe20007810000 */
[--C-:B------:R-:W-:Y:S01]  /*2be0*/  FFMA.FTZ R42, R77, UR46, -R49.reuse ;  /* 0x0000002e4d2a7c23 */ /* 0x100fe20008010831 */
[----:B------:R-:W-:Y:S01]  /*2bf0*/  FSEL R73, R38, -INF , P5 ;  /* 0xff80000026497808 */ /* 0x000fe20002800000 */
[--C-:B------:R-:W-:Y:S01]  /*2c00*/  FFMA.FTZ R31, R56, UR46, -R49.reuse ;  /* 0x0000002e381f7c23 */ /* 0x100fe20008010831 */
[----:B------:R-:W-:-:S01]  /*2c10*/  FFMA.FTZ R56, R65, UR46, -R49 ;  /* 0x0000002e41387c23 */ /* 0x000fc20008010831 */
[----:B------:R2:W-:Y:S01]  /*2c20*/  MUFU.EX2 R37, R76 ;  /* 0x0000004c00257308 */ /* 0x0005e20000000800 */
[----:B-1----:R-:W-:Y:S01]  /*2c30*/  FSEL R72, R35, -INF , P4 ;  /* 0xff80000023487808 */ /* 0x002fe20002000000 */
[--C-:B------:R-:W-:Y:S01]  /*2c40*/  FFMA.FTZ R69, R69, UR46, -R49.reuse ;  /* 0x0000002e45457c23 */ /* 0x100fe20008010831 */
[----:B------:R-:W-:Y:S01]  /*2c50*/  FMNMX.FTZ R35, R53, R54, !PT ;  /* 0x0000003635237209 */ /* 0x000fe20007810000 */
[--C-:B------:R-:W-:Y:S01]  /*2c60*/  FFMA.FTZ R54, R61, UR46, -R49.reuse ;  /* 0x0000002e3d367c23 */ /* 0x100fe20008010831 */
[----:B------:R-:W-:-:S01]  /*2c70*/  FFMA.FTZ R61, R8, UR46, -R49 ;  /* 0x0000002e083d7c23 */ /* 0x000fc20008010831 */
[--C-:B------:R-:W-:Y:S01]  /*2c80*/  FFMA.FTZ R57, R57, UR46, -R49.reuse ;  /* 0x0000002e39397c23 */ /* 0x100fe20008010831 */
[----:B------:R-:W-:Y:S01]  /*2c90*/  FMNMX.FTZ R38, R72, R35, !PT ;  /* 0x0000002348267209 */ /* 0x000fe20007810000 */
[--C-:B------:R-:W-:Y:S01]  /*2ca0*/  FFMA.FTZ R6, R104, UR46, -R49.reuse ;  /* 0x0000002e68067c23 */ /* 0x100fe20008010831 */
[----:B--2---:R-:W-:Y:S01]  /*2cb0*/  FSEL R76, R39, -INF , P6 ;  /* 0xff800000274c7808 */ /* 0x004fe20003000000 */
        /* <DEDUP_REMOVED lines=9> */
[--C-:B------:R-:W-:Y:S01]  /*2d50*/  FFMA.FTZ R10, R109, UR46, -R49.reuse ;  /* 0x0000002e6d0a7c23 */ /* 0x100fe20008010831 */
[----:B------:R-:W2:Y:S01]  /*2d60*/  SHFL.BFLY PT, R60, R77, 0x2, 0x1f ;  /* 0x0c401f004d3c7f89 */ /* 0x000ea200000e0000 */
        /* <DEDUP_REMOVED lines=16> */
[----:B-1----:R-:W-:-:S01]  /*2e70*/  FFMA.FTZ R57, R68, UR46, -R49 ;  /* 0x0000002e44397c23 */ /* 0x002fc20008010831 */
[--C-:B------:R-:W-:Y:S01]  /*2e80*/  FFMA.FTZ R50, R50, UR46, -R49.reuse ;  /* 0x0000002e32327c23 */ /* 0x100fe20008010831 */
[----:B------:R-:W-:-:S01]  /*2e90*/  FFMA.FTZ R48, R48, UR46, -R49 ;  /* 0x0000002e30307c23 */ /* 0x000fc20008010831 */
[----:B------:R-:W-:Y:S01]  /*2ea0*/  FFMA.FTZ R45, R45, UR46, -R49 ;  /* 0x0000002e2d2d7c23 */ /* 0x000fe20008010831 */
[----:B------:R-:W-:Y:S01]  /*2eb0*/  MUFU.EX2 R6, R6 ;  /* 0x0000000600067308 */ /* 0x000fe20000000800 */
[----:B0-----:R-:W-:-:S02]  /*2ec0*/  LOP3.LUT P2, RZ, R120, 0x7f, RZ, 0xc0, !PT ;  /* 0x0000007f78ff7812 */ /* 0x001fc4000784c0ff */
[----:B--2---:R-:W-:-:S05]  /*2ed0*/  FMNMX.FTZ R65, R77, R60, !PT ;  /* 0x0000003c4d417209 */ /* 0x004fca0007810000 */
[----:B------:R-:W0:Y:S01]  /*2ee0*/  SHFL.BFLY PT, R8, R65, 0x1, 0x1f ;  /* 0x0c201f0041087f89 */ /* 0x000e2200000e0000 */
[----:B------:R1:W-:Y:S08]  /*2ef0*/  MUFU.EX2 R60, R69 ;  /* 0x00000045003c7308 */ /* 0x0003f00000000800 */
[----:B------:R-:W-:Y:S01]  /*2f00*/  MUFU.EX2 R7, R7 ;  /* 0x0000000700077308 */ /* 0x000fe20000000800 */
[----:B-1----:R-:W-:-:S07]  /*2f10*/  IMAD.U32 R69, RZ, RZ, UR46 ;  /* 0x0000002eff457e24 */ /* 0x002fce000f8e00ff */
[----:B------:R-:W-:Y:S01]  /*2f20*/  MUFU.EX2 R9, R9 ;  /* 0x0000000900097308 */ /* 0x000fe20000000800 */
[----:B0-----:R-:W-:Y:S01]  /*2f30*/  FMNMX.FTZ R8, R65, R8, !PT ;  /* 0x0000000841087209 */ /* 0x001fe20007810000 */
[--C-:B------:R-:W-:Y:S01]  /*2f40*/  FFMA.FTZ R65, R44, UR46, -R49.reuse ;  /* 0x0000002e2c417c23 */ /* 0x100fe20008010831 */
[----:B------:R-:W-:-:S05]  /*2f50*/  FFMA.FTZ R44, R46, UR46, -R49 ;  /* 0x0000002e2e2c7c23 */ /* 0x000fca0008010831 */
[----:B------:R-:W0:Y:S01]  /*2f60*/  MUFU.EX2 R10, R10 ;  /* 0x0000000a000a7308 */ /* 0x000e220000000800 */
[C---:B------:R-:W-:Y:S01]  /*2f70*/  FSETP.NEU.FTZ.AND P1, PT, R8.reuse, -INF , PT ;  /* 0xff8000000800780b */ /* 0x040fe20003f3d000 */
[----:B------:R-:W-:-:S05]  /*2f80*/  FFMA.FTZ R52, R8, R69, -8 ;  /* 0xc100000008347423 */ /* 0x000fca0000010045 */
[----:B------:R-:W-:Y:S01]  /*2f90*/  FSEL R52, R52, RZ, P1 ;  /* 0x000000ff34347208 */ /* 0x000fe20000800000 */
[----:B------:R-:W-:Y:S01]  /*2fa0*/  MUFU.EX2 R11, R11 ;  /* 0x0000000b000b7308 */ /* 0x000fe20000000800 */
[----:B------:R-:W-:-:S03]  /*2fb0*/  PLOP3.LUT P1, PT, PT, PT, UP0, 0x80, 0x0 ;  /* 0x000000000000781c */ /* 0x000fc60003f2f008 */
[--C-:B------:R-:W-:Y:S01]  /*2fc0*/  FFMA.FTZ R46, R106, UR46, -R52.reuse ;  /* 0x0000002e6a2e7c23 */ /* 0x100fe20008010834 */
[----:B------:R-:W-:-:S01]  /*2fd0*/  FFMA.FTZ R49, R107, UR46, -R52 ;  /* 0x0000002e6b317c23 */ /* 0x000fc20008010834 */
[--C-:B------:R-:W-:Y:S01]  /*2fe0*/  FFMA.FTZ R77, R110, UR46, -R52.reuse ;  /* 0x0000002e6e4d7c23 */ /* 0x100fe20008010834 */
[----:B------:R-:W-:-:S01]  /*2ff0*/  FFMA.FTZ R80, R111, UR46, -R52 ;  /* 0x0000002e6f507c23 */ /* 0x000fc20008010834 */
[--C-:B------:R-:W-:Y:S01]  /*3000*/  FFMA.FTZ R68, R114, UR46, -R52.reuse ;  /* 0x0000002e72447c23 */ /* 0x100fe20008010834 */
[----:B------:R1:W-:Y:S01]  /*3010*/  MUFU.EX2 R21, R92 ;  /* 0x0000005c00157308 */ /* 0x0003e20000000800 */
[----:B------:R-:W-:-:S01]  /*3020*/  FFMA.FTZ R69, R115, UR46, -R52 ;  /* 0x0000002e73457c23 */ /* 0x000fc20008010834 */
[--C-:B------:R-:W-:Y:S01]  /*3030*/  FFMA.FTZ R89, R98, UR46, -R52.reuse ;  /* 0x0000002e62597c23 */ /* 0x100fe20008010834 */
[----:B------:R-:W-:-:S01]  /*3040*/  FFMA.FTZ R93, R102, UR46, -R52 ;  /* 0x0000002e665d7c23 */ /* 0x000fc20008010834 */
[--C-:B------:R-:W-:Y:S01]  /*3050*/  FFMA.FTZ R74, R74, UR46, -R52.reuse ;  /* 0x0000002e4a4a7c23 */ /* 0x100fe20008010834 */
[----:B------:R-:W-:-:S01]  /*3060*/  FFMA.FTZ R75, R75, UR46, -R52 ;  /* 0x0000002e4b4b7c23 */ /* 0x000fc20008010834 */
[--C-:B------:R-:W-:Y:S01]  /*3070*/  FFMA.FTZ R66, R66, UR46, -R52.reuse ;  /* 0x0000002e42427c23 */ /* 0x100fe20008010834 */
[----:B0-----:R-:W-:Y:S01]  /*3080*/  F2FP.SATFINITE.E4M3.F32.PACK_AB_MERGE_C R152, R10, R9, RZ ;  /* 0x000000090a98723e */ /* 0x001fe200048070ff */
[----:B------:R-:W-:Y:S01]  /*3090*/  MUFU.EX2 R46, R46 ;  /* 0x0000002e002e7308 */ /* 0x000fe20000000800 */
[----:B-1----:R-:W-:-:S01]  /*30a0*/  FFMA.FTZ R92, R95, UR46, -R52 ;  /* 0x0000002e5f5c7c23 */ /* 0x002fc20008010834 */
[--C-:B------:R-:W-:Y:S01]  /*30b0*/  FFMA.FTZ R95, R78, UR46, -R52.reuse ;  /* 0x0000002e4e5f7c23 */ /* 0x100fe20008010834 */
[----:B------:R-:W-:-:S01]  /*30c0*/  FFMA.FTZ R78, R82, UR46, -R52 ;  /* 0x0000002e524e7c23 */ /* 0x000fc20008010834 */
[----:B------:R-:W-:Y:S01]  /*30d0*/  FFMA.FTZ R82, R86, UR46, -R52 ;  /* 0x0000002e56527c23 */ /* 0x000fe20008010834 */
[----:B------:R-:W-:-:S01]  /*30e0*/  FADD.FTZ R86, R6, R7 ;  /* 0x0000000706567221 */ /* 0x000fc20000010000 */
[----:B------:R-:W-:Y:S01]  /*30f0*/  F2FP.SATFINITE.E4M3.F32.PACK_AB_MERGE_C R152, R7, R6, R152 ;  /* 0x000000060798723e */ /* 0x000fe20004807098 */
        /* <DEDUP_REMOVED lines=9> */
[----:B------:R-:W1:Y:S08]  /*3190*/  MUFU.EX2 R77, R77 ;  /* 0x0000004d004d7308 */ /* 0x000e700000000800 */
[----:B------:R-:W2:Y:S01]  /*31a0*/  MUFU.EX2 R80, R80 ;  /* 0x0000005000507308 */ /* 0x000ea20000000800 */
[----:B0-----:R-:W-:-:S07]  /*31b0*/  FADD.FTZ R98, R46, R49 ;  /* 0x000000312e627221 */ /* 0x001fce0000010000 */
[----:B------:R-:W0:Y:S01]  /*31c0*/  MUFU.EX2 R68, R68 ;  /* 0x0000004400447308 */ /* 0x000e220000000800 */
[----:B-1----:R-:W-:-:S07]  /*31d0*/  FADD.FTZ R97, R77, R98 ;  /* 0x000000624d617221 */ /* 0x002fce0000010000 */
[----:B------:R1:W-:Y:S01]  /*31e0*/  MUFU.EX2 R34, R85 ;  /* 0x0000005500227308 */ /* 0x0003e20000000800 */
[----:B--2---:R-:W-:-:S01]  /*31f0*/  FADD.FTZ R97, R80, R97 ;  /* 0x0000006150617221 */ /* 0x004fc20000010000 */
[----:B------:R-:W-:-:S04]  /*3200*/  F2FP.SATFINITE.E4M3.F32.PACK_AB_MERGE_C R77, R80, R77, RZ ;  /* 0x0000004d504d723e */ /* 0x000fc800048070ff */
[----:B------:R-:W-:Y:S01]  /*3210*/  F2FP.SATFINITE.E4M3.F32.PACK_AB_MERGE_C R153, R49, R46, R77 ;  /* 0x0000002e3199723e */ /* 0x000fe2000480704d */
[----:B------:R-:W-:Y:S01]  /*3220*/  IMAD.MOV.U32 R49, RZ, RZ, R55 ;  /* 0x000000ffff317224 */ /* 0x000fe200078e0037 */
[----:B------:R-:W-:Y:S01]  /*3230*/  MUFU.EX2 R12, R12 ;  /* 0x0000000c000c7308 */ /* 0x000fe20000000800 */
[----:B-1----:R-:W-:-:S01]  /*3240*/  FFMA.FTZ R85, R118, UR46, -R52 ;  /* 0x0000002e76557c23 */ /* 0x002fc20008010834 */
[----:B------:R-:W-:-:S06]  /*3250*/  IMAD.MOV.U32 R46, RZ, RZ, R55 ;  /* 0x000000ffff2e7224 */ /* 0x000fcc00078e0037 */
[----:B------:R1:W-:Y:S08]  /*3260*/  MUFU.EX2 R25, R96 ;  /* 0x0000006000197308 */ /* 0x0003f00000000800 */
[----:B------:R-:W2:Y:S01]  /*3270*/  MUFU.EX2 R69, R69 ;  /* 0x0000004500457308 */ /* 0x000ea20000000800 */
[----:B-1----:R-:W-:-:S01]  /*3280*/  FFMA.FTZ R96, R79, UR46, -R52 ;  /* 0x0000002e4f607c23 */ /* 0x002fc20008010834 */
[--C-:B------:R-:W-:Y:S01]  /*3290*/  FFMA.FTZ R79, R83, UR46, -R52.reuse ;  /* 0x0000002e534f7c23 */ /* 0x100fe20008010834 */
[----:B------:R-:W-:-:S01]  /*32a0*/  FFMA.FTZ R83, R87, UR46, -R52 ;  /* 0x0000002e57537c23 */ /* 0x000fc20008010834 */
[----:B------:R-:W-:Y:S01]  /*32b0*/  FADD.FTZ R87, R9, R86 ;  /* 0x0000005609577221 */ /* 0x000fe20000010000 */
[----:B------:R-:W-:-:S01]  /*32c0*/  FFMA.FTZ R86, R58, UR46, -R52 ;  /* 0x0000002e3a567c23 */ /* 0x000fc20008010834 */
[----:B------:R-:W-:-:S02]  /*32d0*/  @!P2 VIADD R58, R5, 0x13240 ;  /* 0x00013240053aa836 */ /* 0x000fc40000000000 */
[----:B------:R1:W-:Y:S01]  /*32e0*/  MUFU.EX2 R15, R88 ;  /* 0x00000058000f7308 */ /* 0x0003e20000000800 */
[----:B------:R-:W-:-:S01]  /*32f0*/  FADD.FTZ R98, R10, R87 ;  /* 0x000000570a627221 */ /* 0x000fc20000010000 */
[----:B------:R-:W-:Y:S01]  /*3300*/  FFMA.FTZ R87, R59, UR46, -R52 ;  /* 0x0000002e3b577c23 */ /* 0x000fe20008010834 */
[----:B------:R-:W-:Y:S01]  /*3310*/  @!P2 PRMT R58, RZ, 0x654, R58 ;  /* 0x00000654ff3aa816 */ /* 0x000fe2000000003a */
[--C-:B------:R-:W-:Y:S01]  /*3320*/  FFMA.FTZ R59, R62, UR46, -R52.reuse ;  /* 0x0000002e3e3b7c23 */ /* 0x100fe20008010834 */
[----:B------:R-:W-:-:S02]  /*3330*/  FFMA.FTZ R62, R63, UR46, -R52 ;  /* 0x0000002e3f3e7c23 */ /* 0x000fc40008010834 */
[----:B------:R3:W-:Y:S01]  /*3340*/  @!P2 SYNCS.ARRIVE.TRANS64.RED.A1T0 RZ, [R58+URZ], RZ ;  /* 0x000000ff3affa9a7 */ /* 0x0007e2000810043f */
[----:B------:R-:W-:Y:S01]  /*3350*/  MUFU.EX2 R13, R13 ;  /* 0x0000000d000d7308 */ /* 0x000fe20000000800 */
[----:B-1----:R-:W-:-:S07]  /*3360*/  FFMA.FTZ R88, R119, UR46, -R52 ;  /* 0x0000002e77587c23 */ /* 0x002fce0008010834 */
[----:B------:R-:W-:Y:S08]  /*3370*/  MUFU.EX2 R85, R85 ;  /* 0x0000005500557308 */ /* 0x000ff00000000800 */
[----:B------:R1:W-:Y:S08]  /*3380*/  MUFU.EX2 R41, R81 ;  /* 0x0000005100297308 */ /* 0x0003f00000000800 */
[----:B------:R-:W4:Y:S01]  /*3390*/  MUFU.EX2 R14, R14 ;  /* 0x0000000e000e7308 */ /* 0x000f220000000800 */
[----:B-1----:R-:W-:-:S01]  /*33a0*/  FFMA.FTZ R81, R90, UR46, -R52 ;  /* 0x0000002e5a517c23 */ /* 0x002fc20008010834 */
[----:B------:R-:W-:Y:S01]  /*33b0*/  FFMA.FTZ R90, R99, UR46, -R52 ;  /* 0x0000002e635a7c23 */ /* 0x000fe20008010834 */
[----:B------:R-:W-:-:S01]  /*33c0*/  FADD.FTZ R99, R11, R98 ;  /* 0x000000620b637221 */ /* 0x000fc20000010000 */
[----:B0-----:R-:W-:-:S04]  /*33d0*/  FADD.FTZ R98, R68, R97 ;  /* 0x0000006144627221 */ /* 0x001fc80000010000 */
[----:B------:R-:W0:Y:S01]  /*33e0*/  MUFU.EX2 R88, R88 ;  /* 0x0000005800587308 */ /* 0x000e220000000800 */
[----:B--2---:R-:W-:-:S07]  /*33f0*/  FADD.FTZ R98, R69, R98 ;  /* 0x0000006245627221 */ /* 0x004fce0000010000 */
[----:B------:R1:W-:Y:S01]  /*3400*/  MUFU.EX2 R43, R84 ;  /* 0x00000054002b7308 */ /* 0x0003e20000000800 */
[----:B----4-:R-:W-:-:S04]  /*3410*/  F2FP.SATFINITE.E4M3.F32.PACK_AB_MERGE_C R154, R14, R13, RZ ;  /* 0x0000000d0e9a723e */ /* 0x010fc800048070ff */
[----:B------:R-:W-:-:S03]  /*3420*/  F2FP.SATFINITE.E4M3.F32.PACK_AB_MERGE_C R154, R12, R11, R154 ;  /* 0x0000000b0c9a723e */ /* 0x000fc6000480709a */
[----:B------:R-:W-:Y:S01]  /*3430*/  MUFU.EX2 R81, R81 ;  /* 0x0000005100517308 */ /* 0x000fe20000000800 */
[----:B-1----:R-:W-:-:S01]  /*3440*/  FFMA.FTZ R84, R91, UR46, -R52 ;  /* 0x0000002e5b547c23 */ /* 0x002fc20008010834 */
[--C-:B------:R-:W-:Y:S01]  /*3450*/  FFMA.FTZ R91, R94, UR46, -R52.reuse ;  /* 0x0000002e5e5b7c23 */ /* 0x100fe20008010834 */
[----:B------:R-:W-:-:S05]  /*3460*/  FFMA.FTZ R94, R103, UR46, -R52 ;  /* 0x0000002e675e7c23 */ /* 0x000fca0008010834 */
[----:B------:R-:W-:Y:S08]  /*3470*/  MUFU.EX2 R20, R20 ;  /* 0x0000001400147308 */ /* 0x000ff00000000800 */
[----:B------:R1:W-:Y:S08]  /*3480*/  MUFU.EX2 R29, R100 ;  /* 0x00000064001d7308 */ /* 0x0003f00000000800 */
[----:B------:R-:W-:Y:S01]  /*3490*/  MUFU.EX2 R84, R84 ;  /* 0x0000005400547308 */ /* 0x000fe20000000800 */
[----:B-1----:R-:W-:-:S01]  /*34a0*/  FADD.FTZ R100, R12, R99 ;  /* 0x000000630c647221 */ /* 0x002fc20000010000 */
[----:B------:R-:W-:Y:S01]  /*34b0*/  FADD.FTZ R99, R85, R98 ;  /* 0x0000006255637221 */ /* 0x000fe20000010000 */
[----:B0-----:R-:W-:-:S02]  /*34c0*/  F2FP.SATFINITE.E4M3.F32.PACK_AB_MERGE_C R85, R88, R85, RZ ;  /* 0x000000555855723e */ /* 0x001fc400048070ff */
[----:B------:R-:W-:Y:S01]  /*34d0*/  FADD.FTZ R97, R13, R100 ;  /* 0x000000640d617221 */ /* 0x000fe20000010000 */
[----:B------:R-:W-:-:S01]  /*34e0*/  FADD.FTZ R98, R88, R99 ;  /* 0x0000006358627221 */ /* 0x000fc20000010000 */
[----:B------:R-:W-:Y:S01]  /*34f0*/  F2FP.SATFINITE.E4M3.F32.PACK_AB_MERGE_C R155, R69, R68, R85 ;  /* 0x00000044459b723e */ /* 0x000fe20004807055 */
[----:B------:R-:W-:Y:S08]  /*3500*/  MUFU.EX2 R91, R91 ;  /* 0x0000005b005b7308 */ /* 0x000ff00000000800 */
[----:B------:R-:W0:Y:S08]  /*3510*/  MUFU.EX2 R24, R24 ;  /* 0x0000001800187308 */ /* 0x000e300000000800 */
[----:B------:R1:W-:Y:S08]  /*3520*/  MUFU.EX2 R5, R86 ;  /* 0x0000005600057308 */ /* 0x0003f00000000800 */
[----:B------:R-:W2:Y:S01]  /*3530*/  MUFU.EX2 R92, R92 ;  /* 0x0000005c005c7308 */ /* 0x000ea20000000800 */
[----:B-1----:R-:W-:-:S01]  /*3540*/  FADD.FTZ R86, R14, R97 ;  /* 0x000000610e567221 */ /* 0x002fc20000010000 */
[----:B0-----:R-:W-:-:S03]  /*3550*/  F2FP.SATFINITE.E4M3.F32.PACK_AB_MERGE_C R136, R24, R21, RZ ;  /* 0x000000151888723e */ /* 0x001fc600048070ff */
[----:B------:R-:W-:Y:S01]  /*3560*/  FADD.FTZ R63, R15, R86 ;  /* 0x000000560f3f7221 */ /* 0x000fe20000010000 */
[C---:B------:R-:W-:Y:S02]  /*3570*/  F2FP.SATFINITE.E4M3.F32.PACK_AB_MERGE_C R136, R20.reuse, R15, R136 ;  /* 0x0000000f1488723e */ /* 0x040fe40004807088 */
[----:B------:R-:W0:Y:S01]  /*3580*/  MUFU.EX2 R89, R89 ;  /* 0x0000005900597308 */ /* 0x000e220000000800 */
[----:B------:R-:W-:-:S01]  /*3590*/  FADD.FTZ R86, R20, R63 ;  /* 0x0000003f14567221 */ /* 0x000fc20000010000 */
[----:B------:R-:W-:-:S06]  /*35a0*/  FFMA.FTZ R63, R26, UR46, -R52 ;  /* 0x0000002e1a3f7c23 */ /* 0x000fcc0008010834 */
[----:B---3--:R1:W-:Y:S08]  /*35b0*/  MUFU.EX2 R58, R87 ;  /* 0x00000057003a7308 */ /* 0x0083f00000000800 */
[----:B------:R-:W3:Y:S01]  /*35c0*/  MUFU.EX2 R28, R28 ;  /* 0x0000001c001c7308 */ /* 0x000ee20000000800 */
[----:B-1----:R-:W-:-:S04]  /*35d0*/  FADD.FTZ R87, R81, R98 ;  /* 0x0000006251577221 */ /* 0x002fc80000010000 */
[----:B------:R-:W-:Y:S01]  /*35e0*/  FADD.FTZ R98, R84, R87 ;  /* 0x0000005754627221 */ /* 0x000fe20000010000 */
[----:B------:R-:W-:-:S01]  /*35f0*/  FADD.FTZ R87, R21, R86 ;  /* 0x0000005615577221 */ /* 0x000fc20000010000 */
[----:B------:R-:W-:Y:S01]  /*3600*/  FFMA.FTZ R86, R27, UR46, -R52 ;  /* 0x0000002e1b567c23 */ /* 0x000fe20008010834 */
[----:B------:R-:W1:Y:S01]  /*3610*/  MUFU.EX2 R90, R90 ;  /* 0x0000005a005a7308 */ /* 0x000e620000000800 */
[----:B------:R-:W-:-:S01]  /*3620*/  FADD.FTZ R97, R91, R98 ;  /* 0x000000625b617221 */ /* 0x000fc20000010000 */
[----:B------:R-:W-:Y:S01]  /*3630*/  FADD.FTZ R98, R24, R87 ;  /* 0x0000005718627221 */ /* 0x000fe20000010000 */
[----:B------:R-:W-:-:S01]  /*3640*/  FFMA.FTZ R52, R76, UR46, -R52 ;  /* 0x0000002e4c347c23 */ /* 0x000fc20008010834 */
[C---:B--2---:R-:W-:Y:S01]  /*3650*/  F2FP.SATFINITE.E4M3.F32.PACK_AB_MERGE_C R91, R92.reuse, R91, RZ ;  /* 0x0000005b5c5b723e */ /* 0x044fe200048070ff */
[----:B------:R-:W-:-:S01]  /*3660*/  FADD.FTZ R100, R92, R97 ;  /* 0x000000615c647221 */ /* 0x000fc20000010000 */
[----:B------:R-:W-:Y:S02]  /*3670*/  FADD.FTZ R27, R25, R98 ;  /* 0x00000062191b7221 */ /* 0x000fe40000010000 */
[----:B------:R-:W2:Y:S01]  /*3680*/  MUFU.EX2 R93, R93 ;  /* 0x0000005d005d7308 */ /* 0x000ea20000000800 */
[----:B0-----:R-:W-:-:S01]  /*3690*/  FADD.FTZ R87, R89, R100 ;  /* 0x0000006459577221 */ /* 0x001fc20000010000 */
[----:B---3--:R-:W-:Y:S01]  /*36a0*/  FADD.FTZ R98, R28, R27 ;  /* 0x0000001b1c627221 */ /* 0x008fe20000010000 */
[----:B------:R-:W-:-:S05]  /*36b0*/  F2FP.SATFINITE.E4M3.F32.PACK_AB_MERGE_C R137, R84, R81, R91 ;  /* 0x000000515489723e */ /* 0x000fca000480705b */
[----:B------:R-:W0:Y:S01]  /*36c0*/  MUFU.EX2 R32, R32 ;  /* 0x0000002000207308 */ /* 0x000e220000000800 */
[----:B-1----:R-:W-:-:S01]  /*36d0*/  FADD.FTZ R100, R90, R87 ;  /* 0x000000575a647221 */ /* 0x002fc20000010000 */
[----:B------:R-:W-:-:S06]  /*36e0*/  FADD.FTZ R87, R29, R98 ;  /* 0x000000621d577221 */ /* 0x000fcc0000010000 */
[----:B------:R-:W1:Y:S01]  /*36f0*/  MUFU.EX2 R94, R94 ;  /* 0x0000005e005e7308 */ /* 0x000e620000000800 */
[----:B--2---:R-:W-:-:S07]  /*3700*/  FADD.FTZ R97, R93, R100 ;  /* 0x000000645d617221 */ /* 0x004fce0000010000 */
[----:B------:R-:W2:Y:S01]  /*3710*/  MUFU.EX2 R74, R74 ;  /* 0x0000004a004a7308 */ /* 0x000ea20000000800 */
[----:B0-----:R-:W-:-:S04]  /*3720*/  F2FP.SATFINITE.E4M3.F32.PACK_AB_MERGE_C R138, R32, R29, RZ ;  /* 0x0000001d208a723e */ /* 0x001fc800048070ff */
[----:B------:R-:W-:Y:S01]  /*3730*/  F2FP.SATFINITE.E4M3.F32.PACK_AB_MERGE_C R138, R28, R25, R138 ;  /* 0x000000191c8a723e */ /* 0x000fe2000480708a */
[----:B------:R-:W-:Y:S02]  /*3740*/  IMAD.MOV.U32 R28, RZ, RZ, R55 ;  /* 0x000000ffff1c7224 */ /* 0x000fe400078e0037 */
[----:B------:R-:W-:Y:S01]  /*3750*/  MUFU.EX2 R36, R36 ;  /* 0x0000002400247308 */ /* 0x000fe20000000800 */
[----:B-1----:R-:W-:-:S01]  /*3760*/  FADD.FTZ R97, R94, R97 ;  /* 0x000000615e617221 */ /* 0x002fc20000010000 */
[----:B------:R-:W-:Y:S01]  /*3770*/  F2FP.SATFINITE.E4M3.F32.PACK_AB_MERGE_C R93, R94, R93, RZ ;  /* 0x0000005d5e5d723e */ /* 0x000fe200048070ff */
[----:B------:R-:W-:-:S03]  /*3780*/  IMAD.MOV.U32 R25, RZ, RZ, R55 ;  /* 0x000000ffff197224 */ /* 0x000fc600078e0037 */
[----:B------:R-:W-:Y:S02]  /*3790*/  F2FP.SATFINITE.E4M3.F32.PACK_AB_MERGE_C R139, R90, R89, R93 ;  /* 0x000000595a8b723e */ /* 0x000fe4000480705d */
[----:B------:R-:W0:Y:S01]  /*37a0*/  MUFU.EX2 R75, R75 ;  /* 0x0000004b004b7308 */ /* 0x000e220000000800 */
[----:B--2---:R-:W-:-:S07]  /*37b0*/  FADD.FTZ R10, R74, R97 ;  /* 0x000000614a0a7221 */ /* 0x004fce0000010000 */
[----:B------:R-:W1:Y:S08]  /*37c0*/  MUFU.EX2 R95, R95 ;  /* 0x0000005f005f7308 */ /* 0x000e700000000800 */
[----:B------:R-:W2:Y:S01]  /*37d0*/  MUFU.EX2 R42, R42 ;  /* 0x0000002a002a7308 */ /* 0x000ea20000000800 */
[----:B0-----:R-:W-:-:S07]  /*37e0*/  FADD.FTZ R10, R75, R10 ;  /* 0x0000000a4b0a7221 */ /* 0x001fce0000010000 */
[----:B------:R0:W-:Y:S01]  /*37f0*/  MUFU.EX2 R26, R66 ;  /* 0x00000042001a7308 */ /* 0x0001e20000000800 */
[----:B-1----:R-:W-:-:S07]  /*3800*/  FADD.FTZ R21, R95, R10 ;  /* 0x0000000a5f157221 */ /* 0x002fce0000010000 */
[----:B------:R-:W1:Y:S01]  /*3810*/  MUFU.EX2 R96, R96 ;  /* 0x0000006000607308 */ /* 0x000e620000000800 */
[----:B0-----:R-:W-:-:S01]  /*3820*/  FADD.FTZ R66, R32, R87 ;  /* 0x0000005720427221 */ /* 0x001fc20000010000 */
[----:B--2---:R-:W-:-:S03]  /*3830*/  F2FP.SATFINITE.E4M3.F32.PACK_AB_MERGE_C R140, R42, R37, RZ ;  /* 0x000000252a8c723e */ /* 0x004fc600048070ff */
[----:B------:R-:W-:Y:S01]  /*3840*/  FADD.FTZ R87, R33, R66 ;  /* 0x0000004221577221 */ /* 0x000fe20000010000 */
[C---:B------:R-:W-:Y:S01]  /*3850*/  F2FP.SATFINITE.E4M3.F32.PACK_AB_MERGE_C R140, R36.reuse, R33, R140 ;  /* 0x00000021248c723e */ /* 0x040fe2000480708c */
[----:B------:R-:W-:Y:S01]  /*3860*/  IMAD.MOV.U32 R33, RZ, RZ, R55 ;  /* 0x000000ffff217224 */ /* 0x000fe200078e0037 */
[----:B------:R-:W0:Y:S01]  /*3870*/  MUFU.EX2 R40, R40 ;  /* 0x0000002800287308 */ /* 0x000e220000000800 */
[----:B------:R-:W-:-:S01]  /*3880*/  FADD.FTZ R24, R36, R87 ;  /* 0x0000005724187221 */ /* 0x000fc20000010000 */
[----:B------:R-:W-:-:S03]  /*3890*/  IMAD.MOV.U32 R36, RZ, RZ, R55 ;  /* 0x000000ffff247224 */ /* 0x000fc600078e0037 */
[----:B------:R-:W-:Y:S01]  /*38a0*/  FADD.FTZ R13, R37, R24 ;  /* 0x00000018250d7221 */ /* 0x000fe20000010000 */
[----:B------:R-:W-:Y:S02]  /*38b0*/  IMAD.MOV.U32 R37, RZ, RZ, R55 ;  /* 0x000000ffff257224 */ /* 0x000fe400078e0037 */
[----:B------:R-:W2:Y:S01]  /*38c0*/  MUFU.EX2 R78, R78 ;  /* 0x0000004e004e7308 */ /* 0x000ea20000000800 */
[----:B------:R-:W-:-:S01]  /*38d0*/  FADD.FTZ R13, R42, R13 ;  /* 0x0000000d2a0d7221 */ /* 0x000fc20000010000 */
[C---:B-1----:R-:W-:Y:S01]  /*38e0*/  FADD.FTZ R21, R96.reuse, R21 ;  /* 0x0000001560157221 */ /* 0x042fe20000010000 */
[----:B------:R-:W-:Y:S01]  /*38f0*/  F2FP.SATFINITE.E4M3.F32.PACK_AB_MERGE_C R95, R96, R95, RZ ;  /* 0x0000005f605f723e */ /* 0x000fe200048070ff */
[----:B------:R-:W-:-:S03]  /*3900*/  IMAD.MOV.U32 R42, RZ, RZ, R55 ;  /* 0x000000ffff2a7224 */ /* 0x000fc600078e0037 */
[----:B------:R-:W-:Y:S01]  /*3910*/  F2FP.SATFINITE.E4M3.F32.PACK_AB_MERGE_C R141, R75, R74, R95 ;  /* 0x0000004a4b8d723e */ /* 0x000fe2000480705f */
[----:B------:R-:W1:Y:S01]  /*3920*/  MUFU.EX2 R79, R79 ;  /* 0x0000004f004f7308 */ /* 0x000e620000000800 */
[----:B0-----:R-:W-:-:S04]  /*3930*/  FADD.FTZ R24, R40, R13 ;  /* 0x0000000d28187221 */ /* 0x001fc80000010000 */
[----:B------:R-:W-:-:S03]  /*3940*/  FADD.FTZ R24, R41, R24 ;  /* 0x0000001829187221 */ /* 0x000fc60000010000 */
[----:B------:R-:W0:Y:S01]  /*3950*/  MUFU.EX2 R82, R82 ;  /* 0x0000005200527308 */ /* 0x000e220000000800 */
[----:B--2---:R-:W-:-:S01]  /*3960*/  FADD.FTZ R32, R78, R21 ;  /* 0x000000154e207221 */ /* 0x004fc20000010000 */
[----:B------:R-:W-:Y:S01]  /*3970*/  FADD.FTZ R29, R43, R24 ;  /* 0x000000182b1d7221 */ /* 0x000fe20000010000 */
[C---:B------:R-:W-:Y:S01]  /*3980*/  F2FP.SATFINITE.E4M3.F32.PACK_AB_MERGE_C R43, R34.reuse, R43, RZ ;  /* 0x0000002b222b723e */ /* 0x040fe200048070ff */
[----:B------:R-:W-:Y:S02]  /*3990*/  IMAD.MOV.U32 R24, RZ, RZ, R55 ;  /* 0x000000ffff187224 */ /* 0x000fe400078e0037 */
[----:B------:R-:W-:-:S01]  /*39a0*/  FADD.FTZ R34, R34, R29 ;  /* 0x0000001d22227221 */ /* 0x000fc20000010000 */
[----:B------:R-:W-:Y:S01]  /*39b0*/  F2FP.SATFINITE.E4M3.F32.PACK_AB_MERGE_C R142, R41, R40, R43 ;  /* 0x00000028298e723e */ /* 0x000fe2000480702b */
[----:B------:R-:W2:Y:S01]  /*39c0*/  MUFU.EX2 R83, R83 ;  /* 0x0000005300537308 */ /* 0x000ea20000000800 */
[----:B-1----:R-:W-:-:S01]  /*39d0*/  FADD.FTZ R21, R79, R32 ;  /* 0x000000204f157221 */ /* 0x002fc20000010000 */
[----:B------:R-:W-:-:S02]  /*39e0*/  IMAD.MOV.U32 R43, RZ, RZ, R55 ;  /* 0x000000ffff2b7224 */ /* 0x000fc400078e0037 */
[--C-:B------:R-:W-:Y:S02]  /*39f0*/  IMAD.MOV.U32 R41, RZ, RZ, R55.reuse ;  /* 0x000000ffff297224 */ /* 0x100fe400078e0037 */
[----:B------:R-:W-:Y:S02]  /*3a00*/  IMAD.MOV.U32 R40, RZ, RZ, R55 ;  /* 0x000000ffff287224 */ /* 0x000fe400078e0037 */
[----:B------:R-:W1:Y:S01]  /*3a10*/  MUFU.EX2 R31, R31 ;  /* 0x0000001f001f7308 */ /* 0x000e620000000800 */
[----:B0-----:R-:W-:-:S01]  /*3a20*/  FADD.FTZ R6, R82, R21 ;  /* 0x0000001552067221 */ /* 0x001fc20000010000 */
[--C-:B------:R-:W-:Y:S02]  /*3a30*/  IMAD.MOV.U32 R32, RZ, RZ, R55.reuse ;  /* 0x000000ffff207224 */ /* 0x100fe400078e0037 */
[----:B------:R-:W-:-:S04]  /*3a40*/  IMAD.MOV.U32 R29, RZ, RZ, R55 ;  /* 0x000000ffff1d7224 */ /* 0x000fc800078e0037 */
[----:B------:R-:W0:Y:S01]  /*3a50*/  MUFU.EX2 R35, R35 ;  /* 0x0000002300237308 */ /* 0x000e220000000800 */
[----:B--2---:R-:W-:-:S01]  /*3a60*/  FADD.FTZ R6, R83, R6 ;  /* 0x0000000653067221 */ /* 0x004fc20000010000 */
[----:B------:R-:W-:-:S03]  /*3a70*/  F2FP.SATFINITE.E4M3.F32.PACK_AB_MERGE_C R82, R83, R82, RZ ;  /* 0x000000525352723e */ /* 0x000fc600048070ff */
[----:B------:R-:W-:Y:S01]  /*3a80*/  FADD.FTZ R11, R5, R6 ;  /* 0x00000006050b7221 */ /* 0x000fe20000010000 */
[----:B------:R-:W-:Y:S02]  /*3a90*/  F2FP.SATFINITE.E4M3.F32.PACK_AB_MERGE_C R143, R79, R78, R82 ;  /* 0x0000004e4f8f723e */ /* 0x000fe40004807052 */
[----:B------:R-:W2:Y:S01]  /*3aa0*/  MUFU.EX2 R59, R59 ;  /* 0x0000003b003b7308 */ /* 0x000ea20000000800 */
[----:B-1----:R-:W-:-:S01]  /*3ab0*/  FADD.FTZ R7, R31, R34 ;  /* 0x000000221f077221 */ /* 0x002fc20000010000 */
[----:B------:R-:W-:Y:S01]  /*3ac0*/  FADD.FTZ R12, R58, R11 ;  /* 0x0000000b3a0c7221 */ /* 0x000fe20000010000 */
[----:B------:R-:W-:Y:S02]  /*3ad0*/  IMAD.MOV.U32 R34, RZ, RZ, R55 ;  /* 0x000000ffff227224 */ /* 0x000fe400078e0037 */
[----:B------:R-:W-:-:S03]  /*3ae0*/  FADD.FTZ R6, R38, R7 ;  /* 0x0000000726067221 */ /* 0x000fc60000010000 */
        /* <DEDUP_REMOVED lines=12> */
[----:B------:R-:W-:Y:S02]  /*3bb0*/  IMAD.MOV.U32 R35, RZ, RZ, R55 ;  /* 0x000000ffff237224 */ /* 0x000fe400078e0037 */
[----:B------:R-:W-:Y:S01]  /*3bc0*/  FADD.FTZ R6, R26, R11 ;  /* 0x0000000b1a067221 */ /* 0x000fe20000010000 */
[----:B------:R-:W-:Y:S01]  /*3bd0*/  F2FP.SATFINITE.E4M3.F32.PACK_AB_MERGE_C R145, R58, R5, R59 ;  /* 0x000000053a91723e */ /* 0x000fe2000480703b */
[----:B------:R-:W-:Y:S01]  /*3be0*/  IMAD.MOV.U32 R31, RZ, RZ, R55 ;  /* 0x000000ffff1f7224 */ /* 0x000fe200078e0037 */
[----:B------:R-:W0:Y:S01]  /*3bf0*/  MUFU.EX2 R57, R57 ;  /* 0x0000003900397308 */ /* 0x000e220000000800 */
[----:B--2---:R-:W-:-:S01]  /*3c00*/  FADD.FTZ R7, R39, R54 ;  /* 0x0000003627077221 */ /* 0x004fc20000010000 */
[----:B------:R-:W-:-:S06]  /*3c10*/  IMAD.MOV.U32 R54, RZ, RZ, R55 ;  /* 0x000000ffff367224 */ /* 0x000fcc00078e0037 */
[----:B------:R-:W2:Y:S01]  /*3c20*/  MUFU.EX2 R27, R67 ;  /* 0x00000043001b7308 */ /* 0x000ea20000000800 */
[----:B-1----:R-:W-:-:S07]  /*3c30*/  FADD.FTZ R12, R56, R7 ;  /* 0x00000007380c7221 */ /* 0x002fce0000010000 */
[----:B------:R-:W1:Y:S01]  /*3c40*/  MUFU.EX2 R9, R70 ;  /* 0x0000004600097308 */ /* 0x000e620000000800 */
[----:B0-----:R-:W-:Y:S01]  /*3c50*/  F2FP.SATFINITE.E4M3.F32.PACK_AB_MERGE_C R7, R60, R57, RZ ;  /* 0x000000393c07723e */ /* 0x001fe200048070ff */
[----:B------:R-:W-:-:S03]  /*3c60*/  FADD.FTZ R57, R57, R12 ;  /* 0x0000000c39397221 */ /* 0x000fc60000010000 */
[----:B------:R-:W-:Y:S01]  /*3c70*/  F2FP.SATFINITE.E4M3.F32.PACK_AB_MERGE_C R146, R56, R39, R7 ;  /* 0x000000273892723e */ /* 0x000fe20004807007 */
[----:B------:R-:W-:-:S01]  /*3c80*/  FADD.FTZ R60, R60, R57 ;  /* 0x000000393c3c7221 */ /* 0x000fc20000010000 */
[----:B------:R-:W-:Y:S01]  /*3c90*/  IMAD.MOV.U32 R39, RZ, RZ, R55 ;  /* 0x000000ffff277224 */ /* 0x000fe200078e0037 */
[----:B------:R-:W0:Y:S01]  /*3ca0*/  MUFU.EX2 R14, R71 ;  /* 0x00000047000e7308 */ /* 0x000e220000000800 */
[----:B--2---:R-:W-:-:S07]  /*3cb0*/  FADD.FTZ R6, R27, R6 ;  /* 0x000000061b067221 */ /* 0x004fce0000010000 */
[----:B------:R-:W-:Y:S01]  /*3cc0*/  MUFU.EX2 R47, R47 ;  /* 0x0000002f002f7308 */ /* 0x000fe20000000800 */
[----:B-1----:R-:W-:-:S07]  /*3cd0*/  FADD.FTZ R7, R9, R6 ;  /* 0x0000000609077221 */ /* 0x002fce0000010000 */
[----:B------:R-:W1:Y:S01]  /*3ce0*/  MUFU.EX2 R50, R50 ;  /* 0x0000003200327308 */ /* 0x000e620000000800 */
[----:B0-----:R-:W-:-:S01]  /*3cf0*/  FADD.FTZ R7, R14, R7 ;  /* 0x000000070e077221 */ /* 0x001fc20000010000 */
[----:B------:R-:W-:-:S04]  /*3d00*/  F2FP.SATFINITE.E4M3.F32.PACK_AB_MERGE_C R11, R14, R9, RZ ;  /* 0x000000090e0b723e */ /* 0x000fc800048070ff */
[----:B------:R-:W-:Y:S01]  /*3d10*/  F2FP.SATFINITE.E4M3.F32.PACK_AB_MERGE_C R147, R27, R26, R11 ;  /* 0x0000001a1b93723e */ /* 0x000fe2000480700b */
[--C-:B------:R-:W-:Y:S01]  /*3d20*/  IMAD.MOV.U32 R27, RZ, RZ, R55.reuse ;  /* 0x000000ffff1b7224 */ /* 0x100fe200078e0037 */
[----:B------:R-:W0:Y:S01]  /*3d30*/  MUFU.EX2 R61, R61 ;  /* 0x0000003d003d7308 */ /* 0x000e220000000800 */
[----:B------:R-:W-:-:S07]  /*3d40*/  IMAD.MOV.U32 R26, RZ, RZ, R55 ;  /* 0x000000ffff1a7224 */ /* 0x000fce00078e0037 */
        /* <DEDUP_REMOVED lines=11> */
[----:B0-----:R-:W-:-:S01]  /*3e00*/  FADD.FTZ R7, R13, R6 ;  /* 0x000000060d077221 */ /* 0x001fc20000010000 */
[----:B------:R-:W-:Y:S01]  /*3e10*/  FADD.FTZ R47, R50, R47 ;  /* 0x0000002f322f7221 */ /* 0x000fe20000010000 */
[----:B------:R-:W-:-:S05]  /*3e20*/  IMAD.MOV.U32 R50, RZ, RZ, R55 ;  /* 0x000000ffff327224 */ /* 0x000fca00078e0037 */
[----:B------:R-:W-:Y:S01]  /*3e30*/  MUFU.EX2 R44, R44 ;  /* 0x0000002c002c7308 */ /* 0x000fe20000000800 */
[----:B--2---:R-:W-:-:S07]  /*3e40*/  FADD.FTZ R6, R30, R7 ;  /* 0x000000071e067221 */ /* 0x004fce0000010000 */
[----:B------:R-:W0:Y:S01]  /*3e50*/  MUFU.EX2 R45, R45 ;  /* 0x0000002d002d7308 */ /* 0x000e220000000800 */
[----:B-1----:R-:W-:-:S01]  /*3e60*/  FADD.FTZ R6, R51, R6 ;  /* 0x0000000633067221 */ /* 0x002fc20000010000 */
[----:B------:R-:W-:Y:S01]  /*3e70*/  F2FP.SATFINITE.E4M3.F32.PACK_AB_MERGE_C R30, R51, R30, RZ ;  /* 0x0000001e331e723e */ /* 0x000fe200048070ff */
[----:B------:R-:W-:-:S03]  /*3e80*/  IMAD.MOV.U32 R51, RZ, RZ, R55 ;  /* 0x000000ffff337224 */ /* 0x000fc600078e0037 */
[----:B------:R-:W-:Y:S01]  /*3e90*/  F2FP.SATFINITE.E4M3.F32.PACK_AB_MERGE_C R149, R13, R10, R30 ;  /* 0x0000000a0d95723e */ /* 0x000fe2000480701e */
[----:B------:R-:W-:Y:S01]  /*3ea0*/  IMAD.MOV.U32 R30, RZ, RZ, R55 ;  /* 0x000000ffff1e7224 */ /* 0x000fe200078e0037 */
[----:B------:R-:W1:Y:S08]  /*3eb0*/  MUFU.EX2 R48, R48 ;  /* 0x0000003000307308 */ /* 0x000e700000000800 */
[----:B------:R-:W2:Y:S01]  /*3ec0*/  MUFU.EX2 R53, R53 ;  /* 0x0000003500357308 */ /* 0x000ea20000000800 */
[----:B0-----:R-:W-:-:S07]  /*3ed0*/  F2FP.SATFINITE.E4M3.F32.PACK_AB_MERGE_C R9, R45, R44, RZ ;  /* 0x0000002c2d09723e */ /* 0x001fce00048070ff */
[----:B------:R-:W0:Y:S01]  /*3ee0*/  MUFU.EX2 R65, R65 ;  /* 0x0000004100417308 */ /* 0x000e220000000800 */
[----:B-1----:R-:W-:-:S01]  /*3ef0*/  FADD.FTZ R12, R48, R47 ;  /* 0x0000002f300c7221 */ /* 0x002fc20000010000 */
[----:B------:R-:W-:-:S06]  /*3f00*/  IMAD.MOV.U32 R47, RZ, RZ, R55 ;  /* 0x000000ffff2f7224 */ /* 0x000fcc00078e0037 */
[----:B------:R-:W1:Y:S01]  /*3f10*/  MUFU.EX2 R72, R72 ;  /* 0x0000004800487308 */ /* 0x000e620000000800 */
[----:B--2---:R-:W-:-:S07]  /*3f20*/  FADD.FTZ R7, R53, R6 ;  /* 0x0000000635077221 */ /* 0x004fce0000010000 */
[----:B------:R-:W-:Y:S01]  /*3f30*/  MUFU.EX2 R73, R73 ;  /* 0x0000004900497308 */ /* 0x000fe20000000800 */
[C---:B0-----:R-:W-:Y:S01]  /*3f40*/  F2FP.SATFINITE.E4M3.F32.PACK_AB_MERGE_C R150, R65.reuse, R48, R9 ;  /* 0x000000304196723e */ /* 0x041fe20004807009 */
[----:B------:R-:W-:Y:S01]  /*3f50*/  FADD.FTZ R65, R65, R12 ;  /* 0x0000000c41417221 */ /* 0x000fe20000010000 */
[----:B------:R-:W-:-:S03]  /*3f60*/  IMAD.MOV.U32 R48, RZ, RZ, R55 ;  /* 0x000000ffff307224 */ /* 0x000fc600078e0037 */
[----:B------:R-:W-:Y:S02]  /*3f70*/  FADD.FTZ R44, R44, R65 ;  /* 0x000000412c2c7221 */ /* 0x000fe40000010000 */
[----:B------:R-:W0:Y:S01]  /*3f80*/  MUFU.EX2 R52, R52 ;  /* 0x0000003400347308 */ /* 0x000e220000000800 */
[----:B-1----:R-:W-:-:S01]  /*3f90*/  FADD.FTZ R6, R72, R7 ;  /* 0x0000000748067221 */ /* 0x002fc20000010000 */
[----:B------:R-:W-:Y:S01]  /*3fa0*/  FADD.FTZ R7, R45, R44 ;  /* 0x0000002c2d077221 */ /* 0x000fe20000010000 */
[--C-:B------:R-:W-:Y:S02]  /*3fb0*/  IMAD.MOV.U32 R45, RZ, RZ, R55.reuse ;  /* 0x000000ffff2d7224 */ /* 0x100fe400078e0037 */
[----:B------:R-:W-:Y:S01]  /*3fc0*/  IMAD.MOV.U32 R44, RZ, RZ, R55 ;  /* 0x000000ffff2c7224 */ /* 0x000fe200078e0037 */
[----:B0-----:R-:W-:Y:S01]  /*3fd0*/  F2FP.SATFINITE.E4M3.F32.PACK_AB_MERGE_C R5, R52, R73, RZ ;  /* 0x000000493405723e */ /* 0x001fe200048070ff */
[----:B------:R-:W-:-:S03]  /*3fe0*/  FADD.FTZ R73, R73, R6 ;  /* 0x0000000649497221 */ /* 0x000fc60000010000 */
[----:B------:R-:W-:Y:S01]  /*3ff0*/  F2FP.SATFINITE.E4M3.F32.PACK_AB_MERGE_C R151, R72, R53, R5 ;  /* 0x000000354897723e */ /* 0x000fe20004807005 */
[----:B------:R-:W-:-:S01]  /*4000*/  FADD.FTZ R6, R52, R73 ;  /* 0x0000004934067221 */ /* 0x000fc20000010000 */
        /* <DEDUP_REMOVED lines=24> */
.L_x_10325:
[----:B------:R-:W-:-:S04]  /*4190*/  UISETP.NE.AND UP0, UPT, UR17, 0x1, UPT ;  /* 0x000000011100788c */ /* 0x000fc8000bf05270 */
[----:B------:R-:W-:-:S04]  /*41a0*/  USEL UR42, URZ, 0x1, UP0 ;  /* 0x000000013f2a7887 */ /* 0x000fc80008000000 */
[----:B------:R-:W-:Y:S01]  /*41b0*/  ULOP3.LUT UR42, UR16, UR42, URZ, 0x3c, !UPT ;  /* 0x0000002a102a7292 */ /* 0x000fe2000f8e3c3f */
[----:B------:R-:W-:Y:S11]  /*41c0*/  @!P0 BRA `(.L_x_10316) ;  /* 0x0000000000048947 */ /* 0x000ff60003800000 */
[----:B------:R-:W-:Y:S01]  /*41d0*/  BPT.TRAP 0x1 ;  /* 0x000000040000795c */ /* 0x000fe20000300000 */
.L_x_10316:
[----:B------:R-:W0:Y:S01]  /*41e0*/  S2UR UR6, SR_CgaCtaId ;  /* 0x00000000000679c3 */ /* 0x000e220000008800 */
[----:B------:R-:W-:Y:S01]  /*41f0*/  UIADD3 UR43, UR17, 0x1, URZ ;  /* 0x00000001112b7890 */ /* 0x000fe2000fffe03f */
[----:B------:R-:W-:Y:S01]  /*4200*/  MOV R5, 0x400 ;  /* 0x0000040000057802 */ /* 0x000fe20000000f00 */
[----:B------:R-:W-:Y:S02]  /*4210*/  IMAD.U32 R4, RZ, RZ, UR42 ;  /* 0x0000002aff047e24 */ /* 0x000fe4000f8e00ff */
[----:B------:R-:W-:-:S03]  /*4220*/  UISETP.NE.AND UP0, UPT, UR43, 0x2, UPT ;  /* 0x000000022b00788c */ /* 0x000fc6000bf05270 */
[----:B------:R-:W-:Y:S01]  /*4230*/  SHF.L.U32 R4, R4, 0x1f, RZ ;  /* 0x0000001f04047819 */ /* 0x000fe200000006ff */
[----:B------:R-:W-:Y:S01]  /*4240*/  USEL UR43, UR43, URZ, UP0 ;  /* 0x0000003f2b2b7287 */ /* 0x000fe20008000000 */
[----:B0-----:R-:W-:-:S05]  /*4250*/  IMAD.U32 R2, RZ, RZ, UR6 ;  /* 0x00000006ff027e24 */ /* 0x001fca000f8e00ff */
[----:B------:R-:W-:Y:S01]  /*4260*/  LEA R0, R2, R5, 0x18 ;  /* 0x0000000502007211 */ /* 0x000fe200078ec0ff */
[----:B------:R-:W-:-:S04]  /*4270*/  IMAD.U32 R5, RZ, RZ, UR43 ;  /* 0x0000002bff057e24 */ /* 0x000fc8000f8e00ff */
[----:B------:R-:W-:-:S04]  /*4280*/  IMAD R5, R5, 0x8, R0 ;  /* 0x0000000805057824 */ /* 0x000fc800078e0200 */
[----:B------:R0:W1:Y:S01]  /*4290*/  SYNCS.PHASECHK.TRANS64.TRYWAIT P1, [R5+URZ+0x13230], R4 ;  /* 0x01323004050075a7 */ /* 0x000062000802017f */
[----:B------:R-:W-:Y:S05]  /*42a0*/  @!P0 BRA `(.L_x_10317) ;  /* 0x0000000000048947 */ /* 0x000fea0003800000 */
[----:B------:R-:W-:Y:S01]  /*42b0*/  BPT.TRAP 0x1 ;  /* 0x000000040000795c */ /* 0x000fe20000300000 */
.L_x_10317:
[----:B-1----:R-:W-:Y:S05]  /*42c0*/  @P1 BRA `(.L_x_10318) ;  /* 0x0000000000081947 */ /* 0x002fea0003800000 */
[----:B------:R-:W1:Y:S02]  /*42d0*/  SYNCS.PHASECHK.TRANS64.TRYWAIT P1, [R5+URZ+0x13230], R4 ;  /* 0x01323004050075a7 */ /* 0x000e64000802017f */
[----:B-1----:R-:W-:Y:S05]  /*42e0*/  @!P1 BRA `(.L_x_10319) ;  /* 0x0000008400909947 */ /* 0x002fea0003800000 */
.L_x_10318:
        /* <DEDUP_REMOVED lines=64> */
.L_x_10320:
[----:B------:R-:W-:Y:S01]  /*46f0*/  R2UR UR9, R0 ;  /* 0x00000000000972ca */ /* 0x000fe200000e0000 */
[----:B01----:R-:W-:-:S05]  /*4700*/  IMAD.U32 R4, RZ, RZ, UR16 ;  /* 0x00000010ff047e24 */ /* 0x003fca000f8e00ff */
[----:B------:R-:W-:-:S07]  /*4710*/  SHF.L.U32 R4, R4, 0x1f, RZ ;  /* 0x0000001f04047819 */ /* 0x000fce00000006ff */
[----:B------:R-:W-:-:S09]  /*4720*/  ULEA UR9, UR17, UR9, 0x3 ;  /* 0x0000000911097291 */ /* 0x000fd2000f8e183f */
[----:B------:R0:W1:Y:S01]  /*4730*/  SYNCS.PHASECHK.TRANS64.TRYWAIT P1, [UR9+0x13250], R4 ;  /* 0x01325004ff0075a7 */ /* 0x0000620008020149 */
[----:B------:R-:W-:Y:S05]  /*4740*/  @!P0 BRA `(.L_x_10321) ;  /* 0x0000000000048947 */ /* 0x000fea0003800000 */
[----:B------:R-:W-:Y:S01]  /*4750*/  BPT.TRAP 0x1 ;  /* 0x000000040000795c */ /* 0x000fe20000300000 */
.L_x_10321:
[----:B-1----:R-:W-:Y:S05]  /*4760*/  @P1 BRA `(.L_x_10322) ;  /* 0x0000000000081947 */ /* 0x002fea0003800000 */
[----:B------:R-:W1:Y:S02]  /*4770*/  SYNCS.PHASECHK.TRANS64.TRYWAIT P1, [UR9+0x13250], R4 ;  /* 0x01325004ff0075a7 */ /* 0x000e640008020149 */
[----:B-1----:R-:W-:Y:S05]  /*4780*/  @!P1 BRA `(.L_x_10323) ;  /* 0x00000080007c9947 */ /* 0x002fea0003800000 */
.L_x_10322:
[----:B01----:R-:W-:Y:S01]  /*4790*/  FMNMX.FTZ R4, R120, R9, !PT ;  /* 0x0000000978047209 */ /* 0x003fe20007810000 */
[----:B------:R-:W-:Y:S01]  /*47a0*/  WARPGROUP.ARRIVE ;  /* 0x00000000000079c5 */ /* 0x000fe20000000000 */
[----:B------:R-:W-:Y:S01]  /*47b0*/  R2UR UR6, R0 ;  /* 0x00000000000672ca */ /* 0x000fe200000e0000 */
[----:B------:R-:W-:Y:S01]  /*47c0*/  UMOV UR7, 0xc0000010 ;  /* 0xc000001000077882 */ /* 0x000fe20000000000 */
[----:B------:R-:W-:Y:S01]  /*47d0*/  FMNMX.FTZ R13, R121, R4, !PT ;  /* 0x00000004790d7209 */ /* 0x000fe20007810000 */
[----:B------:R-:W-:Y:S01]  /*47e0*/  UMOV UR11, 0xc0000010 ;  /* 0xc0000010000b7882 */ /* 0x000fe20000000000 */
[----:B------:R-:W-:-:S04]  /*47f0*/  FMNMX.FTZ R4, R122, R11, !PT ;  /* 0x0000000b7a047209 */ /* 0x000fc80007810000 */
        /* <DEDUP_REMOVED lines=17> */
[----:B------:R-:W-:Y:S01]  /*4910*/  FMNMX.FTZ R15, R135, R8, !PT ;  /* 0x00000008870f7209 */ /* 0x000fe20007810000 */
[----:B------:R-:W-:Y:S01]  /*4920*/  UIADD3 UR8, UR6, 0x80, URZ ;  /* 0x0000008006087890 */ /* 0x000fe2000fffe03f */
[----:B------:R-:W-:Y:S02]  /*4930*/  FMNMX.FTZ R4, R104, R13, !PT ;  /* 0x0000000d68047209 */ /* 0x000fe40007810000 */
[----:B------:R-:W-:Y:S02]  /*4940*/  FMNMX.FTZ R8, R106, R15, !PT ;  /* 0x0000000f6a087209 */ /* 0x000fe40007810000 */
[----:B------:R-:W-:Y:S01]  /*4950*/  FMNMX.FTZ R13, R105, R4, !PT ;  /* 0x00000004690d7209 */ /* 0x000fe20007810000 */
[----:B------:R-:W-:Y:S01]  /*4960*/  QGMMA.64x64x32.F32.E4M3.E4M3 R24, R152, gdesc[UR4], R24, gsb0 ;  /* 0x00e0000498187df3 */ /* 0x000fe20008000818 */
[----:B------:R-:W-:Y:S01]  /*4970*/  FMNMX.FTZ R15, R107, R8, !PT ;  /* 0x000000086b0f7209 */ /* 0x000fe20007810000 */
[----:B------:R-:W-:Y:S01]  /*4980*/  UMOV UR10, UR8 ;  /* 0x00000008000a7c82 */ /* 0x000fe20008000000 */
        /* <DEDUP_REMOVED lines=46> */
[----:B------:R-:W-:Y:S01]  /*4c70*/  QGMMA.64x64x32.F32.E4M3.E4M3 R24, R136, gdesc[UR8], R24, gsb0 ;  /* 0x00e0000888187df3 */ /* 0x000fe20008000818 */
[----:B------:R-:W-:Y:S01]  /*4c80*/  FMNMX.FTZ R8, R86, R15, !PT ;  /* 0x0000000f56087209 */ /* 0x000fe20007810000 */
[----:B------:R-:W-:Y:S01]  /*4c90*/  UMOV UR10, UR8 ;  /* 0x00000008000a7c82 */ /* 0x000fe20008000000 */
[----:B------:R-:W-:Y:S01]  /*4ca0*/  FMNMX.FTZ R13, R85, R4, !PT ;  /* 0x00000004550d7209 */ /* 0x000fe20007810000 */
[----:B------:R-:W-:Y:S01]  /*4cb0*/  UMOV UR11, 0xc0000010 ;  /* 0xc0000010000b7882 */ /* 0x000fe20000000000 */
[----:B------:R-:W-:Y:S01]  /*4cc0*/  FMNMX.FTZ R15, R87, R8, !PT ;  /* 0x00000008570f7209 */ /* 0x000fe20007810000 */
[----:B------:R-:W-:Y:S01]  /*4cd0*/  UIADD3 UR8, UR6, 0x180, URZ ;  /* 0x0000018006087890 */ /* 0x000fe2000fffe03f */
[----:B------:R-:W-:Y:S01]  /*4ce0*/  FMNMX.FTZ R4, R56, R13, !PT ;  /* 0x0000000d38047209 */ /* 0x000fe20007810000 */
[----:B------:R-:W-:Y:S01]  /*4cf0*/  UIADD3 UR6, UR6, 0x200, URZ ;  /* 0x0000020006067890 */ /* 0x000fe2000fffe03f */
        /* <DEDUP_REMOVED lines=15> */
[----:B0-----:R-:W-:Y:S01]  /*4df0*/  LOP3.LUT P1, RZ, R155, 0x7f, RZ, 0xc0, !PT ;  /* 0x0000007f9bff7812 */ /* 0x001fe2000782c0ff */
[----:B------:R-:W0:Y:S04]  /*4e00*/  SHFL.BFLY PT, R13, R10, 0x2, 0x1f ;  /* 0x0c401f000a0d7f89 */ /* 0x000e2800000e0000 */
[----:B------:R-:W1:Y:S01]  /*4e10*/  SHFL.BFLY PT, R15, R12, 0x2, 0x1f ;  /* 0x0c401f000c0f7f89 */ /* 0x000e6200000e0000 */
[----:B0-----:R-:W-:-:S02]  /*4e20*/  FMNMX.FTZ R13, R10, R13, !PT ;  /* 0x0000000d0a0d7209 */ /* 0x001fc40007810000 */
[----:B-1----:R-:W-:-:S03]  /*4e30*/  FMNMX.FTZ R15, R12, R15, !PT ;  /* 0x0000000f0c0f7209 */ /* 0x002fc60007810000 */
[----:B------:R-:W0:Y:S04]  /*4e40*/  SHFL.BFLY PT, R4, R13, 0x1, 0x1f ;  /* 0x0c201f000d047f89 */ /* 0x000e2800000e0000 */
[----:B------:R-:W1:Y:S01]  /*4e50*/  SHFL.BFLY PT, R8, R15, 0x1, 0x1f ;  /* 0x0c201f000f087f89 */ /* 0x000e6200000e0000 */
[----:B------:R-:W-:Y:S02]  /*4e60*/  WARPGROUP.DEPBAR.LE gsb0, 0x0 ;  /* 0x00008000000079c5 */ /* 0x000fe40000010000 */
[----:B------:R-:W-:-:S06]  /*4e70*/  WARPGROUP.ARRIVE ;  /* 0x00000000000079c5 */ /* 0x000fcc0000000000 */
[----:B------:R-:W-:Y:S01]  /*4e80*/  QGMMA.64x64x32.F32.E4M3.E4M3 R24, R140, gdesc[UR8], R24, gsb0 ;  /* 0x00e000088c187df3 */ /* 0x000fe20008000818 */
[----:B------:R-:W-:Y:S01]  /*4e90*/  UMOV UR10, UR8 ;  /* 0x00000008000a7c82 */ /* 0x000fe20008000000 */
[----:B------:R-:W-:Y:S01]  /*4ea0*/  UMOV UR11, 0xc0000010 ;  /* 0xc0000010000b7882 */ /* 0x000fe20000000000 */
[----:B0-----:R-:W-:Y:S02]  /*4eb0*/  FMNMX.FTZ R4, R13, R4, !PT ;  /* 0x000000040d047209 */ /* 0x001fe40007810000 */
[----:B-1----:R-:W-:-:S03]  /*4ec0*/  FMNMX.FTZ R8, R15, R8, !PT ;  /* 0x000000080f087209 */ /* 0x002fc60007810000 */
[----:B------:R-:W-:-:S04]  /*4ed0*/  FADD.FTZ R9, -R4, R9 ;  /* 0x0000000904097221 */ /* 0x000fc80000010100 */
[----:B------:R-:W-:Y:S01]  /*4ee0*/  FMUL.FTZ R10, R9, UR46 ;  /* 0x0000002e090a7c20 */ /* 0x000fe20008410000 */
[----:B------:R-:W-:-:S01]  /*4ef0*/  FADD.FTZ R9, -R8, R11 ;  /* 0x0000000b08097221 */ /* 0x000fc20000010100 */
[----:B------:R-:W-:-:S03]  /*4f00*/  IMAD.U32 R11, RZ, RZ, UR46 ;  /* 0x0000002eff0b7e24 */ /* 0x000fc6000f8e00ff */
[----:B------:R-:W-:Y:S01]  /*4f10*/  FMUL.FTZ R9, R9, UR46 ;  /* 0x0000002e09097c20 */ /* 0x000fe20008410000 */
[----:B------:R-:W-:-:S01]  /*4f20*/  FFMA.FTZ R11, R4, R11, -8 ;  /* 0xc1000000040b7423 */ /* 0x000fc2000001000b */
[----:B------:R-:W-:Y:S03]  /*4f30*/  MUFU.EX2 R10, R10 ;  /* 0x0000000a000a7308 */ /* 0x000fe60000000800 */
        /* <DEDUP_REMOVED lines=42> */
[----:B------:R-:W0:Y:S03]  /*51e0*/  MUFU.EX2 R13, R13 ;  /* 0x0000000d000d7308 */ /* 0x000e260000000800 */
[----:B------:R-:W-:-:S01]  /*51f0*/  FFMA.FTZ R122, R122, UR46, -R69 ;  /* 0x0000002e7a7a7c23 */ /* 0x000fc20008010845 */
[--C-:B------:R-:W-:Y:S01]  /*5200*/  FFMA.FTZ R123, R123, UR46, -R69.reuse ;  /* 0x0000002e7b7b7c23 */ /* 0x100fe20008010845 */
[----:B------:R-:W-:-:S01]  /*5210*/  FFMA.FTZ R124, R126, UR46, -R69 ;  /* 0x0000002e7e7c7c23 */ /* 0x000fc20008010845 */
[--C-:B------:R-:W-:Y:S01]  /*5220*/  FFMA.FTZ R125, R127, UR46, -R69.reuse ;  /* 0x0000002e7f7d7c23 */ /* 0x100fe20008010845 */
[----:B------:R-:W-:-:S01]  /*5230*/  FFMA.FTZ R126, R130, UR46, -R69 ;  /* 0x0000002e827e7c23 */ /* 0x000fc20008010845 */
[----:B------:R-:W-:Y:S01]  /*5240*/  MUFU.EX2 R9, R9 ;  /* 0x0000000900097308 */ /* 0x000fe20000000800 */
[----:B------:R-:W-:-:S01]  /*5250*/  FFMA.FTZ R127, R131, UR46, -R69 ;  /* 0x0000002e837f7c23 */ /* 0x000fc20008010845 */
[----:B------:R-:W-:-:S02]  /*5260*/  WARPGROUP.DEPBAR.LE gsb0, 0x0 ;  /* 0x00008000000079c5 */ /* 0x000fc40000010000 */
[----:B------:R-:W-:Y:S01]  /*5270*/  WARPGROUP.ARRIVE ;  /* 0x00000000000079c5 */ /* 0x000fe20000000000 */
[--C-:B------:R-:W-:Y:S01]  /*5280*/  FFMA.FTZ R128, R134, UR46, -R69.reuse ;  /* 0x0000002e86807c23 */ /* 0x100fe20008010845 */
[----:B------:R-:W-:-:S01]  /*5290*/  FFMA.FTZ R129, R135, UR46, -R69 ;  /* 0x0000002e87817c23 */ /* 0x000fc20008010845 */
[----:B------:R-:W-:Y:S01]  /*52a0*/  FFMA.FTZ R106, R106, UR46, -R69 ;  /* 0x0000002e6a6a7c23 */ /* 0x000fe20008010845 */
[----:B------:R-:W1:Y:S01]  /*52b0*/  MUFU.EX2 R122, R122 ;  /* 0x0000007a007a7308 */ /* 0x000e620000000800 */
[----:B0-----:R-:W-:-:S01]  /*52c0*/  FFMA.FTZ R7, R10, R7, R13 ;  /* 0x000000070a077223 */ /* 0x001fc2000001000d */
[----:B------:R-:W-:Y:S01]  /*52d0*/  QGMMA.64x64x32.F32.E4M3.E4M3 R24, R144, gdesc[UR8], R24, gsb0 ;  /* 0x00e0000890187df3 */ /* 0x000fe20008000818 */
        /* <DEDUP_REMOVED lines=35> */
[----:B------:R-:W-:-:S02]  /*5510*/  FFMA.FTZ R67, R67, UR46, -R69 ;  /* 0x0000002e43437c23 */ /* 0x000fc40008010845 */
        /* <DEDUP_REMOVED lines=16> */
[----:B------:R-:W-:Y:S06]  /*5620*/  QGMMA.64x64x32.F32.E4M3.E4M3 R24, R148, gdesc[UR4], R24, gsb0 ;  /* 0x00e0000494187df3 */ /* 0x000fec0008000818 */
        /* <DEDUP_REMOVED lines=20> */
[----:B------:R-:W-:-:S06]  /*5770*/  WARPGROUP.DEPBAR.LE gsb0, 0x0 ;  /* 0x00008000000079c5 */ /* 0x000fcc0000010000 */
        /* <DEDUP_REMOVED lines=85> */
[----:B------:R-:W-:-:S05]  /*5cd0*/  @!P1 VIADD R6, R5, 0x13240 ;  /* 0x0001324005069836 */ /* 0x000fca0000000000 */
[----:B------:R-:W-:Y:S01]  /*5ce0*/  @!P1 PRMT R6, RZ, 0x654, R6 ;  /* 0x00000654ff069816 */ /* 0x000fe20000000006 */
[----:B------:R-:W0:Y:S01]  /*5cf0*/  MUFU.EX2 R58, R58 ;  /* 0x0000003a003a7308 */ /* 0x000e220000000800 */
[----:B--2---:R-:W-:-:S02]  /*5d00*/  FADD.FTZ R133, R87, R130 ;  /* 0x0000008257857221 */ /* 0x004fc40000010000 */
[----:B------:R2:W-:Y:S05]  /*5d10*/  @!P1 SYNCS.ARRIVE.TRANS64.RED.A1T0 RZ, [R6+URZ], RZ ;  /* 0x000000ff06ff99a7 */ /* 0x0005ea000810043f */
[----:B------:R-:W3:Y:S01]  /*5d20*/  MUFU.EX2 R57, R57 ;  /* 0x0000003900397308 */ /* 0x000ee20000000800 */
[----:B-1----:R-:W-:-:S07]  /*5d30*/  FADD.FTZ R70, R56, R131 ;  /* 0x0000008338467221 */ /* 0x002fce0000010000 */
[----:B------:R-:W1:Y:S01]  /*5d40*/  MUFU.EX2 R59, R59 ;  /* 0x0000003b003b7308 */ /* 0x000e620000000800 */
[----:B0-----:R-:W-:-:S07]  /*5d50*/  FADD.FTZ R130, R58, R133 ;  /* 0x000000853a827221 */ /* 0x001fce0000010000 */
[----:B------:R-:W0:Y:S01]  /*5d60*/  MUFU.EX2 R60, R60 ;  /* 0x0000003c003c7308 */ /* 0x000e220000000800 */
[----:B---3--:R-:W-:-:S01]  /*5d70*/  FADD.FTZ R131, R57, R70 ;  /* 0x0000004639837221 */ /* 0x008fc20000010000 */
[----:B------:R-:W-:-:S06]  /*5d80*/  FFMA.FTZ R70, R71, UR46, -R69 ;  /* 0x0000002e47467c23 */ /* 0x000fcc0008010845 */
[----:B------:R-:W3:Y:S01]  /*5d90*/  MUFU.EX2 R62, R62 ;  /* 0x0000003e003e7308 */ /* 0x000ee20000000800 */
[----:B-1----:R-:W-:-:S07]  /*5da0*/  FADD.FTZ R133, R59, R130 ;  /* 0x000000823b857221 */ /* 0x002fce0000010000 */
        /* <DEDUP_REMOVED lines=12> */
[----:B------:R-:W1:Y:S08]  /*5e70*/  MUFU.EX2 R68, R68 ;  /* 0x0000004400447308 */ /* 0x000e700000000800 */
[----:B------:R2:W3:Y:S01]  /*5e80*/  MUFU.EX2 R5, R7 ;  /* 0x0000000700057308 */ /* 0x0004e20000000800 */
[----:B0-----:R-:W-:-:S07]  /*5e90*/  FADD.FTZ R130, R67, R130 ;  /* 0x0000008243827221 */ /* 0x001fce0000010000 */
[----:B------:R-:W0:Y:S01]  /*5ea0*/  MUFU.EX2 R11, R11 ;  /* 0x0000000b000b7308 */ /* 0x000e220000000800 */
[----:B--2---:R-:W-:-:S04]  /*5eb0*/  FADD.FTZ R7, R65, R6 ;  /* 0x0000000641077221 */ /* 0x004fc80000010000 */
[----:B-1----:R-:W-:-:S03]  /*5ec0*/  FADD.FTZ R6, R68, R7 ;  /* 0x0000000744067221 */ /* 0x002fc60000010000 */
[----:B------:R-:W1:Y:S01]  /*5ed0*/  MUFU.EX2 R70, R70 ;  /* 0x0000004600467308 */ /* 0x000e620000000800 */
[----:B---3--:R-:W-:-:S01]  /*5ee0*/  FADD.FTZ R69, R5, R130 ;  /* 0x0000008205457221 */ /* 0x008fc20000010000 */
[----:B0-----:R-:W-:-:S03]  /*5ef0*/  FADD.FTZ R7, R11, R6 ;  /* 0x000000060b077221 */ /* 0x001fc60000010000 */
[----:B-1----:R-:W-:Y:S01]  /*5f00*/  FADD.FTZ R6, R70, R69 ;  /* 0x0000004546067221 */ /* 0x002fe20000010000 */
[----:B------:R-:W-:Y:S06]  /*5f10*/  @!P0 BRA `(.L_x_10324) ;  /* 0x0000000000048947 */ /* 0x000fec0003800000 */
[----:B------:R-:W-:Y:S01]  /*5f20*/  BPT.TRAP 0x1 ;  /* 0x000000040000795c */ /* 0x000fe20000300000 */
.L_x_10324:
        /* <DEDUP_REMOVED lines=84> */
.L_x_10315:
[----:B------:R-:W-:Y:S06]  /*6470*/  BAR.ARV 0x8, 0x1a0 ;  /* 0x0206800000007b1d */ /* 0x000fec0000002000 */
[----:B------:R-:W-:Y:S05]  /*6480*/  @!P0 BRA `(.L_x_10326) ;  /* 0x0000000000048947 */ /* 0x000fea0003800000 */
[----:B------:R-:W-:Y:S01]  /*6490*/  BPT.TRAP 0x1 ;  /* 0x000000040000795c */ /* 0x000fe20000300000 */
.L_x_10326:
[----:B------:R-:W-:Y:S02]  /*64a0*/  IMAD.U32 R3, RZ, RZ, UR43 ;  /* 0x0000002bff037e24 */ /* 0x000fe4000f8e00ff */
[----:B------:R-:W-:Y:S02]  /*64b0*/  IMAD.U32 R5, RZ, RZ, UR42 ;  /* 0x0000002aff057e24 */ /* 0x000fe4000f8e00ff */
[----:B------:R-:W-:-:S03]  /*64c0*/  IMAD R20, R3, 0x8, R0 ;  /* 0x0000000803147824 */ /* 0x000fc600078e0200 */
[----:B------:R-:W-:-:S04]  /*64d0*/  SHF.L.U32 R3, R5, 0x1f, RZ ;  /* 0x0000001f05037819 */ /* 0x000fc800000006ff */
[----:B------:R0:W1:Y:S01]  /*64e0*/  SYNCS.PHASECHK.TRANS64.TRYWAIT P1, [R20+URZ+0x13250], R3 ;  /* 0x01325003140075a7 */ /* 0x000062000802017f */
[----:B------:R-:W-:Y:S05]  /*64f0*/  @!P0 BRA `(.L_x_10327) ;  /* 0x0000000000048947 */ /* 0x000fea0003800000 */
[----:B------:R-:W-:Y:S01]  /*6500*/  BPT.TRAP 0x1 ;  /* 0x000000040000795c */ /* 0x000fe20000300000 */
.L_x_10327:
[----:B------:R-:W-:Y:S01]  /*6510*/  VIADD R0, R0, 0x1000 ;  /* 0x0000100000007836 */ /* 0x000fe20000000000 */
[----:B-1----:R-:W-:Y:S06]  /*6520*/  @P1 BRA `(.L_x_10328) ;  /* 0x0000000000081947 */ /* 0x002fec0003800000 */
[----:B------:R-:W1:Y:S02]  /*6530*/  SYNCS.PHASECHK.TRANS64.TRYWAIT P1, [R20+URZ+0x13250], R3 ;  /* 0x01325003140075a7 */ /* 0x000e64000802017f */
[----:B-1----:R-:W-:Y:S05]  /*6540*/  @!P1 BRA `(.L_x_10329) ;  /* 0x0000006400249947 */ /* 0x002fea0003800000 */
.L_x_10328:
[----:B------:R-:W-:Y:S01]  /*6550*/  SHF.R.U32.HI R0, RZ, 0x4, R0 ;  /* 0x00000004ff007819 */ /* 0x000fe20000011600 */
[----:B------:R-:W-:Y:S01]  /*6560*/  IMAD.U32 R11, RZ, RZ, UR43 ;  /* 0x0000002bff0b7e24 */ /* 0x000fe2000f8e00ff */
[----:B------:R-:W-:Y:S05]  /*6570*/  WARPSYNC.ALL ;  /* 0x0000000000007948 */ /* 0x000fea0003800000 */
[----:B------:R-:W-:Y:S01]  /*6580*/  LOP3.LUT R0, R0, 0x3fff, RZ, 0xc0, !PT ;  /* 0x00003fff00007812 */ /* 0x000fe200078ec0ff */
[----:B------:R-:W-:Y:S01]  /*6590*/  WARPGROUP.ARRIVE ;  /* 0x00000000000079c5 */ /* 0x000fe20000000000 */
[----:B------:R-:W-:Y:S01]  /*65a0*/  ULDC.64 UR10, c[0x0][0x9a0] ;  /* 0x00026800000a7ab9 */ /* 0x000fe20000000a00 */
[----:B------:R-:W-:Y:S01]  /*65b0*/  IMAD.MOV.U32 R5, RZ, RZ, 0x3f800000 ;  /* 0x3f800000ff057424 */ /* 0x000fe200078e00ff */
[----:B------:R-:W-:Y:S01]  /*65c0*/  LOP3.LUT R0, R0, 0x10000, RZ, 0xfc, !PT ;  /* 0x0001000000007812 */ /* 0x000fe200078efcff */
[----:B------:R-:W-:-:S04]  /*65d0*/  UISETP.NE.U32.AND UP0, UPT, UR10, URZ, UPT ;  /* 0x0000003f0a00728c */ /* 0x000fc8000bf05070 */
[----:B------:R-:W-:Y:S01]  /*65e0*/  IMAD R10, R11, 0x280, R0 ;  /* 0x000002800b0a7824 */ /* 0x000fe200078e0200 */
[----:B------:R-:W-:Y:S01]  /*65f0*/  UISETP.NE.AND.EX UP0, UPT, UR11, URZ, UPT, UP0 ;  /* 0x0000003f0b00728c */ /* 0x000fe2000bf05300 */
[----:B------:R-:W-:-:S03]  /*6600*/  IMAD.MOV.U32 R11, RZ, RZ, -0x3ffffff0 ;  /* 0xc0000010ff0b7424 */ /* 0x000fc600078e00ff */
[----:B------:R-:W-:Y:S02]  /*6610*/  R2UR UR6, R10 ;  /* 0x000000000a0672ca */ /* 0x000fe400000e0000 */
[----:B------:R-:W-:Y:S02]  /*6620*/  R2UR UR7, R11 ;  /* 0x000000000b0772ca */ /* 0x000fe400000e0000 */
[----:B------:R-:W-:-:S03]  /*6630*/  PLOP3.LUT P1, PT, PT, PT, UP0, 0x80, 0x0 ;  /* 0x000000000000781c */ /* 0x000fc60003f2f008 */
[----:B------:R-:W-:Y:S02]  /*6640*/  @UP0 ULDC.64 UR12, c[0x0][0x9c8] ;  /* 0x00027200000c0ab9 */ /* 0x000fe40000000a00 */
[----:B------:R-:W-:Y:S02]  /*6650*/  @UP0 UIMAD UR8, UR45, UR12, URZ ;  /* 0x0000000c2d0802a4 */ /* 0x000fe4000f8e023f */
[----:B------:R-:W-:Y:S02]  /*6660*/  @UP0 UIMAD.WIDE.U32 UR4, UR44, UR12, URZ ;  /* 0x0000000c2c0402a5 */ /* 0x000fe4000f8e003f */
[----:B------:R-:W-:-:S07]  /*6670*/  @UP0 UIMAD UR9, UR44, UR13, UR8 ;  /* 0x0000000d2c0902a4 */ /* 0x000fce000f8e0208 */
[----:B------:R-:W-:Y:S01]  /*6680*/  QGMMA.64x64x32.F32.E4M3.E4M3 R24, R152, gdesc[UR4], R24, gsb0 ;  /* 0x00e0000498187df3 */ /* 0x000fe20008000818 */
[----:B------:R-:W-:Y:S01]  /*6690*/  @UP0 USHF.R.S32.HI UR8, URZ, 0x1f, UR47 ;  /* 0x0000001f3f080899 */ /* 0x000fe2000801142f */
[----:B------:R-:W-:Y:S01]  /*66a0*/  @UP0 ULDC.64 UR12, c[0x0][0x9d0] ;  /* 0x00027400000c0ab9 */ /* 0x000fe20000000a00 */
[----:B------:R-:W-:Y:S02]  /*66b0*/  @UP0 UIADD3 UR5, UR5, UR9, URZ ;  /* 0x0000000905050290 */ /* 0x000fe4000fffe03f */
[----:B------:R-:W-:Y:S02]  /*66c0*/  @UP0 UIMAD UR8, UR8, UR12, URZ ;  /* 0x0000000c080802a4 */ /* 0x000fe4000f8e023f */
[----:B------:R-:W-:Y:S02]  /*66d0*/  @UP0 UIMAD.WIDE.U32 UR4, UR47, UR12, UR4 ;  /* 0x0000000c2f0402a5 */ /* 0x000fe4000f8e0004 */
[----:B------:R-:W-:Y:S02]  /*66e0*/  @UP0 UIMAD UR8, UR47, UR13, UR8 ;  /* 0x0000000d2f0802a4 */ /* 0x000fe4000f8e0208 */
[----:B------:R-:W-:-:S02]  /*66f0*/  @UP0 ULEA UR6, UP1, UR4, UR10, 0x2 ;  /* 0x0000000a04060291 */ /* 0x000fc4000f82103f */
[----:B------:R-:W-:-:S04]  /*6700*/  @UP0 UIADD3 UR5, UR5, UR8, URZ ;  /* 0x0000000805050290 */ /* 0x000fc8000fffe03f */
[----:B------:R-:W-:Y:S01]  /*6710*/  @UP0 ULEA.HI.X UR5, UR4, UR11, UR5, 0x2, UP1 ;  /* 0x0000000b04050291 */ /* 0x000fe200088f1405 */
[----:B------:R-:W-:Y:S02]  /*6720*/  VIADD R12, R10, 0x80 ;  /* 0x000000800a0c7836 */ /* 0x000fe40000000000 */
[----:B------:R-:W-:Y:S01]  /*6730*/  @UP0 UMOV UR4, UR6 ;  /* 0x0000000600040c82 */ /* 0x000fe20008000000 */
[----:B------:R-:W-:Y:S02]  /*6740*/  IMAD.MOV.U32 R13, RZ, RZ, -0x3ffffff0 ;  /* 0xc0000010ff0d7424 */ /* 0x000fe400078e00ff */
[----:B------:R-:W-:Y:S02]  /*6750*/  IMAD.U32 R14, RZ, RZ, UR4 ;  /* 0x00000004ff0e7e24 */ /* 0x000fe4000f8e00ff */
[----:B------:R-:W-:Y:S01]  /*6760*/  IMAD.U32 R15, RZ, RZ, UR5 ;  /* 0x00000005ff0f7e24 */ /* 0x000fe2000f8e00ff */
[----:B------:R-:W-:Y:S02]  /*6770*/  R2UR UR6, R12 ;  /* 0x000000000c0672ca */ /* 0x000fe400000e0000 */
[----:B------:R-:W-:-:S02]  /*6780*/  R2UR UR7, R13 ;  /* 0x000000000d0772ca */ /* 0x000fc400000e0000 */
[----:B------:R2:W3:Y:S01]  /*6790*/  @P1 LDG.E R5, desc[UR52][R14.64] ;  /* 0x000000340e051981 */ /* 0x0004e2000c1e1900 */
[----:B------:R-:W-:Y:S02]  /*67a0*/  WARPGROUP.DEPBAR.LE gsb0, 0x0 ;  /* 0x00008000000079c5 */ /* 0x000fe40000010000 */
[----:B------:R-:W-:-:S08]  /*67b0*/  WARPGROUP.ARRIVE ;  /* 0x00000000000079c5 */ /* 0x000fd00000000000 */
[----:B------:R-:W-:Y:S01]  /*67c0*/  QGMMA.64x64x32.F32.E4M3.E4M3 R24, R136, gdesc[UR4], R24, gsb0 ;  /* 0x00e0000488187df3 */ /* 0x000fe20008000818 */
[----:B------:R-:W-:Y:S02]  /*67d0*/  VIADD R12, R10, 0x100 ;  /* 0x000001000a0c7836 */ /* 0x000fe40000000000 */
[----:B------:R-:W-:-:S03]  /*67e0*/  IMAD.MOV.U32 R13, RZ, RZ, -0x3ffffff0 ;  /* 0xc0000010ff0d7424 */ /* 0x000fc600078e00ff */
[----:B------:R-:W-:Y:S02]  /*67f0*/  R2UR UR6, R12 ;  /* 0x000000000c0672ca */ /* 0x000fe400000e0000 */
[----:B------:R-:W-:Y:S01]  /*6800*/  R2UR UR7, R13 ;  /* 0x000000000d0772ca */ /* 0x000fe200000e0000 */
[----:B------:R-:W-:Y:S02]  /*6810*/  VIADD R12, R10, 0x180 ;  /* 0x000001800a0c7836 */ /* 0x000fe40000000000 */
[----:B------:R-:W-:Y:S01]  /*6820*/  IMAD.MOV.U32 R13, RZ, RZ, -0x3ffffff0 ;  /* 0xc0000010ff0d7424 */ /* 0x000fe200078e00ff */
[----:B------:R-:W-:Y:S02]  /*6830*/  WARPGROUP.DEPBAR.LE gsb0, 0x0 ;  /* 0x00008000000079c5 */ /* 0x000fe40000010000 */
[----:B------:R-:W-:-:S07]  /*6840*/  WARPGROUP.ARRIVE ;  /* 0x00000000000079c5 */ /* 0x000fce0000000000 */
[----:B------:R-:W-:Y:S01]  /*6850*/  QGMMA.64x64x32.F32.E4M3.E4M3 R24, R140, gdesc[UR4], R24, gsb0 ;  /* 0x00e000048c187df3 */ /* 0x000fe20008000818 */
[----:B------:R-:W-:Y:S02]  /*6860*/  R2UR UR6, R12 ;  /* 0x000000000c0672ca */ /* 0x000fe400000e0000 */
[----:B------:R-:W-:Y:S01]  /*6870*/  R2UR UR7, R13 ;  /* 0x000000000d0772ca */ /* 0x000fe200000e0000 */
[----:B------:R-:W4:Y:S04]  /*6880*/  SHFL.BFLY PT, R0, R7, 0x2, 0x1f ;  /* 0x0c401f0007007f89 */ /* 0x000f2800000e0000 */
[----:B------:R-:W5:Y:S01]  /*6890*/  SHFL.BFLY PT, R9, R6, 0x2, 0x1f ;  /* 0x0c401f0006097f89 */ /* 0x000f6200000e0000 */
[----:B------:R-:W-:Y:S02]  /*68a0*/  VIADD R10, R10, 0x200 ;  /* 0x000002000a0a7836 */ /* 0x000fe40000000000 */
[----:B------:R-:W-:Y:S01]  /*68b0*/  IMAD.MOV.U32 R11, RZ, RZ, -0x3ffffff0 ;  /* 0xc0000010ff0b7424 */ /* 0x000fe200078e00ff */
[----:B------:R-:W-:-:S02]  /*68c0*/  WARPGROUP.DEPBAR.LE gsb0, 0x0 ;  /* 0x00008000000079c5 */ /* 0x000fc40000010000 */
[----:B------:R-:W-:-:S06]  /*68d0*/  WARPGROUP.ARRIVE ;  /* 0x00000000000079c5 */ /* 0x000fcc0000000000 */
[----:B------:R-:W-:Y:S01]  /*68e0*/  QGMMA.64x64x32.F32.E4M3.E4M3 R24, R144, gdesc[UR4], R24, gsb0 ;  /* 0x00e0000490187df3 */ /* 0x000fe20008000818 */
[----:B------:R-:W-:Y:S02]  /*68f0*/  R2UR UR6, R10 ;  /* 0x000000000a0672ca */ /* 0x000fe400000e0000 */
[----:B------:R-:W-:Y:S01]  /*6900*/  R2UR UR7, R11 ;  /* 0x000000000b0772ca */ /* 0x000fe200000e0000 */
[----:B----4-:R-:W-:-:S01]  /*6910*/  FADD.FTZ R0, R0, R7 ;  /* 0x0000000700007221 */ /* 0x010fc20000010000 */
[----:B-----5:R-:W-:-:S04]  /*6920*/  FADD.FTZ R9, R9, R6 ;  /* 0x0000000609097221 */ /* 0x020fc80000010000 */
[----:B01----:R-:W0:Y:S04]  /*6930*/  SHFL.BFLY PT, R3, R0, 0x1, 0x1f ;  /* 0x0c201f0000037f89 */ /* 0x003e2800000e0000 */
[----:B------:R-:W2:Y:S01]  /*6940*/  SHFL.BFLY PT, R10, R9, 0x1, 0x1f ;  /* 0x0c201f00090a7f89 */ /* 0x000ea200000e0000 */
[----:B------:R-:W-:Y:S02]  /*6950*/  IMAD.MOV.U32 R6, RZ, RZ, RZ ;  /* 0x000000ffff067224 */ /* 0x000fe400078e00ff */
[----:B0-----:R-:W-:Y:S01]  /*6960*/  FADD.FTZ R13, R0, R3 ;  /* 0x00000003000d7221 */ /* 0x001fe20000010000 */
[----:B--2---:R-:W-:-:S04]  /*6970*/  FADD.FTZ R14, R9, R10 ;  /* 0x0000000a090e7221 */ /* 0x004fc80000010000 */
[C---:B------:R-:W-:Y:S01]  /*6980*/  FSETP.NE.FTZ.AND P1, PT, R13.reuse, RZ, PT ;  /* 0x000000ff0d00720b */ /* 0x040fe20003f35000 */
[----:B------:R-:W-:Y:S01]  /*6990*/  FMUL.FTZ R15, R13, 0.00390625 ;  /* 0x3b8000000d0f7820 */ /* 0x000fe20000410000 */
[----:B------:R-:W-:Y:S01]  /*69a0*/  FMUL.FTZ R21, R14, 0.00390625 ;  /* 0x3b8000000e157820 */ /* 0x000fe20000410000 */
        /* <DEDUP_REMOVED lines=26> */
.L_x_10330:
        /* <DEDUP_REMOVED lines=42> */
.L_x_10308:
        /* <DEDUP_REMOVED lines=15> */
[----:B------:R-:W-:Y:S01]  /*6ee0*/  IMAD.X R5, RZ, RZ, UR7, P0 ;  /* 0x00000007ff057e24 */ /* 0x000fe200080e06ff */
[----:B------:R-:W0:Y:S01]  /*6ef0*/  S2R R47, SR_SWINHI ;  /* 0x00000000002f7919 */ /* 0x000e220000002f00 */
[----:B------:R-:W-:Y:S02]  /*6f00*/  F2FP.BF16.F32.PACK_AB R9, R9, R10 ;  /* 0x0000000a0909723e */ /* 0x000fe400000010ff */
[----:B------:R-:W-:Y:S01]  /*6f10*/  F2FP.BF16.F32.PACK_AB R8, R7, R8 ;  /* 0x000000080708723e */ /* 0x000fe200000010ff */
[----:B------:R1:W3:Y:S01]  /*6f20*/  LDG.E.CONSTANT R28, desc[UR52][R4.64] ;  /* 0x00000034041c7981 */ /* 0x0002e2000c1e9900 */
[----:B------:R-:W-:Y:S01]  /*6f30*/  F2FP.BF16.F32.PACK_AB R10, R55, R6 ;  /* 0x00000006370a723e */ /* 0x000fe200000010ff */
[----:B------:R-:W-:Y:S01]  /*6f40*/  USHF.L.U32 UR8, UR44, 0x2, URZ ;  /* 0x000000022c087899 */ /* 0x000fe2000800063f */
[----:B------:R-:W-:Y:S01]  /*6f50*/  F2FP.BF16.F32.PACK_AB R14, R13, R14 ;  /* 0x0000000e0d0e723e */ /* 0x000fe200000010ff */
[----:B------:R-:W-:Y:S01]  /*6f60*/  ULDC.64 UR6, c[0x0][0xbd8] ;  /* 0x0002f60000067ab9 */ /* 0x000fe20000000a00 */
[----:B------:R-:W-:Y:S01]  /*6f70*/  F2FP.BF16.F32.PACK_AB R21, R21, R24 ;  /* 0x000000181515723e */ /* 0x000fe200000010ff */
[----:B------:R-:W-:Y:S01]  /*6f80*/  USHF.L.U64.HI UR9, UR44, 0x2, UR45 ;  /* 0x000000022c097899 */ /* 0x000fe2000801022d */
[----:B------:R-:W-:Y:S01]  /*6f90*/  F2FP.BF16.F32.PACK_AB R60, R60, R61 ;  /* 0x0000003d3c3c723e */ /* 0x000fe200000010ff */
[----:B------:R-:W-:Y:S01]  /*6fa0*/  UIADD3 UR4, UP1, UR8, UR6, URZ ;  /* 0x0000000608047290 */ /* 0x000fe2000ff3e03f */
[----:B------:R-:W-:Y:S01]  /*6fb0*/  F2FP.BF16.F32.PACK_AB R11, R11, R12 ;  /* 0x0000000c0b0b723e */ /* 0x000fe200000010ff */
[----:B------:R-:W-:Y:S01]  /*6fc0*/  UISETP.NE.U32.AND UP0, UPT, UR6, URZ, UPT ;  /* 0x0000003f0600728c */ /* 0x000fe2000bf05070 */
[----:B-1----:R-:W-:Y:S01]  /*6fd0*/  LOP3.LUT P0, R4, R35, 0x3, RZ, 0xc0, !PT ;  /* 0x0000000323047812 */ /* 0x002fe2000780c0ff */
[----:B------:R-:W-:Y:S01]  /*6fe0*/  UIADD3.X UR6, UR9, UR7, URZ, UP1, !UPT ;  /* 0x0000000709067290 */ /* 0x000fe20008ffe43f */
[----:B------:R-:W-:Y:S01]  /*6ff0*/  F2FP.BF16.F32.PACK_AB R36, R36, R57 ;  /* 0x000000392424723e */ /* 0x000fe200000010ff */
[----:B------:R-:W-:Y:S01]  /*7000*/  UISETP.NE.AND.EX UP0, UPT, UR7, URZ, UPT, UP0 ;  /* 0x0000003f0700728c */ /* 0x000fe2000bf05300 */
[----:B------:R-:W-:-:S02]  /*7010*/  ISETP.EQ.OR P0, PT, R4, 0x3, !P0 ;  /* 0x000000030400780c */ /* 0x000fc40004702670 */
[----:B------:R-:W-:Y:S02]  /*7020*/  F2FP.BF16.F32.PACK_AB R44, R44, R45 ;  /* 0x0000002d2c2c723e */ /* 0x000fe400000010ff */
[----:B------:R-:W-:Y:S02]  /*7030*/  SEL R49, R21, R14, P0 ;  /* 0x0000000e15317207 */ /* 0x000fe40000000000 */
[----:B------:R-:W-:Y:S02]  /*7040*/  SEL R39, R11, R8, P0 ;  /* 0x000000080b277207 */ /* 0x000fe40000000000 */
[----:B------:R-:W-:Y:S02]  /*7050*/  SEL R43, R8, R11, P0 ;  /* 0x0000000b082b7207 */ /* 0x000fe40000000000 */
[----:B------:R-:W-:Y:S02]  /*7060*/  SEL R21, R14, R21, P0 ;  /* 0x000000150e157207 */ /* 0x000fe40000000000 */
[----:B------:R-:W-:-:S02]  /*7070*/  F2FP.BF16.F32.PACK_AB R59, R58, R59 ;  /* 0x0000003b3a3b723e */ /* 0x000fc400000010ff */
[----:B------:R-:W-:Y:S02]  /*7080*/  MOV R4, R2 ;  /* 0x0000000200047202 */ /* 0x000fe40000000f00 */
[----:B0-----:R-:W-:Y:S02]  /*7090*/  MOV R5, R47 ;  /* 0x0000002f00057202 */ /* 0x001fe40000000f00 */
        /* <DEDUP_REMOVED lines=18> */
[----:B--2---:R-:W-:-:S03]  /*71c0*/  IMAD.WIDE R6, R38, 0x2, R4 ;  /* 0x0000000226067825 */ /* 0x004fc600078e0204 */
[C---:B------:R-:W-:Y:S02]  /*71d0*/  LOP3.LUT R13, R6.reuse, 0x380, RZ, 0xc0, !PT ;  /* 0x00000380060d7812 */ /* 0x040fe400078ec0ff */
[C---:B------:R-:W-:Y:S02]  /*71e0*/  IADD3 R61, P1, R6.reuse, 0x60, RZ ;  /* 0x00000060063d7810 */ /* 0x040fe40007f3e0ff */
[C---:B------:R-:W-:Y:S02]  /*71f0*/  IADD3 R55, P3, R6.reuse, 0x20, RZ ;  /* 0x0000002006377810 */ /* 0x040fe40007f7e0ff */
[----:B------:R-:W-:Y:S01]  /*7200*/  SHF.R.U64 R13, R13, 0x3, RZ ;  /* 0x000000030d0d7819 */ /* 0x000fe200000012ff */
[----:B------:R-:W-:Y:S01]  /*7210*/  IMAD.X R9, RZ, RZ, R7, P1 ;  /* 0x000000ffff097224 */ /* 0x000fe200008e0607 */
[----:B------:R-:W-:Y:S02]  /*7220*/  IADD3 R57, P2, R6, 0x40, RZ ;  /* 0x0000004006397810 */ /* 0x000fe40007f5e0ff */
[----:B------:R-:W-:-:S02]  /*7230*/  LOP3.LUT R8, R55, 0x380, RZ, 0xc0, !PT ;  /* 0x0000038037087812 */ /* 0x000fc400078ec0ff */
[----:B------:R-:W-:Y:S01]  /*7240*/  LOP3.LUT R14, R61, 0x380, RZ, 0xc0, !PT ;  /* 0x000003803d0e7812 */ /* 0x000fe200078ec0ff */
[--C-:B------:R-:W-:Y:S01]  /*7250*/  IMAD.X R11, RZ, RZ, R7.reuse, P2 ;  /* 0x000000ffff0b7224 */ /* 0x100fe200010e0607 */
[----:B------:R-:W-:Y:S01]  /*7260*/  LOP3.LUT R6, R13, R6, RZ, 0x3c, !PT ;  /* 0x000000060d067212 */ /* 0x000fe200078e3cff */
[----:B------:R-:W-:Y:S01]  /*7270*/  IMAD.X R13, RZ, RZ, R7, P3 ;  /* 0x000000ffff0d7224 */ /* 0x000fe200018e0607 */
[----:B------:R-:W-:Y:S02]  /*7280*/  SHF.R.U64 R8, R8, 0x3, RZ ;  /* 0x0000000308087819 */ /* 0x000fe400000012ff */
[----:B------:R-:W-:Y:S02]  /*7290*/  SHF.R.U64 R14, R14, 0x3, RZ ;  /* 0x000000030e0e7819 */ /* 0x000fe400000012ff */
[----:B------:R-:W-:Y:S01]  /*72a0*/  MOV R46, R6 ;  /* 0x00000006002e7202 */ /* 0x000fe20000000f00 */
[----:B------:R-:W-:Y:S01]  /*72b0*/  IMAD.U32 R7, RZ, RZ, UR6 ;  /* 0x00000006ff077e24 */ /* 0x000fe2000f8e00ff */
[----:B------:R-:W-:Y:S01]  /*72c0*/  LOP3.LUT R12, R8, R55, RZ, 0x3c, !PT ;  /* 0x00000037080c7212 */ /* 0x000fe200078e3cff */
[----:B------:R-:W-:Y:S01]  /*72d0*/  ULDC.64 UR6, c[0x0][0xbe0] ;  /* 0x0002f80000067ab9 */ /* 0x000fe20000000a00 */
[----:B------:R-:W-:-:S02]  /*72e0*/  LOP3.LUT R8, R14, R61, RZ, 0x3c, !PT ;  /* 0x0000003d0e087212 */ /* 0x000fc400078e3cff */
[----:B------:R-:W-:Y:S02]  /*72f0*/  LOP3.LUT R10, R57, 0x380, RZ, 0xc0, !PT ;  /* 0x00000380390a7812 */ /* 0x000fe400078ec0ff */
[----:B------:R-:W-:Y:S02]  /*7300*/  MOV R44, R12 ;  /* 0x0000000c002c7202 */ /* 0x000fe40000000f00 */
[----:B------:R-:W-:Y:S02]  /*7310*/  SHF.R.U64 R10, R10, 0x3, RZ ;  /* 0x000000030a0a7819 */ /* 0x000fe400000012ff */
[----:B------:R-:W-:Y:S02]  /*7320*/  PLOP3.LUT P1, PT, PT, PT, UP0, 0x80, 0x0 ;  /* 0x000000000000781c */ /* 0x000fe40003f2f008 */
[----:B------:R-:W-:-:S04]  /*7330*/  LOP3.LUT R10, R10, R57, RZ, 0x3c, !PT ;  /* 0x000000390a0a7212 */ /* 0x000fc800078e3cff */
[----:B------:R-:W-:Y:S02]  /*7340*/  MOV R42, R10 ;  /* 0x0000000a002a7202 */ /* 0x000fe40000000f00 */
[----:B---3--:R-:W-:Y:S01]  /*7350*/  LOP3.LUT R6, R28, 0x2, RZ, 0x3c, !PT ;  /* 0x000000021c067812 */ /* 0x008fe200078e3cff */
[----:B------:R-:W-:Y:S04]  /*7360*/  SHFL.IDX PT, R15, R15, R28, 0x1c1f ;  /* 0x001c1f1c0f0f7589 */ /* 0x000fe800000e0000 */
[----:B------:R-:W-:Y:S04]  /*7370*/  SHFL.IDX PT, R45, R45, R28, 0x1c1f ;  /* 0x001c1f1c2d2d7589 */ /* 0x000fe800000e0000 */
[----:B------:R-:W0:Y:S04]  /*7380*/  SHFL.IDX PT, R14, R59, R6, 0x1c1f ;  /* 0x001c1f063b0e7589 */ /* 0x000e2800000e0000 */
[----:B------:R1:W2:Y:S04]  /*7390*/  SHFL.IDX PT, R30, R41, R6, 0x1c1f ;  /* 0x001c1f06291e7589 */ /* 0x0002a800000e0000 */
[----:B------:R-:W-:Y:S04]  /*73a0*/  SHFL.IDX PT, R35, R35, R28, 0x1c1f ;  /* 0x001c1f1c23237589 */ /* 0x000fe800000e0000 */
[----:B------:R-:W-:Y:S01]  /*73b0*/  SHFL.IDX PT, R37, R37, R28, 0x1c1f ;  /* 0x001c1f1c25257589 */ /* 0x000fe200000e0000 */
[----:B-1----:R-:W-:-:S03]  /*73c0*/  MOV R41, R8 ;  /* 0x0000000800297202 */ /* 0x002fc60000000f00 */
[----:B------:R-:W-:Y:S04]  /*73d0*/  SHFL.IDX PT, R47, R47, R28, 0x1c1f ;  /* 0x001c1f1c2f2f7589 */ /* 0x000fe800000e0000 */
[----:B------:R-:W1:Y:S04]  /*73e0*/  SHFL.IDX PT, R20, R33, R6, 0x1c1f ;  /* 0x001c1f0621147589 */ /* 0x000e6800000e0000 */
[----:B------:R-:W3:Y:S01]  /*73f0*/  SHFL.IDX PT, R24, R25, R6, 0x1c1f ;  /* 0x001c1f0619187589 */ /* 0x000ee200000e0000 */
[----:B0-----:R-:W-:Y:S02]  /*7400*/  SEL R8, R15, R14, P0 ;  /* 0x0000000e0f087207 */ /* 0x001fe40000000000 */
[----:B------:R-:W-:Y:S01]  /*7410*/  SEL R10, R14, R15, P0 ;  /* 0x0000000f0e0a7207 */ /* 0x000fe20000000000 */
[----:B------:R-:W0:Y:S01]  /*7420*/  SHFL.IDX PT, R36, R27, R6, 0x1c1f ;  /* 0x001c1f061b247589 */ /* 0x000e2200000e0000 */
[----:B--2---:R-:W-:-:S02]  /*7430*/  SEL R9, R45, R30, P0 ;  /* 0x0000001e2d097207 */ /* 0x004fc40000000000 */
[----:B------:R-:W-:Y:S01]  /*7440*/  SEL R11, R30, R45, P0 ;  /* 0x0000002d1e0b7207 */ /* 0x000fe20000000000 */
[----:B------:R-:W-:Y:S04]  /*7450*/  SHFL.IDX PT, R39, R39, R28, 0x1c1f ;  /* 0x001c1f1c27277589 */ /* 0x000fe800000e0000 */
[----:B------:R-:W-:Y:S04]  /*7460*/  SHFL.IDX PT, R49, R49, R28, 0x1c1f ;  /* 0x001c1f1c31317589 */ /* 0x000fe800000e0000 */
[----:B------:R-:W2:Y:S04]  /*7470*/  SHFL.IDX PT, R26, R43, R6, 0x1c1f ;  /* 0x001c1f062b1a7589 */ /* 0x000ea800000e0000 */
[----:B------:R-:W4:Y:S01]  /*7480*/  SHFL.IDX PT, R38, R21, R6, 0x1c1f ;  /* 0x001c1f0615267589 */ /* 0x000f2200000e0000 */
[----:B-1----:R-:W-:-:S02]  /*7490*/  SEL R12, R35, R20, P0 ;  /* 0x00000014230c7207 */ /* 0x002fc40000000000 */
[----:B------:R-:W-:Y:S01]  /*74a0*/  SEL R14, R20, R35, P0 ;  /* 0x00000023140e7207 */ /* 0x000fe20000000000 */
[----:B------:R1:W-:Y:S01]  /*74b0*/  SHFL.IDX PT, R51, R51, R28, 0x1c1f ;  /* 0x001c1f1c33337589 */ /* 0x0003e200000e0000 */
[----:B---3--:R-:W-:Y:S02]  /*74c0*/  SEL R32, R37, R24, P0 ;  /* 0x0000001825207207 */ /* 0x008fe40000000000 */
[----:B------:R-:W-:Y:S01]  /*74d0*/  SEL R34, R24, R37, P0 ;  /* 0x0000002518227207 */ /* 0x000fe20000000000 */
[----:B------:R3:W3:Y:S01]  /*74e0*/  SHFL.IDX PT, R40, R53, R6, 0x1c1f ;  /* 0x001c1f0635287589 */ /* 0x0006e200000e0000 */
[----:B0-----:R-:W-:Y:S02]  /*74f0*/  SEL R13, R47, R36, P0 ;  /* 0x000000242f0d7207 */ /* 0x001fe40000000000 */
[----:B------:R-:W-:Y:S01]  /*7500*/  SEL R15, R36, R47, P0 ;  /* 0x0000002f240f7207 */ /* 0x000fe20000000000 */
[----:B------:R-:W-:Y:S01]  /*7510*/  BAR.SYNC.DEFER_BLOCKING 0x1, 0x180 ;  /* 0x0046000000007b1d */ /* 0x000fe20000010000 */
[----:B------:R-:W-:Y:S01]  /*7520*/  UISETP.NE.U32.AND UP1, UPT, UR6, URZ, UPT ;  /* 0x0000003f0600728c */ /* 0x000fe2000bf25070 */
[----:B--2---:R-:W-:-:S02]  /*7530*/  SEL R24, R39, R26, P0 ;  /* 0x0000001a27187207 */ /* 0x004fc40000000000 */
[----:B----4-:R-:W-:Y:S02]  /*7540*/  SEL R33, R49, R38, P0 ;  /* 0x0000002631217207 */ /* 0x010fe40000000000 */
[----:B------:R-:W-:Y:S02]  /*7550*/  SEL R35, R38, R49, P0 ;  /* 0x0000003126237207 */ /* 0x000fe40000000000 */
[----:B-1----:R-:W0:Y:S01]  /*7560*/  LDC R28, c[0x0][0xa88] ;  /* 0x0002a200ff1c7b82 */ /* 0x002e220000000800 */
[----:B------:R-:W-:Y:S01]  /*7570*/  SEL R26, R26, R39, P0 ;  /* 0x000000271a1a7207 */ /* 0x000fe20000000000 */
[----:B---3--:R-:W-:Y:S01]  /*7580*/  IMAD.U32 R6, RZ, RZ, UR4 ;  /* 0x00000004ff067e24 */ /* 0x008fe2000f8e00ff */
[----:B------:R-:W-:Y:S02]  /*7590*/  SEL R25, R51, R40, P0 ;  /* 0x0000002833197207 */ /* 0x000fe40000000000 */
[----:B------:R-:W-:Y:S01]  /*75a0*/  SEL R27, R40, R51, P0 ;  /* 0x00000033281b7207 */ /* 0x000fe20000000000 */
[----:B------:R1:W-:Y:S04]  /*75b0*/  STSM.16.M88.4 [R46], R8 ;  /* 0x000000082e007844 */ /* 0x0003e80000000200 */
[----:B------:R2:W-:Y:S04]  /*75c0*/  STSM.16.M88.4 [R44], R12 ;  /* 0x0000000c2c007844 */ /* 0x0005e80000000200 */
[----:B------:R2:W-:Y:S04]  /*75d0*/  STSM.16.M88.4 [R42], R32 ;  /* 0x000000202a007844 */ /* 0x0005e80000000200 */
[----:B------:R2:W-:Y:S01]  /*75e0*/  STSM.16.M88.4 [R41], R24 ;  /* 0x0000001829007844 */ /* 0x0005e20000000200 */
[----:B------:R-:W-:Y:S01]  /*75f0*/  BAR.SYNC.DEFER_BLOCKING 0x1, 0x180 ;  /* 0x0046000000007b1d */ /* 0x000fe20000010000 */
[----:B------:R-:W-:-:S06]  /*7600*/  UISETP.NE.AND.EX UP1, UPT, UR7, URZ, UPT, UP1 ;  /* 0x0000003f0700728c */ /* 0x000fcc000bf25310 */
[----:B------:R-:W-:-:S05]  /*7610*/  PLOP3.LUT P0, PT, PT, PT, UP1, 0x80, 0x0 ;  /* 0x000000000000781c */ /* 0x000fca0003f0f018 */
[----:B------:R-:W-:-:S04]  /*7620*/  @UP1 UIADD3 UR6, UP2, UR8, UR6, URZ ;  /* 0x0000000608061290 */ /* 0x000fc8000ff5e03f */
[----:B------:R-:W-:Y:S02]  /*7630*/  @UP1 UIADD3.X UR7, UR9, UR7, URZ, UP2, !UPT ;  /* 0x0000000709071290 */ /* 0x000fe400097fe43f */
[----:B-1----:R-:W-:-:S04]  /*7640*/  IMAD.U32 R8, RZ, RZ, UR6 ;  /* 0x00000006ff087e24 */ /* 0x002fc8000f8e00ff */
[----:B------:R-:W-:Y:S01]  /*7650*/  IMAD.U32 R9, RZ, RZ, UR7 ;  /* 0x00000007ff097e24 */ /* 0x000fe2000f8e00ff */
[----:B------:R-:W3:Y:S01]  /*7660*/  @P1 LDG.E R20, desc[UR52][R6.64] ;  /* 0x0000003406141981 */ /* 0x000ee2000c1e1900 */
[----:B------:R-:W-:-:S03]  /*7670*/  UMOV UR4, URZ ;  /* 0x0000003f00047c82 */ /* 0x000fc60008000000 */
[----:B0-----:R2:W5:Y:S01]  /*7680*/  @P0 LDG.E R28, desc[UR52][R8.64] ;  /* 0x00000034081c0981 */ /* 0x001562000c1e1900 */
[----:B---3--:R-:W-:Y:S01]  /*7690*/  @P1 R2UR UR4, R20 ;  /* 0x00000000140412ca */ /* 0x008fe200000e0000 */
[----:B--2---:R-:W-:-:S14]  /*76a0*/  @P0 BRA `(.L_x_10333) ;  /* 0x0000000000100947 */ /* 0x004fdc0003800000 */
[----:B------:R-:W-:Y:S05]  /*76b0*/  @!P1 BRA `(.L_x_10333) ;  /* 0x00000000000c9947 */ /* 0x000fea0003800000 */
[----:B------:R-:W2:Y:S04]  /*76c0*/  LDG.E R9, desc[UR52][R6.64] ;  /* 0x0000003406097981 */ /* 0x000ea8000c1e1900 */
[----:B-----5:R-:W2:Y:S02]  /*76d0*/  LDG.E R28, desc[UR52][R6.64+0x4] ;  /* 0x00000434061c7981 */ /* 0x020ea4000c1e1900 */
[----:B--2---:R-:W-:-:S07]  /*76e0*/  IMAD.IADD R28, R28, 0x1, -R9 ;  /* 0x000000011c1c7824 */ /* 0x004fce00078e0a09 */
.L_x_10333:
[----:B------:R-:W-:Y:S01]  /*76f0*/  USHF.R.S32.HI UR11, URZ, 0x1f, UR48 ;  /* 0x0000001f3f0b7899 */ /* 0x000fe20008011430 */
[----:B------:R-:W-:Y:S01]  /*7700*/  IMAD R11, R19, 0xc0, R157 ;  /* 0x000000c0130b7824 */ /* 0x000fe200078e029d */
[----:B------:R-:W-:Y:S01]  /*7710*/  ULDC.64 UR12, c[0x0][0xb70] ;  /* 0x0002dc00000c7ab9 */ /* 0x000fe20000000a00 */
[----:B------:R-:W-:Y:S01]  /*7720*/  USHF.R.S32.HI UR9, URZ, 0x1f, UR4 ;  /* 0x0000001f3f097899 */ /* 0x000fe20008011404 */
[----:B------:R-:W-:Y:S01]  /*7730*/  IMAD R7, R16, 0x40, R18 ;  /* 0x0000004010077824 */ /* 0x000fe200078e0212 */
[----:B------:R-:W-:Y:S01]  /*7740*/  UIMAD UR10, UR11, UR12, URZ ;  /* 0x0000000c0b0a72a4 */ /* 0x000fe2000f8e023f */
[----:B------:R-:W-:Y:S01]  /*7750*/  SHF.R.S32.HI R6, RZ, 0x1f, R11 ;  /* 0x0000001fff067819 */ /* 0x000fe2000001140b */
[----:B------:R-:W-:Y:S01]  /*7760*/  UMOV UR8, UR4 ;  /* 0x0000000400087c82 */ /* 0x000fe20008000000 */
[----:B------:R-:W-:Y:S01]  /*7770*/  USEL UR45, UR45, URZ, !UP0 ;  /* 0x0000003f2d2d7287 */ /* 0x000fe2000c000000 */
[----:B------:R-:W-:Y:S01]  /*7780*/  IMAD.WIDE R4, R7, 0x2, R4 ;  /* 0x0000000207047825 */ /* 0x000fe200078e0204 */
[----:B------:R-:W-:Y:S01]  /*7790*/  UIMAD.WIDE.U32 UR6, UR48, UR12, UR8 ;  /* 0x0000000c300672a5 */ /* 0x000fe2000f8e0008 */
[----:B------:R-:W-:Y:S01]  /*77a0*/  LOP3.LUT P0, RZ, R22, 0x3, RZ, 0xc0, !PT ;  /* 0x0000000316ff7812 */ /* 0x000fe2000780c0ff */
[----:B------:R-:W-:Y:S01]  /*77b0*/  UIMAD UR10, UR48, UR13, UR10 ;  /* 0x0000000d300a72a4 */ /* 0x000fe2000f8e020a */
[----:B------:R-:W-:Y:S01]  /*77c0*/  VIADD R7, R11, 0x8 ;  /* 0x000000080b077836 */ /* 0x000fe20000000000 */
[----:B------:R-:W-:Y:S01]  /*77d0*/  USEL UR44, UR44, URZ, !UP0 ;  /* 0x0000003f2c2c7287 */ /* 0x000fe2000c000000 */
[C---:B------:R-:W-:Y:S01]  /*77e0*/  LOP3.LUT R25, R4.reuse, 0x380, RZ, 0xc0, !PT ;  /* 0x0000038004197812 */ /* 0x040fe200078ec0ff */
[----:B------:R-:W-:Y:S01]  /*77f0*/  ULDC.64 UR12, c[0x0][0xb78] ;  /* 0x0002de00000c7ab9 */ /* 0x000fe20000000a00 */
[----:B------:R-:W-:Y:S01]  /*7800*/  UIADD3 UR7, UR7, UR10, URZ ;  /* 0x0000000a07077290 */ /* 0x000fe2000fffe03f */
[----:B------:R-:W-:Y:S01]  /*7810*/  IADD3 R15, P3, R4, 0x3000, RZ ;  /* 0x00003000040f7810 */ /* 0x000fe20007f7e0ff */
[----:B------:R-:W-:Y:S01]  /*7820*/  UIMAD UR8, UR45, UR12, URZ ;  /* 0x0000000c2d0872a4 */ /* 0x000fe2000f8e023f */
[----:B------:R-:W-:Y:S01]  /*7830*/  SHF.R.U64 R25, R25, 0x3, RZ ;  /* 0x0000000319197819 */ /* 0x000fe200000012ff */
[----:B------:R-:W-:-:S02]  /*7840*/  UIMAD.WIDE.U32 UR6, UR44, UR12, UR6 ;  /* 0x0000000c2c0672a5 */ /* 0x000fc4000f8e0006 */
[----:B------:R-:W-:Y:S01]  /*7850*/  UIMAD UR8, UR44, UR13, UR8 ;  /* 0x0000000d2c0872a4 */ /* 0x000fe2000f8e0208 */
[----:B------:R-:W-:Y:S01]  /*7860*/  LOP3.LUT R24, R25, R4, RZ, 0x3c, !PT ;  /* 0x0000000419187212 */ /* 0x000fe200078e3cff */
[----:B------:R-:W-:Y:S02]  /*7870*/  IMAD.MOV.U32 R20, RZ, RZ, R18 ;  /* 0x000000ffff147224 */ /* 0x000fe400078e0012 */
[----:B------:R-:W-:Y:S01]  /*7880*/  IADD3 R8, P1, R11, UR6, RZ ;  /* 0x000000060b087c10 */ /* 0x000fe2000ff3e0ff */
[----:B------:R-:W-:Y:S02]  /*7890*/  IMAD.MOV.U32 R25, RZ, RZ, R5 ;  /* 0x000000ffff197224 */ /* 0x000fe400078e0005 */
[----:B------:R-:W-:-:S05]  /*78a0*/  IMAD.U32 R9, RZ, RZ, UR8 ;  /* 0x00000008ff097e24 */ /* 0x000fca000f8e00ff */
[----:B------:R-:W-:Y:S01]  /*78b0*/  IADD3.X R9, R6, UR7, R9, P1, !PT ;  /* 0x0000000706097c10 */ /* 0x000fe20008ffe409 */
[----:B------:R-:W-:Y:S01]  /*78c0*/  ULDC.64 UR6, c[0x0][0xb40] ;  /* 0x0002d00000067ab9 */ /* 0x000fe20000000a00 */
[-C--:B-----5:R-:W-:Y:S02]  /*78d0*/  ISETP.GE.OR P1, PT, R11, R28.reuse, P0 ;  /* 0x0000001c0b00720c */ /* 0x0a0fe40000726670 */
[----:B------:R-:W-:Y:S02]  /*78e0*/  LEA R32, P2, R8, UR6, 0x2 ;  /* 0x0000000608207c11 */ /* 0x000fe4000f8410ff */
[----:B------:R-:W-:Y:S02]  /*78f0*/  IADD3 R11, P4, R4, 0x4800, RZ ;  /* 0x00004800040b7810 */ /* 0x000fe40007f9e0ff */
[----:B------:R-:W-:Y:S01]  /*7900*/  LEA.HI.X R33, R8, UR7, R9, 0x2, P2 ;  /* 0x0000000708217c11 */ /* 0x000fe200090f1409 */
[----:B------:R-:W-:Y:S01]  /*7910*/  ULDC.64 UR6, c[0x0][0xaa0] ;  /* 0x0002a80000067ab9 */ /* 0x000fe20000000a00 */
[----:B------:R-:W-:Y:S01]  /*7920*/  IADD3 R17, P2, R4, 0x1800, RZ ;  /* 0x0000180004117810 */ /* 0x000fe20007f5e0ff */
[--C-:B------:R-:W-:Y:S01]  /*7930*/  IMAD.X R9, RZ, RZ, R5.reuse, P3 ;  /* 0x000000ffff097224 */ /* 0x100fe200018e0605 */
[----:B------:R-:W-:Y:S01]  /*7940*/  ISETP.GE.OR P0, PT, R7, R28, P0 ;  /* 0x0000001c0700720c */ /* 0x000fe20000706670 */
[--C-:B------:R-:W-:Y:S01]  /*7950*/  IMAD.X R7, RZ, RZ, R5.reuse, P4 ;  /* 0x000000ffff077224 */ /* 0x100fe200020e0605 */
[----:B------:R-:W-:Y:S01]  /*7960*/  LOP3.LUT R10, R17, 0x380, RZ, 0xc0, !PT ;  /* 0x00000380110a7812 */ /* 0x000fe200078ec0ff */
[----:B------:R-:W-:Y:S01]  /*7970*/  IMAD.X R13, RZ, RZ, R5, P2 ;  /* 0x000000ffff0d7224 */ /* 0x000fe200010e0605 */
[----:B------:R-:W-:Y:S01]  /*7980*/  LOP3.LUT R8, R15, 0x380, RZ, 0xc0, !PT ;  /* 0x000003800f087812 */ /* 0x000fe200078ec0ff */
[----:B------:R-:W-:Y:S01]  /*7990*/  @!P1 STG.E desc[UR52][R32.64], R3 ;  /* 0x0000000320009986 */ /* 0x000fe2000c101934 */
[----:B------:R-:W-:-:S02]  /*79a0*/  SHF.R.U64 R10, R10, 0x3, RZ ;  /* 0x000000030a0a7819 */ /* 0x000fc400000012ff */
[----:B------:R-:W-:Y:S02]  /*79b0*/  LOP3.LUT R6, R11, 0x380, RZ, 0xc0, !PT ;  /* 0x000003800b067812 */ /* 0x000fe400078ec0ff */
[----:B------:R-:W-:Y:S01]  /*79c0*/  LOP3.LUT R12, R10, R17, RZ, 0x3c, !PT ;  /* 0x000000110a0c7212 */ /* 0x000fe200078e3cff */
[----:B------:R-:W-:Y:S01]  /*79d0*/  IMAD.U32 R17, RZ, RZ, UR6 ;  /* 0x00000006ff117e24 */ /* 0x000fe2000f8e00ff */
[----:B------:R-:W-:Y:S01]  /*79e0*/  SHF.R.U64 R8, R8, 0x3, RZ ;  /* 0x0000000308087819 */ /* 0x000fe200000012ff */
[----:B------:R-:W-:Y:S01]  /*79f0*/  UIMAD UR6, UR9, UR6, URZ ;  /* 0x00000006090672a4 */ /* 0x000fe2000f8e023f */
[----:B------:R-:W-:Y:S01]  /*7a00*/  SHF.R.U64 R4, R6, 0x3, RZ ;  /* 0x0000000306047819 */ /* 0x000fe200000012ff */
[----:B------:R0:W-:Y:S01]  /*7a10*/  @!P0 STG.E desc[UR52][R32.64+0x20], R0 ;  /* 0x0000200020008986 */ /* 0x0001e2000c101934 */
[----:B------:R-:W-:Y:S01]  /*7a20*/  SHF.R.S32.HI R21, RZ, 0x1f, R18 ;  /* 0x0000001fff157819 */ /* 0x000fe20000011412 */
[----:B------:R-:W-:Y:S01]  /*7a30*/  UIMAD UR6, UR4, UR7, UR6 ;  /* 0x00000007040672a4 */ /* 0x000fe2000f8e0206 */
[----:B------:R-:W-:Y:S01]  /*7a40*/  LOP3.LUT R8, R8, R15, RZ, 0x3c, !PT ;  /* 0x0000000f08087212 */ /* 0x000fe200078e3cff */
[----:B------:R-:W5:Y:S01]  /*7a50*/  LD.E.128 R24, desc[UR52][R24.64] ;  /* 0x0000003418187980 */ /* 0x000f62000c101d00 */
[----:B------:R-:W-:Y:S01]  /*7a60*/  LOP3.LUT R6, R4, R11, RZ, 0x3c, !PT ;  /* 0x0000000b04067212 */ /* 0x000fe200078e3cff */
[----:B------:R-:W-:Y:S01]  /*7a70*/  IMAD.WIDE.U32 R20, R17, UR4, R20 ;  /* 0x0000000411147c25 */ /* 0x000fe2000f8e0014 */
[----:B------:R-:W-:Y:S01]  /*7a80*/  ULDC UR4, c[0x0][0xa8c] ;  /* 0x0002a30000047ab9 */ /* 0x000fe20000000800 */
[----:B------:R-:W5:Y:S01]  /*7a90*/  LD.E.128 R12, desc[UR52][R12.64] ;  /* 0x000000340c0c7980 */ /* 0x000f62000c101d00 */
[----:B------:R-:W-:Y:S01]  /*7aa0*/  ISETP.GE.AND P0, PT, R18, UR4, PT ;  /* 0x0000000412007c0c */ /* 0x000fe2000bf06270 */
[----:B------:R-:W-:-:S02]  /*7ab0*/  IMAD R17, R19, -0xc0, R28 ;  /* 0xffffff4013117824 */ /* 0x000fc400078e021c */
[----:B------:R-:W5:Y:S01]  /*7ac0*/  LD.E.128 R8, desc[UR52][R8.64] ;  /* 0x0000003408087980 */ /* 0x000f62000c101d00 */
[----:B0-----:R-:W-:Y:S02]  /*7ad0*/  VIADD R0, R16, 0x30 ;  /* 0x0000003010007836 */ /* 0x001fe40000000000 */
[----:B------:R-:W-:Y:S01]  /*7ae0*/  VIADD R21, R21, UR6 ;  /* 0x0000000615157c36 */ /* 0x000fe20008000000 */
[----:B------:R-:W5:Y:S01]  /*7af0*/  LD.E.128 R4, desc[UR52][R6.64] ;  /* 0x0000003406047980 */ /* 0x000f62000c101d00 */
[----:B------:R-:W-:Y:S01]  /*7b00*/  ULDC.64 UR6, c[0x0][0xae0] ;  /* 0x0002b80000067ab9 */ /* 0x000fe20000000a00 */
[----:B------:R-:W-:Y:S01]  /*7b10*/  @!PT LDS RZ, [RZ] ;  /* 0x00000000fffff984 */ /* 0x000fe20000000800 */
[----:B------:R-:W-:Y:S01]  /*7b20*/  @!PT LDS RZ, [RZ] ;  /* 0x00000000fffff984 */ /* 0x000fe20000000800 */
[----:B------:R-:W-:Y:S01]  /*7b30*/  @!PT LDS RZ, [RZ] ;  /* 0x00000000fffff984 */ /* 0x000fe20000000800 */
[----:B------:R-:W-:Y:S01]  /*7b40*/  @!PT LDS RZ, [RZ] ;  /* 0x00000000fffff984 */ /* 0x000fe20000000800 */
[----:B------:R0:W-:Y:S06]  /*7b50*/  MEMBAR.ALL.CTA ;  /* 0x0000000000007992 */ /* 0x0001ec0000008000 */
[----:B0-----:R-:W0:Y:S01]  /*7b60*/  FENCE.VIEW.ASYNC.S ;  /* 0x00000000000073c6 */ /* 0x001e220000000000 */
[----:B------:R-:W-:Y:S01]  /*7b70*/  UIMAD UR4, UR11, UR6, URZ ;  /* 0x000000060b0472a4 */ /* 0x000fe2000f8e023f */
[----:B------:R-:W-:Y:S01]  /*7b80*/  ISETP.GE.OR P3, PT, R0, R17, P0 ;  /* 0x000000110000720c */ /* 0x000fe20000766670 */
[----:B------:R-:W-:-:S02]  /*7b90*/  IMAD.U32 R33, RZ, RZ, UR6 ;  /* 0x00000006ff217e24 */ /* 0x000fc4000f8e00ff */
[C---:B------:R-:W-:Y:S01]  /*7ba0*/  VIADD R0, R16.reuse, 0x60 ;  /* 0x0000006010007836 */ /* 0x040fe20000000000 */
[----:B------:R-:W-:Y:S01]  /*7bb0*/  UIMAD UR4, UR48, UR7, UR4 ;  /* 0x00000007300472a4 */ /* 0x000fe2000f8e0204 */
[----:B------:R-:W-:Y:S02]  /*7bc0*/  VIADD R3, R16, 0x90 ;  /* 0x0000009010037836 */ /* 0x000fe40000000000 */
[----:B------:R-:W-:Y:S01]  /*7bd0*/  IMAD.WIDE.U32 R20, R33, UR48, R20 ;  /* 0x0000003021147c25 */ /* 0x000fe2000f8e0014 */
[-C--:B------:R-:W-:Y:S01]  /*7be0*/  ISETP.GE.OR P1, PT, R0, R17.reuse, P0 ;  /* 0x000000110000720c */ /* 0x080fe20000726670 */
[----:B------:R-:W-:Y:S01]  /*7bf0*/  ULDC.64 UR6, c[0x0][0xae8] ;  /* 0x0002ba0000067ab9 */ /* 0x000fe20000000a00 */
[-C--:B------:R-:W-:Y:S01]  /*7c00*/  ISETP.GE.OR P2, PT, R3, R17.reuse, P0 ;  /* 0x000000110300720c */ /* 0x080fe20000746670 */
[----:B------:R-:W-:Y:S01]  /*7c10*/  VIADD R21, R21, UR4 ;  /* 0x0000000415157c36 */ /* 0x000fe20008000000 */
[----:B------:R-:W-:Y:S01]  /*7c20*/  ISETP.GE.OR P0, PT, R16, R17, P0 ;  /* 0x000000111000720c */ /* 0x000fe20000706670 */
[----:B------:R-:W-:Y:S01]  /*7c30*/  UIMAD UR4, UR45, UR6, URZ ;  /* 0x000000062d0472a4 */ /* 0x000fe2000f8e023f */
[----:B------:R-:W-:-:S02]  /*7c40*/  VIADD R2, R2, 0x13220 ;  /* 0x0001322002027836 */ /* 0x000fc40000000000 */
[----:B------:R-:W-:Y:S01]  /*7c50*/  IMAD.U32 R35, RZ, RZ, UR6 ;  /* 0x00000006ff237e24 */ /* 0x000fe2000f8e00ff */
[----:B------:R-:W-:Y:S02]  /*7c60*/  UIMAD UR4, UR44, UR7, UR4 ;  /* 0x000000072c0472a4 */ /* 0x000fe4000f8e0204 */
[----:B------:R-:W-:Y:S01]  /*7c70*/  PRMT R2, RZ, 0x654, R2 ;  /* 0x00000654ff027816 */ /* 0x000fe20000000002 */
[----:B------:R-:W-:Y:S01]  /*7c80*/  IMAD.WIDE.U32 R34, R35, UR44, R20 ;  /* 0x0000002c23227c25 */ /* 0x000fe2000f8e0014 */
[--C-:B------:R-:W-:Y:S01]  /*7c90*/  SHF.R.S32.HI R17, RZ, 0x1f, R16.reuse ;  /* 0x0000001fff117819 */ /* 0x100fe20000011410 */
[----:B------:R-:W-:Y:S01]  /*7ca0*/  BSSY B1, `(.L_x_10334) ;  /* 0x0000010000017945 */ /* 0x000fe20003800000 */
[----:B0-----:R0:W-:Y:S01]  /*7cb0*/  SYNCS.ARRIVE.TRANS64.RED.A1T0 RZ, [R2+URZ], RZ ;  /* 0x000000ff02ff79a7 */ /* 0x0011e2000810043f */
[----:B------:R-:W-:Y:S02]  /*7cc0*/  VIADD R37, R35, UR4 ;  /* 0x0000000423257c36 */ /* 0x000fe40008000000 */
[----:B------:R-:W-:Y:S01]  /*7cd0*/  IMAD.WIDE R32, R19, 0xc0, R16 ;  /* 0x000000c013207825 */ /* 0x000fe200078e0210 */
[----:B------:R-:W-:Y:S06]  /*7ce0*/  @P0 BRA `(.L_x_10335) ;  /* 0x00000000002c0947 */ /* 0x000fec0003800000 */
[----:B------:R-:W-:Y:S01]  /*7cf0*/  ULDC.64 UR6, c[0x0][0xad8] ;  /* 0x0002b60000067ab9 */ /* 0x000fe20000000a00 */
[----:B0-----:R-:W-:Y:S02]  /*7d00*/  IMAD.MOV.U32 R2, RZ, RZ, R34 ;  /* 0x000000ffff027224 */ /* 0x001fe400078e0022 */
[----:B------:R-:W-:Y:S02]  /*7d10*/  IMAD R19, R33, UR6, RZ ;  /* 0x0000000621137c24 */ /* 0x000fe4000f8e02ff */
[----:B------:R-:W-:Y:S02]  /*7d20*/  IMAD.MOV.U32 R3, RZ, RZ, R37 ;  /* 0x000000ffff037224 */ /* 0x000fe400078e0025 */
[C---:B------:R-:W-:Y:S02]  /*7d30*/  IMAD R19, R32.reuse, UR7, R19 ;  /* 0x0000000720137c24 */ /* 0x040fe4000f8e0213 */
[----:B------:R-:W-:Y:S01]  /*7d40*/  IMAD.WIDE.U32 R2, R32, UR6, R2 ;  /* 0x0000000620027c25 */ /* 0x000fe2000f8e0002 */
[----:B------:R-:W-:-:S03]  /*7d50*/  ULDC.64 UR6, c[0x0][0xa80] ;  /* 0x0002a00000067ab9 */ /* 0x000fc60000000a00 */
[----:B------:R-:W-:Y:S01]  /*7d60*/  IMAD.IADD R3, R3, 0x1, R19 ;  /* 0x0000000103037824 */ /* 0x000fe200078e0213 */
[----:B------:R-:W-:-:S04]  /*7d70*/  LEA R20, P0, R2, UR6, 0x1 ;  /* 0x0000000602147c11 */ /* 0x000fc8000f8008ff */
[----:B------:R-:W-:-:S05]  /*7d80*/  LEA.HI.X R21, R2, UR7, R3, 0x1, P0 ;  /* 0x0000000702157c11 */ /* 0x000fca00080f0c03 */
[----:B-----5:R1:W-:Y:S04]  /*7d90*/  STG.E.128 desc[UR52][R20.64], R24 ;  /* 0x0000001814007986 */ /* 0x0203e8000c101d34 */
.L_x_10335:
[----:B------:R-:W-:Y:S05]  /*7da0*/  BSYNC B1 ;  /* 0x0000000000017941 */ /* 0x000fea0003800000 */
.L_x_10334:
[----:B------:R-:W-:Y:S04]  /*7db0*/  BSSY B1, `(.L_x_10336) ;  /* 0x000000f000017945 */ /* 0x000fe80003800000 */
[----:B------:R-:W-:Y:S05]  /*7dc0*/  @P3 BRA `(.L_x_10337) ;  /* 0x0000000000343947 */ /* 0x000fea0003800000 */
[----:B------:R-:W-:Y:S01]  /*7dd0*/  IADD3 R19, P0, R32, 0x30, RZ ;  /* 0x0000003020137810 */ /* 0x000fe20007f1e0ff */
[----:B------:R-:W-:Y:S01]  /*7de0*/  ULDC.64 UR6, c[0x0][0xad8] ;  /* 0x0002b60000067ab9 */ /* 0x000fe20000000a00 */
[----:B0-----:R-:W-:Y:S02]  /*7df0*/  IMAD.MOV.U32 R2, RZ, RZ, R34 ;  /* 0x000000ffff027224 */ /* 0x001fe400078e0022 */
[----:B------:R-:W-:Y:S02]  /*7e00*/  IMAD.MOV.U32 R3, RZ, RZ, R37 ;  /* 0x000000ffff037224 */ /* 0x000fe400078e0025 */
[----:B------:R-:W-:Y:S02]  /*7e10*/  IMAD.X R0, RZ, RZ, R33, P0 ;  /* 0x000000ffff007224 */ /* 0x000fe400000e0621 */
[----:B------:R-:W-:-:S04]  /*7e20*/  IMAD.WIDE.U32 R2, R19, UR6, R2 ;  /* 0x0000000613027c25 */ /* 0x000fc8000f8e0002 */
[----:B------:R-:W-:-:S04]  /*7e30*/  IMAD R0, R0, UR6, RZ ;  /* 0x0000000600007c24 */ /* 0x000fc8000f8e02ff */
[----:B------:R-:W-:Y:S01]  /*7e40*/  IMAD R19, R19, UR7, R0 ;  /* 0x0000000713137c24 */ /* 0x000fe2000f8e0200 */
[----:B------:R-:W-:Y:S02]  /*7e50*/  ULDC.64 UR6, c[0x0][0xa80] ;  /* 0x0002a00000067ab9 */ /* 0x000fe40000000a00 */
[----:B-1----:R-:W-:Y:S01]  /*7e60*/  LEA R20, P0, R2, UR6, 0x1 ;  /* 0x0000000602147c11 */ /* 0x002fe2000f8008ff */
[----:B------:R-:W-:-:S05]  /*7e70*/  IMAD.IADD R3, R3, 0x1, R19 ;  /* 0x0000000103037824 */ /* 0x000fca00078e0213 */
[----:B------:R-:W-:-:S05]  /*7e80*/  LEA.HI.X R21, R2, UR7, R3, 0x1, P0 ;  /* 0x0000000702157c11 */ /* 0x000fca00080f0c03 */
[----:B-----5:R2:W-:Y:S02]  /*7e90*/  STG.E.128 desc[UR52][R20.64], R12 ;  /* 0x0000000c14007986 */ /* 0x0205e4000c101d34 */
.L_x_10337:
[----:B------:R-:W-:Y:S05]  /*7ea0*/  BSYNC B1 ;  /* 0x0000000000017941 */ /* 0x000fea0003800000 */
.L_x_10336:
[----:B------:R-:W-:Y:S04]  /*7eb0*/  BSSY B1, `(.L_x_10338) ;  /* 0x000000f000017945 */ /* 0x000fe80003800000 */
[----:B------:R-:W-:Y:S05]  /*7ec0*/  @P1 BRA `(.L_x_10339) ;  /* 0x0000000000341947 */ /* 0x000fea0003800000 */
[----:B--2--5:R-:W-:Y:S01]  /*7ed0*/  IADD3 R13, P0, R32, 0x60, RZ ;  /* 0x00000060200d7810 */ /* 0x024fe20007f1e0ff */
        /* <DEDUP_REMOVED lines=8> */
[----:B------:R-:W-:Y:S01]  /*7f60*/  LEA R12, P0, R2, UR6, 0x1 ;  /* 0x00000006020c7c11 */ /* 0x000fe2000f8008ff */
[----:B------:R-:W-:-:S05]  /*7f70*/  IMAD.IADD R3, R3, 0x1, R13 ;  /* 0x0000000103037824 */ /* 0x000fca00078e020d */
[----:B------:R-:W-:-:S05]  /*7f80*/  LEA.HI.X R13, R2, UR7, R3, 0x1, P0 ;  /* 0x00000007020d7c11 */ /* 0x000fca00080f0c03 */
[----:B------:R3:W-:Y:S02]  /*7f90*/  STG.E.128 desc[UR52][R12.64], R8 ;  /* 0x000000080c007986 */ /* 0x0007e4000c101d34 */
.L_x_10339:
[----:B------:R-:W-:Y:S05]  /*7fa0*/  BSYNC B1 ;  /* 0x0000000000017941 */ /* 0x000fea0003800000 */
.L_x_10338:
[----:B------:R-:W-:Y:S05]  /*7fb0*/  @P2 BRA `(.L_x_10340) ;  /* 0x0000000800982947 */ /* 0x000fea0003800000 */
[----:B---3-5:R-:W-:Y:S01]  /*7fc0*/  IADD3 R9, P0, R32, 0x90, RZ ;  /* 0x0000009020097810 */ /* 0x028fe20007f1e0ff */
        /* <DEDUP_REMOVED lines=11> */
[----:B------:R4:W-:Y:S01]  /*8080*/  STG.E.128 desc[UR52][R8.64], R4 ;  /* 0x0000000408007986 */ /* 0x0009e2000c101d34 */
[----:B------:R-:W-:Y:S05]  /*8090*/  BRA `(.L_x_10340) ;  /* 0x0000000800607947 */ /* 0x000fea0003800000 */
.L_x_10332:
[----:B------:R-:W-:Y:S01]  /*80a0*/  ULDC.64 UR6, c[0x0][0xbd8] ;  /* 0x0002f60000067ab9 */ /* 0x000fe20000000a00 */
[----:B------:R-:W-:Y:S01]  /*80b0*/  IMAD.MOV.U32 R7, RZ, RZ, RZ ;  /* 0x000000ffff077224 */ /* 0x000fe200078e00ff */
[----:B------:R-:W-:Y:S01]  /*80c0*/  ULEA UR4, UP1, UR44, UR6, 0x2 ;  /* 0x000000062c047291 */ /* 0x000fe2000f82103f */
[----:B------:R-:W0:Y:S01]  /*80d0*/  S2R R4, SR_TID.X ;  /* 0x0000000000047919 */ /* 0x000e220000002100 */
[----:B------:R-:W-:Y:S02]  /*80e0*/  UISETP.NE.U32.AND UP0, UPT, UR6, URZ, UPT ;  /* 0x0000003f0600728c */ /* 0x000fe4000bf05070 */
[----:B------:R-:W-:Y:S02]  /*80f0*/  ULEA.HI.X UR6, UR44, UR7, UR45, 0x2, UP1 ;  /* 0x000000072c067291 */ /* 0x000fe400088f142d */
[----:B------:R-:W-:Y:S01]  /*8100*/  UISETP.NE.AND.EX UP0, UPT, UR7, URZ, UPT, UP0 ;  /* 0x0000003f0700728c */ /* 0x000fe2000bf05300 */
[----:B------:R-:W1:Y:S01]  /*8110*/  LDC R0, c[0x0][0xa88] ;  /* 0x0002a200ff007b82 */ /* 0x000e620000000800 */
[----:B------:R-:W-:-:S02]  /*8120*/  IMAD.U32 R2, RZ, RZ, UR4 ;  /* 0x00000004ff027e24 */ /* 0x000fc4000f8e00ff */
[----:B------:R-:W-:Y:S01]  /*8130*/  IMAD.U32 R3, RZ, RZ, UR6 ;  /* 0x00000006ff037e24 */ /* 0x000fe2000f8e00ff */
[----:B------:R-:W-:Y:S01]  /*8140*/  ULDC.64 UR6, c[0x0][0xbe0] ;  /* 0x0002f80000067ab9 */ /* 0x000fe20000000a00 */
[----:B------:R-:W-:Y:S01]  /*8150*/  PLOP3.LUT P1, PT, PT, PT, UP0, 0x80, 0x0 ;  /* 0x000000000000781c */ /* 0x000fe20003f2f008 */
[----:B------:R-:W-:-:S04]  /*8160*/  UISETP.NE.U32.AND UP1, UPT, UR6, URZ, UPT ;  /* 0x0000003f0600728c */ /* 0x000fc8000bf25070 */
[----:B------:R-:W-:-:S06]  /*8170*/  UISETP.NE.AND.EX UP1, UPT, UR7, URZ, UPT, UP1 ;  /* 0x0000003f0700728c */ /* 0x000fcc000bf25310 */
[----:B------:R-:W-:Y:S02]  /*8180*/  PLOP3.LUT P2, PT, PT, PT, UP1, 0x80, 0x0 ;  /* 0x000000000000781c */ /* 0x000fe40003f4f018 */
[----:B------:R2:W5:Y:S03]  /*8190*/  @P1 LDG.E R7, desc[UR52][R2.64] ;  /* 0x0000003402071981 */ /* 0x000566000c1e1900 */
[----:B------:R-:W-:Y:S02]  /*81a0*/  @UP1 ULDC.64 UR6, c[0x0][0xbe0] ;  /* 0x0002f80000061ab9 */ /* 0x000fe40000000a00 */
[----:B------:R-:W-:Y:S01]  /*81b0*/  @UP1 UIMAD.WIDE UR6, UR44, 0x4, UR6 ;  /* 0x000000042c0618a5 */ /* 0x000fe2000f8e0206 */
[----:B0-----:R-:W-:-:S05]  /*81c0*/  VIADD R6, R4, 0xffffff80 ;  /* 0xffffff8004067836 */ /* 0x001fca0000000000 */
[----:B------:R-:W-:Y:S02]  /*81d0*/  IMAD.U32 R4, RZ, RZ, UR6 ;  /* 0x00000006ff047e24 */ /* 0x000fe4000f8e00ff */
[----:B------:R-:W-:-:S05]  /*81e0*/  IMAD.U32 R5, RZ, RZ, UR7 ;  /* 0x00000007ff057e24 */ /* 0x000fca000f8e00ff */
[----:B-1----:R2:W5:Y:S01]  /*81f0*/  @P2 LDG.E R0, desc[UR52][R4.64] ;  /* 0x0000003404002981 */ /* 0x002562000c1e1900 */
[----:B------:R-:W-:Y:S01]  /*8200*/  ISETP.GT.AND P0, PT, R6, 0xbf, PT ;  /* 0x000000bf0600780c */ /* 0x000fe20003f04270 */
[----:B------:R-:W-:-:S12]  /*8210*/  @P2 BRA `(.L_x_10341) ;  /* 0x0000000000102947 */ /* 0x000fd80003800000 */
[----:B------:R-:W-:Y:S05]  /*8220*/  @!P1 BRA `(.L_x_10341) ;  /* 0x00000000000c9947 */ /* 0x000fea0003800000 */
[----:B--2---:R-:W2:Y:S04]  /*8230*/  LDG.E R5, desc[UR52][R2.64] ;  /* 0x0000003402057981 */ /* 0x004ea8000c1e1900 */
[----:B-----5:R-:W2:Y:S02]  /*8240*/  LDG.E R0, desc[UR52][R2.64+0x4] ;  /* 0x0000043402007981 */ /* 0x020ea4000c1e1900 */
[----:B--2---:R-:W-:-:S07]  /*8250*/  IMAD.IADD R0, R0, 0x1, -R5 ;  /* 0x0000000100007824 */ /* 0x004fce00078e0a05 */
.L_x_10341:
[----:B------:R-:W-:Y:S01]  /*8260*/  USHF.R.S32.HI UR7, URZ, 0x1f, UR48 ;  /* 0x0000001f3f077899 */ /* 0x000fe20008011430 */
[----:B------:R-:W-:Y:S01]  /*8270*/  BSSY B1, `(.L_x_10342) ;  /* 0x000001e000017945 */ /* 0x000fe20003800000 */
[----:B------:R-:W-:Y:S01]  /*8280*/  USEL UR44, UR44, URZ, !UP0 ;  /* 0x0000003f2c2c7287 */ /* 0x000fe2000c000000 */
[----:B------:R-:W-:Y:S01]  /*8290*/  SHF.R.S32.HI R9, RZ, 0x1f, R18 ;  /* 0x0000001fff097819 */ /* 0x000fe20000011412 */
[----:B------:R-:W-:Y:S01]  /*82a0*/  USEL UR45, UR45, URZ, !UP0 ;  /* 0x0000003f2d2d7287 */ /* 0x000fe2000c000000 */
[----:B-----5:R-:W-:Y:S01]  /*82b0*/  SHF.R.S32.HI R6, RZ, 0x1f, R7 ;  /* 0x0000001fff067819 */ /* 0x020fe20000011407 */
[----:B------:R-:W-:Y:S10]  /*82c0*/  @P0 BRA `(.L_x_10343) ;  /* 0x0000000000600947 */ /* 0x000ff40003800000 */
[----:B--2---:R-:W0:Y:S02]  /*82d0*/  S2R R2, SR_TID.X ;  /* 0x0000000000027919 */ /* 0x004e240000002100 */
        /* <DEDUP_REMOVED lines=23> */
.L_x_10343:
[----:B------:R-:W-:Y:S05]  /*8450*/  BSYNC B1 ;  /* 0x0000000000017941 */ /* 0x000fea0003800000 */
.L_x_10342:
[----:B------:R-:W-:Y:S01]  /*8460*/  ULDC.64 UR8, c[0x0][0xaa0] ;  /* 0x0002a80000087ab9 */ /* 0x000fe20000000a00 */
[----:B--2---:R-:W-:Y:S01]  /*8470*/  IMAD.MOV.U32 R2, RZ, RZ, R18 ;  /* 0x000000ffff027224 */ /* 0x004fe200078e0012 */
[----:B------:R-:W-:Y:S01]  /*8480*/  ULDC UR6, c[0x0][0xa8c] ;  /* 0x0002a30000067ab9 */ /* 0x000fe20000000800 */
[----:B0-----:R-:W-:Y:S01]  /*8490*/  IMAD.MOV.U32 R3, RZ, RZ, R9 ;  /* 0x000000ffff037224 */ /* 0x001fe200078e0009 */
[----:B------:R-:W-:Y:S01]  /*84a0*/  ISETP.GE.AND P0, PT, R18, UR6, PT ;  /* 0x0000000612007c0c */ /* 0x000fe2000bf06270 */
[----:B------:R-:W-:Y:S01]  /*84b0*/  IMAD R4, R6, UR8, RZ ;  /* 0x0000000806047c24 */ /* 0x000fe2000f8e02ff */
[----:B------:R-:W-:Y:S01]  /*84c0*/  BSSY B1, `(.L_x_10344) ;  /* 0x0000027000017945 */ /* 0x000fe20003800000 */
[----:B------:R-:W-:-:S04]  /*84d0*/  IMAD.WIDE.U32 R2, R7, UR8, R2 ;  /* 0x0000000807027c25 */ /* 0x000fc8000f8e0002 */
[----:B------:R-:W-:Y:S01]  /*84e0*/  IMAD R7, R7, UR9, R4 ;  /* 0x0000000907077c24 */ /* 0x000fe2000f8e0204 */
[----:B------:R-:W-:Y:S01]  /*84f0*/  ULDC.64 UR8, c[0x0][0xae0] ;  /* 0x0002b80000087ab9 */ /* 0x000fe20000000a00 */
[----:B------:R-:W-:Y:S01]  /*8500*/  VIADD R4, R16, 0x30 ;  /* 0x0000003010047836 */ /* 0x000fe20000000000 */
[----:B------:R-:W-:Y:S01]  /*8510*/  UIMAD UR4, UR7, UR8, URZ ;  /* 0x00000008070472a4 */ /* 0x000fe2000f8e023f */
[----:B------:R-:W-:Y:S02]  /*8520*/  IMAD R5, R19, -0xc0, R0 ;  /* 0xffffff4013057824 */ /* 0x000fe400078e0200 */
[----:B------:R-:W-:Y:S01]  /*8530*/  IMAD.IADD R3, R3, 0x1, R7 ;  /* 0x0000000103037824 */ /* 0x000fe200078e0207 */
[----:B------:R-:W-:Y:S01]  /*8540*/  UIMAD UR4, UR48, UR9, UR4 ;  /* 0x00000009300472a4 */ /* 0x000fe2000f8e0204 */
[----:B------:R-:W-:Y:S01]  /*8550*/  IMAD.U32 R7, RZ, RZ, UR8 ;  /* 0x00000008ff077e24 */ /* 0x000fe2000f8e00ff */
[----:B------:R-:W-:Y:S01]  /*8560*/  ISETP.GE.OR P3, PT, R4, R5, P0 ;  /* 0x000000050400720c */ /* 0x000fe20000766670 */
[C---:B------:R-:W-:Y:S01]  /*8570*/  VIADD R0, R16.reuse, 0x60 ;  /* 0x0000006010007836 */ /* 0x040fe20000000000 */
[----:B------:R-:W-:Y:S01]  /*8580*/  ULDC.64 UR6, c[0x0][0xae8] ;  /* 0x0002ba0000067ab9 */ /* 0x000fe20000000a00 */
[----:B------:R-:W-:-:S02]  /*8590*/  VIADD R4, R16, 0x90 ;  /* 0x0000009010047836 */ /* 0x000fc40000000000 */
[----:B------:R-:W-:Y:S01]  /*85a0*/  IMAD.WIDE.U32 R2, R7, UR48, R2 ;  /* 0x0000003007027c25 */ /* 0x000fe2000f8e0002 */
[-C--:B------:R-:W-:Y:S02]  /*85b0*/  ISETP.GE.OR P1, PT, R0, R5.reuse, P0 ;  /* 0x000000050000720c */ /* 0x080fe40000726670 */
[-C--:B------:R-:W-:Y:S01]  /*85c0*/  ISETP.GE.OR P2, PT, R4, R5.reuse, P0 ;  /* 0x000000050400720c */ /* 0x080fe20000746670 */
[----:B------:R-:W-:Y:S01]  /*85d0*/  VIADD R3, R3, UR4 ;  /* 0x0000000403037c36 */ /* 0x000fe20008000000 */
[----:B------:R-:W-:Y:S01]  /*85e0*/  ISETP.GE.OR P0, PT, R16, R5, P0 ;  /* 0x000000051000720c */ /* 0x000fe20000706670 */
[----:B------:R-:W-:Y:S02]  /*85f0*/  UIMAD UR4, UR45, UR6, URZ ;  /* 0x000000062d0472a4 */ /* 0x000fe4000f8e023f */
[----:B------:R-:W-:Y:S01]  /*8600*/  IMAD.U32 R9, RZ, RZ, UR6 ;  /* 0x00000006ff097e24 */ /* 0x000fe2000f8e00ff */
[--C-:B------:R-:W-:Y:S01]  /*8610*/  SHF.R.S32.HI R7, RZ, 0x1f, R16.reuse ;  /* 0x0000001fff077819 */ /* 0x100fe20000011410 */
[----:B------:R-:W-:Y:S01]  /*8620*/  IMAD.MOV.U32 R6, RZ, RZ, R16 ;  /* 0x000000ffff067224 */ /* 0x000fe200078e0010 */
[----:B------:R-:W-:-:S02]  /*8630*/  UIMAD UR4, UR44, UR7, UR4 ;  /* 0x000000072c0472a4 */ /* 0x000fc4000f8e0204 */
[----:B------:R-:W-:-:S04]  /*8640*/  IMAD.WIDE.U32 R4, R9, UR44, R2 ;  /* 0x0000002c09047c25 */ /* 0x000fc8000f8e0002 */
[----:B------:R-:W-:-:S04]  /*8650*/  IMAD.WIDE R6, R19, 0xc0, R6 ;  /* 0x000000c013067825 */ /* 0x000fc800078e0206 */
[----:B------:R-:W-:Y:S01]  /*8660*/  VIADD R11, R5, UR4 ;  /* 0x00000004050b7c36 */ /* 0x000fe20008000000 */
[----:B------:R-:W-:Y:S06]  /*8670*/  @P0 BRA `(.L_x_10345) ;  /* 0x00000000002c0947 */ /* 0x000fec0003800000 */
[----:B------:R-:W-:Y:S01]  /*8680*/  ULDC.64 UR6, c[0x0][0xad8] ;  /* 0x0002b60000067ab9 */ /* 0x000fe20000000a00 */
[----:B------:R-:W-:Y:S02]  /*8690*/  IMAD.MOV.U32 R2, RZ, RZ, R4 ;  /* 0x000000ffff027224 */ /* 0x000fe400078e0004 */
        /* <DEDUP_REMOVED lines=8> */
[----:B------:R0:W-:Y:S04]  /*8720*/  STG.E.128 desc[UR52][R8.64], RZ ;  /* 0x000000ff08007986 */ /* 0x0001e8000c101d34 */
.L_x_10345:
[----:B------:R-:W-:Y:S05]  /*8730*/  BSYNC B1 ;  /* 0x0000000000017941 */ /* 0x000fea0003800000 */
.L_x_10344:
[----:B------:R-:W-:Y:S04]  /*8740*/  BSSY B1, `(.L_x_10346) ;  /* 0x000000f000017945 */ /* 0x000fe80003800000 */
[----:B------:R-:W-:Y:S05]  /*8750*/  @P3 BRA `(.L_x_10347) ;  /* 0x0000000000343947 */ /* 0x000fea0003800000 */
[----:B0-----:R-:W-:Y:S01]  /*8760*/  IADD3 R9, P0, R6, 0x30, RZ ;  /* 0x0000003006097810 */ /* 0x001fe20007f1e0ff */
[----:B------:R-:W-:Y:S01]  /*8770*/  ULDC.64 UR6, c[0x0][0xad8] ;  /* 0x0002b60000067ab9 */ /* 0x000fe20000000a00 */
[----:B------:R-:W-:Y:S02]  /*8780*/  IMAD.MOV.U32 R2, RZ, RZ, R4 ;  /* 0x000000ffff027224 */ /* 0x000fe400078e0004 */
        /* <DEDUP_REMOVED lines=9> */
[----:B------:R1:W-:Y:S02]  /*8820*/  STG.E.128 desc[UR52][R8.64], RZ ;  /* 0x000000ff08007986 */ /* 0x0003e4000c101d34 */
.L_x_10347:
[----:B------:R-:W-:Y:S05]  /*8830*/  BSYNC B1 ;  /* 0x0000000000017941 */ /* 0x000fea0003800000 */
.L_x_10346:
[----:B------:R-:W-:Y:S04]  /*8840*/  BSSY B1, `(.L_x_10348) ;  /* 0x000000f000017945 */ /* 0x000fe80003800000 */
[----:B------:R-:W-:Y:S05]  /*8850*/  @P1 BRA `(.L_x_10349) ;  /* 0x0000000000341947 */ /* 0x000fea0003800000 */
[----:B01----:R-:W-:Y:S01]  /*8860*/  IADD3 R9, P0, R6, 0x60, RZ ;  /* 0x0000006006097810 */ /* 0x003fe20007f1e0ff */
        /* <DEDUP_REMOVED lines=12> */
.L_x_10349:
[----:B------:R-:W-:Y:S05]  /*8930*/  BSYNC B1 ;  /* 0x0000000000017941 */ /* 0x000fea0003800000 */
.L_x_10348:
[----:B------:R-:W-:Y:S05]  /*8940*/  @P2 BRA `(.L_x_10340) ;  /* 0x0000000000342947 */ /* 0x000fea0003800000 */
[----:B------:R-:W-:Y:S01]  /*8950*/  IADD3 R5, P0, R6, 0x90, RZ ;  /* 0x0000009006057810 */ /* 0x000fe20007f1e0ff */
        /* <DEDUP_REMOVED lines=12> */
.L_x_10340:
[----:B------:R-:W-:Y:S05]  /*8a20*/  BSYNC B0 ;  /* 0x0000000000007941 */ /* 0x000fea0003800000 */
.L_x_10331:
[----:B------:R-:W-:Y:S02]  /*8a30*/  ULDC UR4, c[0x0][0xc14] ;  /* 0x0003050000047ab9 */ /* 0x000fe40000000800 */
[----:B------:R-:W-:-:S13]  /*8a40*/  ISETP.GE.AND P0, PT, R31, UR4, PT ;  /* 0x000000041f007c0c */ /* 0x000fda000bf06270 */
[----:B------:R-:W-:Y:S05]  /*8a50*/  @!P0 BRA `(.L_x_10350) ;  /* 0xffffff8000c88947 */ /* 0x000fea000383ffff */
[----:B------:R-:W-:Y:S05]  /*8a60*/  EXIT ;  /* 0x000000000000794d */ /* 0x000fea0003800000 */
.L_x_10305:
[----:B------:R-:W-:-:S08]  /*8a70*/  NOP ;  /* 0x0000000000007918 */ /* 0x000fd00000000000 */
[----:B------:R-:W0:-:S00]  /*8a80*/  USETMAXREG.DEALLOC.CTAPOOL 0x20 ;  /* 0x00000020000079c8 */ /* 0x000e0000080e0500 */
[----:B0-----:R-:W2:Y:S01]  /*8a90*/  LDL.LU R2, [R1] ;  /* 0x0000000001027983 */ /* 0x001ea20000300800 */
[----:B------:R-:W-:-:S06]  /*8aa0*/  LOP3.LUT R0, R0, 0x3, RZ, 0xc0, !PT ;  /* 0x0000000300007812 */ /* 0x000fcc00078ec0ff */
[----:B------:R-:W0:Y:S02]  /*8ab0*/  SHFL.IDX PT, R0, R0, RZ, 0x1f ;  /* 0x00001fff00007589 */ /* 0x000e2400000e0000 */
[----:B0-----:R-:W-:Y:S01]  /*8ac0*/  ISETP.NE.AND P0, PT, R0, RZ, PT ;  /* 0x000000ff0000720c */ /* 0x001fe20003f05270 */
[----:B------:R-:W-:Y:S01]  /*8ad0*/  IMAD.MOV.U32 R0, RZ, RZ, RZ ;  /* 0x000000ffff007224 */ /* 0x000fe200078e00ff */
        /* <DEDUP_REMOVED lines=13> */
.L_x_10351:
        /* <DEDUP_REMOVED lines=41> */
.L_x_10357:
        /* <DEDUP_REMOVED lines=14> */
.L_x_10356:
[----:B------:R-:W-:Y:S05]  /*8f20*/  BSYNC B0 ;  /* 0x0000000000007941 */ /* 0x000fea0003800000 */
.L_x_10355:
        /* <DEDUP_REMOVED lines=21> */
.L_x_10353:
        /* <DEDUP_REMOVED lines=17> */
.L_x_10358:
        /* <DEDUP_REMOVED lines=29> */
.L_x_10354:
[----:B------:R-:W-:Y:S01]  /*9360*/  IMAD.MOV.U32 R24, RZ, RZ, R7 ;  /* 0x000000ffff187224 */ /* 0x000fe200078e0007 */
[----:B------:R-:W-:Y:S01]  /*9370*/  UMOV UR38, URZ ;  /* 0x0000003f00267c82 */ /* 0x000fe20008000000 */
[----:B------:R-:W-:-:S07]  /*9380*/  IMAD.MOV.U32 R25, RZ, RZ, RZ ;  /* 0x000000ffff197224 */ /* 0x000fce00078e00ff */
.L_x_10359:
        /* <DEDUP_REMOVED lines=8> */
.L_x_10352:
[----:B------:R-:W-:Y:S01]  /*9410*/  ULDC UR4, c[0x0][0xc14] ;  /* 0x0003050000047ab9 */ /* 0x000fe20000000800 */
[----:B------:R-:W-:Y:S01]  /*9420*/  IMAD.MOV.U32 R17, RZ, RZ, 0x1 ;  /* 0x00000001ff117424 */ /* 0x000fe200078e00ff */
[----:B------:R-:W-:Y:S01]  /*9430*/  UISETP.GE.AND UP0, UPT, UR51, UR4, UPT ;  /* 0x000000043300728c */ /* 0x000fe2000bf06270 */
[----:B------:R-:W-:Y:S02]  /*9440*/  IMAD.MOV.U32 R28, RZ, RZ, RZ ;  /* 0x000000ffff1c7224 */ /* 0x000fe400078e00ff */
[----:B------:R-:W-:-:S03]  /*9450*/  IMAD.MOV.U32 R16, RZ, RZ, RZ ;  /* 0x000000ffff107224 */ /* 0x000fc600078e00ff */
[----:B------:R-:W-:-:S13]  /*9460*/  PLOP3.LUT P0, PT, PT, PT, UP0, 0x80, 0x0 ;  /* 0x000000000000781c */ /* 0x000fda0003f0f008 */
[----:B------:R-:W-:Y:S05]  /*9470*/  @P0 BRA `(.L_x_10360) ;  /* 0x0000003000040947 */ /* 0x000fea0003800000 */
[----:B0-----:R-:W0:Y:S01]  /*9480*/  S2R R0, SR_TID.X ;  /* 0x0000000000007919 */ /* 0x001e220000002100 */
[----:B------:R-:W-:Y:S01]  /*9490*/  IMAD.MOV.U32 R17, RZ, RZ, 0x1 ;  /* 0x00000001ff117424 */ /* 0x000fe200078e00ff */
[----:B------:R-:W-:Y:S01]  /*94a0*/  ULOP3.LUT UR42, UR40, 0x1, URZ, 0xfc, !UPT ;  /* 0x00000001282a7892 */ /* 0x000fe2000f8efc3f */
[----:B------:R-:W-:Y:S01]  /*94b0*/  IMAD.MOV.U32 R16, RZ, RZ, RZ ;  /* 0x000000ffff107224 */ /* 0x000fe200078e00ff */
[----:B------:R-:W1:Y:S01]  /*94c0*/  S2R R6, SR_TID.X ;  /* 0x0000000000067919 */ /* 0x000e620000002100 */
[----:B------:R-:W-:Y:S01]  /*94d0*/  IMAD.MOV.U32 R28, RZ, RZ, RZ ;  /* 0x000000ffff1c7224 */ /* 0x000fe200078e00ff */
[----:B------:R-:W-:Y:S01]  /*94e0*/  ULOP3.LUT UR50, UR40, 0x2, URZ, 0xfc, !UPT ;  /* 0x0000000228327892 */ /* 0x000fe2000f8efc3f */
[----:B------:R-:W-:Y:S01]  /*94f0*/  ULDC UR49, c[0x0][0xc] ;  /* 0x0000030000317ab9 */ /* 0x000fe20000000800 */
[----:B------:R-:W-:Y:S01]  /*9500*/  ULDC.64 UR54, c[0x0][0x198] ;  /* 0x0000660000367ab9 */ /* 0x000fe20000000a00 */
[----:B0-----:R-:W-:Y:S01]  /*9510*/  LOP3.LUT R2, R0, 0x7f, RZ, 0xc0, !PT ;  /* 0x0000007f00027812 */ /* 0x001fe200078ec0ff */
[----:B-1----:R-:W-:Y:S01]  /*9520*/  IMAD.SHL.U32 R23, R6, 0x40, RZ ;  /* 0x0000004006177824 */ /* 0x002fe200078e00ff */
[----:B------:R-:W-:-:S03]  /*9530*/  SHF.R.U32.HI R0, RZ, 0x1, R6 ;  /* 0x00000001ff007819 */ /* 0x000fc60000011606 */
[----:B------:R-:W-:Y:S01]  /*9540*/  IMAD.SHL.U32 R4, R2, 0x10, RZ ;  /* 0x0000001002047824 */ /* 0x000fe200078e00ff */
[C---:B------:R-:W-:Y:S01]  /*9550*/  LOP3.LUT R29, R6.reuse, 0x1f, RZ, 0xc0, !PT ;  /* 0x0000001f061d7812 */ /* 0x040fe200078ec0ff */
[C---:B------:R-:W-:Y:S01]  /*9560*/  IMAD.SHL.U32 R2, R6.reuse, 0x20, RZ ;  /* 0x0000002006027824 */ /* 0x040fe200078e00ff */
[----:B------:R-:W-:Y:S01]  /*9570*/  LOP3.LUT R3, R23, 0x180, RZ, 0xc0, !PT ;  /* 0x0000018017037812 */ /* 0x000fe200078ec0ff */
[----:B------:R-:W-:Y:S01]  /*9580*/  IMAD.SHL.U32 R7, R6, 0x4, RZ ;  /* 0x0000000406077824 */ /* 0x000fe200078e00ff */
[----:B------:R-:W-:Y:S02]  /*9590*/  LOP3.LUT R5, R4, 0x600, RZ, 0xc0, !PT ;  /* 0x0000060004057812 */ /* 0x000fe400078ec0ff */
[----:B------:R-:W-:Y:S02]  /*95a0*/  LOP3.LUT R4, R2, 0x80, RZ, 0xc0, !PT ;  /* 0x0000008002047812 */ /* 0x000fe400078ec0ff */
[----:B------:R-:W-:Y:S01]  /*95b0*/  LOP3.LUT R0, R3, 0x30, R0, 0xf8, !PT ;  /* 0x0000003003007812 */ /* 0x000fe200078ef800 */
[----:B------:R-:W-:Y:S01]  /*95c0*/  IMAD.SHL.U32 R3, R6, 0x8, RZ ;  /* 0x0000000806037824 */ /* 0x000fe200078e00ff */
[----:B------:R-:W-:-:S02]  /*95d0*/  LOP3.LUT R4, R4, 0x10, R6, 0xf8, !PT ;  /* 0x0000001004047812 */ /* 0x000fc400078ef806 */
[--C-:B------:R-:W-:Y:S02]  /*95e0*/  LOP3.LUT R5, R5, 0x60, R2.reuse, 0xf8, !PT ;  /* 0x0000006005057812 */ /* 0x100fe400078ef802 */
[----:B------:R-:W-:Y:S02]  /*95f0*/  LOP3.LUT R0, R0, 0x30, R3, 0x78, !PT ;  /* 0x0000003000007812 */ /* 0x000fe400078e7803 */
[----:B------:R-:W-:Y:S02]  /*9600*/  LOP3.LUT R4, R4, 0x10, R7, 0x78, !PT ;  /* 0x0000001004047812 */ /* 0x000fe400078e7807 */
[----:B------:R-:W-:Y:S02]  /*9610*/  LOP3.LUT R5, R5, 0x100, R2, 0xf8, !PT ;  /* 0x0000010005057812 */ /* 0x000fe400078ef802 */
[----:B------:R-:W-:Y:S02]  /*9620*/  LOP3.LUT R23, R0, 0x640, R23, 0xf8, !PT ;  /* 0x0000064000177812 */ /* 0x000fe400078ef817 */
[----:B------:R-:W-:-:S07]  /*9630*/  LOP3.LUT R22, R5, R4, RZ, 0xfc, !PT ;  /* 0x0000000405167212 */ /* 0x000fce00078efcff */
.L_x_10418:
[----:B------:R-:W-:Y:S01]  /*9640*/  ULDC.64 UR4, c[0x0][0xc60] ;  /* 0x0003180000047ab9 */ /* 0x000fe20000000a00 */
[----:B------:R-:W-:Y:S01]  /*9650*/  ULDC.64 UR6, c[0x0][0xa20] ;  /* 0x0002880000067ab9 */ /* 0x000fe20000000a00 */
[----:B------:R-:W-:Y:S01]  /*9660*/  UIMAD.WIDE UR4, UR51, 0x4, UR4 ;  /* 0x00000004330478a5 */ /* 0x000fe2000f8e0204 */
[----:B------:R-:W-:Y:S01]  /*9670*/  ULDC.64 UR8, c[0x0][0xa00] ;  /* 0x0002800000087ab9 */ /* 0x000fe20000000a00 */
[----:B------:R-:W-:Y:S01]  /*9680*/  ULDC.64 UR10, c[0x0][0xa08] ;  /* 0x00028200000a7ab9 */ /* 0x000fe20000000a00 */
[----:B------:R-:W-:Y:S01]  /*9690*/  IMAD.MOV.U32 R19, RZ, RZ, RZ ;  /* 0x000000ffff137224 */ /* 0x000fe200078e00ff */
[----:B------:R-:W-:Y:S02]  /*96a0*/  ULDC UR44, c[0x0][0x2e0] ;  /* 0x0000b800002c7ab9 */ /* 0x000fe40000000800 */
[----:B------:R-:W-:Y:S02]  /*96b0*/  IMAD.U32 R2, RZ, RZ, UR4 ;  /* 0x00000004ff027e24 */ /* 0x000fe4000f8e00ff */
[----:B0-----:R-:W-:Y:S01]  /*96c0*/  IMAD.U32 R3, RZ, RZ, UR5 ;  /* 0x00000005ff037e24 */ /* 0x001fe2000f8e00ff */
[----:B------:R-:W-:-:S04]  /*96d0*/  ULDC.64 UR4, c[0x0][0xa28] ;  /* 0x00028a0000047ab9 */ /* 0x000fc80000000a00 */
[----:B------:R-:W2:Y:S01]  /*96e0*/  LDG.E R2, desc[UR52][R2.64] ;  /* 0x0000003402027981 */ /* 0x000ea2000c1e1900 */
[----:B------:R-:W-:Y:S02]  /*96f0*/  UISETP.NE.U32.AND UP0, UPT, UR4, URZ, UPT ;  /* 0x0000003f0400728c */ /* 0x000fe4000bf05070 */
[----:B------:R-:W-:Y:S02]  /*9700*/  UISETP.NE.U32.AND UP1, UPT, UR6, URZ, UPT ;  /* 0x0000003f0600728c */ /* 0x000fe4000bf25070 */
[----:B------:R-:W-:Y:S02]  /*9710*/  UISETP.NE.AND.EX UP0, UPT, UR5, URZ, UPT, UP0 ;  /* 0x0000003f0500728c */ /* 0x000fe4000bf05300 */
[----:B------:R-:W-:Y:S02]  /*9720*/  UISETP.NE.U32.AND UP2, UPT, UR8, URZ, UPT ;  /* 0x0000003f0800728c */ /* 0x000fe4000bf45070 */
[----:B------:R-:W-:Y:S02]  /*9730*/  UISETP.NE.AND.EX UP1, UPT, UR7, URZ, UPT, UP1 ;  /* 0x0000003f0700728c */ /* 0x000fe4000bf25310 */
[----:B------:R-:W-:Y:S01]  /*9740*/  UISETP.NE.AND.EX UP2, UPT, UR9, URZ, UPT, UP2 ;  /* 0x0000003f0900728c */ /* 0x000fe2000bf45320 */
[----:B------:R-:W-:-:S03]  /*9750*/  PLOP3.LUT P1, PT, PT, PT, UP0, 0x80, 0x0 ;  /* 0x000000000000781c */ /* 0x000fc60003f2f008 */
[----:B------:R-:W-:Y:S02]  /*9760*/  PLOP3.LUT P3, PT, PT, PT, UP1, 0x80, 0x0 ;  /* 0x000000000000781c */ /* 0x000fe40003f6f018 */
[----:B------:R-:W-:Y:S02]  /*9770*/  ISETP.NE.U32.AND P0, PT, RZ, UR10, PT ;  /* 0x0000000aff007c0c */ /* 0x000fe4000bf05070 */
[----:B------:R-:W-:Y:S02]  /*9780*/  PLOP3.LUT P2, PT, PT, PT, UP2, 0x80, 0x0 ;  /* 0x000000000000781c */ /* 0x000fe40003f4f028 */
[----:B------:R-:W-:Y:S02]  /*9790*/  ISETP.NE.AND.EX P0, PT, RZ, UR11, PT, P0 ;  /* 0x0000000bff007c0c */ /* 0x000fe4000bf05300 */
[----:B--2---:R-:W-:-:S13]  /*97a0*/  R2UR UR48, R2 ;  /* 0x00000000023072ca */ /* 0x004fda00000e0000 */
[----:B------:R-:W-:Y:S02]  /*97b0*/  USHF.R.S32.HI UR12, URZ, 0x1f, UR48 ;  /* 0x0000001f3f0c7899 */ /* 0x000fe40008011430 */
[----:B------:R-:W-:Y:S02]  /*97c0*/  @UP0 ULEA UR4, UP3, UR48, UR4, 0x2 ;  /* 0x0000000430040291 */ /* 0x000fe4000f86103f */
[----:B------:R-:W-:Y:S02]  /*97d0*/  USHF.L.U32 UR46, UR48, 0x2, URZ ;  /* 0x00000002302e7899 */ /* 0x000fe4000800063f */
[----:B------:R-:W-:Y:S02]  /*97e0*/  @UP0 ULEA.HI.X UR5, UR48, UR5, UR12, 0x2, UP3 ;  /* 0x0000000530050291 */ /* 0x000fe400098f140c */
[----:B------:R-:W-:Y:S01]  /*97f0*/  USHF.L.U64.HI UR47, UR48, 0x2, UR12 ;  /* 0x00000002302f7899 */ /* 0x000fe2000801020c */
[----:B------:R-:W-:Y:S01]  /*9800*/  IMAD.U32 R2, RZ, RZ, UR4 ;  /* 0x00000004ff027e24 */ /* 0x000fe2000f8e00ff */
[----:B------:R-:W-:-:S02]  /*9810*/  @UP1 UIADD3 UR6, UP3, UR46, UR6, URZ ;  /* 0x000000062e061290 */ /* 0x000fc4000ff7e03f */
[----:B------:R-:W-:Y:S01]  /*9820*/  @UP2 ULEA UR4, UP0, UR48, UR8, 0x2 ;  /* 0x0000000830042291 */ /* 0x000fe2000f80103f */
[----:B------:R-:W-:Y:S01]  /*9830*/  IMAD.U32 R3, RZ, RZ, UR5 ;  /* 0x00000005ff037e24 */ /* 0x000fe2000f8e00ff */
[----:B------:R-:W-:Y:S02]  /*9840*/  @UP1 UIADD3.X UR7, UR47, UR7, URZ, UP3, !UPT ;  /* 0x000000072f071290 */ /* 0x000fe40009ffe43f */
[----:B------:R-:W-:Y:S02]  /*9850*/  @UP2 ULEA.HI.X UR5, UR48, UR9, UR12, 0x2, UP0 ;  /* 0x0000000930052291 */ /* 0x000fe400080f140c */
[----:B------:R-:W-:Y:S01]  /*9860*/  UIADD3 UR8, UP0, UR46, UR10, URZ ;  /* 0x0000000a2e087290 */ /* 0x000fe2000ff1e03f */
[----:B------:R0:W2:Y:S01]  /*9870*/  @P1 LDG.E R0, desc[UR52][R2.64] ;  /* 0x0000003402001981 */ /* 0x0000a2000c1e1900 */
[----:B------:R-:W-:Y:S02]  /*9880*/  IMAD.U32 R4, RZ, RZ, UR4 ;  /* 0x00000004ff047e24 */ /* 0x000fe4000f8e00ff */
[----:B------:R-:W-:Y:S01]  /*9890*/  IMAD.U32 R5, RZ, RZ, UR5 ;  /* 0x00000005ff057e24 */ /* 0x000fe2000f8e00ff */
[----:B------:R-:W-:-:S04]  /*98a0*/  ULDC.64 UR4, c[0x0][0x3f8] ;  /* 0x0000fe0000047ab9 */ /* 0x000fc80000000a00 */
[----:B------:R-:W5:Y:S01]  /*98b0*/  @P2 LDG.E R19, desc[UR52][R4.64] ;  /* 0x0000003404132981 */ /* 0x000f62000c1e1900 */
[----:B0-----:R-:W-:Y:S01]  /*98c0*/  IMAD.U32 R2, RZ, RZ, UR6 ;  /* 0x00000006ff027e24 */ /* 0x001fe2000f8e00ff */
[----:B------:R-:W-:Y:S01]  /*98d0*/  UIADD3.X UR6, UR47, UR11, URZ, UP0, !UPT ;  /* 0x0000000b2f067290 */ /* 0x000fe200087fe43f */
[----:B------:R-:W-:-:S05]  /*98e0*/  IMAD.U32 R3, RZ, RZ, UR7 ;  /* 0x00000007ff037e24 */ /* 0x000fca000f8e00ff */
[----:B------:R0:W3:Y:S02]  /*98f0*/  @P3 LDG.E R7, desc[UR52][R2.64] ;  /* 0x0000003402073981 */ /* 0x0000e4000c1e1900 */
[----:B0-----:R-:W-:Y:S02]  /*9900*/  IMAD.U32 R2, RZ, RZ, UR8 ;  /* 0x00000008ff027e24 */ /* 0x001fe4000f8e00ff */
[----:B------:R-:W-:-:S05]  /*9910*/  IMAD.U32 R3, RZ, RZ, UR6 ;  /* 0x00000006ff037e24 */ /* 0x000fca000f8e00ff */
[----:B------:R0:W5:Y:S01]  /*9920*/  @P0 LDG.E R6, desc[UR52][R2.64] ;  /* 0x0000003402060981 */ /* 0x000162000c1e1900 */
[----:B------:R-:W-:-:S03]  /*9930*/  UISETP.NE.U32.AND UP0, UPT, UR4, URZ, UPT ;  /* 0x0000003f0400728c */ /* 0x000fc6000bf05070 */
[----:B------:R-:W-:Y:S01]  /*9940*/  ULDC UR4, c[0x0][0x404] ;  /* 0x0001010000047ab9 */ /* 0x000fe20000000800 */
[----:B------:R-:W-:-:S04]  /*9950*/  UISETP.NE.AND.EX UP0, UPT, UR5, URZ, UPT, UP0 ;  /* 0x0000003f0500728c */ /* 0x000fc8000bf05300 */
[----:B------:R-:W-:-:S04]  /*9960*/  USEL UR4, UR4, 0x1, UP0 ;  /* 0x0000000104047887 */ /* 0x000fc80008000000 */
[----:B------:R-:W-:Y:S01]  /*9970*/  UIMAD UR44, UR4, UR44, URZ ;  /* 0x0000002c042c72a4 */ /* 0x000fe2000f8e023f */
[----:B------:R-:W-:Y:S01]  /*9980*/  UMOV UR45, URZ ;  /* 0x0000003f002d7c82 */ /* 0x000fe20008000000 */
[----:B--2---:R-:W-:-:S05]  /*9990*/  @P1 R2UR UR45, R0 ;  /* 0x00000000002d12ca */ /* 0x004fca00000e0000 */
        /* <DEDUP_REMOVED lines=8> */
.L_x_10361:
[----:B------:R-:W-:Y:S01]  /*9a20*/  UIADD3 UR44, -UR45, UR44, URZ ;  /* 0x0000002c2d2c7290 */ /* 0x000fe2000fffe13f */
[----:B------:R-:W-:Y:S01]  /*9a30*/  BSSY B6, `(.L_x_10362) ;  /* 0x0000211000067945 */ /* 0x000fe20003800000 */
[----:B------:R-:W-:Y:S01]  /*9a40*/  UMOV UR4, URZ ;  /* 0x0000003f00047c82 */ /* 0x000fe20008000000 */
[----:B-----5:R-:W-:Y:S01]  /*9a50*/  @P0 R2UR UR4, R6 ;  /* 0x00000000060402ca */ /* 0x020fe200000e0000 */
[----:B------:R-:W-:Y:S02]  /*9a60*/  UIADD3 UR6, UR44, 0x9f, URZ ;  /* 0x0000009f2c067890 */ /* 0x000fe4000fffe03f */
[----:B------:R-:W-:Y:S02]  /*9a70*/  ISETP.LT.AND P0, PT, RZ, UR44, PT ;  /* 0x0000002cff007c0c */ /* 0x000fe4000bf01270 */
[----:B------:R-:W-:-:S04]  /*9a80*/  UIMAD.WIDE UR6, UR6, 0x66666667, URZ ;  /* 0x66666667060678a5 */ /* 0x000fc8000f8e023f */
[----:B------:R-:W-:-:S04]  /*9a90*/  USHF.R.U32.HI UR43, URZ, 0x1f, UR7 ;  /* 0x0000001f3f2b7899 */ /* 0x000fc80008011607 */
[----:B------:R-:W-:Y:S02]  /*9aa0*/  UIADD3 UR45, UR4, UR45, URZ ;  /* 0x0000002d042d7290 */ /* 0x000fe4000fffe03f */
[----:B------:R-:W-:Y:S01]  /*9ab0*/  ULEA.HI.SX32 UR43, UR7, UR43, 0x1a ;  /* 0x0000002b072b7291 */ /* 0x000fe2000f8fd23f */
[----:B------:R-:W-:Y:S11]  /*9ac0*/  @P0 BRA `(.L_x_10363) ;  /* 0x0000000000440947 */ /* 0x000ff60003800000 */
        /* <DEDUP_REMOVED lines=17> */
.L_x_10363:
        /* <DEDUP_REMOVED lines=12> */
[----:B------:R-:W0:Y:S01]  /*9ca0*/  LDC.64 R2, c[0x4][R2] ;  /* 0x0100000002027b82 */ /* 0x000e220000000a00 */
        /* <DEDUP_REMOVED lines=10> */
.L_x_10365:
        /* <DEDUP_REMOVED lines=8> */
[----:B0-----:R-:W-:Y:S01]  /*9dd0*/  MOV R2, 0x0 ;  /* 0x0000000000027802 */ /* 0x001fe20000000f00 */
        /* <DEDUP_REMOVED lines=15> */
.L_x_10366:
[----:B------:R-:W-:-:S04]  /*9ed0*/  UIADD3 UR4, UR41, 0x1000, URZ ;  /* 0x0000100029047890 */ /* 0x000fc8000fffe03f */
[----:B------:R-:W-:-:S06]  /*9ee0*/  ULOP3.LUT UP0, URZ, UR4, 0x9f, URZ, 0xc0, !UPT ;  /* 0x0000009f043f7892 */ /* 0x000fcc000f80c03f */
[----:B------:R-:W-:-:S13]  /*9ef0*/  PLOP3.LUT P0, PT, PT, PT, UP0, 0x80, 0x0 ;  /* 0x000000000000781c */ /* 0x000fda0003f0f008 */
        /* <DEDUP_REMOVED lines=17> */
.L_x_10367:
[----:B------:R-:W-:-:S13]  /*a010*/  LOP3.LUT P6, RZ, R18, 0x1bf, RZ, 0xc0, !PT ;  /* 0x000001bf12ff7812 */ /* 0x000fda00078cc0ff */
        /* <DEDUP_REMOVED lines=17> */
.L_x_10368:
[----:B------:R-:W-:Y:S01]  /*a130*/  ULDC.64 UR4, c[0x0][0x9f8] ;  /* 0x00027e0000047ab9 */ /* 0x000fe20000000a00 */
[----:B------:R-:W-:Y:S01]  /*a140*/  IMAD.U32 R18, RZ, RZ, UR48 ;  /* 0x00000030ff127e24 */ /* 0x000fe2000f8e00ff */
[----:B------:R-:W-:Y:S01]  /*a150*/  UISETP.NE.U32.AND UP0, UPT, UR4, URZ, UPT ;  /* 0x0000003f0400728c */ /* 0x000fe2000bf05070 */
[----:B------:R-:W1:Y:S01]  /*a160*/  S2R R26, SR_TID.X ;  /* 0x00000000001a7919 */ /* 0x000e620000002100 */
[----:B------:R-:W2:Y:S01]  /*a170*/  LDC R0, c[0x0][0x428] ;  /* 0x00010a00ff007b82 */ /* 0x000ea20000000800 */
[----:B------:R-:W-:Y:S01]  /*a180*/  IMAD R25, R25, 0xc0, R19 ;  /* 0x000000c019197824 */ /* 0x000fe200078e0213 */
[----:B------:R-:W-:Y:S01]  /*a190*/  UISETP.NE.AND.EX UP0, UPT, UR5, URZ, UPT, UP0 ;  /* 0x0000003f0500728c */ /* 0x000fe2000bf05300 */
[----:B------:R-:W-:-:S05]  /*a1a0*/  ULDC.64 UR6, c[0x0][0xa08] ;  /* 0x0002820000067ab9 */ /* 0x000fca0000000a00 */
[----:B------:R-:W-:Y:S01]  /*a1b0*/  PLOP3.LUT P0, PT, PT, PT, UP0, 0x80, 0x0 ;  /* 0x000000000000781c */ /* 0x000fe20003f0f008 */
[----:B------:R-:W3:Y:S04]  /*a1c0*/  LDC.64 R4, c[0x0][0x3f8] ;  /* 0x0000fe00ff047b82 */ /* 0x000ee80000000a00 */
[----:B------:R-:W-:-:S04]  /*a1d0*/  @UP0 UIADD3 UR4, UP1, UR46, UR4, URZ ;  /* 0x000000042e040290 */ /* 0x000fc8000ff3e03f */
[----:B------:R-:W-:Y:S02]  /*a1e0*/  @UP0 UIADD3.X UR5, UR47, UR5, URZ, UP1, !UPT ;  /* 0x000000052f050290 */ /* 0x000fe40008ffe43f */
[----:B0-----:R-:W-:-:S04]  /*a1f0*/  IMAD.U32 R2, RZ, RZ, UR4 ;  /* 0x00000004ff027e24 */ /* 0x001fc8000f8e00ff */
[----:B------:R-:W-:Y:S01]  /*a200*/  IMAD.U32 R3, RZ, RZ, UR5 ;  /* 0x00000005ff037e24 */ /* 0x000fe2000f8e00ff */
[----:B--2---:R-:W-:Y:S01]  /*a210*/  ISETP.NE.AND P2, PT, R0, 0x1, PT ;  /* 0x000000010000780c */ /* 0x004fe20003f45270 */
[----:B------:R-:W-:-:S03]  /*a220*/  ULDC.64 UR4, c[0x0][0xa00] ;  /* 0x0002800000047ab9 */ /* 0x000fc60000000a00 */
[----:B------:R0:W2:Y:S01]  /*a230*/  @P0 LDG.E R18, desc[UR52][R2.64] ;  /* 0x0000003402120981 */ /* 0x0000a2000c1e1900 */
[----:B-1----:R-:W-:-:S04]  /*a240*/  LOP3.LUT R21, R26, 0x7f, RZ, 0xc0, !PT ;  /* 0x0000007f1a157812 */ /* 0x002fc800078ec0ff */
[----:B------:R-:W-:Y:S02]  /*a250*/  ISETP.NE.AND P1, PT, R21, RZ, PT ;  /* 0x000000ff1500720c */ /* 0x000fe40003f25270 */
[----:B------:R-:W-:Y:S02]  /*a260*/  ISETP.NE.U32.AND P0, PT, RZ, UR4, PT ;  /* 0x00000004ff007c0c */ /* 0x000fe4000bf05070 */
[----:B------:R-:W1:Y:S02]  /*a270*/  @P2 LDC R0, c[0x0][0x42c] ;  /* 0x00010b00ff002b82 */ /* 0x000e640000000800 */
[----:B------:R-:W-:-:S06]  /*a280*/  ISETP.NE.AND.EX P0, PT, RZ, UR5, PT, P0 ;  /* 0x00000005ff007c0c */ /* 0x000fcc000bf05300 */
[----:B0-----:R-:W0:Y:S01]  /*a290*/  @P2 LDC R3, c[0x0][0x430] ;  /* 0x00010c00ff032b82 */ /* 0x001e220000000800 */
[----:B------:R-:W-:Y:S01]  /*a2a0*/  SEL R6, RZ, UR48, P0 ;  /* 0x00000030ff067c07 */ /* 0x000fe20008000000 */
[----:B------:R-:W-:Y:S01]  /*a2b0*/  VOTEU.ALL UP1, P1 ;  /* 0x00000000003f7886 */ /* 0x000fe20000820000 */
[----:B------:R-:W-:Y:S02]  /*a2c0*/  R2UR UR37, R25 ;  /* 0x00000000192572ca */ /* 0x000fe400000e0000 */
[----:B------:R-:W-:Y:S02]  /*a2d0*/  R2UR UR39, R6 ;  /* 0x00000000062772ca */ /* 0x000fe400000e0000 */
[----:B------:R-:W-:-:S04]  /*a2e0*/  @!UP1 UIADD3 UR4, UP0, UR54, 0x270, URZ ;  /* 0x0000027036049890 */ /* 0x000fc8000ff1e03f */
[----:B------:R-:W-:Y:S01]  /*a2f0*/  @!UP1 UIADD3.X UR5, URZ, UR55, URZ, UP0, !UPT ;  /* 0x000000373f059290 */ /* 0x000fe200087fe43f */
[----:B---3--:R-:W-:Y:S01]  /*a300*/  LOP3.LUT P0, RZ, R4, UR6, RZ, 0xfc, !PT ;  /* 0x0000000604ff7c12 */ /* 0x008fe2000f80fcff */
[----:B------:R-:W-:Y:S01]  /*a310*/  UMOV UR36, URZ ;  /* 0x0000003f00247c82 */ /* 0x000fe20008000000 */
[----:B------:R-:W-:Y:S01]  /*a320*/  SHF.R.U32.HI R7, RZ, 0x5, R26 ;  /* 0x00000005ff077819 */ /* 0x000fe2000001161a */
[----:B-1----:R-:W-:Y:S01]  /*a330*/  @P2 IMAD.HI.U32 R0, R0, UR38, RZ ;  /* 0x0000002600002c27 */ /* 0x002fe2000f8e00ff */
[----:B------:R-:W-:-:S04]  /*a340*/  LOP3.LUT P0, RZ, R5, UR7, RZ, 0xfc, P0 ;  /* 0x0000000705ff7c12 */ /* 0x000fc8000800fcff */
[----:B------:R1:W-:Y:S01]  /*a350*/  @!UP1 UTMAPF.L2.4D [UR36], [UR4] ;  /* 0x00000024040095b8 */ /* 0x0003e20008018000 */
[----:B------:R-:W-:Y:S01]  /*a360*/  IMAD.U32 R19, RZ, RZ, UR38 ;  /* 0x00000026ff137e24 */ /* 0x000fe2000f8e00ff */
[----:B------:R-:W-:Y:S02]  /*a370*/  LOP3.LUT R7, R7, 0x3, RZ, 0xc0, !PT ;  /* 0x0000000307077812 */ /* 0x000fe400078ec0ff */
[----:B0-----:R-:W-:Y:S01]  /*a380*/  @P2 SHF.R.U32.HI R19, RZ, R3, R0 ;  /* 0x00000003ff132219 */ /* 0x001fe20000011600 */
[----:B-1----:R-:W-:Y:S01]  /*a390*/  UMOV UR4, 0xffffffff ;  /* 0xffffffff00047882 */ /* 0x002fe20000000000 */
[----:B--2---:R-:W-:Y:S02]  /*a3a0*/  SHF.R.S32.HI R20, RZ, 0x1f, R18 ;  /* 0x0000001fff147819 */ /* 0x004fe40000011412 */
[----:B------:R-:W-:Y:S01]  /*a3b0*/  SEL R0, R18, RZ, !P0 ;  /* 0x000000ff12007207 */ /* 0x000fe20004000000 */
[----:B------:R-:W-:Y:S06]  /*a3c0*/  BRA.DIV UR4, `(.L_x_10369) ;  /* 0x0000002604987947 */ /* 0x000fec000b800000 */
[----:B------:R0:W1:Y:S02]  /*a3d0*/  SHFL.IDX PT, R14, R7, RZ, 0x1f ;  /* 0x00001fff070e7589 */ /* 0x00006400000e0000 */
.L_x_10437:
[----:B-1----:R-:W-:Y:S02]  /*a3e0*/  ISETP.NE.AND P0, PT, R14, RZ, PT ;  /* 0x000000ff0e00720c */ /* 0x002fe40003f05270 */
[----:B------:R-:W-:-:S11]  /*a3f0*/  PLOP3.LUT P6, PT, PT, PT, PT, 0x8, 0x0 ;  /* 0x000000000000781c */ /* 0x000fd60003fce170 */
[----:B------:R-:W-:Y:S05]  /*a400*/  @P0 BRA `(.L_x_10370) ;  /* 0x0000000400780947 */ /* 0x000fea0003800000 */
[----:B------:R-:W-:-:S06]  /*a410*/  UIADD3 UR4, UR43, -0x1, URZ ;  /* 0xffffffff2b047890 */ /* 0x000fcc000fffe03f */
[----:B0-----:R-:W-:Y:S01]  /*a420*/  IMAD.U32 R7, RZ, RZ, UR4 ;  /* 0x00000004ff077e24 */ /* 0x001fe2000f8e00ff */
[----:B------:R-:W-:-:S03]  /*a430*/  UMOV UR4, 0xffffffff ;  /* 0xffffffff00047882 */ /* 0x000fc60000000000 */
[----:B------:R-:W-:Y:S05]  /*a440*/  BRA.DIV UR4, `(.L_x_10371) ;  /* 0x0000002604987947 */ /* 0x000fea000b800000 */
[----:B------:R-:W-:-:S13]  /*a450*/  ELECT P6, URZ, PT ;  /* 0x00000000003f782f */ /* 0x000fda00038c0000 */
.L_x_10440:
[----:B------:R-:W-:Y:S05]  /*a460*/  @!P6 BRA `(.L_x_10372) ;  /* 0x00000004001ce947 */ /* 0x000fea0003800000 */
[----:B------:R-:W-:-:S04]  /*a470*/  ISETP.NE.U32.AND P0, PT, R4, RZ, PT ;  /* 0x000000ff0400720c */ /* 0x000fc80003f05070 */
[----:B------:R-:W-:-:S13]  /*a480*/  ISETP.NE.AND.EX P0, PT, R5, RZ, PT, P0 ;  /* 0x000000ff0500720c */ /* 0x000fda0003f05300 */
        /* <DEDUP_REMOVED lines=19> */
.L_x_10373:
[----:B0-----:R-:W-:Y:S02]  /*a5c0*/  LEA R5, R16, UR41, 0x3 ;  /* 0x0000002910057c11 */ /* 0x001fe4000f8e18ff */
[----:B------:R-:W-:Y:S02]  /*a5d0*/  SHF.L.U32 R2, R17, 0x1f, RZ ;  /* 0x0000001f11027819 */ /* 0x000fe400000006ff */
[----:B------:R-:W-:Y:S02]  /*a5e0*/  ISETP.NE.AND P0, PT, R21, RZ, PT ;  /* 0x000000ff1500720c */ /* 0x000fe40003f05270 */
[----:B------:R-:W0:Y:S02]  /*a5f0*/  SYNCS.PHASECHK.TRANS64.TRYWAIT P2, [R5+URZ+0x13280], R2 ;  /* 0x01328002050075a7 */ /* 0x000e24000804017f */
[----:B0-----:R-:W-:Y:S09]  /*a600*/  @!P2 BRA `(.L_x_10374) ;  /* 0x000000240048a947 */ /* 0x001ff20003800000 */
.L_x_10441:
[----:B------:R-:W-:Y:S05]  /*a610*/  @P0 BRA `(.L_x_10375) ;  /* 0x0000000000140947 */ /* 0x000fea0003800000 */
[----:B------:R-:W-:Y:S01]  /*a620*/  ISETP.NE.AND P2, PT, R29, RZ, PT ;  /* 0x000000ff1d00720c */ /* 0x000fe20003f45270 */
[----:B------:R-:W-:-:S04]  /*a630*/  IMAD.MOV.U32 R3, RZ, RZ, 0x2800 ;  /* 0x00002800ff037424 */ /* 0x000fc800078e00ff */
[----:B------:R1:W-:Y:S08]  /*a640*/  SYNCS.ARRIVE.TRANS64 RZ, [R5+URZ+0x13270], R3 ;  /* 0x0132700305ff79a7 */ /* 0x0003f0000800003f */
[----:B------:R-:W-:Y:S05]  /*a650*/  @!P2 BRA `(.L_x_10375) ;  /* 0x000000000004a947 */ /* 0x000fea0003800000 */
[----:B------:R-:W-:Y:S01]  /*a660*/  BPT.TRAP 0x1 ;  /* 0x000000040000795c */ /* 0x000fe20000300000 */
.L_x_10375:
[----:B-1----:R-:W-:Y:S01]  /*a670*/  IMAD.U32 R3, RZ, RZ, UR41 ;  /* 0x00000029ff037e24 */ /* 0x002fe2000f8e00ff */
[----:B------:R-:W-:Y:S01]  /*a680*/  R2UR UR9, R5 ;  /* 0x00000000050972ca */ /* 0x000fe200000e0000 */
[----:B------:R-:W-:Y:S01]  /*a690*/  IMAD.MOV.U32 R4, RZ, RZ, 0xa0 ;  /* 0x000000a0ff047424 */ /* 0x000fe200078e00ff */
[----:B------:R-:W-:Y:S01]  /*a6a0*/  R2UR UR12, R19 ;  /* 0x00000000130c72ca */ /* 0x000fe200000e0000 */
[----:B------:R-:W-:Y:S01]  /*a6b0*/  IMAD R3, R16, 0x2800, R3 ;  /* 0x0000280010037824 */ /* 0x000fe200078e0203 */
[----:B-----5:R-:W-:Y:S01]  /*a6c0*/  R2UR UR13, R0 ;  /* 0x00000000000d72ca */ /* 0x020fe200000e0000 */
[----:B------:R-:W-:Y:S01]  /*a6d0*/  IMAD R7, R7, R4, UR45 ;  /* 0x0000002d07077e24 */ /* 0x000fe2000f8e0204 */
[----:B------:R-:W-:Y:S02]  /*a6e0*/  UIADD3 UR4, UP0, UR54, 0x470, URZ ;  /* 0x0000047036047890 */ /* 0x000fe4000ff1e03f */
[----:B------:R-:W-:Y:S01]  /*a6f0*/  R2UR UR8, R3 ;  /* 0x00000000030872ca */ /* 0x000fe200000e0000 */
[----:B------:R-:W-:Y:S01]  /*a700*/  UMOV UR6, 0x0 ;  /* 0x0000000000067882 */ /* 0x000fe20000000000 */
[----:B------:R-:W-:Y:S01]  /*a710*/  R2UR UR11, R7 ;  /* 0x00000000070b72ca */ /* 0x000fe200000e0000 */
[----:B------:R-:W-:-:S02]  /*a720*/  UIADD3.X UR5, URZ, UR55, URZ, UP0, !UPT ;  /* 0x000000373f057290 */ /* 0x000fc400087fe43f */
[----:B------:R-:W-:Y:S01]  /*a730*/  UIADD3 UR9, UR9, 0x13270, URZ ;  /* 0x0001327009097890 */ /* 0x000fe2000fffe03f */
[----:B------:R-:W-:Y:S01]  /*a740*/  UMOV UR7, 0x14f00000 ;  /* 0x14f0000000077882 */ /* 0x000fe20000000000 */
[----:B------:R-:W-:-:S06]  /*a750*/  UMOV UR10, URZ ;  /* 0x0000003f000a7c82 */ /* 0x000fcc0008000000 */
[----:B------:R-:W-:-:S09]  /*a760*/  UIADD3 UR8, UR8, 0x6000, URZ ;  /* 0x0000600008087890 */ /* 0x000fd2000fffe03f */
[----:B------:R1:W-:Y:S01]  /*a770*/  UTMALDG.4D [UR8], [UR4], desc[UR6] ;  /* 0x00000608040075b4 */ /* 0x0003e20008019000 */
[----:B------:R-:W2:Y:S02]  /*a780*/  SYNCS.PHASECHK.TRANS64.TRYWAIT P2, [R5+URZ+0x13240], R2 ;  /* 0x01324002050075a7 */ /* 0x000ea4000804017f */
[----:B-12---:R-:W-:Y:S05]  /*a790*/  @!P2 BRA `(.L_x_10376) ;  /* 0x0000002000f8a947 */ /* 0x006fea0003800000 */
.L_x_10442:
[----:B------:R-:W-:Y:S05]  /*a7a0*/  @P0 BRA `(.L_x_10377) ;  /* 0x0000000000140947 */ /* 0x000fea0003800000 */
[----:B------:R-:W-:Y:S01]  /*a7b0*/  ISETP.NE.AND P0, PT, R29, RZ, PT ;  /* 0x000000ff1d00720c */ /* 0x000fe20003f05270 */
[----:B01----:R-:W-:-:S04]  /*a7c0*/  IMAD.MOV.U32 R2, RZ, RZ, 0x2800 ;  /* 0x00002800ff027424 */ /* 0x003fc800078e00ff */
[----:B------:R2:W-:Y:S08]  /*a7d0*/  SYNCS.ARRIVE.TRANS64 RZ, [R5+URZ+0x13230], R2 ;  /* 0x0132300205ff79a7 */ /* 0x0005f0000800003f */
[----:B------:R-:W-:Y:S05]  /*a7e0*/  @!P0 BRA `(.L_x_10377) ;  /* 0x0000000000048947 */ /* 0x000fea0003800000 */
[----:B------:R-:W-:Y:S01]  /*a7f0*/  BPT.TRAP 0x1 ;  /* 0x000000040000795c */ /* 0x000fe20000300000 */
.L_x_10377:
        /* <DEDUP_REMOVED lines=13> */
[----:B---3--:R-:W-:Y:S01]  /*a8d0*/  NOP ;  /* 0x0000000000007918 */ /* 0x008fe20000000000 */
.L_x_10372:
        /* <DEDUP_REMOVED lines=11> */
[----:B012---:R-:W-:Y:S01]  /*a990*/  @P0 IMAD.MOV.U32 R2, RZ, RZ, 0x3000 ;  /* 0x00003000ff020424 */ /* 0x007fe200078e00ff */
[----:B------:R-:W-:Y:S01]  /*a9a0*/  @P0 R2UR UR13, R6 ;  /* 0x00000000060d02ca */ /* 0x000fe200000e0000 */
[----:B------:R-:W-:Y:S02]  /*a9b0*/  UMOV UR12, UR38 ;  /* 0x00000026000c7c82 */ /* 0x000fe40008000000 */
[----:B------:R1:W-:Y:S10]  /*a9c0*/  @P0 SYNCS.ARRIVE.TRANS64 RZ, [UR41+0x13200], R2 ;  /* 0x01320002ffff09a7 */ /* 0x0003f40008000029 */
[----:B------:R1:W-:Y:S02]  /*a9d0*/  UTMALDG.4D [UR8], [UR4], desc[UR6] ;  /* 0x00000608040075b4 */ /* 0x0003e40008019000 */
[----:B-1----:R-:W-:Y:S01]  /*a9e0*/  NOP ;  /* 0x0000000000007918 */ /* 0x002fe20000000000 */
.L_x_10370:
[----:B------:R-:W-:Y:S01]  /*a9f0*/  VIADD R28, R28, 0x1 ;  /* 0x000000011c1c7836 */ /* 0x000fe20000000000 */
[----:B------:R-:W-:Y:S04]  /*aa00*/  BSSY B0, `(.L_x_10378) ;  /* 0x0000007000007945 */ /* 0x000fe80003800000 */
[----:B------:R-:W-:-:S04]  /*aa10*/  LEA.HI R2, R28, R28, RZ, 0x1 ;  /* 0x0000001c1c027211 */ /* 0x000fc800078f08ff */
[----:B------:R-:W-:-:S05]  /*aa20*/  LOP3.LUT R3, R2, 0xfffffffe, RZ, 0xc0, !PT ;  /* 0xfffffffe02037812 */ /* 0x000fca00078ec0ff */
[----:B------:R-:W-:-:S05]  /*aa30*/  IMAD.IADD R2, R28, 0x1, -R3 ;  /* 0x000000011c027824 */ /* 0x000fca00078e0a03 */
[----:B------:R-:W-:-:S04]  /*aa40*/  SHF.L.U32 R2, R2, 0x1f, RZ ;  /* 0x0000001f02027819 */ /* 0x000fc800000006ff */
[----:B------:R-:W1:Y:S02]  /*aa50*/  SYNCS.PHASECHK.TRANS64.TRYWAIT P0, [UR41+0x13220], R2 ;  /* 0x01322002ff0075a7 */ /* 0x000e640008000169 */
[----:B-1----:R-:W-:Y:S05]  /*aa60*/  @!P0 BRA `(.L_x_10379) ;  /* 0x0000002000588947 */ /* 0x002fea0003800000 */
.L_x_10443:
[----:B------:R-:W-:Y:S05]  /*aa70*/  BSYNC B0 ;  /* 0x0000000000007941 */ /* 0x000fea0003800000 */
.L_x_10378:
[----:B------:R-:W-:-:S06]  /*aa80*/  UISETP.GE.AND UP0, UPT, UR44, 0xa1, UPT ;  /* 0x000000a12c00788c */ /* 0x000fcc000bf06270 */
[----:B------:R-:W-:-:S13]  /*aa90*/  PLOP3.LUT P0, PT, PT, PT, UP0, 0x80, 0x0 ;  /* 0x000000000000781c */ /* 0x000fda0003f0f008 */
[----:B------:R-:W-:Y:S05]  /*aaa0*/  @!P0 BRA `(.L_x_10380) ;  /* 0x0000000800cc8947 */ /* 0x000fea0003800000 */
[----:B------:R-:W-:Y:S01]  /*aab0*/  UIADD3 UR4, UR43, -0x2, URZ ;  /* 0xfffffffe2b047890 */ /* 0x000fe2000fffe03f */
[----:B------:R-:W-:Y:S02]  /*aac0*/  IMAD.MOV.U32 R8, RZ, RZ, R17 ;  /* 0x000000ffff087224 */ /* 0x000fe400078e0011 */
[----:B-1----:R-:W-:-:S03]  /*aad0*/  IMAD.MOV.U32 R3, RZ, RZ, R16 ;  /* 0x000000ffff037224 */ /* 0x002fc600078e0010 */
[----:B------:R-:W-:-:S07]  /*aae0*/  IMAD.U32 R2, RZ, RZ, UR4 ;  /* 0x00000004ff027e24 */ /* 0x000fce000f8e00ff */
.L_x_10400:
        /* <DEDUP_REMOVED lines=9> */
[----:B------:R-:W-:Y:S01]  /*ab80*/  LEA R9, R16, UR41, 0x3 ;  /* 0x0000002910097c11 */ /* 0x000fe2000f8e18ff */
[----:B------:R-:W-:Y:S01]  /*ab90*/  IMAD.MOV.U32 R11, RZ, RZ, R2 ;  /* 0x000000ffff0b7224 */ /* 0x000fe200078e0002 */
[----:B------:R-:W-:Y:S02]  /*aba0*/  ISETP.NE.U32.AND P0, PT, RZ, UR4, PT ;  /* 0x00000004ff007c0c */ /* 0x000fe4000bf05070 */
[----:B------:R-:W-:Y:S02]  /*abb0*/  SHF.L.U32 R10, R17, 0x1f, RZ ;  /* 0x0000001f110a7819 */ /* 0x000fe400000006ff */
[----:B------:R-:W-:-:S13]  /*abc0*/  ISETP.NE.AND.EX P0, PT, RZ, UR5, PT, P0 ;  /* 0x00000005ff007c0c */ /* 0x000fda000bf05300 */
[----:B------:R-:W-:Y:S05]  /*abd0*/  @!P0 BRA `(.L_x_10383) ;  /* 0x0000000000488947 */ /* 0x000fea0003800000 */
[----:B------:R-:W1:Y:S01]  /*abe0*/  LDC R11, c[0x0][0x41c] ;  /* 0x00010700ff0b7b82 */ /* 0x000e620000000800 */
[----:B------:R-:W-:Y:S01]  /*abf0*/  IMAD.MOV.U32 R13, RZ, RZ, R2 ;  /* 0x000000ffff0d7224 */ /* 0x000fe200078e0002 */
[----:B------:R-:W-:Y:S02]  /*ac00*/  ULDC.64 UR6, c[0x0][0x408] ;  /* 0x0001020000067ab9 */ /* 0x000fe40000000a00 */
[----:B0-----:R-:W-:-:S04]  /*ac10*/  IMAD R7, R20, UR6, RZ ;  /* 0x0000000614077c24 */ /* 0x001fc8000f8e02ff */
[----:B------:R-:W-:Y:S01]  /*ac20*/  IMAD R7, R18, UR7, R7 ;  /* 0x0000000712077c24 */ /* 0x000fe2000f8e0207 */
[----:B-1----:R-:W-:-:S13]  /*ac30*/  ISETP.NE.AND P0, PT, R11, 0x1, PT ;  /* 0x000000010b00780c */ /* 0x002fda0003f05270 */
        /* <DEDUP_REMOVED lines=12> */
.L_x_10383:
[----:B------:R-:W2:Y:S01]  /*ad00*/  SYNCS.PHASECHK.TRANS64.TRYWAIT P0, [R9+URZ+0x13280], R10 ;  /* 0x0132800a090075a7 */ /* 0x000ea2000800017f */
[----:B------:R-:W3:Y:S01]  /*ad10*/  S2R R4, SR_TID.X ;  /* 0x0000000000047919 */ /* 0x000ee20000002100 */
[----:B------:R-:W-:Y:S01]  /*ad20*/  BSSY B1, `(.L_x_10384) ;  /* 0x0000004000017945 */ /* 0x000fe20003800000 */
[----:B---3--:R-:W-:-:S04]  /*ad30*/  LOP3.LUT R4, R4, 0x7f, RZ, 0xc0, !PT ;  /* 0x0000007f04047812 */ /* 0x008fc800078ec0ff */
[----:B------:R-:W-:Y:S01]  /*ad40*/  ISETP.NE.AND P2, PT, R4, RZ, PT ;  /* 0x000000ff0400720c */ /* 0x000fe20003f45270 */
[----:B--2---:R-:W-:-:S12]  /*ad50*/  @!P0 BRA `(.L_x_10385) ;  /* 0x0000001c00b48947 */ /* 0x004fd80003800000 */
.L_x_10444:
[----:B------:R-:W-:Y:S05]  /*ad60*/  BSYNC B1 ;  /* 0x0000000000017941 */ /* 0x000fea0003800000 */
.L_x_10384:
[----:B------:R-:W-:Y:S04]  /*ad70*/  BSSY B1, `(.L_x_10386) ;  /* 0x0000007000017945 */ /* 0x000fe80003800000 */
[----:B------:R-:W-:Y:S05]  /*ad80*/  @P2 BRA `(.L_x_10387) ;  /* 0x0000000000142947 */ /* 0x000fea0003800000 */
[----:B------:R-:W-:Y:S01]  /*ad90*/  ISETP.NE.AND P0, PT, R29, RZ, PT ;  /* 0x000000ff1d00720c */ /* 0x000fe20003f05270 */
[----:B------:R-:W-:-:S04]  /*ada0*/  IMAD.MOV.U32 R4, RZ, RZ, 0x2800 ;  /* 0x00002800ff047424 */ /* 0x000fc800078e00ff */
[----:B------:R3:W-:Y:S08]  /*adb0*/  SYNCS.ARRIVE.TRANS64 RZ, [R9+URZ+0x13270], R4 ;  /* 0x0132700409ff79a7 */ /* 0x0007f0000800003f */
[----:B------:R-:W-:Y:S05]  /*adc0*/  @!P0 BRA `(.L_x_10387) ;  /* 0x0000000000048947 */ /* 0x000fea0003800000 */
[----:B------:R-:W-:Y:S01]  /*add0*/  BPT.TRAP 0x1 ;  /* 0x000000040000795c */ /* 0x000fe20000300000 */
.L_x_10387:
[----:B------:R-:W-:Y:S05]  /*ade0*/  BSYNC B1 ;  /* 0x0000000000017941 */ /* 0x000fea0003800000 */
.L_x_10386:
[----:B------:R-:W-:Y:S01]  /*adf0*/  IMAD.MOV.U32 R12, RZ, RZ, RZ ;  /* 0x000000ffff0c7224 */ /* 0x000fe200078e00ff */
[----:B------:R-:W-:Y:S01]  /*ae00*/  R2UR UR12, R19 ;  /* 0x00000000130c72ca */ /* 0x000fe200000e0000 */
[----:B01----:R-:W-:Y:S01]  /*ae10*/  IMAD.U32 R7, RZ, RZ, UR41 ;  /* 0x00000029ff077e24 */ /* 0x003fe2000f8e00ff */
[----:B------:R-:W-:Y:S01]  /*ae20*/  UIADD3 UR4, UP0, UR54, 0x470, URZ ;  /* 0x0000047036047890 */ /* 0x000fe2000ff1e03f */
[----:B------:R-:W-:Y:S01]  /*ae30*/  IMAD.MOV.U32 R6, RZ, RZ, 0xa0 ;  /* 0x000000a0ff067424 */ /* 0x000fe200078e00ff */
[----:B------:R-:W-:Y:S01]  /*ae40*/  R2UR UR10, R12 ;  /* 0x000000000c0a72ca */ /* 0x000fe200000e0000 */
[----:B------:R-:W-:Y:S01]  /*ae50*/  IMAD R7, R16, 0x2800, R7 ;  /* 0x0000280010077824 */ /* 0x000fe200078e0207 */
[----:B------:R-:W-:Y:S01]  /*ae60*/  PLOP3.LUT P0, PT, PT, PT, PT, 0x80, 0x0 ;  /* 0x000000000000781c */ /* 0x000fe20003f0f070 */
[----:B------:R-:W-:Y:S01]  /*ae70*/  IMAD R6, R11, R6, UR45 ;  /* 0x0000002d0b067e24 */ /* 0x000fe2000f8e0206 */
[----:B------:R-:W-:Y:S01]  /*ae80*/  UIADD3.X UR5, URZ, UR55, URZ, UP0, !UPT ;  /* 0x000000373f057290 */ /* 0x000fe200087fe43f */
[----:B------:R-:W-:Y:S01]  /*ae90*/  VIADD R5, R9, 0x13270 ;  /* 0x0001327009057836 */ /* 0x000fe20000000000 */
[----:B------:R-:W-:Y:S01]  /*aea0*/  UMOV UR6, 0x0 ;  /* 0x0000000000067882 */ /* 0x000fe20000000000 */
[----:B---3--:R-:W-:Y:S01]  /*aeb0*/  VIADD R4, R7, 0x6000 ;  /* 0x0000600007047836 */ /* 0x008fe20000000000 */
[----:B------:R-:W-:-:S08]  /*aec0*/  UMOV UR7, 0x14f00000 ;  /* 0x14f0000000077882 */ /* 0x000fd00000000000 */
.L_x_10388:
        /* <DEDUP_REMOVED lines=12> */
.L_x_10445:
[----:B------:R-:W-:Y:S05]  /*af90*/  BSYNC B1 ;  /* 0x0000000000017941 */ /* 0x000fea0003800000 */
.L_x_10389:
[----:B------:R-:W-:Y:S01]  /*afa0*/  BSSY B1, `(.L_x_10391) ;  /* 0x0000009000017945 */ /* 0x000fe20003800000 */
[----:B------:R-:W-:Y:S02]  /*afb0*/  IMAD.MOV.U32 R4, RZ, RZ, 0x0 ;  /* 0x00000000ff047424 */ /* 0x000fe400078e00ff */
[----:B------:R-:W-:Y:S01]  /*afc0*/  IMAD.MOV.U32 R5, RZ, RZ, 0x14f00000 ;  /* 0x14f00000ff057424 */ /* 0x000fe200078e00ff */
[----:B------:R-:W-:Y:S06]  /*afd0*/  @P2 BRA `(.L_x_10392) ;  /* 0x0000000000142947 */ /* 0x000fec0003800000 */
[----:B------:R-:W-:Y:S01]  /*afe0*/  ISETP.NE.AND P0, PT, R29, RZ, PT ;  /* 0x000000ff1d00720c */ /* 0x000fe20003f05270 */
[----:B0-2---:R-:W-:-:S04]  /*aff0*/  IMAD.MOV.U32 R10, RZ, RZ, 0x2800 ;  /* 0x00002800ff0a7424 */ /* 0x005fc800078e00ff */
[----:B------:R1:W-:Y:S08]  /*b000*/  SYNCS.ARRIVE.TRANS64 RZ, [R9+URZ+0x13230], R10 ;  /* 0x0132300a09ff79a7 */ /* 0x0003f0000800003f */
[----:B------:R-:W-:Y:S05]  /*b010*/  @!P0 BRA `(.L_x_10392) ;  /* 0x0000000000048947 */ /* 0x000fea0003800000 */
[----:B------:R-:W-:Y:S01]  /*b020*/  BPT.TRAP 0x1 ;  /* 0x000000040000795c */ /* 0x000fe20000300000 */
.L_x_10392:
[----:B------:R-:W-:Y:S05]  /*b030*/  BSYNC B1 ;  /* 0x0000000000017941 */ /* 0x000fea0003800000 */
.L_x_10391:
[----:B------:R-:W-:Y:S01]  /*b040*/  R2UR UR7, R5 ;  /* 0x00000000050772ca */ /* 0x000fe200000e0000 */
[----:B------:R-:W-:Y:S01]  /*b050*/  UIADD3 UR4, UP0, UR54, 0x370, URZ ;  /* 0x0000037036047890 */ /* 0x000fe2000ff1e03f */
[----:B------:R-:W-:Y:S01]  /*b060*/  R2UR UR10, R12 ;  /* 0x000000000c0a72ca */ /* 0x000fe200000e0000 */
[----:B012---:R-:W-:Y:S01]  /*b070*/  VIADD R9, R9, 0x13230 ;  /* 0x0001323009097836 */ /* 0x007fe20000000000 */
[----:B------:R-:W-:Y:S01]  /*b080*/  R2UR UR12, R19 ;  /* 0x00000000130c72ca */ /* 0x000fe200000e0000 */
[----:B------:R-:W-:Y:S01]  /*b090*/  UIADD3.X UR5, URZ, UR55, URZ, UP0, !UPT ;  /* 0x000000373f057290 */ /* 0x000fe200087fe43f */
[----:B------:R-:W-:Y:S01]  /*b0a0*/  R2UR UR6, R4 ;  /* 0x00000000040672ca */ /* 0x000fe200000e0000 */
[----:B------:R-:W-:Y:S01]  /*b0b0*/  VIADD R4, R7, 0xe000 ;  /* 0x0000e00007047836 */ /* 0x000fe20000000000 */
[----:B------:R-:W-:-:S13]  /*b0c0*/  PLOP3.LUT P0, PT, PT, PT, PT, 0x80, 0x0 ;  /* 0x000000000000781c */ /* 0x000fda0003f0f070 */
.L_x_10393:
        /* <DEDUP_REMOVED lines=9> */
.L_x_10382:
[----:B------:R-:W-:Y:S05]  /*b160*/  BSYNC B0 ;  /* 0x0000000000007941 */ /* 0x000fea0003800000 */
.L_x_10381:
[----:B------:R-:W-:-:S06]  /*b170*/  UISETP.NE.AND UP0, UPT, UR42, 0x3, UPT ;  /* 0x000000032a00788c */ /* 0x000fcc000bf05270 */
[----:B------:R-:W-:-:S13]  /*b180*/  PLOP3.LUT P0, PT, PT, PT, UP0, 0x80, 0x0 ;  /* 0x000000000000781c */ /* 0x000fda0003f0f008 */
[----:B------:R-:W-:Y:S05]  /*b190*/  @!P0 BRA `(.L_x_10394) ;  /* 0x0000000000048947 */ /* 0x000fea0003800000 */
[----:B------:R-:W-:Y:S01]  /*b1a0*/  BPT.TRAP 0x1 ;  /* 0x000000040000795c */ /* 0x000fe20000300000 */
.L_x_10394:
[----:B------:R-:W-:Y:S01]  /*b1b0*/  LOP3.LUT R5, R8, 0x1, RZ, 0x3c, !PT ;  /* 0x0000000108057812 */ /* 0x000fe200078e3cff */
[----:B------:R-:W-:Y:S01]  /*b1c0*/  IMAD.U32 R4, RZ, RZ, UR50 ;  /* 0x00000032ff047e24 */ /* 0x000fe2000f8e00ff */
[----:B------:R-:W-:Y:S01]  /*b1d0*/  LEA R12, R3, UR41, 0x3 ;  /* 0x00000029030c7c11 */ /* 0x000fe2000f8e18ff */
[----:B------:R-:W-:Y:S01]  /*b1e0*/  BSSY B0, `(.L_x_10395) ;  /* 0x0000005000007945 */ /* 0x000fe20003800000 */
[----:B------:R-:W-:Y:S02]  /*b1f0*/  SHF.L.U32 R5, R5, 0x1f, RZ ;  /* 0x0000001f05057819 */ /* 0x000fe400000006ff */
[----:B------:R-:W-:Y:S02]  /*b200*/  ISETP.NE.AND P0, PT, R4, 0x3, PT ;  /* 0x000000030400780c */ /* 0x000fe40003f05270 */
[----:B------:R-:W1:Y:S02]  /*b210*/  SYNCS.PHASECHK.TRANS64.TRYWAIT P2, [R12+URZ+0x13270], R5 ;  /* 0x013270050c0075a7 */ /* 0x000e64000804017f */
[----:B-1----:R-:W-:Y:S09]  /*b220*/  @!P2 BRA `(.L_x_10396) ;  /* 0x0000001800a8a947 */ /* 0x002ff20003800000 */
.L_x_10446:
[----:B------:R-:W-:Y:S05]  /*b230*/  BSYNC B0 ;  /* 0x0000000000007941 */ /* 0x000fea0003800000 */
.L_x_10395:
[----:B------:R-:W-:Y:S05]  /*b240*/  @!P0 BRA `(.L_x_10397) ;  /* 0x0000000000048947 */ /* 0x000fea0003800000 */
[----:B------:R-:W-:Y:S01]  /*b250*/  BPT.TRAP 0x1 ;  /* 0x000000040000795c */ /* 0x000fe20000300000 */
.L_x_10397:
[----:B-1----:R-:W-:Y:S01]  /*b260*/  SHF.L.U32 R5, R8, 0x1f, RZ ;  /* 0x0000001f08057819 */ /* 0x002fe200000006ff */
[----:B------:R-:W-:-:S03]  /*b270*/  IMAD R10, R3, 0x2800, RZ ;  /* 0x00002800030a7824 */ /* 0x000fc600078e02ff */
[----:B------:R-:W1:Y:S02]  /*b280*/  SYNCS.PHASECHK.TRANS64.TRYWAIT P2, [R12+URZ+0x13260], R5 ;  /* 0x013260050c0075a7 */ /* 0x000e64000804017f */
[----:B-1----:R-:W-:Y:S05]  /*b290*/  @!P2 BRA `(.L_x_10398) ;  /* 0x0000001800a0a947 */ /* 0x002fea0003800000 */
.L_x_10447:
[C---:B------:R-:W-:Y:S01]  /*b2a0*/  LOP3.LUT R3, R10.reuse, R23, RZ, 0xfc, !PT ;  /* 0x000000170a037212 */ /* 0x040fe200078efcff */
[----:B------:R-:W-:Y:S05]  /*b2b0*/  WARPSYNC.ALL ;  /* 0x0000000000007948 */ /* 0x000fea0003800000 */
[----:B01----:R-:W0:Y:S01]  /*b2c0*/  LDSM.16.MT88.4 R4, [R3+UR41+0x6000] ;  /* 0x006000290304783b */ /* 0x003e220008004200 */
[----:B------:R-:W-:-:S05]  /*b2d0*/  LOP3.LUT R13, R10, R22, RZ, 0xfc, !PT ;  /* 0x000000160a0d7212 */ /* 0x000fca00078efcff */
[----:B------:R-:W-:Y:S01]  /*b2e0*/  VIADD R13, R13, UR41 ;  /* 0x000000290d0d7c36 */ /* 0x000fe20008000000 */
        /* <DEDUP_REMOVED lines=37> */
.L_x_10399:
        /* <DEDUP_REMOVED lines=10> */
.L_x_10380:
[----:B------:R-:W-:Y:S04]  /*b5e0*/  BSSY B0, `(.L_x_10401) ;  /* 0x000000e000007945 */ /* 0x000fe80003800000 */
[----:B------:R-:W-:Y:S05]  /*b5f0*/  @P1 BRA `(.L_x_10402) ;  /* 0x0000000000301947 */ /* 0x000fea0003800000 */
[----:B0-----:R-:W0:Y:S01]  /*b600*/  S2R R7, SR_LANEID ;  /* 0x0000000000077919 */ /* 0x001e220000000000 */
[----:B------:R-:W-:Y:S01]  /*b610*/  VOTEU.ANY UR4, UPT, PT ;  /* 0x0000000000047886 */ /* 0x000fe200038e0100 */
[----:B-1----:R-:W1:Y:S01]  /*b620*/  LDC.64 R2, c[0x0][0xc38] ;  /* 0x00030e00ff027b82 */ /* 0x002e620000000a00 */
        /* <DEDUP_REMOVED lines=8> */
[----:B0-----:R-:W-:-:S07]  /*b6b0*/  IADD3 R24, R0, UR49, R7 ;  /* 0x0000003100187c10 */ /* 0x001fce000fffe007 */
.L_x_10402:
[----:B------:R-:W-:Y:S05]  /*b6c0*/  BSYNC B0 ;  /* 0x0000000000007941 */ /* 0x000fea0003800000 */
.L_x_10401:
[----:B------:R-:W-:-:S06]  /*b6d0*/  UISETP.NE.AND UP0, UPT, UR42, 0x3, UPT ;  /* 0x000000032a00788c */ /* 0x000fcc000bf05270 */
[----:B------:R-:W-:-:S13]  /*b6e0*/  PLOP3.LUT P0, PT, PT, PT, UP0, 0x80, 0x0 ;  /* 0x000000000000781c */ /* 0x000fda0003f0f008 */
[----:B------:R-:W-:Y:S05]  /*b6f0*/  @!P0 BRA `(.L_x_10403) ;  /* 0x0000000000048947 */ /* 0x000fea0003800000 */
[----:B------:R-:W-:Y:S01]  /*b700*/  BPT.TRAP 0x1 ;  /* 0x000000040000795c */ /* 0x000fe20000300000 */
.L_x_10403:
        /* <DEDUP_REMOVED lines=8> */
.L_x_10448:
[----:B------:R-:W-:Y:S05]  /*b790*/  BSYNC B0 ;  /* 0x0000000000007941 */ /* 0x000fea0003800000 */
.L_x_10404:
[----:B------:R-:W-:Y:S05]  /*b7a0*/  @!P2 BRA `(.L_x_10406) ;  /* 0x000000000004a947 */ /* 0x000fea0003800000 */
[----:B------:R-:W-:Y:S01]  /*b7b0*/  BPT.TRAP 0x1 ;  /* 0x000000040000795c */ /* 0x000fe20000300000 */
.L_x_10406:
[----:B------:R-:W-:Y:S01]  /*b7c0*/  SHF.L.U32 R5, R17, 0x1f, RZ ;  /* 0x0000001f11057819 */ /* 0x000fe200000006ff */
[----:B-1----:R-:W-:-:S03]  /*b7d0*/  IMAD R3, R16, 0x2800, RZ ;  /* 0x0000280010037824 */ /* 0x002fc600078e02ff */
[----:B------:R-:W1:Y:S02]  /*b7e0*/  SYNCS.PHASECHK.TRANS64.TRYWAIT P0, [R2+URZ+0x13260], R5 ;  /* 0x01326005020075a7 */ /* 0x000e64000800017f */
[----:B------:R-:W-:Y:S01]  /*b7f0*/  LOP3.LUT R0, R3, R23, RZ, 0xfc, !PT ;  /* 0x0000001703007212 */ /* 0x000fe200078efcff */
[----:B-1----:R-:W-:Y:S06]  /*b800*/  @!P0 BRA `(.L_x_10407) ;  /* 0x00000014006c8947 */ /* 0x002fec0003800000 */
.L_x_10449:
        /* <DEDUP_REMOVED lines=41> */
.L_x_10408:
        /* <DEDUP_REMOVED lines=10> */
.L_x_10364:
[----:B------:R-:W-:Y:S05]  /*bb40*/  BSYNC B6 ;  /* 0x0000000000067941 */ /* 0x000fea0003800000 */
.L_x_10362:
[----:B------:R-:W2:Y:S02]  /*bb50*/  LDL R0, [R1] ;  /* 0x0000000001007983 */ /* 0x000ea40000100800 */
[----:B--2---:R-:W-:-:S13]  /*bb60*/  LOP3.LUT P0, RZ, R0, 0x2, RZ, 0xc0, !PT ;  /* 0x0000000200ff7812 */ /* 0x004fda000780c0ff */
        /* <DEDUP_REMOVED lines=10> */
.L_x_10409:
[C---:B------:R-:W-:Y:S01]  /*bc10*/  VIADD R5, R29.reuse, UR51 ;  /* 0x000000331d057c36 */ /* 0x040fe20008000000 */
[----:B------:R-:W-:Y:S01]  /*bc20*/  ISETP.NE.AND P0, PT, R29, 0x1f, PT ;  /* 0x0000001f1d00780c */ /* 0x000fe20003f05270 */
[----:B------:R-:W-:Y:S01]  /*bc30*/  ULDC UR4, c[0x0][0xc14] ;  /* 0x0003050000047ab9 */ /* 0x000fe20000000800 */
[----:B------:R-:W-:Y:S02]  /*bc40*/  IMAD.MOV.U32 R0, RZ, RZ, RZ ;  /* 0x000000ffff007224 */ /* 0x000fe400078e00ff */
[----:B------:R-:W-:Y:S01]  /*bc50*/  ISETP.GE.OR P1, PT, R5, UR4, !P0 ;  /* 0x0000000405007c0c */ /* 0x000fe2000c726670 */
[----:B------:R-:W-:-:S12]  /*bc60*/  ULDC UR4, c[0x0][0xc14] ;  /* 0x0003050000047ab9 */ /* 0x000fd80000000800 */
[----:B0-----:R-:W0:Y:S02]  /*bc70*/  @!P1 LDC.64 R2, c[0x0][0xc58] ;  /* 0x00031600ff029b82 */ /* 0x001e240000000a00 */
        /* <DEDUP_REMOVED lines=30> */
.L_x_10415:
[----:B------:R-:W-:-:S04]  /*be60*/  UIADD3 UR51, UR51, 0x1f, URZ ;  /* 0x0000001f33337890 */ /* 0x000fc8000fffe03f */
[----:B------:R-:W-:-:S06]  /*be70*/  UISETP.GE.AND UP0, UPT, UR51, UR4, UPT ;  /* 0x000000043300728c */ /* 0x000fcc000bf06270 */
[----:B------:R-:W-:-:S13]  /*be80*/  PLOP3.LUT P6, PT, PT, PT, UP0, 0x40, 0x0 ;  /* 0x000000000000781c */ /* 0x000fda0003fce808 */
[----:B------:R-:W-:Y:S05]  /*be90*/  @!P6 BRA `(.L_x_10412) ;  /* 0x000000040030e947 */ /* 0x000fea0003800000 */
[----:B------:R-:W-:Y:S01]  /*bea0*/  VIADD R7, R29, UR51 ;  /* 0x000000331d077c36 */ /* 0x000fe20008000000 */
[----:B------:R-:W-:Y:S01]  /*beb0*/  BSSY B0, `(.L_x_10413) ;  /* 0x0000007000007945 */ /* 0x000fe20003800000 */
[----:B------:R-:W-:-:S03]  /*bec0*/  IMAD.MOV.U32 R0, RZ, RZ, RZ ;  /* 0x000000ffff007224 */ /* 0x000fc600078e00ff */
[----:B------:R-:W-:-:S13]  /*bed0*/  ISETP.GE.OR P6, PT, R7, UR4, !P0 ;  /* 0x0000000407007c0c */ /* 0x000fda000c7c6670 */
[----:B------:R-:W-:Y:S05]  /*bee0*/  @P6 BRA `(.L_x_10414) ;  /* 0x00000000000c6947 */ /* 0x000fea0003800000 */
[----:B------:R-:W0:Y:S02]  /*bef0*/  LDC.64 R2, c[0x0][0xc58] ;  /* 0x00031600ff027b82 */ /* 0x000e240000000a00 */
[----:B0-----:R-:W-:-:S05]  /*bf00*/  IMAD.WIDE R2, R7, 0x4, R2 ;  /* 0x0000000407027825 */ /* 0x001fca00078e0202 */
[----:B------:R0:W5:Y:S02]  /*bf10*/  LDG.E R0, desc[UR52][R2.64] ;  /* 0x0000003402007981 */ /* 0x000164000c1e1900 */
.L_x_10414:
[----:B------:R-:W-:Y:S05]  /*bf20*/  BSYNC B0 ;  /* 0x0000000000007941 */ /* 0x000fea0003800000 */
.L_x_10413:
        /* <DEDUP_REMOVED lines=21> */
.L_x_10411:
        /* <DEDUP_REMOVED lines=19> */
.L_x_10416:
[----:B0-----:R-:W-:Y:S01]  /*c1b0*/  IMAD.MOV.U32 R3, RZ, RZ, R10 ;  /* 0x000000ffff037224 */ /* 0x001fe200078e000a */
[----:B------:R-:W-:Y:S01]  /*c1c0*/  UIADD3 UR51, UR4, UR51, URZ ;  /* 0x0000003304337290 */ /* 0x000fe2000fffe03f */
[----:B-1----:R-:W-:Y:S02]  /*c1d0*/  IMAD R24, R7, R2, R24 ;  /* 0x0000000207187224 */ /* 0x002fe400078e0218 */
[----:B------:R-:W-:Y:S02]  /*c1e0*/  IMAD R6, R3, R4, RZ ;  /* 0x0000000403067224 */ /* 0x000fe400078e02ff */
[----:B------:R-:W-:Y:S02]  /*c1f0*/  IMAD.IADD R25, R5, 0x1, -R24 ;  /* 0x0000000105197824 */ /* 0x000fe400078e0a18 */
[----:B------:R-:W-:Y:S02]  /*c200*/  IMAD.MOV.U32 R2, RZ, RZ, RZ ;  /* 0x000000ffff027224 */ /* 0x000fe400078e00ff */
[----:B------:R-:W-:-:S02]  /*c210*/  IMAD.MOV.U32 R3, RZ, RZ, R9 ;  /* 0x000000ffff037224 */ /* 0x000fc400078e0009 */
        /* <DEDUP_REMOVED lines=20> */
.L_x_10412:
[----:B------:R-:W-:Y:S01]  /*c360*/  IMAD.MOV.U32 R24, RZ, RZ, R5 ;  /* 0x000000ffff187224 */ /* 0x000fe200078e0005 */
[----:B------:R-:W-:Y:S01]  /*c370*/  ULDC UR51, c[0x0][0xc14] ;  /* 0x0003050000337ab9 */ /* 0x000fe20000000800 */
[----:B------:R-:W-:Y:S01]  /*c380*/  IMAD.MOV.U32 R25, RZ, RZ, RZ ;  /* 0x000000ffff197224 */ /* 0x000fe200078e00ff */
[----:B------:R-:W-:-:S06]  /*c390*/  UMOV UR38, URZ ;  /* 0x0000003f00267c82 */ /* 0x000fcc0008000000 */
.L_x_10417:
[----:B------:R-:W-:Y:S01]  /*c3a0*/  BAR.SYNC.DEFER_BLOCKING 0x4, 0x200 ;  /* 0x0108000000007b1d */ /* 0x000fe20000010000 */
        /* <DEDUP_REMOVED lines=10> */
.L_x_10410:
[----:B------:R-:W-:Y:S02]  /*c450*/  ULDC UR4, c[0x0][0xc14] ;  /* 0x0003050000047ab9 */ /* 0x000fe40000000800 */
[----:B------:R-:W-:-:S06]  /*c460*/  UISETP.GE.AND UP0, UPT, UR51, UR4, UPT ;  /* 0x000000043300728c */ /* 0x000fcc000bf06270 */
[----:B------:R-:W-:-:S13]  /*c470*/  PLOP3.LUT P0, PT, PT, PT, UP0, 0x80, 0x0 ;  /* 0x000000000000781c */ /* 0x000fda0003f0f008 */
[----:B------:R-:W-:Y:S05]  /*c480*/  @!P0 BRA `(.L_x_10418) ;  /* 0xffffffd0006c8947 */ /* 0x000fea000383ffff */
.L_x_10360:
[----:B0-----:R-:W0:Y:S01]  /*c490*/  S2R R5, SR_CgaCtaId ;  /* 0x0000000000057919 */ /* 0x001e220000008800 */
[----:B------:R-:W-:Y:S01]  /*c4a0*/  VIADD R28, R28, 0x1 ;  /* 0x000000011c1c7836 */ /* 0x000fe20000000000 */
[----:B------:R-:W-:Y:S01]  /*c4b0*/  MOV R2, 0x400 ;  /* 0x0000040000027802 */ /* 0x000fe20000000f00 */
[----:B------:R-:W-:Y:S03]  /*c4c0*/  BSSY B0, `(.L_x_10419) ;  /* 0x0000008000007945 */ /* 0x000fe60003800000 */
[----:B------:R-:W-:-:S04]  /*c4d0*/  LEA.HI R0, R28, R28, RZ, 0x1 ;  /* 0x0000001c1c007211 */ /* 0x000fc800078f08ff */
[----:B------:R-:W-:-:S05]  /*c4e0*/  LOP3.LUT R3, R0, 0xfffffffe, RZ, 0xc0, !PT ;  /* 0xfffffffe00037812 */ /* 0x000fca00078ec0ff */
[----:B------:R-:W-:-:S05]  /*c4f0*/  IMAD.IADD R0, R28, 0x1, -R3 ;  /* 0x000000011c007824 */ /* 0x000fca00078e0a03 */
[----:B------:R-:W-:Y:S02]  /*c500*/  SHF.L.U32 R0, R0, 0x1f, RZ ;  /* 0x0000001f00007819 */ /* 0x000fe400000006ff */
[----:B0-----:R-:W-:-:S04]  /*c510*/  LEA R7, R5, R2, 0x18 ;  /* 0x0000000205077211 */ /* 0x001fc800078ec0ff */
[----:B------:R-:W0:Y:S02]  /*c520*/  SYNCS.PHASECHK.TRANS64.TRYWAIT P0, [R7+URZ+0x13220], R0 ;  /* 0x01322000070075a7 */ /* 0x000e24000800017f */
[----:B0-----:R-:W-:Y:S05]  /*c530*/  @!P0 BRA `(.L_x_10420) ;  /* 0x0000000800348947 */ /* 0x001fea0003800000 */
.L_x_10450:
[----:B------:R-:W-:Y:S05]  /*c540*/  BSYNC B0 ;  /* 0x0000000000007941 */ /* 0x000fea0003800000 */
.L_x_10419:
[----:B------:R-:W-:-:S03]  /*c550*/  UMOV UR4, 0xffffffff ;  /* 0xffffffff00047882 */ /* 0x000fc60000000000 */
[----:B------:R-:W-:Y:S05]  /*c560*/  BRA.DIV UR4, `(.L_x_10421) ;  /* 0x0000000a043c7947 */ /* 0x000fea000b800000 */
[----:B0-----:R-:W0:Y:S02]  /*c570*/  S2R R0, SR_TID.X ;  /* 0x0000000000007919 */ /* 0x001e240000002100 */
[----:B0-----:R-:W-:-:S04]  /*c580*/  SHF.R.U32.HI R0, RZ, 0x5, R0 ;  /* 0x00000005ff007819 */ /* 0x001fc80000011600 */
[----:B------:R-:W-:-:S05]  /*c590*/  LOP3.LUT R0, R0, 0x3, RZ, 0xc0, !PT ;  /* 0x0000000300007812 */ /* 0x000fca00078ec0ff */
[----:B------:R0:W1:Y:S02]  /*c5a0*/  SHFL.IDX PT, R14, R0, RZ, 0x1f ;  /* 0x00001fff000e7589 */ /* 0x00006400000e0000 */
.L_x_10453:
[----:B-1----:R-:W-:Y:S01]  /*c5b0*/  ISETP.NE.AND P0, PT, R14, RZ, PT ;  /* 0x000000ff0e00720c */ /* 0x002fe20003f05270 */
[----:B------:R-:W-:-:S12]  /*c5c0*/  BSSY B0, `(.L_x_10422) ;  /* 0x000002b000007945 */ /* 0x000fd80003800000 */
[----:B------:R-:W-:Y:S05]  /*c5d0*/  @P0 BRA `(.L_x_10423) ;  /* 0x0000000000a40947 */ /* 0x000fea0003800000 */
[----:B------:R-:W-:-:S03]  /*c5e0*/  UMOV UR4, 0xffffffff ;  /* 0xffffffff00047882 */ /* 0x000fc60000000000 */
[----:B------:R-:W-:Y:S05]  /*c5f0*/  BRA.DIV UR4, `(.L_x_10424) ;  /* 0x0000000a044c7947 */ /* 0x000fea000b800000 */
[----:B------:R-:W-:-:S13]  /*c600*/  ELECT P6, URZ, PT ;  /* 0x00000000003f782f */ /* 0x000fda00038c0000 */
.L_x_10456:
[----:B------:R-:W-:Y:S05]  /*c610*/  @!P6 BRA `(.L_x_10423) ;  /* 0x000000000094e947 */ /* 0x000fea0003800000 */
[----:B------:R-:W-:-:S06]  /*c620*/  ULOP3.LUT UR4, UR40, 0x2, URZ, 0xfc, !UPT ;  /* 0x0000000228047892 */ /* 0x000fcc000f8efc3f */
[----:B0-----:R-:W-:-:S05]  /*c630*/  IMAD.U32 R0, RZ, RZ, UR4 ;  /* 0x00000004ff007e24 */ /* 0x001fca000f8e00ff */
[----:B------:R-:W-:-:S13]  /*c640*/  ISETP.NE.AND P0, PT, R0, 0x3, PT ;  /* 0x000000030000780c */ /* 0x000fda0003f05270 */
[----:B------:R-:W-:Y:S05]  /*c650*/  @!P0 BRA `(.L_x_10425) ;  /* 0x0000000000048947 */ /* 0x000fea0003800000 */
[----:B------:R-:W-:Y:S01]  /*c660*/  BPT.TRAP 0x1 ;  /* 0x000000040000795c */ /* 0x000fe20000300000 */
.L_x_10425:
        /* <DEDUP_REMOVED lines=12> */
.L_x_10457:
[----:B------:R-:W1:Y:S02]  /*c730*/  SYNCS.PHASECHK.TRANS64.TRYWAIT P1, [R3+URZ], R0 ;  /* 0x00000000030075a7 */ /* 0x000e64000802017f */
[----:B-1----:R-:W-:Y:S05]  /*c740*/  @!P1 BRA `(.L_x_10427) ;  /* 0x00000008002c9947 */ /* 0x002fea0003800000 */
.L_x_10458:
[----:B------:R-:W-:Y:S05]  /*c750*/  @!P0 BRA `(.L_x_10428) ;  /* 0x0000000000048947 */ /* 0x000fea0003800000 */
[----:B------:R-:W-:Y:S01]  /*c760*/  BPT.TRAP 0x1 ;  /* 0x000000040000795c */ /* 0x000fe20000300000 */
.L_x_10428:
[----:B-1----:R-:W-:-:S04]  /*c770*/  IMAD R3, R16, 0x8, R7 ;  /* 0x0000000810037824 */ /* 0x002fc800078e0207 */
[----:B------:R-:W1:Y:S02]  /*c780*/  SYNCS.PHASECHK.TRANS64.TRYWAIT P1, [R3+URZ+0x13260], R4 ;  /* 0x01326004030075a7 */ /* 0x000e64000802017f */
[----:B-1----:R-:W-:Y:S05]  /*c790*/  @!P1 BRA `(.L_x_10429) ;  /* 0x00000008002c9947 */ /* 0x002fea0003800000 */
.L_x_10459:
[----:B------:R-:W-:Y:S05]  /*c7a0*/  @!P0 BRA `(.L_x_10430) ;  /* 0x0000000000048947 */ /* 0x000fea0003800000 */
[----:B------:R-:W-:Y:S01]  /*c7b0*/  BPT.TRAP 0x1 ;  /* 0x000000040000795c */ /* 0x000fe20000300000 */
.L_x_10430:
[----:B0-----:R-:W-:-:S04]  /*c7c0*/  IMAD R5, R6, 0x8, R7 ;  /* 0x0000000806057824 */ /* 0x001fc800078e0207 */
[----:B------:R-:W0:Y:S02]  /*c7d0*/  SYNCS.PHASECHK.TRANS64.TRYWAIT P1, [R5+URZ+0x13260], R0 ;  /* 0x01326000050075a7 */ /* 0x000e24000802017f */
[----:B0-----:R-:W-:Y:S05]  /*c7e0*/  @!P1 BRA `(.L_x_10431) ;  /* 0x00000008002c9947 */ /* 0x001fea0003800000 */
.L_x_10460:
[----:B------:R-:W-:Y:S05]  /*c7f0*/  @!P0 BRA `(.L_x_10432) ;  /* 0x0000000000048947 */ /* 0x000fea0003800000 */
[----:B------:R-:W-:Y:S01]  /*c800*/  BPT.TRAP 0x1 ;  /* 0x000000040000795c */ /* 0x000fe20000300000 */
.L_x_10432:
[----:B------:R-:W2:Y:S02]  /*c810*/  SYNCS.PHASECHK.TRANS64.TRYWAIT P0, [R3+URZ+0x13280], R4 ;  /* 0x01328004030075a7 */ /* 0x000ea4000800017f */
[----:B--2---:R-:W-:Y:S05]  /*c820*/  @!P0 BRA `(.L_x_10433) ;  /* 0x0000000800308947 */ /* 0x004fea0003800000 */
.L_x_10434:
[----:B---3--:R3:W4:Y:S02]  /*c830*/  SYNCS.PHASECHK.TRANS64.TRYWAIT P0, [R5+URZ+0x13280], R0 ;  /* 0x01328000050075a7 */ /* 0x008724000800017f */
[----:B----4-:R-:W-:Y:S05]  /*c840*/  @!P0 NANOSLEEP.SYNCS 0x989680 ;  /* 0x009896800000895d */ /* 0x010fea0003900000 */
[----:B------:R-:W4:Y:S02]  /*c850*/  @!P0 SYNCS.PHASECHK.TRANS64 P0, [R5+URZ+0x13280], R0 ;  /* 0x01328000050085a7 */ /* 0x000f24000800007f */
[----:B----4-:R-:W-:Y:S05]  /*c860*/  @!P0 BRA `(.L_x_10434) ;  /* 0xfffffffc00f08947 */ /* 0x010fea000383ffff */
.L_x_10423:
[----:B------:R-:W-:Y:S05]  /*c870*/  BSYNC B0 ;  /* 0x0000000000007941 */ /* 0x000fea0003800000 */
.L_x_10422:
[----:B------:R-:W-:Y:S05]  /*c880*/  EXIT ;  /* 0x000000000000794d */ /* 0x000fea0003800000 */
.L_x_10310:
[----:B0-----:R0:W1:Y:S02]  /*c890*/  SYNCS.PHASECHK.TRANS64.TRYWAIT P1, [R0+URZ+0x13200], R3 ;  /* 0x01320003000075a7 */ /* 0x001064000802017f */
[----:B-1----:R-:W-:Y:S05]  /*c8a0*/  @!P1 NANOSLEEP.SYNCS 0x989680 ;  /* 0x009896800000995d */ /* 0x002fea0003900000 */
[----:B------:R-:W1:Y:S02]  /*c8b0*/  @!P1 SYNCS.PHASECHK.TRANS64 P1, [R0+URZ+0x13200], R3 ;  /* 0x01320003000095a7 */ /* 0x000e64000802007f */
[----:B-1----:R-:W-:Y:S05]  /*c8c0*/  @!P1 BRA `(.L_x_10310) ;  /* 0xfffffffc00f09947 */ /* 0x002fea000383ffff */
[----:B------:R-:W-:Y:S05]  /*c8d0*/  BRA `(.L_x_10435) ;  /* 0xffffff5000047947 */ /* 0x000fea000383ffff */
.L_x_10314:
[----:B--2---:R2:W3:Y:S02]  /*c8e0*/  SYNCS.PHASECHK.TRANS64.TRYWAIT P1, [R5+URZ+0x13230], R4 ;  /* 0x01323004050075a7 */ /* 0x0044e4000802017f */
[----:B---3--:R-:W-:Y:S05]  /*c8f0*/  @!P1 NANOSLEEP.SYNCS 0x989680 ;  /* 0x009896800000995d */ /* 0x008fea0003900000 */
[----:B------:R-:W3:Y:S02]  /*c900*/  @!P1 SYNCS.PHASECHK.TRANS64 P1, [R5+URZ+0x13230], R4 ;  /* 0x01323004050095a7 */ /* 0x000ee4000802007f */
[----:B---3--:R-:W-:Y:S05]  /*c910*/  @!P1 BRA `(.L_x_10314) ;  /* 0xfffffffc00f09947 */ /* 0x008fea000383ffff */
[----:B------:R-:W-:Y:S05]  /*c920*/  BRA `(.L_x_10313) ;  /* 0xffffff5000447947 */ /* 0x000fea000383ffff */
.L_x_10319:
[----:B-1----:R1:W2:Y:S02]  /*c930*/  SYNCS.PHASECHK.TRANS64.TRYWAIT P1, [R5+URZ+0x13230], R4 ;  /* 0x01323004050075a7 */ /* 0x0022a4000802017f */
[----:B--2---:R-:W-:Y:S05]  /*c940*/  @!P1 NANOSLEEP.SYNCS 0x989680 ;  /* 0x009896800000995d */ /* 0x004fea0003900000 */
[----:B------:R-:W2:Y:S02]  /*c950*/  @!P1 SYNCS.PHASECHK.TRANS64 P1, [R5+URZ+0x13230], R4 ;  /* 0x01323004050095a7 */ /* 0x000ea4000802007f */
[----:B--2---:R-:W-:Y:S05]  /*c960*/  @!P1 BRA `(.L_x_10319) ;  /* 0xfffffffc00f09947 */ /* 0x004fea000383ffff */
[----:B------:R-:W-:Y:S05]  /*c970*/  BRA `(.L_x_10318) ;  /* 0xffffff78005c7947 */ /* 0x000fea000383ffff */
.L_x_10323:
[----:B-1----:R-:W-:-:S04]  /*c980*/  IMAD.U32 R13, RZ, RZ, UR9 ;  /* 0x00000009ff0d7e24 */ /* 0x002fc8000f8e00ff */
[----:B------:R1:W2:Y:S03]  /*c990*/  SYNCS.PHASECHK.TRANS64.TRYWAIT P1, [R13+URZ+0x13250], R4 ;  /* 0x013250040d0075a7 */ /* 0x0002a6000802017f */
[----:B--2---:R-:W-:Y:S05]  /*c9a0*/  @!P1 NANOSLEEP.SYNCS 0x989680 ;  /* 0x009896800000995d */ /* 0x004fea0003900000 */
[----:B------:R-:W2:Y:S02]  /*c9b0*/  @!P1 SYNCS.PHASECHK.TRANS64 P1, [R13+URZ+0x13250], R4 ;  /* 0x013250040d0095a7 */ /* 0x000ea4000802007f */
[----:B--2---:R-:W-:Y:S05]  /*c9c0*/  @!P1 BRA `(.L_x_10323) ;  /* 0xfffffffc00ec9947 */ /* 0x004fea000383ffff */
[----:B------:R-:W-:Y:S05]  /*c9d0*/  BRA `(.L_x_10322) ;  /* 0xffffff7c006c7947 */ /* 0x000fea000383ffff */
.L_x_10329:
[----:B-1----:R1:W2:Y:S02]  /*c9e0*/  SYNCS.PHASECHK.TRANS64.TRYWAIT P1, [R20+URZ+0x13250], R3 ;  /* 0x01325003140075a7 */ /* 0x0022a4000802017f */
[----:B--2---:R-:W-:Y:S05]  /*c9f0*/  @!P1 NANOSLEEP.SYNCS 0x989680 ;  /* 0x009896800000995d */ /* 0x004fea0003900000 */
[----:B------:R-:W2:Y:S02]  /*ca00*/  @!P1 SYNCS.PHASECHK.TRANS64 P1, [R20+URZ+0x13250], R3 ;  /* 0x01325003140095a7 */ /* 0x000ea4000802007f */
[----:B--2---:R-:W-:Y:S05]  /*ca10*/  @!P1 BRA `(.L_x_10329) ;  /* 0xfffffffc00f09947 */ /* 0x004fea000383ffff */
[----:B------:R-:W-:Y:S05]  /*ca20*/  BRA `(.L_x_10328) ;  /* 0xffffff9800c87947 */ /* 0x000fea000383ffff */
.L_x_10369:
[----:B------:R-:W-:Y:S02]  /*ca30*/  IMAD.MOV.U32 R13, RZ, RZ, R7 ;  /* 0x000000ffff0d7224 */ /* 0x000fe400078e0007 */
[----:B------:R-:W-:Y:S02]  /*ca40*/  IMAD.MOV.U32 R12, RZ, RZ, RZ ;  /* 0x000000ffff0c7224 */ /* 0x000fe400078e00ff */
[----:B------:R-:W-:Y:S02]  /*ca50*/  IMAD.MOV.U32 R11, RZ, RZ, 0x1f ;  /* 0x0000001fff0b7424 */ /* 0x000fe400078e00ff */
[----:B------:R-:W-:-:S07]  /*ca60*/  IMAD.MOV.U32 R15, RZ, RZ, -0x1 ;  /* 0xffffffffff0f7424 */ /* 0x000fce00078e00ff */
[----:B------:R-:W-:Y:S05]  /*ca70*/  WARPSYNC.COLLECTIVE R15, `(.L_x_10436) ;  /* 0x000000000f087348 */ /* 0x000fea0003c00000 */
[----:B------:R0:W1:Y:S02]  /*ca80*/  SHFL.IDX P6, R14, R13, R12, R11 ;  /* 0x0000000c0d0e7389 */ /* 0x00006400000c000b */
[----:B01----:R-:W-:Y:S01]  /*ca90*/  ENDCOLLECTIVE ;  /* 0x000000000000791b */ /* 0x003fe20003800000 */
.L_x_10436:
[----:B------:R-:W-:Y:S05]  /*caa0*/  BRA `(.L_x_10437) ;  /* 0xffffffd8004c7947 */ /* 0x000fea000383ffff */
.L_x_10371:
[----:B------:R-:W-:Y:S01]  /*cab0*/  BSSY B0, `(.L_x_10438) ;  /* 0x0000006000007945 */ /* 0x000fe20003800000 */
[----:B------:R-:W-:-:S07]  /*cac0*/  IMAD.MOV.U32 R15, RZ, RZ, -0x1 ;  /* 0xffffffffff0f7424 */ /* 0x000fce00078e00ff */
[----:B------:R-:W-:Y:S05]  /*cad0*/  WARPSYNC.COLLECTIVE R15, `(.L_x_10439) ;  /* 0x000000000f0c7348 */ /* 0x000fea0003c00000 */
[----:B------:R-:W-:Y:S02]  /*cae0*/  ELECT P6, UR62, PT ;  /* 0x00000000003e782f */ /* 0x000fe400038c0000 */
[----:B------:R-:W-:Y:S01]  /*caf0*/  MOV R14, UR62 ;  /* 0x0000003e000e7c02 */ /* 0x000fe20008000f00 */
[----:B------:R-:W-:Y:S10]  /*cb00*/  ENDCOLLECTIVE ;  /* 0x000000000000791b */ /* 0x000ff40003800000 */
.L_x_10439:
[----:B------:R-:W-:Y:S05]  /*cb10*/  BSYNC B0 ;  /* 0x0000000000007941 */ /* 0x000fea0003800000 */
.L_x_10438:
[----:B------:R-:W-:Y:S05]  /*cb20*/  BRA `(.L_x_10440) ;  /* 0xffffffd8004c7947 */ /* 0x000fea000383ffff */
.L_x_10374:
[----:B0-----:R0:W1:Y:S02]  /*cb30*/  SYNCS.PHASECHK.TRANS64.TRYWAIT P2, [R5+URZ+0x13280], R2 ;  /* 0x01328002050075a7 */ /* 0x001064000804017f */
[----:B-1----:R-:W-:Y:S05]  /*cb40*/  @!P2 NANOSLEEP.SYNCS 0x989680 ;  /* 0x009896800000a95d */ /* 0x002fea0003900000 */
[----:B------:R-:W1:Y:S02]  /*cb50*/  @!P2 SYNCS.PHASECHK.TRANS64 P2, [R5+URZ+0x13280], R2 ;  /* 0x013280020500a5a7 */ /* 0x000e64000804007f */
[----:B-1----:R-:W-:Y:S05]  /*cb60*/  @!P2 BRA `(.L_x_10374) ;  /* 0xfffffffc00f0a947 */ /* 0x002fea000383ffff */
[----:B------:R-:W-:Y:S05]  /*cb70*/  BRA `(.L_x_10441) ;  /* 0xffffffd800a47947 */ /* 0x000fea000383ffff */
.L_x_10376:
[----:B-1----:R1:W2:Y:S02]  /*cb80*/  SYNCS.PHASECHK.TRANS64.TRYWAIT P2, [R5+URZ+0x13240], R2 ;  /* 0x01324002050075a7 */ /* 0x0022a4000804017f */
[----:B--2---:R-:W-:Y:S05]  /*cb90*/  @!P2 NANOSLEEP.SYNCS 0x989680 ;  /* 0x009896800000a95d */ /* 0x004fea0003900000 */
[----:B------:R-:W2:Y:S02]  /*cba0*/  @!P2 SYNCS.PHASECHK.TRANS64 P2, [R5+URZ+0x13240], R2 ;  /* 0x013240020500a5a7 */ /* 0x000ea4000804007f */
[----:B--2---:R-:W-:Y:S05]  /*cbb0*/  @!P2 BRA `(.L_x_10376) ;  /* 0xfffffffc00f0a947 */ /* 0x004fea000383ffff */
[----:B------:R-:W-:Y:S05]  /*cbc0*/  BRA `(.L_x_10442) ;  /* 0xffffffd800f47947 */ /* 0x000fea000383ffff */
.L_x_10379:
[----:B-1----:R-:W-:-:S04]  /*cbd0*/  IMAD.U32 R3, RZ, RZ, UR41 ;  /* 0x00000029ff037e24 */ /* 0x002fc8000f8e00ff */
[----:B------:R1:W2:Y:S03]  /*cbe0*/  SYNCS.PHASECHK.TRANS64.TRYWAIT P0, [R3+URZ+0x13220], R2 ;  /* 0x01322002030075a7 */ /* 0x0002a6000800017f */
[----:B--2---:R-:W-:Y:S05]  /*cbf0*/  @!P0 NANOSLEEP.SYNCS 0x989680 ;  /* 0x009896800000895d */ /* 0x004fea0003900000 */
[----:B------:R-:W2:Y:S02]  /*cc00*/  @!P0 SYNCS.PHASECHK.TRANS64 P0, [R3+URZ+0x13220], R2 ;  /* 0x01322002030085a7 */ /* 0x000ea4000800007f */
[----:B--2---:R-:W-:Y:S05]  /*cc10*/  @!P0 BRA `(.L_x_10379) ;  /* 0xfffffffc00ec8947 */ /* 0x004fea000383ffff */
[----:B------:R-:W-:Y:S05]  /*cc20*/  BRA `(.L_x_10443) ;  /* 0xffffffdc00907947 */ /* 0x000fea000383ffff */
.L_x_10385:
[----:B--2---:R2:W3:Y:S02]  /*cc30*/  SYNCS.PHASECHK.TRANS64.TRYWAIT P0, [R9+URZ+0x13280], R10 ;  /* 0x0132800a090075a7 */ /* 0x0044e4000800017f */
[----:B---3--:R-:W-:Y:S05]  /*cc40*/  @!P0 NANOSLEEP.SYNCS 0x989680 ;  /* 0x009896800000895d */ /* 0x008fea0003900000 */
[----:B------:R-:W3:Y:S02]  /*cc50*/  @!P0 SYNCS.PHASECHK.TRANS64 P0, [R9+URZ+0x13280], R10 ;  /* 0x0132800a090085a7 */ /* 0x000ee4000800007f */
[----:B---3--:R-:W-:Y:S05]  /*cc60*/  @!P0 BRA `(.L_x_10385) ;  /* 0xfffffffc00f08947 */ /* 0x008fea000383ffff */
[----:B------:R-:W-:Y:S05]  /*cc70*/  BRA `(.L_x_10444) ;  /* 0xffffffe000387947 */ /* 0x000fea000383ffff */
.L_x_10390:
[----:B0-----:R0:W1:Y:S02]  /*cc80*/  SYNCS.PHASECHK.TRANS64.TRYWAIT P0, [R9+URZ+0x13240], R10 ;  /* 0x0132400a090075a7 */ /* 0x001064000800017f */
[----:B-1----:R-:W-:Y:S05]  /*cc90*/  @!P0 NANOSLEEP.SYNCS 0x989680 ;  /* 0x009896800000895d */ /* 0x002fea0003900000 */
[----:B------:R-:W1:Y:S02]  /*cca0*/  @!P0 SYNCS.PHASECHK.TRANS64 P0, [R9+URZ+0x13240], R10 ;  /* 0x0132400a090085a7 */ /* 0x000e64000800007f */
[----:B-1----:R-:W-:Y:S05]  /*ccb0*/  @!P0 BRA `(.L_x_10390) ;  /* 0xfffffffc00f08947 */ /* 0x002fea000383ffff */
[----:B------:R-:W-:Y:S05]  /*ccc0*/  BRA `(.L_x_10445) ;  /* 0xffffffe000b07947 */ /* 0x000fea000383ffff */
.L_x_10396:
[----:B-1----:R1:W2:Y:S02]  /*ccd0*/  SYNCS.PHASECHK.TRANS64.TRYWAIT P2, [R12+URZ+0x13270], R5 ;  /* 0x013270050c0075a7 */ /* 0x0022a4000804017f */
[----:B--2---:R-:W-:Y:S05]  /*cce0*/  @!P2 NANOSLEEP.SYNCS 0x989680 ;  /* 0x009896800000a95d */ /* 0x004fea0003900000 */
[----:B------:R-:W2:Y:S02]  /*ccf0*/  @!P2 SYNCS.PHASECHK.TRANS64 P2, [R12+URZ+0x13270], R5 ;  /* 0x013270050c00a5a7 */ /* 0x000ea4000804007f */
[----:B--2---:R-:W-:Y:S05]  /*cd00*/  @!P2 BRA `(.L_x_10396) ;  /* 0xfffffffc00f0a947 */ /* 0x004fea000383ffff */
[----:B------:R-:W-:Y:S05]  /*cd10*/  BRA `(.L_x_10446) ;  /* 0xffffffe400447947 */ /* 0x000fea000383ffff */
.L_x_10398:
[----:B-1----:R1:W2:Y:S02]  /*cd20*/  SYNCS.PHASECHK.TRANS64.TRYWAIT P2, [R12+URZ+0x13260], R5 ;  /* 0x013260050c0075a7 */ /* 0x0022a4000804017f */
[----:B--2---:R-:W-:Y:S05]  /*cd30*/  @!P2 NANOSLEEP.SYNCS 0x989680 ;  /* 0x009896800000a95d */ /* 0x004fea0003900000 */
[----:B------:R-:W2:Y:S02]  /*cd40*/  @!P2 SYNCS.PHASECHK.TRANS64 P2, [R12+URZ+0x13260], R5 ;  /* 0x013260050c00a5a7 */ /* 0x000ea4000804007f */
[----:B--2---:R-:W-:Y:S05]  /*cd50*/  @!P2 BRA `(.L_x_10398) ;  /* 0xfffffffc00f0a947 */ /* 0x004fea000383ffff */
[----:B------:R-:W-:Y:S05]  /*cd60*/  BRA `(.L_x_10447) ;  /* 0xffffffe4004c7947 */ /* 0x000fea000383ffff */
.L_x_10405:
[----:B-1----:R1:W2:Y:S02]  /*cd70*/  SYNCS.PHASECHK.TRANS64.TRYWAIT P0, [R2+URZ+0x13270], R3 ;  /* 0x01327003020075a7 */ /* 0x0022a4000800017f */
[----:B--2---:R-:W-:Y:S05]  /*cd80*/  @!P0 NANOSLEEP.SYNCS 0x989680 ;  /* 0x009896800000895d */ /* 0x004fea0003900000 */
[----:B------:R-:W2:Y:S02]  /*cd90*/  @!P0 SYNCS.PHASECHK.TRANS64 P0, [R2+URZ+0x13270], R3 ;  /* 0x01327003020085a7 */ /* 0x000ea4000800007f */
[----:B--2---:R-:W-:Y:S05]  /*cda0*/  @!P0 BRA `(.L_x_10405) ;  /* 0xfffffffc00f08947 */ /* 0x004fea000383ffff */
[----:B------:R-:W-:Y:S05]  /*cdb0*/  BRA `(.L_x_10448) ;  /* 0xffffffe800747947 */ /* 0x000fea000383ffff */
.L_x_10407:
[----:B-1----:R1:W2:Y:S02]  /*cdc0*/  SYNCS.PHASECHK.TRANS64.TRYWAIT P0, [R2+URZ+0x13260], R5 ;  /* 0x01326005020075a7 */ /* 0x0022a4000800017f */
[----:B--2---:R-:W-:Y:S05]  /*cdd0*/  @!P0 NANOSLEEP.SYNCS 0x989680 ;  /* 0x009896800000895d */ /* 0x004fea0003900000 */
[----:B------:R-:W2:Y:S02]  /*cde0*/  @!P0 SYNCS.PHASECHK.TRANS64 P0, [R2+URZ+0x13260], R5 ;  /* 0x01326005020085a7 */ /* 0x000ea4000800007f */
[----:B--2---:R-:W-:Y:S05]  /*cdf0*/  @!P0 BRA `(.L_x_10407) ;  /* 0xfffffffc00f08947 */ /* 0x004fea000383ffff */
[----:B------:R-:W-:Y:S05]  /*ce00*/  BRA `(.L_x_10449) ;  /* 0xffffffe800807947 */ /* 0x000fea000383ffff */
.L_x_10420:
[----:B0-----:R0:W1:Y:S02]  /*ce10*/  SYNCS.PHASECHK.TRANS64.TRYWAIT P0, [R7+URZ+0x13220], R0 ;  /* 0x01322000070075a7 */ /* 0x001064000800017f */
[----:B-1----:R-:W-:Y:S05]  /*ce20*/  @!P0 NANOSLEEP.SYNCS 0x989680 ;  /* 0x009896800000895d */ /* 0x002fea0003900000 */
[----:B------:R-:W1:Y:S02]  /*ce30*/  @!P0 SYNCS.PHASECHK.TRANS64 P0, [R7+URZ+0x13220], R0 ;  /* 0x01322000070085a7 */ /* 0x000e64000800007f */
[----:B-1----:R-:W-:Y:S05]  /*ce40*/  @!P0 BRA `(.L_x_10420) ;  /* 0xfffffffc00f08947 */ /* 0x002fea000383ffff */
[----:B------:R-:W-:Y:S05]  /*ce50*/  BRA `(.L_x_10450) ;  /* 0xfffffff400b87947 */ /* 0x000fea000383ffff */
.L_x_10421:
        /* <DEDUP_REMOVED lines=11> */
.L_x_10452:
[----:B------:R-:W-:Y:S05]  /*cf10*/  BSYNC B0 ;  /* 0x0000000000007941 */ /* 0x000fea0003800000 */
.L_x_10451:
[----:B------:R-:W-:Y:S05]  /*cf20*/  BRA `(.L_x_10453) ;  /* 0xfffffff400a07947 */ /* 0x000fea000383ffff */
.L_x_10424:
[----:B------:R-:W-:Y:S01]  /*cf30*/  BSSY B1, `(.L_x_10454) ;  /* 0x0000006000017945 */ /* 0x000fe20003800000 */
[----:B------:R-:W-:-:S07]  /*cf40*/  IMAD.MOV.U32 R15, RZ, RZ, -0x1 ;  /* 0xffffffffff0f7424 */ /* 0x000fce00078e00ff */
[----:B0-----:R-:W-:Y:S05]  /*cf50*/  WARPSYNC.COLLECTIVE R15, `(.L_x_10455) ;  /* 0x000000000f0c7348 */ /* 0x001fea0003c00000 */
[----:B------:R-:W-:Y:S02]  /*cf60*/  ELECT P6, UR62, PT ;  /* 0x00000000003e782f */ /* 0x000fe400038c0000 */
[----:B------:R-:W-:Y:S01]  /*cf70*/  MOV R14, UR62 ;  /* 0x0000003e000e7c02 */ /* 0x000fe20008000f00 */
[----:B0-----:R-:W-:Y:S10]  /*cf80*/  ENDCOLLECTIVE ;  /* 0x000000000000791b */ /* 0x001ff40003800000 */
.L_x_10455:
[----:B------:R-:W-:Y:S05]  /*cf90*/  BSYNC B1 ;  /* 0x0000000000017941 */ /* 0x000fea0003800000 */
.L_x_10454:
[----:B------:R-:W-:Y:S05]  /*cfa0*/  BRA `(.L_x_10456) ;  /* 0xfffffff400987947 */ /* 0x000fea000383ffff */
.L_x_10426:
[----:B0-----:R0:W1:Y:S02]  /*cfb0*/  SYNCS.PHASECHK.TRANS64.TRYWAIT P1, [R5+URZ], R4 ;  /* 0x00000004050075a7 */ /* 0x001064000802017f */
[----:B-1----:R-:W-:Y:S05]  /*cfc0*/  @!P1 NANOSLEEP.SYNCS 0x989680 ;  /* 0x009896800000995d */ /* 0x002fea0003900000 */
[----:B------:R-:W1:Y:S02]  /*cfd0*/  @!P1 SYNCS.PHASECHK.TRANS64 P1, [R5+URZ], R4 ;  /* 0x00000004050095a7 */ /* 0x000e64000802007f */
[----:B-1----:R-:W-:Y:S05]  /*cfe0*/  @!P1 BRA `(.L_x_10426) ;  /* 0xfffffffc00f09947 */ /* 0x002fea000383ffff */
[----:B------:R-:W-:Y:S05]  /*cff0*/  BRA `(.L_x_10457) ;  /* 0xfffffff400cc7947 */ /* 0x000fea000383ffff */
.L_x_10427:
[----:B-1----:R1:W2:Y:S02]  /*d000*/  SYNCS.PHASECHK.TRANS64.TRYWAIT P1, [R3+URZ], R0 ;  /* 0x00000000030075a7 */ /* 0x0022a4000802017f */
[----:B--2---:R-:W-:Y:S05]  /*d010*/  @!P1 NANOSLEEP.SYNCS 0x989680 ;  /* 0x009896800000995d */ /* 0x004fea0003900000 */
[----:B------:R-:W2:Y:S02]  /*d020*/  @!P1 SYNCS.PHASECHK.TRANS64 P1, [R3+URZ], R0 ;  /* 0x00000000030095a7 */ /* 0x000ea4000802007f */
[----:B--2---:R-:W-:Y:S05]  /*d030*/  @!P1 BRA `(.L_x_10427) ;  /* 0xfffffffc00f09947 */ /* 0x004fea000383ffff */
[----:B------:R-:W-:Y:S05]  /*d040*/  BRA `(.L_x_10458) ;  /* 0xfffffff400c07947 */ /* 0x000fea000383ffff */
.L_x_10429:
[----:B-1----:R1:W2:Y:S02]  /*d050*/  SYNCS.PHASECHK.TRANS64.TRYWAIT P1, [R3+URZ+0x13260], R4 ;  /* 0x01326004030075a7 */ /* 0x0022a4000802017f */
[----:B--2---:R-:W-:Y:S05]  /*d060*/  @!P1 NANOSLEEP.SYNCS 0x989680 ;  /* 0x009896800000995d */ /* 0x004fea0003900000 */
[----:B------:R-:W2:Y:S02]  /*d070*/  @!P1 SYNCS.PHASECHK.TRANS64 P1, [R3+URZ+0x13260], R4 ;  /* 0x01326004030095a7 */ /* 0x000ea4000802007f */
[----:B--2---:R-:W-:Y:S05]  /*d080*/  @!P1 BRA `(.L_x_10429) ;  /* 0xfffffffc00f09947 */ /* 0x004fea000383ffff */
[----:B------:R-:W-:Y:S05]  /*d090*/  BRA `(.L_x_10459) ;  /* 0xfffffff400c07947 */ /* 0x000fea000383ffff */
.L_x_10431:
[----:B0-----:R0:W2:Y:S02]  /*d0a0*/  SYNCS.PHASECHK.TRANS64.TRYWAIT P1, [R5+URZ+0x13260], R0 ;  /* 0x01326000050075a7 */ /* 0x0010a4000802017f */
[----:B--2---:R-:W-:Y:S05]  /*d0b0*/  @!P1 NANOSLEEP.SYNCS 0x989680 ;  /* 0x009896800000995d */ /* 0x004fea0003900000 */
[----:B------:R-:W2:Y:S02]  /*d0c0*/  @!P1 SYNCS.PHASECHK.TRANS64 P1, [R5+URZ+0x13260], R0 ;  /* 0x01326000050095a7 */ /* 0x000ea4000802007f */
[----:B--2---:R-:W-:Y:S05]  /*d0d0*/  @!P1 BRA `(.L_x_10431) ;  /* 0xfffffffc00f09947 */ /* 0x004fea000383ffff */
[----:B------:R-:W-:Y:S05]  /*d0e0*/  BRA `(.L_x_10460) ;  /* 0xfffffff400c07947 */ /* 0x000fea000383ffff */
.L_x_10433:
[----:B--2---:R2:W3:Y:S02]  /*d0f0*/  SYNCS.PHASECHK.TRANS64.TRYWAIT P0, [R3+URZ+0x13280], R4 ;  /* 0x01328004030075a7 */ /* 0x0044e4000800017f */
[----:B---3--:R-:W-:Y:S05]  /*d100*/  @!P0 NANOSLEEP.SYNCS 0x989680 ;  /* 0x009896800000895d */ /* 0x008fea0003900000 */
[----:B------:R-:W3:Y:S02]  /*d110*/  @!P0 SYNCS.PHASECHK.TRANS64 P0, [R3+URZ+0x13280], R4 ;  /* 0x01328004030085a7 */ /* 0x000ee4000800007f */
[----:B---3--:R-:W-:Y:S05]  /*d120*/  @!P0 BRA `(.L_x_10433) ;  /* 0xfffffffc00f08947 */ /* 0x008fea000383ffff */
[----:B------:R-:W-:Y:S05]  /*d130*/  BRA `(.L_x_10434) ;  /* 0xfffffff400bc7947 */ /* 0x000fea000383ffff */
.L_x_10461:
        /* <DEDUP_REMOVED lines=12> */
.L_x_12389:


//--------------------- .text._ZN7cutlass13device_kernelIN5flash11enable_sm90INS1_16FlashAttnFwdSm90INS1_25CollectiveMainloopFwdSm90ILi2EN4cute5tupleIJNS5_1CILi1EEES8_S8_EEENS6_IJNS7_ILi192EEENS7_ILi160EEENS7_ILi64EEEEEELi64ENS_12float_e4m3_tEfNS_4arch4Sm90ELb0ELb0ELb0ELb1ELb0ELb1ELb0ELb1ELb1ELb0ELb0ELb0EEENS1_21CollectiveEpilogueFwdINS6_IJSA_SC_SB_EEES9_NS_10bfloat16_tESG_Li384ELb1ELb0ELb0ELb1EEENS1_36VarlenDynamicPersistentTileSchedulerILi192ELi160ELi384ELi128ELb0ELb0ELb1ELb0ELb1ELb1EEEEEEEEEvNT_6ParamsE --------------------------
	.section	.text._ZN7cutlass13device_kernelIN5flash11enable_sm90INS1_16FlashAttnFwdSm90INS1_25CollectiveMainloopFwdSm90ILi2EN4cute5tupleIJNS5_1CILi1EEES8_S8_EEENS6_IJNS7_ILi192EEENS7_ILi160EEENS7_ILi64EEEEEELi64ENS_12float_e4m3_tEfNS_4arch4Sm90ELb0ELb0ELb0ELb1ELb0ELb1ELb0ELb1ELb1ELb0ELb0ELb0EEENS1_21CollectiveEpilogueFwdINS6_IJSA_SC_SB_EEES9_NS_10bfloat16_tESG_Li384ELb1ELb0ELb0ELb1EEENS1_36VarlenDynamicPersistentTileSchedulerILi192ELi160ELi384ELi128ELb0ELb0ELb1ELb0ELb1ELb1EEEEEEEEEvNT_6ParamsE,"ax",@progbits
	.align	128
.text._ZN7cutlass13device_kernelIN5flash11enable_sm90INS1_16FlashAttnFwdSm90INS1_25CollectiveMainloopFwdSm90ILi2EN4cute5tupleIJNS5_1CILi1EEES8_S8_EEENS6_IJNS7_ILi192EEENS7_ILi160EEENS7_ILi64EEEEEELi64ENS_12float_e4m3_tEfNS_4arch4Sm90ELb0ELb0ELb0ELb1ELb0ELb1ELb0ELb1ELb1ELb0ELb0ELb0EEENS1_21CollectiveEpilogueFwdINS6_IJSA_SC_SB_EEES9_NS_10bfloat16_tESG_Li384ELb1ELb0ELb0ELb1EEENS1_36VarlenDynamicPersistentTileSchedulerILi192ELi160ELi384ELi128ELb0ELb0ELb1ELb0ELb1ELb1EEEEEEEEEvNT_6ParamsE:
        .type           _ZN7cutlass13device_kernelIN5flash11enable_sm90INS1_16FlashAttnFwdSm90INS1_25CollectiveMainloopFwdSm90ILi2EN4cute5tupleIJNS5_1CILi1EEES8_S8_EEENS6_IJNS7_ILi192EEENS7_ILi160EEENS7_ILi64EEEEEELi64ENS_12float_e4m3_tEfNS_4arch4Sm90ELb0ELb0ELb0ELb1ELb0ELb1ELb0ELb1ELb1ELb0ELb0ELb0EEENS1_21CollectiveEpilogueFwdINS6_IJSA_SC_SB_EEES9_NS_10bfloat16_tESG_Li384ELb1ELb0ELb0ELb1EEENS1_36VarlenDynamicPersistentTileSchedulerILi192ELi160ELi384ELi128ELb0ELb0ELb1ELb0ELb1ELb1EEEEEEEEEvNT_6ParamsE,@function
        .size           _ZN7cutlass13device_kernelIN5flash11enable_sm90INS1_16FlashAttnFwdSm90INS1_25CollectiveMainloopFwdSm90ILi2EN4cute5tupleIJNS5_1CILi1EEES8_S8_EEENS6_IJNS7_ILi192EEENS7_ILi160EEENS7_ILi64EEEEEELi64ENS_12float_e4m3_tEfNS_4arch4Sm90ELb0ELb0ELb0ELb1ELb0ELb1ELb0ELb1ELb1ELb0ELb0ELb0EEENS1_21CollectiveEpilogueFwdINS6_IJSA_SC_SB_EEES9_NS_10bfloat16_tESG_Li384ELb1ELb0ELb0ELb1EEENS1_36VarlenDynamicPersistentTileSchedulerILi192ELi160ELi384ELi128ELb0ELb0ELb1ELb0ELb1ELb1EEEEEEEEEvNT_6ParamsE,(.L_x_12390 - _ZN7cutlass13device_kernelIN5flash11enable_sm90INS1_16FlashAttnFwdSm90INS1_25CollectiveMainloopFwdSm90ILi2EN4cute5tupleIJNS5_1CILi1EEES8_S8_EEENS6_IJNS7_ILi192EEENS7_ILi160EEENS7_ILi64EEEEEELi64ENS_12float_e4m3_tEfNS_4arch4Sm90ELb0ELb0ELb0ELb1ELb0ELb1ELb0ELb1ELb1ELb0ELb0ELb0EEENS1_21CollectiveEpilogueFwdINS6_IJSA_SC_SB_EEES9_NS_10bfloat16_tESG_Li384ELb1ELb0ELb0ELb1EEENS1_36VarlenDynamicPersistentTileSchedulerILi192ELi160ELi384ELi128ELb0ELb0ELb1ELb0ELb1ELb1EEEEEEEEEvNT_6ParamsE)
        .other          _ZN7cutlass13device_kernelIN5flash11enable_sm90INS1_16FlashAttnFwdSm90INS1_25CollectiveMainloopFwdSm90ILi2EN4cute5tupleIJNS5_1CILi1EEES8_S8_EEENS6_IJNS7_ILi192EEENS7_ILi160EEENS7_ILi64EEEEEELi64ENS_12float_e4m3_tEfNS_4arch4Sm90ELb0ELb0ELb0ELb1ELb0ELb1ELb0ELb1ELb1ELb0ELb0ELb0EEENS1_21CollectiveEpilogueFwdINS6_IJSA_SC_SB_EEES9_NS_10bfloat16_tESG_Li384ELb1ELb0ELb0ELb1EEENS1_36VarlenDynamicPersistentTileSchedulerILi192ELi160ELi384ELi128ELb0ELb0ELb1ELb0ELb1ELb1EEEEEEEEEvNT_6ParamsE,@"STO_CUDA_ENTRY STV_DEFAULT"
_ZN7cutlass13device_kernelIN5flash11enable_sm90INS1_16FlashAttnFwdSm90INS1_25CollectiveMainloopFwdSm90ILi2EN4cute5tupleIJNS5_1CILi1EEES8_S8_EEENS6_IJNS7_ILi192EEENS7_ILi160EEENS7_ILi64EEEEEELi64ENS_12float_e4m3_tEfNS_4arch4Sm90ELb0ELb0ELb0ELb1ELb0ELb1ELb0ELb1ELb1ELb0ELb0ELb0EEENS1_21CollectiveEpilogueFwdINS6_IJSA_SC_SB_EEES9_NS_10bfloat16_tESG_Li384ELb1ELb0ELb0ELb1EEENS1_36VarlenDynamicPersistentTileSchedulerILi192ELi160ELi384ELi128ELb0ELb0ELb1ELb0ELb1ELb1EEEEEEEEEvNT_6ParamsE:
        /* <DEDUP_REMOVED lines=27> */
.L_x_10463:
[----:B------:R-:W-:Y:S05]  /*01b0*/  BSYNC B0 ;  /* 0x0000000000007941 */ /* 0x000fea0003800000 */
.L_x_10462:
        /* <DEDUP_REMOVED lines=41> */
.L_x_10464:
        /* <DEDUP_REMOVED lines=22> */
.L_x_10465:
        /* <DEDUP_REMOVED lines=18> */
.L_x_10466:
        /* <DEDUP_REMOVED lines=22> */
.L_x_10467:
        /* <DEDUP_REMOVED lines=22> */
.L_x_10468:
        /* <DEDUP_REMOVED lines=8> */
.L_x_10471:
        /* <DEDUP_REMOVED lines=16> */
[----:B------:R-:W0:Y:S01]  /*0b10*/  S2R R0, SR_TID.X ;  /* 0x0000000000007919 */ /* 0x000e220000002100 */
[----:B------:R-:W-:Y:S01]  /*0b20*/  CS2R R156, SRZ ;  /* 0x00000000009c7805 */ /* 0x000fe2000001ff00 */
[----:B------:R-:W-:Y:S01]  /*0b30*/  ULOP3.LUT UR36, UR37, 0x1, URZ, 0xfc, !UPT ;  /* 0x0000000125247892 */ /* 0x000fe2000f8efc3f */
[----:B0-----:R-:W-:-:S05]  /*0b40*/  VIADD R14, R0, 0xffffff80 ;  /* 0xffffff80000e7836 */ /* 0x001fca0000000000 */
[----:B------:R-:W-:-:S04]  /*0b50*/  SHF.R.S32.HI R0, RZ, 0x1f, R14 ;  /* 0x0000001fff007819 */ /* 0x000fc8000001140e */
[CC--:B------:R-:W-:Y:S02]  /*0b60*/  LEA.HI R2, R0.reuse, R14.reuse, RZ, 0x7 ;  /* 0x0000000e00027211 */ /* 0x0c0fe400078f38ff */
[-C--:B------:R-:W-:Y:S02]  /*0b70*/  LEA.HI R3, R0, R14.reuse, RZ, 0x5 ;  /* 0x0000000e00037211 */ /* 0x080fe400078f28ff */
[----:B------:R-:W-:Y:S02]  /*0b80*/  LOP3.LUT R5, R2, 0xffffff80, RZ, 0xc0, !PT ;  /* 0xffffff8002057812 */ /* 0x000fe400078ec0ff */
[----:B------:R-:W-:Y:S01]  /*0b90*/  LEA.HI R7, R0, R14, RZ, 0x4 ;  /* 0x0000000e00077211 */ /* 0x000fe200078f20ff */
[----:B------:R-:W-:Y:S01]  /*0ba0*/  IMAD.SHL.U32 R4, R3, 0x20, RZ ;  /* 0x0000002003047824 */ /* 0x000fe200078e00ff */
[----:B------:R-:W-:Y:S01]  /*0bb0*/  SHF.R.S32.HI R15, RZ, 0x7, R2 ;  /* 0x00000007ff0f7819 */ /* 0x000fe20000011402 */
[----:B------:R-:W-:Y:S01]  /*0bc0*/  IMAD.IADD R17, R14, 0x1, -R5 ;  /* 0x000000010e117824 */ /* 0x000fe200078e0a05 */
[----:B------:R-:W-:-:S02]  /*0bd0*/  LOP3.LUT R3, R7, 0x3fffff0, RZ, 0xc0, !PT ;  /* 0x03fffff007037812 */ /* 0x000fc400078ec0ff */
[----:B------:R-:W-:Y:S02]  /*0be0*/  LOP3.LUT R6, R4, 0xfffffc00, RZ, 0xc0, !PT ;  /* 0xfffffc0004067812 */ /* 0x000fe400078ec0ff */
[----:B------:R-:W-:Y:S01]  /*0bf0*/  SHF.R.S32.HI R9, RZ, 0x1f, R17 ;  /* 0x0000001fff097819 */ /* 0x000fe20000011411 */
[C---:B------:R-:W-:Y:S01]  /*0c00*/  IMAD.IADD R3, R14.reuse, 0x1, -R3 ;  /* 0x000000010e037824 */ /* 0x040fe200078e0a03 */
[----:B------:R-:W-:Y:S02]  /*0c10*/  LEA.HI R4, R14, R14, RZ, 0x1 ;  /* 0x0000000e0e047211 */ /* 0x000fe400078f08ff */
[----:B------:R-:W-:Y:S01]  /*0c20*/  LEA.HI R11, R9, R17, RZ, 0x2 ;  /* 0x00000011090b7211 */ /* 0x000fe200078f10ff */
[----:B------:R-:W-:Y:S01]  /*0c30*/  IMAD R10, R3, 0x40, R6 ;  /* 0x00000040030a7824 */ /* 0x000fe200078e0206 */
[----:B------:R-:W-:Y:S02]  /*0c40*/  SHF.R.S32.HI R23, RZ, 0x1, R4 ;  /* 0x00000001ff177819 */ /* 0x000fe40000011404 */
[----:B------:R-:W-:-:S02]  /*0c50*/  SHF.R.S32.HI R12, RZ, 0x2, R11 ;  /* 0x00000002ff0c7819 */ /* 0x000fc4000001140b */
[----:B------:R-:W-:Y:S02]  /*0c60*/  SHF.R.S32.HI R13, RZ, 0x1f, R11 ;  /* 0x0000001fff0d7819 */ /* 0x000fe4000001140b */
[----:B------:R-:W-:Y:S02]  /*0c70*/  LEA.HI R3, R0, R14, RZ, 0x2 ;  /* 0x0000000e00037211 */ /* 0x000fe400078f10ff */
[----:B------:R-:W-:Y:S02]  /*0c80*/  SHF.R.S32.HI R8, RZ, 0x4, R7 ;  /* 0x00000004ff087819 */ /* 0x000fe40000011407 */
[----:B------:R-:W-:Y:S02]  /*0c90*/  LEA.HI R5, R4, R23, RZ, 0x1 ;  /* 0x0000001704057211 */ /* 0x000fe400078f08ff */
[----:B------:R-:W-:Y:S02]  /*0ca0*/  LEA.HI R13, R13, R12, RZ, 0x3 ;  /* 0x0000000c0d0d7211 */ /* 0x000fe400078f18ff */
[----:B------:R-:W-:-:S02]  /*0cb0*/  SHF.R.S32.HI R2, RZ, 0x2, R3 ;  /* 0x00000002ff027819 */ /* 0x000fc40000011403 */
[----:B------:R-:W-:Y:S02]  /*0cc0*/  LEA.HI R7, R7, R8, RZ, 0x1 ;  /* 0x0000000807077211 */ /* 0x000fe400078f08ff */
[----:B------:R-:W-:Y:S01]  /*0cd0*/  LOP3.LUT R6, R5, 0x3fffffe, RZ, 0xc0, !PT ;  /* 0x03fffffe05067812 */ /* 0x000fe200078ec0ff */
[----:B------:R-:W-:Y:S01]  /*0ce0*/  IMAD.HI R5, R15, 0x55555556, RZ ;  /* 0x555555560f057827 */ /* 0x000fe200078e02ff */
[----:B------:R-:W-:Y:S02]  /*0cf0*/  SHF.R.S32.HI R3, RZ, 0x1f, R3 ;  /* 0x0000001fff037819 */ /* 0x000fe40000011403 */
[----:B------:R-:W-:Y:S01]  /*0d00*/  LOP3.LUT R13, R13, 0xfffffff8, RZ, 0xc0, !PT ;  /* 0xfffffff80d0d7812 */ /* 0x000fe200078ec0ff */
[----:B------:R-:W-:Y:S01]  /*0d10*/  IMAD.IADD R6, R23, 0x1, -R6 ;  /* 0x0000000117067824 */ /* 0x000fe200078e0a06 */
[----:B------:R-:W-:Y:S02]  /*0d20*/  LEA.HI R9, R9, R17, RZ, 0x5 ;  /* 0x0000001109097211 */ /* 0x000fe400078f28ff */
[----:B------:R-:W-:Y:S01]  /*0d30*/  LOP3.LUT R7, R7, 0x1ffffffe, RZ, 0xc0, !PT ;  /* 0x1ffffffe07077812 */ /* 0x000fe200078ec0ff */
[----:B------:R-:W-:Y:S01]  /*0d40*/  IMAD.IADD R12, R12, 0x1, -R13 ;  /* 0x000000010c0c7824 */ /* 0x000fe200078e0a0d */
[----:B------:R-:W-:Y:S01]  /*0d50*/  LEA.HI R3, R3, R2, RZ, 0x2 ;  /* 0x0000000203037211 */ /* 0x000fe200078f10ff */
[C---:B------:R-:W-:Y:S01]  /*0d60*/  IMAD R6, R8.reuse, 0x8, R6 ;  /* 0x0000000808067824 */ /* 0x040fe200078e0206 */
[----:B------:R-:W-:Y:S01]  /*0d70*/  LOP3.LUT R11, R11, 0x7ffffffc, RZ, 0xc0, !PT ;  /* 0x7ffffffc0b0b7812 */ /* 0x000fe200078ec0ff */
[----:B------:R-:W-:Y:S01]  /*0d80*/  IMAD.IADD R7, R8, 0x1, -R7 ;  /* 0x0000000108077824 */ /* 0x000fe200078e0a07 */
[----:B------:R-:W-:Y:S01]  /*0d90*/  LEA.HI R5, R5, R5, RZ, 0x1 ;  /* 0x0000000505057211 */ /* 0x000fe200078f08ff */
[----:B------:R-:W-:Y:S01]  /*0da0*/  IMAD.MOV.U32 R8, RZ, RZ, -0x2 ;  /* 0xfffffffeff087424 */ /* 0x000fe200078e00ff */
[----:B------:R-:W-:Y:S01]  /*0db0*/  SHF.R.S32.HI R9, RZ, 0x5, R9 ;  /* 0x00000005ff097819 */ /* 0x000fe20000011409 */
[----:B------:R-:W-:Y:S01]  /*0dc0*/  IMAD.IADD R11, R17, 0x1, -R11 ;  /* 0x00000001110b7824 */ /* 0x000fe200078e0a0b */
[----:B------:R-:W-:Y:S01]  /*0dd0*/  LOP3.LUT R3, R3, 0xfffffffc, RZ, 0xc0, !PT ;  /* 0xfffffffc03037812 */ /* 0x000fe200078ec0ff */
[----:B------:R-:W-:Y:S01]  /*0de0*/  IMAD R5, R5, -0x3, R15 ;  /* 0xfffffffd05057824 */ /* 0x000fe200078e020f */
[----:B------:R-:W-:Y:S01]  /*0df0*/  LOP3.LUT R4, R4, 0xfffffffe, RZ, 0xc0, !PT ;  /* 0xfffffffe04047812 */ /* 0x000fe200078ec0ff */
[----:B------:R-:W-:Y:S01]  /*0e00*/  IMAD R12, R9, 0x10, R12 ;  /* 0x00000010090c7824 */ /* 0x000fe200078e020c */
[----:B------:R-:W-:Y:S01]  /*0e10*/  LEA.HI R0, R0, R14, RZ, 0x3 ;  /* 0x0000000e00007211 */ /* 0x000fe200078f18ff */
[----:B------:R-:W-:-:S02]  /*0e20*/  IMAD R9, R7, 0x8, R10 ;  /* 0x0000000807097824 */ /* 0x000fc400078e020a */
[----:B------:R-:W-:Y:S02]  /*0e30*/  IMAD.IADD R2, R2, 0x1, -R3 ;  /* 0x0000000102027824 */ /* 0x000fe400078e0a03 */
[----:B------:R-:W-:Y:S01]  /*0e40*/  IMAD R7, R11, R8, 0xa0 ;  /* 0x000000a00b077424 */ /* 0x000fe200078e0208 */
[----:B------:R-:W-:Y:S01]  /*0e50*/  STL [R1+0x58], R9 ;  /* 0x0000580901007387 */ /* 0x000fe20000100800 */
[----:B------:R-:W-:Y:S02]  /*0e60*/  IMAD R3, R5, 0x40, R12 ;  /* 0x0000004005037824 */ /* 0x000fe400078e020c */
[----:B------:R-:W-:Y:S01]  /*0e70*/  IMAD.MOV.U32 R17, RZ, RZ, RZ ;  /* 0x000000ffff117224 */ /* 0x000fe200078e00ff */
[----:B------:R0:W-:Y:S04]  /*0e80*/  STL [R1+0x48], R2 ;  /* 0x0000480201007387 */ /* 0x0001e80000100800 */
[----:B------:R-:W-:Y:S04]  /*0e90*/  STL [R1+0x50], R7 ;  /* 0x0000500701007387 */ /* 0x000fe80000100800 */
[----:B------:R1:W-:Y:S01]  /*0ea0*/  STL [R1+0x54], R3 ;  /* 0x0000540301007387 */ /* 0x0003e20000100800 */
[----:B0-----:R-:W-:-:S03]  /*0eb0*/  IMAD.SHL.U32 R2, R2, 0x80, RZ ;  /* 0x0000008002027824 */ /* 0x001fc600078e00ff */
[----:B------:R-:W-:Y:S04]  /*0ec0*/  STL [R1+0x38], RZ ;  /* 0x000038ff01007387 */ /* 0x000fe80000100800 */
[----:B------:R-:W-:Y:S01]  /*0ed0*/  STL [R1], RZ ;  /* 0x000000ff01007387 */ /* 0x000fe20000100800 */
[----:B-1----:R-:W-:Y:S01]  /*0ee0*/  IMAD.IADD R3, R14, 0x1, -R4 ;  /* 0x000000010e037824 */ /* 0x002fe200078e0a04 */
[----:B------:R-:W-:-:S03]  /*0ef0*/  SHF.R.S32.HI R4, RZ, 0x3, R0 ;  /* 0x00000003ff047819 */ /* 0x000fc60000011400 */
[----:B------:R-:W-:Y:S01]  /*0f00*/  IMAD.SHL.U32 R18, R3, 0x10, RZ ;  /* 0x0000001003127824 */ /* 0x000fe200078e00ff */
[----:B------:R-:W-:Y:S02]  /*0f10*/  LOP3.LUT R3, R2, 0x180, RZ, 0xc0, !PT ;  /* 0x0000018002037812 */ /* 0x000fe400078ec0ff */
[----:B------:R-:W-:Y:S02]  /*0f20*/  LOP3.LUT R2, R0, 0x1ffffff8, RZ, 0xc0, !PT ;  /* 0x1ffffff800027812 */ /* 0x000fe400078ec0ff */
[----:B------:R-:W-:Y:S01]  /*0f30*/  LOP3.LUT R0, R3, 0x10, R18, 0xf8, !PT ;  /* 0x0000001003007812 */ /* 0x000fe200078ef812 */
[----:B------:R0:W-:Y:S01]  /*0f40*/  STL [R1+0x18], R3 ;  /* 0x0000180301007387 */ /* 0x0001e20000100800 */
[----:B------:R-:W-:Y:S01]  /*0f50*/  SHF.R.U32.HI R5, RZ, 0x3, R3 ;  /* 0x00000003ff057819 */ /* 0x000fe20000011603 */
[----:B------:R-:W-:Y:S02]  /*0f60*/  IMAD.IADD R2, R14, 0x1, -R2 ;  /* 0x000000010e027824 */ /* 0x000fe400078e0a02 */
[----:B------:R1:W-:Y:S01]  /*0f70*/  STL [R1+0x8], R4 ;  /* 0x0000080401007387 */ /* 0x0003e20000100800 */
[----:B------:R-:W-:-:S03]  /*0f80*/  LOP3.LUT R0, R0, R5, RZ, 0x3c, !PT ;  /* 0x0000000500007212 */ /* 0x000fc600078e3cff */
[----:B------:R2:W-:Y:S01]  /*0f90*/  STL [R1+0x1c], R5 ;  /* 0x00001c0501007387 */ /* 0x0005e20000100800 */
[----:B0-----:R-:W-:Y:S01]  /*0fa0*/  LOP3.LUT R3, R3, 0x30, R18, 0xf8, !PT ;  /* 0x0000003003037812 */ /* 0x001fe200078ef812 */
[----:B-1----:R-:W-:-:S03]  /*0fb0*/  IMAD.SHL.U32 R4, R6, 0x40, RZ ;  /* 0x0000004006047824 */ /* 0x002fc600078e00ff */
[----:B------:R-:W-:Y:S02]  /*0fc0*/  LOP3.LUT R3, R3, R5, RZ, 0x3c, !PT ;  /* 0x0000000503037212 */ /* 0x000fe400078e3cff */
[----:B------:R-:W-:Y:S01]  /*0fd0*/  SHF.R.S32.HI R6, RZ, 0x1f, R23 ;  /* 0x0000001fff067819 */ /* 0x000fe20000011417 */
[----:B--2---:R-:W-:Y:S01]  /*0fe0*/  IMAD.SHL.U32 R5, R2, 0x8, RZ ;  /* 0x0000000802057824 */ /* 0x004fe200078e00ff */
[----:B------:R0:W-:Y:S01]  /*0ff0*/  STL [R1+0x20], R4 ;  /* 0x0000200401007387 */ /* 0x0001e20000100800 */
[----:B------:R-:W-:Y:S01]  /*1000*/  IMAD.IADD R2, R4, 0x1, R0 ;  /* 0x0000000104027824 */ /* 0x000fe200078e0200 */
[----:B------:R-:W-:Y:S02]  /*1010*/  IADD3 R0, R16, R4, R3 ;  /* 0x0000000410007210 */ /* 0x000fe40007ffe003 */
[----:B------:R0:W-:Y:S04]  /*1020*/  STL [R1+0x2c], R5 ;  /* 0x00002c0501007387 */ /* 0x0001e80000100800 */
[----:B------:R0:W-:Y:S04]  /*1030*/  STL [R1+0x4c], R0 ;  /* 0x00004c0001007387 */ /* 0x0001e80000100800 */
[----:B------:R0:W-:Y:S02]  /*1040*/  STL [R1+0x4], R2 ;  /* 0x0000040201007387 */ /* 0x0001e40000100800 */
.L_x_10585:
        /* <DEDUP_REMOVED lines=8> */
[----:B------:R-:W-:Y:S02]  /*10d0*/  ISETP.NE.U32.AND P1, PT, RZ, UR8, PT ;  /* 0x00000008ff007c0c */ /* 0x000fe4000bf25070 */
[----:B------:R-:W-:Y:S02]  /*10e0*/  ISETP.NE.AND.EX P2, PT, RZ, UR5, PT, P2 ;  /* 0x00000005ff007c0c */ /* 0x000fe4000bf45320 */
[----:B------:R-:W-:Y:S02]  /*10f0*/  ISETP.NE.AND.EX P1, PT, RZ, UR9, PT, P1 ;  /* 0x00000009ff007c0c */ /* 0x000fe4000bf25310 */
[----:B------:R-:W-:Y:S02]  /*1100*/  ISETP.NE.U32.AND P0, PT, RZ, UR6, PT ;  /* 0x00000006ff007c0c */ /* 0x000fe4000bf05070 */
[----:B------:R-:W-:-:S02]  /*1110*/  MOV R31, RZ ;  /* 0x000000ff001f7202 */ /* 0x000fc40000000f00 */
        /* <DEDUP_REMOVED lines=43> */
.L_x_10473:
[----:B------:R-:W-:Y:S02]  /*13d0*/  IMAD.U32 R33, RZ, RZ, UR5 ;  /* 0x00000005ff217e24 */ /* 0x000fe4000f8e00ff */
[----:B------:R-:W-:Y:S01]  /*13e0*/  IMAD.U32 R28, RZ, RZ, UR4 ;  /* 0x00000004ff1c7e24 */ /* 0x000fe2000f8e00ff */
[----:B------:R-:W-:Y:S06]  /*13f0*/  @!P2 BRA `(.L_x_10474) ;  /* 0x000000000010a947 */ /* 0x000fec0003800000 */
[----:B------:R-:W-:-:S04]  /*1400*/  IADD3 R2, P0, R34, UR8, RZ ;  /* 0x0000000822027c10 */ /* 0x000fc8000ff1e0ff */
[----:B------:R-:W-:-:S05]  /*1410*/  IADD3.X R3, R30, UR9, RZ, P0, !PT ;  /* 0x000000091e037c10 */ /* 0x000fca00087fe4ff */
[----:B------:R0:W5:Y:S01]  /*1420*/  LDG.E R28, desc[UR42][R2.64] ;  /* 0x0000002a021c7981 */ /* 0x000162000c1e1900 */
[----:B------:R-:W-:Y:S05]  /*1430*/  BRA `(.L_x_10475) ;  /* 0x0000000000107947 */ /* 0x000fea0003800000 */
.L_x_10474:
[----:B------:R-:W-:Y:S05]  /*1440*/  @!P0 BRA `(.L_x_10475) ;  /* 0x00000000000c8947 */ /* 0x000fea0003800000 */
[----:B------:R-:W2:Y:S04]  /*1450*/  LDG.E R3, desc[UR42][R6.64] ;  /* 0x0000002a06037981 */ /* 0x000ea8000c1e1900 */
[----:B------:R-:W2:Y:S02]  /*1460*/  LDG.E R28, desc[UR42][R6.64+0x4] ;  /* 0x0000042a061c7981 */ /* 0x000ea4000c1e1900 */
[----:B--2---:R-:W-:-:S07]  /*1470*/  IMAD.IADD R28, R28, 0x1, -R3 ;  /* 0x000000011c1c7824 */ /* 0x004fce00078e0a03 */
.L_x_10475:
        /* <DEDUP_REMOVED lines=12> */
[----:B0-----:R-:W-:-:S12]  /*1540*/  IMAD.MOV R2, RZ, RZ, -R9 ;  /* 0x000000ffff027224 */ /* 0x001fd800078e0a09 */
[----:B------:R-:W-:-:S04]  /*1550*/  @P1 IADD3 R4, P2, R34, UR4, RZ ;  /* 0x0000000422041c10 */ /* 0x000fc8000ff5e0ff */
[----:B------:R-:W-:Y:S02]  /*1560*/  @P1 IADD3.X R5, R30, UR5, RZ, P2, !PT ;  /* 0x000000051e051c10 */ /* 0x000fe400097fe4ff */
[----:B------:R-:W-:-:S03]  /*1570*/  VIMNMX R2, RZ, R2, !PT ;  /* 0x00000002ff027248 */ /* 0x000fc60007fe0100 */
[----:B------:R0:W5:Y:S01]  /*1580*/  @P1 LDG.E R24, desc[UR42][R4.64] ;  /* 0x0000002a04181981 */ /* 0x000162000c1e1900 */
[----:B--2---:R-:W-:-:S04]  /*1590*/  @P0 IMAD.IADD R33, R7, 0x1, -R0 ;  /* 0x0000000107210824 */ /* 0x004fc800078e0a00 */
[----:B------:R-:W-:-:S04]  /*15a0*/  IMAD.IADD R105, R9, 0x1, R33 ;  /* 0x0000000109697824 */ /* 0x000fc800078e0221 */
[----:B------:R-:W-:-:S04]  /*15b0*/  VIADD R0, R105, 0x9f ;  /* 0x0000009f69007836 */ /* 0x000fc80000000000 */
[----:B------:R-:W-:-:S05]  /*15c0*/  IMAD.HI R0, R0, 0x66666667, RZ ;  /* 0x6666666700007827 */ /* 0x000fca00078e02ff */
[----:B------:R-:W-:-:S04]  /*15d0*/  SHF.R.U32.HI R3, RZ, 0x1f, R0 ;  /* 0x0000001fff037819 */ /* 0x000fc80000011600 */
[----:B------:R-:W-:-:S05]  /*15e0*/  LEA.HI.SX32 R104, R0, R3, 0x1a ;  /* 0x0000000300687211 */ /* 0x000fca00078fd2ff */
[----:B------:R-:W-:-:S05]  /*15f0*/  IMAD R0, R104, 0xa0, -R9 ;  /* 0x000000a068007824 */ /* 0x000fca00078e0a09 */
[----:B0-----:R-:W-:-:S04]  /*1600*/  VIMNMX R5, R0, R33, PT ;  /* 0x0000002100057248 */ /* 0x001fc80003fe0100 */
        /* <DEDUP_REMOVED lines=31> */
.L_x_10478:
[----:B------:R-:W-:Y:S05]  /*1800*/  BSYNC B6 ;  /* 0x0000000000067941 */ /* 0x000fea0003800000 */
.L_x_10477:
        /* <DEDUP_REMOVED lines=20> */
.L_x_10480:
[----:B------:R-:W-:Y:S05]  /*1950*/  BSYNC B6 ;  /* 0x0000000000067941 */ /* 0x000fea0003800000 */
.L_x_10479:
[----:B------:R-:W-:Y:S01]  /*1960*/  ULDC.64 UR4, c[0x0][0x9f8] ;  /* 0x00027e0000047ab9 */ /* 0x000fe20000000a00 */
[----:B------:R-:W0:Y:S01]  /*1970*/  LDC R0, c[0x0][0x428] ;  /* 0x00010a00ff007b82 */ /* 0x000e220000000800 */
[----:B------:R-:W-:-:S07]  /*1980*/  ISETP.NE.U32.AND P0, PT, RZ, UR4, PT ;  /* 0x00000004ff007c0c */ /* 0x000fce000bf05070 */
[----:B------:R-:W1:Y:S01]  /*1990*/  LDC.64 R48, c[0x0][0x2f0] ;  /* 0x0000bc00ff307b82 */ /* 0x000e620000000a00 */
[----:B------:R-:W-:Y:S01]  /*19a0*/  ISETP.NE.AND.EX P0, PT, RZ, UR5, PT, P0 ;  /* 0x00000005ff007c0c */ /* 0x000fe2000bf05300 */
[----:B------:R-:W-:Y:S01]  /*19b0*/  IMAD.IADD R56, R31, 0x1, R28 ;  /* 0x000000011f387824 */ /* 0x000fe200078e021c */
[----:B------:R-:W-:Y:S01]  /*19c0*/  ULDC.64 UR6, c[0x0][0xa08] ;  /* 0x0002820000067ab9 */ /* 0x000fe20000000a00 */
[----:B------:R-:W-:Y:S01]  /*19d0*/  IMAD.MOV.U32 R3, RZ, RZ, R26 ;  /* 0x000000ffff037224 */ /* 0x000fe200078e001a */
[----:B------:R-:W2:Y:S03]  /*19e0*/  LDL R28, [R1+0x1c] ;  /* 0x00001c00011c7983 */ /* 0x000ea60000100800 */
[----:B------:R-:W3:Y:S01]  /*19f0*/  LDC.64 R42, c[0x0][0x3d8] ;  /* 0x0000f600ff2a7b82 */ /* 0x000ee20000000a00 */
[----:B------:R-:W4:Y:S05]  /*1a00*/  LDL R14, [R1+0x20] ;  /* 0x00002000010e7983 */ /* 0x000f2a0000100800 */
[----:B------:R-:W-:-:S02]  /*1a10*/  @P0 IADD3 R4, P1, R34, UR4, RZ ;  /* 0x0000000422040c10 */ /* 0x000fc4000ff3e0ff */
[----:B------:R-:W-:Y:S01]  /*1a20*/  SHF.R.S32.HI R13, RZ, 0x1f, R56 ;  /* 0x0000001fff0d7819 */ /* 0x000fe20000011438 */
[----:B------:R-:W2:Y:S01]  /*1a30*/  LDL R34, [R1+0x48] ;  /* 0x0000480001227983 */ /* 0x000ea20000100800 */
[----:B------:R-:W-:Y:S01]  /*1a40*/  @P0 IADD3.X R5, R30, UR5, RZ, P1, !PT ;  /* 0x000000051e050c10 */ /* 0x000fe20008ffe4ff */
[----:B------:R-:W-:Y:S01]  /*1a50*/  ULDC.64 UR4, c[0x0][0x2f8] ;  /* 0x0000be0000047ab9 */ /* 0x000fe20000000a00 */
[----:B------:R-:W3:Y:S03]  /*1a60*/  LDC R31, c[0x0][0x3d4] ;  /* 0x0000f500ff1f7b82 */ /* 0x000ee60000000800 */
[----:B------:R1:W4:Y:S01]  /*1a70*/  @P0 LDG.E R29, desc[UR42][R4.64] ;  /* 0x0000002a041d0981 */ /* 0x000322000c1e1900 */
[----:B0-----:R-:W-:Y:S01]  /*1a80*/  ISETP.NE.AND P0, PT, R0, 0x1, PT ;  /* 0x000000010000780c */ /* 0x001fe20003f05270 */
[-C--:B-1----:R-:W-:Y:S01]  /*1a90*/  IMAD R6, R13, R48.reuse, RZ ;  /* 0x000000300d067224 */ /* 0x082fe200078e02ff */
[----:B------:R-:W-:Y:S01]  /*1aa0*/  SHF.R.S32.HI R19, RZ, 0x1f, R18 ;  /* 0x0000001fff137819 */ /* 0x000fe20000011412 */
[----:B------:R-:W0:Y:S01]  /*1ab0*/  S2R R10, SR_TID.X ;  /* 0x00000000000a7919 */ /* 0x000e220000002100 */
[----:B------:R-:W1:Y:S01]  /*1ac0*/  LDC.64 R36, c[0x0][0x3e8] ;  /* 0x0000fa00ff247b82 */ /* 0x000e620000000a00 */
[----:B------:R-:W-:Y:S01]  /*1ad0*/  SHF.R.S32.HI R30, RZ, 0x1f, R23 ;  /* 0x0000001fff1e7819 */ /* 0x000fe20000011417 */
[----:B------:R-:W-:-:S07]  /*1ae0*/  IMAD.WIDE.U32 R4, R56, R48, RZ ;  /* 0x0000003038047225 */ /* 0x000fce00078e00ff */
[----:B------:R-:W3:Y:S08]  /*1af0*/  @P0 LDC R7, c[0x0][0x42c] ;  /* 0x00010b00ff070b82 */ /* 0x000ef00000000800 */
[----:B------:R-:W1:Y:S01]  /*1b00*/  @P0 LDC R9, c[0x0][0x430] ;  /* 0x00010c00ff090b82 */ /* 0x000e620000000800 */
[----:B------:R-:W2:Y:S01]  /*1b10*/  S2R R35, SR_TID.X ;  /* 0x0000000000237919 */ /* 0x000ea20000002100 */
[----:B0-----:R-:W-:-:S02]  /*1b20*/  VIADD R20, R10, 0xffffff80 ;  /* 0xffffff800a147836 */ /* 0x001fc40000000000 */
[----:B---3--:R-:W-:-:S03]  /*1b30*/  @P0 IMAD.HI.U32 R0, R26, R7, RZ ;  /* 0x000000071a000227 */ /* 0x008fc600078e00ff */
[----:B------:R-:W-:Y:S01]  /*1b40*/  LEA.HI R10, R20, R20, RZ, 0x1 ;  /* 0x00000014140a7211 */ /* 0x000fe200078f08ff */
[----:B------:R-:W-:-:S03]  /*1b50*/  IMAD R7, R56, R49, R6 ;  /* 0x0000003138077224 */ /* 0x000fc600078e0206 */
[----:B------:R-:W-:Y:S01]  /*1b60*/  LOP3.LUT R10, R10, 0xfffffffe, RZ, 0xc0, !PT ;  /* 0xfffffffe0a0a7812 */ /* 0x000fe200078ec0ff */
[----:B------:R-:W-:Y:S01]  /*1b70*/  IMAD.IADD R5, R5, 0x1, R7 ;  /* 0x0000000105057824 */ /* 0x000fe200078e0207 */
[----:B-1----:R-:W-:Y:S02]  /*1b80*/  @P0 SHF.R.U32.HI R3, RZ, R9, R0 ;  /* 0x00000009ff030219 */ /* 0x002fe40000011600 */
[----:B------:R-:W-:Y:S01]  /*1b90*/  ISETP.NE.U32.AND P0, PT, RZ, UR6, PT ;  /* 0x00000006ff007c0c */ /* 0x000fe2000bf05070 */
[----:B------:R-:W-:Y:S01]  /*1ba0*/  IMAD.IADD R10, R20, 0x1, -R10 ;  /* 0x00000001140a7824 */ /* 0x000fe200078e0a0a */
[----:B------:R-:W-:Y:S01]  /*1bb0*/  SHF.R.S32.HI R0, RZ, 0x1f, R3 ;  /* 0x0000001fff007819 */ /* 0x000fe20000011403 */
[----:B------:R-:W-:Y:S01]  /*1bc0*/  IMAD.WIDE.U32 R4, R3, UR4, R4 ;  /* 0x0000000403047c25 */ /* 0x000fe2000f8e0004 */
[----:B------:R-:W-:Y:S01]  /*1bd0*/  ISETP.NE.AND.EX P0, PT, RZ, UR7, PT, P0 ;  /* 0x00000007ff007c0c */ /* 0x000fe2000bf05300 */
[----:B------:R-:W-:Y:S02]  /*1be0*/  ULDC.64 UR6, c[0x0][0x320] ;  /* 0x0000c80000067ab9 */ /* 0x000fe40000000a00 */
[----:B------:R-:W-:-:S02]  /*1bf0*/  IMAD R6, R0, UR4, RZ ;  /* 0x0000000400067c24 */ /* 0x000fc4000f8e02ff */
[----:B------:R-:W-:Y:S02]  /*1c00*/  IMAD R0, R0, UR6, RZ ;  /* 0x0000000600007c24 */ /* 0x000fe4000f8e02ff */
[C---:B------:R-:W-:Y:S01]  /*1c10*/  IMAD R9, R3.reuse, UR5, R6 ;  /* 0x0000000503097c24 */ /* 0x040fe2000f8e0206 */
[----:B------:R-:W-:Y:S01]  /*1c20*/  ULDC.64 UR4, c[0x0][0x300] ;  /* 0x0000c00000047ab9 */ /* 0x000fe20000000a00 */
[----:B------:R-:W-:Y:S02]  /*1c30*/  IMAD R11, R3, UR7, R0 ;  /* 0x00000007030b7c24 */ /* 0x000fe4000f8e0200 */
[----:B------:R-:W-:Y:S01]  /*1c40*/  IMAD.IADD R5, R5, 0x1, R9 ;  /* 0x0000000105057824 */ /* 0x000fe200078e0209 */
[----:B------:R-:W-:Y:S01]  /*1c50*/  ISETP.GE.AND P2, PT, R18, R31, PT ;  /* 0x0000001f1200720c */ /* 0x000fe20003f46270 */
[----:B------:R-:W-:-:S04]  /*1c60*/  IMAD.WIDE.U32 R6, R3, UR6, R18 ;  /* 0x0000000603067c25 */ /* 0x000fc8000f8e0012 */
[----:B------:R-:W-:Y:S02]  /*1c70*/  IMAD.SHL.U32 R52, R10, 0x8, RZ ;  /* 0x000000080a347824 */ /* 0x000fe400078e00ff */
[----:B------:R-:W-:-:S04]  /*1c80*/  IMAD.WIDE.U32 R20, R23, R48, R18 ;  /* 0x0000003017147225 */ /* 0x000fc800078e0012 */
[----:B------:R-:W-:Y:S01]  /*1c90*/  IMAD.IADD R7, R7, 0x1, R11 ;  /* 0x0000000107077824 */ /* 0x000fe200078e020b */
[----:B----4-:R-:W-:Y:S02]  /*1ca0*/  SHF.R.S32.HI R0, RZ, 0x1f, R29 ;  /* 0x0000001fff007819 */ /* 0x010fe4000001141d */
[----:B------:R-:W-:Y:S02]  /*1cb0*/  SEL R9, R29, RZ, !P0 ;  /* 0x000000ff1d097207 */ /* 0x000fe40004000000 */
[----:B------:R-:W3:Y:S01]  /*1cc0*/  LDL R29, [R1+0x18] ;  /* 0x00001800011d7983 */ /* 0x000ee20000100800 */
[----:B------:R-:W-:Y:S02]  /*1cd0*/  SEL R0, R0, RZ, !P0 ;  /* 0x000000ff00007207 */ /* 0x000fe40004000000 */
[----:B------:R-:W-:-:S04]  /*1ce0*/  IMAD.WIDE.U32 R54, R9, UR4, R4 ;  /* 0x0000000409367c25 */ /* 0x000fc8000f8e0004 */
[----:B------:R-:W-:Y:S02]  /*1cf0*/  IMAD R8, R0, UR4, RZ ;  /* 0x0000000400087c24 */ /* 0x000fe4000f8e02ff */
[----:B------:R-:W-:Y:S02]  /*1d00*/  IMAD R4, R30, R48, RZ ;  /* 0x000000301e047224 */ /* 0x000fe400078e02ff */
[----:B------:R-:W-:Y:S01]  /*1d10*/  IMAD R3, R9, UR5, R8 ;  /* 0x0000000509037c24 */ /* 0x000fe2000f8e0208 */
[----:B------:R-:W-:Y:S01]  /*1d20*/  ULDC.64 UR4, c[0x0][0x328] ;  /* 0x0000ca0000047ab9 */ /* 0x000fe20000000a00 */
[----:B------:R-:W-:Y:S01]  /*1d30*/  SEL R11, R31, RZ, P2 ;  /* 0x000000ff1f0b7207 */ /* 0x000fe20001000000 */
[----:B------:R-:W-:Y:S01]  /*1d40*/  IMAD R8, R0, UR4, RZ ;  /* 0x0000000400087c24 */ /* 0x000fe2000f8e02ff */
[----:B------:R-:W-:Y:S01]  /*1d50*/  SHF.R.S32.HI R53, RZ, 0x1f, R52 ;  /* 0x0000001fff357819 */ /* 0x000fe20000011434 */
[----:B------:R-:W-:Y:S02]  /*1d60*/  IMAD R5, R23, R49, R4 ;  /* 0x0000003117057224 */ /* 0x000fe400078e0204 */
[----:B------:R-:W-:Y:S01]  /*1d70*/  IMAD.IADD R0, R55, 0x1, R3 ;  /* 0x0000000137007824 */ /* 0x000fe200078e0203 */
[----:B------:R-:W-:Y:S01]  /*1d80*/  IADD3 R3, P0, R54, R20, RZ ;  /* 0x0000001436037210 */ /* 0x000fe20007f1e0ff */
[----:B------:R-:W-:-:S02]  /*1d90*/  IMAD R4, R30, R42, RZ ;  /* 0x0000002a1e047224 */ /* 0x000fc400078e02ff */
[C---:B------:R-:W-:Y:S01]  /*1da0*/  IMAD.WIDE.U32 R50, R9.reuse, UR4, R6 ;  /* 0x0000000409327c25 */ /* 0x040fe2000f8e0006 */
[----:B------:R-:W-:Y:S01]  /*1db0*/  IADD3.X R20, R0, R21, R5, P0, !PT ;  /* 0x0000001500147210 */ /* 0x000fe200007fe405 */
[----:B------:R-:W-:Y:S02]  /*1dc0*/  ULDC UR4, c[0x0][0x2e4] ;  /* 0x0000b90000047ab9 */ /* 0x000fe40000000800 */
[----:B------:R-:W-:Y:S02]  /*1dd0*/  IMAD R6, R30, R36, RZ ;  /* 0x000000241e067224 */ /* 0x000fe400078e02ff */
[----:B------:R-:W-:Y:S02]  /*1de0*/  IMAD.IADD R11, R18, 0x1, R11 ;  /* 0x00000001120b7824 */ /* 0x000fe400078e020b */
[----:B------:R-:W-:Y:S02]  /*1df0*/  IMAD R75, R9, UR5, R8 ;  /* 0x00000005094b7c24 */ /* 0x000fe4000f8e0208 */
[----:B------:R-:W-:-:S02]  /*1e00*/  IMAD R15, R23, R43, R4 ;  /* 0x0000002b170f7224 */ /* 0x000fc400078e0204 */
[----:B------:R-:W-:Y:S01]  /*1e10*/  IMAD.WIDE.U32 R8, R23, R42, R18 ;  /* 0x0000002a17087225 */ /* 0x000fe200078e0012 */
[----:B------:R-:W-:-:S03]  /*1e20*/  SHF.R.S32.HI R10, RZ, 0x1f, R11 ;  /* 0x0000001fff0a7819 */ /* 0x000fc6000001140b */
[----:B------:R-:W-:-:S04]  /*1e30*/  IMAD.WIDE.U32 R4, R23, R42, R52 ;  /* 0x0000002a17047225 */ /* 0x000fc800078e0034 */
[C---:B------:R-:W-:Y:S02]  /*1e40*/  IMAD R21, R23.reuse, R37, R6 ;  /* 0x0000002517157224 */ /* 0x040fe400078e0206 */
[----:B------:R-:W-:-:S04]  /*1e50*/  IMAD.WIDE.U32 R40, R23, R36, R18 ;  /* 0x0000002417287225 */ /* 0x000fc800078e0012 */
[----:B------:R-:W-:-:S04]  /*1e60*/  IMAD.WIDE.U32 R6, R23, R36, R52 ;  /* 0x0000002417067225 */ /* 0x000fc800078e0034 */
[----:B------:R-:W-:Y:S02]  /*1e70*/  IMAD.IADD R9, R15, 0x1, R9 ;  /* 0x000000010f097824 */ /* 0x000fe400078e0209 */
[----:B------:R-:W-:Y:S01]  /*1e80*/  IMAD.IADD R5, R5, 0x1, R15 ;  /* 0x0000000105057824 */ /* 0x000fe200078e020f */
[----:B-----5:R-:W-:Y:S01]  /*1e90*/  SHF.R.S32.HI R15, RZ, 0x1f, R24 ;  /* 0x0000001fff0f7819 */ /* 0x020fe20000011418 */
[----:B------:R-:W-:Y:S02]  /*1ea0*/  IMAD.IADD R41, R21, 0x1, R41 ;  /* 0x0000000115297824 */ /* 0x000fe400078e0229 */
[----:B------:R-:W-:Y:S01]  /*1eb0*/  IMAD.IADD R7, R7, 0x1, R21 ;  /* 0x0000000107077824 */ /* 0x000fe200078e0215 */
[----:B------:R-:W-:Y:S01]  /*1ec0*/  LEA.HI R21, R10, R11, RZ, 0x4 ;  /* 0x0000000b0a157211 */ /* 0x000fe200078f20ff */
[-C--:B------:R-:W-:Y:S02]  /*1ed0*/  IMAD R12, R15, R42.reuse, RZ ;  /* 0x0000002a0f0c7224 */ /* 0x080fe400078e02ff */
[----:B------:R-:W-:Y:S01]  /*1ee0*/  IMAD.WIDE.U32 R44, R24, R42, R4 ;  /* 0x0000002a182c7225 */ /* 0x000fe200078e0004 */
[----:B--2---:R-:W-:-:S03]  /*1ef0*/  LOP3.LUT P4, RZ, R34, 0x2, RZ, 0xc0, !PT ;  /* 0x0000000222ff7812 */ /* 0x004fc6000788c0ff */
[----:B------:R-:W-:Y:S01]  /*1f00*/  IMAD R15, R15, R36, RZ ;  /* 0x000000240f0f7224 */ /* 0x000fe200078e02ff */
[----:B------:R-:W-:Y:S01]  /*1f10*/  LOP3.LUT R22, R22, 0xfffffffb, RZ, 0xc0, !PT ;  /* 0xfffffffb16167812 */ /* 0x000fe200078ec0ff */
[C---:B------:R-:W-:Y:S01]  /*1f20*/  IMAD R65, R24.reuse, R43, R12 ;  /* 0x0000002b18417224 */ /* 0x040fe200078e020c */
[----:B------:R-:W-:Y:S01]  /*1f30*/  SHF.R.U32.HI R35, RZ, 0x7, R35 ;  /* 0x00000007ff237819 */ /* 0x000fe20000011623 */
[----:B------:R-:W-:Y:S01]  /*1f40*/  IMAD R11, R43, 0xa0, RZ ;  /* 0x000000a02b0b7824 */ /* 0x000fe200078e02ff */
[----:B------:R-:W-:Y:S01]  /*1f50*/  IADD3 R56, P0, R23, R56, RZ ;  /* 0x0000003817387210 */ /* 0x000fe20007f1e0ff */
[----:B------:R-:W-:Y:S01]  /*1f60*/  IMAD.WIDE.U32 R46, R24, R42, R8 ;  /* 0x0000002a182e7225 */ /* 0x000fe200078e0008 */
[----:B------:R-:W-:-:S03]  /*1f70*/  LOP3.LUT R64, R21, 0xfffffff0, RZ, 0xc0, !PT ;  /* 0xfffffff015407812 */ /* 0x000fc600078ec0ff */
[----:B------:R-:W-:Y:S02]  /*1f80*/  IMAD R59, R49, 0xa0, RZ ;  /* 0x000000a0313b7824 */ /* 0x000fe400078e02ff */
[----:B------:R-:W-:-:S04]  /*1f90*/  IMAD.WIDE.U32 R42, R42, 0xa0, RZ ;  /* 0x000000a02a2a7825 */ /* 0x000fc800078e00ff */
[C---:B------:R-:W-:Y:S02]  /*1fa0*/  IMAD R15, R24.reuse, R37, R15 ;  /* 0x00000025180f7224 */ /* 0x040fe400078e020f */
[----:B------:R-:W-:Y:S02]  /*1fb0*/  IMAD R61, R37, 0xa0, RZ ;  /* 0x000000a0253d7824 */ /* 0x000fe400078e02ff */
[----:B------:R-:W-:-:S04]  /*1fc0*/  IMAD.WIDE.U32 R40, R24, R36, R40 ;  /* 0x0000002418287225 */ /* 0x000fc800078e0028 */
[----:B------:R-:W-:-:S04]  /*1fd0*/  IMAD.WIDE.U32 R38, R24, R36, R6 ;  /* 0x0000002418267225 */ /* 0x000fc800078e0006 */
[----:B------:R-:W-:Y:S02]  /*1fe0*/  VIADD R34, R18, 0x20 ;  /* 0x0000002012227836 */ /* 0x000fe40000000000 */
[----:B------:R-:W-:Y:S01]  /*1ff0*/  IMAD.WIDE.U32 R48, R48, 0xa0, RZ ;  /* 0x000000a030307825 */ /* 0x000fe200078e00ff */
[----:B------:R-:W-:-:S03]  /*2000*/  @P2 LOP3.LUT R22, R22, 0x4, RZ, 0xfc, !PT ;  /* 0x0000000416162812 */ /* 0x000fc600078efcff */
[----:B------:R-:W-:Y:S01]  /*2010*/  IMAD.WIDE.U32 R36, R36, 0xa0, RZ ;  /* 0x000000a024247825 */ /* 0x000fe200078e00ff */
[----:B------:R-:W-:Y:S02]  /*2020*/  ISETP.GE.AND P3, PT, R18, UR4, PT ;  /* 0x0000000412007c0c */ /* 0x000fe4000bf66270 */
[----:B------:R-:W-:Y:S01]  /*2030*/  ISETP.GE.AND P2, PT, R34, UR4, PT ;  /* 0x0000000422007c0c */ /* 0x000fe2000bf46270 */
[----:B------:R-:W-:Y:S01]  /*2040*/  IMAD.IADD R62, R65, 0x1, R47 ;  /* 0x00000001413e7824 */ /* 0x000fe200078e022f */
[----:B------:R-:W-:Y:S01]  /*2050*/  IADD3 R60, R43, R11, RZ ;  /* 0x0000000b2b3c7210 */ /* 0x000fe20007ffe0ff */
[----:B------:R-:W-:Y:S01]  /*2060*/  VIADD R35, R35, 0x8 ;  /* 0x0000000823237836 */ /* 0x000fe20000000000 */
[----:B------:R-:W-:Y:S01]  /*2070*/  SHF.R.S32.HI R73, RZ, 0x1f, R64 ;  /* 0x0000001fff497819 */ /* 0x000fe20000011440 */
[----:B------:R-:W-:Y:S02]  /*2080*/  IMAD.SHL.U32 R58, R31, 0x2, RZ ;  /* 0x000000021f3a7824 */ /* 0x000fe400078e00ff */
[----:B------:R-:W-:-:S02]  /*2090*/  IMAD.X R57, R30, 0x1, R13, P0 ;  /* 0x000000011e397824 */ /* 0x000fc400000e060d */
[----:B------:R-:W-:Y:S02]  /*20a0*/  IMAD.IADD R59, R49, 0x1, R59 ;  /* 0x00000001313b7824 */ /* 0x000fe400078e023b */
[----:B------:R-:W-:Y:S02]  /*20b0*/  IMAD.IADD R61, R37, 0x1, R61 ;  /* 0x00000001253d7824 */ /* 0x000fe400078e023d */
[----:B------:R-:W-:Y:S02]  /*20c0*/  IMAD.IADD R63, R15, 0x1, R41 ;  /* 0x000000010f3f7824 */ /* 0x000fe400078e0229 */
[----:B------:R-:W-:Y:S02]  /*20d0*/  IMAD.IADD R65, R45, 0x1, R65 ;  /* 0x000000012d417824 */ /* 0x000fe400078e0241 */
[----:B------:R-:W-:Y:S02]  /*20e0*/  IMAD.IADD R72, R39, 0x1, R15 ;  /* 0x0000000127487824 */ /* 0x000fe400078e020f */
[----:B------:R-:W-:Y:S01]  /*20f0*/  IMAD.IADD R75, R51, 0x1, R75 ;  /* 0x00000001334b7824 */ /* 0x000fe200078e024b */
[----:B---3--:R-:W-:-:S04]  /*2100*/  LOP3.LUT R4, R29, 0x30, R21, 0xf8, !PT ;  /* 0x000000301d047812 */ /* 0x008fc800078ef815 */
[----:B------:R-:W-:-:S05]  /*2110*/  LOP3.LUT R4, R4, R28, RZ, 0x3c, !PT ;  /* 0x0000001c04047212 */ /* 0x000fca00078e3cff */
[----:B------:R-:W-:-:S07]  /*2120*/  IMAD.IADD R74, R14, 0x1, R4 ;  /* 0x000000010e4a7824 */ /* 0x000fce00078e0204 */
.L_x_10510:
[----:B0-----:R-:W2:Y:S01]  /*2130*/  LDL R4, [R1+0x4] ;  /* 0x0000040001047983 */ /* 0x001ea20000100800 */
[----:B----4-:R-:W0:Y:S01]  /*2140*/  LDC.64 R66, c[0x0][0x2d8] ;  /* 0x0000b600ff427b82 */ /* 0x010e220000000a00 */
[----:B------:R-:W-:Y:S01]  /*2150*/  VIADD R2, R2, 0xffffffff ;  /* 0xffffffff02027836 */ /* 0x000fe20000000000 */
[----:B------:R-:W-:Y:S01]  /*2160*/  LOP3.LUT R22, R22, 0xfffffffd, RZ, 0xc0, !PT ;  /* 0xfffffffd16167812 */ /* 0x000fe200078ec0ff */
[----:B------:R-:W-:Y:S05]  /*2170*/  YIELD ;  /* 0x0000000000007946 */ /* 0x000fea0003800000 */
[----:B------:R-:W1:Y:S01]  /*2180*/  LDC R31, c[0x0][0x3d4] ;  /* 0x0000f500ff1f7b82 */ /* 0x000e620000000800 */
[----:B------:R-:W-:Y:S01]  /*2190*/  SHF.R.S32.HI R69, RZ, 0x1f, R2 ;  /* 0x0000001fff457819 */ /* 0x000fe20000011402 */
[----:B------:R-:W-:Y:S01]  /*21a0*/  IMAD R5, R59, R2, RZ ;  /* 0x000000023b057224 */ /* 0x000fe200078e02ff */
[----:B------:R-:W-:Y:S01]  /*21b0*/  ISETP.GT.AND P5, PT, R2, R32, PT ;  /* 0x000000200200720c */ /* 0x000fe20003fa4270 */
[----:B---3--:R-:W-:Y:S01]  /*21c0*/  IMAD.WIDE.U32 R14, R48, R2, RZ ;  /* 0x00000002300e7225 */ /* 0x008fe200078e00ff */
[----:B------:R-:W-:Y:S03]  /*21d0*/  BSSY B0, `(.L_x_10481) ;  /* 0x0000268000007945 */ /* 0x000fe60003800000 */
[----:B------:R-:W-:-:S04]  /*21e0*/  IMAD R7, R69, R48, R5 ;  /* 0x0000003045077224 */ /* 0x000fc800078e0205 */
[----:B------:R-:W-:Y:S01]  /*21f0*/  IMAD.IADD R71, R15, 0x1, R7 ;  /* 0x000000010f477824 */ /* 0x000fe200078e0207 */
[----:B0-----:R-:W-:-:S03]  /*2200*/  IADD3 R12, P0, P1, R14, R66, R3 ;  /* 0x000000420e0c7210 */ /* 0x001fc6000791e003 */
[----:B------:R-:W-:Y:S02]  /*2210*/  @P5 LOP3.LUT R22, R22, 0x2, RZ, 0xfc, !PT ;  /* 0x0000000216165812 */ /* 0x000fe400078efcff */
[----:B------:R-:W-:Y:S02]  /*2220*/  IADD3.X R13, R71, R67, R20, P0, P1 ;  /* 0x00000043470d7210 */ /* 0x000fe400007e2414 */
[----:B-1----:R-:W-:Y:S01]  /*2230*/  ISETP.GE.AND P0, PT, R31, 0x1, PT ;  /* 0x000000011f00780c */ /* 0x002fe20003f06270 */
[----:B--2---:R-:W-:-:S04]  /*2240*/  IMAD R77, R17, 0x2800, R4 ;  /* 0x00002800114d7824 */ /* 0x004fc800078e0204 */
[C---:B------:R-:W-:Y:S02]  /*2250*/  VIADD R5, R77.reuse, 0x20 ;  /* 0x000000204d057836 */ /* 0x040fe40000000000 */
[----:B------:R-:W-:Y:S02]  /*2260*/  @P4 VIADD R5, R77, 0xffffffe0 ;  /* 0xffffffe04d054836 */ /* 0x000fe40000000000 */
[C---:B------:R-:W-:Y:S02]  /*2270*/  IMAD.IADD R77, R16.reuse, 0x1, R77 ;  /* 0x00000001104d7824 */ /* 0x040fe400078e024d */
[----:B------:R-:W-:Y:S02]  /*2280*/  IMAD.IADD R76, R16, 0x1, R5 ;  /* 0x00000001104c7824 */ /* 0x000fe400078e0205 */
[----:B------:R-:W-:Y:S05]  /*2290*/  @!P0 BRA `(.L_x_10482) ;  /* 0x0000002400248947 */ /* 0x000fea0003800000 */
[----:B------:R-:W-:Y:S01]  /*22a0*/  ULDC.U8 UR4, c[0x0][0x3f0] ;  /* 0x0000fc0000047ab9 */ /* 0x000fe20000000000 */
[-C--:B------:R-:W-:Y:S01]  /*22b0*/  IMAD R7, R60, R2.reuse, RZ ;  /* 0x000000023c077224 */ /* 0x080fe200078e02ff */
[----:B------:R-:W-:Y:S01]  /*22c0*/  ISETP.NE.AND P0, PT, RZ, UR4, PT ;  /* 0x00000004ff007c0c */ /* 0x000fe2000bf05270 */
[----:B------:R-:W-:-:S04]  /*22d0*/  IMAD.WIDE.U32 R4, R42, R2, RZ ;  /* 0x000000022a047225 */ /* 0x000fc800078e00ff */
[----:B------:R-:W-:-:S04]  /*22e0*/  IMAD R7, R69, R42, R7 ;  /* 0x0000002a45077224 */ /* 0x000fc800078e0207 */
[----:B------:R-:W-:-:S04]  /*22f0*/  IMAD.IADD R30, R5, 0x1, R7 ;  /* 0x00000001051e7824 */ /* 0x000fc800078e0207 */
[----:B------:R-:W-:Y:S05]  /*2300*/  @!P0 BRA `(.L_x_10483) ;  /* 0x0000001000648947 */ /* 0x000fea0003800000 */
[----:B------:R-:W-:Y:S01]  /*2310*/  IMAD R6, R2, -0xa0, R33 ;  /* 0xffffff6002067824 */ /* 0x000fe200078e0221 */
[----:B------:R-:W-:Y:S01]  /*2320*/  BSSY B1, `(.L_x_10484) ;  /* 0x000001c000017945 */ /* 0x000fe20003800000 */
[----:B------:R-:W-:Y:S02]  /*2330*/  CS2R R8, SRZ ;  /* 0x0000000000087805 */ /* 0x000fe4000001ff00 */
[----:B------:R-:W-:Y:S02]  /*2340*/  CS2R R14, SRZ ;  /* 0x00000000000e7805 */ /* 0x000fe4000001ff00 */
[----:B------:R-:W-:Y:S02]  /*2350*/  CS2R R10, SRZ ;  /* 0x00000000000a7805 */ /* 0x000fe4000001ff00 */
[----:B------:R-:W-:Y:S02]  /*2360*/  VIMNMX R6, R6, 0xa0, PT ;  /* 0x000000a006067848 */ /* 0x000fe40003fe0100 */
[----:B------:R-:W-:-:S02]  /*2370*/  CS2R R28, SRZ ;  /* 0x00000000001c7805 */ /* 0x000fc4000001ff00 */
[----:B------:R-:W-:-:S13]  /*2380*/  ISETP.GE.AND P1, PT, R23, R6, PT ;  /* 0x000000061700720c */ /* 0x000fda0003f26270 */
[----:B------:R-:W-:Y:S05]  /*2390*/  @P1 BRA `(.L_x_10485) ;  /* 0x0000000000501947 */ /* 0x000fea0003800000 */
[----:B------:R-:W-:Y:S01]  /*23a0*/  ULDC.64 UR4, c[0x0][0x3c8] ;  /* 0x0000f20000047ab9 */ /* 0x000fe20000000a00 */
[----:B------:R-:W-:Y:S01]  /*23b0*/  IMAD.MOV.U32 R6, RZ, RZ, R38 ;  /* 0x000000ffff067224 */ /* 0x000fe200078e0026 */
[----:B------:R-:W-:Y:S01]  /*23c0*/  IADD3 R4, P0, P5, R44, UR4, R4 ;  /* 0x000000042c047c10 */ /* 0x000fe2000fd1e004 */
[----:B------:R-:W-:Y:S02]  /*23d0*/  IMAD.MOV.U32 R7, RZ, RZ, R72 ;  /* 0x000000ffff077224 */ /* 0x000fe400078e0048 */
[----:B------:R-:W-:Y:S01]  /*23e0*/  IMAD R9, R61, R2, RZ ;  /* 0x000000023d097224 */ /* 0x000fe200078e02ff */
[----:B------:R-:W-:Y:S01]  /*23f0*/  IADD3.X R5, R65, UR5, R30, P0, P5 ;  /* 0x0000000541057c10 */ /* 0x000fe200087ea41e */
[----:B------:R-:W-:Y:S01]  /*2400*/  IMAD.WIDE.U32 R6, R2, R36, R6 ;  /* 0x0000002402067225 */ /* 0x000fe200078e0006 */
[----:B------:R-:W-:-:S03]  /*2410*/  ULDC.64 UR4, c[0x0][0x3e0] ;  /* 0x0000f80000047ab9 */ /* 0x000fc60000000a00 */
[----:B------:R-:W-:Y:S01]  /*2420*/  IMAD R9, R69, R36, R9 ;  /* 0x0000002445097224 */ /* 0x000fe200078e0209 */
[----:B------:R-:W-:Y:S01]  /*2430*/  IADD3 R6, P0, R6, UR4, RZ ;  /* 0x0000000406067c10 */ /* 0x000fe2000ff1e0ff */
[----:B------:R-:W-:-:S03]  /*2440*/  VIADD R8, R52, 0x10 ;  /* 0x0000001034087836 */ /* 0x000fc60000000000 */
[----:B------:R-:W-:Y:S02]  /*2450*/  IADD3.X R7, R7, UR5, R9, P0, !PT ;  /* 0x0000000507077c10 */ /* 0x000fe400087fe409 */
[----:B------:R-:W-:Y:S02]  /*2460*/  ISETP.GE.AND P0, PT, R52, R31, PT ;  /* 0x0000001f3400720c */ /* 0x000fe40003f06270 */
[----:B------:R-:W-:-:S11]  /*2470*/  CS2R R10, SRZ ;  /* 0x00000000000a7805 */ /* 0x000fd6000001ff00 */
[----:B------:R0:W5:Y:S04]  /*2480*/  @!P0 LDG.E.64 R14, desc[UR42][R4.64] ;  /* 0x0000002a040e8981 */ /* 0x000168000c1e1b00 */
[----:B------:R0:W5:Y:S01]  /*2490*/  @!P0 LDG.E.64 R28, desc[UR42][R6.64] ;  /* 0x0000002a061c8981 */ /* 0x000162000c1e1b00 */
[----:B------:R-:W-:Y:S02]  /*24a0*/  ISETP.GE.AND P0, PT, R8, R31, PT ;  /* 0x0000001f0800720c */ /* 0x000fe40003f06270 */
[----:B------:R-:W-:-:S11]  /*24b0*/  CS2R R8, SRZ ;  /* 0x0000000000087805 */ /* 0x000fd6000001ff00 */
[----:B------:R0:W5:Y:S04]  /*24c0*/  @!P0 LDG.E.64 R8, desc[UR42][R4.64+0x10] ;  /* 0x0000102a04088981 */ /* 0x000168000c1e1b00 */
[----:B------:R0:W5:Y:S02]  /*24d0*/  @!P0 LDG.E.64 R10, desc[UR42][R6.64+0x10] ;  /* 0x0000102a060a8981 */ /* 0x000164000c1e1b00 */
.L_x_10485:
[----:B------:R-:W-:Y:S05]  /*24e0*/  BSYNC B1 ;  /* 0x0000000000017941 */ /* 0x000fea0003800000 */
.L_x_10484:
[----:B------:R-:W-:Y:S01]  /*24f0*/  UISETP.NE.AND UP0, UPT, UR36, 0x3, UPT ;  /* 0x000000032400788c */ /* 0x000fe2000bf05270 */
[----:B-----5:R-:W-:Y:S02]  /*2500*/  IMAD.MOV.U32 R30, RZ, RZ, R8 ;  /* 0x000000ffff1e7224 */ /* 0x020fe400078e0008 */
[----:B------:R-:W-:Y:S02]  /*2510*/  IMAD.MOV.U32 R85, RZ, RZ, R14 ;  /* 0x000000ffff557224 */ /* 0x000fe400078e000e */
[----:B------:R-:W-:Y:S01]  /*2520*/  IMAD.MOV.U32 R66, RZ, RZ, R10 ;  /* 0x000000ffff427224 */ /* 0x000fe200078e000a */
[----:B------:R-:W-:Y:S01]  /*2530*/  PLOP3.LUT P0, PT, PT, PT, UP0, 0x80, 0x0 ;  /* 0x000000000000781c */ /* 0x000fe20003f0f008 */
[----:B------:R-:W-:-:S12]  /*2540*/  IMAD.MOV.U32 R83, RZ, RZ, R28 ;  /* 0x000000ffff537224 */ /* 0x000fd800078e001c */
[----:B------:R-:W-:Y:S05]  /*2550*/  @!P0 BRA `(.L_x_10486) ;  /* 0x0000000000048947 */ /* 0x000fea0003800000 */
[----:B------:R-:W-:Y:S01]  /*2560*/  BPT.TRAP 0x1 ;  /* 0x000000040000795c */ /* 0x000fe20000300000 */
.L_x_10486:
[----:B------:R-:W-:Y:S01]  /*2570*/  IMAD R78, R17, 0x8, R16 ;  /* 0x00000008114e7824 */ /* 0x000fe200078e0210 */
[----:B------:R-:W-:Y:S01]  /*2580*/  SHF.L.U32 R79, R156, 0x1f, RZ ;  /* 0x0000001f9c4f7819 */ /* 0x000fe200000006ff */
[----:B------:R-:W-:Y:S03]  /*2590*/  BSSY B1, `(.L_x_10487) ;  /* 0x0000003000017945 */ /* 0x000fe60003800000 */
[----:B------:R-:W1:Y:S02]  /*25a0*/  SYNCS.PHASECHK.TRANS64.TRYWAIT P5, [R78+URZ+0x13290], R79 ;  /* 0x0132904f4e0075a7 */ /* 0x000e6400080a017f */
[----:B-1----:R-:W-:Y:S05]  /*25b0*/  @!P5 BRA `(.L_x_10488) ;  /* 0x0000011c0040d947 */ /* 0x002fea0003800000 */
.L_x_10705:
[----:B------:R-:W-:Y:S05]  /*25c0*/  BSYNC B1 ;  /* 0x0000000000017941 */ /* 0x000fea0003800000 */
.L_x_10487:
[----:B------:R-:W-:Y:S05]  /*25d0*/  @P1 BRA `(.L_x_10489) ;  /* 0x00000020009c1947 */ /* 0x000fea0003800000 */
[----:B------:R-:W-:Y:S04]  /*25e0*/  BSSY B1, `(.L_x_10490) ;  /* 0x0000073000017945 */ /* 0x000fe80003800000 */
[----:B------:R-:W-:Y:S05]  /*25f0*/  @P3 BRA `(.L_x_10491) ;  /* 0x0000000400c43947 */ /* 0x000fea0003800000 */
[----:B0-----:R0:W2:Y:S01]  /*2600*/  LDS.128 R4, [R77+0xe000] ;  /* 0x00e000004d047984 */ /* 0x0010a20000000c00 */
[----:B------:R-:W-:Y:S01]  /*2610*/  ISETP.GE.AND P5, PT, R52, R31, PT ;  /* 0x0000001f3400720c */ /* 0x000fe20003fa6270 */
[----:B------:R-:W-:-:S12]  /*2620*/  BSSY B2, `(.L_x_10492) ;  /* 0x000006d000027945 */ /* 0x000fd80003800000 */
        /* <DEDUP_REMOVED lines=15> */
[----:B------:R-:W-:-:S02]  /*2720*/  F2FP.F16.E4M3.UNPACK_B R4, R5 ;  /* 0x00000005ff04723e */ /* 0x000fc400020006ff */
[----:B------:R-:W-:Y:S02]  /*2730*/  LOP3.LUT R69, R67, 0xff00, R28, 0xf8, !PT ;  /* 0x0000ff0043457812 */ /* 0x000fe400078ef81c */
[----:B------:R-:W-:Y:S02]  /*2740*/  SHF.L.U32 R28, R70, 0x10, RZ ;  /* 0x00000010461c7819 */ /* 0x000fe400000006ff */
[----:B------:R-:W-:Y:S02]  /*2750*/  F2FP.F16.E4M3.UNPACK_B R67, R83.H1 ;  /* 0x00000053ff43723e */ /* 0x000fe400030006ff */
[----:B------:R-:W-:Y:S01]  /*2760*/  LOP3.LUT R29, R29, 0xff00, R14, 0xf8, !PT ;  /* 0x0000ff001d1d7812 */ /* 0x000fe200078ef80e */
[----:B------:R-:W-:Y:S01]  /*2770*/  IMAD.U32 R14, R71, 0x10000, RZ ;  /* 0x00010000470e7824 */ /* 0x000fe200078e00ff */
[----:B------:R-:W-:Y:S01]  /*2780*/  LOP3.LUT R80, R69, 0xff0000, R28, 0xf8, !PT ;  /* 0x00ff000045507812 */ /* 0x000fe200078ef81c */
[--C-:B------:R-:W-:Y:S01]  /*2790*/  HADD2.F32 R28, -RZ, R4.reuse.H1_H1 ;  /* 0x30000004ff1c7230 */ /* 0x100fe20000004100 */
[----:B------:R-:W-:Y:S01]  /*27a0*/  F2FP.F16.E4M3.UNPACK_B R5, R5.H1 ;  /* 0x00000005ff05723e */ /* 0x000fe200030006ff */
[----:B------:R-:W-:Y:S01]  /*27b0*/  HADD2.F32 R71, -RZ, R67.H0_H0 ;  /* 0x20000043ff477230 */ /* 0x000fe20000004100 */
[----:B------:R-:W-:Y:S01]  /*27c0*/  LOP3.LUT R14, R29, 0xff0000, R14, 0xf8, !PT ;  /* 0x00ff00001d0e7812 */ /* 0x000fe200078ef80e */
[----:B------:R-:W-:-:S02]  /*27d0*/  HADD2.F32 R4, -RZ, R4.H0_H0 ;  /* 0x20000004ff047230 */ /* 0x000fc40000004100 */
[----:B------:R-:W-:Y:S02]  /*27e0*/  HADD2.F32 R70, -RZ, R67.H1_H1 ;  /* 0x30000043ff467230 */ /* 0x000fe40000004100 */
[-C--:B------:R-:W-:Y:S01]  /*27f0*/  FMUL.FTZ R81, R28, R71.reuse ;  /* 0x000000471c517220 */ /* 0x080fe20000410000 */
[--C-:B------:R-:W-:Y:S02]  /*2800*/  HADD2.F32 R69, -RZ, R68.reuse.H0_H0 ;  /* 0x20000044ff457230 */ /* 0x100fe40000004100 */
[--C-:B------:R-:W-:Y:S02]  /*2810*/  HADD2.F32 R67, -RZ, R5.reuse.H1_H1 ;  /* 0x30000005ff437230 */ /* 0x100fe40000004100 */
[----:B------:R-:W-:Y:S02]  /*2820*/  HADD2.F32 R29, -RZ, R5.H0_H0 ;  /* 0x20000005ff1d7230 */ /* 0x000fe40000004100 */
[----:B------:R-:W-:Y:S01]  /*2830*/  FMUL.FTZ R5, R4, R71 ;  /* 0x0000004704057220 */ /* 0x000fe20000410000 */
[----:B------:R-:W-:-:S02]  /*2840*/  HADD2.F32 R68, -RZ, R68.H1_H1 ;  /* 0x30000044ff447230 */ /* 0x000fc40000004100 */
[-C--:B------:R-:W-:Y:S01]  /*2850*/  FMUL.FTZ R82, R67, R70.reuse ;  /* 0x0000004643527220 */ /* 0x080fe20000410000 */
[-C--:B------:R-:W-:Y:S01]  /*2860*/  FFMA.FTZ R4, R4, R69.reuse, -R81 ;  /* 0x0000004504047223 */ /* 0x080fe20000010851 */
[C---:B------:R-:W-:Y:S01]  /*2870*/  FMUL.FTZ R84, R29.reuse, R70 ;  /* 0x000000461d547220 */ /* 0x040fe20000410000 */
        /* <DEDUP_REMOVED lines=15> */
[----:B------:R-:W-:Y:S01]  /*2970*/  HADD2.F32 R70, -RZ, R70.H0_H0 ;  /* 0x20000046ff467230 */ /* 0x000fe20000004100 */
[----:B------:R-:W-:Y:S01]  /*2980*/  F2FP.SATFINITE.E4M3.F32.PACK_AB_MERGE_C R5, R5, R4, R88 ;  /* 0x000000040505723e */ /* 0x000fe20004807058 */
        /* <DEDUP_REMOVED lines=9> */
[----:B------:R-:W-:Y:S02]  /*2a20*/  F2FP.SATFINITE.E4M3.F32.PACK_AB_MERGE_C R87, R81, R82, RZ ;  /* 0x000000525157723e */ /* 0x000fe400048070ff */
[----:B------:R-:W-:Y:S01]  /*2a30*/  F2FP.F16.E4M3.UNPACK_B R81, R80.H1 ;  /* 0x00000050ff51723e */ /* 0x000fe200030006ff */
        /* <DEDUP_REMOVED lines=15> */
[CC--:B------:R-:W-:Y:S01]  /*2b30*/  FMUL.FTZ R67, R29.reuse, R82.reuse ;  /* 0x000000521d437220 */ /* 0x0c0fe20000410000 */
[----:B------:R-:W-:Y:S01]  /*2b40*/  F2FP.F16.E4M3.UNPACK_B R7, R7 ;  /* 0x00000007ff07723e */ /* 0x000fe200020006ff */
[----:B------:R-:W-:Y:S01]  /*2b50*/  FMUL.FTZ R82, R28, R82 ;  /* 0x000000521c527220 */ /* 0x000fe20000410000 */
        /* <DEDUP_REMOVED lines=12> */
[-C--:B------:R-:W-:Y:S01]  /*2c20*/  FMUL.FTZ R83, R28, R81.reuse ;  /* 0x000000511c537220 */ /* 0x080fe20000410000 */
[----:B------:R-:W-:Y:S02]  /*2c30*/  HADD2.F32 R80, -RZ, R80.H0_H0 ;  /* 0x20000050ff507230 */ /* 0x000fe40000004100 */
        /* <DEDUP_REMOVED lines=11> */
.L_x_10493:
[----:B------:R-:W-:Y:S05]  /*2cf0*/  BSYNC B2 ;  /* 0x0000000000027941 */ /* 0x000fea0003800000 */
.L_x_10492:
[----:B--2---:R2:W-:Y:S02]  /*2d00*/  STG.E.128 desc[UR42][R12.64], R4 ;  /* 0x000000040c007986 */ /* 0x0045e4000c101d2a */
.L_x_10491:
[----:B------:R-:W-:Y:S05]  /*2d10*/  BSYNC B1 ;  /* 0x0000000000017941 */ /* 0x000fea0003800000 */
.L_x_10490:
[----:B------:R-:W-:Y:S05]  /*2d20*/  @P2 BRA `(.L_x_10489) ;  /* 0x0000001800c82947 */ /* 0x000fea0003800000 */
[----:B0-2---:R-:W2:Y:S01]  /*2d30*/  LDL R6, [R1+0x4] ;  /* 0x0000040001067983 */ /* 0x005ea20000100800 */
[----:B------:R-:W-:Y:S01]  /*2d40*/  IMAD.MOV.U32 R5, RZ, RZ, 0x20 ;  /* 0x00000020ff057424 */ /* 0x000fe200078e00ff */
[----:B------:R-:W-:Y:S01]  /*2d50*/  BSSY B1, `(.L_x_10494) ;  /* 0x0000072000017945 */ /* 0x000fe20003800000 */
[----:B------:R-:W-:Y:S02]  /*2d60*/  IMAD R4, R17, 0x2800, RZ ;  /* 0x0000280011047824 */ /* 0x000fe400078e02ff */
[----:B------:R-:W-:Y:S01]  /*2d70*/  VIADD R14, R52, 0x10 ;  /* 0x00000010340e7836 */ /* 0x000fe20000000000 */
[----:B------:R-:W-:-:S04]  /*2d80*/  SEL R5, R5, 0xffffffe0, !P4 ;  /* 0xffffffe005057807 */ /* 0x000fc80006000000 */
[----:B------:R-:W-:Y:S02]  /*2d90*/  ISETP.GE.AND P5, PT, R14, R31, PT ;  /* 0x0000001f0e00720c */ /* 0x000fe40003fa6270 */
[----:B--2---:R-:W-:-:S05]  /*2da0*/  IADD3 R5, R5, R6, R4 ;  /* 0x0000000605057210 */ /* 0x004fca0007ffe004 */
[----:B------:R-:W-:-:S06]  /*2db0*/  IMAD.IADD R4, R16, 0x1, R5 ;  /* 0x0000000110047824 */ /* 0x000fcc00078e0205 */
[----:B------:R-:W0:Y:S01]  /*2dc0*/  LDS.128 R4, [R4+0xe000] ;  /* 0x00e0000004047984 */ /* 0x000e220000000c00 */
[----:B------:R-:W-:Y:S05]  /*2dd0*/  @P5 BRA `(.L_x_10495) ;  /* 0x0000000400a45947 */ /* 0x000fea0003800000 */
[--C-:B------:R-:W-:Y:S02]  /*2de0*/  SHF.R.U32.HI R10, RZ, 0x8, R9.reuse ;  /* 0x00000008ff0a7819 */ /* 0x100fe40000011609 */
[----:B------:R-:W-:Y:S02]  /*2df0*/  SHF.R.U32.HI R31, RZ, 0x18, R9 ;  /* 0x00000018ff1f7819 */ /* 0x000fe40000011609 */
[----:B------:R-:W-:Y:S01]  /*2e00*/  LOP3.LUT R8, R9, 0xff, RZ, 0xc0, !PT ;  /* 0x000000ff09087812 */ /* 0x000fe200078ec0ff */
[----:B------:R-:W-:Y:S01]  /*2e10*/  IMAD.SHL.U32 R10, R10, 0x100, RZ ;  /* 0x000001000a0a7824 */ /* 0x000fe200078e00ff */
[----:B------:R-:W-:Y:S02]  /*2e20*/  SHF.R.U32.HI R28, RZ, 0x8, R11 ;  /* 0x00000008ff1c7819 */ /* 0x000fe4000001160b */
[----:B------:R-:W-:Y:S02]  /*2e30*/  SHF.R.U32.HI R29, RZ, 0x10, R9 ;  /* 0x00000010ff1d7819 */ /* 0x000fe40000011609 */
[----:B------:R-:W-:-:S02]  /*2e40*/  LOP3.LUT R14, R11, 0xff0000ff, RZ, 0xc0, !PT ;  /* 0xff0000ff0b0e7812 */ /* 0x000fc400078ec0ff */
[----:B------:R-:W-:Y:S01]  /*2e50*/  SHF.R.U32.HI R15, RZ, 0x10, R11 ;  /* 0x00000010ff0f7819 */ /* 0x000fe2000001160b */
[----:B------:R-:W-:Y:S01]  /*2e60*/  IMAD.SHL.U32 R11, R28, 0x100, RZ ;  /* 0x000001001c0b7824 */ /* 0x000fe200078e00ff */
[----:B------:R-:W-:Y:S01]  /*2e70*/  PRMT R9, R31, 0x654, R8 ;  /* 0x000006541f097816 */ /* 0x000fe20000000008 */
[----:B0-----:R-:W-:Y:S01]  /*2e80*/  IMAD.MOV.U32 R8, RZ, RZ, R4 ;  /* 0x000000ffff087224 */ /* 0x001fe200078e0004 */
[----:B------:R-:W-:Y:S01]  /*2e90*/  F2FP.F16.E4M3.UNPACK_B R4, R5 ;  /* 0x00000005ff04723e */ /* 0x000fe200020006ff */
[----:B------:R-:W-:Y:S01]  /*2ea0*/  IMAD.U32 R15, R15, 0x10000, RZ ;  /* 0x000100000f0f7824 */ /* 0x000fe200078e00ff */
[----:B------:R-:W-:Y:S01]  /*2eb0*/  LOP3.LUT R9, R9, 0xff00, R10, 0xf8, !PT ;  /* 0x0000ff0009097812 */ /* 0x000fe200078ef80a */
[----:B------:R-:W-:Y:S01]  /*2ec0*/  IMAD.U32 R10, R29, 0x10000, RZ ;  /* 0x000100001d0a7824 */ /* 0x000fe200078e00ff */
[----:B------:R-:W-:Y:S02]  /*2ed0*/  LOP3.LUT R14, R14, 0xff00, R11, 0xf8, !PT ;  /* 0x0000ff000e0e7812 */ /* 0x000fe400078ef80b */
[----:B------:R-:W-:-:S02]  /*2ee0*/  F2FP.F16.E4M3.UNPACK_B R11, R66.H1 ;  /* 0x00000042ff0b723e */ /* 0x000fc400030006ff */
        /* <DEDUP_REMOVED lines=88> */
.L_x_10495:
[----:B------:R-:W-:Y:S05]  /*3470*/  BSYNC B1 ;  /* 0x0000000000017941 */ /* 0x000fea0003800000 */
.L_x_10494:
[----:B0-----:R0:W-:Y:S01]  /*3480*/  STG.E.128 desc[UR42][R12.64+0x20], R4 ;  /* 0x000020040c007986 */ /* 0x0011e2000c101d2a */
[----:B------:R-:W-:Y:S05]  /*3490*/  BRA `(.L_x_10489) ;  /* 0x0000001000ec7947 */ /* 0x000fea0003800000 */
.L_x_10483:
[----:B------:R-:W-:Y:S01]  /*34a0*/  IMAD R5, R2, -0xa0, R33 ;  /* 0xffffff6002057824 */ /* 0x000fe200078e0221 */
[----:B------:R-:W-:Y:S02]  /*34b0*/  CS2R R8, SRZ ;  /* 0x0000000000087805 */ /* 0x000fe4000001ff00 */
[----:B------:R-:W-:Y:S02]  /*34c0*/  CS2R R10, SRZ ;  /* 0x00000000000a7805 */ /* 0x000fe4000001ff00 */
[----:B------:R-:W-:-:S04]  /*34d0*/  VIMNMX R6, R5, 0xa0, PT ;  /* 0x000000a005067848 */ /* 0x000fc80003fe0100 */
[----:B------:R-:W-:-:S04]  /*34e0*/  ISETP.GE.AND P1, PT, R23, R6, PT ;  /* 0x000000061700720c */ /* 0x000fc80003f26270 */
[----:B------:R-:W-:-:S13]  /*34f0*/  ISETP.GE.OR P0, PT, R18, R31, P1 ;  /* 0x0000001f1200720c */ /* 0x000fda0000f06670 */
[----:B------:R-:W0:Y:S01]  /*3500*/  @!P0 LDC.64 R12, c[0x0][0x3c8] ;  /* 0x0000f200ff0c8b82 */ /* 0x000e220000000a00 */
[----:B------:R-:W-:Y:S02]  /*3510*/  @!P0 IMAD.MOV.U32 R5, RZ, RZ, R63 ;  /* 0x000000ffff058224 */ /* 0x000fe400078e003f */
[----:B------:R-:W-:-:S04]  /*3520*/  @!P0 IMAD R6, R61, R2, RZ ;  /* 0x000000023d068224 */ /* 0x000fc800078e02ff */
[----:B------:R-:W-:Y:S01]  /*3530*/  @!P0 IMAD R6, R69, R36, R6 ;  /* 0x0000002445068224 */ /* 0x000fe200078e0206 */
[----:B------:R-:W1:Y:S01]  /*3540*/  @!P0 LDC.64 R28, c[0x0][0x3e0] ;  /* 0x0000f800ff1c8b82 */ /* 0x000e620000000a00 */
[----:B0-----:R-:W-:Y:S01]  /*3550*/  @!P0 IADD3 R12, P5, P6, R46, R12, R4 ;  /* 0x0000000c2e0c8210 */ /* 0x001fe20007ebe004 */
[----:B------:R-:W-:-:S03]  /*3560*/  @!P0 IMAD.MOV.U32 R4, RZ, RZ, R40 ;  /* 0x000000ffff048224 */ /* 0x000fc600078e0028 */
[----:B------:R-:W-:Y:S01]  /*3570*/  @!P0 IADD3.X R13, R62, R13, R30, P5, P6 ;  /* 0x0000000d3e0d8210 */ /* 0x000fe20002fec41e */
[----:B------:R-:W-:-:S03]  /*3580*/  @!P0 IMAD.WIDE.U32 R4, R2, R36, R4 ;  /* 0x0000002402048225 */ /* 0x000fc600078e0004 */
[----:B-1----:R-:W-:-:S04]  /*3590*/  @!P0 IADD3 R28, P5, R4, R28, RZ ;  /* 0x0000001c041c8210 */ /* 0x002fc80007fbe0ff */
[----:B------:R-:W-:Y:S02]  /*35a0*/  @!P0 IADD3.X R29, R29, R6, R5, P5, !PT ;  /* 0x000000061d1d8210 */ /* 0x000fe40002ffe405 */
[----:B------:R-:W-:Y:S02]  /*35b0*/  CS2R R4, SRZ ;  /* 0x0000000000047805 */ /* 0x000fe4000001ff00 */
[----:B------:R-:W-:Y:S01]  /*35c0*/  CS2R R6, SRZ ;  /* 0x0000000000067805 */ /* 0x000fe2000001ff00 */
[----:B------:R-:W2:Y:S05]  /*35d0*/  @!P0 LDG.E.128 R8, desc[UR42][R28.64] ;  /* 0x0000002a1c088981 */ /* 0x000eaa000c1e1d00 */
[----:B------:R-:W3:Y:S01]  /*35e0*/  @!P0 LDG.E.128 R4, desc[UR42][R12.64] ;  /* 0x0000002a0c048981 */ /* 0x000ee2000c1e1d00 */
[----:B------:R-:W-:Y:S01]  /*35f0*/  ISETP.GE.AND P0, PT, R18, R31, PT ;  /* 0x0000001f1200720c */ /* 0x000fe20003f06270 */
[----:B------:R-:W-:Y:S01]  /*3600*/  UISETP.NE.AND UP0, UPT, UR36, 0x3, UPT ;  /* 0x000000032400788c */ /* 0x000fe2000bf05270 */
[----:B------:R-:W-:-:S11]  /*3610*/  LOP3.LUT R22, R22, 0xfffffffe, RZ, 0xc0, !PT ;  /* 0xfffffffe16167812 */ /* 0x000fd600078ec0ff */
[----:B------:R-:W-:Y:S02]  /*3620*/  @P0 LOP3.LUT R22, R22, 0x1, RZ, 0xfc, !PT ;  /* 0x0000000116160812 */ /* 0x000fe400078efcff */
[----:B------:R-:W-:Y:S01]  /*3630*/  PLOP3.LUT P0, PT, PT, PT, UP0, 0x80, 0x0 ;  /* 0x000000000000781c */ /* 0x000fe20003f0f008 */
[----:B--2---:R-:W-:Y:S02]  /*3640*/  IMAD.MOV.U32 R86, RZ, RZ, R8 ;  /* 0x000000ffff567224 */ /* 0x004fe400078e0008 */
[----:B------:R-:W-:Y:S02]  /*3650*/  IMAD.MOV.U32 R80, RZ, RZ, R10 ;  /* 0x000000ffff507224 */ /* 0x000fe400078e000a */
[----:B---3--:R-:W-:Y:S02]  /*3660*/  IMAD.MOV.U32 R84, RZ, RZ, R4 ;  /* 0x000000ffff547224 */ /* 0x008fe400078e0004 */
[----:B------:R-:W-:-:S06]  /*3670*/  IMAD.MOV.U32 R82, RZ, RZ, R6 ;  /* 0x000000ffff527224 */ /* 0x000fcc00078e0006 */
[----:B------:R-:W-:Y:S05]  /*3680*/  @!P0 BRA `(.L_x_10496) ;  /* 0x0000000000048947 */ /* 0x000fea0003800000 */
[----:B------:R-:W-:Y:S01]  /*3690*/  BPT.TRAP 0x1 ;  /* 0x000000040000795c */ /* 0x000fe20000300000 */
.L_x_10496:
[----:B------:R-:W-:Y:S01]  /*36a0*/  IMAD R78, R17, 0x8, R16 ;  /* 0x00000008114e7824 */ /* 0x000fe200078e0210 */
[----:B------:R-:W-:Y:S01]  /*36b0*/  SHF.L.U32 R79, R156, 0x1f, RZ ;  /* 0x0000001f9c4f7819 */ /* 0x000fe200000006ff */
[----:B------:R-:W0:Y:S01]  /*36c0*/  LDC R81, c[0x0][0x2e4] ;  /* 0x0000b900ff517b82 */ /* 0x000e220000000800 */
[----:B------:R-:W-:Y:S02]  /*36d0*/  BSSY B1, `(.L_x_10497) ;  /* 0x0000003000017945 */ /* 0x000fe40003800000 */
[----:B------:R-:W1:Y:S02]  /*36e0*/  SYNCS.PHASECHK.TRANS64.TRYWAIT P5, [R78+URZ+0x13290], R79 ;  /* 0x0132904f4e0075a7 */ /* 0x000e6400080a017f */
[----:B-1----:R-:W-:Y:S05]  /*36f0*/  @!P5 BRA `(.L_x_10498) ;  /* 0x0000010c0004d947 */ /* 0x002fea0003800000 */
.L_x_10706:
[----:B------:R-:W-:Y:S05]  /*3700*/  BSYNC B1 ;  /* 0x0000000000017941 */ /* 0x000fea0003800000 */
.L_x_10497:
[----:B0-----:R-:W-:Y:S01]  /*3710*/  ISETP.GE.OR P5, PT, R18, R81, P1 ;  /* 0x000000511200720c */ /* 0x001fe20000fa6670 */
[----:B------:R-:W-:Y:S01]  /*3720*/  ULDC.64 UR4, c[0x0][0x2f0] ;  /* 0x0000bc0000047ab9 */ /* 0x000fe20000000a00 */
[----:B------:R-:W-:Y:S01]  /*3730*/  SHF.R.S32.HI R12, RZ, 0x1f, R23 ;  /* 0x0000001fff0c7819 */ /* 0x000fe20000011417 */
[----:B------:R-:W-:Y:S02]  /*3740*/  IMAD.MOV.U32 R68, RZ, RZ, R14 ;  /* 0x000000ffff447224 */ /* 0x000fe400078e000e */
[----:B------:R-:W-:Y:S02]  /*3750*/  IMAD.MOV.U32 R69, RZ, RZ, R71 ;  /* 0x000000ffff457224 */ /* 0x000fe400078e0047 */
[----:B------:R-:W-:Y:S02]  /*3760*/  IMAD R12, R12, UR4, RZ ;  /* 0x000000040c0c7c24 */ /* 0x000fe4000f8e02ff */
[----:B------:R-:W-:-:S04]  /*3770*/  IMAD.WIDE.U32 R68, R23, UR4, R68 ;  /* 0x0000000417447c25 */ /* 0x000fc8000f8e0044 */
[----:B------:R-:W-:Y:S01]  /*3780*/  IMAD R83, R23, UR5, R12 ;  /* 0x0000000517537c24 */ /* 0x000fe2000f8e020c */
[----:B------:R-:W-:Y:S06]  /*3790*/  @P5 BRA `(.L_x_10489) ;  /* 0x00000010002c5947 */ /* 0x000fec0003800000 */
[----:B------:R-:W2:Y:S04]  /*37a0*/  LDL R30, [R1+0x18] ;  /* 0x00001800011e7983 */ /* 0x000ea80000100800 */
[----:B------:R-:W3:Y:S04]  /*37b0*/  LDL R29, [R1+0x1c] ;  /* 0x00001c00011d7983 */ /* 0x000ee80000100800 */
[----:B------:R-:W4:Y:S01]  /*37c0*/  LDL R28, [R1+0x20] ;  /* 0x00002000011c7983 */ /* 0x000f220000100800 */
[----:B------:R-:W-:Y:S01]  /*37d0*/  IMAD.IADD R83, R83, 0x1, R69 ;  /* 0x0000000153537824 */ /* 0x000fe200078e0245 */
[----:B------:R-:W-:Y:S01]  /*37e0*/  IADD3 R71, P5, P6, R54, R68, R64 ;  /* 0x0000004436477210 */ /* 0x000fe20007ebe040 */
[----:B------:R-:W-:Y:S01]  /*37f0*/  IMAD.IADD R13, R81, 0x1, -R58 ;  /* 0x00000001510d7824 */ /* 0x000fe200078e0a3a */
[----:B------:R-:W-:Y:S02]  /*3800*/  BSSY B1, `(.L_x_10499) ;  /* 0x00000e8000017945 */ /* 0x000fe40003800000 */
[----:B------:R-:W-:-:S02]  /*3810*/  IADD3.X R12, R0, R83, R73, P5, P6 ;  /* 0x00000053000c7210 */ /* 0x000fc40002fec449 */
[----:B------:R-:W-:Y:S02]  /*3820*/  IADD3 R70, P5, R71, R66, RZ ;  /* 0x0000004247467210 */ /* 0x000fe40007fbe0ff */
[----:B------:R-:W-:-:S03]  /*3830*/  LOP3.LUT P6, RZ, R22, 0x1, RZ, 0xc0, !PT ;  /* 0x0000000116ff7812 */ /* 0x000fc600078cc0ff */
[----:B------:R-:W-:Y:S01]  /*3840*/  IMAD.X R71, R12, 0x1, R67, P5 ;  /* 0x000000010c477824 */ /* 0x000fe200028e0643 */
[----:B------:R-:W-:-:S04]  /*3850*/  LOP3.LUT P5, RZ, R22, 0x4, RZ, 0xc0, !PT ;  /* 0x0000000416ff7812 */ /* 0x000fc800078ac0ff */
[----:B------:R-:W-:-:S04]  /*3860*/  SEL R13, R58, R13, !P5 ;  /* 0x0000000d3a0d7207 */ /* 0x000fc80006800000 */
[----:B------:R-:W-:-:S04]  /*3870*/  SHF.R.S32.HI R12, RZ, 0x1f, R13 ;  /* 0x0000001fff0c7819 */ /* 0x000fc8000001140d */
[----:B------:R-:W-:Y:S01]  /*3880*/  LEA.HI R12, R12, R13, RZ, 0x5 ;  /* 0x0000000d0c0c7211 */ /* 0x000fe200078f28ff */
[----:B------:R-:W-:-:S03]  /*3890*/  IMAD R13, R17, 0x2800, R74 ;  /* 0x00002800110d7824 */ /* 0x000fc600078e024a */
[----:B------:R-:W-:Y:S01]  /*38a0*/  SHF.R.S32.HI R12, RZ, 0x5, R12 ;  /* 0x00000005ff0c7819 */ /* 0x000fe2000001140c */
[----:B------:R-:W-:-:S03]  /*38b0*/  IMAD.IADD R13, R16, 0x1, R13 ;  /* 0x00000001100d7824 */ /* 0x000fc600078e020d */
[----:B------:R-:W-:-:S05]  /*38c0*/  LEA.HI.SX32 R12, R21, R12, 0x1c ;  /* 0x0000000c150c7211 */ /* 0x000fca00078fe2ff */
[----:B------:R-:W-:-:S05]  /*38d0*/  IMAD.SHL.U32 R85, R12, 0x10, RZ ;  /* 0x000000100c557824 */ /* 0x000fca00078e00ff */
[----:B--2---:R-:W-:-:S04]  /*38e0*/  LOP3.LUT R12, R30, 0x30, R85, 0xf8, !PT ;  /* 0x000000301e0c7812 */ /* 0x004fc800078ef855 */
[----:B---3--:R-:W-:-:S05]  /*38f0*/  LOP3.LUT R12, R12, R29, RZ, 0x3c, !PT ;  /* 0x0000001d0c0c7212 */ /* 0x008fca00078e3cff */
[----:B----4-:R-:W-:-:S04]  /*3900*/  IMAD.IADD R12, R28, 0x1, R12 ;  /* 0x000000011c0c7824 */ /* 0x010fc800078e020c */
[----:B------:R-:W-:-:S04]  /*3910*/  IMAD R15, R17, 0x2800, R12 ;  /* 0x00002800110f7824 */ /* 0x000fc800078e020c */
[----:B------:R-:W-:Y:S02]  /*3920*/  IMAD.IADD R28, R16, 0x1, R15 ;  /* 0x00000001101c7824 */ /* 0x000fe400078e020f */
        /* <DEDUP_REMOVED lines=9> */
[----:B------:R-:W-:Y:S01]  /*39c0*/  SHF.R.U32.HI R90, RZ, 0x10, R7 ;  /* 0x00000010ff5a7819 */ /* 0x000fe20000011607 */
[----:B------:R-:W-:Y:S01]  /*39d0*/  IMAD.SHL.U32 R7, R95, 0x100, RZ ;  /* 0x000001005f077824 */ /* 0x000fe200078e00ff */
[----:B------:R-:W-:Y:S02]  /*39e0*/  SHF.R.U32.HI R92, RZ, 0x10, R5 ;  /* 0x00000010ff5c7819 */ /* 0x000fe40000011605 */
[----:B------:R-:W-:Y:S02]  /*39f0*/  PRMT R4, R97, 0x654, R4 ;  /* 0x0000065461047816 */ /* 0x000fe40000000004 */
[----:B------:R-:W-:Y:S02]  /*3a00*/  SHF.R.U32.HI R87, RZ, 0x8, R11 ;  /* 0x00000008ff577819 */ /* 0x000fe4000001160b */
[--C-:B------:R-:W-:Y:S02]  /*3a10*/  SHF.R.U32.HI R89, RZ, 0x18, R9.reuse ;  /* 0x00000018ff597819 */ /* 0x100fe40000011609 */
[----:B------:R-:W-:Y:S01]  /*3a20*/  LOP3.LUT R8, R9, 0xff, RZ, 0xc0, !PT ;  /* 0x000000ff09087812 */ /* 0x000fe200078ec0ff */
[----:B------:R-:W-:Y:S01]  /*3a30*/  IMAD.SHL.U32 R87, R87, 0x100, RZ ;  /* 0x0000010057577824 */ /* 0x000fe200078e00ff */
[----:B------:R-:W-:-:S02]  /*3a40*/  SHF.R.U32.HI R88, RZ, 0x8, R9 ;  /* 0x00000008ff587819 */ /* 0x000fc40000011609 */
[----:B------:R-:W-:Y:S01]  /*3a50*/  SHF.R.U32.HI R5, RZ, 0x10, R9 ;  /* 0x00000010ff057819 */ /* 0x000fe20000011609 */
[----:B------:R-:W-:Y:S01]  /*3a60*/  IMAD.SHL.U32 R9, R91, 0x100, RZ ;  /* 0x000001005b097824 */ /* 0x000fe200078e00ff */
[----:B------:R-:W-:Y:S01]  /*3a70*/  LOP3.LUT R4, R4, 0xff00, R7, 0xf8, !PT ;  /* 0x0000ff0004047812 */ /* 0x000fe200078ef807 */
[----:B------:R-:W-:Y:S01]  /*3a80*/  IMAD.U32 R7, R92, 0x10000, RZ ;  /* 0x000100005c077824 */ /* 0x000fe200078e00ff */
[----:B------:R-:W-:Y:S01]  /*3a90*/  PRMT R6, R93, 0x654, R6 ;  /* 0x000006545d067816 */ /* 0x000fe20000000006 */
[----:B------:R-:W-:Y:S01]  /*3aa0*/  IMAD.U32 R92, R5, 0x10000, RZ ;  /* 0x00010000055c7824 */ /* 0x000fe200078e00ff */
[----:B------:R-:W-:Y:S02]  /*3ab0*/  LOP3.LUT R10, R11, 0xff0000ff, RZ, 0xc0, !PT ;  /* 0xff0000ff0b0a7812 */ /* 0x000fe400078ec0ff */
[----:B------:R-:W-:Y:S02]  /*3ac0*/  SHF.R.U32.HI R94, RZ, 0x10, R11 ;  /* 0x00000010ff5e7819 */ /* 0x000fe4000001160b */
[----:B------:R-:W-:-:S02]  /*3ad0*/  PRMT R8, R89, 0x654, R8 ;  /* 0x0000065459087816 */ /* 0x000fc40000000008 */
[----:B------:R-:W-:Y:S01]  /*3ae0*/  SHF.L.U32 R11, R88, 0x8, RZ ;  /* 0x00000008580b7819 */ /* 0x000fe200000006ff */
[----:B------:R-:W-:Y:S01]  /*3af0*/  IMAD.U32 R94, R94, 0x10000, RZ ;  /* 0x000100005e5e7824 */ /* 0x000fe200078e00ff */
[----:B------:R-:W-:Y:S02]  /*3b00*/  LOP3.LUT R9, R6, 0xff00, R9, 0xf8, !PT ;  /* 0x0000ff0006097812 */ /* 0x000fe400078ef809 */
[----:B------:R-:W-:Y:S01]  /*3b10*/  LOP3.LUT R6, R4, 0xff0000, R7, 0xf8, !PT ;  /* 0x00ff000004067812 */ /* 0x000fe200078ef807 */
[----:B------:R-:W-:Y:S01]  /*3b20*/  IMAD.U32 R4, R90, 0x10000, RZ ;  /* 0x000100005a047824 */ /* 0x000fe200078e00ff */
[----:B------:R-:W-:Y:S02]  /*3b30*/  LOP3.LUT R89, R8, 0xff00, R11, 0xf8, !PT ;  /* 0x0000ff0008597812 */ /* 0x000fe400078ef80b */
[----:B------:R-:W-:Y:S02]  /*3b40*/  LOP3.LUT R91, R10, 0xff00, R87, 0xf8, !PT ;  /* 0x0000ff000a5b7812 */ /* 0x000fe400078ef857 */
[----:B------:R-:W-:-:S02]  /*3b50*/  F2FP.F16.E4M3.UNPACK_B R90, R86.H1 ;  /* 0x00000056ff5a723e */ /* 0x000fc400030006ff */
[----:B--2---:R-:W-:Y:S02]  /*3b60*/  F2FP.F16.E4M3.UNPACK_B R11, R28.H1 ;  /* 0x0000001cff0b723e */ /* 0x004fe400030006ff */
[----:B0-----:R-:W-:Y:S01]  /*3b70*/  F2FP.F16.E4M3.UNPACK_B R10, R12.H1 ;  /* 0x0000000cff0a723e */ /* 0x001fe200030006ff */
[----:B------:R-:W-:Y:S01]  /*3b80*/  HADD2.F32 R7, -RZ, R90.H0_H0 ;  /* 0x2000005aff077230 */ /* 0x000fe20000004100 */
[----:B------:R-:W-:Y:S01]  /*3b90*/  LOP3.LUT R4, R9, 0xff0000, R4, 0xf8, !PT ;  /* 0x00ff000009047812 */ /* 0x000fe200078ef804 */
[----:B------:R-:W-:Y:S01]  /*3ba0*/  HADD2.F32 R9, -RZ, R11.H0_H0 ;  /* 0x2000000bff097230 */ /* 0x000fe20000004100 */
[----:B------:R-:W-:Y:S01]  /*3bb0*/  F2FP.F16.E4M3.UNPACK_B R87, R84.H1 ;  /* 0x00000054ff57723e */ /* 0x000fe200030006ff */
[--C-:B------:R-:W-:Y:S01]  /*3bc0*/  HADD2.F32 R8, -RZ, R10.reuse.H0_H0 ;  /* 0x2000000aff087230 */ /* 0x100fe20000004100 */
[----:B------:R-:W-:Y:S01]  /*3bd0*/  F2FP.F16.E4M3.UNPACK_B R28, R28 ;  /* 0x0000001cff1c723e */ /* 0x000fe200020006ff */
[----:B------:R-:W-:Y:S02]  /*3be0*/  HADD2.F32 R10, -RZ, R10.H1_H1 ;  /* 0x3000000aff0a7230 */ /* 0x000fe40000004100 */
[----:B------:R-:W-:Y:S01]  /*3bf0*/  FMUL.FTZ R93, R9, R7 ;  /* 0x00000007095d7220 */ /* 0x000fe20000410000 */
[----:B------:R-:W-:-:S02]  /*3c00*/  HADD2.F32 R88, -RZ, R87.H0_H0 ;  /* 0x20000057ff587230 */ /* 0x000fc40000004100 */
        /* <DEDUP_REMOVED lines=10> */
[----:B------:R-:W-:Y:S01]  /*3cb0*/  HADD2.F32 R86, -RZ, R28.H0_H0 ;  /* 0x2000001cff567230 */ /* 0x000fe20000004100 */
[----:B------:R-:W-:Y:S01]  /*3cc0*/  F2FP.F16.E4M3.UNPACK_B R84, R12 ;  /* 0x0000000cff54723e */ /* 0x000fe200020006ff */
[----:B------:R-:W-:-:S02]  /*3cd0*/  HADD2.F32 R91, -RZ, R90.H0_H0 ;  /* 0x2000005aff5b7230 */ /* 0x000fc40000004100 */
[CC--:B------:R-:W-:Y:S01]  /*3ce0*/  FMUL.FTZ R11, R87.reuse, R92.reuse ;  /* 0x0000005c570b7220 */ /* 0x0c0fe20000410000 */
[C---:B------:R-:W-:Y:S01]  /*3cf0*/  FMUL.FTZ R92, R10.reuse, R92 ;  /* 0x0000005c0a5c7220 */ /* 0x040fe20000410000 */
[----:B------:R-:W-:Y:S02]  /*3d00*/  HADD2.F32 R90, -RZ, R90.H1_H1 ;  /* 0x3000005aff5a7230 */ /* 0x000fe40000004100 */
[----:B------:R-:W-:Y:S02]  /*3d10*/  HADD2.F32 R12, -RZ, R84.H0_H0 ;  /* 0x20000054ff0c7230 */ /* 0x000fe40000004100 */
[-C--:B------:R-:W-:Y:S01]  /*3d20*/  FFMA.FTZ R11, R10, R89.reuse, -R11 ;  /* 0x000000590a0b7223 */ /* 0x080fe2000001080b */
[----:B------:R-:W-:Y:S01]  /*3d30*/  FFMA.FTZ R10, R87, R89, R92 ;  /* 0x00000059570a7223 */ /* 0x000fe2000001005c */
[----:B------:R-:W-:Y:S02]  /*3d40*/  HADD2.F32 R87, -RZ, R88.H0_H0 ;  /* 0x20000058ff577230 */ /* 0x000fe40000004100 */
[-C--:B------:R-:W-:Y:S01]  /*3d50*/  FMUL.FTZ R93, R86, R91.reuse ;  /* 0x0000005b565d7220 */ /* 0x080fe20000410000 */
[C---:B------:R-:W-:Y:S01]  /*3d60*/  FMUL.FTZ R91, R12.reuse, R91 ;  /* 0x0000005b0c5b7220 */ /* 0x040fe20000410000 */
[----:B------:R-:W-:Y:S01]  /*3d70*/  HADD2.F32 R89, -RZ, R28.H1_H1 ;  /* 0x3000001cff597230 */ /* 0x000fe20000004100 */
[----:B------:R-:W-:Y:S01]  /*3d80*/  F2FP.F16.E4M3.UNPACK_B R92, R80.H1 ;  /* 0x00000050ff5c723e */ /* 0x000fe200030006ff */
[-C--:B------:R-:W-:Y:S01]  /*3d90*/  FFMA.FTZ R12, R12, R87.reuse, -R93 ;  /* 0x000000570c0c7223 */ /* 0x080fe2000001085d */
[----:B------:R-:W-:Y:S01]  /*3da0*/  FFMA.FTZ R28, R86, R87, R91 ;  /* 0x00000057561c7223 */ /* 0x000fe2000001005b */
[----:B------:R-:W-:-:S02]  /*3db0*/  HADD2.F32 R84, -RZ, R84.H1_H1 ;  /* 0x30000054ff547230 */ /* 0x000fc40000004100 */
[C---:B------:R-:W-:Y:S01]  /*3dc0*/  FMUL.FTZ R87, R89.reuse, R90 ;  /* 0x0000005a59577220 */ /* 0x040fe20000410000 */
[----:B------:R-:W-:Y:S01]  /*3dd0*/  HADD2.F32 R86, -RZ, R88.H1_H1 ;  /* 0x30000058ff567230 */ /* 0x000fe20000004100 */
[----:B------:R-:W-:Y:S01]  /*3de0*/  F2FP.F16.E4M3.UNPACK_B R88, R30.H1 ;  /* 0x0000001eff58723e */ /* 0x000fe200030006ff */
[----:B------:R-:W-:Y:S02]  /*3df0*/  HADD2.F32 R95, -RZ, R92.H0_H0 ;  /* 0x2000005cff5f7230 */ /* 0x000fe40000004100 */
        /* <DEDUP_REMOVED lines=11> */
[----:B------:R-:W-:Y:S01]  /*3eb0*/  F2FP.SATFINITE.E4M3.F32.PACK_AB_MERGE_C R9, R10, R9, RZ ;  /* 0x000000090a09723e */ /* 0x000fe200048070ff */
[----:B------:R-:W-:Y:S02]  /*3ec0*/  HADD2.F32 R88, -RZ, R88.H1_H1 ;  /* 0x30000058ff587230 */ /* 0x000fe40000004100 */
[C---:B------:R-:W-:Y:S01]  /*3ed0*/  FMUL.FTZ R95, R86.reuse, R95 ;  /* 0x0000005f565f7220 */ /* 0x040fe20000410000 */
[----:B------:R-:W-:Y:S02]  /*3ee0*/  HADD2.F32 R84, -RZ, R84.H1_H1 ;  /* 0x30000054ff547230 */ /* 0x000fe40000004100 */
[----:B------:R-:W-:Y:S01]  /*3ef0*/  FFMA.FTZ R92, R86, R93, -R99 ;  /* 0x0000005d565c7223 */ /* 0x000fe20000010863 */
[----:B------:R-:W-:Y:S02]  /*3f00*/  HADD2.F32 R91, -RZ, R91.H1_H1 ;  /* 0x3000005bff5b7230 */ /* 0x000fe40000004100 */
[-C--:B------:R-:W-:Y:S01]  /*3f10*/  FMUL.FTZ R99, R88, R97.reuse ;  /* 0x0000006158637220 */ /* 0x080fe20000410000 */
        /* <DEDUP_REMOVED lines=43> */
[C---:B------:R-:W-:Y:S01]  /*41d0*/  FMUL.FTZ R80, R10.reuse, R84 ;  /* 0x000000540a507220 */ /* 0x040fe20000410000 */
[----:B------:R-:W-:Y:S01]  /*41e0*/  F2FP.F16.E4M3.UNPACK_B R6, R6.H1 ;  /* 0x00000006ff06723e */ /* 0x000fe200030006ff */
[C---:B------:R-:W-:Y:S01]  /*41f0*/  FMUL.FTZ R87, R11.reuse, R84 ;  /* 0x000000540b577220 */ /* 0x040fe20000410000 */
[----:B------:R-:W-:Y:S01]  /*4200*/  F2FP.F16.E4M3.UNPACK_B R84, R7.H1 ;  /* 0x00000007ff54723e */ /* 0x000fe200030006ff */
[-C--:B------:R-:W-:Y:S01]  /*4210*/  FFMA.FTZ R11, R11, R82.reuse, -R80 ;  /* 0x000000520b0b7223 */ /* 0x080fe20000010850 */
[----:B------:R-:W-:Y:S02]  /*4220*/  HADD2.F32 R80, -RZ, R29.H0_H0 ;  /* 0x2000001dff507230 */ /* 0x000fe40000004100 */
[----:B------:R-:W-:Y:S01]  /*4230*/  FFMA.FTZ R10, R10, R82, R87 ;  /* 0x000000520a0a7223 */ /* 0x000fe20000010057 */
[----:B------:R-:W-:Y:S01]  /*4240*/  HADD2.F32 R7, -RZ, R13.H0_H0 ;  /* 0x2000000dff077230 */ /* 0x000fe20000004100 */
[----:B------:R-:W-:Y:S01]  /*4250*/  F2FP.SATFINITE.E4M3.F32.PACK_AB_MERGE_C R90, R107, R90, RZ ;  /* 0x0000005a6b5a723e */ /* 0x000fe200048070ff */
[----:B------:R-:W-:Y:S01]  /*4260*/  HADD2.F32 R86, -RZ, R84.H0_H0 ;  /* 0x20000054ff567230 */ /* 0x000fe20000004100 */
[----:B------:R-:W-:Y:S01]  /*4270*/  F2FP.F16.E4M3.UNPACK_B R91, R5.H1 ;  /* 0x00000005ff5b723e */ /* 0x000fe200030006ff */
[----:B------:R-:W-:Y:S01]  /*4280*/  HADD2.F32 R82, -RZ, R29.H1_H1 ;  /* 0x3000001dff527230 */ /* 0x000fe20000004100 */
[----:B------:R-:W-:Y:S01]  /*4290*/  F2FP.SATFINITE.E4M3.F32.PACK_AB_MERGE_C R30, R97, R30, R90 ;  /* 0x0000001e611e723e */ /* 0x000fe2000480705a */
[----:B------:R-:W-:-:S02]  /*42a0*/  HADD2.F32 R29, -RZ, R6.H0_H0 ;  /* 0x20000006ff1d7230 */ /* 0x000fc40000004100 */
[-C--:B------:R-:W-:Y:S01]  /*42b0*/  FMUL.FTZ R88, R80, R86.reuse ;  /* 0x0000005650587220 */ /* 0x080fe20000410000 */
[----:B------:R-:W-:Y:S02]  /*42c0*/  HADD2.F32 R13, -RZ, R13.H1_H1 ;  /* 0x3000000dff0d7230 */ /* 0x000fe40000004100 */
[C---:B------:R-:W-:Y:S01]  /*42d0*/  FMUL.FTZ R87, R7.reuse, R86 ;  /* 0x0000005607577220 */ /* 0x040fe20000410000 */
[----:B------:R-:W-:Y:S02]  /*42e0*/  HADD2.F32 R84, -RZ, R84.H1_H1 ;  /* 0x30000054ff547230 */ /* 0x000fe40000004100 */
[----:B------:R-:W-:Y:S01]  /*42f0*/  FFMA.FTZ R14, R14, R93, -R101 ;  /* 0x0000005d0e0e7223 */ /* 0x000fe20000010865 */
        /* <DEDUP_REMOVED lines=11> */
[----:B------:R-:W-:Y:S01]  /*43b0*/  HADD2.F32 R91, -RZ, R91.H1_H1 ;  /* 0x3000005bff5b7230 */ /* 0x000fe20000004100 */
[----:B------:R-:W-:Y:S02]  /*43c0*/  F2FP.F16.E4M3.UNPACK_B R15, R15.H1 ;  /* 0x0000000fff0f723e */ /* 0x000fe400030006ff */
[-C--:B------:R-:W-:Y:S02]  /*43d0*/  F2FP.F16.E4M3.UNPACK_B R5, R4.reuse ;  /* 0x00000004ff05723e */ /* 0x080fe400020006ff */
[----:B------:R-:W-:Y:S01]  /*43e0*/  F2FP.F16.E4M3.UNPACK_B R87, R4.H1 ;  /* 0x00000004ff57723e */ /* 0x000fe200030006ff */
[----:B------:R-:W-:Y:S01]  /*43f0*/  HADD2.F32 R4, -RZ, R82.H0_H0 ;  /* 0x20000052ff047230 */ /* 0x000fe20000004100 */
[----:B------:R-:W-:Y:S01]  /*4400*/  F2FP.SATFINITE.E4M3.F32.PACK_AB_MERGE_C R92, R103, R92, RZ ;  /* 0x0000005c675c723e */ /* 0x000fe200048070ff */
[----:B------:R-:W-:Y:S01]  /*4410*/  HADD2.F32 R80, -RZ, R15.H0_H0 ;  /* 0x2000000fff507230 */ /* 0x000fe20000004100 */
[----:B------:R-:W-:Y:S01]  /*4420*/  F2FP.F16.E4M3.UNPACK_B R84, R31 ;  /* 0x0000001fff54723e */ /* 0x000fe200020006ff */
[----:B------:R-:W-:Y:S01]  /*4430*/  HADD2.F32 R89, -RZ, R87.H0_H0 ;  /* 0x20000057ff597230 */ /* 0x000fe20000004100 */
[----:B------:R-:W-:Y:S01]  /*4440*/  F2FP.SATFINITE.E4M3.F32.PACK_AB_MERGE_C R14, R14, R99, R92 ;  /* 0x000000630e0e723e */ /* 0x000fe2000480705c */
        /* <DEDUP_REMOVED lines=8> */
[----:B------:R-:W-:-:S02]  /*44d0*/  HADD2.F32 R31, -RZ, R29.H0_H0 ;  /* 0x2000001dff1f7230 */ /* 0x000fc40000004100 */
[-C--:B------:R-:W-:Y:S01]  /*44e0*/  FMUL.FTZ R80, R82, R91.reuse ;  /* 0x0000005b52507220 */ /* 0x080fe20000410000 */
[----:B------:R-:W-:Y:S02]  /*44f0*/  HADD2.F32 R88, -RZ, R5.H0_H0 ;  /* 0x20000005ff587230 */ /* 0x000fe40000004100 */
[----:B------:R-:W-:Y:S01]  /*4500*/  FMUL.FTZ R91, R15, R91 ;  /* 0x0000005b0f5b7220 */ /* 0x000fe20000410000 */
[----:B------:R-:W-:Y:S02]  /*4510*/  HADD2.F32 R84, -RZ, R84.H1_H1 ;  /* 0x30000054ff547230 */ /* 0x000fe40000004100 */
[----:B------:R-:W-:Y:S01]  /*4520*/  FFMA.FTZ R93, R4, R89, R93 ;  /* 0x00000059045d7223 */ /* 0x000fe2000001005d */
[----:B------:R-:W-:Y:S02]  /*4530*/  HADD2.F32 R90, -RZ, R90.H1_H1 ;  /* 0x3000005aff5a7230 */ /* 0x000fe40000004100 */
[----:B------:R-:W-:Y:S01]  /*4540*/  FMUL.FTZ R95, R31, R92 ;  /* 0x0000005c1f5f7220 */ /* 0x000fe20000410000 */
[----:B------:R-:W-:-:S02]  /*4550*/  HADD2.F32 R87, -RZ, R87.H1_H1 ;  /* 0x30000057ff577230 */ /* 0x000fc40000004100 */
[----:B------:R-:W-:Y:S01]  /*4560*/  FFMA.FTZ R96, R31, R88, -R96 ;  /* 0x000000581f607223 */ /* 0x000fe20000010860 */
[----:B------:R-:W-:Y:S02]  /*4570*/  HADD2.F32 R29, -RZ, R29.H1_H1 ;  /* 0x3000001dff1d7230 */ /* 0x000fe40000004100 */
[-C--:B------:R-:W-:Y:S01]  /*4580*/  FMUL.FTZ R4, R84, R90.reuse ;  /* 0x0000005a54047220 */ /* 0x080fe20000410000 */
[----:B------:R-:W-:Y:S02]  /*4590*/  HADD2.F32 R5, -RZ, R5.H1_H1 ;  /* 0x30000005ff057230 */ /* 0x000fe40000004100 */
[-C--:B------:R-:W-:Y:S01]  /*45a0*/  FFMA.FTZ R80, R15, R87.reuse, -R80 ;  /* 0x000000570f507223 */ /* 0x080fe20000010850 */
[----:B------:R-:W-:Y:S01]  /*45b0*/  FFMA.FTZ R82, R82, R87, R91 ;  /* 0x0000005752527223 */ /* 0x000fe2000001005b */
        /* <DEDUP_REMOVED lines=12> */
.L_x_10500:
[----:B------:R-:W-:Y:S05]  /*4680*/  BSYNC B1 ;  /* 0x0000000000017941 */ /* 0x000fea0003800000 */
.L_x_10499:
[----:B0-----:R3:W-:Y:S01]  /*4690*/  STG.E.128 desc[UR42][R70.64], R12 ;  /* 0x0000000c46007986 */ /* 0x0017e2000c101d2a */
        /* <DEDUP_REMOVED lines=9> */
.L_x_10482:
[----:B------:R-:W-:-:S06]  /*4730*/  UISETP.NE.AND UP0, UPT, UR36, 0x3, UPT ;  /* 0x000000032400788c */ /* 0x000fcc000bf05270 */
[----:B------:R-:W-:-:S13]  /*4740*/  PLOP3.LUT P0, PT, PT, PT, UP0, 0x80, 0x0 ;  /* 0x000000000000781c */ /* 0x000fda0003f0f008 */
[----:B------:R-:W-:Y:S05]  /*4750*/  @!P0 BRA `(.L_x_10501) ;  /* 0x0000000000048947 */ /* 0x000fea0003800000 */
[----:B------:R-:W-:Y:S01]  /*4760*/  BPT.TRAP 0x1 ;  /* 0x000000040000795c */ /* 0x000fe20000300000 */
.L_x_10501:
[----:B------:R-:W-:Y:S01]  /*4770*/  IMAD R78, R17, 0x8, R16 ;  /* 0x00000008114e7824 */ /* 0x000fe200078e0210 */
[----:B------:R-:W-:Y:S01]  /*4780*/  SHF.L.U32 R79, R156, 0x1f, RZ ;  /* 0x0000001f9c4f7819 */ /* 0x000fe200000006ff */
[----:B------:R-:W-:Y:S01]  /*4790*/  IMAD R4, R2, -0xa0, R33 ;  /* 0xffffff6002047824 */ /* 0x000fe200078e0221 */
[----:B------:R-:W-:Y:S02]  /*47a0*/  BSSY B1, `(.L_x_10502) ;  /* 0x0000004000017945 */ /* 0x000fe40003800000 */
[----:B------:R-:W0:Y:S02]  /*47b0*/  SYNCS.PHASECHK.TRANS64.TRYWAIT P1, [R78+URZ+0x13290], R79 ;  /* 0x0132904f4e0075a7 */ /* 0x000e24000802017f */
[----:B------:R-:W-:Y:S01]  /*47c0*/  VIMNMX R4, R4, 0xa0, PT ;  /* 0x000000a004047848 */ /* 0x000fe20003fe0100 */
[----:B0-----:R-:W-:Y:S06]  /*47d0*/  @!P1 BRA `(.L_x_10503) ;  /* 0x000000f800e09947 */ /* 0x001fec0003800000 */
.L_x_10707:
[----:B------:R-:W-:Y:S05]  /*47e0*/  BSYNC B1 ;  /* 0x0000000000017941 */ /* 0x000fea0003800000 */
.L_x_10502:
[----:B------:R-:W-:-:S13]  /*47f0*/  ISETP.GE.AND P1, PT, R23, R4, PT ;  /* 0x000000041700720c */ /* 0x000fda0003f26270 */
[----:B------:R-:W-:Y:S05]  /*4800*/  @P1 BRA `(.L_x_10489) ;  /* 0x0000000000101947 */ /* 0x000fea0003800000 */
[----:B------:R-:W1:Y:S04]  /*4810*/  @!P3 LDS.128 R4, [R77+0xe000] ;  /* 0x00e000004d04b984 */ /* 0x000e680000000c00 */
[----:B------:R-:W2:Y:S04]  /*4820*/  @!P2 LDS.128 R8, [R76+0xe000] ;  /* 0x00e000004c08a984 */ /* 0x000ea80000000c00 */
[----:B-1----:R1:W-:Y:S04]  /*4830*/  @!P3 STG.E.128 desc[UR42][R12.64], R4 ;  /* 0x000000040c00b986 */ /* 0x0023e8000c101d2a */
[----:B--2---:R1:W-:Y:S02]  /*4840*/  @!P2 STG.E.128 desc[UR42][R12.64+0x20], R8 ;  /* 0x000020080c00a986 */ /* 0x0043e4000c101d2a */
.L_x_10489:
[----:B------:R-:W-:Y:S05]  /*4850*/  BSYNC B0 ;  /* 0x0000000000007941 */ /* 0x000fea0003800000 */
.L_x_10481:
[----:B012---:R-:W0:Y:S01]  /*4860*/  S2R R4, SR_TID.X ;  /* 0x0000000000047919 */ /* 0x007e220000002100 */
        /* <DEDUP_REMOVED lines=16> */
.L_x_10505:
[----:B------:R-:W-:Y:S05]  /*4970*/  BSYNC B0 ;  /* 0x0000000000007941 */ /* 0x000fea0003800000 */
.L_x_10504:
[----:B------:R-:W1:Y:S01]  /*4980*/  SYNCS.PHASECHK.TRANS64.TRYWAIT P0, [R78+URZ+0x132b0], R79 ;  /* 0x0132b04f4e0075a7 */ /* 0x000e62000800017f */
[----:B------:R-:W-:Y:S04]  /*4990*/  BSSY B0, `(.L_x_10506) ;  /* 0x0000002000007945 */ /* 0x000fe80003800000 */
[----:B-1----:R-:W-:Y:S05]  /*49a0*/  @!P0 BRA `(.L_x_10507) ;  /* 0x000000f800808947 */ /* 0x002fea0003800000 */
.L_x_10708:
[----:B------:R-:W-:Y:S05]  /*49b0*/  BSYNC B0 ;  /* 0x0000000000007941 */ /* 0x000fea0003800000 */
.L_x_10506:
[----:B------:R-:W-:Y:S04]  /*49c0*/  BSSY B0, `(.L_x_10508) ;  /* 0x0000013000007945 */ /* 0x000fe80003800000 */
[----:B------:R-:W-:Y:S05]  /*49d0*/  @P1 BRA `(.L_x_10509) ;  /* 0x0000000000441947 */ /* 0x000fea0003800000 */
[----:B0-----:R-:W-:Y:S01]  /*49e0*/  IMAD.WIDE R4, R2, 0xa0, R56 ;  /* 0x000000a002047825 */ /* 0x001fe200078e0238 */
[----:B------:R-:W-:Y:S01]  /*49f0*/  ULDC.64 UR4, c[0x0][0x318] ;  /* 0x0000c60000047ab9 */ /* 0x000fe20000000a00 */
[----:B------:R-:W-:Y:S02]  /*4a00*/  ULDC.64 UR6, c[0x0][0x308] ;  /* 0x0000c20000067ab9 */ /* 0x000fe40000000a00 */
[----:B------:R-:W-:Y:S02]  /*4a10*/  IMAD.MOV.U32 R6, RZ, RZ, R50 ;  /* 0x000000ffff067224 */ /* 0x000fe400078e0032 */
[----:B------:R-:W-:Y:S02]  /*4a20*/  IMAD.MOV.U32 R7, RZ, RZ, R75 ;  /* 0x000000ffff077224 */ /* 0x000fe400078e004b */
[----:B------:R-:W-:Y:S02]  /*4a30*/  IMAD R5, R5, UR4, RZ ;  /* 0x0000000405057c24 */ /* 0x000fe4000f8e02ff */
[----:B------:R-:W-:Y:S01]  /*4a40*/  IMAD.WIDE.U32 R6, R4, UR4, R6 ;  /* 0x0000000404067c25 */ /* 0x000fe2000f8e0006 */
[----:B------:R-:W-:-:S03]  /*4a50*/  ULDC UR4, c[0x0][0x2e4] ;  /* 0x0000b90000047ab9 */ /* 0x000fc60000000800 */
        /* <DEDUP_REMOVED lines=9> */
.L_x_10509:
[----:B------:R-:W-:Y:S05]  /*4af0*/  BSYNC B0 ;  /* 0x0000000000007941 */ /* 0x000fea0003800000 */
.L_x_10508:
[----:B------:R-:W-:Y:S01]  /*4b00*/  @!PT LDS RZ, [RZ] ;  /* 0x00000000fffff984 */ /* 0x000fe20000000800 */
[----:B------:R-:W-:Y:S01]  /*4b10*/  @!PT LDS RZ, [RZ] ;  /* 0x00000000fffff984 */ /* 0x000fe20000000800 */
[----:B------:R-:W-:Y:S01]  /*4b20*/  @!PT LDS RZ, [RZ] ;  /* 0x00000000fffff984 */ /* 0x000fe20000000800 */
[----:B------:R-:W-:Y:S01]  /*4b30*/  @!PT LDS RZ, [RZ] ;  /* 0x00000000fffff984 */ /* 0x000fe20000000800 */
[----:B------:R5:W-:Y:S06]  /*4b40*/  MEMBAR.ALL.CTA ;  /* 0x0000000000007992 */ /* 0x000bec0000008000 */
[----:B-----5:R-:W5:Y:S02]  /*4b50*/  FENCE.VIEW.ASYNC.S ;  /* 0x00000000000073c6 */ /* 0x020f640000000000 */
[----:B-----5:R0:W-:Y:S01]  /*4b60*/  BAR.SYNC.DEFER_BLOCKING R35, 0x80 ;  /* 0x000200230000751d */ /* 0x0201e20000010000 */
[----:B------:R-:W-:Y:S01]  /*4b70*/  LOP3.LUT P6, RZ, R22, 0x2, RZ, 0xc0, !PT ;  /* 0x0000000216ff7812 */ /* 0x000fe200078cc0ff */
[----:B------:R-:W-:Y:S01]  /*4b80*/  VIADD R17, R17, 0x1 ;  /* 0x0000000111117836 */ /* 0x000fe20000000000 */
[----:B------:R-:W-:Y:S01]  /*4b90*/  PLOP3.LUT P0, PT, PT, PT, PT, 0x8, 0x0 ;  /* 0x000000000000781c */ /* 0x000fe20003f0e170 */
[----:B-1----:R-:W-:-:S03]  /*4ba0*/  @!P5 VIADD R78, R78, 0x132c0 ;  /* 0x000132c04e4ed836 */ /* 0x002fc60000000000 */
[C---:B------:R-:W-:Y:S02]  /*4bb0*/  ISETP.NE.AND P1, PT, R17.reuse, 0x2, PT ;  /* 0x000000021100780c */ /* 0x040fe40003f25270 */
[----:B------:R-:W-:Y:S02]  /*4bc0*/  @!P5 PRMT R78, RZ, 0x654, R78 ;  /* 0x00000654ff4ed816 */ /* 0x000fe4000000004e */
[----:B--2---:R-:W-:Y:S02]  /*4bd0*/  SEL R5, RZ, 0x1, P1 ;  /* 0x00000001ff057807 */ /* 0x004fe40000800000 */
[----:B------:R-:W-:Y:S02]  /*4be0*/  SEL R17, R17, RZ, P1 ;  /* 0x000000ff11117207 */ /* 0x000fe40000800000 */
[----:B------:R-:W-:Y:S01]  /*4bf0*/  LOP3.LUT R156, R156, R5, RZ, 0x3c, !PT ;  /* 0x000000059c9c7212 */ /* 0x000fe200078e3cff */
[----:B------:R0:W-:Y:S01]  /*4c00*/  @!P5 SYNCS.ARRIVE.TRANS64.RED.A1T0 RZ, [R78+URZ], RZ ;  /* 0x000000ff4effd9a7 */ /* 0x0001e2000810043f */
[----:B------:R-:W-:Y:S05]  /*4c10*/  @P6 BRA `(.L_x_10510) ;  /* 0xffffffd400446947 */ /* 0x000fea000383ffff */
.L_x_10476:
[----:B------:R-:W1:Y:S01]  /*4c20*/  LDC R0, c[0x0][0x428] ;  /* 0x00010a00ff007b82 */ /* 0x000e620000000800 */
[----:B------:R-:W-:Y:S04]  /*4c30*/  BSSY B0, `(.L_x_10511) ;  /* 0x0000004000007945 */ /* 0x000fe80003800000 */
[----:B------:R-:W-:Y:S05]  /*4c40*/  @P0 BRA `(.L_x_10512) ;  /* 0x0000000000080947 */ /* 0x000fea0003800000 */
[----:B------:R-:W2:Y:S02]  /*4c50*/  FENCE.VIEW.ASYNC.G ;  /* 0x00000000000073c6 */ /* 0x000ea40000000100 */
[----:B--2---:R-:W-:Y:S06]  /*4c60*/  BAR.ARV 0xc, 0x200 ;  /* 0x0308000000007b1d */ /* 0x004fec0000002000 */
.L_x_10512:
[----:B------:R-:W-:Y:S05]  /*4c70*/  BSYNC B0 ;  /* 0x0000000000007941 */ /* 0x000fea0003800000 */
.L_x_10511:
[----:B0-----:R-:W2:Y:S01]  /*4c80*/  LDL R4, [R1+0x3c] ;  /* 0x00003c0001047983 */ /* 0x001ea20000100800 */
[----:B------:R-:W-:-:S03]  /*4c90*/  ULDC.64 UR4, c[0x0][0x990] ;  /* 0x0002640000047ab9 */ /* 0x000fc60000000a00 */
[----:B------:R-:W4:Y:S01]  /*4ca0*/  LDL R5, [R1+0x24] ;  /* 0x0000240001057983 */ /* 0x000f220000100800 */
[----:B------:R-:W-:Y:S01]  /*4cb0*/  ISETP.NE.U32.AND P0, PT, RZ, UR4, PT ;  /* 0x00000004ff007c0c */ /* 0x000fe2000bf05070 */
[----:B------:R-:W-:Y:S01]  /*4cc0*/  ULDC.64 UR6, c[0x0][0x998] ;  /* 0x0002660000067ab9 */ /* 0x000fe20000000a00 */
[----:B-1----:R-:W-:Y:S01]  /*4cd0*/  ISETP.NE.AND P4, PT, R0, 0x1, PT ;  /* 0x000000010000780c */ /* 0x002fe20003f85270 */
[----:B------:R-:W-:Y:S01]  /*4ce0*/  IMAD.MOV.U32 R7, RZ, RZ, R26 ;  /* 0x000000ffff077224 */ /* 0x000fe200078e001a */
[----:B------:R-:W-:Y:S02]  /*4cf0*/  ISETP.NE.AND.EX P0, PT, RZ, UR5, PT, P0 ;  /* 0x00000005ff007c0c */ /* 0x000fe4000bf05300 */
[----:B------:R-:W-:-:S04]  /*4d00*/  ISETP.NE.U32.AND P1, PT, RZ, UR6, PT ;  /* 0x00000006ff007c0c */ /* 0x000fc8000bf25070 */
[----:B------:R-:W-:-:S05]  /*4d10*/  ISETP.NE.AND.EX P1, PT, RZ, UR7, PT, P1 ;  /* 0x00000007ff007c0c */ /* 0x000fca000bf25310 */
[----:B------:R-:W0:Y:S08]  /*4d20*/  @P4 LDC R3, c[0x0][0x42c] ;  /* 0x00010b00ff034b82 */ /* 0x000e300000000800 */
[----:B------:R-:W2:Y:S08]  /*4d30*/  @P0 LDC.64 R10, c[0x0][0x9a8] ;  /* 0x00026a00ff0a0b82 */ /* 0x000eb00000000a00 */
[----:B------:R-:W1:Y:S08]  /*4d40*/  @P4 LDC R2, c[0x0][0x430] ;  /* 0x00010c00ff024b82 */ /* 0x000e700000000800 */
[----:B---3--:R-:W3:Y:S01]  /*4d50*/  @P1 LDC.64 R12, c[0x0][0x9b8] ;  /* 0x00026e00ff0c1b82 */ /* 0x008ee20000000a00 */
[----:B0-----:R-:W-:-:S07]  /*4d60*/  @P4 IMAD.HI.U32 R3, R26, R3, RZ ;  /* 0x000000031a034227 */ /* 0x001fce00078e00ff */
[----:B------:R-:W0:Y:S08]  /*4d70*/  @P0 LDC.64 R14, c[0x0][0x9b0] ;  /* 0x00026c00ff0e0b82 */ /* 0x000e300000000a00 */
[----:B------:R-:W0:Y:S01]  /*4d80*/  @P1 LDC.64 R20, c[0x0][0x9c0] ;  /* 0x00027000ff141b82 */ /* 0x000e220000000a00 */
[----:B-1----:R-:W-:-:S04]  /*4d90*/  @P4 SHF.R.U32.HI R7, RZ, R2, R3 ;  /* 0x00000002ff074219 */ /* 0x002fc80000011603 */
[----:B------:R-:W-:Y:S01]  /*4da0*/  @P0 SHF.R.S32.HI R9, RZ, 0x1f, R7 ;  /* 0x0000001fff090819 */ /* 0x000fe20000011407 */
[C---:B--2---:R-:W-:Y:S02]  /*4db0*/  @P0 IMAD R0, R4.reuse, R10, RZ ;  /* 0x0000000a04000224 */ /* 0x044fe400078e02ff */
[----:B---3--:R-:W-:Y:S02]  /*4dc0*/  @P1 IMAD R4, R4, R12, RZ ;  /* 0x0000000c04041224 */ /* 0x008fe400078e02ff */
[C---:B----4-:R-:W-:Y:S02]  /*4dd0*/  @P0 IMAD R11, R5.reuse, R11, R0 ;  /* 0x0000000b050b0224 */ /* 0x050fe400078e0200 */
        /* <DEDUP_REMOVED lines=34> */
[----:B------:R-:W-:Y:S02]  /*5000*/  CS2R R12, SRZ ;  /* 0x00000000000c7805 */ /* 0x000fe4000001ff00 */
        /* <DEDUP_REMOVED lines=11> */
[----:B0-----:R-:W-:Y:S01]  /*50c0*/  CS2R R10, SRZ ;  /* 0x00000000000a7805 */ /* 0x001fe2000001ff00 */
[----:B------:R-:W-:Y:S02]  /*50d0*/  IMAD.MOV.U32 R44, RZ, RZ, RZ ;  /* 0x000000ffff2c7224 */ /* 0x000fe400078e00ff */
[----:B------:R-:W-:Y:S02]  /*50e0*/  IMAD.MOV.U32 R62, RZ, RZ, RZ ;  /* 0x000000ffff3e7224 */ /* 0x000fe400078e00ff */
[----:B--2---:R-:W-:Y:S01]  /*50f0*/  FMUL.FTZ R0, R3, R0 ;  /* 0x0000000003007220 */ /* 0x004fe20000410000 */
[----:B------:R-:W-:-:S03]  /*5100*/  IMAD.MOV.U32 R3, RZ, RZ, RZ ;  /* 0x000000ffff037224 */ /* 0x000fc600078e00ff */
        /* <DEDUP_REMOVED lines=13> */
[----:B------:R-:W-:-:S05]  /*51e0*/  IMAD R3, R3, -0x3, R0 ;  /* 0xfffffffd03037824 */ /* 0x000fca00078e0200 */
[----:B------:R-:W-:-:S04]  /*51f0*/  LEA R3, R3, R26, 0xc ;  /* 0x0000001a03037211 */ /* 0x000fc800078e60ff */
        /* <DEDUP_REMOVED lines=19> */
.L_x_10515:
[----:B------:R-:W-:Y:S05]  /*5330*/  BSYNC B6 ;  /* 0x0000000000067941 */ /* 0x000fea0003800000 */
.L_x_10514:
        /* <DEDUP_REMOVED lines=13> */
.L_x_10519:
[----:B-1----:R1:W2:Y:S02]  /*5410*/  SYNCS.PHASECHK.TRANS64.TRYWAIT P0, [R16+URZ+0x13200], R3 ;  /* 0x01320003100075a7 */ /* 0x0022a4000800017f */
[----:B--2---:R-:W-:Y:S05]  /*5420*/  @!P0 NANOSLEEP.SYNCS 0x989680 ;  /* 0x009896800000895d */ /* 0x004fea0003900000 */
[----:B------:R-:W2:Y:S02]  /*5430*/  @!P0 SYNCS.PHASECHK.TRANS64 P0, [R16+URZ+0x13200], R3 ;  /* 0x01320003100085a7 */ /* 0x000ea4000800007f */
[----:B--2---:R-:W-:Y:S05]  /*5440*/  @!P0 BRA `(.L_x_10519) ;  /* 0xfffffffc00f08947 */ /* 0x004fea000383ffff */
.L_x_10518:
[----:B------:R-:W-:Y:S05]  /*5450*/  BSYNC B0 ;  /* 0x0000000000007941 */ /* 0x000fea0003800000 */
.L_x_10517:
[----:B------:R-:W-:Y:S05]  /*5460*/  BRA `(.L_x_10520) ;  /* 0x0000002800187947 */ /* 0x000fea0003800000 */
.L_x_10516:
[----:B------:R-:W0:Y:S01]  /*5470*/  S2R R3, SR_TID.X ;  /* 0x0000000000037919 */ /* 0x000e220000002100 */
[----:B------:R-:W1:Y:S01]  /*5480*/  LDC.64 R28, c[0x0][0x3c8] ;  /* 0x0000f200ff1c7b82 */ /* 0x000e620000000a00 */
[----:B-----5:R-:W-:Y:S01]  /*5490*/  SHF.R.S32.HI R0, RZ, 0x1f, R24 ;  /* 0x0000001fff007819 */ /* 0x020fe20000011418 */
[--C-:B------:R-:W-:Y:S01]  /*54a0*/  IMAD.MOV.U32 R8, RZ, RZ, R18.reuse ;  /* 0x000000ffff087224 */ /* 0x100fe200078e0012 */
[----:B------:R-:W-:Y:S01]  /*54b0*/  SHF.R.S32.HI R9, RZ, 0x1f, R18 ;  /* 0x0000001fff097819 */ /* 0x000fe20000011412 */
[----:B------:R-:W-:Y:S01]  /*54c0*/  ULDC.64 UR4, c[0x0][0x3d8] ;  /* 0x0000f60000047ab9 */ /* 0x000fe20000000a00 */
[----:B------:R-:W-:Y:S01]  /*54d0*/  ULDC.64 UR8, c[0x0][0x3c8] ;  /* 0x0000f20000087ab9 */ /* 0x000fe20000000a00 */
[----:B------:R-:W-:Y:S01]  /*54e0*/  LOP3.LUT P0, RZ, R26, 0x1bf, RZ, 0xc0, !PT ;  /* 0x000001bf1aff7812 */ /* 0x000fe2000780c0ff */
[----:B------:R-:W-:Y:S01]  /*54f0*/  ULDC.64 UR6, c[0x0][0x3e8] ;  /* 0x0000fa0000067ab9 */ /* 0x000fe20000000a00 */
[----:B------:R-:W2:Y:S01]  /*5500*/  LDC.64 R30, c[0x0][0x3e0] ;  /* 0x0000f800ff1e7b82 */ /* 0x000ea20000000a00 */
[--C-:B------:R-:W-:Y:S01]  /*5510*/  IMAD.WIDE.U32 R4, R24, UR4, R8.reuse ;  /* 0x0000000418047c25 */ /* 0x100fe2000f8e0008 */
[----:B------:R-:W-:Y:S03]  /*5520*/  BSSY B6, `(.L_x_10521) ;  /* 0x000002c000067945 */ /* 0x000fe60003800000 */
[----:B------:R-:W-:Y:S01]  /*5530*/  IMAD R11, R0, UR6, RZ ;  /* 0x00000006000b7c24 */ /* 0x000fe2000f8e02ff */
[----:B------:R-:W-:Y:S01]  /*5540*/  IADD3 R38, P1, R4, UR8, RZ ;  /* 0x0000000804267c10 */ /* 0x000fe2000ff3e0ff */
[----:B------:R-:W-:-:S04]  /*5550*/  IMAD.WIDE.U32 R8, R24, UR6, R8 ;  /* 0x0000000618087c25 */ /* 0x000fc8000f8e0008 */
[C---:B------:R-:W-:Y:S02]  /*5560*/  IMAD R11, R24.reuse, UR7, R11 ;  /* 0x00000007180b7c24 */ /* 0x040fe4000f8e020b */
[----:B-1----:R-:W-:-:S04]  /*5570*/  IMAD.WIDE.U32 R28, R24, UR4, R28 ;  /* 0x00000004181c7c25 */ /* 0x002fc8000f8e001c */
[----:B0-----:R-:W-:Y:S02]  /*5580*/  VIADD R3, R3, 0xffffff80 ;  /* 0xffffff8003037836 */ /* 0x001fe40000000000 */
[----:B--2---:R-:W-:-:S03]  /*5590*/  IMAD.WIDE.U32 R30, R24, UR6, R30 ;  /* 0x00000006181e7c25 */ /* 0x004fc6000f8e001e */
[----:B------:R-:W-:Y:S01]  /*55a0*/  LEA.HI R6, R3, R3, RZ, 0x1 ;  /* 0x0000000303067211 */ /* 0x000fe200078f08ff */
[----:B------:R-:W-:-:S03]  /*55b0*/  IMAD.IADD R33, R11, 0x1, R31 ;  /* 0x000000010b217824 */ /* 0x000fc600078e021f */
[----:B------:R-:W-:-:S05]  /*55c0*/  LOP3.LUT R6, R6, 0xfffffffe, RZ, 0xc0, !PT ;  /* 0xfffffffe06067812 */ /* 0x000fca00078ec0ff */
[----:B------:R-:W-:Y:S02]  /*55d0*/  IMAD.IADD R6, R3, 0x1, -R6 ;  /* 0x0000000103067824 */ /* 0x000fe400078e0a06 */
[----:B------:R-:W-:Y:S02]  /*55e0*/  IMAD R3, R0, UR4, RZ ;  /* 0x0000000400037c24 */ /* 0x000fe4000f8e02ff */
[----:B------:R-:W-:Y:S02]  /*55f0*/  IMAD.SHL.U32 R36, R6, 0x8, RZ ;  /* 0x0000000806247824 */ /* 0x000fe400078e00ff */
[----:B------:R-:W-:-:S03]  /*5600*/  IMAD R3, R24, UR5, R3 ;  /* 0x0000000518037c24 */ /* 0x000fc6000f8e0203 */
[--C-:B------:R-:W-:Y:S01]  /*5610*/  SHF.R.S32.HI R37, RZ, 0x1f, R36.reuse ;  /* 0x0000001fff257819 */ /* 0x100fe20000011424 */
[C---:B------:R-:W-:Y:S01]  /*5620*/  IMAD.IADD R32, R3.reuse, 0x1, R29 ;  /* 0x0000000103207824 */ /* 0x040fe200078e021d */
[----:B------:R-:W-:Y:S01]  /*5630*/  IADD3.X R39, R3, UR9, R5, P1, !PT ;  /* 0x0000000903277c10 */ /* 0x000fe20008ffe405 */
[--C-:B------:R-:W-:Y:S01]  /*5640*/  IMAD.WIDE.U32 R4, R24, UR4, R36.reuse ;  /* 0x0000000418047c25 */ /* 0x100fe2000f8e0024 */
[----:B------:R-:W-:Y:S02]  /*5650*/  ULDC.64 UR4, c[0x0][0x3e0] ;  /* 0x0000f80000047ab9 */ /* 0x000fe40000000a00 */
[----:B------:R-:W-:Y:S01]  /*5660*/  IADD3 R44, P3, R8, UR4, RZ ;  /* 0x00000004082c7c10 */ /* 0x000fe2000ff7e0ff */
[----:B------:R-:W-:Y:S01]  /*5670*/  IMAD.WIDE.U32 R6, R24, UR6, R36 ;  /* 0x0000000618067c25 */ /* 0x000fe2000f8e0024 */
[----:B------:R-:W-:Y:S02]  /*5680*/  IADD3 R40, P1, R4, UR8, RZ ;  /* 0x0000000804287c10 */ /* 0x000fe4000ff3e0ff */
[----:B------:R-:W-:-:S02]  /*5690*/  IADD3.X R45, R11, UR5, R9, P3, !PT ;  /* 0x000000050b2d7c10 */ /* 0x000fc40009ffe409 */
[----:B------:R-:W-:Y:S02]  /*56a0*/  IADD3 R42, P2, R6, UR4, RZ ;  /* 0x00000004062a7c10 */ /* 0x000fe4000ff5e0ff */
[----:B------:R-:W-:Y:S02]  /*56b0*/  IADD3.X R41, R3, UR9, R5, P1, !PT ;  /* 0x0000000903297c10 */ /* 0x000fe40008ffe405 */
[----:B------:R-:W-:Y:S01]  /*56c0*/  IADD3.X R43, R11, UR5, R7, P2, !PT ;  /* 0x000000050b2b7c10 */ /* 0x000fe200097fe407 */
        /* <DEDUP_REMOVED lines=17> */
.L_x_10522:
[----:B------:R-:W-:Y:S05]  /*57e0*/  BSYNC B6 ;  /* 0x0000000000067941 */ /* 0x000fea0003800000 */
.L_x_10521:
[----:B------:R-:W-:Y:S01]  /*57f0*/  ULDC.U8 UR4, c[0x0][0x3f0] ;  /* 0x0000fc0000047ab9 */ /* 0x000fe20000000000 */
[----:B------:R-:W-:Y:S01]  /*5800*/  IMAD R27, R25, -0xc0, R27 ;  /* 0xffffff40191b7824 */ /* 0x000fe200078e021b */
[----:B------:R-:W-:Y:S01]  /*5810*/  ISETP.NE.AND P0, PT, RZ, UR4, PT ;  /* 0x00000004ff007c0c */ /* 0x000fe2000bf05270 */
[----:B------:R-:W-:Y:S03]  /*5820*/  BSSY B0, `(.L_x_10523) ;  /* 0x0000242000007945 */ /* 0x000fe60003800000 */
[----:B------:R-:W-:-:S09]  /*5830*/  VIMNMX R0, R27, 0xc0, PT ;  /* 0x000000c01b007848 */ /* 0x000fd20003fe0100 */
[----:B------:R-:W-:Y:S05]  /*5840*/  @!P0 BRA `(.L_x_10524) ;  /* 0x0000001000988947 */ /* 0x000fea0003800000 */
[----:B------:R-:W2:Y:S01]  /*5850*/  LDL R20, [R1+0x38] ;  /* 0x0000380001147983 */ /* 0x000ea20000100800 */
[----:B------:R-:W-:Y:S01]  /*5860*/  ISETP.GE.AND P1, PT, R23, R0, PT ;  /* 0x000000001700720c */ /* 0x000fe20003f26270 */
[----:B------:R-:W-:Y:S01]  /*5870*/  BSSY B1, `(.L_x_10525) ;  /* 0x0000015000017945 */ /* 0x000fe20003800000 */
[----:B------:R-:W-:Y:S02]  /*5880*/  CS2R R24, SRZ ;  /* 0x0000000000187805 */ /* 0x000fe4000001ff00 */
[----:B------:R-:W-:Y:S02]  /*5890*/  CS2R R8, SRZ ;  /* 0x0000000000087805 */ /* 0x000fe4000001ff00 */
[----:B------:R-:W-:Y:S02]  /*58a0*/  CS2R R26, SRZ ;  /* 0x00000000001a7805 */ /* 0x000fe4000001ff00 */
[----:B--2---:R-:W-:-:S04]  /*58b0*/  LEA.HI R3, R20, R20, RZ, 0x1 ;  /* 0x0000001414037211 */ /* 0x004fc800078f08ff */
[----:B------:R-:W-:-:S05]  /*58c0*/  LOP3.LUT R3, R3, 0xfffffffe, RZ, 0xc0, !PT ;  /* 0xfffffffe03037812 */ /* 0x000fca00078ec0ff */
[----:B------:R-:W-:Y:S01]  /*58d0*/  IMAD.IADD R3, R20, 0x1, -R3 ;  /* 0x0000000114037824 */ /* 0x000fe200078e0a03 */
[----:B------:R-:W-:Y:S01]  /*58e0*/  CS2R R20, SRZ ;  /* 0x0000000000147805 */ /* 0x000fe2000001ff00 */
[----:B------:R-:W-:Y:S06]  /*58f0*/  @P1 BRA `(.L_x_10526) ;  /* 0x0000000000301947 */ /* 0x000fec0003800000 */
[C---:B------:R-:W-:Y:S01]  /*5900*/  IADD3 R0, R36.reuse, 0x10, RZ ;  /* 0x0000001024007810 */ /* 0x040fe20007ffe0ff */
[----:B------:R-:W-:Y:S01]  /*5910*/  ULDC UR4, c[0x0][0x3d4] ;  /* 0x0000f50000047ab9 */ /* 0x000fe20000000800 */
[----:B------:R-:W-:Y:S02]  /*5920*/  CS2R R26, SRZ ;  /* 0x00000000001a7805 */ /* 0x000fe4000001ff00 */
[----:B------:R-:W-:Y:S02]  /*5930*/  ISETP.GE.AND P0, PT, R36, UR4, PT ;  /* 0x0000000424007c0c */ /* 0x000fe4000bf06270 */
[----:B------:R-:W-:Y:S02]  /*5940*/  CS2R R20, SRZ ;  /* 0x0000000000147805 */ /* 0x000fe4000001ff00 */
[----:B------:R-:W-:Y:S02]  /*5950*/  ISETP.GE.AND P2, PT, R0, UR4, PT ;  /* 0x0000000400007c0c */ /* 0x000fe4000bf46270 */
[----:B------:R-:W-:-:S02]  /*5960*/  CS2R R24, SRZ ;  /* 0x0000000000187805 */ /* 0x000fc4000001ff00 */
[----:B------:R-:W-:-:S05]  /*5970*/  CS2R R8, SRZ ;  /* 0x0000000000087805 */ /* 0x000fca000001ff00 */
[----:B------:R0:W5:Y:S04]  /*5980*/  @!P0 LDG.E.64 R26, desc[UR42][R40.64] ;  /* 0x0000002a281a8981 */ /* 0x000168000c1e1b00 */
[----:B------:R0:W5:Y:S04]  /*5990*/  @!P2 LDG.E.64 R20, desc[UR42][R40.64+0x10] ;  /* 0x0000102a2814a981 */ /* 0x000168000c1e1b00 */
[----:B------:R0:W5:Y:S04]  /*59a0*/  @!P0 LDG.E.64 R24, desc[UR42][R42.64] ;  /* 0x0000002a2a188981 */ /* 0x000168000c1e1b00 */
[----:B------:R0:W5:Y:S02]  /*59b0*/  @!P2 LDG.E.64 R8, desc[UR42][R42.64+0x10] ;  /* 0x0000102a2a08a981 */ /* 0x000164000c1e1b00 */
.L_x_10526:
[----:B------:R-:W-:Y:S05]  /*59c0*/  BSYNC B1 ;  /* 0x0000000000017941 */ /* 0x000fea0003800000 */
.L_x_10525:
[----:B------:R-:W-:Y:S01]  /*59d0*/  UMOV UR4, 0xffffffff ;  /* 0xffffffff00047882 */ /* 0x000fe20000000000 */
[----:B------:R-:W-:Y:S02]  /*59e0*/  SHF.L.U32 R3, R3, 0x1f, RZ ;  /* 0x0000001f03037819 */ /* 0x000fe400000006ff */
[----:B------:R-:W-:Y:S05]  /*59f0*/  BRA.DIV UR4, `(.L_x_10527) ;  /* 0x000000ea04807947 */ /* 0x000fea000b800000 */
.L_x_10711:
[----:B------:R-:W-:-:S03]  /*5a00*/  UMOV UR4, 0xffffffff ;  /* 0xffffffff00047882 */ /* 0x000fc60000000000 */
[----:B------:R-:W-:Y:S05]  /*5a10*/  BRA.DIV UR4, `(.L_x_10528) ;  /* 0x000000ea04a07947 */ /* 0x000fea000b800000 */
.L_x_10714:
[----:B------:R-:W-:-:S03]  /*5a20*/  UMOV UR4, 0xffffffff ;  /* 0xffffffff00047882 */ /* 0x000fc60000000000 */
[----:B------:R-:W-:Y:S05]  /*5a30*/  BRA.DIV UR4, `(.L_x_10529) ;  /* 0x000000ea04c07947 */ /* 0x000fea000b800000 */
.L_x_10717:
[----:B------:R-:W-:-:S03]  /*5a40*/  UMOV UR4, 0xffffffff ;  /* 0xffffffff00047882 */ /* 0x000fc60000000000 */
[----:B------:R-:W-:Y:S05]  /*5a50*/  BRA.DIV UR4, `(.L_x_10530) ;  /* 0x000000ea04e07947 */ /* 0x000fea000b800000 */
.L_x_10720:
[----:B------:R-:W1:Y:S01]  /*5a60*/  SYNCS.PHASECHK.TRANS64.TRYWAIT P0, [R16+URZ+0x13200], R3 ;  /* 0x01320003100075a7 */ /* 0x000e62000800017f */
[----:B------:R-:W-:Y:S04]  /*5a70*/  BSSY B1, `(.L_x_10531) ;  /* 0x0000002000017945 */ /* 0x000fe80003800000 */
[----:B-1----:R-:W-:Y:S05]  /*5a80*/  @!P0 BRA `(.L_x_10532) ;  /* 0x000000e800fc8947 */ /* 0x002fea0003800000 */
.L_x_10721:
[----:B------:R-:W-:Y:S05]  /*5a90*/  BSYNC B1 ;  /* 0x0000000000017941 */ /* 0x000fea0003800000 */
.L_x_10531:
[----:B------:R-:W-:Y:S05]  /*5aa0*/  @P1 BRA `(.L_x_10533) ;  /* 0x0000002000641947 */ /* 0x000fea0003800000 */
[----:B------:R2:W5:Y:S01]  /*5ab0*/  LDL R35, [R1+0x4] ;  /* 0x0000040001237983 */ /* 0x0005620000100800 */
[----:B-1----:R-:W1:Y:S01]  /*5ac0*/  LDC R3, c[0x0][0x3d4] ;  /* 0x0000f500ff037b82 */ /* 0x002e620000000800 */
[C---:B------:R-:W-:Y:S01]  /*5ad0*/  VIADD R0, R36.reuse, 0x10 ;  /* 0x0000001024007836 */ /* 0x040fe20000000000 */
[----:B------:R-:W-:Y:S01]  /*5ae0*/  BSSY B1, `(.L_x_10534) ;  /* 0x000007b000017945 */ /* 0x000fe20003800000 */
[----:B-1----:R-:W-:-:S03]  /*5af0*/  ISETP.GE.AND P0, PT, R36, R3, PT ;  /* 0x000000032400720c */ /* 0x002fc60003f06270 */
[----:B------:R-:W-:-:S10]  /*5b00*/  ISETP.GE.AND P1, PT, R0, R3, PT ;  /* 0x000000030000720c */ /* 0x000fd40003f26270 */
[----:B--2---:R-:W-:Y:S05]  /*5b10*/  @P0 BRA `(.L_x_10535) ;  /* 0x0000000400dc0947 */ /* 0x004fea0003800000 */
[----:B-----5:R-:W-:Y:S01]  /*5b20*/  IMAD.IADD R0, R16, 0x1, R35 ;  /* 0x0000000110007824 */ /* 0x020fe200078e0223 */
[----:B------:R-:W-:Y:S02]  /*5b30*/  SHF.R.U32.HI R10, RZ, 0x8, R26 ;  /* 0x00000008ff0a7819 */ /* 0x000fe4000001161a */
[----:B------:R-:W-:Y:S02]  /*5b40*/  LOP3.LUT R3, R26, 0xff, RZ, 0xc0, !PT ;  /* 0x000000ff1a037812 */ /* 0x000fe400078ec0ff */
[----:B------:R-:W1:Y:S01]  /*5b50*/  LDS.128 R4, [R0+0xb000] ;  /* 0x00b0000000047984 */ /* 0x000e620000000c00 */
[----:B------:R-:W-:Y:S02]  /*5b60*/  LOP3.LUT R10, R10, 0xff, RZ, 0xc0, !PT ;  /* 0x000000ff0a0a7812 */ /* 0x000fe400078ec0ff */
[----:B------:R-:W-:Y:S02]  /*5b70*/  SHF.R.U32.HI R12, RZ, 0x8, R27 ;  /* 0x00000008ff0c7819 */ /* 0x000fe4000001161b */
[----:B------:R-:W-:-:S02]  /*5b80*/  PRMT R3, R10, 0x7604, R3 ;  /* 0x000076040a037816 */ /* 0x000fc40000000003 */
[----:B------:R-:W-:Y:S02]  /*5b90*/  LOP3.LUT R11, R27, 0xff, RZ, 0xc0, !PT ;  /* 0x000000ff1b0b7812 */ /* 0x000fe400078ec0ff */
[----:B------:R-:W-:Y:S02]  /*5ba0*/  LOP3.LUT R12, R12, 0xff, RZ, 0xc0, !PT ;  /* 0x000000ff0c0c7812 */ /* 0x000fe400078ec0ff */
[----:B------:R-:W-:Y:S02]  /*5bb0*/  SHF.R.U32.HI R28, RZ, 0x10, R27 ;  /* 0x00000010ff1c7819 */ /* 0x000fe4000001161b */
[--C-:B------:R-:W-:Y:S02]  /*5bc0*/  SHF.R.U32.HI R15, RZ, 0x8, R25.reuse ;  /* 0x00000008ff0f7819 */ /* 0x100fe40000011619 */
[----:B------:R-:W-:Y:S02]  /*5bd0*/  SHF.R.U32.HI R10, RZ, 0x8, R24 ;  /* 0x00000008ff0a7819 */ /* 0x000fe40000011618 */
[----:B------:R-:W-:-:S02]  /*5be0*/  SHF.R.U32.HI R29, RZ, 0x10, R25 ;  /* 0x00000010ff1d7819 */ /* 0x000fc40000011619 */
[----:B------:R-:W-:Y:S02]  /*5bf0*/  PRMT R11, R12, 0x7604, R11 ;  /* 0x000076040c0b7816 */ /* 0x000fe4000000000b */
[----:B------:R-:W-:Y:S01]  /*5c00*/  LOP3.LUT R14, R25, 0xff, RZ, 0xc0, !PT ;  /* 0x000000ff190e7812 */ /* 0x000fe200078ec0ff */
[----:B------:R-:W-:Y:S01]  /*5c10*/  IMAD.U32 R29, R29, 0x10000, RZ ;  /* 0x000100001d1d7824 */ /* 0x000fe200078e00ff */
[----:B------:R-:W-:Y:S02]  /*5c20*/  LOP3.LUT R15, R15, 0xff, RZ, 0xc0, !PT ;  /* 0x000000ff0f0f7812 */ /* 0x000fe400078ec0ff */
[----:B------:R-:W-:Y:S01]  /*5c30*/  LOP3.LUT R13, R10, 0xff, RZ, 0xc0, !PT ;  /* 0x000000ff0a0d7812 */ /* 0x000fe200078ec0ff */
[----:B------:R-:W-:Y:S01]  /*5c40*/  IMAD.U32 R10, R28, 0x10000, RZ ;  /* 0x000100001c0a7824 */ /* 0x000fe200078e00ff */
[----:B------:R-:W-:Y:S02]  /*5c50*/  LOP3.LUT R12, R24, 0xff, RZ, 0xc0, !PT ;  /* 0x000000ff180c7812 */ /* 0x000fe400078ec0ff */
[----:B------:R-:W-:-:S02]  /*5c60*/  PRMT R14, R15, 0x7604, R14 ;  /* 0x000076040f0e7816 */ /* 0x000fc4000000000e */
        /* <DEDUP_REMOVED lines=59> */
[----:B------:R-:W-:-:S02]  /*6020*/  HADD2.F32 R6, -RZ, R4.H1_H1 ;  /* 0x30000004ff067230 */ /* 0x000fc40000004100 */
[----:B------:R-:W-:Y:S02]  /*6030*/  HADD2.F32 R12, -RZ, R11.H1_H1 ;  /* 0x3000000bff0c7230 */ /* 0x000fe40000004100 */
[----:B------:R-:W-:Y:S02]  /*6040*/  HADD2.F32 R5, -RZ, R4.H0_H0 ;  /* 0x20000004ff057230 */ /* 0x000fe40000004100 */
[C---:B------:R-:W-:Y:S01]  /*6050*/  FMUL.FTZ R24, R6.reuse, R15 ;  /* 0x0000000f06187220 */ /* 0x040fe20000410000 */
[----:B------:R-:W-:Y:S02]  /*6060*/  HADD2.F32 R4, -RZ, R3.H1_H1 ;  /* 0x30000003ff047230 */ /* 0x000fe40000004100 */
[-C--:B------:R-:W-:Y:S01]  /*6070*/  FMUL.FTZ R26, R6, R12.reuse ;  /* 0x0000000c061a7220 */ /* 0x080fe20000410000 */
[----:B------:R-:W-:Y:S02]  /*6080*/  HADD2.F32 R11, -RZ, R11.H0_H0 ;  /* 0x2000000bff0b7230 */ /* 0x000fe40000004100 */
[----:B------:R-:W-:Y:S01]  /*6090*/  FFMA.FTZ R24, R5, R12, -R24 ;  /* 0x0000000c05187223 */ /* 0x000fe20000010818 */
[----:B------:R-:W-:-:S02]  /*60a0*/  HADD2.F32 R3, -RZ, R3.H0_H0 ;  /* 0x20000003ff037230 */ /* 0x000fc40000004100 */
[C---:B------:R-:W-:Y:S01]  /*60b0*/  FMUL.FTZ R6, R4.reuse, R13 ;  /* 0x0000000d04067220 */ /* 0x040fe20000410000 */
[----:B------:R-:W-:Y:S01]  /*60c0*/  FFMA.FTZ R15, R5, R15, R26 ;  /* 0x0000000f050f7223 */ /* 0x000fe2000001001a */
[-C--:B------:R-:W-:Y:S01]  /*60d0*/  FMUL.FTZ R4, R4, R11.reuse ;  /* 0x0000000b04047220 */ /* 0x080fe20000410000 */
[----:B------:R-:W-:Y:S02]  /*60e0*/  HADD2.F32 R5, -RZ, R14.H1_H1 ;  /* 0x3000000eff057230 */ /* 0x000fe40000004100 */
[C---:B------:R-:W-:Y:S01]  /*60f0*/  FFMA.FTZ R12, R3.reuse, R11, -R6 ;  /* 0x0000000b030c7223 */ /* 0x040fe20000010806 */
[--C-:B------:R-:W-:Y:S02]  /*6100*/  HADD2.F32 R11, -RZ, R25.reuse.H1_H1 ;  /* 0x30000019ff0b7230 */ /* 0x100fe40000004100 */
[----:B------:R-:W-:Y:S01]  /*6110*/  FFMA.FTZ R13, R3, R13, R4 ;  /* 0x0000000d030d7223 */ /* 0x000fe20000010004 */
[----:B------:R-:W-:Y:S02]  /*6120*/  HADD2.F32 R4, -RZ, R10.H1_H1 ;  /* 0x3000000aff047230 */ /* 0x000fe40000004100 */
[----:B------:R-:W-:-:S02]  /*6130*/  HADD2.F32 R6, -RZ, R25.H0_H0 ;  /* 0x20000019ff067230 */ /* 0x000fc40000004100 */
[--C-:B------:R-:W-:Y:S02]  /*6140*/  HADD2.F32 R3, -RZ, R7.reuse.H1_H1 ;  /* 0x30000007ff037230 */ /* 0x100fe40000004100 */
[C---:B------:R-:W-:Y:S01]  /*6150*/  FMUL.FTZ R25, R4.reuse, R11 ;  /* 0x0000000b04197220 */ /* 0x040fe20000410000 */
[----:B------:R-:W-:Y:S02]  /*6160*/  HADD2.F32 R14, -RZ, R14.H0_H0 ;  /* 0x2000000eff0e7230 */ /* 0x000fe40000004100 */
        /* <DEDUP_REMOVED lines=18> */
.L_x_10535:
[----:B------:R-:W-:Y:S05]  /*6290*/  BSYNC B1 ;  /* 0x0000000000017941 */ /* 0x000fea0003800000 */
.L_x_10534:
[----:B------:R-:W-:Y:S05]  /*62a0*/  @P1 BRA `(.L_x_10533) ;  /* 0x0000001800641947 */ /* 0x000fea0003800000 */
[----:B-1----:R-:W2:Y:S01]  /*62b0*/  LDL R0, [R1+0x48] ;  /* 0x0000480001007983 */ /* 0x002ea20000100800 */
[----:B-----5:R-:W-:Y:S01]  /*62c0*/  IMAD.IADD R3, R16, 0x1, R35 ;  /* 0x0000000110037824 */ /* 0x020fe200078e0223 */
        /* <DEDUP_REMOVED lines=16> */
[----:B------:R-:W-:-:S02]  /*63d0*/  SHF.R.U32.HI R11, RZ, 0x10, R8 ;  /* 0x00000010ff0b7819 */ /* 0x000fc40000011608 */
[----:B------:R-:W-:Y:S02]  /*63e0*/  PRMT R13, R12, 0x7054, R13 ;  /* 0x000070540c0d7816 */ /* 0x000fe4000000000d */
[----:B------:R-:W-:Y:S02]  /*63f0*/  PRMT R25, R24, 0x7054, R25 ;  /* 0x0000705418197816 */ /* 0x000fe40000000019 */
[----:B------:R-:W-:Y:S02]  /*6400*/  PRMT R15, R14, 0x7604, R15 ;  /* 0x000076040e0f7816 */ /* 0x000fe4000000000f */
[----:B------:R-:W-:Y:S02]  /*6410*/  LOP3.LUT R14, R11, 0xff, RZ, 0xc0, !PT ;  /* 0x000000ff0b0e7812 */ /* 0x000fe400078ec0ff */
[----:B------:R-:W-:Y:S02]  /*6420*/  LOP3.LUT R25, R25, 0xff000000, R9, 0xf8, !PT ;  /* 0xff00000019197812 */ /* 0x000fe400078ef809 */
[----:B------:R-:W-:-:S02]  /*6430*/  LOP3.LUT R13, R13, 0xff000000, R21, 0xf8, !PT ;  /* 0xff0000000d0d7812 */ /* 0x000fc400078ef815 */
[----:B------:R-:W-:Y:S02]  /*6440*/  PRMT R15, R14, 0x7054, R15 ;  /* 0x000070540e0f7816 */ /* 0x000fe4000000000f */
[----:B------:R-:W-:Y:S02]  /*6450*/  F2FP.F16.E4M3.UNPACK_B R21, R25 ;  /* 0x00000019ff15723e */ /* 0x000fe400020006ff */
[----:B------:R-:W-:Y:S02]  /*6460*/  F2FP.F16.E4M3.UNPACK_B R14, R13 ;  /* 0x0000000dff0e723e */ /* 0x000fe400020006ff */
[----:B------:R-:W-:Y:S01]  /*6470*/  F2FP.F16.E4M3.UNPACK_B R25, R25.H1 ;  /* 0x00000019ff19723e */ /* 0x000fe200030006ff */
[--C-:B------:R-:W-:Y:S01]  /*6480*/  HADD2.F32 R24, -RZ, R21.reuse.H1_H1 ;  /* 0x30000015ff187230 */ /* 0x100fe20000004100 */
[----:B------:R-:W-:Y:S01]  /*6490*/  F2FP.F16.E4M3.UNPACK_B R13, R13.H1 ;  /* 0x0000000dff0d723e */ /* 0x000fe200030006ff */
[----:B------:R-:W-:Y:S01]  /*64a0*/  HADD2.F32 R21, -RZ, R21.H0_H0 ;  /* 0x20000015ff157230 */ /* 0x000fe20000004100 */
[----:B--2---:R-:W-:Y:S01]  /*64b0*/  LOP3.LUT P0, RZ, R0, 0x2, RZ, 0xc0, !PT ;  /* 0x0000000200ff7812 */ /* 0x004fe2000780c0ff */
[----:B------:R-:W-:-:S12]  /*64c0*/  VIADD R0, R3, 0x20 ;  /* 0x0000002003007836 */ /* 0x000fd80000000000 */
[----:B------:R-:W-:Y:S01]  /*64d0*/  @P0 VIADD R0, R3, 0xffffffe0 ;  /* 0xffffffe003000836 */ /* 0x000fe20000000000 */
[----:B------:R-:W-:-:S04]  /*64e0*/  SHF.R.U32.HI R3, RZ, 0x8, R20 ;  /* 0x00000008ff037819 */ /* 0x000fc80000011614 */
[----:B------:R-:W1:Y:S01]  /*64f0*/  LDS.128 R4, [R0+0xb000] ;  /* 0x00b0000000047984 */ /* 0x000e620000000c00 */
[----:B------:R-:W-:-:S04]  /*6500*/  LOP3.LUT R3, R3, 0xff, RZ, 0xc0, !PT ;  /* 0x000000ff03037812 */ /* 0x000fc800078ec0ff */
[----:B------:R-:W-:Y:S02]  /*6510*/  PRMT R10, R3, 0x7604, R10 ;  /* 0x00007604030a7816 */ /* 0x000fe4000000000a */
[----:B------:R-:W-:-:S04]  /*6520*/  SHF.R.U32.HI R3, RZ, 0x10, R20 ;  /* 0x00000010ff037819 */ /* 0x000fc80000011614 */
[----:B------:R-:W-:-:S04]  /*6530*/  LOP3.LUT R3, R3, 0xff, RZ, 0xc0, !PT ;  /* 0x000000ff03037812 */ /* 0x000fc800078ec0ff */
[----:B------:R-:W-:-:S04]  /*6540*/  PRMT R11, R3, 0x7054, R10 ;  /* 0x00007054030b7816 */ /* 0x000fc8000000000a */
[----:B------:R-:W-:Y:S02]  /*6550*/  LOP3.LUT R12, R11, 0xff000000, R20, 0xf8, !PT ;  /* 0xff0000000b0c7812 */ /* 0x000fe400078ef814 */
[----:B------:R-:W-:Y:S01]  /*6560*/  LOP3.LUT R20, R15, 0xff000000, R8, 0xf8, !PT ;  /* 0xff0000000f147812 */ /* 0x000fe200078ef808 */
[--C-:B------:R-:W-:Y:S02]  /*6570*/  HADD2.F32 R15, -RZ, R14.reuse.H1_H1 ;  /* 0x3000000eff0f7230 */ /* 0x100fe40000004100 */
[----:B------:R-:W-:Y:S01]  /*6580*/  HADD2.F32 R14, -RZ, R14.H0_H0 ;  /* 0x2000000eff0e7230 */ /* 0x000fe20000004100 */
[-C--:B-1----:R-:W-:Y:S02]  /*6590*/  F2FP.F16.E4M3.UNPACK_B R3, R6.reuse.H1 ;  /* 0x00000006ff03723e */ /* 0x082fe400030006ff */
[----:B------:R-:W-:Y:S02]  /*65a0*/  F2FP.F16.E4M3.UNPACK_B R6, R6 ;  /* 0x00000006ff06723e */ /* 0x000fe400020006ff */
[-C--:B------:R-:W-:Y:S01]  /*65b0*/  F2FP.F16.E4M3.UNPACK_B R10, R7.reuse ;  /* 0x00000007ff0a723e */ /* 0x080fe200020006ff */
[--C-:B------:R-:W-:Y:S01]  /*65c0*/  HADD2.F32 R8, -RZ, R3.reuse.H1_H1 ;  /* 0x30000003ff087230 */ /* 0x100fe20000004100 */
[----:B------:R-:W-:Y:S01]  /*65d0*/  F2FP.F16.E4M3.UNPACK_B R11, R7.H1 ;  /* 0x00000007ff0b723e */ /* 0x000fe200030006ff */
[----:B------:R-:W-:Y:S01]  /*65e0*/  HADD2.F32 R9, -RZ, R3.H0_H0 ;  /* 0x20000003ff097230 */ /* 0x000fe20000004100 */
[----:B------:R-:W-:-:S02]  /*65f0*/  F2FP.F16.E4M3.UNPACK_B R7, R5 ;  /* 0x00000005ff07723e */ /* 0x000fc400020006ff */
[CC--:B------:R-:W-:Y:S01]  /*6600*/  FMUL.FTZ R26, R8.reuse, R24.reuse ;  /* 0x00000018081a7220 */ /* 0x0c0fe20000410000 */
[----:B------:R-:W-:Y:S01]  /*6610*/  FMUL.FTZ R29, R8, R15 ;  /* 0x0000000f081d7220 */ /* 0x000fe20000410000 */
[----:B------:R-:W-:Y:S01]  /*6620*/  F2FP.F16.E4M3.UNPACK_B R8, R5.H1 ;  /* 0x00000005ff08723e */ /* 0x000fe200030006ff */
[--C-:B------:R-:W-:Y:S02]  /*6630*/  HADD2.F32 R5, -RZ, R6.reuse.H1_H1 ;  /* 0x30000006ff057230 */ /* 0x100fe40000004100 */
[C---:B------:R-:W-:Y:S01]  /*6640*/  FFMA.FTZ R27, R9.reuse, R15, -R26 ;  /* 0x0000000f091b7223 */ /* 0x040fe2000001081a */
[----:B------:R-:W-:Y:S01]  /*6650*/  FFMA.FTZ R28, R9, R24, R29 ;  /* 0x00000018091c7223 */ /* 0x000fe2000001001d */
[----:B------:R-:W-:Y:S01]  /*6660*/  HADD2.F32 R6, -RZ, R6.H0_H0 ;  /* 0x20000006ff067230 */ /* 0x000fe20000004100 */
[----:B------:R-:W-:Y:S01]  /*6670*/  F2FP.F16.E4M3.UNPACK_B R3, R4 ;  /* 0x00000004ff03723e */ /* 0x000fe200020006ff */
[C---:B------:R-:W-:Y:S01]  /*6680*/  FMUL.FTZ R9, R5.reuse, R21 ;  /* 0x0000001505097220 */ /* 0x040fe20000410000 */
[----:B------:R-:W-:Y:S01]  /*6690*/  FMUL.FTZ R24, R5, R14 ;  /* 0x0000000e05187220 */ /* 0x000fe20000410000 */
[----:B------:R-:W-:Y:S01]  /*66a0*/  HADD2.F32 R5, -RZ, R10.H1_H1 ;  /* 0x3000000aff057230 */ /* 0x000fe20000004100 */
[----:B------:R-:W-:Y:S01]  /*66b0*/  F2FP.F16.E4M3.UNPACK_B R4, R4.H1 ;  /* 0x00000004ff04723e */ /* 0x000fe200030006ff */
        /* <DEDUP_REMOVED lines=26> */
[----:B------:R-:W-:Y:S01]  /*6860*/  HADD2.F32 R5, -RZ, R4.H0_H0 ;  /* 0x20000004ff057230 */ /* 0x000fe20000004100 */
[----:B------:R-:W-:Y:S01]  /*6870*/  F2FP.SATFINITE.E4M3.F32.PACK_AB_MERGE_C R27, R28, R27, RZ ;  /* 0x0000001b1c1b723e */ /* 0x000fe200048070ff */
[----:B------:R-:W-:-:S02]  /*6880*/  HADD2.F32 R4, -RZ, R3.H1_H1 ;  /* 0x30000003ff047230 */ /* 0x000fc40000004100 */
[-C--:B------:R-:W-:Y:S01]  /*6890*/  FMUL.FTZ R24, R6, R10.reuse ;  /* 0x0000000a06187220 */ /* 0x080fe20000410000 */
[----:B------:R-:W-:Y:S02]  /*68a0*/  HADD2.F32 R9, -RZ, R9.H0_H0 ;  /* 0x20000009ff097230 */ /* 0x000fe40000004100 */
[C---:B------:R-:W-:Y:S01]  /*68b0*/  FFMA.FTZ R14, R5.reuse, R10, -R14 ;  /* 0x0000000a050e7223 */ /* 0x040fe2000001080e */
[----:B------:R-:W-:Y:S02]  /*68c0*/  HADD2.F32 R3, -RZ, R3.H0_H0 ;  /* 0x20000003ff037230 */ /* 0x000fe40000004100 */
[C---:B------:R-:W-:Y:S01]  /*68d0*/  FMUL.FTZ R6, R4.reuse, R11 ;  /* 0x0000000b04067220 */ /* 0x040fe20000410000 */
[----:B------:R-:W-:Y:S01]  /*68e0*/  FFMA.FTZ R13, R5, R13, R24 ;  /* 0x0000000d050d7223 */ /* 0x000fe20000010018 */
[-C--:B------:R-:W-:Y:S01]  /*68f0*/  FMUL.FTZ R4, R4, R9.reuse ;  /* 0x0000000904047220 */ /* 0x080fe20000410000 */
[----:B------:R-:W-:Y:S02]  /*6900*/  HADD2.F32 R5, -RZ, R12.H1_H1 ;  /* 0x3000000cff057230 */ /* 0x000fe40000004100 */
[----:B------:R-:W-:Y:S01]  /*6910*/  FFMA.FTZ R10, R3, R9, -R6 ;  /* 0x00000009030a7223 */ /* 0x000fe20000010806 */
[----:B------:R-:W-:-:S02]  /*6920*/  HADD2.F32 R9, -RZ, R20.H1_H1 ;  /* 0x30000014ff097230 */ /* 0x000fc40000004100 */
[----:B------:R-:W-:Y:S01]  /*6930*/  FFMA.FTZ R11, R3, R11, R4 ;  /* 0x0000000b030b7223 */ /* 0x000fe20000010004 */
[----:B------:R-:W-:Y:S02]  /*6940*/  HADD2.F32 R4, -RZ, R8.H1_H1 ;  /* 0x30000008ff047230 */ /* 0x000fe40000004100 */
[----:B------:R-:W-:Y:S02]  /*6950*/  HADD2.F32 R20, -RZ, R20.H0_H0 ;  /* 0x20000014ff147230 */ /* 0x000fe40000004100 */
[----:B------:R-:W-:Y:S02]  /*6960*/  HADD2.F32 R3, -RZ, R7.H1_H1 ;  /* 0x30000007ff037230 */ /* 0x000fe40000004100 */
[C---:B------:R-:W-:Y:S01]  /*6970*/  FMUL.FTZ R15, R4.reuse, R9 ;  /* 0x00000009040f7220 */ /* 0x040fe20000410000 */
        /* <DEDUP_REMOVED lines=17> */
[----:B------:R2:W-:Y:S01]  /*6a90*/  STS.128 [R0+0xb000], R4 ;  /* 0x00b0000400007388 */ /* 0x0005e20000000c00 */
[----:B------:R-:W-:Y:S05]  /*6aa0*/  BRA `(.L_x_10533) ;  /* 0x0000001000647947 */ /* 0x000fea0003800000 */
.L_x_10524:
[----:B------:R-:W0:Y:S01]  /*6ab0*/  LDC R21, c[0x0][0x3d4] ;  /* 0x0000f500ff157b82 */ /* 0x000e220000000800 */
[----:B------:R-:W-:Y:S02]  /*6ac0*/  ISETP.GE.AND P0, PT, R23, R0, PT ;  /* 0x000000001700720c */ /* 0x000fe40003f06270 */
[----:B------:R-:W-:Y:S02]  /*6ad0*/  CS2R R4, SRZ ;  /* 0x0000000000047805 */ /* 0x000fe4000001ff00 */
[----:B------:R-:W-:Y:S02]  /*6ae0*/  CS2R R6, SRZ ;  /* 0x0000000000067805 */ /* 0x000fe4000001ff00 */
[----:B------:R-:W-:Y:S02]  /*6af0*/  CS2R R24, SRZ ;  /* 0x0000000000187805 */ /* 0x000fe4000001ff00 */
[----:B------:R-:W-:Y:S01]  /*6b00*/  CS2R R26, SRZ ;  /* 0x00000000001a7805 */ /* 0x000fe2000001ff00 */
[----:B------:R-:W2:Y:S01]  /*6b10*/  LDL R8, [R1+0x38] ;  /* 0x0000380001087983 */ /* 0x000ea20000100800 */
[----:B0-----:R-:W-:-:S13]  /*6b20*/  ISETP.GE.OR P0, PT, R18, R21, P0 ;  /* 0x000000151200720c */ /* 0x001fda0000706670 */
[----:B------:R0:W5:Y:S04]  /*6b30*/  @!P0 LDG.E.128 R4, desc[UR42][R38.64] ;  /* 0x0000002a26048981 */ /* 0x000168000c1e1d00 */
[----:B------:R0:W5:Y:S01]  /*6b40*/  @!P0 LDG.E.128 R24, desc[UR42][R44.64] ;  /* 0x0000002a2c188981 */ /* 0x000162000c1e1d00 */
[----:B------:R-:W-:Y:S01]  /*6b50*/  UMOV UR4, 0xffffffff ;  /* 0xffffffff00047882 */ /* 0x000fe20000000000 */
[----:B--2---:R-:W-:Y:S02]  /*6b60*/  LEA.HI R3, R8, R8, RZ, 0x1 ;  /* 0x0000000808037211 */ /* 0x004fe400078f08ff */
[----:B0-----:R-:W-:Y:S05]  /*6b70*/  BRA.DIV UR4, `(.L_x_10536) ;  /* 0x000000da04d47947 */ /* 0x001fea000b800000 */
.L_x_10724:
[----:B------:R-:W-:Y:S01]  /*6b80*/  UMOV UR4, 0xffffffff ;  /* 0xffffffff00047882 */ /* 0x000fe20000000000 */
[----:B------:R-:W-:Y:S02]  /*6b90*/  LOP3.LUT R3, R3, 0xfffffffe, RZ, 0xc0, !PT ;  /* 0xfffffffe03037812 */ /* 0x000fe400078ec0ff */
[----:B------:R-:W-:Y:S05]  /*6ba0*/  BRA.DIV UR4, `(.L_x_10537) ;  /* 0x000000da04f07947 */ /* 0x000fea000b800000 */
.L_x_10727:
[----:B------:R-:W-:Y:S01]  /*6bb0*/  UMOV UR4, 0xffffffff ;  /* 0xffffffff00047882 */ /* 0x000fe20000000000 */
[----:B------:R-:W-:Y:S02]  /*6bc0*/  IMAD.IADD R3, R8, 0x1, -R3 ;  /* 0x0000000108037824 */ /* 0x000fe400078e0a03 */
[----:B------:R-:W-:Y:S05]  /*6bd0*/  BRA.DIV UR4, `(.L_x_10538) ;  /* 0x000000de040c7947 */ /* 0x000fea000b800000 */
.L_x_10730:
[----:B------:R-:W-:Y:S01]  /*6be0*/  UMOV UR4, 0xffffffff ;  /* 0xffffffff00047882 */ /* 0x000fe20000000000 */
[----:B------:R-:W-:Y:S02]  /*6bf0*/  SHF.L.U32 R3, R3, 0x1f, RZ ;  /* 0x0000001f03037819 */ /* 0x000fe400000006ff */
[----:B------:R-:W-:Y:S05]  /*6c00*/  BRA.DIV UR4, `(.L_x_10539) ;  /* 0x000000de04287947 */ /* 0x000fea000b800000 */
.L_x_10733:
[----:B------:R-:W0:Y:S01]  /*6c10*/  SYNCS.PHASECHK.TRANS64.TRYWAIT P1, [R16+URZ+0x13200], R3 ;  /* 0x01320003100075a7 */ /* 0x000e22000802017f */
[----:B------:R-:W-:Y:S01]  /*6c20*/  ISETP.GE.AND P0, PT, R18, R21, PT ;  /* 0x000000151200720c */ /* 0x000fe20003f06270 */
[----:B------:R-:W-:Y:S03]  /*6c30*/  BSSY B1, `(.L_x_10540) ;  /* 0x0000003000017945 */ /* 0x000fe60003800000 */
[----:B------:R-:W-:Y:S01]  /*6c40*/  ISETP.GE.OR P0, PT, R23, R0, P0 ;  /* 0x000000001700720c */ /* 0x000fe20000706670 */
[----:B0-----:R-:W-:-:S12]  /*6c50*/  @!P1 BRA `(.L_x_10541) ;  /* 0x000000dc003c9947 */ /* 0x001fd80003800000 */
.L_x_10734:
[----:B------:R-:W-:Y:S05]  /*6c60*/  BSYNC B1 ;  /* 0x0000000000017941 */ /* 0x000fea0003800000 */
.L_x_10540:
        /* <DEDUP_REMOVED lines=8> */
[----:B------:R-:W-:Y:S02]  /*6cf0*/  SHF.R.U32.HI R14, RZ, 0x8, R5 ;  /* 0x00000008ff0e7819 */ /* 0x000fe40000011605 */
[----:B------:R-:W-:Y:S02]  /*6d00*/  PRMT R20, R0, 0x7604, R3 ;  /* 0x0000760400147816 */ /* 0x000fe40000000003 */
[----:B------:R-:W-:Y:S02]  /*6d10*/  LOP3.LUT R9, R5, 0xff, RZ, 0xc0, !PT ;  /* 0x000000ff05097812 */ /* 0x000fe400078ec0ff */
[----:B------:R-:W-:-:S02]  /*6d20*/  SHF.R.U32.HI R3, RZ, 0x8, R6 ;  /* 0x00000008ff037819 */ /* 0x000fc40000011606 */
[----:B------:R-:W-:Y:S02]  /*6d30*/  LOP3.LUT R0, R14, 0xff, RZ, 0xc0, !PT ;  /* 0x000000ff0e007812 */ /* 0x000fe400078ec0ff */
[----:B------:R-:W-:Y:S02]  /*6d40*/  LOP3.LUT R8, R6, 0xff, RZ, 0xc0, !PT ;  /* 0x000000ff06087812 */ /* 0x000fe400078ec0ff */
[----:B------:R-:W-:Y:S02]  /*6d50*/  SHF.R.U32.HI R12, RZ, 0x8, R24 ;  /* 0x00000008ff0c7819 */ /* 0x000fe40000011618 */
[----:B------:R-:W-:Y:S02]  /*6d60*/  LOP3.LUT R3, R3, 0xff, RZ, 0xc0, !PT ;  /* 0x000000ff03037812 */ /* 0x000fe400078ec0ff */
[----:B------:R-:W-:Y:S01]  /*6d70*/  PRMT R28, R0, 0x7604, R9 ;  /* 0x00007604001c7816 */ /* 0x000fe20000000009 */
[----:B------:R-:W-:Y:S01]  /*6d80*/  IMAD.IADD R0, R18, 0x1, R21 ;  /* 0x0000000112007824 */ /* 0x000fe200078e0215 */
[----:B------:R-:W-:-:S02]  /*6d90*/  LOP3.LUT R13, R24, 0xff, RZ, 0xc0, !PT ;  /* 0x000000ff180d7812 */ /* 0x000fc400078ec0ff */
[----:B------:R-:W-:Y:S02]  /*6da0*/  LOP3.LUT R12, R12, 0xff, RZ, 0xc0, !PT ;  /* 0x000000ff0c0c7812 */ /* 0x000fe400078ec0ff */
[----:B------:R-:W-:Y:S02]  /*6db0*/  PRMT R30, R3, 0x7604, R8 ;  /* 0x00007604031e7816 */ /* 0x000fe40000000008 */
[----:B------:R-:W-:Y:S02]  /*6dc0*/  SHF.R.U32.HI R3, RZ, 0x8, R26 ;  /* 0x00000008ff037819 */ /* 0x000fe4000001161a */
        /* <DEDUP_REMOVED lines=13> */
[----:B------:R-:W-:Y:S02]  /*6ea0*/  LOP3.LUT R36, R27, 0xff, RZ, 0xc0, !PT ;  /* 0x000000ff1b247812 */ /* 0x000fe400078ec0ff */
[----:B------:R-:W-:-:S04]  /*6eb0*/  LOP3.LUT R21, R21, 0xff, RZ, 0xc0, !PT ;  /* 0x000000ff15157812 */ /* 0x000fc800078ec0ff */
[----:B------:R-:W-:Y:S02]  /*6ec0*/  PRMT R43, R21, 0x7604, R36 ;  /* 0x00007604152b7816 */ /* 0x000fe40000000024 */
[----:B------:R-:W-:-:S04]  /*6ed0*/  SHF.R.U32.HI R21, RZ, 0x10, R5 ;  /* 0x00000010ff157819 */ /* 0x000fc80000011605 */
[----:B------:R-:W-:-:S04]  /*6ee0*/  LOP3.LUT R21, R21, 0xff, RZ, 0xc0, !PT ;  /* 0x000000ff15157812 */ /* 0x000fc800078ec0ff */
[----:B------:R-:W-:Y:S02]  /*6ef0*/  PRMT R21, R21, 0x7054, R28 ;  /* 0x0000705415157816 */ /* 0x000fe4000000001c */
[----:B------:R-:W-:-:S04]  /*6f00*/  SHF.R.U32.HI R28, RZ, 0x10, R25 ;  /* 0x00000010ff1c7819 */ /* 0x000fc80000011619 */
[----:B------:R-:W-:-:S04]  /*6f10*/  LOP3.LUT R28, R28, 0xff, RZ, 0xc0, !PT ;  /* 0x000000ff1c1c7812 */ /* 0x000fc800078ec0ff */
[----:B------:R-:W-:-:S04]  /*6f20*/  PRMT R39, R28, 0x7054, R37 ;  /* 0x000070541c277816 */ /* 0x000fc80000000025 */
[----:B------:R-:W-:-:S04]  /*6f30*/  LOP3.LUT R39, R39, 0xff000000, R25, 0xf8, !PT ;  /* 0xff00000027277812 */ /* 0x000fc800078ef819 */
[-C--:B------:R-:W-:Y:S02]  /*6f40*/  F2FP.F16.E4M3.UNPACK_B R38, R39.reuse ;  /* 0x00000027ff26723e */ /* 0x080fe400020006ff */
[----:B------:R-:W-:-:S03]  /*6f50*/  F2FP.F16.E4M3.UNPACK_B R39, R39.H1 ;  /* 0x00000027ff27723e */ /* 0x000fc600030006ff */
[----:B------:R-:W-:Y:S01]  /*6f60*/  HADD2.F32 R40, -RZ, R38.H0_H0 ;  /* 0x20000026ff287230 */ /* 0x000fe20000004100 */
[----:B--2---:R-:W-:-:S04]  /*6f70*/  LOP3.LUT R0, R35, 0x30, R0, 0xf8, !PT ;  /* 0x0000003023007812 */ /* 0x004fc800078ef800 */
[----:B---3--:R-:W-:Y:S02]  /*6f80*/  LOP3.LUT R3, R0, R31, RZ, 0x3c, !PT ;  /* 0x0000001f00037212 */ /* 0x008fe400078e3cff */
[----:B------:R-:W-:Y:S02]  /*6f90*/  SHF.R.U32.HI R31, RZ, 0x10, R7 ;  /* 0x00000010ff1f7819 */ /* 0x000fe40000011607 */
[----:B----4-:R-:W-:Y:S02]  /*6fa0*/  IADD3 R0, R16, R29, R3 ;  /* 0x0000001d10007210 */ /* 0x010fe40007ffe003 */
[----:B------:R-:W-:Y:S01]  /*6fb0*/  SHF.R.U32.HI R3, RZ, 0x10, R4 ;  /* 0x00000010ff037819 */ /* 0x000fe20000011604 */
[----:B------:R-:W0:Y:S01]  /*6fc0*/  LDS.128 R8, [R51+0xb000] ;  /* 0x00b0000033087984 */ /* 0x000e220000000c00 */
[----:B------:R-:W-:Y:S02]  /*6fd0*/  SHF.R.U32.HI R29, RZ, 0x10, R6 ;  /* 0x00000010ff1d7819 */ /* 0x000fe40000011606 */
[----:B------:R-:W-:Y:S01]  /*6fe0*/  LOP3.LUT R3, R3, 0xff, RZ, 0xc0, !PT ;  /* 0x000000ff03037812 */ /* 0x000fe200078ec0ff */
[----:B------:R-:W1:Y:S01]  /*6ff0*/  LDS.128 R12, [R0+0xb000] ;  /* 0x00b00000000c7984 */ /* 0x000e620000000c00 */
[----:B------:R-:W-:-:S02]  /*7000*/  LOP3.LUT R31, R31, 0xff, RZ, 0xc0, !PT ;  /* 0x000000ff1f1f7812 */ /* 0x000fc400078ec0ff */
[----:B------:R-:W-:Y:S02]  /*7010*/  LOP3.LUT R29, R29, 0xff, RZ, 0xc0, !PT ;  /* 0x000000ff1d1d7812 */ /* 0x000fe400078ec0ff */
[----:B------:R-:W-:Y:S02]  /*7020*/  PRMT R3, R3, 0x7054, R20 ;  /* 0x0000705403037816 */ /* 0x000fe40000000014 */
[----:B------:R-:W-:Y:S02]  /*7030*/  SHF.R.U32.HI R20, RZ, 0x10, R24 ;  /* 0x00000010ff147819 */ /* 0x000fe40000011618 */
[----:B------:R-:W-:Y:S02]  /*7040*/  PRMT R31, R31, 0x7054, R32 ;  /* 0x000070541f1f7816 */ /* 0x000fe40000000020 */
[----:B------:R-:W-:Y:S02]  /*7050*/  PRMT R29, R29, 0x7054, R30 ;  /* 0x000070541d1d7816 */ /* 0x000fe4000000001e */
[----:B------:R-:W-:-:S02]  /*7060*/  SHF.R.U32.HI R32, RZ, 0x10, R27 ;  /* 0x00000010ff207819 */ /* 0x000fc4000001161b */
[----:B------:R-:W-:Y:S02]  /*7070*/  SHF.R.U32.HI R30, RZ, 0x10, R26 ;  /* 0x00000010ff1e7819 */ /* 0x000fe4000001161a */
[----:B------:R-:W-:Y:S02]  /*7080*/  LOP3.LUT R20, R20, 0xff, RZ, 0xc0, !PT ;  /* 0x000000ff14147812 */ /* 0x000fe400078ec0ff */
[----:B------:R-:W-:Y:S02]  /*7090*/  LOP3.LUT R32, R32, 0xff, RZ, 0xc0, !PT ;  /* 0x000000ff20207812 */ /* 0x000fe400078ec0ff */
[----:B------:R-:W-:Y:S02]  /*70a0*/  LOP3.LUT R30, R30, 0xff, RZ, 0xc0, !PT ;  /* 0x000000ff1e1e7812 */ /* 0x000fe400078ec0ff */
[----:B------:R-:W-:Y:S02]  /*70b0*/  PRMT R35, R20, 0x7054, R33 ;  /* 0x0000705414237816 */ /* 0x000fe40000000021 */
[----:B------:R-:W-:-:S02]  /*70c0*/  LOP3.LUT R33, R21, 0xff000000, R5, 0xf8, !PT ;  /* 0xff00000015217812 */ /* 0x000fc400078ef805 */
[----:B------:R-:W-:Y:S02]  /*70d0*/  LOP3.LUT R20, R3, 0xff000000, R4, 0xf8, !PT ;  /* 0xff00000003147812 */ /* 0x000fe400078ef804 */
[----:B------:R-:W-:Y:S02]  /*70e0*/  LOP3.LUT R37, R31, 0xff000000, R7, 0xf8, !PT ;  /* 0xff0000001f257812 */ /* 0x000fe400078ef807 */
[----:B------:R-:W-:Y:S02]  /*70f0*/  PRMT R43, R32, 0x7054, R43 ;  /* 0x00007054202b7816 */ /* 0x000fe4000000002b */
[----:B------:R-:W-:Y:S02]  /*7100*/  LOP3.LUT R3, R29, 0xff000000, R6, 0xf8, !PT ;  /* 0xff0000001d037812 */ /* 0x000fe400078ef806 */
[----:B------:R-:W-:Y:S02]  /*7110*/  PRMT R41, R30, 0x7054, R41 ;  /* 0x000070541e297816 */ /* 0x000fe40000000029 */
[----:B0-----:R-:W-:-:S02]  /*7120*/  F2FP.F16.E4M3.UNPACK_B R21, R8 ;  /* 0x00000008ff15723e */ /* 0x001fc400020006ff */
[----:B------:R-:W-:Y:S02]  /*7130*/  F2FP.F16.E4M3.UNPACK_B R31, R8.H1 ;  /* 0x00000008ff1f723e */ /* 0x000fe400030006ff */
[-C--:B------:R-:W-:Y:S02]  /*7140*/  F2FP.F16.E4M3.UNPACK_B R29, R11.reuse ;  /* 0x0000000bff1d723e */ /* 0x080fe400020006ff */
[----:B------:R-:W-:Y:S02]  /*7150*/  F2FP.F16.E4M3.UNPACK_B R32, R11.H1 ;  /* 0x0000000bff20723e */ /* 0x000fe400030006ff */
[----:B-1----:R-:W-:Y:S02]  /*7160*/  F2FP.F16.E4M3.UNPACK_B R8, R13 ;  /* 0x0000000dff08723e */ /* 0x002fe400020006ff */
[----:B------:R-:W-:Y:S02]  /*7170*/  F2FP.F16.E4M3.UNPACK_B R11, R33 ;  /* 0x00000021ff0b723e */ /* 0x000fe400020006ff */
[----:B------:R-:W-:Y:S01]  /*7180*/  LOP3.LUT R28, R35, 0xff000000, R24, 0xf8, !PT ;  /* 0xff000000231c7812 */ /* 0x000fe200078ef818 */
[----:B------:R-:W-:Y:S01]  /*7190*/  HADD2.F32 R6, -RZ, R8.H0_H0 ;  /* 0x20000008ff067230 */ /* 0x000fe20000004100 */
[----:B------:R-:W-:Y:S01]  /*71a0*/  LOP3.LUT R5, R41, 0xff000000, R26, 0xf8, !PT ;  /* 0xff00000029057812 */ /* 0x000fe200078ef81a */
[----:B------:R-:W-:Y:S01]  /*71b0*/  HADD2.F32 R41, -RZ, R38.H1_H1 ;  /* 0x30000026ff297230 */ /* 0x000fe20000004100 */
[----:B------:R-:W-:Y:S01]  /*71c0*/  F2FP.F16.E4M3.UNPACK_B R24, R9 ;  /* 0x00000009ff18723e */ /* 0x000fe200020006ff */
[----:B------:R-:W-:Y:S01]  /*71d0*/  HADD2.F32 R8, -RZ, R8.H1_H1 ;  /* 0x30000008ff087230 */ /* 0x000fe20000004100 */
[----:B------:R-:W-:Y:S01]  /*71e0*/  F2FP.F16.E4M3.UNPACK_B R26, R13.H1 ;  /* 0x0000000dff1a723e */ /* 0x000fe200030006ff */
[----:B------:R-:W-:Y:S01]  /*71f0*/  HADD2.F32 R13, -RZ, R11.H0_H0 ;  /* 0x2000000bff0d7230 */ /* 0x000fe20000004100 */
[----:B------:R-:W-:Y:S01]  /*7200*/  LOP3.LUT R43, R43, 0xff000000, R27, 0xf8, !PT ;  /* 0xff0000002b2b7812 */ /* 0x000fe200078ef81b */
[----:B------:R-:W-:Y:S01]  /*7210*/  HADD2.F32 R38, -RZ, R39.H0_H0 ;  /* 0x20000027ff267230 */ /* 0x000fe20000004100 */
[----:B------:R-:W-:Y:S01]  /*7220*/  F2FP.F16.E4M3.UNPACK_B R25, R9.H1 ;  /* 0x00000009ff19723e */ /* 0x000fe200030006ff */
[--C-:B------:R-:W-:Y:S01]  /*7230*/  HADD2.F32 R9, -RZ, R24.reuse.H0_H0 ;  /* 0x20000018ff097230 */ /* 0x100fe20000004100 */
[-C--:B------:R-:W-:Y:S01]  /*7240*/  F2FP.F16.E4M3.UNPACK_B R27, R12.reuse ;  /* 0x0000000cff1b723e */ /* 0x080fe200020006ff */
[----:B------:R-:W-:Y:S01]  /*7250*/  HADD2.F32 R24, -RZ, R24.H1_H1 ;  /* 0x30000018ff187230 */ /* 0x000fe20000004100 */
[----:B------:R-:W-:Y:S01]  /*7260*/  F2FP.F16.E4M3.UNPACK_B R35, R12.H1 ;  /* 0x0000000cff23723e */ /* 0x000fe200030006ff */
[----:B------:R-:W-:Y:S01]  /*7270*/  FMUL.FTZ R12, R6, R40 ;  /* 0x00000028060c7220 */ /* 0x000fe20000410000 */
[----:B------:R-:W-:Y:S01]  /*7280*/  F2FP.F16.E4M3.UNPACK_B R30, R15 ;  /* 0x0000000fff1e723e */ /* 0x000fe200020006ff */
[----:B------:R-:W-:Y:S01]  /*7290*/  FMUL.FTZ R45, R8, R41 ;  /* 0x00000029082d7220 */ /* 0x000fe20000410000 */
[----:B------:R-:W-:Y:S01]  /*72a0*/  F2FP.F16.E4M3.UNPACK_B R36, R15.H1 ;  /* 0x0000000fff24723e */ /* 0x000fe200030006ff */
[----:B------:R-:W-:Y:S01]  /*72b0*/  FMUL.FTZ R15, R6, R13 ;  /* 0x0000000d060f7220 */ /* 0x000fe20000410000 */
[----:B------:R-:W-:Y:S01]  /*72c0*/  F2FP.F16.E4M3.UNPACK_B R33, R33.H1 ;  /* 0x00000021ff21723e */ /* 0x000fe200030006ff */
[----:B------:R-:W-:Y:S01]  /*72d0*/  FFMA.FTZ R6, R9, R13, -R12 ;  /* 0x0000000d09067223 */ /* 0x000fe2000001080c */
[----:B------:R-:W-:-:S02]  /*72e0*/  HADD2.F32 R13, -RZ, R25.H0_H0 ;  /* 0x20000019ff0d7230 */ /* 0x000fc40000004100 */
[----:B------:R-:W-:Y:S01]  /*72f0*/  FFMA.FTZ R9, R9, R40, R15 ;  /* 0x0000002809097223 */ /* 0x000fe2000001000f */
[----:B------:R-:W-:Y:S01]  /*7300*/  HADD2.F32 R15, -RZ, R11.H1_H1 ;  /* 0x3000000bff0f7230 */ /* 0x000fe20000004100 */
[-C--:B------:R-:W-:Y:S01]  /*7310*/  F2FP.F16.E4M3.UNPACK_B R7, R14.reuse ;  /* 0x0000000eff07723e */ /* 0x080fe200020006ff */
[--C-:B------:R-:W-:Y:S01]  /*7320*/  HADD2.F32 R11, -RZ, R26.reuse.H0_H0 ;  /* 0x2000001aff0b7230 */ /* 0x100fe20000004100 */
[----:B------:R-:W-:Y:S01]  /*7330*/  F2FP.F16.E4M3.UNPACK_B R14, R14.H1 ;  /* 0x0000000eff0e723e */ /* 0x000fe200030006ff */
[--C-:B------:R-:W-:Y:S02]  /*7340*/  HADD2.F32 R12, -RZ, R33.reuse.H0_H0 ;  /* 0x20000021ff0c7230 */ /* 0x100fe40000004100 */
[----:B------:R-:W-:Y:S01]  /*7350*/  FMUL.FTZ R8, R8, R15 ;  /* 0x0000000f08087220 */ /* 0x000fe20000410000 */
[----:B------:R-:W-:Y:S02]  /*7360*/  HADD2.F32 R33, -RZ, R33.H1_H1 ;  /* 0x30000021ff217230 */ /* 0x000fe40000004100 */
[----:B------:R-:W-:Y:S01]  /*7370*/  FMUL.FTZ R40, R11, R38 ;  /* 0x000000260b287220 */ /* 0x000fe20000410000 */
[----:B------:R-:W-:-:S02]  /*7380*/  HADD2.F32 R26, -RZ, R26.H1_H1 ;  /* 0x3000001aff1a7230 */ /* 0x000fc40000004100 */
[-C--:B------:R-:W-:Y:S01]  /*7390*/  FMUL.FTZ R47, R11, R12.reuse ;  /* 0x0000000c0b2f7220 */ /* 0x080fe20000410000 */
[C---:B------:R-:W-:Y:S01]  /*73a0*/  FFMA.FTZ R8, R24.reuse, R41, R8 ;  /* 0x0000002918087223 */ /* 0x040fe20000010008 */
[C---:B------:R-:W-:Y:S01]  /*73b0*/  FFMA.FTZ R12, R13.reuse, R12, -R40 ;  /* 0x0000000c0d0c7223 */ /* 0x040fe20000010828 */
[----:B------:R-:W-:Y:S01]  /*73c0*/  F2FP.F16.E4M3.UNPACK_B R41, R43 ;  /* 0x0000002bff29723e */ /* 0x000fe200020006ff */
[----:B------:R-:W-:Y:S01]  /*73d0*/  FFMA.FTZ R13, R13, R38, R47 ;  /* 0x000000260d0d7223 */ /* 0x000fe2000001002f */
[----:B------:R-:W-:Y:S01]  /*73e0*/  F2FP.F16.E4M3.UNPACK_B R38, R37 ;  /* 0x00000025ff26723e */ /* 0x000fe200020006ff */
[----:B------:R-:W-:Y:S01]  /*73f0*/  FFMA.FTZ R11, R24, R15, -R45 ;  /* 0x0000000f180b7223 */ /* 0x000fe2000001082d */
[----:B------:R-:W-:Y:S02]  /*7400*/  HADD2.F32 R40, -RZ, R39.H1_H1 ;  /* 0x30000027ff287230 */ /* 0x000fe40000004100 */
[----:B------:R-:W-:Y:S01]  /*7410*/  FMUL.FTZ R45, R26, R33 ;  /* 0x000000211a2d7220 */ /* 0x000fe20000410000 */
[----:B------:R-:W-:Y:S01]  /*7420*/  HADD2.F32 R42, -RZ, R41.H0_H0 ;  /* 0x20000029ff2a7230 */ /* 0x000fe20000004100 */
[----:B------:R-:W-:Y:S01]  /*7430*/  F2FP.F16.E4M3.UNPACK_B R43, R43.H1 ;  /* 0x0000002bff2b723e */ /* 0x000fe200030006ff */
[----:B------:R-:W-:-:S02]  /*7440*/  HADD2.F32 R15, -RZ, R30.H0_H0 ;  /* 0x2000001eff0f7230 */ /* 0x000fc40000004100 */
[----:B------:R-:W-:Y:S01]  /*7450*/  FMUL.FTZ R44, R26, R40 ;  /* 0x000000281a2c7220 */ /* 0x000fe20000410000 */
[--C-:B------:R-:W-:Y:S01]  /*7460*/  HADD2.F32 R39, -RZ, R38.reuse.H0_H0 ;  /* 0x20000026ff277230 */ /* 0x100fe20000004100 */
[----:B------:R-:W-:Y:S01]  /*7470*/  F2FP.F16.E4M3.UNPACK_B R4, R10 ;  /* 0x0000000aff04723e */ /* 0x000fe200020006ff */
[----:B------:R-:W-:Y:S02]  /*7480*/  HADD2.F32 R25, -RZ, R25.H1_H1 ;  /* 0x30000019ff197230 */ /* 0x000fe40000004100 */
[C---:B------:R-:W-:Y:S01]  /*7490*/  FMUL.FTZ R47, R15.reuse, R42 ;  /* 0x0000002a0f2f7220 */ /* 0x040fe20000410000 */
[----:B------:R-:W-:Y:S02]  /*74a0*/  HADD2.F32 R24, -RZ, R29.H0_H0 ;  /* 0x2000001dff187230 */ /* 0x000fe40000004100 */
[----:B------:R-:W-:Y:S01]  /*74b0*/  FMUL.FTZ R49, R15, R39 ;  /* 0x000000270f317220 */ /* 0x000fe20000410000 */
[----:B------:R-:W-:Y:S02]  /*74c0*/  HADD2.F32 R41, -RZ, R41.H1_H1 ;  /* 0x30000029ff297230 */ /* 0x000fe40000004100 */
[C---:B------:R-:W-:Y:S01]  /*74d0*/  FFMA.FTZ R15, R25.reuse, R33, -R44 ;  /* 0x00000021190f7223 */ /* 0x040fe2000001082c */
[----:B------:R-:W-:Y:S01]  /*74e0*/  FFMA.FTZ R26, R25, R40, R45 ;  /* 0x00000028191a7223 */ /* 0x000fe2000001002d */
[----:B------:R-:W-:Y:S01]  /*74f0*/  FFMA.FTZ R25, R24, R39, -R47 ;  /* 0x0000002718197223 */ /* 0x000fe2000001082f */
[----:B------:R-:W-:-:S02]  /*7500*/  HADD2.F32 R39, -RZ, R38.H1_H1 ;  /* 0x30000026ff277230 */ /* 0x000fc40000004100 */
[----:B------:R-:W-:Y:S01]  /*7510*/  FFMA.FTZ R24, R24, R42, R49 ;  /* 0x0000002a18187223 */ /* 0x000fe20000010031 */
[----:B------:R-:W-:Y:S01]  /*7520*/  F2FP.F16.E4M3.UNPACK_B R38, R37.H1 ;  /* 0x00000025ff26723e */ /* 0x000fe200030006ff */
[----:B------:R-:W-:Y:S01]  /*7530*/  HADD2.F32 R30, -RZ, R30.H1_H1 ;  /* 0x3000001eff1e7230 */ /* 0x000fe20000004100 */
[----:B------:R-:W-:Y:S01]  /*7540*/  F2FP.F16.E4M3.UNPACK_B R10, R10.H1 ;  /* 0x0000000aff0a723e */ /* 0x000fe200030006ff */
[----:B------:R-:W-:Y:S01]  /*7550*/  HADD2.F32 R42, -RZ, R43.H0_H0 ;  /* 0x2000002bff2a7230 */ /* 0x000fe20000004100 */
[----:B------:R-:W-:Y:S01]  /*7560*/  F2FP.SATFINITE.E4M3.F32.PACK_AB_MERGE_C R13, R26, R13, RZ ;  /* 0x0000000d1a0d723e */ /* 0x000fe200048070ff */
[----:B------:R-:W-:Y:S02]  /*7570*/  HADD2.F32 R37, -RZ, R36.H0_H0 ;  /* 0x20000024ff257230 */ /* 0x000fe40000004100 */
[C---:B------:R-:W-:Y:S01]  /*7580*/  FMUL.FTZ R44, R30.reuse, R41 ;  /* 0x000000291e2c7220 */ /* 0x040fe20000410000 */
[----:B------:R-:W-:Y:S02]  /*7590*/  HADD2.F32 R29, -RZ, R29.H1_H1 ;  /* 0x3000001dff1d7230 */ /* 0x000fe40000004100 */
[----:B------:R-:W-:Y:S01]  /*75a0*/  FMUL.FTZ R46, R30, R39 ;  /* 0x000000271e2e7220 */ /* 0x000fe20000410000 */
[----:B------:R-:W-:-:S02]  /*75b0*/  HADD2.F32 R40, -RZ, R38.H0_H0 ;  /* 0x20000026ff287230 */ /* 0x000fc40000004100 */
[----:B------:R-:W-:Y:S01]  /*75c0*/  FMUL.FTZ R48, R37, R42 ;  /* 0x0000002a25307220 */ /* 0x000fe20000410000 */
[----:B------:R-:W-:Y:S02]  /*75d0*/  HADD2.F32 R33, -RZ, R32.H0_H0 ;  /* 0x20000020ff217230 */ /* 0x000fe40000004100 */
[C---:B------:R-:W-:Y:S01]  /*75e0*/  FFMA.FTZ R30, R29.reuse, R39, -R44 ;  /* 0x000000271d1e7223 */ /* 0x040fe2000001082c */
[----:B------:R-:W-:Y:S01]  /*75f0*/  FFMA.FTZ R29, R29, R41, R46 ;  /* 0x000000291d1d7223 */ /* 0x000fe2000001002e */
[----:B------:R-:W-:Y:S01]  /*7600*/  FMUL.FTZ R37, R37, R40 ;  /* 0x0000002825257220 */ /* 0x000fe20000410000 */
[----:B------:R-:W-:Y:S01]  /*7610*/  F2FP.F16.E4M3.UNPACK_B R41, R28.H1 ;  /* 0x0000001cff29723e */ /* 0x000fe200030006ff */
[C---:B------:R-:W-:Y:S01]  /*7620*/  FFMA.FTZ R48, R33.reuse, R40, -R48 ;  /* 0x0000002821307223 */ /* 0x040fe20000010830 */
[----:B------:R-:W-:Y:S01]  /*7630*/  HADD2.F32 R40, -RZ, R38.H1_H1 ;  /* 0x30000026ff287230 */ /* 0x000fe20000004100 */
[----:B------:R-:W-:Y:S01]  /*7640*/  F2FP.F16.E4M3.UNPACK_B R38, R20.H1 ;  /* 0x00000014ff26723e */ /* 0x000fe200030006ff */
[----:B------:R-:W-:Y:S01]  /*7650*/  FFMA.FTZ R45, R33, R42, R37 ;  /* 0x0000002a212d7223 */ /* 0x000fe20000010025 */
        /* <DEDUP_REMOVED lines=13> */
[C---:B------:R-:W-:Y:S01]  /*7730*/  FFMA.FTZ R47, R33.reuse, R40, -R44 ;  /* 0x00000028212f7223 */ /* 0x040fe2000001082c */
[----:B------:R-:W-:Y:S02]  /*7740*/  HADD2.F32 R38, -RZ, R38.H1_H1 ;  /* 0x30000026ff267230 */ /* 0x000fe40000004100 */
[C---:B------:R-:W-:Y:S01]  /*7750*/  FFMA.FTZ R43, R32.reuse, R43, R36 ;  /* 0x0000002b202b7223 */ /* 0x040fe20000010024 */
[----:B------:R-:W-:Y:S02]  /*7760*/  HADD2.F32 R36, -RZ, R41.H1_H1 ;  /* 0x30000029ff247230 */ /* 0x000fe40000004100 */
[----:B------:R-:W-:Y:S01]  /*7770*/  FFMA.FTZ R39, R32, R39, -R37 ;  /* 0x0000002720277223 */ /* 0x000fe20000010825 */
[----:B------:R-:W-:Y:S01]  /*7780*/  FFMA.FTZ R50, R33, R42, R49 ;  /* 0x0000002a21327223 */ /* 0x000fe20000010031 */
[----:B------:R-:W-:Y:S01]  /*7790*/  HADD2.F32 R31, -RZ, R31.H1_H1 ;  /* 0x3000001fff1f7230 */ /* 0x000fe20000004100 */
[----:B------:R-:W-:Y:S01]  /*77a0*/  F2FP.F16.E4M3.UNPACK_B R32, R20 ;  /* 0x00000014ff20723e */ /* 0x000fe200020006ff */
[C---:B------:R-:W-:Y:S01]  /*77b0*/  FMUL.FTZ R20, R35.reuse, R36 ;  /* 0x0000002423147220 */ /* 0x040fe20000410000 */
[----:B------:R-:W-:Y:S01]  /*77c0*/  F2FP.F16.E4M3.UNPACK_B R33, R28 ;  /* 0x0000001cff21723e */ /* 0x000fe200020006ff */
[----:B------:R-:W-:Y:S01]  /*77d0*/  FMUL.FTZ R37, R35, R38 ;  /* 0x0000002623257220 */ /* 0x000fe20000410000 */
[----:B------:R-:W-:-:S02]  /*77e0*/  HADD2.F32 R28, -RZ, R27.H0_H0 ;  /* 0x2000001bff1c7230 */ /* 0x000fc40000004100 */
[C---:B------:R-:W-:Y:S01]  /*77f0*/  FFMA.FTZ R40, R31.reuse, R38, -R20 ;  /* 0x000000261f287223 */ /* 0x040fe20000010814 */
[----:B------:R-:W-:Y:S02]  /*7800*/  HADD2.F32 R20, -RZ, R21.H0_H0 ;  /* 0x20000015ff147230 */ /* 0x000fe40000004100 */
[----:B------:R-:W-:Y:S01]  /*7810*/  FFMA.FTZ R42, R31, R36, R37 ;  /* 0x000000241f2a7223 */ /* 0x000fe20000010025 */
[--C-:B------:R-:W-:Y:S01]  /*7820*/  HADD2.F32 R35, -RZ, R33.reuse.H0_H0 ;  /* 0x20000021ff237230 */ /* 0x100fe20000004100 */
        /* <DEDUP_REMOVED lines=8> */
[----:B------:R-:W-:Y:S01]  /*78b0*/  HADD2.F32 R21, -RZ, R21.H1_H1 ;  /* 0x30000015ff157230 */ /* 0x000fe20000004100 */
[----:B------:R-:W-:Y:S01]  /*78c0*/  F2FP.F16.E4M3.UNPACK_B R28, R5.H1 ;  /* 0x00000005ff1c723e */ /* 0x000fe200030006ff */
        /* <DEDUP_REMOVED lines=19> */
[----:B------:R-:W-:Y:S01]  /*7a00*/  FFMA.FTZ R27, R20, R32, R27 ;  /* 0x00000020141b7223 */ /* 0x000fe2000001001b */
[----:B------:R-:W-:Y:S01]  /*7a10*/  HADD2.F32 R10, -RZ, R10.H1_H1 ;  /* 0x3000000aff0a7230 */ /* 0x000fe20000004100 */
[----:B------:R-:W-:Y:S01]  /*7a20*/  F2FP.F16.E4M3.UNPACK_B R20, R5 ;  /* 0x00000005ff14723e */ /* 0x000fe200020006ff */
[C---:B------:R-:W-:Y:S01]  /*7a30*/  FMUL.FTZ R21, R14.reuse, R33 ;  /* 0x000000210e157220 */ /* 0x040fe20000410000 */
[-C--:B------:R-:W-:Y:S01]  /*7a40*/  FMUL.FTZ R14, R14, R31.reuse ;  /* 0x0000001f0e0e7220 */ /* 0x080fe20000410000 */
[----:B------:R-:W-:Y:S02]  /*7a50*/  HADD2.F32 R5, -RZ, R7.H0_H0 ;  /* 0x20000007ff057230 */ /* 0x000fe40000004100 */
[C---:B------:R-:W-:Y:S01]  /*7a60*/  FFMA.FTZ R44, R10.reuse, R31, -R21 ;  /* 0x0000001f0a2c7223 */ /* 0x040fe20000010815 */
[----:B------:R-:W-:Y:S01]  /*7a70*/  FFMA.FTZ R46, R10, R33, R14 ;  /* 0x000000210a2e7223 */ /* 0x000fe2000001000e */
[----:B------:R-:W-:-:S02]  /*7a80*/  HADD2.F32 R28, -RZ, R20.H0_H0 ;  /* 0x20000014ff1c7230 */ /* 0x000fc40000004100 */
[----:B------:R-:W-:Y:S01]  /*7a90*/  HADD2.F32 R10, -RZ, R3.H0_H0 ;  /* 0x20000003ff0a7230 */ /* 0x000fe20000004100 */
[----:B------:R-:W-:Y:S01]  /*7aa0*/  F2FP.SATFINITE.E4M3.F32.PACK_AB_MERGE_C R41, R44, R41, RZ ;  /* 0x000000292c29723e */ /* 0x000fe200048070ff */
        /* <DEDUP_REMOVED lines=25> */
.L_x_10533:
[----:B------:R-:W-:Y:S05]  /*7c40*/  BSYNC B0 ;  /* 0x0000000000007941 */ /* 0x000fea0003800000 */
.L_x_10523:
[----:B------:R-:W-:Y:S01]  /*7c50*/  @!PT LDS RZ, [RZ] ;  /* 0x00000000fffff984 */ /* 0x000fe20000000800 */
[----:B------:R-:W-:Y:S01]  /*7c60*/  @!PT LDS RZ, [RZ] ;  /* 0x00000000fffff984 */ /* 0x000fe20000000800 */
[----:B------:R-:W-:Y:S01]  /*7c70*/  @!PT LDS RZ, [RZ] ;  /* 0x00000000fffff984 */ /* 0x000fe20000000800 */
[----:B------:R-:W-:Y:S01]  /*7c80*/  @!PT LDS RZ, [RZ] ;  /* 0x00000000fffff984 */ /* 0x000fe20000000800 */
[----:B------:R3:W-:Y:S06]  /*7c90*/  MEMBAR.ALL.CTA ;  /* 0x0000000000007992 */ /* 0x0007ec0000008000 */
[----:B---3--:R-:W3:Y:S01]  /*7ca0*/  FENCE.VIEW.ASYNC.S ;  /* 0x00000000000073c6 */ /* 0x008ee20000000000 */
[----:B------:R-:W-:Y:S05]  /*7cb0*/  WARPSYNC.ALL ;  /* 0x0000000000007948 */ /* 0x000fea0003800000 */
[----:B---3--:R-:W-:Y:S06]  /*7cc0*/  BAR.SYNC.DEFER_BLOCKING 0xd, 0x180 ;  /* 0x0346000000007b1d */ /* 0x008fec0000010000 */
.L_x_10520:
[----:B-12---:R-:W-:-:S05]  /*7cd0*/  IMAD.U32 R0, RZ, RZ, UR36 ;  /* 0x00000024ff007e24 */ /* 0x006fca000f8e00ff */
[----:B------:R-:W-:-:S13]  /*7ce0*/  ISETP.NE.AND P0, PT, R0, 0x3, PT ;  /* 0x000000030000780c */ /* 0x000fda0003f05270 */
[----:B------:R-:W-:Y:S05]  /*7cf0*/  @!P0 BRA `(.L_x_10542) ;  /* 0x0000000000048947 */ /* 0x000fea0003800000 */
[----:B------:R-:W-:Y:S01]  /*7d00*/  BPT.TRAP 0x1 ;  /* 0x000000040000795c */ /* 0x000fe20000300000 */
.L_x_10542:
[----:B------:R-:W2:Y:S01]  /*7d10*/  LDL R0, [R1] ;  /* 0x0000000001007983 */ /* 0x000ea20000100800 */
[----:B0-----:R-:W-:Y:S01]  /*7d20*/  IMAD R3, R157, 0x8, R16 ;  /* 0x000000089d037824 */ /* 0x001fe200078e0210 */
[----:B--2--5:R-:W-:-:S04]  /*7d30*/  SHF.L.U32 R6, R0, 0x1f, RZ ;  /* 0x0000001f00067819 */ /* 0x024fc800000006ff */
[----:B------:R0:W1:Y:S01]  /*7d40*/  SYNCS.PHASECHK.TRANS64.TRYWAIT P1, [R3+URZ+0x13230], R6 ;  /* 0x01323006030075a7 */ /* 0x000062000802017f */
[----:B------:R-:W-:Y:S05]  /*7d50*/  @!P0 BRA `(.L_x_10543) ;  /* 0x0000000000048947 */ /* 0x000fea0003800000 */
[----:B------:R-:W-:Y:S01]  /*7d60*/  BPT.TRAP 0x1 ;  /* 0x000000040000795c */ /* 0x000fe20000300000 */
.L_x_10543:
        /* <DEDUP_REMOVED lines=10> */
.L_x_10544:
[----:B--2---:R-:W2:Y:S01]  /*7e10*/  LDL R0, [R1+0x10] ;  /* 0x0000100001007983 */ /* 0x004ea20000100800 */
[----:B------:R-:W-:Y:S01]  /*7e20*/  IMAD.MOV.U32 R9, RZ, RZ, -0x7fffffe0 ;  /* 0x80000020ff097424 */ /* 0x000fe200078e00ff */
[----:B------:R-:W-:Y:S05]  /*7e30*/  WARPSYNC.ALL ;  /* 0x0000000000007948 */ /* 0x000fea0003800000 */
[C---:B------:R-:W-:Y:S02]  /*7e40*/  R2UR UR4, R4.reuse ;  /* 0x00000000040472ca */ /* 0x040fe400000e0000 */
[----:B------:R-:W-:Y:S02]  /*7e50*/  R2UR UR5, R5 ;  /* 0x00000000050572ca */ /* 0x000fe400000e0000 */
[----:B------:R-:W-:Y:S01]  /*7e60*/  R2UR UR7, R9 ;  /* 0x00000000090772ca */ /* 0x000fe200000e0000 */
[----:B------:R-:W-:Y:S01]  /*7e70*/  WARPGROUP.ARRIVE ;  /* 0x00000000000079c5 */ /* 0x000fe20000000000 */
[----:B------:R-:W-:Y:S01]  /*7e80*/  IMAD.MOV.U32 R7, RZ, RZ, -0x7fffffe0 ;  /* 0x80000020ff077424 */ /* 0x000fe200078e00ff */
[----:B------:R-:W-:Y:S01]  /*7e90*/  P2R R14, PR, RZ, 0x1 ;  /* 0x00000001ff0e7803 */ /* 0x000fe20000000000 */
[----:B------:R-:W-:Y:S01]  /*7ea0*/  IMAD.MOV.U32 R11, RZ, RZ, -0x7fffffe0 ;  /* 0x80000020ff0b7424 */ /* 0x000fe200078e00ff */
[----:B------:R-:W-:-:S02]  /*7eb0*/  R2UR UR8, R4 ;  /* 0x00000000040872ca */ /* 0x000fc400000e0000 */
[----:B------:R-:W-:Y:S02]  /*7ec0*/  R2UR UR9, R5 ;  /* 0x00000000050972ca */ /* 0x000fe400000e0000 */
[----:B------:R-:W-:Y:S01]  /*7ed0*/  R2UR UR11, R11 ;  /* 0x000000000b0b72ca */ /* 0x000fe200000e0000 */
[----:B------:R-:W-:Y:S01]  /*7ee0*/  IMAD.MOV.U32 R13, RZ, RZ, -0x7fffffe0 ;  /* 0x80000020ff0d7424 */ /* 0x000fe200078e00ff */
[----:B------:R-:W-:Y:S02]  /*7ef0*/  R2UR UR12, R4 ;  /* 0x00000000040c72ca */ /* 0x000fe400000e0000 */
[----:B------:R-:W-:Y:S02]  /*7f00*/  R2UR UR13, R5 ;  /* 0x00000000050d72ca */ /* 0x000fe400000e0000 */
[----:B------:R-:W-:Y:S01]  /*7f10*/  R2UR UR15, R13 ;  /* 0x000000000d0f72ca */ /* 0x000fe200000e0000 */
[----:B--2---:R-:W-:Y:S02]  /*7f20*/  IMAD R8, R157, 0x280, R0 ;  /* 0x000002809d087824 */ /* 0x004fe400078e0200 */
[----:B------:R-:W2:Y:S01]  /*7f30*/  LDL R0, [R1+0x50] ;  /* 0x0000500001007983 */ /* 0x000ea20000100800 */
[----:B------:R-:W-:Y:S01]  /*7f40*/  IMAD.MOV.U32 R21, RZ, RZ, -0x7fffffe0 ;  /* 0x80000020ff157424 */ /* 0x000fe200078e00ff */
[----:B------:R-:W-:Y:S01]  /*7f50*/  BSSY B0, `(.L_x_10546) ;  /* 0x00004cd000007945 */ /* 0x000fe20003800000 */
[C---:B------:R-:W-:Y:S01]  /*7f60*/  R2UR UR6, R8.reuse ;  /* 0x00000000080672ca */ /* 0x040fe200000e0000 */
[C---:B01----:R-:W-:Y:S01]  /*7f70*/  VIADD R6, R8.reuse, 0x80 ;  /* 0x0000008008067836 */ /* 0x043fe20000000000 */
[----:B------:R-:W0:Y:S01]  /*7f80*/  S2R R106, SR_TID.X ;  /* 0x00000000006a7919 */ /* 0x000e220000002100 */
[C---:B------:R-:W-:Y:S01]  /*7f90*/  VIADD R10, R8.reuse, 0x180 ;  /* 0x00000180080a7836 */ /* 0x040fe20000000000 */
[----:B------:R-:W-:Y:S01]  /*7fa0*/  R2UR UR19, R21 ;  /* 0x00000000151372ca */ /* 0x000fe200000e0000 */
[----:B------:R-:W-:-:S02]  /*7fb0*/  VIADD R12, R8, 0x200 ;  /* 0x00000200080c7836 */ /* 0x000fc40000000000 */
[----:B------:R-:W-:Y:S01]  /*7fc0*/  VIADD R20, R8, 0x2 ;  /* 0x0000000208147836 */ /* 0x000fe20000000000 */
[----:B------:R-:W-:Y:S01]  /*7fd0*/  R2UR UR10, R10 ;  /* 0x000000000a0a72ca */ /* 0x000fe200000e0000 */
[----:B------:R-:W-:Y:S01]  /*7fe0*/  IMAD.MOV.U32 R11, RZ, RZ, -0x7fffffe0 ;  /* 0x80000020ff0b7424 */ /* 0x000fe200078e00ff */
[----:B------:R-:W-:Y:S02]  /*7ff0*/  R2UR UR14, R12 ;  /* 0x000000000c0e72ca */ /* 0x000fe400000e0000 */
[----:B------:R-:W-:Y:S01]  /*8000*/  R2UR UR18, R20 ;  /* 0x00000000141272ca */ /* 0x000fe200000e0000 */
[----:B------:R-:W-:Y:S01]  /*8010*/  QGMMA.64x32x32.F32.E4M3.E4M3 R88, gdesc[UR4], RZ, !UPT, gsb0 ;  /* 0x00600000045879f3 */ /* 0x000fe2000c0008ff */
[----:B------:R-:W-:Y:S02]  /*8020*/  R2UR UR4, R4 ;  /* 0x00000000040472ca */ /* 0x000fe400000e0000 */
[----:B------:R-:W-:Y:S02]  /*8030*/  R2UR UR5, R5 ;  /* 0x00000000050572ca */ /* 0x000fe400000e0000 */
[----:B------:R-:W-:Y:S01]  /*8040*/  R2UR UR6, R6 ;  /* 0x00000000060672ca */ /* 0x000fe200000e0000 */
[C---:B------:R-:W-:Y:S01]  /*8050*/  VIADD R6, R8.reuse, 0x100 ;  /* 0x0000010008067836 */ /* 0x040fe20000000000 */
[----:B------:R-:W-:Y:S01]  /*8060*/  R2UR UR7, R7 ;  /* 0x00000000070772ca */ /* 0x000fe200000e0000 */
[----:B------:R-:W-:Y:S01]  /*8070*/  IMAD.MOV.U32 R7, RZ, RZ, -0x7fffffe0 ;  /* 0x80000020ff077424 */ /* 0x000fe200078e00ff */
[----:B------:R-:W-:-:S02]  /*8080*/  IADD3 R10, R8, 0x82, RZ ;  /* 0x00000082080a7810 */ /* 0x000fc40007ffe0ff */
[----:B0-----:R-:W-:Y:S01]  /*8090*/  LOP3.LUT R106, R106, 0x7f, RZ, 0xc0, !PT ;  /* 0x0000007f6a6a7812 */ /* 0x001fe200078ec0ff */
[----:B------:R-:W-:Y:S02]  /*80a0*/  WARPGROUP.DEPBAR.LE gsb0, 0x0 ;  /* 0x00008000000079c5 */ /* 0x000fe40000010000 */
[----:B------:R-:W-:-:S06]  /*80b0*/  WARPGROUP.ARRIVE ;  /* 0x00000000000079c5 */ /* 0x000fcc0000000000 */
[----:B------:R-:W-:Y:S01]  /*80c0*/  QGMMA.64x32x32.F32.E4M3.E4M3 R72, gdesc[UR4], RZ, !UPT, gsb0 ;  /* 0x00600000044879f3 */ /* 0x000fe2000c0008ff */
[----:B------:R-:W-:Y:S01]  /*80d0*/  R2UR UR6, R6 ;  /* 0x00000000060672ca */ /* 0x000fe200000e0000 */
[C---:B------:R-:W-:Y:S01]  /*80e0*/  VIADD R6, R4.reuse, 0x2 ;  /* 0x0000000204067836 */ /* 0x040fe20000000000 */
[----:B------:R-:W-:Y:S01]  /*80f0*/  R2UR UR7, R7 ;  /* 0x00000000070772ca */ /* 0x000fe200000e0000 */
[----:B------:R-:W-:Y:S01]  /*8100*/  IMAD.MOV.U32 R7, RZ, RZ, -0x7fffffe0 ;  /* 0x80000020ff077424 */ /* 0x000fe200078e00ff */
[----:B------:R-:W-:Y:S02]  /*8110*/  R2UR UR4, R4 ;  /* 0x00000000040472ca */ /* 0x000fe400000e0000 */
[----:B------:R-:W-:Y:S02]  /*8120*/  R2UR UR5, R5 ;  /* 0x00000000050572ca */ /* 0x000fe400000e0000 */
[----:B------:R-:W-:Y:S02]  /*8130*/  R2UR UR16, R6 ;  /* 0x00000000061072ca */ /* 0x000fe400000e0000 */
[----:B------:R-:W-:Y:S01]  /*8140*/  R2UR UR17, R7 ;  /* 0x00000000071172ca */ /* 0x000fe200000e0000 */
[----:B------:R-:W-:-:S02]  /*8150*/  WARPGROUP.DEPBAR.LE gsb0, 0x0 ;  /* 0x00008000000079c5 */ /* 0x000fc40000010000 */
[----:B------:R-:W-:-:S06]  /*8160*/  WARPGROUP.ARRIVE ;  /* 0x00000000000079c5 */ /* 0x000fcc0000000000 */
[----:B------:R-:W-:Y:S01]  /*8170*/  QGMMA.64x32x32.F32.E4M3.E4M3 R56, gdesc[UR4], RZ, !UPT, gsb0 ;  /* 0x00600000043879f3 */ /* 0x000fe2000c0008ff */
[----:B------:R-:W-:Y:S02]  /*8180*/  R2UR UR4, R6 ;  /* 0x00000000060472ca */ /* 0x000fe400000e0000 */
[----:B------:R-:W-:Y:S02]  /*8190*/  R2UR UR5, R7 ;  /* 0x00000000070572ca */ /* 0x000fe400000e0000 */
[----:B------:R-:W-:Y:S01]  /*81a0*/  R2UR UR6, R10 ;  /* 0x000000000a0672ca */ /* 0x000fe200000e0000 */
[----:B------:R-:W-:Y:S01]  /*81b0*/  VIADD R10, R8, 0x102 ;  /* 0x00000102080a7836 */ /* 0x000fe20000000000 */
[----:B------:R-:W-:Y:S01]  /*81c0*/  R2UR UR7, R11 ;  /* 0x000000000b0772ca */ /* 0x000fe200000e0000 */
[----:B------:R-:W-:Y:S01]  /*81d0*/  IMAD.MOV.U32 R11, RZ, RZ, -0x7fffffe0 ;  /* 0x80000020ff0b7424 */ /* 0x000fe200078e00ff */
        /* <DEDUP_REMOVED lines=8> */
[----:B--2---:R-:W-:-:S04]  /*8260*/  IMAD.IADD R9, R0, 0x1, R105 ;  /* 0x0000000100097824 */ /* 0x004fc800078e0269 */
[----:B------:R-:W-:Y:S02]  /*8270*/  IMAD R12, R104, -0xa0, R9 ;  /* 0xffffff60680c7824 */ /* 0x000fe400078e0209 */
[----:B------:R-:W-:-:S03]  /*8280*/  IMAD.MOV.U32 R9, RZ, RZ, -0x7fffffe0 ;  /* 0x80000020ff097424 */ /* 0x000fc600078e00ff */
        /* <DEDUP_REMOVED lines=11> */
[----:B------:R-:W-:Y:S01]  /*8340*/  WARPGROUP.ARRIVE ;  /* 0x00000000000079c5 */ /* 0x000fe20000000000 */
[----:B------:R-:W-:Y:S02]  /*8350*/  FSEL R13, R88, -INF , P5 ;  /* 0xff800000580d7808 */ /* 0x000fe40002800000 */
[----:B------:R-:W-:Y:S02]  /*8360*/  FSEL R89, R89, -INF , P6 ;  /* 0xff80000059597808 */ /* 0x000fe40003000000 */
[----:B------:R-:W-:Y:S01]  /*8370*/  FSEL R15, R92, -INF , P1 ;  /* 0xff8000005c0f7808 */ /* 0x000fe20000800000 */
[----:B------:R-:W-:Y:S01]  /*8380*/  QGMMA.64x32x32.F32.E4M3.E4M3 R72, gdesc[UR4], R72, gsb0 ;  /* 0x00600000044879f3 */ /* 0x000fe20008000848 */
[----:B------:R-:W-:Y:S01]  /*8390*/  R2UR UR6, R10 ;  /* 0x000000000a0672ca */ /* 0x000fe200000e0000 */
[----:B------:R-:W-:Y:S01]  /*83a0*/  VIADD R10, R8, 0x182 ;  /* 0x00000182080a7836 */ /* 0x000fe20000000000 */
[----:B------:R-:W-:Y:S01]  /*83b0*/  R2UR UR7, R11 ;  /* 0x000000000b0772ca */ /* 0x000fe200000e0000 */
[----:B------:R-:W-:Y:S01]  /*83c0*/  IMAD.MOV.U32 R11, RZ, RZ, -0x7fffffe0 ;  /* 0x80000020ff0b7424 */ /* 0x000fe200078e00ff */
[----:B------:R-:W-:Y:S01]  /*83d0*/  R2UR UR4, R6 ;  /* 0x00000000060472ca */ /* 0x000fe200000e0000 */
[----:B------:R-:W-:Y:S01]  /*83e0*/  VIADD R8, R8, 0x202 ;  /* 0x0000020208087836 */ /* 0x000fe20000000000 */
[----:B------:R-:W-:-:S02]  /*83f0*/  R2UR UR5, R7 ;  /* 0x00000000070572ca */ /* 0x000fc400000e0000 */
[----:B------:R-:W-:Y:S02]  /*8400*/  R2UR UR10, R10 ;  /* 0x000000000a0a72ca */ /* 0x000fe400000e0000 */
[----:B------:R-:W-:Y:S02]  /*8410*/  R2UR UR11, R11 ;  /* 0x000000000b0b72ca */ /* 0x000fe400000e0000 */
[----:B------:R-:W-:Y:S02]  /*8420*/  FMNMX.FTZ R0, R13, R89, !PT ;  /* 0x000000590d007209 */ /* 0x000fe40007810000 */
        /* <DEDUP_REMOVED lines=29> */
[----:B------:R-:W-:-:S02]  /*8600*/  R2UR UR7, R9 ;  /* 0x00000000090772ca */ /* 0x000fc400000e0000 */
        /* <DEDUP_REMOVED lines=14> */
[----:B------:R-:W-:Y:S02]  /*86f0*/  R2UR UR6, R8 ;  /* 0x00000000080672ca */ /* 0x000fe400000e0000 */
[----:B------:R-:W-:Y:S02]  /*8700*/  R2UR UR4, R6 ;  /* 0x00000000060472ca */ /* 0x000fe400000e0000 */
[----:B------:R-:W-:Y:S02]  /*8710*/  R2UR UR5, R7 ;  /* 0x00000000070572ca */ /* 0x000fe400000e0000 */
        /* <DEDUP_REMOVED lines=11> */
[----:B------:R-:W-:Y:S01]  /*87d0*/  FSEL R85, R82, -INF , P6 ;  /* 0xff80000052557808 */ /* 0x000fe20003000000 */
[----:B------:R-:W-:Y:S02]  /*87e0*/  WARPGROUP.DEPBAR.LE gsb0, 0x0 ;  /* 0x00008000000079c5 */ /* 0x000fe40000010000 */
[----:B------:R-:W-:Y:S01]  /*87f0*/  WARPGROUP.ARRIVE ;  /* 0x00000000000079c5 */ /* 0x000fe20000000000 */
[----:B------:R-:W-:-:S02]  /*8800*/  FSEL R127, R56, -INF , P1 ;  /* 0xff800000387f7808 */ /* 0x000fc40000800000 */
[C---:B------:R-:W-:Y:S02]  /*8810*/  ISETP.GT.AND P6, PT, R12.reuse, 0x48, PT ;  /* 0x000000480c00780c */ /* 0x040fe40003fc4270 */
[----:B------:R-:W-:Y:S01]  /*8820*/  FSEL R57, R57, -INF , P2 ;  /* 0xff80000039397808 */ /* 0x000fe20001000000 */
[----:B------:R-:W-:Y:S01]  /*8830*/  QGMMA.64x32x32.F32.E4M3.E4M3 R40, gdesc[UR8], R40, gsb0 ;  /* 0x00600000082879f3 */ /* 0x000fe20008000828 */
        /* <DEDUP_REMOVED lines=23> */
[----:B------:R-:W-:Y:S02]  /*89b0*/  FSEL R69, R69, -INF , P2 ;  /* 0xff80000045457808 */ /* 0x000fe40001000000 */
[----:B------:R-:W-:Y:S02]  /*89c0*/  FMNMX.FTZ R0, R137, R0, !PT ;  /* 0x0000000089007209 */ /* 0x000fe40007810000 */
[----:B------:R-:W-:Y:S02]  /*89d0*/  FSEL R63, R63, -INF , P5 ;  /* 0xff8000003f3f7808 */ /* 0x000fe40002800000 */
[----:B------:R-:W-:Y:S02]  /*89e0*/  ISETP.GT.AND P5, PT, R12, 0x61, PT ;  /* 0x000000610c00780c */ /* 0x000fe40003fa4270 */
[----:B------:R-:W-:-:S02]  /*89f0*/  FMNMX.FTZ R0, R69, R0, !PT ;  /* 0x0000000045007209 */ /* 0x000fc40007810000 */
        /* <DEDUP_REMOVED lines=27> */
[C---:B------:R-:W-:Y:S02]  /*8bb0*/  ISETP.GT.AND P5, PT, R12.reuse, 0x80, PT ;  /* 0x000000800c00780c */ /* 0x040fe40003fa4270 */
[----:B------:R-:W-:Y:S02]  /*8bc0*/  FSEL R53, R53, -INF , P0 ;  /* 0xff80000035357808 */ /* 0x000fe40000000000 */
[----:B------:R-:W-:Y:S02]  /*8bd0*/  FMNMX.FTZ R0, R155, R0, !PT ;  /* 0x000000009b007209 */ /* 0x000fe40007810000 */
[----:B------:R-:W-:Y:S02]  /*8be0*/  ISETP.GT.AND P0, PT, R12, 0x81, PT ;  /* 0x000000810c00780c */ /* 0x000fe40003f04270 */
[----:B------:R-:W-:Y:S02]  /*8bf0*/  FMNMX.FTZ R0, R53, R0, !PT ;  /* 0x0000000035007209 */ /* 0x000fe40007810000 */
[----:B------:R-:W-:-:S02]  /*8c00*/  FSEL R50, R50, -INF , P1 ;  /* 0xff80000032327808 */ /* 0x000fc40000800000 */
[C---:B------:R-:W-:Y:S02]  /*8c10*/  ISETP.GT.AND P1, PT, R12.reuse, 0x88, PT ;  /* 0x000000880c00780c */ /* 0x040fe40003f24270 */
[----:B------:R-:W-:Y:S02]  /*8c20*/  FSEL R51, R51, -INF , P2 ;  /* 0xff80000033337808 */ /* 0x000fe40001000000 */
[C---:B------:R-:W-:Y:S02]  /*8c30*/  ISETP.GT.AND P2, PT, R12.reuse, 0x89, PT ;  /* 0x000000890c00780c */ /* 0x040fe40003f44270 */
[----:B------:R-:W-:Y:S02]  /*8c40*/  FSEL R47, R47, -INF , P3 ;  /* 0xff8000002f2f7808 */ /* 0x000fe40001800000 */
[----:B------:R-:W-:Y:S01]  /*8c50*/  ISETP.GT.AND P3, PT, R12, 0x90, PT ;  /* 0x000000900c00780c */ /* 0x000fe20003f64270 */
[----:B------:R-:W-:Y:S02]  /*8c60*/  WARPGROUP.DEPBAR.LE gsb0, 0x0 ;  /* 0x00008000000079c5 */ /* 0x000fe40000010000 */
[----:B------:R-:W-:-:S02]  /*8c70*/  FSEL R24, R24, -INF , P5 ;  /* 0xff80000018187808 */ /* 0x000fc40002800000 */
[----:B------:R-:W-:Y:S02]  /*8c80*/  FSEL R25, R25, -INF , P0 ;  /* 0xff80000019197808 */ /* 0x000fe40000000000 */
[----:B------:R-:W-:Y:S02]  /*8c90*/  FMNMX.FTZ R0, R24, R0, !PT ;  /* 0x0000000018007209 */ /* 0x000fe40007810000 */
[----:B------:R-:W-:Y:S02]  /*8ca0*/  FSEL R28, R28, -INF , P1 ;  /* 0xff8000001c1c7808 */ /* 0x000fe40000800000 */
[----:B------:R-:W-:Y:S02]  /*8cb0*/  FMNMX.FTZ R0, R25, R0, !PT ;  /* 0x0000000019007209 */ /* 0x000fe40007810000 */
[----:B------:R-:W-:Y:S02]  /*8cc0*/  FSEL R29, R29, -INF , P2 ;  /* 0xff8000001d1d7808 */ /* 0x000fe40001000000 */
[----:B------:R-:W-:-:S02]  /*8cd0*/  FMNMX.FTZ R0, R28, R0, !PT ;  /* 0x000000001c007209 */ /* 0x000fc40007810000 */
[----:B------:R-:W-:Y:S02]  /*8ce0*/  FSEL R153, R46, -INF , P4 ;  /* 0xff8000002e997808 */ /* 0x000fe40002000000 */
[----:B------:R-:W-:Y:S02]  /*8cf0*/  FSEL R32, R32, -INF , P3 ;  /* 0xff80000020207808 */ /* 0x000fe40001800000 */
[----:B------:R-:W-:Y:S02]  /*8d00*/  FMNMX.FTZ R0, R29, R0, !PT ;  /* 0x000000001d007209 */ /* 0x000fe40007810000 */
[----:B------:R-:W-:Y:S02]  /*8d10*/  ISETP.GT.AND P4, PT, R12, 0x91, PT ;  /* 0x000000910c00780c */ /* 0x000fe40003f84270 */
[----:B------:R-:W-:Y:S02]  /*8d20*/  FMNMX.FTZ R0, R32, R0, !PT ;  /* 0x0000000020007209 */ /* 0x000fe40007810000 */
[----:B------:R-:W-:-:S02]  /*8d30*/  FSEL R8, R33, -INF , P4 ;  /* 0xff80000021087808 */ /* 0x000fc40002000000 */
[----:B------:R-:W-:Y:S02]  /*8d40*/  ISETP.GT.AND P5, PT, R12, 0x98, PT ;  /* 0x000000980c00780c */ /* 0x000fe40003fa4270 */
[----:B------:R-:W-:Y:S02]  /*8d50*/  FMNMX.FTZ R0, R8, R0, !PT ;  /* 0x0000000008007209 */ /* 0x000fe40007810000 */
[----:B------:R-:W-:Y:S02]  /*8d60*/  FSEL R33, R36, -INF , P5 ;  /* 0xff80000024217808 */ /* 0x000fe40002800000 */
[----:B------:R-:W-:Y:S02]  /*8d70*/  ISETP.GT.AND P6, PT, R12, 0x99, PT ;  /* 0x000000990c00780c */ /* 0x000fe40003fc4270 */
[----:B------:R-:W-:Y:S02]  /*8d80*/  FMNMX.FTZ R0, R33, R0, !PT ;  /* 0x0000000021007209 */ /* 0x000fe40007810000 */
[----:B------:R-:W-:-:S02]  /*8d90*/  FSEL R37, R37, -INF , P6 ;  /* 0xff80000025257808 */ /* 0x000fc40003000000 */
[----:B------:R-:W-:Y:S02]  /*8da0*/  P2R R40, PR, RZ, 0x1 ;  /* 0x00000001ff287803 */ /* 0x000fe40000000000 */
[----:B------:R-:W-:Y:S02]  /*8db0*/  FMNMX.FTZ R20, R37, R0, !PT ;  /* 0x0000000025147209 */ /* 0x000fe40007810000 */
[----:B------:R-:W-:Y:S02]  /*8dc0*/  ISETP.GT.AND P0, PT, R12, 0x80, PT ;  /* 0x000000800c00780c */ /* 0x000fe40003f04270 */
[----:B------:R-:W-:Y:S01]  /*8dd0*/  P2R R42, PR, RZ, 0x8 ;  /* 0x00000008ff2a7803 */ /* 0x000fe20000000000 */
[----:B------:R-:W0:Y:S01]  /*8de0*/  SHFL.BFLY PT, R0, R20, 0x2, 0x1f ;  /* 0x0c401f0014007f89 */ /* 0x000e2200000e0000 */
[----:B------:R-:W-:Y:S02]  /*8df0*/  FSEL R26, R26, -INF , P0 ;  /* 0xff8000001a1a7808 */ /* 0x000fe40000000000 */
[----:B------:R-:W-:-:S02]  /*8e00*/  ISETP.NE.AND P0, PT, R40, RZ, PT ;  /* 0x000000ff2800720c */ /* 0x000fc40003f05270 */
[----:B------:R-:W-:Y:S02]  /*8e10*/  FMNMX.FTZ R40, R11, R91, !PT ;  /* 0x0000005b0b287209 */ /* 0x000fe40007810000 */
[----:B------:R-:W-:Y:S02]  /*8e20*/  P2R R44, PR, RZ, 0x4 ;  /* 0x00000004ff2c7803 */ /* 0x000fe40000000000 */
[----:B------:R-:W-:Y:S02]  /*8e30*/  FMNMX.FTZ R40, R21, R40, !PT ;  /* 0x0000002815287209 */ /* 0x000fe40007810000 */
[----:B------:R-:W-:Y:S02]  /*8e40*/  ISETP.GT.AND P2, PT, R12, 0x78, PT ;  /* 0x000000780c00780c */ /* 0x000fe40003f44270 */
[----:B------:R-:W-:Y:S02]  /*8e50*/  P2R R46, PR, RZ, 0x2 ;  /* 0x00000002ff2e7803 */ /* 0x000fe40000000000 */
[----:B------:R-:W-:-:S02]  /*8e60*/  FSEL R54, R54, -INF , P2 ;  /* 0xff80000036367808 */ /* 0x000fc40001000000 */
[----:B------:R-:W-:Y:S02]  /*8e70*/  ISETP.NE.AND P2, PT, R44, RZ, PT ;  /* 0x000000ff2c00720c */ /* 0x000fe40003f45270 */
[----:B------:R-:W-:Y:S02]  /*8e80*/  ISETP.GT.AND P1, PT, R12, 0x79, PT ;  /* 0x000000790c00780c */ /* 0x000fe40003f24270 */
[----:B------:R-:W-:Y:S02]  /*8e90*/  FSEL R27, R27, -INF , P0 ;  /* 0xff8000001b1b7808 */ /* 0x000fe40000000000 */
[----:B------:R-:W-:Y:S02]  /*8ea0*/  FSEL R55, R55, -INF , P1 ;  /* 0xff80000037377808 */ /* 0x000fe40000800000 */
[----:B0-----:R-:W-:Y:S02]  /*8eb0*/  FMNMX.FTZ R36, R20, R0, !PT ;  /* 0x0000000014247209 */ /* 0x001fe40007810000 */
[----:B------:R-:W-:-:S02]  /*8ec0*/  ISETP.NE.AND P1, PT, R46, RZ, PT ;  /* 0x000000ff2e00720c */ /* 0x000fc40003f25270 */
[----:B------:R-:W-:Y:S01]  /*8ed0*/  FSEL R31, R31, -INF , P2 ;  /* 0xff8000001f1f7808 */ /* 0x000fe20001000000 */
[----:B------:R-:W0:Y:S01]  /*8ee0*/  SHFL.BFLY PT, R0, R36, 0x1, 0x1f ;  /* 0x0c201f0024007f89 */ /* 0x000e2200000e0000 */
[----:B------:R-:W-:Y:S02]  /*8ef0*/  ISETP.NE.AND P0, PT, R14, RZ, PT ;  /* 0x000000ff0e00720c */ /* 0x000fe40003f05270 */
[----:B------:R-:W-:Y:S02]  /*8f00*/  FSEL R35, R35, -INF , P4 ;  /* 0xff80000023237808 */ /* 0x000fe40002000000 */
[----:B------:R-:W-:-:S13]  /*8f10*/  ISETP.NE.AND P2, PT, R106, RZ, PT ;  /* 0x000000ff6a00720c */ /* 0x000fda0003f45270 */
[----:B------:R-:W-:Y:S01]  /*8f20*/  @!P2 VIADD R3, R3, 0x13240 ;  /* 0x000132400303a836 */ /* 0x000fe20000000000 */
[----:B0-----:R-:W-:-:S04]  /*8f30*/  FMNMX.FTZ R0, R36, R0, !PT ;  /* 0x0000000024007209 */ /* 0x001fc80007810000 */
[----:B------:R-:W-:Y:S01]  /*8f40*/  FSETP.NEU.FTZ.AND P3, PT, R0, -INF , PT ;  /* 0xff8000000000780b */ /* 0x000fe20003f7d000 */
[----:B------:R-:W-:-:S05]  /*8f50*/  FFMA.FTZ R10, R2, R0, -8 ;  /* 0xc1000000020a7423 */ /* 0x000fca0000010000 */
[----:B------:R-:W-:Y:S02]  /*8f60*/  FSEL R10, R10, RZ, P3 ;  /* 0x000000ff0a0a7208 */ /* 0x000fe40001800000 */
[----:B------:R-:W-:Y:S02]  /*8f70*/  ISETP.NE.AND P3, PT, R42, RZ, PT ;  /* 0x000000ff2a00720c */ /* 0x000fe40003f65270 */
[----:B------:R-:W-:Y:S01]  /*8f80*/  FMNMX.FTZ R42, R95, R40, !PT ;  /* 0x000000285f2a7209 */ /* 0x000fe20007810000 */
[----:B------:R-:W-:-:S01]  /*8f90*/  FFMA.FTZ R9, R2, R9, -R10 ;  /* 0x0000000902097223 */ /* 0x000fc2000001080a */
[--C-:B------:R-:W-:Y:S01]  /*8fa0*/  FFMA.FTZ R36, R2, R113, -R10.reuse ;  /* 0x0000007102247223 */ /* 0x100fe2000001080a */
[----:B------:R-:W-:Y:S01]  /*8fb0*/  FSEL R113, R30, -INF , P1 ;  /* 0xff8000001e717808 */ /* 0x000fe20000800000 */
        /* <DEDUP_REMOVED lines=16> */
[----:B------:R-:W-:Y:S01]  /*90c0*/  MUFU.EX2 R42, R9 ;  /* 0x00000009002a7308 */ /* 0x000fe20000000800 */
[----:B0-----:R-:W-:Y:S01]  /*90d0*/  FSEL R115, R34, -INF , P3 ;  /* 0xff80000022737808 */ /* 0x001fe20001800000 */
        /* <DEDUP_REMOVED lines=15> */
[----:B------:R0:W-:Y:S01]  /*91d0*/  MUFU.EX2 R44, R119 ;  /* 0x00000077002c7308 */ /* 0x0001e20000000800 */
        /* <DEDUP_REMOVED lines=8> */
[----:B0-----:R-:W-:-:S01]  /*9260*/  FFMA.FTZ R119, R2, R8, -R10 ;  /* 0x0000000802777223 */ /* 0x001fc2000001080a */
        /* <DEDUP_REMOVED lines=23> */
[----:B------:R-:W0:Y:S02]  /*93e0*/  MUFU.EX2 R15, R15 ;  /* 0x0000000f000f7308 */ /* 0x000e240000000800 */
[----:B------:R-:W-:-:S04]  /*93f0*/  FMNMX.FTZ R56, R149, R56, !PT ;  /* 0x0000003895387209 */ /* 0x000fc80007810000 */
[----:B------:R-:W-:Y:S02]  /*9400*/  FMNMX.FTZ R56, R43, R56, !PT ;  /* 0x000000382b387209 */ /* 0x000fe40007810000 */
[----:B------:R-:W-:Y:S02]  /*9410*/  MUFU.EX2 R39, R64 ;  /* 0x0000004000277308 */ /* 0x000fe40000000800 */
[----:B------:R-:W-:-:S04]  /*9420*/  FMNMX.FTZ R56, R153, R56, !PT ;  /* 0x0000003899387209 */ /* 0x000fc80007810000 */
[----:B------:R-:W-:Y:S02]  /*9430*/  FMNMX.FTZ R9, R47, R56, !PT ;  /* 0x000000382f097209 */ /* 0x000fe40007810000 */
        /* <DEDUP_REMOVED lines=17> */
[----:B------:R-:W1:Y:S01]  /*9550*/  MUFU.EX2 R101, R101 ;  /* 0x0000006500657308 */ /* 0x000e620000000800 */
[----:B0-----:R-:W-:Y:S02]  /*9560*/  F2FP.SATFINITE.E4M3.F32.PACK_AB_MERGE_C R154, R93, R36, RZ ;  /* 0x000000245d9a723e */ /* 0x001fe400048070ff */
[----:B------:R-:W-:Y:S02]  /*9570*/  FMNMX.FTZ R60, R117, R60, !PT ;  /* 0x0000003c753c7209 */ /* 0x000fe40007810000 */
[----:B------:R-:W-:Y:S02]  /*9580*/  F2FP.SATFINITE.E4M3.F32.PACK_AB_MERGE_C R154, R89, R20, R154 ;  /* 0x00000014599a723e */ /* 0x000fe4000480709a */
[----:B------:R-:W-:Y:S01]  /*9590*/  FMNMX.FTZ R9, R41, R60, !PT ;  /* 0x0000003c29097209 */ /* 0x000fe20007810000 */
[----:B------:R-:W-:-:S01]  /*95a0*/  FFMA.FTZ R60, R2, R155, -R10 ;  /* 0x0000009b023c7223 */ /* 0x000fc2000001080a */
[----:B------:R-:W-:Y:S03]  /*95b0*/  MUFU.EX2 R109, R109 ;  /* 0x0000006d006d7308 */ /* 0x000fe60000000800 */
[----:B------:R-:W0:Y:S05]  /*95c0*/  SHFL.BFLY PT, R62, R9, 0x2, 0x1f ;  /* 0x0c401f00093e7f89 */ /* 0x000e2a00000e0000 */
[----:B------:R-:W-:Y:S01]  /*95d0*/  MUFU.EX2 R46, R123 ;  /* 0x0000007b002e7308 */ /* 0x000fe20000000800 */
[----:B-1----:R-:W-:-:S04]  /*95e0*/  F2FP.SATFINITE.E4M3.F32.PACK_AB_MERGE_C R148, R101, R42, RZ ;  /* 0x0000002a6594723e */ /* 0x002fc800048070ff */
[----:B------:R-:W-:-:S03]  /*95f0*/  F2FP.SATFINITE.E4M3.F32.PACK_AB_MERGE_C R148, R73, R40, R148 ;  /* 0x000000284994723e */ /* 0x000fc60004807094 */
[----:B------:R-:W1:Y:S08]  /*9600*/  MUFU.EX2 R111, R111 ;  /* 0x0000006f006f7308 */ /* 0x000e700000000800 */
[----:B------:R-:W-:Y:S01]  /*9610*/  MUFU.EX2 R48, R127 ;  /* 0x0000007f00307308 */ /* 0x000fe20000000800 */
[----:B0-----:R-:W-:-:S05]  /*9620*/  FMNMX.FTZ R62, R9, R62, !PT ;  /* 0x0000003e093e7209 */ /* 0x001fca0007810000 */
[----:B------:R-:W0:Y:S02]  /*9630*/  SHFL.BFLY PT, R9, R62, 0x1, 0x1f ;  /* 0x0c201f003e097f89 */ /* 0x000e2400000e0000 */
[----:B------:R-:W-:Y:S01]  /*9640*/  MUFU.EX2 R57, R57 ;  /* 0x0000003900397308 */ /* 0x000fe20000000800 */
[----:B-1----:R-:W-:-:S04]  /*9650*/  F2FP.SATFINITE.E4M3.F32.PACK_AB_MERGE_C R150, R111, R46, RZ ;  /* 0x0000002e6f96723e */ /* 0x002fc800048070ff */
[----:B------:R-:W-:-:S03]  /*9660*/  F2FP.SATFINITE.E4M3.F32.PACK_AB_MERGE_C R150, R109, R44, R150 ;  /* 0x0000002c6d96723e */ /* 0x000fc60004807096 */
[----:B------:R-:W-:Y:S08]  /*9670*/  MUFU.EX2 R52, R129 ;  /* 0x0000008100347308 */ /* 0x000ff00000000800 */
[----:B------:R-:W1:Y:S01]  /*9680*/  MUFU.EX2 R61, R61 ;  /* 0x0000003d003d7308 */ /* 0x000e620000000800 */
[----:B0-----:R-:W-:-:S07]  /*9690*/  FMNMX.FTZ R9, R62, R9, !PT ;  /* 0x000000093e097209 */ /* 0x001fce0007810000 */
[----:B------:R-:W-:Y:S01]  /*96a0*/  MUFU.EX2 R56, R133 ;  /* 0x0000008500387308 */ /* 0x000fe20000000800 */
[----:B------:R-:W-:Y:S01]  /*96b0*/  FSETP.NEU.FTZ.AND P1, PT, R9, -INF , PT ;  /* 0xff8000000900780b */ /* 0x000fe20003f3d000 */
[----:B------:R-:W-:-:S06]  /*96c0*/  FFMA.FTZ R62, R2, R9, -8 ;  /* 0xc1000000023e7423 */ /* 0x000fcc0000010009 */
[----:B------:R-:W-:Y:S01]  /*96d0*/  MUFU.EX2 R65, R65 ;  /* 0x0000004100417308 */ /* 0x000fe20000000800 */
[----:B------:R-:W-:Y:S02]  /*96e0*/  FSEL R62, R62, RZ, P1 ;  /* 0x000000ff3e3e7208 */ /* 0x000fe40000800000 */
[----:B-1----:R-:W-:Y:S02]  /*96f0*/  F2FP.SATFINITE.E4M3.F32.PACK_AB_MERGE_C R136, R61, R52, RZ ;  /* 0x000000343d88723e */ /* 0x002fe400048070ff */
        /* <DEDUP_REMOVED lines=19> */
[----:B------:R-:W-:Y:S01]  /*9830*/  @!P2 PRMT R71, RZ, 0x654, R3 ;  /* 0x00000654ff47a816 */ /* 0x000fe20000000003 */
[----:B------:R-:W-:-:S01]  /*9840*/  FFMA.FTZ R75, R2, R75, -R62 ;  /* 0x0000004b024b7223 */ /* 0x000fc2000001083e */
[----:B------:R-:W-:Y:S01]  /*9850*/  FFMA.FTZ R79, R2, R79, -R62 ;  /* 0x0000004f024f7223 */ /* 0x000fe2000001083e */
[----:B------:R-:W-:-:S01]  /*9860*/  FADD.FTZ R88, R20, R87 ;  /* 0x0000005714587221 */ /* 0x000fc20000010000 */
[----:B------:R-:W1:Y:S01]  /*9870*/  MUFU.EX2 R21, R21 ;  /* 0x0000001500157308 */ /* 0x000e620000000800 */
[----:B------:R2:W-:Y:S01]  /*9880*/  @!P2 SYNCS.ARRIVE.TRANS64.RED.A1T0 RZ, [R71+URZ], RZ ;  /* 0x000000ff47ffa9a7 */ /* 0x0005e2000810043f */
[----:B------:R-:W-:-:S01]  /*9890*/  FFMA.FTZ R77, R2, R83, -R62 ;  /* 0x00000053024d7223 */ /* 0x000fc2000001083e */
[C-C-:B------:R-:W-:Y:S01]  /*98a0*/  FFMA.FTZ R78, R2.reuse, R131, -R62.reuse ;  /* 0x00000083024e7223 */ /* 0x140fe2000001083e */
        /* <DEDUP_REMOVED lines=21> */
[----:B---3--:R-:W-:-:S01]  /*9a00*/  FADD.FTZ R84, R66, R85 ;  /* 0x0000005542547221 */ /* 0x008fc20000010000 */
[----:B------:R-:W-:Y:S01]  /*9a10*/  FADD.FTZ R85, R89, R88 ;  /* 0x0000005859557221 */ /* 0x000fe20000010000 */
[----:B------:R-:W-:-:S02]  /*9a20*/  F2FP.SATFINITE.E4M3.F32.PACK_AB_MERGE_C R21, R66, R21, RZ ;  /* 0x000000154215723e */ /* 0x000fc400048070ff */
[----:B------:R-:W-:Y:S01]  /*9a30*/  F2FP.SATFINITE.E4M3.F32.PACK_AB_MERGE_C R136, R57, R48, R136 ;  /* 0x000000303988723e */ /* 0x000fe20004807088 */
[----:B------:R-:W-:-:S01]  /*9a40*/  FADD.FTZ R88, R36, R85 ;  /* 0x0000005524587221 */ /* 0x000fc20000010000 */
[----:B------:R-:W-:Y:S01]  /*9a50*/  FFMA.FTZ R85, R2, R50, -R62 ;  /* 0x0000003202557223 */ /* 0x000fe2000001083e */
[----:B------:R-:W1:Y:S01]  /*9a60*/  MUFU.EX2 R68, R68 ;  /* 0x0000004400447308 */ /* 0x000e620000000800 */
[----:B--2---:R-:W-:-:S01]  /*9a70*/  FADD.FTZ R71, R37, R84 ;  /* 0x0000005425477221 */ /* 0x004fc20000010000 */
[C-C-:B------:R-:W-:Y:S01]  /*9a80*/  FFMA.FTZ R84, R2.reuse, R43, -R62.reuse ;  /* 0x0000002b02547223 */ /* 0x140fe2000001083e */
[----:B------:R-:W-:-:S01]  /*9a90*/  FFMA.FTZ R43, R2, R153, -R62 ;  /* 0x00000099022b7223 */ /* 0x000fc2000001083e */
[----:B------:R-:W-:-:S04]  /*9aa0*/  F2FP.SATFINITE.E4M3.F32.PACK_AB_MERGE_C R153, R11, R10, R21 ;  /* 0x0000000a0b99723e */ /* 0x000fc80004807015 */
[----:B------:R-:W2:Y:S01]  /*9ab0*/  MUFU.EX2 R91, R91 ;  /* 0x0000005b005b7308 */ /* 0x000ea20000000800 */
[----:B0-----:R-:W-:-:S01]  /*9ac0*/  FADD.FTZ R87, R64, R71 ;  /* 0x0000004740577221 */ /* 0x001fc20000010000 */
[----:B------:R-:W-:Y:S01]  /*9ad0*/  FFMA.FTZ R71, R2, R47, -R62 ;  /* 0x0000002f02477223 */ /* 0x000fe2000001083e */
[----:B------:R-:W-:-:S04]  /*9ae0*/  FADD.FTZ R47, R93, R88 ;  /* 0x000000585d2f7221 */ /* 0x000fc80000010000 */
[----:B------:R-:W-:Y:S01]  /*9af0*/  FADD.FTZ R50, R40, R47 ;  /* 0x0000002f28327221 */ /* 0x000fe20000010000 */
[----:B------:R-:W0:Y:S01]  /*9b00*/  MUFU.EX2 R70, R70 ;  /* 0x0000004600467308 */ /* 0x000e220000000800 */
[----:B-1----:R-:W-:-:S01]  /*9b10*/  FADD.FTZ R90, R68, R87 ;  /* 0x00000057445a7221 */ /* 0x002fc20000010000 */
[C-C-:B------:R-:W-:Y:S01]  /*9b20*/  FFMA.FTZ R87, R2.reuse, R51, -R62.reuse ;  /* 0x0000003302577223 */ /* 0x140fe2000001083e */
[----:B------:R-:W-:-:S05]  /*9b30*/  FFMA.FTZ R47, R2, R26, -R62 ;  /* 0x0000001a022f7223 */ /* 0x000fca000001083e */
[----:B------:R-:W1:Y:S01]  /*9b40*/  MUFU.EX2 R75, R75 ;  /* 0x0000004b004b7308 */ /* 0x000e620000000800 */
[----:B--2---:R-:W-:-:S01]  /*9b50*/  FADD.FTZ R51, R91, R90 ;  /* 0x0000005a5b337221 */ /* 0x004fc20000010000 */
[----:B------:R-:W-:-:S04]  /*9b60*/  F2FP.SATFINITE.E4M3.F32.PACK_AB_MERGE_C R68, R91, R68, RZ ;  /* 0x000000445b44723e */ /* 0x000fc800048070ff */
[----:B------:R-:W-:Y:S02]  /*9b70*/  F2FP.SATFINITE.E4M3.F32.PACK_AB_MERGE_C R155, R64, R37, R68 ;  /* 0x00000025409b723e */ /* 0x000fe40004807044 */
[----:B------:R-:W2:Y:S01]  /*9b80*/  MUFU.EX2 R72, R72 ;  /* 0x0000004800487308 */ /* 0x000ea20000000800 */
[----:B0-----:R-:W-:-:S01]  /*9b90*/  FADD.FTZ R88, R70, R51 ;  /* 0x0000003346587221 */ /* 0x001fc20000010000 */
[----:B------:R-:W-:-:S04]  /*9ba0*/  FADD.FTZ R51, R73, R50 ;  /* 0x0000003249337221 */ /* 0x000fc80000010000 */
[----:B------:R-:W-:Y:S01]  /*9bb0*/  FADD.FTZ R26, R42, R51 ;  /* 0x000000332a1a7221 */ /* 0x000fe20000010000 */
[----:B------:R-:W-:-:S01]  /*9bc0*/  FFMA.FTZ R51, R2, R27, -R62 ;  /* 0x0000001b02337223 */ /* 0x000fc2000001083e */
[----:B------:R-:W0:Y:S01]  /*9bd0*/  MUFU.EX2 R79, R79 ;  /* 0x0000004f004f7308 */ /* 0x000e220000000800 */
[----:B-1----:R-:W-:-:S01]  /*9be0*/  FADD.FTZ R95, R75, R88 ;  /* 0x000000584b5f7221 */ /* 0x002fc20000010000 */
[----:B------:R-:W-:-:S06]  /*9bf0*/  FADD.FTZ R27, R101, R26 ;  /* 0x0000001a651b7221 */ /* 0x000fcc0000010000 */
[----:B------:R-:W1:Y:S01]  /*9c00*/  MUFU.EX2 R74, R74 ;  /* 0x0000004a004a7308 */ /* 0x000e620000000800 */
[----:B--2---:R-:W-:-:S07]  /*9c10*/  FADD.FTZ R88, R72, R95 ;  /* 0x0000005f48587221 */ /* 0x004fce0000010000 */
[----:B------:R-:W2:Y:S01]  /*9c20*/  MUFU.EX2 R77, R77 ;  /* 0x0000004d004d7308 */ /* 0x000ea20000000800 */
[----:B0-----:R-:W-:-:S01]  /*9c30*/  FADD.FTZ R95, R79, R88 ;  /* 0x000000584f5f7221 */ /* 0x001fc20000010000 */
[----:B------:R-:W-:Y:S01]  /*9c40*/  FADD.FTZ R88, R44, R27 ;  /* 0x0000001b2c587221 */ /* 0x000fe20000010000 */
[----:B------:R-:W-:-:S05]  /*9c50*/  F2FP.SATFINITE.E4M3.F32.PACK_AB_MERGE_C R72, R79, R72, RZ ;  /* 0x000000484f48723e */ /* 0x000fca00048070ff */
[----:B------:R-:W0:Y:S01]  /*9c60*/  MUFU.EX2 R78, R78 ;  /* 0x0000004e004e7308 */ /* 0x000e220000000800 */
[----:B-1----:R-:W-:-:S07]  /*9c70*/  FADD.FTZ R90, R74, R95 ;  /* 0x0000005f4a5a7221 */ /* 0x002fce0000010000 */
[----:B------:R-:W1:Y:S01]  /*9c80*/  MUFU.EX2 R81, R81 ;  /* 0x0000005100517308 */ /* 0x000e620000000800 */
[----:B--2---:R-:W-:-:S07]  /*9c90*/  FADD.FTZ R95, R77, R90 ;  /* 0x0000005a4d5f7221 */ /* 0x004fce0000010000 */
[----:B------:R-:W2:Y:S01]  /*9ca0*/  MUFU.EX2 R76, R76 ;  /* 0x0000004c004c7308 */ /* 0x000ea20000000800 */
[----:B0-----:R-:W-:-:S07]  /*9cb0*/  FADD.FTZ R62, R78, R95 ;  /* 0x0000005f4e3e7221 */ /* 0x001fce0000010000 */
[----:B------:R0:W-:Y:S01]  /*9cc0*/  MUFU.EX2 R50, R71 ;  /* 0x0000004700327308 */ /* 0x0001e20000000800 */
[----:B-1----:R-:W-:-:S04]  /*9cd0*/  F2FP.SATFINITE.E4M3.F32.PACK_AB_MERGE_C R78, R81, R78, RZ ;  /* 0x0000004e514e723e */ /* 0x002fc800048070ff */
[----:B------:R-:W-:-:S03]  /*9ce0*/  F2FP.SATFINITE.E4M3.F32.PACK_AB_MERGE_C R151, R77, R74, R78 ;  /* 0x0000004a4d97723e */ /* 0x000fc6000480704e */
[----:B------:R-:W1:Y:S01]  /*9cf0*/  MUFU.EX2 R59, R59 ;  /* 0x0000003b003b7308 */ /* 0x000e620000000800 */
[----:B0-----:R-:W-:-:S04]  /*9d00*/  FADD.FTZ R71, R109, R88 ;  /* 0x000000586d477221 */ /* 0x001fc80000010000 */
[----:B------:R-:W-:Y:S01]  /*9d10*/  FADD.FTZ R88, R46, R71 ;  /* 0x000000472e587221 */ /* 0x000fe20000010000 */
[----:B------:R-:W-:-:S02]  /*9d20*/  FADD.FTZ R71, R81, R62 ;  /* 0x0000003e51477221 */ /* 0x000fc40000010000 */
[----:B------:R-:W0:Y:S01]  /*9d30*/  MUFU.EX2 R82, R82 ;  /* 0x0000005200527308 */ /* 0x000e220000000800 */
[----:B------:R-:W-:-:S01]  /*9d40*/  FADD.FTZ R15, R111, R88 ;  /* 0x000000586f0f7221 */ /* 0x000fc20000010000 */
[----:B--2---:R-:W-:-:S03]  /*9d50*/  FADD.FTZ R42, R76, R71 ;  /* 0x000000474c2a7221 */ /* 0x004fc60000010000 */
        /* <DEDUP_REMOVED lines=11> */
[----:B------:R-:W-:Y:S01]  /*9e10*/  FADD.FTZ R61, R65, R36 ;  /* 0x00000024413d7221 */ /* 0x000fe20000010000 */
[----:B------:R-:W-:-:S05]  /*9e20*/  F2FP.SATFINITE.E4M3.F32.PACK_AB_MERGE_C R82, R83, R82, RZ ;  /* 0x000000525352723e */ /* 0x000fca00048070ff */
[----:B------:R2:W3:Y:S01]  /*9e30*/  MUFU.EX2 R58, R137 ;  /* 0x00000089003a7308 */ /* 0x0004e20000000800 */
[----:B-1----:R-:W-:-:S07]  /*9e40*/  FADD.FTZ R15, R63, R42 ;  /* 0x0000002a3f0f7221 */ /* 0x002fce0000010000 */
[----:B------:R-:W1:Y:S01]  /*9e50*/  MUFU.EX2 R67, R67 ;  /* 0x0000004300437308 */ /* 0x000e620000000800 */
[----:B0-----:R-:W-:-:S01]  /*9e60*/  FADD.FTZ R36, R80, R15 ;  /* 0x0000000f50247221 */ /* 0x001fc20000010000 */
[----:B--2---:R-:W-:-:S06]  /*9e70*/  F2FP.SATFINITE.E4M3.F32.PACK_AB_MERGE_C R137, R59, R76, R82 ;  /* 0x0000004c3b89723e */ /* 0x004fcc0004807052 */
[----:B------:R-:W0:Y:S01]  /*9e80*/  MUFU.EX2 R69, R69 ;  /* 0x0000004500457308 */ /* 0x000e220000000800 */
[----:B---3--:R-:W-:-:S07]  /*9e90*/  FADD.FTZ R42, R58, R61 ;  /* 0x0000003d3a2a7221 */ /* 0x008fce0000010000 */
[----:B------:R-:W2:Y:S01]  /*9ea0*/  MUFU.EX2 R86, R86 ;  /* 0x0000005600567308 */ /* 0x000ea20000000800 */
[----:B-1----:R-:W-:-:S07]  /*9eb0*/  FADD.FTZ R13, R67, R36 ;  /* 0x00000024430d7221 */ /* 0x002fce0000010000 */
[----:B------:R-:W1:Y:S01]  /*9ec0*/  MUFU.EX2 R30, R30 ;  /* 0x0000001e001e7308 */ /* 0x000e620000000800 */
[C---:B0-----:R-:W-:Y:S01]  /*9ed0*/  F2FP.SATFINITE.E4M3.F32.PACK_AB_MERGE_C R138, R69.reuse, R58, RZ ;  /* 0x0000003a458a723e */ /* 0x041fe200048070ff */
[----:B------:R-:W-:-:S03]  /*9ee0*/  FADD.FTZ R69, R69, R42 ;  /* 0x0000002a45457221 */ /* 0x000fc60000010000 */
[----:B------:R-:W-:-:S03]  /*9ef0*/  F2FP.SATFINITE.E4M3.F32.PACK_AB_MERGE_C R138, R65, R56, R138 ;  /* 0x00000038418a723e */ /* 0x000fc6000480708a */
[----:B------:R0:W3:Y:S01]  /*9f00*/  MUFU.EX2 R3, R149 ;  /* 0x0000009500037308 */ /* 0x0000e20000000800 */
[C---:B--2---:R-:W-:Y:S01]  /*9f10*/  F2FP.SATFINITE.E4M3.F32.PACK_AB_MERGE_C R67, R86.reuse, R67, RZ ;  /* 0x000000435643723e */ /* 0x044fe200048070ff */
[----:B------:R-:W-:-:S03]  /*9f20*/  FADD.FTZ R86, R86, R13 ;  /* 0x0000000d56567221 */ /* 0x000fc60000010000 */
[----:B------:R-:W-:-:S03]  /*9f30*/  F2FP.SATFINITE.E4M3.F32.PACK_AB_MERGE_C R139, R80, R63, R67 ;  /* 0x0000003f508b723e */ /* 0x000fc60004807043 */
[----:B------:R-:W2:Y:S01]  /*9f40*/  MUFU.EX2 R84, R84 ;  /* 0x0000005400547308 */ /* 0x000ea20000000800 */
[----:B-1----:R-:W-:-:S01]  /*9f50*/  FADD.FTZ R20, R30, R69 ;  /* 0x000000451e147221 */ /* 0x002fc20000010000 */
[----:B0-----:R-:W-:-:S03]  /*9f60*/  F2FP.SATFINITE.E4M3.F32.PACK_AB_MERGE_C R149, R75, R70, R72 ;  /* 0x000000464b95723e */ /* 0x001fc60004807048 */
[----:B------:R-:W-:-:S03]  /*9f70*/  FADD.FTZ R15, R39, R20 ;  /* 0x00000014270f7221 */ /* 0x000fc60000010000 */
[----:B------:R-:W0:Y:S01]  /*9f80*/  MUFU.EX2 R34, R34 ;  /* 0x0000002200227308 */ /* 0x000e220000000800 */
[----:B---3--:R-:W-:-:S07]  /*9f90*/  FADD.FTZ R13, R3, R86 ;  /* 0x00000056030d7221 */ /* 0x008fce0000010000 */
[----:B------:R-:W1:Y:S01]  /*9fa0*/  MUFU.EX2 R43, R43 ;  /* 0x0000002b002b7308 */ /* 0x000e620000000800 */
[----:B--2---:R-:W-:-:S07]  /*9fb0*/  FADD.FTZ R36, R84, R13 ;  /* 0x0000000d54247221 */ /* 0x004fce0000010000 */
[----:B------:R-:W2:Y:S01]  /*9fc0*/  MUFU.EX2 R45, R45 ;  /* 0x0000002d002d7308 */ /* 0x000ea20000000800 */
[----:B0-----:R-:W-:-:S07]  /*9fd0*/  FADD.FTZ R40, R34, R15 ;  /* 0x0000000f22287221 */ /* 0x001fce0000010000 */
[----:B------:R-:W-:Y:S01]  /*9fe0*/  MUFU.EX2 R60, R60 ;  /* 0x0000003c003c7308 */ /* 0x000fe20000000800 */
[----:B-1----:R-:W-:-:S01]  /*9ff0*/  FADD.FTZ R13, R43, R36 ;  /* 0x000000242b0d7221 */ /* 0x002fc20000010000 */
[----:B------:R-:W-:-:S03]  /*a000*/  F2FP.SATFINITE.E4M3.F32.PACK_AB_MERGE_C R43, R50, R43, RZ ;  /* 0x0000002b322b723e */ /* 0x000fc600048070ff */
[----:B------:R-:W-:Y:S01]  /*a010*/  FADD.FTZ R13, R50, R13 ;  /* 0x0000000d320d7221 */ /* 0x000fe20000010000 */
[----:B------:R-:W-:Y:S02]  /*a020*/  F2FP.SATFINITE.E4M3.F32.PACK_AB_MERGE_C R141, R84, R3, R43 ;  /* 0x00000003548d723e */ /* 0x000fe4000480702b */
[----:B------:R-:W0:Y:S01]  /*a030*/  MUFU.EX2 R53, R53 ;  /* 0x0000003500357308 */ /* 0x000e220000000800 */
[C---:B--2---:R-:W-:Y:S01]  /*a040*/  F2FP.SATFINITE.E4M3.F32.PACK_AB_MERGE_C R140, R45.reuse, R34, RZ ;  /* 0x000000222d8c723e */ /* 0x044fe200048070ff */
        /* <DEDUP_REMOVED lines=20> */
[----:B------:R-:W-:Y:S01]  /*a190*/  F2FP.SATFINITE.E4M3.F32.PACK_AB_MERGE_C R15, R55, R14, RZ ;  /* 0x0000000e370f723e */ /* 0x000fe200048070ff */
[----:B------:R-:W-:-:S03]  /*a1a0*/  IMAD.MOV.U32 R55, RZ, RZ, RZ ;  /* 0x000000ffff377224 */ /* 0x000fc600078e00ff */
[----:B------:R-:W-:Y:S01]  /*a1b0*/  F2FP.SATFINITE.E4M3.F32.PACK_AB_MERGE_C R143, R27, R26, R15 ;  /* 0x0000001a1b8f723e */ /* 0x000fe2000480700f */
[----:B------:R-:W-:Y:S01]  /*a1c0*/  IMAD.MOV.U32 R54, RZ, RZ, R55 ;  /* 0x000000ffff367224 */ /* 0x000fe200078e0037 */
[----:B------:R-:W0:Y:S01]  /*a1d0*/  MUFU.EX2 R25, R25 ;  /* 0x0000001900197308 */ /* 0x000e220000000800 */
[----:B-1----:R-:W-:-:S01]  /*a1e0*/  FADD.FTZ R14, R24, R53 ;  /* 0x00000035180e7221 */ /* 0x002fc20000010000 */
[--C-:B------:R-:W-:Y:S01]  /*a1f0*/  IMAD.MOV.U32 R53, RZ, RZ, R55.reuse ;  /* 0x000000ffff357224 */ /* 0x100fe200078e0037 */
[----:B------:R-:W-:Y:S01]  /*a200*/  MOV R38, R55 ;  /* 0x0000003700267202 */ /* 0x000fe20000000f00 */
[--C-:B------:R-:W-:Y:S02]  /*a210*/  IMAD.MOV.U32 R52, RZ, RZ, R55.reuse ;  /* 0x000000ffff347224 */ /* 0x100fe400078e0037 */
[----:B------:R-:W-:Y:S02]  /*a220*/  IMAD.MOV.U32 R50, RZ, RZ, R55 ;  /* 0x000000ffff327224 */ /* 0x000fe400078e0037 */
[----:B------:R1:W3:Y:S01]  /*a230*/  MUFU.EX2 R12, R51 ;  /* 0x00000033000c7308 */ /* 0x0002e20000000800 */
[----:B--2---:R-:W-:-:S01]  /*a240*/  FADD.FTZ R11, R47, R30 ;  /* 0x0000001e2f0b7221 */ /* 0x004fc20000010000 */
[----:B------:R-:W-:-:S02]  /*a250*/  IMAD.MOV.U32 R49, RZ, RZ, R55 ;  /* 0x000000ffff317224 */ /* 0x000fc400078e0037 */
[--C-:B------:R-:W-:Y:S02]  /*a260*/  IMAD.MOV.U32 R48, RZ, RZ, R55.reuse ;  /* 0x000000ffff307224 */ /* 0x100fe400078e0037 */
[----:B------:R-:W-:Y:S02]  /*a270*/  IMAD.MOV.U32 R46, RZ, RZ, R55 ;  /* 0x000000ffff2e7224 */ /* 0x000fe400078e0037 */
[----:B------:R-:W2:Y:S01]  /*a280*/  MUFU.EX2 R28, R28 ;  /* 0x0000001c001c7308 */ /* 0x000ea20000000800 */
[----:B0-----:R-:W-:-:S01]  /*a290*/  FADD.FTZ R13, R25, R14 ;  /* 0x0000000e190d7221 */ /* 0x001fc20000010000 */
[--C-:B-1----:R-:W-:Y:S02]  /*a2a0*/  IMAD.MOV.U32 R51, RZ, RZ, R55.reuse ;  /* 0x000000ffff337224 */ /* 0x102fe400078e0037 */
[--C-:B------:R-:W-:Y:S02]  /*a2b0*/  IMAD.MOV.U32 R45, RZ, RZ, R55.reuse ;  /* 0x000000ffff2d7224 */ /* 0x100fe400078e0037 */
[----:B------:R-:W-:-:S02]  /*a2c0*/  IMAD.MOV.U32 R44, RZ, RZ, R55 ;  /* 0x000000ffff2c7224 */ /* 0x000fc400078e0037 */
[----:B------:R-:W0:Y:S01]  /*a2d0*/  MUFU.EX2 R113, R113 ;  /* 0x0000007100717308 */ /* 0x000e220000000800 */
[----:B---3--:R-:W-:-:S01]  /*a2e0*/  FADD.FTZ R30, R12, R11 ;  /* 0x0000000b0c1e7221 */ /* 0x008fc20000010000 */
[--C-:B------:R-:W-:Y:S02]  /*a2f0*/  IMAD.MOV.U32 R43, RZ, RZ, R55.reuse ;  /* 0x000000ffff2b7224 */ /* 0x100fe400078e0037 */
[--C-:B------:R-:W-:Y:S02]  /*a300*/  IMAD.MOV.U32 R42, RZ, RZ, R55.reuse ;  /* 0x000000ffff2a7224 */ /* 0x100fe400078e0037 */
[----:B------:R-:W-:Y:S02]  /*a310*/  IMAD.MOV.U32 R40, RZ, RZ, R55 ;  /* 0x000000ffff287224 */ /* 0x000fe400078e0037 */
[----:B------:R-:W1:Y:S01]  /*a320*/  MUFU.EX2 R29, R29 ;  /* 0x0000001d001d7308 */ /* 0x000e620000000800 */
[----:B--2---:R-:W-:-:S01]  /*a330*/  FADD.FTZ R34, R28, R13 ;  /* 0x0000000d1c227221 */ /* 0x004fc20000010000 */
[----:B------:R-:W-:-:S02]  /*a340*/  IMAD.MOV.U32 R39, RZ, RZ, R55 ;  /* 0x000000ffff277224 */ /* 0x000fc400078e0037 */
[--C-:B------:R-:W-:Y:S02]  /*a350*/  IMAD.MOV.U32 R37, RZ, RZ, R55.reuse ;  /* 0x000000ffff257224 */ /* 0x100fe400078e0037 */
[----:B------:R-:W-:Y:S02]  /*a360*/  IMAD.MOV.U32 R36, RZ, RZ, R55 ;  /* 0x000000ffff247224 */ /* 0x000fe400078e0037 */
[----:B------:R2:W3:Y:S01]  /*a370*/  MUFU.EX2 R20, R31 ;  /* 0x0000001f00147308 */ /* 0x0004e20000000800 */
[----:B0-----:R-:W-:-:S01]  /*a380*/  FADD.FTZ R3, R113, R30 ;  /* 0x0000001e71037221 */ /* 0x001fc20000010000 */
[--C-:B------:R-:W-:Y:S02]  /*a390*/  IMAD.MOV.U32 R30, RZ, RZ, R55.reuse ;  /* 0x000000ffff1e7224 */ /* 0x100fe400078e0037 */
[--C-:B------:R-:W-:Y:S02]  /*a3a0*/  IMAD.MOV.U32 R27, RZ, RZ, R55.reuse ;  /* 0x000000ffff1b7224 */ /* 0x100fe400078e0037 */
[----:B------:R-:W-:-:S02]  /*a3b0*/  IMAD.MOV.U32 R26, RZ, RZ, R55 ;  /* 0x000000ffff1a7224 */ /* 0x000fc400078e0037 */
[----:B------:R-:W0:Y:S01]  /*a3c0*/  MUFU.EX2 R32, R32 ;  /* 0x0000002000207308 */ /* 0x000e220000000800 */
[C---:B-1----:R-:W-:Y:S01]  /*a3d0*/  F2FP.SATFINITE.E4M3.F32.PACK_AB_MERGE_C R28, R29.reuse, R28, RZ ;  /* 0x0000001c1d1c723e */ /* 0x042fe200048070ff */
[----:B------:R-:W-:Y:S01]  /*a3e0*/  FADD.FTZ R29, R29, R34 ;  /* 0x000000221d1d7221 */ /* 0x000fe20000010000 */
[--C-:B------:R-:W-:Y:S02]  /*a3f0*/  IMAD.MOV.U32 R34, RZ, RZ, R55.reuse ;  /* 0x000000ffff227224 */ /* 0x100fe400078e0037 */
[----:B------:R-:W-:Y:S01]  /*a400*/  F2FP.SATFINITE.E4M3.F32.PACK_AB_MERGE_C R144, R25, R24, R28 ;  /* 0x000000181990723e */ /* 0x000fe2000480701c */
[----:B--2---:R-:W-:Y:S02]  /*a410*/  IMAD.MOV.U32 R31, RZ, RZ, R55 ;  /* 0x000000ffff1f7224 */ /* 0x004fe400078e0037 */
[----:B------:R-:W1:Y:S01]  /*a420*/  MUFU.EX2 R115, R115 ;  /* 0x0000007300737308 */ /* 0x000e620000000800 */
[C---:B---3--:R-:W-:Y:S01]  /*a430*/  F2FP.SATFINITE.E4M3.F32.PACK_AB_MERGE_C R113, R20.reuse, R113, RZ ;  /* 0x000000711471723e */ /* 0x048fe200048070ff */
[----:B------:R-:W-:Y:S01]  /*a440*/  FADD.FTZ R20, R20, R3 ;  /* 0x0000000314147221 */ /* 0x000fe20000010000 */
[----:B------:R-:W-:-:S02]  /*a450*/  IMAD.MOV.U32 R28, RZ, RZ, R55 ;  /* 0x000000ffff1c7224 */ /* 0x000fc400078e0037 */
[----:B------:R-:W-:Y:S01]  /*a460*/  F2FP.SATFINITE.E4M3.F32.PACK_AB_MERGE_C R145, R12, R47, R113 ;  /* 0x0000002f0c91723e */ /* 0x000fe20004807071 */
[----:B------:R-:W-:Y:S02]  /*a470*/  IMAD.MOV.U32 R47, RZ, RZ, R55 ;  /* 0x000000ffff2f7224 */ /* 0x000fe400078e0037 */
[----:B------:R-:W2:Y:S01]  /*a480*/  MUFU.EX2 R119, R119 ;  /* 0x0000007700777308 */ /* 0x000ea20000000800 */
[----:B0-----:R-:W-:-:S01]  /*a490*/  FADD.FTZ R24, R32, R29 ;  /* 0x0000001d20187221 */ /* 0x001fc20000010000 */
[--C-:B------:R-:W-:Y:S02]  /*a4a0*/  IMAD.MOV.U32 R29, RZ, RZ, R55.reuse ;  /* 0x000000ffff1d7224 */ /* 0x100fe400078e0037 */
[----:B------:R-:W-:-:S04]  /*a4b0*/  IMAD.MOV.U32 R25, RZ, RZ, R55 ;  /* 0x000000ffff197224 */ /* 0x000fc800078e0037 */
[----:B------:R0:W3:Y:S01]  /*a4c0*/  MUFU.EX2 R10, R35 ;  /* 0x00000023000a7308 */ /* 0x0000e20000000800 */
[----:B-1----:R-:W-:-:S07]  /*a4d0*/  FADD.FTZ R3, R115, R20 ;  /* 0x0000001473037221 */ /* 0x002fce0000010000 */
[----:B------:R-:W-:Y:S01]  /*a4e0*/  MUFU.EX2 R8, R8 ;  /* 0x0000000800087308 */ /* 0x000fe20000000800 */
[----:B--2---:R-:W-:-:S01]  /*a4f0*/  FADD.FTZ R11, R119, R24 ;  /* 0x00000018770b7221 */ /* 0x004fc20000010000 */
[--C-:B0-----:R-:W-:Y:S02]  /*a500*/  IMAD.MOV.U32 R35, RZ, RZ, R55.reuse ;  /* 0x000000ffff237224 */ /* 0x101fe400078e0037 */
[----:B------:R-:W-:-:S04]  /*a510*/  IMAD.MOV.U32 R24, RZ, RZ, R55 ;  /* 0x000000ffff187224 */ /* 0x000fc800078e0037 */
[----:B------:R-:W0:Y:S01]  /*a520*/  MUFU.EX2 R33, R33 ;  /* 0x0000002100217308 */ /* 0x000e220000000800 */
[----:B---3--:R-:W-:-:S07]  /*a530*/  FADD.FTZ R12, R10, R3 ;  /* 0x000000030a0c7221 */ /* 0x008fce0000010000 */
[----:B------:R-:W-:Y:S08]  /*a540*/  MUFU.EX2 R117, R117 ;  /* 0x0000007500757308 */ /* 0x000ff00000000800 */
[----:B------:R1:W2:Y:S01]  /*a550*/  MUFU.EX2 R14, R41 ;  /* 0x00000029000e7308 */ /* 0x0002a20000000800 */
[----:B0-----:R-:W-:Y:S01]  /*a560*/  F2FP.SATFINITE.E4M3.F32.PACK_AB_MERGE_C R13, R33, R8, RZ ;  /* 0x00000008210d723e */ /* 0x001fe200048070ff */
[----:B------:R-:W-:-:S03]  /*a570*/  FADD.FTZ R8, R8, R11 ;  /* 0x0000000b08087221 */ /* 0x000fc60000010000 */
[----:B------:R-:W-:Y:S01]  /*a580*/  F2FP.SATFINITE.E4M3.F32.PACK_AB_MERGE_C R146, R119, R32, R13 ;  /* 0x000000207792723e */ /* 0x000fe2000480700d */
[----:B------:R-:W-:-:S01]  /*a590*/  FADD.FTZ R21, R33, R8 ;  /* 0x0000000821157221 */ /* 0x000fc20000010000 */
[--C-:B------:R-:W-:Y:S02]  /*a5a0*/  IMAD.MOV.U32 R33, RZ, RZ, R55.reuse ;  /* 0x000000ffff217224 */ /* 0x100fe400078e0037 */
[--C-:B-1----:R-:W-:Y:S02]  /*a5b0*/  IMAD.MOV.U32 R41, RZ, RZ, R55.reuse ;  /* 0x000000ffff297224 */ /* 0x102fe400078e0037 */
[----:B------:R-:W-:Y:S01]  /*a5c0*/  IMAD.MOV.U32 R32, RZ, RZ, R55 ;  /* 0x000000ffff207224 */ /* 0x000fe200078e0037 */
[----:B--2---:R-:W-:Y:S01]  /*a5d0*/  F2FP.SATFINITE.E4M3.F32.PACK_AB_MERGE_C R3, R14, R117, RZ ;  /* 0x000000750e03723e */ /* 0x004fe200048070ff */
[----:B------:R-:W-:-:S03]  /*a5e0*/  FADD.FTZ R117, R117, R12 ;  /* 0x0000000c75757221 */ /* 0x000fc60000010000 */
[----:B------:R-:W-:Y:S01]  /*a5f0*/  F2FP.SATFINITE.E4M3.F32.PACK_AB_MERGE_C R147, R10, R115, R3 ;  /* 0x000000730a93723e */ /* 0x000fe20004807003 */
[----:B------:R-:W-:-:S01]  /*a600*/  FADD.FTZ R20, R14, R117 ;  /* 0x000000750e147221 */ /* 0x000fc20000010000 */
[----:B------:R-:W-:Y:S06]  /*a610*/  @!P1 BRA `(.L_x_10547) ;  /* 0x0000002400809947 */ /* 0x000fec0003800000 */
[----:B------:R0:W5:Y:S01]  /*a620*/  LDL.LU R12, [R1] ;  /* 0x00000000010c7983 */ /* 0x0001620000300800 */
        /* <DEDUP_REMOVED lines=19> */
[----:B0-----:R-:W-:-:S07]  /*a760*/  CS2R R24, SRZ ;  /* 0x0000000000187805 */ /* 0x001fce000001ff00 */
.L_x_10559:
[----:B------:R-:W-:-:S04]  /*a770*/  ISETP.NE.AND P1, PT, R8, 0x1, PT ;  /* 0x000000010800780c */ /* 0x000fc80003f25270 */
[----:B------:R-:W-:-:S04]  /*a780*/  SEL R9, RZ, 0x1, P1 ;  /* 0x00000001ff097807 */ /* 0x000fc80000800000 */
[----:B-----5:R-:W-:-:S05]  /*a790*/  LOP3.LUT R0, R12, R9, RZ, 0x3c, !PT ;  /* 0x000000090c007212 */ /* 0x020fca00078e3cff */
[----:B0-----:R0:W-:Y:S01]  /*a7a0*/  STL [R1], R0 ;  /* 0x0000000001007387 */ /* 0x0011e20000100800 */
[----:B------:R-:W-:Y:S05]  /*a7b0*/  @!P0 BRA `(.L_x_10548) ;  /* 0x0000000000048947 */ /* 0x000fea0003800000 */
[----:B------:R-:W-:Y:S01]  /*a7c0*/  BPT.TRAP 0x1 ;  /* 0x000000040000795c */ /* 0x000fe20000300000 */
.L_x_10548:
[----:B------:R-:W-:Y:S01]  /*a7d0*/  VIADD R157, R8, 0x1 ;  /* 0x00000001089d7836 */ /* 0x000fe20000000000 */
[----:B------:R-:W-:-:S04]  /*a7e0*/  SHF.L.U32 R9, R0, 0x1f, RZ ;  /* 0x0000001f00097819 */ /* 0x000fc800000006ff */
[----:B------:R-:W-:-:S04]  /*a7f0*/  ISETP.NE.AND P1, PT, R157, 0x2, PT ;  /* 0x000000029d00780c */ /* 0x000fc80003f25270 */
[----:B------:R-:W-:-:S05]  /*a800*/  SEL R157, R157, RZ, P1 ;  /* 0x000000ff9d9d7207 */ /* 0x000fca0000800000 */
[----:B------:R-:W-:-:S04]  /*a810*/  IMAD R14, R157, 0x8, R16 ;  /* 0x000000089d0e7824 */ /* 0x000fc800078e0210 */
[----:B------:R1:W2:Y:S01]  /*a820*/  SYNCS.PHASECHK.TRANS64.TRYWAIT P1, [R14+URZ+0x13230], R9 ;  /* 0x013230090e0075a7 */ /* 0x0002a2000802017f */
[----:B------:R-:W-:Y:S05]  /*a830*/  @!P0 BRA `(.L_x_10549) ;  /* 0x0000000000048947 */ /* 0x000fea0003800000 */
[----:B------:R-:W-:Y:S01]  /*a840*/  BPT.TRAP 0x1 ;  /* 0x000000040000795c */ /* 0x000fe20000300000 */
.L_x_10549:
[----:B0-----:R-:W3:Y:S01]  /*a850*/  LDL R0, [R1+0x10] ;  /* 0x0000100001007983 */ /* 0x001ee20000100800 */
[----:B------:R-:W-:Y:S01]  /*a860*/  BSSY B1, `(.L_x_10550) ;  /* 0x0000007000017945 */ /* 0x000fe20003800000 */
[----:B---3--:R-:W-:-:S04]  /*a870*/  IMAD R0, R157, 0x280, R0 ;  /* 0x000002809d007824 */ /* 0x008fc800078e0200 */
[C---:B------:R-:W-:Y:S02]  /*a880*/  VIADD R58, R0.reuse, 0x80 ;  /* 0x00000080003a7836 */ /* 0x040fe40000000000 */
[----:B------:R-:W-:Y:S01]  /*a890*/  VIADD R13, R0, 0x100 ;  /* 0x00000100000d7836 */ /* 0x000fe20000000000 */
[----:B--2---:R-:W-:Y:S06]  /*a8a0*/  @P1 BRA `(.L_x_10551) ;  /* 0x0000000000081947 */ /* 0x004fec0003800000 */
[----:B------:R-:W0:Y:S02]  /*a8b0*/  SYNCS.PHASECHK.TRANS64.TRYWAIT P1, [R14+URZ+0x13230], R9 ;  /* 0x013230090e0075a7 */ /* 0x000e24000802017f */
[----:B0-----:R-:W-:Y:S05]  /*a8c0*/  @!P1 BRA `(.L_x_10552) ;  /* 0x000000a000489947 */ /* 0x001fea0003800000 */
.L_x_10551:
[----:B------:R-:W-:Y:S05]  /*a8d0*/  BSYNC B1 ;  /* 0x0000000000017941 */ /* 0x000fea0003800000 */
.L_x_10550:
[----:B------:R-:W-:Y:S01]  /*a8e0*/  IMAD.MOV.U32 R56, RZ, RZ, R0 ;  /* 0x000000ffff387224 */ /* 0x000fe200078e0000 */
[----:B------:R-:W-:Y:S01]  /*a8f0*/  R2UR UR4, R4 ;  /* 0x00000000040472ca */ /* 0x000fe200000e0000 */
[----:B------:R-:W-:Y:S01]  /*a900*/  IMAD.MOV.U32 R57, RZ, RZ, -0x7fffffe0 ;  /* 0x80000020ff397424 */ /* 0x000fe200078e00ff */
[----:B------:R-:W-:Y:S01]  /*a910*/  R2UR UR5, R5 ;  /* 0x00000000050572ca */ /* 0x000fe200000e0000 */
[----:B------:R-:W-:Y:S01]  /*a920*/  WARPGROUP.ARRIVE ;  /* 0x00000000000079c5 */ /* 0x000fe20000000000 */
[----:B------:R-:W-:Y:S01]  /*a930*/  R2UR UR6, R56 ;  /* 0x00000000380672ca */ /* 0x000fe200000e0000 */
[----:B------:R-:W-:Y:S01]  /*a940*/  IMAD.MOV.U32 R59, RZ, RZ, -0x7fffffe0 ;  /* 0x80000020ff3b7424 */ /* 0x000fe200078e00ff */
[----:B------:R-:W-:Y:S01]  /*a950*/  R2UR UR7, R57 ;  /* 0x00000000390772ca */ /* 0x000fe200000e0000 */
[----:B------:R-:W-:Y:S01]  /*a960*/  VIADD R60, R0, 0x182 ;  /* 0x00000182003c7836 */ /* 0x000fe20000000000 */
[----:B------:R-:W-:Y:S01]  /*a970*/  R2UR UR10, R58 ;  /* 0x000000003a0a72ca */ /* 0x000fe200000e0000 */
[----:B------:R-:W-:Y:S01]  /*a980*/  VIADD R58, R0, 0x180 ;  /* 0x00000180003a7836 */ /* 0x000fe20000000000 */
[----:B------:R-:W-:Y:S01]  /*a990*/  R2UR UR11, R59 ;  /* 0x000000003b0b72ca */ /* 0x000fe200000e0000 */
[----:B------:R-:W-:Y:S01]  /*a9a0*/  IMAD.MOV.U32 R61, RZ, RZ, -0x7fffffe0 ;  /* 0x80000020ff3d7424 */ /* 0x000fe200078e00ff */
[----:B------:R-:W-:-:S02]  /*a9b0*/  R2UR UR8, R4 ;  /* 0x00000000040872ca */ /* 0x000fc400000e0000 */
[----:B------:R-:W-:Y:S02]  /*a9c0*/  R2UR UR9, R5 ;  /* 0x00000000050972ca */ /* 0x000fe400000e0000 */
[----:B------:R-:W-:Y:S02]  /*a9d0*/  MOV R56, R13 ;  /* 0x0000000d00387202 */ /* 0x000fe40000000f00 */
[----:B------:R-:W-:Y:S01]  /*a9e0*/  R2UR UR15, R57 ;  /* 0x00000000390f72ca */ /* 0x000fe200000e0000 */
[----:B------:R-:W-:Y:S01]  /*a9f0*/  QGMMA.64x32x32.F32.E4M3.E4M3 R120, gdesc[UR4], RZ, !UPT, gsb0 ;  /* 0x00600000047879f3 */ /* 0x000fe2000c0008ff */
[----:B------:R-:W-:Y:S01]  /*aa00*/  R2UR UR14, R56 ;  /* 0x00000000380e72ca */ /* 0x000fe200000e0000 */
[----:B------:R-:W-:Y:S01]  /*aa10*/  VIADD R56, R0, 0x200 ;  /* 0x0000020000387836 */ /* 0x000fe20000000000 */
[----:B------:R-:W-:Y:S02]  /*aa20*/  R2UR UR12, R4 ;  /* 0x00000000040c72ca */ /* 0x000fe400000e0000 */
[----:B------:R-:W-:-:S02]  /*aa30*/  R2UR UR13, R5 ;  /* 0x00000000050d72ca */ /* 0x000fc400000e0000 */
[----:B------:R-:W-:Y:S01]  /*aa40*/  R2UR UR18, R58 ;  /* 0x000000003a1272ca */ /* 0x000fe200000e0000 */
[----:B------:R-:W-:Y:S01]  /*aa50*/  VIADD R58, R0, 0x2 ;  /* 0x00000002003a7836 */ /* 0x000fe20000000000 */
[----:B------:R-:W-:Y:S02]  /*aa60*/  R2UR UR19, R59 ;  /* 0x000000003b1372ca */ /* 0x000fe400000e0000 */
[----:B------:R-:W-:Y:S02]  /*aa70*/  R2UR UR16, R4 ;  /* 0x00000000041072ca */ /* 0x000fe400000e0000 */
[----:B------:R-:W-:Y:S02]  /*aa80*/  R2UR UR17, R5 ;  /* 0x00000000051172ca */ /* 0x000fe400000e0000 */
[----:B------:R-:W-:Y:S01]  /*aa90*/  R2UR UR22, R56 ;  /* 0x00000000381672ca */ /* 0x000fe200000e0000 */
[----:B------:R-:W-:Y:S01]  /*aaa0*/  VIADD R56, R0, 0x82 ;  /* 0x0000008200387836 */ /* 0x000fe20000000000 */
        /* <DEDUP_REMOVED lines=8> */
[----:B------:R-:W-:Y:S01]  /*ab30*/  R2UR UR6, R56 ;  /* 0x00000000380672ca */ /* 0x000fe200000e0000 */
[----:B------:R-:W-:Y:S01]  /*ab40*/  VIADD R56, R0, 0x202 ;  /* 0x0000020200387836 */ /* 0x000fe20000000000 */
[----:B------:R-:W-:Y:S01]  /*ab50*/  R2UR UR7, R57 ;  /* 0x00000000390772ca */ /* 0x000fe200000e0000 */
[----:B------:R-:W-:Y:S01]  /*ab60*/  IMAD.MOV.U32 R57, RZ, RZ, -0x7fffffe0 ;  /* 0x80000020ff397424 */ /* 0x000fe200078e00ff */
[C---:B------:R-:W-:Y:S02]  /*ab70*/  R2UR UR24, R6.reuse ;  /* 0x00000000061872ca */ /* 0x040fe400000e0000 */
[----:B------:R-:W-:Y:S02]  /*ab80*/  R2UR UR25, R7 ;  /* 0x00000000071972ca */ /* 0x000fe400000e0000 */
[----:B------:R-:W-:-:S02]  /*ab90*/  R2UR UR4, R6 ;  /* 0x00000000060472ca */ /* 0x000fc400000e0000 */
        /* <DEDUP_REMOVED lines=24> */
[----:B------:R-:W-:Y:S03]  /*ad20*/  QGMMA.64x32x32.F32.E4M3.E4M3 R56, gdesc[UR20], RZ, !UPT, gsb0 ;  /* 0x00600000143879f3 */ /* 0x000fe6000c0008ff */
        /* <DEDUP_REMOVED lines=16> */
[----:B------:R-:W-:Y:S05]  /*ae30*/  @!P0 BRA `(.L_x_10553) ;  /* 0x0000000000048947 */ /* 0x000fea0003800000 */
[----:B------:R-:W-:Y:S01]  /*ae40*/  BPT.TRAP 0x1 ;  /* 0x000000040000795c */ /* 0x000fe20000300000 */
.L_x_10553:
[----:B------:R-:W-:Y:S01]  /*ae50*/  SHF.L.U32 R0, R12, 0x1f, RZ ;  /* 0x0000001f0c007819 */ /* 0x000fe200000006ff */
[----:B------:R-:W-:-:S04]  /*ae60*/  IMAD R15, R8, 0x8, R16 ;  /* 0x00000008080f7824 */ /* 0x000fc800078e0210 */
[----:B------:R2:W3:Y:S01]  /*ae70*/  SYNCS.PHASECHK.TRANS64.TRYWAIT P1, [R15+URZ+0x13250], R0 ;  /* 0x013250000f0075a7 */ /* 0x0004e2000802017f */
[----:B------:R-:W-:Y:S05]  /*ae80*/  @!P0 BRA `(.L_x_10554) ;  /* 0x0000000000048947 */ /* 0x000fea0003800000 */
[----:B------:R-:W-:Y:S01]  /*ae90*/  BPT.TRAP 0x1 ;  /* 0x000000040000795c */ /* 0x000fe20000300000 */
.L_x_10554:
[----:B------:R-:W-:Y:S04]  /*aea0*/  BSSY B1, `(.L_x_10555) ;  /* 0x0000004000017945 */ /* 0x000fe80003800000 */
[----:B---3--:R-:W-:Y:S05]  /*aeb0*/  @P1 BRA `(.L_x_10556) ;  /* 0x0000000000081947 */ /* 0x008fea0003800000 */
[----:B------:R-:W3:Y:S02]  /*aec0*/  SYNCS.PHASECHK.TRANS64.TRYWAIT P1, [R15+URZ+0x13250], R0 ;  /* 0x013250000f0075a7 */ /* 0x000ee4000802017f */
[----:B---3--:R-:W-:Y:S05]  /*aed0*/  @!P1 BRA `(.L_x_10557) ;  /* 0x0000009800d89947 */ /* 0x008fea0003800000 */
.L_x_10556:
[----:B------:R-:W-:Y:S05]  /*aee0*/  BSYNC B1 ;  /* 0x0000000000017941 */ /* 0x000fea0003800000 */
.L_x_10555:
[----:B--23--:R-:W-:Y:S01]  /*aef0*/  VIADD R0, R16, 0x1000 ;  /* 0x0000100010007836 */ /* 0x00cfe20000000000 */
[----:B------:R-:W-:Y:S01]  /*af00*/  WARPGROUP.ARRIVE ;  /* 0x00000000000079c5 */ /* 0x000fe20000000000 */
[----:B01----:R-:W-:Y:S02]  /*af10*/  IMAD.MOV.U32 R9, RZ, RZ, -0x3ffffff0 ;  /* 0xc0000010ff097424 */ /* 0x003fe400078e00ff */
[----:B------:R-:W-:Y:S01]  /*af20*/  IMAD.MOV.U32 R13, RZ, RZ, -0x3ffffff0 ;  /* 0xc0000010ff0d7424 */ /* 0x000fe200078e00ff */
[----:B------:R-:W-:Y:S02]  /*af30*/  SHF.R.U32.HI R0, RZ, 0x4, R0 ;  /* 0x00000004ff007819 */ /* 0x000fe40000011600 */
[----:B------:R-:W-:Y:S02]  /*af40*/  R2UR UR7, R9 ;  /* 0x00000000090772ca */ /* 0x000fe400000e0000 */
[----:B------:R-:W-:-:S04]  /*af50*/  LOP3.LUT R0, R0, 0x3fff, RZ, 0xc0, !PT ;  /* 0x00003fff00007812 */ /* 0x000fc800078ec0ff */
[----:B------:R-:W-:-:S05]  /*af60*/  LOP3.LUT R0, R0, 0x10000, RZ, 0xfc, !PT ;  /* 0x0001000000007812 */ /* 0x000fca00078efcff */
[----:B------:R-:W-:Y:S01]  /*af70*/  IMAD R8, R8, 0x280, R0 ;  /* 0x0000028008087824 */ /* 0x000fe200078e0200 */
[----:B------:R-:W-:-:S03]  /*af80*/  FMNMX.FTZ R0, R120, R11, !PT ;  /* 0x0000000b78007209 */ /* 0x000fc60007810000 */
[C---:B------:R-:W-:Y:S01]  /*af90*/  VIADD R12, R8.reuse, 0x80 ;  /* 0x00000080080c7836 */ /* 0x040fe20000000000 */
[----:B------:R-:W-:Y:S02]  /*afa0*/  R2UR UR6, R8 ;  /* 0x00000000080672ca */ /* 0x000fe400000e0000 */
[----:B------:R-:W-:-:S11]  /*afb0*/  FMNMX.FTZ R0, R121, R0, !PT ;  /* 0x0000000079007209 */ /* 0x000fd60007810000 */
[----:B------:R-:W-:Y:S01]  /*afc0*/  QGMMA.64x64x32.F32.E4M3.E4M3 R24, R152, gdesc[UR4], R24, gsb0 ;  /* 0x00e0000498187df3 */ /* 0x000fe20008000818 */
[----:B------:R-:W-:Y:S01]  /*afd0*/  R2UR UR6, R12 ;  /* 0x000000000c0672ca */ /* 0x000fe200000e0000 */
[----:B------:R-:W-:Y:S01]  /*afe0*/  VIADD R12, R8, 0x100 ;  /* 0x00000100080c7836 */ /* 0x000fe20000000000 */
[----:B------:R-:W-:Y:S01]  /*aff0*/  R2UR UR7, R13 ;  /* 0x000000000d0772ca */ /* 0x000fe200000e0000 */
[----:B------:R-:W-:Y:S01]  /*b000*/  IMAD.MOV.U32 R13, RZ, RZ, -0x3ffffff0 ;  /* 0xc0000010ff0d7424 */ /* 0x000fe200078e00ff */
[----:B------:R-:W-:Y:S02]  /*b010*/  WARPGROUP.DEPBAR.LE gsb0, 0x0 ;  /* 0x00008000000079c5 */ /* 0x000fe40000010000 */
[----:B------:R-:W-:-:S06]  /*b020*/  WARPGROUP.ARRIVE ;  /* 0x00000000000079c5 */ /* 0x000fcc0000000000 */
[----:B------:R-:W0:Y:S03]  /*b030*/  S2R R155, SR_TID.X ;  /* 0x00000000009b7919 */ /* 0x000e260000002100 */
[----:B------:R-:W-:Y:S01]  /*b040*/  QGMMA.64x64x32.F32.E4M3.E4M3 R24, R148, gdesc[UR4], R24, gsb0 ;  /* 0x00e0000494187df3 */ /* 0x000fe20008000818 */
[----:B------:R-:W-:Y:S02]  /*b050*/  R2UR UR6, R12 ;  /* 0x000000000c0672ca */ /* 0x000fe400000e0000 */
[----:B------:R-:W-:Y:S01]  /*b060*/  R2UR UR7, R13 ;  /* 0x000000000d0772ca */ /* 0x000fe200000e0000 */
[----:B------:R-:W-:Y:S01]  /*b070*/  IMAD.MOV.U32 R13, RZ, RZ, -0x3ffffff0 ;  /* 0xc0000010ff0d7424 */ /* 0x000fe200078e00ff */
[----:B0-----:R-:W-:-:S04]  /*b080*/  LOP3.LUT R155, R155, 0x7f, RZ, 0xc0, !PT ;  /* 0x0000007f9b9b7812 */ /* 0x001fc800078ec0ff */
[----:B------:R-:W-:-:S13]  /*b090*/  ISETP.NE.AND P1, PT, R155, RZ, PT ;  /* 0x000000ff9b00720c */ /* 0x000fda0003f25270 */
[----:B------:R-:W-:-:S05]  /*b0a0*/  @!P1 VIADD R14, R14, 0x13240 ;  /* 0x000132400e0e9836 */ /* 0x000fca0000000000 */
[----:B------:R-:W-:Y:S01]  /*b0b0*/  @!P1 PRMT R14, RZ, 0x654, R14 ;  /* 0x00000654ff0e9816 */ /* 0x000fe2000000000e */
[----:B------:R-:W-:Y:S02]  /*b0c0*/  WARPGROUP.DEPBAR.LE gsb0, 0x0 ;  /* 0x00008000000079c5 */ /* 0x000fe40000010000 */
[----:B------:R-:W-:-:S06]  /*b0d0*/  WARPGROUP.ARRIVE ;  /* 0x00000000000079c5 */ /* 0x000fcc0000000000 */
[----:B------:R-:W-:Y:S01]  /*b0e0*/  QGMMA.64x64x32.F32.E4M3.E4M3 R24, R136, gdesc[UR4], R24, gsb0 ;  /* 0x00e0000488187df3 */ /* 0x000fe20008000818 */
[----:B------:R-:W-:Y:S02]  /*b0f0*/  R2UR UR7, R13 ;  /* 0x000000000d0772ca */ /* 0x000fe400000e0000 */
[----:B------:R-:W-:Y:S02]  /*b100*/  WARPGROUP.DEPBAR.LE gsb0, 0x0 ;  /* 0x00008000000079c5 */ /* 0x000fe40000010000 */
[----:B------:R-:W-:Y:S01]  /*b110*/  FMNMX.FTZ R136, R124, R0, !PT ;  /* 0x000000007c887209 */ /* 0x000fe20007810000 */
[----:B------:R-:W-:Y:S01]  /*b120*/  WARPGROUP.ARRIVE ;  /* 0x00000000000079c5 */ /* 0x000fe20000000000 */
        /* <DEDUP_REMOVED lines=74> */
[----:B------:R-:W-:-:S03]  /*b5d0*/  FMNMX.FTZ R0, R67, R0, !PT ;  /* 0x0000000043007209 */ /* 0x000fc60007810000 */
[----:B------:R-:W0:Y:S01]  /*b5e0*/  SHFL.BFLY PT, R12, R136, 0x2, 0x1f ;  /* 0x0c401f00880c7f89 */ /* 0x000e2200000e0000 */
[----:B------:R-:W-:-:S04]  /*b5f0*/  FMNMX.FTZ R0, R70, R0, !PT ;  /* 0x0000000046007209 */ /* 0x000fc80007810000 */
[----:B------:R-:W-:-:S05]  /*b600*/  FMNMX.FTZ R0, R71, R0, !PT ;  /* 0x0000000047007209 */ /* 0x000fca0007810000 */
[----:B------:R-:W1:Y:S01]  /*b610*/  SHFL.BFLY PT, R9, R0, 0x2, 0x1f ;  /* 0x0c401f0000097f89 */ /* 0x000e6200000e0000 */
[----:B0-----:R-:W-:Y:S01]  /*b620*/  FMNMX.FTZ R136, R136, R12, !PT ;  /* 0x0000000c88887209 */ /* 0x001fe20007810000 */
[----:B------:R-:W-:-:S05]  /*b630*/  VIADD R12, R8, 0x180 ;  /* 0x00000180080c7836 */ /* 0x000fca0000000000 */
[----:B------:R-:W-:Y:S02]  /*b640*/  R2UR UR6, R12 ;  /* 0x000000000c0672ca */ /* 0x000fe400000e0000 */
[----:B-1----:R-:W-:Y:S02]  /*b650*/  FMNMX.FTZ R9, R0, R9, !PT ;  /* 0x0000000900097209 */ /* 0x002fe40007810000 */
[----:B------:R-:W0:Y:S04]  /*b660*/  SHFL.BFLY PT, R0, R136, 0x1, 0x1f ;  /* 0x0c201f0088007f89 */ /* 0x000e2800000e0000 */
[----:B------:R-:W1:Y:S05]  /*b670*/  SHFL.BFLY PT, R12, R9, 0x1, 0x1f ;  /* 0x0c201f00090c7f89 */ /* 0x000e6a00000e0000 */
[----:B------:R-:W-:Y:S01]  /*b680*/  QGMMA.64x64x32.F32.E4M3.E4M3 R24, R140, gdesc[UR4], R24, gsb0 ;  /* 0x00e000048c187df3 */ /* 0x000fe20008000818 */
[----:B0-----:R-:W-:-:S02]  /*b690*/  FMNMX.FTZ R0, R136, R0, !PT ;  /* 0x0000000088007209 */ /* 0x001fc40007810000 */
[----:B-1----:R-:W-:-:S03]  /*b6a0*/  FMNMX.FTZ R9, R9, R12, !PT ;  /* 0x0000000c09097209 */ /* 0x002fc60007810000 */
        /* <DEDUP_REMOVED lines=71> */
[----:B------:R-:W-:Y:S01]  /*bb20*/  FFMA.FTZ R98, R2, R98, -R69 ;  /* 0x0000006202627223 */ /* 0x000fe20000010845 */
[----:B------:R-:W-:-:S02]  /*bb30*/  VIADD R56, R8, 0x200 ;  /* 0x0000020008387836 */ /* 0x000fc40000000000 */
[C-C-:B------:R-:W-:Y:S01]  /*bb40*/  FFMA.FTZ R8, R2.reuse, R99, -R69.reuse ;  /* 0x0000006302087223 */ /* 0x140fe20000010845 */
[----:B------:R-:W-:Y:S02]  /*bb50*/  IMAD.MOV.U32 R57, RZ, RZ, -0x3ffffff0 ;  /* 0xc0000010ff397424 */ /* 0x000fe400078e00ff */
[C-C-:B------:R-:W-:Y:S01]  /*bb60*/  FFMA.FTZ R74, R2.reuse, R74, -R69.reuse ;  /* 0x0000004a024a7223 */ /* 0x140fe20000010845 */
[----:B------:R-:W-:-:S01]  /*bb70*/  FFMA.FTZ R75, R2, R75, -R69 ;  /* 0x0000004b024b7223 */ /* 0x000fc20000010845 */
[----:B------:R-:W0:Y:S01]  /*bb80*/  MUFU.EX2 R120, R120 ;  /* 0x0000007800787308 */ /* 0x000e220000000800 */
[----:B------:R-:W-:Y:S01]  /*bb90*/  R2UR UR6, R56 ;  /* 0x00000000380672ca */ /* 0x000fe200000e0000 */
[C-C-:B------:R-:W-:Y:S01]  /*bba0*/  FFMA.FTZ R56, R2.reuse, R102, -R69.reuse ;  /* 0x0000006602387223 */ /* 0x140fe20000010845 */
[----:B------:R-:W-:Y:S01]  /*bbb0*/  R2UR UR7, R57 ;  /* 0x00000000390772ca */ /* 0x000fe200000e0000 */
[----:B------:R-:W-:Y:S01]  /*bbc0*/  FFMA.FTZ R57, R2, R103, -R69 ;  /* 0x0000006702397223 */ /* 0x000fe20000010845 */
[----:B------:R-:W-:-:S02]  /*bbd0*/  WARPGROUP.DEPBAR.LE gsb0, 0x0 ;  /* 0x00008000000079c5 */ /* 0x000fc40000010000 */
[----:B------:R-:W-:Y:S01]  /*bbe0*/  WARPGROUP.ARRIVE ;  /* 0x00000000000079c5 */ /* 0x000fe20000000000 */
        /* <DEDUP_REMOVED lines=10> */
[----:B------:R-:W-:Y:S01]  /*bc90*/  QGMMA.64x64x32.F32.E4M3.E4M3 R24, R144, gdesc[UR4], R24, gsb0 ;  /* 0x00e0000490187df3 */ /* 0x000fe20008000818 */
        /* <DEDUP_REMOVED lines=29> */
[----:B------:R2:W-:Y:S04]  /*be70*/  @!P1 SYNCS.ARRIVE.TRANS64.RED.A1T0 RZ, [R14+URZ], RZ ;  /* 0x000000ff0eff99a7 */ /* 0x0005e8000810043f */
        /* <DEDUP_REMOVED lines=129> */
[----:B0-----:R-:W-:-:S01]  /*c690*/  FADD.FTZ R20, R70, R20 ;  /* 0x0000001446147221 */ /* 0x001fc20000010000 */
[----:B---3--:R-:W-:-:S03]  /*c6a0*/  FADD.FTZ R21, R13, R21 ;  /* 0x000000150d157221 */ /* 0x008fc60000010000 */
[----:B-1----:R-:W-:Y:S01]  /*c6b0*/  FADD.FTZ R20, R69, R20 ;  /* 0x0000001445147221 */ /* 0x002fe20000010000 */
[----:B--2---:R-:W-:Y:S06]  /*c6c0*/  @!P0 BRA `(.L_x_10558) ;  /* 0x0000000000048947 */ /* 0x004fec0003800000 */
[----:B------:R-:W-:Y:S01]  /*c6d0*/  BPT.TRAP 0x1 ;  /* 0x000000040000795c */ /* 0x000fe20000300000 */
.L_x_10558:
[----:B------:R-:W2:Y:S01]  /*c6e0*/  LDL R14, [R1+0x14] ;  /* 0x00001400010e7983 */ /* 0x000ea20000100800 */
[----:B------:R-:W-:Y:S01]  /*c6f0*/  F2FP.SATFINITE.E4M3.F32.PACK_AB_MERGE_C R121, R124, R121, RZ ;  /* 0x000000797c79723e */ /* 0x000fe200048070ff */
[----:B------:R-:W-:Y:S01]  /*c700*/  VIADD R15, R15, 0x13260 ;  /* 0x000132600f0f7836 */ /* 0x000fe20000000000 */
[----:B------:R-:W-:Y:S01]  /*c710*/  ISETP.GT.AND P1, PT, R3, RZ, PT ;  /* 0x000000ff0300720c */ /* 0x000fe20003f24270 */
[-C--:B------:R-:W-:Y:S01]  /*c720*/  FMUL.FTZ R24, R24, R11.reuse ;  /* 0x0000000b18187220 */ /* 0x080fe20000410000 */
[----:B------:R-:W-:Y:S01]  /*c730*/  F2FP.SATFINITE.E4M3.F32.PACK_AB_MERGE_C R152, R120, R12, R121 ;  /* 0x0000000c7898723e */ /* 0x000fe20004807079 */
[-C--:B------:R-:W-:Y:S01]  /*c740*/  FMUL.FTZ R25, R25, R11.reuse ;  /* 0x0000000b19197220 */ /* 0x080fe20000410000 */
[----:B------:R0:W5:Y:S01]  /*c750*/  LDL R12, [R1] ;  /* 0x00000000010c7983 */ /* 0x0001620000100800 */
        /* <DEDUP_REMOVED lines=72> */
[----:B------:R-:W-:-:S02]  /*cbe0*/  MOV R8, R157 ;  /* 0x0000009d00087202 */ /* 0x000fc40000000f00 */
[----:B--2---:R-:W-:-:S04]  /*cbf0*/  PRMT R15, R14, 0x654, R15 ;  /* 0x000006540e0f7816 */ /* 0x004fc8000000000f */
[----:B------:R0:W-:Y:S01]  /*cc00*/  SYNCS.ARRIVE.TRANS64.RED.A1T0 RZ, [R15+URZ], RZ ;  /* 0x000000ff0fff79a7 */ /* 0x0001e2000810043f */
[----:B------:R-:W-:Y:S05]  /*cc10*/  @P1 BRA `(.L_x_10559) ;  /* 0xffffffd800d41947 */ /* 0x000fea000383ffff */
.L_x_10547:
[----:B------:R-:W-:Y:S05]  /*cc20*/  BSYNC B0 ;  /* 0x0000000000007941 */ /* 0x000fea0003800000 */
.L_x_10546:
[----:B------:R-:W-:Y:S06]  /*cc30*/  BAR.ARV 0x8, 0x1a0 ;  /* 0x0206800000007b1d */ /* 0x000fec0000002000 */
[----:B------:R-:W-:Y:S05]  /*cc40*/  @!P0 BRA `(.L_x_10560) ;  /* 0x0000000000048947 */ /* 0x000fea0003800000 */
[----:B------:R-:W-:Y:S01]  /*cc50*/  BPT.TRAP 0x1 ;  /* 0x000000040000795c */ /* 0x000fe20000300000 */
.L_x_10560:
[----:B------:R-:W2:Y:S01]  /*cc60*/  LDL R3, [R1] ;  /* 0x0000000001037983 */ /* 0x000ea20000100800 */
[----:B------:R-:W-:Y:S01]  /*cc70*/  IMAD R14, R157, 0x8, R16 ;  /* 0x000000089d0e7824 */ /* 0x000fe200078e0210 */
[----:B--2---:R-:W-:-:S04]  /*cc80*/  SHF.L.U32 R3, R3, 0x1f, RZ ;  /* 0x0000001f03037819 */ /* 0x004fc800000006ff */
[----:B------:R1:W2:Y:S01]  /*cc90*/  SYNCS.PHASECHK.TRANS64.TRYWAIT P1, [R14+URZ+0x13250], R3 ;  /* 0x013250030e0075a7 */ /* 0x0002a2000802017f */
[----:B------:R-:W-:Y:S05]  /*cca0*/  @!P0 BRA `(.L_x_10561) ;  /* 0x0000000000048947 */ /* 0x000fea0003800000 */
[----:B------:R-:W-:Y:S01]  /*ccb0*/  BPT.TRAP 0x1 ;  /* 0x000000040000795c */ /* 0x000fe20000300000 */
.L_x_10561:
[----:B------:R-:W-:Y:S04]  /*ccc0*/  BSSY B0, `(.L_x_10562) ;  /* 0x0000004000007945 */ /* 0x000fe80003800000 */
[----:B--2---:R-:W-:Y:S05]  /*ccd0*/  @P1 BRA `(.L_x_10563) ;  /* 0x0000000000081947 */ /* 0x004fea0003800000 */
[----:B------:R-:W2:Y:S02]  /*cce0*/  SYNCS.PHASECHK.TRANS64.TRYWAIT P1, [R14+URZ+0x13250], R3 ;  /* 0x013250030e0075a7 */ /* 0x000ea4000802017f */
[----:B--2---:R-:W-:Y:S05]  /*ccf0*/  @!P1 BRA `(.L_x_10564) ;  /* 0x0000007c00649947 */ /* 0x004fea0003800000 */
.L_x_10563:
[----:B------:R-:W-:Y:S05]  /*cd00*/  BSYNC B0 ;  /* 0x0000000000007941 */ /* 0x000fea0003800000 */
.L_x_10562:
[----:B------:R-:W3:Y:S04]  /*cd10*/  LDL R6, [R1+0x3c] ;  /* 0x00003c0001067983 */ /* 0x000ee80000100800 */
[----:B------:R-:W4:Y:S01]  /*cd20*/  LDL R7, [R1+0x24] ;  /* 0x0000240001077983 */ /* 0x000f220000100800 */
[----:B------:R-:W-:-:S03]  /*cd30*/  ULDC.64 UR4, c[0x0][0x9a0] ;  /* 0x0002680000047ab9 */ /* 0x000fc60000000a00 */
[----:B0-----:R-:W1:Y:S01]  /*cd40*/  LDL.LU R15, [R1+0x44] ;  /* 0x00004400010f7983 */ /* 0x001e620000300800 */
[----:B------:R-:W-:Y:S01]  /*cd50*/  VIADD R16, R16, 0x1000 ;  /* 0x0000100010107836 */ /* 0x000fe20000000000 */
[----:B------:R-:W-:Y:S01]  /*cd60*/  ISETP.NE.U32.AND P1, PT, RZ, UR4, PT ;  /* 0x00000004ff007c0c */ /* 0x000fe2000bf25070 */
[----:B------:R-:W-:Y:S01]  /*cd70*/  IMAD.MOV.U32 R5, RZ, RZ, -0x3ffffff0 ;  /* 0xc0000010ff057424 */ /* 0x000fe200078e00ff */
[----:B------:R-:W-:Y:S02]  /*cd80*/  WARPGROUP.ARRIVE ;  /* 0x00000000000079c5 */ /* 0x000fe40000000000 */
[----:B------:R-:W-:Y:S02]  /*cd90*/  SHF.R.U32.HI R16, RZ, 0x4, R16 ;  /* 0x00000004ff107819 */ /* 0x000fe40000011610 */
[----:B------:R-:W-:Y:S02]  /*cda0*/  R2UR UR7, R5 ;  /* 0x00000000050772ca */ /* 0x000fe400000e0000 */
[----:B------:R-:W-:-:S02]  /*cdb0*/  LOP3.LUT R16, R16, 0x3fff, RZ, 0xc0, !PT ;  /* 0x00003fff10107812 */ /* 0x000fc400078ec0ff */
[----:B------:R-:W-:Y:S02]  /*cdc0*/  ISETP.NE.AND.EX P1, PT, RZ, UR5, PT, P1 ;  /* 0x00000005ff007c0c */ /* 0x000fe4000bf25310 */
[----:B------:R-:W-:-:S05]  /*cdd0*/  LOP3.LUT R16, R16, 0x10000, RZ, 0xfc, !PT ;  /* 0x0001000010107812 */ /* 0x000fca00078efcff */
[----:B------:R-:W-:-:S05]  /*cde0*/  IMAD R4, R157, 0x280, R16 ;  /* 0x000002809d047824 */ /* 0x000fca00078e0210 */
[----:B------:R-:W-:Y:S01]  /*cdf0*/  R2UR UR6, R4 ;  /* 0x00000000040672ca */ /* 0x000fe200000e0000 */
[----:B------:R-:W3:Y:S08]  /*ce00*/  @P1 LDC.64 R10, c[0x0][0x9c8] ;  /* 0x00027200ff0a1b82 */ /* 0x000ef00000000a00 */
[----:B-----5:R-:W0:Y:S04]  /*ce10*/  @P1 LDC.64 R12, c[0x0][0x9d0] ;  /* 0x00027400ff0c1b82 */ /* 0x020e280000000a00 */
[----:B------:R-:W-:Y:S03]  /*ce20*/  QGMMA.64x64x32.F32.E4M3.E4M3 R24, R152, gdesc[UR4], R24, gsb0 ;  /* 0x00e0000498187df3 */ /* 0x000fe60008000818 */
[----:B------:R-:W-:-:S02]  /*ce30*/  WARPGROUP.DEPBAR.LE gsb0, 0x0 ;  /* 0x00008000000079c5 */ /* 0x000fc40000010000 */
[----:B------:R-:W-:Y:S01]  /*ce40*/  WARPGROUP.ARRIVE ;  /* 0x00000000000079c5 */ /* 0x000fe20000000000 */
[----:B---3--:R-:W-:-:S04]  /*ce50*/  @P1 IMAD R6, R6, R10, RZ ;  /* 0x0000000a06061224 */ /* 0x008fc800078e02ff */
[C---:B----4-:R-:W-:Y:S02]  /*ce60*/  @P1 IMAD R5, R7.reuse, R11, R6 ;  /* 0x0000000b07051224 */ /* 0x050fe400078e0206 */
[----:B------:R-:W-:Y:S01]  /*ce70*/  @P1 IMAD.WIDE.U32 R6, R7, R10, RZ ;  /* 0x0000000a07061225 */ /* 0x000fe200078e00ff */
[----:B-12---:R-:W-:-:S03]  /*ce80*/  @P1 SHF.R.S32.HI R3, RZ, 0x1f, R15 ;  /* 0x0000001fff031819 */ /* 0x006fc6000001140f */
[----:B------:R-:W-:Y:S02]  /*ce90*/  @P1 IMAD.IADD R7, R7, 0x1, R5 ;  /* 0x0000000107071824 */ /* 0x000fe400078e0205 */
[-C--:B0-----:R-:W-:Y:S02]  /*cea0*/  @P1 IMAD R8, R3, R12.reuse, RZ ;  /* 0x0000000c03081224 */ /* 0x081fe400078e02ff */
[----:B------:R-:W-:-:S04]  /*ceb0*/  @P1 IMAD.WIDE.U32 R6, R15, R12, R6 ;  /* 0x0000000c0f061225 */ /* 0x000fc800078e0006 */
[----:B------:R-:W-:Y:S01]  /*cec0*/  @P1 IMAD R3, R15, R13, R8 ;  /* 0x0000000d0f031224 */ /* 0x000fe200078e0208 */
[----:B------:R-:W-:Y:S01]  /*ced0*/  @P1 LEA R10, P2, R6, UR4, 0x2 ;  /* 0x00000004060a1c11 */ /* 0x000fe2000f8410ff */
[----:B------:R-:W-:Y:S02]  /*cee0*/  IMAD.MOV.U32 R8, RZ, RZ, 0x3f800000 ;  /* 0x3f800000ff087424 */ /* 0x000fe400078e00ff */
[----:B------:R-:W-:Y:S02]  /*cef0*/  @P1 IMAD.IADD R3, R7, 0x1, R3 ;  /* 0x0000000107031824 */ /* 0x000fe400078e0203 */
[----:B------:R-:W-:-:S03]  /*cf00*/  IMAD.MOV.U32 R7, RZ, RZ, -0x3ffffff0 ;  /* 0xc0000010ff077424 */ /* 0x000fc600078e00ff */
[----:B------:R-:W-:Y:S01]  /*cf10*/  @P1 LEA.HI.X R11, R6, UR5, R3, 0x2, P2 ;  /* 0x00000005060b1c11 */ /* 0x000fe200090f1403 */
[----:B------:R-:W-:Y:S01]  /*cf20*/  VIADD R6, R4, 0x80 ;  /* 0x0000008004067836 */ /* 0x000fe20000000000 */
[----:B------:R-:W-:-:S03]  /*cf30*/  R2UR UR7, R7 ;  /* 0x00000000070772ca */ /* 0x000fc600000e0000 */
[----:B------:R0:W2:Y:S01]  /*cf40*/  @P1 LDG.E R8, desc[UR42][R10.64] ;  /* 0x0000002a0a081981 */ /* 0x0000a2000c1e1900 */
[----:B------:R-:W-:Y:S01]  /*cf50*/  R2UR UR6, R6 ;  /* 0x00000000060672ca */ /* 0x000fe200000e0000 */
[----:B------:R-:W-:Y:S02]  /*cf60*/  VIADD R6, R4, 0x100 ;  /* 0x0000010004067836 */ /* 0x000fe40000000000 */
[----:B------:R-:W-:Y:S01]  /*cf70*/  IMAD.MOV.U32 R7, RZ, RZ, -0x3ffffff0 ;  /* 0xc0000010ff077424 */ /* 0x000fe200078e00ff */
[----:B------:R-:W1:Y:S01]  /*cf80*/  SHFL.BFLY PT, R5, R20, 0x2, 0x1f ;  /* 0x0c401f0014057f89 */ /* 0x000e6200000e0000 */
[----:B0-----:R-:W-:-:S08]  /*cf90*/  IMAD.MOV.U32 R11, RZ, RZ, RZ ;  /* 0x000000ffff0b7224 */ /* 0x001fd000078e00ff */
[----:B------:R-:W-:Y:S01]  /*cfa0*/  QGMMA.64x64x32.F32.E4M3.E4M3 R24, R148, gdesc[UR4], R24, gsb0 ;  /* 0x00e0000494187df3 */ /* 0x000fe20008000818 */
[----:B------:R-:W-:Y:S01]  /*cfb0*/  R2UR UR6, R6 ;  /* 0x00000000060672ca */ /* 0x000fe200000e0000 */
[C---:B------:R-:W-:Y:S01]  /*cfc0*/  VIADD R6, R4.reuse, 0x180 ;  /* 0x0000018004067836 */ /* 0x040fe20000000000 */
[----:B------:R-:W-:Y:S01]  /*cfd0*/  R2UR UR7, R7 ;  /* 0x00000000070772ca */ /* 0x000fe200000e0000 */
[----:B------:R-:W-:Y:S02]  /*cfe0*/  IMAD.MOV.U32 R7, RZ, RZ, -0x3ffffff0 ;  /* 0xc0000010ff077424 */ /* 0x000fe400078e00ff */
[----:B------:R-:W-:Y:S01]  /*cff0*/  VIADD R4, R4, 0x200 ;  /* 0x0000020004047836 */ /* 0x000fe20000000000 */
[----:B------:R-:W-:Y:S02]  /*d000*/  WARPGROUP.DEPBAR.LE gsb0, 0x0 ;  /* 0x00008000000079c5 */ /* 0x000fe40000010000 */
[----:B------:R-:W-:-:S07]  /*d010*/  WARPGROUP.ARRIVE ;  /* 0x00000000000079c5 */ /* 0x000fce0000000000 */
[----:B------:R-:W-:Y:S01]  /*d020*/  QGMMA.64x64x32.F32.E4M3.E4M3 R24, R136, gdesc[UR4], R24, gsb0 ;  /* 0x00e0000488187df3 */ /* 0x000fe20008000818 */
[----:B------:R-:W-:Y:S02]  /*d030*/  R2UR UR6, R6 ;  /* 0x00000000060672ca */ /* 0x000fe400000e0000 */
[----:B------:R-:W-:Y:S01]  /*d040*/  R2UR UR7, R7 ;  /* 0x00000000070772ca */ /* 0x000fe200000e0000 */
[----:B------:R-:W0:Y:S01]  /*d050*/  SHFL.BFLY PT, R6, R21, 0x2, 0x1f ;  /* 0x0c401f0015067f89 */ /* 0x000e2200000e0000 */
[----:B-1----:R-:W-:-:S01]  /*d060*/  FADD.FTZ R7, R5, R20 ;  /* 0x0000001405077221 */ /* 0x002fc20000010000 */
[----:B------:R-:W-:Y:S02]  /*d070*/  IMAD.MOV.U32 R5, RZ, RZ, -0x3ffffff0 ;  /* 0xc0000010ff057424 */ /* 0x000fe400078e00ff */
[----:B------:R-:W-:Y:S02]  /*d080*/  IMAD.MOV.U32 R20, RZ, RZ, -0x800000 ;  /* 0xff800000ff147424 */ /* 0x000fe400078e00ff */
[----:B0-----:R-:W-:-:S05]  /*d090*/  FADD.FTZ R6, R6, R21 ;  /* 0x0000001506067221 */ /* 0x001fca0000010000 */
[----:B------:R-:W0:Y:S02]  /*d0a0*/  SHFL.BFLY PT, R3, R6, 0x1, 0x1f ;  /* 0x0c201f0006037f89 */ /* 0x000e2400000e0000 */
[----:B0-----:R-:W-:-:S01]  /*d0b0*/  FADD.FTZ R10, R6, R3 ;  /* 0x00000003060a7221 */ /* 0x001fc20000010000 */
[----:B------:R-:W-:-:S03]  /*d0c0*/  IMAD.MOV.U32 R3, RZ, RZ, -0x800000 ;  /* 0xff800000ff037424 */ /* 0x000fc600078e00ff */
[C---:B------:R-:W-:Y:S01]  /*d0d0*/  FMUL.FTZ R13, R10.reuse, 0.00390625 ;  /* 0x3b8000000a0d7820 */ /* 0x040fe20000410000 */
[----:B------:R-:W-:-:S04]  /*d0e0*/  FSETP.NE.FTZ.AND P1, PT, R10, RZ, PT ;  /* 0x000000ff0a00720b */ /* 0x000fc80003f35000 */
[----:B------:R-:W-:Y:S01]  /*d0f0*/  FSETP.NE.FTZ.AND P2, PT, R13, RZ, PT ;  /* 0x000000ff0d00720b */ /* 0x000fe20003f55000 */
[----:B------:R-:W-:Y:S02]  /*d100*/  WARPGROUP.DEPBAR.LE gsb0, 0x0 ;  /* 0x00008000000079c5 */ /* 0x000fe40000010000 */
[----:B------:R-:W-:-:S06]  /*d110*/  WARPGROUP.ARRIVE ;  /* 0x00000000000079c5 */ /* 0x000fcc0000000000 */
[----:B------:R-:W-:Y:S01]  /*d120*/  QGMMA.64x64x32.F32.E4M3.E4M3 R24, R140, gdesc[UR4], R24, gsb0 ;  /* 0x00e000048c187df3 */ /* 0x000fe20008000818 */
[----:B------:R-:W-:Y:S02]  /*d130*/  R2UR UR6, R4 ;  /* 0x00000000040672ca */ /* 0x000fe400000e0000 */
[----:B------:R-:W-:Y:S01]  /*d140*/  R2UR UR7, R5 ;  /* 0x00000000050772ca */ /* 0x000fe200000e0000 */
[----:B------:R-:W0:Y:S01]  /*d150*/  SHFL.BFLY PT, R4, R7, 0x1, 0x1f ;  /* 0x0c201f0007047f89 */ /* 0x000e2200000e0000 */
[----:B------:R-:W-:-:S06]  /*d160*/  IMAD.MOV.U32 R5, RZ, RZ, RZ ;  /* 0x000000ffff057224 */ /* 0x000fcc00078e00ff */
[----:B------:R-:W-:Y:S01]  /*d170*/  @P1 MUFU.RCP R5, R10 ;  /* 0x0000000a00051308 */ /* 0x000fe20000001000 */
[----:B0-----:R-:W-:-:S01]  /*d180*/  FADD.FTZ R12, R7, R4 ;  /* 0x00000004070c7221 */ /* 0x001fc20000010000 */
[----:B------:R-:W-:-:S06]  /*d190*/  @P2 FMUL.FTZ R7, R2, 0.69314718246459960938 ;  /* 0x3f31721802072820 */ /* 0x000fcc0000410000 */
[----:B------:R-:W0:Y:S01]  /*d1a0*/  @P2 MUFU.LG2 R4, R13 ;  /* 0x0000000d00042308 */ /* 0x000e220000000c00 */
[C---:B------:R-:W-:Y:S01]  /*d1b0*/  FMUL.FTZ R15, R12.reuse, 0.00390625 ;  /* 0x3b8000000c0f7820 */ /* 0x040fe20000410000 */
[----:B------:R-:W-:-:S04]  /*d1c0*/  FSETP.NE.FTZ.AND P1, PT, R12, RZ, PT ;  /* 0x000000ff0c00720b */ /* 0x000fc80003f35000 */
[----:B------:R-:W-:-:S09]  /*d1d0*/  FSETP.NE.FTZ.AND P3, PT, R15, RZ, PT ;  /* 0x000000ff0f00720b */ /* 0x000fd20003f75000 */
[----:B------:R-:W-:Y:S01]  /*d1e0*/  @P1 MUFU.RCP R11, R12 ;  /* 0x0000000c000b1308 */ /* 0x000fe20000001000 */
[----:B0-----:R-:W-:-:S03]  /*d1f0*/  @P2 FMUL.FTZ R4, R4, 0.69314718246459960938 ;  /* 0x3f31721804042820 */ /* 0x001fc60000410000 */
[----:B------:R-:W-:Y:S01]  /*d200*/  @P3 FMUL.FTZ R21, R2, 0.69314718246459960938 ;  /* 0x3f31721802153820 */ /* 0x000fe20000410000 */
[----:B------:R-:W-:-:S03]  /*d210*/  @P2 FFMA.FTZ R3, R7, R0, R4 ;  /* 0x0000000007032223 */ /* 0x000fc60000010004 */
[----:B------:R-:W0:Y:S02]  /*d220*/  @P3 MUFU.LG2 R6, R15 ;  /* 0x0000000f00063308 */ /* 0x000e240000000c00 */
[----:B0-----:R-:W-:-:S04]  /*d230*/  @P3 FMUL.FTZ R6, R6, 0.69314718246459960938 ;  /* 0x3f31721806063820 */ /* 0x001fc80000410000 */
[----:B------:R-:W-:Y:S01]  /*d240*/  @P3 FFMA.FTZ R20, R21, R9, R6 ;  /* 0x0000000915143223 */ /* 0x000fe20000010006 */
[----:B------:R-:W-:Y:S02]  /*d250*/  WARPGROUP.DEPBAR.LE gsb0, 0x0 ;  /* 0x00008000000079c5 */ /* 0x000fe40000010000 */
[----:B------:R-:W-:-:S06]  /*d260*/  WARPGROUP.ARRIVE ;  /* 0x00000000000079c5 */ /* 0x000fcc0000000000 */
[----:B------:R-:W-:Y:S01]  /*d270*/  QGMMA.64x64x32.F32.E4M3.E4M3 R24, R144, gdesc[UR4], R24, gsb0 ;  /* 0x00e0000490187df3 */ /* 0x000fe20008000818 */
[-C--:B--2---:R-:W-:Y:S01]  /*d280*/  FMUL.FTZ R5, R5, R8.reuse ;  /* 0x0000000805057220 */ /* 0x084fe20000410000 */
[----:B------:R-:W-:Y:S01]  /*d290*/  FMUL.FTZ R2, R11, R8 ;  /* 0x000000080b027220 */ /* 0x000fe20000410000 */
[----:B------:R-:W-:Y:S02]  /*d2a0*/  WARPGROUP.DEPBAR.LE gsb0, 0x0 ;  /* 0x00008000000079c5 */ /* 0x000fe40000010000 */
[----:B------:R-:W-:Y:S05]  /*d2b0*/  @!P0 BRA `(.L_x_10565) ;  /* 0x0000000000048947 */ /* 0x000fea0003800000 */
[----:B------:R-:W-:Y:S01]  /*d2c0*/  BPT.TRAP 0x1 ;  /* 0x000000040000795c */ /* 0x000fe20000300000 */
.L_x_10565:
[----:B------:R-:W2:Y:S01]  /*d2d0*/  LDL.LU R4, [R1+0x14] ;  /* 0x0000140001047983 */ /* 0x000ea20000300800 */
[----:B------:R-:W-:Y:S02]  /*d2e0*/  VIADD R0, R14, 0x13260 ;  /* 0x000132600e007836 */ /* 0x000fe40000000000 */
[-C--:B------:R-:W-:Y:S01]  /*d2f0*/  FMUL.FTZ R62, R24, R5.reuse ;  /* 0x00000005183e7220 */ /* 0x080fe20000410000 */
[----:B------:R-:W-:Y:S01]  /*d300*/  FMUL.FTZ R60, R25, R5 ;  /* 0x00000005193c7220 */ /* 0x000fe20000410000 */
[----:B------:R-:W3:Y:S01]  /*d310*/  LDL.LU R16, [R1] ;  /* 0x0000000001107983 */ /* 0x000ee20000300800 */
[----:B------:R-:W-:Y:S01]  /*d320*/  VIADD R157, R157, 0x1 ;  /* 0x000000019d9d7836 */ /* 0x000fe20000000000 */
[----:B--2---:R-:W-:Y:S02]  /*d330*/  PRMT R0, R4, 0x654, R0 ;  /* 0x0000065404007816 */ /* 0x004fe40000000000 */
[----:B------:R-:W2:Y:S02]  /*d340*/  LDL.LU R4, [R1+0x38] ;  /* 0x0000380001047983 */ /* 0x000ea40000300800 */
[----:B------:R-:W-:Y:S01]  /*d350*/  ISETP.NE.AND P1, PT, R157, 0x2, PT ;  /* 0x000000029d00780c */ /* 0x000fe20003f25270 */
[----:B------:R0:W-:Y:S03]  /*d360*/  SYNCS.ARRIVE.TRANS64.RED.A1T0 RZ, [R0+URZ], RZ ;  /* 0x000000ff00ff79a7 */ /* 0x0001e6000810043f */
[----:B0-----:R-:W-:-:S04]  /*d370*/  SEL R0, RZ, 0x1, P1 ;  /* 0x00000001ff007807 */ /* 0x001fc80000800000 */
[----:B---3--:R-:W-:Y:S01]  /*d380*/  LOP3.LUT R16, R16, R0, RZ, 0x3c, !PT ;  /* 0x0000000010107212 */ /* 0x008fe200078e3cff */
        /* <DEDUP_REMOVED lines=32> */
[----:B--2---:R-:W-:-:S05]  /*d590*/  VIADD R4, R4, 0x1 ;  /* 0x0000000104047836 */ /* 0x004fca0000000000 */
[----:B------:R0:W-:Y:S04]  /*d5a0*/  STL [R1+0x38], R4 ;  /* 0x0000380401007387 */ /* 0x0001e80000100800 */
[----:B------:R0:W-:Y:S02]  /*d5b0*/  STL [R1], R16 ;  /* 0x0000001001007387 */ /* 0x0001e40000100800 */
.L_x_10513:
[----:B------:R-:W1:Y:S08]  /*d5c0*/  S2UR UR4, SR_CgaCtaId ;  /* 0x00000000000479c3 */ /* 0x000e700000008800 */
[----:B------:R-:W-:Y:S01]  /*d5d0*/  BAR.SYNC.DEFER_BLOCKING 0x5, 0x200 ;  /* 0x0148000000007b1d */ /* 0x000fe20000010000 */
[----:B0-----:R-:W-:-:S05]  /*d5e0*/  MOV R16, 0x400 ;  /* 0x0000040000107802 */ /* 0x001fca0000000f00 */
[----:B------:R-:W-:Y:S01]  /*d5f0*/  BSSY B0, `(.L_x_10566) ;  /* 0x00001c6000007945 */ /* 0x000fe20003800000 */
[----:B-1----:R-:W-:-:S05]  /*d600*/  IMAD.U32 R0, RZ, RZ, UR4 ;  /* 0x00000004ff007e24 */ /* 0x002fca000f8e00ff */
[----:B------:R0:W-:Y:S01]  /*d610*/  STL [R1+0x14], R0 ;  /* 0x0000140001007387 */ /* 0x0001e20000100800 */
[----:B------:R-:W-:-:S05]  /*d620*/  LEA R16, R0, R16, 0x18 ;  /* 0x0000001000107211 */ /* 0x000fca00078ec0ff */
[----:B-----5:R0:W1:Y:S01]  /*d630*/  LDS.128 R24, [R16+0x132d0] ;  /* 0x0132d00010187984 */ /* 0x0200620000000c00 */
[----:B------:R-:W-:Y:S06]  /*d640*/  BAR.ARV 0x4, 0x200 ;  /* 0x0108000000007b1d */ /* 0x000fec0000002000 */
[----:B------:R-:W-:Y:S05]  /*d650*/  @P0 BRA `(.L_x_10567) ;  /* 0x0000001000a00947 */ /* 0x000fea0003800000 */
[----:B------:R-:W0:Y:S01]  /*d660*/  S2R R2, SR_TID.X ;  /* 0x0000000000027919 */ /* 0x000e220000002100 */
[----:B------:R-:W-:Y:S01]  /*d670*/  ULDC.64 UR4, c[0x4][0x38] ;  /* 0x01000e0000047ab9 */ /* 0x000fe20000000a00 */
[----:B------:R-:W2:Y:S04]  /*d680*/  LDL R38, [R1+0x58] ;  /* 0x0000580001267983 */ /* 0x000ea80000100800 */
[----:B------:R-:W3:Y:S04]  /*d690*/  LDL.LU R48, [R1+0x30] ;  /* 0x0000300001307983 */ /* 0x000ee80000300800 */
[----:B------:R-:W4:Y:S01]  /*d6a0*/  LDL.LU R46, [R1+0x34] ;  /* 0x00003400012e7983 */ /* 0x000f220000300800 */
        /* <DEDUP_REMOVED lines=8> */
[----:B------:R-:W-:Y:S02]  /*d730*/  LOP3.LUT P0, R2, R2, 0x3, RZ, 0xc0, !PT ;  /* 0x0000000302027812 */ /* 0x000fe4000780c0ff */
[----:B------:R-:W-:Y:S02]  /*d740*/  F2FP.BF16.F32.PACK_AB R29, R29, R32 ;  /* 0x000000201d1d723e */ /* 0x000fe400000010ff */
[----:B------:R-:W-:-:S02]  /*d750*/  F2FP.BF16.F32.PACK_AB R11, R11, R12 ;  /* 0x0000000c0b0b723e */ /* 0x000fc400000010ff */
[----:B------:R-:W-:Y:S02]  /*d760*/  ISETP.EQ.OR P0, PT, R2, 0x3, !P0 ;  /* 0x000000030200780c */ /* 0x000fe40004702670 */
[----:B------:R-:W-:Y:S02]  /*d770*/  F2FP.BF16.F32.PACK_AB R8, R7, R8 ;  /* 0x000000080708723e */ /* 0x000fe400000010ff */
[----:B------:R-:W-:Y:S02]  /*d780*/  F2FP.BF16.F32.PACK_AB R40, R37, R40 ;  /* 0x000000282528723e */ /* 0x000fe400000010ff */
[----:B------:R-:W-:Y:S02]  /*d790*/  F2FP.BF16.F32.PACK_AB R9, R9, R10 ;  /* 0x0000000a0909723e */ /* 0x000fe400000010ff */
[----:B------:R-:W-:Y:S02]  /*d7a0*/  SEL R37, R11, R8, P0 ;  /* 0x000000080b257207 */ /* 0x000fe40000000000 */
[----:B------:R-:W-:-:S02]  /*d7b0*/  SEL R39, R8, R11, P0 ;  /* 0x0000000b08277207 */ /* 0x000fc40000000000 */
[----:B------:R-:W-:Y:S02]  /*d7c0*/  F2FP.BF16.F32.PACK_AB R6, R55, R6 ;  /* 0x000000063706723e */ /* 0x000fe400000010ff */
[----:B------:R-:W-:Y:S02]  /*d7d0*/  F2FP.BF16.F32.PACK_AB R61, R61, R62 ;  /* 0x0000003e3d3d723e */ /* 0x000fe400000010ff */
[----:B------:R-:W-:Y:S02]  /*d7e0*/  F2FP.BF16.F32.PACK_AB R60, R59, R60 ;  /* 0x0000003c3b3c723e */ /* 0x000fe400000010ff */
[----:B------:R-:W-:Y:S02]  /*d7f0*/  F2FP.BF16.F32.PACK_AB R41, R41, R44 ;  /* 0x0000002c2929723e */ /* 0x000fe400000010ff */
[----:B------:R-:W-:Y:S01]  /*d800*/  F2FP.BF16.F32.PACK_AB R28, R15, R28 ;  /* 0x0000001c0f1c723e */ /* 0x000fe200000010ff */
[----:B------:R-:W4:Y:S01]  /*d810*/  LDL R44, [R1+0x28] ;  /* 0x00002800012c7983 */ /* 0x000f220000100800 */
[----:B------:R-:W-:-:S02]  /*d820*/  MOV R32, R16 ;  /* 0x0000001000207202 */ /* 0x000fc40000000f00 */
[----:B0-----:R-:W-:Y:S02]  /*d830*/  MOV R33, R43 ;  /* 0x0000002b00217202 */ /* 0x001fe40000000f00 */
[----:B------:R-:W-:Y:S02]  /*d840*/  F2FP.BF16.F32.PACK_AB R14, R13, R14 ;  /* 0x0000000e0d0e723e */ /* 0x000fe400000010ff */
[----:B------:R-:W-:Y:S02]  /*d850*/  F2FP.BF16.F32.PACK_AB R57, R57, R58 ;  /* 0x0000003a3939723e */ /* 0x000fe400000010ff */
[----:B------:R-:W-:Y:S02]  /*d860*/  F2FP.BF16.F32.PACK_AB R35, R35, R36 ;  /* 0x000000242323723e */ /* 0x000fe400000010ff */
[----:B------:R-:W-:Y:S02]  /*d870*/  F2FP.BF16.F32.PACK_AB R34, R31, R34 ;  /* 0x000000221f22723e */ /* 0x000fe400000010ff */
[----:B------:R-:W-:-:S02]  /*d880*/  SEL R13, R61, R60, P0 ;  /* 0x0000003c3d0d7207 */ /* 0x000fc40000000000 */
[----:B------:R-:W-:Y:S02]  /*d890*/  F2FP.BF16.F32.PACK_AB R21, R21, R30 ;  /* 0x0000001e1515723e */ /* 0x000fe400000010ff */
        /* <DEDUP_REMOVED lines=16> */
[----:B------:R-:W-:Y:S02]  /*d9a0*/  IADD3 R55, P3, R10, 0x20, RZ ;  /* 0x000000200a377810 */ /* 0x000fe40007f7e0ff */
[----:B------:R-:W-:Y:S02]  /*d9b0*/  SHF.R.U64 R53, R53, 0x3, RZ ;  /* 0x0000000335357819 */ /* 0x000fe400000012ff */
[----:B-1----:R-:W-:Y:S02]  /*d9c0*/  LOP3.LUT R4, R55, 0x380, RZ, 0xc0, !PT ;  /* 0x0000038037047812 */ /* 0x002fe400078ec0ff */
[----:B------:R-:W-:-:S02]  /*d9d0*/  LOP3.LUT R12, R63, 0x380, RZ, 0xc0, !PT ;  /* 0x000003803f0c7812 */ /* 0x000fc400078ec0ff */
[----:B------:R-:W-:Y:S02]  /*d9e0*/  IADD3 R59, P2, R10, 0x40, RZ ;  /* 0x000000400a3b7810 */ /* 0x000fe40007f5e0ff */
[----:B------:R-:W-:Y:S02]  /*d9f0*/  LOP3.LUT R10, R53, R10, RZ, 0x3c, !PT ;  /* 0x0000000a350a7212 */ /* 0x000fe400078e3cff */
[----:B------:R-:W-:Y:S02]  /*da00*/  SHF.R.U64 R4, R4, 0x3, RZ ;  /* 0x0000000304047819 */ /* 0x000fe400000012ff */
[----:B------:R-:W-:Y:S01]  /*da10*/  SHF.R.U64 R12, R12, 0x3, RZ ;  /* 0x000000030c0c7819 */ /* 0x000fe200000012ff */
[--C-:B------:R-:W-:Y:S01]  /*da20*/  IMAD.X R5, RZ, RZ, R11.reuse, P1 ;  /* 0x000000ffff057224 */ /* 0x100fe200008e060b */
[----:B------:R-:W-:Y:S01]  /*da30*/  IADD3.X R7, RZ, R11, RZ, P2, !PT ;  /* 0x0000000bff077210 */ /* 0x000fe200017fe4ff */
[----:B------:R-:W-:Y:S01]  /*da40*/  IMAD.X R9, RZ, RZ, R11, P3 ;  /* 0x000000ffff097224 */ /* 0x000fe200018e060b */
[----:B------:R-:W-:-:S02]  /*da50*/  LOP3.LUT R8, R4, R55, RZ, 0x3c, !PT ;  /* 0x0000003704087212 */ /* 0x000fc400078e3cff */
[----:B------:R-:W-:Y:S02]  /*da60*/  MOV R42, R10 ;  /* 0x0000000a002a7202 */ /* 0x000fe40000000f00 */
[----:B------:R-:W-:Y:S02]  /*da70*/  LOP3.LUT R4, R12, R63, RZ, 0x3c, !PT ;  /* 0x0000003f0c047212 */ /* 0x000fe400078e3cff */
[----:B---3--:R-:W-:Y:S01]  /*da80*/  LOP3.LUT R2, R0, 0x2, RZ, 0x3c, !PT ;  /* 0x0000000200027812 */ /* 0x008fe200078e3cff */
[----:B------:R-:W-:Y:S04]  /*da90*/  SHFL.IDX PT, R13, R13, R0, 0x1c1f ;  /* 0x001c1f000d0d7589 */ /* 0x000fe800000e0000 */
[----:B------:R-:W0:Y:S04]  /*daa0*/  SHFL.IDX PT, R30, R61, R2, 0x1c1f ;  /* 0x001c1f023d1e7589 */ /* 0x000e2800000e0000 */
[----:B------:R-:W-:Y:S04]  /*dab0*/  SHFL.IDX PT, R43, R43, R0, 0x1c1f ;  /* 0x001c1f002b2b7589 */ /* 0x000fe800000e0000 */
[----:B------:R-:W1:Y:S04]  /*dac0*/  SHFL.IDX PT, R24, R41, R2, 0x1c1f ;  /* 0x001c1f0229187589 */ /* 0x000e6800000e0000 */
[----:B------:R-:W-:Y:S04]  /*dad0*/  SHFL.IDX PT, R10, R31, R0, 0x1c1f ;  /* 0x001c1f001f0a7589 */ /* 0x000fe800000e0000 */
[----:B------:R1:W2:Y:S04]  /*dae0*/  SHFL.IDX PT, R11, R29, R2, 0x1c1f ;  /* 0x001c1f021d0b7589 */ /* 0x0002a800000e0000 */
[----:B------:R-:W-:Y:S04]  /*daf0*/  SHFL.IDX PT, R15, R15, R0, 0x1c1f ;  /* 0x001c1f000f0f7589 */ /* 0x000fe800000e0000 */
[----:B------:R-:W3:Y:S04]  /*db00*/  SHFL.IDX PT, R12, R57, R2, 0x1c1f ;  /* 0x001c1f02390c7589 */ /* 0x000ee800000e0000 */
[----:B------:R-:W-:Y:S04]  /*db10*/  SHFL.IDX PT, R45, R45, R0, 0x1c1f ;  /* 0x001c1f002d2d7589 */ /* 0x000fe800000e0000 */
[----:B------:R-:W4:Y:S04]  /*db20*/  SHFL.IDX PT, R34, R35, R2, 0x1c1f ;  /* 0x001c1f0223227589 */ /* 0x000f2800000e0000 */
[----:B------:R-:W-:Y:S04]  /*db30*/  SHFL.IDX PT, R37, R37, R0, 0x1c1f ;  /* 0x001c1f0025257589 */ /* 0x000fe800000e0000 */
[----:B------:R2:W4:Y:S04]  /*db40*/  SHFL.IDX PT, R14, R39, R2, 0x1c1f ;  /* 0x001c1f02270e7589 */ /* 0x00052800000e0000 */
[----:B------:R-:W-:Y:S04]  /*db50*/  SHFL.IDX PT, R47, R47, R0, 0x1c1f ;  /* 0x001c1f002f2f7589 */ /* 0x000fe800000e0000 */
[----:B------:R-:W4:Y:S04]  /*db60*/  SHFL.IDX PT, R36, R21, R2, 0x1c1f ;  /* 0x001c1f0215247589 */ /* 0x000f2800000e0000 */
[----:B------:R-:W-:Y:S04]  /*db70*/  SHFL.IDX PT, R49, R49, R0, 0x1c1f ;  /* 0x001c1f0031317589 */ /* 0x000fe800000e0000 */
[----:B------:R-:W4:Y:S01]  /*db80*/  SHFL.IDX PT, R38, R51, R2, 0x1c1f ;  /* 0x001c1f0233267589 */ /* 0x000f2200000e0000 */
[----:B------:R-:W-:-:S04]  /*db90*/  LOP3.LUT R6, R59, 0x380, RZ, 0xc0, !PT ;  /* 0x000003803b067812 */ /* 0x000fc800078ec0ff */
[----:B------:R-:W-:Y:S02]  /*dba0*/  SHF.R.U64 R6, R6, 0x3, RZ ;  /* 0x0000000306067819 */ /* 0x000fe400000012ff */
[----:B0-----:R-:W-:Y:S02]  /*dbb0*/  SEL R28, R13, R30, P0 ;  /* 0x0000001e0d1c7207 */ /* 0x001fe40000000000 */
[----:B------:R-:W-:Y:S02]  /*dbc0*/  LOP3.LUT R6, R6, R59, RZ, 0x3c, !PT ;  /* 0x0000003b06067212 */ /* 0x000fe400078e3cff */
[----:B------:R-:W-:Y:S02]  /*dbd0*/  SEL R30, R30, R13, P0 ;  /* 0x0000000d1e1e7207 */ /* 0x000fe40000000000 */
[----:B-1----:R-:W-:Y:S02]  /*dbe0*/  SEL R29, R43, R24, P0 ;  /* 0x000000182b1d7207 */ /* 0x002fe40000000000 */
[----:B------:R-:W-:Y:S01]  /*dbf0*/  SEL R31, R24, R43, P0 ;  /* 0x0000002b181f7207 */ /* 0x000fe20000000000 */
[----:B------:R-:W-:Y:S01]  /*dc00*/  BAR.SYNC.DEFER_BLOCKING 0x1, 0x180 ;  /* 0x0046000000007b1d */ /* 0x000fe20000010000 */
[----:B------:R-:W-:-:S02]  /*dc10*/  MOV R40, R8 ;  /* 0x0000000800287202 */ /* 0x000fc40000000f00 */
[----:B--2---:R-:W-:Y:S02]  /*dc20*/  MOV R39, R6 ;  /* 0x0000000600277202 */ /* 0x004fe40000000f00 */
[----:B------:R-:W-:Y:S02]  /*dc30*/  MOV R24, R4 ;  /* 0x0000000400187202 */ /* 0x000fe40000000f00 */
[----:B------:R-:W-:Y:S02]  /*dc40*/  SEL R8, R10, R11, P0 ;  /* 0x0000000b0a087207 */ /* 0x000fe40000000000 */
[----:B---3--:R-:W-:Y:S02]  /*dc50*/  SEL R4, R15, R12, P0 ;  /* 0x0000000c0f047207 */ /* 0x008fe40000000000 */
[----:B------:R-:W-:Y:S02]  /*dc60*/  SEL R6, R12, R15, P0 ;  /* 0x0000000f0c067207 */ /* 0x000fe40000000000 */
[----:B------:R-:W-:-:S02]  /*dc70*/  SEL R10, R11, R10, P0 ;  /* 0x0000000a0b0a7207 */ /* 0x000fc40000000000 */
[----:B----4-:R-:W-:Y:S02]  /*dc80*/  SEL R5, R45, R34, P0 ;  /* 0x000000222d057207 */ /* 0x010fe40000000000 */
[----:B------:R-:W-:Y:S02]  /*dc90*/  SEL R7, R34, R45, P0 ;  /* 0x0000002d22077207 */ /* 0x000fe40000000000 */
[----:B------:R-:W-:Y:S02]  /*dca0*/  SEL R12, R37, R14, P0 ;  /* 0x0000000e250c7207 */ /* 0x000fe40000000000 */
[----:B------:R-:W-:Y:S02]  /*dcb0*/  SEL R9, R47, R36, P0 ;  /* 0x000000242f097207 */ /* 0x000fe40000000000 */
[----:B------:R-:W-:Y:S01]  /*dcc0*/  SEL R11, R36, R47, P0 ;  /* 0x0000002f240b7207 */ /* 0x000fe20000000000 */
[----:B------:R0:W-:Y:S01]  /*dcd0*/  STSM.16.M88.4 [R42], R28 ;  /* 0x0000001c2a007844 */ /* 0x0001e20000000200 */
[----:B------:R-:W-:-:S02]  /*dce0*/  SEL R14, R14, R37, P0 ;  /* 0x000000250e0e7207 */ /* 0x000fc40000000000 */
[----:B------:R-:W-:Y:S02]  /*dcf0*/  SEL R13, R49, R38, P0 ;  /* 0x00000026310d7207 */ /* 0x000fe40000000000 */
[----:B------:R-:W-:Y:S02]  /*dd00*/  SEL R15, R38, R49, P0 ;  /* 0x00000031260f7207 */ /* 0x000fe40000000000 */
[----:B------:R-:W-:Y:S01]  /*dd10*/  ISETP.NE.U32.AND P1, PT, RZ, UR4, PT ;  /* 0x00000004ff007c0c */ /* 0x000fe2000bf25070 */
[----:B------:R1:W-:Y:S03]  /*dd20*/  STSM.16.M88.4 [R40], R4 ;  /* 0x0000000428007844 */ /* 0x0003e60000000200 */
[----:B------:R-:W-:Y:S01]  /*dd30*/  ISETP.NE.AND.EX P1, PT, RZ, UR5, PT, P1 ;  /* 0x00000005ff007c0c */ /* 0x000fe2000bf25310 */
[----:B------:R1:W-:Y:S01]  /*dd40*/  STSM.16.M88.4 [R39], R8 ;  /* 0x0000000827007844 */ /* 0x0003e20000000200 */
[----:B0-----:R-:W-:-:S03]  /*dd50*/  IADD3 R30, P2, R48, UR4, RZ ;  /* 0x00000004301e7c10 */ /* 0x001fc6000ff5e0ff */
[----:B------:R1:W-:Y:S01]  /*dd60*/  STSM.16.M88.4 [R24], R12 ;  /* 0x0000000c18007844 */ /* 0x0003e20000000200 */
[----:B------:R-:W-:Y:S01]  /*dd70*/  IADD3.X R31, R46, UR5, RZ, P2, !PT ;  /* 0x000000052e1f7c10 */ /* 0x000fe200097fe4ff */
[----:B------:R-:W-:Y:S01]  /*dd80*/  ULDC.64 UR4, c[0x0][0xbe0] ;  /* 0x0002f80000047ab9 */ /* 0x000fe20000000a00 */
[----:B------:R-:W-:Y:S01]  /*dd90*/  BAR.SYNC.DEFER_BLOCKING 0x1, 0x180 ;  /* 0x0046000000007b1d */ /* 0x000fe20000010000 */
[----:B------:R-:W-:-:S04]  /*dda0*/  ISETP.NE.U32.AND P0, PT, RZ, UR4, PT ;  /* 0x00000004ff007c0c */ /* 0x000fc8000bf05070 */
[----:B------:R-:W-:Y:S01]  /*ddb0*/  ISETP.NE.AND.EX P0, PT, RZ, UR5, PT, P0 ;  /* 0x00000005ff007c0c */ /* 0x000fe2000bf05300 */
[----:B------:R-:W-:-:S12]  /*ddc0*/  IMAD.MOV.U32 R21, RZ, RZ, RZ ;  /* 0x000000ffff157224 */ /* 0x000fd800078e00ff */
[----:B------:R-:W-:Y:S01]  /*ddd0*/  @P0 IADD3 R28, P2, R48, UR4, RZ ;  /* 0x00000004301c0c10 */ /* 0x000fe2000ff5e0ff */
[----:B------:R-:W-:Y:S02]  /*dde0*/  ULDC UR4, c[0x0][0xa88] ;  /* 0x0002a20000047ab9 */ /* 0x000fe40000000800 */
[----:B------:R-:W-:Y:S01]  /*ddf0*/  IMAD.U32 R0, RZ, RZ, UR4 ;  /* 0x00000004ff007e24 */ /* 0x000fe2000f8e00ff */
[----:B------:R-:W-:Y:S01]  /*de00*/  @P0 IADD3.X R29, R46, UR5, RZ, P2, !PT ;  /* 0x000000052e1d0c10 */ /* 0x000fe200097fe4ff */
[----:B------:R-:W2:Y:S04]  /*de10*/  @P1 LDG.E R21, desc[UR42][R30.64] ;  /* 0x0000002a1e151981 */ /* 0x000ea8000c1e1900 */
[----:B------:R1:W5:Y:S01]  /*de20*/  @P0 LDG.E R0, desc[UR42][R28.64] ;  /* 0x0000002a1c000981 */ /* 0x000362000c1e1900 */
[----:B------:R-:W-:-:S02]  /*de30*/  SHF.R.S32.HI R38, RZ, 0x1f, R44 ;  /* 0x0000001fff267819 */ /* 0x000fc4000001142c */
[----:B--2---:R-:W-:Y:S01]  /*de40*/  SHF.R.S32.HI R34, RZ, 0x1f, R21 ;  /* 0x0000001fff227819 */ /* 0x004fe20000011415 */
[----:B-1----:R-:W-:Y:S06]  /*de50*/  @P0 BRA `(.L_x_10568) ;  /* 0x0000000000100947 */ /* 0x002fec0003800000 */
[----:B------:R-:W-:Y:S05]  /*de60*/  @!P1 BRA `(.L_x_10568) ;  /* 0x00000000000c9947 */ /* 0x000fea0003800000 */
[----:B------:R-:W2:Y:S04]  /*de70*/  LDG.E R5, desc[UR42][R30.64] ;  /* 0x0000002a1e057981 */ /* 0x000ea8000c1e1900 */
[----:B-----5:R-:W2:Y:S02]  /*de80*/  LDG.E R0, desc[UR42][R30.64+0x4] ;  /* 0x0000042a1e007981 */ /* 0x020ea4000c1e1900 */
[----:B--2---:R-:W-:-:S07]  /*de90*/  IMAD.IADD R0, R0, 0x1, -R5 ;  /* 0x0000000100007824 */ /* 0x004fce00078e0a05 */
.L_x_10568:
[----:B------:R-:W2:Y:S01]  /*dea0*/  LDL.LU R9, [R1+0x3c] ;  /* 0x00003c0001097983 */ /* 0x000ea20000300800 */
[----:B------:R-:W-:Y:S01]  /*deb0*/  ULDC.64 UR4, c[0x0][0xb70] ;  /* 0x0002dc0000047ab9 */ /* 0x000fe20000000a00 */
[----:B------:R-:W-:Y:S01]  /*dec0*/  IMAD.MOV.U32 R4, RZ, RZ, R21 ;  /* 0x000000ffff047224 */ /* 0x000fe200078e0015 */
[----:B------:R-:W-:Y:S01]  /*ded0*/  ULDC.64 UR6, c[0x0][0xae0] ;  /* 0x0002b80000067ab9 */ /* 0x000fe20000000a00 */
[----:B------:R-:W3:Y:S04]  /*dee0*/  LDL.LU R6, [R1+0x24] ;  /* 0x0000240001067983 */ /* 0x000ee80000300800 */
[----:B------:R-:W4:Y:S04]  /*def0*/  LDL R8, [R1+0x54] ;  /* 0x0000540001087983 */ /* 0x000f280000100800 */
[----:B------:R-:W4:Y:S04]  /*df00*/  LDL.64 R12, [R1+0x8] ;  /* 0x00000800010c7983 */ /* 0x000f280000100a00 */
[----:B------:R-:W4:Y:S04]  /*df10*/  LDL R41, [R1+0x2c] ;  /* 0x00002c0001297983 */ /* 0x000f280000100800 */
[----:B------:R-:W4:Y:S04]  /*df20*/  LDL.64 R42, [R1+0x8] ;  /* 0x00000800012a7983 */ /* 0x000f280000100a00 */
[----:B------:R-:W4:Y:S01]  /*df30*/  LDL.LU R40, [R1+0x40] ;  /* 0x0000400001287983 */ /* 0x000f220000300800 */
[----:B------:R-:W-:-:S02]  /*df40*/  IMAD R2, R38, UR4, RZ ;  /* 0x0000000426027c24 */ /* 0x000fc4000f8e02ff */
[----:B------:R-:W-:Y:S02]  /*df50*/  IMAD.MOV.U32 R5, RZ, RZ, R34 ;  /* 0x000000ffff057224 */ /* 0x000fe400078e0022 */
[C---:B------:R-:W-:Y:S02]  /*df60*/  IMAD R7, R44.reuse, UR5, R2 ;  /* 0x000000052c077c24 */ /* 0x040fe4000f8e0202 */
[----:B------:R-:W-:Y:S01]  /*df70*/  IMAD.WIDE.U32 R4, R44, UR4, R4 ;  /* 0x000000042c047c25 */ /* 0x000fe2000f8e0004 */
[----:B------:R-:W-:-:S03]  /*df80*/  ULDC.64 UR4, c[0x0][0xb78] ;  /* 0x0002de0000047ab9 */ /* 0x000fc60000000a00 */
[----:B------:R-:W-:Y:S01]  /*df90*/  IMAD.IADD R5, R5, 0x1, R7 ;  /* 0x0000000105057824 */ /* 0x000fe200078e0207 */
[----:B------:R-:W-:Y:S01]  /*dfa0*/  BSSY B1, `(.L_x_10569) ;  /* 0x0000064000017945 */ /* 0x000fe20003800000 */
[----:B--2---:R-:W-:Y:S02]  /*dfb0*/  SEL R24, R9, RZ, !P1 ;  /* 0x000000ff09187207 */ /* 0x004fe40004800000 */
[----:B---3--:R-:W-:-:S03]  /*dfc0*/  SEL R39, R6, RZ, !P1 ;  /* 0x000000ff06277207 */ /* 0x008fc60004800000 */
[----:B------:R-:W-:Y:S01]  /*dfd0*/  IMAD R2, R24, UR4, RZ ;  /* 0x0000000418027c24 */ /* 0x000fe2000f8e02ff */
[----:B------:R-:W0:Y:S01]  /*dfe0*/  S2R R6, SR_TID.X ;  /* 0x0000000000067919 */ /* 0x000e220000002100 */
[----:B------:R-:W-:-:S04]  /*dff0*/  IMAD.WIDE.U32 R4, R39, UR4, R4 ;  /* 0x0000000427047c25 */ /* 0x000fc8000f8e0004 */
[----:B----4-:R-:W-:Y:S02]  /*e000*/  IMAD.MOV.U32 R42, RZ, RZ, R12 ;  /* 0x000000ffff2a7224 */ /* 0x010fe400078e000c */
[----:B------:R-:W-:Y:S02]  /*e010*/  IMAD R11, R40, 0xc0, R8 ;  /* 0x000000c0280b7824 */ /* 0x000fe400078e0208 */
[----:B------:R-:W-:-:S04]  /*e020*/  IMAD R7, R42, 0x40, R41 ;  /* 0x000000402a077824 */ /* 0x000fc800078e0229 */
[----:B------:R-:W-:-:S03]  /*e030*/  IMAD.WIDE R32, R7, 0x2, R32 ;  /* 0x0000000207207825 */ /* 0x000fc600078e0220 */
[C---:B------:R-:W-:Y:S02]  /*e040*/  IADD3 R7, P3, R32.reuse, 0x3000, RZ ;  /* 0x0000300020077810 */ /* 0x040fe40007f7e0ff */
[----:B------:R-:W-:Y:S01]  /*e050*/  LOP3.LUT R15, R32, 0x380, RZ, 0xc0, !PT ;  /* 0x00000380200f7812 */ /* 0x000fe200078ec0ff */
[----:B0-----:R-:W-:Y:S02]  /*e060*/  VIADD R9, R6, 0xffffff80 ;  /* 0xffffff8006097836 */ /* 0x001fe40000000000 */
[----:B------:R-:W-:Y:S01]  /*e070*/  IMAD R6, R39, UR5, R2 ;  /* 0x0000000527067c24 */ /* 0x000fe2000f8e0202 */
[----:B------:R-:W-:Y:S01]  /*e080*/  IADD3 R2, P1, R11, R4, RZ ;  /* 0x000000040b027210 */ /* 0x000fe20007f3e0ff */
[----:B------:R-:W-:Y:S01]  /*e090*/  ULDC.64 UR4, c[0x0][0xb40] ;  /* 0x0002d00000047ab9 */ /* 0x000fe20000000a00 */
[----:B------:R-:W-:Y:S01]  /*e0a0*/  SHF.R.S32.HI R8, RZ, 0x1f, R9 ;  /* 0x0000001fff087819 */ /* 0x000fe20000011409 */
[----:B------:R-:W-:Y:S01]  /*e0b0*/  IMAD.X R13, RZ, RZ, R33, P3 ;  /* 0x000000ffff0d7224 */ /* 0x000fe200018e0621 */
[----:B------:R-:W-:-:S02]  /*e0c0*/  LEA R36, P2, R2, UR4, 0x2 ;  /* 0x0000000402247c11 */ /* 0x000fc4000f8410ff */
[----:B------:R-:W-:Y:S02]  /*e0d0*/  LEA.HI R8, R8, R9, RZ, 0x7 ;  /* 0x0000000908087211 */ /* 0x000fe400078f38ff */
[----:B------:R-:W-:Y:S02]  /*e0e0*/  LOP3.LUT R4, R7, 0x380, RZ, 0xc0, !PT ;  /* 0x0000038007047812 */ /* 0x000fe400078ec0ff */
[----:B------:R-:W-:Y:S02]  /*e0f0*/  LOP3.LUT R8, R8, 0xffffff80, RZ, 0xc0, !PT ;  /* 0xffffff8008087812 */ /* 0x000fe400078ec0ff */
[----:B------:R-:W-:Y:S02]  /*e100*/  SHF.R.U64 R4, R4, 0x3, RZ ;  /* 0x0000000304047819 */ /* 0x000fe400000012ff */
[----:B------:R-:W-:Y:S01]  /*e110*/  SHF.R.U64 R15, R15, 0x3, RZ ;  /* 0x000000030f0f7819 */ /* 0x000fe200000012ff */
[----:B------:R-:W-:Y:S01]  /*e120*/  IMAD.IADD R8, R9, 0x1, -R8 ;  /* 0x0000000109087824 */ /* 0x000fe200078e0a08 */
[----:B------:R-:W-:-:S02]  /*e130*/  SHF.R.S32.HI R9, RZ, 0x1f, R11 ;  /* 0x0000001fff097819 */ /* 0x000fc4000001140b */
[----:B------:R-:W-:Y:S02]  /*e140*/  LOP3.LUT R12, R4, R7, RZ, 0x3c, !PT ;  /* 0x00000007040c7212 */ /* 0x000fe400078e3cff */
[----:B------:R-:W-:Y:S01]  /*e150*/  IADD3.X R9, R9, R5, R6, P1, !PT ;  /* 0x0000000509097210 */ /* 0x000fe20000ffe406 */
[C---:B------:R-:W-:Y:S01]  /*e160*/  VIADD R5, R11.reuse, 0x8 ;  /* 0x000000080b057836 */ /* 0x040fe20000000000 */
[----:B------:R-:W-:Y:S02]  /*e170*/  LOP3.LUT P0, RZ, R8, 0x3, RZ, 0xc0, !PT ;  /* 0x0000000308ff7812 */ /* 0x000fe4000780c0ff */
[----:B------:R-:W-:Y:S01]  /*e180*/  LEA.HI.X R37, R2, UR5, R9, 0x2, P2 ;  /* 0x0000000502257c11 */ /* 0x000fe200090f1409 */
[----:B------:R-:W-:Y:S01]  /*e190*/  ULDC.64 UR4, c[0x0][0xaa0] ;  /* 0x0002a80000047ab9 */ /* 0x000fe20000000a00 */
[-C--:B-----5:R-:W-:Y:S02]  /*e1a0*/  ISETP.GE.OR P1, PT, R11, R0.reuse, P0 ;  /* 0x000000000b00720c */ /* 0x0a0fe40000726670 */
[----:B------:R-:W-:-:S02]  /*e1b0*/  ISETP.GE.OR P0, PT, R5, R0, P0 ;  /* 0x000000000500720c */ /* 0x000fc40000706670 */
[C---:B------:R-:W-:Y:S02]  /*e1c0*/  IADD3 R11, P2, R32.reuse, 0x1800, RZ ;  /* 0x00001800200b7810 */ /* 0x040fe40007f5e0ff */
[----:B------:R-:W-:Y:S02]  /*e1d0*/  IADD3 R5, P4, R32, 0x4800, RZ ;  /* 0x0000480020057810 */ /* 0x000fe40007f9e0ff */
[----:B------:R-:W-:Y:S01]  /*e1e0*/  LOP3.LUT R6, R11, 0x380, RZ, 0xc0, !PT ;  /* 0x000003800b067812 */ /* 0x000fe200078ec0ff */
[--C-:B------:R-:W-:Y:S01]  /*e1f0*/  IMAD.X R9, RZ, RZ, R33.reuse, P2 ;  /* 0x000000ffff097224 */ /* 0x100fe200010e0621 */
[----:B------:R-:W-:Y:S01]  /*e200*/  LOP3.LUT R2, R5, 0x380, RZ, 0xc0, !PT ;  /* 0x0000038005027812 */ /* 0x000fe200078ec0ff */
[----:B------:R-:W-:Y:S01]  /*e210*/  IMAD.X R29, RZ, RZ, R33, P4 ;  /* 0x000000ffff1d7224 */ /* 0x000fe200020e0621 */
[----:B------:R-:W-:Y:S01]  /*e220*/  SHF.R.U64 R6, R6, 0x3, RZ ;  /* 0x0000000306067819 */ /* 0x000fe200000012ff */
[----:B------:R-:W-:Y:S01]  /*e230*/  @!P1 STG.E desc[UR42][R36.64], R3 ;  /* 0x0000000324009986 */ /* 0x000fe2000c10192a */
[----:B------:R-:W-:-:S02]  /*e240*/  SHF.R.U64 R2, R2, 0x3, RZ ;  /* 0x0000000302027819 */ /* 0x000fc400000012ff */
[----:B------:R-:W-:Y:S01]  /*e250*/  LOP3.LUT R8, R6, R11, RZ, 0x3c, !PT ;  /* 0x0000000b06087212 */ /* 0x000fe200078e3cff */
[----:B------:R0:W-:Y:S01]  /*e260*/  @!P0 STG.E desc[UR42][R36.64+0x20], R20 ;  /* 0x0000201424008986 */ /* 0x0001e2000c10192a */
[----:B------:R-:W-:Y:S01]  /*e270*/  LOP3.LUT R28, R2, R5, RZ, 0x3c, !PT ;  /* 0x00000005021c7212 */ /* 0x000fe200078e3cff */
[----:B------:R-:W-:Y:S01]  /*e280*/  IMAD R2, R34, UR4, RZ ;  /* 0x0000000422027c24 */ /* 0x000fe2000f8e02ff */
[----:B------:R-:W-:Y:S01]  /*e290*/  LOP3.LUT R32, R15, R32, RZ, 0x3c, !PT ;  /* 0x000000200f207212 */ /* 0x000fe200078e3cff */
[--C-:B------:R-:W-:Y:S01]  /*e2a0*/  IMAD.MOV.U32 R34, RZ, RZ, R41.reuse ;  /* 0x000000ffff227224 */ /* 0x100fe200078e0029 */
[----:B------:R-:W-:Y:S01]  /*e2b0*/  SHF.R.S32.HI R35, RZ, 0x1f, R41 ;  /* 0x0000001fff237819 */ /* 0x000fe20000011429 */
[----:B------:R-:W5:Y:S01]  /*e2c0*/  LD.E.128 R8, desc[UR42][R8.64] ;  /* 0x0000002a08087980 */ /* 0x000f62000c101d00 */
[----:B------:R-:W-:-:S03]  /*e2d0*/  SHF.R.S32.HI R43, RZ, 0x1f, R42 ;  /* 0x0000001fff2b7819 */ /* 0x000fc6000001142a */
[----:B------:R1:W5:Y:S01]  /*e2e0*/  LD.E.128 R4, desc[UR42][R32.64] ;  /* 0x0000002a20047980 */ /* 0x000362000c101d00 */
[C---:B------:R-:W-:Y:S01]  /*e2f0*/  IMAD.WIDE.U32 R34, R21.reuse, UR4, R34 ;  /* 0x0000000415227c25 */ /* 0x040fe2000f8e0022 */
[----:B------:R-:W-:Y:S02]  /*e300*/  ULDC UR4, c[0x0][0xa8c] ;  /* 0x0002a30000047ab9 */ /* 0x000fe40000000800 */
[----:B------:R-:W5:Y:S01]  /*e310*/  LD.E.128 R12, desc[UR42][R12.64] ;  /* 0x0000002a0c0c7980 */ /* 0x000f62000c101d00 */
[----:B------:R-:W-:-:S03]  /*e320*/  IMAD R21, R21, UR5, R2 ;  /* 0x0000000515157c24 */ /* 0x000fc6000f8e0202 */
[----:B------:R-:W5:Y:S01]  /*e330*/  LD.E.128 R28, desc[UR42][R28.64] ;  /* 0x0000002a1c1c7980 */ /* 0x000f62000c101d00 */
[----:B------:R-:W-:Y:S01]  /*e340*/  @!PT LDS RZ, [RZ] ;  /* 0x00000000fffff984 */ /* 0x000fe20000000800 */
[----:B------:R-:W-:Y:S01]  /*e350*/  @!PT LDS RZ, [RZ] ;  /* 0x00000000fffff984 */ /* 0x000fe20000000800 */
[----:B------:R-:W-:Y:S01]  /*e360*/  @!PT LDS RZ, [RZ] ;  /* 0x00000000fffff984 */ /* 0x000fe20000000800 */
[----:B------:R-:W-:Y:S01]  /*e370*/  @!PT LDS RZ, [RZ] ;  /* 0x00000000fffff984 */ /* 0x000fe20000000800 */
[----:B------:R2:W-:Y:S06]  /*e380*/  MEMBAR.ALL.CTA ;  /* 0x0000000000007992 */ /* 0x0005ec0000008000 */
[----:B--2---:R-:W2:Y:S01]  /*e390*/  FENCE.VIEW.ASYNC.S ;  /* 0x00000000000073c6 */ /* 0x004ea20000000000 */
[----:B------:R-:W-:Y:S02]  /*e3a0*/  IMAD.IADD R35, R35, 0x1, R21 ;  /* 0x0000000123237824 */ /* 0x000fe400078e0215 */
[----:B0-----:R-:W-:Y:S01]  /*e3b0*/  IMAD R37, R40, -0xc0, R0 ;  /* 0xffffff4028257824 */ /* 0x001fe200078e0200 */
[----:B------:R-:W-:Y:S01]  /*e3c0*/  ISETP.GE.AND P0, PT, R41, UR4, PT ;  /* 0x0000000429007c0c */ /* 0x000fe2000bf06270 */
[C---:B------:R-:W-:Y:S01]  /*e3d0*/  VIADD R20, R42.reuse, 0x30 ;  /* 0x000000302a147836 */ /* 0x040fe20000000000 */
[----:B------:R0:W-:Y:S01]  /*e3e0*/  STL [R1+0xc], R43 ;  /* 0x00000c2b01007387 */ /* 0x0001e20000100800 */
[C---:B------:R-:W-:Y:S01]  /*e3f0*/  VIADD R21, R42.reuse, 0x60 ;  /* 0x000000602a157836 */ /* 0x040fe20000000000 */
[----:B------:R-:W-:Y:S01]  /*e400*/  ULDC.64 UR4, c[0x0][0xae8] ;  /* 0x0002ba0000047ab9 */ /* 0x000fe20000000a00 */
[----:B------:R-:W-:Y:S01]  /*e410*/  VIADD R0, R42, 0x90 ;  /* 0x000000902a007836 */ /* 0x000fe20000000000 */
[-C--:B------:R-:W-:Y:S01]  /*e420*/  ISETP.GE.OR P3, PT, R20, R37.reuse, P0 ;  /* 0x000000251400720c */ /* 0x080fe20000766670 */
[----:B------:R-:W-:Y:S01]  /*e430*/  IMAD R2, R38, UR6, RZ ;  /* 0x0000000626027c24 */ /* 0x000fe2000f8e02ff */
[----:B------:R-:W-:-:S02]  /*e440*/  ISETP.GE.OR P1, PT, R21, R37, P0 ;  /* 0x000000251500720c */ /* 0x000fc40000726670 */
[-C--:B------:R-:W-:Y:S02]  /*e450*/  ISETP.GE.OR P2, PT, R0, R37.reuse, P0 ;  /* 0x000000250000720c */ /* 0x080fe40000746670 */
[----:B------:R-:W-:Y:S01]  /*e460*/  ISETP.GE.OR P0, PT, R42, R37, P0 ;  /* 0x000000252a00720c */ /* 0x000fe20000706670 */
[C---:B-1----:R-:W-:Y:S02]  /*e470*/  IMAD R33, R44.reuse, UR7, R2 ;  /* 0x000000072c217c24 */ /* 0x042fe4000f8e0202 */
[----:B------:R-:W-:-:S04]  /*e480*/  IMAD.WIDE.U32 R2, R44, UR6, R34 ;  /* 0x000000062c027c25 */ /* 0x000fc8000f8e0022 */
[----:B------:R-:W-:Y:S02]  /*e490*/  VIADD R0, R16, 0x13220 ;  /* 0x0001322010007836 */ /* 0x000fe40000000000 */
[----:B------:R-:W-:Y:S02]  /*e4a0*/  IMAD.IADD R3, R3, 0x1, R33 ;  /* 0x0000000103037824 */ /* 0x000fe400078e0221 */
[----:B------:R-:W-:Y:S01]  /*e4b0*/  IMAD R20, R24, UR4, RZ ;  /* 0x0000000418147c24 */ /* 0x000fe2000f8e02ff */
[----:B------:R-:W-:Y:S01]  /*e4c0*/  PRMT R0, RZ, 0x654, R0 ;  /* 0x00000654ff007816 */ /* 0x000fe20000000000 */
[----:B------:R-:W-:-:S03]  /*e4d0*/  IMAD.WIDE.U32 R34, R39, UR4, R2 ;  /* 0x0000000427227c25 */ /* 0x000fc6000f8e0002 */
[----:B--2---:R0:W-:Y:S01]  /*e4e0*/  SYNCS.ARRIVE.TRANS64.RED.A1T0 RZ, [R0+URZ], RZ ;  /* 0x000000ff00ff79a7 */ /* 0x0041e2000810043f */
[----:B------:R-:W-:Y:S02]  /*e4f0*/  IMAD R21, R39, UR5, R20 ;  /* 0x0000000527157c24 */ /* 0x000fe4000f8e0214 */
[----:B------:R-:W-:-:S04]  /*e500*/  IMAD.WIDE R32, R40, 0xc0, R42 ;  /* 0x000000c028207825 */ /* 0x000fc800078e022a */
[----:B------:R-:W-:Y:S01]  /*e510*/  IMAD.IADD R37, R35, 0x1, R21 ;  /* 0x0000000123257824 */ /* 0x000fe200078e0215 */
[----:B0-----:R-:W-:Y:S06]  /*e520*/  @P0 BRA `(.L_x_10570) ;  /* 0x00000000002c0947 */ /* 0x001fec0003800000 */
        /* <DEDUP_REMOVED lines=11> */
.L_x_10570:
[----:B------:R-:W-:Y:S05]  /*e5e0*/  BSYNC B1 ;  /* 0x0000000000017941 */ /* 0x000fea0003800000 */
.L_x_10569:
[----:B------:R-:W-:Y:S04]  /*e5f0*/  BSSY B1, `(.L_x_10571) ;  /* 0x000000f000017945 */ /* 0x000fe80003800000 */
[----:B------:R-:W-:Y:S05]  /*e600*/  @P3 BRA `(.L_x_10572) ;  /* 0x0000000000343947 */ /* 0x000fea0003800000 */
[----:B0----5:R-:W-:Y:S01]  /*e610*/  IADD3 R5, P0, R32, 0x30, RZ ;  /* 0x0000003020057810 */ /* 0x021fe20007f1e0ff */
[----:B------:R-:W-:Y:S01]  /*e620*/  ULDC.64 UR4, c[0x0][0xad8] ;  /* 0x0002b60000047ab9 */ /* 0x000fe20000000a00 */
[----:B------:R-:W-:Y:S02]  /*e630*/  IMAD.MOV.U32 R2, RZ, RZ, R34 ;  /* 0x000000ffff027224 */ /* 0x000fe400078e0022 */
[----:B------:R-:W-:Y:S01]  /*e640*/  IADD3.X R0, RZ, R33, RZ, P0, !PT ;  /* 0x00000021ff007210 */ /* 0x000fe200007fe4ff */
[----:B------:R-:W-:-:S04]  /*e650*/  IMAD.MOV.U32 R3, RZ, RZ, R37 ;  /* 0x000000ffff037224 */ /* 0x000fc800078e0025 */
[----:B------:R-:W-:Y:S02]  /*e660*/  IMAD R0, R0, UR4, RZ ;  /* 0x0000000400007c24 */ /* 0x000fe4000f8e02ff */
[----:B------:R-:W-:-:S04]  /*e670*/  IMAD.WIDE.U32 R2, R5, UR4, R2 ;  /* 0x0000000405027c25 */ /* 0x000fc8000f8e0002 */
[----:B------:R-:W-:Y:S01]  /*e680*/  IMAD R5, R5, UR5, R0 ;  /* 0x0000000505057c24 */ /* 0x000fe2000f8e0200 */
[----:B------:R-:W-:Y:S02]  /*e690*/  ULDC.64 UR4, c[0x0][0xa80] ;  /* 0x0002a00000047ab9 */ /* 0x000fe40000000a00 */
[----:B------:R-:W-:Y:S01]  /*e6a0*/  LEA R4, P0, R2, UR4, 0x1 ;  /* 0x0000000402047c11 */ /* 0x000fe2000f8008ff */
[----:B------:R-:W-:-:S05]  /*e6b0*/  IMAD.IADD R3, R3, 0x1, R5 ;  /* 0x0000000103037824 */ /* 0x000fca00078e0205 */
[----:B------:R-:W-:-:S05]  /*e6c0*/  LEA.HI.X R5, R2, UR5, R3, 0x1, P0 ;  /* 0x0000000502057c11 */ /* 0x000fca00080f0c03 */
[----:B------:R1:W-:Y:S02]  /*e6d0*/  STG.E.128 desc[UR42][R4.64], R8 ;  /* 0x0000000804007986 */ /* 0x0003e4000c101d2a */
.L_x_10572:
[----:B------:R-:W-:Y:S05]  /*e6e0*/  BSYNC B1 ;  /* 0x0000000000017941 */ /* 0x000fea0003800000 */
.L_x_10571:
[----:B------:R-:W-:Y:S04]  /*e6f0*/  BSSY B1, `(.L_x_10573) ;  /* 0x000000f000017945 */ /* 0x000fe80003800000 */
[----:B------:R-:W-:Y:S05]  /*e700*/  @P1 BRA `(.L_x_10574) ;  /* 0x0000000000341947 */ /* 0x000fea0003800000 */
[----:B01---5:R-:W-:Y:S01]  /*e710*/  IADD3 R5, P0, R32, 0x60, RZ ;  /* 0x0000006020057810 */ /* 0x023fe20007f1e0ff */
        /* <DEDUP_REMOVED lines=12> */
.L_x_10574:
[----:B------:R-:W-:Y:S05]  /*e7e0*/  BSYNC B1 ;  /* 0x0000000000017941 */ /* 0x000fea0003800000 */
.L_x_10573:
[----:B------:R-:W-:Y:S05]  /*e7f0*/  @P2 BRA `(.L_x_10575) ;  /* 0x0000000800942947 */ /* 0x000fea0003800000 */
[----:B012--5:R-:W-:Y:S01]  /*e800*/  IADD3 R5, P0, R32, 0x90, RZ ;  /* 0x0000009020057810 */ /* 0x027fe20007f1e0ff */
        /* <DEDUP_REMOVED lines=13> */
.L_x_10567:
        /* <DEDUP_REMOVED lines=25> */
.L_x_10576:
        /* <DEDUP_REMOVED lines=34> */
.L_x_10578:
[----:B------:R-:W-:Y:S05]  /*ec90*/  BSYNC B1 ;  /* 0x0000000000017941 */ /* 0x000fea0003800000 */
.L_x_10577:
[----:B------:R-:W2:Y:S01]  /*eca0*/  LDL.64 R14, [R1+0x8] ;  /* 0x00000800010e7983 */ /* 0x000ea20000100a00 */
[----:B------:R-:W-:Y:S01]  /*ecb0*/  ULDC.64 UR4, c[0x0][0xaa0] ;  /* 0x0002a80000047ab9 */ /* 0x000fe20000000a00 */
[----:B------:R-:W-:Y:S01]  /*ecc0*/  IMAD.MOV.U32 R2, RZ, RZ, R20 ;  /* 0x000000ffff027224 */ /* 0x000fe200078e0014 */
[----:B------:R-:W-:Y:S01]  /*ecd0*/  ULDC.64 UR6, c[0x0][0xae0] ;  /* 0x0002b80000067ab9 */ /* 0x000fe20000000a00 */
[----:B0-----:R-:W-:Y:S01]  /*ece0*/  IMAD.MOV.U32 R3, RZ, RZ, R10 ;  /* 0x000000ffff037224 */ /* 0x001fe200078e000a */
[----:B------:R-:W-:Y:S01]  /*ecf0*/  BSSY B1, `(.L_x_10579) ;  /* 0x0000027000017945 */ /* 0x000fe20003800000 */
[----:B------:R-:W-:Y:S02]  /*ed00*/  IMAD R4, R6, UR4, RZ ;  /* 0x0000000406047c24 */ /* 0x000fe4000f8e02ff */
[C---:B------:R-:W-:Y:S01]  /*ed10*/  IMAD.WIDE.U32 R2, R7.reuse, UR4, R2 ;  /* 0x0000000407027c25 */ /* 0x040fe2000f8e0002 */
[----:B------:R-:W-:Y:S02]  /*ed20*/  ULDC UR4, c[0x0][0xa8c] ;  /* 0x0002a30000047ab9 */ /* 0x000fe40000000800 */
[----:B------:R-:W-:Y:S01]  /*ed30*/  ISETP.GE.AND P0, PT, R20, UR4, PT ;  /* 0x0000000414007c0c */ /* 0x000fe2000bf06270 */
[----:B------:R-:W-:Y:S01]  /*ed40*/  IMAD R7, R7, UR5, R4 ;  /* 0x0000000507077c24 */ /* 0x000fe2000f8e0204 */
[----:B------:R-:W-:Y:S01]  /*ed50*/  ULDC.64 UR4, c[0x0][0xae8] ;  /* 0x0002ba0000047ab9 */ /* 0x000fe20000000a00 */
[----:B------:R-:W-:-:S02]  /*ed60*/  IMAD R6, R12, -0xc0, R0 ;  /* 0xffffff400c067824 */ /* 0x000fc400078e0200 */
[----:B------:R-:W-:Y:S02]  /*ed70*/  IMAD.IADD R3, R3, 0x1, R7 ;  /* 0x0000000103037824 */ /* 0x000fe400078e0207 */
[----:B------:R-:W-:Y:S02]  /*ed80*/  IMAD R4, R8, UR6, RZ ;  /* 0x0000000608047c24 */ /* 0x000fe4000f8e02ff */
[----:B------:R-:W-:-:S04]  /*ed90*/  IMAD.WIDE.U32 R2, R13, UR6, R2 ;  /* 0x000000060d027c25 */ /* 0x000fc8000f8e0002 */
[----:B------:R-:W-:Y:S02]  /*eda0*/  IMAD R5, R13, UR7, R4 ;  /* 0x000000070d057c24 */ /* 0x000fe4000f8e0204 */
[----:B------:R-:W-:Y:S02]  /*edb0*/  IMAD R0, R9, UR4, RZ ;  /* 0x0000000409007c24 */ /* 0x000fe4000f8e02ff */
[----:B------:R-:W-:Y:S02]  /*edc0*/  IMAD.IADD R3, R3, 0x1, R5 ;  /* 0x0000000103037824 */ /* 0x000fe400078e0205 */
[C---:B------:R-:W-:Y:S02]  /*edd0*/  IMAD R9, R11.reuse, UR5, R0 ;  /* 0x000000050b097c24 */ /* 0x040fe4000f8e0200 */
[----:B------:R-:W-:-:S04]  /*ede0*/  IMAD.WIDE.U32 R4, R11, UR4, R2 ;  /* 0x000000040b047c25 */ /* 0x000fc8000f8e0002 */
[----:B------:R-:W-:Y:S02]  /*edf0*/  IMAD.IADD R11, R5, 0x1, R9 ;  /* 0x00000001050b7824 */ /* 0x000fe400078e0209 */
[C---:B--2---:R-:W-:Y:S02]  /*ee00*/  VIADD R7, R14.reuse, 0x30 ;  /* 0x000000300e077836 */ /* 0x044fe40000000000 */
[----:B------:R-:W-:-:S03]  /*ee10*/  VIADD R13, R14, 0x60 ;  /* 0x000000600e0d7836 */ /* 0x000fc60000000000 */
[-C--:B------:R-:W-:Y:S01]  /*ee20*/  ISETP.GE.OR P3, PT, R7, R6.reuse, P0 ;  /* 0x000000060700720c */ /* 0x080fe20000766670 */
[----:B------:R-:W-:Y:S01]  /*ee30*/  VIADD R7, R14, 0x90 ;  /* 0x000000900e077836 */ /* 0x000fe20000000000 */
[----:B------:R-:W-:-:S04]  /*ee40*/  ISETP.GE.OR P1, PT, R13, R6, P0 ;  /* 0x000000060d00720c */ /* 0x000fc80000726670 */
[-C--:B------:R-:W-:Y:S02]  /*ee50*/  ISETP.GE.OR P2, PT, R7, R6.reuse, P0 ;  /* 0x000000060700720c */ /* 0x080fe40000746670 */
[----:B------:R-:W-:Y:S02]  /*ee60*/  ISETP.GE.OR P0, PT, R14, R6, P0 ;  /* 0x000000060e00720c */ /* 0x000fe40000706670 */
[----:B------:R-:W-:Y:S02]  /*ee70*/  SHF.R.S32.HI R7, RZ, 0x1f, R14 ;  /* 0x0000001fff077819 */ /* 0x000fe4000001140e */
[----:B------:R-:W-:-:S05]  /*ee80*/  MOV R6, R14 ;  /* 0x0000000e00067202 */ /* 0x000fca0000000f00 */
[----:B------:R-:W-:-:S04]  /*ee90*/  IMAD.WIDE R6, R12, 0xc0, R6 ;  /* 0x000000c00c067825 */ /* 0x000fc800078e0206 */
[----:B------:R-:W-:Y:S05]  /*eea0*/  @P0 BRA `(.L_x_10580) ;  /* 0x00000000002c0947 */ /* 0x000fea0003800000 */
        /* <DEDUP_REMOVED lines=11> */
.L_x_10580:
[----:B------:R-:W-:Y:S05]  /*ef60*/  BSYNC B1 ;  /* 0x0000000000017941 */ /* 0x000fea0003800000 */
.L_x_10579:
        /* <DEDUP_REMOVED lines=15> */
.L_x_10582:
[----:B------:R-:W-:Y:S05]  /*f060*/  BSYNC B1 ;  /* 0x0000000000017941 */ /* 0x000fea0003800000 */
.L_x_10581:
[----:B------:R-:W-:Y:S04]  /*f070*/  BSSY B1, `(.L_x_10583) ;  /* 0x000000f000017945 */ /* 0x000fe80003800000 */
[----:B------:R-:W-:Y:S05]  /*f080*/  @P1 BRA `(.L_x_10584) ;  /* 0x0000000000341947 */ /* 0x000fea0003800000 */
[----:B0-2---:R-:W-:Y:S01]  /*f090*/  IADD3 R9, P0, R6, 0x60, RZ ;  /* 0x0000006006097810 */ /* 0x005fe20007f1e0ff */
        /* <DEDUP_REMOVED lines=12> */
.L_x_10584:
[----:B------:R-:W-:Y:S05]  /*f160*/  BSYNC B1 ;  /* 0x0000000000017941 */ /* 0x000fea0003800000 */
.L_x_10583:
        /* <DEDUP_REMOVED lines=14> */
.L_x_10575:
[----:B------:R-:W-:Y:S05]  /*f250*/  BSYNC B0 ;  /* 0x0000000000007941 */ /* 0x000fea0003800000 */
.L_x_10566:
[----:B------:R-:W-:Y:S02]  /*f260*/  ULDC UR4, c[0x0][0xc14] ;  /* 0x0003050000047ab9 */ /* 0x000fe40000000800 */
[----:B-1----:R-:W-:-:S13]  /*f270*/  ISETP.GE.AND P0, PT, R27, UR4, PT ;  /* 0x000000041b007c0c */ /* 0x002fda000bf06270 */
[----:B------:R-:W-:Y:S05]  /*f280*/  @!P0 BRA `(.L_x_10585) ;  /* 0xffffff1c00708947 */ /* 0x000fea000383ffff */
[----:B------:R-:W-:Y:S05]  /*f290*/  BRA `(.L_x_10472) ;  /* 0x0000005000007947 */ /* 0x000fea0003800000 */
.L_x_10470:
[----:B------:R-:W-:-:S08]  /*f2a0*/  NOP ;  /* 0x0000000000007918 */ /* 0x000fd00000000000 */
[----:B------:R-:W0:-:S00]  /*f2b0*/  USETMAXREG.DEALLOC.CTAPOOL 0x20 ;  /* 0x00000020000079c8 */ /* 0x000e0000080e0500 */
[----:B0-----:R-:W-:Y:S02]  /*f2c0*/  LOP3.LUT R0, R0, 0x3, RZ, 0xc0, !PT ;  /* 0x0000000300007812 */ /* 0x001fe400078ec0ff */
[----:B------:R-:W-:-:S04]  /*f2d0*/  LOP3.LUT R22, R22, 0xfffffffd, RZ, 0xc0, !PT ;  /* 0xfffffffd16167812 */ /* 0x000fc800078ec0ff */
[----:B------:R-:W0:Y:S02]  /*f2e0*/  SHFL.IDX PT, R0, R0, RZ, 0x1f ;  /* 0x00001fff00007589 */ /* 0x000e2400000e0000 */
[----:B0-----:R-:W-:Y:S01]  /*f2f0*/  ISETP.NE.AND P0, PT, R0, RZ, PT ;  /* 0x000000ff0000720c */ /* 0x001fe20003f05270 */
[----:B------:R-:W-:-:S12]  /*f300*/  IMAD.MOV.U32 R0, RZ, RZ, RZ ;  /* 0x000000ffff007224 */ /* 0x000fd800078e00ff */
        /* <DEDUP_REMOVED lines=9> */
.L_x_10586:
        /* <DEDUP_REMOVED lines=42> */
.L_x_10592:
[----:B------:R-:W-:Y:S01]  /*f640*/  UIADD3 UR4, UR4, 0x1f, URZ ;  /* 0x0000001f04047890 */ /* 0x000fe2000fffe03f */
[----:B------:R-:W-:-:S05]  /*f650*/  IMAD.U32 R19, RZ, RZ, UR7 ;  /* 0x00000007ff137e24 */ /* 0x000fca000f8e00ff */
[----:B0-----:R-:W-:-:S13]  /*f660*/  ISETP.LE.AND P6, PT, R6, UR4, PT ;  /* 0x0000000406007c0c */ /* 0x001fda000bfc3270 */
[----:B------:R-:W-:Y:S05]  /*f670*/  @P6 BRA `(.L_x_10589) ;  /* 0x0000000400246947 */ /* 0x000fea0003800000 */
        /* <DEDUP_REMOVED lines=8> */
.L_x_10591:
[----:B------:R-:W-:Y:S05]  /*f700*/  BSYNC B0 ;  /* 0x0000000000007941 */ /* 0x000fea0003800000 */
.L_x_10590:
        /* <DEDUP_REMOVED lines=21> */
.L_x_10588:
        /* <DEDUP_REMOVED lines=11> */
[----:B------:R0:W1:Y:S01]  /*f910*/  F2I.FTZ.U32.TRUNC.NTZ R3, R2 ;  /* 0x0000000200037305 */ /* 0x000062000021f000 */
[----:B------:R-:W-:Y:S05]  /*f920*/  @!P0 BRA `(.L_x_10593) ;  /* 0x0000000000088947 */ /* 0x000fea0003800000 */
[----:B------:R-:W-:-:S06]  /*f930*/  VIADD R16, R19, 0xffffffff ;  /* 0xffffffff13107836 */ /* 0x000fcc0000000000 */
[----:B------:R2:W3:Y:S02]  /*f940*/  SHFL.IDX PT, R16, R7, R16, 0x1f ;  /* 0x00001f1007107589 */ /* 0x0004e400000e0000 */
.L_x_10593:
[----:B---3--:R-:W-:Y:S01]  /*f950*/  IMAD R16, R16, UR5, R9 ;  /* 0x0000000510107c24 */ /* 0x008fe2000f8e0209 */
[----:B0-----:R-:W-:Y:S01]  /*f960*/  IABS R2, R0 ;  /* 0x0000000000027213 */ /* 0x001fe20000000000 */
[----:B-12---:R-:W-:Y:S02]  /*f970*/  IMAD.MOV R7, RZ, RZ, -R3 ;  /* 0x000000ffff077224 */ /* 0x006fe400078e0a03 */
[----:B------:R-:W-:Y:S01]  /*f980*/  VIADD R19, R19, UR4 ;  /* 0x0000000413137c36 */ /* 0x000fe20008000000 */
[----:B------:R-:W-:Y:S01]  /*f990*/  IADD3 R9, -R16, UR6, RZ ;  /* 0x0000000610097c10 */ /* 0x000fe2000fffe1ff */
[----:B------:R-:W-:Y:S02]  /*f9a0*/  IMAD.MOV R8, RZ, RZ, -R2 ;  /* 0x000000ffff087224 */ /* 0x000fe400078e0a02 */
[----:B------:R-:W-:Y:S01]  /*f9b0*/  IMAD R7, R7, R4, RZ ;  /* 0x0000000407077224 */ /* 0x000fe200078e02ff */
[----:B------:R-:W-:Y:S01]  /*f9c0*/  IABS R6, R9 ;  /* 0x0000000900067213 */ /* 0x000fe20000000000 */
        /* <DEDUP_REMOVED lines=20> */
.L_x_10589:
[----:B------:R-:W-:Y:S02]  /*fb10*/  IMAD.MOV.U32 R17, RZ, RZ, RZ ;  /* 0x000000ffff117224 */ /* 0x000fe400078e00ff */
[----:B------:R-:W-:Y:S02]  /*fb20*/  IMAD.U32 R16, RZ, RZ, UR6 ;  /* 0x00000006ff107e24 */ /* 0x000fe4000f8e00ff */
[----:B------:R-:W-:-:S07]  /*fb30*/  IMAD.MOV.U32 R18, RZ, RZ, RZ ;  /* 0x000000ffff127224 */ /* 0x000fce00078e00ff */
.L_x_10594:
[----:B------:R-:W-:-:S13]  /*fb40*/  ISETP.NE.AND P0, PT, R5, RZ, PT ;  /* 0x000000ff0500720c */ /* 0x000fda0003f05270 */
[----:B------:R-:W0:Y:S01]  /*fb50*/  @!P0 S2R R3, SR_CgaCtaId ;  /* 0x0000000000038919 */ /* 0x000e220000008800 */
[----:B------:R-:W-:-:S04]  /*fb60*/  @!P0 MOV R0, 0x400 ;  /* 0x0000040000008802 */ /* 0x000fc80000000f00 */
[----:B0-----:R-:W-:-:S05]  /*fb70*/  @!P0 LEA R0, R3, R0, 0x18 ;  /* 0x0000000003008211 */ /* 0x001fca00078ec0ff */
[----:B------:R1:W-:Y:S01]  /*fb80*/  @!P0 STS.128 [R0+0x132d0], R16 ;  /* 0x0132d01000008388 */ /* 0x0003e20000000c00 */
[----:B------:R-:W-:Y:S06]  /*fb90*/  BAR.ARV 0x5, 0x200 ;  /* 0x0148000000007b1d */ /* 0x000fec0000002000 */
.L_x_10587:
[----:B------:R2:W-:Y:S01]  /*fba0*/  STL [R1+0x1c], RZ ;  /* 0x00001cff01007387 */ /* 0x0005e20000100800 */
[----:B------:R-:W-:Y:S01]  /*fbb0*/  ULDC UR4, c[0x0][0xc14] ;  /* 0x0003050000047ab9 */ /* 0x000fe20000000800 */
[----:B------:R-:W-:Y:S01]  /*fbc0*/  MOV R27, 0x1 ;  /* 0x00000001001b7802 */ /* 0x000fe20000000f00 */
[----:B------:R-:W-:Y:S01]  /*fbd0*/  IMAD.MOV.U32 R25, RZ, RZ, RZ ;  /* 0x000000ffff197224 */ /* 0x000fe200078e00ff */
[----:B0-----:R-:W-:-:S13]  /*fbe0*/  ISETP.GE.AND P0, PT, R19, UR4, PT ;  /* 0x0000000413007c0c */ /* 0x001fda000bf06270 */
[----:B--2---:R-:W-:Y:S05]  /*fbf0*/  @P0 BRA `(.L_x_10595) ;  /* 0x0000004000b00947 */ /* 0x004fea0003800000 */
[----:B-1----:R-:W0:Y:S01]  /*fc00*/  S2R R0, SR_TID.X ;  /* 0x0000000000007919 */ /* 0x002e220000002100 */
[----:B------:R-:W-:Y:S01]  /*fc10*/  BSSY B7, `(.L_x_10595) ;  /* 0x000042a000077945 */ /* 0x000fe20003800000 */
[----:B------:R-:W-:Y:S01]  /*fc20*/  IMAD.MOV.U32 R28, RZ, RZ, 0x1 ;  /* 0x00000001ff1c7424 */ /* 0x000fe200078e00ff */
[----:B------:R-:W-:Y:S01]  /*fc30*/  ULOP3.LUT UR36, UR37, 0x1, URZ, 0xfc, !UPT ;  /* 0x0000000125247892 */ /* 0x000fe2000f8efc3f */
[----:B------:R-:W1:Y:S01]  /*fc40*/  S2R R6, SR_TID.X ;  /* 0x0000000000067919 */ /* 0x000e620000002100 */
[----:B------:R-:W-:Y:S01]  /*fc50*/  IMAD.MOV.U32 R26, RZ, RZ, RZ ;  /* 0x000000ffff1a7224 */ /* 0x000fe200078e00ff */
[----:B------:R-:W-:Y:S01]  /*fc60*/  ULOP3.LUT UR39, UR37, 0x2, URZ, 0xfc, !UPT ;  /* 0x0000000225277892 */ /* 0x000fe2000f8efc3f */
[----:B------:R-:W-:Y:S01]  /*fc70*/  IMAD.MOV.U32 R25, RZ, RZ, RZ ;  /* 0x000000ffff197224 */ /* 0x000fe200078e00ff */
[----:B------:R2:W-:Y:S01]  /*fc80*/  STL [R1+0x1c], RZ ;  /* 0x00001cff01007387 */ /* 0x0005e20000100800 */
[----:B------:R-:W-:Y:S01]  /*fc90*/  IMAD.MOV.U32 R27, RZ, RZ, 0x1 ;  /* 0x00000001ff1b7424 */ /* 0x000fe200078e00ff */
[----:B------:R-:W-:Y:S01]  /*fca0*/  ULDC UR38, c[0x0][0xc] ;  /* 0x0000030000267ab9 */ /* 0x000fe20000000800 */
[----:B------:R-:W-:Y:S01]  /*fcb0*/  ULDC.64 UR40, c[0x0][0x198] ;  /* 0x0000660000287ab9 */ /* 0x000fe20000000a00 */
[----:B0-----:R-:W-:Y:S01]  /*fcc0*/  LOP3.LUT R2, R0, 0x7f, RZ, 0xc0, !PT ;  /* 0x0000007f00027812 */ /* 0x001fe200078ec0ff */
[----:B-1----:R-:W-:Y:S01]  /*fcd0*/  IMAD.SHL.U32 R24, R6, 0x40, RZ ;  /* 0x0000004006187824 */ /* 0x002fe200078e00ff */
[----:B------:R-:W-:-:S03]  /*fce0*/  SHF.R.U32.HI R0, RZ, 0x1, R6 ;  /* 0x00000001ff007819 */ /* 0x000fc60000011606 */
[----:B------:R-:W-:Y:S02]  /*fcf0*/  IMAD.SHL.U32 R4, R2, 0x10, RZ ;  /* 0x0000001002047824 */ /* 0x000fe400078e00ff */
[----:B------:R-:W-:Y:S01]  /*fd00*/  IMAD.SHL.U32 R2, R6, 0x20, RZ ;  /* 0x0000002006027824 */ /* 0x000fe200078e00ff */
        /* <DEDUP_REMOVED lines=12> */
[----:B--2---:R-:W-:-:S07]  /*fdd0*/  LOP3.LUT R23, R5, R4, RZ, 0xfc, !PT ;  /* 0x0000000405177212 */ /* 0x004fce00078efcff */
.L_x_10690:
[----:B------:R-:W0:Y:S02]  /*fde0*/  LDC.64 R2, c[0x0][0xc60] ;  /* 0x00031800ff027b82 */ /* 0x000e240000000a00 */
[----:B0-----:R-:W-:-:S05]  /*fdf0*/  IMAD.WIDE R2, R19, 0x4, R2 ;  /* 0x0000000413027825 */ /* 0x001fca00078e0202 */
[----:B------:R-:W2:Y:S01]  /*fe00*/  LDG.E R11, desc[UR42][R2.64] ;  /* 0x0000002a020b7981 */ /* 0x000ea2000c1e1900 */
        /* <DEDUP_REMOVED lines=8> */
[----:B-12---:R-:W-:Y:S01]  /*fe90*/  SHF.R.S32.HI R0, RZ, 0x1f, R11 ;  /* 0x0000001fff007819 */ /* 0x006fe2000001140b */
[----:B------:R-:W-:-:S10]  /*fea0*/  IMAD.SHL.U32 R12, R11, 0x4, RZ ;  /* 0x000000040b0c7824 */ /* 0x000fd400078e00ff */
[C---:B------:R-:W-:Y:S01]  /*feb0*/  @P0 LEA R4, P3, R11.reuse, UR6, 0x2 ;  /* 0x000000060b040c11 */ /* 0x040fe2000f8610ff */
[----:B------:R-:W-:Y:S01]  /*fec0*/  STL [R1+0x4], R11 ;  /* 0x0000040b01007387 */ /* 0x000fe20000100800 */
        /* <DEDUP_REMOVED lines=43> */
[----:B------:R-:W2:Y:S04]  /*10180*/  LDG.E R5, desc[UR42][R2.64] ;  /* 0x0000002a02057981 */ /* 0x000ea8000c1e1900 */
[----:B-----5:R-:W2:Y:S02]  /*10190*/  LDG.E R10, desc[UR42][R2.64+0x4] ;  /* 0x0000042a020a7981 */ /* 0x020ea4000c1e1900 */
[----:B--2---:R-:W-:-:S07]  /*101a0*/  IMAD.IADD R10, R10, 0x1, -R5 ;  /* 0x000000010a0a7824 */ /* 0x004fce00078e0a05 */
.L_x_10596:
[----:B-----5:R-:W-:Y:S01]  /*101b0*/  @P1 IMAD.IADD R4, R9, 0x1, -R8 ;  /* 0x0000000109041824 */ /* 0x020fe200078e0a08 */
[----:B------:R-:W-:Y:S01]  /*101c0*/  BSSY B0, `(.L_x_10597) ;  /* 0x00000e8000007945 */ /* 0x000fe20003800000 */
[----:B------:R-:W-:-:S04]  /*101d0*/  IMAD.IADD R3, R10, 0x1, -R6 ;  /* 0x000000010a037824 */ /* 0x000fc800078e0a06 */
[----:B------:R-:W-:-:S05]  /*101e0*/  IMAD.IADD R2, R3, 0x1, R4 ;  /* 0x0000000103027824 */ /* 0x000fca00078e0204 */
[----:B------:R0:W-:Y:S02]  /*101f0*/  STL [R1+0x14], R2 ;  /* 0x0000140201007387 */ /* 0x0001e40000100800 */
[----:B0-----:R-:W-:-:S04]  /*10200*/  VIADD R2, R2, 0x9f ;  /* 0x0000009f02027836 */ /* 0x001fc80000000000 */
[----:B------:R-:W-:-:S05]  /*10210*/  IMAD.HI R2, R2, 0x66666667, RZ ;  /* 0x6666666702027827 */ /* 0x000fca00078e02ff */
[----:B------:R-:W-:-:S04]  /*10220*/  SHF.R.U32.HI R5, RZ, 0x1f, R2 ;  /* 0x0000001fff057819 */ /* 0x000fc80000011602 */
[----:B------:R-:W-:Y:S01]  /*10230*/  LEA.HI.SX32 R8, R2, R5, 0x1a ;  /* 0x0000000502087211 */ /* 0x000fe200078fd2ff */
[----:B------:R-:W-:-:S04]  /*10240*/  IMAD.MOV R2, RZ, RZ, -R3 ;  /* 0x000000ffff027224 */ /* 0x000fc800078e0a03 */
[----:B------:R-:W-:Y:S01]  /*10250*/  IMAD R5, R8, 0xa0, -R3 ;  /* 0x000000a008057824 */ /* 0x000fe200078e0a03 */
[----:B------:R-:W-:Y:S01]  /*10260*/  VIMNMX R2, RZ, R2, !PT ;  /* 0x00000002ff027248 */ /* 0x000fe20007fe0100 */
[----:B------:R0:W-:Y:S03]  /*10270*/  STL [R1+0x18], R8 ;  /* 0x0000180801007387 */ /* 0x0001e60000100800 */
        /* <DEDUP_REMOVED lines=8> */
[----:B------:R-:W-:Y:S01]  /*10300*/  @P0 LEA.HI.SX32 R2, R4, R5, 0x1a ;  /* 0x0000000504020211 */ /* 0x000fe200078fd2ff */
[----:B------:R-:W-:Y:S01]  /*10310*/  IMAD.IADD R4, R7, 0x1, R6 ;  /* 0x0000000107047824 */ /* 0x000fe200078e0206 */
[----:B------:R-:W-:Y:S02]  /*10320*/  PLOP3.LUT P0, PT, PT, PT, PT, 0x80, 0x0 ;  /* 0x000000000000781c */ /* 0x000fe40003f0f070 */
[----:B------:R-:W-:Y:S02]  /*10330*/  ISETP.GT.AND P2, PT, R2, R3, PT ;  /* 0x000000030200720c */ /* 0x000fe40003f44270 */
[----:B------:R0:W-:Y:S11]  /*10340*/  STL [R1], R4 ;  /* 0x0000000401007387 */ /* 0x0001f60000100800 */
[----:B0-----:R-:W-:Y:S05]  /*10350*/  @!P2 BRA `(.L_x_10598) ;  /* 0x0000000c0038a947 */ /* 0x001fea0003800000 */
[----:B------:R-:W0:Y:S01]  /*10360*/  LDC R4, c[0x0][0x428] ;  /* 0x00010a00ff047b82 */ /* 0x000e220000000800 */
[----:B------:R-:W-:Y:S01]  /*10370*/  UMOV UR4, 0xffffffff ;  /* 0xffffffff00047882 */ /* 0x000fe20000000000 */
[----:B0-----:R-:W-:-:S13]  /*10380*/  ISETP.NE.AND P0, PT, R4, 0x1, PT ;  /* 0x000000010400780c */ /* 0x001fda0003f05270 */
[----:B------:R-:W0:Y:S08]  /*10390*/  @P0 LDC R5, c[0x0][0x42c] ;  /* 0x00010b00ff050b82 */ /* 0x000e300000000800 */
[----:B------:R-:W1:Y:S01]  /*103a0*/  @P0 LDC R7, c[0x0][0x430] ;  /* 0x00010c00ff070b82 */ /* 0x000e620000000800 */
[----:B0-----:R-:W-:-:S04]  /*103b0*/  @P0 IMAD.HI.U32 R4, R18, R5, RZ ;  /* 0x0000000512040227 */ /* 0x001fc800078e00ff */
[----:B------:R-:W-:Y:S01]  /*103c0*/  IMAD.MOV.U32 R5, RZ, RZ, R18 ;  /* 0x000000ffff057224 */ /* 0x000fe200078e0012 */
[----:B-1----:R-:W-:Y:S02]  /*103d0*/  @P0 SHF.R.U32.HI R5, RZ, R7, R4 ;  /* 0x00000007ff050219 */ /* 0x002fe40000011604 */
[----:B------:R-:W-:Y:S01]  /*103e0*/  SEL R4, R11, RZ, !P1 ;  /* 0x000000ff0b047207 */ /* 0x000fe20004800000 */
[----:B------:R-:W-:Y:S06]  /*103f0*/  BRA.DIV UR4, `(.L_x_10599) ;  /* 0x0000004604b87947 */ /* 0x000fec000b800000 */
[----:B------:R-:W0:Y:S02]  /*10400*/  S2R R6, SR_TID.X ;  /* 0x0000000000067919 */ /* 0x000e240000002100 */
[----:B0-----:R-:W-:-:S04]  /*10410*/  SHF.R.U32.HI R6, RZ, 0x5, R6 ;  /* 0x00000005ff067819 */ /* 0x001fc80000011606 */
[----:B------:R-:W-:-:S05]  /*10420*/  LOP3.LUT R6, R6, 0x3, RZ, 0xc0, !PT ;  /* 0x0000000306067812 */ /* 0x000fca00078ec0ff */
[----:B------:R0:W1:Y:S02]  /*10430*/  SHFL.IDX PT, R14, R6, RZ, 0x1f ;  /* 0x00001fff060e7589 */ /* 0x00006400000e0000 */
.L_x_10737:
[----:B-1----:R-:W-:Y:S02]  /*10440*/  ISETP.NE.AND P0, PT, R14, RZ, PT ;  /* 0x000000ff0e00720c */ /* 0x002fe40003f05270 */
[----:B------:R-:W-:-:S11]  /*10450*/  PLOP3.LUT P6, PT, PT, PT, PT, 0x8, 0x0 ;  /* 0x000000000000781c */ /* 0x000fd60003fce170 */
[----:B------:R-:W-:Y:S05]  /*10460*/  @P0 BRA `(.L_x_10600) ;  /* 0x00000000000c0947 */ /* 0x000fea0003800000 */
[----:B------:R-:W-:-:S03]  /*10470*/  UMOV UR4, 0xffffffff ;  /* 0xffffffff00047882 */ /* 0x000fc60000000000 */
[----:B------:R-:W-:Y:S05]  /*10480*/  BRA.DIV UR4, `(.L_x_10601) ;  /* 0x0000004604c87947 */ /* 0x000fea000b800000 */
[----:B------:R-:W-:-:S13]  /*10490*/  ELECT P6, URZ, PT ;  /* 0x00000000003f782f */ /* 0x000fda00038c0000 */
.L_x_10600:
[----:B0-----:R-:W2:Y:S01]  /*104a0*/  LDL R6, [R1+0x1c] ;  /* 0x00001c0001067983 */ /* 0x001ea20000100800 */
[----:B------:R-:W-:Y:S01]  /*104b0*/  MOV R8, 0x400 ;  /* 0x0000040000087802 */ /* 0x000fe20000000f00 */
[----:B------:R-:W-:Y:S01]  /*104c0*/  BSSY B1, `(.L_x_10602) ;  /* 0x000000a000017945 */ /* 0x000fe20003800000 */
[----:B--2---:R-:W-:-:S05]  /*104d0*/  VIADD R7, R6, 0x1 ;  /* 0x0000000106077836 */ /* 0x004fca0000000000 */
[----:B------:R-:W-:-:S04]  /*104e0*/  LEA.HI R6, R7, R7, RZ, 0x1 ;  /* 0x0000000707067211 */ /* 0x000fc800078f08ff */
[----:B------:R-:W-:-:S04]  /*104f0*/  LOP3.LUT R6, R6, 0xfffffffe, RZ, 0xc0, !PT ;  /* 0xfffffffe06067812 */ /* 0x000fc800078ec0ff */
[----:B------:R-:W-:Y:S02]  /*10500*/  IADD3 R7, R7, -R6, RZ ;  /* 0x8000000607077210 */ /* 0x000fe40007ffe0ff */
[----:B------:R-:W0:Y:S02]  /*10510*/  S2R R6, SR_CgaCtaId ;  /* 0x0000000000067919 */ /* 0x000e240000008800 */
[----:B------:R-:W-:Y:S02]  /*10520*/  SHF.L.U32 R7, R7, 0x1f, RZ ;  /* 0x0000001f07077819 */ /* 0x000fe400000006ff */
[----:B0-----:R-:W-:-:S04]  /*10530*/  LEA R6, R6, R8, 0x18 ;  /* 0x0000000806067211 */ /* 0x001fc800078ec0ff */
[----:B------:R-:W0:Y:S02]  /*10540*/  SYNCS.PHASECHK.TRANS64.TRYWAIT P0, [R6+URZ+0x13220], R7 ;  /* 0x01322007060075a7 */ /* 0x000e24000800017f */
[----:B0-----:R-:W-:Y:S05]  /*10550*/  @!P0 BRA `(.L_x_10603) ;  /* 0x0000004400b48947 */ /* 0x001fea0003800000 */
.L_x_10740:
[----:B------:R-:W-:Y:S05]  /*10560*/  BSYNC B1 ;  /* 0x0000000000017941 */ /* 0x000fea0003800000 */
.L_x_10602:
[----:B------:R-:W-:Y:S04]  /*10570*/  BSSY B1, `(.L_x_10604) ;  /* 0x000004d000017945 */ /* 0x000fe80003800000 */
[----:B------:R-:W-:Y:S05]  /*10580*/  @!P6 BRA `(.L_x_10605) ;  /* 0x00000004002ce947 */ /* 0x000fea0003800000 */
[----:B------:R-:W1:Y:S01]  /*10590*/  S2R R8, SR_TID.X ;  /* 0x0000000000087919 */ /* 0x000e620000002100 */
[----:B0-----:R-:W-:Y:S01]  /*105a0*/  IMAD R7, R26, 0x8, R6 ;  /* 0x000000081a077824 */ /* 0x001fe200078e0206 */
[----:B------:R-:W-:Y:S01]  /*105b0*/  BSSY B2, `(.L_x_10606) ;  /* 0x0000006000027945 */ /* 0x000fe20003800000 */
[----:B-1----:R-:W-:Y:S02]  /*105c0*/  LOP3.LUT R9, R8, 0x7f, RZ, 0xc0, !PT ;  /* 0x0000007f08097812 */ /* 0x002fe400078ec0ff */
[----:B------:R-:W-:Y:S02]  /*105d0*/  SHF.L.U32 R8, R28, 0x1f, RZ ;  /* 0x0000001f1c087819 */ /* 0x000fe400000006ff */
[----:B------:R-:W-:Y:S02]  /*105e0*/  ISETP.NE.AND P1, PT, R9, RZ, PT ;  /* 0x000000ff0900720c */ /* 0x000fe40003f25270 */
[----:B------:R-:W0:Y:S02]  /*105f0*/  SYNCS.PHASECHK.TRANS64.TRYWAIT P0, [R7+URZ+0x132a0], R8 ;  /* 0x0132a008070075a7 */ /* 0x000e24000800017f */
[----:B0-----:R-:W-:Y:S09]  /*10600*/  @!P0 BRA `(.L_x_10607) ;  /* 0x00000044009c8947 */ /* 0x001ff20003800000 */
.L_x_10741:
[----:B------:R-:W-:Y:S05]  /*10610*/  BSYNC B2 ;  /* 0x0000000000027941 */ /* 0x000fea0003800000 */
.L_x_10606:
        /* <DEDUP_REMOVED lines=9> */
.L_x_10609:
[----:B------:R-:W-:Y:S05]  /*106b0*/  BSYNC B2 ;  /* 0x0000000000027941 */ /* 0x000fea0003800000 */
.L_x_10608:
        /* <DEDUP_REMOVED lines=12> */
.L_x_10610:
        /* <DEDUP_REMOVED lines=13> */
.L_x_10742:
[----:B------:R-:W-:Y:S05]  /*10850*/  BSYNC B2 ;  /* 0x0000000000027941 */ /* 0x000fea0003800000 */
.L_x_10611:
        /* <DEDUP_REMOVED lines=11> */
.L_x_10614:
[----:B------:R-:W-:Y:S05]  /*10910*/  BSYNC B2 ;  /* 0x0000000000027941 */ /* 0x000fea0003800000 */
.L_x_10613:
        /* <DEDUP_REMOVED lines=8> */
.L_x_10615:
        /* <DEDUP_REMOVED lines=10> */
.L_x_10605:
[----:B------:R-:W-:Y:S05]  /*10a40*/  BSYNC B1 ;  /* 0x0000000000017941 */ /* 0x000fea0003800000 */
.L_x_10604:
[----:B------:R-:W-:Y:S01]  /*10a50*/  VIADD R2, R2, 0xfffffffe ;  /* 0xfffffffe02027836 */ /* 0x000fe20000000000 */
[----:B------:R-:W-:Y:S01]  /*10a60*/  PLOP3.LUT P0, PT, PT, PT, PT, 0x8, 0x0 ;  /* 0x000000000000781c */ /* 0x000fe20003f0e170 */
[----:B------:R-:W-:-:S03]  /*10a70*/  VIADD R26, R26, 0x1 ;  /* 0x000000011a1a7836 */ /* 0x000fc60000000000 */
[----:B------:R-:W-:Y:S02]  /*10a80*/  ISETP.GE.AND P2, PT, R2, R3, PT ;  /* 0x000000030200720c */ /* 0x000fe40003f46270 */
[----:B------:R-:W-:-:S04]  /*10a90*/  ISETP.NE.AND P1, PT, R26, 0x2, PT ;  /* 0x000000021a00780c */ /* 0x000fc80003f25270 */
[----:B0-----:R-:W-:Y:S02]  /*10aa0*/  SEL R7, RZ, 0x1, P1 ;  /* 0x00000001ff077807 */ /* 0x001fe40000800000 */
[----:B------:R-:W-:Y:S02]  /*10ab0*/  SEL R26, R26, RZ, P1 ;  /* 0x000000ff1a1a7207 */ /* 0x000fe40000800000 */
[----:B------:R-:W-:-:S03]  /*10ac0*/  LOP3.LUT R28, R28, R7, RZ, 0x3c, !PT ;  /* 0x000000071c1c7212 */ /* 0x000fc600078e3cff */
[----:B------:R-:W-:Y:S05]  /*10ad0*/  @!P2 BRA `(.L_x_10598) ;  /* 0x000000040058a947 */ /* 0x000fea0003800000 */
.L_x_10628:
[----:B------:R-:W-:Y:S05]  /*10ae0*/  YIELD ;  /* 0x0000000000007946 */ /* 0x000fea0003800000 */
[----:B------:R-:W-:Y:S04]  /*10af0*/  BSSY B1, `(.L_x_10616) ;  /* 0x000004c000017945 */ /* 0x000fe80003800000 */
[----:B------:R-:W-:Y:S05]  /*10b00*/  @!P6 BRA `(.L_x_10617) ;  /* 0x000000040028e947 */ /* 0x000fea0003800000 */
[----:B------:R-:W0:Y:S01]  /*10b10*/  S2R R7, SR_TID.X ;  /* 0x0000000000077919 */ /* 0x000e220000002100 */
[----:B------:R-:W-:Y:S01]  /*10b20*/  SHF.L.U32 R8, R28, 0x1f, RZ ;  /* 0x0000001f1c087819 */ /* 0x000fe200000006ff */
[----:B------:R-:W-:Y:S01]  /*10b30*/  BSSY B2, `(.L_x_10618) ;  /* 0x0000006000027945 */ /* 0x000fe20003800000 */
[----:B0-----:R-:W-:Y:S01]  /*10b40*/  LOP3.LUT R9, R7, 0x7f, RZ, 0xc0, !PT ;  /* 0x0000007f07097812 */ /* 0x001fe200078ec0ff */
[----:B------:R-:W-:-:S03]  /*10b50*/  IMAD R7, R26, 0x8, R6 ;  /* 0x000000081a077824 */ /* 0x000fc600078e0206 */
[----:B------:R-:W-:Y:S01]  /*10b60*/  ISETP.NE.AND P2, PT, R9, RZ, PT ;  /* 0x000000ff0900720c */ /* 0x000fe20003f45270 */
[----:B------:R-:W0:Y:S02]  /*10b70*/  SYNCS.PHASECHK.TRANS64.TRYWAIT P1, [R7+URZ+0x132a0], R8 ;  /* 0x0132a008070075a7 */ /* 0x000e24000802017f */
[----:B0-----:R-:W-:Y:S10]  /*10b80*/  @!P1 BRA `(.L_x_10619) ;  /* 0x0000004000649947 */ /* 0x001ff40003800000 */
.L_x_10743:
[----:B------:R-:W-:Y:S05]  /*10b90*/  BSYNC B2 ;  /* 0x0000000000027941 */ /* 0x000fea0003800000 */
.L_x_10618:
        /* <DEDUP_REMOVED lines=9> */
.L_x_10621:
[----:B------:R-:W-:Y:S05]  /*10c30*/  BSYNC B2 ;  /* 0x0000000000027941 */ /* 0x000fea0003800000 */
.L_x_10620:
        /* <DEDUP_REMOVED lines=11> */
.L_x_10622:
        /* <DEDUP_REMOVED lines=13> */
.L_x_10744:
[----:B------:R-:W-:Y:S05]  /*10dc0*/  BSYNC B2 ;  /* 0x0000000000027941 */ /* 0x000fea0003800000 */
.L_x_10623:
        /* <DEDUP_REMOVED lines=11> */
.L_x_10626:
[----:B------:R-:W-:Y:S05]  /*10e80*/  BSYNC B2 ;  /* 0x0000000000027941 */ /* 0x000fea0003800000 */
.L_x_10625:
        /* <DEDUP_REMOVED lines=8> */
.L_x_10627:
        /* <DEDUP_REMOVED lines=10> */
.L_x_10617:
[----:B------:R-:W-:Y:S05]  /*10fb0*/  BSYNC B1 ;  /* 0x0000000000017941 */ /* 0x000fea0003800000 */
.L_x_10616:
        /* <DEDUP_REMOVED lines=8> */
.L_x_10598:
[----:B------:R-:W-:Y:S05]  /*11040*/  BSYNC B0 ;  /* 0x0000000000007941 */ /* 0x000fea0003800000 */
.L_x_10597:
[----:B------:R-:W2:Y:S01]  /*11050*/  LDL R7, [R1+0x14] ;  /* 0x0000140001077983 */ /* 0x000ea20000100800 */
        /* <DEDUP_REMOVED lines=22> */
.L_x_10630:
[----:B------:R-:W0:Y:S01]  /*111c0*/  S2R R0, SR_CgaCtaId ;  /* 0x0000000000007919 */ /* 0x000e220000008800 */
[----:B------:R-:W-:-:S04]  /*111d0*/  MOV R29, 0x400 ;  /* 0x00000400001d7802 */ /* 0x000fc80000000f00 */
[----:B0-----:R-:W-:-:S05]  /*111e0*/  LEA R29, R0, R29, 0x18 ;  /* 0x0000001d001d7211 */ /* 0x001fca00078ec0ff */
[----:B------:R-:W-:-:S05]  /*111f0*/  VIADD R0, R29, 0xe000 ;  /* 0x0000e0001d007836 */ /* 0x000fca0000000000 */
[----:B------:R-:W-:-:S13]  /*11200*/  LOP3.LUT P0, RZ, R0, 0x1bf, RZ, 0xc0, !PT ;  /* 0x000001bf00ff7812 */ /* 0x000fda000780c0ff */
[----:B------:R-:W-:Y:S05]  /*11210*/  @!P0 BRA `(.L_x_10632) ;  /* 0x0000000000408947 */ /* 0x000fea0003800000 */
[----:B------:R-:W-:Y:S01]  /*11220*/  MOV R2, 0x0 ;  /* 0x0000000000027802 */ /* 0x000fe20000000f00 */
[----:B------:R-:W-:Y:S01]  /*11230*/  ULDC.64 UR6, c[0x4][0x198] ;  /* 0x0100660000067ab9 */ /* 0x000fe20000000a00 */
[----:B------:R-:W-:Y:S01]  /*11240*/  ULDC.64 UR8, c[0x4][0x1a0] ;  /* 0x0100680000087ab9 */ /* 0x000fe20000000a00 */
[----:B------:R-:W-:Y:S01]  /*11250*/  ULDC.64 UR4, c[0x4][0x8] ;  /* 0x0100020000047ab9 */ /* 0x000fe20000000a00 */
[----:B------:R-:W-:Y:S01]  /*11260*/  MOV R4, UR6 ;  /* 0x0000000600047c02 */ /* 0x000fe20008000f00 */
[----:B------:R-:W-:Y:S01]  /*11270*/  IMAD.U32 R5, RZ, RZ, UR7 ;  /* 0x00000007ff057e24 */ /* 0x000fe2000f8e00ff */
        /* <DEDUP_REMOVED lines=10> */
.L_x_10632:
        /* <DEDUP_REMOVED lines=21> */
.L_x_10633:
[----:B------:R-:W-:-:S05]  /*11470*/  VIADD R0, R29, 0x1000 ;  /* 0x000010001d007836 */ /* 0x000fca0000000000 */
[----:B------:R-:W-:-:S13]  /*11480*/  LOP3.LUT P0, RZ, R0, 0x9f, RZ, 0xc0, !PT ;  /* 0x0000009f00ff7812 */ /* 0x000fda000780c0ff */
[----:B------:R-:W-:Y:S05]  /*11490*/  @!P0 BRA `(.L_x_10634) ;  /* 0x0000000000408947 */ /* 0x000fea0003800000 */
        /* <DEDUP_REMOVED lines=16> */
.L_x_10634:
        /* <DEDUP_REMOVED lines=19> */
.L_x_10635:
[----:B------:R-:W2:Y:S01]  /*116d0*/  LDL.LU R2, [R1+0x8] ;  /* 0x0000080001027983 */ /* 0x000ea20000300800 */
[----:B------:R-:W-:Y:S01]  /*116e0*/  ULDC.64 UR4, c[0x0][0x9f8] ;  /* 0x00027e0000047ab9 */ /* 0x000fe20000000a00 */
[----:B------:R-:W0:Y:S02]  /*116f0*/  LDC R0, c[0x0][0x428] ;  /* 0x00010a00ff007b82 */ /* 0x000e240000000800 */
[----:B------:R-:W3:Y:S04]  /*11700*/  LDL.LU R20, [R1+0xc] ;  /* 0x00000c0001147983 */ /* 0x000ee80000300800 */
[----:B------:R-:W4:Y:S04]  /*11710*/  LDL.LU R6, [R1+0x20] ;  /* 0x0000200001067983 */ /* 0x000f280000300800 */
[----:B------:R-:W4:Y:S01]  /*11720*/  LDL.LU R21, [R1+0x4] ;  /* 0x0000040001157983 */ /* 0x000f220000300800 */
[----:B------:R-:W-:Y:S01]  /*11730*/  ISETP.NE.U32.AND P0, PT, RZ, UR4, PT ;  /* 0x00000004ff007c0c */ /* 0x000fe2000bf05070 */
[----:B------:R-:W1:Y:S03]  /*11740*/  S2R R4, SR_TID.X ;  /* 0x0000000000047919 */ /* 0x000e660000002100 */
[----:B------:R-:W-:-:S02]  /*11750*/  ISETP.NE.AND.EX P0, PT, RZ, UR5, PT, P0 ;  /* 0x00000005ff007c0c */ /* 0x000fc4000bf05300 */
[----:B-1----:R-:W-:-:S11]  /*11760*/  LOP3.LUT R7, R4, 0x7f, RZ, 0xc0, !PT ;  /* 0x0000007f04077812 */ /* 0x002fd600078ec0ff */
[----:B--2---:R-:W-:-:S04]  /*11770*/  @P0 IADD3 R2, P1, R2, UR4, RZ ;  /* 0x0000000402020c10 */ /* 0x004fc8000ff3e0ff */
[----:B---3--:R-:W-:Y:S01]  /*11780*/  @P0 IADD3.X R3, R20, UR5, RZ, P1, !PT ;  /* 0x0000000514030c10 */ /* 0x008fe20008ffe4ff */
[----:B------:R-:W-:Y:S01]  /*11790*/  ULDC.64 UR4, c[0x0][0xa00] ;  /* 0x0002800000047ab9 */ /* 0x000fe20000000a00 */
[----:B----4-:R-:W-:-:S06]  /*117a0*/  IMAD.MOV.U32 R20, RZ, RZ, R21 ;  /* 0x000000ffff147224 */ /* 0x010fcc00078e0015 */
[----:B------:R1:W5:Y:S01]  /*117b0*/  @P0 LDG.E R20, desc[UR42][R2.64] ;  /* 0x0000002a02140981 */ /* 0x000362000c1e1900 */
[----:B0-----:R-:W-:Y:S01]  /*117c0*/  ISETP.NE.AND P0, PT, R0, 0x1, PT ;  /* 0x000000010000780c */ /* 0x001fe20003f05270 */
[----:B------:R-:W-:Y:S01]  /*117d0*/  IMAD.MOV.U32 R0, RZ, RZ, R18 ;  /* 0x000000ffff007224 */ /* 0x000fe200078e0012 */
[----:B------:R-:W-:Y:S01]  /*117e0*/  ISETP.NE.AND P1, PT, R7, RZ, PT ;  /* 0x000000ff0700720c */ /* 0x000fe20003f25270 */
[----:B------:R-:W-:-:S03]  /*117f0*/  IMAD R6, R17, 0xc0, R6 ;  /* 0x000000c011067824 */ /* 0x000fc600078e0206 */
[----:B------:R-:W-:-:S07]  /*11800*/  PLOP3.LUT P3, PT, P1, PT, PT, 0x8, 0x0 ;  /* 0x000000000000781c */ /* 0x000fce0000f6e170 */
[----:B------:R-:W0:Y:S02]  /*11810*/  @P0 LDC R5, c[0x0][0x42c] ;  /* 0x00010b00ff050b82 */ /* 0x000e240000000800 */
[----:B------:R-:W-:-:S05]  /*11820*/  VOTEU.ALL UP1, P1 ;  /* 0x00000000003f7886 */ /* 0x000fca0000820000 */
[----:B------:R-:W-:Y:S01]  /*11830*/  @!UP1 UIADD3 UR8, UP0, UR40, 0x270, URZ ;  /* 0x0000027028089890 */ /* 0x000fe2000ff1e03f */
[----:B------:R-:W2:Y:S03]  /*11840*/  @P0 LDC R4, c[0x0][0x430] ;  /* 0x00010c00ff040b82 */ /* 0x000ea60000000800 */
[----:B------:R-:W-:-:S03]  /*11850*/  @!UP1 UIADD3.X UR9, URZ, UR41, URZ, UP0, !UPT ;  /* 0x000000293f099290 */ /* 0x000fc600087fe43f */
[----:B------:R-:W-:Y:S01]  /*11860*/  VOTEU.ALL UP0, P1 ;  /* 0x00000000003f7886 */ /* 0x000fe20000800000 */
[----:B0-----:R-:W-:-:S05]  /*11870*/  @P0 IMAD.HI.U32 R5, R18, R5, RZ ;  /* 0x0000000512050227 */ /* 0x001fca00078e00ff */
[----:B--2---:R-:W-:Y:S02]  /*11880*/  @P0 SHF.R.U32.HI R0, RZ, R4, R5 ;  /* 0x00000004ff000219 */ /* 0x004fe40000011605 */
[----:B------:R-:W-:-:S04]  /*11890*/  ISETP.NE.U32.AND P0, PT, RZ, UR4, PT ;  /* 0x00000004ff007c0c */ /* 0x000fc8000bf05070 */
[----:B------:R-:W-:-:S04]  /*118a0*/  ISETP.NE.AND.EX P2, PT, RZ, UR5, PT, P0 ;  /* 0x00000005ff007c0c */ /* 0x000fc8000bf45300 */
[----:B-1----:R-:W-:-:S09]  /*118b0*/  SEL R7, R21, RZ, !P2 ;  /* 0x000000ff15077207 */ /* 0x002fd20005000000 */
.L_x_10636:
        /* <DEDUP_REMOVED lines=22> */
.L_x_10747:
[----:B-1----:R-:W-:Y:S02]  /*11a20*/  ISETP.NE.AND P0, PT, R14, RZ, PT ;  /* 0x000000ff0e00720c */ /* 0x002fe40003f05270 */
[----:B------:R-:W-:-:S11]  /*11a30*/  PLOP3.LUT P6, PT, PT, PT, PT, 0x8, 0x0 ;  /* 0x000000000000781c */ /* 0x000fd60003fce170 */
[----:B------:R-:W-:Y:S05]  /*11a40*/  @P0 BRA `(.L_x_10638) ;  /* 0x00000004008c0947 */ /* 0x000fea0003800000 */
[----:B------:R-:W-:-:S03]  /*11a50*/  UMOV UR4, 0xffffffff ;  /* 0xffffffff00047882 */ /* 0x000fc60000000000 */
[----:B------:R-:W-:Y:S05]  /*11a60*/  BRA.DIV UR4, `(.L_x_10639) ;  /* 0x0000003604087947 */ /* 0x000fea000b800000 */
[----:B------:R-:W-:-:S13]  /*11a70*/  ELECT P6, URZ, PT ;  /* 0x00000000003f782f */ /* 0x000fda00038c0000 */
.L_x_10750:
        /* <DEDUP_REMOVED lines=23> */
.L_x_10641:
[----:B------:R-:W1:Y:S01]  /*11bf0*/  S2R R3, SR_TID.X ;  /* 0x0000000000037919 */ /* 0x000e620000002100 */
[----:B0-----:R-:W-:Y:S01]  /*11c00*/  IMAD R4, R25, 0x8, R29 ;  /* 0x0000000819047824 */ /* 0x001fe200078e021d */
[----:B-1----:R-:W-:Y:S02]  /*11c10*/  LOP3.LUT R5, R3, 0x7f, RZ, 0xc0, !PT ;  /* 0x0000007f03057812 */ /* 0x002fe400078ec0ff */
[----:B------:R-:W-:Y:S02]  /*11c20*/  SHF.L.U32 R3, R27, 0x1f, RZ ;  /* 0x0000001f1b037819 */ /* 0x000fe400000006ff */
[----:B------:R-:W-:Y:S02]  /*11c30*/  ISETP.NE.AND P0, PT, R5, RZ, PT ;  /* 0x000000ff0500720c */ /* 0x000fe40003f05270 */
[----:B------:R-:W0:Y:S02]  /*11c40*/  SYNCS.PHASECHK.TRANS64.TRYWAIT P2, [R4+URZ+0x13280], R3 ;  /* 0x01328003040075a7 */ /* 0x000e24000804017f */
[----:B0-----:R-:W-:Y:S09]  /*11c50*/  @!P2 BRA `(.L_x_10642) ;  /* 0x0000003000aca947 */ /* 0x001ff20003800000 */
.L_x_10751:
        /* <DEDUP_REMOVED lines=8> */
.L_x_10643:
[----:B------:R-:W2:Y:S01]  /*11ce0*/  LDL R9, [R1] ;  /* 0x0000000001097983 */ /* 0x000ea20000100800 */
[----:B------:R-:W-:Y:S01]  /*11cf0*/  IMAD R5, R25, 0x2800, R29 ;  /* 0x0000280019057824 */ /* 0x000fe200078e021d */
[----:B------:R-:W-:Y:S01]  /*11d00*/  R2UR UR9, R4 ;  /* 0x00000000040972ca */ /* 0x000fe200000e0000 */
[----:B------:R-:W-:Y:S01]  /*11d10*/  UIADD3 UR4, UP0, UR40, 0x470, URZ ;  /* 0x0000047028047890 */ /* 0x000fe2000ff1e03f */
[----:B------:R-:W-:Y:S01]  /*11d20*/  R2UR UR12, R0 ;  /* 0x00000000000c72ca */ /* 0x000fe200000e0000 */
[----:B------:R-:W-:Y:S01]  /*11d30*/  UMOV UR6, 0x0 ;  /* 0x0000000000067882 */ /* 0x000fe20000000000 */
[----:B------:R-:W-:Y:S01]  /*11d40*/  R2UR UR8, R5 ;  /* 0x00000000050872ca */ /* 0x000fe200000e0000 */
[----:B------:R-:W-:Y:S01]  /*11d50*/  UIADD3.X UR5, URZ, UR41, URZ, UP0, !UPT ;  /* 0x000000293f057290 */ /* 0x000fe200087fe43f */
[----:B-----5:R-:W-:Y:S01]  /*11d60*/  R2UR UR13, R2 ;  /* 0x00000000020d72ca */ /* 0x020fe200000e0000 */
[----:B------:R-:W-:Y:S01]  /*11d70*/  UMOV UR7, 0x14f00000 ;  /* 0x14f0000000077882 */ /* 0x000fe20000000000 */
[----:B------:R-:W-:-:S05]  /*11d80*/  UMOV UR10, URZ ;  /* 0x0000003f000a7c82 */ /* 0x000fca0008000000 */
[----:B------:R-:W-:-:S04]  /*11d90*/  UIADD3 UR9, UR9, 0x13270, URZ ;  /* 0x0001327009097890 */ /* 0x000fc8000fffe03f */
[----:B------:R-:W-:Y:S01]  /*11da0*/  UIADD3 UR8, UR8, 0x6000, URZ ;  /* 0x0000600008087890 */ /* 0x000fe2000fffe03f */
[----:B--2---:R-:W-:-:S05]  /*11db0*/  IMAD R8, R8, 0xa0, R9 ;  /* 0x000000a008087824 */ /* 0x004fca00078e0209 */
[----:B------:R-:W-:-:S13]  /*11dc0*/  R2UR UR11, R8 ;  /* 0x00000000080b72ca */ /* 0x000fda00000e0000 */
[----:B------:R1:W-:Y:S01]  /*11dd0*/  UTMALDG.4D [UR8], [UR4], desc[UR6] ;  /* 0x00000608040075b4 */ /* 0x0003e20008019000 */
[----:B------:R-:W2:Y:S02]  /*11de0*/  SYNCS.PHASECHK.TRANS64.TRYWAIT P2, [R4+URZ+0x13240], R3 ;  /* 0x01324003040075a7 */ /* 0x000ea4000804017f */
[----:B-12---:R-:W-:Y:S05]  /*11df0*/  @!P2 BRA `(.L_x_10644) ;  /* 0x000000300058a947 */ /* 0x006fea0003800000 */
.L_x_10752:
        /* <DEDUP_REMOVED lines=8> */
.L_x_10645:
        /* <DEDUP_REMOVED lines=14> */
.L_x_10640:
[----:B------:R-:W-:Y:S05]  /*11f60*/  WARPSYNC.ALL ;  /* 0x0000000000007948 */ /* 0x000fea0003800000 */
[----:B------:R-:W-:Y:S01]  /*11f70*/  BAR.SYNC.DEFER_BLOCKING 0x8, 0x1a0 ;  /* 0x0206800000007b1d */ /* 0x000fe20000010000 */
[----:B------:R-:W-:Y:S02]  /*11f80*/  R2UR UR9, R29 ;  /* 0x000000001d0972ca */ /* 0x000fe400000e0000 */
[----:B------:R-:W-:-:S13]  /*11f90*/  ELECT P0, URZ, PT ;  /* 0x00000000003f782f */ /* 0x000fda0003800000 */
[----:B------:R-:W-:Y:S01]  /*11fa0*/  @P0 R2UR UR13, R7 ;  /* 0x00000000070d02ca */ /* 0x000fe200000e0000 */
[----:B------:R-:W-:Y:S01]  /*11fb0*/  UIADD3 UR4, UP0, UR40, 0x270, URZ ;  /* 0x0000027028047890 */ /* 0x000fe2000ff1e03f */
[----:B------:R-:W-:Y:S01]  /*11fc0*/  @P0 R2UR UR12, R18 ;  /* 0x00000000120c02ca */ /* 0x000fe200000e0000 */
[----:B------:R-:W-:Y:S01]  /*11fd0*/  UMOV UR6, 0x0 ;  /* 0x0000000000067882 */ /* 0x000fe20000000000 */
[----:B------:R-:W-:Y:S01]  /*11fe0*/  @P0 R2UR UR11, R6 ;  /* 0x00000000060b02ca */ /* 0x000fe200000e0000 */
[----:B------:R-:W-:Y:S01]  /*11ff0*/  UIADD3.X UR5, URZ, UR41, URZ, UP0, !UPT ;  /* 0x000000293f057290 */ /* 0x000fe200087fe43f */
[----:B------:R-:W-:Y:S01]  /*12000*/  UMOV UR7, 0x12f00000 ;  /* 0x12f0000000077882 */ /* 0x000fe20000000000 */
[----:B------:R-:W-:Y:S01]  /*12010*/  UMOV UR10, URZ ;  /* 0x0000003f000a7c82 */ /* 0x000fe20008000000 */
[----:B------:R-:W-:Y:S01]  /*12020*/  UIADD3 UR8, UR9, 0xb000, URZ ;  /* 0x0000b00009087890 */ /* 0x000fe2000fffe03f */
[----:B01----:R-:W-:Y:S01]  /*12030*/  @P0 IMAD.MOV.U32 R4, RZ, RZ, 0x3000 ;  /* 0x00003000ff040424 */ /* 0x003fe200078e00ff */
[----:B------:R-:W-:-:S03]  /*12040*/  UIADD3 UR9, UR9, 0x13200, URZ ;  /* 0x0001320009097890 */ /* 0x000fc6000fffe03f */
[----:B------:R1:W-:Y:S06]  /*12050*/  @P0 SYNCS.ARRIVE.TRANS64 RZ, [R29+URZ+0x13200], R4 ;  /* 0x013200041dff09a7 */ /* 0x0003ec000800003f */
[----:B------:R1:W-:Y:S01]  /*12060*/  UTMALDG.4D [UR8], [UR4], desc[UR6] ;  /* 0x00000608040075b4 */ /* 0x0003e20008019000 */
[----:B------:R-:W-:Y:S02]  /*12070*/  NOP ;  /* 0x0000000000007918 */ /* 0x000fe40000000000 */
.L_x_10638:
[----:B-1----:R-:W2:Y:S04]  /*12080*/  LDL.LU R4, [R1+0x1c] ;  /* 0x00001c0001047983 */ /* 0x002ea80000300800 */
[----:B------:R-:W3:Y:S01]  /*12090*/  LDL.LU R5, [R1+0x14] ;  /* 0x0000140001057983 */ /* 0x000ee20000300800 */
[----:B------:R-:W-:Y:S01]  /*120a0*/  BSSY B0, `(.L_x_10646) ;  /* 0x000000a000007945 */ /* 0x000fe20003800000 */
[----:B--2---:R-:W-:Y:S01]  /*120b0*/  VIADD R4, R4, 0x1 ;  /* 0x0000000104047836 */ /* 0x004fe20000000000 */
[----:B---3--:R-:W-:-:S04]  /*120c0*/  ISETP.GE.AND P2, PT, R5, 0xa1, PT ;  /* 0x000000a10500780c */ /* 0x008fc80003f46270 */
[----:B------:R1:W-:Y:S01]  /*120d0*/  STL [R1+0x1c], R4 ;  /* 0x00001c0401007387 */ /* 0x0003e20000100800 */
[----:B0-----:R-:W-:-:S04]  /*120e0*/  LEA.HI R3, R4, R4, RZ, 0x1 ;  /* 0x0000000404037211 */ /* 0x001fc800078f08ff */
[----:B------:R-:W-:-:S05]  /*120f0*/  LOP3.LUT R3, R3, 0xfffffffe, RZ, 0xc0, !PT ;  /* 0xfffffffe03037812 */ /* 0x000fca00078ec0ff */
[----:B------:R-:W-:-:S05]  /*12100*/  IMAD.IADD R3, R4, 0x1, -R3 ;  /* 0x0000000104037824 */ /* 0x000fca00078e0a03 */
[----:B-1----:R-:W-:-:S04]  /*12110*/  SHF.L.U32 R4, R3, 0x1f, RZ ;  /* 0x0000001f03047819 */ /* 0x002fc800000006ff */
[----:B------:R-:W0:Y:S02]  /*12120*/  SYNCS.PHASECHK.TRANS64.TRYWAIT P0, [R29+URZ+0x13220], R4 ;  /* 0x013220041d0075a7 */ /* 0x000e24000800017f */
[----:B0-----:R-:W-:Y:S05]  /*12130*/  @!P0 BRA `(.L_x_10647) ;  /* 0x0000002c009c8947 */ /* 0x001fea0003800000 */
.L_x_10753:
[----:B------:R-:W-:Y:S05]  /*12140*/  BSYNC B0 ;  /* 0x0000000000007941 */ /* 0x000fea0003800000 */
.L_x_10646:
[----:B------:R-:W-:Y:S05]  /*12150*/  @!P2 BRA `(.L_x_10648) ;  /* 0x0000000c002ca947 */ /* 0x000fea0003800000 */
[----:B------:R-:W2:Y:S01]  /*12160*/  LDL.LU R3, [R1+0x18] ;  /* 0x0000180001037983 */ /* 0x000ea20000300800 */
[----:B------:R-:W-:Y:S02]  /*12170*/  IMAD.MOV.U32 R6, RZ, RZ, R25 ;  /* 0x000000ffff067224 */ /* 0x000fe400078e0019 */
[----:B------:R-:W-:Y:S02]  /*12180*/  IMAD.MOV.U32 R7, RZ, RZ, R27 ;  /* 0x000000ffff077224 */ /* 0x000fe400078e001b */
[----:B--2---:R-:W-:-:S07]  /*12190*/  VIADD R12, R3, 0xfffffffe ;  /* 0xfffffffe030c7836 */ /* 0x004fce0000000000 */
.L_x_10668:
[----:B------:R-:W-:Y:S01]  /*121a0*/  IADD3 R25, R6, 0x1, RZ ;  /* 0x0000000106197810 */ /* 0x000fe20007ffe0ff */
[----:B------:R-:W-:Y:S05]  /*121b0*/  YIELD ;  /* 0x0000000000007946 */ /* 0x000fea0003800000 */
[----:B------:R-:W-:Y:S01]  /*121c0*/  ISETP.NE.AND P0, PT, R25, 0x2, PT ;  /* 0x000000021900780c */ /* 0x000fe20003f05270 */
[----:B------:R-:W-:Y:S03]  /*121d0*/  BSSY B0, `(.L_x_10649) ;  /* 0x0000066000007945 */ /* 0x000fe60003800000 */
[----:B0-----:R-:W-:-:S02]  /*121e0*/  SEL R4, RZ, 0x1, P0 ;  /* 0x00000001ff047807 */ /* 0x001fc40000000000 */
[----:B------:R-:W-:Y:S02]  /*121f0*/  SEL R25, R25, RZ, P0 ;  /* 0x000000ff19197207 */ /* 0x000fe40000000000 */
[----:B------:R-:W-:Y:S01]  /*12200*/  LOP3.LUT R27, R7, R4, RZ, 0x3c, !PT ;  /* 0x00000004071b7212 */ /* 0x000fe200078e3cff */
[----:B-1----:R-:W-:Y:S06]  /*12210*/  @!P6 BRA `(.L_x_10650) ;  /* 0x000000040084e947 */ /* 0x002fec0003800000 */
[----:B------:R-:W-:Y:S01]  /*12220*/  ULDC.64 UR4, c[0x0][0x3f8] ;  /* 0x0000fe0000047ab9 */ /* 0x000fe20000000a00 */
[----:B------:R-:W-:Y:S01]  /*12230*/  IMAD.MOV.U32 R8, RZ, RZ, R12 ;  /* 0x000000ffff087224 */ /* 0x000fe200078e000c */
[----:B------:R-:W-:-:S04]  /*12240*/  ISETP.NE.U32.AND P0, PT, RZ, UR4, PT ;  /* 0x00000004ff007c0c */ /* 0x000fc8000bf05070 */
[----:B------:R-:W-:-:S13]  /*12250*/  ISETP.NE.AND.EX P0, PT, RZ, UR5, PT, P0 ;  /* 0x00000005ff007c0c */ /* 0x000fda000bf05300 */
        /* <DEDUP_REMOVED lines=9> */
[----:B------:R-:W-:-:S04]  /*122f0*/  @P0 SHF.R.U32.HI R2, RZ, R3, R4 ;  /* 0x00000003ff020219 */ /* 0x000fc80000011604 */
[--C-:B------:R-:W-:Y:S01]  /*12300*/  SHF.R.S32.HI R3, RZ, 0x1f, R2.reuse ;  /* 0x0000001fff037819 */ /* 0x100fe20000011402 */
[--C-:B------:R-:W-:Y:S02]  /*12310*/  IMAD.MOV R8, RZ, RZ, -R2.reuse ;  /* 0x000000ffff087224 */ /* 0x100fe400078e0a02 */
[----:B------:R-:W-:-:S04]  /*12320*/  IMAD.WIDE.U32 R2, R20, UR6, R2 ;  /* 0x0000000614027c25 */ /* 0x000fc8000f8e0002 */
[----:B------:R-:W-:Y:S01]  /*12330*/  IMAD.IADD R9, R9, 0x1, R3 ;  /* 0x0000000109097824 */ /* 0x000fe200078e0203 */
[----:B------:R-:W-:Y:S01]  /*12340*/  LEA R4, P0, R2, UR4, 0x2 ;  /* 0x0000000402047c11 */ /* 0x000fe2000f8010ff */
[----:B------:R-:W-:-:S03]  /*12350*/  IMAD R8, R5, R8, R12 ;  /* 0x0000000805087224 */ /* 0x000fc600078e020c */
[----:B------:R-:W-:-:S05]  /*12360*/  LEA.HI.X R5, R2, UR5, R9, 0x2, P0 ;  /* 0x0000000502057c11 */ /* 0x000fca00080f1409 */
[----:B------:R0:W5:Y:S04]  /*12370*/  LDG.E R2, desc[UR42][R4.64] ;  /* 0x0000002a04027981 */ /* 0x000168000c1e1900 */
.L_x_10651:
[----:B------:R-:W1:Y:S01]  /*12380*/  S2R R3, SR_TID.X ;  /* 0x0000000000037919 */ /* 0x000e620000002100 */
[----:B0-----:R-:W-:Y:S01]  /*12390*/  SHF.L.U32 R4, R27, 0x1f, RZ ;  /* 0x0000001f1b047819 */ /* 0x001fe200000006ff */
[----:B------:R-:W-:Y:S01]  /*123a0*/  BSSY B1, `(.L_x_10652) ;  /* 0x0000006000017945 */ /* 0x000fe20003800000 */
[----:B-1----:R-:W-:Y:S01]  /*123b0*/  LOP3.LUT R5, R3, 0x7f, RZ, 0xc0, !PT ;  /* 0x0000007f03057812 */ /* 0x002fe200078ec0ff */
[----:B------:R-:W-:-:S03]  /*123c0*/  IMAD R3, R25, 0x8, R29 ;  /* 0x0000000819037824 */ /* 0x000fc600078e021d */
[----:B------:R-:W-:Y:S01]  /*123d0*/  ISETP.NE.AND P2, PT, R5, RZ, PT ;  /* 0x000000ff0500720c */ /* 0x000fe20003f45270 */
[----:B------:R-:W0:Y:S02]  /*123e0*/  SYNCS.PHASECHK.TRANS64.TRYWAIT P0, [R3+URZ+0x13280], R4 ;  /* 0x01328004030075a7 */ /* 0x000e24000800017f */
[----:B0-----:R-:W-:Y:S10]  /*123f0*/  @!P0 BRA `(.L_x_10653) ;  /* 0x0000002c00008947 */ /* 0x001ff40003800000 */
.L_x_10754:
[----:B------:R-:W-:Y:S05]  /*12400*/  BSYNC B1 ;  /* 0x0000000000017941 */ /* 0x000fea0003800000 */
.L_x_10652:
        /* <DEDUP_REMOVED lines=9> */
.L_x_10655:
[----:B------:R-:W-:Y:S05]  /*124a0*/  BSYNC B1 ;  /* 0x0000000000017941 */ /* 0x000fea0003800000 */
.L_x_10654:
[----:B------:R-:W2:Y:S01]  /*124b0*/  LDL R5, [R1] ;  /* 0x0000000001057983 */ /* 0x000ea20000100800 */
        /* <DEDUP_REMOVED lines=11> */
.L_x_10656:
        /* <DEDUP_REMOVED lines=13> */
.L_x_10755:
[----:B------:R-:W-:Y:S05]  /*12640*/  BSYNC B1 ;  /* 0x0000000000017941 */ /* 0x000fea0003800000 */
.L_x_10657:
        /* <DEDUP_REMOVED lines=11> */
.L_x_10660:
[----:B------:R-:W-:Y:S05]  /*12700*/  BSYNC B1 ;  /* 0x0000000000017941 */ /* 0x000fea0003800000 */
.L_x_10659:
        /* <DEDUP_REMOVED lines=8> */
.L_x_10661:
        /* <DEDUP_REMOVED lines=10> */
.L_x_10650:
[----:B------:R-:W-:Y:S05]  /*12830*/  BSYNC B0 ;  /* 0x0000000000007941 */ /* 0x000fea0003800000 */
.L_x_10649:
[----:B------:R-:W-:-:S06]  /*12840*/  UISETP.NE.AND UP0, UPT, UR36, 0x3, UPT ;  /* 0x000000032400788c */ /* 0x000fcc000bf05270 */
[----:B------:R-:W-:-:S13]  /*12850*/  PLOP3.LUT P0, PT, PT, PT, UP0, 0x80, 0x0 ;  /* 0x000000000000781c */ /* 0x000fda0003f0f008 */
[----:B------:R-:W-:Y:S05]  /*12860*/  @!P0 BRA `(.L_x_10662) ;  /* 0x0000000000048947 */ /* 0x000fea0003800000 */
[----:B------:R-:W-:Y:S01]  /*12870*/  BPT.TRAP 0x1 ;  /* 0x000000040000795c */ /* 0x000fe20000300000 */
.L_x_10662:
[----:B------:R-:W-:Y:S01]  /*12880*/  LOP3.LUT R4, R7, 0x1, RZ, 0x3c, !PT ;  /* 0x0000000107047812 */ /* 0x000fe200078e3cff */
[----:B------:R-:W-:Y:S01]  /*12890*/  IMAD R13, R6, 0x8, R29 ;  /* 0x00000008060d7824 */ /* 0x000fe200078e021d */
[----:B------:R-:W-:Y:S01]  /*128a0*/  BSSY B0, `(.L_x_10663) ;  /* 0x0000006000007945 */ /* 0x000fe20003800000 */
[----:B------:R-:W-:Y:S01]  /*128b0*/  IMAD.U32 R3, RZ, RZ, UR39 ;  /* 0x00000027ff037e24 */ /* 0x000fe2000f8e00ff */
[----:B------:R-:W-:-:S04]  /*128c0*/  SHF.L.U32 R4, R4, 0x1f, RZ ;  /* 0x0000001f04047819 */ /* 0x000fc800000006ff */
[----:B------:R-:W0:Y:S01]  /*128d0*/  SYNCS.PHASECHK.TRANS64.TRYWAIT P2, [R13+URZ+0x13270], R4 ;  /* 0x013270040d0075a7 */ /* 0x000e22000804017f */
[----:B------:R-:W-:Y:S01]  /*128e0*/  ISETP.NE.AND P0, PT, R3, 0x3, PT ;  /* 0x000000030300780c */ /* 0x000fe20003f05270 */
[----:B0-----:R-:W-:-:S12]  /*128f0*/  @!P2 BRA `(.L_x_10664) ;  /* 0x0000002400e8a947 */ /* 0x001fd80003800000 */
.L_x_10756:
[----:B------:R-:W-:Y:S05]  /*12900*/  BSYNC B0 ;  /* 0x0000000000007941 */ /* 0x000fea0003800000 */
.L_x_10663:
[----:B------:R-:W-:Y:S05]  /*12910*/  @!P0 BRA `(.L_x_10665) ;  /* 0x0000000000048947 */ /* 0x000fea0003800000 */
[----:B------:R-:W-:Y:S01]  /*12920*/  BPT.TRAP 0x1 ;  /* 0x000000040000795c */ /* 0x000fe20000300000 */
.L_x_10665:
[----:B0-----:R-:W-:Y:S01]  /*12930*/  SHF.L.U32 R4, R7, 0x1f, RZ ;  /* 0x0000001f07047819 */ /* 0x001fe200000006ff */
[----:B------:R-:W-:-:S03]  /*12940*/  IMAD R3, R6, 0x2800, RZ ;  /* 0x0000280006037824 */ /* 0x000fc600078e02ff */
[----:B------:R-:W0:Y:S02]  /*12950*/  SYNCS.PHASECHK.TRANS64.TRYWAIT P2, [R13+URZ+0x13260], R4 ;  /* 0x013260040d0075a7 */ /* 0x000e24000804017f */
[----:B0-----:R-:W-:Y:S05]  /*12960*/  @!P2 BRA `(.L_x_10666) ;  /* 0x0000002400e0a947 */ /* 0x001fea0003800000 */
.L_x_10757:
[----:B0-----:R-:W-:Y:S01]  /*12970*/  LOP3.LUT R4, R3, R24, RZ, 0xfc, !PT ;  /* 0x0000001803047212 */ /* 0x001fe200078efcff */
[----:B------:R-:W-:Y:S05]  /*12980*/  WARPSYNC.ALL ;  /* 0x0000000000007948 */ /* 0x000fea0003800000 */
[C---:B------:R-:W-:Y:S02]  /*12990*/  IMAD.IADD R5, R29.reuse, 0x1, R4 ;  /* 0x000000011d057824 */ /* 0x040fe400078e0204 */
        /* <DEDUP_REMOVED lines=31> */
[C---:B0-----:R-:W-:Y:S02]  /*12b90*/  VIADD R10, R3.reuse, 0x1800 ;  /* 0x00001800030a7836 */ /* 0x041fe40000000000 */
[----:B------:R-:W-:-:S03]  /*12ba0*/  VIADD R3, R3, 0x2000 ;  /* 0x0000200003037836 */ /* 0x000fc60000000000 */
        /* <DEDUP_REMOVED lines=12> */
[----:B------:R-:W-:Y:S02]  /*12c70*/  IMAD.IADD R4, R29, 0x1, R4 ;  /* 0x000000011d047824 */ /* 0x000fe400078e0204 */
[----:B------:R-:W-:-:S04]  /*12c80*/  IMAD.IADD R3, R18, 0x1, R3 ;  /* 0x0000000112037824 */ /* 0x000fc800078e0203 */
[----:B------:R-:W0:Y:S02]  /*12c90*/  LDSM.16.MT88.4 R4, [R4+0x6000] ;  /* 0x006000000404783b */ /* 0x000e240000004200 */
        /* <DEDUP_REMOVED lines=13> */
.L_x_10667:
[----:B-1----:R1:W-:Y:S01]  /*12d70*/  SYNCS.ARRIVE.TRANS64.A1T0 RZ, [R13+URZ+0x13250], RZ ;  /* 0x013250ff0dff79a7 */ /* 0x0023e2000810003f */
[----:B------:R-:W-:Y:S01]  /*12d80*/  BAR.SYNC.DEFER_BLOCKING 0x2, 0x80 ;  /* 0x0082000000007b1d */ /* 0x000fe20000010000 */
[C---:B------:R-:W-:Y:S01]  /*12d90*/  ISETP.GT.AND P0, PT, R12.reuse, RZ, PT ;  /* 0x000000ff0c00720c */ /* 0x040fe20003f04270 */
[----:B0-----:R-:W-:Y:S02]  /*12da0*/  @!P1 VIADD R3, R13, 0x13280 ;  /* 0x000132800d039836 */ /* 0x001fe40000000000 */
[----:B------:R-:W-:Y:S02]  /*12db0*/  VIADD R12, R12, 0xffffffff ;  /* 0xffffffff0c0c7836 */ /* 0x000fe40000000000 */
[----:B------:R-:W-:Y:S01]  /*12dc0*/  IMAD.MOV.U32 R6, RZ, RZ, R25 ;  /* 0x000000ffff067224 */ /* 0x000fe200078e0019 */
[----:B------:R-:W-:Y:S01]  /*12dd0*/  @!P1 PRMT R3, RZ, 0x654, R3 ;  /* 0x00000654ff039816 */ /* 0x000fe20000000003 */
[----:B------:R-:W-:-:S03]  /*12de0*/  IMAD.MOV.U32 R7, RZ, RZ, R27 ;  /* 0x000000ffff077224 */ /* 0x000fc600078e001b */
[----:B------:R1:W-:Y:S03]  /*12df0*/  @!P1 SYNCS.ARRIVE.TRANS64.RED.A1T0 RZ, [R3+URZ], RZ ;  /* 0x000000ff03ff99a7 */ /* 0x0003e6000810043f */
[----:B------:R-:W-:Y:S05]  /*12e00*/  @P0 BRA `(.L_x_10668) ;  /* 0xfffffff000e40947 */ /* 0x000fea000383ffff */
.L_x_10648:
[----:B------:R-:W-:Y:S04]  /*12e10*/  BSSY B0, `(.L_x_10669) ;  /* 0x000000e000007945 */ /* 0x000fe80003800000 */
        /* <DEDUP_REMOVED lines=8> */
[----:B0-----:R-:W0:Y:S02]  /*12ea0*/  S2R R4, SR_LTMASK ;  /* 0x0000000000047919 */ /* 0x001e240000003900 */
[----:B0-----:R-:W-:-:S04]  /*12eb0*/  LOP3.LUT R4, R4, UR4, RZ, 0xc0, !PT ;  /* 0x0000000404047c12 */ /* 0x001fc8000f8ec0ff */
[----:B------:R-:W0:Y:S01]  /*12ec0*/  POPC R7, R4 ;  /* 0x0000000400077309 */ /* 0x000e220000000000 */
[----:B--2---:R-:W0:Y:S02]  /*12ed0*/  SHFL.IDX PT, R0, R3, R0, 0x1f ;  /* 0x00001f0003007589 */ /* 0x004e2400000e0000 */
[----:B0-----:R-:W-:-:S07]  /*12ee0*/  IADD3 R16, R0, UR38, R7 ;  /* 0x0000002600107c10 */ /* 0x001fce000fffe007 */
.L_x_10670:
[----:B------:R-:W-:Y:S05]  /*12ef0*/  BSYNC B0 ;  /* 0x0000000000007941 */ /* 0x000fea0003800000 */
.L_x_10669:
[----:B------:R-:W-:-:S06]  /*12f00*/  UISETP.NE.AND UP0, UPT, UR36, 0x3, UPT ;  /* 0x000000032400788c */ /* 0x000fcc000bf05270 */
[----:B------:R-:W-:-:S13]  /*12f10*/  PLOP3.LUT P0, PT, PT, PT, UP0, 0x80, 0x0 ;  /* 0x000000000000781c */ /* 0x000fda0003f0f008 */
[----:B------:R-:W-:Y:S05]  /*12f20*/  @!P0 BRA `(.L_x_10671) ;  /* 0x0000000000048947 */ /* 0x000fea0003800000 */
[----:B------:R-:W-:Y:S01]  /*12f30*/  BPT.TRAP 0x1 ;  /* 0x000000040000795c */ /* 0x000fe20000300000 */
.L_x_10671:
[----:B-1----:R-:W-:Y:S01]  /*12f40*/  LOP3.LUT R3, R27, 0x1, RZ, 0x3c, !PT ;  /* 0x000000011b037812 */ /* 0x002fe200078e3cff */
[----:B------:R-:W-:Y:S01]  /*12f50*/  IMAD R2, R25, 0x8, R29 ;  /* 0x0000000819027824 */ /* 0x000fe200078e021d */
[----:B------:R-:W-:Y:S01]  /*12f60*/  BSSY B0, `(.L_x_10672) ;  /* 0x0000006000007945 */ /* 0x000fe20003800000 */
[----:B------:R-:W-:Y:S01]  /*12f70*/  IMAD.U32 R0, RZ, RZ, UR39 ;  /* 0x00000027ff007e24 */ /* 0x000fe2000f8e00ff */
[----:B------:R-:W-:-:S04]  /*12f80*/  SHF.L.U32 R3, R3, 0x1f, RZ ;  /* 0x0000001f03037819 */ /* 0x000fc800000006ff */
[----:B------:R-:W1:Y:S01]  /*12f90*/  SYNCS.PHASECHK.TRANS64.TRYWAIT P0, [R2+URZ+0x13270], R3 ;  /* 0x01327003020075a7 */ /* 0x000e62000800017f */
[----:B------:R-:W-:Y:S01]  /*12fa0*/  ISETP.NE.AND P2, PT, R0, 0x3, PT ;  /* 0x000000030000780c */ /* 0x000fe20003f45270 */
[----:B-1----:R-:W-:-:S12]  /*12fb0*/  @!P0 BRA `(.L_x_10673) ;  /* 0x0000002000608947 */ /* 0x002fd80003800000 */
.L_x_10758:
[----:B------:R-:W-:Y:S05]  /*12fc0*/  BSYNC B0 ;  /* 0x0000000000007941 */ /* 0x000fea0003800000 */
.L_x_10672:
[----:B------:R-:W-:Y:S05]  /*12fd0*/  @!P2 BRA `(.L_x_10674) ;  /* 0x000000000004a947 */ /* 0x000fea0003800000 */
[----:B------:R-:W-:Y:S01]  /*12fe0*/  BPT.TRAP 0x1 ;  /* 0x000000040000795c */ /* 0x000fe20000300000 */
.L_x_10674:
[----:B-1----:R-:W-:Y:S01]  /*12ff0*/  SHF.L.U32 R3, R27, 0x1f, RZ ;  /* 0x0000001f1b037819 */ /* 0x002fe200000006ff */
[----:B------:R-:W-:-:S03]  /*13000*/  IMAD R0, R25, 0x2800, RZ ;  /* 0x0000280019007824 */ /* 0x000fc600078e02ff */
[----:B------:R-:W1:Y:S02]  /*13010*/  SYNCS.PHASECHK.TRANS64.TRYWAIT P0, [R2+URZ+0x13260], R3 ;  /* 0x01326003020075a7 */ /* 0x000e64000800017f */
[----:B-1----:R-:W-:Y:S05]  /*13020*/  @!P0 BRA `(.L_x_10675) ;  /* 0x0000002000588947 */ /* 0x002fea0003800000 */
.L_x_10759:
[C---:B0-----:R-:W-:Y:S01]  /*13030*/  LOP3.LUT R4, R0.reuse, R24, RZ, 0xfc, !PT ;  /* 0x0000001800047212 */ /* 0x041fe200078efcff */
[----:B------:R-:W-:Y:S05]  /*13040*/  WARPSYNC.ALL ;  /* 0x0000000000007948 */ /* 0x000fea0003800000 */
[C---:B------:R-:W-:Y:S01]  /*13050*/  IMAD.IADD R5, R29.reuse, 0x1, R4 ;  /* 0x000000011d057824 */ /* 0x040fe200078e0204 */
[C---:B-1----:R-:W-:Y:S01]  /*13060*/  LOP3.LUT R3, R0.reuse, R23, RZ, 0xfc, !PT ;  /* 0x0000001700037212 */ /* 0x042fe200078efcff */
[----:B------:R-:W-:Y:S02]  /*13070*/  VIADD R12, R0, 0x800 ;  /* 0x00000800000c7836 */ /* 0x000fe40000000000 */
[----:B------:R-:W-:-:S02]  /*13080*/  VIADD R13, R29, 0x1000 ;  /* 0x000010001d0d7836 */ /* 0x000fc40000000000 */
[----:B------:R-:W0:Y:S02]  /*13090*/  LDSM.16.MT88.4 R4, [R5+0x6000] ;  /* 0x006000000504783b */ /* 0x000e240000004200 */
[----:B------:R-:W-:Y:S01]  /*130a0*/  IMAD.IADD R3, R13, 0x1, R3 ;  /* 0x000000010d037824 */ /* 0x000fe200078e0203 */
[C-C-:B0-----:R-:W-:Y:S02]  /*130b0*/  PRMT R8, R4.reuse, 0x6420, R5.reuse ;  /* 0x0000642004087816 */ /* 0x141fe40000000005 */
[----:B------:R-:W-:Y:S02]  /*130c0*/  PRMT R9, R4, 0x7531, R5 ;  /* 0x0000753104097816 */ /* 0x000fe40000000005 */
[----:B------:R-:W-:Y:S02]  /*130d0*/  LOP3.LUT R4, R12, R24, RZ, 0xfc, !PT ;  /* 0x000000180c047212 */ /* 0x000fe400078efcff */
[C-C-:B------:R-:W-:Y:S02]  /*130e0*/  PRMT R10, R6.reuse, 0x6420, R7.reuse ;  /* 0x00006420060a7816 */ /* 0x140fe40000000007 */
[----:B------:R-:W-:Y:S01]  /*130f0*/  PRMT R11, R6, 0x7531, R7 ;  /* 0x00007531060b7816 */ /* 0x000fe20000000007 */
[----:B------:R-:W-:Y:S01]  /*13100*/  IMAD.IADD R6, R29, 0x1, R4 ;  /* 0x000000011d067824 */ /* 0x000fe200078e0204 */
[----:B------:R-:W-:-:S03]  /*13110*/  LOP3.LUT R12, R12, R23, RZ, 0xfc, !PT ;  /* 0x000000170c0c7212 */ /* 0x000fc600078efcff */
[----:B------:R0:W-:Y:S02]  /*13120*/  STSM.16.M88.4 [R3], R8 ;  /* 0x0000000803007844 */ /* 0x0001e40000000200 */
[----:B------:R-:W-:Y:S02]  /*13130*/  IMAD.IADD R12, R13, 0x1, R12 ;  /* 0x000000010d0c7824 */ /* 0x000fe400078e020c */
[----:B------:R-:W1:Y:S01]  /*13140*/  LDSM.16.MT88.4 R4, [R6+0x6000] ;  /* 0x006000000604783b */ /* 0x000e620000004200 */
[----:B0-----:R-:W-:Y:S01]  /*13150*/  VIADD R3, R0, 0x1000 ;  /* 0x0000100000037836 */ /* 0x001fe20000000000 */
[C-C-:B-1----:R-:W-:Y:S02]  /*13160*/  PRMT R8, R4.reuse, 0x6420, R5.reuse ;  /* 0x0000642004087816 */ /* 0x142fe40000000005 */
[----:B------:R-:W-:Y:S02]  /*13170*/  PRMT R9, R4, 0x7531, R5 ;  /* 0x0000753104097816 */ /* 0x000fe40000000005 */
[----:B------:R-:W-:-:S02]  /*13180*/  LOP3.LUT R4, R3, R24, RZ, 0xfc, !PT ;  /* 0x0000001803047212 */ /* 0x000fc400078efcff */
[C-C-:B------:R-:W-:Y:S02]  /*13190*/  PRMT R10, R6.reuse, 0x6420, R7.reuse ;  /* 0x00006420060a7816 */ /* 0x140fe40000000007 */
[----:B------:R-:W-:Y:S01]  /*131a0*/  PRMT R11, R6, 0x7531, R7 ;  /* 0x00007531060b7816 */ /* 0x000fe20000000007 */
[----:B------:R-:W-:Y:S01]  /*131b0*/  IMAD.IADD R5, R29, 0x1, R4 ;  /* 0x000000011d057824 */ /* 0x000fe200078e0204 */
[----:B------:R-:W-:-:S03]  /*131c0*/  LOP3.LUT R3, R3, R23, RZ, 0xfc, !PT ;  /* 0x0000001703037212 */ /* 0x000fc600078efcff */
[----:B------:R0:W-:Y:S02]  /*131d0*/  STSM.16.M88.4 [R12], R8 ;  /* 0x000000080c007844 */ /* 0x0001e40000000200 */
[----:B------:R-:W-:Y:S02]  /*131e0*/  IMAD.IADD R3, R13, 0x1, R3 ;  /* 0x000000010d037824 */ /* 0x000fe400078e0203 */
[----:B------:R-:W1:Y:S01]  /*131f0*/  LDSM.16.MT88.4 R4, [R5+0x6000] ;  /* 0x006000000504783b */ /* 0x000e620000004200 */
[C---:B0-----:R-:W-:Y:S02]  /*13200*/  VIADD R12, R0.reuse, 0x1800 ;  /* 0x00001800000c7836 */ /* 0x041fe40000000000 */
[----:B------:R-:W-:Y:S01]  /*13210*/  VIADD R0, R0, 0x2000 ;  /* 0x0000200000007836 */ /* 0x000fe20000000000 */
[C-C-:B-1----:R-:W-:Y:S02]  /*13220*/  PRMT R8, R4.reuse, 0x6420, R5.reuse ;  /* 0x0000642004087816 */ /* 0x142fe40000000005 */
[----:B------:R-:W-:-:S02]  /*13230*/  PRMT R9, R4, 0x7531, R5 ;  /* 0x0000753104097816 */ /* 0x000fc40000000005 */
[----:B------:R-:W-:Y:S02]  /*13240*/  LOP3.LUT R4, R12, R24, RZ, 0xfc, !PT ;  /* 0x000000180c047212 */ /* 0x000fe400078efcff */
[C-C-:B------:R-:W-:Y:S02]  /*13250*/  PRMT R10, R6.reuse, 0x6420, R7.reuse ;  /* 0x00006420060a7816 */ /* 0x140fe40000000007 */
[----:B------:R-:W-:Y:S01]  /*13260*/  PRMT R11, R6, 0x7531, R7 ;  /* 0x00007531060b7816 */ /* 0x000fe20000000007 */
[----:B------:R-:W-:Y:S01]  /*13270*/  IMAD.IADD R6, R29, 0x1, R4 ;  /* 0x000000011d067824 */ /* 0x000fe200078e0204 */
[----:B------:R-:W-:-:S03]  /*13280*/  LOP3.LUT R12, R12, R23, RZ, 0xfc, !PT ;  /* 0x000000170c0c7212 */ /* 0x000fc600078efcff */
[----:B------:R-:W-:Y:S02]  /*13290*/  STSM.16.M88.4 [R3], R8 ;  /* 0x0000000803007844 */ /* 0x000fe40000000200 */
[----:B------:R-:W-:Y:S02]  /*132a0*/  IMAD.IADD R12, R13, 0x1, R12 ;  /* 0x000000010d0c7824 */ /* 0x000fe400078e020c */
        /* <DEDUP_REMOVED lines=24> */
.L_x_10676:
[----:B-1----:R-:W-:Y:S01]  /*13430*/  SYNCS.ARRIVE.TRANS64.A1T0 RZ, [R2+URZ+0x13250], RZ ;  /* 0x013250ff02ff79a7 */ /* 0x002fe2000810003f */
[----:B0-----:R-:W-:Y:S01]  /*13440*/  @!P1 VIADD R0, R2, 0x13280 ;  /* 0x0001328002009836 */ /* 0x001fe20000000000 */
[----:B------:R-:W-:-:S04]  /*13450*/  IADD3 R25, R25, 0x1, RZ ;  /* 0x0000000119197810 */ /* 0x000fc80007ffe0ff */
[----:B------:R-:W-:Y:S01]  /*13460*/  @!P1 PRMT R0, RZ, 0x654, R0 ;  /* 0x00000654ff009816 */ /* 0x000fe20000000000 */
[----:B------:R-:W-:Y:S01]  /*13470*/  BAR.SYNC.DEFER_BLOCKING 0x2, 0x80 ;  /* 0x0082000000007b1d */ /* 0x000fe20000010000 */
[----:B------:R-:W-:-:S04]  /*13480*/  ISETP.NE.AND P0, PT, R25, 0x2, PT ;  /* 0x000000021900780c */ /* 0x000fc80003f05270 */
[----:B------:R-:W-:Y:S01]  /*13490*/  SEL R25, R25, RZ, P0 ;  /* 0x000000ff19197207 */ /* 0x000fe20000000000 */
[----:B------:R0:W-:Y:S02]  /*134a0*/  @!P1 SYNCS.ARRIVE.TRANS64.RED.A1T0 RZ, [R0+URZ], RZ ;  /* 0x000000ff00ff99a7 */ /* 0x0001e4000810043f */
[----:B0-----:R-:W-:-:S04]  /*134b0*/  SEL R0, RZ, 0x1, P0 ;  /* 0x00000001ff007807 */ /* 0x001fc80000000000 */
[----:B------:R-:W-:-:S07]  /*134c0*/  LOP3.LUT R27, R27, R0, RZ, 0x3c, !PT ;  /* 0x000000001b1b7212 */ /* 0x000fce00078e3cff */
.L_x_10631:
[----:B------:R-:W-:Y:S05]  /*134d0*/  BSYNC B6 ;  /* 0x0000000000067941 */ /* 0x000fea0003800000 */
.L_x_10629:
[----:B------:R-:W-:-:S13]  /*134e0*/  LOP3.LUT P0, RZ, R22, 0x2, RZ, 0xc0, !PT ;  /* 0x0000000216ff7812 */ /* 0x000fda000780c0ff */
        /* <DEDUP_REMOVED lines=9> */
.L_x_10677:
        /* <DEDUP_REMOVED lines=10> */
[----:B------:R-:W2:Y:S01]  /*13620*/  @!P1 LDG.E R2, desc[UR42][R2.64] ;  /* 0x0000002a02029981 */ /* 0x000ea2000c1e1900 */
[----:B------:R-:W-:Y:S01]  /*13630*/  IMAD.MOV.U32 R4, RZ, RZ, RZ ;  /* 0x000000ffff047224 */ /* 0x000fe200078e00ff */
[C---:B------:R-:W-:Y:S02]  /*13640*/  ISETP.GE.U32.AND P2, PT, R8.reuse, 0x2, PT ;  /* 0x000000020800780c */ /* 0x040fe40003f46070 */
[C---:B------:R-:W-:Y:S01]  /*13650*/  ISETP.GE.U32.AND P3, PT, R8.reuse, 0x4, PT ;  /* 0x000000040800780c */ /* 0x040fe20003f66070 */
[----:B------:R-:W-:Y:S01]  /*13660*/  SHFL.IDX PT, R0, R16, 0x1, 0x1f ;  /* 0x00201f0010007f89 */ /* 0x000fe200000e0000 */
[C---:B------:R-:W-:Y:S02]  /*13670*/  ISETP.GE.U32.AND P4, PT, R8.reuse, 0x8, PT ;  /* 0x000000080800780c */ /* 0x040fe40003f86070 */
[C---:B------:R-:W-:Y:S01]  /*13680*/  ISETP.GE.U32.AND P5, PT, R8.reuse, 0x10, PT ;  /* 0x000000100800780c */ /* 0x040fe20003fa6070 */
[----:B--2---:R-:W-:Y:S01]  /*13690*/  @!P1 IMAD.MOV.U32 R4, RZ, RZ, R2 ;  /* 0x000000ffff049224 */ /* 0x004fe200078e0002 */
[----:B------:R-:W-:-:S04]  /*136a0*/  ISETP.NE.AND P1, PT, R8, RZ, PT ;  /* 0x000000ff0800720c */ /* 0x000fc80003f25270 */
[----:B------:R-:W0:Y:S02]  /*136b0*/  SHFL.UP PT, R14, R4, 0x1, RZ ;  /* 0x04200000040e7989 */ /* 0x000e2400000e00ff */
[----:B0-----:R-:W-:-:S05]  /*136c0*/  SEL R5, R14, RZ, P1 ;  /* 0x000000ff0e057207 */ /* 0x001fca0000800000 */
[----:B------:R-:W-:Y:S02]  /*136d0*/  IMAD.IADD R6, R4, 0x1, R5 ;  /* 0x0000000104067824 */ /* 0x000fe400078e0205 */
[----:B------:R-:W-:Y:S04]  /*136e0*/  SHFL.IDX PT, R5, R16, RZ, 0x1f ;  /* 0x00001fff10057589 */ /* 0x000fe800000e0000 */
        /* <DEDUP_REMOVED lines=13> */
.L_x_10769:
[----:B------:R-:W-:Y:S02]  /*137c0*/  ULDC UR4, c[0x0][0xc10] ;  /* 0x0003040000047ab9 */ /* 0x000fe40000000800 */
[----:B------:R-:W-:-:S04]  /*137d0*/  IMAD.U32 R7, RZ, RZ, UR4 ;  /* 0x00000004ff077e24 */ /* 0x000fc8000f8e00ff */
[----:B-1----:R-:W-:-:S04]  /*137e0*/  IMAD R3, R14, R7, RZ ;  /* 0x000000070e037224 */ /* 0x002fc800078e02ff */
[----:B------:R-:W-:-:S05]  /*137f0*/  IMAD.IADD R0, R0, 0x1, R3 ;  /* 0x0000000100007824 */ /* 0x000fca00078e0203 */
[----:B------:R-:W-:-:S13]  /*13800*/  ISETP.GT.AND P6, PT, R0, R5, PT ;  /* 0x000000050000720c */ /* 0x000fda0003fc4270 */
[----:B------:R-:W-:Y:S05]  /*13810*/  @P6 BRA `(.L_x_10680) ;  /* 0x00000000009c6947 */ /* 0x000fea0003800000 */
.L_x_10685:
[----:B0-----:R-:W0:Y:S01]  /*13820*/  LDC R2, c[0x0][0xc14] ;  /* 0x00030500ff027b82 */ /* 0x001e220000000800 */
[----:B------:R-:W-:-:S05]  /*13830*/  VIADD R19, R19, 0x1f ;  /* 0x0000001f13137836 */ /* 0x000fca0000000000 */
[----:B0-----:R-:W-:-:S13]  /*13840*/  ISETP.GE.AND P6, PT, R19, R2, PT ;  /* 0x000000021300720c */ /* 0x001fda0003fc6270 */
[----:B------:R-:W-:Y:S05]  /*13850*/  @P6 BRA `(.L_x_10681) ;  /* 0x0000000400446947 */ /* 0x000fea0003800000 */
[----:B------:R-:W0:Y:S01]  /*13860*/  S2R R3, SR_TID.X ;  /* 0x0000000000037919 */ /* 0x000e220000002100 */
[----:B------:R-:W-:Y:S01]  /*13870*/  BSSY B0, `(.L_x_10682) ;  /* 0x0000009000007945 */ /* 0x000fe20003800000 */
[----:B------:R-:W-:Y:S01]  /*13880*/  IMAD.MOV.U32 R4, RZ, RZ, RZ ;  /* 0x000000ffff047224 */ /* 0x000fe200078e00ff */
[----:B0-----:R-:W-:-:S05]  /*13890*/  LOP3.LUT R3, R3, 0x1f, RZ, 0xc0, !PT ;  /* 0x0000001f03037812 */ /* 0x001fca00078ec0ff */
[----:B------:R-:W-:-:S05]  /*138a0*/  IMAD.IADD R7, R19, 0x1, R3 ;  /* 0x0000000113077824 */ /* 0x000fca00078e0203 */
[----:B------:R-:W-:-:S13]  /*138b0*/  ISETP.GE.OR P6, PT, R7, R2, !P0 ;  /* 0x000000020700720c */ /* 0x000fda00047c6670 */
[----:B------:R-:W-:Y:S05]  /*138c0*/  @P6 BRA `(.L_x_10683) ;  /* 0x00000000000c6947 */ /* 0x000fea0003800000 */
[----:B------:R-:W0:Y:S02]  /*138d0*/  LDC.64 R2, c[0x0][0xc58] ;  /* 0x00031600ff027b82 */ /* 0x000e240000000a00 */
[----:B0-----:R-:W-:-:S05]  /*138e0*/  IMAD.WIDE R2, R7, 0x4, R2 ;  /* 0x0000000407027825 */ /* 0x001fca00078e0202 */
[----:B------:R0:W5:Y:S02]  /*138f0*/  LDG.E R4, desc[UR42][R2.64] ;  /* 0x0000002a02047981 */ /* 0x000164000c1e1900 */
.L_x_10683:
[----:B------:R-:W-:Y:S05]  /*13900*/  BSYNC B0 ;  /* 0x0000000000007941 */ /* 0x000fea0003800000 */
.L_x_10682:
[----:B------:R-:W-:-:S03]  /*13910*/  UMOV UR4, 0xffffffff ;  /* 0xffffffff00047882 */ /* 0x000fc60000000000 */
[----:B------:R-:W-:Y:S05]  /*13920*/  BRA.DIV UR4, `(.L_x_10684) ;  /* 0x0000001e04507947 */ /* 0x000fea000b800000 */
[----:B-----5:R-:W1:Y:S02]  /*13930*/  SHFL.UP PT, R14, R4, 0x1, RZ ;  /* 0x04200000040e7989 */ /* 0x020e6400000e00ff */
[----:B-1----:R-:W-:-:S05]  /*13940*/  SEL R13, R14, RZ, P1 ;  /* 0x000000ff0e0d7207 */ /* 0x002fca0000800000 */
        /* <DEDUP_REMOVED lines=14> */
.L_x_10777:
[----:B------:R-:W-:Y:S02]  /*13a30*/  ULDC UR4, c[0x0][0xc10] ;  /* 0x0003040000047ab9 */ /* 0x000fe40000000800 */
[----:B------:R-:W-:-:S04]  /*13a40*/  IMAD.U32 R7, RZ, RZ, UR4 ;  /* 0x00000004ff077e24 */ /* 0x000fc8000f8e00ff */
[----:B-1----:R-:W-:-:S04]  /*13a50*/  IMAD R3, R14, R7, RZ ;  /* 0x000000070e037224 */ /* 0x002fc800078e02ff */
[----:B------:R-:W-:-:S05]  /*13a60*/  IMAD.IADD R0, R3, 0x1, R0 ;  /* 0x0000000103007824 */ /* 0x000fca00078e0200 */
[----:B------:R-:W-:-:S13]  /*13a70*/  ISETP.GT.AND P6, PT, R0, R5, PT ;  /* 0x000000050000720c */ /* 0x000fda0003fc4270 */
[----:B------:R-:W-:Y:S05]  /*13a80*/  @!P6 BRA `(.L_x_10685) ;  /* 0xfffffffc0064e947 */ /* 0x000fea000383ffff */
.L_x_10680:
        /* <DEDUP_REMOVED lines=8> */
.L_x_10781:
[----:B------:R-:W-:Y:S01]  /*13b10*/  ISETP.NE.AND P0, PT, R3, RZ, PT ;  /* 0x000000ff0300720c */ /* 0x000fe20003f05270 */
[----:B------:R-:W-:-:S12]  /*13b20*/  IMAD.MOV.U32 R14, RZ, RZ, RZ ;  /* 0x000000ffff0e7224 */ /* 0x000fd800078e00ff */
[----:B------:R-:W-:Y:S05]  /*13b30*/  @!P0 BRA `(.L_x_10687) ;  /* 0x0000000000108947 */ /* 0x000fea0003800000 */
[----:B------:R-:W-:Y:S01]  /*13b40*/  UMOV UR4, 0xffffffff ;  /* 0xffffffff00047882 */ /* 0x000fe20000000000 */
[----:B------:R-:W-:Y:S02]  /*13b50*/  VIADD R12, R0, 0xffffffff ;  /* 0xffffffff000c7836 */ /* 0x000fe40000000000 */
[----:B------:R-:W-:Y:S05]  /*13b60*/  BRA.DIV UR4, `(.L_x_10688) ;  /* 0x0000001e04c47947 */ /* 0x000fea000b800000 */
[----:B------:R3:W4:Y:S02]  /*13b70*/  SHFL.IDX PT, R14, R2, R12, 0x1f ;  /* 0x00001f0c020e7589 */ /* 0x00072400000e0000 */
.L_x_10687:
[----:B--2---:R-:W-:Y:S01]  /*13b80*/  IABS R6, R4 ;  /* 0x0000000400067213 */ /* 0x004fe20000000000 */
[----:B----4-:R-:W-:Y:S02]  /*13b90*/  IMAD R16, R14, R7, R16 ;  /* 0x000000070e107224 */ /* 0x010fe400078e0210 */
[----:B------:R-:W-:Y:S01]  /*13ba0*/  IMAD.IADD R19, R0, 0x1, R19 ;  /* 0x0000000100137824 */ /* 0x000fe200078e0213 */
[----:B------:R-:W2:Y:S08]  /*13bb0*/  I2F.RP R8, R6 ;  /* 0x0000000600087306 */ /* 0x000eb00000209400 */
[----:B--2---:R-:W0:Y:S02]  /*13bc0*/  MUFU.RCP R8, R8 ;  /* 0x0000000800087308 */ /* 0x004e240000001000 */
[----:B0--3--:R-:W-:-:S06]  /*13bd0*/  VIADD R2, R8, 0xffffffe ;  /* 0x0ffffffe08027836 */ /* 0x009fcc0000000000 */
[----:B------:R0:W2:Y:S02]  /*13be0*/  F2I.FTZ.U32.TRUNC.NTZ R3, R2 ;  /* 0x0000000200037305 */ /* 0x0000a4000021f000 */
[----:B0-----:R-:W-:Y:S02]  /*13bf0*/  IMAD.MOV.U32 R2, RZ, RZ, RZ ;  /* 0x000000ffff027224 */ /* 0x001fe400078e00ff */
[----:B--2---:R-:W-:-:S04]  /*13c00*/  IMAD.MOV R7, RZ, RZ, -R3 ;  /* 0x000000ffff077224 */ /* 0x004fc800078e0a03 */
[----:B------:R-:W-:-:S04]  /*13c10*/  IMAD R7, R7, R6, RZ ;  /* 0x0000000607077224 */ /* 0x000fc800078e02ff */
[----:B------:R-:W-:Y:S01]  /*13c20*/  IMAD.HI.U32 R3, R3, R7, R2 ;  /* 0x0000000703037227 */ /* 0x000fe200078e0002 */
[----:B------:R-:W-:Y:S02]  /*13c30*/  IADD3 R7, R5, -R16, RZ ;  /* 0x8000001005077210 */ /* 0x000fe40007ffe0ff */
        /* <DEDUP_REMOVED lines=15> */
[--C-:B------:R-:W-:Y:S02]  /*13d30*/  IMAD.MOV R17, RZ, RZ, -R3.reuse ;  /* 0x000000ffff117224 */ /* 0x100fe400078e0a03 */
[----:B------:R-:W-:Y:S02]  /*13d40*/  IMAD.MOV.U32 R18, RZ, RZ, R3 ;  /* 0x000000ffff127224 */ /* 0x000fe400078e0003 */
[----:B------:R-:W-:Y:S01]  /*13d50*/  IMAD R17, R4, R17, R7 ;  /* 0x0000001104117224 */ /* 0x000fe200078e0207 */
[----:B------:R-:W-:Y:S06]  /*13d60*/  BRA `(.L_x_10689) ;  /* 0x00000000001c7947 */ /* 0x000fec0003800000 */
.L_x_10681:
[----:B------:R-:W-:Y:S01]  /*13d70*/  UMOV UR4, URZ ;  /* 0x0000003f00047c82 */ /* 0x000fe20008000000 */
[----:B------:R-:W-:Y:S01]  /*13d80*/  UMOV UR5, URZ ;  /* 0x0000003f00057c82 */ /* 0x000fe20008000000 */
[----:B------:R-:W-:Y:S01]  /*13d90*/  ULDC UR6, c[0x0][0xc14] ;  /* 0x0003050000067ab9 */ /* 0x000fe20000000800 */
[----:B------:R-:W-:Y:S02]  /*13da0*/  IMAD.MOV.U32 R16, RZ, RZ, R5 ;  /* 0x000000ffff107224 */ /* 0x000fe400078e0005 */
[----:B------:R-:W-:Y:S02]  /*13db0*/  IMAD.U32 R17, RZ, RZ, UR4 ;  /* 0x00000004ff117e24 */ /* 0x000fe4000f8e00ff */
[----:B------:R-:W-:Y:S02]  /*13dc0*/  IMAD.U32 R18, RZ, RZ, UR5 ;  /* 0x00000005ff127e24 */ /* 0x000fe4000f8e00ff */
[----:B------:R-:W-:-:S07]  /*13dd0*/  IMAD.U32 R19, RZ, RZ, UR6 ;  /* 0x00000006ff137e24 */ /* 0x000fce000f8e00ff */
.L_x_10689:
[----:B-1----:R-:W0:Y:S01]  /*13de0*/  S2R R0, SR_TID.X ;  /* 0x0000000000007919 */ /* 0x002e220000002100 */
[----:B------:R-:W-:Y:S05]  /*13df0*/  WARPSYNC.ALL ;  /* 0x0000000000007948 */ /* 0x000fea0003800000 */
[----:B------:R-:W-:Y:S01]  /*13e00*/  BAR.SYNC.DEFER_BLOCKING 0x4, 0x200 ;  /* 0x0108000000007b1d */ /* 0x000fe20000010000 */
[----:B0-----:R-:W-:-:S04]  /*13e10*/  LOP3.LUT R0, R0, 0x1f, RZ, 0xc0, !PT ;  /* 0x0000001f00007812 */ /* 0x001fc800078ec0ff */
[----:B------:R-:W-:-:S13]  /*13e20*/  ISETP.NE.AND P0, PT, R0, RZ, PT ;  /* 0x000000ff0000720c */ /* 0x000fda0003f05270 */
[----:B------:R-:W0:Y:S01]  /*13e30*/  @!P0 S2R R3, SR_CgaCtaId ;  /* 0x0000000000038919 */ /* 0x000e220000008800 */
[----:B------:R-:W-:-:S04]  /*13e40*/  @!P0 MOV R0, 0x400 ;  /* 0x0000040000008802 */ /* 0x000fc80000000f00 */
[----:B0-----:R-:W-:-:S05]  /*13e50*/  @!P0 LEA R0, R3, R0, 0x18 ;  /* 0x0000000003008211 */ /* 0x001fca00078ec0ff */
[----:B------:R1:W-:Y:S01]  /*13e60*/  @!P0 STS.128 [R0+0x132d0], R16 ;  /* 0x0132d01000008388 */ /* 0x0003e20000000c00 */
[----:B------:R-:W-:Y:S06]  /*13e70*/  BAR.ARV 0x5, 0x200 ;  /* 0x0148000000007b1d */ /* 0x000fec0000002000 */
.L_x_10678:
[----:B------:R-:W-:Y:S02]  /*13e80*/  ULDC UR4, c[0x0][0xc14] ;  /* 0x0003050000047ab9 */ /* 0x000fe40000000800 */
[----:B0-----:R-:W-:-:S13]  /*13e90*/  ISETP.GE.AND P0, PT, R19, UR4, PT ;  /* 0x0000000413007c0c */ /* 0x001fda000bf06270 */
[----:B------:R-:W-:Y:S05]  /*13ea0*/  @!P0 BRA `(.L_x_10690) ;  /* 0xffffffbc00cc8947 */ /* 0x000fea000383ffff */
[----:B------:R-:W-:Y:S05]  /*13eb0*/  BSYNC B7 ;  /* 0x0000000000077941 */ /* 0x000fea0003800000 */
.L_x_10595:
[----:B-1----:R-:W2:Y:S01]  /*13ec0*/  LDL.LU R0, [R1+0x1c] ;  /* 0x00001c0001007983 */ /* 0x002ea20000300800 */
        /* <DEDUP_REMOVED lines=11> */
.L_x_10784:
[----:B------:R-:W-:Y:S05]  /*13f80*/  BSYNC B0 ;  /* 0x0000000000007941 */ /* 0x000fea0003800000 */
.L_x_10691:
[----:B------:R-:W-:-:S03]  /*13f90*/  UMOV UR4, 0xffffffff ;  /* 0xffffffff00047882 */ /* 0x000fc60000000000 */
[----:B------:R-:W-:Y:S05]  /*13fa0*/  BRA.DIV UR4, `(.L_x_10693) ;  /* 0x0000001a04ec7947 */ /* 0x000fea000b800000 */
[----:B0-----:R-:W0:Y:S02]  /*13fb0*/  S2R R0, SR_TID.X ;  /* 0x0000000000007919 */ /* 0x001e240000002100 */
[----:B0-----:R-:W-:-:S04]  /*13fc0*/  SHF.R.U32.HI R0, RZ, 0x5, R0 ;  /* 0x00000005ff007819 */ /* 0x001fc80000011600 */
[----:B------:R-:W-:-:S05]  /*13fd0*/  LOP3.LUT R0, R0, 0x3, RZ, 0xc0, !PT ;  /* 0x0000000300007812 */ /* 0x000fca00078ec0ff */
[----:B------:R0:W1:Y:S02]  /*13fe0*/  SHFL.IDX PT, R14, R0, RZ, 0x1f ;  /* 0x00001fff000e7589 */ /* 0x00006400000e0000 */
.L_x_10787:
[----:B-1----:R-:W-:-:S13]  /*13ff0*/  ISETP.NE.AND P0, PT, R14, RZ, PT ;  /* 0x000000ff0e00720c */ /* 0x002fda0003f05270 */
[----:B------:R-:W-:Y:S05]  /*14000*/  @P0 BRA `(.L_x_10472) ;  /* 0x0000000000a40947 */ /* 0x000fea0003800000 */
[----:B------:R-:W-:-:S03]  /*14010*/  UMOV UR4, 0xffffffff ;  /* 0xffffffff00047882 */ /* 0x000fc60000000000 */
[----:B------:R-:W-:Y:S05]  /*14020*/  BRA.DIV UR4, `(.L_x_10694) ;  /* 0x0000001e04007947 */ /* 0x000fea000b800000 */
[----:B------:R-:W-:-:S13]  /*14030*/  ELECT P6, URZ, PT ;  /* 0x00000000003f782f */ /* 0x000fda00038c0000 */
.L_x_10790:
[----:B------:R-:W-:Y:S05]  /*14040*/  @!P6 BRA `(.L_x_10472) ;  /* 0x000000000094e947 */ /* 0x000fea0003800000 */
[----:B------:R-:W-:-:S06]  /*14050*/  ULOP3.LUT UR4, UR37, 0x2, URZ, 0xfc, !UPT ;  /* 0x0000000225047892 */ /* 0x000fcc000f8efc3f */
[----:B0-----:R-:W-:-:S05]  /*14060*/  IMAD.U32 R0, RZ, RZ, UR4 ;  /* 0x00000004ff007e24 */ /* 0x001fca000f8e00ff */
[----:B------:R-:W-:-:S13]  /*14070*/  ISETP.NE.AND P0, PT, R0, 0x3, PT ;  /* 0x000000030000780c */ /* 0x000fda0003f05270 */
[----:B------:R-:W-:Y:S05]  /*14080*/  @!P0 BRA `(.L_x_10695) ;  /* 0x0000000000048947 */ /* 0x000fea0003800000 */
[----:B------:R-:W-:Y:S01]  /*14090*/  BPT.TRAP 0x1 ;  /* 0x000000040000795c */ /* 0x000fe20000300000 */
.L_x_10695:
        /* <DEDUP_REMOVED lines=12> */
.L_x_10791:
[----:B------:R-:W1:Y:S02]  /*14160*/  SYNCS.PHASECHK.TRANS64.TRYWAIT P1, [R7+URZ], R0 ;  /* 0x00000000070075a7 */ /* 0x000e64000802017f */
[----:B-1----:R-:W-:Y:S05]  /*14170*/  @!P1 BRA `(.L_x_10697) ;  /* 0x0000001800e09947 */ /* 0x002fea0003800000 */
.L_x_10792:
[----:B------:R-:W-:Y:S05]  /*14180*/  @!P0 BRA `(.L_x_10698) ;  /* 0x0000000000048947 */ /* 0x000fea0003800000 */
[----:B------:R-:W-:Y:S01]  /*14190*/  BPT.TRAP 0x1 ;  /* 0x000000040000795c */ /* 0x000fe20000300000 */
.L_x_10698:
[----:B------:R-:W-:-:S04]  /*141a0*/  IMAD R2, R25, 0x8, R8 ;  /* 0x0000000819027824 */ /* 0x000fc800078e0208 */
[----:B------:R-:W2:Y:S02]  /*141b0*/  SYNCS.PHASECHK.TRANS64.TRYWAIT P1, [R2+URZ+0x13260], R3 ;  /* 0x01326003020075a7 */ /* 0x000ea4000802017f */
[----:B--2---:R-:W-:Y:S05]  /*141c0*/  @!P1 BRA `(.L_x_10699) ;  /* 0x0000001800e09947 */ /* 0x004fea0003800000 */
.L_x_10793:
[----:B------:R-:W-:Y:S05]  /*141d0*/  @!P0 BRA `(.L_x_10700) ;  /* 0x0000000000048947 */ /* 0x000fea0003800000 */
[----:B------:R-:W-:Y:S01]  /*141e0*/  BPT.TRAP 0x1 ;  /* 0x000000040000795c */ /* 0x000fe20000300000 */
.L_x_10700:
[----:B------:R-:W-:-:S04]  /*141f0*/  IMAD R5, R5, 0x8, R8 ;  /* 0x0000000805057824 */ /* 0x000fc800078e0208 */
[----:B------:R-:W3:Y:S02]  /*14200*/  SYNCS.PHASECHK.TRANS64.TRYWAIT P1, [R5+URZ+0x13260], R0 ;  /* 0x01326000050075a7 */ /* 0x000ee4000802017f */
[----:B---3--:R-:W-:Y:S05]  /*14210*/  @!P1 BRA `(.L_x_10701) ;  /* 0x0000001800e09947 */ /* 0x008fea0003800000 */
.L_x_10794:
[----:B------:R-:W-:Y:S05]  /*14220*/  @!P0 BRA `(.L_x_10702) ;  /* 0x0000000000048947 */ /* 0x000fea0003800000 */
[----:B------:R-:W-:Y:S01]  /*14230*/  BPT.TRAP 0x1 ;  /* 0x000000040000795c */ /* 0x000fe20000300000 */
.L_x_10702:
[----:B------:R-:W4:Y:S02]  /*14240*/  SYNCS.PHASECHK.TRANS64.TRYWAIT P0, [R2+URZ+0x13280], R3 ;  /* 0x01328003020075a7 */ /* 0x000f24000800017f */
[----:B----4-:R-:W-:Y:S05]  /*14250*/  @!P0 BRA `(.L_x_10703) ;  /* 0x0000001800e48947 */ /* 0x010fea0003800000 */
.L_x_10704:
[----:B------:R0:W0:Y:S02]  /*14260*/  SYNCS.PHASECHK.TRANS64.TRYWAIT P0, [R5+URZ+0x13280], R0 ;  /* 0x01328000050075a7 */ /* 0x000024000800017f */
[----:B0-----:R-:W-:Y:S05]  /*14270*/  @!P0 NANOSLEEP.SYNCS 0x989680 ;  /* 0x009896800000895d */ /* 0x001fea0003900000 */
[----:B------:R-:W0:Y:S02]  /*14280*/  @!P0 SYNCS.PHASECHK.TRANS64 P0, [R5+URZ+0x13280], R0 ;  /* 0x01328000050085a7 */ /* 0x000e24000800007f */
[----:B0-----:R-:W-:Y:S05]  /*14290*/  @!P0 BRA `(.L_x_10704) ;  /* 0xfffffffc00f08947 */ /* 0x001fea000383ffff */
.L_x_10472:
[----:B------:R-:W-:Y:S05]  /*142a0*/  BSYNC B8 ;  /* 0x0000000000087941 */ /* 0x000fea0003800000 */
.L_x_10469:
[----:B------:R-:W-:Y:S05]  /*142b0*/  EXIT ;  /* 0x000000000000794d */ /* 0x000fea0003800000 */
.L_x_10488:
[----:B-1----:R1:W2:Y:S02]  /*142c0*/  SYNCS.PHASECHK.TRANS64.TRYWAIT P5, [R78+URZ+0x13290], R79 ;  /* 0x0132904f4e0075a7 */ /* 0x0022a400080a017f */
[----:B--2---:R-:W-:Y:S05]  /*142d0*/  @!P5 NANOSLEEP.SYNCS 0x989680 ;  /* 0x009896800000d95d */ /* 0x004fea0003900000 */
[----:B------:R-:W2:Y:S02]  /*142e0*/  @!P5 SYNCS.PHASECHK.TRANS64 P5, [R78+URZ+0x13290], R79 ;  /* 0x0132904f4e00d5a7 */ /* 0x000ea400080a007f */
[----:B--2---:R-:W-:Y:S05]  /*142f0*/  @!P5 BRA `(.L_x_10488) ;  /* 0xfffffffc00f0d947 */ /* 0x004fea000383ffff */
[----:B------:R-:W-:Y:S05]  /*14300*/  BRA `(.L_x_10705) ;  /* 0xfffffee000ac7947 */ /* 0x000fea000383ffff */
.L_x_10498:
[----:B-1----:R1:W2:Y:S02]  /*14310*/  SYNCS.PHASECHK.TRANS64.TRYWAIT P5, [R78+URZ+0x13290], R79 ;  /* 0x0132904f4e0075a7 */ /* 0x0022a400080a017f */
[----:B--2---:R-:W-:Y:S05]  /*14320*/  @!P5 NANOSLEEP.SYNCS 0x989680 ;  /* 0x009896800000d95d */ /* 0x004fea0003900000 */
[----:B------:R-:W2:Y:S02]  /*14330*/  @!P5 SYNCS.PHASECHK.TRANS64 P5, [R78+URZ+0x13290], R79 ;  /* 0x0132904f4e00d5a7 */ /* 0x000ea400080a007f */
[----:B--2---:R-:W-:Y:S05]  /*14340*/  @!P5 BRA `(.L_x_10498) ;  /* 0xfffffffc00f0d947 */ /* 0x004fea000383ffff */
[----:B------:R-:W-:Y:S05]  /*14350*/  BRA `(.L_x_10706) ;  /* 0xfffffef000e87947 */ /* 0x000fea000383ffff */
.L_x_10503:
[----:B0-----:R0:W1:Y:S02]  /*14360*/  SYNCS.PHASECHK.TRANS64.TRYWAIT P1, [R78+URZ+0x13290], R79 ;  /* 0x0132904f4e0075a7 */ /* 0x001064000802017f */
[----:B-1----:R-:W-:Y:S05]  /*14370*/  @!P1 NANOSLEEP.SYNCS 0x989680 ;  /* 0x009896800000995d */ /* 0x002fea0003900000 */
[----:B------:R-:W1:Y:S02]  /*14380*/  @!P1 SYNCS.PHASECHK.TRANS64 P1, [R78+URZ+0x13290], R79 ;  /* 0x0132904f4e0095a7 */ /* 0x000e64000802007f */
[----:B-1----:R-:W-:Y:S05]  /*14390*/  @!P1 BRA `(.L_x_10503) ;  /* 0xfffffffc00f09947 */ /* 0x002fea000383ffff */
[----:B------:R-:W-:Y:S05]  /*143a0*/  BRA `(.L_x_10707) ;  /* 0xffffff04000c7947 */ /* 0x000fea000383ffff */
.L_x_10507:
[----:B-1----:R1:W2:Y:S02]  /*143b0*/  SYNCS.PHASECHK.TRANS64.TRYWAIT P0, [R78+URZ+0x132b0], R79 ;  /* 0x0132b04f4e0075a7 */ /* 0x0022a4000800017f */
[----:B--2---:R-:W-:Y:S05]  /*143c0*/  @!P0 NANOSLEEP.SYNCS 0x989680 ;  /* 0x009896800000895d */ /* 0x004fea0003900000 */
[----:B------:R-:W2:Y:S02]  /*143d0*/  @!P0 SYNCS.PHASECHK.TRANS64 P0, [R78+URZ+0x132b0], R79 ;  /* 0x0132b04f4e0085a7 */ /* 0x000ea4000800007f */
[----:B--2---:R-:W-:Y:S05]  /*143e0*/  @!P0 BRA `(.L_x_10507) ;  /* 0xfffffffc00f08947 */ /* 0x004fea000383ffff */
[----:B------:R-:W-:Y:S05]  /*143f0*/  BRA `(.L_x_10708) ;  /* 0xffffff04006c7947 */ /* 0x000fea000383ffff */
.L_x_10527:
        /* <DEDUP_REMOVED lines=8> */
.L_x_10710:
[----:B------:R-:W-:Y:S05]  /*14480*/  BSYNC B1 ;  /* 0x0000000000017941 */ /* 0x000fea0003800000 */
.L_x_10709:
[----:B------:R-:W-:Y:S05]  /*14490*/  BRA `(.L_x_10711) ;  /* 0xffffff1400587947 */ /* 0x000fea000383ffff */
.L_x_10528:
        /* <DEDUP_REMOVED lines=8> */
.L_x_10713:
[----:B------:R-:W-:Y:S05]  /*14520*/  BSYNC B1 ;  /* 0x0000000000017941 */ /* 0x000fea0003800000 */
.L_x_10712:
[----:B------:R-:W-:Y:S05]  /*14530*/  BRA `(.L_x_10714) ;  /* 0xffffff1400387947 */ /* 0x000fea000383ffff */
.L_x_10529:
        /* <DEDUP_REMOVED lines=8> */
.L_x_10716:
[----:B------:R-:W-:Y:S05]  /*145c0*/  BSYNC B1 ;  /* 0x0000000000017941 */ /* 0x000fea0003800000 */
.L_x_10715:
[----:B------:R-:W-:Y:S05]  /*145d0*/  BRA `(.L_x_10717) ;  /* 0xffffff1400187947 */ /* 0x000fea000383ffff */
.L_x_10530:
        /* <DEDUP_REMOVED lines=8> */
.L_x_10719:
[----:B------:R-:W-:Y:S05]  /*14660*/  BSYNC B1 ;  /* 0x0000000000017941 */ /* 0x000fea0003800000 */
.L_x_10718:
[----:B------:R-:W-:Y:S05]  /*14670*/  BRA `(.L_x_10720) ;  /* 0xffffff1000f87947 */ /* 0x000fea000383ffff */
.L_x_10532:
[----:B-1----:R1:W2:Y:S02]  /*14680*/  SYNCS.PHASECHK.TRANS64.TRYWAIT P0, [R16+URZ+0x13200], R3 ;  /* 0x01320003100075a7 */ /* 0x0022a4000800017f */
[----:B--2---:R-:W-:Y:S05]  /*14690*/  @!P0 NANOSLEEP.SYNCS 0x989680 ;  /* 0x009896800000895d */ /* 0x004fea0003900000 */
[----:B------:R-:W2:Y:S02]  /*146a0*/  @!P0 SYNCS.PHASECHK.TRANS64 P0, [R16+URZ+0x13200], R3 ;  /* 0x01320003100085a7 */ /* 0x000ea4000800007f */
[----:B--2---:R-:W-:Y:S05]  /*146b0*/  @!P0 BRA `(.L_x_10532) ;  /* 0xfffffffc00f08947 */ /* 0x004fea000383ffff */
[----:B------:R-:W-:Y:S05]  /*146c0*/  BRA `(.L_x_10721) ;  /* 0xffffff1000f07947 */ /* 0x000fea000383ffff */
.L_x_10536:
        /* <DEDUP_REMOVED lines=8> */
.L_x_10723:
[----:B------:R-:W-:Y:S05]  /*14750*/  BSYNC B1 ;  /* 0x0000000000017941 */ /* 0x000fea0003800000 */
.L_x_10722:
[----:B------:R-:W-:Y:S05]  /*14760*/  BRA `(.L_x_10724) ;  /* 0xffffff2400047947 */ /* 0x000fea000383ffff */
.L_x_10537:
        /* <DEDUP_REMOVED lines=8> */
.L_x_10726:
[----:B------:R-:W-:Y:S05]  /*147f0*/  BSYNC B1 ;  /* 0x0000000000017941 */ /* 0x000fea0003800000 */
.L_x_10725:
[----:B------:R-:W-:Y:S05]  /*14800*/  BRA `(.L_x_10727) ;  /* 0xffffff2000e87947 */ /* 0x000fea000383ffff */
.L_x_10538:
        /* <DEDUP_REMOVED lines=8> */
.L_x_10729:
[----:B------:R-:W-:Y:S05]  /*14890*/  BSYNC B1 ;  /* 0x0000000000017941 */ /* 0x000fea0003800000 */
.L_x_10728:
[----:B------:R-:W-:Y:S05]  /*148a0*/  BRA `(.L_x_10730) ;  /* 0xffffff2000cc7947 */ /* 0x000fea000383ffff */
.L_x_10539:
        /* <DEDUP_REMOVED lines=8> */
.L_x_10732:
[----:B------:R-:W-:Y:S05]  /*14930*/  BSYNC B1 ;  /* 0x0000000000017941 */ /* 0x000fea0003800000 */
.L_x_10731:
[----:B------:R-:W-:Y:S05]  /*14940*/  BRA `(.L_x_10733) ;  /* 0xffffff2000b07947 */ /* 0x000fea000383ffff */
.L_x_10541:
[----:B0-----:R0:W1:Y:S02]  /*14950*/  SYNCS.PHASECHK.TRANS64.TRYWAIT P1, [R16+URZ+0x13200], R3 ;  /* 0x01320003100075a7 */ /* 0x001064000802017f */
[----:B-1----:R-:W-:Y:S05]  /*14960*/  @!P1 NANOSLEEP.SYNCS 0x989680 ;  /* 0x009896800000995d */ /* 0x002fea0003900000 */
[----:B------:R-:W1:Y:S02]  /*14970*/  @!P1 SYNCS.PHASECHK.TRANS64 P1, [R16+URZ+0x13200], R3 ;  /* 0x01320003100095a7 */ /* 0x000e64000802007f */
[----:B-1----:R-:W-:Y:S05]  /*14980*/  @!P1 BRA `(.L_x_10541) ;  /* 0xfffffffc00f09947 */ /* 0x002fea000383ffff */
[----:B------:R-:W-:Y:S05]  /*14990*/  BRA `(.L_x_10734) ;  /* 0xffffff2000b07947 */ /* 0x000fea000383ffff */
.L_x_10545:
[----:B-1----:R1:W3:Y:S02]  /*149a0*/  SYNCS.PHASECHK.TRANS64.TRYWAIT P1, [R3+URZ+0x13230], R6 ;  /* 0x01323006030075a7 */ /* 0x0022e4000802017f */
[----:B---3--:R-:W-:Y:S05]  /*149b0*/  @!P1 NANOSLEEP.SYNCS 0x989680 ;  /* 0x009896800000995d */ /* 0x008fea0003900000 */
[----:B------:R-:W3:Y:S02]  /*149c0*/  @!P1 SYNCS.PHASECHK.TRANS64 P1, [R3+URZ+0x13230], R6 ;  /* 0x01323006030095a7 */ /* 0x000ee4000802007f */
[----:B---3--:R-:W-:Y:S05]  /*149d0*/  @!P1 BRA `(.L_x_10545) ;  /* 0xfffffffc00f09947 */ /* 0x008fea000383ffff */
[----:B------:R-:W-:Y:S05]  /*149e0*/  BRA `(.L_x_10544) ;  /* 0xffffff3400087947 */ /* 0x000fea000383ffff */
.L_x_10552:
[----:B0-----:R0:W2:Y:S02]  /*149f0*/  SYNCS.PHASECHK.TRANS64.TRYWAIT P1, [R14+URZ+0x13230], R9 ;  /* 0x013230090e0075a7 */ /* 0x0010a4000802017f */
[----:B--2---:R-:W-:Y:S05]  /*14a00*/  @!P1 NANOSLEEP.SYNCS 0x989680 ;  /* 0x009896800000995d */ /* 0x004fea0003900000 */
[----:B------:R-:W2:Y:S02]  /*14a10*/  @!P1 SYNCS.PHASECHK.TRANS64 P1, [R14+URZ+0x13230], R9 ;  /* 0x013230090e0095a7 */ /* 0x000ea4000802007f */
[----:B--2---:R-:W-:Y:S05]  /*14a20*/  @!P1 BRA `(.L_x_10552) ;  /* 0xfffffffc00f09947 */ /* 0x004fea000383ffff */
[----:B------:R-:W-:Y:S05]  /*14a30*/  BRA `(.L_x_10551) ;  /* 0xffffff5c00a47947 */ /* 0x000fea000383ffff */
.L_x_10557:
[----:B---3--:R3:W4:Y:S02]  /*14a40*/  SYNCS.PHASECHK.TRANS64.TRYWAIT P1, [R15+URZ+0x13250], R0 ;  /* 0x013250000f0075a7 */ /* 0x008724000802017f */
[----:B----4-:R-:W-:Y:S05]  /*14a50*/  @!P1 NANOSLEEP.SYNCS 0x989680 ;  /* 0x009896800000995d */ /* 0x010fea0003900000 */
[----:B------:R-:W4:Y:S02]  /*14a60*/  @!P1 SYNCS.PHASECHK.TRANS64 P1, [R15+URZ+0x13250], R0 ;  /* 0x013250000f0095a7 */ /* 0x000f24000802007f */
[----:B----4-:R-:W-:Y:S05]  /*14a70*/  @!P1 BRA `(.L_x_10557) ;  /* 0xfffffffc00f09947 */ /* 0x010fea000383ffff */
[----:B------:R-:W-:Y:S05]  /*14a80*/  BRA `(.L_x_10556) ;  /* 0xffffff6400147947 */ /* 0x000fea000383ffff */
.L_x_10564:
[----:B--2---:R2:W3:Y:S02]  /*14a90*/  SYNCS.PHASECHK.TRANS64.TRYWAIT P1, [R14+URZ+0x13250], R3 ;  /* 0x013250030e0075a7 */ /* 0x0044e4000802017f */
[----:B---3--:R-:W-:Y:S05]  /*14aa0*/  @!P1 NANOSLEEP.SYNCS 0x989680 ;  /* 0x009896800000995d */ /* 0x008fea0003900000 */
[----:B------:R-:W3:Y:S02]  /*14ab0*/  @!P1 SYNCS.PHASECHK.TRANS64 P1, [R14+URZ+0x13250], R3 ;  /* 0x013250030e0095a7 */ /* 0x000ee4000802007f */
[----:B---3--:R-:W-:Y:S05]  /*14ac0*/  @!P1 BRA `(.L_x_10564) ;  /* 0xfffffffc00f09947 */ /* 0x008fea000383ffff */
[----:B------:R-:W-:Y:S05]  /*14ad0*/  BRA `(.L_x_10563) ;  /* 0xffffff8000887947 */ /* 0x000fea000383ffff */
.L_x_10599:
        /* <DEDUP_REMOVED lines=11> */
.L_x_10736:
[----:B------:R-:W-:Y:S05]  /*14b90*/  BSYNC B1 ;  /* 0x0000000000017941 */ /* 0x000fea0003800000 */
.L_x_10735:
[----:B------:R-:W-:Y:S05]  /*14ba0*/  BRA `(.L_x_10737) ;  /* 0xffffffb800247947 */ /* 0x000fea000383ffff */
.L_x_10601:
[----:B------:R-:W-:Y:S01]  /*14bb0*/  BSSY B1, `(.L_x_10738) ;  /* 0x0000006000017945 */ /* 0x000fe20003800000 */
[----:B------:R-:W-:-:S07]  /*14bc0*/  IMAD.MOV.U32 R15, RZ, RZ, -0x1 ;  /* 0xffffffffff0f7424 */ /* 0x000fce00078e00ff */
[----:B0-----:R-:W-:Y:S05]  /*14bd0*/  WARPSYNC.COLLECTIVE R15, `(.L_x_10739) ;  /* 0x000000000f0c7348 */ /* 0x001fea0003c00000 */
[----:B------:R-:W-:Y:S02]  /*14be0*/  ELECT P6, UR62, PT ;  /* 0x00000000003e782f */ /* 0x000fe400038c0000 */
[----:B------:R-:W-:Y:S01]  /*14bf0*/  MOV R14, UR62 ;  /* 0x0000003e000e7c02 */ /* 0x000fe20008000f00 */
[----:B0-----:R-:W-:Y:S10]  /*14c00*/  ENDCOLLECTIVE ;  /* 0x000000000000791b */ /* 0x001ff40003800000 */
.L_x_10739:
[----:B------:R-:W-:Y:S05]  /*14c10*/  BSYNC B1 ;  /* 0x0000000000017941 */ /* 0x000fea0003800000 */
.L_x_10738:
[----:B------:R-:W-:Y:S05]  /*14c20*/  BRA `(.L_x_10600) ;  /* 0xffffffb8001c7947 */ /* 0x000fea000383ffff */
.L_x_10603:
[----:B0-----:R0:W1:Y:S02]  /*14c30*/  SYNCS.PHASECHK.TRANS64.TRYWAIT P0, [R6+URZ+0x13220], R7 ;  /* 0x01322007060075a7 */ /* 0x001064000800017f */
[----:B-1----:R-:W-:Y:S05]  /*14c40*/  @!P0 NANOSLEEP.SYNCS 0x989680 ;  /* 0x009896800000895d */ /* 0x002fea0003900000 */
[----:B------:R-:W1:Y:S02]  /*14c50*/  @!P0 SYNCS.PHASECHK.TRANS64 P0, [R6+URZ+0x13220], R7 ;  /* 0x01322007060085a7 */ /* 0x000e64000800007f */
[----:B-1----:R-:W-:Y:S05]  /*14c60*/  @!P0 BRA `(.L_x_10603) ;  /* 0xfffffffc00f08947 */ /* 0x002fea000383ffff */
[----:B------:R-:W-:Y:S05]  /*14c70*/  BRA `(.L_x_10740) ;  /* 0xffffffb800387947 */ /* 0x000fea000383ffff */
.L_x_10607:
[----:B0-----:R0:W1:Y:S02]  /*14c80*/  SYNCS.PHASECHK.TRANS64.TRYWAIT P0, [R7+URZ+0x132a0], R8 ;  /* 0x0132a008070075a7 */ /* 0x001064000800017f */
[----:B-1----:R-:W-:Y:S05]  /*14c90*/  @!P0 NANOSLEEP.SYNCS 0x989680 ;  /* 0x009896800000895d */ /* 0x002fea0003900000 */
[----:B------:R-:W1:Y:S02]  /*14ca0*/  @!P0 SYNCS.PHASECHK.TRANS64 P0, [R7+URZ+0x132a0], R8 ;  /* 0x0132a008070085a7 */ /* 0x000e64000800007f */
[----:B-1----:R-:W-:Y:S05]  /*14cb0*/  @!P0 BRA `(.L_x_10607) ;  /* 0xfffffffc00f08947 */ /* 0x002fea000383ffff */
[----:B------:R-:W-:Y:S05]  /*14cc0*/  BRA `(.L_x_10741) ;  /* 0xffffffb800507947 */ /* 0x000fea000383ffff */
.L_x_10612:
[----:B-1----:R1:W2:Y:S02]  /*14cd0*/  SYNCS.PHASECHK.TRANS64.TRYWAIT P0, [R7+URZ+0x132c0], R8 ;  /* 0x0132c008070075a7 */ /* 0x0022a4000800017f */
[----:B--2---:R-:W-:Y:S05]  /*14ce0*/  @!P0 NANOSLEEP.SYNCS 0x989680 ;  /* 0x009896800000895d */ /* 0x004fea0003900000 */
[----:B------:R-:W2:Y:S02]  /*14cf0*/  @!P0 SYNCS.PHASECHK.TRANS64 P0, [R7+URZ+0x132c0], R8 ;  /* 0x0132c008070085a7 */ /* 0x000ea4000800007f */
[----:B--2---:R-:W-:Y:S05]  /*14d00*/  @!P0 BRA `(.L_x_10612) ;  /* 0xfffffffc00f08947 */ /* 0x004fea000383ffff */
[----:B------:R-:W-:Y:S05]  /*14d10*/  BRA `(.L_x_10742) ;  /* 0xffffffb800cc7947 */ /* 0x000fea000383ffff */
.L_x_10619:
[----:B0-----:R0:W1:Y:S02]  /*14d20*/  SYNCS.PHASECHK.TRANS64.TRYWAIT P1, [R7+URZ+0x132a0], R8 ;  /* 0x0132a008070075a7 */ /* 0x001064000802017f */
[----:B-1----:R-:W-:Y:S05]  /*14d30*/  @!P1 NANOSLEEP.SYNCS 0x989680 ;  /* 0x009896800000995d */ /* 0x002fea0003900000 */
[----:B------:R-:W1:Y:S02]  /*14d40*/  @!P1 SYNCS.PHASECHK.TRANS64 P1, [R7+URZ+0x132a0], R8 ;  /* 0x0132a008070095a7 */ /* 0x000e64000802007f */
[----:B-1----:R-:W-:Y:S05]  /*14d50*/  @!P1 BRA `(.L_x_10619) ;  /* 0xfffffffc00f09947 */ /* 0x002fea000383ffff */
[----:B------:R-:W-:Y:S05]  /*14d60*/  BRA `(.L_x_10743) ;  /* 0xffffffbc00887947 */ /* 0x000fea000383ffff */
.L_x_10624:
[----:B-1----:R1:W2:Y:S02]  /*14d70*/  SYNCS.PHASECHK.TRANS64.TRYWAIT P1, [R7+URZ+0x132c0], R8 ;  /* 0x0132c008070075a7 */ /* 0x0022a4000802017f */
[----:B--2---:R-:W-:Y:S05]  /*14d80*/  @!P1 NANOSLEEP.SYNCS 0x989680 ;  /* 0x009896800000995d */ /* 0x004fea0003900000 */
[----:B------:R-:W2:Y:S02]  /*14d90*/  @!P1 SYNCS.PHASECHK.TRANS64 P1, [R7+URZ+0x132c0], R8 ;  /* 0x0132c008070095a7 */ /* 0x000ea4000802007f */
[----:B--2---:R-:W-:Y:S05]  /*14da0*/  @!P1 BRA `(.L_x_10624) ;  /* 0xfffffffc00f09947 */ /* 0x004fea000383ffff */
[----:B------:R-:W-:Y:S05]  /*14db0*/  BRA `(.L_x_10744) ;  /* 0xffffffc000007947 */ /* 0x000fea000383ffff */
.L_x_10637:
        /* <DEDUP_REMOVED lines=11> */
.L_x_10746:
[----:B------:R-:W-:Y:S05]  /*14e70*/  BSYNC B0 ;  /* 0x0000000000007941 */ /* 0x000fea0003800000 */
.L_x_10745:
[----:B------:R-:W-:Y:S05]  /*14e80*/  BRA `(.L_x_10747) ;  /* 0xffffffc800e47947 */ /* 0x000fea000383ffff */
.L_x_10639:
[----:B------:R-:W-:Y:S01]  /*14e90*/  BSSY B0, `(.L_x_10748) ;  /* 0x0000006000007945 */ /* 0x000fe20003800000 */
[----:B------:R-:W-:-:S07]  /*14ea0*/  IMAD.MOV.U32 R15, RZ, RZ, -0x1 ;  /* 0xffffffffff0f7424 */ /* 0x000fce00078e00ff */
[----:B0-----:R-:W-:Y:S05]  /*14eb0*/  WARPSYNC.COLLECTIVE R15, `(.L_x_10749) ;  /* 0x000000000f0c7348 */ /* 0x001fea0003c00000 */
[----:B------:R-:W-:Y:S02]  /*14ec0*/  ELECT P6, UR62, PT ;  /* 0x00000000003e782f */ /* 0x000fe400038c0000 */
[----:B------:R-:W-:Y:S01]  /*14ed0*/  MOV R14, UR62 ;  /* 0x0000003e000e7c02 */ /* 0x000fe20008000f00 */
[----:B0-----:R-:W-:Y:S10]  /*14ee0*/  ENDCOLLECTIVE ;  /* 0x000000000000791b */ /* 0x001ff40003800000 */
.L_x_10749:
[----:B------:R-:W-:Y:S05]  /*14ef0*/  BSYNC B0 ;  /* 0x0000000000007941 */ /* 0x000fea0003800000 */
.L_x_10748:
[----:B------:R-:W-:Y:S05]  /*14f00*/  BRA `(.L_x_10750) ;  /* 0xffffffc800dc7947 */ /* 0x000fea000383ffff */
.L_x_10642:
[----:B0-----:R0:W1:Y:S02]  /*14f10*/  SYNCS.PHASECHK.TRANS64.TRYWAIT P2, [R4+URZ+0x13280], R3 ;  /* 0x01328003040075a7 */ /* 0x001064000804017f */
[----:B-1----:R-:W-:Y:S05]  /*14f20*/  @!P2 NANOSLEEP.SYNCS 0x989680 ;  /* 0x009896800000a95d */ /* 0x002fea0003900000 */
[----:B------:R-:W1:Y:S02]  /*14f30*/  @!P2 SYNCS.PHASECHK.TRANS64 P2, [R4+URZ+0x13280], R3 ;  /* 0x013280030400a5a7 */ /* 0x000e64000804007f */
[----:B-1----:R-:W-:Y:S05]  /*14f40*/  @!P2 BRA `(.L_x_10642) ;  /* 0xfffffffc00f0a947 */ /* 0x002fea000383ffff */
[----:B------:R-:W-:Y:S05]  /*14f50*/  BRA `(.L_x_10751) ;  /* 0xffffffcc00407947 */ /* 0x000fea000383ffff */
.L_x_10644:
[----:B-1----:R1:W2:Y:S02]  /*14f60*/  SYNCS.PHASECHK.TRANS64.TRYWAIT P2, [R4+URZ+0x13240], R3 ;  /* 0x01324003040075a7 */ /* 0x0022a4000804017f */
[----:B--2---:R-:W-:Y:S05]  /*14f70*/  @!P2 NANOSLEEP.SYNCS 0x989680 ;  /* 0x009896800000a95d */ /* 0x004fea0003900000 */
[----:B------:R-:W2:Y:S02]  /*14f80*/  @!P2 SYNCS.PHASECHK.TRANS64 P2, [R4+URZ+0x13240], R3 ;  /* 0x013240030400a5a7 */ /* 0x000ea4000804007f */
[----:B--2---:R-:W-:Y:S05]  /*14f90*/  @!P2 BRA `(.L_x_10644) ;  /* 0xfffffffc00f0a947 */ /* 0x004fea000383ffff */
[----:B------:R-:W-:Y:S05]  /*14fa0*/  BRA `(.L_x_10752) ;  /* 0xffffffcc00947947 */ /* 0x000fea000383ffff */
.L_x_10647:
[----:B0-----:R0:W1:Y:S02]  /*14fb0*/  SYNCS.PHASECHK.TRANS64.TRYWAIT P0, [R29+URZ+0x13220], R4 ;  /* 0x013220041d0075a7 */ /* 0x001064000800017f */
[----:B-1----:R-:W-:Y:S05]  /*14fc0*/  @!P0 NANOSLEEP.SYNCS 0x989680 ;  /* 0x009896800000895d */ /* 0x002fea0003900000 */
[----:B------:R-:W1:Y:S02]  /*14fd0*/  @!P0 SYNCS.PHASECHK.TRANS64 P0, [R29+URZ+0x13220], R4 ;  /* 0x013220041d0085a7 */ /* 0x000e64000800007f */
[----:B-1----:R-:W-:Y:S05]  /*14fe0*/  @!P0 BRA `(.L_x_10647) ;  /* 0xfffffffc00f08947 */ /* 0x002fea000383ffff */
[----:B------:R-:W-:Y:S05]  /*14ff0*/  BRA `(.L_x_10753) ;  /* 0xffffffd000507947 */ /* 0x000fea000383ffff */
.L_x_10653:
[----:B0-----:R0:W1:Y:S02]  /*15000*/  SYNCS.PHASECHK.TRANS64.TRYWAIT P0, [R3+URZ+0x13280], R4 ;  /* 0x01328004030075a7 */ /* 0x001064000800017f */
[----:B-1----:R-:W-:Y:S05]  /*15010*/  @!P0 NANOSLEEP.SYNCS 0x989680 ;  /* 0x009896800000895d */ /* 0x002fea0003900000 */
[----:B------:R-:W1:Y:S02]  /*15020*/  @!P0 SYNCS.PHASECHK.TRANS64 P0, [R3+URZ+0x13280], R4 ;  /* 0x01328004030085a7 */ /* 0x000e64000800007f */
[----:B-1----:R-:W-:Y:S05]  /*15030*/  @!P0 BRA `(.L_x_10653) ;  /* 0xfffffffc00f08947 */ /* 0x002fea000383ffff */
[----:B------:R-:W-:Y:S05]  /*15040*/  BRA `(.L_x_10754) ;  /* 0xffffffd000ec7947 */ /* 0x000fea000383ffff */
.L_x_10658:
[----:B-1----:R1:W2:Y:S02]  /*15050*/  SYNCS.PHASECHK.TRANS64.TRYWAIT P0, [R3+URZ+0x13240], R4 ;  /* 0x01324004030075a7 */ /* 0x0022a4000800017f */
[----:B--2---:R-:W-:Y:S05]  /*15060*/  @!P0 NANOSLEEP.SYNCS 0x989680 ;  /* 0x009896800000895d */ /* 0x004fea0003900000 */
[----:B------:R-:W2:Y:S02]  /*15070*/  @!P0 SYNCS.PHASECHK.TRANS64 P0, [R3+URZ+0x13240], R4 ;  /* 0x01324004030085a7 */ /* 0x000ea4000800007f */
[----:B--2---:R-:W-:Y:S05]  /*15080*/  @!P0 BRA `(.L_x_10658) ;  /* 0xfffffffc00f08947 */ /* 0x004fea000383ffff */
[----:B------:R-:W-:Y:S05]  /*15090*/  BRA `(.L_x_10755) ;  /* 0xffffffd400687947 */ /* 0x000fea000383ffff */
.L_x_10664:
[----:B0-----:R0:W1:Y:S02]  /*150a0*/  SYNCS.PHASECHK.TRANS64.TRYWAIT P2, [R13+URZ+0x13270], R4 ;  /* 0x013270040d0075a7 */ /* 0x001064000804017f */
[----:B-1----:R-:W-:Y:S05]  /*150b0*/  @!P2 NANOSLEEP.SYNCS 0x989680 ;  /* 0x009896800000a95d */ /* 0x002fea0003900000 */
[----:B------:R-:W1:Y:S02]  /*150c0*/  @!P2 SYNCS.PHASECHK.TRANS64 P2, [R13+URZ+0x13270], R4 ;  /* 0x013270040d00a5a7 */ /* 0x000e64000804007f */
[----:B-1----:R-:W-:Y:S05]  /*150d0*/  @!P2 BRA `(.L_x_10664) ;  /* 0xfffffffc00f0a947 */ /* 0x002fea000383ffff */
[----:B------:R-:W-:Y:S05]  /*150e0*/  BRA `(.L_x_10756) ;  /* 0xffffffd800047947 */ /* 0x000fea000383ffff */
.L_x_10666:
[----:B0-----:R0:W1:Y:S02]  /*150f0*/  SYNCS.PHASECHK.TRANS64.TRYWAIT P2, [R13+URZ+0x13260], R4 ;  /* 0x013260040d0075a7 */ /* 0x001064000804017f */
[----:B-1----:R-:W-:Y:S05]  /*15100*/  @!P2 NANOSLEEP.SYNCS 0x989680 ;  /* 0x009896800000a95d */ /* 0x002fea0003900000 */
[----:B------:R-:W1:Y:S02]  /*15110*/  @!P2 SYNCS.PHASECHK.TRANS64 P2, [R13+URZ+0x13260], R4 ;  /* 0x013260040d00a5a7 */ /* 0x000e64000804007f */
[----:B-1----:R-:W-:Y:S05]  /*15120*/  @!P2 BRA `(.L_x_10666) ;  /* 0xfffffffc00f0a947 */ /* 0x002fea000383ffff */
[----:B------:R-:W-:Y:S05]  /*15130*/  BRA `(.L_x_10757) ;  /* 0xffffffd8000c7947 */ /* 0x000fea000383ffff */
.L_x_10673:
[----:B-1----:R1:W2:Y:S02]  /*15140*/  SYNCS.PHASECHK.TRANS64.TRYWAIT P0, [R2+URZ+0x13270], R3 ;  /* 0x01327003020075a7 */ /* 0x0022a4000800017f */
[----:B--2---:R-:W-:Y:S05]  /*15150*/  @!P0 NANOSLEEP.SYNCS 0x989680 ;  /* 0x009896800000895d */ /* 0x004fea0003900000 */
[----:B------:R-:W2:Y:S02]  /*15160*/  @!P0 SYNCS.PHASECHK.TRANS64 P0, [R2+URZ+0x13270], R3 ;  /* 0x01327003020085a7 */ /* 0x000ea4000800007f */
[----:B--2---:R-:W-:Y:S05]  /*15170*/  @!P0 BRA `(.L_x_10673) ;  /* 0xfffffffc00f08947 */ /* 0x004fea000383ffff */
[----:B------:R-:W-:Y:S05]  /*15180*/  BRA `(.L_x_10758) ;  /* 0xffffffdc008c7947 */ /* 0x000fea000383ffff */
.L_x_10675:
[----:B-1----:R1:W2:Y:S02]  /*15190*/  SYNCS.PHASECHK.TRANS64.TRYWAIT P0, [R2+URZ+0x13260], R3 ;  /* 0x01326003020075a7 */ /* 0x0022a4000800017f */
[----:B--2---:R-:W-:Y:S05]  /*151a0*/  @!P0 NANOSLEEP.SYNCS 0x989680 ;  /* 0x009896800000895d */ /* 0x004fea0003900000 */
[----:B------:R-:W2:Y:S02]  /*151b0*/  @!P0 SYNCS.PHASECHK.TRANS64 P0, [R2+URZ+0x13260], R3 ;  /* 0x01326003020085a7 */ /* 0x000ea4000800007f */
[----:B--2---:R-:W-:Y:S05]  /*151c0*/  @!P0 BRA `(.L_x_10675) ;  /* 0xfffffffc00f08947 */ /* 0x004fea000383ffff */
[----:B------:R-:W-:Y:S05]  /*151d0*/  BRA `(.L_x_10759) ;  /* 0xffffffdc00947947 */ /* 0x000fea000383ffff */
.L_x_10679:
        /* <DEDUP_REMOVED lines=8> */
.L_x_10761:
[----:B------:R-:W-:Y:S05]  /*15260*/  BSYNC B0 ;  /* 0x0000000000007941 */ /* 0x000fea0003800000 */
.L_x_10760:
        /* <DEDUP_REMOVED lines=9> */
.L_x_10762:
[----:B------:R-:W-:Y:S02]  /*15300*/  ULDC UR4, c[0x0][0xc14] ;  /* 0x0003050000047ab9 */ /* 0x000fe40000000800 */
[----:B------:R-:W-:-:S13]  /*15310*/  ISETP.GE.OR P1, PT, R7, UR4, !P0 ;  /* 0x0000000407007c0c */ /* 0x000fda000c726670 */
[----:B------:R-:W0:Y:S01]  /*15320*/  @!P1 LDC.64 R2, c[0x0][0xc58] ;  /* 0x00031600ff029b82 */ /* 0x000e220000000a00 */
[----:B------:R-:W-:Y:S02]  /*15330*/  IMAD.MOV.U32 R4, RZ, RZ, RZ ;  /* 0x000000ffff047224 */ /* 0x000fe400078e00ff */
[----:B------:R-:W-:Y:S02]  /*15340*/  IMAD.MOV.U32 R11, RZ, RZ, RZ ;  /* 0x000000ffff0b7224 */ /* 0x000fe400078e00ff */
[----:B------:R-:W-:Y:S02]  /*15350*/  IMAD.MOV.U32 R0, RZ, RZ, R14 ;  /* 0x000000ffff007224 */ /* 0x000fe400078e000e */
[----:B0-----:R-:W-:-:S06]  /*15360*/  @!P1 IMAD.WIDE R2, R7, 0x4, R2 ;  /* 0x0000000407029825 */ /* 0x001fcc00078e0202 */
[----:B------:R-:W2:Y:S01]  /*15370*/  @!P1 LDG.E R2, desc[UR42][R2.64] ;  /* 0x0000002a02029981 */ /* 0x000ea2000c1e1900 */
[C---:B------:R-:W-:Y:S02]  /*15380*/  ISETP.GE.U32.AND P2, PT, R8.reuse, 0x2, PT ;  /* 0x000000020800780c */ /* 0x040fe40003f46070 */
[C---:B------:R-:W-:Y:S02]  /*15390*/  ISETP.GE.U32.AND P3, PT, R8.reuse, 0x4, PT ;  /* 0x000000040800780c */ /* 0x040fe40003f66070 */
[C---:B------:R-:W-:Y:S02]  /*153a0*/  ISETP.GE.U32.AND P4, PT, R8.reuse, 0x8, PT ;  /* 0x000000080800780c */ /* 0x040fe40003f86070 */
[C---:B------:R-:W-:Y:S01]  /*153b0*/  ISETP.GE.U32.AND P5, PT, R8.reuse, 0x10, PT ;  /* 0x000000100800780c */ /* 0x040fe20003fa6070 */
[----:B--2---:R-:W-:Y:S01]  /*153c0*/  @!P1 IMAD.MOV.U32 R4, RZ, RZ, R2 ;  /* 0x000000ffff049224 */ /* 0x004fe200078e0002 */
[----:B------:R-:W-:-:S03]  /*153d0*/  ISETP.NE.AND P1, PT, R8, RZ, PT ;  /* 0x000000ff0800720c */ /* 0x000fc60003f25270 */
[----:B------:R-:W-:-:S10]  /*153e0*/  IMAD.MOV.U32 R13, RZ, RZ, R4 ;  /* 0x000000ffff0d7224 */ /* 0x000fd400078e0004 */
[----:B------:R-:W-:Y:S05]  /*153f0*/  WARPSYNC.COLLECTIVE R15, `(.L_x_10763) ;  /* 0x000000000f087348 */ /* 0x000fea0003c00000 */
[----:B------:R0:W1:Y:S02]  /*15400*/  SHFL.UP P6, R14, R13, R12, R11 ;  /* 0x0400000c0d0e7389 */ /* 0x00006400000c000b */
[----:B01----:R-:W-:Y:S01]  /*15410*/  ENDCOLLECTIVE ;  /* 0x000000000000791b */ /* 0x003fe20003800000 */
.L_x_10763:
[----:B------:R-:W-:Y:S01]  /*15420*/  IMAD.MOV.U32 R12, RZ, RZ, 0x2 ;  /* 0x00000002ff0c7424 */ /* 0x000fe200078e00ff */
[----:B------:R-:W-:-:S05]  /*15430*/  SEL R7, R14, RZ, P1 ;  /* 0x000000ff0e077207 */ /* 0x000fca0000800000 */
[----:B------:R-:W-:-:S05]  /*15440*/  IMAD.IADD R6, R4, 0x1, R7 ;  /* 0x0000000104067824 */ /* 0x000fca00078e0207 */
[----:B------:R-:W-:-:S07]  /*15450*/  MOV R13, R6 ;  /* 0x00000006000d7202 */ /* 0x000fce0000000f00 */
[----:B------:R-:W-:Y:S05]  /*15460*/  WARPSYNC.COLLECTIVE R15, `(.L_x_10764) ;  /* 0x000000000f087348 */ /* 0x000fea0003c00000 */
[----:B------:R0:W1:Y:S02]  /*15470*/  SHFL.UP P6, R14, R13, R12, R11 ;  /* 0x0400000c0d0e7389 */ /* 0x00006400000c000b */
[----:B01----:R-:W-:Y:S01]  /*15480*/  ENDCOLLECTIVE ;  /* 0x000000000000791b */ /* 0x003fe20003800000 */
.L_x_10764:
[----:B------:R-:W-:Y:S01]  /*15490*/  IMAD.MOV.U32 R12, RZ, RZ, 0x4 ;  /* 0x00000004ff0c7424 */ /* 0x000fe200078e00ff */
[----:B------:R-:W-:-:S05]  /*154a0*/  SEL R7, R14, RZ, P2 ;  /* 0x000000ff0e077207 */ /* 0x000fca0001000000 */
[----:B------:R-:W-:-:S04]  /*154b0*/  IMAD.IADD R7, R6, 0x1, R7 ;  /* 0x0000000106077824 */ /* 0x000fc800078e0207 */
[----:B------:R-:W-:-:S07]  /*154c0*/  IMAD.MOV.U32 R13, RZ, RZ, R7 ;  /* 0x000000ffff0d7224 */ /* 0x000fce00078e0007 */
[----:B------:R-:W-:Y:S05]  /*154d0*/  WARPSYNC.COLLECTIVE R15, `(.L_x_10765) ;  /* 0x000000000f087348 */ /* 0x000fea0003c00000 */
[----:B------:R0:W1:Y:S02]  /*154e0*/  SHFL.UP P6, R14, R13, R12, R11 ;  /* 0x0400000c0d0e7389 */ /* 0x00006400000c000b */
[----:B01----:R-:W-:Y:S01]  /*154f0*/  ENDCOLLECTIVE ;  /* 0x000000000000791b */ /* 0x003fe20003800000 */
.L_x_10765:
[----:B------:R-:W-:Y:S01]  /*15500*/  IMAD.MOV.U32 R12, RZ, RZ, 0x8 ;  /* 0x00000008ff0c7424 */ /* 0x000fe200078e00ff */
[----:B------:R-:W-:-:S05]  /*15510*/  SEL R2, R14, RZ, P3 ;  /* 0x000000ff0e027207 */ /* 0x000fca0001800000 */
[----:B------:R-:W-:-:S04]  /*15520*/  IMAD.IADD R2, R7, 0x1, R2 ;  /* 0x0000000107027824 */ /* 0x000fc800078e0202 */
[----:B------:R-:W-:-:S07]  /*15530*/  IMAD.MOV.U32 R13, RZ, RZ, R2 ;  /* 0x000000ffff0d7224 */ /* 0x000fce00078e0002 */
[----:B------:R-:W-:Y:S05]  /*15540*/  WARPSYNC.COLLECTIVE R15, `(.L_x_10766) ;  /* 0x000000000f087348 */ /* 0x000fea0003c00000 */
[----:B------:R0:W1:Y:S02]  /*15550*/  SHFL.UP P6, R14, R13, R12, R11 ;  /* 0x0400000c0d0e7389 */ /* 0x00006400000c000b */
[----:B01----:R-:W-:Y:S01]  /*15560*/  ENDCOLLECTIVE ;  /* 0x000000000000791b */ /* 0x003fe20003800000 */
.L_x_10766:
[----:B------:R-:W-:Y:S01]  /*15570*/  IMAD.MOV.U32 R12, RZ, RZ, 0x10 ;  /* 0x00000010ff0c7424 */ /* 0x000fe200078e00ff */
[----:B------:R-:W-:-:S05]  /*15580*/  SEL R3, R14, RZ, P4 ;  /* 0x000000ff0e037207 */ /* 0x000fca0002000000 */
[----:B------:R-:W-:-:S04]  /*15590*/  IMAD.IADD R3, R2, 0x1, R3 ;  /* 0x0000000102037824 */ /* 0x000fc800078e0203 */
[----:B------:R-:W-:-:S07]  /*155a0*/  IMAD.MOV.U32 R13, RZ, RZ, R3 ;  /* 0x000000ffff0d7224 */ /* 0x000fce00078e0003 */
[----:B------:R-:W-:Y:S05]  /*155b0*/  WARPSYNC.COLLECTIVE R15, `(.L_x_10767) ;  /* 0x000000000f087348 */ /* 0x000fea0003c00000 */
[----:B------:R0:W1:Y:S02]  /*155c0*/  SHFL.UP P6, R14, R13, R12, R11 ;  /* 0x0400000c0d0e7389 */ /* 0x00006400000c000b */
[----:B01----:R-:W-:Y:S01]  /*155d0*/  ENDCOLLECTIVE ;  /* 0x000000000000791b */ /* 0x003fe20003800000 */
.L_x_10767:
        /* <DEDUP_REMOVED lines=8> */
.L_x_10768:
[----:B------:R-:W-:Y:S05]  /*15660*/  BRA `(.L_x_10769) ;  /* 0xffffffe000547947 */ /* 0x000fea000383ffff */
.L_x_10684:
        /* <DEDUP_REMOVED lines=8> */
.L_x_10771:
[----:B------:R-:W-:Y:S05]  /*156f0*/  BSYNC B0 ;  /* 0x0000000000007941 */ /* 0x000fea0003800000 */
.L_x_10770:
        /* <DEDUP_REMOVED lines=8> */
.L_x_10772:
[----:B------:R-:W-:Y:S01]  /*15780*/  IMAD.MOV.U32 R12, RZ, RZ, 0x4 ;  /* 0x00000004ff0c7424 */ /* 0x000fe200078e00ff */
[----:B------:R-:W-:-:S05]  /*15790*/  SEL R2, R14, RZ, P2 ;  /* 0x000000ff0e027207 */ /* 0x000fca0001000000 */
[----:B------:R-:W-:-:S04]  /*157a0*/  IMAD.IADD R2, R13, 0x1, R2 ;  /* 0x000000010d027824 */ /* 0x000fc800078e0202 */
[----:B------:R-:W-:-:S07]  /*157b0*/  IMAD.MOV.U32 R13, RZ, RZ, R2 ;  /* 0x000000ffff0d7224 */ /* 0x000fce00078e0002 */
[----:B------:R-:W-:Y:S05]  /*157c0*/  WARPSYNC.COLLECTIVE R15, `(.L_x_10773) ;  /* 0x000000000f087348 */ /* 0x000fea0003c00000 */
[----:B------:R0:W1:Y:S02]  /*157d0*/  SHFL.UP P6, R14, R13, R12, R11 ;  /* 0x0400000c0d0e7389 */ /* 0x00006400000c000b */
[----:B01----:R-:W-:Y:S01]  /*157e0*/  ENDCOLLECTIVE ;  /* 0x000000000000791b */ /* 0x003fe20003800000 */
.L_x_10773:
[----:B------:R-:W-:Y:S01]  /*157f0*/  IMAD.MOV.U32 R12, RZ, RZ, 0x8 ;  /* 0x00000008ff0c7424 */ /* 0x000fe200078e00ff */
[----:B------:R-:W-:-:S04]  /*15800*/  SEL R3, R14, RZ, P3 ;  /* 0x000000ff0e037207 */ /* 0x000fc80001800000 */
[----:B------:R-:W-:-:S05]  /*15810*/  IADD3 R3, R2, R3, RZ ;  /* 0x0000000302037210 */ /* 0x000fca0007ffe0ff */
[----:B------:R-:W-:-:S07]  /*15820*/  IMAD.MOV.U32 R13, RZ, RZ, R3 ;  /* 0x000000ffff0d7224 */ /* 0x000fce00078e0003 */
[----:B------:R-:W-:Y:S05]  /*15830*/  WARPSYNC.COLLECTIVE R15, `(.L_x_10774) ;  /* 0x000000000f087348 */ /* 0x000fea0003c00000 */
[----:B------:R0:W1:Y:S02]  /*15840*/  SHFL.UP P6, R14, R13, R12, R11 ;  /* 0x0400000c0d0e7389 */ /* 0x00006400000c000b */
[----:B01----:R-:W-:Y:S01]  /*15850*/  ENDCOLLECTIVE ;  /* 0x000000000000791b */ /* 0x003fe20003800000 */
.L_x_10774:
[----:B------:R-:W-:Y:S01]  /*15860*/  IMAD.MOV.U32 R12, RZ, RZ, 0x10 ;  /* 0x00000010ff0c7424 */ /* 0x000fe200078e00ff */
[----:B------:R-:W-:-:S05]  /*15870*/  SEL R6, R14, RZ, P4 ;  /* 0x000000ff0e067207 */ /* 0x000fca0002000000 */
[----:B------:R-:W-:-:S04]  /*15880*/  IMAD.IADD R6, R3, 0x1, R6 ;  /* 0x0000000103067824 */ /* 0x000fc800078e0206 */
[----:B------:R-:W-:-:S07]  /*15890*/  IMAD.MOV.U32 R13, RZ, RZ, R6 ;  /* 0x000000ffff0d7224 */ /* 0x000fce00078e0006 */
[----:B------:R-:W-:Y:S05]  /*158a0*/  WARPSYNC.COLLECTIVE R15, `(.L_x_10775) ;  /* 0x000000000f087348 */ /* 0x000fea0003c00000 */
[----:B------:R0:W1:Y:S02]  /*158b0*/  SHFL.UP P6, R14, R13, R12, R11 ;  /* 0x0400000c0d0e7389 */ /* 0x00006400000c000b */
[----:B01----:R-:W-:Y:S01]  /*158c0*/  ENDCOLLECTIVE ;  /* 0x000000000000791b */ /* 0x003fe20003800000 */
.L_x_10775:
        /* <DEDUP_REMOVED lines=8> */
.L_x_10776:
[----:B------:R-:W-:Y:S05]  /*15950*/  BRA `(.L_x_10777) ;  /* 0xffffffe000347947 */ /* 0x000fea000383ffff */
.L_x_10686:
[----:B------:R-:W-:Y:S01]  /*15960*/  BSSY B0, `(.L_x_10778) ;  /* 0x0000006000007945 */ /* 0x000fe20003800000 */
[----:B------:R-:W-:Y:S01]  /*15970*/  PLOP3.LUT P6, PT, P6, PT, PT, 0x8, 0x0 ;  /* 0x000000000000781c */ /* 0x000fe200037ce170 */
[----:B------:R-:W-:-:S12]  /*15980*/  IMAD.MOV.U32 R15, RZ, RZ, -0x1 ;  /* 0xffffffffff0f7424 */ /* 0x000fd800078e00ff */
[----:B0-----:R-:W-:Y:S05]  /*15990*/  WARPSYNC.COLLECTIVE R15, `(.L_x_10779) ;  /* 0x000000000f087348 */ /* 0x001fea0003c00000 */
[----:B------:R-:W-:Y:S01]  /*159a0*/  VOTE.ANY R14, PT, P6 ;  /* 0x00000000000e7806 */ /* 0x000fe200030e0100 */
[----:B0-----:R-:W-:Y:S06]  /*159b0*/  ENDCOLLECTIVE ;  /* 0x000000000000791b */ /* 0x001fec0003800000 */
.L_x_10779:
[----:B------:R-:W-:Y:S05]  /*159c0*/  BSYNC B0 ;  /* 0x0000000000007941 */ /* 0x000fea0003800000 */
.L_x_10778:
        /* <DEDUP_REMOVED lines=9> */
.L_x_10780:
[----:B------:R-:W-:Y:S01]  /*15a60*/  IMAD.MOV.U32 R4, RZ, RZ, R14 ;  /* 0x000000ffff047224 */ /* 0x000fe200078e000e */
[----:B------:R-:W-:Y:S06]  /*15a70*/  BRA `(.L_x_10781) ;  /* 0xffffffe000247947 */ /* 0x000fec000383ffff */
.L_x_10688:
[----:B------:R-:W-:Y:S01]  /*15a80*/  BSSY B0, `(.L_x_10782) ;  /* 0x0000007000007945 */ /* 0x000fe20003800000 */
[----:B------:R-:W-:Y:S02]  /*15a90*/  IMAD.MOV.U32 R13, RZ, RZ, R2 ;  /* 0x000000ffff0d7224 */ /* 0x000fe400078e0002 */
[----:B------:R-:W-:Y:S02]  /*15aa0*/  IMAD.MOV.U32 R11, RZ, RZ, 0x1f ;  /* 0x0000001fff0b7424 */ /* 0x000fe400078e00ff */
[----:B------:R-:W-:-:S07]  /*15ab0*/  IMAD.MOV.U32 R15, RZ, RZ, -0x1 ;  /* 0xffffffffff0f7424 */ /* 0x000fce00078e00ff */
[----:B012---:R-:W-:Y:S05]  /*15ac0*/  WARPSYNC.COLLECTIVE R15, `(.L_x_10783) ;  /* 0x000000000f087348 */ /* 0x007fea0003c00000 */
[----:B------:R3:W4:Y:S02]  /*15ad0*/  SHFL.IDX P6, R14, R13, R12, R11 ;  /* 0x0000000c0d0e7389 */ /* 0x00072400000c000b */
[----:B01234-:R-:W-:Y:S01]  /*15ae0*/  ENDCOLLECTIVE ;  /* 0x000000000000791b */ /* 0x01ffe20003800000 */
.L_x_10783:
[----:B------:R-:W-:Y:S05]  /*15af0*/  BSYNC B0 ;  /* 0x0000000000007941 */ /* 0x000fea0003800000 */
.L_x_10782:
[----:B------:R-:W-:Y:S05]  /*15b00*/  BRA `(.L_x_10687) ;  /* 0xffffffe0001c7947 */ /* 0x000fea000383ffff */
.L_x_10692:
[----:B0-----:R0:W1:Y:S02]  /*15b10*/  SYNCS.PHASECHK.TRANS64.TRYWAIT P0, [R8+URZ+0x13220], R0 ;  /* 0x01322000080075a7 */ /* 0x001064000800017f */
[----:B-1----:R-:W-:Y:S05]  /*15b20*/  @!P0 NANOSLEEP.SYNCS 0x989680 ;  /* 0x009896800000895d */ /* 0x002fea0003900000 */
[----:B------:R-:W1:Y:S02]  /*15b30*/  @!P0 SYNCS.PHASECHK.TRANS64 P0, [R8+URZ+0x13220], R0 ;  /* 0x01322000080085a7 */ /* 0x000e64000800007f */
[----:B-1----:R-:W-:Y:S05]  /*15b40*/  @!P0 BRA `(.L_x_10692) ;  /* 0xfffffffc00f08947 */ /* 0x002fea000383ffff */
[----:B------:R-:W-:Y:S05]  /*15b50*/  BRA `(.L_x_10784) ;  /* 0xffffffe400087947 */ /* 0x000fea000383ffff */
.L_x_10693:
        /* <DEDUP_REMOVED lines=11> */
.L_x_10786:
[----:B------:R-:W-:Y:S05]  /*15c10*/  BSYNC B0 ;  /* 0x0000000000007941 */ /* 0x000fea0003800000 */
.L_x_10785:
[----:B------:R-:W-:Y:S05]  /*15c20*/  BRA `(.L_x_10787) ;  /* 0xffffffe000f07947 */ /* 0x000fea000383ffff */
.L_x_10694:
[----:B------:R-:W-:Y:S01]  /*15c30*/  BSSY B0, `(.L_x_10788) ;  /* 0x0000006000007945 */ /* 0x000fe20003800000 */
[----:B------:R-:W-:-:S07]  /*15c40*/  IMAD.MOV.U32 R15, RZ, RZ, -0x1 ;  /* 0xffffffffff0f7424 */ /* 0x000fce00078e00ff */
[----:B0-----:R-:W-:Y:S05]  /*15c50*/  WARPSYNC.COLLECTIVE R15, `(.L_x_10789) ;  /* 0x000000000f0c7348 */ /* 0x001fea0003c00000 */
[----:B------:R-:W-:Y:S02]  /*15c60*/  ELECT P6, UR62, PT ;  /* 0x00000000003e782f */ /* 0x000fe400038c0000 */
[----:B------:R-:W-:Y:S01]  /*15c70*/  MOV R14, UR62 ;  /* 0x0000003e000e7c02 */ /* 0x000fe20008000f00 */
[----:B0-----:R-:W-:Y:S10]  /*15c80*/  ENDCOLLECTIVE ;  /* 0x000000000000791b */ /* 0x001ff40003800000 */
.L_x_10789:
[----:B------:R-:W-:Y:S05]  /*15c90*/  BSYNC B0 ;  /* 0x0000000000007941 */ /* 0x000fea0003800000 */
.L_x_10788:
[----:B------:R-:W-:Y:S05]  /*15ca0*/  BRA `(.L_x_10790) ;  /* 0xffffffe000e47947 */ /* 0x000fea000383ffff */
.L_x_10696:
[----:B0-----:R0:W1:Y:S02]  /*15cb0*/  SYNCS.PHASECHK.TRANS64.TRYWAIT P1, [R6+URZ], R3 ;  /* 0x00000003060075a7 */ /* 0x001064000802017f */
[----:B-1----:R-:W-:Y:S05]  /*15cc0*/  @!P1 NANOSLEEP.SYNCS 0x989680 ;  /* 0x009896800000995d */ /* 0x002fea0003900000 */
[----:B------:R-:W1:Y:S02]  /*15cd0*/  @!P1 SYNCS.PHASECHK.TRANS64 P1, [R6+URZ], R3 ;  /* 0x00000003060095a7 */ /* 0x000e64000802007f */
[----:B-1----:R-:W-:Y:S05]  /*15ce0*/  @!P1 BRA `(.L_x_10696) ;  /* 0xfffffffc00f09947 */ /* 0x002fea000383ffff */
[----:B------:R-:W-:Y:S05]  /*15cf0*/  BRA `(.L_x_10791) ;  /* 0xffffffe400187947 */ /* 0x000fea000383ffff */
.L_x_10697:
[----:B-1----:R1:W2:Y:S02]  /*15d00*/  SYNCS.PHASECHK.TRANS64.TRYWAIT P1, [R7+URZ], R0 ;  /* 0x00000000070075a7 */ /* 0x0022a4000802017f */
[----:B--2---:R-:W-:Y:S05]  /*15d10*/  @!P1 NANOSLEEP.SYNCS 0x989680 ;  /* 0x009896800000995d */ /* 0x004fea0003900000 */
[----:B------:R-:W2:Y:S02]  /*15d20*/  @!P1 SYNCS.PHASECHK.TRANS64 P1, [R7+URZ], R0 ;  /* 0x00000000070095a7 */ /* 0x000ea4000802007f */
[----:B--2---:R-:W-:Y:S05]  /*15d30*/  @!P1 BRA `(.L_x_10697) ;  /* 0xfffffffc00f09947 */ /* 0x004fea000383ffff */
[----:B------:R-:W-:Y:S05]  /*15d40*/  BRA `(.L_x_10792) ;  /* 0xffffffe4000c7947 */ /* 0x000fea000383ffff */
.L_x_10699:
[----:B--2---:R2:W3:Y:S02]  /*15d50*/  SYNCS.PHASECHK.TRANS64.TRYWAIT P1, [R2+URZ+0x13260], R3 ;  /* 0x01326003020075a7 */ /* 0x0044e4000802017f */
[----:B---3--:R-:W-:Y:S05]  /*15d60*/  @!P1 NANOSLEEP.SYNCS 0x989680 ;  /* 0x009896800000995d */ /* 0x008fea0003900000 */
[----:B------:R-:W3:Y:S02]  /*15d70*/  @!P1 SYNCS.PHASECHK.TRANS64 P1, [R2+URZ+0x13260], R3 ;  /* 0x01326003020095a7 */ /* 0x000ee4000802007f */
[----:B---3--:R-:W-:Y:S05]  /*15d80*/  @!P1 BRA `(.L_x_10699) ;  /* 0xfffffffc00f09947 */ /* 0x008fea000383ffff */
[----:B------:R-:W-:Y:S05]  /*15d90*/  BRA `(.L_x_10793) ;  /* 0xffffffe4000c7947 */ /* 0x000fea000383ffff */
.L_x_10701:
[----:B---3--:R3:W4:Y:S02]  /*15da0*/  SYNCS.PHASECHK.TRANS64.TRYWAIT P1, [R5+URZ+0x13260], R0 ;  /* 0x01326000050075a7 */ /* 0x008724000802017f */
[----:B----4-:R-:W-:Y:S05]  /*15db0*/  @!P1 NANOSLEEP.SYNCS 0x989680 ;  /* 0x009896800000995d */ /* 0x010fea0003900000 */
[----:B------:R-:W4:Y:S02]  /*15dc0*/  @!P1 SYNCS.PHASECHK.TRANS64 P1, [R5+URZ+0x13260], R0 ;  /* 0x01326000050095a7 */ /* 0x000f24000802007f */
[----:B----4-:R-:W-:Y:S05]  /*15dd0*/  @!P1 BRA `(.L_x_10701) ;  /* 0xfffffffc00f09947 */ /* 0x010fea000383ffff */
[----:B------:R-:W-:Y:S05]  /*15de0*/  BRA `(.L_x_10794) ;  /* 0xffffffe4000c7947 */ /* 0x000fea000383ffff */
.L_x_10703:
[----:B----4-:R4:W0:Y:S02]  /*15df0*/  SYNCS.PHASECHK.TRANS64.TRYWAIT P0, [R2+URZ+0x13280], R3 ;  /* 0x01328003020075a7 */ /* 0x010824000800017f */
[----:B0-----:R-:W-:Y:S05]  /*15e00*/  @!P0 NANOSLEEP.SYNCS 0x989680 ;  /* 0x009896800000895d */ /* 0x001fea0003900000 */
[----:B------:R-:W0:Y:S02]  /*15e10*/  @!P0 SYNCS.PHASECHK.TRANS64 P0, [R2+URZ+0x13280], R3 ;  /* 0x01328003020085a7 */ /* 0x000e24000800007f */
[----:B0-----:R-:W-:Y:S05]  /*15e20*/  @!P0 BRA `(.L_x_10703) ;  /* 0xfffffffc00f08947 */ /* 0x001fea000383ffff */
[----:B------:R-:W-:Y:S05]  /*15e30*/  BRA `(.L_x_10704) ;  /* 0xffffffe400087947 */ /* 0x000fea000383ffff */
.L_x_10795:
        /* <DEDUP_REMOVED lines=12> */
.L_x_12390:


//--------------------- .text._ZN7cutlass13device_kernelIN5flash11enable_sm90INS1_16FlashAttnFwdSm90INS1_25CollectiveMainloopFwdSm90ILi2EN4cute5tupleIJNS5_1CILi1EEES8_S8_EEENS6_IJNS7_ILi192EEENS7_ILi160EEENS7_ILi64EEEEEELi64ENS_12float_e4m3_tEfNS_4arch4Sm90ELb0ELb1ELb0ELb0ELb0ELb0ELb0ELb1ELb1ELb0ELb0ELb0EEENS1_21CollectiveEpilogueFwdINS6_IJSA_SC_SB_EEES9_NS_10bfloat16_tESG_Li384ELb0ELb0ELb0ELb1EEENS1_30DynamicPersistentTileSchedulerILi384ELi128ELb0ELb0ELb1EEEEEEEEEvNT_6ParamsE --------------------------
	.section	.text._ZN7cutlass13device_kernelIN5flash11enable_sm90INS1_16FlashAttnFwdSm90INS1_25CollectiveMainloopFwdSm90ILi2EN4cute5tupleIJNS5_1CILi1EEES8_S8_EEENS6_IJNS7_ILi192EEENS7_ILi160EEENS7_ILi64EEEEEELi64ENS_12float_e4m3_tEfNS_4arch4Sm90ELb0ELb1ELb0ELb0ELb0ELb0ELb0ELb1ELb1ELb0ELb0ELb0EEENS1_21CollectiveEpilogueFwdINS6_IJSA_SC_SB_EEES9_NS_10bfloat16_tESG_Li384ELb0ELb0ELb0ELb1EEENS1_30DynamicPersistentTileSchedulerILi384ELi128ELb0ELb0ELb1EEEEEEEEEvNT_6ParamsE,"ax",@progbits
	.align	128
.text._ZN7cutlass13device_kernelIN5flash11enable_sm90INS1_16FlashAttnFwdSm90INS1_25CollectiveMainloopFwdSm90ILi2EN4cute5tupleIJNS5_1CILi1EEES8_S8_EEENS6_IJNS7_ILi192EEENS7_ILi160EEENS7_ILi64EEEEEELi64ENS_12float_e4m3_tEfNS_4arch4Sm90ELb0ELb1ELb0ELb0ELb0ELb0ELb0ELb1ELb1ELb0ELb0ELb0EEENS1_21CollectiveEpilogueFwdINS6_IJSA_SC_SB_EEES9_NS_10bfloat16_tESG_Li384ELb0ELb0ELb0ELb1EEENS1_30DynamicPersistentTileSchedulerILi384ELi128ELb0ELb0ELb1EEEEEEEEEvNT_6ParamsE:
        .type           _ZN7cutlass13device_kernelIN5flash11enable_sm90INS1_16FlashAttnFwdSm90INS1_25CollectiveMainloopFwdSm90ILi2EN4cute5tupleIJNS5_1CILi1EEES8_S8_EEENS6_IJNS7_ILi192EEENS7_ILi160EEENS7_ILi64EEEEEELi64ENS_12float_e4m3_tEfNS_4arch4Sm90ELb0ELb1ELb0ELb0ELb0ELb0ELb0ELb1ELb1ELb0ELb0ELb0EEENS1_21CollectiveEpilogueFwdINS6_IJSA_SC_SB_EEES9_NS_10bfloat16_tESG_Li384ELb0ELb0ELb0ELb1EEENS1_30DynamicPersistentTileSchedulerILi384ELi128ELb0ELb0ELb1EEEEEEEEEvNT_6ParamsE,@function
        .size           _ZN7cutlass13device_kernelIN5flash11enable_sm90INS1_16FlashAttnFwdSm90INS1_25CollectiveMainloopFwdSm90ILi2EN4cute5tupleIJNS5_1CILi1EEES8_S8_EEENS6_IJNS7_ILi192EEENS7_ILi160EEENS7_ILi64EEEEEELi64ENS_12float_e4m3_tEfNS_4arch4Sm90ELb0ELb1ELb0ELb0ELb0ELb0ELb0ELb1ELb1ELb0ELb0ELb0EEENS1_21CollectiveEpilogueFwdINS6_IJSA_SC_SB_EEES9_NS_10bfloat16_tESG_Li384ELb0ELb0ELb0ELb1EEENS1_30DynamicPersistentTileSchedulerILi384ELi128ELb0ELb0ELb1EEEEEEEEEvNT_6ParamsE,(.L_x_12391 - _ZN7cutlass13device_kernelIN5flash11enable_sm90INS1_16FlashAttnFwdSm90INS1_25CollectiveMainloopFwdSm90ILi2EN4cute5tupleIJNS5_1CILi1EEES8_S8_EEENS6_IJNS7_ILi192EEENS7_ILi160EEENS7_ILi64EEEEEELi64ENS_12float_e4m3_tEfNS_4arch4Sm90ELb0ELb1ELb0ELb0ELb0ELb0ELb0ELb1ELb1ELb0ELb0ELb0EEENS1_21CollectiveEpilogueFwdINS6_IJSA_SC_SB_EEES9_NS_10bfloat16_tESG_Li384ELb0ELb0ELb0ELb1EEENS1_30DynamicPersistentTileSchedulerILi384ELi128ELb0ELb0ELb1EEEEEEEEEvNT_6ParamsE)
        .other          _ZN7cutlass13device_kernelIN5flash11enable_sm90INS1_16FlashAttnFwdSm90INS1_25CollectiveMainloopFwdSm90ILi2EN4cute5tupleIJNS5_1CILi1EEES8_S8_EEENS6_IJNS7_ILi192EEENS7_ILi160EEENS7_ILi64EEEEEELi64ENS_12float_e4m3_tEfNS_4arch4Sm90ELb0ELb1ELb0ELb0ELb0ELb0ELb0ELb1ELb1ELb0ELb0ELb0EEENS1_21CollectiveEpilogueFwdINS6_IJSA_SC_SB_EEES9_NS_10bfloat16_tESG_Li384ELb0ELb0ELb0ELb1EEENS1_30DynamicPersistentTileSchedulerILi384ELi128ELb0ELb0ELb1EEEEEEEEEvNT_6ParamsE,@"STO_CUDA_ENTRY STV_DEFAULT"
_ZN7cutlass13device_kernelIN5flash11enable_sm90INS1_16FlashAttnFwdSm90INS1_25CollectiveMainloopFwdSm90ILi2EN4cute5tupleIJNS5_1CILi1EEES8_S8_EEENS6_IJNS7_ILi192EEENS7_ILi160EEENS7_ILi64EEEEEELi64ENS_12float_e4m3_tEfNS_4arch4Sm90ELb0ELb1ELb0ELb0ELb0ELb0ELb0ELb1ELb1ELb0ELb0ELb0EEENS1_21CollectiveEpilogueFwdINS6_IJSA_SC_SB_EEES9_NS_10bfloat16_tESG_Li384ELb0ELb0ELb0ELb1EEENS1_30DynamicPersistentTileSchedulerILi384ELi128ELb0ELb0ELb1EEEEEEEEEvNT_6ParamsE:
        /* <DEDUP_REMOVED lines=23> */
.L_x_10797:
[----:B------:R-:W-:Y:S05]  /*0170*/  BSYNC B0 ;  /* 0x0000000000007941 */ /* 0x000fea0003800000 */
.L_x_10796:
        /* <DEDUP_REMOVED lines=37> */
.L_x_10798:
        /* <DEDUP_REMOVED lines=22> */
.L_x_10799:
        /* <DEDUP_REMOVED lines=18> */
.L_x_10800:
        /* <DEDUP_REMOVED lines=22> */
.L_x_10801:
        /* <DEDUP_REMOVED lines=22> */
.L_x_10802:
        /* <DEDUP_REMOVED lines=8> */
.L_x_10804:
        /* <DEDUP_REMOVED lines=14> */
[----:B------:R-:W-:Y:S01]  /*0a70*/  UMOV UR36, URZ ;  /* 0x0000003f00247c82 */ /* 0x000fe20008000000 */
[----:B------:R-:W-:Y:S01]  /*0a80*/  UMOV UR37, URZ ;  /* 0x0000003f00257c82 */ /* 0x000fe20008000000 */
[----:B------:R-:W-:-:S03]  /*0a90*/  UMOV UR38, URZ ;  /* 0x0000003f00267c82 */ /* 0x000fc60008000000 */
        /* <DEDUP_REMOVED lines=10> */
[CC--:B------:R-:W-:Y:S02]  /*0b40*/  LEA.HI R4, R3.reuse, R0.reuse, RZ, 0x4 ;  /* 0x0000000003047211 */ /* 0x0c0fe400078f20ff */
[----:B------:R-:W-:Y:S02]  /*0b50*/  LOP3.LUT R5, R2, 0xffffff80, RZ, 0xc0, !PT ;  /* 0xffffff8002057812 */ /* 0x000fe400078ec0ff */
[----:B------:R-:W-:Y:S02]  /*0b60*/  SHF.R.S32.HI R7, RZ, 0x4, R4 ;  /* 0x00000004ff077819 */ /* 0x000fe40000011404 */
[----:B------:R-:W-:Y:S01]  /*0b70*/  LEA.HI R3, R3, R0, RZ, 0x5 ;  /* 0x0000000003037211 */ /* 0x000fe200078f28ff */
[----:B------:R-:W-:Y:S01]  /*0b80*/  IMAD.IADD R17, R0, 0x1, -R5 ;  /* 0x0000000100117824 */ /* 0x000fe200078e0a05 */
[----:B------:R-:W-:-:S02]  /*0b90*/  LOP3.LUT R5, R4, 0x3fffff0, RZ, 0xc0, !PT ;  /* 0x03fffff004057812 */ /* 0x000fc400078ec0ff */
[----:B------:R-:W-:Y:S02]  /*0ba0*/  LEA.HI R4, R4, R7, RZ, 0x1 ;  /* 0x0000000704047211 */ /* 0x000fe400078f08ff */
[----:B------:R-:W-:Y:S01]  /*0bb0*/  SHF.R.S32.HI R6, RZ, 0x1f, R17 ;  /* 0x0000001fff067819 */ /* 0x000fe20000011411 */
[----:B------:R-:W-:Y:S01]  /*0bc0*/  IMAD.IADD R5, R0, 0x1, -R5 ;  /* 0x0000000100057824 */ /* 0x000fe200078e0a05 */
[----:B------:R-:W-:Y:S02]  /*0bd0*/  SHF.R.S32.HI R0, RZ, 0x5, R3 ;  /* 0x00000005ff007819 */ /* 0x000fe40000011403 */
[----:B------:R-:W-:Y:S02]  /*0be0*/  LEA.HI R8, R6, R17, RZ, 0x2 ;  /* 0x0000001106087211 */ /* 0x000fe400078f10ff */
[----:B------:R-:W-:Y:S01]  /*0bf0*/  LOP3.LUT R4, R4, 0x1ffffffe, RZ, 0xc0, !PT ;  /* 0x1ffffffe04047812 */ /* 0x000fe200078ec0ff */
[----:B------:R-:W-:Y:S01]  /*0c00*/  IMAD R5, R0, 0x10, R5 ;  /* 0x0000001000057824 */ /* 0x000fe200078e0205 */
[----:B------:R-:W-:-:S02]  /*0c10*/  SHF.R.S32.HI R3, RZ, 0x2, R8 ;  /* 0x00000002ff037819 */ /* 0x000fc40000011408 */
[----:B------:R-:W-:Y:S01]  /*0c20*/  SHF.R.S32.HI R10, RZ, 0x1f, R8 ;  /* 0x0000001fff0a7819 */ /* 0x000fe20000011408 */
[----:B------:R-:W-:Y:S01]  /*0c30*/  IMAD.IADD R4, R7, 0x1, -R4 ;  /* 0x0000000107047824 */ /* 0x000fe200078e0a04 */
[----:B------:R-:W-:Y:S02]  /*0c40*/  SHF.R.S32.HI R2, RZ, 0x7, R2 ;  /* 0x00000007ff027819 */ /* 0x000fe40000011402 */
[----:B------:R-:W-:Y:S01]  /*0c50*/  LEA.HI R10, R10, R3, RZ, 0x3 ;  /* 0x000000030a0a7211 */ /* 0x000fe200078f18ff */
[----:B------:R-:W-:Y:S01]  /*0c60*/  IMAD R4, R5, 0x8, R4 ;  /* 0x0000000805047824 */ /* 0x000fe200078e0204 */
[----:B------:R-:W-:Y:S01]  /*0c70*/  LEA.HI R6, R6, R17, RZ, 0x5 ;  /* 0x0000001106067211 */ /* 0x000fe200078f28ff */
[----:B------:R-:W-:Y:S01]  /*0c80*/  IMAD.HI R0, R2, 0x55555556, RZ ;  /* 0x5555555602007827 */ /* 0x000fe200078e02ff */
[----:B------:R-:W-:Y:S02]  /*0c90*/  LOP3.LUT R10, R10, 0xfffffff8, RZ, 0xc0, !PT ;  /* 0xfffffff80a0a7812 */ /* 0x000fe400078ec0ff */
[----:B------:R-:W-:-:S02]  /*0ca0*/  SHF.R.S32.HI R6, RZ, 0x5, R6 ;  /* 0x00000005ff067819 */ /* 0x000fc40000011406 */
[----:B------:R-:W-:Y:S01]  /*0cb0*/  LEA.HI R5, R0, R0, RZ, 0x1 ;  /* 0x0000000000057211 */ /* 0x000fe200078f08ff */
[----:B------:R-:W-:Y:S01]  /*0cc0*/  IMAD.IADD R7, R3, 0x1, -R10 ;  /* 0x0000000103077824 */ /* 0x000fe200078e0a0a */
[----:B------:R-:W-:Y:S01]  /*0cd0*/  LOP3.LUT R8, R8, 0x7ffffffc, RZ, 0xc0, !PT ;  /* 0x7ffffffc08087812 */ /* 0x000fe200078ec0ff */
[----:B------:R-:W-:Y:S02]  /*0ce0*/  IMAD.SHL.U32 R3, R4, 0x8, RZ ;  /* 0x0000000804037824 */ /* 0x000fe400078e00ff */
[----:B------:R-:W-:Y:S02]  /*0cf0*/  IMAD R5, R5, -0x3, R2 ;  /* 0xfffffffd05057824 */ /* 0x000fe400078e0202 */
[----:B------:R-:W-:Y:S02]  /*0d00*/  IMAD R6, R6, 0x10, R7 ;  /* 0x0000001006067824 */ /* 0x000fe400078e0207 */
[----:B------:R-:W-:Y:S02]  /*0d10*/  IMAD.IADD R17, R17, 0x1, -R8 ;  /* 0x0000000111117824 */ /* 0x000fe400078e0a08 */
[----:B------:R-:W-:-:S04]  /*0d20*/  IMAD.WIDE R22, R3, 0x2, R22 ;  /* 0x0000000203167825 */ /* 0x000fc800078e0216 */
[----:B------:R-:W-:-:S07]  /*0d30*/  IMAD R157, R5, 0x40, R6 ;  /* 0x00000040059d7824 */ /* 0x000fce00078e0206 */
.L_x_10901:
        /* <DEDUP_REMOVED lines=20> */
.L_x_10805:
[----:B------:R-:W-:Y:S01]  /*0e80*/  ULDC UR6, c[0x0][0xdc4] ;  /* 0x0003710000067ab9 */ /* 0x000fe20000000800 */
[----:B------:R-:W-:Y:S01]  /*0e90*/  UMOV UR49, UR7 ;  /* 0x0000000700317c82 */ /* 0x000fe20008000000 */
[----:B------:R-:W-:-:S11]  /*0ea0*/  UISETP.NE.AND UP0, UPT, UR6, 0x1, UPT ;  /* 0x000000010600788c */ /* 0x000fd6000bf05270 */
[----:B------:R-:W-:Y:S02]  /*0eb0*/  @UP0 ULDC.64 UR10, c[0x0][0xdc8] ;  /* 0x00037200000a0ab9 */ /* 0x000fe40000000a00 */
[----:B------:R-:W-:-:S04]  /*0ec0*/  UIMAD.WIDE.U32 UR4, UR7, UR10, URZ ;  /* 0x0000000a070472a5 */ /* 0x000fc8000f8e003f */
[----:B------:R-:W-:-:S04]  /*0ed0*/  @UP0 USHF.R.U32.HI UR49, URZ, UR11, UR5 ;  /* 0x0000000b3f310299 */ /* 0x000fc80008011605 */
[----:B------:R-:W-:-:S12]  /*0ee0*/  UIMAD UR4, UR49, UR6, URZ ;  /* 0x00000006310472a4 */ /* 0x000fd8000f8e023f */
.L_x_10806:
        /* <DEDUP_REMOVED lines=78> */
[----:B------:R-:W-:Y:S01]  /*13d0*/  UIMAD UR42, UR42, 0xc0, URZ ;  /* 0x000000c02a2a78a4 */ /* 0x000fe2000f8e023f */
        /* <DEDUP_REMOVED lines=22> */
.L_x_10808:
[----:B------:R-:W-:-:S13]  /*1540*/  ISETP.NE.AND P0, PT, R11, 0x1, PT ;  /* 0x000000010b00780c */ /* 0x000fda0003f05270 */
[----:B------:R-:W1:Y:S02]  /*1550*/  @P0 LDC.64 R4, c[0x0][0x9e8] ;  /* 0x00027a00ff040b82 */ /* 0x000e640000000a00 */
[----:B-1----:R-:W-:-:S05]  /*1560*/  @P0 IMAD.HI.U32 R4, R3, R4, RZ ;  /* 0x0000000403040227 */ /* 0x002fca00078e00ff */
[----:B------:R-:W-:-:S07]  /*1570*/  @P0 SHF.R.U32.HI R3, RZ, R5, R4 ;  /* 0x00000005ff030219 */ /* 0x000fce0000011604 */
.L_x_10809:
[----:B------:R-:W-:-:S05]  /*1580*/  IMAD R3, R3, R11, R11 ;  /* 0x0000000b03037224 */ /* 0x000fca00078e020b */
[----:B------:R-:W-:-:S07]  /*1590*/  VIMNMX R0, R0, R3, PT ;  /* 0x0000000300007248 */ /* 0x000fce0003fe0100 */
.L_x_10807:
        /* <DEDUP_REMOVED lines=24> */
.L_x_10811:
[----:B------:R-:W-:Y:S01]  /*1720*/  ISETP.NE.AND P0, PT, R11, 0x1, PT ;  /* 0x000000010b00780c */ /* 0x000fe20003f05270 */
[----:B------:R-:W-:-:S12]  /*1730*/  IMAD.MOV.U32 R0, RZ, RZ, R105 ;  /* 0x000000ffff007224 */ /* 0x000fd800078e0069 */
[----:B------:R-:W1:Y:S02]  /*1740*/  @P0 LDC.64 R4, c[0x0][0x9e8] ;  /* 0x00027a00ff040b82 */ /* 0x000e640000000a00 */
[----:B-1----:R-:W-:-:S05]  /*1750*/  @P0 IMAD.HI.U32 R4, R105, R4, RZ ;  /* 0x0000000469040227 */ /* 0x002fca00078e00ff */
[----:B------:R-:W-:-:S07]  /*1760*/  @P0 SHF.R.U32.HI R0, RZ, R5, R4 ;  /* 0x00000005ff000219 */ /* 0x000fce0000011604 */
.L_x_10812:
[----:B------:R-:W-:-:S05]  /*1770*/  IMAD R0, R0, R11, RZ ;  /* 0x0000000b00007224 */ /* 0x000fca00078e02ff */
[----:B------:R-:W-:-:S13]  /*1780*/  R2UR UR5, R0 ;  /* 0x00000000000572ca */ /* 0x000fda00000e0000 */
[----:B------:R-:W-:-:S04]  /*1790*/  UISETP.LT.AND UP0, UPT, UR4, UR5, UPT ;  /* 0x000000050400728c */ /* 0x000fc8000bf01270 */
[----:B------:R-:W-:-:S12]  /*17a0*/  USEL UR4, UR4, UR5, !UP0 ;  /* 0x0000000504047287 */ /* 0x000fd8000c000000 */
.L_x_10810:
[----:B------:R-:W-:Y:S01]  /*17b0*/  UIMAD.WIDE UR4, UR4, 0x66666667, URZ ;  /* 0x66666667040478a5 */ /* 0x000fe2000f8e023f */
[----:B------:R-:W-:Y:S02]  /*17c0*/  PLOP3.LUT P0, PT, PT, PT, PT, 0x80, 0x0 ;  /* 0x000000000000781c */ /* 0x000fe40003f0f070 */
[----:B------:R-:W-:Y:S02]  /*17d0*/  CS2R R4, SRZ ;  /* 0x0000000000047805 */ /* 0x000fe4000001ff00 */
[----:B------:R-:W-:Y:S01]  /*17e0*/  CS2R R54, SRZ ;  /* 0x0000000000367805 */ /* 0x000fe2000001ff00 */
[----:B------:R-:W-:Y:S01]  /*17f0*/  USHF.R.U32.HI UR4, URZ, 0x1f, UR5 ;  /* 0x0000001f3f047899 */ /* 0x000fe20008011605 */
[----:B------:R-:W-:Y:S01]  /*1800*/  IMAD.MOV.U32 R0, RZ, RZ, RZ ;  /* 0x000000ffff007224 */ /* 0x000fe200078e00ff */
        /* <DEDUP_REMOVED lines=18> */
[----:B------:R-:W-:-:S09]  /*1930*/  CS2R R56, SRZ ;  /* 0x0000000000387805 */ /* 0x000fd2000001ff00 */
[----:B------:R-:W-:Y:S05]  /*1940*/  @!P1 BRA `(.L_x_10813) ;  /* 0x000000e8009c9947 */ /* 0x000fea0003800000 */
        /* <DEDUP_REMOVED lines=33> */
.L_x_10814:
        /* <DEDUP_REMOVED lines=9> */
.L_x_10977:
[----:B------:R-:W-:Y:S05]  /*1bf0*/  @!P0 BRA `(.L_x_10816) ;  /* 0x0000000000048947 */ /* 0x000fea0003800000 */
[----:B------:R-:W-:Y:S01]  /*1c00*/  BPT.TRAP 0x1 ;  /* 0x000000040000795c */ /* 0x000fe20000300000 */
.L_x_10816:
[----:B------:R-:W-:Y:S02]  /*1c10*/  IMAD.U32 R5, RZ, RZ, UR38 ;  /* 0x00000026ff057e24 */ /* 0x000fe4000f8e00ff */
[----:B-1----:R-:W-:-:S03]  /*1c20*/  IMAD.U32 R0, RZ, RZ, UR37 ;  /* 0x00000025ff007e24 */ /* 0x002fc6000f8e00ff */
[----:B------:R-:W-:Y:S02]  /*1c30*/  LEA R5, R5, UR40, 0x3 ;  /* 0x0000002805057c11 */ /* 0x000fe4000f8e18ff */
[----:B------:R-:W-:-:S04]  /*1c40*/  SHF.L.U32 R0, R0, 0x1f, RZ ;  /* 0x0000001f00007819 */ /* 0x000fc800000006ff */
[----:B------:R1:W2:Y:S01]  /*1c50*/  SYNCS.PHASECHK.TRANS64.TRYWAIT P1, [R5+URZ+0x13230], R0 ;  /* 0x01323000050075a7 */ /* 0x0002a2000802017f */
[----:B------:R-:W-:Y:S05]  /*1c60*/  @!P0 BRA `(.L_x_10817) ;  /* 0x0000000000048947 */ /* 0x000fea0003800000 */
[----:B------:R-:W-:Y:S01]  /*1c70*/  BPT.TRAP 0x1 ;  /* 0x000000040000795c */ /* 0x000fe20000300000 */
.L_x_10817:
[----:B--2---:R-:W-:Y:S05]  /*1c80*/  @P1 BRA `(.L_x_10818) ;  /* 0x0000000000081947 */ /* 0x004fea0003800000 */
[----:B------:R-:W2:Y:S02]  /*1c90*/  SYNCS.PHASECHK.TRANS64.TRYWAIT P1, [R5+URZ+0x13230], R0 ;  /* 0x01323000050075a7 */ /* 0x000ea4000802017f */
[----:B--2---:R-:W-:Y:S05]  /*1ca0*/  @!P1 BRA `(.L_x_10819) ;  /* 0x0000012400f09947 */ /* 0x004fea0003800000 */
.L_x_10818:
        /* <DEDUP_REMOVED lines=15> */
[----:B------:R-:W-:Y:S01]  /*1da0*/  UMOV UR7, 0x80000020 ;  /* 0x8000002000077882 */ /* 0x000fe20000000000 */
[----:B------:R-:W3:Y:S01]  /*1db0*/  LDC R3, c[0x0][0x288] ;  /* 0x0000a200ff037b82 */ /* 0x000ee20000000800 */
[----:B-12---:R-:W-:Y:S01]  /*1dc0*/  @!P1 VIADD R0, R5, 0x13240 ;  /* 0x0001324005009836 */ /* 0x006fe20000000000 */
[----:B------:R-:W-:Y:S01]  /*1dd0*/  UMOV UR8, UR52 ;  /* 0x0000003400087c82 */ /* 0x000fe20008000000 */
[C---:B------:R-:W-:Y:S01]  /*1de0*/  IMAD R4, R104.reuse, -0xa0, R107 ;  /* 0xffffff6068047824 */ /* 0x040fe200078e026b */
[----:B------:R-:W-:Y:S01]  /*1df0*/  ULDC UR21, c[0x0][0x9dc] ;  /* 0x0002770000157ab9 */ /* 0x000fe20000000800 */
[----:B------:R-:W-:Y:S01]  /*1e00*/  IMAD.MOV.U32 R5, RZ, RZ, -0xa0 ;  /* 0xffffff60ff057424 */ /* 0x000fe200078e00ff */
[----:B------:R-:W-:Y:S01]  /*1e10*/  @!P1 PRMT R0, RZ, 0x654, R0 ;  /* 0x00000654ff009816 */ /* 0x000fe20000000000 */
[----:B------:R-:W-:Y:S01]  /*1e20*/  UIMAD UR12, UR38, 0x280, UR12 ;  /* 0x00000280260c78a4 */ /* 0x000fe2000f8e020c */
[----:B------:R-:W1:Y:S01]  /*1e30*/  LDC R11, c[0x0][0x2e0] ;  /* 0x0000b800ff0b7b82 */ /* 0x000e620000000800 */
[----:B------:R-:W-:-:S02]  /*1e40*/  IMAD R10, R104, R5, 0xa0 ;  /* 0x000000a0680a7424 */ /* 0x000fc400078e0205 */
[----:B------:R-:W-:Y:S01]  /*1e50*/  UIADD3 UR4, UR12, 0x80, URZ ;  /* 0x000000800c047890 */ /* 0x000fe2000fffe03f */
[----:B------:R-:W-:Y:S01]  /*1e60*/  VIADD R8, R157, UR42 ;  /* 0x0000002a9d087c36 */ /* 0x000fe20008000000 */
[----:B------:R-:W-:Y:S01]  /*1e70*/  UIADD3 UR5, UR12, 0x100, URZ ;  /* 0x000001000c057890 */ /* 0x000fe2000fffe03f */
[----:B------:R-:W-:Y:S01]  /*1e80*/  IMAD R15, R17, -0x2, R10 ;  /* 0xfffffffe110f7824 */ /* 0x000fe200078e020a */
[----:B------:R-:W-:Y:S01]  /*1e90*/  UMOV UR10, UR12 ;  /* 0x0000000c000a7c82 */ /* 0x000fe20008000000 */
[----:B------:R-:W-:Y:S01]  /*1ea0*/  UIADD3 UR6, UR12, 0x180, URZ ;  /* 0x000001800c067890 */ /* 0x000fe2000fffe03f */
[----:B------:R-:W-:Y:S01]  /*1eb0*/  QGMMA.64x32x32.F32.E4M3.E4M3 R88, gdesc[UR8], RZ, !UPT, gsb0 ;  /* 0x00600000085879f3 */ /* 0x000fe2000c0008ff */
[----:B------:R-:W-:Y:S01]  /*1ec0*/  UMOV UR10, UR4 ;  /* 0x00000004000a7c82 */ /* 0x000fe20008000000 */
[----:B------:R-:W-:Y:S01]  /*1ed0*/  UMOV UR11, 0x80000020 ;  /* 0x80000020000b7882 */ /* 0x000fe20000000000 */
[----:B------:R-:W-:Y:S02]  /*1ee0*/  UIADD3 UR4, UR12, 0x200, URZ ;  /* 0x000002000c047890 */ /* 0x000fe4000fffe03f */
[----:B------:R-:W-:Y:S01]  /*1ef0*/  UIADD3 UR13, UR12, 0x182, URZ ;  /* 0x000001820c0d7890 */ /* 0x000fe2000fffe03f */
[----:B---3--:R-:W-:-:S05]  /*1f00*/  IADD3 R4, -R3, 0xa1, R4 ;  /* 0x000000a103047810 */ /* 0x008fca0007ffe104 */
[----:B------:R-:W-:Y:S01]  /*1f10*/  IMAD R4, R17, -0x2, R4 ;  /* 0xfffffffe11047824 */ /* 0x000fe200078e0204 */
        /* <DEDUP_REMOVED lines=21> */
[----:B------:R-:W-:Y:S02]  /*2070*/  UIADD3 UR10, UR12, 0x82, URZ ;  /* 0x000000820c0a7890 */ /* 0x000fe4000fffe03f */
[----:B------:R-:W-:Y:S02]  /*2080*/  UIADD3 UR11, UR12, 0x102, URZ ;  /* 0x000001020c0b7890 */ /* 0x000fe4000fffe03f */
[----:B------:R-:W-:Y:S01]  /*2090*/  UIADD3 UR12, UR12, 0x202, URZ ;  /* 0x000002020c0c7890 */ /* 0x000fe2000fffe03f */
[----:B------:R-:W-:Y:S02]  /*20a0*/  WARPGROUP.DEPBAR.LE gsb0, 0x0 ;  /* 0x00008000000079c5 */ /* 0x000fe40000010000 */
[----:B------:R-:W-:-:S06]  /*20b0*/  WARPGROUP.ARRIVE ;  /* 0x00000000000079c5 */ /* 0x000fcc0000000000 */
[----:B------:R-:W-:Y:S01]  /*20c0*/  QGMMA.64x32x32.F32.E4M3.E4M3 R88, gdesc[UR4], R88, gsb0 ;  /* 0x00600000045879f3 */ /* 0x000fe20008000858 */
[----:B------:R-:W-:Y:S01]  /*20d0*/  UMOV UR6, UR10 ;  /* 0x0000000a00067c82 */ /* 0x000fe20008000000 */
[----:B------:R-:W-:Y:S01]  /*20e0*/  UMOV UR7, 0x80000020 ;  /* 0x8000002000077882 */ /* 0x000fe20000000000 */
[----:B------:R-:W-:-:S06]  /*20f0*/  ULOP3.LUT UR10, URZ, UR21, URZ, 0x33, !UPT ;  /* 0x000000153f0a7292 */ /* 0x000fcc000f8e333f */
[----:B------:R-:W-:Y:S01]  /*2100*/  VIADD R14, R4, UR10 ;  /* 0x0000000a040e7c36 */ /* 0x000fe20008000000 */
        /* <DEDUP_REMOVED lines=18> */
[----:B------:R-:W-:Y:S02]  /*2230*/  ULDC.64 UR6, c[0x0][0x9e0] ;  /* 0x0002780000067ab9 */ /* 0x000fe40000000a00 */
[----:B------:R-:W-:Y:S01]  /*2240*/  UISETP.GE.AND UP0, UPT, UR7, 0x1, UPT ;  /* 0x000000010700788c */ /* 0x000fe2000bf06270 */
[----:B------:R-:W-:Y:S02]  /*2250*/  VIADD R13, R4, UR6 ;  /* 0x00000006040d7c36 */ /* 0x000fe40008000000 */
[----:B------:R-:W-:Y:S01]  /*2260*/  IMAD.IADD R4, R14, 0x1, R8 ;  /* 0x000000010e047824 */ /* 0x000fe200078e0208 */
[----:B------:R-:W-:Y:S02]  /*2270*/  WARPGROUP.DEPBAR.LE gsb0, 0x0 ;  /* 0x00008000000079c5 */ /* 0x000fe40000010000 */
[----:B------:R1:W-:Y:S01]  /*2280*/  @!P1 SYNCS.ARRIVE.TRANS64.RED.A1T0 RZ, [R0+URZ], RZ ;  /* 0x000000ff00ff99a7 */ /* 0x0003e2000810043f */
[----:B------:R-:W-:Y:S01]  /*2290*/  PLOP3.LUT P1, PT, PT, PT, UP0, 0x40, 0x0 ;  /* 0x000000000000781c */ /* 0x000fe20003f2e808 */
[----:B-1----:R-:W-:-:S04]  /*22a0*/  IMAD R0, R18, R11, R10 ;  /* 0x0000000b12007224 */ /* 0x002fc800078e020a */
[----:B------:R-:W-:-:S05]  /*22b0*/  IMAD R12, R17, -0x2, R0 ;  /* 0xfffffffe110c7824 */ /* 0x000fca00078e0200 */
[----:B------:R-:W-:-:S03]  /*22c0*/  VIADDMNMX R0, R8, R13, R12, PT ;  /* 0x0000000d08007246 */ /* 0x000fc6000380010c */
        /* <DEDUP_REMOVED lines=14> */
.L_x_10822:
[----:B------:R-:W-:-:S06]  /*23b0*/  UISETP.NE.AND UP1, UPT, UR7, 0x1, UPT ;  /* 0x000000010700788c */ /* 0x000fcc000bf25270 */
[----:B------:R-:W-:-:S05]  /*23c0*/  PLOP3.LUT P1, PT, PT, PT, UP1, 0x80, 0x0 ;  /* 0x000000000000781c */ /* 0x000fca0003f2f018 */
[----:B------:R-:W-:-:S08]  /*23d0*/  @UP1 ULDC.64 UR10, c[0x0][0x9e8] ;  /* 0x00027a00000a1ab9 */ /* 0x000fd00000000a00 */
[----:B------:R-:W-:-:S05]  /*23e0*/  @P1 IMAD.HI.U32 R5, R6, UR10, RZ ;  /* 0x0000000a06051c27 */ /* 0x000fca000f8e00ff */
[----:B------:R-:W-:-:S07]  /*23f0*/  @P1 SHF.R.U32.HI R6, RZ, UR11, R5 ;  /* 0x0000000bff061c19 */ /* 0x000fce0008011605 */
.L_x_10823:
[----:B------:R-:W-:Y:S05]  /*2400*/  BSYNC B0 ;  /* 0x0000000000007941 */ /* 0x000fea0003800000 */
.L_x_10821:
[----:B------:R-:W-:-:S05]  /*2410*/  IMAD R5, R6, UR7, R15 ;  /* 0x0000000706057c24 */ /* 0x000fca000f8e020f */
[----:B------:R-:W-:Y:S02]  /*2420*/  VIMNMX R4, R4, R5, !PT ;  /* 0x0000000504047248 */ /* 0x000fe40007fe0100 */
[----:B------:R-:W-:-:S07]  /*2430*/  VIADDMNMX R0, R5, UR7, R0, PT ;  /* 0x0000000705007c46 */ /* 0x000fce000b800100 */
.L_x_10820:
[----:B------:R-:W-:Y:S01]  /*2440*/  ISETP.GE.AND P1, PT, R10, 0x2, PT ;  /* 0x000000020a00780c */ /* 0x000fe20003f26270 */
[----:B------:R-:W-:Y:S01]  /*2450*/  VIADD R7, R8, 0x8 ;  /* 0x0000000808077836 */ /* 0x000fe20000000000 */
[----:B------:R-:W-:Y:S02]  /*2460*/  ISETP.GE.AND P2, PT, R10, 0x9, PT ;  /* 0x000000090a00780c */ /* 0x000fe40003f46270 */
[----:B------:R-:W-:Y:S02]  /*2470*/  LOP3.LUT R16, R16, 0xefffffff, RZ, 0xc0, !PT ;  /* 0xefffffff10107812 */ /* 0x000fe400078ec0ff */
[----:B------:R-:W-:Y:S02]  /*2480*/  ISETP.GE.AND P3, PT, R10, 0xa, PT ;  /* 0x0000000a0a00780c */ /* 0x000fe40003f66270 */
[----:B------:R-:W-:Y:S02]  /*2490*/  LOP3.LUT R2, R2, 0xfffffffb, RZ, 0xc0, !PT ;  /* 0xfffffffb02027812 */ /* 0x000fe400078ec0ff */
[----:B------:R-:W-:-:S03]  /*24a0*/  ISETP.GE.AND P4, PT, R10, 0x31, PT ;  /* 0x000000310a00780c */ /* 0x000fc60003f86270 */
        /* <DEDUP_REMOVED lines=9> */
[----:B------:R-:W-:Y:S02]  /*2540*/  ISETP.LT.OR P2, PT, R0, 0x9, P2 ;  /* 0x000000090000780c */ /* 0x000fe40001741670 */
        /* <DEDUP_REMOVED lines=42> */
[----:B------:R-:W-:Y:S02]  /*27f0*/  FSEL R76, R76, -INF , !P2 ;  /* 0xff8000004c4c7808 */ /* 0x000fe40005000000 */
[----:B------:R-:W-:Y:S02]  /*2800*/  ISETP.GE.AND P2, PT, R10, 0x2a, PT ;  /* 0x0000002a0a00780c */ /* 0x000fe40003f46270 */
[----:B------:R-:W-:Y:S02]  /*2810*/  LOP3.LUT R16, R16, 0xffbfffff, RZ, 0xc0, !PT ;  /* 0xffbfffff10107812 */ /* 0x000fe400078ec0ff */
[----:B------:R-:W-:-:S02]  /*2820*/  ISETP.GT.AND P3, PT, R4, 0x29, !P2 ;  /* 0x000000290400780c */ /* 0x000fc40005764270 */
[----:B------:R-:W-:Y:S02]  /*2830*/  @P4 LOP3.LUT R16, R16, 0x400000, RZ, 0xfc, !PT ;  /* 0x0040000010104812 */ /* 0x000fe400078efcff */
[----:B------:R-:W-:Y:S02]  /*2840*/  ISETP.LT.OR P3, PT, R0, 0x2a, P3 ;  /* 0x0000002a0000780c */ /* 0x000fe40001f61670 */
[----:B------:R-:W-:Y:S02]  /*2850*/  LOP3.LUT R16, R16, 0xffdfffff, RZ, 0xc0, !PT ;  /* 0xffdfffff10107812 */ /* 0x000fe400078ec0ff */
[----:B------:R-:W-:Y:S02]  /*2860*/  FSEL R77, R77, -INF , !P3 ;  /* 0xff8000004d4d7808 */ /* 0x000fe40005800000 */
[----:B------:R-:W-:Y:S02]  /*2870*/  ISETP.GT.AND P3, PT, R4, 0x30, !P4 ;  /* 0x000000300400780c */ /* 0x000fe40006764270 */
[----:B------:R-:W-:-:S02]  /*2880*/  ISETP.GE.AND P4, PT, R10, 0x32, PT ;  /* 0x000000320a00780c */ /* 0x000fc40003f86270 */
        /* <DEDUP_REMOVED lines=156> */
[----:B------:R-:W-:Y:S01]  /*3250*/  FSEL R5, R88, -INF , !P6 ;  /* 0xff80000058057808 */ /* 0x000fe20007000000 */
[----:B------:R-:W-:Y:S01]  /*3260*/  IMAD.IADD R88, R14, 0x1, R7 ;  /* 0x000000010e587824 */ /* 0x000fe200078e0207 */
[----:B------:R-:W-:-:S13]  /*3270*/  ISETP.GE.AND P6, PT, R10, 0x9a, PT ;  /* 0x0000009a0a00780c */ /* 0x000fda0003fc6270 */
[----:B------:R-:W-:Y:S02]  /*3280*/  @P6 LOP3.LUT R16, R16, 0x8000000, RZ, 0xfc, !PT ;  /* 0x0800000010106812 */ /* 0x000fe400078efcff */
        /* <DEDUP_REMOVED lines=20> */
.L_x_10826:
[----:B------:R-:W-:-:S06]  /*33d0*/  UISETP.NE.AND UP1, UPT, UR7, 0x1, UPT ;  /* 0x000000010700788c */ /* 0x000fcc000bf25270 */
[----:B------:R-:W-:-:S05]  /*33e0*/  PLOP3.LUT P6, PT, PT, PT, UP1, 0x80, 0x0 ;  /* 0x000000000000781c */ /* 0x000fca0003fcf018 */
[----:B------:R-:W-:-:S08]  /*33f0*/  @UP1 ULDC.64 UR10, c[0x0][0x9e8] ;  /* 0x00027a00000a1ab9 */ /* 0x000fd00000000a00 */
[----:B------:R-:W-:Y:S01]  /*3400*/  @P6 IMAD.HI.U32 R4, R3, UR10, RZ ;  /* 0x0000000a03046c27 */ /* 0x000fe2000f8e00ff */
[----:B------:R-:W-:-:S13]  /*3410*/  PLOP3.LUT P6, PT, PT, PT, UP1, 0x80, 0x0 ;  /* 0x000000000000781c */ /* 0x000fda0003fcf018 */
[----:B------:R-:W-:-:S07]  /*3420*/  @P6 SHF.R.U32.HI R3, RZ, UR11, R4 ;  /* 0x0000000bff036c19 */ /* 0x000fce0008011604 */
.L_x_10827:
[----:B------:R-:W-:Y:S05]  /*3430*/  BSYNC B0 ;  /* 0x0000000000007941 */ /* 0x000fea0003800000 */
.L_x_10825:
[----:B------:R-:W-:-:S05]  /*3440*/  IMAD R3, R3, UR7, R15 ;  /* 0x0000000703037c24 */ /* 0x000fca000f8e020f */
[----:B------:R-:W-:Y:S02]  /*3450*/  VIMNMX R88, R88, R3, !PT ;  /* 0x0000000358587248 */ /* 0x000fe40007fe0100 */
[----:B------:R-:W-:-:S07]  /*3460*/  VIADDMNMX R0, R3, UR7, R0, PT ;  /* 0x0000000703007c46 */ /* 0x000fce000b800100 */
.L_x_10824:
[C---:B------:R-:W-:Y:S01]  /*3470*/  ISETP.GT.AND P1, PT, R88.reuse, 0x20, !P1 ;  /* 0x000000205800780c */ /* 0x040fe20004f24270 */
[----:B------:R-:W-:Y:S01]  /*3480*/  IMAD.U32 R106, RZ, RZ, UR41 ;  /* 0x00000029ff6a7e24 */ /* 0x000fe2000f8e00ff */
[----:B------:R-:W-:Y:S02]  /*3490*/  ISETP.GT.AND P2, PT, R88, 0x29, !P2 ;  /* 0x000000295800780c */ /* 0x000fe40005744270 */
[C---:B------:R-:W-:Y:S02]  /*34a0*/  ISETP.LT.OR P1, PT, R0.reuse, 0x21, P1 ;  /* 0x000000210000780c */ /* 0x040fe40000f21670 */
[----:B------:R-:W-:Y:S02]  /*34b0*/  ISETP.LT.OR P2, PT, R0, 0x2a, P2 ;  /* 0x0000002a0000780c */ /* 0x000fe40001741670 */
[----:B------:R-:W-:Y:S02]  /*34c0*/  FSEL R74, R74, -INF , !P1 ;  /* 0xff8000004a4a7808 */ /* 0x000fe40004800000 */
[----:B------:R-:W-:-:S02]  /*34d0*/  LOP3.LUT P1, RZ, R16, 0x2, RZ, 0xc0, !PT ;  /* 0x0000000210ff7812 */ /* 0x000fc4000782c0ff */
[----:B------:R-:W-:Y:S02]  /*34e0*/  FSEL R79, R79, -INF , !P2 ;  /* 0xff8000004f4f7808 */ /* 0x000fe40005000000 */
[----:B------:R-:W-:Y:S02]  /*34f0*/  ISETP.GT.AND P1, PT, R88, 0x21, !P1 ;  /* 0x000000215800780c */ /* 0x000fe40004f24270 */
[----:B------:R-:W-:Y:S02]  /*3500*/  LOP3.LUT P2, RZ, R16, 0x10000, RZ, 0xc0, !PT ;  /* 0x0001000010ff7812 */ /* 0x000fe4000784c0ff */
        /* <DEDUP_REMOVED lines=99> */
[C---:B------:R-:W-:Y:S02]  /*3b40*/  ISETP.GT.AND P1, PT, R88.reuse, 0x61, !P1 ;  /* 0x000000615800780c */ /* 0x040fe40004f24270 */
[----:B------:R-:W-:Y:S01]  /*3b50*/  ISETP.GT.AND P3, PT, R88, 0x90, !P3 ;  /* 0x000000905800780c */ /* 0x000fe20005f64270 */
[----:B------:R-:W1:Y:S01]  /*3b60*/  SHFL.BFLY PT, R3, R4, 0x2, 0x1f ;  /* 0x0c401f0004037f89 */ /* 0x000e6200000e0000 */
[----:B------:R-:W-:Y:S02]  /*3b70*/  ISETP.LT.OR P1, PT, R0, 0x62, P1 ;  /* 0x000000620000780c */ /* 0x000fe40000f21670 */
[----:B------:R-:W-:Y:S02]  /*3b80*/  ISETP.GT.AND P4, PT, R88, 0x91, !P4 ;  /* 0x000000915800780c */ /* 0x000fe40006784270 */
[----:B------:R-:W-:Y:S02]  /*3b90*/  FSEL R43, R43, -INF , !P1 ;  /* 0xff8000002b2b7808 */ /* 0x000fe40004800000 */
[----:B------:R-:W-:-:S02]  /*3ba0*/  LOP3.LUT P1, RZ, R16, 0x100, RZ, 0xc0, !PT ;  /* 0x0000010010ff7812 */ /* 0x000fc4000782c0ff */
[----:B------:R-:W-:Y:S02]  /*3bb0*/  ISETP.LT.OR P3, PT, R0, 0x91, P3 ;  /* 0x000000910000780c */ /* 0x000fe40001f61670 */
[C---:B------:R-:W-:Y:S02]  /*3bc0*/  ISETP.GT.AND P1, PT, R88.reuse, 0x68, !P1 ;  /* 0x000000685800780c */ /* 0x040fe40004f24270 */
[----:B------:R-:W-:Y:S02]  /*3bd0*/  ISETP.GT.AND P5, PT, R88, 0x98, !P5 ;  /* 0x000000985800780c */ /* 0x000fe40006fa4270 */
[C---:B------:R-:W-:Y:S02]  /*3be0*/  ISETP.LT.OR P1, PT, R0.reuse, 0x69, P1 ;  /* 0x000000690000780c */ /* 0x040fe40000f21670 */
[----:B------:R-:W-:Y:S02]  /*3bf0*/  ISETP.LT.OR P4, PT, R0, 0x92, P4 ;  /* 0x000000920000780c */ /* 0x000fe40002781670 */
[----:B------:R-:W-:-:S02]  /*3c00*/  FSEL R46, R46, -INF , !P1 ;  /* 0xff8000002e2e7808 */ /* 0x000fc40004800000 */
[----:B------:R-:W-:Y:S02]  /*3c10*/  LOP3.LUT P1, RZ, R16, 0x80, RZ, 0xc0, !PT ;  /* 0x0000008010ff7812 */ /* 0x000fe4000782c0ff */
[----:B------:R-:W-:Y:S02]  /*3c20*/  FSEL R34, R34, -INF , !P3 ;  /* 0xff80000022227808 */ /* 0x000fe40005800000 */
[----:B------:R-:W-:Y:S02]  /*3c30*/  ISETP.GT.AND P1, PT, R88, 0x69, !P1 ;  /* 0x000000695800780c */ /* 0x000fe40004f24270 */
[----:B-1----:R-:W-:Y:S02]  /*3c40*/  FMNMX.FTZ R6, R4, R3, !PT ;  /* 0x0000000304067209 */ /* 0x002fe40007810000 */
[C---:B------:R-:W-:Y:S02]  /*3c50*/  ISETP.LT.OR P1, PT, R0.reuse, 0x6a, P1 ;  /* 0x0000006a0000780c */ /* 0x040fe40000f21670 */
[----:B------:R-:W-:Y:S01]  /*3c60*/  ISETP.LT.OR P5, PT, R0, 0x99, P5 ;  /* 0x000000990000780c */ /* 0x000fe20002fa1670 */
[----:B------:R-:W1:Y:S01]  /*3c70*/  SHFL.BFLY PT, R3, R6, 0x1, 0x1f ;  /* 0x0c201f0006037f89 */ /* 0x000e6200000e0000 */
[----:B------:R-:W-:-:S02]  /*3c80*/  FSEL R47, R47, -INF , !P1 ;  /* 0xff8000002f2f7808 */ /* 0x000fc40004800000 */
[----:B------:R-:W-:Y:S02]  /*3c90*/  LOP3.LUT P1, RZ, R16, 0x40, RZ, 0xc0, !PT ;  /* 0x0000004010ff7812 */ /* 0x000fe4000782c0ff */
[----:B------:R-:W-:Y:S02]  /*3ca0*/  FSEL R35, R35, -INF , !P4 ;  /* 0xff80000023237808 */ /* 0x000fe40006000000 */
[----:B------:R-:W-:Y:S02]  /*3cb0*/  ISETP.GT.AND P1, PT, R88, 0x70, !P1 ;  /* 0x000000705800780c */ /* 0x000fe40004f24270 */
[----:B------:R-:W-:Y:S02]  /*3cc0*/  FSEL R38, R38, -INF , !P5 ;  /* 0xff80000026267808 */ /* 0x000fe40006800000 */
[----:B------:R-:W-:Y:S02]  /*3cd0*/  ISETP.LT.OR P1, PT, R0, 0x71, P1 ;  /* 0x000000710000780c */ /* 0x000fe40000f21670 */
[----:B------:R-:W-:-:S02]  /*3ce0*/  R2UR UR10, R105 ;  /* 0x00000000690a72ca */ /* 0x000fc400000e0000 */
[----:B------:R-:W-:Y:S02]  /*3cf0*/  FSEL R50, R50, -INF , !P1 ;  /* 0xff80000032327808 */ /* 0x000fe40004800000 */
[----:B------:R-:W-:Y:S02]  /*3d00*/  ISETP.GT.AND P1, PT, R88, 0x71, !P2 ;  /* 0x000000715800780c */ /* 0x000fe40005724270 */
[----:B------:R-:W-:Y:S02]  /*3d10*/  LOP3.LUT P2, RZ, R16, 0x2000000, RZ, 0xc0, !PT ;  /* 0x0200000010ff7812 */ /* 0x000fe4000784c0ff */
[----:B------:R-:W-:Y:S02]  /*3d20*/  ISETP.LT.OR P1, PT, R0, 0x72, P1 ;  /* 0x000000720000780c */ /* 0x000fe40000f21670 */
[----:B-1----:R-:W-:Y:S02]  /*3d30*/  FMNMX.FTZ R3, R6, R3, !PT ;  /* 0x0000000306037209 */ /* 0x002fe40007810000 */
[----:B------:R-:W-:Y:S01]  /*3d40*/  FSEL R51, R51, -INF , !P1 ;  /* 0xff80000033337808 */ /* 0x000fe20004800000 */
[----:B------:R-:W-:Y:S01]  /*3d50*/  UIADD3 UR6, UR10, UR6, URZ ;  /* 0x000000060a067290 */ /* 0x000fe2000fffe03f */
[----:B------:R-:W-:Y:S01]  /*3d60*/  ISETP.GT.AND P1, PT, R88, 0x78, !P6 ;  /* 0x000000785800780c */ /* 0x000fe20007724270 */
[----:B------:R-:W-:-:S01]  /*3d70*/  FFMA.FTZ R106, R3, R106, -8 ;  /* 0xc1000000036a7423 */ /* 0x000fc2000001006a */
[----:B------:R-:W-:-:S02]  /*3d80*/  LOP3.LUT P6, RZ, R16, 0x1000000, RZ, 0xc0, !PT ;  /* 0x0100000010ff7812 */ /* 0x000fc400078cc0ff */
        /* <DEDUP_REMOVED lines=49> */
[----:B------:R-:W-:Y:S02]  /*40a0*/  LOP3.LUT P6, RZ, R16, 0x4000000, RZ, 0xc0, !PT ;  /* 0x0400000010ff7812 */ /* 0x000fe400078cc0ff */
[----:B------:R-:W-:Y:S02]  /*40b0*/  FSEL R106, R106, RZ, P1 ;  /* 0x000000ff6a6a7208 */ /* 0x000fe40000800000 */
[----:B------:R-:W-:Y:S02]  /*40c0*/  ISETP.GT.AND P1, PT, R88, 0x88, !P6 ;  /* 0x000000885800780c */ /* 0x000fe40007724270 */
[----:B------:R-:W-:Y:S01]  /*40d0*/  LOP3.LUT P2, RZ, R16, 0x800000, RZ, 0xc0, !PT ;  /* 0x0080000010ff7812 */ /* 0x000fe2000784c0ff */
        /* <DEDUP_REMOVED lines=17> */
[----:B------:R-:W-:Y:S01]  /*41f0*/  MUFU.EX2 R4, R4 ;  /* 0x0000000400047308 */ /* 0x000fe20000000800 */
[----:B-1----:R-:W-:-:S01]  /*4200*/  FFMA.FTZ R89, R81, UR41, -R106 ;  /* 0x0000002951597c23 */ /* 0x002fc2000801086a */
[----:B------:R-:W-:Y:S01]  /*4210*/  ISETP.GT.AND P1, PT, R88, 0x89, !P2 ;  /* 0x000000895800780c */ /* 0x000fe20005724270 */
[----:B------:R-:W-:-:S01]  /*4220*/  FFMA.FTZ R12, R100, UR41, -R106 ;  /* 0x00000029640c7c23 */ /* 0x000fc2000801086a */
[----:B------:R-:W-:Y:S01]  /*4230*/  FMNMX.FTZ R77, R75, R72, !PT ;  /* 0x000000484b4d7209 */ /* 0x000fe20007810000 */
[----:B------:R-:W-:-:S01]  /*4240*/  FFMA.FTZ R72, R80, UR41, -R106 ;  /* 0x0000002950487c23 */ /* 0x000fc2000801086a */
[----:B------:R-:W-:Y:S01]  /*4250*/  ISETP.LT.OR P1, PT, R0, 0x8a, P1 ;  /* 0x0000008a0000780c */ /* 0x000fe20000f21670 */
[----:B------:R-:W-:-:S01]  /*4260*/  FFMA.FTZ R15, R101, UR41, -R106 ;  /* 0x00000029650f7c23 */ /* 0x000fc2000801086a */
[----:B------:R-:W-:Y:S01]  /*4270*/  FMNMX.FTZ R76, R78, R77, !PT ;  /* 0x0000004d4e4c7209 */ /* 0x000fe20007810000 */
[----:B------:R-:W-:Y:S01]  /*4280*/  MUFU.EX2 R5, R5 ;  /* 0x0000000500057308 */ /* 0x000fe20000000800 */
[----:B------:R-:W-:Y:S01]  /*4290*/  FSEL R31, R31, -INF , !P1 ;  /* 0xff8000001f1f7808 */ /* 0x000fe20004800000 */
[--C-:B------:R-:W-:Y:S01]  /*42a0*/  FFMA.FTZ R56, R56, UR41, -R106.reuse ;  /* 0x0000002938387c23 */ /* 0x100fe2000801086a */
[----:B------:R-:W-:Y:S01]  /*42b0*/  FMNMX.FTZ R77, R79, R76, !PT ;  /* 0x0000004c4f4d7209 */ /* 0x000fe20007810000 */
[--C-:B------:R-:W-:Y:S01]  /*42c0*/  FFMA.FTZ R57, R57, UR41, -R106.reuse ;  /* 0x0000002939397c23 */ /* 0x100fe2000801086a */
[----:B------:R-:W-:Y:S01]  /*42d0*/  LOP3.LUT P6, RZ, R16, 0x8000000, RZ, 0xc0, !PT ;  /* 0x0800000010ff7812 */ /* 0x000fe200078cc0ff */
[--C-:B------:R-:W-:Y:S01]  /*42e0*/  FFMA.FTZ R60, R60, UR41, -R106.reuse ;  /* 0x000000293c3c7c23 */ /* 0x100fe2000801086a */
[----:B------:R-:W-:Y:S01]  /*42f0*/  FMNMX.FTZ R76, R82, R77, !PT ;  /* 0x0000004d524c7209 */ /* 0x000fe20007810000 */
[----:B------:R-:W-:Y:S01]  /*4300*/  MUFU.EX2 R6, R6 ;  /* 0x0000000600067308 */ /* 0x000fe20000000800 */
[----:B------:R-:W-:Y:S01]  /*4310*/  ISETP.GT.AND P2, PT, R88, 0x99, !P6 ;  /* 0x000000995800780c */ /* 0x000fe20007744270 */
[--C-:B------:R-:W-:Y:S01]  /*4320*/  FFMA.FTZ R61, R61, UR41, -R106.reuse ;  /* 0x000000293d3d7c23 */ /* 0x100fe2000801086a */
[----:B------:R-:W-:Y:S01]  /*4330*/  FMNMX.FTZ R81, R83, R76, !PT ;  /* 0x0000004c53517209 */ /* 0x000fe20007810000 */
[--C-:B------:R-:W-:Y:S01]  /*4340*/  FFMA.FTZ R76, R84, UR41, -R106.reuse ;  /* 0x00000029544c7c23 */ /* 0x100fe2000801086a */
        /* <DEDUP_REMOVED lines=9> */
[----:B------:R-:W-:-:S01]  /*43e0*/  FFMA.FTZ R69, R69, UR41, -R106 ;  /* 0x0000002945457c23 */ /* 0x000fc2000801086a */
        /* <DEDUP_REMOVED lines=10> */
[----:B------:R-:W-:Y:S01]  /*4490*/  MUFU.EX2 R81, R84 ;  /* 0x0000005400517308 */ /* 0x000fe20000000800 */
        /* <DEDUP_REMOVED lines=8> */
[----:B-1----:R-:W-:Y:S01]  /*4520*/  F2FP.SATFINITE.E4M3.F32.PACK_AB_MERGE_C R152, R11, R6, RZ ;  /* 0x000000060b98723e */ /* 0x002fe200048070ff */
[--C-:B------:R-:W-:Y:S01]  /*4530*/  FFMA.FTZ R25, R25, UR41, -R106.reuse ;  /* 0x0000002919197c23 */ /* 0x100fe2000801086a */
[----:B------:R-:W-:Y:S01]  /*4540*/  FMNMX.FTZ R85, R67, R80, !PT ;  /* 0x0000005043557209 */ /* 0x000fe20007810000 */
[----:B------:R-:W-:Y:S01]  /*4550*/  FFMA.FTZ R36, R36, UR41, -R106 ;  /* 0x0000002924247c23 */ /* 0x000fe2000801086a */
[----:B------:R-:W-:Y:S01]  /*4560*/  F2FP.SATFINITE.E4M3.F32.PACK_AB_MERGE_C R152, R5, R4, R152 ;  /* 0x000000040598723e */ /* 0x000fe20004807098 */
[--C-:B------:R-:W-:Y:S01]  /*4570*/  FFMA.FTZ R32, R32, UR41, -R106.reuse ;  /* 0x0000002920207c23 */ /* 0x100fe2000801086a */
[----:B------:R-:W-:Y:S01]  /*4580*/  FMNMX.FTZ R80, R70, R85, !PT ;  /* 0x0000005546507209 */ /* 0x000fe20007810000 */
[----:B------:R-:W-:Y:S01]  /*4590*/  MUFU.EX2 R13, R13 ;  /* 0x0000000d000d7308 */ /* 0x000fe20000000800 */
[----:B------:R-:W-:-:S02]  /*45a0*/  FFMA.FTZ R33, R33, UR41, -R106 ;  /* 0x0000002921217c23 */ /* 0x000fc4000801086a */
[----:B------:R-:W-:-:S04]  /*45b0*/  FMNMX.FTZ R85, R71, R80, !PT ;  /* 0x0000005047557209 */ /* 0x000fc80007810000 */
        /* <DEDUP_REMOVED lines=15> */
[----:B------:R-:W1:Y:S03]  /*46b0*/  MUFU.EX2 R20, R20 ;  /* 0x0000001400147308 */ /* 0x000e660000000800 */
[----:B------:R-:W-:-:S04]  /*46c0*/  FMNMX.FTZ R85, R27, R80, !PT ;  /* 0x000000501b557209 */ /* 0x000fc80007810000 */
[----:B------:R-:W-:Y:S01]  /*46d0*/  FMNMX.FTZ R80, R30, R85, !PT ;  /* 0x000000551e507209 */ /* 0x000fe20007810000 */
[----:B------:R-:W-:Y:S03]  /*46e0*/  MUFU.EX2 R72, R72 ;  /* 0x0000004800487308 */ /* 0x000fe60000000800 */
[----:B------:R-:W-:-:S04]  /*46f0*/  FMNMX.FTZ R85, R31, R80, !PT ;  /* 0x000000501f557209 */ /* 0x000fc80007810000 */
[----:B------:R-:W-:Y:S01]  /*4700*/  FMNMX.FTZ R80, R34, R85, !PT ;  /* 0x0000005522507209 */ /* 0x000fe20007810000 */
[----:B------:R-:W2:Y:S01]  /*4710*/  MUFU.EX2 R76, R76 ;  /* 0x0000004c004c7308 */ /* 0x000ea20000000800 */
[----:B-1----:R-:W-:Y:S02]  /*4720*/  F2FP.SATFINITE.E4M3.F32.PACK_AB_MERGE_C R148, R73, R20, RZ ;  /* 0x000000144994723e */ /* 0x002fe400048070ff */
[----:B------:R-:W-:Y:S02]  /*4730*/  FMNMX.FTZ R85, R35, R80, !PT ;  /* 0x0000005023557209 */ /* 0x000fe40007810000 */
[----:B------:R-:W-:Y:S02]  /*4740*/  F2FP.SATFINITE.E4M3.F32.PACK_AB_MERGE_C R148, R21, R14, R148 ;  /* 0x0000000e1594723e */ /* 0x000fe40004807094 */
[----:B------:R-:W-:Y:S01]  /*4750*/  FMNMX.FTZ R0, R38, R85, !PT ;  /* 0x0000005526007209 */ /* 0x000fe20007810000 */
[----:B------:R-:W-:Y:S03]  /*4760*/  MUFU.EX2 R56, R56 ;  /* 0x0000003800387308 */ /* 0x000fe60000000800 */
[----:B------:R-:W-:-:S05]  /*4770*/  FMNMX.FTZ R0, R39, R0, !PT ;  /* 0x0000000027007209 */ /* 0x000fca0007810000 */
[----:B------:R-:W1:Y:S01]  /*4780*/  SHFL.BFLY PT, R85, R0, 0x2, 0x1f ;  /* 0x0c401f0000557f89 */ /* 0x000e6200000e0000 */
[----:B------:R-:W-:Y:S01]  /*4790*/  MUFU.EX2 R57, R57 ;  /* 0x0000003900397308 */ /* 0x000fe20000000800 */
[----:B--2---:R-:W-:-:S04]  /*47a0*/  F2FP.SATFINITE.E4M3.F32.PACK_AB_MERGE_C R150, R81, R76, RZ ;  /* 0x0000004c5196723e */ /* 0x004fc800048070ff */
[----:B------:R-:W-:-:S03]  /*47b0*/  F2FP.SATFINITE.E4M3.F32.PACK_AB_MERGE_C R150, R77, R72, R150 ;  /* 0x000000484d96723e */ /* 0x000fc60004807096 */
[----:B------:R-:W-:Y:S08]  /*47c0*/  MUFU.EX2 R60, R60 ;  /* 0x0000003c003c7308 */ /* 0x000ff00000000800 */
[----:B------:R-:W2:Y:S01]  /*47d0*/  MUFU.EX2 R61, R61 ;  /* 0x0000003d003d7308 */ /* 0x000ea20000000800 */
[----:B-1----:R-:W-:-:S07]  /*47e0*/  FMNMX.FTZ R85, R0, R85, !PT ;  /* 0x0000005500557209 */ /* 0x002fce0007810000 */
[----:B------:R-:W-:Y:S01]  /*47f0*/  MUFU.EX2 R64, R64 ;  /* 0x0000004000407308 */ /* 0x000fe20000000800 */
[----:B------:R-:W1:Y:S07]  /*4800*/  SHFL.BFLY PT, R0, R85, 0x1, 0x1f ;  /* 0x0c201f0055007f89 */ /* 0x000e6e00000e0000 */
[----:B------:R-:W-:Y:S01]  /*4810*/  MUFU.EX2 R65, R65 ;  /* 0x0000004100417308 */ /* 0x000fe20000000800 */
[----:B--2---:R-:W-:-:S04]  /*4820*/  F2FP.SATFINITE.E4M3.F32.PACK_AB_MERGE_C R144, R61, R60, RZ ;  /* 0x0000003c3d90723e */ /* 0x004fc800048070ff */
[----:B------:R-:W-:-:S03]  /*4830*/  F2FP.SATFINITE.E4M3.F32.PACK_AB_MERGE_C R144, R57, R56, R144 ;  /* 0x000000383990723e */ /* 0x000fc60004807090 */
[----:B------:R-:W-:Y:S08]  /*4840*/  MUFU.EX2 R68, R68 ;  /* 0x0000004400447308 */ /* 0x000ff00000000800 */
[----:B------:R-:W2:Y:S01]  /*4850*/  MUFU.EX2 R69, R69 ;  /* 0x0000004500457308 */ /* 0x000ea20000000800 */
[----:B-1----:R-:W-:Y:S01]  /*4860*/  FMNMX.FTZ R0, R85, R0, !PT ;  /* 0x0000000055007209 */ /* 0x002fe20007810000 */
[----:B------:R-:W-:-:S03]  /*4870*/  IMAD.U32 R85, RZ, RZ, UR41 ;  /* 0x00000029ff557e24 */ /* 0x000fc6000f8e00ff */
[C---:B------:R-:W-:Y:S01]  /*4880*/  FSETP.NEU.FTZ.AND P1, PT, R0.reuse, -INF , PT ;  /* 0xff8000000000780b */ /* 0x040fe20003f3d000 */
[----:B------:R-:W-:-:S01]  /*4890*/  FFMA.FTZ R80, R0, R85, -8 ;  /* 0xc100000000507423 */ /* 0x000fc20000010055 */
[----:B------:R-:W-:Y:S01]  /*48a0*/  FFMA.FTZ R85, R37, UR41, -R106 ;  /* 0x0000002925557c23 */ /* 0x000fe2000801086a */
[----:B------:R-:W-:Y:S03]  /*48b0*/  MUFU.EX2 R44, R44 ;  /* 0x0000002c002c7308 */ /* 0x000fe60000000800 */
[----:B------:R-:W-:Y:S02]  /*48c0*/  FSEL R37, R80, RZ, P1 ;  /* 0x000000ff50257208 */ /* 0x000fe40000800000 */
[----:B------:R-:W-:Y:S02]  /*48d0*/  PLOP3.LUT P1, PT, PT, PT, UP0, 0x40, 0x0 ;  /* 0x000000000000781c */ /* 0x000fe40003f2e808 */
[----:B--2---:R-:W-:Y:S01]  /*48e0*/  F2FP.SATFINITE.E4M3.F32.PACK_AB_MERGE_C R146, R69, R68, RZ ;  /* 0x000000444592723e */ /* 0x004fe200048070ff */
        /* <DEDUP_REMOVED lines=64> */
[----:B---3--:R-:W-:-:S01]  /*4cf0*/  FADD.FTZ R92, R90, R71 ;  /* 0x000000475a5c7221 */ /* 0x008fc20000010000 */
[----:B------:R-:W-:-:S06]  /*4d00*/  FADD.FTZ R71, R73, R94 ;  /* 0x0000005e49477221 */ /* 0x000fcc0000010000 */
[----:B------:R-:W3:Y:S01]  /*4d10*/  MUFU.EX2 R75, R75 ;  /* 0x0000004b004b7308 */ /* 0x000ee20000000800 */
[----:B-1----:R-:W-:-:S01]  /*4d20*/  FADD.FTZ R11, R95, R92 ;  /* 0x0000005c5f0b7221 */ /* 0x002fc20000010000 */
[----:B------:R-:W-:Y:S01]  /*4d30*/  FADD.FTZ R92, R72, R71 ;  /* 0x00000047485c7221 */ /* 0x000fe20000010000 */
[----:B------:R-:W-:-:S04]  /*4d40*/  F2FP.SATFINITE.E4M3.F32.PACK_AB_MERGE_C R90, R95, R90, RZ ;  /* 0x0000005a5f5a723e */ /* 0x000fc800048070ff */
[----:B------:R-:W-:Y:S01]  /*4d50*/  F2FP.SATFINITE.E4M3.F32.PACK_AB_MERGE_C R155, R93, R88, R90 ;  /* 0x000000585d9b723e */ /* 0x000fe2000480705a */
[----:B------:R-:W1:Y:S01]  /*4d60*/  MUFU.EX2 R78, R78 ;  /* 0x0000004e004e7308 */ /* 0x000e620000000800 */
[----:B--2---:R-:W-:-:S01]  /*4d70*/  FADD.FTZ R12, R74, R11 ;  /* 0x0000000b4a0c7221 */ /* 0x004fc20000010000 */
[----:B------:R-:W-:Y:S01]  /*4d80*/  FFMA.FTZ R11, R47, UR41, -R37 ;  /* 0x000000292f0b7c23 */ /* 0x000fe20008010825 */
[----:B------:R-:W-:-:S04]  /*4d90*/  FADD.FTZ R47, R77, R92 ;  /* 0x0000005c4d2f7221 */ /* 0x000fc80000010000 */
[----:B------:R-:W-:Y:S01]  /*4da0*/  FADD.FTZ R20, R76, R47 ;  /* 0x0000002f4c147221 */ /* 0x000fe20000010000 */
[----:B------:R-:W2:Y:S01]  /*4db0*/  MUFU.EX2 R97, R97 ;  /* 0x0000006100617308 */ /* 0x000ea20000000800 */
[----:B---3--:R-:W-:-:S02]  /*4dc0*/  FADD.FTZ R15, R75, R12 ;  /* 0x0000000c4b0f7221 */ /* 0x008fc40000010000 */
[----:B------:R-:W-:-:S05]  /*4dd0*/  FADD.FTZ R81, R81, R20 ;  /* 0x0000001451517221 */ /* 0x000fca0000010000 */
[----:B------:R-:W3:Y:S01]  /*4de0*/  MUFU.EX2 R79, R79 ;  /* 0x0000004f004f7308 */ /* 0x000ee20000000800 */
[----:B-1----:R-:W-:-:S07]  /*4df0*/  FADD.FTZ R12, R78, R15 ;  /* 0x0000000f4e0c7221 */ /* 0x002fce0000010000 */
[----:B------:R-:W1:Y:S01]  /*4e00*/  MUFU.EX2 R82, R82 ;  /* 0x0000005200527308 */ /* 0x000e620000000800 */
[----:B--2---:R-:W-:-:S01]  /*4e10*/  FADD.FTZ R12, R97, R12 ;  /* 0x0000000c610c7221 */ /* 0x004fc20000010000 */
[----:B------:R-:W-:-:S04]  /*4e20*/  F2FP.SATFINITE.E4M3.F32.PACK_AB_MERGE_C R78, R97, R78, RZ ;  /* 0x0000004e614e723e */ /* 0x000fc800048070ff */
[----:B------:R-:W-:Y:S02]  /*4e30*/  F2FP.SATFINITE.E4M3.F32.PACK_AB_MERGE_C R149, R75, R74, R78 ;  /* 0x0000004a4b95723e */ /* 0x000fe4000480704e */
[----:B------:R-:W2:Y:S01]  /*4e40*/  MUFU.EX2 R83, R83 ;  /* 0x0000005300537308 */ /* 0x000ea20000000800 */
[----:B---3--:R-:W-:-:S01]  /*4e50*/  FADD.FTZ R13, R79, R12 ;  /* 0x0000000c4f0d7221 */ /* 0x008fc20000010000 */
[----:B------:R-:W-:-:S04]  /*4e60*/  FADD.FTZ R12, R56, R81 ;  /* 0x00000051380c7221 */ /* 0x000fc80000010000 */
[----:B------:R-:W-:Y:S02]  /*4e70*/  FADD.FTZ R15, R57, R12 ;  /* 0x0000000c390f7221 */ /* 0x000fe40000010000 */
        /* <DEDUP_REMOVED lines=18> */
[--C-:B------:R-:W-:Y:S01]  /*4fa0*/  FFMA.FTZ R10, R26, UR41, -R37.reuse ;  /* 0x000000291a0a7c23 */ /* 0x100fe20008010825 */
[----:B------:R-:W-:-:S05]  /*4fb0*/  FFMA.FTZ R37, R39, UR41, -R37 ;  /* 0x0000002927257c23 */ /* 0x000fca0008010825 */
        /* <DEDUP_REMOVED lines=9> */
[----:B---3--:R-:W-:-:S07]  /*5050*/  FADD.FTZ R12, R66, R13 ;  /* 0x0000000d420c7221 */ /* 0x008fce0000010000 */
[----:B------:R-:W3:Y:S01]  /*5060*/  MUFU.EX2 R70, R70 ;  /* 0x0000004600467308 */ /* 0x000ee20000000800 */
[----:B-1----:R-:W-:-:S07]  /*5070*/  FADD.FTZ R13, R67, R12 ;  /* 0x0000000c430d7221 */ /* 0x002fce0000010000 */
[----:B------:R-:W-:Y:S01]  /*5080*/  MUFU.EX2 R40, R40 ;  /* 0x0000002800287308 */ /* 0x000fe20000000800 */
[----:B--2---:R-:W-:-:S07]  /*5090*/  F2FP.SATFINITE.E4M3.F32.PACK_AB_MERGE_C R140, R45, R44, RZ ;  /* 0x0000002c2d8c723e */ /* 0x004fce00048070ff */
[----:B------:R-:W1:Y:S01]  /*50a0*/  MUFU.EX2 R41, R41 ;  /* 0x0000002900297308 */ /* 0x000e620000000800 */
[----:B---3--:R-:W-:-:S01]  /*50b0*/  FADD.FTZ R13, R70, R13 ;  /* 0x0000000d460d7221 */ /* 0x008fc20000010000 */
        /* <DEDUP_REMOVED lines=30> */
[----:B---3--:R-:W-:-:S01]  /*52a0*/  FADD.FTZ R13, R5, R12 ;  /* 0x0000000c050d7221 */ /* 0x008fc20000010000 */
[----:B------:R-:W-:-:S04]  /*52b0*/  F2FP.SATFINITE.E4M3.F32.PACK_AB_MERGE_C R12, R11, R6, RZ ;  /* 0x000000060b0c723e */ /* 0x000fc800048070ff */
[----:B------:R-:W-:Y:S02]  /*52c0*/  F2FP.SATFINITE.E4M3.F32.PACK_AB_MERGE_C R141, R43, R42, R12 ;  /* 0x0000002a2b8d723e */ /* 0x000fe4000480700c */
        /* <DEDUP_REMOVED lines=34> */
[----:B------:R-:W-:Y:S01]  /*54f0*/  MUFU.EX2 R38, R38 ;  /* 0x0000002600267308 */ /* 0x000fe20000000800 */
[----:B-1----:R-:W-:-:S07]  /*5500*/  FADD.FTZ R6, R34, R31 ;  /* 0x0000001f22067221 */ /* 0x002fce0000010000 */
[----:B------:R-:W1:Y:S01]  /*5510*/  MUFU.EX2 R37, R37 ;  /* 0x0000002500257308 */ /* 0x000e620000000800 */
[----:B---3--:R-:W-:-:S01]  /*5520*/  FADD.FTZ R11, R35, R6 ;  /* 0x00000006230b7221 */ /* 0x008fc20000010000 */
[----:B------:R-:W-:-:S04]  /*5530*/  FADD.FTZ R6, R36, R33 ;  /* 0x0000002124067221 */ /* 0x000fc80000010000 */
[----:B------:R-:W-:Y:S01]  /*5540*/  FADD.FTZ R6, R85, R6 ;  /* 0x0000000655067221 */ /* 0x000fe20000010000 */
[----:B-1----:R-:W-:Y:S01]  /*5550*/  F2FP.SATFINITE.E4M3.F32.PACK_AB_MERGE_C R4, R37, R38, RZ ;  /* 0x000000262504723e */ /* 0x002fe200048070ff */
[----:B------:R-:W-:-:S03]  /*5560*/  FADD.FTZ R38, R38, R11 ;  /* 0x0000000b26267221 */ /* 0x000fc60000010000 */
[----:B------:R-:W-:Y:S01]  /*5570*/  F2FP.SATFINITE.E4M3.F32.PACK_AB_MERGE_C R139, R35, R34, R4 ;  /* 0x00000022238b723e */ /* 0x000fe20004807004 */
[----:B------:R-:W-:-:S01]  /*5580*/  FADD.FTZ R5, R37, R38 ;  /* 0x0000002625057221 */ /* 0x000fc20000010000 */
        /* <DEDUP_REMOVED lines=13> */
.L_x_10829:
[----:B------:R-:W-:-:S11]  /*5660*/  UISETP.NE.AND UP1, UPT, UR7, 0x1, UPT ;  /* 0x000000010700788c */ /* 0x000fd6000bf25270 */
[----:B------:R-:W-:Y:S02]  /*5670*/  @UP1 ULDC.64 UR14, c[0x0][0x9e8] ;  /* 0x00027a00000e1ab9 */ /* 0x000fe40000000a00 */
[----:B------:R-:W-:-:S04]  /*5680*/  UIMAD.WIDE.U32 UR10, UR12, UR14, URZ ;  /* 0x0000000e0c0a72a5 */ /* 0x000fc8000f8e003f */
[----:B------:R-:W-:-:S12]  /*5690*/  @UP1 USHF.R.U32.HI UR12, URZ, UR15, UR11 ;  /* 0x0000000f3f0c1299 */ /* 0x000fd8000801160b */
.L_x_10830:
[----:B------:R-:W-:-:S04]  /*56a0*/  UIMAD UR7, UR12, UR7, UR7 ;  /* 0x000000070c0772a4 */ /* 0x000fc8000f8e0207 */
[----:B------:R-:W-:-:S04]  /*56b0*/  UISETP.LT.AND UP1, UPT, UR6, UR7, UPT ;  /* 0x000000070600728c */ /* 0x000fc8000bf21270 */
[----:B------:R-:W-:-:S12]  /*56c0*/  USEL UR6, UR6, UR7, UP1 ;  /* 0x0000000706067287 */ /* 0x000fd80008800000 */
.L_x_10828:
        /* <DEDUP_REMOVED lines=21> */
[----:B------:R-:W-:-:S13]  /*5820*/  ISETP.GE.AND P1, PT, R4, UR27, PT ;  /* 0x0000001b04007c0c */ /* 0x000fda000bf26270 */
[----:B------:R-:W-:Y:S05]  /*5830*/  @!P1 BRA `(.L_x_10831) ;  /* 0x0000003c00c09947 */ /* 0x000fea0003800000 */
[----:B------:R-:W-:Y:S01]  /*5840*/  IMAD.IADD R10, R156, 0x1, R8 ;  /* 0x000000019c0a7824 */ /* 0x000fe200078e0208 */
[----:B------:R-:W-:Y:S01]  /*5850*/  ULDC UR20, c[0x0][0x9e4] ;  /* 0x0002790000147ab9 */ /* 0x000fe20000000800 */
[----:B------:R-:W-:Y:S01]  /*5860*/  IMAD.MOV.U32 R55, RZ, RZ, RZ ;  /* 0x000000ffff377224 */ /* 0x000fe200078e00ff */
[----:B------:R-:W-:Y:S01]  /*5870*/  ULDC UR21, c[0x0][0x9dc] ;  /* 0x0002770000157ab9 */ /* 0x000fe20000000800 */
[----:B------:R-:W-:Y:S01]  /*5880*/  ULDC UR23, c[0x0][0x2e0] ;  /* 0x0000b80000177ab9 */ /* 0x000fe20000000800 */
[----:B------:R-:W-:-:S05]  /*5890*/  ULDC UR22, c[0x0][0x9e0] ;  /* 0x0002780000167ab9 */ /* 0x000fca0000000800 */
.L_x_10849:
[----:B------:R-:W-:-:S04]  /*58a0*/  UIADD3 UR26, UR38, 0x1, URZ ;  /* 0x00000001261a7890 */ /* 0x000fc8000fffe03f */
[----:B------:R-:W-:-:S04]  /*58b0*/  UISETP.NE.AND UP1, UPT, UR26, 0x2, UPT ;  /* 0x000000021a00788c */ /* 0x000fc8000bf25270 */
[----:B------:R-:W-:Y:S02]  /*58c0*/  USEL UR25, URZ, 0x1, UP1 ;  /* 0x000000013f197887 */ /* 0x000fe40008800000 */
[----:B------:R-:W-:Y:S02]  /*58d0*/  USEL UR26, UR26, URZ, UP1 ;  /* 0x0000003f1a1a7287 */ /* 0x000fe40008800000 */
[----:B------:R-:W-:Y:S01]  /*58e0*/  ULOP3.LUT UR25, UR37, UR25, URZ, 0x3c, !UPT ;  /* 0x0000001925197292 */ /* 0x000fe2000f8e3c3f */
[----:B------:R-:W-:Y:S11]  /*58f0*/  @!P0 BRA `(.L_x_10832) ;  /* 0x0000000000048947 */ /* 0x000ff60003800000 */
[----:B------:R-:W-:Y:S01]  /*5900*/  BPT.TRAP 0x1 ;  /* 0x000000040000795c */ /* 0x000fe20000300000 */
.L_x_10832:
[----:B------:R-:W-:Y:S01]  /*5910*/  ULEA UR24, UR26, UR40, 0x3 ;  /* 0x000000281a187291 */ /* 0x000fe2000f8e183f */
[----:B------:R-:W-:-:S05]  /*5920*/  IMAD.U32 R11, RZ, RZ, UR25 ;  /* 0x00000019ff0b7e24 */ /* 0x000fca000f8e00ff */
[----:B------:R-:W-:-:S04]  /*5930*/  SHF.L.U32 R11, R11, 0x1f, RZ ;  /* 0x0000001f0b0b7819 */ /* 0x000fc800000006ff */
[----:B------:R1:W2:Y:S01]  /*5940*/  SYNCS.PHASECHK.TRANS64.TRYWAIT P1, [UR24+0x13230], R11 ;  /* 0x0132300bff0075a7 */ /* 0x0002a20008020158 */
[----:B------:R-:W-:Y:S05]  /*5950*/  @!P0 BRA `(.L_x_10833) ;  /* 0x0000000000048947 */ /* 0x000fea0003800000 */
[----:B------:R-:W-:Y:S01]  /*5960*/  BPT.TRAP 0x1 ;  /* 0x000000040000795c */ /* 0x000fe20000300000 */
.L_x_10833:
[----:B--2---:R-:W-:Y:S05]  /*5970*/  @P1 BRA `(.L_x_10834) ;  /* 0x0000000000081947 */ /* 0x004fea0003800000 */
[----:B------:R-:W2:Y:S02]  /*5980*/  SYNCS.PHASECHK.TRANS64.TRYWAIT P1, [UR24+0x13230], R11 ;  /* 0x0132300bff0075a7 */ /* 0x000ea40008020158 */
[----:B--2---:R-:W-:Y:S05]  /*5990*/  @!P1 BRA `(.L_x_10835) ;  /* 0x000000e800c89947 */ /* 0x004fea0003800000 */
.L_x_10834:
        /* <DEDUP_REMOVED lines=64> */
.L_x_10836:
[----:B------:R-:W-:Y:S01]  /*5da0*/  ULEA UR11, UR38, UR40, 0x3 ;  /* 0x00000028260b7291 */ /* 0x000fe2000f8e183f */
[----:B-12---:R-:W-:-:S05]  /*5db0*/  IMAD.U32 R11, RZ, RZ, UR37 ;  /* 0x00000025ff0b7e24 */ /* 0x006fca000f8e00ff */
[----:B------:R-:W-:-:S04]  /*5dc0*/  SHF.L.U32 R11, R11, 0x1f, RZ ;  /* 0x0000001f0b0b7819 */ /* 0x000fc800000006ff */
[----:B------:R1:W2:Y:S01]  /*5dd0*/  SYNCS.PHASECHK.TRANS64.TRYWAIT P1, [UR11+0x13250], R11 ;  /* 0x0132500bff0075a7 */ /* 0x0002a2000802014b */
[----:B------:R-:W-:Y:S05]  /*5de0*/  @!P0 BRA `(.L_x_10837) ;  /* 0x0000000000048947 */ /* 0x000fea0003800000 */
[----:B------:R-:W-:Y:S01]  /*5df0*/  BPT.TRAP 0x1 ;  /* 0x000000040000795c */ /* 0x000fe20000300000 */
.L_x_10837:
[----:B--2---:R-:W-:Y:S05]  /*5e00*/  @P1 BRA `(.L_x_10838) ;  /* 0x0000000000081947 */ /* 0x004fea0003800000 */
[----:B------:R-:W2:Y:S02]  /*5e10*/  SYNCS.PHASECHK.TRANS64.TRYWAIT P1, [UR11+0x13250], R11 ;  /* 0x0132500bff0075a7 */ /* 0x000ea4000802014b */
[----:B--2---:R-:W-:Y:S05]  /*5e20*/  @!P1 BRA `(.L_x_10839) ;  /* 0x000000e400bc9947 */ /* 0x004fea0003800000 */
.L_x_10838:
[----:B------:R-:W-:Y:S01]  /*5e30*/  UIADD3 UR6, UR40, 0x1000, URZ ;  /* 0x0000100028067890 */ /* 0x000fe2000fffe03f */
[----:B------:R-:W-:Y:S01]  /*5e40*/  WARPGROUP.ARRIVE ;  /* 0x00000000000079c5 */ /* 0x000fe20000000000 */
[----:B------:R-:W-:-:S05]  /*5e50*/  UMOV UR7, 0xc0000010 ;  /* 0xc000001000077882 */ /* 0x000fca0000000000 */
[----:B--2---:R-:W2:Y:S01]  /*5e60*/  S2R R12, SR_TID.X ;  /* 0x00000000000c7919 */ /* 0x004ea20000002100 */
[----:B------:R-:W-:Y:S01]  /*5e70*/  USHF.R.U32.HI UR6, URZ, 0x4, UR6 ;  /* 0x000000043f067899 */ /* 0x000fe20008011606 */
[----:B------:R-:W3:Y:S01]  /*5e80*/  LDC R13, c[0x0][0x288] ;  /* 0x0000a200ff0d7b82 */ /* 0x000ee20000000800 */
[----:B-1----:R-:W-:Y:S02]  /*5e90*/  IMAD.U32 R11, RZ, RZ, UR24 ;  /* 0x00000018ff0b7e24 */ /* 0x002fe4000f8e00ff */
[----:B------:R-:W-:-:S04]  /*5ea0*/  ULOP3.LUT UR6, UR6, 0x3fff, URZ, 0xc0, !UPT ;  /* 0x00003fff06067892 */ /* 0x000fc8000f8ec03f */
[----:B------:R-:W-:-:S04]  /*5eb0*/  ULOP3.LUT UR6, UR6, 0x10000, URZ, 0xfc, !UPT ;  /* 0x0001000006067892 */ /* 0x000fc8000f8efc3f */
[----:B------:R-:W-:-:S07]  /*5ec0*/  UIMAD UR10, UR38, 0x280, UR6 ;  /* 0x00000280260a78a4 */ /* 0x000fce000f8e0206 */
[----:B------:R-:W-:Y:S02]  /*5ed0*/  UMOV UR6, UR10 ;  /* 0x0000000a00067c82 */ /* 0x000fe40008000000 */
[----:B------:R-:W-:Y:S01]  /*5ee0*/  QGMMA.64x64x32.F32.E4M3.E4M3 R24, R152, gdesc[UR4], R24, gsb0 ;  /* 0x00e0000498187df3 */ /* 0x000fe20008000818 */
[----:B------:R-:W-:Y:S01]  /*5ef0*/  UIADD3 UR6, UR10, 0x80, URZ ;  /* 0x000000800a067890 */ /* 0x000fe2000fffe03f */
[----:B------:R-:W-:Y:S01]  /*5f00*/  UMOV UR7, 0xc0000010 ;  /* 0xc000001000077882 */ /* 0x000fe20000000000 */
[----:B--2---:R-:W-:-:S13]  /*5f10*/  LOP3.LUT P1, RZ, R12, 0x7f, RZ, 0xc0, !PT ;  /* 0x0000007f0cff7812 */ /* 0x004fda000782c0ff */
[----:B------:R-:W-:-:S05]  /*5f20*/  @!P1 VIADD R11, R11, 0x13240 ;  /* 0x000132400b0b9836 */ /* 0x000fca0000000000 */
[----:B------:R-:W-:Y:S01]  /*5f30*/  @!P1 PRMT R11, RZ, 0x654, R11 ;  /* 0x00000654ff0b9816 */ /* 0x000fe2000000000b */
        /* <DEDUP_REMOVED lines=18> */
[----:B------:R-:W-:Y:S02]  /*6060*/  ULOP3.LUT UR6, URZ, UR21, URZ, 0x33, !UPT ;  /* 0x000000153f067292 */ /* 0x000fe4000f8e333f */
[----:B------:R-:W-:Y:S02]  /*6070*/  WARPGROUP.DEPBAR.LE gsb0, 0x0 ;  /* 0x00008000000079c5 */ /* 0x000fe40000010000 */
[----:B------:R-:W-:Y:S01]  /*6080*/  IMAD R136, R4, -0xa0, RZ ;  /* 0xffffff6004887824 */ /* 0x000fe200078e02ff */
[----:B------:R1:W-:Y:S01]  /*6090*/  @!P1 SYNCS.ARRIVE.TRANS64.RED.A1T0 RZ, [R11+URZ], RZ ;  /* 0x000000ff0bff99a7 */ /* 0x0003e2000810043f */
[----:B------:R-:W-:Y:S02]  /*60a0*/  PLOP3.LUT P1, PT, PT, PT, UP0, 0x40, 0x0 ;  /* 0x000000000000781c */ /* 0x000fe40003f2e808 */
[----:B------:R-:W-:-:S05]  /*60b0*/  IMAD R12, R18, UR23, R136 ;  /* 0x00000017120c7c24 */ /* 0x000fca000f8e0288 */
[----:B---3--:R-:W-:Y:S01]  /*60c0*/  IADD3 R12, R12, 0x1, -R13 ;  /* 0x000000010c0c7810 */ /* 0x008fe20007ffe80d */
[----:B-1----:R-:W-:-:S04]  /*60d0*/  IMAD R11, R17, -0x2, R136 ;  /* 0xfffffffe110b7824 */ /* 0x002fc800078e0288 */
[----:B------:R-:W-:-:S04]  /*60e0*/  IMAD R12, R17, -0x2, R12 ;  /* 0xfffffffe110c7824 */ /* 0x000fc800078e020c */
[C---:B------:R-:W-:Y:S02]  /*60f0*/  VIADD R21, R12.reuse, UR22 ;  /* 0x000000160c157c36 */ /* 0x040fe40008000000 */
[----:B------:R-:W-:Y:S02]  /*6100*/  VIADD R20, R12, UR6 ;  /* 0x000000060c147c36 */ /* 0x000fe40008000000 */
[C---:B------:R-:W-:Y:S02]  /*6110*/  IMAD.IADD R15, R8.reuse, 0x1, R21 ;  /* 0x00000001080f7824 */ /* 0x040fe400078e0215 */
[----:B------:R-:W-:Y:S01]  /*6120*/  IMAD.IADD R14, R8, 0x1, R20 ;  /* 0x00000001080e7824 */ /* 0x000fe200078e0214 */
[----:B------:R-:W-:Y:S06]  /*6130*/  @P1 BRA `(.L_x_10840) ;  /* 0x0000000000581947 */ /* 0x000fec0003800000 */
        /* <DEDUP_REMOVED lines=11> */
.L_x_10842:
[----:B------:R-:W-:-:S05]  /*61f0*/  IMAD.U32 R139, RZ, RZ, UR20 ;  /* 0x00000014ff8b7e24 */ /* 0x000fca000f8e00ff */
[----:B------:R-:W-:-:S13]  /*6200*/  ISETP.NE.AND P1, PT, R139, 0x1, PT ;  /* 0x000000018b00780c */ /* 0x000fda0003f25270 */
[----:B------:R-:W1:Y:S01]  /*6210*/  @P1 LDC.64 R12, c[0x0][0x9e8] ;  /* 0x00027a00ff0c1b82 */ /* 0x000e620000000a00 */
[----:B------:R-:W-:-:S04]  /*6220*/  @P1 IMAD.IADD R137, R156, 0x1, R8 ;  /* 0x000000019c891824 */ /* 0x000fc800078e0208 */
[----:B-1----:R-:W-:-:S04]  /*6230*/  @P1 IMAD.HI.U32 R138, R137, R12, RZ ;  /* 0x0000000c898a1227 */ /* 0x002fc800078e00ff */
[----:B------:R-:W-:Y:S01]  /*6240*/  IMAD.MOV.U32 R12, RZ, RZ, R10 ;  /* 0x000000ffff0c7224 */ /* 0x000fe200078e000a */
[----:B------:R-:W-:-:S07]  /*6250*/  @P1 SHF.R.U32.HI R12, RZ, R13, R138 ;  /* 0x0000000dff0c1219 */ /* 0x000fce000001168a */
.L_x_10843:
[----:B------:R-:W-:Y:S05]  /*6260*/  BSYNC B0 ;  /* 0x0000000000007941 */ /* 0x000fea0003800000 */
.L_x_10841:
[----:B------:R-:W-:-:S05]  /*6270*/  IMAD R12, R12, R139, R11 ;  /* 0x0000008b0c0c7224 */ /* 0x000fca00078e020b */
[----:B------:R-:W-:Y:S02]  /*6280*/  VIADDMNMX R15, R12, R139, R15, PT ;  /* 0x0000008b0c0f7246 */ /* 0x000fe4000380010f */
[----:B------:R-:W-:-:S07]  /*6290*/  VIMNMX R14, R14, R12, !PT ;  /* 0x0000000c0e0e7248 */ /* 0x000fce0007fe0100 */
.L_x_10840:
[C---:B------:R-:W-:Y:S01]  /*62a0*/  ISETP.GE.AND P1, PT, R136.reuse, 0x2, PT ;  /* 0x000000028800780c */ /* 0x040fe20003f26270 */
[C---:B------:R-:W-:Y:S01]  /*62b0*/  IMAD.IADD R21, R7.reuse, 0x1, R21 ;  /* 0x0000000107157824 */ /* 0x040fe200078e0215 */
        /* <DEDUP_REMOVED lines=244> */
.L_x_10846:
[----:B------:R-:W-:-:S05]  /*7200*/  IMAD.U32 R14, RZ, RZ, UR20 ;  /* 0x00000014ff0e7e24 */ /* 0x000fca000f8e00ff */
[----:B------:R-:W-:-:S13]  /*7210*/  ISETP.NE.AND P6, PT, R14, 0x1, PT ;  /* 0x000000010e00780c */ /* 0x000fda0003fc5270 */
[----:B------:R-:W1:Y:S02]  /*7220*/  @P6 LDC.64 R12, c[0x0][0x9e8] ;  /* 0x00027a00ff0c6b82 */ /* 0x000e640000000a00 */
[----:B-1----:R-:W-:-:S05]  /*7230*/  @P6 IMAD.HI.U32 R12, R15, R12, RZ ;  /* 0x0000000c0f0c6227 */ /* 0x002fca00078e00ff */
[----:B------:R-:W-:-:S07]  /*7240*/  @P6 SHF.R.U32.HI R15, RZ, R13, R12 ;  /* 0x0000000dff0f6219 */ /* 0x000fce000001160c */
.L_x_10847:
[----:B------:R-:W-:Y:S05]  /*7250*/  BSYNC B0 ;  /* 0x0000000000007941 */ /* 0x000fea0003800000 */
.L_x_10845:
[----:B------:R-:W-:-:S05]  /*7260*/  IMAD R15, R15, R14, R11 ;  /* 0x0000000e0f0f7224 */ /* 0x000fca00078e020b */
[----:B------:R-:W-:Y:S02]  /*7270*/  VIADDMNMX R21, R15, R14, R21, PT ;  /* 0x0000000e0f157246 */ /* 0x000fe40003800115 */
[----:B------:R-:W-:-:S07]  /*7280*/  VIMNMX R20, R20, R15, !PT ;  /* 0x0000000f14147248 */ /* 0x000fce0007fe0100 */
.L_x_10844:
        /* <DEDUP_REMOVED lines=72> */
[C---:B------:R-:W-:Y:S02]  /*7710*/  ISETP.LT.OR P1, PT, R21.reuse, 0x49, P1 ;  /* 0x000000491500780c */ /* 0x040fe40000f21670 */
        /* <DEDUP_REMOVED lines=24> */
[----:B------:R-:W-:Y:S01]  /*78a0*/  FMNMX.FTZ R14, R69, R12, !PT ;  /* 0x0000000c450e7209 */ /* 0x000fe20007810000 */
[----:B------:R-:W-:Y:S01]  /*78b0*/  IMAD.U32 R12, RZ, RZ, UR41 ;  /* 0x00000029ff0c7e24 */ /* 0x000fe2000f8e00ff */
        /* <DEDUP_REMOVED lines=16> */
[----:B-1----:R-:W-:-:S02]  /*79c0*/  FMNMX.FTZ R136, R14, R11, !PT ;  /* 0x0000000b0e887209 */ /* 0x002fc40007810000 */
[----:B------:R-:W-:Y:S02]  /*79d0*/  FSEL R74, R74, -INF , !P1 ;  /* 0xff8000004a4a7808 */ /* 0x000fe40004800000 */
[----:B------:R-:W-:Y:S01]  /*79e0*/  LOP3.LUT P1, RZ, R16, 0x800, RZ, 0xc0, !PT ;  /* 0x0000080010ff7812 */ /* 0x000fe2000782c0ff */
[----:B------:R-:W1:Y:S01]  /*79f0*/  SHFL.BFLY PT, R11, R136, 0x1, 0x1f ;  /* 0x0c201f00880b7f89 */ /* 0x000e6200000e0000 */
[C---:B------:R-:W-:Y:S02]  /*7a00*/  ISETP.LT.OR P3, PT, R21.reuse, 0x91, P3 ;  /* 0x000000911500780c */ /* 0x040fe40001f61670 */
        /* <DEDUP_REMOVED lines=173> */
[----:B------:R-:W-:-:S01]  /*84e0*/  FFMA.FTZ R77, R81, UR41, -R12 ;  /* 0x00000029514d7c23 */ /* 0x000fc2000801080c */
[----:B------:R-:W-:Y:S01]  /*84f0*/  FFMA.FTZ R81, R85, UR41, -R12 ;  /* 0x0000002955517c23 */ /* 0x000fe2000801080c */
[----:B------:R-:W-:Y:S01]  /*8500*/  IMAD.U32 R85, RZ, RZ, UR41 ;  /* 0x00000029ff557e24 */ /* 0x000fe2000f8e00ff */
[----:B------:R-:W-:Y:S01]  /*8510*/  FMNMX.FTZ R128, R71, R76, !PT ;  /* 0x0000004c47807209 */ /* 0x000fe20007810000 */
[----:B------:R-:W-:Y:S04]  /*8520*/  MUFU.EX2 R112, R112 ;  /* 0x0000007000707308 */ /* 0x000fe80000000800 */
[----:B------:R-:W2:Y:S04]  /*8530*/  SHFL.BFLY PT, R133, R128, 0x2, 0x1f ;  /* 0x0c401f0080857f89 */ /* 0x000ea800000e0000 */
[----:B------:R-:W-:Y:S08]  /*8540*/  MUFU.EX2 R113, R113 ;  /* 0x0000007100717308 */ /* 0x000ff00000000800 */
[----:B------:R-:W-:Y:S08]  /*8550*/  MUFU.EX2 R116, R116 ;  /* 0x0000007400747308 */ /* 0x000ff00000000800 */
[----:B------:R-:W-:Y:S01]  /*8560*/  MUFU.EX2 R117, R117 ;  /* 0x0000007500757308 */ /* 0x000fe20000000800 */
[----:B--2---:R-:W-:-:S02]  /*8570*/  FMNMX.FTZ R133, R128, R133, !PT ;  /* 0x0000008580857209 */ /* 0x004fc40007810000 */
[----:B------:R-:W-:-:S05]  /*8580*/  FSEL R128, R11, RZ, P1 ;  /* 0x000000ff0b807208 */ /* 0x000fca0000800000 */
[----:B------:R-:W-:Y:S01]  /*8590*/  MUFU.EX2 R88, R88 ;  /* 0x0000005800587308 */ /* 0x000fe20000000800 */
[----:B------:R-:W2:Y:S01]  /*85a0*/  SHFL.BFLY PT, R84, R133, 0x1, 0x1f ;  /* 0x0c201f0085547f89 */ /* 0x000ea200000e0000 */
[----:B------:R-:W-:-:S06]  /*85b0*/  FADD.FTZ R128, -R128, R3 ;  /* 0x0000000380807221 */ /* 0x000fcc0000010100 */
[----:B------:R-:W-:Y:S08]  /*85c0*/  MUFU.EX2 R3, R69 ;  /* 0x0000004500037308 */ /* 0x000ff00000000800 */
[----:B------:R-:W-:Y:S08]  /*85d0*/  MUFU.EX2 R89, R89 ;  /* 0x0000005900597308 */ /* 0x000ff00000000800 */
[----:B------:R-:W-:Y:S01]  /*85e0*/  MUFU.EX2 R92, R92 ;  /* 0x0000005c005c7308 */ /* 0x000fe20000000800 */
[----:B--2---:R-:W-:Y:S01]  /*85f0*/  FMNMX.FTZ R12, R133, R84, !PT ;  /* 0x00000054850c7209 */ /* 0x004fe20007810000 */
[----:B------:R-:W-:-:S03]  /*8600*/  FMUL.FTZ R84, R128, UR41 ;  /* 0x0000002980547c20 */ /* 0x000fc60008410000 */
[C---:B------:R-:W-:Y:S01]  /*8610*/  FSETP.NEU.FTZ.AND P1, PT, R12.reuse, -INF , PT ;  /* 0xff8000000c00780b */ /* 0x040fe20003f3d000 */
[----:B------:R-:W-:-:S02]  /*8620*/  FFMA.FTZ R85, R12, R85, -8 ;  /* 0xc10000000c557423 */ /* 0x000fc40000010055 */
[----:B------:R-:W2:Y:S03]  /*8630*/  MUFU.EX2 R84, R84 ;  /* 0x0000005400547308 */ /* 0x000ea60000000800 */
[----:B------:R-:W-:-:S05]  /*8640*/  FSEL R128, R85, RZ, P1 ;  /* 0x000000ff55807208 */ /* 0x000fca0000800000 */
[--C-:B------:R-:W-:Y:S01]  /*8650*/  FFMA.FTZ R133, R126, UR41, -R128.reuse ;  /* 0x000000297e857c23 */ /* 0x100fe20008010880 */
[----:B------:R-:W-:-:S01]  /*8660*/  FFMA.FTZ R126, R127, UR41, -R128 ;  /* 0x000000297f7e7c23 */ /* 0x000fc20008010880 */
[----:B------:R-:W-:Y:S01]  /*8670*/  FSEL R127, R12, RZ, P1 ;  /* 0x000000ff0c7f7208 */ /* 0x000fe20000800000 */
[----:B-1----:R-:W-:-:S01]  /*8680*/  FFMA.FTZ R132, R13, UR41, -R128 ;  /* 0x000000290d847c23 */ /* 0x002fc20008010880 */
[--C-:B------:R-:W-:Y:S01]  /*8690*/  FFMA.FTZ R13, R123, UR41, -R128.reuse ;  /* 0x000000297b0d7c23 */ /* 0x100fe20008010880 */
[----:B------:R2:W-:Y:S01]  /*86a0*/  MUFU.EX2 R69, R133 ;  /* 0x0000008500457308 */ /* 0x0005e20000000800 */
[----:B------:R-:W-:-:S01]  /*86b0*/  FFMA.FTZ R85, R130, UR41, -R128 ;  /* 0x0000002982557c23 */ /* 0x000fc20008010880 */
[----:B------:R-:W-:Y:S01]  /*86c0*/  FADD.FTZ R127, -R127, R0 ;  /* 0x000000007f7f7221 */ /* 0x000fe20000010100 */
[----:B------:R-:W-:-:S01]  /*86d0*/  FFMA.FTZ R130, R131, UR41, -R128 ;  /* 0x0000002983827c23 */ /* 0x000fc20008010880 */
[--C-:B------:R-:W-:Y:S01]  /*86e0*/  FFMA.FTZ R123, R134, UR41, -R128.reuse ;  /* 0x00000029867b7c23 */ /* 0x100fe20008010880 */
[----:B------:R-:W-:-:S01]  /*86f0*/  FFMA.FTZ R134, R135, UR41, -R128 ;  /* 0x0000002987867c23 */ /* 0x000fc20008010880 */
[----:B------:R-:W-:Y:S01]  /*8700*/  FMUL.FTZ R127, R127, UR41 ;  /* 0x000000297f7f7c20 */ /* 0x000fe20008410000 */
[----:B------:R-:W-:-:S01]  /*8710*/  FFMA.FTZ R131, R94, UR41, -R128 ;  /* 0x000000295e837c23 */ /* 0x000fc20008010880 */
[----:B------:R-:W-:Y:S01]  /*8720*/  MUFU.EX2 R132, R132 ;  /* 0x0000008400847308 */ /* 0x000fe20000000800 */
[----:B--2---:R-:W-:-:S01]  /*8730*/  FFMA.FTZ R133, R84, R6, R15 ;  /* 0x0000000654857223 */ /* 0x004fc2000001000f */
        /* <DEDUP_REMOVED lines=34> */
[----:B------:R-:W-:Y:S01]  /*8960*/  FFMA.FTZ R63, R63, UR41, -R128 ;  /* 0x000000293f3f7c23 */ /* 0x000fe20008010880 */
[----:B------:R-:W-:-:S01]  /*8970*/  FADD.FTZ R5, R69, R6 ;  /* 0x0000000645057221 */ /* 0x000fc20000010000 */
[--C-:B------:R-:W-:Y:S01]  /*8980*/  FFMA.FTZ R66, R66, UR41, -R128.reuse ;  /* 0x0000002942427c23 */ /* 0x100fe20008010880 */
[----:B------:R-:W-:-:S01]  /*8990*/  FFMA.FTZ R67, R67, UR41, -R128 ;  /* 0x0000002943437c23 */ /* 0x000fc20008010880 */
[----:B------:R-:W2:Y:S01]  /*89a0*/  MUFU.EX2 R130, R130 ;  /* 0x0000008200827308 */ /* 0x000ea20000000800 */
[----:B---3--:R-:W-:-:S01]  /*89b0*/  FADD.FTZ R6, R126, R5 ;  /* 0x000000057e067221 */ /* 0x008fc20000010000 */
[--C-:B------:R-:W-:Y:S01]  /*89c0*/  FFMA.FTZ R70, R70, UR41, -R128.reuse ;  /* 0x0000002946467c23 */ /* 0x100fe20008010880 */
[----:B------:R-:W-:-:S05]  /*89d0*/  FFMA.FTZ R71, R71, UR41, -R128 ;  /* 0x0000002947477c23 */ /* 0x000fca0008010880 */
[----:B------:R-:W3:Y:S01]  /*89e0*/  MUFU.EX2 R123, R123 ;  /* 0x0000007b007b7308 */ /* 0x000ee20000000800 */
[----:B-1----:R-:W-:-:S07]  /*89f0*/  FADD.FTZ R5, R85, R6 ;  /* 0x0000000655057221 */ /* 0x002fce0000010000 */
[----:B------:R-:W1:Y:S01]  /*8a00*/  MUFU.EX2 R134, R134 ;  /* 0x0000008600867308 */ /* 0x000e620000000800 */
[----:B--2---:R-:W-:-:S07]  /*8a10*/  FADD.FTZ R6, R130, R5 ;  /* 0x0000000582067221 */ /* 0x004fce0000010000 */
[----:B------:R2:W-:Y:S01]  /*8a20*/  MUFU.EX2 R0, R131 ;  /* 0x0000008300007308 */ /* 0x0005e20000000800 */
[----:B---3--:R-:W-:-:S07]  /*8a30*/  FADD.FTZ R5, R123, R6 ;  /* 0x000000067b057221 */ /* 0x008fce0000010000 */
[----:B------:R-:W3:Y:S01]  /*8a40*/  MUFU.EX2 R106, R106 ;  /* 0x0000006a006a7308 */ /* 0x000ee20000000800 */
        /* <DEDUP_REMOVED lines=8> */
[----:B---3--:R-:W-:-:S03]  /*8ad0*/  FADD.FTZ R102, R106, R5 ;  /* 0x000000056a667221 */ /* 0x008fc60000010000 */
        /* <DEDUP_REMOVED lines=107> */
[----:B------:R-:W-:Y:S01]  /*9190*/  FADD.FTZ R6, R3, R6 ;  /* 0x0000000603067221 */ /* 0x000fe20000010000 */
[----:B---3--:R-:W-:-:S04]  /*91a0*/  FADD.FTZ R102, R70, R131 ;  /* 0x0000008346667221 */ /* 0x008fc80000010000 */
[----:B-1----:R-:W-:Y:S01]  /*91b0*/  FADD.FTZ R5, R71, R102 ;  /* 0x0000006647057221 */ /* 0x002fe20000010000 */
[----:B------:R-:W-:Y:S06]  /*91c0*/  @!P0 BRA `(.L_x_10848) ;  /* 0x0000000000048947 */ /* 0x000fec0003800000 */
[----:B------:R-:W-:Y:S01]  /*91d0*/  BPT.TRAP 0x1 ;  /* 0x000000040000795c */ /* 0x000fe20000300000 */
.L_x_10848:
        /* <DEDUP_REMOVED lines=42> */
[----:B------:R-:W-:Y:S01]  /*9480*/  VIADD R4, R4, 0xffffffff ;  /* 0xffffffff04047836 */ /* 0x000fe20000000000 */
        /* <DEDUP_REMOVED lines=33> */
[----:B------:R-:W-:Y:S01]  /*96a0*/  IMAD.MOV.U32 R0, RZ, RZ, R12 ;  /* 0x000000ffff007224 */ /* 0x000fe200078e000c */
[----:B------:R-:W-:Y:S01]  /*96b0*/  F2FP.SATFINITE.E4M3.F32.PACK_AB_MERGE_C R136, R57, R56, R60 ;  /* 0x000000383988723e */ /* 0x000fe2000480703c */
[----:B------:R-:W-:Y:S01]  /*96c0*/  IMAD.MOV.U32 R3, RZ, RZ, R11 ;  /* 0x000000ffff037224 */ /* 0x000fe200078e000b */
[----:B------:R-:W-:-:S02]  /*96d0*/  F2FP.SATFINITE.E4M3.F32.PACK_AB_MERGE_C R137, R59, R58, R62 ;  /* 0x0000003a3b89723e */ /* 0x000fc4000480703e */
[----:B------:R-:W-:Y:S01]  /*96e0*/  F2FP.SATFINITE.E4M3.F32.PACK_AB_MERGE_C R139, R67, R66, R70 ;  /* 0x00000042438b723e */ /* 0x000fe20004807046 */
[----:B------:R-:W-:Y:S06]  /*96f0*/  @P1 BRA `(.L_x_10849) ;  /* 0xffffffc000681947 */ /* 0x000fec000383ffff */
[----:B------:R-:W-:Y:S01]  /*9700*/  IMAD.MOV.U32 R0, RZ, RZ, R12 ;  /* 0x000000ffff007224 */ /* 0x000fe200078e000c */
[----:B------:R-:W-:Y:S01]  /*9710*/  UMOV UR38, UR26 ;  /* 0x0000001a00267c82 */ /* 0x000fe20008000000 */
[----:B------:R-:W-:Y:S01]  /*9720*/  IMAD.MOV.U32 R3, RZ, RZ, R11 ;  /* 0x000000ffff037224 */ /* 0x000fe200078e000b */
[----:B------:R-:W-:-:S06]  /*9730*/  UMOV UR37, UR25 ;  /* 0x0000001900257c82 */ /* 0x000fcc0008000000 */
.L_x_10831:
        /* <DEDUP_REMOVED lines=16> */
.L_x_10851:
[----:B------:R-:W-:-:S13]  /*9840*/  ISETP.NE.AND P1, PT, R10, 0x1, PT ;  /* 0x000000010a00780c */ /* 0x000fda0003f25270 */
[----:B------:R-:W1:Y:S02]  /*9850*/  @P1 LDC.64 R12, c[0x0][0x9e8] ;  /* 0x00027a00ff0c1b82 */ /* 0x000e640000000a00 */
[----:B-1----:R-:W-:-:S05]  /*9860*/  @P1 IMAD.HI.U32 R12, R19, R12, RZ ;  /* 0x0000000c130c1227 */ /* 0x002fca00078e00ff */
[----:B------:R-:W-:-:S07]  /*9870*/  @P1 SHF.R.U32.HI R19, RZ, R13, R12 ;  /* 0x0000000dff131219 */ /* 0x000fce000001160c */
.L_x_10852:
[----:B------:R-:W-:-:S05]  /*9880*/  IMAD R19, R19, R10, RZ ;  /* 0x0000000a13137224 */ /* 0x000fca00078e02ff */
[----:B------:R-:W-:-:S13]  /*9890*/  R2UR UR7, R19 ;  /* 0x00000000130772ca */ /* 0x000fda00000e0000 */
[----:B------:R-:W-:-:S04]  /*98a0*/  UISETP.LT.AND UP0, UPT, UR6, UR7, UPT ;  /* 0x000000070600728c */ /* 0x000fc8000bf01270 */
[----:B------:R-:W-:-:S12]  /*98b0*/  USEL UR6, UR6, UR7, !UP0 ;  /* 0x0000000706067287 */ /* 0x000fd8000c000000 */
.L_x_10850:
        /* <DEDUP_REMOVED lines=12> */
.L_x_10863:
[----:B------:R-:W-:-:S04]  /*9980*/  UIADD3 UR38, UR21, 0x1, URZ ;  /* 0x0000000115267890 */ /* 0x000fc8000fffe03f */
[----:B------:R-:W-:-:S04]  /*9990*/  UISETP.NE.AND UP0, UPT, UR38, 0x2, UPT ;  /* 0x000000022600788c */ /* 0x000fc8000bf05270 */
[----:B------:R-:W-:Y:S02]  /*99a0*/  USEL UR37, URZ, 0x1, UP0 ;  /* 0x000000013f257887 */ /* 0x000fe40008000000 */
[----:B------:R-:W-:Y:S02]  /*99b0*/  USEL UR38, UR38, URZ, UP0 ;  /* 0x0000003f26267287 */ /* 0x000fe40008000000 */
[----:B------:R-:W-:Y:S01]  /*99c0*/  ULOP3.LUT UR37, UR22, UR37, URZ, 0x3c, !UPT ;  /* 0x0000002516257292 */ /* 0x000fe2000f8e3c3f */
[----:B------:R-:W-:Y:S11]  /*99d0*/  @!P0 BRA `(.L_x_10854) ;  /* 0x0000000000048947 */ /* 0x000ff60003800000 */
[----:B------:R-:W-:Y:S01]  /*99e0*/  BPT.TRAP 0x1 ;  /* 0x000000040000795c */ /* 0x000fe20000300000 */
.L_x_10854:
[----:B------:R-:W-:Y:S01]  /*99f0*/  ULEA UR6, UR38, UR40, 0x3 ;  /* 0x0000002826067291 */ /* 0x000fe2000f8e183f */
[----:B------:R-:W-:-:S05]  /*9a00*/  IMAD.U32 R0, RZ, RZ, UR37 ;  /* 0x00000025ff007e24 */ /* 0x000fca000f8e00ff */
[----:B------:R-:W-:-:S04]  /*9a10*/  SHF.L.U32 R0, R0, 0x1f, RZ ;  /* 0x0000001f00007819 */ /* 0x000fc800000006ff */
[----:B------:R1:W2:Y:S01]  /*9a20*/  SYNCS.PHASECHK.TRANS64.TRYWAIT P1, [UR6+0x13230], R0 ;  /* 0x01323000ff0075a7 */ /* 0x0002a20008020146 */
[----:B------:R-:W-:Y:S05]  /*9a30*/  @!P0 BRA `(.L_x_10855) ;  /* 0x0000000000048947 */ /* 0x000fea0003800000 */
[----:B------:R-:W-:Y:S01]  /*9a40*/  BPT.TRAP 0x1 ;  /* 0x000000040000795c */ /* 0x000fe20000300000 */
.L_x_10855:
[----:B--2---:R-:W-:Y:S05]  /*9a50*/  @P1 BRA `(.L_x_10856) ;  /* 0x0000000000081947 */ /* 0x004fea0003800000 */
[----:B------:R-:W2:Y:S02]  /*9a60*/  SYNCS.PHASECHK.TRANS64.TRYWAIT P1, [UR6+0x13230], R0 ;  /* 0x01323000ff0075a7 */ /* 0x000ea40008020146 */
[----:B--2---:R-:W-:Y:S05]  /*9a70*/  @!P1 BRA `(.L_x_10857) ;  /* 0x000000a800c09947 */ /* 0x004fea0003800000 */
.L_x_10856:
        /* <DEDUP_REMOVED lines=64> */
.L_x_10858:
[----:B------:R-:W-:Y:S01]  /*9e80*/  ULEA UR11, UR21, UR40, 0x3 ;  /* 0x00000028150b7291 */ /* 0x000fe2000f8e183f */
[----:B-12---:R-:W-:-:S05]  /*9e90*/  IMAD.U32 R0, RZ, RZ, UR22 ;  /* 0x00000016ff007e24 */ /* 0x006fca000f8e00ff */
[----:B------:R-:W-:-:S04]  /*9ea0*/  SHF.L.U32 R0, R0, 0x1f, RZ ;  /* 0x0000001f00007819 */ /* 0x000fc800000006ff */
[----:B------:R1:W2:Y:S01]  /*9eb0*/  SYNCS.PHASECHK.TRANS64.TRYWAIT P1, [UR11+0x13250], R0 ;  /* 0x01325000ff0075a7 */ /* 0x0002a2000802014b */
[----:B------:R-:W-:Y:S05]  /*9ec0*/  @!P0 BRA `(.L_x_10859) ;  /* 0x0000000000048947 */ /* 0x000fea0003800000 */
[----:B------:R-:W-:Y:S01]  /*9ed0*/  BPT.TRAP 0x1 ;  /* 0x000000040000795c */ /* 0x000fe20000300000 */
.L_x_10859:
[----:B--2---:R-:W-:Y:S05]  /*9ee0*/  @P1 BRA `(.L_x_10860) ;  /* 0x0000000000081947 */ /* 0x004fea0003800000 */
[----:B------:R-:W2:Y:S02]  /*9ef0*/  SYNCS.PHASECHK.TRANS64.TRYWAIT P1, [UR11+0x13250], R0 ;  /* 0x01325000ff0075a7 */ /* 0x000ea4000802014b */
[----:B--2---:R-:W-:Y:S05]  /*9f00*/  @!P1 BRA `(.L_x_10861) ;  /* 0x000000a400b49947 */ /* 0x004fea0003800000 */
.L_x_10860:
[----:B-12---:R-:W-:Y:S01]  /*9f10*/  FMNMX.FTZ R0, R120, R11, !PT ;  /* 0x0000000b78007209 */ /* 0x006fe20007810000 */
[----:B------:R-:W-:Y:S01]  /*9f20*/  UIADD3 UR6, UR40, 0x1000, URZ ;  /* 0x0000100028067890 */ /* 0x000fe2000fffe03f */
[----:B------:R-:W-:Y:S01]  /*9f30*/  FMNMX.FTZ R12, R122, R13, !PT ;  /* 0x0000000d7a0c7209 */ /* 0x000fe20007810000 */
[----:B------:R-:W-:Y:S01]  /*9f40*/  WARPGROUP.ARRIVE ;  /* 0x00000000000079c5 */ /* 0x000fe20000000000 */
[----:B------:R-:W-:Y:S01]  /*9f50*/  FMNMX.FTZ R3, R121, R0, !PT ;  /* 0x0000000079037209 */ /* 0x000fe20007810000 */
[----:B------:R-:W-:Y:S01]  /*9f60*/  USHF.R.U32.HI UR6, URZ, 0x4, UR6 ;  /* 0x000000043f067899 */ /* 0x000fe20008011606 */
[----:B------:R-:W-:Y:S01]  /*9f70*/  FMNMX.FTZ R15, R123, R12, !PT ;  /* 0x0000000c7b0f7209 */ /* 0x000fe20007810000 */
[----:B------:R-:W-:Y:S01]  /*9f80*/  UMOV UR7, 0xc0000010 ;  /* 0xc000001000077882 */ /* 0x000fe20000000000 */
        /* <DEDUP_REMOVED lines=89> */
[----:B-1----:R-:W-:Y:S01]  /*a520*/  LOP3.LUT P1, RZ, R155, 0x7f, RZ, 0xc0, !PT ;  /* 0x0000007f9bff7812 */ /* 0x002fe2000782c0ff */
[----:B------:R-:W1:Y:S04]  /*a530*/  SHFL.BFLY PT, R3, R14, 0x2, 0x1f ;  /* 0x0c401f000e037f89 */ /* 0x000e6800000e0000 */
[----:B------:R-:W2:Y:S01]  /*a540*/  SHFL.BFLY PT, R19, R12, 0x2, 0x1f ;  /* 0x0c401f000c137f89 */ /* 0x000ea200000e0000 */
[----:B-1----:R-:W-:Y:S01]  /*a550*/  FMNMX.FTZ R15, R14, R3, !PT ;  /* 0x000000030e0f7209 */ /* 0x002fe20007810000 */
[----:B------:R-:W-:Y:S01]  /*a560*/  IMAD.U32 R14, RZ, RZ, UR41 ;  /* 0x00000029ff0e7e24 */ /* 0x000fe2000f8e00ff */
[----:B------:R-:W-:-:S02]  /*a570*/  WARPGROUP.DEPBAR.LE gsb0, 0x0 ;  /* 0x00008000000079c5 */ /* 0x000fc40000010000 */
[----:B------:R-:W-:Y:S01]  /*a580*/  WARPGROUP.ARRIVE ;  /* 0x00000000000079c5 */ /* 0x000fe20000000000 */
[----:B--2---:R-:W-:Y:S01]  /*a590*/  FMNMX.FTZ R19, R12, R19, !PT ;  /* 0x000000130c137209 */ /* 0x004fe20007810000 */
[----:B------:R-:W1:Y:S04]  /*a5a0*/  SHFL.BFLY PT, R0, R15, 0x1, 0x1f ;  /* 0x0c201f000f007f89 */ /* 0x000e6800000e0000 */
[----:B------:R-:W-:Y:S01]  /*a5b0*/  QGMMA.64x64x32.F32.E4M3.E4M3 R24, R144, gdesc[UR4], R24, gsb0 ;  /* 0x00e0000490187df3 */ /* 0x000fe20008000818 */
[----:B------:R-:W2:Y:S01]  /*a5c0*/  SHFL.BFLY PT, R20, R19, 0x1, 0x1f ;  /* 0x0c201f0013147f89 */ /* 0x000ea200000e0000 */
[----:B------:R-:W-:Y:S01]  /*a5d0*/  UIADD3 UR6, UR10, 0x180, URZ ;  /* 0x000001800a067890 */ /* 0x000fe2000fffe03f */
[----:B------:R-:W-:Y:S01]  /*a5e0*/  UMOV UR7, 0xc0000010 ;  /* 0xc000001000077882 */ /* 0x000fe20000000000 */
[----:B-1----:R-:W-:-:S02]  /*a5f0*/  FMNMX.FTZ R3, R15, R0, !PT ;  /* 0x000000000f037209 */ /* 0x002fc40007810000 */
[----:B--2---:R-:W-:-:S03]  /*a600*/  FMNMX.FTZ R0, R19, R20, !PT ;  /* 0x0000001413007209 */ /* 0x004fc60007810000 */
[----:B------:R-:W-:Y:S02]  /*a610*/  FADD.FTZ R11, -R3, R11 ;  /* 0x0000000b030b7221 */ /* 0x000fe40000010100 */
[----:B------:R-:W-:-:S01]  /*a620*/  FADD.FTZ R12, -R0, R13 ;  /* 0x0000000d000c7221 */ /* 0x000fc20000010100 */
[----:B------:R-:W-:Y:S01]  /*a630*/  FFMA.FTZ R13, R3, R14, -8 ;  /* 0xc1000000030d7423 */ /* 0x000fe2000001000e */
[----:B------:R-:W-:Y:S02]  /*a640*/  FMUL.FTZ R11, R11, UR41 ;  /* 0x000000290b0b7c20 */ /* 0x000fe40008410000 */
        /* <DEDUP_REMOVED lines=43> */
[----:B------:R-:W-:Y:S01]  /*a900*/  MUFU.EX2 R11, R11 ;  /* 0x0000000b000b7308 */ /* 0x000fe20000000800 */
[----:B------:R-:W-:-:S02]  /*a910*/  WARPGROUP.DEPBAR.LE gsb0, 0x0 ;  /* 0x00008000000079c5 */ /* 0x000fc40000010000 */
[--C-:B------:R-:W-:Y:S01]  /*a920*/  FFMA.FTZ R125, R122, UR41, -R69.reuse ;  /* 0x000000297a7d7c23 */ /* 0x100fe20008010845 */
[----:B------:R-:W-:-:S01]  /*a930*/  FFMA.FTZ R122, R123, UR41, -R69 ;  /* 0x000000297b7a7c23 */ /* 0x000fc20008010845 */
[--C-:B------:R-:W-:Y:S01]  /*a940*/  FFMA.FTZ R123, R126, UR41, -R69.reuse ;  /* 0x000000297e7b7c23 */ /* 0x100fe20008010845 */
[----:B------:R-:W-:-:S01]  /*a950*/  FFMA.FTZ R126, R127, UR41, -R69 ;  /* 0x000000297f7e7c23 */ /* 0x000fc20008010845 */
[--C-:B------:R-:W-:Y:S01]  /*a960*/  FFMA.FTZ R127, R130, UR41, -R69.reuse ;  /* 0x00000029827f7c23 */ /* 0x100fe20008010845 */
[----:B------:R-:W1:Y:S01]  /*a970*/  MUFU.EX2 R14, R14 ;  /* 0x0000000e000e7308 */ /* 0x000e620000000800 */
[----:B------:R-:W-:Y:S01]  /*a980*/  WARPGROUP.ARRIVE ;  /* 0x00000000000079c5 */ /* 0x000fe20000000000 */
[--C-:B------:R-:W-:Y:S01]  /*a990*/  FFMA.FTZ R128, R131, UR41, -R69.reuse ;  /* 0x0000002983807c23 */ /* 0x100fe20008010845 */
[----:B------:R-:W-:-:S01]  /*a9a0*/  FFMA.FTZ R129, R134, UR41, -R69 ;  /* 0x0000002986817c23 */ /* 0x000fc20008010845 */
[--C-:B------:R-:W-:Y:S01]  /*a9b0*/  FFMA.FTZ R130, R135, UR41, -R69.reuse ;  /* 0x0000002987827c23 */ /* 0x100fe20008010845 */
[----:B------:R-:W-:-:S01]  /*a9c0*/  FFMA.FTZ R106, R106, UR41, -R69 ;  /* 0x000000296a6a7c23 */ /* 0x000fc20008010845 */
[--C-:B------:R-:W-:Y:S01]  /*a9d0*/  FFMA.FTZ R107, R107, UR41, -R69.reuse ;  /* 0x000000296b6b7c23 */ /* 0x100fe20008010845 */
[----:B------:R-:W-:Y:S01]  /*a9e0*/  QGMMA.64x64x32.F32.E4M3.E4M3 R24, R140, gdesc[UR4], R24, gsb0 ;  /* 0x00e000048c187df3 */ /* 0x000fe20008000818 */
        /* <DEDUP_REMOVED lines=15> */
[----:B------:R-:W-:Y:S01]  /*aae0*/  UIADD3 UR6, UR10, 0x200, URZ ;  /* 0x000002000a067890 */ /* 0x000fe2000fffe03f */
[----:B------:R-:W1:Y:S01]  /*aaf0*/  MUFU.EX2 R15, R15 ;  /* 0x0000000f000f7308 */ /* 0x000e620000000800 */
[----:B------:R-:W-:-:S01]  /*ab00*/  FFMA.FTZ R102, R102, UR41, -R69 ;  /* 0x0000002966667c23 */ /* 0x000fc20008010845 */
[--C-:B------:R-:W-:Y:S01]  /*ab10*/  FFMA.FTZ R103, R103, UR41, -R69.reuse ;  /* 0x0000002967677c23 */ /* 0x100fe20008010845 */
[----:B------:R-:W-:Y:S01]  /*ab20*/  UMOV UR7, 0xc0000010 ;  /* 0xc000001000077882 */ /* 0x000fe20000000000 */
        /* <DEDUP_REMOVED lines=34> */
[----:B------:R-:W-:Y:S06]  /*ad50*/  QGMMA.64x64x32.F32.E4M3.E4M3 R24, R136, gdesc[UR4], R24, gsb0 ;  /* 0x00e0000488187df3 */ /* 0x000fec0008000818 */
        /* <DEDUP_REMOVED lines=20> */
[----:B------:R-:W-:-:S06]  /*aea0*/  WARPGROUP.DEPBAR.LE gsb0, 0x0 ;  /* 0x00008000000079c5 */ /* 0x000fcc0000010000 */
        /* <DEDUP_REMOVED lines=84> */
[----:B------:R-:W-:-:S05]  /*b3f0*/  IMAD.U32 R5, RZ, RZ, UR38 ;  /* 0x00000026ff057e24 */ /* 0x000fca000f8e00ff */
[----:B------:R-:W-:Y:S01]  /*b400*/  @!P1 LEA R5, R5, UR40, 0x3 ;  /* 0x0000002805059c11 */ /* 0x000fe2000f8e18ff */
[----:B------:R-:W3:Y:S01]  /*b410*/  MUFU.EX2 R87, R87 ;  /* 0x0000005700577308 */ /* 0x000ee20000000800 */
[----:B--2---:R-:W-:-:S03]  /*b420*/  FADD.FTZ R132, R86, R131 ;  /* 0x0000008356847221 */ /* 0x004fc60000010000 */
[----:B------:R-:W-:-:S04]  /*b430*/  @!P1 VIADD R5, R5, 0x13240 ;  /* 0x0001324005059836 */ /* 0x000fc80000000000 */
[----:B------:R-:W2:Y:S01]  /*b440*/  MUFU.EX2 R56, R56 ;  /* 0x0000003800387308 */ /* 0x000ea20000000800 */
[----:B-1----:R-:W-:-:S01]  /*b450*/  FADD.FTZ R131, R85, R6 ;  /* 0x0000000655837221 */ /* 0x002fc20000010000 */
[----:B------:R-:W-:-:S04]  /*b460*/  @!P1 PRMT R5, RZ, 0x654, R5 ;  /* 0x00000654ff059816 */ /* 0x000fc80000000005 */
[----:B------:R1:W-:Y:S02]  /*b470*/  @!P1 SYNCS.ARRIVE.TRANS64.RED.A1T0 RZ, [R5+URZ], RZ ;  /* 0x000000ff05ff99a7 */ /* 0x0003e4000810043f */
        /* <DEDUP_REMOVED lines=34> */
.L_x_10862:
        /* <DEDUP_REMOVED lines=42> */
[----:B------:R-:W-:Y:S01]  /*b940*/  VIADD R4, R4, 0xffffffff ;  /* 0xffffffff04047836 */ /* 0x000fe20000000000 */
        /* <DEDUP_REMOVED lines=39> */
.L_x_10853:
        /* <DEDUP_REMOVED lines=11> */
.L_x_10882:
[----:B------:R-:W-:-:S04]  /*bc70*/  UISETP.NE.AND UP0, UPT, UR25, 0x1, UPT ;  /* 0x000000011900788c */ /* 0x000fc8000bf05270 */
[----:B------:R-:W-:-:S04]  /*bc80*/  USEL UR37, URZ, 0x1, UP0 ;  /* 0x000000013f257887 */ /* 0x000fc80008000000 */
[----:B------:R-:W-:Y:S01]  /*bc90*/  ULOP3.LUT UR37, UR26, UR37, URZ, 0x3c, !UPT ;  /* 0x000000251a257292 */ /* 0x000fe2000f8e3c3f */
[----:B------:R-:W-:Y:S11]  /*bca0*/  @!P0 BRA `(.L_x_10865) ;  /* 0x0000000000048947 */ /* 0x000ff60003800000 */
[----:B------:R-:W-:Y:S01]  /*bcb0*/  BPT.TRAP 0x1 ;  /* 0x000000040000795c */ /* 0x000fe20000300000 */
.L_x_10865:
        /* <DEDUP_REMOVED lines=9> */
.L_x_10866:
[----:B--2---:R-:W-:Y:S05]  /*bd50*/  @P1 BRA `(.L_x_10867) ;  /* 0x0000000000081947 */ /* 0x004fea0003800000 */
[----:B------:R-:W2:Y:S02]  /*bd60*/  SYNCS.PHASECHK.TRANS64.TRYWAIT P1, [UR24+0x13230], R0 ;  /* 0x01323000ff0075a7 */ /* 0x000ea40008020158 */
[----:B--2---:R-:W-:Y:S05]  /*bd70*/  @!P1 BRA `(.L_x_10868) ;  /* 0x0000008800309947 */ /* 0x004fea0003800000 */
.L_x_10867:
        /* <DEDUP_REMOVED lines=64> */
.L_x_10869:
[----:B------:R-:W-:Y:S01]  /*c180*/  ULEA UR11, UR25, UR40, 0x3 ;  /* 0x00000028190b7291 */ /* 0x000fe2000f8e183f */
[----:B-12---:R-:W-:-:S05]  /*c190*/  IMAD.U32 R0, RZ, RZ, UR26 ;  /* 0x0000001aff007e24 */ /* 0x006fca000f8e00ff */
[----:B------:R-:W-:-:S04]  /*c1a0*/  SHF.L.U32 R0, R0, 0x1f, RZ ;  /* 0x0000001f00007819 */ /* 0x000fc800000006ff */
[----:B------:R1:W2:Y:S01]  /*c1b0*/  SYNCS.PHASECHK.TRANS64.TRYWAIT P1, [UR11+0x13250], R0 ;  /* 0x01325000ff0075a7 */ /* 0x0002a2000802014b */
[----:B------:R-:W-:Y:S05]  /*c1c0*/  @!P0 BRA `(.L_x_10870) ;  /* 0x0000000000048947 */ /* 0x000fea0003800000 */
[----:B------:R-:W-:Y:S01]  /*c1d0*/  BPT.TRAP 0x1 ;  /* 0x000000040000795c */ /* 0x000fe20000300000 */
.L_x_10870:
[----:B--2---:R-:W-:Y:S05]  /*c1e0*/  @P1 BRA `(.L_x_10871) ;  /* 0x0000000000081947 */ /* 0x004fea0003800000 */
[----:B------:R-:W2:Y:S02]  /*c1f0*/  SYNCS.PHASECHK.TRANS64.TRYWAIT P1, [UR11+0x13250], R0 ;  /* 0x01325000ff0075a7 */ /* 0x000ea4000802014b */
[----:B--2---:R-:W-:Y:S05]  /*c200*/  @!P1 BRA `(.L_x_10872) ;  /* 0x0000008400249947 */ /* 0x004fea0003800000 */
.L_x_10871:
        /* <DEDUP_REMOVED lines=39> */
[----:B------:R-:W-:Y:S02]  /*c480*/  ISETP.GE.AND P1, PT, R10, 0x1, PT ;  /* 0x000000010a00780c */ /* 0x000fe40003f26270 */
[----:B------:R-:W-:-:S05]  /*c490*/  IMAD R3, R18, UR22, R136 ;  /* 0x0000001612037c24 */ /* 0x000fca000f8e0288 */
[----:B---3--:R-:W-:-:S05]  /*c4a0*/  IADD3 R0, R3, 0x1, -R14 ;  /* 0x0000000103007810 */ /* 0x008fca0007ffe80e */
[----:B------:R-:W-:-:S04]  /*c4b0*/  IMAD R0, R17, -0x2, R0 ;  /* 0xfffffffe11007824 */ /* 0x000fc800078e0200 */
[C---:B------:R-:W-:Y:S02]  /*c4c0*/  VIADD R21, R0.reuse, UR21 ;  /* 0x0000001500157c36 */ /* 0x040fe40008000000 */
[----:B------:R-:W-:Y:S02]  /*c4d0*/  VIADD R20, R0, UR6 ;  /* 0x0000000600147c36 */ /* 0x000fe40008000000 */
[----:B------:R-:W-:Y:S02]  /*c4e0*/  IMAD R0, R17, -0x2, R136 ;  /* 0xfffffffe11007824 */ /* 0x000fe400078e0288 */
[C---:B------:R-:W-:Y:S02]  /*c4f0*/  IMAD.IADD R19, R8.reuse, 0x1, R21 ;  /* 0x0000000108137824 */ /* 0x040fe400078e0215 */
[----:B------:R-:W-:Y:S01]  /*c500*/  IMAD.IADD R3, R8, 0x1, R20 ;  /* 0x0000000108037824 */ /* 0x000fe200078e0214 */
        /* <DEDUP_REMOVED lines=12> */
.L_x_10875:
[----:B------:R-:W-:-:S05]  /*c5d0*/  IMAD.U32 R138, RZ, RZ, UR20 ;  /* 0x00000014ff8a7e24 */ /* 0x000fca000f8e00ff */
[----:B------:R-:W-:-:S13]  /*c5e0*/  ISETP.NE.AND P1, PT, R138, 0x1, PT ;  /* 0x000000018a00780c */ /* 0x000fda0003f25270 */
[----:B------:R-:W1:Y:S01]  /*c5f0*/  @P1 LDC.64 R14, c[0x0][0x9e8] ;  /* 0x00027a00ff0e1b82 */ /* 0x000e620000000a00 */
[----:B------:R-:W-:-:S04]  /*c600*/  @P1 IMAD.IADD R137, R156, 0x1, R8 ;  /* 0x000000019c891824 */ /* 0x000fc800078e0208 */
[----:B-1----:R-:W-:-:S04]  /*c610*/  @P1 IMAD.HI.U32 R14, R137, R14, RZ ;  /* 0x0000000e890e1227 */ /* 0x002fc800078e00ff */
[----:B------:R-:W-:Y:S01]  /*c620*/  IMAD.MOV.U32 R137, RZ, RZ, R11 ;  /* 0x000000ffff897224 */ /* 0x000fe200078e000b */
[----:B------:R-:W-:-:S07]  /*c630*/  @P1 SHF.R.U32.HI R137, RZ, R15, R14 ;  /* 0x0000000fff891219 */ /* 0x000fce000001160e */
.L_x_10876:
[----:B------:R-:W-:Y:S05]  /*c640*/  BSYNC B0 ;  /* 0x0000000000007941 */ /* 0x000fea0003800000 */
.L_x_10874:
[----:B------:R-:W-:-:S05]  /*c650*/  IMAD R14, R137, R138, R0 ;  /* 0x0000008a890e7224 */ /* 0x000fca00078e0200 */
[----:B------:R-:W-:Y:S02]  /*c660*/  VIADDMNMX R19, R14, R138, R19, PT ;  /* 0x0000008a0e137246 */ /* 0x000fe40003800113 */
[----:B------:R-:W-:-:S07]  /*c670*/  VIMNMX R3, R3, R14, !PT ;  /* 0x0000000e03037248 */ /* 0x000fce0007fe0100 */
.L_x_10873:
        /* <DEDUP_REMOVED lines=25> */
[C---:B------:R-:W-:Y:S02]  /*c810*/  ISETP.GE.AND P2, PT, R136.reuse, 0x12, PT ;  /* 0x000000128800780c */ /* 0x040fe40003f46270 */
        /* <DEDUP_REMOVED lines=220> */
.L_x_10879:
[----:B------:R-:W-:-:S05]  /*d5e0*/  IMAD.U32 R120, RZ, RZ, UR20 ;  /* 0x00000014ff787e24 */ /* 0x000fca000f8e00ff */
[----:B------:R-:W-:-:S13]  /*d5f0*/  ISETP.NE.AND P6, PT, R120, 0x1, PT ;  /* 0x000000017800780c */ /* 0x000fda0003fc5270 */
[----:B------:R-:W1:Y:S02]  /*d600*/  @P6 LDC.64 R14, c[0x0][0x9e8] ;  /* 0x00027a00ff0e6b82 */ /* 0x000e640000000a00 */
[----:B-1----:R-:W-:-:S05]  /*d610*/  @P6 IMAD.HI.U32 R14, R3, R14, RZ ;  /* 0x0000000e030e6227 */ /* 0x002fca00078e00ff */
[----:B------:R-:W-:-:S07]  /*d620*/  @P6 SHF.R.U32.HI R3, RZ, R15, R14 ;  /* 0x0000000fff036219 */ /* 0x000fce000001160e */
.L_x_10880:
[----:B------:R-:W-:Y:S05]  /*d630*/  BSYNC B0 ;  /* 0x0000000000007941 */ /* 0x000fea0003800000 */
.L_x_10878:
[----:B------:R-:W-:-:S05]  /*d640*/  IMAD R3, R3, R120, R0 ;  /* 0x0000007803037224 */ /* 0x000fca00078e0200 */
[----:B------:R-:W-:Y:S02]  /*d650*/  VIADDMNMX R21, R3, R120, R21, PT ;  /* 0x0000007803157246 */ /* 0x000fe40003800115 */
[----:B------:R-:W-:-:S07]  /*d660*/  VIMNMX R20, R20, R3, !PT ;  /* 0x0000000314147248 */ /* 0x000fce0007fe0100 */
.L_x_10877:
        /* <DEDUP_REMOVED lines=110> */
[C---:B------:R-:W-:Y:S02]  /*dd50*/  ISETP.LT.OR P3, PT, R21.reuse, 0x91, P3 ;  /* 0x000000911500780c */ /* 0x040fe40001f61670 */
        /* <DEDUP_REMOVED lines=21> */
[----:B-1----:R-:W-:Y:S01]  /*deb0*/  FMNMX.FTZ R3, R19, R0, !PT ;  /* 0x0000000013037209 */ /* 0x002fe20007810000 */
[----:B------:R-:W-:Y:S01]  /*dec0*/  IMAD.U32 R0, RZ, RZ, UR41 ;  /* 0x00000029ff007e24 */ /* 0x000fe2000f8e00ff */
        /* <DEDUP_REMOVED lines=162> */
[----:B------:R-:W-:Y:S02]  /*e8f0*/  MUFU.EX2 R76, R133 ;  /* 0x00000085004c7308 */ /* 0x000fe40000000800 */
[----:B------:R-:W1:Y:S06]  /*e900*/  SHFL.BFLY PT, R132, R129, 0x2, 0x1f ;  /* 0x0c401f0081847f89 */ /* 0x000e6c00000e0000 */
[----:B------:R-:W-:Y:S08]  /*e910*/  MUFU.EX2 R116, R116 ;  /* 0x0000007400747308 */ /* 0x000ff00000000800 */
[----:B------:R-:W-:Y:S08]  /*e920*/  MUFU.EX2 R117, R117 ;  /* 0x0000007500757308 */ /* 0x000ff00000000800 */
[----:B------:R-:W-:Y:S01]  /*e930*/  MUFU.EX2 R88, R88 ;  /* 0x0000005800587308 */ /* 0x000fe20000000800 */
[----:B-1----:R-:W-:Y:S01]  /*e940*/  FMNMX.FTZ R132, R129, R132, !PT ;  /* 0x0000008481847209 */ /* 0x002fe20007810000 */
[----:B------:R-:W-:Y:S01]  /*e950*/  FFMA.FTZ R129, R69, UR41, -R0 ;  /* 0x0000002945817c23 */ /* 0x000fe20008010800 */
[----:B------:R-:W-:-:S03]  /*e960*/  FSEL R69, R3, RZ, P1 ;  /* 0x000000ff03457208 */ /* 0x000fc60000800000 */
[----:B------:R-:W1:Y:S02]  /*e970*/  SHFL.BFLY PT, R85, R132, 0x1, 0x1f ;  /* 0x0c201f0084557f89 */ /* 0x000e6400000e0000 */
[----:B------:R-:W-:Y:S01]  /*e980*/  MUFU.EX2 R89, R89 ;  /* 0x0000005900597308 */ /* 0x000fe20000000800 */
[----:B------:R-:W-:-:S04]  /*e990*/  FADD.FTZ R12, -R69, R12 ;  /* 0x0000000c450c7221 */ /* 0x000fc80000010100 */
[----:B------:R-:W-:-:S03]  /*e9a0*/  FMUL.FTZ R12, R12, UR41 ;  /* 0x000000290c0c7c20 */ /* 0x000fc60008410000 */
[----:B------:R2:W-:Y:S08]  /*e9b0*/  MUFU.EX2 R69, R129 ;  /* 0x0000008100457308 */ /* 0x0005f00000000800 */
[----:B------:R-:W3:Y:S01]  /*e9c0*/  MUFU.EX2 R12, R12 ;  /* 0x0000000c000c7308 */ /* 0x000ee20000000800 */
[----:B-1----:R-:W-:Y:S01]  /*e9d0*/  FMNMX.FTZ R0, R132, R85, !PT ;  /* 0x0000005584007209 */ /* 0x002fe20007810000 */
[----:B------:R-:W-:-:S06]  /*e9e0*/  IMAD.U32 R85, RZ, RZ, UR41 ;  /* 0x00000029ff557e24 */ /* 0x000fcc000f8e00ff */
[----:B------:R-:W-:Y:S01]  /*e9f0*/  MUFU.EX2 R92, R92 ;  /* 0x0000005c005c7308 */ /* 0x000fe20000000800 */
[C---:B------:R-:W-:Y:S01]  /*ea00*/  FSETP.NEU.FTZ.AND P1, PT, R0.reuse, -INF , PT ;  /* 0xff8000000000780b */ /* 0x040fe20003f3d000 */
[----:B------:R-:W-:-:S05]  /*ea10*/  FFMA.FTZ R84, R0, R85, -8 ;  /* 0xc100000000547423 */ /* 0x000fca0000010055 */
[----:B------:R-:W-:Y:S01]  /*ea20*/  FSEL R84, R84, RZ, P1 ;  /* 0x000000ff54547208 */ /* 0x000fe20000800000 */
[----:B------:R-:W-:Y:S04]  /*ea30*/  MUFU.EX2 R93, R93 ;  /* 0x0000005d005d7308 */ /* 0x000fe80000000800 */
[----:B--2---:R-:W-:-:S01]  /*ea40*/  FFMA.FTZ R129, R134, UR41, -R84 ;  /* 0x0000002986817c23 */ /* 0x004fc20008010854 */
        /* <DEDUP_REMOVED lines=8> */
[----:B------:R-:W-:Y:S01]  /*ead0*/  MUFU.EX2 R85, R85 ;  /* 0x0000005500557308 */ /* 0x000fe20000000800 */
[----:B------:R-:W-:Y:S01]  /*eae0*/  FMUL.FTZ R131, R134, UR41 ;  /* 0x0000002986837c20 */ /* 0x000fe20008410000 */
[----:B------:R-:W-:Y:S01]  /*eaf0*/  FFMA.FTZ R132, R135, UR41, -R84 ;  /* 0x0000002987847c23 */ /* 0x000fe20008010854 */
[----:B---3--:R-:W-:-:S01]  /*eb00*/  FFMA.FTZ R135, R12, R6, R15 ;  /* 0x000000060c877223 */ /* 0x008fc2000001000f */
[--C-:B------:R-:W-:Y:S01]  /*eb10*/  FFMA.FTZ R133, R94, UR41, -R84.reuse ;  /* 0x000000295e857c23 */ /* 0x100fe20008010854 */
[----:B------:R-:W-:-:S01]  /*eb20*/  FFMA.FTZ R94, R95, UR41, -R84 ;  /* 0x000000295f5e7c23 */ /* 0x000fc20008010854 */
[----:B------:R-:W-:Y:S01]  /*eb30*/  FFMA.FTZ R95, R98, UR41, -R84 ;  /* 0x00000029625f7c23 */ /* 0x000fe20008010854 */
[----:B------:R-:W-:-:S01]  /*eb40*/  FADD.FTZ R134, R14, R135 ;  /* 0x000000870e867221 */ /* 0x000fc20000010000 */
        /* <DEDUP_REMOVED lines=167> */
.L_x_10881:
        /* <DEDUP_REMOVED lines=82> */
.L_x_10864:
[----:B------:R-:W-:Y:S06]  /*fae0*/  BAR.ARV 0x8, 0x1a0 ;  /* 0x0206800000007b1d */ /* 0x000fec0000002000 */
[----:B------:R-:W-:Y:S05]  /*faf0*/  @!P0 BRA `(.L_x_10883) ;  /* 0x0000000000048947 */ /* 0x000fea0003800000 */
[----:B------:R-:W-:Y:S01]  /*fb00*/  BPT.TRAP 0x1 ;  /* 0x000000040000795c */ /* 0x000fe20000300000 */
.L_x_10883:
[----:B------:R-:W-:Y:S01]  /*fb10*/  ULEA UR14, UR38, UR40, 0x3 ;  /* 0x00000028260e7291 */ /* 0x000fe2000f8e183f */
[----:B------:R-:W-:-:S05]  /*fb20*/  IMAD.U32 R4, RZ, RZ, UR37 ;  /* 0x00000025ff047e24 */ /* 0x000fca000f8e00ff */
[----:B------:R-:W-:-:S04]  /*fb30*/  SHF.L.U32 R4, R4, 0x1f, RZ ;  /* 0x0000001f04047819 */ /* 0x000fc800000006ff */
[----:B------:R1:W2:Y:S01]  /*fb40*/  SYNCS.PHASECHK.TRANS64.TRYWAIT P1, [UR14+0x13250], R4 ;  /* 0x01325004ff0075a7 */ /* 0x0002a2000802014e */
[----:B------:R-:W-:Y:S05]  /*fb50*/  @!P0 BRA `(.L_x_10884) ;  /* 0x0000000000048947 */ /* 0x000fea0003800000 */
[----:B------:R-:W-:Y:S01]  /*fb60*/  BPT.TRAP 0x1 ;  /* 0x000000040000795c */ /* 0x000fe20000300000 */
.L_x_10884:
[----:B--2---:R-:W-:Y:S05]  /*fb70*/  @P1 BRA `(.L_x_10885) ;  /* 0x0000000000081947 */ /* 0x004fea0003800000 */
[----:B------:R-:W2:Y:S02]  /*fb80*/  SYNCS.PHASECHK.TRANS64.TRYWAIT P1, [UR14+0x13250], R4 ;  /* 0x01325004ff0075a7 */ /* 0x000ea4000802014e */
[----:B--2---:R-:W-:Y:S05]  /*fb90*/  @!P1 BRA `(.L_x_10886) ;  /* 0x0000004800d89947 */ /* 0x004fea0003800000 */
.L_x_10885:
        /* <DEDUP_REMOVED lines=21> */
[----:B------:R-:W-:Y:S01]  /*fcf0*/  QGMMA.64x64x32.F32.E4M3.E4M3 R24, R152, gdesc[UR8], R24, gsb0 ;  /* 0x00e0000898187df3 */ /* 0x000fe20008000818 */
[----:B------:R-:W-:Y:S02]  /*fd00*/  @UP0 UIMAD UR8, UR48, UR13, UR8 ;  /* 0x0000000d300802a4 */ /* 0x000fe4000f8e0208 */
        /* <DEDUP_REMOVED lines=8> */
[----:B------:R-:W-:Y:S02]  /*fd90*/  UMOV UR7, 0xc0000010 ;  /* 0xc000001000077882 */ /* 0x000fe40000000000 */
[----:B------:R-:W-:Y:S01]  /*fda0*/  UMOV UR6, UR4 ;  /* 0x0000000400067c82 */ /* 0x000fe20008000000 */
[----:B------:R-:W-:Y:S02]  /*fdb0*/  WARPGROUP.DEPBAR.LE gsb0, 0x0 ;  /* 0x00008000000079c5 */ /* 0x000fe40000010000 */
[----:B------:R-:W-:-:S06]  /*fdc0*/  WARPGROUP.ARRIVE ;  /* 0x00000000000079c5 */ /* 0x000fcc0000000000 */
[----:B------:R-:W-:Y:S01]  /*fdd0*/  QGMMA.64x64x32.F32.E4M3.E4M3 R24, R148, gdesc[UR4], R24, gsb0 ;  /* 0x00e0000494187df3 */ /* 0x000fe20008000818 */
[----:B------:R-:W-:Y:S01]  /*fde0*/  UIADD3 UR4, UR10, 0x100, URZ ;  /* 0x000001000a047890 */ /* 0x000fe2000fffe03f */
[----:B------:R-:W-:-:S06]  /*fdf0*/  UMOV UR7, 0xc0000010 ;  /* 0xc000001000077882 */ /* 0x000fcc0000000000 */
[----:B------:R-:W-:Y:S01]  /*fe00*/  UMOV UR6, UR4 ;  /* 0x0000000400067c82 */ /* 0x000fe20008000000 */
[----:B------:R-:W-:Y:S02]  /*fe10*/  WARPGROUP.DEPBAR.LE gsb0, 0x0 ;  /* 0x00008000000079c5 */ /* 0x000fe40000010000 */
[----:B------:R-:W-:-:S06]  /*fe20*/  WARPGROUP.ARRIVE ;  /* 0x00000000000079c5 */ /* 0x000fcc0000000000 */
[----:B------:R-:W-:Y:S01]  /*fe30*/  QGMMA.64x64x32.F32.E4M3.E4M3 R24, R144, gdesc[UR4], R24, gsb0 ;  /* 0x00e0000490187df3 */ /* 0x000fe20008000818 */
[----:B------:R-:W-:Y:S01]  /*fe40*/  UIADD3 UR4, UR10, 0x180, URZ ;  /* 0x000001800a047890 */ /* 0x000fe2000fffe03f */
[----:B------:R-:W-:-:S06]  /*fe50*/  UMOV UR7, 0xc0000010 ;  /* 0xc000001000077882 */ /* 0x000fcc0000000000 */
[----:B------:R-:W-:Y:S01]  /*fe60*/  UMOV UR6, UR4 ;  /* 0x0000000400067c82 */ /* 0x000fe20008000000 */
[----:B------:R-:W4:Y:S04]  /*fe70*/  SHFL.BFLY PT, R11, R6, 0x2, 0x1f ;  /* 0x0c401f00060b7f89 */ /* 0x000f2800000e0000 */
[----:B--2---:R-:W2:Y:S01]  /*fe80*/  SHFL.BFLY PT, R8, R5, 0x2, 0x1f ;  /* 0x0c401f0005087f89 */ /* 0x004ea200000e0000 */
[----:B------:R-:W-:Y:S02]  /*fe90*/  WARPGROUP.DEPBAR.LE gsb0, 0x0 ;  /* 0x00008000000079c5 */ /* 0x000fe40000010000 */
[----:B------:R-:W-:-:S06]  /*fea0*/  WARPGROUP.ARRIVE ;  /* 0x00000000000079c5 */ /* 0x000fcc0000000000 */
[----:B------:R-:W-:Y:S01]  /*feb0*/  QGMMA.64x64x32.F32.E4M3.E4M3 R24, R140, gdesc[UR4], R24, gsb0 ;  /* 0x00e000048c187df3 */ /* 0x000fe20008000818 */
[----:B----4-:R-:W-:-:S01]  /*fec0*/  FADD.FTZ R11, R11, R6 ;  /* 0x000000060b0b7221 */ /* 0x010fc20000010000 */
[----:B------:R-:W-:Y:S01]  /*fed0*/  UIADD3 UR10, UR10, 0x200, URZ ;  /* 0x000002000a0a7890 */ /* 0x000fe2000fffe03f */
[----:B--2---:R-:W-:-:S01]  /*fee0*/  FADD.FTZ R8, R8, R5 ;  /* 0x0000000508087221 */ /* 0x004fc20000010000 */
[----:B------:R-:W-:Y:S02]  /*fef0*/  UMOV UR11, 0xc0000010 ;  /* 0xc0000010000b7882 */ /* 0x000fe40000000000 */
[----:B-1----:R-:W1:Y:S04]  /*ff00*/  SHFL.BFLY PT, R4, R11, 0x1, 0x1f ;  /* 0x0c201f000b047f89 */ /* 0x002e6800000e0000 */
[----:B------:R-:W2:Y:S01]  /*ff10*/  SHFL.BFLY PT, R9, R8, 0x1, 0x1f ;  /* 0x0c201f0008097f89 */ /* 0x000ea200000e0000 */
[----:B------:R-:W-:-:S02]  /*ff20*/  IMAD.MOV.U32 R6, RZ, RZ, RZ ;  /* 0x000000ffff067224 */ /* 0x000fc400078e00ff */
[----:B-1----:R-:W-:Y:S01]  /*ff30*/  FADD.FTZ R12, R11, R4 ;  /* 0x000000040b0c7221 */ /* 0x002fe20000010000 */
        /* <DEDUP_REMOVED lines=30> */
.L_x_10887:
        /* <DEDUP_REMOVED lines=42> */
.L_x_10813:
        /* <DEDUP_REMOVED lines=32> */
[----:B------:R-:W-:Y:S01]  /*105c0*/  UIMAD UR5, UR5, UR8, URZ ;  /* 0x00000008050572a4 */ /* 0x000fe2000f8e023f */
[----:B------:R-:W-:Y:S01]  /*105d0*/  F2FP.BF16.F32.PACK_AB R25, R30, R25 ;  /* 0x000000191e19723e */ /* 0x000fe200000010ff */
[----:B------:R-:W-:Y:S01]  /*105e0*/  UIMAD.WIDE.U32 UR6, UR43, UR8, URZ ;  /* 0x000000082b0672a5 */ /* 0x000fe2000f8e003f */
[----:B------:R-:W-:Y:S01]  /*105f0*/  F2FP.BF16.F32.PACK_AB R21, R36, R21 ;  /* 0x000000152415723e */ /* 0x000fe200000010ff */
[----:B------:R-:W-:Y:S01]  /*10600*/  UIMAD UR5, UR43, UR9, UR5 ;  /* 0x000000092b0572a4 */ /* 0x000fe2000f8e0205 */
[----:B------:R-:W-:Y:S02]  /*10610*/  F2FP.BF16.F32.PACK_AB R15, R38, R15 ;  /* 0x0000000f260f723e */ /* 0x000fe400000010ff */
[----:B------:R-:W-:Y:S01]  /*10620*/  F2FP.BF16.F32.PACK_AB R14, R39, R14 ;  /* 0x0000000e270e723e */ /* 0x000fe200000010ff */
[----:B------:R-:W-:Y:S01]  /*10630*/  UIADD3 UR5, UR7, UR5, URZ ;  /* 0x0000000507057290 */ /* 0x000fe2000fffe03f */
[----:B--2---:R-:W-:-:S02]  /*10640*/  LOP3.LUT P0, R6, R51, 0x3, RZ, 0xc0, !PT ;  /* 0x0000000333067812 */ /* 0x004fc4000780c0ff */
[----:B------:R-:W-:Y:S02]  /*10650*/  IADD3 R7, P1, R22, 0x20, RZ ;  /* 0x0000002016077810 */ /* 0x000fe40007f3e0ff */
[----:B------:R-:W-:Y:S02]  /*10660*/  ISETP.EQ.OR P0, PT, R6, 0x3, !P0 ;  /* 0x000000030600780c */ /* 0x000fe40004702670 */
[----:B------:R-:W-:Y:S02]  /*10670*/  LOP3.LUT R6, R7, 0x380, RZ, 0xc0, !PT ;  /* 0x0000038007067812 */ /* 0x000fe400078ec0ff */
[----:B------:R-:W-:Y:S02]  /*10680*/  SEL R35, R9, R8, P0 ;  /* 0x0000000809237207 */ /* 0x000fe40000000000 */
[----:B------:R-:W-:Y:S02]  /*10690*/  SEL R37, R8, R9, P0 ;  /* 0x0000000908257207 */ /* 0x000fe40000000000 */
[----:B------:R-:W-:-:S02]  /*106a0*/  SEL R43, R11, R10, P0 ;  /* 0x0000000a0b2b7207 */ /* 0x000fc40000000000 */
[----:B------:R-:W-:Y:S02]  /*106b0*/  SEL R45, R10, R11, P0 ;  /* 0x0000000b0a2d7207 */ /* 0x000fe40000000000 */
[----:B------:R-:W-:Y:S02]  /*106c0*/  IADD3 R9, P3, R22, 0x40, RZ ;  /* 0x0000004016097810 */ /* 0x000fe40007f7e0ff */
[----:B------:R-:W-:Y:S02]  /*106d0*/  SHF.R.U64 R10, R6, 0x3, RZ ;  /* 0x00000003060a7819 */ /* 0x000fe400000012ff */
[----:B------:R-:W-:Y:S02]  /*106e0*/  SEL R31, R13, R12, P0 ;  /* 0x0000000c0d1f7207 */ /* 0x000fe40000000000 */
[----:B------:R-:W-:Y:S02]  /*106f0*/  SEL R33, R12, R13, P0 ;  /* 0x0000000d0c217207 */ /* 0x000fe40000000000 */
[----:B------:R-:W-:-:S02]  /*10700*/  LOP3.LUT R8, R9, 0x380, RZ, 0xc0, !PT ;  /* 0x0000038009087812 */ /* 0x000fc400078ec0ff */
[----:B------:R-:W-:Y:S02]  /*10710*/  LOP3.LUT R10, R10, R7, RZ, 0x3c, !PT ;  /* 0x000000070a0a7212 */ /* 0x000fe400078e3cff */
[----:B------:R-:W-:Y:S02]  /*10720*/  LOP3.LUT R13, R22, 0x380, RZ, 0xc0, !PT ;  /* 0x00000380160d7812 */ /* 0x000fe400078ec0ff */
[----:B------:R-:W-:Y:S02]  /*10730*/  SHF.R.S32.HI R7, RZ, 0x1f, R26 ;  /* 0x0000001fff077819 */ /* 0x000fe4000001141a */
[----:B------:R-:W-:Y:S02]  /*10740*/  SEL R47, R3, R0, P0 ;  /* 0x00000000032f7207 */ /* 0x000fe40000000000 */
[----:B------:R-:W-:Y:S02]  /*10750*/  SEL R3, R0, R3, P0 ;  /* 0x0000000300037207 */ /* 0x000fe40000000000 */
[----:B------:R-:W-:-:S02]  /*10760*/  SHF.R.U64 R8, R8, 0x3, RZ ;  /* 0x0000000308087819 */ /* 0x000fc400000012ff */
[----:B------:R-:W-:Y:S02]  /*10770*/  SHF.R.U64 R13, R13, 0x3, RZ ;  /* 0x000000030d0d7819 */ /* 0x000fe400000012ff */
[----:B------:R-:W-:Y:S02]  /*10780*/  LEA.HI R0, R7, R26, RZ, 0x7 ;  /* 0x0000001a07007211 */ /* 0x000fe400078f38ff */
[----:B------:R-:W-:Y:S02]  /*10790*/  IADD3 R11, P2, R22, 0x60, RZ ;  /* 0x00000060160b7810 */ /* 0x000fe40007f5e0ff */
[----:B------:R-:W-:Y:S02]  /*107a0*/  LOP3.LUT R8, R8, R9, RZ, 0x3c, !PT ;  /* 0x0000000908087212 */ /* 0x000fe400078e3cff */
[----:B------:R-:W-:Y:S01]  /*107b0*/  LOP3.LUT R12, R13, R22, RZ, 0x3c, !PT ;  /* 0x000000160d0c7212 */ /* 0x000fe200078e3cff */
[----:B------:R-:W-:Y:S01]  /*107c0*/  IMAD.MOV.U32 R13, RZ, RZ, R23 ;  /* 0x000000ffff0d7224 */ /* 0x000fe200078e0017 */
[----:B------:R-:W-:-:S02]  /*107d0*/  SEL R19, R28, R29, P0 ;  /* 0x0000001d1c137207 */ /* 0x000fc40000000000 */
[----:B------:R-:W-:Y:S02]  /*107e0*/  LOP3.LUT R9, R0, 0xffffff80, RZ, 0xc0, !PT ;  /* 0xffffff8000097812 */ /* 0x000fe400078ec0ff */
[----:B------:R-:W-:Y:S02]  /*107f0*/  SEL R29, R29, R28, P0 ;  /* 0x0000001c1d1d7207 */ /* 0x000fe40000000000 */
[----:B------:R-:W-:Y:S01]  /*10800*/  LOP3.LUT R6, R11, 0x380, RZ, 0xc0, !PT ;  /* 0x000003800b067812 */ /* 0x000fe200078ec0ff */
[----:B------:R-:W-:Y:S01]  /*10810*/  IMAD.IADD R9, R26, 0x1, -R9 ;  /* 0x000000011a097824 */ /* 0x000fe200078e0a09 */
[----:B------:R-:W-:Y:S02]  /*10820*/  MOV R46, R12 ;  /* 0x0000000c002e7202 */ /* 0x000fe40000000f00 */
[----:B------:R-:W-:Y:S02]  /*10830*/  SHF.R.U64 R6, R6, 0x3, RZ ;  /* 0x0000000306067819 */ /* 0x000fe400000012ff */
        /* <DEDUP_REMOVED lines=8> */
[----:B------:R-:W-:Y:S01]  /*108c0*/  MOV R44, R10 ;  /* 0x0000000a002c7202 */ /* 0x000fe20000000f00 */
[----:B------:R-:W-:Y:S01]  /*108d0*/  IMAD.U32 R11, RZ, RZ, UR7 ;  /* 0x00000007ff0b7e24 */ /* 0x000fe2000f8e00ff */
[----:B------:R-:W-:Y:S01]  /*108e0*/  LEA.HI R50, R7, R26, RZ, 0x5 ;  /* 0x0000001a07327211 */ /* 0x000fe200078f28ff */
[----:B------:R-:W-:Y:S01]  /*108f0*/  IMAD.U32 R11, RZ, RZ, UR5 ;  /* 0x00000005ff0b7e24 */ /* 0x000fe2000f8e00ff */
[----:B------:R-:W-:Y:S01]  /*10900*/  USHF.R.S32.HI UR5, URZ, 0x1f, UR44 ;  /* 0x0000001f3f057899 */ /* 0x000fe2000801142c */
[--C-:B------:R-:W-:Y:S01]  /*10910*/  IMAD.X R7, RZ, RZ, R23.reuse, P2 ;  /* 0x000000ffff077224 */ /* 0x100fe200010e0617 */
[----:B------:R-:W-:Y:S01]  /*10920*/  LOP3.LUT P1, RZ, R9, 0x3, RZ, 0xc0, !PT ;  /* 0x0000000309ff7812 */ /* 0x000fe2000782c0ff */
[----:B------:R-:W-:Y:S01]  /*10930*/  IMAD.X R9, RZ, RZ, R23, P3 ;  /* 0x000000ffff097224 */ /* 0x000fe200018e0617 */
[----:B------:R-:W-:Y:S01]  /*10940*/  SHF.R.S32.HI R50, RZ, 0x5, R50 ;  /* 0x00000005ff327819 */ /* 0x000fe20000011432 */
[----:B------:R-:W-:Y:S01]  /*10950*/  IMAD.U32 R10, RZ, RZ, UR6 ;  /* 0x00000006ff0a7e24 */ /* 0x000fe2000f8e00ff */
[----:B------:R-:W-:Y:S01]  /*10960*/  MOV R40, R6 ;  /* 0x0000000600287202 */ /* 0x000fe20000000f00 */
[----:B-1----:R-:W-:Y:S01]  /*10970*/  IMAD R6, R48, UR5, RZ ;  /* 0x0000000530067c24 */ /* 0x002fe2000f8e02ff */
[----:B------:R-:W-:Y:S01]  /*10980*/  MOV R42, R8 ;  /* 0x00000008002a7202 */ /* 0x000fe20000000f00 */
[----:B------:R-:W-:Y:S01]  /*10990*/  ULDC UR5, c[0x0][0xa88] ;  /* 0x0002a20000057ab9 */ /* 0x000fe20000000800 */
[----:B------:R-:W-:Y:S01]  /*109a0*/  ULDC.64 UR6, c[0x0][0xb40] ;  /* 0x0002d00000067ab9 */ /* 0x000fe20000000a00 */
[----:B---3--:R-:W-:Y:S01]  /*109b0*/  LOP3.LUT R0, R18, 0x2, RZ, 0x3c, !PT ;  /* 0x0000000212007812 */ /* 0x008fe200078e3cff */
[----:B------:R-:W-:Y:S04]  /*109c0*/  SHFL.IDX PT, R19, R19, R18, 0x1c1f ;  /* 0x001c1f1213137589 */ /* 0x000fe800000e0000 */
[----:B------:R-:W1:Y:S04]  /*109d0*/  SHFL.IDX PT, R12, R29, R0, 0x1c1f ;  /* 0x001c1f001d0c7589 */ /* 0x000e6800000e0000 */
[----:B------:R-:W-:Y:S04]  /*109e0*/  SHFL.IDX PT, R39, R39, R18, 0x1c1f ;  /* 0x001c1f1227277589 */ /* 0x000fe800000e0000 */
[----:B------:R2:W3:Y:S04]  /*109f0*/  SHFL.IDX PT, R24, R25, R0, 0x1c1f ;  /* 0x001c1f0019187589 */ /* 0x0004e800000e0000 */
[----:B------:R-:W-:Y:S04]  /*10a00*/  SHFL.IDX PT, R27, R27, R18, 0x1c1f ;  /* 0x001c1f121b1b7589 */ /* 0x000fe800000e0000 */
[----:B------:R-:W4:Y:S01]  /*10a10*/  SHFL.IDX PT, R14, R21, R0, 0x1c1f ;  /* 0x001c1f00150e7589 */ /* 0x000f2200000e0000 */
[----:B--2---:R-:W-:-:S03]  /*10a20*/  IMAD R25, R49, UR44, R6 ;  /* 0x0000002c31197c24 */ /* 0x004fc6000f8e0206 */
[----:B------:R-:W-:Y:S01]  /*10a30*/  SHFL.IDX PT, R41, R41, R18, 0x1c1f ;  /* 0x001c1f1229297589 */ /* 0x000fe200000e0000 */
[----:B------:R-:W-:-:S03]  /*10a40*/  IMAD.WIDE.U32 R6, R48, UR44, R10 ;  /* 0x0000002c30067c25 */ /* 0x000fc6000f8e000a */
[----:B------:R-:W2:Y:S01]  /*10a50*/  SHFL.IDX PT, R30, R15, R0, 0x1c1f ;  /* 0x001c1f000f1e7589 */ /* 0x000ea200000e0000 */
[----:B-1----:R-:W-:Y:S02]  /*10a60*/  SEL R8, R19, R12, P0 ;  /* 0x0000000c13087207 */ /* 0x002fe40000000000 */
[----:B------:R-:W-:Y:S01]  /*10a70*/  SEL R10, R12, R19, P0 ;  /* 0x000000130c0a7207 */ /* 0x000fe20000000000 */
[----:B------:R-:W-:Y:S01]  /*10a80*/  SHFL.IDX PT, R31, R31, R18, 0x1c1f ;  /* 0x001c1f121f1f7589 */ /* 0x000fe200000e0000 */
[----:B------:R-:W-:-:S03]  /*10a90*/  VIADD R19, R157, UR42 ;  /* 0x0000002a9d137c36 */ /* 0x000fc60008000000 */
[----:B------:R-:W-:Y:S01]  /*10aa0*/  SHFL.IDX PT, R35, R35, R18, 0x1c1f ;  /* 0x001c1f1223237589 */ /* 0x000fe200000e0000 */
[C---:B------:R-:W-:Y:S01]  /*10ab0*/  VIADD R12, R19.reuse, 0x8 ;  /* 0x00000008130c7836 */ /* 0x040fe20000000000 */
[----:B------:R-:W-:Y:S02]  /*10ac0*/  SHF.R.S32.HI R13, RZ, 0x1f, R19 ;  /* 0x0000001fff0d7819 */ /* 0x000fe40000011413 */
[----:B------:R-:W-:Y:S01]  /*10ad0*/  SHFL.IDX PT, R43, R43, R18, 0x1c1f ;  /* 0x001c1f122b2b7589 */ /* 0x000fe200000e0000 */
[----:B------:R-:W-:Y:S02]  /*10ae0*/  ISETP.GE.OR P2, PT, R19, UR5, P1 ;  /* 0x0000000513007c0c */ /* 0x000fe40008f46670 */
[----:B------:R-:W-:Y:S01]  /*10af0*/  ISETP.GE.OR P1, PT, R12, UR5, P1 ;  /* 0x000000050c007c0c */ /* 0x000fe20008f26670 */
[----:B------:R-:W1:Y:S01]  /*10b00*/  SHFL.IDX PT, R20, R33, R0, 0x1c1f ;  /* 0x001c1f0021147589 */ /* 0x000e6200000e0000 */
[----:B---3--:R-:W-:Y:S02]  /*10b10*/  SEL R9, R39, R24, P0 ;  /* 0x0000001827097207 */ /* 0x008fe40000000000 */
[----:B------:R-:W-:Y:S01]  /*10b20*/  SEL R11, R24, R39, P0 ;  /* 0x00000027180b7207 */ /* 0x000fe20000000000 */
[----:B------:R-:W3:Y:S01]  /*10b30*/  SHFL.IDX PT, R28, R37, R0, 0x1c1f ;  /* 0x001c1f00251c7589 */ /* 0x000ee200000e0000 */
[----:B----4-:R-:W-:-:S02]  /*10b40*/  SEL R12, R27, R14, P0 ;  /* 0x0000000e1b0c7207 */ /* 0x010fc40000000000 */
[----:B------:R-:W-:Y:S01]  /*10b50*/  SEL R14, R14, R27, P0 ;  /* 0x0000001b0e0e7207 */ /* 0x000fe20000000000 */
[----:B------:R-:W4:Y:S01]  /*10b60*/  SHFL.IDX PT, R36, R45, R0, 0x1c1f ;  /* 0x001c1f002d247589 */ /* 0x000f2200000e0000 */
[----:B--2---:R-:W-:-:S03]  /*10b70*/  SEL R15, R30, R41, P0 ;  /* 0x000000291e0f7207 */ /* 0x004fc60000000000 */
[----:B------:R-:W-:Y:S04]  /*10b80*/  SHFL.IDX PT, R47, R47, R18, 0x1c1f ;  /* 0x001c1f122f2f7589 */ /* 0x000fe800000e0000 */
[----:B------:R2:W5:Y:S04]  /*10b90*/  SHFL.IDX PT, R38, R3, R0, 0x1c1f ;  /* 0x001c1f0003267589 */ /* 0x00056800000e0000 */
[----:B------:R-:W-:Y:S01]  /*10ba0*/  STSM.16.M88.4 [R46], R8 ;  /* 0x000000082e007844 */ /* 0x000fe20000000200 */
[----:B-1----:R-:W-:Y:S02]  /*10bb0*/  SEL R24, R31, R20, P0 ;  /* 0x000000141f187207 */ /* 0x002fe40000000000 */
[----:B--2---:R-:W-:-:S02]  /*10bc0*/  IADD3 R0, P3, R19, R6, RZ ;  /* 0x0000000613007210 */ /* 0x004fc40007f7e0ff */
[----:B------:R-:W-:Y:S02]  /*10bd0*/  SEL R26, R20, R31, P0 ;  /* 0x0000001f141a7207 */ /* 0x000fe40000000000 */
[----:B------:R-:W-:Y:S02]  /*10be0*/  IADD3.X R7, R13, R7, R25, P3, !PT ;  /* 0x000000070d077210 */ /* 0x000fe40001ffe419 */
[----:B------:R-:W-:Y:S02]  /*10bf0*/  SEL R13, R41, R30, P0 ;  /* 0x0000001e290d7207 */ /* 0x000fe40000000000 */
[----:B---3--:R-:W-:Y:S02]  /*10c00*/  SEL R32, R35, R28, P0 ;  /* 0x0000001c23207207 */ /* 0x008fe40000000000 */
[----:B------:R-:W-:Y:S01]  /*10c10*/  SEL R34, R28, R35, P0 ;  /* 0x000000231c227207 */ /* 0x000fe20000000000 */
[----:B------:R-:W-:Y:S01]  /*10c20*/  STSM.16.M88.4 [R44], R12 ;  /* 0x0000000c2c007844 */ /* 0x000fe20000000200 */
[----:B----4-:R-:W-:-:S02]  /*10c30*/  SEL R25, R43, R36, P0 ;  /* 0x000000242b197207 */ /* 0x010fc40000000000 */
[----:B------:R-:W-:Y:S02]  /*10c40*/  SEL R27, R36, R43, P0 ;  /* 0x0000002b241b7207 */ /* 0x000fe40000000000 */
[----:B-----5:R-:W-:Y:S02]  /*10c50*/  SEL R33, R47, R38, P0 ;  /* 0x000000262f217207 */ /* 0x020fe40000000000 */
[----:B------:R-:W-:Y:S01]  /*10c60*/  SEL R35, R38, R47, P0 ;  /* 0x0000002f26237207 */ /* 0x000fe20000000000 */
        /* <DEDUP_REMOVED lines=17> */
[----:B------:R-:W-:Y:S01]  /*10d80*/  UMOV UR41, URZ ;  /* 0x0000003f00297c82 */ /* 0x000fe20008000000 */
[----:B------:R-:W-:Y:S01]  /*10d90*/  UIADD3 UR6, UP0, UR6, 0x9f0, URZ ;  /* 0x000009f006067890 */ /* 0x000fe2000ff1e03f */
[----:B------:R-:W-:Y:S01]  /*10da0*/  UMOV UR45, URZ ;  /* 0x0000003f002d7c82 */ /* 0x000fe20008000000 */
[----:B------:R-:W-:Y:S02]  /*10db0*/  UIADD3 UR5, UR40, 0x13220, URZ ;  /* 0x0001322028057890 */ /* 0x000fe4000fffe03f */
[----:B------:R-:W-:Y:S02]  /*10dc0*/  UIADD3.X UR7, URZ, UR7, URZ, UP0, !UPT ;  /* 0x000000073f077290 */ /* 0x000fe400087fe43f */
[----:B------:R-:W-:-:S07]  /*10dd0*/  UPRMT UR5, URZ, 0x654, UR5 ;  /* 0x000006543f057896 */ /* 0x000fce0008000005 */
[----:B------:R2:W-:Y:S01]  /*10de0*/  UTMASTG.5D [UR40], [UR6] ;  /* 0x00000028060073b5 */ /* 0x0005e20008020000 */
[----:B------:R0:W-:Y:S01]  /*10df0*/  UTMACMDFLUSH ;  /* 0x00000000000079b7 */ /* 0x0001e20000000000 */
[----:B------:R-:W-:-:S04]  /*10e00*/  DEPBAR.LE SB0, 0x0 ;  /* 0x000080000000791a */ /* 0x000fc80000000000 */
[----:B--2---:R-:W-:Y:S01]  /*10e10*/  SYNCS.ARRIVE.TRANS64.RED.A1T0 RZ, [UR5], RZ ;  /* 0x000000ffffff79a7 */ /* 0x004fe20008100405 */
.L_x_10891:
[----:B------:R-:W-:Y:S05]  /*10e20*/  BSYNC B0 ;  /* 0x0000000000007941 */ /* 0x000fea0003800000 */
.L_x_10890:
[----:B------:R-:W-:Y:S05]  /*10e30*/  BRA `(.L_x_10889) ;  /* 0x0000000400e47947 */ /* 0x000fea0003800000 */
.L_x_10888:
        /* <DEDUP_REMOVED lines=9> */
[----:B------:R-:W-:Y:S02]  /*10ed0*/  IMAD.IADD R3, R26, 0x1, -R3 ;  /* 0x000000011a037824 */ /* 0x000fe400078e0a03 */
[----:B------:R-:W3:Y:S02]  /*10ee0*/  LDC.64 R20, c[0x0][0xa88] ;  /* 0x0002a200ff147b82 */ /* 0x000ee40000000a00 */
[----:B------:R-:W-:-:S05]  /*10ef0*/  IMAD.SHL.U32 R8, R3, 0x8, RZ ;  /* 0x0000000803087824 */ /* 0x000fca00078e00ff */
[----:B------:R-:W-:Y:S01]  /*10f00*/  SHF.R.S32.HI R9, RZ, 0x1f, R8 ;  /* 0x0000001fff097819 */ /* 0x000fe20000011408 */
[----:B------:R-:W4:Y:S01]  /*10f10*/  LDC.64 R14, c[0x0][0xae8] ;  /* 0x0002ba00ff0e7b82 */ /* 0x000f220000000a00 */
        /* <DEDUP_REMOVED lines=10> */
[----:B------:R-:W5:Y:S01]  /*10fc0*/  LDC.64 R18, c[0x0][0xb78] ;  /* 0x0002de00ff127b82 */ /* 0x000f620000000a00 */
[C---:B-1----:R-:W-:Y:S02]  /*10fd0*/  IMAD R0, R6.reuse, UR5, RZ ;  /* 0x0000000506007c24 */ /* 0x042fe4000f8e02ff */
        /* <DEDUP_REMOVED lines=11> */
.L_x_10893:
[----:B------:R-:W-:Y:S05]  /*11090*/  BSYNC B0 ;  /* 0x0000000000007941 */ /* 0x000fea0003800000 */
.L_x_10892:
[----:B------:R-:W-:Y:S01]  /*110a0*/  ULOP3.LUT UR49, URZ, UR49, URZ, 0x33, !UPT ;  /* 0x000000313f317292 */ /* 0x000fe2000f8e333f */
[----:B-1----:R-:W-:Y:S01]  /*110b0*/  IMAD R3, R13, UR43, R10 ;  /* 0x0000002b0d037c24 */ /* 0x002fe2000f8e020a */
[----:B------:R-:W-:Y:S01]  /*110c0*/  SHF.R.S32.HI R4, RZ, 0x3, R24 ;  /* 0x00000003ff047819 */ /* 0x000fe20000011418 */
[----:B------:R-:W-:Y:S01]  /*110d0*/  IMAD.WIDE.U32 R6, R12, UR43, R8 ;  /* 0x0000002b0c067c25 */ /* 0x000fe2000f8e0008 */
[----:B---3--:R-:W-:Y:S01]  /*110e0*/  ISETP.GE.AND P0, PT, R8, R21, PT ;  /* 0x000000150800720c */ /* 0x008fe20003f06270 */
[----:B------:R-:W-:Y:S02]  /*110f0*/  BSSY B0, `(.L_x_10894) ;  /* 0x000001d000007945 */ /* 0x000fe40003800000 */
[----:B--2---:R-:W-:Y:S02]  /*11100*/  VIADD R11, R11, UR49 ;  /* 0x000000310b0b7c36 */ /* 0x004fe40008000000 */
[----:B------:R-:W-:Y:S02]  /*11110*/  IMAD.IADD R7, R7, 0x1, R3 ;  /* 0x0000000107077824 */ /* 0x000fe400078e0203 */
[----:B------:R-:W-:-:S02]  /*11120*/  IMAD R8, R11, -0xc0, R20 ;  /* 0xffffff400b087824 */ /* 0x000fc400078e0214 */
[C---:B------:R-:W-:Y:S02]  /*11130*/  VIADD R0, R4.reuse, 0x30 ;  /* 0x0000003004007836 */ /* 0x040fe40000000000 */
[C---:B------:R-:W-:Y:S02]  /*11140*/  VIADD R3, R4.reuse, 0x60 ;  /* 0x0000006004037836 */ /* 0x040fe40000000000 */
[----:B------:R-:W-:Y:S01]  /*11150*/  VIADD R5, R4, 0x90 ;  /* 0x0000009004057836 */ /* 0x000fe20000000000 */
[-C--:B------:R-:W-:Y:S01]  /*11160*/  ISETP.GE.OR P3, PT, R0, R8.reuse, P0 ;  /* 0x000000080000720c */ /* 0x080fe20000766670 */
[----:B----4-:R-:W-:Y:S01]  /*11170*/  IMAD R0, R14, UR6, RZ ;  /* 0x000000060e007c24 */ /* 0x010fe2000f8e02ff */
[-C--:B------:R-:W-:Y:S02]  /*11180*/  ISETP.GE.OR P1, PT, R3, R8.reuse, P0 ;  /* 0x000000080300720c */ /* 0x080fe40000726670 */
[-C--:B------:R-:W-:Y:S01]  /*11190*/  ISETP.GE.OR P2, PT, R5, R8.reuse, P0 ;  /* 0x000000080500720c */ /* 0x080fe20000746670 */
[----:B------:R-:W-:Y:S01]  /*111a0*/  IMAD R3, R15, UR44, R0 ;  /* 0x0000002c0f037c24 */ /* 0x000fe2000f8e0200 */
[----:B------:R-:W-:Y:S01]  /*111b0*/  ISETP.GE.OR P0, PT, R4, R8, P0 ;  /* 0x000000080400720c */ /* 0x000fe20000706670 */
[----:B------:R-:W-:Y:S01]  /*111c0*/  IMAD.WIDE.U32 R8, R14, UR44, R6 ;  /* 0x0000002c0e087c25 */ /* 0x000fe2000f8e0006 */
[----:B------:R-:W-:-:S03]  /*111d0*/  SHF.R.S32.HI R5, RZ, 0x1f, R4 ;  /* 0x0000001fff057819 */ /* 0x000fc60000011404 */
[----:B------:R-:W-:-:S04]  /*111e0*/  IMAD.WIDE R6, R11, 0xc0, R4 ;  /* 0x000000c00b067825 */ /* 0x000fc800078e0204 */
[----:B------:R-:W-:-:S04]  /*111f0*/  IMAD.IADD R11, R9, 0x1, R3 ;  /* 0x00000001090b7824 */ /* 0x000fc800078e0203 */
        /* <DEDUP_REMOVED lines=12> */
.L_x_10895:
[----:B------:R-:W-:Y:S05]  /*112c0*/  BSYNC B0 ;  /* 0x0000000000007941 */ /* 0x000fea0003800000 */
.L_x_10894:
[----:B------:R-:W-:Y:S04]  /*112d0*/  BSSY B0, `(.L_x_10896) ;  /* 0x000000f000007945 */ /* 0x000fe80003800000 */
        /* <DEDUP_REMOVED lines=13> */
[----:B------:R2:W-:Y:S02]  /*113b0*/  STG.E.128 desc[UR50][R12.64], RZ ;  /* 0x000000ff0c007986 */ /* 0x0005e4000c101d32 */
.L_x_10897:
[----:B------:R-:W-:Y:S05]  /*113c0*/  BSYNC B0 ;  /* 0x0000000000007941 */ /* 0x000fea0003800000 */
.L_x_10896:
        /* <DEDUP_REMOVED lines=11> */
[----:B-12---:R-:W-:Y:S01]  /*11480*/  LEA R12, P0, R4, UR6, 0x1 ;  /* 0x00000006040c7c11 */ /* 0x006fe2000f8008ff */
[----:B------:R-:W-:-:S05]  /*11490*/  IMAD.IADD R3, R5, 0x1, R3 ;  /* 0x0000000105037824 */ /* 0x000fca00078e0203 */
[----:B------:R-:W-:-:S05]  /*114a0*/  LEA.HI.X R13, R4, UR7, R3, 0x1, P0 ;  /* 0x00000007040d7c11 */ /* 0x000fca00080f0c03 */
[----:B------:R3:W-:Y:S02]  /*114b0*/  STG.E.128 desc[UR50][R12.64], RZ ;  /* 0x000000ff0c007986 */ /* 0x0007e4000c101d32 */
.L_x_10899:
[----:B------:R-:W-:Y:S05]  /*114c0*/  BSYNC B0 ;  /* 0x0000000000007941 */ /* 0x000fea0003800000 */
.L_x_10898:
        /* <DEDUP_REMOVED lines=15> */
.L_x_10900:
[----:B------:R-:W-:Y:S05]  /*115c0*/  BSYNC B0 ;  /* 0x0000000000007941 */ /* 0x000fea0003800000 */
.L_x_10889:
[----:B------:R-:W5:Y:S02]  /*115d0*/  LDC R0, c[0x0][0xda8] ;  /* 0x00036a00ff007b82 */ /* 0x000f640000000800 */
[----:B-----5:R-:W-:-:S13]  /*115e0*/  ISETP.LE.AND P0, PT, R0, UR4, PT ;  /* 0x0000000400007c0c */ /* 0x020fda000bf03270 */
[----:B------:R-:W-:Y:S05]  /*115f0*/  @!P0 BRA `(.L_x_10901) ;  /* 0xfffffef400d08947 */ /* 0x000fea000383ffff */
[----:B------:R-:W-:Y:S05]  /*11600*/  EXIT ;  /* 0x000000000000794d */ /* 0x000fea0003800000 */
.L_x_10803:
[----:B------:R-:W-:-:S08]  /*11610*/  NOP ;  /* 0x0000000000007918 */ /* 0x000fd00000000000 */
[----:B------:R-:W1:-:S00]  /*11620*/  USETMAXREG.DEALLOC.CTAPOOL 0x20 ;  /* 0x00000020000079c8 */ /* 0x000e4000080e0500 */
[----:B-1----:R-:W-:-:S06]  /*11630*/  LOP3.LUT R28, R28, 0x3, RZ, 0xc0, !PT ;  /* 0x000000031c1c7812 */ /* 0x002fcc00078ec0ff */
[----:B------:R-:W1:Y:S01]  /*11640*/  S2UR UR4, SR_CTAID.X ;  /* 0x00000000000479c3 */ /* 0x000e620000002500 */
[----:B------:R-:W-:Y:S01]  /*11650*/  LOP3.LUT R16, R16, 0xfffffffd, RZ, 0xc0, !PT ;  /* 0xfffffffd10107812 */ /* 0x000fe200078ec0ff */
[----:B------:R-:W-:Y:S01]  /*11660*/  IMAD.MOV.U32 R17, RZ, RZ, RZ ;  /* 0x000000ffff117224 */ /* 0x000fe200078e00ff */
[----:B------:R-:W2:Y:S01]  /*11670*/  SHFL.IDX PT, R2, R28, RZ, 0x1f ;  /* 0x00001fff1c027589 */ /* 0x000ea200000e0000 */
[----:B------:R-:W-:Y:S02]  /*11680*/  IMAD.MOV.U32 R18, RZ, RZ, 0x1 ;  /* 0x00000001ff127424 */ /* 0x000fe400078e00ff */
[----:B------:R-:W-:Y:S02]  /*11690*/  IMAD.MOV.U32 R25, RZ, RZ, RZ ;  /* 0x000000ffff197224 */ /* 0x000fe400078e00ff */
[----:B------:R-:W1:Y:S01]  /*116a0*/  LDC R0, c[0x0][0xda8] ;  /* 0x00036a00ff007b82 */ /* 0x000e620000000800 */
[----:B--2---:R-:W-:-:S13]  /*116b0*/  ISETP.NE.AND P0, PT, R2, RZ, PT ;  /* 0x000000ff0200720c */ /* 0x004fda0003f05270 */
        /* <DEDUP_REMOVED lines=8> */
[----:B------:R-:W-:Y:S01]  /*11740*/  ULOP3.LUT UR45, UR46, 0x2, URZ, 0xfc, !UPT ;  /* 0x000000022e2d7892 */ /* 0x000fe2000f8efc3f */
[----:B------:R-:W-:Y:S01]  /*11750*/  IMAD.MOV.U32 R18, RZ, RZ, 0x1 ;  /* 0x00000001ff127424 */ /* 0x000fe200078e00ff */
[----:B------:R-:W-:Y:S01]  /*11760*/  LOP3.LUT R5, R5, 0x600, RZ, 0xc0, !PT ;  /* 0x0000060005057812 */ /* 0x000fe200078ec0ff */
[----:B------:R-:W-:Y:S01]  /*11770*/  IMAD.MOV.U32 R25, RZ, RZ, RZ ;  /* 0x000000ffff197224 */ /* 0x000fe200078e00ff */
[----:B------:R-:W-:Y:S01]  /*11780*/  ULDC UR44, c[0x0][0xc] ;  /* 0x00000300002c7ab9 */ /* 0x000fe20000000800 */
[----:B------:R-:W-:Y:S01]  /*11790*/  IMAD.MOV.U32 R17, RZ, RZ, RZ ;  /* 0x000000ffff117224 */ /* 0x000fe200078e00ff */
[----:B------:R-:W-:Y:S01]  /*117a0*/  ULDC.64 UR48, c[0x0][0x198] ;  /* 0x0000660000307ab9 */ /* 0x000fe20000000a00 */
[C---:B-1----:R-:W-:Y:S01]  /*117b0*/  IMAD.SHL.U32 R23, R6.reuse, 0x40, RZ ;  /* 0x0000004006177824 */ /* 0x042fe200078e00ff */
[----:B------:R-:W-:Y:S01]  /*117c0*/  SHF.R.U32.HI R0, RZ, 0x1, R6 ;  /* 0x00000001ff007819 */ /* 0x000fe20000011606 */
[C---:B------:R-:W-:Y:S01]  /*117d0*/  IMAD.SHL.U32 R2, R6.reuse, 0x20, RZ ;  /* 0x0000002006027824 */ /* 0x040fe200078e00ff */
[C---:B------:R-:W-:Y:S01]  /*117e0*/  LOP3.LUT R26, R6.reuse, 0x1f, RZ, 0xc0, !PT ;  /* 0x0000001f061a7812 */ /* 0x040fe200078ec0ff */
[----:B------:R-:W-:Y:S01]  /*117f0*/  IMAD.SHL.U32 R7, R6, 0x4, RZ ;  /* 0x0000000406077824 */ /* 0x000fe200078e00ff */
[----:B------:R-:W-:-:S02]  /*11800*/  LOP3.LUT R3, R23, 0x180, RZ, 0xc0, !PT ;  /* 0x0000018017037812 */ /* 0x000fc400078ec0ff */
[----:B------:R-:W-:Y:S02]  /*11810*/  LOP3.LUT R4, R2, 0x80, RZ, 0xc0, !PT ;  /* 0x0000008002047812 */ /* 0x000fe400078ec0ff */
[----:B------:R-:W-:Y:S01]  /*11820*/  LOP3.LUT R0, R3, 0x30, R0, 0xf8, !PT ;  /* 0x0000003003007812 */ /* 0x000fe200078ef800 */
[----:B------:R-:W-:Y:S01]  /*11830*/  IMAD.SHL.U32 R3, R6, 0x8, RZ ;  /* 0x0000000806037824 */ /* 0x000fe200078e00ff */
[----:B------:R-:W-:Y:S02]  /*11840*/  LOP3.LUT R4, R4, 0x10, R6, 0xf8, !PT ;  /* 0x0000001004047812 */ /* 0x000fe400078ef806 */
[--C-:B------:R-:W-:Y:S02]  /*11850*/  LOP3.LUT R5, R5, 0x60, R2.reuse, 0xf8, !PT ;  /* 0x0000006005057812 */ /* 0x100fe400078ef802 */
[----:B------:R-:W-:Y:S02]  /*11860*/  LOP3.LUT R4, R4, 0x10, R7, 0x78, !PT ;  /* 0x0000001004047812 */ /* 0x000fe400078e7807 */
[----:B------:R-:W-:-:S02]  /*11870*/  LOP3.LUT R5, R5, 0x100, R2, 0xf8, !PT ;  /* 0x0000010005057812 */ /* 0x000fc400078ef802 */
[----:B------:R-:W-:Y:S02]  /*11880*/  LOP3.LUT R0, R0, 0x30, R3, 0x78, !PT ;  /* 0x0000003000007812 */ /* 0x000fe400078e7803 */
[----:B------:R-:W-:Y:S02]  /*11890*/  LOP3.LUT R22, R5, R4, RZ, 0xfc, !PT ;  /* 0x0000000405167212 */ /* 0x000fe400078efcff */
[----:B------:R-:W-:-:S07]  /*118a0*/  LOP3.LUT R23, R0, 0x640, R23, 0xf8, !PT ;  /* 0x0000064000177812 */ /* 0x000fce00078ef817 */
.L_x_10960:
[----:B------:R-:W-:Y:S01]  /*118b0*/  ULDC UR8, c[0x0][0xdd0] ;  /* 0x0003740000087ab9 */ /* 0x000fe20000000800 */
[----:B-1-3--:R-:W1:Y:S01]  /*118c0*/  LDC R0, c[0x0][0xde8] ;  /* 0x00037a00ff007b82 */ /* 0x00ae620000000800 */
        /* <DEDUP_REMOVED lines=19> */
.L_x_10903:
[----:B------:R-:W-:Y:S01]  /*11a00*/  ULDC UR9, c[0x0][0xdc4] ;  /* 0x0003710000097ab9 */ /* 0x000fe20000000800 */
[----:B------:R-:W-:Y:S01]  /*11a10*/  UMOV UR6, UR8 ;  /* 0x0000000800067c82 */ /* 0x000fe20008000000 */
[----:B------:R-:W-:-:S11]  /*11a20*/  UISETP.NE.AND UP0, UPT, UR9, 0x1, UPT ;  /* 0x000000010900788c */ /* 0x000fd6000bf05270 */
[----:B------:R-:W-:Y:S02]  /*11a30*/  @UP0 ULDC.64 UR10, c[0x0][0xdc8] ;  /* 0x00037200000a0ab9 */ /* 0x000fe40000000a00 */
[----:B------:R-:W-:-:S04]  /*11a40*/  UIMAD.WIDE.U32 UR4, UR8, UR10, URZ ;  /* 0x0000000a080472a5 */ /* 0x000fc8000f8e003f */
[----:B------:R-:W-:-:S04]  /*11a50*/  @UP0 USHF.R.U32.HI UR6, URZ, UR11, UR5 ;  /* 0x0000000b3f060299 */ /* 0x000fc80008011605 */
[----:B------:R-:W-:-:S12]  /*11a60*/  UIMAD UR4, UR6, UR9, URZ ;  /* 0x00000009060472a4 */ /* 0x000fd8000f8e023f */
.L_x_10904:
[----:B------:R-:W-:Y:S01]  /*11a70*/  ULDC.64 UR10, c[0x0][0x3f8] ;  /* 0x0000fe00000a7ab9 */ /* 0x000fe20000000a00 */
[----:B------:R-:W-:Y:S02]  /*11a80*/  UIADD3 UR8, UR8, -UR4, URZ ;  /* 0x8000000408087290 */ /* 0x000fe4000fffe03f */
[----:B------:R-:W-:Y:S02]  /*11a90*/  UISETP.NE.U32.AND UP0, UPT, UR10, URZ, UPT ;  /* 0x0000003f0a00728c */ /* 0x000fe4000bf05070 */
[----:B------:R-:W-:Y:S02]  /*11aa0*/  ULOP3.LUT UR9, URZ, UR6, URZ, 0x33, !UPT ;  /* 0x000000063f097292 */ /* 0x000fe4000f8e333f */
[----:B------:R-:W-:Y:S01]  /*11ab0*/  UISETP.NE.AND.EX UP0, UPT, UR11, URZ, UPT, UP0 ;  /* 0x0000003f0b00728c */ /* 0x000fe2000bf05300 */
[----:B------:R-:W-:Y:S02]  /*11ac0*/  ULDC.64 UR4, c[0x0][0x9e0] ;  /* 0x0002780000047ab9 */ /* 0x000fe40000000a00 */
[----:B------:R-:W-:Y:S01]  /*11ad0*/  ULDC UR11, c[0x0][0xdb8] ;  /* 0x00036e00000b7ab9 */ /* 0x000fe20000000800 */
[----:B------:R-:W-:Y:S01]  /*11ae0*/  ULDC UR10, c[0x0][0xdc4] ;  /* 0x00037100000a7ab9 */ /* 0x000fe20000000800 */
[----:B------:R-:W-:Y:S01]  /*11af0*/  UISETP.NE.AND UP1, UPT, UR11, 0x1, UPT ;  /* 0x000000010b00788c */ /* 0x000fe2000bf25270 */
[----:B------:R-:W-:Y:S01]  /*11b00*/  ULDC UR37, c[0x0][0xdac] ;  /* 0x00036b0000257ab9 */ /* 0x000fe20000000800 */
[----:B------:R-:W-:-:S02]  /*11b10*/  UISETP.GE.AND UP2, UPT, UR5, 0x1, UPT ;  /* 0x000000010500788c */ /* 0x000fc4000bf46270 */
[----:B------:R-:W-:Y:S02]  /*11b20*/  UIMAD UR10, UR7, UR10, UR8 ;  /* 0x0000000a070a72a4 */ /* 0x000fe4000f8e0208 */
[----:B------:R-:W-:Y:S02]  /*11b30*/  UIADD3 UR37, UR9, UR37, URZ ;  /* 0x0000002509257290 */ /* 0x000fe4000fffe03f */
[----:B------:R-:W-:Y:S01]  /*11b40*/  PLOP3.LUT P1, PT, PT, PT, UP2, 0x80, 0x0 ;  /* 0x000000000000781c */ /* 0x000fe20003f2f028 */
[----:B------:R-:W-:Y:S02]  /*11b50*/  ULDC UR12, c[0x0][0x404] ;  /* 0x00010100000c7ab9 */ /* 0x000fe40000000800 */
[----:B------:R-:W-:Y:S01]  /*11b60*/  @UP1 ULDC UR8, c[0x0][0xdbc] ;  /* 0x00036f0000081ab9 */ /* 0x000fe20000000800 */
[----:B------:R-:W-:Y:S02]  /*11b70*/  UIMAD UR37, UR37, 0xc0, URZ ;  /* 0x000000c0252578a4 */ /* 0x000fe4000f8e023f */
[----:B------:R-:W-:Y:S01]  /*11b80*/  UIMAD.WIDE.U32 UR8, UR10, UR8, URZ ;  /* 0x000000080a0872a5 */ /* 0x000fe2000f8e003f */
        /* <DEDUP_REMOVED lines=22> */
.L_x_10906:
[----:B------:R-:W-:-:S11]  /*11cf0*/  UISETP.NE.AND UP0, UPT, UR5, 0x1, UPT ;  /* 0x000000010500788c */ /* 0x000fd6000bf05270 */
[----:B------:R-:W-:Y:S02]  /*11d00*/  @UP0 ULDC.64 UR10, c[0x0][0x9e8] ;  /* 0x00027a00000a0ab9 */ /* 0x000fe40000000a00 */
[----:B------:R-:W-:-:S04]  /*11d10*/  UIMAD.WIDE.U32 UR8, UR7, UR10, URZ ;  /* 0x0000000a070872a5 */ /* 0x000fc8000f8e003f */
[----:B------:R-:W-:-:S12]  /*11d20*/  @UP0 USHF.R.U32.HI UR7, URZ, UR11, UR9 ;  /* 0x0000000b3f070299 */ /* 0x000fd80008011609 */
.L_x_10907:
[----:B------:R-:W-:-:S04]  /*11d30*/  UIMAD UR7, UR7, UR5, UR5 ;  /* 0x00000005070772a4 */ /* 0x000fc8000f8e0205 */
[----:B------:R-:W-:-:S04]  /*11d40*/  UISETP.LT.AND UP0, UPT, UR4, UR7, UPT ;  /* 0x000000070400728c */ /* 0x000fc8000bf01270 */
[----:B------:R-:W-:-:S12]  /*11d50*/  USEL UR4, UR4, UR7, UP0 ;  /* 0x0000000704047287 */ /* 0x000fd80008000000 */
.L_x_10905:
[----:B------:R-:W-:Y:S02]  /*11d60*/  UIMAD UR8, UR12, UR6, 0x9f ;  /* 0x0000009f0c0874a4 */ /* 0x000fe4000f8e0206 */
[----:B------:R-:W-:Y:S02]  /*11d70*/  UIADD3 UR10, UR4, 0x9f, URZ ;  /* 0x0000009f040a7890 */ /* 0x000fe4000fffe03f */
[----:B------:R-:W-:Y:S02]  /*11d80*/  UIMAD.WIDE UR8, UR8, 0x66666667, URZ ;  /* 0x66666667080878a5 */ /* 0x000fe4000f8e023f */
[----:B------:R-:W-:Y:S02]  /*11d90*/  UIMAD.WIDE UR10, UR10, 0x66666667, URZ ;  /* 0x666666670a0a78a5 */ /* 0x000fe4000f8e023f */
[----:B------:R-:W-:Y:S02]  /*11da0*/  USHF.R.U32.HI UR8, URZ, 0x1f, UR9 ;  /* 0x0000001f3f087899 */ /* 0x000fe40008011609 */
[----:B------:R-:W-:-:S02]  /*11db0*/  USHF.R.U32.HI UR4, URZ, 0x1f, UR11 ;  /* 0x0000001f3f047899 */ /* 0x000fc4000801160b */
[----:B------:R-:W-:Y:S02]  /*11dc0*/  UIADD3 UR7, UR37, -UR13, URZ ;  /* 0x8000000d25077290 */ /* 0x000fe4000fffe03f */
[----:B------:R-:W-:Y:S02]  /*11dd0*/  ULEA.HI.SX32 UR9, UR9, UR8, 0x1a ;  /* 0x0000000809097291 */ /* 0x000fe4000f8fd23f */
[----:B------:R-:W-:Y:S02]  /*11de0*/  ULEA.HI.SX32 UR4, UR11, UR4, 0x1a ;  /* 0x000000040b047291 */ /* 0x000fe4000f8fd23f */
[----:B------:R-:W-:Y:S02]  /*11df0*/  UIMAD UR7, UR12, UR6, UR7 ;  /* 0x000000060c0772a4 */ /* 0x000fe4000f8e0207 */
[----:B------:R-:W-:Y:S01]  /*11e00*/  UISETP.LT.AND UP0, UPT, UR9, UR4, UPT ;  /* 0x000000040900728c */ /* 0x000fe2000bf01270 */
[----:B------:R-:W-:Y:S02]  /*11e10*/  ULDC UR8, c[0x0][0x9dc] ;  /* 0x0002770000087ab9 */ /* 0x000fe40000000800 */
[----:B------:R-:W-:-:S02]  /*11e20*/  UIADD3 UR8, UR7, -UR8, URZ ;  /* 0x8000000807087290 */ /* 0x000fc4000fffe03f */
[----:B------:R-:W-:Y:S01]  /*11e30*/  USEL UR43, UR9, UR4, UP0 ;  /* 0x00000004092b7287 */ /* 0x000fe20008000000 */
[----:B------:R-:W-:Y:S11]  /*11e40*/  @!P1 BRA `(.L_x_10908) ;  /* 0x0000000000489947 */ /* 0x000ff60003800000 */
        /* <DEDUP_REMOVED lines=11> */
.L_x_10909:
[----:B------:R-:W-:-:S11]  /*11f00*/  UISETP.NE.AND UP0, UPT, UR5, 0x1, UPT ;  /* 0x000000010500788c */ /* 0x000fd6000bf05270 */
[----:B------:R-:W-:Y:S02]  /*11f10*/  @UP0 ULDC.64 UR10, c[0x0][0x9e8] ;  /* 0x00027a00000a0ab9 */ /* 0x000fe40000000a00 */
[----:B------:R-:W-:-:S04]  /*11f20*/  UIMAD.WIDE.U32 UR6, UR4, UR10, URZ ;  /* 0x0000000a040672a5 */ /* 0x000fc8000f8e003f */
[----:B------:R-:W-:-:S12]  /*11f30*/  @UP0 USHF.R.U32.HI UR4, URZ, UR11, UR7 ;  /* 0x0000000b3f040299 */ /* 0x000fd80008011607 */
.L_x_10910:
[----:B------:R-:W-:-:S04]  /*11f40*/  UIMAD UR4, UR4, UR5, URZ ;  /* 0x00000005040472a4 */ /* 0x000fc8000f8e023f */
[----:B------:R-:W-:-:S04]  /*11f50*/  UISETP.LT.AND UP0, UPT, UR8, UR4, UPT ;  /* 0x000000040800728c */ /* 0x000fc8000bf01270 */
[----:B------:R-:W-:-:S12]  /*11f60*/  USEL UR8, UR8, UR4, !UP0 ;  /* 0x0000000408087287 */ /* 0x000fd8000c000000 */
.L_x_10908:
[----:B------:R-:W-:Y:S01]  /*11f70*/  UIMAD.WIDE UR4, UR8, 0x66666667, URZ ;  /* 0x66666667080478a5 */ /* 0x000fe2000f8e023f */
[----:B------:R-:W-:Y:S03]  /*11f80*/  BSSY B6, `(.L_x_10911) ;  /* 0x00001f6000067945 */ /* 0x000fe60003800000 */
[----:B------:R-:W-:-:S04]  /*11f90*/  USHF.R.U32.HI UR4, URZ, 0x1f, UR5 ;  /* 0x0000001f3f047899 */ /* 0x000fc80008011605 */
[----:B------:R-:W-:-:S04]  /*11fa0*/  ULEA.HI.SX32 UR4, UR5, UR4, 0x1a ;  /* 0x0000000405047291 */ /* 0x000fc8000f8fd23f */
[----:B------:R-:W-:-:S04]  /*11fb0*/  UISETP.LT.AND UP0, UPT, URZ, UR4, UPT ;  /* 0x000000043f00728c */ /* 0x000fc8000bf01270 */
[----:B------:R-:W-:-:S04]  /*11fc0*/  USEL UR42, URZ, UR4, !UP0 ;  /* 0x000000043f2a7287 */ /* 0x000fc8000c000000 */
[----:B------:R-:W-:-:S06]  /*11fd0*/  UISETP.GT.AND UP0, UPT, UR43, UR42, UPT ;  /* 0x0000002a2b00728c */ /* 0x000fcc000bf04270 */
[----:B------:R-:W-:-:S13]  /*11fe0*/  PLOP3.LUT P0, PT, PT, PT, UP0, 0x80, 0x0 ;  /* 0x000000000000781c */ /* 0x000fda0003f0f008 */
[----:B------:R-:W-:Y:S05]  /*11ff0*/  @P0 BRA `(.L_x_10912) ;  /* 0x00000000003c0947 */ /* 0x000fea0003800000 */
        /* <DEDUP_REMOVED lines=15> */
.L_x_10912:
        /* <DEDUP_REMOVED lines=23> */
.L_x_10914:
        /* <DEDUP_REMOVED lines=22> */
.L_x_10915:
        /* <DEDUP_REMOVED lines=20> */
.L_x_10916:
        /* <DEDUP_REMOVED lines=18> */
.L_x_10917:
[----:B------:R-:W-:Y:S01]  /*12620*/  ULDC.64 UR4, c[0x0][0x9f8] ;  /* 0x00027e0000047ab9 */ /* 0x000fe20000000a00 */
[----:B------:R-:W-:Y:S01]  /*12630*/  IMAD.U32 R5, RZ, RZ, UR39 ;  /* 0x00000027ff057e24 */ /* 0x000fe2000f8e00ff */
[----:B------:R-:W-:Y:S01]  /*12640*/  ISETP.NE.U32.AND P0, PT, RZ, UR4, PT ;  /* 0x00000004ff007c0c */ /* 0x000fe2000bf05070 */
[----:B------:R-:W-:Y:S01]  /*12650*/  IMAD.U32 R19, RZ, RZ, UR39 ;  /* 0x00000027ff137e24 */ /* 0x000fe2000f8e00ff */
[----:B------:R-:W1:Y:S02]  /*12660*/  LDC R0, c[0x0][0x428] ;  /* 0x00010a00ff007b82 */ /* 0x000e640000000800 */
[----:B------:R-:W-:-:S13]  /*12670*/  ISETP.NE.AND.EX P0, PT, RZ, UR5, PT, P0 ;  /* 0x00000005ff007c0c */ /* 0x000fda000bf05300 */
[----:B------:R-:W2:Y:S02]  /*12680*/  @P0 LDC.64 R2, c[0x0][0x9f8] ;  /* 0x00027e00ff020b82 */ /* 0x000ea40000000a00 */
[----:B--2---:R-:W-:-:S05]  /*12690*/  @P0 IMAD.WIDE R2, R5, 0x4, R2 ;  /* 0x0000000405020825 */ /* 0x004fca00078e0202 */
[----:B------:R2:W3:Y:S01]  /*126a0*/  @P0 LDG.E R19, desc[UR50][R2.64] ;  /* 0x0000003202130981 */ /* 0x0004e2000c1e1900 */
[----:B-1----:R-:W-:Y:S01]  /*126b0*/  ISETP.NE.AND P0, PT, R0, 0x1, PT ;  /* 0x000000010000780c */ /* 0x002fe20003f05270 */
[----:B------:R-:W-:Y:S01]  /*126c0*/  UMOV UR36, URZ ;  /* 0x0000003f00247c82 */ /* 0x000fe20008000000 */
[----:B------:R-:W-:Y:S01]  /*126d0*/  ISETP.NE.AND P2, PT, R27, RZ, PT ;  /* 0x000000ff1b00720c */ /* 0x000fe20003f45270 */
[----:B------:R-:W-:Y:S01]  /*126e0*/  UMOV UR6, 0xffffffff ;  /* 0xffffffff00067882 */ /* 0x000fe20000000000 */
[----:B------:R-:W-:Y:S01]  /*126f0*/  IMAD.U32 R20, RZ, RZ, UR38 ;  /* 0x00000026ff147e24 */ /* 0x000fe2000f8e00ff */
[----:B--2---:R-:W1:Y:S10]  /*12700*/  LDC.64 R2, c[0x0][0x3f8] ;  /* 0x0000fe00ff027b82 */ /* 0x004e740000000a00 */
[----:B------:R-:W-:Y:S01]  /*12710*/  VOTEU.ALL UP1, P2 ;  /* 0x00000000003f7886 */ /* 0x000fe20001020000 */
[----:B------:R-:W2:Y:S04]  /*12720*/  @P0 LDC R0, c[0x0][0x42c] ;  /* 0x00010b00ff000b82 */ /* 0x000ea80000000800 */
[----:B------:R-:W-:-:S04]  /*12730*/  @!UP1 UIADD3 UR4, UP0, UR48, 0x270, URZ ;  /* 0x0000027030049890 */ /* 0x000fc8000ff1e03f */
[----:B------:R-:W-:Y:S01]  /*12740*/  @!UP1 UIADD3.X UR5, URZ, UR49, URZ, UP0, !UPT ;  /* 0x000000313f059290 */ /* 0x000fe200087fe43f */
[----:B------:R-:W4:Y:S01]  /*12750*/  @P0 LDC R5, c[0x0][0x430] ;  /* 0x00010c00ff050b82 */ /* 0x000f220000000800 */
[----:B-1----:R-:W-:-:S07]  /*12760*/  ISETP.NE.U32.AND P1, PT, R2, RZ, PT ;  /* 0x000000ff0200720c */ /* 0x002fce0003f25070 */
[----:B------:R1:W-:Y:S01]  /*12770*/  @!UP1 UTMAPF.L2.4D [UR36], [UR4] ;  /* 0x00000024040095b8 */ /* 0x0003e20008018000 */
[----:B------:R-:W-:Y:S01]  /*12780*/  ISETP.NE.AND.EX P1, PT, R3, RZ, PT, P1 ;  /* 0x000000ff0300720c */ /* 0x000fe20003f25310 */
[----:B--2---:R-:W-:-:S05]  /*12790*/  @P0 IMAD.HI.U32 R0, R0, UR38, RZ ;  /* 0x0000002600000c27 */ /* 0x004fca000f8e00ff */
[----:B----4-:R-:W-:Y:S02]  /*127a0*/  @P0 SHF.R.U32.HI R20, RZ, R5, R0 ;  /* 0x00000005ff140219 */ /* 0x010fe40000011600 */
[----:B---3--:R-:W-:Y:S02]  /*127b0*/  SHF.R.S32.HI R21, RZ, 0x1f, R19 ;  /* 0x0000001fff157819 */ /* 0x008fe40000011413 */
[----:B------:R-:W-:Y:S01]  /*127c0*/  SEL R0, R19, RZ, !P1 ;  /* 0x000000ff13007207 */ /* 0x000fe20004800000 */
[----:B-1----:R-:W-:Y:S06]  /*127d0*/  BRA.DIV UR6, `(.L_x_10918) ;  /* 0x0000001e06e07947 */ /* 0x002fec000b800000 */
[----:B------:R1:W2:Y:S02]  /*127e0*/  SHFL.IDX PT, R14, R28, RZ, 0x1f ;  /* 0x00001fff1c0e7589 */ /* 0x0002a400000e0000 */
.L_x_10979:
        /* <DEDUP_REMOVED lines=8> */
.L_x_10982:
        /* <DEDUP_REMOVED lines=21> */
.L_x_10922:
[----:B------:R-:W-:Y:S02]  /*129c0*/  LEA R5, R17, UR40, 0x3 ;  /* 0x0000002811057c11 */ /* 0x000fe4000f8e18ff */
[----:B--2---:R-:W-:Y:S02]  /*129d0*/  SHF.L.U32 R2, R18, 0x1f, RZ ;  /* 0x0000001f12027819 */ /* 0x004fe400000006ff */
[----:B------:R-:W-:Y:S02]  /*129e0*/  ISETP.NE.AND P0, PT, R27, RZ, PT ;  /* 0x000000ff1b00720c */ /* 0x000fe40003f05270 */
[----:B------:R-:W2:Y:S02]  /*129f0*/  SYNCS.PHASECHK.TRANS64.TRYWAIT P3, [R5+URZ+0x13280], R2 ;  /* 0x01328002050075a7 */ /* 0x000ea4000806017f */
[----:B--2---:R-:W-:Y:S09]  /*12a00*/  @!P3 BRA `(.L_x_10923) ;  /* 0x0000001c0094b947 */ /* 0x004ff20003800000 */
.L_x_10983:
[----:B------:R-:W-:Y:S05]  /*12a10*/  @P0 BRA `(.L_x_10924) ;  /* 0x0000000000140947 */ /* 0x000fea0003800000 */
[----:B------:R-:W-:Y:S01]  /*12a20*/  ISETP.NE.AND P3, PT, R26, RZ, PT ;  /* 0x000000ff1a00720c */ /* 0x000fe20003f65270 */
[----:B------:R-:W-:-:S04]  /*12a30*/  IMAD.MOV.U32 R3, RZ, RZ, 0x2800 ;  /* 0x00002800ff037424 */ /* 0x000fc800078e00ff */
[----:B------:R3:W-:Y:S08]  /*12a40*/  SYNCS.ARRIVE.TRANS64 RZ, [R5+URZ+0x13270], R3 ;  /* 0x0132700305ff79a7 */ /* 0x0007f0000800003f */
[----:B------:R-:W-:Y:S05]  /*12a50*/  @!P3 BRA `(.L_x_10924) ;  /* 0x000000000004b947 */ /* 0x000fea0003800000 */
[----:B------:R-:W-:Y:S01]  /*12a60*/  BPT.TRAP 0x1 ;  /* 0x000000040000795c */ /* 0x000fe20000300000 */
.L_x_10924:
[----:B------:R-:W-:Y:S01]  /*12a70*/  IMAD.U32 R4, RZ, RZ, UR40 ;  /* 0x00000028ff047e24 */ /* 0x000fe2000f8e00ff */
[----:B------:R-:W-:Y:S01]  /*12a80*/  R2UR UR9, R5 ;  /* 0x00000000050972ca */ /* 0x000fe200000e0000 */
[----:B------:R-:W-:Y:S01]  /*12a90*/  IMAD R7, R7, 0xa0, RZ ;  /* 0x000000a007077824 */ /* 0x000fe200078e02ff */
[----:B------:R-:W-:Y:S01]  /*12aa0*/  R2UR UR12, R20 ;  /* 0x00000000140c72ca */ /* 0x000fe200000e0000 */
[----:B---3--:R-:W-:Y:S01]  /*12ab0*/  IMAD R3, R17, 0x2800, R4 ;  /* 0x0000280011037824 */ /* 0x008fe200078e0204 */
        /* <DEDUP_REMOVED lines=12> */
[----:B---34-:R-:W-:Y:S05]  /*12b80*/  @!P3 BRA `(.L_x_10925) ;  /* 0x0000001c0048b947 */ /* 0x018fea0003800000 */
.L_x_10984:
[----:B------:R-:W-:Y:S05]  /*12b90*/  @P0 BRA `(.L_x_10926) ;  /* 0x0000000000140947 */ /* 0x000fea0003800000 */
[----:B------:R-:W-:Y:S01]  /*12ba0*/  ISETP.NE.AND P0, PT, R26, RZ, PT ;  /* 0x000000ff1a00720c */ /* 0x000fe20003f05270 */
[----:B--23--:R-:W-:-:S04]  /*12bb0*/  IMAD.MOV.U32 R2, RZ, RZ, 0x2800 ;  /* 0x00002800ff027424 */ /* 0x00cfc800078e00ff */
[----:B------:R4:W-:Y:S08]  /*12bc0*/  SYNCS.ARRIVE.TRANS64 RZ, [R5+URZ+0x13230], R2 ;  /* 0x0132300205ff79a7 */ /* 0x0009f0000800003f */
[----:B------:R-:W-:Y:S05]  /*12bd0*/  @!P0 BRA `(.L_x_10926) ;  /* 0x0000000000048947 */ /* 0x000fea0003800000 */
[----:B------:R-:W-:Y:S01]  /*12be0*/  BPT.TRAP 0x1 ;  /* 0x000000040000795c */ /* 0x000fe20000300000 */
.L_x_10926:
        /* <DEDUP_REMOVED lines=14> */
.L_x_10921:
        /* <DEDUP_REMOVED lines=10> */
[----:B--234-:R-:W-:Y:S01]  /*12d70*/  @P0 IMAD.MOV.U32 R2, RZ, RZ, 0x3000 ;  /* 0x00003000ff020424 */ /* 0x01cfe200078e00ff */
[----:B------:R-:W-:Y:S01]  /*12d80*/  UMOV UR11, UR37 ;  /* 0x00000025000b7c82 */ /* 0x000fe20008000000 */
[----:B------:R-:W-:Y:S01]  /*12d90*/  UMOV UR12, UR38 ;  /* 0x00000026000c7c82 */ /* 0x000fe20008000000 */
[----:B------:R-:W-:Y:S01]  /*12da0*/  UMOV UR13, UR39 ;  /* 0x00000027000d7c82 */ /* 0x000fe20008000000 */
[----:B------:R2:W-:Y:S01]  /*12db0*/  @P0 SYNCS.ARRIVE.TRANS64 RZ, [UR40+0x13200], R2 ;  /* 0x01320002ffff09a7 */ /* 0x0005e20008000028 */
[----:B------:R2:W-:Y:S01]  /*12dc0*/  UTMALDG.4D [UR8], [UR4], desc[UR6] ;  /* 0x00000608040075b4 */ /* 0x0005e20008019000 */
[----:B------:R-:W-:Y:S02]  /*12dd0*/  NOP ;  /* 0x0000000000007918 */ /* 0x000fe40000000000 */
.L_x_10919:
[----:B------:R-:W-:Y:S01]  /*12de0*/  VIADD R25, R25, 0x1 ;  /* 0x0000000119197836 */ /* 0x000fe20000000000 */
[----:B------:R-:W-:Y:S04]  /*12df0*/  BSSY B0, `(.L_x_10927) ;  /* 0x0000007000007945 */ /* 0x000fe80003800000 */
[----:B--2---:R-:W-:-:S04]  /*12e00*/  LEA.HI R2, R25, R25, RZ, 0x1 ;  /* 0x0000001919027211 */ /* 0x004fc800078f08ff */
[----:B------:R-:W-:-:S05]  /*12e10*/  LOP3.LUT R2, R2, 0xfffffffe, RZ, 0xc0, !PT ;  /* 0xfffffffe02027812 */ /* 0x000fca00078ec0ff */
[----:B------:R-:W-:-:S05]  /*12e20*/  IMAD.IADD R2, R25, 0x1, -R2 ;  /* 0x0000000119027824 */ /* 0x000fca00078e0a02 */
[----:B------:R-:W-:-:S04]  /*12e30*/  SHF.L.U32 R2, R2, 0x1f, RZ ;  /* 0x0000001f02027819 */ /* 0x000fc800000006ff */
[----:B------:R-:W2:Y:S02]  /*12e40*/  SYNCS.PHASECHK.TRANS64.TRYWAIT P0, [UR40+0x13220], R2 ;  /* 0x01322002ff0075a7 */ /* 0x000ea40008000168 */
[----:B--2---:R-:W-:Y:S05]  /*12e50*/  @!P0 BRA `(.L_x_10928) ;  /* 0x0000001800a88947 */ /* 0x004fea0003800000 */
.L_x_10985:
[----:B------:R-:W-:Y:S05]  /*12e60*/  BSYNC B0 ;  /* 0x0000000000007941 */ /* 0x000fea0003800000 */
.L_x_10927:
[----:B------:R-:W-:-:S04]  /*12e70*/  UIADD3 UR4, UR43, -0x2, URZ ;  /* 0xfffffffe2b047890 */ /* 0x000fc8000fffe03f */
[----:B------:R-:W-:-:S06]  /*12e80*/  UISETP.GE.AND UP0, UPT, UR4, UR42, UPT ;  /* 0x0000002a0400728c */ /* 0x000fcc000bf06270 */
[----:B------:R-:W-:-:S13]  /*12e90*/  PLOP3.LUT P0, PT, PT, PT, UP0, 0x80, 0x0 ;  /* 0x000000000000781c */ /* 0x000fda0003f0f008 */
[----:B------:R-:W-:Y:S05]  /*12ea0*/  @!P0 BRA `(.L_x_10929) ;  /* 0x0000000800b48947 */ /* 0x000fea0003800000 */
[----:B------:R-:W-:Y:S02]  /*12eb0*/  IMAD.MOV.U32 R8, RZ, RZ, R17 ;  /* 0x000000ffff087224 */ /* 0x000fe400078e0011 */
[----:B--2---:R-:W-:Y:S02]  /*12ec0*/  IMAD.MOV.U32 R3, RZ, RZ, R18 ;  /* 0x000000ffff037224 */ /* 0x004fe400078e0012 */
[----:B------:R-:W-:-:S07]  /*12ed0*/  IMAD.U32 R2, RZ, RZ, UR4 ;  /* 0x00000004ff027e24 */ /* 0x000fce000f8e00ff */
.L_x_10949:
        /* <DEDUP_REMOVED lines=31> */
.L_x_10932:
[----:B------:R-:W3:Y:S01]  /*130d0*/  SYNCS.PHASECHK.TRANS64.TRYWAIT P0, [R9+URZ+0x13280], R10 ;  /* 0x0132800a090075a7 */ /* 0x000ee2000800017f */
[----:B------:R-:W-:Y:S01]  /*130e0*/  BSSY B1, `(.L_x_10933) ;  /* 0x0000003000017945 */ /* 0x000fe20003800000 */
[----:B------:R-:W-:-:S03]  /*130f0*/  ISETP.NE.AND P3, PT, R27, RZ, PT ;  /* 0x000000ff1b00720c */ /* 0x000fc60003f65270 */
[----:B---3--:R-:W-:Y:S10]  /*13100*/  @!P0 BRA `(.L_x_10934) ;  /* 0x0000001800148947 */ /* 0x008ff40003800000 */
.L_x_10986:
[----:B------:R-:W-:Y:S05]  /*13110*/  BSYNC B1 ;  /* 0x0000000000017941 */ /* 0x000fea0003800000 */
.L_x_10933:
[----:B------:R-:W-:Y:S04]  /*13120*/  BSSY B1, `(.L_x_10935) ;  /* 0x0000007000017945 */ /* 0x000fe80003800000 */
[----:B------:R-:W-:Y:S05]  /*13130*/  @P3 BRA `(.L_x_10936) ;  /* 0x0000000000143947 */ /* 0x000fea0003800000 */
[----:B------:R-:W-:Y:S01]  /*13140*/  ISETP.NE.AND P0, PT, R26, RZ, PT ;  /* 0x000000ff1a00720c */ /* 0x000fe20003f05270 */
[----:B------:R-:W-:-:S04]  /*13150*/  IMAD.MOV.U32 R4, RZ, RZ, 0x2800 ;  /* 0x00002800ff047424 */ /* 0x000fc800078e00ff */
[----:B------:R4:W-:Y:S08]  /*13160*/  SYNCS.ARRIVE.TRANS64 RZ, [R9+URZ+0x13270], R4 ;  /* 0x0132700409ff79a7 */ /* 0x0009f0000800003f */
[----:B------:R-:W-:Y:S05]  /*13170*/  @!P0 BRA `(.L_x_10936) ;  /* 0x0000000000048947 */ /* 0x000fea0003800000 */
[----:B------:R-:W-:Y:S01]  /*13180*/  BPT.TRAP 0x1 ;  /* 0x000000040000795c */ /* 0x000fe20000300000 */
.L_x_10936:
[----:B------:R-:W-:Y:S05]  /*13190*/  BSYNC B1 ;  /* 0x0000000000017941 */ /* 0x000fea0003800000 */
.L_x_10935:
[----:B------:R-:W-:Y:S01]  /*131a0*/  IMAD.MOV.U32 R12, RZ, RZ, RZ ;  /* 0x000000ffff0c7224 */ /* 0x000fe200078e00ff */
[----:B------:R-:W-:Y:S01]  /*131b0*/  R2UR UR12, R20 ;  /* 0x00000000140c72ca */ /* 0x000fe200000e0000 */
[----:B--2---:R-:W-:Y:S01]  /*131c0*/  IMAD.U32 R6, RZ, RZ, UR40 ;  /* 0x00000028ff067e24 */ /* 0x004fe2000f8e00ff */
        /* <DEDUP_REMOVED lines=8> */
[----:B----4-:R-:W-:Y:S01]  /*13250*/  VIADD R4, R6, 0x6000 ;  /* 0x0000600006047836 */ /* 0x010fe20000000000 */
[----:B------:R-:W-:-:S09]  /*13260*/  UMOV UR7, 0x14f00000 ;  /* 0x14f0000000077882 */ /* 0x000fd20000000000 */
.L_x_10937:
        /* <DEDUP_REMOVED lines=12> */
.L_x_10987:
[----:B------:R-:W-:Y:S05]  /*13330*/  BSYNC B1 ;  /* 0x0000000000017941 */ /* 0x000fea0003800000 */
.L_x_10938:
        /* <DEDUP_REMOVED lines=9> */
.L_x_10941:
[----:B------:R-:W-:Y:S05]  /*133d0*/  BSYNC B1 ;  /* 0x0000000000017941 */ /* 0x000fea0003800000 */
.L_x_10940:
        /* <DEDUP_REMOVED lines=9> */
.L_x_10942:
        /* <DEDUP_REMOVED lines=9> */
.L_x_10931:
[----:B------:R-:W-:Y:S05]  /*13500*/  BSYNC B0 ;  /* 0x0000000000007941 */ /* 0x000fea0003800000 */
.L_x_10930:
[----:B------:R-:W-:-:S06]  /*13510*/  UISETP.NE.AND UP0, UPT, UR41, 0x3, UPT ;  /* 0x000000032900788c */ /* 0x000fcc000bf05270 */
[----:B------:R-:W-:-:S13]  /*13520*/  PLOP3.LUT P0, PT, PT, PT, UP0, 0x80, 0x0 ;  /* 0x000000000000781c */ /* 0x000fda0003f0f008 */
[----:B------:R-:W-:Y:S05]  /*13530*/  @!P0 BRA `(.L_x_10943) ;  /* 0x0000000000048947 */ /* 0x000fea0003800000 */
[----:B------:R-:W-:Y:S01]  /*13540*/  BPT.TRAP 0x1 ;  /* 0x000000040000795c */ /* 0x000fe20000300000 */
.L_x_10943:
        /* <DEDUP_REMOVED lines=8> */
.L_x_10988:
[----:B------:R-:W-:Y:S05]  /*135d0*/  BSYNC B0 ;  /* 0x0000000000007941 */ /* 0x000fea0003800000 */
.L_x_10944:
[----:B------:R-:W-:Y:S05]  /*135e0*/  @!P0 BRA `(.L_x_10946) ;  /* 0x0000000000048947 */ /* 0x000fea0003800000 */
[----:B------:R-:W-:Y:S01]  /*135f0*/  BPT.TRAP 0x1 ;  /* 0x000000040000795c */ /* 0x000fe20000300000 */
.L_x_10946:
[----:B------:R-:W-:Y:S01]  /*13600*/  SHF.L.U32 R3, R3, 0x1f, RZ ;  /* 0x0000001f03037819 */ /* 0x000fe200000006ff */
[----:B------:R-:W-:-:S03]  /*13610*/  IMAD R10, R8, 0x2800, RZ ;  /* 0x00002800080a7824 */ /* 0x000fc600078e02ff */
[----:B------:R-:W3:Y:S02]  /*13620*/  SYNCS.PHASECHK.TRANS64.TRYWAIT P3, [R12+URZ+0x13260], R3 ;  /* 0x013260030c0075a7 */ /* 0x000ee4000806017f */
[----:B---3--:R-:W-:Y:S05]  /*13630*/  @!P3 BRA `(.L_x_10947) ;  /* 0x000000140004b947 */ /* 0x008fea0003800000 */
.L_x_10989:
[C---:B---3--:R-:W-:Y:S01]  /*13640*/  LOP3.LUT R3, R10.reuse, R23, RZ, 0xfc, !PT ;  /* 0x000000170a037212 */ /* 0x048fe200078efcff */
        /* <DEDUP_REMOVED lines=41> */
.L_x_10948:
[----:B---3--:R-:W-:Y:S01]  /*138e0*/  SYNCS.ARRIVE.TRANS64.A1T0 RZ, [R12+URZ+0x13250], RZ ;  /* 0x013250ff0cff79a7 */ /* 0x008fe2000810003f */
[----:B------:R-:W-:Y:S01]  /*138f0*/  BAR.SYNC.DEFER_BLOCKING 0x2, 0x80 ;  /* 0x0082000000007b1d */ /* 0x000fe20000010000 */
[----:B------:R-:W-:Y:S01]  /*13900*/  ISETP.GT.AND P0, PT, R2, UR42, PT ;  /* 0x0000002a02007c0c */ /* 0x000fe2000bf04270 */
[----:B------:R-:W-:Y:S02]  /*13910*/  @!P2 VIADD R3, R12, 0x13280 ;  /* 0x000132800c03a836 */ /* 0x000fe40000000000 */
[----:B------:R-:W-:Y:S02]  /*13920*/  VIADD R2, R2, 0xffffffff ;  /* 0xffffffff02027836 */ /* 0x000fe40000000000 */
[----:B--2---:R-:W-:Y:S01]  /*13930*/  IMAD.MOV.U32 R8, RZ, RZ, R17 ;  /* 0x000000ffff087224 */ /* 0x004fe200078e0011 */
[----:B------:R-:W-:-:S04]  /*13940*/  @!P2 PRMT R3, RZ, 0x654, R3 ;  /* 0x00000654ff03a816 */ /* 0x000fc80000000003 */
[----:B------:R2:W-:Y:S02]  /*13950*/  @!P2 SYNCS.ARRIVE.TRANS64.RED.A1T0 RZ, [R3+URZ], RZ ;  /* 0x000000ff03ffa9a7 */ /* 0x0005e4000810043f */
[----:B--2---:R-:W-:Y:S01]  /*13960*/  IMAD.MOV.U32 R3, RZ, RZ, R18 ;  /* 0x000000ffff037224 */ /* 0x004fe200078e0012 */
[----:B------:R-:W-:Y:S06]  /*13970*/  @P0 BRA `(.L_x_10949) ;  /* 0xfffffff400580947 */ /* 0x000fec000383ffff */
.L_x_10929:
        /* <DEDUP_REMOVED lines=9> */
[----:B------:R-:W3:Y:S02]  /*13a10*/  S2R R4, SR_LTMASK ;  /* 0x0000000000047919 */ /* 0x000ee40000003900 */
[----:B---3--:R-:W-:-:S04]  /*13a20*/  LOP3.LUT R4, R4, UR4, RZ, 0xc0, !PT ;  /* 0x0000000404047c12 */ /* 0x008fc8000f8ec0ff */
[----:B------:R-:W3:Y:S01]  /*13a30*/  POPC R7, R4 ;  /* 0x0000000400077309 */ /* 0x000ee20000000000 */
[----:B--2---:R-:W3:Y:S02]  /*13a40*/  SHFL.IDX PT, R0, R3, R0, 0x1f ;  /* 0x00001f0003007589 */ /* 0x004ee400000e0000 */
[----:B---3--:R-:W-:-:S07]  /*13a50*/  IADD3 R24, R0, UR44, R7 ;  /* 0x0000002c00187c10 */ /* 0x008fce000fffe007 */
.L_x_10951:
[----:B------:R-:W-:Y:S05]  /*13a60*/  BSYNC B0 ;  /* 0x0000000000007941 */ /* 0x000fea0003800000 */
.L_x_10950:
[----:B------:R-:W-:-:S06]  /*13a70*/  UISETP.NE.AND UP0, UPT, UR41, 0x3, UPT ;  /* 0x000000032900788c */ /* 0x000fcc000bf05270 */
[----:B------:R-:W-:-:S13]  /*13a80*/  PLOP3.LUT P0, PT, PT, PT, UP0, 0x80, 0x0 ;  /* 0x000000000000781c */ /* 0x000fda0003f0f008 */
[----:B------:R-:W-:Y:S05]  /*13a90*/  @!P0 BRA `(.L_x_10952) ;  /* 0x0000000000048947 */ /* 0x000fea0003800000 */
[----:B------:R-:W-:Y:S01]  /*13aa0*/  BPT.TRAP 0x1 ;  /* 0x000000040000795c */ /* 0x000fe20000300000 */
.L_x_10952:
        /* <DEDUP_REMOVED lines=8> */
.L_x_10990:
[----:B------:R-:W-:Y:S05]  /*13b30*/  BSYNC B0 ;  /* 0x0000000000007941 */ /* 0x000fea0003800000 */
.L_x_10953:
[----:B------:R-:W-:Y:S05]  /*13b40*/  @!P1 BRA `(.L_x_10955) ;  /* 0x0000000000049947 */ /* 0x000fea0003800000 */
[----:B------:R-:W-:Y:S01]  /*13b50*/  BPT.TRAP 0x1 ;  /* 0x000000040000795c */ /* 0x000fe20000300000 */
.L_x_10955:
[----:B------:R-:W-:Y:S01]  /*13b60*/  SHF.L.U32 R5, R18, 0x1f, RZ ;  /* 0x0000001f12057819 */ /* 0x000fe200000006ff */
[----:B--2---:R-:W-:-:S03]  /*13b70*/  IMAD R3, R17, 0x2800, RZ ;  /* 0x0000280011037824 */ /* 0x004fc600078e02ff */
[----:B------:R-:W2:Y:S02]  /*13b80*/  SYNCS.PHASECHK.TRANS64.TRYWAIT P0, [R2+URZ+0x13260], R5 ;  /* 0x01326005020075a7 */ /* 0x000ea4000800017f */
[----:B------:R-:W-:Y:S01]  /*13b90*/  LOP3.LUT R0, R3, R23, RZ, 0xfc, !PT ;  /* 0x0000001703007212 */ /* 0x000fe200078efcff */
[----:B--2---:R-:W-:Y:S06]  /*13ba0*/  @!P0 BRA `(.L_x_10956) ;  /* 0x0000000c00d08947 */ /* 0x004fec0003800000 */
.L_x_10991:
        /* <DEDUP_REMOVED lines=41> */
.L_x_10957:
[----:B---3--:R3:W-:Y:S01]  /*13e40*/  SYNCS.ARRIVE.TRANS64.A1T0 RZ, [R2+URZ+0x13250], RZ ;  /* 0x013250ff02ff79a7 */ /* 0x0087e2000810003f */
        /* <DEDUP_REMOVED lines=9> */
.L_x_10913:
[----:B------:R-:W-:Y:S05]  /*13ee0*/  BSYNC B6 ;  /* 0x0000000000067941 */ /* 0x000fea0003800000 */
.L_x_10911:
[----:B------:R-:W-:-:S13]  /*13ef0*/  LOP3.LUT P0, RZ, R16, 0x2, RZ, 0xc0, !PT ;  /* 0x0000000210ff7812 */ /* 0x000fda000780c0ff */
[----:B------:R-:W-:Y:S05]  /*13f00*/  @!P0 BRA `(.L_x_10958) ;  /* 0x00000000001c8947 */ /* 0x000fea0003800000 */
[----:B------:R-:W2:Y:S08]  /*13f10*/  S2UR UR5, SR_CgaCtaId ;  /* 0x00000000000579c3 */ /* 0x000eb00000008800 */
[----:B------:R-:W-:Y:S06]  /*13f20*/  BAR.SYNC.DEFER_BLOCKING 0x5, 0x200 ;  /* 0x0148000000007b1d */ /* 0x000fec0000010000 */
[----:B------:R-:W-:-:S02]  /*13f30*/  UMOV UR4, 0x400 ;  /* 0x0000040000047882 */ /* 0x000fc40000000000 */
[----:B--2---:R-:W-:-:S09]  /*13f40*/  ULEA UR4, UR5, UR4, 0x18 ;  /* 0x0000000405047291 */ /* 0x004fd2000f8ec03f */
[----:B------:R-:W2:Y:S01]  /*13f50*/  LDS R24, [UR4+0x132d0] ;  /* 0x0132d004ff187984 */ /* 0x000ea20008000800 */
[----:B------:R-:W-:Y:S06]  /*13f60*/  BAR.ARV 0x4, 0x200 ;  /* 0x0108000000007b1d */ /* 0x000fec0000002000 */
[----:B------:R-:W-:Y:S05]  /*13f70*/  BRA `(.L_x_10959) ;  /* 0x0000000000247947 */ /* 0x000fea0003800000 */
.L_x_10958:
[----:B------:R-:W-:Y:S01]  /*13f80*/  BAR.SYNC.DEFER_BLOCKING 0x4, 0x200 ;  /* 0x0108000000007b1d */ /* 0x000fe20000010000 */
[----:B------:R-:W-:-:S13]  /*13f90*/  ISETP.NE.AND P0, PT, R27, RZ, PT ;  /* 0x000000ff1b00720c */ /* 0x000fda0003f05270 */
[----:B------:R-:W2:Y:S01]  /*13fa0*/  @!P0 S2R R3, SR_CgaCtaId ;  /* 0x0000000000038919 */ /* 0x000ea20000008800 */
[----:B---3--:R-:W-:-:S04]  /*13fb0*/  @!P0 MOV R0, 0x400 ;  /* 0x0000040000008802 */ /* 0x008fc80000000f00 */
[----:B--2---:R-:W-:Y:S02]  /*13fc0*/  @!P0 LEA R3, R3, R0, 0x18 ;  /* 0x0000000003038211 */ /* 0x004fe400078ec0ff */
[----:B------:R-:W2:Y:S04]  /*13fd0*/  SHFL.IDX PT, R0, R24, RZ, 0x1f ;  /* 0x00001fff18007589 */ /* 0x000ea800000e0000 */
[----:B------:R2:W-:Y:S02]  /*13fe0*/  @!P0 STS [R3+0x132d0], R24 ;  /* 0x0132d01803008388 */ /* 0x0005e40000000800 */
[----:B--2---:R-:W-:Y:S01]  /*13ff0*/  IMAD.MOV.U32 R24, RZ, RZ, R0 ;  /* 0x000000ffff187224 */ /* 0x004fe200078e0000 */
[----:B------:R-:W-:Y:S06]  /*14000*/  BAR.ARV 0x5, 0x200 ;  /* 0x0148000000007b1d */ /* 0x000fec0000002000 */
.L_x_10959:
[----:B------:R-:W-:Y:S02]  /*14010*/  ULDC UR4, c[0x0][0xda8] ;  /* 0x00036a0000047ab9 */ /* 0x000fe40000000800 */
[----:B--2---:R-:W-:-:S13]  /*14020*/  ISETP.GE.AND P0, PT, R24, UR4, PT ;  /* 0x0000000418007c0c */ /* 0x004fda000bf06270 */
[----:B------:R-:W-:Y:S05]  /*14030*/  @!P0 BRA `(.L_x_10960) ;  /* 0xffffffd8001c8947 */ /* 0x000fea000383ffff */
.L_x_10902:
[----:B------:R-:W2:Y:S01]  /*14040*/  S2R R3, SR_CgaCtaId ;  /* 0x0000000000037919 */ /* 0x000ea20000008800 */
[----:B------:R-:W-:Y:S01]  /*14050*/  VIADD R25, R25, 0x1 ;  /* 0x0000000119197836 */ /* 0x000fe20000000000 */
[----:B---3--:R-:W-:Y:S01]  /*14060*/  MOV R2, 0x400 ;  /* 0x0000040000027802 */ /* 0x008fe20000000f00 */
[----:B------:R-:W-:Y:S03]  /*14070*/  BSSY B0, `(.L_x_10961) ;  /* 0x0000008000007945 */ /* 0x000fe60003800000 */
[----:B------:R-:W-:-:S04]  /*14080*/  LEA.HI R0, R25, R25, RZ, 0x1 ;  /* 0x0000001919007211 */ /* 0x000fc800078f08ff */
[----:B------:R-:W-:-:S05]  /*14090*/  LOP3.LUT R0, R0, 0xfffffffe, RZ, 0xc0, !PT ;  /* 0xfffffffe00007812 */ /* 0x000fca00078ec0ff */
[----:B------:R-:W-:-:S05]  /*140a0*/  IMAD.IADD R0, R25, 0x1, -R0 ;  /* 0x0000000119007824 */ /* 0x000fca00078e0a00 */
[----:B------:R-:W-:Y:S02]  /*140b0*/  SHF.L.U32 R0, R0, 0x1f, RZ ;  /* 0x0000001f00007819 */ /* 0x000fe400000006ff */
[----:B--2---:R-:W-:-:S04]  /*140c0*/  LEA R6, R3, R2, 0x18 ;  /* 0x0000000203067211 */ /* 0x004fc800078ec0ff */
[----:B------:R-:W2:Y:S02]  /*140d0*/  SYNCS.PHASECHK.TRANS64.TRYWAIT P0, [R6+URZ+0x13220], R0 ;  /* 0x01322000060075a7 */ /* 0x000ea4000800017f */
[----:B--2---:R-:W-:Y:S05]  /*140e0*/  @!P0 BRA `(.L_x_10962) ;  /* 0x0000000800948947 */ /* 0x004fea0003800000 */
.L_x_10992:
[----:B------:R-:W-:Y:S05]  /*140f0*/  BSYNC B0 ;  /* 0x0000000000007941 */ /* 0x000fea0003800000 */
.L_x_10961:
[----:B------:R-:W-:-:S03]  /*14100*/  UMOV UR4, 0xffffffff ;  /* 0xffffffff00047882 */ /* 0x000fc60000000000 */
[----:B------:R-:W-:Y:S05]  /*14110*/  BRA.DIV UR4, `(.L_x_10963) ;  /* 0x0000000a049c7947 */ /* 0x000fea000b800000 */
[----:B------:R3:W4:Y:S02]  /*14120*/  SHFL.IDX PT, R14, R28, RZ, 0x1f ;  /* 0x00001fff1c0e7589 */ /* 0x00072400000e0000 */
.L_x_10995:
[----:B----4-:R-:W-:Y:S01]  /*14130*/  ISETP.NE.AND P0, PT, R14, RZ, PT ;  /* 0x000000ff0e00720c */ /* 0x010fe20003f05270 */
[----:B------:R-:W-:-:S12]  /*14140*/  BSSY B0, `(.L_x_10964) ;  /* 0x000002b000007945 */ /* 0x000fd80003800000 */
[----:B------:R-:W-:Y:S05]  /*14150*/  @P0 BRA `(.L_x_10965) ;  /* 0x0000000000a40947 */ /* 0x000fea0003800000 */
[----:B------:R-:W-:-:S03]  /*14160*/  UMOV UR4, 0xffffffff ;  /* 0xffffffff00047882 */ /* 0x000fc60000000000 */
[----:B------:R-:W-:Y:S05]  /*14170*/  BRA.DIV UR4, `(.L_x_10966) ;  /* 0x0000000a04ac7947 */ /* 0x000fea000b800000 */
[----:B------:R-:W-:-:S13]  /*14180*/  ELECT P6, URZ, PT ;  /* 0x00000000003f782f */ /* 0x000fda00038c0000 */
.L_x_10998:
[----:B------:R-:W-:Y:S05]  /*14190*/  @!P6 BRA `(.L_x_10965) ;  /* 0x000000000094e947 */ /* 0x000fea0003800000 */
[----:B------:R-:W-:-:S06]  /*141a0*/  ULOP3.LUT UR4, UR46, 0x2, URZ, 0xfc, !UPT ;  /* 0x000000022e047892 */ /* 0x000fcc000f8efc3f */
[----:B--2---:R-:W-:-:S05]  /*141b0*/  IMAD.U32 R0, RZ, RZ, UR4 ;  /* 0x00000004ff007e24 */ /* 0x004fca000f8e00ff */
[----:B------:R-:W-:-:S13]  /*141c0*/  ISETP.NE.AND P0, PT, R0, 0x3, PT ;  /* 0x000000030000780c */ /* 0x000fda0003f05270 */
[----:B------:R-:W-:Y:S05]  /*141d0*/  @!P0 BRA `(.L_x_10967) ;  /* 0x0000000000048947 */ /* 0x000fea0003800000 */
[----:B------:R-:W-:Y:S01]  /*141e0*/  BPT.TRAP 0x1 ;  /* 0x000000040000795c */ /* 0x000fe20000300000 */
.L_x_10967:
        /* <DEDUP_REMOVED lines=9> */
[----:B------:R-:W-:Y:S01]  /*14280*/  IMAD R9, R7, 0x8, R0 ;  /* 0x0000000807097824 */ /* 0x000fe200078e0200 */
[----:B------:R-:W-:Y:S01]  /*14290*/  SHF.L.U32 R0, R3, 0x1f, RZ ;  /* 0x0000001f03007819 */ /* 0x000fe200000006ff */
[----:B--2---:R-:W-:Y:S06]  /*142a0*/  @!P1 BRA `(.L_x_10968) ;  /* 0x0000000800809947 */ /* 0x004fec0003800000 */
.L_x_10999:
[----:B------:R-:W4:Y:S02]  /*142b0*/  SYNCS.PHASECHK.TRANS64.TRYWAIT P1, [R9+URZ], R0 ;  /* 0x00000000090075a7 */ /* 0x000f24000802017f */
[----:B----4-:R-:W-:Y:S05]  /*142c0*/  @!P1 BRA `(.L_x_10969) ;  /* 0x00000008008c9947 */ /* 0x010fea0003800000 */
.L_x_11000:
[----:B------:R-:W-:Y:S05]  /*142d0*/  @!P0 BRA `(.L_x_10970) ;  /* 0x0000000000048947 */ /* 0x000fea0003800000 */
[----:B------:R-:W-:Y:S01]  /*142e0*/  BPT.TRAP 0x1 ;  /* 0x000000040000795c */ /* 0x000fe20000300000 */
.L_x_10970:
[----:B------:R-:W-:-:S04]  /*142f0*/  IMAD R17, R17, 0x8, R6 ;  /* 0x0000000811117824 */ /* 0x000fc800078e0206 */
[----:B------:R-:W5:Y:S02]  /*14300*/  SYNCS.PHASECHK.TRANS64.TRYWAIT P1, [R17+URZ+0x13260], R4 ;  /* 0x01326004110075a7 */ /* 0x000f64000802017f */
[----:B-----5:R-:W-:Y:S05]  /*14310*/  @!P1 BRA `(.L_x_10971) ;  /* 0x00000008008c9947 */ /* 0x020fea0003800000 */
.L_x_11001:
[----:B------:R-:W-:Y:S05]  /*14320*/  @!P0 BRA `(.L_x_10972) ;  /* 0x0000000000048947 */ /* 0x000fea0003800000 */
[----:B------:R-:W-:Y:S01]  /*14330*/  BPT.TRAP 0x1 ;  /* 0x000000040000795c */ /* 0x000fe20000300000 */
.L_x_10972:
[----:B------:R-:W-:-:S04]  /*14340*/  IMAD R7, R7, 0x8, R6 ;  /* 0x0000000807077824 */ /* 0x000fc800078e0206 */
[----:B------:R-:W5:Y:S02]  /*14350*/  SYNCS.PHASECHK.TRANS64.TRYWAIT P1, [R7+URZ+0x13260], R0 ;  /* 0x01326000070075a7 */ /* 0x000f64000802017f */
[----:B-----5:R-:W-:Y:S05]  /*14360*/  @!P1 BRA `(.L_x_10973) ;  /* 0x00000008008c9947 */ /* 0x020fea0003800000 */
.L_x_11002:
[----:B------:R-:W-:Y:S05]  /*14370*/  @!P0 BRA `(.L_x_10974) ;  /* 0x0000000000048947 */ /* 0x000fea0003800000 */
[----:B------:R-:W-:Y:S01]  /*14380*/  BPT.TRAP 0x1 ;  /* 0x000000040000795c */ /* 0x000fe20000300000 */
.L_x_10974:
[----:B------:R-:W5:Y:S02]  /*14390*/  SYNCS.PHASECHK.TRANS64.TRYWAIT P0, [R17+URZ+0x13280], R4 ;  /* 0x01328004110075a7 */ /* 0x000f64000800017f */
[----:B-----5:R-:W-:Y:S05]  /*143a0*/  @!P0 BRA `(.L_x_10975) ;  /* 0x0000000800908947 */ /* 0x020fea0003800000 */
.L_x_10976:
[----:B------:R1:W1:Y:S02]  /*143b0*/  SYNCS.PHASECHK.TRANS64.TRYWAIT P0, [R7+URZ+0x13280], R0 ;  /* 0x01328000070075a7 */ /* 0x000264000800017f */
[----:B-1----:R-:W-:Y:S05]  /*143c0*/  @!P0 NANOSLEEP.SYNCS 0x989680 ;  /* 0x009896800000895d */ /* 0x002fea0003900000 */
[----:B------:R-:W1:Y:S02]  /*143d0*/  @!P0 SYNCS.PHASECHK.TRANS64 P0, [R7+URZ+0x13280], R0 ;  /* 0x01328000070085a7 */ /* 0x000e64000800007f */
[----:B-1----:R-:W-:Y:S05]  /*143e0*/  @!P0 BRA `(.L_x_10976) ;  /* 0xfffffffc00f08947 */ /* 0x002fea000383ffff */
.L_x_10965:
[----:B------:R-:W-:Y:S05]  /*143f0*/  BSYNC B0 ;  /* 0x0000000000007941 */ /* 0x000fea0003800000 */
.L_x_10964:
[----:B------:R-:W-:Y:S05]  /*14400*/  EXIT ;  /* 0x000000000000794d */ /* 0x000fea0003800000 */
.L_x_10815:
[----:B-1----:R-:W-:-:S04]  /*14410*/  IMAD.U32 R3, RZ, RZ, UR40 ;  /* 0x00000028ff037e24 */ /* 0x002fc8000f8e00ff */
[----:B------:R1:W2:Y:S03]  /*14420*/  SYNCS.PHASECHK.TRANS64.TRYWAIT P1, [R3+URZ+0x13200], R0 ;  /* 0x01320000030075a7 */ /* 0x0002a6000802017f */
[----:B--2---:R-:W-:Y:S05]  /*14430*/  @!P1 NANOSLEEP.SYNCS 0x989680 ;  /* 0x009896800000995d */ /* 0x004fea0003900000 */
[----:B------:R-:W2:Y:S02]  /*14440*/  @!P1 SYNCS.PHASECHK.TRANS64 P1, [R3+URZ+0x13200], R0 ;  /* 0x01320000030095a7 */ /* 0x000ea4000802007f */
[----:B--2---:R-:W-:Y:S05]  /*14450*/  @!P1 BRA `(.L_x_10815) ;  /* 0xfffffffc00ec9947 */ /* 0x004fea000383ffff */
[----:B------:R-:W-:Y:S05]  /*14460*/  BRA `(.L_x_10977) ;  /* 0xfffffed400e07947 */ /* 0x000fea000383ffff */
.L_x_10819:
[----:B--2---:R2:W3:Y:S02]  /*14470*/  SYNCS.PHASECHK.TRANS64.TRYWAIT P1, [R5+URZ+0x13230], R0 ;  /* 0x01323000050075a7 */ /* 0x0044e4000802017f */
[----:B---3--:R-:W-:Y:S05]  /*14480*/  @!P1 NANOSLEEP.SYNCS 0x989680 ;  /* 0x009896800000995d */ /* 0x008fea0003900000 */
[----:B------:R-:W3:Y:S02]  /*14490*/  @!P1 SYNCS.PHASECHK.TRANS64 P1, [R5+URZ+0x13230], R0 ;  /* 0x01323000050095a7 */ /* 0x000ee4000802007f */
[----:B---3--:R-:W-:Y:S05]  /*144a0*/  @!P1 BRA `(.L_x_10819) ;  /* 0xfffffffc00f09947 */ /* 0x008fea000383ffff */
[----:B------:R-:W-:Y:S05]  /*144b0*/  BRA `(.L_x_10818) ;  /* 0xfffffed400fc7947 */ /* 0x000fea000383ffff */
.L_x_10835:
[----:B--2---:R-:W-:-:S04]  /*144c0*/  IMAD.U32 R12, RZ, RZ, UR24 ;  /* 0x00000018ff0c7e24 */ /* 0x004fc8000f8e00ff */
[----:B------:R2:W3:Y:S03]  /*144d0*/  SYNCS.PHASECHK.TRANS64.TRYWAIT P1, [R12+URZ+0x13230], R11 ;  /* 0x0132300b0c0075a7 */ /* 0x0004e6000802017f */
[----:B---3--:R-:W-:Y:S05]  /*144e0*/  @!P1 NANOSLEEP.SYNCS 0x989680 ;  /* 0x009896800000995d */ /* 0x008fea0003900000 */
[----:B------:R-:W3:Y:S02]  /*144f0*/  @!P1 SYNCS.PHASECHK.TRANS64 P1, [R12+URZ+0x13230], R11 ;  /* 0x0132300b0c0095a7 */ /* 0x000ee4000802007f */
[----:B---3--:R-:W-:Y:S05]  /*14500*/  @!P1 BRA `(.L_x_10835) ;  /* 0xfffffffc00ec9947 */ /* 0x008fea000383ffff */
[----:B------:R-:W-:Y:S05]  /*14510*/  BRA `(.L_x_10834) ;  /* 0xffffff1400207947 */ /* 0x000fea000383ffff */
.L_x_10839:
[----:B--2---:R-:W-:-:S04]  /*14520*/  IMAD.U32 R12, RZ, RZ, UR11 ;  /* 0x0000000bff0c7e24 */ /* 0x004fc8000f8e00ff */
[----:B------:R2:W3:Y:S03]  /*14530*/  SYNCS.PHASECHK.TRANS64.TRYWAIT P1, [R12+URZ+0x13250], R11 ;  /* 0x0132500b0c0075a7 */ /* 0x0004e6000802017f */
[----:B---3--:R-:W-:Y:S05]  /*14540*/  @!P1 NANOSLEEP.SYNCS 0x989680 ;  /* 0x009896800000995d */ /* 0x008fea0003900000 */
[----:B------:R-:W3:Y:S02]  /*14550*/  @!P1 SYNCS.PHASECHK.TRANS64 P1, [R12+URZ+0x13250], R11 ;  /* 0x0132500b0c0095a7 */ /* 0x000ee4000802007f */
[----:B---3--:R-:W-:Y:S05]  /*14560*/  @!P1 BRA `(.L_x_10839) ;  /* 0xfffffffc00ec9947 */ /* 0x008fea000383ffff */
[----:B------:R-:W-:Y:S05]  /*14570*/  BRA `(.L_x_10838) ;  /* 0xffffff18002c7947 */ /* 0x000fea000383ffff */
.L_x_10857:
[----:B--2---:R-:W-:-:S04]  /*14580*/  IMAD.U32 R3, RZ, RZ, UR6 ;  /* 0x00000006ff037e24 */ /* 0x004fc8000f8e00ff */
[----:B------:R2:W3:Y:S03]  /*14590*/  SYNCS.PHASECHK.TRANS64.TRYWAIT P1, [R3+URZ+0x13230], R0 ;  /* 0x01323000030075a7 */ /* 0x0004e6000802017f */
[----:B---3--:R-:W-:Y:S05]  /*145a0*/  @!P1 NANOSLEEP.SYNCS 0x989680 ;  /* 0x009896800000995d */ /* 0x008fea0003900000 */
[----:B------:R-:W3:Y:S02]  /*145b0*/  @!P1 SYNCS.PHASECHK.TRANS64 P1, [R3+URZ+0x13230], R0 ;  /* 0x01323000030095a7 */ /* 0x000ee4000802007f */
[----:B---3--:R-:W-:Y:S05]  /*145c0*/  @!P1 BRA `(.L_x_10857) ;  /* 0xfffffffc00ec9947 */ /* 0x008fea000383ffff */
[----:B------:R-:W-:Y:S05]  /*145d0*/  BRA `(.L_x_10856) ;  /* 0xffffff5400287947 */ /* 0x000fea000383ffff */
.L_x_10861:
[----:B--2---:R-:W-:-:S04]  /*145e0*/  IMAD.U32 R3, RZ, RZ, UR11 ;  /* 0x0000000bff037e24 */ /* 0x004fc8000f8e00ff */
[----:B------:R2:W3:Y:S03]  /*145f0*/  SYNCS.PHASECHK.TRANS64.TRYWAIT P1, [R3+URZ+0x13250], R0 ;  /* 0x01325000030075a7 */ /* 0x0004e6000802017f */
[----:B---3--:R-:W-:Y:S05]  /*14600*/  @!P1 NANOSLEEP.SYNCS 0x989680 ;  /* 0x009896800000995d */ /* 0x008fea0003900000 */
[----:B------:R-:W3:Y:S02]  /*14610*/  @!P1 SYNCS.PHASECHK.TRANS64 P1, [R3+URZ+0x13250], R0 ;  /* 0x01325000030095a7 */ /* 0x000ee4000802007f */
[----:B---3--:R-:W-:Y:S05]  /*14620*/  @!P1 BRA `(.L_x_10861) ;  /* 0xfffffffc00ec9947 */ /* 0x008fea000383ffff */
[----:B------:R-:W-:Y:S05]  /*14630*/  BRA `(.L_x_10860) ;  /* 0xffffff5800347947 */ /* 0x000fea000383ffff */
.L_x_10868:
[----:B--2---:R-:W-:-:S04]  /*14640*/  IMAD.U32 R3, RZ, RZ, UR24 ;  /* 0x00000018ff037e24 */ /* 0x004fc8000f8e00ff */
[----:B------:R2:W3:Y:S03]  /*14650*/  SYNCS.PHASECHK.TRANS64.TRYWAIT P1, [R3+URZ+0x13230], R0 ;  /* 0x01323000030075a7 */ /* 0x0004e6000802017f */
[----:B---3--:R-:W-:Y:S05]  /*14660*/  @!P1 NANOSLEEP.SYNCS 0x989680 ;  /* 0x009896800000995d */ /* 0x008fea0003900000 */
[----:B------:R-:W3:Y:S02]  /*14670*/  @!P1 SYNCS.PHASECHK.TRANS64 P1, [R3+URZ+0x13230], R0 ;  /* 0x01323000030095a7 */ /* 0x000ee4000802007f */
[----:B---3--:R-:W-:Y:S05]  /*14680*/  @!P1 BRA `(.L_x_10868) ;  /* 0xfffffffc00ec9947 */ /* 0x008fea000383ffff */
[----:B------:R-:W-:Y:S05]  /*14690*/  BRA `(.L_x_10867) ;  /* 0xffffff7400b87947 */ /* 0x000fea000383ffff */
.L_x_10872:
[----:B--2---:R-:W-:-:S04]  /*146a0*/  IMAD.U32 R3, RZ, RZ, UR11 ;  /* 0x0000000bff037e24 */ /* 0x004fc8000f8e00ff */
[----:B------:R2:W3:Y:S03]  /*146b0*/  SYNCS.PHASECHK.TRANS64.TRYWAIT P1, [R3+URZ+0x13250], R0 ;  /* 0x01325000030075a7 */ /* 0x0004e6000802017f */
[----:B---3--:R-:W-:Y:S05]  /*146c0*/  @!P1 NANOSLEEP.SYNCS 0x989680 ;  /* 0x009896800000995d */ /* 0x008fea0003900000 */
[----:B------:R-:W3:Y:S02]  /*146d0*/  @!P1 SYNCS.PHASECHK.TRANS64 P1, [R3+URZ+0x13250], R0 ;  /* 0x01325000030095a7 */ /* 0x000ee4000802007f */
[----:B---3--:R-:W-:Y:S05]  /*146e0*/  @!P1 BRA `(.L_x_10872) ;  /* 0xfffffffc00ec9947 */ /* 0x008fea000383ffff */
[----:B------:R-:W-:Y:S05]  /*146f0*/  BRA `(.L_x_10871) ;  /* 0xffffff7800c47947 */ /* 0x000fea000383ffff */
.L_x_10886:
[----:B--2---:R-:W-:-:S04]  /*14700*/  IMAD.U32 R7, RZ, RZ, UR14 ;  /* 0x0000000eff077e24 */ /* 0x004fc8000f8e00ff */
[----:B------:R2:W3:Y:S03]  /*14710*/  SYNCS.PHASECHK.TRANS64.TRYWAIT P1, [R7+URZ+0x13250], R4 ;  /* 0x01325004070075a7 */ /* 0x0004e6000802017f */
[----:B---3--:R-:W-:Y:S05]  /*14720*/  @!P1 NANOSLEEP.SYNCS 0x989680 ;  /* 0x009896800000995d */ /* 0x008fea0003900000 */
[----:B------:R-:W3:Y:S02]  /*14730*/  @!P1 SYNCS.PHASECHK.TRANS64 P1, [R7+URZ+0x13250], R4 ;  /* 0x01325004070095a7 */ /* 0x000ee4000802007f */
[----:B---3--:R-:W-:Y:S05]  /*14740*/  @!P1 BRA `(.L_x_10886) ;  /* 0xfffffffc00ec9947 */ /* 0x008fea000383ffff */
[----:B------:R-:W-:Y:S05]  /*14750*/  BRA `(.L_x_10885) ;  /* 0xffffffb400107947 */ /* 0x000fea000383ffff */
.L_x_10918:
[----:B------:R-:W-:Y:S02]  /*14760*/  IMAD.MOV.U32 R13, RZ, RZ, R28 ;  /* 0x000000ffff0d7224 */ /* 0x000fe400078e001c */
[----:B------:R-:W-:Y:S02]  /*14770*/  IMAD.MOV.U32 R12, RZ, RZ, RZ ;  /* 0x000000ffff0c7224 */ /* 0x000fe400078e00ff */
[----:B------:R-:W-:Y:S02]  /*14780*/  IMAD.MOV.U32 R11, RZ, RZ, 0x1f ;  /* 0x0000001fff0b7424 */ /* 0x000fe400078e00ff */
[----:B------:R-:W-:-:S07]  /*14790*/  IMAD.MOV.U32 R15, RZ, RZ, -0x1 ;  /* 0xffffffffff0f7424 */ /* 0x000fce00078e00ff */
[----:B------:R-:W-:Y:S05]  /*147a0*/  WARPSYNC.COLLECTIVE R15, `(.L_x_10978) ;  /* 0x000000000f087348 */ /* 0x000fea0003c00000 */
[----:B------:R1:W2:Y:S02]  /*147b0*/  SHFL.IDX P6, R14, R13, R12, R11 ;  /* 0x0000000c0d0e7389 */ /* 0x0002a400000c000b */
[----:B-12---:R-:W-:Y:S01]  /*147c0*/  ENDCOLLECTIVE ;  /* 0x000000000000791b */ /* 0x006fe20003800000 */
.L_x_10978:
[----:B------:R-:W-:Y:S05]  /*147d0*/  BRA `(.L_x_10979) ;  /* 0xffffffe000047947 */ /* 0x000fea000383ffff */
.L_x_10920:
[----:B------:R-:W-:Y:S01]  /*147e0*/  BSSY B0, `(.L_x_10980) ;  /* 0x0000006000007945 */ /* 0x000fe20003800000 */
[----:B------:R-:W-:-:S07]  /*147f0*/  IMAD.MOV.U32 R15, RZ, RZ, -0x1 ;  /* 0xffffffffff0f7424 */ /* 0x000fce00078e00ff */
[----:B-1----:R-:W-:Y:S05]  /*14800*/  WARPSYNC.COLLECTIVE R15, `(.L_x_10981) ;  /* 0x000000000f0c7348 */ /* 0x002fea0003c00000 */
[----:B------:R-:W-:Y:S02]  /*14810*/  ELECT P6, UR62, PT ;  /* 0x00000000003e782f */ /* 0x000fe400038c0000 */
[----:B------:R-:W-:Y:S01]  /*14820*/  MOV R14, UR62 ;  /* 0x0000003e000e7c02 */ /* 0x000fe20008000f00 */
[----:B-1----:R-:W-:Y:S10]  /*14830*/  ENDCOLLECTIVE ;  /* 0x000000000000791b */ /* 0x002ff40003800000 */
.L_x_10981:
[----:B------:R-:W-:Y:S05]  /*14840*/  BSYNC B0 ;  /* 0x0000000000007941 */ /* 0x000fea0003800000 */
.L_x_10980:
[----:B------:R-:W-:Y:S05]  /*14850*/  BRA `(.L_x_10982) ;  /* 0xffffffe000047947 */ /* 0x000fea000383ffff */
.L_x_10923:
[----:B--2---:R2:W3:Y:S02]  /*14860*/  SYNCS.PHASECHK.TRANS64.TRYWAIT P3, [R5+URZ+0x13280], R2 ;  /* 0x01328002050075a7 */ /* 0x0044e4000806017f */
[----:B---3--:R-:W-:Y:S05]  /*14870*/  @!P3 NANOSLEEP.SYNCS 0x989680 ;  /* 0x009896800000b95d */ /* 0x008fea0003900000 */
[----:B------:R-:W3:Y:S02]  /*14880*/  @!P3 SYNCS.PHASECHK.TRANS64 P3, [R5+URZ+0x13280], R2 ;  /* 0x013280020500b5a7 */ /* 0x000ee4000806007f */
[----:B---3--:R-:W-:Y:S05]  /*14890*/  @!P3 BRA `(.L_x_10923) ;  /* 0xfffffffc00f0b947 */ /* 0x008fea000383ffff */
[----:B------:R-:W-:Y:S05]  /*148a0*/  BRA `(.L_x_10983) ;  /* 0xffffffe000587947 */ /* 0x000fea000383ffff */
.L_x_10925:
[----:B---3--:R3:W4:Y:S02]  /*148b0*/  SYNCS.PHASECHK.TRANS64.TRYWAIT P3, [R5+URZ+0x13240], R2 ;  /* 0x01324002050075a7 */ /* 0x008724000806017f */
[----:B----4-:R-:W-:Y:S05]  /*148c0*/  @!P3 NANOSLEEP.SYNCS 0x989680 ;  /* 0x009896800000b95d */ /* 0x010fea0003900000 */
[----:B------:R-:W4:Y:S02]  /*148d0*/  @!P3 SYNCS.PHASECHK.TRANS64 P3, [R5+URZ+0x13240], R2 ;  /* 0x013240020500b5a7 */ /* 0x000f24000806007f */
[----:B----4-:R-:W-:Y:S05]  /*148e0*/  @!P3 BRA `(.L_x_10925) ;  /* 0xfffffffc00f0b947 */ /* 0x010fea000383ffff */
[----:B------:R-:W-:Y:S05]  /*148f0*/  BRA `(.L_x_10984) ;  /* 0xffffffe000a47947 */ /* 0x000fea000383ffff */
.L_x_10928:
[----:B--2---:R-:W-:-:S04]  /*14900*/  IMAD.U32 R3, RZ, RZ, UR40 ;  /* 0x00000028ff037e24 */ /* 0x004fc8000f8e00ff */
[----:B------:R2:W3:Y:S03]  /*14910*/  SYNCS.PHASECHK.TRANS64.TRYWAIT P0, [R3+URZ+0x13220], R2 ;  /* 0x01322002030075a7 */ /* 0x0004e6000800017f */
[----:B---3--:R-:W-:Y:S05]  /*14920*/  @!P0 NANOSLEEP.SYNCS 0x989680 ;  /* 0x009896800000895d */ /* 0x008fea0003900000 */
[----:B------:R-:W3:Y:S02]  /*14930*/  @!P0 SYNCS.PHASECHK.TRANS64 P0, [R3+URZ+0x13220], R2 ;  /* 0x01322002030085a7 */ /* 0x000ee4000800007f */
[----:B---3--:R-:W-:Y:S05]  /*14940*/  @!P0 BRA `(.L_x_10928) ;  /* 0xfffffffc00ec8947 */ /* 0x008fea000383ffff */
[----:B------:R-:W-:Y:S05]  /*14950*/  BRA `(.L_x_10985) ;  /* 0xffffffe400407947 */ /* 0x000fea000383ffff */
.L_x_10934:
[----:B---3--:R3:W4:Y:S02]  /*14960*/  SYNCS.PHASECHK.TRANS64.TRYWAIT P0, [R9+URZ+0x13280], R10 ;  /* 0x0132800a090075a7 */ /* 0x008724000800017f */
[----:B----4-:R-:W-:Y:S05]  /*14970*/  @!P0 NANOSLEEP.SYNCS 0x989680 ;  /* 0x009896800000895d */ /* 0x010fea0003900000 */
[----:B------:R-:W4:Y:S02]  /*14980*/  @!P0 SYNCS.PHASECHK.TRANS64 P0, [R9+URZ+0x13280], R10 ;  /* 0x0132800a090085a7 */ /* 0x000f24000800007f */
[----:B----4-:R-:W-:Y:S05]  /*14990*/  @!P0 BRA `(.L_x_10934) ;  /* 0xfffffffc00f08947 */ /* 0x010fea000383ffff */
[----:B------:R-:W-:Y:S05]  /*149a0*/  BRA `(.L_x_10986) ;  /* 0xffffffe400d87947 */ /* 0x000fea000383ffff */
.L_x_10939:
[----:B--2---:R2:W4:Y:S02]  /*149b0*/  SYNCS.PHASECHK.TRANS64.TRYWAIT P0, [R9+URZ+0x13240], R10 ;  /* 0x0132400a090075a7 */ /* 0x004524000800017f */
[----:B----4-:R-:W-:Y:S05]  /*149c0*/  @!P0 NANOSLEEP.SYNCS 0x989680 ;  /* 0x009896800000895d */ /* 0x010fea0003900000 */
[----:B------:R-:W4:Y:S02]  /*149d0*/  @!P0 SYNCS.PHASECHK.TRANS64 P0, [R9+URZ+0x13240], R10 ;  /* 0x0132400a090085a7 */ /* 0x000f24000800007f */
[----:B----4-:R-:W-:Y:S05]  /*149e0*/  @!P0 BRA `(.L_x_10939) ;  /* 0xfffffffc00f08947 */ /* 0x010fea000383ffff */
[----:B------:R-:W-:Y:S05]  /*149f0*/  BRA `(.L_x_10987) ;  /* 0xffffffe8004c7947 */ /* 0x000fea000383ffff */
.L_x_10945:
[----:B--2---:R2:W3:Y:S02]  /*14a00*/  SYNCS.PHASECHK.TRANS64.TRYWAIT P3, [R12+URZ+0x13270], R5 ;  /* 0x013270050c0075a7 */ /* 0x0044e4000806017f */
[----:B---3--:R-:W-:Y:S05]  /*14a10*/  @!P3 NANOSLEEP.SYNCS 0x989680 ;  /* 0x009896800000b95d */ /* 0x008fea0003900000 */
[----:B------:R-:W3:Y:S02]  /*14a20*/  @!P3 SYNCS.PHASECHK.TRANS64 P3, [R12+URZ+0x13270], R5 ;  /* 0x013270050c00b5a7 */ /* 0x000ee4000806007f */
[----:B---3--:R-:W-:Y:S05]  /*14a30*/  @!P3 BRA `(.L_x_10945) ;  /* 0xfffffffc00f0b947 */ /* 0x008fea000383ffff */
[----:B------:R-:W-:Y:S05]  /*14a40*/  BRA `(.L_x_10988) ;  /* 0xffffffe800e07947 */ /* 0x000fea000383ffff */
.L_x_10947:
[----:B---3--:R3:W4:Y:S02]  /*14a50*/  SYNCS.PHASECHK.TRANS64.TRYWAIT P3, [R12+URZ+0x13260], R3 ;  /* 0x013260030c0075a7 */ /* 0x008724000806017f */
[----:B----4-:R-:W-:Y:S05]  /*14a60*/  @!P3 NANOSLEEP.SYNCS 0x989680 ;  /* 0x009896800000b95d */ /* 0x010fea0003900000 */
[----:B------:R-:W4:Y:S02]  /*14a70*/  @!P3 SYNCS.PHASECHK.TRANS64 P3, [R12+URZ+0x13260], R3 ;  /* 0x013260030c00b5a7 */ /* 0x000f24000806007f */
[----:B----4-:R-:W-:Y:S05]  /*14a80*/  @!P3 BRA `(.L_x_10947) ;  /* 0xfffffffc00f0b947 */ /* 0x010fea000383ffff */
[----:B------:R-:W-:Y:S05]  /*14a90*/  BRA `(.L_x_10989) ;  /* 0xffffffe800e87947 */ /* 0x000fea000383ffff */
.L_x_10954:
[----:B--2---:R2:W3:Y:S02]  /*14aa0*/  SYNCS.PHASECHK.TRANS64.TRYWAIT P0, [R2+URZ+0x13270], R3 ;  /* 0x01327003020075a7 */ /* 0x0044e4000800017f */
[----:B---3--:R-:W-:Y:S05]  /*14ab0*/  @!P0 NANOSLEEP.SYNCS 0x989680 ;  /* 0x009896800000895d */ /* 0x008fea0003900000 */
[----:B------:R-:W3:Y:S02]  /*14ac0*/  @!P0 SYNCS.PHASECHK.TRANS64 P0, [R2+URZ+0x13270], R3 ;  /* 0x01327003020085a7 */ /* 0x000ee4000800007f */
[----:B---3--:R-:W-:Y:S05]  /*14ad0*/  @!P0 BRA `(.L_x_10954) ;  /* 0xfffffffc00f08947 */ /* 0x008fea000383ffff */
[----:B------:R-:W-:Y:S05]  /*14ae0*/  BRA `(.L_x_10990) ;  /* 0xfffffff000107947 */ /* 0x000fea000383ffff */
.L_x_10956:
[----:B--2---:R2:W3:Y:S02]  /*14af0*/  SYNCS.PHASECHK.TRANS64.TRYWAIT P0, [R2+URZ+0x13260], R5 ;  /* 0x01326005020075a7 */ /* 0x0044e4000800017f */
[----:B---3--:R-:W-:Y:S05]  /*14b00*/  @!P0 NANOSLEEP.SYNCS 0x989680 ;  /* 0x009896800000895d */ /* 0x008fea0003900000 */
[----:B------:R-:W3:Y:S02]  /*14b10*/  @!P0 SYNCS.PHASECHK.TRANS64 P0, [R2+URZ+0x13260], R5 ;  /* 0x01326005020085a7 */ /* 0x000ee4000800007f */
[----:B---3--:R-:W-:Y:S05]  /*14b20*/  @!P0 BRA `(.L_x_10956) ;  /* 0xfffffffc00f08947 */ /* 0x008fea000383ffff */
[----:B------:R-:W-:Y:S05]  /*14b30*/  BRA `(.L_x_10991) ;  /* 0xfffffff0001c7947 */ /* 0x000fea000383ffff */
.L_x_10962:
[----:B--2---:R2:W3:Y:S02]  /*14b40*/  SYNCS.PHASECHK.TRANS64.TRYWAIT P0, [R6+URZ+0x13220], R0 ;  /* 0x01322000060075a7 */ /* 0x0044e4000800017f */
[----:B---3--:R-:W-:Y:S05]  /*14b50*/  @!P0 NANOSLEEP.SYNCS 0x989680 ;  /* 0x009896800000895d */ /* 0x008fea0003900000 */
[----:B------:R-:W3:Y:S02]  /*14b60*/  @!P0 SYNCS.PHASECHK.TRANS64 P0, [R6+URZ+0x13220], R0 ;  /* 0x01322000060085a7 */ /* 0x000ee4000800007f */
[----:B---3--:R-:W-:Y:S05]  /*14b70*/  @!P0 BRA `(.L_x_10962) ;  /* 0xfffffffc00f08947 */ /* 0x008fea000383ffff */
[----:B------:R-:W-:Y:S05]  /*14b80*/  BRA `(.L_x_10992) ;  /* 0xfffffff400587947 */ /* 0x000fea000383ffff */
.L_x_10963:
[----:B------:R-:W-:Y:S01]  /*14b90*/  BSSY B0, `(.L_x_10993) ;  /* 0x0000008000007945 */ /* 0x000fe20003800000 */
[----:B------:R-:W-:Y:S02]  /*14ba0*/  IMAD.MOV.U32 R13, RZ, RZ, R28 ;  /* 0x000000ffff0d7224 */ /* 0x000fe400078e001c */
[----:B------:R-:W-:Y:S02]  /*14bb0*/  IMAD.MOV.U32 R12, RZ, RZ, RZ ;  /* 0x000000ffff0c7224 */ /* 0x000fe400078e00ff */
[----:B------:R-:W-:Y:S02]  /*14bc0*/  IMAD.MOV.U32 R11, RZ, RZ, 0x1f ;  /* 0x0000001fff0b7424 */ /* 0x000fe400078e00ff */
[----:B------:R-:W-:-:S07]  /*14bd0*/  IMAD.MOV.U32 R15, RZ, RZ, -0x1 ;  /* 0xffffffffff0f7424 */ /* 0x000fce00078e00ff */
[----:B-12---:R-:W-:Y:S05]  /*14be0*/  WARPSYNC.COLLECTIVE R15, `(.L_x_10994) ;  /* 0x000000000f087348 */ /* 0x006fea0003c00000 */
[----:B------:R3:W4:Y:S02]  /*14bf0*/  SHFL.IDX P6, R14, R13, R12, R11 ;  /* 0x0000000c0d0e7389 */ /* 0x00072400000c000b */
[----:B-1234-:R-:W-:Y:S01]  /*14c00*/  ENDCOLLECTIVE ;  /* 0x000000000000791b */ /* 0x01efe20003800000 */
.L_x_10994:
[----:B------:R-:W-:Y:S05]  /*14c10*/  BSYNC B0 ;  /* 0x0000000000007941 */ /* 0x000fea0003800000 */
.L_x_10993:
[----:B------:R-:W-:Y:S05]  /*14c20*/  BRA `(.L_x_10995) ;  /* 0xfffffff400407947 */ /* 0x000fea000383ffff */
.L_x_10966:
[----:B------:R-:W-:Y:S01]  /*14c30*/  BSSY B1, `(.L_x_10996) ;  /* 0x0000006000017945 */ /* 0x000fe20003800000 */
[----:B------:R-:W-:-:S07]  /*14c40*/  IMAD.MOV.U32 R15, RZ, RZ, -0x1 ;  /* 0xffffffffff0f7424 */ /* 0x000fce00078e00ff */
[----:B-123--:R-:W-:Y:S05]  /*14c50*/  WARPSYNC.COLLECTIVE R15, `(.L_x_10997) ;  /* 0x000000000f0c7348 */ /* 0x00efea0003c00000 */
[----:B------:R-:W-:Y:S02]  /*14c60*/  ELECT P6, UR62, PT ;  /* 0x00000000003e782f */ /* 0x000fe400038c0000 */
[----:B------:R-:W-:Y:S01]  /*14c70*/  MOV R14, UR62 ;  /* 0x0000003e000e7c02 */ /* 0x000fe20008000f00 */
[----:B-123--:R-:W-:Y:S10]  /*14c80*/  ENDCOLLECTIVE ;  /* 0x000000000000791b */ /* 0x00eff40003800000 */
.L_x_10997:
[----:B------:R-:W-:Y:S05]  /*14c90*/  BSYNC B1 ;  /* 0x0000000000017941 */ /* 0x000fea0003800000 */
.L_x_10996:
[----:B------:R-:W-:Y:S05]  /*14ca0*/  BRA `(.L_x_10998) ;  /* 0xfffffff400387947 */ /* 0x000fea000383ffff */
.L_x_10968:
[----:B--2---:R2:W4:Y:S02]  /*14cb0*/  SYNCS.PHASECHK.TRANS64.TRYWAIT P1, [R5+URZ], R4 ;  /* 0x00000004050075a7 */ /* 0x004524000802017f */
[----:B----4-:R-:W-:Y:S05]  /*14cc0*/  @!P1 NANOSLEEP.SYNCS 0x989680 ;  /* 0x009896800000995d */ /* 0x010fea0003900000 */
[----:B------:R-:W4:Y:S02]  /*14cd0*/  @!P1 SYNCS.PHASECHK.TRANS64 P1, [R5+URZ], R4 ;  /* 0x00000004050095a7 */ /* 0x000f24000802007f */
[----:B----4-:R-:W-:Y:S05]  /*14ce0*/  @!P1 BRA `(.L_x_10968) ;  /* 0xfffffffc00f09947 */ /* 0x010fea000383ffff */
[----:B------:R-:W-:Y:S05]  /*14cf0*/  BRA `(.L_x_10999) ;  /* 0xfffffff4006c7947 */ /* 0x000fea000383ffff */
.L_x_10969:
[----:B----4-:R4:W1:Y:S02]  /*14d00*/  SYNCS.PHASECHK.TRANS64.TRYWAIT P1, [R9+URZ], R0 ;  /* 0x00000000090075a7 */ /* 0x010864000802017f */
[----:B-1----:R-:W-:Y:S05]  /*14d10*/  @!P1 NANOSLEEP.SYNCS 0x989680 ;  /* 0x009896800000995d */ /* 0x002fea0003900000 */
[----:B------:R-:W1:Y:S02]  /*14d20*/  @!P1 SYNCS.PHASECHK.TRANS64 P1, [R9+URZ], R0 ;  /* 0x00000000090095a7 */ /* 0x000e64000802007f */
[----:B-1----:R-:W-:Y:S05]  /*14d30*/  @!P1 BRA `(.L_x_10969) ;  /* 0xfffffffc00f09947 */ /* 0x002fea000383ffff */
[----:B------:R-:W-:Y:S05]  /*14d40*/  BRA `(.L_x_11000) ;  /* 0xfffffff400607947 */ /* 0x000fea000383ffff */
.L_x_10971:
[----:B------:R1:W1:Y:S02]  /*14d50*/  SYNCS.PHASECHK.TRANS64.TRYWAIT P1, [R17+URZ+0x13260], R4 ;  /* 0x01326004110075a7 */ /* 0x000264000802017f */
[----:B-1----:R-:W-:Y:S05]  /*14d60*/  @!P1 NANOSLEEP.SYNCS 0x989680 ;  /* 0x009896800000995d */ /* 0x002fea0003900000 */
[----:B------:R-:W1:Y:S02]  /*14d70*/  @!P1 SYNCS.PHASECHK.TRANS64 P1, [R17+URZ+0x13260], R4 ;  /* 0x01326004110095a7 */ /* 0x000e64000802007f */
[----:B-1----:R-:W-:Y:S05]  /*14d80*/  @!P1 BRA `(.L_x_10971) ;  /* 0xfffffffc00f09947 */ /* 0x002fea000383ffff */
[----:B------:R-:W-:Y:S05]  /*14d90*/  BRA `(.L_x_11001) ;  /* 0xfffffff400607947 */ /* 0x000fea000383ffff */
.L_x_10973:
[----:B------:R1:W1:Y:S02]  /*14da0*/  SYNCS.PHASECHK.TRANS64.TRYWAIT P1, [R7+URZ+0x13260], R0 ;  /* 0x01326000070075a7 */ /* 0x000264000802017f */
[----:B-1----:R-:W-:Y:S05]  /*14db0*/  @!P1 NANOSLEEP.SYNCS 0x989680 ;  /* 0x009896800000995d */ /* 0x002fea0003900000 */
[----:B------:R-:W1:Y:S02]  /*14dc0*/  @!P1 SYNCS.PHASECHK.TRANS64 P1, [R7+URZ+0x13260], R0 ;  /* 0x01326000070095a7 */ /* 0x000e64000802007f */
[----:B-1----:R-:W-:Y:S05]  /*14dd0*/  @!P1 BRA `(.L_x_10973) ;  /* 0xfffffffc00f09947 */ /* 0x002fea000383ffff */
[----:B------:R-:W-:Y:S05]  /*14de0*/  BRA `(.L_x_11002) ;  /* 0xfffffff400607947 */ /* 0x000fea000383ffff */
.L_x_10975:
[----:B------:R1:W1:Y:S02]  /*14df0*/  SYNCS.PHASECHK.TRANS64.TRYWAIT P0, [R17+URZ+0x13280], R4 ;  /* 0x01328004110075a7 */ /* 0x000264000800017f */
[----:B-1----:R-:W-:Y:S05]  /*14e00*/  @!P0 NANOSLEEP.SYNCS 0x989680 ;  /* 0x009896800000895d */ /* 0x002fea0003900000 */
[----:B------:R-:W1:Y:S02]  /*14e10*/  @!P0 SYNCS.PHASECHK.TRANS64 P0, [R17+URZ+0x13280], R4 ;  /* 0x01328004110085a7 */ /* 0x000e64000800007f */
[----:B-1----:R-:W-:Y:S05]  /*14e20*/  @!P0 BRA `(.L_x_10975) ;  /* 0xfffffffc00f08947 */ /* 0x002fea000383ffff */
[----:B------:R-:W-:Y:S05]  /*14e30*/  BRA `(.L_x_10976) ;  /* 0xfffffff4005c7947 */ /* 0x000fea000383ffff */
.L_x_11003:
        /* <DEDUP_REMOVED lines=12> */
.L_x_12391:


//--------------------- .text._ZN7cutlass13device_kernelIN5flash11enable_sm90INS1_16FlashAttnFwdSm90INS1_25CollectiveMainloopFwdSm90ILi2EN4cute5tupleIJNS5_1CILi1EEES8_S8_EEENS6_IJNS7_ILi192EEENS7_ILi160EEENS7_ILi64EEEEEELi64ENS_12float_e4m3_tEfNS_4arch4Sm90ELb0ELb1ELb0ELb1ELb0ELb0ELb0ELb1ELb1ELb0ELb0ELb0EEENS1_21CollectiveEpilogueFwdINS6_IJSA_SC_SB_EEES9_NS_10bfloat16_tESG_Li384ELb1ELb0ELb0ELb1EEENS1_36VarlenDynamicPersistentTileSchedulerILi192ELi160ELi384ELi128ELb0ELb0ELb1ELb1ELb0ELb1EEEEEEEEEvNT_6ParamsE --------------------------
	.section	.text._ZN7cutlass13device_kernelIN5flash11enable_sm90INS1_16FlashAttnFwdSm90INS1_25CollectiveMainloopFwdSm90ILi2EN4cute5tupleIJNS5_1CILi1EEES8_S8_EEENS6_IJNS7_ILi192EEENS7_ILi160EEENS7_ILi64EEEEEELi64ENS_12float_e4m3_tEfNS_4arch4Sm90ELb0ELb1ELb0ELb1ELb0ELb0ELb0ELb1ELb1ELb0ELb0ELb0EEENS1_21CollectiveEpilogueFwdINS6_IJSA_SC_SB_EEES9_NS_10bfloat16_tESG_Li384ELb1ELb0ELb0ELb1EEENS1_36VarlenDynamicPersistentTileSchedulerILi192ELi160ELi384ELi128ELb0ELb0ELb1ELb1ELb0ELb1EEEEEEEEEvNT_6ParamsE,"ax",@progbits
	.align	128
.text._ZN7cutlass13device_kernelIN5flash11enable_sm90INS1_16FlashAttnFwdSm90INS1_25CollectiveMainloopFwdSm90ILi2EN4cute5tupleIJNS5_1CILi1EEES8_S8_EEENS6_IJNS7_ILi192EEENS7_ILi160EEENS7_ILi64EEEEEELi64ENS_12float_e4m3_tEfNS_4arch4Sm90ELb0ELb1ELb0ELb1ELb0ELb0ELb0ELb1ELb1ELb0ELb0ELb0EEENS1_21CollectiveEpilogueFwdINS6_IJSA_SC_SB_EEES9_NS_10bfloat16_tESG_Li384ELb1ELb0ELb0ELb1EEENS1_36VarlenDynamicPersistentTileSchedulerILi192ELi160ELi384ELi128ELb0ELb0ELb1ELb1ELb0ELb1EEEEEEEEEvNT_6ParamsE:
        .type           _ZN7cutlass13device_kernelIN5flash11enable_sm90INS1_16FlashAttnFwdSm90INS1_25CollectiveMainloopFwdSm90ILi2EN4cute5tupleIJNS5_1CILi1EEES8_S8_EEENS6_IJNS7_ILi192EEENS7_ILi160EEENS7_ILi64EEEEEELi64ENS_12float_e4m3_tEfNS_4arch4Sm90ELb0ELb1ELb0ELb1ELb0ELb0ELb0ELb1ELb1ELb0ELb0ELb0EEENS1_21CollectiveEpilogueFwdINS6_IJSA_SC_SB_EEES9_NS_10bfloat16_tESG_Li384ELb1ELb0ELb0ELb1EEENS1_36VarlenDynamicPersistentTileSchedulerILi192ELi160ELi384ELi128ELb0ELb0ELb1ELb1ELb0ELb1EEEEEEEEEvNT_6ParamsE,@function
        .size           _ZN7cutlass13device_kernelIN5flash11enable_sm90INS1_16FlashAttnFwdSm90INS1_25CollectiveMainloopFwdSm90ILi2EN4cute5tupleIJNS5_1CILi1EEES8_S8_EEENS6_IJNS7_ILi192EEENS7_ILi160EEENS7_ILi64EEEEEELi64ENS_12float_e4m3_tEfNS_4arch4Sm90ELb0ELb1ELb0ELb1ELb0ELb0ELb0ELb1ELb1ELb0ELb0ELb0EEENS1_21CollectiveEpilogueFwdINS6_IJSA_SC_SB_EEES9_NS_10bfloat16_tESG_Li384ELb1ELb0ELb0ELb1EEENS1_36VarlenDynamicPersistentTileSchedulerILi192ELi160ELi384ELi128ELb0ELb0ELb1ELb1ELb0ELb1EEEEEEEEEvNT_6ParamsE,(.L_x_12392 - _ZN7cutlass13device_kernelIN5flash11enable_sm90INS1_16FlashAttnFwdSm90INS1_25CollectiveMainloopFwdSm90ILi2EN4cute5tupleIJNS5_1CILi1EEES8_S8_EEENS6_IJNS7_ILi192EEENS7_ILi160EEENS7_ILi64EEEEEELi64ENS_12float_e4m3_tEfNS_4arch4Sm90ELb0ELb1ELb0ELb1ELb0ELb0ELb0ELb1ELb1ELb0ELb0ELb0EEENS1_21CollectiveEpilogueFwdINS6_IJSA_SC_SB_EEES9_NS_10bfloat16_tESG_Li384ELb1ELb0ELb0ELb1EEENS1_36VarlenDynamicPersistentTileSchedulerILi192ELi160ELi384ELi128ELb0ELb0ELb1ELb1ELb0ELb1EEEEEEEEEvNT_6ParamsE)
        .other          _ZN7cutlass13device_kernelIN5flash11enable_sm90INS1_16FlashAttnFwdSm90INS1_25CollectiveMainloopFwdSm90ILi2EN4cute5tupleIJNS5_1CILi1EEES8_S8_EEENS6_IJNS7_ILi192EEENS7_ILi160EEENS7_ILi64EEEEEELi64ENS_12float_e4m3_tEfNS_4arch4Sm90ELb0ELb1ELb0ELb1ELb0ELb0ELb0ELb1ELb1ELb0ELb0ELb0EEENS1_21CollectiveEpilogueFwdINS6_IJSA_SC_SB_EEES9_NS_10bfloat16_tESG_Li384ELb1ELb0ELb0ELb1EEENS1_36VarlenDynamicPersistentTileSchedulerILi192ELi160ELi384ELi128ELb0ELb0ELb1ELb1ELb0ELb1EEEEEEEEEvNT_6ParamsE,@"STO_CUDA_ENTRY STV_DEFAULT"
_ZN7cutlass13device_kernelIN5flash11enable_sm90INS1_16FlashAttnFwdSm90INS1_25CollectiveMainloopFwdSm90ILi2EN4cute5tupleIJNS5_1CILi1EEES8_S8_EEENS6_IJNS7_ILi192EEENS7_ILi160EEENS7_ILi64EEEEEELi64ENS_12float_e4m3_tEfNS_4arch4Sm90ELb0ELb1ELb0ELb1ELb0ELb0ELb0ELb1ELb1ELb0ELb0ELb0EEENS1_21CollectiveEpilogueFwdINS6_IJSA_SC_SB_EEES9_NS_10bfloat16_tESG_Li384ELb1ELb0ELb0ELb1EEENS1_36VarlenDynamicPersistentTileSchedulerILi192ELi160ELi384ELi128ELb0ELb0ELb1ELb1ELb0ELb1EEEEEEEEEvNT_6ParamsE:
        /* <DEDUP_REMOVED lines=21> */
.L_x_11005:
[----:B------:R-:W-:Y:S05]  /*0150*/  BSYNC B0 ;  /* 0x0000000000007941 */ /* 0x000fea0003800000 */
.L_x_11004:
        /* <DEDUP_REMOVED lines=41> */
.L_x_11006:
        /* <DEDUP_REMOVED lines=22> */
.L_x_11007:
        /* <DEDUP_REMOVED lines=18> */
.L_x_11008:
        /* <DEDUP_REMOVED lines=22> */
.L_x_11009:
        /* <DEDUP_REMOVED lines=22> */
.L_x_11010:
[----:B------:R-:W-:Y:S01]  /*0930*/  PLOP3.LUT P0, PT, PT, PT, UP0, 0x80, 0x0 ;  /* 0x000000000000781c */ /* 0x000fe20003f0f008 */
[----:B------:R-:W-:Y:S01]  /*0940*/  UMOV UR40, 0x1 ;  /* 0x0000000100287882 */ /* 0x000fe20000000000 */
[----:B------:R-:W-:Y:S01]  /*0950*/  NOP ;  /* 0x0000000000007918 */ /* 0x000fe20000000000 */
[----:B------:R-:W-:Y:S01]  /*0960*/  USEL UR40, UR40, 0x2, !UP0 ;  /* 0x0000000228287887 */ /* 0x000fe2000c000000 */
[----:B------:R-:W-:Y:S01]  /*0970*/  ULDC.64 UR50, c[0x0][0x208] ;  /* 0x0000820000327ab9 */ /* 0x000fe20000000a00 */
[----:B012-4-:R-:W-:Y:S08]  /*0980*/  BAR.SYNC.DEFER_BLOCKING 0x0 ;  /* 0x0000000000007b1d */ /* 0x017ff00000010000 */
[----:B------:R-:W-:Y:S05]  /*0990*/  @!P0 BRA `(.L_x_11011) ;  /* 0x0000011400e88947 */ /* 0x000fea0003800000 */
.L_x_11012:
        /* <DEDUP_REMOVED lines=26> */
[----:B------:R-:W-:Y:S02]  /*0b40*/  SHF.R.S32.HI R2, RZ, 0x7, R2 ;  /* 0x00000007ff027819 */ /* 0x000fe40000011402 */
[----:B------:R-:W-:Y:S01]  /*0b50*/  SHF.R.S32.HI R7, RZ, 0x4, R4 ;  /* 0x00000004ff077819 */ /* 0x000fe20000011404 */
[----:B------:R-:W-:Y:S01]  /*0b60*/  IMAD.IADD R17, R0, 0x1, -R5 ;  /* 0x0000000100117824 */ /* 0x000fe200078e0a05 */
[----:B------:R-:W-:Y:S01]  /*0b70*/  LEA.HI R5, R3, R0, RZ, 0x5 ;  /* 0x0000000003057211 */ /* 0x000fe200078f28ff */
[----:B------:R-:W-:Y:S01]  /*0b80*/  IMAD.HI R6, R2, 0x55555556, RZ ;  /* 0x5555555602067827 */ /* 0x000fe200078e02ff */
[----:B------:R-:W-:-:S02]  /*0b90*/  LOP3.LUT R3, R4, 0x3fffff0, RZ, 0xc0, !PT ;  /* 0x03fffff004037812 */ /* 0x000fc400078ec0ff */
[----:B------:R-:W-:Y:S01]  /*0ba0*/  SHF.R.S32.HI R8, RZ, 0x1f, R17 ;  /* 0x0000001fff087819 */ /* 0x000fe20000011411 */
[----:B------:R-:W-:Y:S01]  /*0bb0*/  IMAD.SHL.U32 R5, R5, 0x20, RZ ;  /* 0x0000002005057824 */ /* 0x000fe200078e00ff */
[----:B------:R-:W-:Y:S01]  /*0bc0*/  LEA.HI R4, R4, R7, RZ, 0x1 ;  /* 0x0000000704047211 */ /* 0x000fe200078f08ff */
[----:B------:R-:W-:Y:S01]  /*0bd0*/  IMAD.IADD R3, R0, 0x1, -R3 ;  /* 0x0000000100037824 */ /* 0x000fe200078e0a03 */
[CC--:B------:R-:W-:Y:S02]  /*0be0*/  LEA.HI R9, R8.reuse, R17.reuse, RZ, 0x2 ;  /* 0x0000001108097211 */ /* 0x0c0fe400078f10ff */
[----:B------:R-:W-:Y:S02]  /*0bf0*/  LEA.HI R8, R8, R17, RZ, 0x5 ;  /* 0x0000001108087211 */ /* 0x000fe400078f28ff */
[--C-:B------:R-:W-:Y:S02]  /*0c00*/  SHF.R.S32.HI R10, RZ, 0x2, R9.reuse ;  /* 0x00000002ff0a7819 */ /* 0x100fe40000011409 */
[----:B------:R-:W-:-:S02]  /*0c10*/  SHF.R.S32.HI R11, RZ, 0x1f, R9 ;  /* 0x0000001fff0b7819 */ /* 0x000fc40000011409 */
[----:B------:R-:W-:Y:S02]  /*0c20*/  LOP3.LUT R0, R5, 0xfffffc00, RZ, 0xc0, !PT ;  /* 0xfffffc0005007812 */ /* 0x000fe400078ec0ff */
[----:B------:R-:W-:Y:S02]  /*0c30*/  LEA.HI R11, R11, R10, RZ, 0x3 ;  /* 0x0000000a0b0b7211 */ /* 0x000fe400078f18ff */
[----:B------:R-:W-:Y:S01]  /*0c40*/  LOP3.LUT R4, R4, 0x1ffffffe, RZ, 0xc0, !PT ;  /* 0x1ffffffe04047812 */ /* 0x000fe200078ec0ff */
[----:B------:R-:W-:Y:S01]  /*0c50*/  IMAD R3, R3, 0x40, R0 ;  /* 0x0000004003037824 */ /* 0x000fe200078e0200 */
[----:B------:R-:W-:Y:S02]  /*0c60*/  LOP3.LUT R11, R11, 0xfffffff8, RZ, 0xc0, !PT ;  /* 0xfffffff80b0b7812 */ /* 0x000fe400078ec0ff */
[----:B------:R-:W-:Y:S01]  /*0c70*/  LEA.HI R5, R6, R6, RZ, 0x1 ;  /* 0x0000000606057211 */ /* 0x000fe200078f08ff */
[----:B------:R-:W-:Y:S01]  /*0c80*/  IMAD.IADD R4, R7, 0x1, -R4 ;  /* 0x0000000107047824 */ /* 0x000fe200078e0a04 */
[----:B------:R-:W-:Y:S01]  /*0c90*/  SHF.R.S32.HI R8, RZ, 0x5, R8 ;  /* 0x00000005ff087819 */ /* 0x000fe20000011408 */
[----:B------:R-:W-:Y:S01]  /*0ca0*/  IMAD.IADD R11, R10, 0x1, -R11 ;  /* 0x000000010a0b7824 */ /* 0x000fe200078e0a0b */
[----:B------:R-:W-:Y:S01]  /*0cb0*/  LOP3.LUT R0, R9, 0x7ffffffc, RZ, 0xc0, !PT ;  /* 0x7ffffffc09007812 */ /* 0x000fe200078ec0ff */
[----:B------:R-:W-:-:S02]  /*0cc0*/  IMAD R5, R5, -0x3, R2 ;  /* 0xfffffffd05057824 */ /* 0x000fc400078e0202 */
[----:B------:R-:W-:Y:S02]  /*0cd0*/  IMAD R8, R8, 0x10, R11 ;  /* 0x0000001008087824 */ /* 0x000fe400078e020b */
[----:B------:R-:W-:Y:S02]  /*0ce0*/  IMAD R157, R4, 0x8, R3 ;  /* 0x00000008049d7824 */ /* 0x000fe400078e0203 */
[----:B------:R-:W-:Y:S02]  /*0cf0*/  IMAD.IADD R17, R17, 0x1, -R0 ;  /* 0x0000000111117824 */ /* 0x000fe400078e0a00 */
[----:B------:R-:W-:-:S07]  /*0d00*/  IMAD R156, R5, 0x40, R8 ;  /* 0x00000040059c7824 */ /* 0x000fce00078e0208 */
.L_x_11116:
        /* <DEDUP_REMOVED lines=41> */
.L_x_11013:
        /* <DEDUP_REMOVED lines=11> */
.L_x_11014:
        /* <DEDUP_REMOVED lines=11> */
.L_x_11015:
        /* <DEDUP_REMOVED lines=76> */
.L_x_11017:
[----:B------:R-:W-:-:S13]  /*15c0*/  ISETP.NE.AND P0, PT, R11, 0x1, PT ;  /* 0x000000010b00780c */ /* 0x000fda0003f05270 */
[----:B------:R-:W0:Y:S02]  /*15d0*/  @P0 LDC.64 R4, c[0x0][0x9e8] ;  /* 0x00027a00ff040b82 */ /* 0x000e240000000a00 */
[----:B0-----:R-:W-:-:S05]  /*15e0*/  @P0 IMAD.HI.U32 R4, R3, R4, RZ ;  /* 0x0000000403040227 */ /* 0x001fca00078e00ff */
[----:B------:R-:W-:-:S07]  /*15f0*/  @P0 SHF.R.U32.HI R3, RZ, R5, R4 ;  /* 0x00000005ff030219 */ /* 0x000fce0000011604 */
.L_x_11018:
[----:B------:R-:W-:-:S05]  /*1600*/  IMAD R3, R3, R11, R11 ;  /* 0x0000000b03037224 */ /* 0x000fca00078e020b */
[----:B------:R-:W-:-:S07]  /*1610*/  VIMNMX R0, R0, R3, PT ;  /* 0x0000000300007248 */ /* 0x000fce0003fe0100 */
.L_x_11016:
[----:B------:R-:W-:Y:S01]  /*1620*/  IMAD.IADD R4, R18, 0x1, -R19 ;  /* 0x0000000112047824 */ /* 0x000fe200078e0a13 */
[----:B------:R-:W-:Y:S01]  /*1630*/  ULDC UR4, c[0x0][0x9dc] ;  /* 0x0002770000047ab9 */ /* 0x000fe20000000800 */
[----:B------:R-:W-:Y:S02]  /*1640*/  VIADD R3, R0, 0x9f ;  /* 0x0000009f00037836 */ /* 0x000fe40000000000 */
        /* <DEDUP_REMOVED lines=21> */
.L_x_11020:
[----:B------:R-:W-:Y:S01]  /*17a0*/  ISETP.NE.AND P0, PT, R11, 0x1, PT ;  /* 0x000000010b00780c */ /* 0x000fe20003f05270 */
[----:B------:R-:W-:-:S12]  /*17b0*/  IMAD.MOV.U32 R0, RZ, RZ, R107 ;  /* 0x000000ffff007224 */ /* 0x000fd800078e006b */
[----:B------:R-:W0:Y:S02]  /*17c0*/  @P0 LDC.64 R4, c[0x0][0x9e8] ;  /* 0x00027a00ff040b82 */ /* 0x000e240000000a00 */
[----:B0-----:R-:W-:-:S05]  /*17d0*/  @P0 IMAD.HI.U32 R4, R107, R4, RZ ;  /* 0x000000046b040227 */ /* 0x001fca00078e00ff */
[----:B------:R-:W-:-:S07]  /*17e0*/  @P0 SHF.R.U32.HI R0, RZ, R5, R4 ;  /* 0x00000005ff000219 */ /* 0x000fce0000011604 */
.L_x_11021:
[----:B------:R-:W-:-:S05]  /*17f0*/  IMAD R0, R0, R11, RZ ;  /* 0x0000000b00007224 */ /* 0x000fca00078e02ff */
[----:B------:R-:W-:-:S13]  /*1800*/  R2UR UR5, R0 ;  /* 0x00000000000572ca */ /* 0x000fda00000e0000 */
[----:B------:R-:W-:-:S04]  /*1810*/  UISETP.LT.AND UP0, UPT, UR4, UR5, UPT ;  /* 0x000000050400728c */ /* 0x000fc8000bf01270 */
[----:B------:R-:W-:-:S12]  /*1820*/  USEL UR4, UR4, UR5, !UP0 ;  /* 0x0000000504047287 */ /* 0x000fd8000c000000 */
.L_x_11019:
        /* <DEDUP_REMOVED lines=17> */
[----:B------:R-:W-:Y:S01]  /*1940*/  CS2R R38, SRZ ;  /* 0x0000000000267805 */ /* 0x000fe2000001ff00 */
[----:B------:R-:W-:Y:S01]  /*1950*/  IMAD.MOV.U32 R26, RZ, RZ, RZ ;  /* 0x000000ffff1a7224 */ /* 0x000fe200078e00ff */
[----:B------:R-:W-:Y:S02]  /*1960*/  CS2R R36, SRZ ;  /* 0x0000000000247805 */ /* 0x000fe4000001ff00 */
[----:B------:R-:W-:Y:S02]  /*1970*/  CS2R R28, SRZ ;  /* 0x00000000001c7805 */ /* 0x000fe4000001ff00 */
[----:B------:R-:W-:-:S02]  /*1980*/  CS2R R30, SRZ ;  /* 0x00000000001e7805 */ /* 0x000fc4000001ff00 */
[----:B------:R-:W-:Y:S02]  /*1990*/  ISETP.GT.AND P1, PT, R104, UR43, PT ;  /* 0x0000002b68007c0c */ /* 0x000fe4000bf24270 */
[----:B------:R-:W-:Y:S02]  /*19a0*/  CS2R R32, SRZ ;  /* 0x0000000000207805 */ /* 0x000fe4000001ff00 */
[----:B------:R-:W-:Y:S02]  /*19b0*/  CS2R R56, SRZ ;  /* 0x0000000000387805 */ /* 0x000fe4000001ff00 */
[----:B------:R-:W-:-:S07]  /*19c0*/  CS2R R58, SRZ ;  /* 0x00000000003a7805 */ /* 0x000fce000001ff00 */
[----:B------:R-:W-:Y:S05]  /*19d0*/  @!P1 BRA `(.L_x_11022) ;  /* 0x000000e800a09947 */ /* 0x000fea0003800000 */
[----:B------:R-:W0:Y:S01]  /*19e0*/  S2R R0, SR_TID.X ;  /* 0x0000000000007919 */ /* 0x000e220000002100 */
[----:B------:R-:W1:Y:S01]  /*19f0*/  S2UR UR44, SR_CgaCtaId ;  /* 0x00000000002c79c3 */ /* 0x000e620000008800 */
[----:B------:R-:W-:Y:S02]  /*1a00*/  UMOV UR45, 0x400 ;  /* 0x00000400002d7882 */ /* 0x000fe40000000000 */
[----:B-1----:R-:W-:Y:S01]  /*1a10*/  ULEA UR45, UR44, UR45, 0x18 ;  /* 0x0000002d2c2d7291 */ /* 0x002fe2000f8ec03f */
[----:B0-----:R-:W-:-:S05]  /*1a20*/  VIADD R0, R0, 0xffffff80 ;  /* 0xffffff8000007836 */ /* 0x001fca0000000000 */
[----:B------:R-:W-:-:S04]  /*1a30*/  SHF.R.S32.HI R3, RZ, 0x1f, R0 ;  /* 0x0000001fff037819 */ /* 0x000fc80000011400 */
[----:B------:R-:W-:-:S04]  /*1a40*/  LEA.HI R3, R3, R0, RZ, 0x7 ;  /* 0x0000000003037211 */ /* 0x000fc800078f38ff */
[----:B------:R-:W-:-:S06]  /*1a50*/  SHF.R.S32.HI R3, RZ, 0x7, R3 ;  /* 0x00000007ff037819 */ /* 0x000fcc0000011403 */
[----:B------:R-:W0:Y:S02]  /*1a60*/  SHFL.IDX PT, R3, R3, RZ, 0x1f ;  /* 0x00001fff03037589 */ /* 0x000e2400000e0000 */
[----:B0-----:R-:W-:-:S13]  /*1a70*/  R2UR UR6, R3 ;  /* 0x00000000030672ca */ /* 0x001fda00000e0000 */
        /* <DEDUP_REMOVED lines=26> */
.L_x_11023:
        /* <DEDUP_REMOVED lines=9> */
.L_x_11209:
[----:B------:R-:W-:Y:S05]  /*1cb0*/  @!P0 BRA `(.L_x_11025) ;  /* 0x0000000000048947 */ /* 0x000fea0003800000 */
[----:B------:R-:W-:Y:S01]  /*1cc0*/  BPT.TRAP 0x1 ;  /* 0x000000040000795c */ /* 0x000fe20000300000 */
.L_x_11025:
[----:B0-----:R-:W-:Y:S02]  /*1cd0*/  IMAD.U32 R3, RZ, RZ, UR37 ;  /* 0x00000025ff037e24 */ /* 0x001fe4000f8e00ff */
[----:B------:R-:W-:-:S03]  /*1ce0*/  IMAD.U32 R0, RZ, RZ, UR36 ;  /* 0x00000024ff007e24 */ /* 0x000fc6000f8e00ff */
[----:B------:R-:W-:Y:S02]  /*1cf0*/  LEA R3, R3, UR45, 0x3 ;  /* 0x0000002d03037c11 */ /* 0x000fe4000f8e18ff */
[----:B------:R-:W-:-:S04]  /*1d00*/  SHF.L.U32 R0, R0, 0x1f, RZ ;  /* 0x0000001f00007819 */ /* 0x000fc800000006ff */
[----:B------:R0:W1:Y:S01]  /*1d10*/  SYNCS.PHASECHK.TRANS64.TRYWAIT P1, [R3+URZ+0x13230], R0 ;  /* 0x01323000030075a7 */ /* 0x000062000802017f */
[----:B------:R-:W-:Y:S05]  /*1d20*/  @!P0 BRA `(.L_x_11026) ;  /* 0x0000000000048947 */ /* 0x000fea0003800000 */
[----:B------:R-:W-:Y:S01]  /*1d30*/  BPT.TRAP 0x1 ;  /* 0x000000040000795c */ /* 0x000fe20000300000 */
.L_x_11026:
[----:B-1----:R-:W-:Y:S05]  /*1d40*/  @P1 BRA `(.L_x_11027) ;  /* 0x0000000000081947 */ /* 0x002fea0003800000 */
[----:B------:R-:W1:Y:S02]  /*1d50*/  SYNCS.PHASECHK.TRANS64.TRYWAIT P1, [R3+URZ+0x13230], R0 ;  /* 0x01323000030075a7 */ /* 0x000e64000802017f */
[----:B-1----:R-:W-:Y:S05]  /*1d60*/  @!P1 BRA `(.L_x_11028) ;  /* 0x0000014800d89947 */ /* 0x002fea0003800000 */
.L_x_11027:
        /* <DEDUP_REMOVED lines=16> */
[----:B------:R-:W-:Y:S01]  /*1e70*/  IMAD.MOV.U32 R5, RZ, RZ, -0xa0 ;  /* 0xffffff60ff057424 */ /* 0x000fe200078e00ff */
[----:B------:R-:W-:Y:S01]  /*1e80*/  ULDC UR21, c[0x0][0x9dc] ;  /* 0x0002770000157ab9 */ /* 0x000fe20000000800 */
[----:B------:R-:W-:Y:S01]  /*1e90*/  UMOV UR8, UR49 ;  /* 0x0000003100087c82 */ /* 0x000fe20008000000 */
[----:B01----:R-:W-:-:S02]  /*1ea0*/  @!P1 VIADD R0, R3, 0x13240 ;  /* 0x0001324003009836 */ /* 0x003fc40000000000 */
[----:B------:R-:W-:Y:S02]  /*1eb0*/  IMAD R6, R104, R5, 0xa0 ;  /* 0x000000a068067424 */ /* 0x000fe400078e0205 */
[----:B------:R-:W-:Y:S01]  /*1ec0*/  UIMAD UR12, UR37, 0x280, UR12 ;  /* 0x00000280250c78a4 */ /* 0x000fe2000f8e020c */
[----:B------:R-:W-:Y:S01]  /*1ed0*/  @!P1 PRMT R0, RZ, 0x654, R0 ;  /* 0x00000654ff009816 */ /* 0x000fe20000000000 */
[----:B------:R-:W-:Y:S02]  /*1ee0*/  IMAD.IADD R4, R18, 0x1, R6 ;  /* 0x0000000112047824 */ /* 0x000fe400078e0206 */
[----:B------:R-:W-:Y:S01]  /*1ef0*/  UIADD3 UR4, UR12, 0x80, URZ ;  /* 0x000000800c047890 */ /* 0x000fe2000fffe03f */
[----:B------:R-:W-:Y:S01]  /*1f00*/  IMAD R8, R105, 0xc0, R156 ;  /* 0x000000c069087824 */ /* 0x000fe200078e029c */
[----:B------:R-:W-:Y:S01]  /*1f10*/  UIADD3 UR5, UR12, 0x100, URZ ;  /* 0x000001000c057890 */ /* 0x000fe2000fffe03f */
[C---:B------:R-:W-:Y:S01]  /*1f20*/  IMAD R10, R17.reuse, -0x2, R4 ;  /* 0xfffffffe110a7824 */ /* 0x040fe200078e0204 */
[----:B------:R-:W-:Y:S01]  /*1f30*/  UMOV UR10, UR12 ;  /* 0x0000000c000a7c82 */ /* 0x000fe20008000000 */
[----:B------:R-:W-:Y:S01]  /*1f40*/  UIADD3 UR6, UR12, 0x180, URZ ;  /* 0x000001800c067890 */ /* 0x000fe2000fffe03f */
[----:B------:R-:W-:Y:S01]  /*1f50*/  QGMMA.64x32x32.F32.E4M3.E4M3 R88, gdesc[UR8], RZ, !UPT, gsb0 ;  /* 0x00600000085879f3 */ /* 0x000fe2000c0008ff */
[----:B------:R-:W-:Y:S01]  /*1f60*/  UMOV UR10, UR4 ;  /* 0x00000004000a7c82 */ /* 0x000fe20008000000 */
[----:B------:R-:W-:Y:S01]  /*1f70*/  UMOV UR11, 0x80000020 ;  /* 0x80000020000b7882 */ /* 0x000fe20000000000 */
[----:B------:R-:W-:Y:S01]  /*1f80*/  UIADD3 UR4, UR12, 0x200, URZ ;  /* 0x000002000c047890 */ /* 0x000fe2000fffe03f */
[----:B------:R-:W-:Y:S01]  /*1f90*/  IMAD R13, R17, -0x2, R6 ;  /* 0xfffffffe110d7824 */ /* 0x000fe200078e0206 */
[----:B------:R-:W-:Y:S01]  /*1fa0*/  UIADD3 UR13, UR12, 0x182, URZ ;  /* 0x000001820c0d7890 */ /* 0x000fe2000fffe03f */
[----:B------:R-:W-:-:S02]  /*1fb0*/  WARPGROUP.DEPBAR.LE gsb0, 0x0 ;  /* 0x00008000000079c5 */ /* 0x000fc40000010000 */
        /* <DEDUP_REMOVED lines=49> */
[----:B------:R-:W-:Y:S02]  /*22d0*/  WARPGROUP.DEPBAR.LE gsb0, 0x0 ;  /* 0x00008000000079c5 */ /* 0x000fe40000010000 */
[----:B------:R0:W-:Y:S03]  /*22e0*/  @!P1 SYNCS.ARRIVE.TRANS64.RED.A1T0 RZ, [R0+URZ], RZ ;  /* 0x000000ff00ff99a7 */ /* 0x0001e6000810043f */
        /* <DEDUP_REMOVED lines=20> */
.L_x_11031:
[----:B------:R-:W-:-:S06]  /*2430*/  UISETP.NE.AND UP1, UPT, UR7, 0x1, UPT ;  /* 0x000000010700788c */ /* 0x000fcc000bf25270 */
[----:B------:R-:W-:-:S05]  /*2440*/  PLOP3.LUT P1, PT, PT, PT, UP1, 0x80, 0x0 ;  /* 0x000000000000781c */ /* 0x000fca0003f2f018 */
[----:B------:R-:W-:-:S08]  /*2450*/  @UP1 ULDC.64 UR10, c[0x0][0x9e8] ;  /* 0x00027a00000a1ab9 */ /* 0x000fd00000000a00 */
[----:B------:R-:W-:-:S05]  /*2460*/  @P1 IMAD.HI.U32 R5, R4, UR10, RZ ;  /* 0x0000000a04051c27 */ /* 0x000fca000f8e00ff */
[----:B------:R-:W-:-:S07]  /*2470*/  @P1 SHF.R.U32.HI R4, RZ, UR11, R5 ;  /* 0x0000000bff041c19 */ /* 0x000fce0008011605 */
.L_x_11032:
[----:B------:R-:W-:Y:S05]  /*2480*/  BSYNC B0 ;  /* 0x0000000000007941 */ /* 0x000fea0003800000 */
.L_x_11030:
[----:B------:R-:W-:-:S05]  /*2490*/  IMAD R4, R4, UR7, R13 ;  /* 0x0000000704047c24 */ /* 0x000fca000f8e020d */
[----:B------:R-:W-:Y:S02]  /*24a0*/  VIMNMX R3, R3, R4, !PT ;  /* 0x0000000403037248 */ /* 0x000fe40007fe0100 */
[----:B------:R-:W-:-:S07]  /*24b0*/  VIADDMNMX R0, R4, UR7, R0, PT ;  /* 0x0000000704007c46 */ /* 0x000fce000b800100 */
.L_x_11029:
        /* <DEDUP_REMOVED lines=8> */
[C---:B------:R-:W-:Y:S02]  /*2540*/  ISETP.GT.AND P1, PT, R3.reuse, 0x1, !P1 ;  /* 0x000000010300780c */ /* 0x040fe40004f24270 */
        /* <DEDUP_REMOVED lines=240> */
.L_x_11035:
[----:B------:R-:W-:-:S06]  /*3450*/  UISETP.NE.AND UP1, UPT, UR7, 0x1, UPT ;  /* 0x000000010700788c */ /* 0x000fcc000bf25270 */
[----:B------:R-:W-:-:S05]  /*3460*/  PLOP3.LUT P6, PT, PT, PT, UP1, 0x80, 0x0 ;  /* 0x000000000000781c */ /* 0x000fca0003fcf018 */
[----:B------:R-:W-:-:S08]  /*3470*/  @UP1 ULDC.64 UR10, c[0x0][0x9e8] ;  /* 0x00027a00000a1ab9 */ /* 0x000fd00000000a00 */
[----:B------:R-:W-:Y:S01]  /*3480*/  @P6 IMAD.HI.U32 R3, R4, UR10, RZ ;  /* 0x0000000a04036c27 */ /* 0x000fe2000f8e00ff */
[----:B------:R-:W-:-:S13]  /*3490*/  PLOP3.LUT P6, PT, PT, PT, UP1, 0x80, 0x0 ;  /* 0x000000000000781c */ /* 0x000fda0003fcf018 */
[----:B------:R-:W-:-:S07]  /*34a0*/  @P6 SHF.R.U32.HI R4, RZ, UR11, R3 ;  /* 0x0000000bff046c19 */ /* 0x000fce0008011603 */
.L_x_11036:
[----:B------:R-:W-:Y:S05]  /*34b0*/  BSYNC B0 ;  /* 0x0000000000007941 */ /* 0x000fea0003800000 */
.L_x_11034:
[----:B------:R-:W-:-:S05]  /*34c0*/  IMAD R3, R4, UR7, R13 ;  /* 0x0000000704037c24 */ /* 0x000fca000f8e020d */
[----:B------:R-:W-:Y:S02]  /*34d0*/  VIMNMX R88, R88, R3, !PT ;  /* 0x0000000358587248 */ /* 0x000fe40007fe0100 */
[----:B------:R-:W-:-:S07]  /*34e0*/  VIADDMNMX R0, R3, UR7, R0, PT ;  /* 0x0000000703007c46 */ /* 0x000fce000b800100 */
.L_x_11033:
        /* <DEDUP_REMOVED lines=111> */
[----:B------:R-:W0:Y:S01]  /*3be0*/  SHFL.BFLY PT, R3, R4, 0x2, 0x1f ;  /* 0x0c401f0004037f89 */ /* 0x000e2200000e0000 */
        /* <DEDUP_REMOVED lines=28> */
[----:B0-----:R-:W-:Y:S02]  /*3db0*/  FMNMX.FTZ R3, R6, R3, !PT ;  /* 0x0000000306037209 */ /* 0x001fe40007810000 */
        /* <DEDUP_REMOVED lines=76> */
[----:B0-----:R-:W-:-:S01]  /*4280*/  FFMA.FTZ R89, R81, UR41, -R106 ;  /* 0x0000002951597c23 */ /* 0x001fc2000801086a */
        /* <DEDUP_REMOVED lines=32> */
[----:B------:R-:W0:Y:S01]  /*4490*/  MUFU.EX2 R11, R11 ;  /* 0x0000000b000b7308 */ /* 0x000e220000000800 */
        /* <DEDUP_REMOVED lines=16> */
[----:B0-----:R-:W-:Y:S01]  /*45a0*/  F2FP.SATFINITE.E4M3.F32.PACK_AB_MERGE_C R152, R11, R6, RZ ;  /* 0x000000060b98723e */ /* 0x001fe200048070ff */
        /* <DEDUP_REMOVED lines=35> */
[----:B------:R-:W-:Y:S03]  /*47e0*/  MUFU.EX2 R56, R56 ;  /* 0x0000003800387308 */ /* 0x000fe60000000800 */
[----:B------:R-:W-:-:S05]  /*47f0*/  FMNMX.FTZ R0, R39, R0, !PT ;  /* 0x0000000027007209 */ /* 0x000fca0007810000 */
[----:B------:R-:W0:Y:S01]  /*4800*/  SHFL.BFLY PT, R85, R0, 0x2, 0x1f ;  /* 0x0c401f0000557f89 */ /* 0x000e2200000e0000 */
[----:B------:R-:W-:Y:S01]  /*4810*/  MUFU.EX2 R57, R57 ;  /* 0x0000003900397308 */ /* 0x000fe20000000800 */
[----:B-1----:R-:W-:-:S04]  /*4820*/  F2FP.SATFINITE.E4M3.F32.PACK_AB_MERGE_C R150, R81, R76, RZ ;  /* 0x0000004c5196723e */ /* 0x002fc800048070ff */
[----:B------:R-:W-:-:S03]  /*4830*/  F2FP.SATFINITE.E4M3.F32.PACK_AB_MERGE_C R150, R77, R72, R150 ;  /* 0x000000484d96723e */ /* 0x000fc60004807096 */
[----:B------:R-:W-:Y:S08]  /*4840*/  MUFU.EX2 R60, R60 ;  /* 0x0000003c003c7308 */ /* 0x000ff00000000800 */
[----:B------:R-:W1:Y:S01]  /*4850*/  MUFU.EX2 R61, R61 ;  /* 0x0000003d003d7308 */ /* 0x000e620000000800 */
[----:B0-----:R-:W-:-:S07]  /*4860*/  FMNMX.FTZ R85, R0, R85, !PT ;  /* 0x0000005500557209 */ /* 0x001fce0007810000 */
[----:B------:R-:W-:Y:S01]  /*4870*/  MUFU.EX2 R64, R64 ;  /* 0x0000004000407308 */ /* 0x000fe20000000800 */
[----:B------:R-:W0:Y:S07]  /*4880*/  SHFL.BFLY PT, R0, R85, 0x1, 0x1f ;  /* 0x0c201f0055007f89 */ /* 0x000e2e00000e0000 */
[----:B------:R-:W-:Y:S01]  /*4890*/  MUFU.EX2 R65, R65 ;  /* 0x0000004100417308 */ /* 0x000fe20000000800 */
[----:B-1----:R-:W-:-:S04]  /*48a0*/  F2FP.SATFINITE.E4M3.F32.PACK_AB_MERGE_C R144, R61, R60, RZ ;  /* 0x0000003c3d90723e */ /* 0x002fc800048070ff */
[----:B------:R-:W-:-:S03]  /*48b0*/  F2FP.SATFINITE.E4M3.F32.PACK_AB_MERGE_C R144, R57, R56, R144 ;  /* 0x000000383990723e */ /* 0x000fc60004807090 */
[----:B------:R-:W-:Y:S08]  /*48c0*/  MUFU.EX2 R68, R68 ;  /* 0x0000004400447308 */ /* 0x000ff00000000800 */
[----:B------:R-:W1:Y:S01]  /*48d0*/  MUFU.EX2 R69, R69 ;  /* 0x0000004500457308 */ /* 0x000e620000000800 */
[----:B0-----:R-:W-:Y:S01]  /*48e0*/  FMNMX.FTZ R0, R85, R0, !PT ;  /* 0x0000000055007209 */ /* 0x001fe20007810000 */
[----:B------:R-:W-:-:S03]  /*48f0*/  IMAD.U32 R85, RZ, RZ, UR41 ;  /* 0x00000029ff557e24 */ /* 0x000fc6000f8e00ff */
[C---:B------:R-:W-:Y:S01]  /*4900*/  FSETP.NEU.FTZ.AND P1, PT, R0.reuse, -INF , PT ;  /* 0xff8000000000780b */ /* 0x040fe20003f3d000 */
[----:B------:R-:W-:-:S01]  /*4910*/  FFMA.FTZ R80, R0, R85, -8 ;  /* 0xc100000000507423 */ /* 0x000fc20000010055 */
[----:B------:R-:W-:Y:S01]  /*4920*/  FFMA.FTZ R85, R37, UR41, -R106 ;  /* 0x0000002925557c23 */ /* 0x000fe2000801086a */
[----:B------:R-:W-:Y:S03]  /*4930*/  MUFU.EX2 R44, R44 ;  /* 0x0000002c002c7308 */ /* 0x000fe60000000800 */
[----:B------:R-:W-:Y:S02]  /*4940*/  FSEL R37, R80, RZ, P1 ;  /* 0x000000ff50257208 */ /* 0x000fe40000800000 */
[----:B------:R-:W-:Y:S02]  /*4950*/  PLOP3.LUT P1, PT, PT, PT, UP0, 0x40, 0x0 ;  /* 0x000000000000781c */ /* 0x000fe40003f2e808 */
[----:B-1----:R-:W-:Y:S01]  /*4960*/  F2FP.SATFINITE.E4M3.F32.PACK_AB_MERGE_C R146, R69, R68, RZ ;  /* 0x000000444592723e */ /* 0x002fe200048070ff */
        /* <DEDUP_REMOVED lines=56> */
[--C-:B------:R-:W-:Y:S01]  /*4cf0*/  FFMA.FTZ R35, R35, UR41, -R37.reuse ;  /* 0x0000002923237c23 */ /* 0x100fe20008010825 */
[----:B------:R-:W-:-:S01]  /*4d00*/  FFMA.FTZ R38, R38, UR41, -R37 ;  /* 0x0000002926267c23 */ /* 0x000fc20008010825 */
[----:B------:R-:W-:-:S02]  /*4d10*/  F2FP.SATFINITE.E4M3.F32.PACK_AB_MERGE_C R84, R91, R84, RZ ;  /* 0x000000545b54723e */ /* 0x000fc400048070ff */
[----:B------:R-:W-:Y:S02]  /*4d20*/  F2FP.SATFINITE.E4M3.F32.PACK_AB_MERGE_C R146, R65, R64, R146 ;  /* 0x000000404192723e */ /* 0x000fe40004807092 */
[----:B------:R-:W0:Y:S01]  /*4d30*/  MUFU.EX2 R95, R95 ;  /* 0x0000005f005f7308 */ /* 0x000e220000000800 */
[----:B-1----:R-:W-:-:S01]  /*4d40*/  FADD.FTZ R71, R93, R92 ;  /* 0x0000005c5d477221 */ /* 0x002fc20000010000 */
[----:B------:R-:W-:-:S06]  /*4d50*/  F2FP.SATFINITE.E4M3.F32.PACK_AB_MERGE_C R153, R89, R80, R84 ;  /* 0x000000505999723e */ /* 0x000fcc0004807054 */
[----:B------:R-:W1:Y:S01]  /*4d60*/  MUFU.EX2 R74, R74 ;  /* 0x0000004a004a7308 */ /* 0x000e620000000800 */
[----:B--2---:R-:W-:-:S01]  /*4d70*/  FADD.FTZ R92, R90, R71 ;  /* 0x000000475a5c7221 */ /* 0x004fc20000010000 */
[----:B------:R-:W-:-:S06]  /*4d80*/  FADD.FTZ R71, R73, R94 ;  /* 0x0000005e49477221 */ /* 0x000fcc0000010000 */
[----:B------:R-:W2:Y:S01]  /*4d90*/  MUFU.EX2 R75, R75 ;  /* 0x0000004b004b7308 */ /* 0x000ea20000000800 */
[----:B0-----:R-:W-:-:S01]  /*4da0*/  FADD.FTZ R11, R95, R92 ;  /* 0x0000005c5f0b7221 */ /* 0x001fc20000010000 */
[----:B------:R-:W-:Y:S01]  /*4db0*/  FADD.FTZ R92, R72, R71 ;  /* 0x00000047485c7221 */ /* 0x000fe20000010000 */
[----:B------:R-:W-:-:S04]  /*4dc0*/  F2FP.SATFINITE.E4M3.F32.PACK_AB_MERGE_C R90, R95, R90, RZ ;  /* 0x0000005a5f5a723e */ /* 0x000fc800048070ff */
[----:B------:R-:W-:Y:S01]  /*4dd0*/  F2FP.SATFINITE.E4M3.F32.PACK_AB_MERGE_C R155, R93, R88, R90 ;  /* 0x000000585d9b723e */ /* 0x000fe2000480705a */
[----:B------:R-:W0:Y:S01]  /*4de0*/  MUFU.EX2 R78, R78 ;  /* 0x0000004e004e7308 */ /* 0x000e220000000800 */
[----:B-1----:R-:W-:-:S01]  /*4df0*/  FADD.FTZ R12, R74, R11 ;  /* 0x0000000b4a0c7221 */ /* 0x002fc20000010000 */
[----:B------:R-:W-:Y:S01]  /*4e00*/  FFMA.FTZ R11, R47, UR41, -R37 ;  /* 0x000000292f0b7c23 */ /* 0x000fe20008010825 */
[----:B------:R-:W-:-:S04]  /*4e10*/  FADD.FTZ R47, R77, R92 ;  /* 0x0000005c4d2f7221 */ /* 0x000fc80000010000 */
[----:B------:R-:W-:Y:S01]  /*4e20*/  FADD.FTZ R20, R76, R47 ;  /* 0x0000002f4c147221 */ /* 0x000fe20000010000 */
[----:B------:R-:W1:Y:S01]  /*4e30*/  MUFU.EX2 R97, R97 ;  /* 0x0000006100617308 */ /* 0x000e620000000800 */
[----:B--2---:R-:W-:-:S02]  /*4e40*/  FADD.FTZ R15, R75, R12 ;  /* 0x0000000c4b0f7221 */ /* 0x004fc40000010000 */
[----:B------:R-:W-:-:S05]  /*4e50*/  FADD.FTZ R81, R81, R20 ;  /* 0x0000001451517221 */ /* 0x000fca0000010000 */
[----:B------:R-:W2:Y:S01]  /*4e60*/  MUFU.EX2 R79, R79 ;  /* 0x0000004f004f7308 */ /* 0x000ea20000000800 */
[----:B0-----:R-:W-:-:S07]  /*4e70*/  FADD.FTZ R12, R78, R15 ;  /* 0x0000000f4e0c7221 */ /* 0x001fce0000010000 */
[----:B------:R-:W0:Y:S01]  /*4e80*/  MUFU.EX2 R82, R82 ;  /* 0x0000005200527308 */ /* 0x000e220000000800 */
        /* <DEDUP_REMOVED lines=25> */
[--C-:B------:R-:W-:Y:S01]  /*5020*/  FFMA.FTZ R10, R26, UR41, -R37.reuse ;  /* 0x000000291a0a7c23 */ /* 0x100fe20008010825 */
[----:B------:R-:W-:-:S05]  /*5030*/  FFMA.FTZ R37, R39, UR41, -R37 ;  /* 0x0000002927257c23 */ /* 0x000fca0008010825 */
        /* <DEDUP_REMOVED lines=12> */
[----:B------:R-:W-:Y:S01]  /*5100*/  MUFU.EX2 R40, R40 ;  /* 0x0000002800287308 */ /* 0x000fe20000000800 */
[----:B-1----:R-:W-:-:S07]  /*5110*/  F2FP.SATFINITE.E4M3.F32.PACK_AB_MERGE_C R140, R45, R44, RZ ;  /* 0x0000002c2d8c723e */ /* 0x002fce00048070ff */
[----:B------:R-:W0:Y:S01]  /*5120*/  MUFU.EX2 R41, R41 ;  /* 0x0000002900297308 */ /* 0x000e220000000800 */
[----:B--2---:R-:W-:-:S01]  /*5130*/  FADD.FTZ R13, R70, R13 ;  /* 0x0000000d460d7221 */ /* 0x004fc20000010000 */
        /* <DEDUP_REMOVED lines=30> */
[----:B--2---:R-:W-:-:S01]  /*5320*/  FADD.FTZ R13, R5, R12 ;  /* 0x0000000c050d7221 */ /* 0x004fc20000010000 */
[----:B------:R-:W-:-:S04]  /*5330*/  F2FP.SATFINITE.E4M3.F32.PACK_AB_MERGE_C R12, R11, R6, RZ ;  /* 0x000000060b0c723e */ /* 0x000fc800048070ff */
[----:B------:R-:W-:Y:S02]  /*5340*/  F2FP.SATFINITE.E4M3.F32.PACK_AB_MERGE_C R141, R43, R42, R12 ;  /* 0x0000002a2b8d723e */ /* 0x000fe4000480700c */
        /* <DEDUP_REMOVED lines=35> */
[----:B0-----:R-:W-:-:S07]  /*5580*/  FADD.FTZ R6, R34, R31 ;  /* 0x0000001f22067221 */ /* 0x001fce0000010000 */
[----:B------:R-:W0:Y:S01]  /*5590*/  MUFU.EX2 R37, R37 ;  /* 0x0000002500257308 */ /* 0x000e220000000800 */
[----:B--2---:R-:W-:-:S01]  /*55a0*/  FADD.FTZ R11, R35, R6 ;  /* 0x00000006230b7221 */ /* 0x004fc20000010000 */
[----:B------:R-:W-:-:S04]  /*55b0*/  FADD.FTZ R6, R36, R33 ;  /* 0x0000002124067221 */ /* 0x000fc80000010000 */
[----:B------:R-:W-:Y:S01]  /*55c0*/  FADD.FTZ R6, R85, R6 ;  /* 0x0000000655067221 */ /* 0x000fe20000010000 */
[----:B0-----:R-:W-:Y:S01]  /*55d0*/  F2FP.SATFINITE.E4M3.F32.PACK_AB_MERGE_C R4, R37, R38, RZ ;  /* 0x000000262504723e */ /* 0x001fe200048070ff */
        /* <DEDUP_REMOVED lines=16> */
.L_x_11038:
[----:B------:R-:W-:-:S11]  /*56e0*/  UISETP.NE.AND UP1, UPT, UR7, 0x1, UPT ;  /* 0x000000010700788c */ /* 0x000fd6000bf25270 */
[----:B------:R-:W-:Y:S02]  /*56f0*/  @UP1 ULDC.64 UR14, c[0x0][0x9e8] ;  /* 0x00027a00000e1ab9 */ /* 0x000fe40000000a00 */
[----:B------:R-:W-:-:S04]  /*5700*/  UIMAD.WIDE.U32 UR10, UR12, UR14, URZ ;  /* 0x0000000e0c0a72a5 */ /* 0x000fc8000f8e003f */
[----:B------:R-:W-:-:S12]  /*5710*/  @UP1 USHF.R.U32.HI UR12, URZ, UR15, UR11 ;  /* 0x0000000f3f0c1299 */ /* 0x000fd8000801160b */
.L_x_11039:
[----:B------:R-:W-:-:S04]  /*5720*/  UIMAD UR7, UR12, UR7, UR7 ;  /* 0x000000070c0772a4 */ /* 0x000fc8000f8e0207 */
[----:B------:R-:W-:-:S04]  /*5730*/  UISETP.LT.AND UP1, UPT, UR6, UR7, UPT ;  /* 0x000000070600728c */ /* 0x000fc8000bf21270 */
[----:B------:R-:W-:-:S12]  /*5740*/  USEL UR6, UR6, UR7, UP1 ;  /* 0x0000000706067287 */ /* 0x000fd80008800000 */
.L_x_11037:
        /* <DEDUP_REMOVED lines=31> */
.L_x_11058:
[----:B------:R-:W-:-:S04]  /*5940*/  UIADD3 UR25, UR37, 0x1, URZ ;  /* 0x0000000125197890 */ /* 0x000fc8000fffe03f */
[----:B------:R-:W-:-:S04]  /*5950*/  UISETP.NE.AND UP1, UPT, UR25, 0x2, UPT ;  /* 0x000000021900788c */ /* 0x000fc8000bf25270 */
[----:B------:R-:W-:Y:S02]  /*5960*/  USEL UR24, URZ, 0x1, UP1 ;  /* 0x000000013f187887 */ /* 0x000fe40008800000 */
[----:B------:R-:W-:Y:S02]  /*5970*/  USEL UR25, UR25, URZ, UP1 ;  /* 0x0000003f19197287 */ /* 0x000fe40008800000 */
[----:B------:R-:W-:Y:S01]  /*5980*/  ULOP3.LUT UR24, UR36, UR24, URZ, 0x3c, !UPT ;  /* 0x0000001824187292 */ /* 0x000fe2000f8e3c3f */
[----:B------:R-:W-:Y:S11]  /*5990*/  @!P0 BRA `(.L_x_11041) ;  /* 0x0000000000048947 */ /* 0x000ff60003800000 */
[----:B------:R-:W-:Y:S01]  /*59a0*/  BPT.TRAP 0x1 ;  /* 0x000000040000795c */ /* 0x000fe20000300000 */
.L_x_11041:
[----:B------:R-:W-:Y:S01]  /*59b0*/  ULEA UR23, UR25, UR45, 0x3 ;  /* 0x0000002d19177291 */ /* 0x000fe2000f8e183f */
[----:B------:R-:W-:-:S05]  /*59c0*/  IMAD.U32 R14, RZ, RZ, UR24 ;  /* 0x00000018ff0e7e24 */ /* 0x000fca000f8e00ff */
[----:B------:R-:W-:-:S04]  /*59d0*/  SHF.L.U32 R14, R14, 0x1f, RZ ;  /* 0x0000001f0e0e7819 */ /* 0x000fc800000006ff */
[----:B------:R0:W1:Y:S01]  /*59e0*/  SYNCS.PHASECHK.TRANS64.TRYWAIT P1, [UR23+0x13230], R14 ;  /* 0x0132300eff0075a7 */ /* 0x0000620008020157 */
[----:B------:R-:W-:Y:S05]  /*59f0*/  @!P0 BRA `(.L_x_11042) ;  /* 0x0000000000048947 */ /* 0x000fea0003800000 */
[----:B------:R-:W-:Y:S01]  /*5a00*/  BPT.TRAP 0x1 ;  /* 0x000000040000795c */ /* 0x000fe20000300000 */
.L_x_11042:
[----:B-1----:R-:W-:Y:S05]  /*5a10*/  @P1 BRA `(.L_x_11043) ;  /* 0x0000000000081947 */ /* 0x002fea0003800000 */
[----:B------:R-:W1:Y:S02]  /*5a20*/  SYNCS.PHASECHK.TRANS64.TRYWAIT P1, [UR23+0x13230], R14 ;  /* 0x0132300eff0075a7 */ /* 0x000e640008020157 */
[----:B-1----:R-:W-:Y:S05]  /*5a30*/  @!P1 BRA `(.L_x_11044) ;  /* 0x0000010c00b89947 */ /* 0x002fea0003800000 */
.L_x_11043:
        /* <DEDUP_REMOVED lines=64> */
.L_x_11045:
[----:B------:R-:W-:Y:S01]  /*5e40*/  ULEA UR11, UR37, UR45, 0x3 ;  /* 0x0000002d250b7291 */ /* 0x000fe2000f8e183f */
[----:B01----:R-:W-:-:S05]  /*5e50*/  IMAD.U32 R14, RZ, RZ, UR36 ;  /* 0x00000024ff0e7e24 */ /* 0x003fca000f8e00ff */
[----:B------:R-:W-:-:S04]  /*5e60*/  SHF.L.U32 R14, R14, 0x1f, RZ ;  /* 0x0000001f0e0e7819 */ /* 0x000fc800000006ff */
[----:B------:R0:W1:Y:S01]  /*5e70*/  SYNCS.PHASECHK.TRANS64.TRYWAIT P1, [UR11+0x13250], R14 ;  /* 0x0132500eff0075a7 */ /* 0x000062000802014b */
[----:B------:R-:W-:Y:S05]  /*5e80*/  @!P0 BRA `(.L_x_11046) ;  /* 0x0000000000048947 */ /* 0x000fea0003800000 */
[----:B------:R-:W-:Y:S01]  /*5e90*/  BPT.TRAP 0x1 ;  /* 0x000000040000795c */ /* 0x000fe20000300000 */
.L_x_11046:
[----:B-1----:R-:W-:Y:S05]  /*5ea0*/  @P1 BRA `(.L_x_11047) ;  /* 0x0000000000081947 */ /* 0x002fea0003800000 */
[----:B------:R-:W1:Y:S02]  /*5eb0*/  SYNCS.PHASECHK.TRANS64.TRYWAIT P1, [UR11+0x13250], R14 ;  /* 0x0132500eff0075a7 */ /* 0x000e64000802014b */
[----:B-1----:R-:W-:Y:S05]  /*5ec0*/  @!P1 BRA `(.L_x_11048) ;  /* 0x0000010800ac9947 */ /* 0x002fea0003800000 */
.L_x_11047:
[----:B------:R-:W-:Y:S01]  /*5ed0*/  UIADD3 UR6, UR45, 0x1000, URZ ;  /* 0x000010002d067890 */ /* 0x000fe2000fffe03f */
[----:B------:R-:W-:Y:S01]  /*5ee0*/  WARPGROUP.ARRIVE ;  /* 0x00000000000079c5 */ /* 0x000fe20000000000 */
[----:B------:R-:W-:-:S05]  /*5ef0*/  UMOV UR7, 0xc0000010 ;  /* 0xc000001000077882 */ /* 0x000fca0000000000 */
[----:B-1----:R-:W1:Y:S01]  /*5f00*/  S2R R15, SR_TID.X ;  /* 0x00000000000f7919 */ /* 0x002e620000002100 */
[----:B------:R-:W-:Y:S01]  /*5f10*/  USHF.R.U32.HI UR6, URZ, 0x4, UR6 ;  /* 0x000000043f067899 */ /* 0x000fe20008011606 */
[----:B0-----:R-:W-:-:S03]  /*5f20*/  IMAD.U32 R14, RZ, RZ, UR23 ;  /* 0x00000017ff0e7e24 */ /* 0x001fc6000f8e00ff */
[----:B------:R-:W-:-:S04]  /*5f30*/  ULOP3.LUT UR6, UR6, 0x3fff, URZ, 0xc0, !UPT ;  /* 0x00003fff06067892 */ /* 0x000fc8000f8ec03f */
[----:B------:R-:W-:-:S04]  /*5f40*/  ULOP3.LUT UR6, UR6, 0x10000, URZ, 0xfc, !UPT ;  /* 0x0001000006067892 */ /* 0x000fc8000f8efc3f */
[----:B------:R-:W-:-:S07]  /*5f50*/  UIMAD UR10, UR37, 0x280, UR6 ;  /* 0x00000280250a78a4 */ /* 0x000fce000f8e0206 */
[----:B------:R-:W-:Y:S02]  /*5f60*/  UMOV UR6, UR10 ;  /* 0x0000000a00067c82 */ /* 0x000fe40008000000 */
[----:B------:R-:W-:Y:S01]  /*5f70*/  QGMMA.64x64x32.F32.E4M3.E4M3 R24, R152, gdesc[UR4], R24, gsb0 ;  /* 0x00e0000498187df3 */ /* 0x000fe20008000818 */
[----:B------:R-:W-:Y:S01]  /*5f80*/  UIADD3 UR6, UR10, 0x80, URZ ;  /* 0x000000800a067890 */ /* 0x000fe2000fffe03f */
[----:B------:R-:W-:Y:S01]  /*5f90*/  UMOV UR7, 0xc0000010 ;  /* 0xc000001000077882 */ /* 0x000fe20000000000 */
[----:B-1----:R-:W-:-:S13]  /*5fa0*/  LOP3.LUT P1, RZ, R15, 0x7f, RZ, 0xc0, !PT ;  /* 0x0000007f0fff7812 */ /* 0x002fda000782c0ff */
        /* <DEDUP_REMOVED lines=24> */
[----:B------:R-:W-:-:S03]  /*6130*/  PLOP3.LUT P1, PT, PT, PT, UP0, 0x40, 0x0 ;  /* 0x000000000000781c */ /* 0x000fc60003f2e808 */
[----:B------:R-:W-:-:S05]  /*6140*/  IADD3 R20, R139, 0x1, R18 ;  /* 0x000000018b147810 */ /* 0x000fca0007ffe012 */
[----:B------:R-:W-:-:S04]  /*6150*/  IMAD.IADD R20, R20, 0x1, -R19 ;  /* 0x0000000114147824 */ /* 0x000fc800078e0a13 */
[----:B------:R-:W-:-:S04]  /*6160*/  IMAD R20, R17, -0x2, R20 ;  /* 0xfffffffe11147824 */ /* 0x000fc800078e0214 */
[C---:B------:R-:W-:Y:S02]  /*6170*/  VIADD R138, R20.reuse, UR22 ;  /* 0x00000016148a7c36 */ /* 0x040fe40008000000 */
[----:B------:R-:W-:Y:S02]  /*6180*/  VIADD R137, R20, UR6 ;  /* 0x0000000614897c36 */ /* 0x000fe40008000000 */
[----:B------:R-:W-:Y:S02]  /*6190*/  IMAD R20, R17, -0x2, R139 ;  /* 0xfffffffe11147824 */ /* 0x000fe400078e028b */
[C---:B------:R-:W-:Y:S02]  /*61a0*/  IMAD.IADD R136, R8.reuse, 0x1, R138 ;  /* 0x0000000108887824 */ /* 0x040fe400078e028a */
[----:B------:R-:W-:Y:S01]  /*61b0*/  IMAD.IADD R21, R8, 0x1, R137 ;  /* 0x0000000108157824 */ /* 0x000fe200078e0289 */
[----:B0-----:R-:W-:Y:S06]  /*61c0*/  @P1 BRA `(.L_x_11049) ;  /* 0x0000000000541947 */ /* 0x001fec0003800000 */
        /* <DEDUP_REMOVED lines=11> */
.L_x_11051:
[----:B------:R-:W-:Y:S02]  /*6280*/  IMAD.U32 R143, RZ, RZ, UR20 ;  /* 0x00000014ff8f7e24 */ /* 0x000fe4000f8e00ff */
[----:B------:R-:W-:-:S03]  /*6290*/  IMAD.MOV.U32 R141, RZ, RZ, R10 ;  /* 0x000000ffff8d7224 */ /* 0x000fc600078e000a */
[----:B------:R-:W-:-:S13]  /*62a0*/  ISETP.NE.AND P1, PT, R143, 0x1, PT ;  /* 0x000000018f00780c */ /* 0x000fda0003f25270 */
[----:B------:R-:W0:Y:S02]  /*62b0*/  @P1 LDC.64 R14, c[0x0][0x9e8] ;  /* 0x00027a00ff0e1b82 */ /* 0x000e240000000a00 */
[----:B0-----:R-:W-:-:S05]  /*62c0*/  @P1 IMAD.HI.U32 R14, R10, R14, RZ ;  /* 0x0000000e0a0e1227 */ /* 0x001fca00078e00ff */
[----:B------:R-:W-:-:S07]  /*62d0*/  @P1 SHF.R.U32.HI R141, RZ, R15, R14 ;  /* 0x0000000fff8d1219 */ /* 0x000fce000001160e */
.L_x_11052:
[----:B------:R-:W-:Y:S05]  /*62e0*/  BSYNC B0 ;  /* 0x0000000000007941 */ /* 0x000fea0003800000 */
.L_x_11050:
[----:B------:R-:W-:-:S05]  /*62f0*/  IMAD R14, R141, R143, R20 ;  /* 0x0000008f8d0e7224 */ /* 0x000fca00078e0214 */
[----:B------:R-:W-:Y:S02]  /*6300*/  VIADDMNMX R136, R14, R143, R136, PT ;  /* 0x0000008f0e887246 */ /* 0x000fe40003800188 */
[----:B------:R-:W-:-:S07]  /*6310*/  VIMNMX R21, R21, R14, !PT ;  /* 0x0000000e15157248 */ /* 0x000fce0007fe0100 */
.L_x_11049:
        /* <DEDUP_REMOVED lines=245> */
.L_x_11055:
[----:B------:R-:W-:Y:S02]  /*7270*/  IMAD.U32 R139, RZ, RZ, UR20 ;  /* 0x00000014ff8b7e24 */ /* 0x000fe4000f8e00ff */
[----:B------:R-:W-:-:S03]  /*7280*/  IMAD.MOV.U32 R21, RZ, RZ, R11 ;  /* 0x000000ffff157224 */ /* 0x000fc600078e000b */
[----:B------:R-:W-:-:S13]  /*7290*/  ISETP.NE.AND P6, PT, R139, 0x1, PT ;  /* 0x000000018b00780c */ /* 0x000fda0003fc5270 */
[----:B------:R-:W0:Y:S02]  /*72a0*/  @P6 LDC.64 R14, c[0x0][0x9e8] ;  /* 0x00027a00ff0e6b82 */ /* 0x000e240000000a00 */
[----:B0-----:R-:W-:-:S05]  /*72b0*/  @P6 IMAD.HI.U32 R14, R11, R14, RZ ;  /* 0x0000000e0b0e6227 */ /* 0x001fca00078e00ff */
[----:B------:R-:W-:-:S07]  /*72c0*/  @P6 SHF.R.U32.HI R21, RZ, R15, R14 ;  /* 0x0000000fff156219 */ /* 0x000fce000001160e */
.L_x_11056:
[----:B------:R-:W-:Y:S05]  /*72d0*/  BSYNC B0 ;  /* 0x0000000000007941 */ /* 0x000fea0003800000 */
.L_x_11054:
[----:B------:R-:W-:-:S05]  /*72e0*/  IMAD R20, R21, R139, R20 ;  /* 0x0000008b15147224 */ /* 0x000fca00078e0214 */
[----:B------:R-:W-:Y:S02]  /*72f0*/  VIADDMNMX R138, R20, R139, R138, PT ;  /* 0x0000008b148a7246 */ /* 0x000fe4000380018a */
[----:B------:R-:W-:-:S07]  /*7300*/  VIMNMX R137, R137, R20, !PT ;  /* 0x0000001489897248 */ /* 0x000fce0007fe0100 */
.L_x_11053:
        /* <DEDUP_REMOVED lines=115> */
[----:B0-----:R-:W-:-:S02]  /*7a40*/  FMNMX.FTZ R136, R21, R14, !PT ;  /* 0x0000000e15887209 */ /* 0x001fc40007810000 */
[----:B------:R-:W-:Y:S02]  /*7a50*/  FSEL R74, R74, -INF , !P1 ;  /* 0xff8000004a4a7808 */ /* 0x000fe40004800000 */
[----:B------:R-:W-:Y:S01]  /*7a60*/  LOP3.LUT P1, RZ, R16, 0x800, RZ, 0xc0, !PT ;  /* 0x0000080010ff7812 */ /* 0x000fe2000782c0ff */
[----:B------:R-:W0:Y:S01]  /*7a70*/  SHFL.BFLY PT, R15, R136, 0x1, 0x1f ;  /* 0x0c201f00880f7f89 */ /* 0x000e2200000e0000 */
        /* <DEDUP_REMOVED lines=11> */
[----:B0-----:R-:W-:Y:S02]  /*7b30*/  FMNMX.FTZ R14, R136, R15, !PT ;  /* 0x0000000f880e7209 */ /* 0x001fe40007810000 */
        /* <DEDUP_REMOVED lines=70> */
[----:B------:R-:W-:Y:S02]  /*7fa0*/  FSEL R71, R71, -INF , !P2 ;  /* 0xff80000047477808 */ /* 0x000fe40005000000 */
[----:B------:R-:W-:Y:S01]  /*7fb0*/  FSEL R138, R14, RZ, P1 ;  /* 0x000000ff0e8a7208 */ /* 0x000fe20000800000 */
[----:B------:R-:W-:-:S01]  /*7fc0*/  FFMA.FTZ R21, R120, UR41, -R20 ;  /* 0x0000002978157c23 */ /* 0x000fc20008010814 */
[--C-:B------:R-:W-:Y:S01]  /*7fd0*/  FFMA.FTZ R120, R121, UR41, -R20.reuse ;  /* 0x0000002979787c23 */ /* 0x100fe20008010814 */
        /* <DEDUP_REMOVED lines=44> */
[----:B------:R-:W-:-:S01]  /*82a0*/  FADD.FTZ R138, -R138, R3 ;  /* 0x000000038a8a7221 */ /* 0x000fc20000010100 */
        /* <DEDUP_REMOVED lines=47> */
[----:B------:R-:W-:Y:S02]  /*85a0*/  MUFU.EX2 R113, R113 ;  /* 0x0000007100717308 */ /* 0x000fe40000000800 */
[----:B------:R-:W-:-:S04]  /*85b0*/  FMNMX.FTZ R136, R70, R133, !PT ;  /* 0x0000008546887209 */ /* 0x000fc80007810000 */
[----:B------:R-:W-:Y:S02]  /*85c0*/  FMNMX.FTZ R136, R71, R136, !PT ;  /* 0x0000008847887209 */ /* 0x000fe40007810000 */
        /* <DEDUP_REMOVED lines=10> */
[----:B0-----:R-:W-:Y:S01]  /*8670*/  FMNMX.FTZ R20, R133, R136, !PT ;  /* 0x0000008885147209 */ /* 0x001fe20007810000 */
[----:B------:R-:W-:-:S06]  /*8680*/  FMUL.FTZ R136, R138, UR41 ;  /* 0x000000298a887c20 */ /* 0x000fcc0008410000 */
[----:B------:R-:W-:Y:S01]  /*8690*/  MUFU.EX2 R96, R96 ;  /* 0x0000006000607308 */ /* 0x000fe20000000800 */
[C---:B------:R-:W-:Y:S01]  /*86a0*/  FSETP.NEU.FTZ.AND P1, PT, R20.reuse, -INF , PT ;  /* 0xff8000001400780b */ /* 0x040fe20003f3d000 */
[----:B------:R-:W-:-:S05]  /*86b0*/  FFMA.FTZ R69, R20, R69, -8 ;  /* 0xc100000014457423 */ /* 0x000fca0000010045 */
[----:B------:R-:W-:Y:S01]  /*86c0*/  FSEL R69, R69, RZ, P1 ;  /* 0x000000ff45457208 */ /* 0x000fe20000800000 */
[----:B------:R-:W0:Y:S04]  /*86d0*/  MUFU.EX2 R136, R136 ;  /* 0x0000008800887308 */ /* 0x000e280000000800 */
[----:B------:R-:W-:-:S01]  /*86e0*/  FFMA.FTZ R138, R15, UR41, -R69 ;  /* 0x000000290f8a7c23 */ /* 0x000fc20008010845 */
[--C-:B------:R-:W-:Y:S01]  /*86f0*/  FFMA.FTZ R15, R123, UR41, -R69.reuse ;  /* 0x000000297b0f7c23 */ /* 0x100fe20008010845 */
[----:B------:R-:W-:-:S01]  /*8700*/  FFMA.FTZ R123, R130, UR41, -R69 ;  /* 0x00000029827b7c23 */ /* 0x000fc20008010845 */
[--C-:B------:R-:W-:Y:S01]  /*8710*/  FFMA.FTZ R130, R131, UR41, -R69.reuse ;  /* 0x0000002983827c23 */ /* 0x100fe20008010845 */
[----:B------:R-:W-:Y:S01]  /*8720*/  FSEL R131, R20, RZ, P1 ;  /* 0x000000ff14837208 */ /* 0x000fe20000800000 */
[--C-:B------:R-:W-:Y:S01]  /*8730*/  FFMA.FTZ R133, R126, UR41, -R69.reuse ;  /* 0x000000297e857c23 */ /* 0x100fe20008010845 */
        /* <DEDUP_REMOVED lines=24> */
[----:B------:R1:W2:Y:S01]  /*88c0*/  MUFU.EX2 R85, R133 ;  /* 0x0000008500557308 */ /* 0x0002a20000000800 */
        /* <DEDUP_REMOVED lines=8> */
[----:B-1----:R-:W-:-:S01]  /*8950*/  FFMA.FTZ R133, R94, UR41, -R69 ;  /* 0x000000295e857c23 */ /* 0x002fc20008010845 */
[----:B0-----:R-:W-:Y:S01]  /*8960*/  FFMA.FTZ R6, R131, R5, R138 ;  /* 0x0000000583067223 */ /* 0x001fe2000001008a */
[----:B------:R-:W-:-:S01]  /*8970*/  FFMA.FTZ R94, R98, UR41, -R69 ;  /* 0x00000029625e7c23 */ /* 0x000fc20008010845 */
[----:B------:R-:W-:Y:S01]  /*8980*/  FFMA.FTZ R98, R102, UR41, -R69 ;  /* 0x0000002966627c23 */ /* 0x000fe20008010845 */
[----:B------:R-:W-:-:S01]  /*8990*/  FADD.FTZ R102, R120, R135 ;  /* 0x0000008778667221 */ /* 0x000fc20000010000 */
[----:B------:R-:W-:Y:S01]  /*89a0*/  FADD.FTZ R6, R15, R6 ;  /* 0x000000060f067221 */ /* 0x000fe20000010000 */
[----:B------:R-:W-:-:S01]  /*89b0*/  FFMA.FTZ R59, R59, UR41, -R69 ;  /* 0x000000293b3b7c23 */ /* 0x000fc20008010845 */
[----:B------:R-:W0:Y:S01]  /*89c0*/  MUFU.EX2 R123, R123 ;  /* 0x0000007b007b7308 */ /* 0x000e220000000800 */
[----:B------:R-:W-:-:S01]  /*89d0*/  FADD.FTZ R5, R121, R102 ;  /* 0x0000006679057221 */ /* 0x000fc20000010000 */
[--C-:B------:R-:W-:Y:S01]  /*89e0*/  FFMA.FTZ R62, R62, UR41, -R69.reuse ;  /* 0x000000293e3e7c23 */ /* 0x100fe20008010845 */
[----:B------:R-:W-:-:S01]  /*89f0*/  FFMA.FTZ R63, R63, UR41, -R69 ;  /* 0x000000293f3f7c23 */ /* 0x000fc20008010845 */
[----:B------:R-:W-:Y:S01]  /*8a00*/  FFMA.FTZ R66, R66, UR41, -R69 ;  /* 0x0000002942427c23 */ /* 0x000fe20008010845 */
[----:B------:R-:W-:-:S01]  /*8a10*/  FADD.FTZ R5, R122, R5 ;  /* 0x000000057a057221 */ /* 0x000fc20000010000 */
[----:B------:R-:W-:-:S02]  /*8a20*/  FFMA.FTZ R70, R70, UR41, -R69 ;  /* 0x0000002946467c23 */ /* 0x000fc40008010845 */
[----:B------:R-:W1:Y:S01]  /*8a30*/  MUFU.EX2 R130, R130 ;  /* 0x0000008200827308 */ /* 0x000e620000000800 */
[----:B------:R-:W-:-:S07]  /*8a40*/  FADD.FTZ R102, R124, R5 ;  /* 0x000000057c667221 */ /* 0x000fce0000010000 */
[----:B------:R-:W4:Y:S08]  /*8a50*/  MUFU.EX2 R127, R127 ;  /* 0x0000007f007f7308 */ /* 0x000f300000000800 */
[----:B------:R2:W-:Y:S08]  /*8a60*/  MUFU.EX2 R0, R133 ;  /* 0x0000008500007308 */ /* 0x0005f00000000800 */
[----:B------:R-:W5:Y:S01]  /*8a70*/  MUFU.EX2 R134, R134 ;  /* 0x0000008600867308 */ /* 0x000f620000000800 */
[----:B--2---:R-:W-:-:S04]  /*8a80*/  FADD.FTZ R133, R85, R6 ;  /* 0x0000000655857221 */ /* 0x004fc80000010000 */
[----:B---3--:R-:W-:Y:S01]  /*8a90*/  FADD.FTZ R6, R126, R133 ;  /* 0x000000857e067221 */ /* 0x008fe20000010000 */
[----:B------:R-:W-:-:S02]  /*8aa0*/  FADD.FTZ R133, R125, R102 ;  /* 0x000000667d857221 */ /* 0x000fc40000010000 */
[----:B------:R-:W2:Y:S01]  /*8ab0*/  MUFU.EX2 R106, R106 ;  /* 0x0000006a006a7308 */ /* 0x000ea20000000800 */
[----:B0-----:R-:W-:-:S01]  /*8ac0*/  FADD.FTZ R5, R123, R6 ;  /* 0x000000067b057221 */ /* 0x001fc20000010000 */
[----:B------:R-:W-:-:S03]  /*8ad0*/  FADD.FTZ R102, R128, R133 ;  /* 0x0000008580667221 */ /* 0x000fc60000010000 */
[----:B-1----:R-:W-:Y:S01]  /*8ae0*/  FADD.FTZ R6, R130, R5 ;  /* 0x0000000582067221 */ /* 0x002fe20000010000 */
[----:B------:R-:W-:-:S02]  /*8af0*/  FADD.FTZ R133, R129, R102 ;  /* 0x0000006681857221 */ /* 0x000fc40000010000 */
[----:B------:R-:W0:Y:S01]  /*8b00*/  MUFU.EX2 R107, R107 ;  /* 0x0000006b006b7308 */ /* 0x000e220000000800 */
[----:B----4-:R-:W-:-:S01]  /*8b10*/  FADD.FTZ R5, R127, R6 ;  /* 0x000000067f057221 */ /* 0x010fc20000010000 */
[----:B------:R-:W-:-:S03]  /*8b20*/  FADD.FTZ R6, R104, R133 ;  /* 0x0000008568067221 */ /* 0x000fc60000010000 */
[----:B-----5:R-:W-:-:S03]  /*8b30*/  FADD.FTZ R5, R134, R5 ;  /* 0x0000000586057221 */ /* 0x020fc60000010000 */
        /* <DEDUP_REMOVED lines=109> */
[----:B------:R-:W-:Y:S01]  /*9210*/  FADD.FTZ R6, R3, R6 ;  /* 0x0000000603067221 */ /* 0x000fe20000010000 */
[----:B-1----:R-:W-:-:S04]  /*9220*/  FADD.FTZ R76, R70, R71 ;  /* 0x00000047464c7221 */ /* 0x002fc80000010000 */
[----:B--2---:R-:W-:Y:S01]  /*9230*/  FADD.FTZ R5, R69, R76 ;  /* 0x0000004c45057221 */ /* 0x004fe20000010000 */
[----:B------:R-:W-:Y:S06]  /*9240*/  @!P0 BRA `(.L_x_11057) ;  /* 0x0000000000048947 */ /* 0x000fec0003800000 */
[----:B------:R-:W-:Y:S01]  /*9250*/  BPT.TRAP 0x1 ;  /* 0x000000040000795c */ /* 0x000fe20000300000 */
.L_x_11057:
        /* <DEDUP_REMOVED lines=11> */
[----:B------:R-:W-:Y:S01]  /*9310*/  F2FP.SATFINITE.E4M3.F32.PACK_AB_MERGE_C R60, R57, R56, R60 ;  /* 0x00000038393c723e */ /* 0x000fe2000480703c */
        /* <DEDUP_REMOVED lines=30> */
[----:B------:R-:W-:Y:S01]  /*9500*/  VIADD R4, R4, 0xffffffff ;  /* 0xffffffff04047836 */ /* 0x000fe20000000000 */
[----:B------:R-:W-:Y:S01]  /*9510*/  F2FP.SATFINITE.E4M3.F32.PACK_AB_MERGE_C R69, R69, R70, RZ ;  /* 0x000000464545723e */ /* 0x000fe200048070ff */
        /* <DEDUP_REMOVED lines=38> */
[----:B------:R-:W-:Y:S06]  /*9780*/  @P1 BRA `(.L_x_11058) ;  /* 0xffffffc0006c1947 */ /* 0x000fec000383ffff */
[----:B------:R-:W-:Y:S01]  /*9790*/  IMAD.MOV.U32 R0, RZ, RZ, R20 ;  /* 0x000000ffff007224 */ /* 0x000fe200078e0014 */
[----:B------:R-:W-:Y:S01]  /*97a0*/  UMOV UR37, UR25 ;  /* 0x0000001900257c82 */ /* 0x000fe20008000000 */
[----:B------:R-:W-:Y:S01]  /*97b0*/  IMAD.MOV.U32 R3, RZ, RZ, R14 ;  /* 0x000000ffff037224 */ /* 0x000fe200078e000e */
[----:B------:R-:W-:-:S06]  /*97c0*/  UMOV UR36, UR24 ;  /* 0x0000001800247c82 */ /* 0x000fcc0008000000 */
.L_x_11040:
        /* <DEDUP_REMOVED lines=16> */
.L_x_11060:
[----:B------:R-:W-:-:S13]  /*98d0*/  ISETP.NE.AND P1, PT, R10, 0x1, PT ;  /* 0x000000010a00780c */ /* 0x000fda0003f25270 */
[----:B------:R-:W0:Y:S02]  /*98e0*/  @P1 LDC.64 R12, c[0x0][0x9e8] ;  /* 0x00027a00ff0c1b82 */ /* 0x000e240000000a00 */
[----:B0-----:R-:W-:-:S05]  /*98f0*/  @P1 IMAD.HI.U32 R12, R22, R12, RZ ;  /* 0x0000000c160c1227 */ /* 0x001fca00078e00ff */
[----:B------:R-:W-:-:S07]  /*9900*/  @P1 SHF.R.U32.HI R22, RZ, R13, R12 ;  /* 0x0000000dff161219 */ /* 0x000fce000001160c */
.L_x_11061:
[----:B------:R-:W-:-:S05]  /*9910*/  IMAD R22, R22, R10, RZ ;  /* 0x0000000a16167224 */ /* 0x000fca00078e02ff */
[----:B------:R-:W-:-:S13]  /*9920*/  R2UR UR7, R22 ;  /* 0x00000000160772ca */ /* 0x000fda00000e0000 */
[----:B------:R-:W-:-:S04]  /*9930*/  UISETP.LT.AND UP0, UPT, UR6, UR7, UPT ;  /* 0x000000070600728c */ /* 0x000fc8000bf01270 */
[----:B------:R-:W-:-:S12]  /*9940*/  USEL UR6, UR6, UR7, !UP0 ;  /* 0x0000000706067287 */ /* 0x000fd8000c000000 */
.L_x_11059:
        /* <DEDUP_REMOVED lines=12> */
.L_x_11072:
[----:B------:R-:W-:-:S04]  /*9a10*/  UIADD3 UR37, UR21, 0x1, URZ ;  /* 0x0000000115257890 */ /* 0x000fc8000fffe03f */
[----:B------:R-:W-:-:S04]  /*9a20*/  UISETP.NE.AND UP0, UPT, UR37, 0x2, UPT ;  /* 0x000000022500788c */ /* 0x000fc8000bf05270 */
[----:B------:R-:W-:Y:S02]  /*9a30*/  USEL UR36, URZ, 0x1, UP0 ;  /* 0x000000013f247887 */ /* 0x000fe40008000000 */
[----:B------:R-:W-:Y:S02]  /*9a40*/  USEL UR37, UR37, URZ, UP0 ;  /* 0x0000003f25257287 */ /* 0x000fe40008000000 */
[----:B------:R-:W-:Y:S01]  /*9a50*/  ULOP3.LUT UR36, UR22, UR36, URZ, 0x3c, !UPT ;  /* 0x0000002416247292 */ /* 0x000fe2000f8e3c3f */
[----:B------:R-:W-:Y:S11]  /*9a60*/  @!P0 BRA `(.L_x_11063) ;  /* 0x0000000000048947 */ /* 0x000ff60003800000 */
[----:B------:R-:W-:Y:S01]  /*9a70*/  BPT.TRAP 0x1 ;  /* 0x000000040000795c */ /* 0x000fe20000300000 */
.L_x_11063:
[----:B------:R-:W-:Y:S01]  /*9a80*/  ULEA UR6, UR37, UR45, 0x3 ;  /* 0x0000002d25067291 */ /* 0x000fe2000f8e183f */
[----:B------:R-:W-:-:S05]  /*9a90*/  IMAD.U32 R0, RZ, RZ, UR36 ;  /* 0x00000024ff007e24 */ /* 0x000fca000f8e00ff */
[----:B------:R-:W-:-:S04]  /*9aa0*/  SHF.L.U32 R0, R0, 0x1f, RZ ;  /* 0x0000001f00007819 */ /* 0x000fc800000006ff */
[----:B------:R0:W1:Y:S01]  /*9ab0*/  SYNCS.PHASECHK.TRANS64.TRYWAIT P1, [UR6+0x13230], R0 ;  /* 0x01323000ff0075a7 */ /* 0x0000620008020146 */
[----:B------:R-:W-:Y:S05]  /*9ac0*/  @!P0 BRA `(.L_x_11064) ;  /* 0x0000000000048947 */ /* 0x000fea0003800000 */
[----:B------:R-:W-:Y:S01]  /*9ad0*/  BPT.TRAP 0x1 ;  /* 0x000000040000795c */ /* 0x000fe20000300000 */
.L_x_11064:
[----:B-1----:R-:W-:Y:S05]  /*9ae0*/  @P1 BRA `(.L_x_11065) ;  /* 0x0000000000081947 */ /* 0x002fea0003800000 */
[----:B------:R-:W1:Y:S02]  /*9af0*/  SYNCS.PHASECHK.TRANS64.TRYWAIT P1, [UR6+0x13230], R0 ;  /* 0x01323000ff0075a7 */ /* 0x000e640008020146 */
[----:B-1----:R-:W-:Y:S05]  /*9b00*/  @!P1 BRA `(.L_x_11066) ;  /* 0x000000cc00b49947 */ /* 0x002fea0003800000 */
.L_x_11065:
        /* <DEDUP_REMOVED lines=64> */
.L_x_11067:
[----:B------:R-:W-:Y:S01]  /*9f10*/  ULEA UR11, UR21, UR45, 0x3 ;  /* 0x0000002d150b7291 */ /* 0x000fe2000f8e183f */
[----:B01----:R-:W-:-:S05]  /*9f20*/  IMAD.U32 R0, RZ, RZ, UR22 ;  /* 0x00000016ff007e24 */ /* 0x003fca000f8e00ff */
[----:B------:R-:W-:-:S04]  /*9f30*/  SHF.L.U32 R0, R0, 0x1f, RZ ;  /* 0x0000001f00007819 */ /* 0x000fc800000006ff */
[----:B------:R0:W1:Y:S01]  /*9f40*/  SYNCS.PHASECHK.TRANS64.TRYWAIT P1, [UR11+0x13250], R0 ;  /* 0x01325000ff0075a7 */ /* 0x000062000802014b */
[----:B------:R-:W-:Y:S05]  /*9f50*/  @!P0 BRA `(.L_x_11068) ;  /* 0x0000000000048947 */ /* 0x000fea0003800000 */
[----:B------:R-:W-:Y:S01]  /*9f60*/  BPT.TRAP 0x1 ;  /* 0x000000040000795c */ /* 0x000fe20000300000 */
.L_x_11068:
[----:B-1----:R-:W-:Y:S05]  /*9f70*/  @P1 BRA `(.L_x_11069) ;  /* 0x0000000000081947 */ /* 0x002fea0003800000 */
[----:B------:R-:W1:Y:S02]  /*9f80*/  SYNCS.PHASECHK.TRANS64.TRYWAIT P1, [UR11+0x13250], R0 ;  /* 0x01325000ff0075a7 */ /* 0x000e64000802014b */
[----:B-1----:R-:W-:Y:S05]  /*9f90*/  @!P1 BRA `(.L_x_11070) ;  /* 0x000000c800a89947 */ /* 0x002fea0003800000 */
.L_x_11069:
[----:B01----:R-:W-:Y:S01]  /*9fa0*/  FMNMX.FTZ R0, R120, R11, !PT ;  /* 0x0000000b78007209 */ /* 0x003fe20007810000 */
        /* <DEDUP_REMOVED lines=66> */
[----:B------:R-:W-:-:S05]  /*a3d0*/  FMNMX.FTZ R3, R77, R0, !PT ;  /* 0x000000004d037209 */ /* 0x000fca0007810000 */
[----:B------:R-:W0:Y:S01]  /*a3e0*/  S2R R155, SR_TID.X ;  /* 0x00000000009b7919 */ /* 0x000e220000002100 */
        /* <DEDUP_REMOVED lines=28> */
[----:B0-----:R-:W-:Y:S01]  /*a5b0*/  LOP3.LUT P1, RZ, R155, 0x7f, RZ, 0xc0, !PT ;  /* 0x0000007f9bff7812 */ /* 0x001fe2000782c0ff */
[----:B------:R-:W0:Y:S04]  /*a5c0*/  SHFL.BFLY PT, R3, R14, 0x2, 0x1f ;  /* 0x0c401f000e037f89 */ /* 0x000e2800000e0000 */
[----:B------:R-:W1:Y:S01]  /*a5d0*/  SHFL.BFLY PT, R21, R12, 0x2, 0x1f ;  /* 0x0c401f000c157f89 */ /* 0x000e6200000e0000 */
[----:B0-----:R-:W-:Y:S01]  /*a5e0*/  FMNMX.FTZ R15, R14, R3, !PT ;  /* 0x000000030e0f7209 */ /* 0x001fe20007810000 */
[----:B------:R-:W-:Y:S01]  /*a5f0*/  IMAD.U32 R14, RZ, RZ, UR41 ;  /* 0x00000029ff0e7e24 */ /* 0x000fe2000f8e00ff */
[----:B-1----:R-:W-:-:S03]  /*a600*/  FMNMX.FTZ R21, R12, R21, !PT ;  /* 0x000000150c157209 */ /* 0x002fc60007810000 */
[----:B------:R-:W0:Y:S01]  /*a610*/  SHFL.BFLY PT, R0, R15, 0x1, 0x1f ;  /* 0x0c201f000f007f89 */ /* 0x000e2200000e0000 */
[----:B------:R-:W-:Y:S02]  /*a620*/  WARPGROUP.DEPBAR.LE gsb0, 0x0 ;  /* 0x00008000000079c5 */ /* 0x000fe40000010000 */
[----:B------:R-:W-:Y:S01]  /*a630*/  WARPGROUP.ARRIVE ;  /* 0x00000000000079c5 */ /* 0x000fe20000000000 */
[----:B------:R-:W1:Y:S05]  /*a640*/  SHFL.BFLY PT, R20, R21, 0x1, 0x1f ;  /* 0x0c201f0015147f89 */ /* 0x000e6a00000e0000 */
[----:B------:R-:W-:Y:S01]  /*a650*/  QGMMA.64x64x32.F32.E4M3.E4M3 R24, R144, gdesc[UR4], R24, gsb0 ;  /* 0x00e0000490187df3 */ /* 0x000fe20008000818 */
[----:B------:R-:W-:Y:S01]  /*a660*/  UIADD3 UR6, UR10, 0x180, URZ ;  /* 0x000001800a067890 */ /* 0x000fe2000fffe03f */
[----:B------:R-:W-:Y:S01]  /*a670*/  UMOV UR7, 0xc0000010 ;  /* 0xc000001000077882 */ /* 0x000fe20000000000 */
[----:B0-----:R-:W-:-:S02]  /*a680*/  FMNMX.FTZ R3, R15, R0, !PT ;  /* 0x000000000f037209 */ /* 0x001fc40007810000 */
[----:B-1----:R-:W-:-:S03]  /*a690*/  FMNMX.FTZ R0, R21, R20, !PT ;  /* 0x0000001415007209 */ /* 0x002fc60007810000 */
[----:B------:R-:W-:Y:S02]  /*a6a0*/  FADD.FTZ R11, -R3, R11 ;  /* 0x0000000b030b7221 */ /* 0x000fe40000010100 */
[----:B------:R-:W-:-:S01]  /*a6b0*/  FADD.FTZ R12, -R0, R13 ;  /* 0x0000000d000c7221 */ /* 0x000fc20000010100 */
[----:B------:R-:W-:Y:S01]  /*a6c0*/  FFMA.FTZ R13, R3, R14, -8 ;  /* 0xc1000000030d7423 */ /* 0x000fe2000001000e */
[----:B------:R-:W-:Y:S02]  /*a6d0*/  FMUL.FTZ R11, R11, UR41 ;  /* 0x000000290b0b7c20 */ /* 0x000fe40008410000 */
[----:B------:R-:W-:Y:S01]  /*a6e0*/  FMUL.FTZ R12, R12, UR41 ;  /* 0x000000290c0c7c20 */ /* 0x000fe20008410000 */
        /* <DEDUP_REMOVED lines=46> */
[----:B------:R-:W-:Y:S01]  /*a9d0*/  FFMA.FTZ R124, R127, UR41, -R69 ;  /* 0x000000297f7c7c23 */ /* 0x000fe20008010845 */
[----:B------:R-:W-:-:S02]  /*a9e0*/  WARPGROUP.DEPBAR.LE gsb0, 0x0 ;  /* 0x00008000000079c5 */ /* 0x000fc40000010000 */
[----:B------:R-:W0:Y:S01]  /*a9f0*/  MUFU.EX2 R14, R14 ;  /* 0x0000000e000e7308 */ /* 0x000e220000000800 */
[----:B------:R-:W-:-:S01]  /*aa00*/  FFMA.FTZ R126, R130, UR41, -R69 ;  /* 0x00000029827e7c23 */ /* 0x000fc20008010845 */
[----:B------:R-:W-:Y:S01]  /*aa10*/  WARPGROUP.ARRIVE ;  /* 0x00000000000079c5 */ /* 0x000fe20000000000 */
[----:B------:R-:W-:-:S01]  /*aa20*/  FFMA.FTZ R127, R131, UR41, -R69 ;  /* 0x00000029837f7c23 */ /* 0x000fc20008010845 */
[--C-:B------:R-:W-:Y:S01]  /*aa30*/  FFMA.FTZ R128, R134, UR41, -R69.reuse ;  /* 0x0000002986807c23 */ /* 0x100fe20008010845 */
[----:B------:R-:W-:-:S01]  /*aa40*/  FFMA.FTZ R131, R135, UR41, -R69 ;  /* 0x0000002987837c23 */ /* 0x000fc20008010845 */
[--C-:B------:R-:W-:Y:S01]  /*aa50*/  FFMA.FTZ R106, R106, UR41, -R69.reuse ;  /* 0x000000296a6a7c23 */ /* 0x100fe20008010845 */
[----:B------:R-:W-:-:S01]  /*aa60*/  FFMA.FTZ R107, R107, UR41, -R69 ;  /* 0x000000296b6b7c23 */ /* 0x000fc20008010845 */
        /* <DEDUP_REMOVED lines=17> */
[----:B------:R-:W-:Y:S01]  /*ab80*/  UIADD3 UR6, UR10, 0x200, URZ ;  /* 0x000002000a067890 */ /* 0x000fe2000fffe03f */
[--C-:B------:R-:W-:Y:S01]  /*ab90*/  FFMA.FTZ R102, R102, UR41, -R69.reuse ;  /* 0x0000002966667c23 */ /* 0x100fe20008010845 */
[----:B------:R-:W-:-:S01]  /*aba0*/  FFMA.FTZ R103, R103, UR41, -R69 ;  /* 0x0000002967677c23 */ /* 0x000fc20008010845 */
[----:B------:R-:W-:Y:S01]  /*abb0*/  UMOV UR7, 0xc0000010 ;  /* 0xc000001000077882 */ /* 0x000fe20000000000 */
        /* <DEDUP_REMOVED lines=32> */
[----:B0-----:R-:W-:-:S01]  /*adc0*/  FADD.FTZ R6, R22, R133 ;  /* 0x0000008516067221 */ /* 0x001fc20000010000 */
[----:B------:R-:W-:-:S06]  /*add0*/  WARPGROUP.ARRIVE ;  /* 0x00000000000079c5 */ /* 0x000fcc0000000000 */
[----:B------:R-:W0:Y:S01]  /*ade0*/  MUFU.EX2 R127, R127 ;  /* 0x0000007f007f7308 */ /* 0x000e220000000800 */
[----:B--2---:R-:W-:-:S01]  /*adf0*/  FADD.FTZ R130, R126, R5 ;  /* 0x000000057e827221 */ /* 0x004fc20000010000 */
[----:B------:R-:W-:Y:S06]  /*ae00*/  QGMMA.64x64x32.F32.E4M3.E4M3 R24, R136, gdesc[UR4], R24, gsb0 ;  /* 0x00e0000488187df3 */ /* 0x000fec0008000818 */
        /* <DEDUP_REMOVED lines=103> */
[----:B------:R-:W-:-:S05]  /*b480*/  IMAD.U32 R5, RZ, RZ, UR37 ;  /* 0x00000025ff057e24 */ /* 0x000fca000f8e00ff */
[----:B------:R-:W-:Y:S01]  /*b490*/  @!P1 LEA R5, R5, UR45, 0x3 ;  /* 0x0000002d05059c11 */ /* 0x000fe2000f8e18ff */
[----:B------:R-:W2:Y:S01]  /*b4a0*/  MUFU.EX2 R87, R87 ;  /* 0x0000005700577308 */ /* 0x000ea20000000800 */
[----:B-1----:R-:W-:-:S03]  /*b4b0*/  FADD.FTZ R130, R86, R133 ;  /* 0x0000008556827221 */ /* 0x002fc60000010000 */
[----:B------:R-:W-:-:S04]  /*b4c0*/  @!P1 VIADD R5, R5, 0x13240 ;  /* 0x0001324005059836 */ /* 0x000fc80000000000 */
[----:B------:R-:W1:Y:S01]  /*b4d0*/  MUFU.EX2 R56, R56 ;  /* 0x0000003800387308 */ /* 0x000e620000000800 */
[----:B0-----:R-:W-:-:S01]  /*b4e0*/  FADD.FTZ R133, R85, R6 ;  /* 0x0000000655857221 */ /* 0x001fc20000010000 */
[----:B------:R-:W-:-:S04]  /*b4f0*/  @!P1 PRMT R5, RZ, 0x654, R5 ;  /* 0x00000654ff059816 */ /* 0x000fc80000000005 */
[----:B------:R0:W-:Y:S02]  /*b500*/  @!P1 SYNCS.ARRIVE.TRANS64.RED.A1T0 RZ, [R5+URZ], RZ ;  /* 0x000000ff05ff99a7 */ /* 0x0001e4000810043f */
        /* <DEDUP_REMOVED lines=34> */
.L_x_11071:
        /* <DEDUP_REMOVED lines=82> */
.L_x_11062:
        /* <DEDUP_REMOVED lines=14> */
.L_x_11091:
[----:B------:R-:W-:-:S04]  /*bd30*/  UISETP.NE.AND UP0, UPT, UR24, 0x1, UPT ;  /* 0x000000011800788c */ /* 0x000fc8000bf05270 */
[----:B------:R-:W-:-:S04]  /*bd40*/  USEL UR36, URZ, 0x1, UP0 ;  /* 0x000000013f247887 */ /* 0x000fc80008000000 */
[----:B------:R-:W-:Y:S01]  /*bd50*/  ULOP3.LUT UR36, UR25, UR36, URZ, 0x3c, !UPT ;  /* 0x0000002419247292 */ /* 0x000fe2000f8e3c3f */
[----:B------:R-:W-:Y:S11]  /*bd60*/  @!P0 BRA `(.L_x_11074) ;  /* 0x0000000000048947 */ /* 0x000ff60003800000 */
[----:B------:R-:W-:Y:S01]  /*bd70*/  BPT.TRAP 0x1 ;  /* 0x000000040000795c */ /* 0x000fe20000300000 */
.L_x_11074:
        /* <DEDUP_REMOVED lines=9> */
.L_x_11075:
[----:B-1----:R-:W-:Y:S05]  /*be10*/  @P1 BRA `(.L_x_11076) ;  /* 0x0000000000081947 */ /* 0x002fea0003800000 */
[----:B------:R-:W1:Y:S02]  /*be20*/  SYNCS.PHASECHK.TRANS64.TRYWAIT P1, [UR23+0x13230], R0 ;  /* 0x01323000ff0075a7 */ /* 0x000e640008020157 */
[----:B-1----:R-:W-:Y:S05]  /*be30*/  @!P1 BRA `(.L_x_11077) ;  /* 0x000000ac00189947 */ /* 0x002fea0003800000 */
.L_x_11076:
        /* <DEDUP_REMOVED lines=64> */
.L_x_11078:
[----:B------:R-:W-:Y:S01]  /*c240*/  ULEA UR11, UR24, UR45, 0x3 ;  /* 0x0000002d180b7291 */ /* 0x000fe2000f8e183f */
[----:B01----:R-:W-:-:S05]  /*c250*/  IMAD.U32 R0, RZ, RZ, UR25 ;  /* 0x00000019ff007e24 */ /* 0x003fca000f8e00ff */
[----:B------:R-:W-:-:S04]  /*c260*/  SHF.L.U32 R0, R0, 0x1f, RZ ;  /* 0x0000001f00007819 */ /* 0x000fc800000006ff */
[----:B------:R0:W1:Y:S01]  /*c270*/  SYNCS.PHASECHK.TRANS64.TRYWAIT P1, [UR11+0x13250], R0 ;  /* 0x01325000ff0075a7 */ /* 0x000062000802014b */
[----:B------:R-:W-:Y:S05]  /*c280*/  @!P0 BRA `(.L_x_11079) ;  /* 0x0000000000048947 */ /* 0x000fea0003800000 */
[----:B------:R-:W-:Y:S01]  /*c290*/  BPT.TRAP 0x1 ;  /* 0x000000040000795c */ /* 0x000fe20000300000 */
.L_x_11079:
[----:B-1----:R-:W-:Y:S05]  /*c2a0*/  @P1 BRA `(.L_x_11080) ;  /* 0x0000000000081947 */ /* 0x002fea0003800000 */
[----:B------:R-:W1:Y:S02]  /*c2b0*/  SYNCS.PHASECHK.TRANS64.TRYWAIT P1, [UR11+0x13250], R0 ;  /* 0x01325000ff0075a7 */ /* 0x000e64000802014b */
[----:B-1----:R-:W-:Y:S05]  /*c2c0*/  @!P1 BRA `(.L_x_11081) ;  /* 0x000000a8000c9947 */ /* 0x002fea0003800000 */
.L_x_11080:
        /* <DEDUP_REMOVED lines=38> */
[----:B------:R-:W-:-:S03]  /*c530*/  ISETP.GE.AND P1, PT, R10, 0x1, PT ;  /* 0x000000010a00780c */ /* 0x000fc60003f26270 */
[----:B------:R-:W-:Y:S01]  /*c540*/  IADD3 R22, R139, 0x1, R18 ;  /* 0x000000018b167810 */ /* 0x000fe20007ffe012 */
[----:B0-----:R-:W-:-:S04]  /*c550*/  IMAD R0, R17, -0x2, R139 ;  /* 0xfffffffe11007824 */ /* 0x001fc800078e028b */
[----:B------:R-:W-:-:S04]  /*c560*/  IMAD.IADD R22, R22, 0x1, -R19 ;  /* 0x0000000116167824 */ /* 0x000fc800078e0a13 */
[----:B------:R-:W-:-:S04]  /*c570*/  IMAD R22, R17, -0x2, R22 ;  /* 0xfffffffe11167824 */ /* 0x000fc800078e0216 */
[C---:B------:R-:W-:Y:S02]  /*c580*/  VIADD R138, R22.reuse, UR21 ;  /* 0x00000015168a7c36 */ /* 0x040fe40008000000 */
[----:B------:R-:W-:Y:S02]  /*c590*/  VIADD R22, R22, UR6 ;  /* 0x0000000616167c36 */ /* 0x000fe40008000000 */
[C---:B------:R-:W-:Y:S02]  /*c5a0*/  IMAD.IADD R21, R8.reuse, 0x1, R138 ;  /* 0x0000000108157824 */ /* 0x040fe400078e028a */
[----:B------:R-:W-:Y:S01]  /*c5b0*/  IMAD.IADD R3, R8, 0x1, R22 ;  /* 0x0000000108037824 */ /* 0x000fe200078e0216 */
        /* <DEDUP_REMOVED lines=12> */
.L_x_11084:
[----:B------:R-:W-:Y:S02]  /*c680*/  IMAD.U32 R142, RZ, RZ, UR20 ;  /* 0x00000014ff8e7e24 */ /* 0x000fe4000f8e00ff */
[----:B------:R-:W-:-:S03]  /*c690*/  IMAD.MOV.U32 R141, RZ, RZ, R13 ;  /* 0x000000ffff8d7224 */ /* 0x000fc600078e000d */
[----:B------:R-:W-:-:S13]  /*c6a0*/  ISETP.NE.AND P1, PT, R142, 0x1, PT ;  /* 0x000000018e00780c */ /* 0x000fda0003f25270 */
[----:B------:R-:W0:Y:S02]  /*c6b0*/  @P1 LDC.64 R136, c[0x0][0x9e8] ;  /* 0x00027a00ff881b82 */ /* 0x000e240000000a00 */
[----:B0-----:R-:W-:-:S05]  /*c6c0*/  @P1 IMAD.HI.U32 R136, R13, R136, RZ ;  /* 0x000000880d881227 */ /* 0x001fca00078e00ff */
[----:B------:R-:W-:-:S07]  /*c6d0*/  @P1 SHF.R.U32.HI R141, RZ, R137, R136 ;  /* 0x00000089ff8d1219 */ /* 0x000fce0000011688 */
.L_x_11085:
[----:B------:R-:W-:Y:S05]  /*c6e0*/  BSYNC B0 ;  /* 0x0000000000007941 */ /* 0x000fea0003800000 */
.L_x_11083:
[----:B------:R-:W-:-:S05]  /*c6f0*/  IMAD R136, R141, R142, R0 ;  /* 0x0000008e8d887224 */ /* 0x000fca00078e0200 */
[----:B------:R-:W-:Y:S02]  /*c700*/  VIADDMNMX R21, R136, R142, R21, PT ;  /* 0x0000008e88157246 */ /* 0x000fe40003800115 */
[----:B------:R-:W-:-:S07]  /*c710*/  VIMNMX R3, R3, R136, !PT ;  /* 0x0000008803037248 */ /* 0x000fce0007fe0100 */
.L_x_11082:
        /* <DEDUP_REMOVED lines=245> */
.L_x_11088:
[----:B------:R-:W-:Y:S02]  /*d670*/  IMAD.U32 R21, RZ, RZ, UR20 ;  /* 0x00000014ff157e24 */ /* 0x000fe4000f8e00ff */
[----:B------:R-:W-:-:S03]  /*d680*/  IMAD.MOV.U32 R3, RZ, RZ, R14 ;  /* 0x000000ffff037224 */ /* 0x000fc600078e000e */
[----:B------:R-:W-:-:S13]  /*d690*/  ISETP.NE.AND P6, PT, R21, 0x1, PT ;  /* 0x000000011500780c */ /* 0x000fda0003fc5270 */
[----:B------:R-:W0:Y:S02]  /*d6a0*/  @P6 LDC.64 R56, c[0x0][0x9e8] ;  /* 0x00027a00ff386b82 */ /* 0x000e240000000a00 */
[----:B0-----:R-:W-:-:S05]  /*d6b0*/  @P6 IMAD.HI.U32 R56, R14, R56, RZ ;  /* 0x000000380e386227 */ /* 0x001fca00078e00ff */
[----:B------:R-:W-:-:S07]  /*d6c0*/  @P6 SHF.R.U32.HI R3, RZ, R57, R56 ;  /* 0x00000039ff036219 */ /* 0x000fce0000011638 */
.L_x_11089:
[----:B------:R-:W-:Y:S05]  /*d6d0*/  BSYNC B0 ;  /* 0x0000000000007941 */ /* 0x000fea0003800000 */
.L_x_11087:
[----:B------:R-:W-:-:S05]  /*d6e0*/  IMAD R3, R3, R21, R0 ;  /* 0x0000001503037224 */ /* 0x000fca00078e0200 */
[----:B------:R-:W-:Y:S02]  /*d6f0*/  VIADDMNMX R138, R3, R21, R138, PT ;  /* 0x00000015038a7246 */ /* 0x000fe4000380018a */
[----:B------:R-:W-:-:S07]  /*d700*/  VIMNMX R22, R22, R3, !PT ;  /* 0x0000000316167248 */ /* 0x000fce0007fe0100 */
.L_x_11086:
        /* <DEDUP_REMOVED lines=114> */
[----:B0-----:R-:W-:Y:S01]  /*de30*/  FMNMX.FTZ R56, R21, R0, !PT ;  /* 0x0000000015387209 */ /* 0x001fe20007810000 */
[----:B------:R-:W-:Y:S01]  /*de40*/  IMAD.U32 R0, RZ, RZ, UR41 ;  /* 0x00000029ff007e24 */ /* 0x000fe2000f8e00ff */
[----:B------:R-:W-:-:S02]  /*de50*/  FSEL R74, R74, -INF , !P1 ;  /* 0xff8000004a4a7808 */ /* 0x000fc40004800000 */
[----:B------:R-:W-:Y:S01]  /*de60*/  LOP3.LUT P1, RZ, R16, 0x800, RZ, 0xc0, !PT ;  /* 0x0000080010ff7812 */ /* 0x000fe2000782c0ff */
[----:B------:R-:W0:Y:S01]  /*de70*/  SHFL.BFLY PT, R3, R56, 0x1, 0x1f ;  /* 0x0c201f0038037f89 */ /* 0x000e2200000e0000 */
[----:B------:R-:W-:Y:S02]  /*de80*/  FSEL R66, R66, -INF , !P3 ;  /* 0xff80000042427808 */ /* 0x000fe40005800000 */
        /* <DEDUP_REMOVED lines=9> */
[----:B------:R-:W-:-:S02]  /*df20*/  ISETP.LT.OR P1, PT, R138, 0x69, P1 ;  /* 0x000000698a00780c */ /* 0x000fc40000f21670 */
        /* <DEDUP_REMOVED lines=160> */
[----:B------:R-:W-:Y:S02]  /*e930*/  FMNMX.FTZ R77, R67, R76, !PT ;  /* 0x0000004c434d7209 */ /* 0x000fe40007810000 */
[----:B------:R-:W-:Y:S01]  /*e940*/  FSEL R76, R71, -INF , !P2 ;  /* 0xff800000474c7808 */ /* 0x000fe20005000000 */
[----:B------:R-:W-:Y:S01]  /*e950*/  MUFU.EX2 R113, R113 ;  /* 0x0000007100717308 */ /* 0x000fe20000000800 */
[----:B------:R-:W-:-:S04]  /*e960*/  FMNMX.FTZ R77, R70, R77, !PT ;  /* 0x0000004d464d7209 */ /* 0x000fc80007810000 */
[----:B------:R-:W-:-:S03]  /*e970*/  FMNMX.FTZ R129, R76, R77, !PT ;  /* 0x0000004d4c817209 */ /* 0x000fc60007810000 */
[----:B------:R0:W-:Y:S02]  /*e980*/  MUFU.EX2 R71, R132 ;  /* 0x0000008400477308 */ /* 0x0001e40000000800 */
[----:B------:R-:W1:Y:S06]  /*e990*/  SHFL.BFLY PT, R138, R129, 0x2, 0x1f ;  /* 0x0c401f00818a7f89 */ /* 0x000e6c00000e0000 */
[----:B------:R2:W-:Y:S01]  /*e9a0*/  MUFU.EX2 R77, R133 ;  /* 0x00000085004d7308 */ /* 0x0005e20000000800 */
[----:B0-----:R-:W-:-:S07]  /*e9b0*/  FFMA.FTZ R132, R137, UR41, -R0 ;  /* 0x0000002989847c23 */ /* 0x001fce0008010800 */
[----:B------:R-:W-:Y:S01]  /*e9c0*/  MUFU.EX2 R116, R116 ;  /* 0x0000007400747308 */ /* 0x000fe20000000800 */
[----:B--2---:R-:W-:-:S01]  /*e9d0*/  FFMA.FTZ R133, R69, UR41, -R0 ;  /* 0x0000002945857c23 */ /* 0x004fc20008010800 */
[----:B------:R-:W-:-:S05]  /*e9e0*/  FSEL R69, R3, RZ, P1 ;  /* 0x000000ff03457208 */ /* 0x000fca0000800000 */
[----:B------:R-:W-:Y:S01]  /*e9f0*/  FADD.FTZ R12, -R69, R12 ;  /* 0x0000000c450c7221 */ /* 0x000fe20000010100 */
[----:B------:R-:W-:Y:S01]  /*ea00*/  MUFU.EX2 R117, R117 ;  /* 0x0000007500757308 */ /* 0x000fe20000000800 */
[----:B-1----:R-:W-:Y:S02]  /*ea10*/  FMNMX.FTZ R138, R129, R138, !PT ;  /* 0x0000008a818a7209 */ /* 0x002fe40007810000 */
[----:B------:R-:W-:-:S03]  /*ea20*/  FMUL.FTZ R12, R12, UR41 ;  /* 0x000000290c0c7c20 */ /* 0x000fc60008410000 */
[----:B------:R-:W0:Y:S02]  /*ea30*/  SHFL.BFLY PT, R129, R138, 0x1, 0x1f ;  /* 0x0c201f008a817f89 */ /* 0x000e2400000e0000 */
[----:B------:R1:W-:Y:S08]  /*ea40*/  MUFU.EX2 R69, R133 ;  /* 0x0000008500457308 */ /* 0x0003f00000000800 */
[----:B------:R-:W2:Y:S08]  /*ea50*/  MUFU.EX2 R12, R12 ;  /* 0x0000000c000c7308 */ /* 0x000eb00000000800 */
[----:B------:R-:W-:Y:S01]  /*ea60*/  MUFU.EX2 R88, R88 ;  /* 0x0000005800587308 */ /* 0x000fe20000000800 */
[----:B0-----:R-:W-:Y:S01]  /*ea70*/  FMNMX.FTZ R0, R138, R129, !PT ;  /* 0x000000818a007209 */ /* 0x001fe20007810000 */
[----:B------:R-:W-:-:S06]  /*ea80*/  IMAD.U32 R129, RZ, RZ, UR41 ;  /* 0x00000029ff817e24 */ /* 0x000fcc000f8e00ff */
[----:B------:R-:W-:Y:S01]  /*ea90*/  MUFU.EX2 R89, R89 ;  /* 0x0000005900597308 */ /* 0x000fe20000000800 */
[C---:B------:R-:W-:Y:S01]  /*eaa0*/  FSETP.NEU.FTZ.AND P1, PT, R0.reuse, -INF , PT ;  /* 0xff8000000000780b */ /* 0x040fe20003f3d000 */
[----:B------:R-:W-:-:S03]  /*eab0*/  FFMA.FTZ R129, R0, R129, -8 ;  /* 0xc100000000817423 */ /* 0x000fc60000010081 */
[----:B------:R-:W-:Y:S02]  /*eac0*/  FSEL R136, R0, RZ, P1 ;  /* 0x000000ff00887208 */ /* 0x000fe40000800000 */
[----:B------:R-:W-:Y:S01]  /*ead0*/  FSEL R129, R129, RZ, P1 ;  /* 0x000000ff81817208 */ /* 0x000fe20000800000 */
[----:B------:R-:W-:Y:S02]  /*eae0*/  MUFU.EX2 R92, R92 ;  /* 0x0000005c005c7308 */ /* 0x000fe40000000800 */
[----:B------:R-:W-:-:S02]  /*eaf0*/  FADD.FTZ R136, -R136, R11 ;  /* 0x0000000b88887221 */ /* 0x000fc40000010100 */
[--C-:B------:R-:W-:Y:S01]  /*eb00*/  FFMA.FTZ R122, R122, UR41, -R129.reuse ;  /* 0x000000297a7a7c23 */ /* 0x100fe20008010881 */
[----:B------:R-:W-:-:S01]  /*eb10*/  FFMA.FTZ R123, R123, UR41, -R129 ;  /* 0x000000297b7b7c23 */ /* 0x000fc20008010881 */
[----:B------:R-:W-:Y:S01]  /*eb20*/  FMUL.FTZ R11, R136, UR41 ;  /* 0x00000029880b7c20 */ /* 0x000fe20008410000 */
[----:B------:R-:W-:-:S01]  /*eb30*/  FFMA.FTZ R126, R126, UR41, -R129 ;  /* 0x000000297e7e7c23 */ /* 0x000fc20008010881 */
[--C-:B------:R-:W-:Y:S01]  /*eb40*/  FFMA.FTZ R127, R127, UR41, -R129.reuse ;  /* 0x000000297f7f7c23 */ /* 0x100fe20008010881 */
[----:B------:R-:W-:-:S01]  /*eb50*/  FFMA.FTZ R130, R130, UR41, -R129 ;  /* 0x0000002982827c23 */ /* 0x000fc20008010881 */
[----:B------:R-:W-:Y:S01]  /*eb60*/  MUFU.EX2 R122, R122 ;  /* 0x0000007a007a7308 */ /* 0x000fe20000000800 */
[----:B------:R-:W-:-:S01]  /*eb70*/  FFMA.FTZ R131, R131, UR41, -R129 ;  /* 0x0000002983837c23 */ /* 0x000fc20008010881 */
[--C-:B-1----:R-:W-:Y:S01]  /*eb80*/  FFMA.FTZ R133, R134, UR41, -R129.reuse ;  /* 0x0000002986857c23 */ /* 0x102fe20008010881 */
[----:B------:R-:W-:-:S01]  /*eb90*/  FFMA.FTZ R134, R135, UR41, -R129 ;  /* 0x0000002987867c23 */ /* 0x000fc20008010881 */
[----:B--2---:R-:W-:Y:S01]  /*eba0*/  FFMA.FTZ R135, R12, R6, R21 ;  /* 0x000000060c877223 */ /* 0x004fe20000010015 */
[----:B------:R-:W-:-:S01]  /*ebb0*/  FFMA.FTZ R106, R106, UR41, -R129 ;  /* 0x000000296a6a7c23 */ /* 0x000fc20008010881 */
        /* <DEDUP_REMOVED lines=19> */
[----:B0-----:R-:W-:-:S01]  /*ecf0*/  FFMA.FTZ R6, R11, R5, R122 ;  /* 0x000000050b067223 */ /* 0x001fc2000001007a */
        /* <DEDUP_REMOVED lines=25> */
[----:B------:R-:W-:-:S05]  /*ee90*/  FFMA.FTZ R129, R76, UR41, -R129 ;  /* 0x000000294c817c23 */ /* 0x000fca0008010881 */
[----:B------:R-:W0:Y:S01]  /*eea0*/  MUFU.EX2 R133, R133 ;  /* 0x0000008500857308 */ /* 0x000e220000000800 */
[----:B-1----:R-:W-:-:S01]  /*eeb0*/  FADD.FTZ R6, R130, R5 ;  /* 0x0000000582067221 */ /* 0x002fc20000010000 */
[----:B------:R-:W-:-:S04]  /*eec0*/  FADD.FTZ R5, R125, R136 ;  /* 0x000000887d057221 */ /* 0x000fc80000010000 */
[----:B------:R-:W-:Y:S02]  /*eed0*/  FADD.FTZ R5, R128, R5 ;  /* 0x0000000580057221 */ /* 0x000fe40000010000 */
        /* <DEDUP_REMOVED lines=120> */
.L_x_11090:
        /* <DEDUP_REMOVED lines=82> */
.L_x_11073:
[----:B------:R-:W-:Y:S06]  /*fb80*/  BAR.ARV 0x8, 0x1a0 ;  /* 0x0206800000007b1d */ /* 0x000fec0000002000 */
[----:B------:R-:W-:Y:S05]  /*fb90*/  @!P0 BRA `(.L_x_11092) ;  /* 0x0000000000048947 */ /* 0x000fea0003800000 */
[----:B------:R-:W-:Y:S01]  /*fba0*/  BPT.TRAP 0x1 ;  /* 0x000000040000795c */ /* 0x000fe20000300000 */
.L_x_11092:
[----:B------:R-:W-:Y:S01]  /*fbb0*/  ULEA UR14, UR37, UR45, 0x3 ;  /* 0x0000002d250e7291 */ /* 0x000fe2000f8e183f */
[----:B------:R-:W-:-:S05]  /*fbc0*/  IMAD.U32 R4, RZ, RZ, UR36 ;  /* 0x00000024ff047e24 */ /* 0x000fca000f8e00ff */
[----:B------:R-:W-:-:S04]  /*fbd0*/  SHF.L.U32 R4, R4, 0x1f, RZ ;  /* 0x0000001f04047819 */ /* 0x000fc800000006ff */
[----:B------:R0:W1:Y:S01]  /*fbe0*/  SYNCS.PHASECHK.TRANS64.TRYWAIT P1, [UR14+0x13250], R4 ;  /* 0x01325004ff0075a7 */ /* 0x000062000802014e */
[----:B------:R-:W-:Y:S05]  /*fbf0*/  @!P0 BRA `(.L_x_11093) ;  /* 0x0000000000048947 */ /* 0x000fea0003800000 */
[----:B------:R-:W-:Y:S01]  /*fc00*/  BPT.TRAP 0x1 ;  /* 0x000000040000795c */ /* 0x000fe20000300000 */
.L_x_11093:
[----:B-1----:R-:W-:Y:S05]  /*fc10*/  @P1 BRA `(.L_x_11094) ;  /* 0x0000000000081947 */ /* 0x002fea0003800000 */
[----:B------:R-:W1:Y:S02]  /*fc20*/  SYNCS.PHASECHK.TRANS64.TRYWAIT P1, [UR14+0x13250], R4 ;  /* 0x01325004ff0075a7 */ /* 0x000e64000802014e */
[----:B-1----:R-:W-:Y:S05]  /*fc30*/  @!P1 BRA `(.L_x_11095) ;  /* 0x0000006c00c89947 */ /* 0x002fea0003800000 */
.L_x_11094:
        /* <DEDUP_REMOVED lines=30> */
[----:B------:R0:W2:Y:S01]  /*fe20*/  @P1 LDG.E R4, desc[UR50][R8.64] ;  /* 0x0000003208041981 */ /* 0x0000a2000c1e1900 */
        /* <DEDUP_REMOVED lines=14> */
[----:B------:R-:W1:Y:S04]  /*ff10*/  SHFL.BFLY PT, R7, R6, 0x2, 0x1f ;  /* 0x0c401f0006077f89 */ /* 0x000e6800000e0000 */
[----:B------:R-:W3:Y:S01]  /*ff20*/  SHFL.BFLY PT, R10, R5, 0x2, 0x1f ;  /* 0x0c401f00050a7f89 */ /* 0x000ee200000e0000 */
[----:B------:R-:W-:Y:S02]  /*ff30*/  WARPGROUP.DEPBAR.LE gsb0, 0x0 ;  /* 0x00008000000079c5 */ /* 0x000fe40000010000 */
[----:B------:R-:W-:-:S06]  /*ff40*/  WARPGROUP.ARRIVE ;  /* 0x00000000000079c5 */ /* 0x000fcc0000000000 */
[----:B------:R-:W-:Y:S01]  /*ff50*/  QGMMA.64x64x32.F32.E4M3.E4M3 R24, R140, gdesc[UR4], R24, gsb0 ;  /* 0x00e000048c187df3 */ /* 0x000fe20008000818 */
[----:B-1----:R-:W-:-:S01]  /*ff60*/  FADD.FTZ R7, R7, R6 ;  /* 0x0000000607077221 */ /* 0x002fc20000010000 */
[----:B------:R-:W-:Y:S01]  /*ff70*/  UIADD3 UR10, UR10, 0x200, URZ ;  /* 0x000002000a0a7890 */ /* 0x000fe2000fffe03f */
[----:B---3--:R-:W-:-:S01]  /*ff80*/  FADD.FTZ R10, R10, R5 ;  /* 0x000000050a0a7221 */ /* 0x008fc20000010000 */
[----:B------:R-:W-:Y:S02]  /*ff90*/  UMOV UR11, 0xc0000010 ;  /* 0xc0000010000b7882 */ /* 0x000fe40000000000 */
[----:B0-----:R-:W0:Y:S04]  /*ffa0*/  SHFL.BFLY PT, R8, R7, 0x1, 0x1f ;  /* 0x0c201f0007087f89 */ /* 0x001e2800000e0000 */
[----:B------:R-:W1:Y:S01]  /*ffb0*/  SHFL.BFLY PT, R9, R10, 0x1, 0x1f ;  /* 0x0c201f000a097f89 */ /* 0x000e6200000e0000 */
[----:B0-----:R-:W-:-:S01]  /*ffc0*/  FADD.FTZ R8, R7, R8 ;  /* 0x0000000807087221 */ /* 0x001fc20000010000 */
[----:B-1----:R-:W-:-:S04]  /*ffd0*/  FADD.FTZ R12, R10, R9 ;  /* 0x000000090a0c7221 */ /* 0x002fc80000010000 */
        /* <DEDUP_REMOVED lines=30> */
.L_x_11096:
        /* <DEDUP_REMOVED lines=42> */
.L_x_11022:
        /* <DEDUP_REMOVED lines=52> */
[C---:B------:R-:W-:Y:S02]  /*107a0*/  LOP3.LUT R11, R12.reuse, 0x380, RZ, 0xc0, !PT ;  /* 0x000003800c0b7812 */ /* 0x040fe400078ec0ff */
[----:B------:R-:W-:-:S02]  /*107b0*/  IADD3 R18, P3, R12, 0x20, RZ ;  /* 0x000000200c127810 */ /* 0x000fc40007f7e0ff */
[----:B------:R-:W-:Y:S02]  /*107c0*/  IADD3 R41, P2, R12, 0x40, RZ ;  /* 0x000000400c297810 */ /* 0x000fe40007f5e0ff */
[----:B------:R-:W-:Y:S02]  /*107d0*/  SHF.R.U64 R11, R11, 0x3, RZ ;  /* 0x000000030b0b7819 */ /* 0x000fe400000012ff */
[----:B------:R-:W-:Y:S01]  /*107e0*/  SEL R31, R25, R26, P0 ;  /* 0x0000001a191f7207 */ /* 0x000fe20000000000 */
[----:B------:R-:W-:Y:S01]  /*107f0*/  IMAD.X R19, RZ, RZ, R13, P2 ;  /* 0x000000ffff137224 */ /* 0x000fe200010e060d */
[----:B------:R-:W-:Y:S02]  /*10800*/  LOP3.LUT R14, R18, 0x380, RZ, 0xc0, !PT ;  /* 0x00000380120e7812 */ /* 0x000fe400078ec0ff */
[----:B------:R-:W-:Y:S02]  /*10810*/  F2FP.BF16.F32.PACK_AB R29, R36, R29 ;  /* 0x0000001d241d723e */ /* 0x000fe400000010ff */
[----:B------:R-:W-:-:S02]  /*10820*/  SEL R26, R26, R25, P0 ;  /* 0x000000191a1a7207 */ /* 0x000fc40000000000 */
[----:B------:R-:W-:Y:S02]  /*10830*/  IADD3 R43, P1, R12, 0x60, RZ ;  /* 0x000000600c2b7810 */ /* 0x000fe40007f3e0ff */
[----:B------:R-:W-:Y:S02]  /*10840*/  SEL R25, R15, R20, P0 ;  /* 0x000000140f197207 */ /* 0x000fe40000000000 */
[----:B------:R-:W-:Y:S01]  /*10850*/  SEL R36, R20, R15, P0 ;  /* 0x0000000f14247207 */ /* 0x000fe20000000000 */
[----:B------:R-:W-:Y:S01]  /*10860*/  IMAD.X R15, RZ, RZ, R13, P1 ;  /* 0x000000ffff0f7224 */ /* 0x000fe200008e060d */
[----:B------:R-:W-:Y:S02]  /*10870*/  LOP3.LUT R12, R11, R12, RZ, 0x3c, !PT ;  /* 0x0000000c0b0c7212 */ /* 0x000fe400078e3cff */
[----:B------:R-:W-:Y:S02]  /*10880*/  LOP3.LUT R20, R41, 0x380, RZ, 0xc0, !PT ;  /* 0x0000038029147812 */ /* 0x000fe400078ec0ff */
[----:B------:R-:W-:-:S02]  /*10890*/  F2FP.BF16.F32.PACK_AB R58, R58, R59 ;  /* 0x0000003b3a3a723e */ /* 0x000fc400000010ff */
[----:B------:R-:W-:Y:S02]  /*108a0*/  F2FP.BF16.F32.PACK_AB R57, R56, R57 ;  /* 0x000000393839723e */ /* 0x000fe400000010ff */
[----:B------:R-:W-:Y:S02]  /*108b0*/  SHF.R.U64 R11, R14, 0x3, RZ ;  /* 0x000000030e0b7819 */ /* 0x000fe400000012ff */
[----:B------:R-:W-:Y:S02]  /*108c0*/  F2FP.BF16.F32.PACK_AB R21, R44, R21 ;  /* 0x000000152c15723e */ /* 0x000fe400000010ff */
[----:B------:R-:W-:Y:S02]  /*108d0*/  F2FP.BF16.F32.PACK_AB R24, R45, R24 ;  /* 0x000000182d18723e */ /* 0x000fe400000010ff */
[----:B------:R-:W-:Y:S02]  /*108e0*/  LOP3.LUT R30, R43, 0x380, RZ, 0xc0, !PT ;  /* 0x000003802b1e7812 */ /* 0x000fe400078ec0ff */
[----:B------:R-:W-:-:S02]  /*108f0*/  SEL R33, R29, R28, P0 ;  /* 0x0000001c1d217207 */ /* 0x000fc40000000000 */
[----:B------:R-:W-:Y:S02]  /*10900*/  SHF.R.U64 R14, R20, 0x3, RZ ;  /* 0x00000003140e7819 */ /* 0x000fe400000012ff */
[----:B------:R-:W-:Y:S02]  /*10910*/  SEL R27, R58, R57, P0 ;  /* 0x000000393a1b7207 */ /* 0x000fe40000000000 */
[----:B------:R-:W-:Y:S02]  /*10920*/  SEL R28, R28, R29, P0 ;  /* 0x0000001d1c1c7207 */ /* 0x000fe40000000000 */
[----:B------:R-:W-:Y:S02]  /*10930*/  LOP3.LUT R20, R11, R18, RZ, 0x3c, !PT ;  /* 0x000000120b147212 */ /* 0x000fe400078e3cff */
[----:B------:R-:W-:Y:S02]  /*10940*/  SEL R58, R57, R58, P0 ;  /* 0x0000003a393a7207 */ /* 0x000fe40000000000 */
[----:B------:R-:W-:-:S02]  /*10950*/  SEL R29, R21, R24, P0 ;  /* 0x00000018151d7207 */ /* 0x000fc40000000000 */
[----:B------:R-:W-:Y:S02]  /*10960*/  SHF.R.U64 R30, R30, 0x3, RZ ;  /* 0x000000031e1e7819 */ /* 0x000fe400000012ff */
[----:B------:R-:W-:Y:S01]  /*10970*/  SEL R24, R24, R21, P0 ;  /* 0x0000001518187207 */ /* 0x000fe20000000000 */
[----:B------:R-:W-:Y:S01]  /*10980*/  IMAD.X R21, RZ, RZ, R13, P3 ;  /* 0x000000ffff157224 */ /* 0x000fe200018e060d */
[----:B------:R-:W-:Y:S02]  /*10990*/  LOP3.LUT R18, R14, R41, RZ, 0x3c, !PT ;  /* 0x000000290e127212 */ /* 0x000fe400078e3cff */
[----:B------:R-:W-:Y:S02]  /*109a0*/  LOP3.LUT R14, R30, R43, RZ, 0x3c, !PT ;  /* 0x0000002b1e0e7212 */ /* 0x000fe400078e3cff */
[----:B------:R-:W-:Y:S02]  /*109b0*/  MOV R44, R20 ;  /* 0x00000014002c7202 */ /* 0x000fe40000000f00 */
[----:B------:R-:W-:-:S02]  /*109c0*/  MOV R45, R12 ;  /* 0x0000000c002d7202 */ /* 0x000fc40000000f00 */
[----:B------:R-:W-:Y:S02]  /*109d0*/  MOV R41, R14 ;  /* 0x0000000e00297202 */ /* 0x000fe40000000f00 */
[----:B------:R-:W-:Y:S01]  /*109e0*/  MOV R43, R18 ;  /* 0x00000012002b7202 */ /* 0x000fe20000000f00 */
[----:B------:R-:W-:Y:S01]  /*109f0*/  IMAD.U32 R18, RZ, RZ, UR4 ;  /* 0x00000004ff127e24 */ /* 0x000fe2000f8e00ff */
[----:B------:R-:W-:Y:S01]  /*10a00*/  PLOP3.LUT P1, PT, PT, PT, UP0, 0x80, 0x0 ;  /* 0x000000000000781c */ /* 0x000fe20003f2f008 */
[----:B------:R-:W-:Y:S01]  /*10a10*/  IMAD.U32 R19, RZ, RZ, UR5 ;  /* 0x00000005ff137e24 */ /* 0x000fe2000f8e00ff */
[----:B------:R-:W-:Y:S02]  /*10a20*/  ULDC.64 UR4, c[0x0][0xbe0] ;  /* 0x0002f80000047ab9 */ /* 0x000fe40000000a00 */
[----:B------:R-:W-:-:S04]  /*10a30*/  UISETP.NE.U32.AND UP1, UPT, UR4, URZ, UPT ;  /* 0x0000003f0400728c */ /* 0x000fc8000bf25070 */
[----:B------:R-:W-:-:S11]  /*10a40*/  UISETP.NE.AND.EX UP1, UPT, UR5, URZ, UPT, UP1 ;  /* 0x0000003f0500728c */ /* 0x000fd6000bf25310 */
[----:B------:R-:W-:Y:S02]  /*10a50*/  @UP1 ULDC.64 UR6, c[0x0][0xbe0] ;  /* 0x0002f80000061ab9 */ /* 0x000fe40000000a00 */
[----:B------:R-:W-:Y:S01]  /*10a60*/  @UP1 UIMAD.WIDE UR6, UR39, 0x4, UR6 ;  /* 0x00000004270618a5 */ /* 0x000fe2000f8e0206 */
[----:B--2---:R-:W-:Y:S01]  /*10a70*/  LOP3.LUT R11, R22, 0x2, RZ, 0x3c, !PT ;  /* 0x00000002160b7812 */ /* 0x004fe200078e3cff */
[----:B------:R-:W-:Y:S04]  /*10a80*/  SHFL.IDX PT, R33, R33, R22, 0x1c1f ;  /* 0x001c1f1621217589 */ /* 0x000fe800000e0000 */
[----:B------:R-:W0:Y:S04]  /*10a90*/  SHFL.IDX PT, R28, R28, R11, 0x1c1f ;  /* 0x001c1f0b1c1c7589 */ /* 0x000e2800000e0000 */
[----:B------:R-:W-:Y:S04]  /*10aa0*/  SHFL.IDX PT, R27, R27, R22, 0x1c1f ;  /* 0x001c1f161b1b7589 */ /* 0x000fe800000e0000 */
[----:B------:R-:W1:Y:S04]  /*10ab0*/  SHFL.IDX PT, R58, R58, R11, 0x1c1f ;  /* 0x001c1f0b3a3a7589 */ /* 0x000e6800000e0000 */
[----:B------:R-:W-:Y:S04]  /*10ac0*/  SHFL.IDX PT, R29, R29, R22, 0x1c1f ;  /* 0x001c1f161d1d7589 */ /* 0x000fe800000e0000 */
[----:B------:R0:W2:Y:S04]  /*10ad0*/  SHFL.IDX PT, R30, R24, R11, 0x1c1f ;  /* 0x001c1f0b181e7589 */ /* 0x0000a800000e0000 */
[----:B------:R-:W-:Y:S04]  /*10ae0*/  SHFL.IDX PT, R37, R37, R22, 0x1c1f ;  /* 0x001c1f1625257589 */ /* 0x000fe800000e0000 */
[----:B------:R-:W3:Y:S01]  /*10af0*/  SHFL.IDX PT, R34, R34, R11, 0x1c1f ;  /* 0x001c1f0b22227589 */ /* 0x000ee200000e0000 */
[----:B0-----:R-:W-:-:S03]  /*10b00*/  SEL R24, R33, R28, P0 ;  /* 0x0000001c21187207 */ /* 0x001fc60000000000 */
[----:B------:R-:W-:Y:S04]  /*10b10*/  SHFL.IDX PT, R31, R31, R22, 0x1c1f ;  /* 0x001c1f161f1f7589 */ /* 0x000fe800000e0000 */
[----:B------:R0:W4:Y:S01]  /*10b20*/  SHFL.IDX PT, R40, R26, R11, 0x1c1f ;  /* 0x001c1f0b1a287589 */ /* 0x00012200000e0000 */
[----:B-1----:R-:W-:Y:S02]  /*10b30*/  SEL R12, R27, R58, P0 ;  /* 0x0000003a1b0c7207 */ /* 0x002fe40000000000 */
[----:B------:R-:W-:Y:S01]  /*10b40*/  SEL R14, R58, R27, P0 ;  /* 0x0000001b3a0e7207 */ /* 0x000fe20000000000 */
[----:B------:R4:W-:Y:S04]  /*10b50*/  SHFL.IDX PT, R20, R25, R22, 0x1c1f ;  /* 0x001c1f1619147589 */ /* 0x0009e800000e0000 */
        /* <DEDUP_REMOVED lines=9> */
[----:B------:R-:W2:Y:S01]  /*10bf0*/  SHFL.IDX PT, R32, R32, R11, 0x1c1f ;  /* 0x001c1f0b20207589 */ /* 0x000ea200000e0000 */
[----:B----4-:R-:W-:-:S02]  /*10c00*/  SEL R25, R31, R40, P0 ;  /* 0x000000281f197207 */ /* 0x010fc40000000000 */
[----:B------:R-:W-:Y:S01]  /*10c10*/  SEL R27, R40, R31, P0 ;  /* 0x0000001f281b7207 */ /* 0x000fe20000000000 */
[----:B------:R-:W-:Y:S01]  /*10c20*/  BAR.SYNC.DEFER_BLOCKING 0x1, 0x180 ;  /* 0x0046000000007b1d */ /* 0x000fe20000010000 */
[----:B0-----:R-:W-:Y:S02]  /*10c30*/  SEL R29, R20, R21, P0 ;  /* 0x00000015141d7207 */ /* 0x001fe40000000000 */
[----:B------:R-:W-:Y:S02]  /*10c40*/  SEL R31, R21, R20, P0 ;  /* 0x00000014151f7207 */ /* 0x000fe40000000000 */
[----:B-1----:R-:W-:Y:S02]  /*10c50*/  SEL R37, R39, R42, P0 ;  /* 0x0000002a27257207 */ /* 0x002fe40000000000 */
[----:B------:R-:W-:Y:S02]  /*10c60*/  SEL R39, R42, R39, P0 ;  /* 0x000000272a277207 */ /* 0x000fe40000000000 */
[----:B--2---:R-:W-:-:S02]  /*10c70*/  SEL R36, R35, R32, P0 ;  /* 0x0000002023247207 */ /* 0x004fc40000000000 */
[----:B------:R-:W-:Y:S01]  /*10c80*/  SEL R38, R32, R35, P0 ;  /* 0x0000002320267207 */ /* 0x000fe20000000000 */
[----:B------:R0:W-:Y:S04]  /*10c90*/  STSM.16.M88.4 [R45], R12 ;  /* 0x0000000c2d007844 */ /* 0x0001e80000000200 */
[----:B------:R1:W-:Y:S04]  /*10ca0*/  STSM.16.M88.4 [R44], R24 ;  /* 0x000000182c007844 */ /* 0x0003e80000000200 */
[----:B------:R1:W-:Y:S04]  /*10cb0*/  STSM.16.M88.4 [R43], R28 ;  /* 0x0000001c2b007844 */ /* 0x0003e80000000200 */
[----:B------:R1:W-:Y:S01]  /*10cc0*/  STSM.16.M88.4 [R41], R36 ;  /* 0x0000002429007844 */ /* 0x0003e20000000200 */
[----:B------:R-:W-:Y:S08]  /*10cd0*/  BAR.SYNC.DEFER_BLOCKING 0x1, 0x180 ;  /* 0x0046000000007b1d */ /* 0x000ff00000010000 */
[----:B------:R-:W2:Y:S01]  /*10ce0*/  LDC R22, c[0x0][0xa88] ;  /* 0x0002a200ff167b82 */ /* 0x000ea20000000800 */
[----:B------:R-:W-:Y:S01]  /*10cf0*/  PLOP3.LUT P0, PT, PT, PT, UP1, 0x80, 0x0 ;  /* 0x000000000000781c */ /* 0x000fe20003f0f018 */
[----:B0-----:R-:W-:-:S02]  /*10d00*/  IMAD.U32 R12, RZ, RZ, UR6 ;  /* 0x00000006ff0c7e24 */ /* 0x001fc4000f8e00ff */
[----:B------:R-:W-:Y:S01]  /*10d10*/  IMAD.U32 R13, RZ, RZ, UR7 ;  /* 0x00000007ff0d7e24 */ /* 0x000fe2000f8e00ff */
[----:B------:R-:W3:Y:S01]  /*10d20*/  @P1 LDG.E R11, desc[UR50][R18.64] ;  /* 0x00000032120b1981 */ /* 0x000ee2000c1e1900 */
[----:B------:R-:W-:-:S08]  /*10d30*/  UMOV UR4, URZ ;  /* 0x0000003f00047c82 */ /* 0x000fd00008000000 */
[----:B--2---:R1:W5:Y:S01]  /*10d40*/  @P0 LDG.E R22, desc[UR50][R12.64] ;  /* 0x000000320c160981 */ /* 0x004362000c1e1900 */
[----:B---3--:R-:W-:Y:S01]  /*10d50*/  @P1 R2UR UR4, R11 ;  /* 0x000000000b0412ca */ /* 0x008fe200000e0000 */
[----:B-1----:R-:W-:-:S14]  /*10d60*/  @P0 BRA `(.L_x_11099) ;  /* 0x0000000000100947 */ /* 0x002fdc0003800000 */
[----:B------:R-:W-:Y:S05]  /*10d70*/  @!P1 BRA `(.L_x_11099) ;  /* 0x00000000000c9947 */ /* 0x000fea0003800000 */
[----:B------:R-:W2:Y:S04]  /*10d80*/  LDG.E R11, desc[UR50][R18.64] ;  /* 0x00000032120b7981 */ /* 0x000ea8000c1e1900 */
[----:B-----5:R-:W2:Y:S02]  /*10d90*/  LDG.E R22, desc[UR50][R18.64+0x4] ;  /* 0x0000043212167981 */ /* 0x020ea4000c1e1900 */
[----:B--2---:R-:W-:-:S07]  /*10da0*/  IMAD.IADD R22, R22, 0x1, -R11 ;  /* 0x0000000116167824 */ /* 0x004fce00078e0a0b */
.L_x_11099:
[----:B------:R-:W-:Y:S01]  /*10db0*/  USHF.R.S32.HI UR9, URZ, 0x1f, UR38 ;  /* 0x0000001f3f097899 */ /* 0x000fe20008011426 */
[----:B------:R-:W-:Y:S01]  /*10dc0*/  LEA.HI R10, R10, R7, RZ, 0x7 ;  /* 0x000000070a0a7211 */ /* 0x000fe200078f38ff */
[----:B------:R-:W-:Y:S01]  /*10dd0*/  ULDC.64 UR10, c[0x0][0xb70] ;  /* 0x0002dc00000a7ab9 */ /* 0x000fe20000000a00 */
[----:B------:R-:W-:Y:S01]  /*10de0*/  USHF.R.S32.HI UR5, URZ, 0x1f, UR4 ;  /* 0x0000001f3f057899 */ /* 0x000fe20008011404 */
[----:B------:R-:W-:Y:S01]  /*10df0*/  IMAD R13, R23, 0xc0, R156 ;  /* 0x000000c0170d7824 */ /* 0x000fe200078e029c */
[----:B------:R-:W-:Y:S01]  /*10e00*/  UIMAD UR8, UR9, UR10, URZ ;  /* 0x0000000a090872a4 */ /* 0x000fe2000f8e023f */
[----:B------:R-:W-:Y:S01]  /*10e10*/  LOP3.LUT R10, R10, 0xffffff80, RZ, 0xc0, !PT ;  /* 0xffffff800a0a7812 */ /* 0x000fe200078ec0ff */
[----:B------:R-:W-:Y:S02]  /*10e20*/  USHF.R.S32.HI UR13, URZ, 0x1f, UR39 ;  /* 0x0000001f3f0d7899 */ /* 0x000fe40008011427 */
[----:B------:R-:W-:Y:S02]  /*10e30*/  UIMAD.WIDE.U32 UR6, UR38, UR10, UR4 ;  /* 0x0000000a260672a5 */ /* 0x000fe4000f8e0004 */
[----:B------:R-:W-:Y:S01]  /*10e40*/  UIMAD UR8, UR38, UR11, UR8 ;  /* 0x0000000b260872a4 */ /* 0x000fe2000f8e0208 */
[----:B------:R-:W-:Y:S01]  /*10e50*/  IMAD.IADD R12, R7, 0x1, -R10 ;  /* 0x00000001070c7824 */ /* 0x000fe200078e0a0a */
[----:B------:R-:W-:Y:S01]  /*10e60*/  USEL UR13, UR13, URZ, !UP0 ;  /* 0x0000003f0d0d7287 */ /* 0x000fe2000c000000 */
[----:B------:R-:W-:Y:S01]  /*10e70*/  SHF.R.S32.HI R10, RZ, 0x1f, R13 ;  /* 0x0000001fff0a7819 */ /* 0x000fe2000001140d */
[----:B------:R-:W-:Y:S01]  /*10e80*/  ULDC.64 UR10, c[0x0][0xb78] ;  /* 0x0002de00000a7ab9 */ /* 0x000fe20000000a00 */
[----:B------:R-:W-:Y:S01]  /*10e90*/  UIADD3 UR7, UR7, UR8, URZ ;  /* 0x0000000807077290 */ /* 0x000fe2000fffe03f */
[----:B------:R-:W-:Y:S01]  /*10ea0*/  IMAD R7, R4, 0x40, R0 ;  /* 0x0000004004077824 */ /* 0x000fe200078e0200 */
[----:B------:R-:W-:Y:S01]  /*10eb0*/  USEL UR12, UR39, URZ, !UP0 ;  /* 0x0000003f270c7287 */ /* 0x000fe2000c000000 */
[----:B------:R-:W-:Y:S01]  /*10ec0*/  LOP3.LUT P0, RZ, R12, 0x3, RZ, 0xc0, !PT ;  /* 0x000000030cff7812 */ /* 0x000fe2000780c0ff */
[----:B------:R-:W-:Y:S01]  /*10ed0*/  UIMAD UR8, UR13, UR10, URZ ;  /* 0x0000000a0d0872a4 */ /* 0x000fe2000f8e023f */
[----:B------:R-:W-:Y:S01]  /*10ee0*/  IMAD.WIDE R8, R7, 0x2, R8 ;  /* 0x0000000207087825 */ /* 0x000fe200078e0208 */
[----:B------:R-:W-:-:S02]  /*10ef0*/  UIMAD.WIDE.U32 UR6, UR12, UR10, UR6 ;  /* 0x0000000a0c0672a5 */ /* 0x000fc4000f8e0006 */
[----:B------:R-:W-:Y:S01]  /*10f00*/  UIMAD UR8, UR12, UR11, UR8 ;  /* 0x0000000b0c0872a4 */ /* 0x000fe2000f8e0208 */
[C---:B------:R-:W-:Y:S01]  /*10f10*/  VIADD R7, R13.reuse, 0x8 ;  /* 0x000000080d077836 */ /* 0x040fe20000000000 */
[----:B------:R-:W-:Y:S02]  /*10f20*/  LOP3.LUT R29, R8, 0x380, RZ, 0xc0, !PT ;  /* 0x00000380081d7812 */ /* 0x000fe400078ec0ff */
[----:B------:R-:W-:Y:S02]  /*10f30*/  IADD3 R11, P1, R13, UR6, RZ ;  /* 0x000000060d0b7c10 */ /* 0x000fe4000ff3e0ff */
[----:B------:R-:W-:Y:S01]  /*10f40*/  IMAD.U32 R15, RZ, RZ, UR8 ;  /* 0x00000008ff0f7e24 */ /* 0x000fe2000f8e00ff */
[----:B------:R-:W-:-:S04]  /*10f50*/  SHF.R.U64 R29, R29, 0x3, RZ ;  /* 0x000000031d1d7819 */ /* 0x000fc800000012ff */
[----:B------:R-:W-:Y:S01]  /*10f60*/  IADD3.X R10, R10, UR7, R15, P1, !PT ;  /* 0x000000070a0a7c10 */ /* 0x000fe20008ffe40f */
[----:B------:R-:W-:Y:S01]  /*10f70*/  ULDC.64 UR6, c[0x0][0xb40] ;  /* 0x0002d00000067ab9 */ /* 0x000fe20000000a00 */
[C---:B------:R-:W-:Y:S02]  /*10f80*/  IADD3 R15, P3, R8.reuse, 0x3000, RZ ;  /* 0x00003000080f7810 */ /* 0x040fe40007f7e0ff */
[----:B------:R-:W-:Y:S02]  /*10f90*/  LEA R20, P2, R11, UR6, 0x2 ;  /* 0x000000060b147c11 */ /* 0x000fe4000f8410ff */
[----:B-----5:R-:W-:Y:S01]  /*10fa0*/  ISETP.GE.OR P1, PT, R13, R22, P0 ;  /* 0x000000160d00720c */ /* 0x020fe20000726670 */
[----:B------:R-:W-:Y:S01]  /*10fb0*/  IMAD.X R13, RZ, RZ, R9, P3 ;  /* 0x000000ffff0d7224 */ /* 0x000fe200018e0609 */
[----:B------:R-:W-:Y:S01]  /*10fc0*/  LEA.HI.X R21, R11, UR7, R10, 0x2, P2 ;  /* 0x000000070b157c11 */ /* 0x000fe200090f140a */
[----:B------:R-:W-:Y:S01]  /*10fd0*/  ULDC.64 UR6, c[0x0][0xaa0] ;  /* 0x0002a80000067ab9 */ /* 0x000fe20000000a00 */
[----:B------:R-:W-:-:S02]  /*10fe0*/  IADD3 R19, P2, R8, 0x1800, RZ ;  /* 0x0000180008137810 */ /* 0x000fc40007f5e0ff */
[----:B------:R-:W-:Y:S02]  /*10ff0*/  IADD3 R10, P4, R8, 0x4800, RZ ;  /* 0x00004800080a7810 */ /* 0x000fe40007f9e0ff */
[----:B------:R-:W-:Y:S01]  /*11000*/  ISETP.GE.OR P0, PT, R7, R22, P0 ;  /* 0x000000160700720c */ /* 0x000fe20000706670 */
[--C-:B------:R-:W-:Y:S01]  /*11010*/  IMAD.X R25, RZ, RZ, R9.reuse, P2 ;  /* 0x000000ffff197224 */ /* 0x100fe200010e0609 */
[----:B------:R-:W-:Y:S01]  /*11020*/  LOP3.LUT R14, R19, 0x380, RZ, 0xc0, !PT ;  /* 0x00000380130e7812 */ /* 0x000fe200078ec0ff */
[--C-:B------:R-:W-:Y:S01]  /*11030*/  IMAD.X R11, RZ, RZ, R9.reuse, P4 ;  /* 0x000000ffff0b7224 */ /* 0x100fe200020e0609 */
[----:B------:R-:W-:Y:S01]  /*11040*/  LOP3.LUT R12, R15, 0x380, RZ, 0xc0, !PT ;  /* 0x000003800f0c7812 */ /* 0x000fe200078ec0ff */
[----:B------:R-:W-:Y:S01]  /*11050*/  IMAD.MOV.U32 R18, RZ, RZ, R0 ;  /* 0x000000ffff127224 */ /* 0x000fe200078e0000 */
[----:B------:R-:W-:Y:S01]  /*11060*/  LOP3.LUT R7, R10, 0x380, RZ, 0xc0, !PT ;  /* 0x000003800a077812 */ /* 0x000fe200078ec0ff */
[----:B------:R0:W-:Y:S01]  /*11070*/  @!P1 STG.E desc[UR50][R20.64], R6 ;  /* 0x0000000614009986 */ /* 0x0001e2000c101932 */
[----:B------:R-:W-:Y:S01]  /*11080*/  LOP3.LUT R28, R29, R8, RZ, 0x3c, !PT ;  /* 0x000000081d1c7212 */ /* 0x000fe200078e3cff */
[----:B------:R-:W-:Y:S01]  /*11090*/  IMAD.MOV.U32 R29, RZ, RZ, R9 ;  /* 0x000000ffff1d7224 */ /* 0x000fe200078e0009 */
[----:B------:R-:W-:-:S02]  /*110a0*/  SHF.R.U64 R14, R14, 0x3, RZ ;  /* 0x000000030e0e7819 */ /* 0x000fc400000012ff */
[----:B------:R-:W-:Y:S01]  /*110b0*/  SHF.R.U64 R8, R12, 0x3, RZ ;  /* 0x000000030c087819 */ /* 0x000fe200000012ff */
[----:B------:R-:W-:Y:S01]  /*110c0*/  UIMAD UR5, UR5, UR6, URZ ;  /* 0x00000006050572a4 */ /* 0x000fe2000f8e023f */
[----:B------:R-:W-:Y:S01]  /*110d0*/  SHF.R.U64 R7, R7, 0x3, RZ ;  /* 0x0000000307077819 */ /* 0x000fe200000012ff */
[----:B------:R1:W-:Y:S01]  /*110e0*/  @!P0 STG.E desc[UR50][R20.64+0x20], R5 ;  /* 0x0000200514008986 */ /* 0x0003e2000c101932 */
[----:B------:R-:W-:Y:S02]  /*110f0*/  LOP3.LUT R24, R14, R19, RZ, 0x3c, !PT ;  /* 0x000000130e187212 */ /* 0x000fe400078e3cff */
[----:B------:R-:W-:Y:S01]  /*11100*/  LOP3.LUT R12, R8, R15, RZ, 0x3c, !PT ;  /* 0x0000000f080c7212 */ /* 0x000fe200078e3cff */
[----:B------:R-:W5:Y:S01]  /*11110*/  LD.E.128 R28, desc[UR50][R28.64] ;  /* 0x000000321c1c7980 */ /* 0x000f62000c101d00 */
[----:B------:R-:W-:Y:S01]  /*11120*/  LOP3.LUT R10, R7, R10, RZ, 0x3c, !PT ;  /* 0x0000000a070a7212 */ /* 0x000fe200078e3cff */
[----:B------:R-:W-:Y:S01]  /*11130*/  IMAD.U32 R7, RZ, RZ, UR6 ;  /* 0x00000006ff077e24 */ /* 0x000fe2000f8e00ff */
[----:B------:R-:W-:Y:S01]  /*11140*/  SHF.R.S32.HI R19, RZ, 0x1f, R0 ;  /* 0x0000001fff137819 */ /* 0x000fe20000011400 */
[----:B------:R-:W-:Y:S01]  /*11150*/  ULDC UR6, c[0x0][0xa8c] ;  /* 0x0002a30000067ab9 */ /* 0x000fe20000000800 */
[----:B------:R-:W5:Y:S01]  /*11160*/  LD.E.128 R24, desc[UR50][R24.64] ;  /* 0x0000003218187980 */ /* 0x000f62000c101d00 */
[----:B------:R-:W-:Y:S01]  /*11170*/  UIMAD UR5, UR4, UR7, UR5 ;  /* 0x00000007040572a4 */ /* 0x000fe2000f8e0205 */
[----:B------:R-:W-:Y:S01]  /*11180*/  ISETP.GE.AND P0, PT, R0, UR6, PT ;  /* 0x0000000600007c0c */ /* 0x000fe2000bf06270 */
[----:B0-----:R-:W-:Y:S01]  /*11190*/  IMAD.WIDE.U32 R6, R7, UR4, R18 ;  /* 0x0000000407067c25 */ /* 0x001fe2000f8e0012 */
[----:B------:R-:W5:Y:S01]  /*111a0*/  LD.E.128 R12, desc[UR50][R12.64] ;  /* 0x000000320c0c7980 */ /* 0x000f62000c101d00 */
[----:B------:R-:W-:-:S02]  /*111b0*/  ULDC.64 UR6, c[0x0][0xae0] ;  /* 0x0002b80000067ab9 */ /* 0x000fc40000000a00 */
[----:B------:R-:W-:Y:S01]  /*111c0*/  IMAD R19, R23, -0xc0, R22 ;  /* 0xffffff4017137824 */ /* 0x000fe200078e0216 */
[----:B------:R-:W5:Y:S01]  /*111d0*/  LD.E.128 R8, desc[UR50][R10.64] ;  /* 0x000000320a087980 */ /* 0x000f62000c101d00 */
[----:B------:R-:W-:Y:S01]  /*111e0*/  VIADD R0, R4, 0x30 ;  /* 0x0000003004007836 */ /* 0x000fe20000000000 */
[----:B------:R-:W-:Y:S01]  /*111f0*/  @!PT LDS RZ, [RZ] ;  /* 0x00000000fffff984 */ /* 0x000fe20000000800 */
[----:B------:R-:W-:Y:S01]  /*11200*/  @!PT LDS RZ, [RZ] ;  /* 0x00000000fffff984 */ /* 0x000fe20000000800 */
[----:B------:R-:W-:Y:S01]  /*11210*/  @!PT LDS RZ, [RZ] ;  /* 0x00000000fffff984 */ /* 0x000fe20000000800 */
[----:B------:R-:W-:Y:S01]  /*11220*/  @!PT LDS RZ, [RZ] ;  /* 0x00000000fffff984 */ /* 0x000fe20000000800 */
[----:B------:R0:W-:Y:S06]  /*11230*/  MEMBAR.ALL.CTA ;  /* 0x0000000000007992 */ /* 0x0001ec0000008000 */
[----:B0-----:R-:W0:Y:S01]  /*11240*/  FENCE.VIEW.ASYNC.S ;  /* 0x00000000000073c6 */ /* 0x001e220000000000 */
[----:B------:R-:W-:Y:S01]  /*11250*/  UIMAD UR4, UR9, UR6, URZ ;  /* 0x00000006090472a4 */ /* 0x000fe2000f8e023f */
[----:B------:R-:W-:Y:S01]  /*11260*/  VIADD R7, R7, UR5 ;  /* 0x0000000507077c36 */ /* 0x000fe20008000000 */
[----:B------:R-:W-:Y:S01]  /*11270*/  ISETP.GE.OR P3, PT, R0, R19, P0 ;  /* 0x000000130000720c */ /* 0x000fe20000766670 */
[----:B-1----:R-:W-:Y:S01]  /*11280*/  IMAD.U32 R21, RZ, RZ, UR6 ;  /* 0x00000006ff157e24 */ /* 0x002fe2000f8e00ff */
[----:B------:R-:W-:Y:S01]  /*11290*/  UIMAD UR4, UR38, UR7, UR4 ;  /* 0x00000007260472a4 */ /* 0x000fe2000f8e0204 */
[----:B------:R-:W-:-:S02]  /*112a0*/  VIADD R0, R4, 0x60 ;  /* 0x0000006004007836 */ /* 0x000fc40000000000 */
[----:B------:R-:W-:Y:S01]  /*112b0*/  VIADD R5, R4, 0x90 ;  /* 0x0000009004057836 */ /* 0x000fe20000000000 */
[----:B------:R-:W-:Y:S01]  /*112c0*/  ULDC.64 UR6, c[0x0][0xae8] ;  /* 0x0002ba0000067ab9 */ /* 0x000fe20000000a00 */
[----:B------:R-:W-:Y:S01]  /*112d0*/  IMAD.WIDE.U32 R6, R21, UR38, R6 ;  /* 0x0000002615067c25 */ /* 0x000fe2000f8e0006 */
[-C--:B------:R-:W-:Y:S02]  /*112e0*/  ISETP.GE.OR P1, PT, R0, R19.reuse, P0 ;  /* 0x000000130000720c */ /* 0x080fe40000726670 */
[-C--:B------:R-:W-:Y:S01]  /*112f0*/  ISETP.GE.OR P2, PT, R5, R19.reuse, P0 ;  /* 0x000000130500720c */ /* 0x080fe20000746670 */
[----:B------:R-:W-:Y:S01]  /*11300*/  VIADD R7, R7, UR4 ;  /* 0x0000000407077c36 */ /* 0x000fe20008000000 */
[----:B------:R-:W-:Y:S01]  /*11310*/  ISETP.GE.OR P0, PT, R4, R19, P0 ;  /* 0x000000130400720c */ /* 0x000fe20000706670 */
[----:B------:R-:W-:Y:S01]  /*11320*/  UIMAD UR4, UR13, UR6, URZ ;  /* 0x000000060d0472a4 */ /* 0x000fe2000f8e023f */
[----:B------:R-:W-:Y:S02]  /*11330*/  VIADD R3, R3, 0x13220 ;  /* 0x0001322003037836 */ /* 0x000fe40000000000 */
[----:B------:R-:W-:Y:S01]  /*11340*/  IMAD.U32 R21, RZ, RZ, UR6 ;  /* 0x00000006ff157e24 */ /* 0x000fe2000f8e00ff */
[----:B------:R-:W-:Y:S01]  /*11350*/  SHF.R.S32.HI R5, RZ, 0x1f, R4 ;  /* 0x0000001fff057819 */ /* 0x000fe20000011404 */
[----:B------:R-:W-:Y:S01]  /*11360*/  UIMAD UR4, UR12, UR7, UR4 ;  /* 0x000000070c0472a4 */ /* 0x000fe2000f8e0204 */
[----:B------:R-:W-:Y:S01]  /*11370*/  PRMT R3, RZ, 0x654, R3 ;  /* 0x00000654ff037816 */ /* 0x000fe20000000003 */
[----:B------:R-:W-:Y:S01]  /*11380*/  IMAD.WIDE.U32 R20, R21, UR12, R6 ;  /* 0x0000000c15147c25 */ /* 0x000fe2000f8e0006 */
[----:B------:R-:W-:Y:S02]  /*11390*/  BSSY B1, `(.L_x_11100) ;  /* 0x0000010000017945 */ /* 0x000fe40003800000 */
[----:B0-----:R0:W-:Y:S01]  /*113a0*/  SYNCS.ARRIVE.TRANS64.RED.A1T0 RZ, [R3+URZ], RZ ;  /* 0x000000ff03ff79a7 */ /* 0x0011e2000810043f */
[----:B------:R-:W-:-:S04]  /*113b0*/  IMAD.WIDE R18, R23, 0xc0, R4 ;  /* 0x000000c017127825 */ /* 0x000fc800078e0204 */
[----:B------:R-:W-:Y:S01]  /*113c0*/  VIADD R23, R21, UR4 ;  /* 0x0000000415177c36 */ /* 0x000fe20008000000 */
[----:B------:R-:W-:Y:S06]  /*113d0*/  @P0 BRA `(.L_x_11101) ;  /* 0x00000000002c0947 */ /* 0x000fec0003800000 */
[----:B------:R-:W-:Y:S01]  /*113e0*/  ULDC.64 UR4, c[0x0][0xad8] ;  /* 0x0002b60000047ab9 */ /* 0x000fe20000000a00 */
[----:B------:R-:W-:Y:S02]  /*113f0*/  IMAD.MOV.U32 R4, RZ, RZ, R20 ;  /* 0x000000ffff047224 */ /* 0x000fe400078e0014 */
[----:B0-----:R-:W-:Y:S02]  /*11400*/  IMAD R3, R19, UR4, RZ ;  /* 0x0000000413037c24 */ /* 0x001fe4000f8e02ff */
        /* <DEDUP_REMOVED lines=8> */
.L_x_11101:
[----:B------:R-:W-:Y:S05]  /*11490*/  BSYNC B1 ;  /* 0x0000000000017941 */ /* 0x000fea0003800000 */
.L_x_11100:
        /* <DEDUP_REMOVED lines=15> */
.L_x_11103:
[----:B------:R-:W-:Y:S05]  /*11590*/  BSYNC B1 ;  /* 0x0000000000017941 */ /* 0x000fea0003800000 */
.L_x_11102:
        /* <DEDUP_REMOVED lines=14> */
[----:B-----5:R3:W-:Y:S02]  /*11680*/  STG.E.128 desc[UR50][R6.64], R12 ;  /* 0x0000000c06007986 */ /* 0x0207e4000c101d32 */
.L_x_11105:
[----:B------:R-:W-:Y:S05]  /*11690*/  BSYNC B1 ;  /* 0x0000000000017941 */ /* 0x000fea0003800000 */
.L_x_11104:
        /* <DEDUP_REMOVED lines=10> */
[----:B-123--:R-:W-:Y:S01]  /*11740*/  LEA R6, P0, R4, UR4, 0x1 ;  /* 0x0000000404067c11 */ /* 0x00efe2000f8008ff */
[----:B------:R-:W-:-:S05]  /*11750*/  IMAD.IADD R3, R5, 0x1, R3 ;  /* 0x0000000105037824 */ /* 0x000fca00078e0203 */
[----:B------:R-:W-:-:S05]  /*11760*/  LEA.HI.X R7, R4, UR5, R3, 0x1, P0 ;  /* 0x0000000504077c11 */ /* 0x000fca00080f0c03 */
[----:B-----5:R4:W-:Y:S01]  /*11770*/  STG.E.128 desc[UR50][R6.64], R8 ;  /* 0x0000000806007986 */ /* 0x0209e2000c101d32 */
[----:B------:R-:W-:Y:S05]  /*11780*/  BRA `(.L_x_11106) ;  /* 0x0000000800547947 */ /* 0x000fea0003800000 */
.L_x_11098:
        /* <DEDUP_REMOVED lines=27> */
.L_x_11107:
        /* <DEDUP_REMOVED lines=30> */
.L_x_11109:
[----:B------:R-:W-:Y:S05]  /*11b20*/  BSYNC B1 ;  /* 0x0000000000017941 */ /* 0x000fea0003800000 */
.L_x_11108:
        /* <DEDUP_REMOVED lines=10> */
[----:B------:R-:W-:Y:S01]  /*11bd0*/  UIMAD UR4, UR6, UR10, URZ ;  /* 0x0000000a060472a4 */ /* 0x000fe2000f8e023f */
[----:B------:R-:W-:-:S02]  /*11be0*/  VIADD R0, R4, 0x30 ;  /* 0x0000003004007836 */ /* 0x000fc40000000000 */
[----:B------:R-:W-:Y:S01]  /*11bf0*/  IMAD.IADD R7, R7, 0x1, R3 ;  /* 0x0000000107077824 */ /* 0x000fe200078e0203 */
[----:B------:R-:W-:Y:S01]  /*11c00*/  UIMAD UR4, UR38, UR11, UR4 ;  /* 0x0000000b260472a4 */ /* 0x000fe2000f8e0204 */
[----:B------:R-:W-:Y:S02]  /*11c10*/  IMAD R3, R23, -0xc0, R12 ;  /* 0xffffff4017037824 */ /* 0x000fe400078e020c */
[----:B------:R-:W-:Y:S01]  /*11c20*/  IMAD.U32 R5, RZ, RZ, UR10 ;  /* 0x0000000aff057e24 */ /* 0x000fe2000f8e00ff */
[----:B------:R-:W-:Y:S01]  /*11c30*/  ULDC.64 UR10, c[0x0][0xae8] ;  /* 0x0002ba00000a7ab9 */ /* 0x000fe20000000a00 */
[----:B------:R-:W-:Y:S01]  /*11c40*/  VIADD R8, R4, 0x60 ;  /* 0x0000006004087836 */ /* 0x000fe20000000000 */
[-C--:B------:R-:W-:Y:S01]  /*11c50*/  ISETP.GE.OR P3, PT, R0, R3.reuse, P0 ;  /* 0x000000030000720c */ /* 0x080fe20000766670 */
[----:B------:R-:W-:Y:S02]  /*11c60*/  VIADD R0, R4, 0x90 ;  /* 0x0000009004007836 */ /* 0x000fe40000000000 */
[----:B------:R-:W-:Y:S01]  /*11c70*/  IMAD.WIDE.U32 R6, R5, UR38, R6 ;  /* 0x0000002605067c25 */ /* 0x000fe2000f8e0006 */
[----:B------:R-:W-:-:S02]  /*11c80*/  ISETP.GE.OR P1, PT, R8, R3, P0 ;  /* 0x000000030800720c */ /* 0x000fc40000726670 */
[-C--:B------:R-:W-:Y:S01]  /*11c90*/  ISETP.GE.OR P2, PT, R0, R3.reuse, P0 ;  /* 0x000000030000720c */ /* 0x080fe20000746670 */
[----:B------:R-:W-:Y:S01]  /*11ca0*/  VIADD R7, R7, UR4 ;  /* 0x0000000407077c36 */ /* 0x000fe20008000000 */
[----:B------:R-:W-:Y:S01]  /*11cb0*/  ISETP.GE.OR P0, PT, R4, R3, P0 ;  /* 0x000000030400720c */ /* 0x000fe20000706670 */
[----:B------:R-:W-:Y:S02]  /*11cc0*/  UIMAD UR4, UR7, UR10, URZ ;  /* 0x0000000a070472a4 */ /* 0x000fe4000f8e023f */
[----:B------:R-:W-:Y:S01]  /*11cd0*/  IMAD.U32 R9, RZ, RZ, UR10 ;  /* 0x0000000aff097e24 */ /* 0x000fe2000f8e00ff */
[----:B------:R-:W-:Y:S01]  /*11ce0*/  SHF.R.S32.HI R5, RZ, 0x1f, R4 ;  /* 0x0000001fff057819 */ /* 0x000fe20000011404 */
[----:B------:R-:W-:Y:S02]  /*11cf0*/  UIMAD UR4, UR8, UR11, UR4 ;  /* 0x0000000b080472a4 */ /* 0x000fe4000f8e0204 */
        /* <DEDUP_REMOVED lines=15> */
.L_x_11111:
[----:B------:R-:W-:Y:S05]  /*11df0*/  BSYNC B1 ;  /* 0x0000000000017941 */ /* 0x000fea0003800000 */
.L_x_11110:
        /* <DEDUP_REMOVED lines=11> */
[----:B0-----:R-:W-:Y:S01]  /*11eb0*/  LEA R12, P0, R4, UR4, 0x1 ;  /* 0x00000004040c7c11 */ /* 0x001fe2000f8008ff */
[----:B------:R-:W-:-:S05]  /*11ec0*/  IMAD.IADD R3, R5, 0x1, R3 ;  /* 0x0000000105037824 */ /* 0x000fca00078e0203 */
[----:B------:R-:W-:-:S05]  /*11ed0*/  LEA.HI.X R13, R4, UR5, R3, 0x1, P0 ;  /* 0x00000005040d7c11 */ /* 0x000fca00080f0c03 */
[----:B------:R1:W-:Y:S02]  /*11ee0*/  STG.E.128 desc[UR50][R12.64], RZ ;  /* 0x000000ff0c007986 */ /* 0x0003e4000c101d32 */
.L_x_11113:
[----:B------:R-:W-:Y:S05]  /*11ef0*/  BSYNC B1 ;  /* 0x0000000000017941 */ /* 0x000fea0003800000 */
.L_x_11112:
        /* <DEDUP_REMOVED lines=11> */
[----:B01----:R-:W-:Y:S01]  /*11fb0*/  LEA R12, P0, R4, UR4, 0x1 ;  /* 0x00000004040c7c11 */ /* 0x003fe2000f8008ff */
[----:B------:R-:W-:-:S05]  /*11fc0*/  IMAD.IADD R3, R5, 0x1, R3 ;  /* 0x0000000105037824 */ /* 0x000fca00078e0203 */
[----:B------:R-:W-:-:S05]  /*11fd0*/  LEA.HI.X R13, R4, UR5, R3, 0x1, P0 ;  /* 0x00000005040d7c11 */ /* 0x000fca00080f0c03 */
[----:B------:R2:W-:Y:S02]  /*11fe0*/  STG.E.128 desc[UR50][R12.64], RZ ;  /* 0x000000ff0c007986 */ /* 0x0005e4000c101d32 */
.L_x_11115:
[----:B------:R-:W-:Y:S05]  /*11ff0*/  BSYNC B1 ;  /* 0x0000000000017941 */ /* 0x000fea0003800000 */
.L_x_11114:
        /* <DEDUP_REMOVED lines=14> */
.L_x_11106:
[----:B------:R-:W-:Y:S05]  /*120e0*/  BSYNC B0 ;  /* 0x0000000000007941 */ /* 0x000fea0003800000 */
.L_x_11097:
[----:B------:R-:W-:Y:S02]  /*120f0*/  ULDC UR4, c[0x0][0xc14] ;  /* 0x0003050000047ab9 */ /* 0x000fe40000000800 */
[----:B------:R-:W-:-:S06]  /*12100*/  UISETP.GE.AND UP0, UPT, UR48, UR4, UPT ;  /* 0x000000043000728c */ /* 0x000fcc000bf06270 */
[----:B------:R-:W-:-:S13]  /*12110*/  PLOP3.LUT P0, PT, PT, PT, UP0, 0x80, 0x0 ;  /* 0x000000000000781c */ /* 0x000fda0003f0f008 */
[----:B------:R-:W-:Y:S05]  /*12120*/  @!P0 BRA `(.L_x_11116) ;  /* 0xfffffee800f88947 */ /* 0x000fea000383ffff */
[----:B------:R-:W-:Y:S05]  /*12130*/  EXIT ;  /* 0x000000000000794d */ /* 0x000fea0003800000 */
.L_x_11011:
        /* <DEDUP_REMOVED lines=18> */
.L_x_11117:
        /* <DEDUP_REMOVED lines=41> */
.L_x_11123:
        /* <DEDUP_REMOVED lines=14> */
.L_x_11122:
[----:B------:R-:W-:Y:S05]  /*125d0*/  BSYNC B0 ;  /* 0x0000000000007941 */ /* 0x000fea0003800000 */
.L_x_11121:
        /* <DEDUP_REMOVED lines=21> */
.L_x_11119:
        /* <DEDUP_REMOVED lines=25> */
.L_x_11124:
[----:B-1----:R-:W-:Y:S01]  /*128c0*/  IMAD R24, R24, R9, R13 ;  /* 0x0000000918187224 */ /* 0x002fe200078e020d */
[----:B------:R-:W-:Y:S01]  /*128d0*/  IABS R12, R4 ;  /* 0x00000004000c7213 */ /* 0x000fe20000000000 */
[----:B0-----:R-:W-:Y:S02]  /*128e0*/  IMAD.MOV.U32 R11, RZ, RZ, R14 ;  /* 0x000000ffff0b7224 */ /* 0x001fe400078e000e */
[----:B------:R-:W-:Y:S02]  /*128f0*/  IMAD.IADD R7, R7, 0x1, -R24 ;  /* 0x0000000107077824 */ /* 0x000fe400078e0a18 */
[----:B------:R-:W-:Y:S02]  /*12900*/  IMAD R11, R11, R10, RZ ;  /* 0x0000000a0b0b7224 */ /* 0x000fe400078e02ff */
[----:B------:R-:W-:Y:S01]  /*12910*/  IMAD.MOV.U32 R2, RZ, RZ, RZ ;  /* 0x000000ffff027224 */ /* 0x000fe200078e00ff */
[----:B------:R-:W-:Y:S01]  /*12920*/  IABS R8, R7 ;  /* 0x0000000700087213 */ /* 0x000fe20000000000 */
[----:B------:R-:W-:-:S02]  /*12930*/  IMAD.MOV R12, RZ, RZ, -R12 ;  /* 0x000000ffff0c7224 */ /* 0x000fc400078e0a0c */
        /* <DEDUP_REMOVED lines=28> */
[----:B------:R-:W-:Y:S01]  /*12b00*/  IMAD.MOV.U32 R2, RZ, RZ, R11 ;  /* 0x000000ffff027224 */ /* 0x000fe200078e000b */
[----:B------:R-:W-:-:S03]  /*12b10*/  IABS R11, R13 ;  /* 0x0000000d000b7213 */ /* 0x000fc60000000000 */
[----:B------:R-:W-:Y:S02]  /*12b20*/  IMAD R7, R2, R9, RZ ;  /* 0x0000000902077224 */ /* 0x000fe400078e02ff */
[----:B------:R-:W-:-:S04]  /*12b30*/  IMAD.MOV.U32 R2, RZ, RZ, RZ ;  /* 0x000000ffff027224 */ /* 0x000fc800078e00ff */
[----:B------:R-:W-:Y:S01]  /*12b40*/  IMAD.HI.U32 R2, R3, R7, R2 ;  /* 0x0000000703027227 */ /* 0x000fe200078e0002 */
[----:B------:R-:W-:-:S04]  /*12b50*/  LOP3.LUT R3, R13, R6, RZ, 0x3c, !PT ;  /* 0x000000060d037212 */ /* 0x000fc800078e3cff */
[----:B------:R-:W-:Y:S01]  /*12b60*/  ISETP.GE.AND P2, PT, R3, RZ, PT ;  /* 0x000000ff0300720c */ /* 0x000fe20003f46270 */
        /* <DEDUP_REMOVED lines=17> */
.L_x_11120:
[----:B------:R-:W-:Y:S01]  /*12c80*/  IMAD.MOV.U32 R24, RZ, RZ, R7 ;  /* 0x000000ffff187224 */ /* 0x000fe200078e0007 */
[----:B------:R-:W-:Y:S01]  /*12c90*/  UMOV UR38, URZ ;  /* 0x0000003f00267c82 */ /* 0x000fe20008000000 */
[----:B------:R-:W-:-:S07]  /*12ca0*/  IMAD.MOV.U32 R25, RZ, RZ, RZ ;  /* 0x000000ffff197224 */ /* 0x000fce00078e00ff */
.L_x_11125:
        /* <DEDUP_REMOVED lines=8> */
.L_x_11118:
[----:B------:R-:W-:Y:S01]  /*12d30*/  ULDC UR4, c[0x0][0xc14] ;  /* 0x0003050000047ab9 */ /* 0x000fe20000000800 */
[----:B------:R1:W-:Y:S01]  /*12d40*/  STL [R1], RZ ;  /* 0x000000ff01007387 */ /* 0x0003e20000100800 */
[----:B------:R-:W-:Y:S01]  /*12d50*/  UISETP.GE.AND UP0, UPT, UR45, UR4, UPT ;  /* 0x000000042d00728c */ /* 0x000fe2000bf06270 */
[----:B------:R-:W-:Y:S02]  /*12d60*/  IMAD.MOV.U32 R18, RZ, RZ, 0x1 ;  /* 0x00000001ff127424 */ /* 0x000fe400078e00ff */
[----:B------:R-:W-:-:S03]  /*12d70*/  IMAD.MOV.U32 R17, RZ, RZ, RZ ;  /* 0x000000ffff117224 */ /* 0x000fc600078e00ff */
[----:B------:R-:W-:-:S13]  /*12d80*/  PLOP3.LUT P0, PT, PT, PT, UP0, 0x80, 0x0 ;  /* 0x000000000000781c */ /* 0x000fda0003f0f008 */
[----:B-1----:R-:W-:Y:S05]  /*12d90*/  @P0 BRA `(.L_x_11126) ;  /* 0x0000003400b00947 */ /* 0x002fea0003800000 */
[----:B0-----:R-:W0:Y:S01]  /*12da0*/  S2R R0, SR_TID.X ;  /* 0x0000000000007919 */ /* 0x001e220000002100 */
[----:B------:R-:W-:Y:S01]  /*12db0*/  IMAD.MOV.U32 R18, RZ, RZ, 0x1 ;  /* 0x00000001ff127424 */ /* 0x000fe200078e00ff */
[----:B------:R-:W-:Y:S01]  /*12dc0*/  ULOP3.LUT UR42, UR40, 0x1, URZ, 0xfc, !UPT ;  /* 0x00000001282a7892 */ /* 0x000fe2000f8efc3f */
[----:B------:R-:W-:Y:S01]  /*12dd0*/  IMAD.MOV.U32 R17, RZ, RZ, RZ ;  /* 0x000000ffff117224 */ /* 0x000fe200078e00ff */
[----:B------:R-:W1:Y:S01]  /*12de0*/  S2R R6, SR_TID.X ;  /* 0x0000000000067919 */ /* 0x000e620000002100 */
[----:B------:R-:W-:Y:S01]  /*12df0*/  ULOP3.LUT UR44, UR40, 0x2, URZ, 0xfc, !UPT ;  /* 0x00000002282c7892 */ /* 0x000fe2000f8efc3f */
[----:B------:R-:W-:Y:S01]  /*12e00*/  ULDC UR43, c[0x0][0xc] ;  /* 0x00000300002b7ab9 */ /* 0x000fe20000000800 */
[----:B------:R2:W-:Y:S01]  /*12e10*/  STL [R1], RZ ;  /* 0x000000ff01007387 */ /* 0x0005e20000100800 */
[----:B------:R-:W-:Y:S01]  /*12e20*/  ULDC.64 UR46, c[0x0][0x198] ;  /* 0x00006600002e7ab9 */ /* 0x000fe20000000a00 */
[----:B0-----:R-:W-:Y:S01]  /*12e30*/  LOP3.LUT R2, R0, 0x7f, RZ, 0xc0, !PT ;  /* 0x0000007f00027812 */ /* 0x001fe200078ec0ff */
[----:B-1----:R-:W-:Y:S01]  /*12e40*/  IMAD.SHL.U32 R29, R6, 0x40, RZ ;  /* 0x00000040061d7824 */ /* 0x002fe200078e00ff */
[----:B------:R-:W-:-:S03]  /*12e50*/  SHF.R.U32.HI R0, RZ, 0x1, R6 ;  /* 0x00000001ff007819 */ /* 0x000fc60000011606 */
[----:B------:R-:W-:Y:S02]  /*12e60*/  IMAD.SHL.U32 R4, R2, 0x10, RZ ;  /* 0x0000001002047824 */ /* 0x000fe400078e00ff */
        /* <DEDUP_REMOVED lines=14> */
.L_x_11192:
[----:B------:R-:W-:Y:S01]  /*12f50*/  ULDC.64 UR4, c[0x0][0xa28] ;  /* 0x00028a0000047ab9 */ /* 0x000fe20000000a00 */
[----:B------:R-:W-:Y:S01]  /*12f60*/  ULDC.64 UR8, c[0x0][0xa08] ;  /* 0x0002820000087ab9 */ /* 0x000fe20000000a00 */
[----:B------:R-:W-:Y:S01]  /*12f70*/  UISETP.NE.U32.AND UP0, UPT, UR4, URZ, UPT ;  /* 0x0000003f0400728c */ /* 0x000fe2000bf05070 */
[----:B------:R-:W-:Y:S01]  /*12f80*/  ISETP.NE.U32.AND P1, PT, RZ, UR8, PT ;  /* 0x00000008ff007c0c */ /* 0x000fe2000bf25070 */
[----:B------:R-:W-:Y:S01]  /*12f90*/  ULDC.64 UR10, c[0x0][0xa18] ;  /* 0x00028600000a7ab9 */ /* 0x000fe20000000a00 */
[----:B01----:R-:W0:Y:S01]  /*12fa0*/  LDC R0, c[0x0][0x288] ;  /* 0x0000a200ff007b82 */ /* 0x003e220000000800 */
[----:B------:R-:W-:Y:S01]  /*12fb0*/  UISETP.NE.AND.EX UP0, UPT, UR5, URZ, UPT, UP0 ;  /* 0x0000003f0500728c */ /* 0x000fe2000bf05300 */
[----:B------:R-:W-:Y:S01]  /*12fc0*/  ISETP.NE.AND.EX P1, PT, RZ, UR9, PT, P1 ;  /* 0x00000009ff007c0c */ /* 0x000fe2000bf25310 */
[----:B------:R-:W-:Y:S01]  /*12fd0*/  UISETP.NE.U32.AND UP1, UPT, UR10, URZ, UPT ;  /* 0x0000003f0a00728c */ /* 0x000fe2000bf25070 */
[----:B------:R-:W-:Y:S01]  /*12fe0*/  IMAD.MOV.U32 R23, RZ, RZ, RZ ;  /* 0x000000ffff177224 */ /* 0x000fe200078e00ff */
[----:B------:R-:W-:Y:S01]  /*12ff0*/  ULDC.64 UR8, c[0x0][0xa08] ;  /* 0x0002820000087ab9 */ /* 0x000fe20000000a00 */
[----:B------:R-:W-:Y:S01]  /*13000*/  ULDC.64 UR6, c[0x0][0xa00] ;  /* 0x0002800000067ab9 */ /* 0x000fe20000000a00 */
[----:B------:R-:W-:Y:S01]  /*13010*/  UISETP.NE.AND.EX UP1, UPT, UR11, URZ, UPT, UP1 ;  /* 0x0000003f0b00728c */ /* 0x000fe2000bf25310 */
[----:B------:R-:W-:Y:S01]  /*13020*/  PLOP3.LUT P2, PT, PT, PT, UP0, 0x80, 0x0 ;  /* 0x000000000000781c */ /* 0x000fe20003f4f008 */
[----:B------:R-:W-:Y:S01]  /*13030*/  UIMAD.WIDE UR8, UR45, 0x4, UR8 ;  /* 0x000000042d0878a5 */ /* 0x000fe2000f8e0208 */
[----:B------:R-:W-:Y:S01]  /*13040*/  ISETP.NE.U32.AND P0, PT, RZ, UR6, PT ;  /* 0x00000006ff007c0c */ /* 0x000fe2000bf05070 */
[----:B------:R-:W-:Y:S01]  /*13050*/  IMAD.MOV.U32 R27, RZ, RZ, RZ ;  /* 0x000000ffff1b7224 */ /* 0x000fe200078e00ff */
[----:B------:R-:W-:-:S02]  /*13060*/  @UP0 ULDC.64 UR4, c[0x0][0xa28] ;  /* 0x00028a0000040ab9 */ /* 0x000fc40000000a00 */
[----:B------:R-:W-:Y:S01]  /*13070*/  @UP0 UIMAD.WIDE UR4, UR45, 0x4, UR4 ;  /* 0x000000042d0408a5 */ /* 0x000fe2000f8e0204 */
[----:B------:R-:W-:Y:S01]  /*13080*/  IMAD.U32 R2, RZ, RZ, UR8 ;  /* 0x00000008ff027e24 */ /* 0x000fe2000f8e00ff */
[----:B------:R-:W-:Y:S01]  /*13090*/  ISETP.NE.AND.EX P0, PT, RZ, UR7, PT, P0 ;  /* 0x00000007ff007c0c */ /* 0x000fe2000bf05300 */
[----:B------:R-:W-:Y:S01]  /*130a0*/  IMAD.U32 R3, RZ, RZ, UR9 ;  /* 0x00000009ff037e24 */ /* 0x000fe2000f8e00ff */
[----:B------:R-:W-:Y:S01]  /*130b0*/  ULDC.64 UR6, c[0x0][0xa00] ;  /* 0x0002800000067ab9 */ /* 0x000fe20000000a00 */
[----:B------:R-:W-:Y:S01]  /*130c0*/  @UP1 ULDC.64 UR10, c[0x0][0xa18] ;  /* 0x00028600000a1ab9 */ /* 0x000fe20000000a00 */
[----:B------:R-:W-:Y:S01]  /*130d0*/  PLOP3.LUT P3, PT, PT, PT, UP1, 0x80, 0x0 ;  /* 0x000000000000781c */ /* 0x000fe20003f6f018 */
[----:B------:R-:W-:Y:S01]  /*130e0*/  IMAD.MOV.U32 R6, RZ, RZ, RZ ;  /* 0x000000ffff067224 */ /* 0x000fe200078e00ff */
[----:B------:R1:W5:Y:S01]  /*130f0*/  @P1 LDG.E R23, desc[UR50][R2.64] ;  /* 0x0000003202171981 */ /* 0x000362000c1e1900 */
[----:B------:R-:W-:-:S06]  /*13100*/  UIMAD.WIDE UR6, UR45, 0x4, UR6 ;  /* 0x000000042d0678a5 */ /* 0x000fcc000f8e0206 */
[----:B------:R-:W-:Y:S02]  /*13110*/  IMAD.U32 R4, RZ, RZ, UR6 ;  /* 0x00000006ff047e24 */ /* 0x000fe4000f8e00ff */
[----:B------:R-:W-:Y:S02]  /*13120*/  IMAD.U32 R5, RZ, RZ, UR7 ;  /* 0x00000007ff057e24 */ /* 0x000fe4000f8e00ff */
[----:B-1----:R-:W-:Y:S02]  /*13130*/  IMAD.U32 R2, RZ, RZ, UR4 ;  /* 0x00000004ff027e24 */ /* 0x002fe4000f8e00ff */
[----:B------:R-:W-:Y:S01]  /*13140*/  IMAD.U32 R3, RZ, RZ, UR5 ;  /* 0x00000005ff037e24 */ /* 0x000fe2000f8e00ff */
[----:B------:R-:W-:Y:S01]  /*13150*/  @UP1 UIMAD.WIDE UR4, UR45, 0x4, UR10 ;  /* 0x000000042d0418a5 */ /* 0x000fe2000f8e020a */
[----:B------:R-:W5:Y:S02]  /*13160*/  @P0 LDG.E R27, desc[UR50][R4.64] ;  /* 0x00000032041b0981 */ /* 0x000f64000c1e1900 */
[----:B------:R-:W-:-:S02]  /*13170*/  ULDC.64 UR10, c[0x0][0xa20] ;  /* 0x00028800000a7ab9 */ /* 0x000fc40000000a00 */
[----:B------:R1:W5:Y:S02]  /*13180*/  @P2 LDG.E R6, desc[UR50][R2.64] ;  /* 0x0000003202062981 */ /* 0x000364000c1e1900 */
[----:B-1----:R-:W-:Y:S02]  /*13190*/  IMAD.U32 R2, RZ, RZ, UR4 ;  /* 0x00000004ff027e24 */ /* 0x002fe4000f8e00ff */
[----:B------:R-:W-:Y:S01]  /*131a0*/  IMAD.U32 R3, RZ, RZ, UR5 ;  /* 0x00000005ff037e24 */ /* 0x000fe2000f8e00ff */
[----:B------:R-:W-:-:S04]  /*131b0*/  ULDC.64 UR4, c[0x0][0x3f8] ;  /* 0x0000fe0000047ab9 */ /* 0x000fc80000000a00 */
[----:B0-----:R0:W5:Y:S01]  /*131c0*/  @P3 LDG.E R0, desc[UR50][R2.64] ;  /* 0x0000003202003981 */ /* 0x001162000c1e1900 */
[----:B------:R-:W-:Y:S01]  /*131d0*/  UISETP.NE.U32.AND UP0, UPT, UR4, URZ, UPT ;  /* 0x0000003f0400728c */ /* 0x000fe2000bf05070 */
[----:B------:R-:W-:Y:S02]  /*131e0*/  ISETP.NE.U32.AND P2, PT, RZ, UR10, PT ;  /* 0x0000000aff007c0c */ /* 0x000fe4000bf45070 */
[----:B------:R-:W-:Y:S01]  /*131f0*/  ULDC UR4, c[0x0][0x404] ;  /* 0x0001010000047ab9 */ /* 0x000fe20000000800 */
[----:B------:R-:W-:Y:S01]  /*13200*/  UISETP.NE.AND.EX UP0, UPT, UR5, URZ, UPT, UP0 ;  /* 0x0000003f0500728c */ /* 0x000fe2000bf05300 */
[----:B------:R-:W-:Y:S02]  /*13210*/  ISETP.NE.AND.EX P2, PT, RZ, UR11, PT, P2 ;  /* 0x0000000bff007c0c */ /* 0x000fe4000bf45320 */
[----:B------:R-:W-:Y:S01]  /*13220*/  ULDC UR5, c[0x0][0x2e0] ;  /* 0x0000b80000057ab9 */ /* 0x000fe20000000800 */
[----:B------:R-:W-:-:S04]  /*13230*/  USEL UR4, UR4, 0x1, UP0 ;  /* 0x0000000104047887 */ /* 0x000fc80008000000 */
[----:B------:R-:W-:Y:S01]  /*13240*/  UIMAD UR4, UR4, UR5, URZ ;  /* 0x00000005040472a4 */ /* 0x000fe2000f8e023f */
[----:B0-----:R-:W-:Y:S11]  /*13250*/  @P3 BRA `(.L_x_11127) ;  /* 0x0000000000203947 */ /* 0x001ff60003800000 */
[----:B------:R-:W-:Y:S05]  /*13260*/  @!P0 BRA `(.L_x_11127) ;  /* 0x00000000001c8947 */ /* 0x000fea0003800000 */
[----:B------:R-:W-:Y:S02]  /*13270*/  IMAD.U32 R5, RZ, RZ, UR7 ;  /* 0x00000007ff057e24 */ /* 0x000fe4000f8e00ff */
[----:B------:R-:W-:Y:S02]  /*13280*/  IMAD.U32 R2, RZ, RZ, UR6 ;  /* 0x00000006ff027e24 */ /* 0x000fe4000f8e00ff */
[----:B------:R-:W-:Y:S02]  /*13290*/  IMAD.U32 R4, RZ, RZ, UR6 ;  /* 0x00000006ff047e24 */ /* 0x000fe4000f8e00ff */
[----:B------:R-:W-:-:S03]  /*132a0*/  IMAD.U32 R3, RZ, RZ, UR7 ;  /* 0x00000007ff037e24 */ /* 0x000fc6000f8e00ff */
[----:B------:R-:W2:Y:S04]  /*132b0*/  LDG.E R5, desc[UR50][R4.64] ;  /* 0x0000003204057981 */ /* 0x000ea8000c1e1900 */
[----:B------:R-:W2:Y:S02]  /*132c0*/  LDG.E R2, desc[UR50][R2.64+0x4] ;  /* 0x0000043202027981 */ /* 0x000ea4000c1e1900 */
[----:B--2--5:R-:W-:-:S07]  /*132d0*/  IMAD.IADD R0, R2, 0x1, -R5 ;  /* 0x0000000102007824 */ /* 0x024fce00078e0a05 */
.L_x_11127:
[----:B------:R-:W-:Y:S02]  /*132e0*/  IMAD.U32 R7, RZ, RZ, UR4 ;  /* 0x00000004ff077e24 */ /* 0x000fe4000f8e00ff */
[----:B-----5:R-:W-:Y:S01]  /*132f0*/  IMAD.IADD R23, R23, 0x1, R6 ;  /* 0x0000000117177824 */ /* 0x020fe200078e0206 */
[----:B------:R-:W-:Y:S06]  /*13300*/  @!P2 BRA `(.L_x_11128) ;  /* 0x000000000018a947 */ /* 0x000fec0003800000 */
[----:B------:R-:W-:Y:S02]  /*13310*/  ULDC.64 UR4, c[0x0][0xa20] ;  /* 0x0002880000047ab9 */ /* 0x000fe40000000a00 */
[----:B------:R-:W-:-:S06]  /*13320*/  UIMAD.WIDE UR4, UR45, 0x4, UR4 ;  /* 0x000000042d0478a5 */ /* 0x000fcc000f8e0204 */
[----:B------:R-:W-:Y:S02]  /*13330*/  IMAD.U32 R2, RZ, RZ, UR4 ;  /* 0x00000004ff027e24 */ /* 0x000fe4000f8e00ff */
[----:B------:R-:W-:-:S05]  /*13340*/  IMAD.U32 R3, RZ, RZ, UR5 ;  /* 0x00000005ff037e24 */ /* 0x000fca000f8e00ff */
[----:B------:R0:W5:Y:S01]  /*13350*/  LDG.E R7, desc[UR50][R2.64] ;  /* 0x0000003202077981 */ /* 0x000162000c1e1900 */
[----:B------:R-:W-:Y:S05]  /*13360*/  BRA `(.L_x_11129) ;  /* 0x0000000000207947 */ /* 0x000fea0003800000 */
.L_x_11128:
[----:B------:R-:W-:Y:S05]  /*13370*/  @!P1 BRA `(.L_x_11129) ;  /* 0x00000000001c9947 */ /* 0x000fea0003800000 */
[----:B------:R-:W-:Y:S02]  /*13380*/  IMAD.U32 R5, RZ, RZ, UR9 ;  /* 0x00000009ff057e24 */ /* 0x000fe4000f8e00ff */
[----:B------:R-:W-:Y:S02]  /*13390*/  IMAD.U32 R2, RZ, RZ, UR8 ;  /* 0x00000008ff027e24 */ /* 0x000fe4000f8e00ff */
[----:B------:R-:W-:Y:S02]  /*133a0*/  IMAD.U32 R4, RZ, RZ, UR8 ;  /* 0x00000008ff047e24 */ /* 0x000fe4000f8e00ff */
[----:B------:R-:W-:-:S03]  /*133b0*/  IMAD.U32 R3, RZ, RZ, UR9 ;  /* 0x00000009ff037e24 */ /* 0x000fc6000f8e00ff */
[----:B------:R-:W2:Y:S04]  /*133c0*/  LDG.E R5, desc[UR50][R4.64] ;  /* 0x0000003204057981 */ /* 0x000ea8000c1e1900 */
[----:B------:R-:W2:Y:S02]  /*133d0*/  LDG.E R2, desc[UR50][R2.64+0x4] ;  /* 0x0000043202027981 */ /* 0x000ea4000c1e1900 */
[----:B--2---:R-:W-:-:S07]  /*133e0*/  IMAD.IADD R7, R2, 0x1, -R5 ;  /* 0x0000000102077824 */ /* 0x004fce00078e0a05 */
.L_x_11129:
[----:B0-----:R-:W0:Y:S01]  /*133f0*/  LDC.64 R2, c[0x0][0x9e0] ;  /* 0x00027800ff027b82 */ /* 0x001e220000000a00 */
[----:B------:R-:W-:Y:S02]  /*13400*/  IMAD R5, R25, 0xc0, RZ ;  /* 0x000000c019057824 */ /* 0x000fe400078e02ff */
[----:B-----5:R-:W-:-:S03]  /*13410*/  IMAD.IADD R6, R7, 0x1, -R6 ;  /* 0x0000000107067824 */ /* 0x020fc600078e0a06 */
[----:B------:R-:W-:-:S05]  /*13420*/  IADD3 R5, -R0, 0xc0, R5 ;  /* 0x000000c000057810 */ /* 0x000fca0007ffe105 */
[----:B------:R-:W-:Y:S01]  /*13430*/  IMAD.IADD R9, R6, 0x1, R5 ;  /* 0x0000000106097824 */ /* 0x000fe200078e0205 */
[----:B0-----:R-:W-:-:S03]  /*13440*/  ISETP.GE.AND P1, PT, R3, 0x1, PT ;  /* 0x000000010300780c */ /* 0x001fc60003f26270 */
[----:B------:R-:W-:-:S10]  /*13450*/  IMAD.IADD R2, R9, 0x1, R2 ;  /* 0x0000000109027824 */ /* 0x000fd400078e0202 */
        /* <DEDUP_REMOVED lines=11> */
.L_x_11131:
[----:B------:R-:W-:-:S13]  /*13510*/  ISETP.NE.AND P0, PT, R3, 0x1, PT ;  /* 0x000000010300780c */ /* 0x000fda0003f05270 */
[----:B------:R-:W0:Y:S02]  /*13520*/  @P0 LDC.64 R4, c[0x0][0x9e8] ;  /* 0x00027a00ff040b82 */ /* 0x000e240000000a00 */
[----:B0-----:R-:W-:-:S05]  /*13530*/  @P0 IMAD.HI.U32 R4, R7, R4, RZ ;  /* 0x0000000407040227 */ /* 0x001fca00078e00ff */
[----:B------:R-:W-:-:S07]  /*13540*/  @P0 SHF.R.U32.HI R7, RZ, R5, R4 ;  /* 0x00000005ff070219 */ /* 0x000fce0000011604 */
.L_x_11132:
[----:B------:R-:W-:-:S05]  /*13550*/  IMAD R7, R7, R3, R3 ;  /* 0x0000000307077224 */ /* 0x000fca00078e0203 */
[----:B------:R-:W-:-:S07]  /*13560*/  VIMNMX R2, R2, R7, PT ;  /* 0x0000000702027248 */ /* 0x000fce0003fe0100 */
.L_x_11130:
[----:B------:R-:W-:Y:S01]  /*13570*/  VIADD R4, R2, 0x9f ;  /* 0x0000009f02047836 */ /* 0x000fe20000000000 */
[----:B------:R-:W-:Y:S01]  /*13580*/  ULDC UR4, c[0x0][0x9dc] ;  /* 0x0002770000047ab9 */ /* 0x000fe20000000800 */
[----:B------:R-:W-:Y:S02]  /*13590*/  VIADD R2, R6, 0x9f ;  /* 0x0000009f06027836 */ /* 0x000fe40000000000 */
[----:B------:R-:W-:-:S04]  /*135a0*/  IMAD.HI R4, R4, 0x66666667, RZ ;  /* 0x6666666704047827 */ /* 0x000fc800078e02ff */
[----:B------:R-:W-:Y:S01]  /*135b0*/  IMAD.HI R2, R2, 0x66666667, RZ ;  /* 0x6666666702027827 */ /* 0x000fe200078e02ff */
[----:B------:R-:W-:-:S03]  /*135c0*/  SHF.R.U32.HI R5, RZ, 0x1f, R4 ;  /* 0x0000001fff057819 */ /* 0x000fc60000011604 */
[----:B------:R-:W-:Y:S01]  /*135d0*/  IMAD R7, R25, 0xc0, -R0 ;  /* 0x000000c019077824 */ /* 0x000fe200078e0a00 */
[----:B------:R-:W-:Y:S02]  /*135e0*/  LEA.HI.SX32 R26, R4, R5, 0x1a ;  /* 0x00000005041a7211 */ /* 0x000fe400078fd2ff */
[----:B------:R-:W-:Y:S01]  /*135f0*/  SHF.R.U32.HI R5, RZ, 0x1f, R2 ;  /* 0x0000001fff057819 */ /* 0x000fe20000011602 */
[----:B------:R-:W-:-:S03]  /*13600*/  IMAD.IADD R7, R6, 0x1, R7 ;  /* 0x0000000106077824 */ /* 0x000fc600078e0207 */
[----:B------:R-:W-:Y:S01]  /*13610*/  LEA.HI.SX32 R5, R2, R5, 0x1a ;  /* 0x0000000502057211 */ /* 0x000fe200078fd2ff */
[----:B------:R-:W-:-:S03]  /*13620*/  VIADD R0, R7, -UR4 ;  /* 0x8000000407007c36 */ /* 0x000fc60008000000 */
        /* <DEDUP_REMOVED lines=11> */
.L_x_11134:
[----:B------:R-:W-:-:S13]  /*136e0*/  ISETP.NE.AND P0, PT, R3, 0x1, PT ;  /* 0x000000010300780c */ /* 0x000fda0003f05270 */
[----:B------:R-:W0:Y:S02]  /*136f0*/  @P0 LDC.64 R4, c[0x0][0x9e8] ;  /* 0x00027a00ff040b82 */ /* 0x000e240000000a00 */
[----:B0-----:R-:W-:-:S05]  /*13700*/  @P0 IMAD.HI.U32 R4, R7, R4, RZ ;  /* 0x0000000407040227 */ /* 0x001fca00078e00ff */
[----:B------:R-:W-:-:S07]  /*13710*/  @P0 SHF.R.U32.HI R7, RZ, R5, R4 ;  /* 0x00000005ff070219 */ /* 0x000fce0000011604 */
.L_x_11135:
[----:B------:R-:W-:-:S05]  /*13720*/  IMAD R3, R7, R3, RZ ;  /* 0x0000000307037224 */ /* 0x000fca00078e02ff */
[----:B------:R-:W-:-:S07]  /*13730*/  VIMNMX R0, R0, R3, !PT ;  /* 0x0000000300007248 */ /* 0x000fce0007fe0100 */
.L_x_11133:
[----:B------:R-:W-:Y:S01]  /*13740*/  IMAD.HI R0, R0, 0x66666667, RZ ;  /* 0x6666666700007827 */ /* 0x000fe200078e02ff */
[----:B------:R-:W-:Y:S04]  /*13750*/  BSSY B6, `(.L_x_11136) ;  /* 0x0000210000067945 */ /* 0x000fe80003800000 */
[----:B------:R-:W-:-:S04]  /*13760*/  SHF.R.U32.HI R3, RZ, 0x1f, R0 ;  /* 0x0000001fff037819 */ /* 0x000fc80000011600 */
[----:B------:R-:W-:-:S04]  /*13770*/  LEA.HI.SX32 R3, R0, R3, 0x1a ;  /* 0x0000000300037211 */ /* 0x000fc800078fd2ff */
[----:B------:R-:W-:-:S04]  /*13780*/  VIMNMX R22, RZ, R3, !PT ;  /* 0x00000003ff167248 */ /* 0x000fc80007fe0100 */
[----:B------:R-:W-:-:S13]  /*13790*/  ISETP.GT.AND P0, PT, R26, R22, PT ;  /* 0x000000161a00720c */ /* 0x000fda0003f04270 */
        /* <DEDUP_REMOVED lines=18> */
.L_x_11137:
        /* <DEDUP_REMOVED lines=23> */
.L_x_11139:
        /* <DEDUP_REMOVED lines=22> */
.L_x_11140:
        /* <DEDUP_REMOVED lines=20> */
.L_x_11141:
        /* <DEDUP_REMOVED lines=18> */
.L_x_11142:
[----:B------:R-:W-:Y:S01]  /*13df0*/  ULDC.64 UR4, c[0x0][0x9f8] ;  /* 0x00027e0000047ab9 */ /* 0x000fe20000000a00 */
[----:B------:R-:W-:Y:S01]  /*13e00*/  IMAD.U32 R19, RZ, RZ, UR45 ;  /* 0x0000002dff137e24 */ /* 0x000fe2000f8e00ff */
[----:B------:R-:W-:Y:S01]  /*13e10*/  UISETP.NE.U32.AND UP0, UPT, UR4, URZ, UPT ;  /* 0x0000003f0400728c */ /* 0x000fe2000bf05070 */
[----:B------:R-:W0:Y:S01]  /*13e20*/  LDC R0, c[0x0][0x428] ;  /* 0x00010a00ff007b82 */ /* 0x000e220000000800 */
[----:B------:R-:W1:Y:S01]  /*13e30*/  S2R R4, SR_TID.X ;  /* 0x0000000000047919 */ /* 0x000e620000002100 */
[----:B------:R-:W-:Y:S01]  /*13e40*/  IMAD.U32 R20, RZ, RZ, UR38 ;  /* 0x00000026ff147e24 */ /* 0x000fe2000f8e00ff */
[----:B------:R-:W-:Y:S01]  /*13e50*/  UISETP.NE.AND.EX UP0, UPT, UR5, URZ, UPT, UP0 ;  /* 0x0000003f0500728c */ /* 0x000fe2000bf05300 */
[----:B------:R-:W-:Y:S01]  /*13e60*/  IMAD R25, R25, 0xc0, R27 ;  /* 0x000000c019197824 */ /* 0x000fe200078e021b */
[----:B------:R-:W-:-:S04]  /*13e70*/  ULDC.64 UR6, c[0x0][0xa08] ;  /* 0x0002820000067ab9 */ /* 0x000fc80000000a00 */
[----:B------:R-:W-:-:S05]  /*13e80*/  PLOP3.LUT P0, PT, PT, PT, UP0, 0x80, 0x0 ;  /* 0x000000000000781c */ /* 0x000fca0003f0f008 */
[----:B------:R-:W-:Y:S02]  /*13e90*/  @UP0 ULDC.64 UR4, c[0x0][0x9f8] ;  /* 0x00027e0000040ab9 */ /* 0x000fe40000000a00 */
[----:B------:R-:W-:-:S06]  /*13ea0*/  @UP0 UIMAD.WIDE UR4, UR45, 0x4, UR4 ;  /* 0x000000042d0408a5 */ /* 0x000fcc000f8e0204 */
[----:B------:R-:W-:Y:S02]  /*13eb0*/  IMAD.U32 R2, RZ, RZ, UR4 ;  /* 0x00000004ff027e24 */ /* 0x000fe4000f8e00ff */
[----:B------:R-:W-:Y:S01]  /*13ec0*/  IMAD.U32 R3, RZ, RZ, UR5 ;  /* 0x00000005ff037e24 */ /* 0x000fe2000f8e00ff */
[----:B------:R-:W-:-:S04]  /*13ed0*/  ULDC.64 UR4, c[0x0][0xa00] ;  /* 0x0002800000047ab9 */ /* 0x000fc80000000a00 */
[----:B------:R2:W3:Y:S01]  /*13ee0*/  @P0 LDG.E R19, desc[UR50][R2.64] ;  /* 0x0000003202130981 */ /* 0x0004e2000c1e1900 */
[----:B0-----:R-:W-:Y:S01]  /*13ef0*/  ISETP.NE.AND P0, PT, R0, 0x1, PT ;  /* 0x000000010000780c */ /* 0x001fe20003f05270 */
[----:B------:R-:W-:Y:S01]  /*13f00*/  UMOV UR36, URZ ;  /* 0x0000003f00247c82 */ /* 0x000fe20008000000 */
[----:B------:R-:W-:Y:S02]  /*13f10*/  R2UR UR37, R25 ;  /* 0x00000000192572ca */ /* 0x000fe400000e0000 */
[----:B-1----:R-:W-:Y:S02]  /*13f20*/  LOP3.LUT R10, R4, 0x7f, RZ, 0xc0, !PT ;  /* 0x0000007f040a7812 */ /* 0x002fe400078ec0ff */
[----:B------:R-:W-:Y:S02]  /*13f30*/  SHF.R.U32.HI R4, RZ, 0x5, R4 ;  /* 0x00000005ff047819 */ /* 0x000fe40000011604 */
[----:B------:R-:W-:Y:S01]  /*13f40*/  ISETP.NE.AND P1, PT, R10, RZ, PT ;  /* 0x000000ff0a00720c */ /* 0x000fe20003f25270 */
[----:B--2---:R-:W0:Y:S01]  /*13f50*/  LDC.64 R2, c[0x0][0x3f8] ;  /* 0x0000fe00ff027b82 */ /* 0x004e220000000a00 */
[----:B------:R-:W-:-:S07]  /*13f60*/  LOP3.LUT R4, R4, 0x3, RZ, 0xc0, !PT ;  /* 0x0000000304047812 */ /* 0x000fce00078ec0ff */
[----:B------:R-:W1:Y:S04]  /*13f70*/  @P0 LDC R0, c[0x0][0x42c] ;  /* 0x00010b00ff000b82 */ /* 0x000e680000000800 */
[----:B------:R-:W-:-:S04]  /*13f80*/  VOTEU.ALL UP1, P1 ;  /* 0x00000000003f7886 */ /* 0x000fc80000820000 */
[----:B------:R-:W2:Y:S01]  /*13f90*/  @P0 LDC R5, c[0x0][0x430] ;  /* 0x00010c00ff050b82 */ /* 0x000ea20000000800 */
[----:B-1----:R-:W-:-:S05]  /*13fa0*/  @P0 IMAD.HI.U32 R0, R0, UR38, RZ ;  /* 0x0000002600000c27 */ /* 0x002fca000f8e00ff */
[----:B--2---:R-:W-:Y:S02]  /*13fb0*/  @P0 SHF.R.U32.HI R20, RZ, R5, R0 ;  /* 0x00000005ff140219 */ /* 0x004fe40000011600 */
        /* <DEDUP_REMOVED lines=9> */
[----:B------:R0:W-:Y:S01]  /*14050*/  @!UP1 UTMAPF.L2.4D [UR36], [UR4] ;  /* 0x00000024040095b8 */ /* 0x0001e20008018000 */
[----:B---3--:R-:W-:Y:S02]  /*14060*/  SHF.R.S32.HI R21, RZ, 0x1f, R19 ;  /* 0x0000001fff157819 */ /* 0x008fe40000011413 */
[----:B------:R-:W-:Y:S01]  /*14070*/  SEL R0, R19, RZ, !P0 ;  /* 0x000000ff13007207 */ /* 0x000fe20004000000 */
[----:B0-----:R-:W-:Y:S06]  /*14080*/  BRA.DIV UR6, `(.L_x_11143) ;  /* 0x0000002a06cc7947 */ /* 0x001fec000b800000 */
[----:B------:R0:W1:Y:S02]  /*14090*/  SHFL.IDX PT, R14, R4, RZ, 0x1f ;  /* 0x00001fff040e7589 */ /* 0x00006400000e0000 */
.L_x_11211:
[----:B-1----:R-:W-:Y:S02]  /*140a0*/  ISETP.NE.AND P0, PT, R14, RZ, PT ;  /* 0x000000ff0e00720c */ /* 0x002fe40003f05270 */
[----:B------:R-:W-:-:S11]  /*140b0*/  PLOP3.LUT P6, PT, PT, PT, PT, 0x8, 0x0 ;  /* 0x000000000000781c */ /* 0x000fd60003fce170 */
[----:B------:R-:W-:Y:S05]  /*140c0*/  @P0 BRA `(.L_x_11144) ;  /* 0x0000000400800947 */ /* 0x000fea0003800000 */
[----:B------:R-:W-:Y:S01]  /*140d0*/  UMOV UR4, 0xffffffff ;  /* 0xffffffff00047882 */ /* 0x000fe20000000000 */
[----:B------:R-:W-:Y:S02]  /*140e0*/  VIADD R7, R26, 0xffffffff ;  /* 0xffffffff1a077836 */ /* 0x000fe40000000000 */
[----:B------:R-:W-:Y:S05]  /*140f0*/  BRA.DIV UR4, `(.L_x_11145) ;  /* 0x0000002a04d07947 */ /* 0x000fea000b800000 */
[----:B------:R-:W-:-:S13]  /*14100*/  ELECT P6, URZ, PT ;  /* 0x00000000003f782f */ /* 0x000fda00038c0000 */
.L_x_11214:
[----:B------:R-:W-:Y:S05]  /*14110*/  @!P6 BRA `(.L_x_11146) ;  /* 0x000000040028e947 */ /* 0x000fea0003800000 */
[----:B------:R-:W-:-:S04]  /*14120*/  ISETP.NE.U32.AND P0, PT, R2, RZ, PT ;  /* 0x000000ff0200720c */ /* 0x000fc80003f05070 */
[----:B------:R-:W-:-:S13]  /*14130*/  ISETP.NE.AND.EX P0, PT, R3, RZ, PT, P0 ;  /* 0x000000ff0300720c */ /* 0x000fda0003f05300 */
[----:B------:R-:W-:Y:S05]  /*14140*/  @!P0 BRA `(.L_x_11147) ;  /* 0x0000000000488947 */ /* 0x000fea0003800000 */
[----:B------:R-:W1:Y:S01]  /*14150*/  LDC R9, c[0x0][0x41c] ;  /* 0x00010700ff097b82 */ /* 0x000e620000000800 */
[----:B------:R-:W-:Y:S01]  /*14160*/  IMAD.MOV.U32 R8, RZ, RZ, R7 ;  /* 0x000000ffff087224 */ /* 0x000fe200078e0007 */
[----:B------:R-:W-:Y:S02]  /*14170*/  ULDC.64 UR4, c[0x0][0x408] ;  /* 0x0001020000047ab9 */ /* 0x000fe40000000a00 */
[----:B------:R-:W-:-:S04]  /*14180*/  IMAD R0, R21, UR4, RZ ;  /* 0x0000000415007c24 */ /* 0x000fc8000f8e02ff */
[----:B------:R-:W-:Y:S01]  /*14190*/  IMAD R11, R19, UR5, R0 ;  /* 0x00000005130b7c24 */ /* 0x000fe2000f8e0200 */
[----:B-1----:R-:W-:-:S13]  /*141a0*/  ISETP.NE.AND P0, PT, R9, 0x1, PT ;  /* 0x000000010900780c */ /* 0x002fda0003f05270 */
[----:B0-----:R-:W0:Y:S02]  /*141b0*/  @P0 LDC.64 R4, c[0x0][0x420] ;  /* 0x00010800ff040b82 */ /* 0x001e240000000a00 */
        /* <DEDUP_REMOVED lines=11> */
.L_x_11147:
[----:B------:R-:W-:Y:S02]  /*14270*/  LEA R5, R17, UR41, 0x3 ;  /* 0x0000002911057c11 */ /* 0x000fe4000f8e18ff */
[----:B-1----:R-:W-:Y:S02]  /*14280*/  SHF.L.U32 R2, R18, 0x1f, RZ ;  /* 0x0000001f12027819 */ /* 0x002fe400000006ff */
[----:B------:R-:W-:Y:S02]  /*14290*/  ISETP.NE.AND P0, PT, R10, RZ, PT ;  /* 0x000000ff0a00720c */ /* 0x000fe40003f05270 */
[----:B------:R-:W1:Y:S02]  /*142a0*/  SYNCS.PHASECHK.TRANS64.TRYWAIT P2, [R5+URZ+0x13280], R2 ;  /* 0x01328002050075a7 */ /* 0x000e64000804017f */
[----:B-1----:R-:W-:Y:S09]  /*142b0*/  @!P2 BRA `(.L_x_11148) ;  /* 0x000000280080a947 */ /* 0x002ff20003800000 */
.L_x_11215:
        /* <DEDUP_REMOVED lines=8> */
.L_x_11149:
[----:B0-----:R-:W-:Y:S01]  /*14340*/  IMAD.U32 R4, RZ, RZ, UR41 ;  /* 0x00000029ff047e24 */ /* 0x001fe2000f8e00ff */
[----:B------:R-:W-:Y:S01]  /*14350*/  R2UR UR9, R5 ;  /* 0x00000000050972ca */ /* 0x000fe200000e0000 */
[----:B------:R-:W-:Y:S01]  /*14360*/  IMAD R7, R7, 0xa0, R23 ;  /* 0x000000a007077824 */ /* 0x000fe200078e0217 */
        /* <DEDUP_REMOVED lines=13> */
[----:B------:R-:W2:Y:S02]  /*14440*/  SYNCS.PHASECHK.TRANS64.TRYWAIT P2, [R5+URZ+0x13240], R2 ;  /* 0x01324002050075a7 */ /* 0x000ea4000804017f */
[----:B0-2---:R-:W-:Y:S05]  /*14450*/  @!P2 BRA `(.L_x_11150) ;  /* 0x00000028002ca947 */ /* 0x005fea0003800000 */
.L_x_11216:
        /* <DEDUP_REMOVED lines=8> */
.L_x_11151:
        /* <DEDUP_REMOVED lines=14> */
.L_x_11146:
        /* <DEDUP_REMOVED lines=11> */
[----:B01----:R-:W-:Y:S01]  /*14670*/  @P0 IMAD.MOV.U32 R2, RZ, RZ, 0x3000 ;  /* 0x00003000ff020424 */ /* 0x003fe200078e00ff */
[----:B------:R-:W-:Y:S01]  /*14680*/  @P0 R2UR UR13, R6 ;  /* 0x00000000060d02ca */ /* 0x000fe200000e0000 */
[----:B------:R-:W-:Y:S02]  /*14690*/  UMOV UR12, UR38 ;  /* 0x00000026000c7c82 */ /* 0x000fe40008000000 */
[----:B------:R1:W-:Y:S10]  /*146a0*/  @P0 SYNCS.ARRIVE.TRANS64 RZ, [UR41+0x13200], R2 ;  /* 0x01320002ffff09a7 */ /* 0x0003f40008000029 */
[----:B------:R1:W-:Y:S02]  /*146b0*/  UTMALDG.4D [UR8], [UR4], desc[UR6] ;  /* 0x00000608040075b4 */ /* 0x0003e40008019000 */
[----:B-1----:R-:W-:Y:S01]  /*146c0*/  NOP ;  /* 0x0000000000007918 */ /* 0x002fe20000000000 */
.L_x_11144:
[----:B------:R-:W2:Y:S01]  /*146d0*/  LDL.LU R3, [R1] ;  /* 0x0000000001037983 */ /* 0x000ea20000300800 */
[----:B------:R-:W-:Y:S01]  /*146e0*/  BSSY B0, `(.L_x_11152) ;  /* 0x000000b000007945 */ /* 0x000fe20003800000 */
[----:B--2---:R-:W-:-:S05]  /*146f0*/  VIADD R3, R3, 0x1 ;  /* 0x0000000103037836 */ /* 0x004fca0000000000 */
[----:B------:R-:W-:Y:S01]  /*14700*/  LEA.HI R2, R3, R3, RZ, 0x1 ;  /* 0x0000000303027211 */ /* 0x000fe200078f08ff */
[----:B------:R1:W-:Y:S03]  /*14710*/  STL [R1], R3 ;  /* 0x0000000301007387 */ /* 0x0003e60000100800 */
[----:B------:R-:W-:-:S05]  /*14720*/  LOP3.LUT R2, R2, 0xfffffffe, RZ, 0xc0, !PT ;  /* 0xfffffffe02027812 */ /* 0x000fca00078ec0ff */
[----:B------:R-:W-:-:S05]  /*14730*/  IMAD.IADD R2, R3, 0x1, -R2 ;  /* 0x0000000103027824 */ /* 0x000fca00078e0a02 */
[----:B-1----:R-:W-:Y:S01]  /*14740*/  SHF.L.U32 R3, R2, 0x1f, RZ ;  /* 0x0000001f02037819 */ /* 0x002fe200000006ff */
[----:B------:R-:W-:-:S03]  /*14750*/  VIADD R2, R26, 0xfffffffe ;  /* 0xfffffffe1a027836 */ /* 0x000fc60000000000 */
[----:B------:R-:W1:Y:S02]  /*14760*/  SYNCS.PHASECHK.TRANS64.TRYWAIT P0, [UR41+0x13220], R3 ;  /* 0x01322003ff0075a7 */ /* 0x000e640008000169 */
[----:B------:R-:W-:Y:S01]  /*14770*/  ISETP.GE.AND P2, PT, R2, R22, PT ;  /* 0x000000160200720c */ /* 0x000fe20003f46270 */
[----:B-1----:R-:W-:-:S12]  /*14780*/  @!P0 BRA `(.L_x_11153) ;  /* 0x0000002400748947 */ /* 0x002fd80003800000 */
.L_x_11217:
[----:B------:R-:W-:Y:S05]  /*14790*/  BSYNC B0 ;  /* 0x0000000000007941 */ /* 0x000fea0003800000 */
.L_x_11152:
[----:B------:R-:W-:Y:S05]  /*147a0*/  @!P2 BRA `(.L_x_11154) ;  /* 0x0000000800d0a947 */ /* 0x000fea0003800000 */
[----:B0-----:R-:W-:Y:S02]  /*147b0*/  IMAD.MOV.U32 R3, RZ, RZ, R17 ;  /* 0x000000ffff037224 */ /* 0x001fe400078e0011 */
[----:B------:R-:W-:-:S07]  /*147c0*/  IMAD.MOV.U32 R8, RZ, RZ, R18 ;  /* 0x000000ffff087224 */ /* 0x000fce00078e0012 */
.L_x_11174:
        /* <DEDUP_REMOVED lines=31> */
.L_x_11157:
[----:B------:R-:W1:Y:S01]  /*149c0*/  S2R R5, SR_TID.X ;  /* 0x0000000000057919 */ /* 0x000e620000002100 */
[----:B0-----:R-:W-:Y:S01]  /*149d0*/  LEA R6, R17, UR41, 0x3 ;  /* 0x0000002911067c11 */ /* 0x001fe2000f8e18ff */
[----:B------:R-:W-:Y:S01]  /*149e0*/  BSSY B1, `(.L_x_11158) ;  /* 0x0000006000017945 */ /* 0x000fe20003800000 */
[----:B-1----:R-:W-:Y:S02]  /*149f0*/  LOP3.LUT R7, R5, 0x7f, RZ, 0xc0, !PT ;  /* 0x0000007f05077812 */ /* 0x002fe400078ec0ff */
[----:B------:R-:W-:Y:S02]  /*14a00*/  SHF.L.U32 R5, R18, 0x1f, RZ ;  /* 0x0000001f12057819 */ /* 0x000fe400000006ff */
[----:B------:R-:W-:Y:S02]  /*14a10*/  ISETP.NE.AND P2, PT, R7, RZ, PT ;  /* 0x000000ff0700720c */ /* 0x000fe40003f45270 */
[----:B------:R-:W0:Y:S02]  /*14a20*/  SYNCS.PHASECHK.TRANS64.TRYWAIT P0, [R6+URZ+0x13280], R5 ;  /* 0x01328005060075a7 */ /* 0x000e24000800017f */
[----:B0-----:R-:W-:Y:S09]  /*14a30*/  @!P0 BRA `(.L_x_11159) ;  /* 0x0000002000e08947 */ /* 0x001ff20003800000 */
.L_x_11218:
[----:B------:R-:W-:Y:S05]  /*14a40*/  BSYNC B1 ;  /* 0x0000000000017941 */ /* 0x000fea0003800000 */
.L_x_11158:
        /* <DEDUP_REMOVED lines=9> */
.L_x_11161:
[----:B------:R-:W-:Y:S05]  /*14ae0*/  BSYNC B1 ;  /* 0x0000000000017941 */ /* 0x000fea0003800000 */
.L_x_11160:
[----:B------:R-:W-:Y:S01]  /*14af0*/  IMAD.MOV.U32 R11, RZ, RZ, RZ ;  /* 0x000000ffff0b7224 */ /* 0x000fe200078e00ff */
[----:B------:R-:W-:Y:S01]  /*14b00*/  R2UR UR12, R20 ;  /* 0x00000000140c72ca */ /* 0x000fe200000e0000 */
[----:B------:R-:W-:Y:S01]  /*14b10*/  IMAD.U32 R10, RZ, RZ, UR41 ;  /* 0x00000029ff0a7e24 */ /* 0x000fe2000f8e00ff */
[----:B------:R-:W-:Y:S01]  /*14b20*/  UIADD3 UR4, UP0, UR46, 0x470, URZ ;  /* 0x000004702e047890 */ /* 0x000fe2000ff1e03f */
[----:B------:R-:W-:Y:S01]  /*14b30*/  PLOP3.LUT P0, PT, PT, PT, PT, 0x80, 0x0 ;  /* 0x000000000000781c */ /* 0x000fe20003f0f070 */
[----:B------:R-:W-:Y:S01]  /*14b40*/  VIADD R9, R6, 0x13270 ;  /* 0x0001327006097836 */ /* 0x000fe20000000000 */
[----:B------:R-:W-:Y:S01]  /*14b50*/  R2UR UR10, R11 ;  /* 0x000000000b0a72ca */ /* 0x000fe200000e0000 */
[----:B------:R-:W-:Y:S01]  /*14b60*/  IMAD R7, R17, 0x2800, R10 ;  /* 0x0000280011077824 */ /* 0x000fe200078e020a */
[----:B------:R-:W-:Y:S01]  /*14b70*/  UIADD3.X UR5, URZ, UR47, URZ, UP0, !UPT ;  /* 0x0000002f3f057290 */ /* 0x000fe200087fe43f */
[----:B------:R-:W-:Y:S01]  /*14b80*/  IMAD R10, R4, 0xa0, R23 ;  /* 0x000000a0040a7824 */ /* 0x000fe200078e0217 */
[----:B------:R-:W-:Y:S01]  /*14b90*/  UMOV UR6, 0x0 ;  /* 0x0000000000067882 */ /* 0x000fe20000000000 */
[----:B------:R-:W-:Y:S01]  /*14ba0*/  VIADD R4, R7, 0x6000 ;  /* 0x0000600007047836 */ /* 0x000fe20000000000 */
[----:B------:R-:W-:-:S09]  /*14bb0*/  UMOV UR7, 0x14f00000 ;  /* 0x14f0000000077882 */ /* 0x000fd20000000000 */
.L_x_11162:
        /* <DEDUP_REMOVED lines=12> */
.L_x_11219:
[----:B------:R-:W-:Y:S05]  /*14c80*/  BSYNC B1 ;  /* 0x0000000000017941 */ /* 0x000fea0003800000 */
.L_x_11163:
        /* <DEDUP_REMOVED lines=11> */
.L_x_11166:
[----:B------:R-:W-:Y:S05]  /*14d40*/  BSYNC B1 ;  /* 0x0000000000017941 */ /* 0x000fea0003800000 */
.L_x_11165:
        /* <DEDUP_REMOVED lines=9> */
.L_x_11167:
        /* <DEDUP_REMOVED lines=9> */
.L_x_11156:
[----:B------:R-:W-:Y:S05]  /*14e70*/  BSYNC B0 ;  /* 0x0000000000007941 */ /* 0x000fea0003800000 */
.L_x_11155:
[----:B------:R-:W-:-:S06]  /*14e80*/  UISETP.NE.AND UP0, UPT, UR42, 0x3, UPT ;  /* 0x000000032a00788c */ /* 0x000fcc000bf05270 */
[----:B------:R-:W-:-:S13]  /*14e90*/  PLOP3.LUT P0, PT, PT, PT, UP0, 0x80, 0x0 ;  /* 0x000000000000781c */ /* 0x000fda0003f0f008 */
[----:B------:R-:W-:Y:S05]  /*14ea0*/  @!P0 BRA `(.L_x_11168) ;  /* 0x0000000000048947 */ /* 0x000fea0003800000 */
[----:B------:R-:W-:Y:S01]  /*14eb0*/  BPT.TRAP 0x1 ;  /* 0x000000040000795c */ /* 0x000fe20000300000 */
.L_x_11168:
        /* <DEDUP_REMOVED lines=8> */
.L_x_11220:
[----:B------:R-:W-:Y:S05]  /*14f40*/  BSYNC B0 ;  /* 0x0000000000007941 */ /* 0x000fea0003800000 */
.L_x_11169:
[----:B------:R-:W-:Y:S05]  /*14f50*/  @!P0 BRA `(.L_x_11171) ;  /* 0x0000000000048947 */ /* 0x000fea0003800000 */
[----:B------:R-:W-:Y:S01]  /*14f60*/  BPT.TRAP 0x1 ;  /* 0x000000040000795c */ /* 0x000fe20000300000 */
.L_x_11171:
[----:B0-----:R-:W-:Y:S01]  /*14f70*/  SHF.L.U32 R5, R8, 0x1f, RZ ;  /* 0x0000001f08057819 */ /* 0x001fe200000006ff */
[----:B------:R-:W-:-:S03]  /*14f80*/  IMAD R10, R3, 0x2800, RZ ;  /* 0x00002800030a7824 */ /* 0x000fc600078e02ff */
[----:B------:R-:W0:Y:S02]  /*14f90*/  SYNCS.PHASECHK.TRANS64.TRYWAIT P2, [R12+URZ+0x13260], R5 ;  /* 0x013260050c0075a7 */ /* 0x000e24000804017f */
[----:B0-----:R-:W-:Y:S05]  /*14fa0*/  @!P2 BRA `(.L_x_11172) ;  /* 0x0000001c00c0a947 */ /* 0x001fea0003800000 */
.L_x_11221:
[C---:B------:R-:W-:Y:S01]  /*14fb0*/  LOP3.LUT R3, R10.reuse, R29, RZ, 0xfc, !PT ;  /* 0x0000001d0a037212 */ /* 0x040fe200078efcff */
[----:B------:R-:W-:Y:S05]  /*14fc0*/  WARPSYNC.ALL ;  /* 0x0000000000007948 */ /* 0x000fea0003800000 */
[----:B0-----:R-:W0:Y:S01]  /*14fd0*/  LDSM.16.MT88.4 R4, [R3+UR41+0x6000] ;  /* 0x006000290304783b */ /* 0x001e220008004200 */
        /* <DEDUP_REMOVED lines=39> */
.L_x_11173:
        /* <DEDUP_REMOVED lines=10> */
.L_x_11154:
        /* <DEDUP_REMOVED lines=14> */
.L_x_11176:
[----:B------:R-:W-:Y:S05]  /*153d0*/  BSYNC B0 ;  /* 0x0000000000007941 */ /* 0x000fea0003800000 */
.L_x_11175:
[----:B------:R-:W-:-:S06]  /*153e0*/  UISETP.NE.AND UP0, UPT, UR42, 0x3, UPT ;  /* 0x000000032a00788c */ /* 0x000fcc000bf05270 */
[----:B------:R-:W-:-:S13]  /*153f0*/  PLOP3.LUT P0, PT, PT, PT, UP0, 0x80, 0x0 ;  /* 0x000000000000781c */ /* 0x000fda0003f0f008 */
[----:B------:R-:W-:Y:S05]  /*15400*/  @!P0 BRA `(.L_x_11177) ;  /* 0x0000000000048947 */ /* 0x000fea0003800000 */
[----:B------:R-:W-:Y:S01]  /*15410*/  BPT.TRAP 0x1 ;  /* 0x000000040000795c */ /* 0x000fe20000300000 */
.L_x_11177:
        /* <DEDUP_REMOVED lines=8> */
.L_x_11222:
[----:B------:R-:W-:Y:S05]  /*154a0*/  BSYNC B0 ;  /* 0x0000000000007941 */ /* 0x000fea0003800000 */
.L_x_11178:
[----:B------:R-:W-:Y:S05]  /*154b0*/  @!P2 BRA `(.L_x_11180) ;  /* 0x000000000004a947 */ /* 0x000fea0003800000 */
[----:B------:R-:W-:Y:S01]  /*154c0*/  BPT.TRAP 0x1 ;  /* 0x000000040000795c */ /* 0x000fe20000300000 */
.L_x_11180:
[----:B------:R-:W-:Y:S01]  /*154d0*/  SHF.L.U32 R5, R18, 0x1f, RZ ;  /* 0x0000001f12057819 */ /* 0x000fe200000006ff */
[----:B0-----:R-:W-:-:S03]  /*154e0*/  IMAD R3, R17, 0x2800, RZ ;  /* 0x0000280011037824 */ /* 0x001fc600078e02ff */
[----:B------:R-:W0:Y:S02]  /*154f0*/  SYNCS.PHASECHK.TRANS64.TRYWAIT P0, [R2+URZ+0x13260], R5 ;  /* 0x01326005020075a7 */ /* 0x000e24000800017f */
[----:B------:R-:W-:Y:S01]  /*15500*/  LOP3.LUT R0, R3, R29, RZ, 0xfc, !PT ;  /* 0x0000001d03007212 */ /* 0x000fe200078efcff */
[----:B0-----:R-:W-:Y:S06]  /*15510*/  @!P0 BRA `(.L_x_11181) ;  /* 0x00000018008c8947 */ /* 0x001fec0003800000 */
.L_x_11223:
        /* <DEDUP_REMOVED lines=41> */
.L_x_11182:
        /* <DEDUP_REMOVED lines=10> */
.L_x_11138:
[----:B------:R-:W-:Y:S05]  /*15850*/  BSYNC B6 ;  /* 0x0000000000067941 */ /* 0x000fea0003800000 */
.L_x_11136:
        /* <DEDUP_REMOVED lines=11> */
.L_x_11183:
[----:B-1----:R-:W0:Y:S01]  /*15910*/  S2R R0, SR_TID.X ;  /* 0x0000000000007919 */ /* 0x002e220000002100 */
        /* <DEDUP_REMOVED lines=24> */
[----:B------:R-:W-:Y:S02]  /*15aa0*/  IMAD.IADD R3, R4, 0x1, R3 ;  /* 0x0000000104037824 */ /* 0x000fe400078e0203 */
[----:B------:R-:W-:Y:S04]  /*15ab0*/  SHFL.IDX PT, R4, R24, 0x1, 0x1f ;  /* 0x00201f0018047f89 */ /* 0x000fe800000e0000 */
[----:B------:R-:W1:Y:S02]  /*15ac0*/  SHFL.UP PT, R2, R3, 0x8, RZ ;  /* 0x0500000003027989 */ /* 0x000e6400000e00ff */
[----:B-1----:R-:W-:-:S05]  /*15ad0*/  SEL R2, R2, RZ, P4 ;  /* 0x000000ff02027207 */ /* 0x002fca0002000000 */
[----:B------:R-:W-:-:S05]  /*15ae0*/  IMAD.IADD R2, R3, 0x1, R2 ;  /* 0x0000000103027824 */ /* 0x000fca00078e0202 */
[----:B------:R-:W1:Y:S02]  /*15af0*/  SHFL.UP PT, R5, R2, 0x10, RZ ;  /* 0x0600000002057989 */ /* 0x000e6400000e00ff */
[----:B-1----:R-:W-:-:S05]  /*15b00*/  SEL R5, R5, RZ, P5 ;  /* 0x000000ff05057207 */ /* 0x002fca0002800000 */
[----:B------:R-:W-:Y:S02]  /*15b10*/  IMAD.IADD R7, R2, 0x1, R5 ;  /* 0x0000000102077824 */ /* 0x000fe400078e0205 */
[----:B------:R-:W-:Y:S04]  /*15b20*/  SHFL.IDX PT, R5, R24, RZ, 0x1f ;  /* 0x00001fff18057589 */ /* 0x000fe800000e0000 */
[----:B------:R-:W0:Y:S02]  /*15b30*/  SHFL.IDX PT, R9, R7, 0x1f, 0x1f ;  /* 0x03e01f0007097f89 */ /* 0x000e2400000e0000 */
[----:B0-----:R-:W-:-:S04]  /*15b40*/  IMAD R9, R9, R6, RZ ;  /* 0x0000000609097224 */ /* 0x001fc800078e02ff */
[----:B------:R-:W-:-:S05]  /*15b50*/  IMAD.IADD R4, R4, 0x1, R9 ;  /* 0x0000000104047824 */ /* 0x000fca00078e0209 */
[----:B------:R-:W-:-:S13]  /*15b60*/  ISETP.GT.AND P6, PT, R4, R5, PT ;  /* 0x000000050400720c */ /* 0x000fda0003fc4270 */
[----:B------:R-:W-:Y:S05]  /*15b70*/  @P6 BRA `(.L_x_11185) ;  /* 0x0000000000986947 */ /* 0x000fea0003800000 */
.L_x_11189:
        /* <DEDUP_REMOVED lines=14> */
.L_x_11188:
[----:B------:R-:W-:Y:S05]  /*15c60*/  BSYNC B0 ;  /* 0x0000000000007941 */ /* 0x000fea0003800000 */
.L_x_11187:
        /* <DEDUP_REMOVED lines=21> */
[----:B------:R-:W-:Y:S02]  /*15dc0*/  IMAD.MOV.U32 R7, RZ, RZ, R9 ;  /* 0x000000ffff077224 */ /* 0x000fe400078e0009 */
[----:B------:R-:W-:-:S07]  /*15dd0*/  IMAD.MOV.U32 R9, RZ, RZ, R3 ;  /* 0x000000ffff097224 */ /* 0x000fce00078e0003 */
.L_x_11185:
        /* <DEDUP_REMOVED lines=26> */
.L_x_11190:
[----:B-1----:R-:W-:Y:S02]  /*15f80*/  IMAD R24, R24, R6, R11 ;  /* 0x0000000618187224 */ /* 0x002fe400078e020b */
[----:B0-----:R-:W-:Y:S02]  /*15f90*/  IMAD R7, R15, R8, RZ ;  /* 0x000000080f077224 */ /* 0x001fe400078e02ff */
[----:B------:R-:W-:Y:S02]  /*15fa0*/  IMAD.MOV.U32 R2, RZ, RZ, RZ ;  /* 0x000000ffff027224 */ /* 0x000fe400078e00ff */
[----:B------:R-:W-:Y:S02]  /*15fb0*/  IMAD.IADD R5, R5, 0x1, -R24 ;  /* 0x0000000105057824 */ /* 0x000fe400078e0a18 */
        /* <DEDUP_REMOVED lines=20> */
[----:B------:R-:W-:Y:S02]  /*16100*/  IMAD R4, R4, R2, R5 ;  /* 0x0000000204047224 */ /* 0x000fe400078e0205 */
[----:B------:R-:W-:Y:S01]  /*16110*/  IMAD.MOV.U32 R2, RZ, RZ, RZ ;  /* 0x000000ffff027224 */ /* 0x000fe200078e00ff */
[----:B------:R-:W-:Y:S01]  /*16120*/  VIADDMNMX R6, R3, R6, R9, PT ;  /* 0x0000000603067246 */ /* 0x000fe20003800109 */
[----:B------:R-:W-:-:S03]  /*16130*/  IMAD.IADD R7, R4, 0x1, R7 ;  /* 0x0000000104077824 */ /* 0x000fc600078e0207 */
        /* <DEDUP_REMOVED lines=20> */
[----:B------:R-:W-:-:S06]  /*16280*/  IMAD.MOV R3, RZ, RZ, -R6 ;  /* 0x000000ffff037224 */ /* 0x000fcc00078e0a06 */
[----:B------:R-:W-:-:S06]  /*16290*/  @P0 VIADD R2, R2, 0x1 ;  /* 0x0000000102020836 */ /* 0x000fcc0000000000 */
[----:B------:R-:W-:Y:S01]  /*162a0*/  @!P2 IMAD.MOV R2, RZ, RZ, -R2 ;  /* 0x000000ffff02a224 */ /* 0x000fe200078e0a02 */
[----:B------:R-:W-:-:S04]  /*162b0*/  @!P1 LOP3.LUT R2, RZ, R6, RZ, 0x33, !PT ;  /* 0x00000006ff029212 */ /* 0x000fc800078e33ff */
[----:B------:R-:W-:Y:S01]  /*162c0*/  LOP3.LUT R25, RZ, R2, RZ, 0x33, !PT ;  /* 0x00000002ff197212 */ /* 0x000fe200078e33ff */
[----:B------:R-:W-:-:S04]  /*162d0*/  IMAD R3, R2, R3, R7 ;  /* 0x0000000302037224 */ /* 0x000fc800078e0207 */
[----:B------:R-:W-:Y:S01]  /*162e0*/  IMAD.IADD R25, R0, 0x1, R25 ;  /* 0x0000000100197824 */ /* 0x000fe200078e0219 */
[----:B------:R-:W-:Y:S01]  /*162f0*/  R2UR UR38, R3 ;  /* 0x00000000032672ca */ /* 0x000fe200000e0000 */
[----:B------:R-:W-:-:S14]  /*16300*/  BRA `(.L_x_11191) ;  /* 0x0000000000107947 */ /* 0x000fdc0003800000 */
.L_x_11186:
[----:B------:R-:W-:Y:S01]  /*16310*/  IMAD.MOV.U32 R24, RZ, RZ, R5 ;  /* 0x000000ffff187224 */ /* 0x000fe200078e0005 */
[----:B------:R-:W-:Y:S01]  /*16320*/  ULDC UR45, c[0x0][0xc14] ;  /* 0x00030500002d7ab9 */ /* 0x000fe20000000800 */
[----:B------:R-:W-:Y:S01]  /*16330*/  IMAD.MOV.U32 R25, RZ, RZ, RZ ;  /* 0x000000ffff197224 */ /* 0x000fe200078e00ff */
[----:B------:R-:W-:-:S06]  /*16340*/  UMOV UR38, URZ ;  /* 0x0000003f00267c82 */ /* 0x000fcc0008000000 */
.L_x_11191:
        /* <DEDUP_REMOVED lines=13> */
.L_x_11184:
[----:B------:R-:W-:Y:S02]  /*16420*/  ULDC UR4, c[0x0][0xc14] ;  /* 0x0003050000047ab9 */ /* 0x000fe40000000800 */
[----:B------:R-:W-:-:S06]  /*16430*/  UISETP.GE.AND UP0, UPT, UR45, UR4, UPT ;  /* 0x000000042d00728c */ /* 0x000fcc000bf06270 */
[----:B------:R-:W-:-:S13]  /*16440*/  PLOP3.LUT P0, PT, PT, PT, UP0, 0x80, 0x0 ;  /* 0x000000000000781c */ /* 0x000fda0003f0f008 */
[----:B------:R-:W-:Y:S05]  /*16450*/  @!P0 BRA `(.L_x_11192) ;  /* 0xffffffc800bc8947 */ /* 0x000fea000383ffff */
.L_x_11126:
[----:B01----:R-:W2:Y:S01]  /*16460*/  LDL.LU R0, [R1] ;  /* 0x0000000001007983 */ /* 0x003ea20000300800 */
        /* <DEDUP_REMOVED lines=11> */
.L_x_11224:
[----:B------:R-:W-:Y:S05]  /*16520*/  BSYNC B0 ;  /* 0x0000000000007941 */ /* 0x000fea0003800000 */
.L_x_11193:
[----:B------:R-:W-:-:S03]  /*16530*/  UMOV UR4, 0xffffffff ;  /* 0xffffffff00047882 */ /* 0x000fc60000000000 */
[----:B------:R-:W-:Y:S05]  /*16540*/  BRA.DIV UR4, `(.L_x_11195) ;  /* 0x0000000a04a87947 */ /* 0x000fea000b800000 */
[----:B0-----:R-:W0:Y:S02]  /*16550*/  S2R R0, SR_TID.X ;  /* 0x0000000000007919 */ /* 0x001e240000002100 */
[----:B0-----:R-:W-:-:S04]  /*16560*/  SHF.R.U32.HI R0, RZ, 0x5, R0 ;  /* 0x00000005ff007819 */ /* 0x001fc80000011600 */
[----:B------:R-:W-:-:S05]  /*16570*/  LOP3.LUT R0, R0, 0x3, RZ, 0xc0, !PT ;  /* 0x0000000300007812 */ /* 0x000fca00078ec0ff */
[----:B------:R0:W1:Y:S02]  /*16580*/  SHFL.IDX PT, R14, R0, RZ, 0x1f ;  /* 0x00001fff000e7589 */ /* 0x00006400000e0000 */
.L_x_11227:
[----:B-1----:R-:W-:Y:S01]  /*16590*/  ISETP.NE.AND P0, PT, R14, RZ, PT ;  /* 0x000000ff0e00720c */ /* 0x002fe20003f05270 */
[----:B------:R-:W-:-:S12]  /*165a0*/  BSSY B0, `(.L_x_11196) ;  /* 0x000002b000007945 */ /* 0x000fd80003800000 */
[----:B------:R-:W-:Y:S05]  /*165b0*/  @P0 BRA `(.L_x_11197) ;  /* 0x0000000000a40947 */ /* 0x000fea0003800000 */
[----:B------:R-:W-:-:S03]  /*165c0*/  UMOV UR4, 0xffffffff ;  /* 0xffffffff00047882 */ /* 0x000fc60000000000 */
[----:B------:R-:W-:Y:S05]  /*165d0*/  BRA.DIV UR4, `(.L_x_11198) ;  /* 0x0000000a04b87947 */ /* 0x000fea000b800000 */
[----:B------:R-:W-:-:S13]  /*165e0*/  ELECT P6, URZ, PT ;  /* 0x00000000003f782f */ /* 0x000fda00038c0000 */
.L_x_11230:
[----:B------:R-:W-:Y:S05]  /*165f0*/  @!P6 BRA `(.L_x_11197) ;  /* 0x000000000094e947 */ /* 0x000fea0003800000 */
[----:B------:R-:W-:-:S06]  /*16600*/  ULOP3.LUT UR4, UR40, 0x2, URZ, 0xfc, !UPT ;  /* 0x0000000228047892 */ /* 0x000fcc000f8efc3f */
[----:B0-----:R-:W-:-:S05]  /*16610*/  IMAD.U32 R0, RZ, RZ, UR4 ;  /* 0x00000004ff007e24 */ /* 0x001fca000f8e00ff */
[----:B------:R-:W-:-:S13]  /*16620*/  ISETP.NE.AND P0, PT, R0, 0x3, PT ;  /* 0x000000030000780c */ /* 0x000fda0003f05270 */
[----:B------:R-:W-:Y:S05]  /*16630*/  @!P0 BRA `(.L_x_11199) ;  /* 0x0000000000048947 */ /* 0x000fea0003800000 */
[----:B------:R-:W-:Y:S01]  /*16640*/  BPT.TRAP 0x1 ;  /* 0x000000040000795c */ /* 0x000fe20000300000 */
.L_x_11199:
        /* <DEDUP_REMOVED lines=12> */
.L_x_11231:
[----:B------:R-:W1:Y:S02]  /*16710*/  SYNCS.PHASECHK.TRANS64.TRYWAIT P1, [R9+URZ], R0 ;  /* 0x00000000090075a7 */ /* 0x000e64000802017f */
[----:B-1----:R-:W-:Y:S05]  /*16720*/  @!P1 BRA `(.L_x_11201) ;  /* 0x0000000800989947 */ /* 0x002fea0003800000 */
.L_x_11232:
[----:B------:R-:W-:Y:S05]  /*16730*/  @!P0 BRA `(.L_x_11202) ;  /* 0x0000000000048947 */ /* 0x000fea0003800000 */
[----:B------:R-:W-:Y:S01]  /*16740*/  BPT.TRAP 0x1 ;  /* 0x000000040000795c */ /* 0x000fe20000300000 */
.L_x_11202:
[----:B------:R-:W-:-:S04]  /*16750*/  IMAD R17, R17, 0x8, R6 ;  /* 0x0000000811117824 */ /* 0x000fc800078e0206 */
[----:B------:R-:W2:Y:S02]  /*16760*/  SYNCS.PHASECHK.TRANS64.TRYWAIT P1, [R17+URZ+0x13260], R4 ;  /* 0x01326004110075a7 */ /* 0x000ea4000802017f */
[----:B--2---:R-:W-:Y:S05]  /*16770*/  @!P1 BRA `(.L_x_11203) ;  /* 0x0000000800989947 */ /* 0x004fea0003800000 */
.L_x_11233:
[----:B------:R-:W-:Y:S05]  /*16780*/  @!P0 BRA `(.L_x_11204) ;  /* 0x0000000000048947 */ /* 0x000fea0003800000 */
[----:B------:R-:W-:Y:S01]  /*16790*/  BPT.TRAP 0x1 ;  /* 0x000000040000795c */ /* 0x000fe20000300000 */
.L_x_11204:
[----:B------:R-:W-:-:S04]  /*167a0*/  IMAD R7, R7, 0x8, R6 ;  /* 0x0000000807077824 */ /* 0x000fc800078e0206 */
[----:B------:R-:W3:Y:S02]  /*167b0*/  SYNCS.PHASECHK.TRANS64.TRYWAIT P1, [R7+URZ+0x13260], R0 ;  /* 0x01326000070075a7 */ /* 0x000ee4000802017f */
[----:B---3--:R-:W-:Y:S05]  /*167c0*/  @!P1 BRA `(.L_x_11205) ;  /* 0x0000000800989947 */ /* 0x008fea0003800000 */
.L_x_11234:
[----:B------:R-:W-:Y:S05]  /*167d0*/  @!P0 BRA `(.L_x_11206) ;  /* 0x0000000000048947 */ /* 0x000fea0003800000 */
[----:B------:R-:W-:Y:S01]  /*167e0*/  BPT.TRAP 0x1 ;  /* 0x000000040000795c */ /* 0x000fe20000300000 */
.L_x_11206:
[----:B------:R-:W4:Y:S02]  /*167f0*/  SYNCS.PHASECHK.TRANS64.TRYWAIT P0, [R17+URZ+0x13280], R4 ;  /* 0x01328004110075a7 */ /* 0x000f24000800017f */
[----:B----4-:R-:W-:Y:S05]  /*16800*/  @!P0 BRA `(.L_x_11207) ;  /* 0x00000008009c8947 */ /* 0x010fea0003800000 */
.L_x_11208:
[----:B------:R0:W0:Y:S02]  /*16810*/  SYNCS.PHASECHK.TRANS64.TRYWAIT P0, [R7+URZ+0x13280], R0 ;  /* 0x01328000070075a7 */ /* 0x000024000800017f */
[----:B0-----:R-:W-:Y:S05]  /*16820*/  @!P0 NANOSLEEP.SYNCS 0x989680 ;  /* 0x009896800000895d */ /* 0x001fea0003900000 */
[----:B------:R-:W0:Y:S02]  /*16830*/  @!P0 SYNCS.PHASECHK.TRANS64 P0, [R7+URZ+0x13280], R0 ;  /* 0x01328000070085a7 */ /* 0x000e24000800007f */
[----:B0-----:R-:W-:Y:S05]  /*16840*/  @!P0 BRA `(.L_x_11208) ;  /* 0xfffffffc00f08947 */ /* 0x001fea000383ffff */
.L_x_11197:
[----:B------:R-:W-:Y:S05]  /*16850*/  BSYNC B0 ;  /* 0x0000000000007941 */ /* 0x000fea0003800000 */
.L_x_11196:
[----:B------:R-:W-:Y:S05]  /*16860*/  EXIT ;  /* 0x000000000000794d */ /* 0x000fea0003800000 */
.L_x_11024:
[----:B0-----:R-:W-:-:S04]  /*16870*/  IMAD.U32 R3, RZ, RZ, UR45 ;  /* 0x0000002dff037e24 */ /* 0x001fc8000f8e00ff */
[----:B------:R0:W1:Y:S03]  /*16880*/  SYNCS.PHASECHK.TRANS64.TRYWAIT P1, [R3+URZ+0x13200], R0 ;  /* 0x01320000030075a7 */ /* 0x000066000802017f */
[----:B-1----:R-:W-:Y:S05]  /*16890*/  @!P1 NANOSLEEP.SYNCS 0x989680 ;  /* 0x009896800000995d */ /* 0x002fea0003900000 */
[----:B------:R-:W1:Y:S02]  /*168a0*/  @!P1 SYNCS.PHASECHK.TRANS64 P1, [R3+URZ+0x13200], R0 ;  /* 0x01320000030095a7 */ /* 0x000e64000802007f */
[----:B-1----:R-:W-:Y:S05]  /*168b0*/  @!P1 BRA `(.L_x_11024) ;  /* 0xfffffffc00ec9947 */ /* 0x002fea000383ffff */
[----:B------:R-:W-:Y:S05]  /*168c0*/  BRA `(.L_x_11209) ;  /* 0xfffffeb000f87947 */ /* 0x000fea000383ffff */
.L_x_11028:
[----:B-1----:R1:W2:Y:S02]  /*168d0*/  SYNCS.PHASECHK.TRANS64.TRYWAIT P1, [R3+URZ+0x13230], R0 ;  /* 0x01323000030075a7 */ /* 0x0022a4000802017f */
[----:B--2---:R-:W-:Y:S05]  /*168e0*/  @!P1 NANOSLEEP.SYNCS 0x989680 ;  /* 0x009896800000995d */ /* 0x004fea0003900000 */
[----:B------:R-:W2:Y:S02]  /*168f0*/  @!P1 SYNCS.PHASECHK.TRANS64 P1, [R3+URZ+0x13230], R0 ;  /* 0x01323000030095a7 */ /* 0x000ea4000802007f */
[----:B--2---:R-:W-:Y:S05]  /*16900*/  @!P1 BRA `(.L_x_11028) ;  /* 0xfffffffc00f09947 */ /* 0x004fea000383ffff */
[----:B------:R-:W-:Y:S05]  /*16910*/  BRA `(.L_x_11027) ;  /* 0xfffffeb400147947 */ /* 0x000fea000383ffff */
.L_x_11044:
[----:B-1----:R-:W-:-:S04]  /*16920*/  IMAD.U32 R15, RZ, RZ, UR23 ;  /* 0x00000017ff0f7e24 */ /* 0x002fc8000f8e00ff */
[----:B------:R1:W2:Y:S03]  /*16930*/  SYNCS.PHASECHK.TRANS64.TRYWAIT P1, [R15+URZ+0x13230], R14 ;  /* 0x0132300e0f0075a7 */ /* 0x0002a6000802017f */
[----:B--2---:R-:W-:Y:S05]  /*16940*/  @!P1 NANOSLEEP.SYNCS 0x989680 ;  /* 0x009896800000995d */ /* 0x004fea0003900000 */
[----:B------:R-:W2:Y:S02]  /*16950*/  @!P1 SYNCS.PHASECHK.TRANS64 P1, [R15+URZ+0x13230], R14 ;  /* 0x0132300e0f0095a7 */ /* 0x000ea4000802007f */
[----:B--2---:R-:W-:Y:S05]  /*16960*/  @!P1 BRA `(.L_x_11044) ;  /* 0xfffffffc00ec9947 */ /* 0x004fea000383ffff */
[----:B------:R-:W-:Y:S05]  /*16970*/  BRA `(.L_x_11043) ;  /* 0xfffffef000307947 */ /* 0x000fea000383ffff */
.L_x_11048:
[----:B-1----:R-:W-:-:S04]  /*16980*/  IMAD.U32 R15, RZ, RZ, UR11 ;  /* 0x0000000bff0f7e24 */ /* 0x002fc8000f8e00ff */
[----:B------:R1:W2:Y:S03]  /*16990*/  SYNCS.PHASECHK.TRANS64.TRYWAIT P1, [R15+URZ+0x13250], R14 ;  /* 0x0132500e0f0075a7 */ /* 0x0002a6000802017f */
[----:B--2---:R-:W-:Y:S05]  /*169a0*/  @!P1 NANOSLEEP.SYNCS 0x989680 ;  /* 0x009896800000995d */ /* 0x004fea0003900000 */
[----:B------:R-:W2:Y:S02]  /*169b0*/  @!P1 SYNCS.PHASECHK.TRANS64 P1, [R15+URZ+0x13250], R14 ;  /* 0x0132500e0f0095a7 */ /* 0x000ea4000802007f */
[----:B--2---:R-:W-:Y:S05]  /*169c0*/  @!P1 BRA `(.L_x_11048) ;  /* 0xfffffffc00ec9947 */ /* 0x004fea000383ffff */
[----:B------:R-:W-:Y:S05]  /*169d0*/  BRA `(.L_x_11047) ;  /* 0xfffffef4003c7947 */ /* 0x000fea000383ffff */
.L_x_11066:
[----:B-1----:R-:W-:-:S04]  /*169e0*/  IMAD.U32 R3, RZ, RZ, UR6 ;  /* 0x00000006ff037e24 */ /* 0x002fc8000f8e00ff */
[----:B------:R1:W2:Y:S03]  /*169f0*/  SYNCS.PHASECHK.TRANS64.TRYWAIT P1, [R3+URZ+0x13230], R0 ;  /* 0x01323000030075a7 */ /* 0x0002a6000802017f */
[----:B--2---:R-:W-:Y:S05]  /*16a00*/  @!P1 NANOSLEEP.SYNCS 0x989680 ;  /* 0x009896800000995d */ /* 0x004fea0003900000 */
[----:B------:R-:W2:Y:S02]  /*16a10*/  @!P1 SYNCS.PHASECHK.TRANS64 P1, [R3+URZ+0x13230], R0 ;  /* 0x01323000030095a7 */ /* 0x000ea4000802007f */
[----:B--2---:R-:W-:Y:S05]  /*16a20*/  @!P1 BRA `(.L_x_11066) ;  /* 0xfffffffc00ec9947 */ /* 0x004fea000383ffff */
[----:B------:R-:W-:Y:S05]  /*16a30*/  BRA `(.L_x_11065) ;  /* 0xffffff3000347947 */ /* 0x000fea000383ffff */
.L_x_11070:
[----:B-1----:R-:W-:-:S04]  /*16a40*/  IMAD.U32 R3, RZ, RZ, UR11 ;  /* 0x0000000bff037e24 */ /* 0x002fc8000f8e00ff */
[----:B------:R1:W2:Y:S03]  /*16a50*/  SYNCS.PHASECHK.TRANS64.TRYWAIT P1, [R3+URZ+0x13250], R0 ;  /* 0x01325000030075a7 */ /* 0x0002a6000802017f */
[----:B--2---:R-:W-:Y:S05]  /*16a60*/  @!P1 NANOSLEEP.SYNCS 0x989680 ;  /* 0x009896800000995d */ /* 0x004fea0003900000 */
[----:B------:R-:W2:Y:S02]  /*16a70*/  @!P1 SYNCS.PHASECHK.TRANS64 P1, [R3+URZ+0x13250], R0 ;  /* 0x01325000030095a7 */ /* 0x000ea4000802007f */
[----:B--2---:R-:W-:Y:S05]  /*16a80*/  @!P1 BRA `(.L_x_11070) ;  /* 0xfffffffc00ec9947 */ /* 0x004fea000383ffff */
[----:B------:R-:W-:Y:S05]  /*16a90*/  BRA `(.L_x_11069) ;  /* 0xffffff3400407947 */ /* 0x000fea000383ffff */
.L_x_11077:
[----:B-1----:R-:W-:-:S04]  /*16aa0*/  IMAD.U32 R3, RZ, RZ, UR23 ;  /* 0x00000017ff037e24 */ /* 0x002fc8000f8e00ff */
[----:B------:R1:W2:Y:S03]  /*16ab0*/  SYNCS.PHASECHK.TRANS64.TRYWAIT P1, [R3+URZ+0x13230], R0 ;  /* 0x01323000030075a7 */ /* 0x0002a6000802017f */
[----:B--2---:R-:W-:Y:S05]  /*16ac0*/  @!P1 NANOSLEEP.SYNCS 0x989680 ;  /* 0x009896800000995d */ /* 0x004fea0003900000 */
[----:B------:R-:W2:Y:S02]  /*16ad0*/  @!P1 SYNCS.PHASECHK.TRANS64 P1, [R3+URZ+0x13230], R0 ;  /* 0x01323000030095a7 */ /* 0x000ea4000802007f */
[----:B--2---:R-:W-:Y:S05]  /*16ae0*/  @!P1 BRA `(.L_x_11077) ;  /* 0xfffffffc00ec9947 */ /* 0x004fea000383ffff */
[----:B------:R-:W-:Y:S05]  /*16af0*/  BRA `(.L_x_11076) ;  /* 0xffffff5000d07947 */ /* 0x000fea000383ffff */
.L_x_11081:
[----:B-1----:R-:W-:-:S04]  /*16b00*/  IMAD.U32 R3, RZ, RZ, UR11 ;  /* 0x0000000bff037e24 */ /* 0x002fc8000f8e00ff */
[----:B------:R1:W2:Y:S03]  /*16b10*/  SYNCS.PHASECHK.TRANS64.TRYWAIT P1, [R3+URZ+0x13250], R0 ;  /* 0x01325000030075a7 */ /* 0x0002a6000802017f */
[----:B--2---:R-:W-:Y:S05]  /*16b20*/  @!P1 NANOSLEEP.SYNCS 0x989680 ;  /* 0x009896800000995d */ /* 0x004fea0003900000 */
[----:B------:R-:W2:Y:S02]  /*16b30*/  @!P1 SYNCS.PHASECHK.TRANS64 P1, [R3+URZ+0x13250], R0 ;  /* 0x01325000030095a7 */ /* 0x000ea4000802007f */
[----:B--2---:R-:W-:Y:S05]  /*16b40*/  @!P1 BRA `(.L_x_11081) ;  /* 0xfffffffc00ec9947 */ /* 0x004fea000383ffff */
[----:B------:R-:W-:Y:S05]  /*16b50*/  BRA `(.L_x_11080) ;  /* 0xffffff5400dc7947 */ /* 0x000fea000383ffff */
.L_x_11095:
[----:B-1----:R-:W-:-:S04]  /*16b60*/  IMAD.U32 R7, RZ, RZ, UR14 ;  /* 0x0000000eff077e24 */ /* 0x002fc8000f8e00ff */
[----:B------:R1:W2:Y:S03]  /*16b70*/  SYNCS.PHASECHK.TRANS64.TRYWAIT P1, [R7+URZ+0x13250], R4 ;  /* 0x01325004070075a7 */ /* 0x0002a6000802017f */
[----:B--2---:R-:W-:Y:S05]  /*16b80*/  @!P1 NANOSLEEP.SYNCS 0x989680 ;  /* 0x009896800000995d */ /* 0x004fea0003900000 */
[----:B------:R-:W2:Y:S02]  /*16b90*/  @!P1 SYNCS.PHASECHK.TRANS64 P1, [R7+URZ+0x13250], R4 ;  /* 0x01325004070095a7 */ /* 0x000ea4000802007f */
[----:B--2---:R-:W-:Y:S05]  /*16ba0*/  @!P1 BRA `(.L_x_11095) ;  /* 0xfffffffc00ec9947 */ /* 0x004fea000383ffff */
[----:B------:R-:W-:Y:S05]  /*16bb0*/  BRA `(.L_x_11094) ;  /* 0xffffff9000207947 */ /* 0x000fea000383ffff */
.L_x_11143:
[----:B------:R-:W-:Y:S02]  /*16bc0*/  IMAD.MOV.U32 R13, RZ, RZ, R4 ;  /* 0x000000ffff0d7224 */ /* 0x000fe400078e0004 */
[----:B------:R-:W-:Y:S02]  /*16bd0*/  IMAD.MOV.U32 R12, RZ, RZ, RZ ;  /* 0x000000ffff0c7224 */ /* 0x000fe400078e00ff */
[----:B------:R-:W-:Y:S02]  /*16be0*/  IMAD.MOV.U32 R11, RZ, RZ, 0x1f ;  /* 0x0000001fff0b7424 */ /* 0x000fe400078e00ff */
[----:B------:R-:W-:-:S07]  /*16bf0*/  IMAD.MOV.U32 R15, RZ, RZ, -0x1 ;  /* 0xffffffffff0f7424 */ /* 0x000fce00078e00ff */
[----:B------:R-:W-:Y:S05]  /*16c00*/  WARPSYNC.COLLECTIVE R15, `(.L_x_11210) ;  /* 0x000000000f087348 */ /* 0x000fea0003c00000 */
[----:B------:R0:W1:Y:S02]  /*16c10*/  SHFL.IDX P6, R14, R13, R12, R11 ;  /* 0x0000000c0d0e7389 */ /* 0x00006400000c000b */
[----:B01----:R-:W-:Y:S01]  /*16c20*/  ENDCOLLECTIVE ;  /* 0x000000000000791b */ /* 0x003fe20003800000 */
.L_x_11210:
[----:B------:R-:W-:Y:S05]  /*16c30*/  BRA `(.L_x_11211) ;  /* 0xffffffd400187947 */ /* 0x000fea000383ffff */
.L_x_11145:
[----:B------:R-:W-:Y:S01]  /*16c40*/  BSSY B0, `(.L_x_11212) ;  /* 0x0000006000007945 */ /* 0x000fe20003800000 */
[----:B------:R-:W-:-:S07]  /*16c50*/  IMAD.MOV.U32 R15, RZ, RZ, -0x1 ;  /* 0xffffffffff0f7424 */ /* 0x000fce00078e00ff */
[----:B0-----:R-:W-:Y:S05]  /*16c60*/  WARPSYNC.COLLECTIVE R15, `(.L_x_11213) ;  /* 0x000000000f0c7348 */ /* 0x001fea0003c00000 */
[----:B------:R-:W-:Y:S02]  /*16c70*/  ELECT P6, UR62, PT ;  /* 0x00000000003e782f */ /* 0x000fe400038c0000 */
[----:B------:R-:W-:Y:S01]  /*16c80*/  MOV R14, UR62 ;  /* 0x0000003e000e7c02 */ /* 0x000fe20008000f00 */
[----:B0-----:R-:W-:Y:S10]  /*16c90*/  ENDCOLLECTIVE ;  /* 0x000000000000791b */ /* 0x001ff40003800000 */
.L_x_11213:
[----:B------:R-:W-:Y:S05]  /*16ca0*/  BSYNC B0 ;  /* 0x0000000000007941 */ /* 0x000fea0003800000 */
.L_x_11212:
[----:B------:R-:W-:Y:S05]  /*16cb0*/  BRA `(.L_x_11214) ;  /* 0xffffffd400147947 */ /* 0x000fea000383ffff */
.L_x_11148:
[----:B-1----:R1:W2:Y:S02]  /*16cc0*/  SYNCS.PHASECHK.TRANS64.TRYWAIT P2, [R5+URZ+0x13280], R2 ;  /* 0x01328002050075a7 */ /* 0x0022a4000804017f */
[----:B--2---:R-:W-:Y:S05]  /*16cd0*/  @!P2 NANOSLEEP.SYNCS 0x989680 ;  /* 0x009896800000a95d */ /* 0x004fea0003900000 */
[----:B------:R-:W2:Y:S02]  /*16ce0*/  @!P2 SYNCS.PHASECHK.TRANS64 P2, [R5+URZ+0x13280], R2 ;  /* 0x013280020500a5a7 */ /* 0x000ea4000804007f */
[----:B--2---:R-:W-:Y:S05]  /*16cf0*/  @!P2 BRA `(.L_x_11148) ;  /* 0xfffffffc00f0a947 */ /* 0x004fea000383ffff */
[----:B------:R-:W-:Y:S05]  /*16d00*/  BRA `(.L_x_11215) ;  /* 0xffffffd4006c7947 */ /* 0x000fea000383ffff */
.L_x_11150:
[----:B0-----:R0:W2:Y:S02]  /*16d10*/  SYNCS.PHASECHK.TRANS64.TRYWAIT P2, [R5+URZ+0x13240], R2 ;  /* 0x01324002050075a7 */ /* 0x0010a4000804017f */
[----:B--2---:R-:W-:Y:S05]  /*16d20*/  @!P2 NANOSLEEP.SYNCS 0x989680 ;  /* 0x009896800000a95d */ /* 0x004fea0003900000 */
[----:B------:R-:W2:Y:S02]  /*16d30*/  @!P2 SYNCS.PHASECHK.TRANS64 P2, [R5+URZ+0x13240], R2 ;  /* 0x013240020500a5a7 */ /* 0x000ea4000804007f */
[----:B--2---:R-:W-:Y:S05]  /*16d40*/  @!P2 BRA `(.L_x_11150) ;  /* 0xfffffffc00f0a947 */ /* 0x004fea000383ffff */
[----:B------:R-:W-:Y:S05]  /*16d50*/  BRA `(.L_x_11216) ;  /* 0xffffffd400c07947 */ /* 0x000fea000383ffff */
.L_x_11153:
[----:B0-----:R-:W-:-:S04]  /*16d60*/  IMAD.U32 R4, RZ, RZ, UR41 ;  /* 0x00000029ff047e24 */ /* 0x001fc8000f8e00ff */
[----:B------:R0:W1:Y:S03]  /*16d70*/  SYNCS.PHASECHK.TRANS64.TRYWAIT P0, [R4+URZ+0x13220], R3 ;  /* 0x01322003040075a7 */ /* 0x000066000800017f */
[----:B-1----:R-:W-:Y:S05]  /*16d80*/  @!P0 NANOSLEEP.SYNCS 0x989680 ;  /* 0x009896800000895d */ /* 0x002fea0003900000 */
[----:B------:R-:W1:Y:S02]  /*16d90*/  @!P0 SYNCS.PHASECHK.TRANS64 P0, [R4+URZ+0x13220], R3 ;  /* 0x01322003040085a7 */ /* 0x000e64000800007f */
[----:B-1----:R-:W-:Y:S05]  /*16da0*/  @!P0 BRA `(.L_x_11153) ;  /* 0xfffffffc00ec8947 */ /* 0x002fea000383ffff */
[----:B------:R-:W-:Y:S05]  /*16db0*/  BRA `(.L_x_11217) ;  /* 0xffffffd800747947 */ /* 0x000fea000383ffff */
.L_x_11159:
[----:B0-----:R0:W1:Y:S02]  /*16dc0*/  SYNCS.PHASECHK.TRANS64.TRYWAIT P0, [R6+URZ+0x13280], R5 ;  /* 0x01328005060075a7 */ /* 0x001064000800017f */
[----:B-1----:R-:W-:Y:S05]  /*16dd0*/  @!P0 NANOSLEEP.SYNCS 0x989680 ;  /* 0x009896800000895d */ /* 0x002fea0003900000 */
[----:B------:R-:W1:Y:S02]  /*16de0*/  @!P0 SYNCS.PHASECHK.TRANS64 P0, [R6+URZ+0x13280], R5 ;  /* 0x01328005060085a7 */ /* 0x000e64000800007f */
[----:B-1----:R-:W-:Y:S05]  /*16df0*/  @!P0 BRA `(.L_x_11159) ;  /* 0xfffffffc00f08947 */ /* 0x002fea000383ffff */
[----:B------:R-:W-:Y:S05]  /*16e00*/  BRA `(.L_x_11218) ;  /* 0xffffffdc000c7947 */ /* 0x000fea000383ffff */
.L_x_11164:
[----:B-1----:R1:W2:Y:S02]  /*16e10*/  SYNCS.PHASECHK.TRANS64.TRYWAIT P0, [R6+URZ+0x13240], R5 ;  /* 0x01324005060075a7 */ /* 0x0022a4000800017f */
[----:B--2---:R-:W-:Y:S05]  /*16e20*/  @!P0 NANOSLEEP.SYNCS 0x989680 ;  /* 0x009896800000895d */ /* 0x004fea0003900000 */
[----:B------:R-:W2:Y:S02]  /*16e30*/  @!P0 SYNCS.PHASECHK.TRANS64 P0, [R6+URZ+0x13240], R5 ;  /* 0x01324005060085a7 */ /* 0x000ea4000800007f */
[----:B--2---:R-:W-:Y:S05]  /*16e40*/  @!P0 BRA `(.L_x_11164) ;  /* 0xfffffffc00f08947 */ /* 0x004fea000383ffff */
[----:B------:R-:W-:Y:S05]  /*16e50*/  BRA `(.L_x_11219) ;  /* 0xffffffdc00887947 */ /* 0x000fea000383ffff */
.L_x_11170:
[----:B0-----:R0:W1:Y:S02]  /*16e60*/  SYNCS.PHASECHK.TRANS64.TRYWAIT P2, [R12+URZ+0x13270], R5 ;  /* 0x013270050c0075a7 */ /* 0x001064000804017f */
[----:B-1----:R-:W-:Y:S05]  /*16e70*/  @!P2 NANOSLEEP.SYNCS 0x989680 ;  /* 0x009896800000a95d */ /* 0x002fea0003900000 */
[----:B------:R-:W1:Y:S02]  /*16e80*/  @!P2 SYNCS.PHASECHK.TRANS64 P2, [R12+URZ+0x13270], R5 ;  /* 0x013270050c00a5a7 */ /* 0x000e64000804007f */
[----:B-1----:R-:W-:Y:S05]  /*16e90*/  @!P2 BRA `(.L_x_11170) ;  /* 0xfffffffc00f0a947 */ /* 0x002fea000383ffff */
[----:B------:R-:W-:Y:S05]  /*16ea0*/  BRA `(.L_x_11220) ;  /* 0xffffffe000247947 */ /* 0x000fea000383ffff */
.L_x_11172:
[----:B0-----:R0:W1:Y:S02]  /*16eb0*/  SYNCS.PHASECHK.TRANS64.TRYWAIT P2, [R12+URZ+0x13260], R5 ;  /* 0x013260050c0075a7 */ /* 0x001064000804017f */
[----:B-1----:R-:W-:Y:S05]  /*16ec0*/  @!P2 NANOSLEEP.SYNCS 0x989680 ;  /* 0x009896800000a95d */ /* 0x002fea0003900000 */
[----:B------:R-:W1:Y:S02]  /*16ed0*/  @!P2 SYNCS.PHASECHK.TRANS64 P2, [R12+URZ+0x13260], R5 ;  /* 0x013260050c00a5a7 */ /* 0x000e64000804007f */
[----:B-1----:R-:W-:Y:S05]  /*16ee0*/  @!P2 BRA `(.L_x_11172) ;  /* 0xfffffffc00f0a947 */ /* 0x002fea000383ffff */
[----:B------:R-:W-:Y:S05]  /*16ef0*/  BRA `(.L_x_11221) ;  /* 0xffffffe0002c7947 */ /* 0x000fea000383ffff */
.L_x_11179:
[----:B0-----:R0:W1:Y:S02]  /*16f00*/  SYNCS.PHASECHK.TRANS64.TRYWAIT P0, [R2+URZ+0x13270], R3 ;  /* 0x01327003020075a7 */ /* 0x001064000800017f */
[----:B-1----:R-:W-:Y:S05]  /*16f10*/  @!P0 NANOSLEEP.SYNCS 0x989680 ;  /* 0x009896800000895d */ /* 0x002fea0003900000 */
[----:B------:R-:W1:Y:S02]  /*16f20*/  @!P0 SYNCS.PHASECHK.TRANS64 P0, [R2+URZ+0x13270], R3 ;  /* 0x01327003020085a7 */ /* 0x000e64000800007f */
[----:B-1----:R-:W-:Y:S05]  /*16f30*/  @!P0 BRA `(.L_x_11179) ;  /* 0xfffffffc00f08947 */ /* 0x002fea000383ffff */
[----:B------:R-:W-:Y:S05]  /*16f40*/  BRA `(.L_x_11222) ;  /* 0xffffffe400547947 */ /* 0x000fea000383ffff */
.L_x_11181:
[----:B0-----:R0:W1:Y:S02]  /*16f50*/  SYNCS.PHASECHK.TRANS64.TRYWAIT P0, [R2+URZ+0x13260], R5 ;  /* 0x01326005020075a7 */ /* 0x001064000800017f */
[----:B-1----:R-:W-:Y:S05]  /*16f60*/  @!P0 NANOSLEEP.SYNCS 0x989680 ;  /* 0x009896800000895d */ /* 0x002fea0003900000 */
[----:B------:R-:W1:Y:S02]  /*16f70*/  @!P0 SYNCS.PHASECHK.TRANS64 P0, [R2+URZ+0x13260], R5 ;  /* 0x01326005020085a7 */ /* 0x000e64000800007f */
[----:B-1----:R-:W-:Y:S05]  /*16f80*/  @!P0 BRA `(.L_x_11181) ;  /* 0xfffffffc00f08947 */ /* 0x002fea000383ffff */
[----:B------:R-:W-:Y:S05]  /*16f90*/  BRA `(.L_x_11223) ;  /* 0xffffffe400607947 */ /* 0x000fea000383ffff */
.L_x_11194:
[----:B0-----:R0:W1:Y:S02]  /*16fa0*/  SYNCS.PHASECHK.TRANS64.TRYWAIT P0, [R6+URZ+0x13220], R0 ;  /* 0x01322000060075a7 */ /* 0x001064000800017f */
[----:B-1----:R-:W-:Y:S05]  /*16fb0*/  @!P0 NANOSLEEP.SYNCS 0x989680 ;  /* 0x009896800000895d */ /* 0x002fea0003900000 */
[----:B------:R-:W1:Y:S02]  /*16fc0*/  @!P0 SYNCS.PHASECHK.TRANS64 P0, [R6+URZ+0x13220], R0 ;  /* 0x01322000060085a7 */ /* 0x000e64000800007f */
[----:B-1----:R-:W-:Y:S05]  /*16fd0*/  @!P0 BRA `(.L_x_11194) ;  /* 0xfffffffc00f08947 */ /* 0x002fea000383ffff */
[----:B------:R-:W-:Y:S05]  /*16fe0*/  BRA `(.L_x_11224) ;  /* 0xfffffff4004c7947 */ /* 0x000fea000383ffff */
.L_x_11195:
        /* <DEDUP_REMOVED lines=11> */
.L_x_11226:
[----:B------:R-:W-:Y:S05]  /*170a0*/  BSYNC B0 ;  /* 0x0000000000007941 */ /* 0x000fea0003800000 */
.L_x_11225:
[----:B------:R-:W-:Y:S05]  /*170b0*/  BRA `(.L_x_11227) ;  /* 0xfffffff400347947 */ /* 0x000fea000383ffff */
.L_x_11198:
[----:B------:R-:W-:Y:S01]  /*170c0*/  BSSY B1, `(.L_x_11228) ;  /* 0x0000006000017945 */ /* 0x000fe20003800000 */
[----:B------:R-:W-:-:S07]  /*170d0*/  IMAD.MOV.U32 R15, RZ, RZ, -0x1 ;  /* 0xffffffffff0f7424 */ /* 0x000fce00078e00ff */
[----:B0-----:R-:W-:Y:S05]  /*170e0*/  WARPSYNC.COLLECTIVE R15, `(.L_x_11229) ;  /* 0x000000000f0c7348 */ /* 0x001fea0003c00000 */
[----:B------:R-:W-:Y:S02]  /*170f0*/  ELECT P6, UR62, PT ;  /* 0x00000000003e782f */ /* 0x000fe400038c0000 */
[----:B------:R-:W-:Y:S01]  /*17100*/  MOV R14, UR62 ;  /* 0x0000003e000e7c02 */ /* 0x000fe20008000f00 */
[----:B0-----:R-:W-:Y:S10]  /*17110*/  ENDCOLLECTIVE ;  /* 0x000000000000791b */ /* 0x001ff40003800000 */
.L_x_11229:
[----:B------:R-:W-:Y:S05]  /*17120*/  BSYNC B1 ;  /* 0x0000000000017941 */ /* 0x000fea0003800000 */
.L_x_11228:
[----:B------:R-:W-:Y:S05]  /*17130*/  BRA `(.L_x_11230) ;  /* 0xfffffff4002c7947 */ /* 0x000fea000383ffff */
.L_x_11200:
[----:B0-----:R0:W1:Y:S02]  /*17140*/  SYNCS.PHASECHK.TRANS64.TRYWAIT P1, [R5+URZ], R4 ;  /* 0x00000004050075a7 */ /* 0x001064000802017f */
[----:B-1----:R-:W-:Y:S05]  /*17150*/  @!P1 NANOSLEEP.SYNCS 0x989680 ;  /* 0x009896800000995d */ /* 0x002fea0003900000 */
[----:B------:R-:W1:Y:S02]  /*17160*/  @!P1 SYNCS.PHASECHK.TRANS64 P1, [R5+URZ], R4 ;  /* 0x00000004050095a7 */ /* 0x000e64000802007f */
[----:B-1----:R-:W-:Y:S05]  /*17170*/  @!P1 BRA `(.L_x_11200) ;  /* 0xfffffffc00f09947 */ /* 0x002fea000383ffff */
[----:B------:R-:W-:Y:S05]  /*17180*/  BRA `(.L_x_11231) ;  /* 0xfffffff400607947 */ /* 0x000fea000383ffff */
.L_x_11201:
[----:B-1----:R1:W2:Y:S02]  /*17190*/  SYNCS.PHASECHK.TRANS64.TRYWAIT P1, [R9+URZ], R0 ;  /* 0x00000000090075a7 */ /* 0x0022a4000802017f */
[----:B--2---:R-:W-:Y:S05]  /*171a0*/  @!P1 NANOSLEEP.SYNCS 0x989680 ;  /* 0x009896800000995d */ /* 0x004fea0003900000 */
[----:B------:R-:W2:Y:S02]  /*171b0*/  @!P1 SYNCS.PHASECHK.TRANS64 P1, [R9+URZ], R0 ;  /* 0x00000000090095a7 */ /* 0x000ea4000802007f */
[----:B--2---:R-:W-:Y:S05]  /*171c0*/  @!P1 BRA `(.L_x_11201) ;  /* 0xfffffffc00f09947 */ /* 0x004fea000383ffff */
[----:B------:R-:W-:Y:S05]  /*171d0*/  BRA `(.L_x_11232) ;  /* 0xfffffff400547947 */ /* 0x000fea000383ffff */
.L_x_11203:
[----:B--2---:R2:W3:Y:S02]  /*171e0*/  SYNCS.PHASECHK.TRANS64.TRYWAIT P1, [R17+URZ+0x13260], R4 ;  /* 0x01326004110075a7 */ /* 0x0044e4000802017f */
[----:B---3--:R-:W-:Y:S05]  /*171f0*/  @!P1 NANOSLEEP.SYNCS 0x989680 ;  /* 0x009896800000995d */ /* 0x008fea0003900000 */
[----:B------:R-:W3:Y:S02]  /*17200*/  @!P1 SYNCS.PHASECHK.TRANS64 P1, [R17+URZ+0x13260], R4 ;  /* 0x01326004110095a7 */ /* 0x000ee4000802007f */
[----:B---3--:R-:W-:Y:S05]  /*17210*/  @!P1 BRA `(.L_x_11203) ;  /* 0xfffffffc00f09947 */ /* 0x008fea000383ffff */
[----:B------:R-:W-:Y:S05]  /*17220*/  BRA `(.L_x_11233) ;  /* 0xfffffff400547947 */ /* 0x000fea000383ffff */
.L_x_11205:
[----:B---3--:R3:W4:Y:S02]  /*17230*/  SYNCS.PHASECHK.TRANS64.TRYWAIT P1, [R7+URZ+0x13260], R0 ;  /* 0x01326000070075a7 */ /* 0x008724000802017f */
[----:B----4-:R-:W-:Y:S05]  /*17240*/  @!P1 NANOSLEEP.SYNCS 0x989680 ;  /* 0x009896800000995d */ /* 0x010fea0003900000 */
[----:B------:R-:W4:Y:S02]  /*17250*/  @!P1 SYNCS.PHASECHK.TRANS64 P1, [R7+URZ+0x13260], R0 ;  /* 0x01326000070095a7 */ /* 0x000f24000802007f */
[----:B----4-:R-:W-:Y:S05]  /*17260*/  @!P1 BRA `(.L_x_11205) ;  /* 0xfffffffc00f09947 */ /* 0x010fea000383ffff */
[----:B------:R-:W-:Y:S05]  /*17270*/  BRA `(.L_x_11234) ;  /* 0xfffffff400547947 */ /* 0x000fea000383ffff */
.L_x_11207:
[----:B----4-:R4:W0:Y:S02]  /*17280*/  SYNCS.PHASECHK.TRANS64.TRYWAIT P0, [R17+URZ+0x13280], R4 ;  /* 0x01328004110075a7 */ /* 0x010824000800017f */
[----:B0-----:R-:W-:Y:S05]  /*17290*/  @!P0 NANOSLEEP.SYNCS 0x989680 ;  /* 0x009896800000895d */ /* 0x001fea0003900000 */
[----:B------:R-:W0:Y:S02]  /*172a0*/  @!P0 SYNCS.PHASECHK.TRANS64 P0, [R17+URZ+0x13280], R4 ;  /* 0x01328004110085a7 */ /* 0x000e24000800007f */
[----:B0-----:R-:W-:Y:S05]  /*172b0*/  @!P0 BRA `(.L_x_11207) ;  /* 0xfffffffc00f08947 */ /* 0x001fea000383ffff */
[----:B------:R-:W-:Y:S05]  /*172c0*/  BRA `(.L_x_11208) ;  /* 0xfffffff400507947 */ /* 0x000fea000383ffff */
.L_x_11235:
        /* <DEDUP_REMOVED lines=11> */
.L_x_12392:


//--------------------- .text._ZN7cutlass13device_kernelIN5flash11enable_sm90INS1_16FlashAttnFwdSm90INS1_25CollectiveMainloopFwdSm90ILi2EN4cute5tupleIJNS5_1CILi1EEES8_S8_EEENS6_IJNS7_ILi192EEENS7_ILi160EEENS7_ILi64EEEEEELi64ENS_12float_e4m3_tEfNS_4arch4Sm90ELb0ELb1ELb0ELb1ELb0ELb1ELb0ELb1ELb1ELb0ELb0ELb0EEENS1_21CollectiveEpilogueFwdINS6_IJSA_SC_SB_EEES9_NS_10bfloat16_tESG_Li384ELb1ELb0ELb0ELb1EEENS1_36VarlenDynamicPersistentTileSchedulerILi192ELi160ELi384ELi128ELb0ELb0ELb1ELb1ELb0ELb1EEEEEEEEEvNT_6ParamsE --------------------------
	.section	.text._ZN7cutlass13device_kernelIN5flash11enable_sm90INS1_16FlashAttnFwdSm90INS1_25CollectiveMainloopFwdSm90ILi2EN4cute5tupleIJNS5_1CILi1EEES8_S8_EEENS6_IJNS7_ILi192EEENS7_ILi160EEENS7_ILi64EEEEEELi64ENS_12float_e4m3_tEfNS_4arch4Sm90ELb0ELb1ELb0ELb1ELb0ELb1ELb0ELb1ELb1ELb0ELb0ELb0EEENS1_21CollectiveEpilogueFwdINS6_IJSA_SC_SB_EEES9_NS_10bfloat16_tESG_Li384ELb1ELb0ELb0ELb1EEENS1_36VarlenDynamicPersistentTileSchedulerILi192ELi160ELi384ELi128ELb0ELb0ELb1ELb1ELb0ELb1EEEEEEEEEvNT_6ParamsE,"ax",@progbits
	.align	128
.text._ZN7cutlass13device_kernelIN5flash11enable_sm90INS1_16FlashAttnFwdSm90INS1_25CollectiveMainloopFwdSm90ILi2EN4cute5tupleIJNS5_1CILi1EEES8_S8_EEENS6_IJNS7_ILi192EEENS7_ILi160EEENS7_ILi64EEEEEELi64ENS_12float_e4m3_tEfNS_4arch4Sm90ELb0ELb1ELb0ELb1ELb0ELb1ELb0ELb1ELb1ELb0ELb0ELb0EEENS1_21CollectiveEpilogueFwdINS6_IJSA_SC_SB_EEES9_NS_10bfloat16_tESG_Li384ELb1ELb0ELb0ELb1EEENS1_36VarlenDynamicPersistentTileSchedulerILi192ELi160ELi384ELi128ELb0ELb0ELb1ELb1ELb0ELb1EEEEEEEEEvNT_6ParamsE:
        .type           _ZN7cutlass13device_kernelIN5flash11enable_sm90INS1_16FlashAttnFwdSm90INS1_25CollectiveMainloopFwdSm90ILi2EN4cute5tupleIJNS5_1CILi1EEES8_S8_EEENS6_IJNS7_ILi192EEENS7_ILi160EEENS7_ILi64EEEEEELi64ENS_12float_e4m3_tEfNS_4arch4Sm90ELb0ELb1ELb0ELb1ELb0ELb1ELb0ELb1ELb1ELb0ELb0ELb0EEENS1_21CollectiveEpilogueFwdINS6_IJSA_SC_SB_EEES9_NS_10bfloat16_tESG_Li384ELb1ELb0ELb0ELb1EEENS1_36VarlenDynamicPersistentTileSchedulerILi192ELi160ELi384ELi128ELb0ELb0ELb1ELb1ELb0ELb1EEEEEEEEEvNT_6ParamsE,@function
        .size           _ZN7cutlass13device_kernelIN5flash11enable_sm90INS1_16FlashAttnFwdSm90INS1_25CollectiveMainloopFwdSm90ILi2EN4cute5tupleIJNS5_1CILi1EEES8_S8_EEENS6_IJNS7_ILi192EEENS7_ILi160EEENS7_ILi64EEEEEELi64ENS_12float_e4m3_tEfNS_4arch4Sm90ELb0ELb1ELb0ELb1ELb0ELb1ELb0ELb1ELb1ELb0ELb0ELb0EEENS1_21CollectiveEpilogueFwdINS6_IJSA_SC_SB_EEES9_NS_10bfloat16_tESG_Li384ELb1ELb0ELb0ELb1EEENS1_36VarlenDynamicPersistentTileSchedulerILi192ELi160ELi384ELi128ELb0ELb0ELb1ELb1ELb0ELb1EEEEEEEEEvNT_6ParamsE,(.L_x_12393 - _ZN7cutlass13device_kernelIN5flash11enable_sm90INS1_16FlashAttnFwdSm90INS1_25CollectiveMainloopFwdSm90ILi2EN4cute5tupleIJNS5_1CILi1EEES8_S8_EEENS6_IJNS7_ILi192EEENS7_ILi160EEENS7_ILi64EEEEEELi64ENS_12float_e4m3_tEfNS_4arch4Sm90ELb0ELb1ELb0ELb1ELb0ELb1ELb0ELb1ELb1ELb0ELb0ELb0EEENS1_21CollectiveEpilogueFwdINS6_IJSA_SC_SB_EEES9_NS_10bfloat16_tESG_Li384ELb1ELb0ELb0ELb1EEENS1_36VarlenDynamicPersistentTileSchedulerILi192ELi160ELi384ELi128ELb0ELb0ELb1ELb1ELb0ELb1EEEEEEEEEvNT_6ParamsE)
        .other          _ZN7cutlass13device_kernelIN5flash11enable_sm90INS1_16FlashAttnFwdSm90INS1_25CollectiveMainloopFwdSm90ILi2EN4cute5tupleIJNS5_1CILi1EEES8_S8_EEENS6_IJNS7_ILi192EEENS7_ILi160EEENS7_ILi64EEEEEELi64ENS_12float_e4m3_tEfNS_4arch4Sm90ELb0ELb1ELb0ELb1ELb0ELb1ELb0ELb1ELb1ELb0ELb0ELb0EEENS1_21CollectiveEpilogueFwdINS6_IJSA_SC_SB_EEES9_NS_10bfloat16_tESG_Li384ELb1ELb0ELb0ELb1EEENS1_36VarlenDynamicPersistentTileSchedulerILi192ELi160ELi384ELi128ELb0ELb0ELb1ELb1ELb0ELb1EEEEEEEEEvNT_6ParamsE,@"STO_CUDA_ENTRY STV_DEFAULT"
_ZN7cutlass13device_kernelIN5flash11enable_sm90INS1_16FlashAttnFwdSm90INS1_25CollectiveMainloopFwdSm90ILi2EN4cute5tupleIJNS5_1CILi1EEES8_S8_EEENS6_IJNS7_ILi192EEENS7_ILi160EEENS7_ILi64EEEEEELi64ENS_12float_e4m3_tEfNS_4arch4Sm90ELb0ELb1ELb0ELb1ELb0ELb1ELb0ELb1ELb1ELb0ELb0ELb0EEENS1_21CollectiveEpilogueFwdINS6_IJSA_SC_SB_EEES9_NS_10bfloat16_tESG_Li384ELb1ELb0ELb0ELb1EEENS1_36VarlenDynamicPersistentTileSchedulerILi192ELi160ELi384ELi128ELb0ELb0ELb1ELb1ELb0ELb1EEEEEEEEEvNT_6ParamsE:
        /* <DEDUP_REMOVED lines=26> */
.L_x_11237:
[----:B------:R-:W-:Y:S05]  /*01a0*/  BSYNC B0 ;  /* 0x0000000000007941 */ /* 0x000fea0003800000 */
.L_x_11236:
[----:B------:R-:W-:Y:S01]  /*01b0*/  VOTEU.ANY UP0, P0 ;  /* 0x00000000003f7886 */ /* 0x000fe20000000100 */
[----:B------:R-:W0:Y:S01]  /*01c0*/  SHFL.IDX PT, R2, R0, RZ, 0x1f ;  /* 0x00001fff00027589 */ /* 0x000e2200000e0000 */
[----:B------:R-:W-:Y:S01]  /*01d0*/  UMOV UR4, 0x1 ;  /* 0x0000000100047882 */ /* 0x000fe20000000000 */
[----:B------:R-:W-:Y:S01]  /*01e0*/  UMOV UR7, 0x180 ;  /* 0x0000018000077882 */ /* 0x000fe20000000000 */
[----:B------:R-:W-:Y:S01]  /*01f0*/  VOTEU.ANY UP1, P0 ;  /* 0x00000000003f7886 */ /* 0x000fe20000020100 */
[----:B------:R-:W1:Y:S01]  /*0200*/  @UP0 S2UR UR8, SR_CgaCtaId ;  /* 0x00000000000809c3 */ /* 0x000e620000008800 */
[----:B------:R-:W-:Y:S01]  /*0210*/  @UP0 UMOV UR6, 0x400 ;  /* 0x0000040000060882 */ /* 0x000fe20000000000 */
[----:B------:R-:W-:-:S04]  /*0220*/  @UP0 UIADD3 UR4, -UR4, 0x100000, URZ ;  /* 0x0010000004040890 */ /* 0x000fc8000fffe13f */
[----:B------:R-:W-:Y:S02]  /*0230*/  @UP0 USHF.L.U32 UR5, UR4, 0xb, URZ ;  /* 0x0000000b04050899 */ /* 0x000fe4000800063f */
[----:B------:R-:W-:Y:S01]  /*0240*/  @UP0 USHF.L.U32 UR4, UR4, 0x1, URZ ;  /* 0x0000000104040899 */ /* 0x000fe2000800063f */
[----:B0-----:R-:W-:Y:S02]  /*0250*/  ISETP.NE.AND P1, PT, R2, RZ, PT ;  /* 0x000000ff0200720c */ /* 0x001fe40003f25270 */
[----:B------:R-:W-:Y:S01]  /*0260*/  SHF.R.U32.HI R2, RZ, 0x7, R3 ;  /* 0x00000007ff027819 */ /* 0x000fe20000011603 */
[----:B-1----:R-:W-:Y:S02]  /*0270*/  @UP0 ULEA UR8, UR8, UR6, 0x18 ;  /* 0x0000000608080291 */ /* 0x002fe4000f8ec03f */
[----:B------:R-:W-:-:S04]  /*0280*/  @UP0 UIADD3 UR6, -UR7, 0x100000, URZ ;  /* 0x0010000007060890 */ /* 0x000fc8000fffe13f */
[----:B------:R-:W-:Y:S02]  /*0290*/  @UP0 USHF.L.U32 UR7, UR6, 0xb, URZ ;  /* 0x0000000b06070899 */ /* 0x000fe4000800063f */
[----:B------:R-:W-:Y:S01]  /*02a0*/  @UP0 USHF.L.U32 UR6, UR6, 0x1, URZ ;  /* 0x0000000106060899 */ /* 0x000fe2000800063f */
[----:B------:R-:W-:Y:S01]  /*02b0*/  VOTEU.ANY UP0, P0 ;  /* 0x00000000003f7886 */ /* 0x000fe20000000100 */
[----:B------:R-:W0:Y:S04]  /*02c0*/  SHFL.IDX PT, R2, R2, RZ, 0x1f ;  /* 0x00001fff02027589 */ /* 0x000e2800000e0000 */
[----:B------:R-:W1:Y:S02]  /*02d0*/  FENCE.VIEW.ASYNC.S ;  /* 0x00000000000073c6 */ /* 0x000e640000000000 */
[----:B-1----:R1:W2:Y:S04]  /*02e0*/  @UP0 SYNCS.EXCH.64 URZ, [UR8+0x13200], UR4 ;  /* 0x01320004083f05b2 */ /* 0x0022a80008000100 */
        /* <DEDUP_REMOVED lines=16> */
[----:B------:R4:W0:Y:S01]  /*03f0*/  SYNCS.EXCH.64 URZ, [UR8+0x13240], UR4 ;  /* 0x01324004083f75b2 */ /* 0x0008220008000100 */
[----:B------:R4:W0:Y:S01]  /*0400*/  SYNCS.EXCH.64 URZ, [UR8+0x13238], UR6 ;  /* 0x01323806083f75b2 */ /* 0x0008220008000100 */
[----:B------:R4:W0:Y:S02]  /*0410*/  SYNCS.EXCH.64 URZ, [UR8+0x13248], UR4 ;  /* 0x01324804083f75b2 */ /* 0x0008240008000100 */
[----:B----4-:R-:W-:Y:S01]  /*0420*/  NOP ;  /* 0x0000000000007918 */ /* 0x010fe20000000000 */
.L_x_11238:
        /* <DEDUP_REMOVED lines=22> */
.L_x_11239:
        /* <DEDUP_REMOVED lines=14> */
[----:B------:R4:W0:Y:S01]  /*0670*/  SYNCS.EXCH.64 URZ, [UR6+0x13280], UR4 ;  /* 0x01328004063f75b2 */ /* 0x0008220008000100 */
[----:B------:R4:W0:Y:S01]  /*0680*/  SYNCS.EXCH.64 URZ, [UR6+0x13278], UR4 ;  /* 0x01327804063f75b2 */ /* 0x0008220008000100 */
[----:B------:R4:W0:Y:S02]  /*0690*/  SYNCS.EXCH.64 URZ, [UR6+0x13288], UR4 ;  /* 0x01328804063f75b2 */ /* 0x0008240008000100 */
[----:B----4-:R-:W-:Y:S01]  /*06a0*/  NOP ;  /* 0x0000000000007918 */ /* 0x010fe20000000000 */
.L_x_11240:
        /* <DEDUP_REMOVED lines=22> */
.L_x_11241:
        /* <DEDUP_REMOVED lines=22> */
.L_x_11242:
[----:B0-----:R-:W-:Y:S01]  /*0970*/  ISETP.NE.AND P0, PT, R2, RZ, PT ;  /* 0x000000ff0200720c */ /* 0x001fe20003f05270 */
[----:B------:R-:W-:Y:S01]  /*0980*/  IMAD.MOV.U32 R2, RZ, RZ, 0x1 ;  /* 0x00000001ff027424 */ /* 0x000fe200078e00ff */
[----:B------:R-:W-:Y:S01]  /*0990*/  NOP ;  /* 0x0000000000007918 */ /* 0x000fe20000000000 */
[----:B------:R-:W-:Y:S01]  /*09a0*/  ULDC.64 UR40, c[0x0][0x208] ;  /* 0x0000820000287ab9 */ /* 0x000fe20000000a00 */
[----:B------:R-:W-:Y:S02]  /*09b0*/  BSSY B8, `(.L_x_11243) ;  /* 0x0001f16000087945 */ /* 0x000fe40003800000 */
[----:B------:R-:W-:-:S05]  /*09c0*/  SEL R2, R2, 0x2, !P0 ;  /* 0x0000000202027807 */ /* 0x000fca0004000000 */
[----:B------:R0:W-:Y:S01]  /*09d0*/  STL [R1+0x14], R2 ;  /* 0x0000140201007387 */ /* 0x0001e20000100800 */
[----:B-123--:R-:W-:Y:S06]  /*09e0*/  BAR.SYNC.DEFER_BLOCKING 0x0 ;  /* 0x0000000000007b1d */ /* 0x00efec0000010000 */
[----:B------:R-:W-:Y:S05]  /*09f0*/  @!P0 BRA `(.L_x_11244) ;  /* 0x00000194006c8947 */ /* 0x000fea0003800000 */
.L_x_11245:
[----:B------:R-:W-:-:S08]  /*0a00*/  NOP ;  /* 0x0000000000007918 */ /* 0x000fd00000000000 */
[----:B------:R-:W1:Y:S02]  /*0a10*/  USETMAXREG.TRY_ALLOC.CTAPOOL UP0, 0xa0 ;  /* 0x000000a0000079c8 */ /* 0x000e640008000600 */
[----:B-1----:R-:W-:-:S13]  /*0a20*/  PLOP3.LUT P0, PT, PT, PT, UP0, 0x80, 0x0 ;  /* 0x000000000000781c */ /* 0x002fda0003f0f008 */
[----:B------:R-:W-:Y:S05]  /*0a30*/  @!P0 BRA `(.L_x_11245) ;  /* 0xfffffffc00f08947 */ /* 0x000fea000383ffff */
[----:B------:R-:W1:Y:S08]  /*0a40*/  S2UR UR4, SR_CgaCtaId ;  /* 0x00000000000479c3 */ /* 0x000e700000008800 */
[----:B------:R-:W-:Y:S06]  /*0a50*/  BAR.ARV 0x8, 0x1a0 ;  /* 0x0206800000007b1d */ /* 0x000fec0000002000 */
[----:B------:R-:W-:-:S02]  /*0a60*/  MOV R18, 0x400 ;  /* 0x0000040000127802 */ /* 0x000fc40000000f00 */
[----:B------:R-:W-:Y:S01]  /*0a70*/  BAR.SYNC.DEFER_BLOCKING 0x5, 0x200 ;  /* 0x0148000000007b1d */ /* 0x000fe20000010000 */
[----:B-1----:R-:W-:-:S05]  /*0a80*/  IMAD.U32 R0, RZ, RZ, UR4 ;  /* 0x00000004ff007e24 */ /* 0x002fca000f8e00ff */
[----:B------:R-:W-:Y:S01]  /*0a90*/  ULDC UR4, c[0x0][0xc14] ;  /* 0x0003050000047ab9 */ /* 0x000fe20000000800 */
[----:B------:R-:W-:Y:S01]  /*0aa0*/  LEA R18, R0, R18, 0x18 ;  /* 0x0000001200127211 */ /* 0x000fe200078ec0ff */
[----:B------:R-:W-:Y:S04]  /*0ab0*/  STL [R1+0x40], R0 ;  /* 0x0000400001007387 */ /* 0x000fe80000100800 */
[----:B------:R-:W1:Y:S01]  /*0ac0*/  LDS.128 R12, [R18+0x132d0] ;  /* 0x0132d000120c7984 */ /* 0x000e620000000c00 */
[----:B------:R-:W-:Y:S06]  /*0ad0*/  BAR.ARV 0x4, 0x200 ;  /* 0x0108000000007b1d */ /* 0x000fec0000002000 */
[----:B-1----:R-:W-:-:S13]  /*0ae0*/  ISETP.GE.AND P0, PT, R15, UR4, PT ;  /* 0x000000040f007c0c */ /* 0x002fda000bf06270 */
[----:B------:R-:W-:Y:S05]  /*0af0*/  @P0 BRA `(.L_x_11246) ;  /* 0x000001f000040947 */ /* 0x000fea0003800000 */
[----:B------:R-:W2:Y:S01]  /*0b00*/  LDL.LU R12, [R1+0x14] ;  /* 0x00001400010c7983 */ /* 0x000ea20000300800 */
[----:B------:R-:W1:Y:S02]  /*0b10*/  S2R R0, SR_TID.X ;  /* 0x0000000000007919 */ /* 0x000e640000002100 */
[----:B-1----:R-:W-:-:S05]  /*0b20*/  VIADD R0, R0, 0xffffff80 ;  /* 0xffffff8000007836 */ /* 0x002fca0000000000 */
[----:B------:R-:W-:-:S04]  /*0b30*/  SHF.R.S32.HI R3, RZ, 0x1f, R0 ;  /* 0x0000001fff037819 */ /* 0x000fc80000011400 */
[CC--:B0-----:R-:W-:Y:S02]  /*0b40*/  LEA.HI R2, R3.reuse, R0.reuse, RZ, 0x7 ;  /* 0x0000000003027211 */ /* 0x0c1fe400078f38ff */
[-C--:B------:R-:W-:Y:S02]  /*0b50*/  LEA.HI R4, R0, R0.reuse, RZ, 0x1 ;  /* 0x0000000000047211 */ /* 0x080fe400078f08ff */
[----:B------:R-:W-:Y:S02]  /*0b60*/  LOP3.LUT R9, R2, 0xffffff80, RZ, 0xc0, !PT ;  /* 0xffffff8002097812 */ /* 0x000fe400078ec0ff */
[----:B------:R-:W-:Y:S02]  /*0b70*/  SHF.R.S32.HI R16, RZ, 0x1, R4 ;  /* 0x00000001ff107819 */ /* 0x000fe40000011404 */
[CC--:B------:R-:W-:Y:S01]  /*0b80*/  LEA.HI R5, R3.reuse, R0.reuse, RZ, 0x2 ;  /* 0x0000000003057211 */ /* 0x0c0fe200078f10ff */
[----:B------:R-:W-:Y:S01]  /*0b90*/  IMAD.IADD R9, R0, 0x1, -R9 ;  /* 0x0000000100097824 */ /* 0x000fe200078e0a09 */
[----:B------:R-:W-:-:S02]  /*0ba0*/  LEA.HI R7, R3, R0, RZ, 0x4 ;  /* 0x0000000003077211 */ /* 0x000fc400078f20ff */
[----:B------:R-:W-:Y:S02]  /*0bb0*/  SHF.R.S32.HI R2, RZ, 0x7, R2 ;  /* 0x00000007ff027819 */ /* 0x000fe40000011402 */
[C---:B------:R-:W-:Y:S02]  /*0bc0*/  LOP3.LUT R3, R4.reuse, 0xfffffffe, RZ, 0xc0, !PT ;  /* 0xfffffffe04037812 */ /* 0x040fe400078ec0ff */
[----:B------:R-:W-:Y:S02]  /*0bd0*/  LEA.HI R6, R4, R16, RZ, 0x1 ;  /* 0x0000001004067211 */ /* 0x000fe400078f08ff */
[--C-:B------:R-:W-:Y:S02]  /*0be0*/  SHF.R.S32.HI R4, RZ, 0x2, R5.reuse ;  /* 0x00000002ff047819 */ /* 0x100fe40000011405 */
[----:B------:R-:W-:Y:S02]  /*0bf0*/  SHF.R.S32.HI R5, RZ, 0x1f, R5 ;  /* 0x0000001fff057819 */ /* 0x000fe40000011405 */
[----:B------:R-:W-:Y:S01]  /*0c00*/  SHF.R.S32.HI R10, RZ, 0x1f, R9 ;  /* 0x0000001fff0a7819 */ /* 0x000fe20000011409 */
[----:B------:R-:W-:Y:S01]  /*0c10*/  IMAD.HI R8, R2, 0x55555556, RZ ;  /* 0x5555555602087827 */ /* 0x000fe200078e02ff */
[----:B------:R-:W-:-:S03]  /*0c20*/  LEA.HI R5, R5, R4, RZ, 0x2 ;  /* 0x0000000405057211 */ /* 0x000fc600078f10ff */
[----:B------:R-:W-:Y:S01]  /*0c30*/  IMAD.IADD R3, R0, 0x1, -R3 ;  /* 0x0000000100037824 */ /* 0x000fe200078e0a03 */
[----:B------:R-:W-:Y:S02]  /*0c40*/  LEA.HI R0, R10, R9, RZ, 0x2 ;  /* 0x000000090a007211 */ /* 0x000fe400078f10ff */
[----:B------:R-:W-:Y:S02]  /*0c50*/  LEA.HI R11, R8, R8, RZ, 0x1 ;  /* 0x00000008080b7211 */ /* 0x000fe400078f08ff */
[----:B------:R-:W-:Y:S02]  /*0c60*/  LOP3.LUT R5, R5, 0xfffffffc, RZ, 0xc0, !PT ;  /* 0xfffffffc05057812 */ /* 0x000fe400078ec0ff */
[--C-:B------:R-:W-:Y:S02]  /*0c70*/  SHF.R.S32.HI R8, RZ, 0x2, R0.reuse ;  /* 0x00000002ff087819 */ /* 0x100fe40000011400 */
[----:B------:R-:W-:Y:S01]  /*0c80*/  SHF.R.S32.HI R17, RZ, 0x1f, R0 ;  /* 0x0000001fff117819 */ /* 0x000fe20000011400 */
[----:B------:R-:W-:-:S03]  /*0c90*/  IMAD.IADD R5, R4, 0x1, -R5 ;  /* 0x0000000104057824 */ /* 0x000fc600078e0a05 */
[----:B------:R-:W-:Y:S01]  /*0ca0*/  LEA.HI R17, R17, R8, RZ, 0x3 ;  /* 0x0000000811117211 */ /* 0x000fe200078f18ff */
[----:B------:R-:W-:Y:S01]  /*0cb0*/  IMAD R11, R11, -0x3, R2 ;  /* 0xfffffffd0b0b7824 */ /* 0x000fe200078e0202 */
[----:B------:R-:W-:Y:S01]  /*0cc0*/  LOP3.LUT R6, R6, 0x3fffffe, RZ, 0xc0, !PT ;  /* 0x03fffffe06067812 */ /* 0x000fe200078ec0ff */
[----:B------:R-:W-:Y:S01]  /*0cd0*/  IMAD.SHL.U32 R5, R5, 0x80, RZ ;  /* 0x0000008005057824 */ /* 0x000fe200078e00ff */
[----:B------:R-:W-:Y:S02]  /*0ce0*/  LOP3.LUT R17, R17, 0xfffffff8, RZ, 0xc0, !PT ;  /* 0xfffffff811117812 */ /* 0x000fe400078ec0ff */
[----:B------:R-:W-:Y:S02]  /*0cf0*/  LEA.HI R10, R10, R9, RZ, 0x5 ;  /* 0x000000090a0a7211 */ /* 0x000fe400078f28ff */
[----:B------:R-:W-:Y:S01]  /*0d00*/  LOP3.LUT R2, R0, 0x7ffffffc, RZ, 0xc0, !PT ;  /* 0x7ffffffc00027812 */ /* 0x000fe200078ec0ff */
[----:B------:R-:W-:Y:S01]  /*0d10*/  IMAD.IADD R6, R16, 0x1, -R6 ;  /* 0x0000000110067824 */ /* 0x000fe200078e0a06 */
[----:B------:R-:W-:Y:S01]  /*0d20*/  SHF.R.S32.HI R10, RZ, 0x5, R10 ;  /* 0x00000005ff0a7819 */ /* 0x000fe2000001140a */
[----:B------:R-:W-:Y:S01]  /*0d30*/  IMAD.IADD R17, R8, 0x1, -R17 ;  /* 0x0000000108117824 */ /* 0x000fe200078e0a11 */
[----:B------:R-:W-:Y:S01]  /*0d40*/  LOP3.LUT R16, R5, 0x180, RZ, 0xc0, !PT ;  /* 0x0000018005107812 */ /* 0x000fe200078ec0ff */
[----:B------:R-:W-:-:S02]  /*0d50*/  IMAD.IADD R2, R9, 0x1, -R2 ;  /* 0x0000000109027824 */ /* 0x000fc400078e0a02 */
[----:B------:R-:W-:Y:S02]  /*0d60*/  IMAD R10, R10, 0x10, R17 ;  /* 0x000000100a0a7824 */ /* 0x000fe400078e0211 */
[----:B------:R-:W-:Y:S01]  /*0d70*/  STL [R1+0x50], R16 ;  /* 0x0000501001007387 */ /* 0x000fe20000100800 */
[----:B------:R-:W-:-:S03]  /*0d80*/  IMAD.SHL.U32 R22, R3, 0x10, RZ ;  /* 0x0000001003167824 */ /* 0x000fc600078e00ff */
[----:B------:R0:W-:Y:S01]  /*0d90*/  STL [R1+0x28], R2 ;  /* 0x0000280201007387 */ /* 0x0001e20000100800 */
[----:B------:R-:W-:-:S03]  /*0da0*/  SHF.R.S32.HI R7, RZ, 0x4, R7 ;  /* 0x00000004ff077819 */ /* 0x000fc60000011407 */
[----:B------:R-:W-:Y:S01]  /*0db0*/  STL [R1+0x34], R13 ;  /* 0x0000340d01007387 */ /* 0x000fe20000100800 */
[----:B0-----:R-:W-:Y:S01]  /*0dc0*/  IMAD R2, R11, 0x40, R10 ;  /* 0x000000400b027824 */ /* 0x001fe200078e020a */
[C---:B------:R-:W-:Y:S01]  /*0dd0*/  LOP3.LUT R0, R16.reuse, 0x10, R22, 0xf8, !PT ;  /* 0x0000001010007812 */ /* 0x040fe200078ef816 */
[----:B------:R-:W-:Y:S01]  /*0de0*/  IMAD R6, R7, 0x8, R6 ;  /* 0x0000000807067824 */ /* 0x000fe200078e0206 */
[----:B------:R-:W-:Y:S02]  /*0df0*/  SHF.R.U32.HI R3, RZ, 0x3, R16 ;  /* 0x00000003ff037819 */ /* 0x000fe40000011610 */
[----:B------:R2:W-:Y:S01]  /*0e00*/  STL [R1+0x70], R2 ;  /* 0x0000700201007387 */ /* 0x0005e20000100800 */
[----:B------:R-:W-:-:S03]  /*0e10*/  LOP3.LUT R4, R16, 0x30, R22, 0xf8, !PT ;  /* 0x0000003010047812 */ /* 0x000fc600078ef816 */
[----:B------:R-:W-:Y:S01]  /*0e20*/  STL [R1+0x38], R14 ;  /* 0x0000380e01007387 */ /* 0x000fe20000100800 */
[----:B------:R-:W-:-:S03]  /*0e30*/  LOP3.LUT R0, R0, R3, RZ, 0x3c, !PT ;  /* 0x0000000300007212 */ /* 0x000fc600078e3cff */
[----:B------:R-:W-:Y:S01]  /*0e40*/  STL [R1+0x3c], R15 ;  /* 0x00003c0f01007387 */ /* 0x000fe20000100800 */
[----:B------:R-:W-:-:S03]  /*0e50*/  LOP3.LUT R3, R4, R3, RZ, 0x3c, !PT ;  /* 0x0000000304037212 */ /* 0x000fc600078e3cff */
[----:B------:R-:W-:Y:S01]  /*0e60*/  STL [R1+0x60], RZ ;  /* 0x000060ff01007387 */ /* 0x000fe20000100800 */
[----:B------:R-:W-:Y:S01]  /*0e70*/  CS2R R156, SRZ ;  /* 0x00000000009c7805 */ /* 0x000fe2000001ff00 */
[----:B------:R-:W-:Y:S01]  /*0e80*/  IMAD.MOV.U32 R19, RZ, RZ, RZ ;  /* 0x000000ffff137224 */ /* 0x000fe200078e00ff */
[----:B--2---:R-:W-:-:S05]  /*0e90*/  LOP3.LUT R2, R12, 0x1, RZ, 0xfc, !PT ;  /* 0x000000010c027812 */ /* 0x004fca00078efcff */
[----:B------:R0:W-:Y:S02]  /*0ea0*/  STL [R1+0x10], R2 ;  /* 0x0000100201007387 */ /* 0x0001e40000100800 */
[----:B0-----:R-:W-:-:S04]  /*0eb0*/  IMAD.SHL.U32 R2, R6, 0x40, RZ ;  /* 0x0000004006027824 */ /* 0x001fc800078e00ff */
[----:B------:R-:W-:Y:S01]  /*0ec0*/  IMAD.IADD R4, R2, 0x1, R0 ;  /* 0x0000000102047824 */ /* 0x000fe200078e0200 */
[----:B------:R-:W-:Y:S01]  /*0ed0*/  IADD3 R0, R18, R2, R3 ;  /* 0x0000000212007210 */ /* 0x000fe20007ffe003 */
[----:B------:R0:W-:Y:S04]  /*0ee0*/  STL [R1+0x1c], RZ ;  /* 0x00001cff01007387 */ /* 0x0001e80000100800 */
[----:B------:R0:W-:Y:S04]  /*0ef0*/  STL [R1+0x54], R2 ;  /* 0x0000540201007387 */ /* 0x0001e80000100800 */
[----:B------:R0:W-:Y:S04]  /*0f00*/  STL [R1+0x6c], R0 ;  /* 0x00006c0001007387 */ /* 0x0001e80000100800 */
[----:B------:R0:W-:Y:S02]  /*0f10*/  STL [R1+0x48], R4 ;  /* 0x0000480401007387 */ /* 0x0001e40000100800 */
.L_x_11437:
[----:B0-2--5:R-:W2:Y:S01]  /*0f20*/  LDL R27, [R1+0x3c] ;  /* 0x00003c00011b7983 */ /* 0x025ea20000100800 */
[----:B------:R-:W-:Y:S01]  /*0f30*/  ULDC.64 UR4, c[0x0][0xa28] ;  /* 0x00028a0000047ab9 */ /* 0x000fe20000000a00 */
[----:B01--4-:R-:W2:Y:S01]  /*0f40*/  LDC.64 R4, c[0x0][0xa08] ;  /* 0x00028200ff047b82 */ /* 0x013ea20000000a00 */
        /* <DEDUP_REMOVED lines=49> */
.L_x_11247:
[----:B------:R-:W-:Y:S02]  /*1260*/  IMAD.U32 R50, RZ, RZ, UR5 ;  /* 0x00000005ff327e24 */ /* 0x000fe4000f8e00ff */
[----:B------:R-:W-:Y:S01]  /*1270*/  IMAD.U32 R25, RZ, RZ, UR4 ;  /* 0x00000004ff197e24 */ /* 0x000fe2000f8e00ff */
[----:B------:R-:W-:Y:S06]  /*1280*/  @!P2 BRA `(.L_x_11248) ;  /* 0x000000000010a947 */ /* 0x000fec0003800000 */
[----:B-1----:R-:W1:Y:S02]  /*1290*/  LDC.64 R2, c[0x0][0xa20] ;  /* 0x00028800ff027b82 */ /* 0x002e640000000a00 */
[----:B-1----:R-:W-:-:S05]  /*12a0*/  IMAD.WIDE R2, R27, 0x4, R2 ;  /* 0x000000041b027825 */ /* 0x002fca00078e0202 */
[----:B------:R2:W5:Y:S01]  /*12b0*/  LDG.E R25, desc[UR40][R2.64] ;  /* 0x0000002802197981 */ /* 0x000562000c1e1900 */
[----:B------:R-:W-:Y:S05]  /*12c0*/  BRA `(.L_x_11249) ;  /* 0x0000000000107947 */ /* 0x000fea0003800000 */
.L_x_11248:
[----:B------:R-:W-:Y:S05]  /*12d0*/  @!P3 BRA `(.L_x_11249) ;  /* 0x00000000000cb947 */ /* 0x000fea0003800000 */
[----:B-1----:R-:W2:Y:S04]  /*12e0*/  LDG.E R2, desc[UR40][R8.64] ;  /* 0x0000002808027981 */ /* 0x002ea8000c1e1900 */
[----:B------:R-:W2:Y:S02]  /*12f0*/  LDG.E R25, desc[UR40][R8.64+0x4] ;  /* 0x0000042808197981 */ /* 0x000ea4000c1e1900 */
[----:B--2---:R-:W-:-:S07]  /*1300*/  IMAD.IADD R25, R25, 0x1, -R2 ;  /* 0x0000000119197824 */ /* 0x004fce00078e0a02 */
.L_x_11249:
        /* <DEDUP_REMOVED lines=12> */
[----:B-----5:R-:W-:Y:S02]  /*13d0*/  IMAD.IADD R10, R25, 0x1, -R0 ;  /* 0x00000001190a7824 */ /* 0x020fe400078e0a00 */
[----:B------:R-:W-:Y:S02]  /*13e0*/  IMAD.MOV.U32 R47, RZ, RZ, R25 ;  /* 0x000000ffff2f7224 */ /* 0x000fe400078e0019 */
[----:B---3--:R-:W-:-:S05]  /*13f0*/  @P1 IMAD.WIDE R4, R27, 0x4, R4 ;  /* 0x000000041b041825 */ /* 0x008fca00078e0204 */
[----:B------:R3:W5:Y:S01]  /*1400*/  @P1 LDG.E R47, desc[UR40][R4.64] ;  /* 0x00000028042f1981 */ /* 0x000762000c1e1900 */
[----:B-1----:R-:W-:Y:S01]  /*1410*/  ISETP.GE.AND P1, PT, R9, 0x1, PT ;  /* 0x000000010900780c */ /* 0x002fe20003f26270 */
[----:B--2---:R-:W-:Y:S02]  /*1420*/  @P0 IMAD.IADD R50, R7, 0x1, -R6 ;  /* 0x0000000107320824 */ /* 0x004fe400078e0a06 */
[----:B------:R-:W-:Y:S02]  /*1430*/  IMAD.MOV.U32 R6, RZ, RZ, 0xc0 ;  /* 0x000000c0ff067424 */ /* 0x000fe400078e00ff */
[----:B------:R-:W-:Y:S02]  /*1440*/  IMAD.IADD R11, R10, 0x1, R50 ;  /* 0x000000010a0b7824 */ /* 0x000fe400078e0232 */
[----:B------:R-:W-:Y:S02]  /*1450*/  IMAD R2, R12, R6, 0xc0 ;  /* 0x000000c00c027424 */ /* 0x000fe400078e0206 */
[C---:B------:R-:W-:Y:S01]  /*1460*/  VIADD R0, R11.reuse, 0x9f ;  /* 0x0000009f0b007836 */ /* 0x040fe20000000000 */
[----:B------:R3:W-:Y:S02]  /*1470*/  STL [R1+0x44], R11 ;  /* 0x0000440b01007387 */ /* 0x0007e40000100800 */
[----:B------:R-:W-:Y:S01]  /*1480*/  IADD3 R7, R11, R2, -R13 ;  /* 0x000000020b077210 */ /* 0x000fe20007ffe80d */
[----:B------:R-:W-:-:S05]  /*1490*/  IMAD.HI R0, R0, 0x66666667, RZ ;  /* 0x6666666700007827 */ /* 0x000fca00078e02ff */
[----:B------:R-:W-:-:S04]  /*14a0*/  SHF.R.U32.HI R3, RZ, 0x1f, R0 ;  /* 0x0000001fff037819 */ /* 0x000fc80000011600 */
[----:B------:R-:W-:Y:S01]  /*14b0*/  LEA.HI.SX32 R106, R0, R3, 0x1a ;  /* 0x00000003006a7211 */ /* 0x000fe200078fd2ff */
[----:B------:R-:W-:Y:S01]  /*14c0*/  IMAD.IADD R0, R7, 0x1, R8 ;  /* 0x0000000107007824 */ /* 0x000fe200078e0208 */
        /* <DEDUP_REMOVED lines=12> */
.L_x_11252:
[----:B------:R-:W-:-:S13]  /*1590*/  ISETP.NE.AND P0, PT, R9, 0x1, PT ;  /* 0x000000010900780c */ /* 0x000fda0003f05270 */
[----:B------:R-:W1:Y:S02]  /*15a0*/  @P0 LDC.64 R4, c[0x0][0x9e8] ;  /* 0x00027a00ff040b82 */ /* 0x000e640000000a00 */
[----:B-1----:R-:W-:-:S05]  /*15b0*/  @P0 IMAD.HI.U32 R4, R2, R4, RZ ;  /* 0x0000000402040227 */ /* 0x002fca00078e00ff */
[----:B------:R-:W-:-:S07]  /*15c0*/  @P0 SHF.R.U32.HI R2, RZ, R5, R4 ;  /* 0x00000005ff020219 */ /* 0x000fce0000011604 */
.L_x_11253:
[----:B------:R-:W-:Y:S05]  /*15d0*/  BSYNC B0 ;  /* 0x0000000000007941 */ /* 0x000fea0003800000 */
.L_x_11251:
[----:B------:R-:W-:-:S05]  /*15e0*/  IMAD R3, R2, R9, R9 ;  /* 0x0000000902037224 */ /* 0x000fca00078e0209 */
[----:B------:R-:W-:-:S07]  /*15f0*/  VIMNMX R0, R0, R3, PT ;  /* 0x0000000300007248 */ /* 0x000fce0003fe0100 */
.L_x_11250:
        /* <DEDUP_REMOVED lines=15> */
.L_x_11256:
[----:B------:R-:W-:-:S13]  /*16f0*/  ISETP.NE.AND P0, PT, R9, 0x1, PT ;  /* 0x000000010900780c */ /* 0x000fda0003f05270 */
[----:B------:R-:W1:Y:S02]  /*1700*/  @P0 LDC.64 R4, c[0x0][0x9e8] ;  /* 0x00027a00ff040b82 */ /* 0x000e640000000a00 */
[----:B-1----:R-:W-:-:S05]  /*1710*/  @P0 IMAD.HI.U32 R4, R2, R4, RZ ;  /* 0x0000000402040227 */ /* 0x002fca00078e00ff */
[----:B------:R-:W-:-:S07]  /*1720*/  @P0 SHF.R.U32.HI R2, RZ, R5, R4 ;  /* 0x00000005ff020219 */ /* 0x000fce0000011604 */
.L_x_11257:
[----:B------:R-:W-:Y:S05]  /*1730*/  BSYNC B0 ;  /* 0x0000000000007941 */ /* 0x000fea0003800000 */
.L_x_11255:
[----:B------:R-:W-:-:S05]  /*1740*/  IMAD R2, R2, R9, RZ ;  /* 0x0000000902027224 */ /* 0x000fca00078e02ff */
[----:B------:R-:W-:-:S07]  /*1750*/  VIMNMX R3, R3, R2, !PT ;  /* 0x0000000203037248 */ /* 0x000fce0007fe0100 */
.L_x_11254:
        /* <DEDUP_REMOVED lines=44> */
.L_x_11260:
[----:B------:R-:W-:Y:S05]  /*1a20*/  BSYNC B6 ;  /* 0x0000000000067941 */ /* 0x000fea0003800000 */
.L_x_11259:
        /* <DEDUP_REMOVED lines=20> */
.L_x_11262:
[----:B------:R-:W-:Y:S05]  /*1b70*/  BSYNC B6 ;  /* 0x0000000000067941 */ /* 0x000fea0003800000 */
.L_x_11261:
[----:B------:R-:W-:Y:S01]  /*1b80*/  ULDC.64 UR4, c[0x0][0x9f8] ;  /* 0x00027e0000047ab9 */ /* 0x000fe20000000a00 */
[----:B------:R-:W1:Y:S01]  /*1b90*/  LDC R0, c[0x0][0x428] ;  /* 0x00010a00ff007b82 */ /* 0x000e620000000800 */
[----:B------:R-:W-:Y:S01]  /*1ba0*/  ISETP.NE.U32.AND P0, PT, RZ, UR4, PT ;  /* 0x00000004ff007c0c */ /* 0x000fe2000bf05070 */
[----:B------:R-:W2:Y:S01]  /*1bb0*/  S2R R49, SR_TID.X ;  /* 0x0000000000317919 */ /* 0x000ea20000002100 */
[----:B------:R-:W-:Y:S01]  /*1bc0*/  IMAD.MOV.U32 R6, RZ, RZ, R27 ;  /* 0x000000ffff067224 */ /* 0x000fe200078e001b */
[----:B------:R-:W-:Y:S01]  /*1bd0*/  ULDC.64 UR6, c[0x0][0x320] ;  /* 0x0000c80000067ab9 */ /* 0x000fe20000000a00 */
[----:B------:R-:W-:-:S03]  /*1be0*/  ISETP.NE.AND.EX P0, PT, RZ, UR5, PT, P0 ;  /* 0x00000005ff007c0c */ /* 0x000fc6000bf05300 */
[----:B------:R-:W3:Y:S01]  /*1bf0*/  LDC.64 R38, c[0x0][0x2f0] ;  /* 0x0000bc00ff267b82 */ /* 0x000ee20000000a00 */
[----:B------:R-:W-:Y:S01]  /*1c00*/  IMAD.IADD R24, R24, 0x1, R25 ;  /* 0x0000000118187824 */ /* 0x000fe200078e0219 */
[----:B------:R-:W4:Y:S01]  /*1c10*/  LDL R14, [R1+0x54] ;  /* 0x00005400010e7983 */ /* 0x000f220000100800 */
[----:B------:R-:W-:-:S05]  /*1c20*/  ULDC.64 UR4, c[0x0][0xa08] ;  /* 0x0002820000047ab9 */ /* 0x000fca0000000a00 */
[----:B------:R-:W3:Y:S08]  /*1c30*/  LDC.64 R32, c[0x0][0x3d8] ;  /* 0x0000f600ff207b82 */ /* 0x000ef00000000a00 */
[----:B------:R-:W0:Y:S01]  /*1c40*/  @P0 LDC.64 R2, c[0x0][0x9f8] ;  /* 0x00027e00ff020b82 */ /* 0x000e220000000a00 */
[----:B-1----:R-:W-:-:S07]  /*1c50*/  ISETP.NE.AND P1, PT, R0, 0x1, PT ;  /* 0x000000010000780c */ /* 0x002fce0003f25270 */
[----:B------:R-:W1:Y:S01]  /*1c60*/  LDC R25, c[0x0][0x3d4] ;  /* 0x0000f500ff197b82 */ /* 0x000e620000000800 */
[----:B--2---:R-:W-:-:S07]  /*1c70*/  VIADD R8, R49, 0xffffff80 ;  /* 0xffffff8031087836 */ /* 0x004fce0000000000 */
[----:B------:R-:W2:Y:S01]  /*1c80*/  @P1 LDC R4, c[0x0][0x42c] ;  /* 0x00010b00ff041b82 */ /* 0x000ea20000000800 */
[----:B0-----:R-:W-:Y:S01]  /*1c90*/  @P0 IMAD.WIDE R2, R27, 0x4, R2 ;  /* 0x000000041b020825 */ /* 0x001fe200078e0202 */
[----:B------:R-:W-:-:S06]  /*1ca0*/  SHF.R.S32.HI R10, RZ, 0x1f, R24 ;  /* 0x0000001fff0a7819 */ /* 0x000fcc0000011418 */
[----:B------:R-:W0:Y:S01]  /*1cb0*/  @P1 LDC R9, c[0x0][0x430] ;  /* 0x00010c00ff091b82 */ /* 0x000e220000000800 */
[----:B------:R3:W4:Y:S01]  /*1cc0*/  @P0 LDG.E R6, desc[UR40][R2.64] ;  /* 0x0000002802060981 */ /* 0x000722000c1e1900 */
[----:B------:R-:W-:Y:S02]  /*1cd0*/  SHF.R.S32.HI R5, RZ, 0x1f, R8 ;  /* 0x0000001fff057819 */ /* 0x000fe40000011408 */
[-C--:B------:R-:W-:Y:S02]  /*1ce0*/  LEA.HI R12, R8, R8.reuse, RZ, 0x1 ;  /* 0x00000008080c7211 */ /* 0x080fe400078f08ff */
[----:B------:R-:W-:Y:S02]  /*1cf0*/  LEA.HI R5, R5, R8, RZ, 0x2 ;  /* 0x0000000805057211 */ /* 0x000fe400078f10ff */
[----:B------:R-:W1:Y:S01]  /*1d00*/  LDC.64 R20, c[0x0][0x3e8] ;  /* 0x0000fa00ff147b82 */ /* 0x000e620000000a00 */
[----:B------:R-:W-:Y:S02]  /*1d10*/  ISETP.NE.U32.AND P0, PT, RZ, UR4, PT ;  /* 0x00000004ff007c0c */ /* 0x000fe4000bf05070 */
[----:B------:R-:W-:-:S02]  /*1d20*/  SHF.R.S32.HI R7, RZ, 0x2, R5 ;  /* 0x00000002ff077819 */ /* 0x000fc40000011405 */
[----:B------:R-:W-:Y:S02]  /*1d30*/  SHF.R.S32.HI R0, RZ, 0x1f, R5 ;  /* 0x0000001fff007819 */ /* 0x000fe40000011405 */
[----:B------:R-:W-:Y:S02]  /*1d40*/  LOP3.LUT R13, R12, 0xfffffffe, RZ, 0xc0, !PT ;  /* 0xfffffffe0c0d7812 */ /* 0x000fe400078ec0ff */
[----:B------:R-:W-:-:S04]  /*1d50*/  LEA.HI R0, R0, R7, RZ, 0x2 ;  /* 0x0000000700007211 */ /* 0x000fc800078f10ff */
[----:B---3--:R-:W-:Y:S01]  /*1d60*/  LOP3.LUT R2, R0, 0xfffffffc, RZ, 0xc0, !PT ;  /* 0xfffffffc00027812 */ /* 0x008fe200078ec0ff */
[----:B------:R-:W-:-:S04]  /*1d70*/  IMAD R0, R10, R38, RZ ;  /* 0x000000260a007224 */ /* 0x000fc800078e02ff */
[----:B------:R-:W-:Y:S02]  /*1d80*/  IMAD.IADD R11, R7, 0x1, -R2 ;  /* 0x00000001070b7824 */ /* 0x000fe400078e0a02 */
[----:B------:R-:W-:Y:S02]  /*1d90*/  IMAD R5, R24, R39, R0 ;  /* 0x0000002718057224 */ /* 0x000fe400078e0200 */
[----:B------:R-:W-:Y:S02]  /*1da0*/  IMAD.MOV.U32 R7, RZ, RZ, R26 ;  /* 0x000000ffff077224 */ /* 0x000fe400078e001a */
[----:B--2---:R-:W-:Y:S02]  /*1db0*/  @P1 IMAD.HI.U32 R0, R26, R4, RZ ;  /* 0x000000041a001227 */ /* 0x004fe400078e00ff */
[----:B------:R-:W2:Y:S01]  /*1dc0*/  LDL R26, [R1+0x50] ;  /* 0x00005000011a7983 */ /* 0x000ea20000100800 */
[----:B------:R-:W-:Y:S01]  /*1dd0*/  ISETP.NE.AND.EX P0, PT, RZ, UR5, PT, P0 ;  /* 0x00000005ff007c0c */ /* 0x000fe2000bf05300 */
[C---:B------:R-:W-:Y:S01]  /*1de0*/  VIADD R48, R49.reuse, 0xffffff80 ;  /* 0xffffff8031307836 */ /* 0x040fe20000000000 */
[----:B0-----:R-:W-:Y:S01]  /*1df0*/  @P1 SHF.R.U32.HI R7, RZ, R9, R0 ;  /* 0x00000009ff071219 */ /* 0x001fe20000011600 */
[----:B------:R-:W-:Y:S01]  /*1e00*/  VIADD R27, R49, 0xffffff80 ;  /* 0xffffff80311b7836 */ /* 0x000fe20000000000 */
[----:B------:R-:W-:Y:S01]  /*1e10*/  ULDC.64 UR4, c[0x0][0x2f8] ;  /* 0x0000be0000047ab9 */ /* 0x000fe20000000a00 */
[----:B------:R-:W-:Y:S01]  /*1e20*/  IMAD.WIDE.U32 R2, R24, R38, RZ ;  /* 0x0000002618027225 */ /* 0x000fe200078e00ff */
[----:B------:R-:W-:-:S03]  /*1e30*/  SHF.R.S32.HI R0, RZ, 0x1f, R7 ;  /* 0x0000001fff007819 */ /* 0x000fc60000011407 */
[----:B------:R-:W-:Y:S01]  /*1e40*/  IMAD.IADD R13, R8, 0x1, -R13 ;  /* 0x00000001080d7824 */ /* 0x000fe200078e0a0d */
[----:B------:R-:W-:Y:S01]  /*1e50*/  LEA.HI R27, R27, R48, RZ, 0x1 ;  /* 0x000000301b1b7211 */ /* 0x000fe200078f08ff */
[C---:B------:R-:W-:Y:S02]  /*1e60*/  IMAD R12, R0.reuse, UR6, RZ ;  /* 0x00000006000c7c24 */ /* 0x040fe4000f8e02ff */
[----:B------:R-:W-:Y:S02]  /*1e70*/  IMAD R8, R0, UR4, RZ ;  /* 0x0000000400087c24 */ /* 0x000fe4000f8e02ff */
[----:B------:R-:W-:Y:S01]  /*1e80*/  IMAD.IADD R3, R3, 0x1, R5 ;  /* 0x0000000103037824 */ /* 0x000fe200078e0205 */
[----:B------:R-:W-:Y:S01]  /*1e90*/  SHF.R.S32.HI R27, RZ, 0x1, R27 ;  /* 0x00000001ff1b7819 */ /* 0x000fe2000001141b */
[C---:B------:R-:W-:Y:S02]  /*1ea0*/  IMAD R9, R7.reuse, UR5, R8 ;  /* 0x0000000507097c24 */ /* 0x040fe4000f8e0208 */
[----:B------:R-:W-:Y:S01]  /*1eb0*/  IMAD.WIDE.U32 R2, R7, UR4, R2 ;  /* 0x0000000407027c25 */ /* 0x000fe2000f8e0002 */
[--C-:B------:R-:W-:Y:S01]  /*1ec0*/  SHF.R.S32.HI R23, RZ, 0x1f, R22.reuse ;  /* 0x0000001fff177819 */ /* 0x100fe20000011416 */
[----:B------:R-:W-:Y:S01]  /*1ed0*/  ULDC.64 UR4, c[0x0][0x300] ;  /* 0x0000c00000047ab9 */ /* 0x000fe20000000a00 */
[----:B------:R-:W-:Y:S01]  /*1ee0*/  SHF.R.S32.HI R57, RZ, 0x1f, R27 ;  /* 0x0000001fff397819 */ /* 0x000fe2000001141b */
[----:B------:R-:W-:Y:S01]  /*1ef0*/  IMAD.IADD R3, R3, 0x1, R9 ;  /* 0x0000000103037824 */ /* 0x000fe200078e0209 */
[----:B------:R-:W-:Y:S01]  /*1f00*/  LOP3.LUT P4, RZ, R11, 0x2, RZ, 0xc0, !PT ;  /* 0x000000020bff7812 */ /* 0x000fe2000788c0ff */
[----:B------:R-:W-:-:S04]  /*1f10*/  IMAD.WIDE.U32 R4, R7, UR6, R22 ;  /* 0x0000000607047c25 */ /* 0x000fc8000f8e0016 */
[----:B------:R-:W-:Y:S02]  /*1f20*/  IMAD R11, R7, UR7, R12 ;  /* 0x00000007070b7c24 */ /* 0x000fe4000f8e020c */
[----:B------:R-:W-:Y:S02]  /*1f30*/  IMAD R8, R57, R38, RZ ;  /* 0x0000002639087224 */ /* 0x000fe400078e02ff */
[----:B------:R-:W-:Y:S01]  /*1f40*/  IMAD.SHL.U32 R40, R13, 0x8, RZ ;  /* 0x000000080d287824 */ /* 0x000fe200078e00ff */
[----:B-1----:R-:W-:Y:S01]  /*1f50*/  ISETP.GE.AND P2, PT, R22, R25, PT ;  /* 0x000000191600720c */ /* 0x002fe20003f46270 */
[----:B------:R-:W-:Y:S02]  /*1f60*/  IMAD R9, R27, R39, R8 ;  /* 0x000000271b097224 */ /* 0x000fe400078e0208 */
[----:B------:R-:W-:Y:S01]  /*1f70*/  IMAD.IADD R5, R5, 0x1, R11 ;  /* 0x0000000105057824 */ /* 0x000fe200078e020b */
[----:B------:R-:W-:Y:S02]  /*1f80*/  SHF.R.S32.HI R41, RZ, 0x1f, R40 ;  /* 0x0000001fff297819 */ /* 0x000fe40000011428 */
[----:B------:R-:W-:-:S05]  /*1f90*/  SEL R11, R25, RZ, P2 ;  /* 0x000000ff190b7207 */ /* 0x000fca0001000000 */
[----:B------:R-:W-:-:S05]  /*1fa0*/  IMAD.IADD R11, R22, 0x1, R11 ;  /* 0x00000001160b7824 */ /* 0x000fca00078e020b */
[----:B------:R-:W-:-:S04]  /*1fb0*/  SHF.R.S32.HI R58, RZ, 0x1f, R11 ;  /* 0x0000001fff3a7819 */ /* 0x000fc8000001140b */
[----:B------:R-:W-:Y:S01]  /*1fc0*/  LEA.HI R58, R58, R11, RZ, 0x4 ;  /* 0x0000000b3a3a7211 */ /* 0x000fe200078f20ff */
[----:B------:R-:W-:Y:S01]  /*1fd0*/  IMAD R63, R39, 0xa0, RZ ;  /* 0x000000a0273f7824 */ /* 0x000fe200078e02ff */
[----:B------:R-:W-:Y:S01]  /*1fe0*/  LOP3.LUT R16, R16, 0xfffffffb, RZ, 0xc0, !PT ;  /* 0xfffffffb10107812 */ /* 0x000fe200078ec0ff */
[----:B------:R-:W-:Y:S01]  /*1ff0*/  IMAD R11, R33, 0xa0, RZ ;  /* 0x000000a0210b7824 */ /* 0x000fe200078e02ff */
[----:B------:R-:W-:Y:S01]  /*2000*/  SHF.R.U32.HI R61, RZ, 0x7, R49 ;  /* 0x00000007ff3d7819 */ /* 0x000fe20000011631 */
[----:B------:R-:W-:Y:S01]  /*2010*/  IMAD R65, R21, 0xa0, RZ ;  /* 0x000000a015417824 */ /* 0x000fe200078e02ff */
[----:B------:R-:W-:Y:S01]  /*2020*/  LOP3.LUT R67, R58, 0xfffffff0, RZ, 0xc0, !PT ;  /* 0xfffffff03a437812 */ /* 0x000fe200078ec0ff */
[----:B------:R-:W-:Y:S01]  /*2030*/  VIADD R82, R22, 0x20 ;  /* 0x0000002016527836 */ /* 0x000fe20000000000 */
[----:B------:R-:W-:Y:S01]  /*2040*/  @P2 LOP3.LUT R16, R16, 0x4, RZ, 0xfc, !PT ;  /* 0x0000000410102812 */ /* 0x000fe200078efcff */
[----:B------:R-:W-:Y:S01]  /*2050*/  VIADD R61, R61, 0x8 ;  /* 0x000000083d3d7836 */ /* 0x000fe20000000000 */
[----:B------:R-:W-:Y:S01]  /*2060*/  SHF.R.S32.HI R71, RZ, 0x1f, R67 ;  /* 0x0000001fff477819 */ /* 0x000fe20000011443 */
[----:B------:R-:W-:Y:S01]  /*2070*/  IMAD.SHL.U32 R62, R25, 0x2, RZ ;  /* 0x00000002193e7824 */ /* 0x000fe200078e00ff */
[----:B----4-:R-:W-:-:S04]  /*2080*/  SHF.R.S32.HI R0, RZ, 0x1f, R6 ;  /* 0x0000001fff007819 */ /* 0x010fc80000011406 */
[----:B------:R-:W-:Y:S02]  /*2090*/  SEL R0, R0, RZ, !P0 ;  /* 0x000000ff00007207 */ /* 0x000fe40004000000 */
[----:B------:R-:W-:-:S03]  /*20a0*/  SEL R43, R6, RZ, !P0 ;  /* 0x000000ff062b7207 */ /* 0x000fc60004000000 */
[----:B------:R-:W-:Y:S02]  /*20b0*/  IMAD R6, R0, UR4, RZ ;  /* 0x0000000400067c24 */ /* 0x000fe4000f8e02ff */
[----:B------:R-:W-:-:S04]  /*20c0*/  IMAD.WIDE.U32 R44, R43, UR4, R2 ;  /* 0x000000042b2c7c25 */ /* 0x000fc8000f8e0002 */
[----:B------:R-:W-:Y:S01]  /*20d0*/  IMAD R7, R43, UR5, R6 ;  /* 0x000000052b077c24 */ /* 0x000fe2000f8e0206 */
[----:B------:R-:W-:Y:S01]  /*20e0*/  ULDC.64 UR4, c[0x0][0x328] ;  /* 0x0000ca0000047ab9 */ /* 0x000fe20000000a00 */
[----:B------:R-:W-:-:S04]  /*20f0*/  IMAD.WIDE.U32 R2, R27, R38, R22 ;  /* 0x000000261b027225 */ /* 0x000fc800078e0016 */
[----:B------:R-:W-:Y:S01]  /*2100*/  IMAD R12, R0, UR4, RZ ;  /* 0x00000004000c7c24 */ /* 0x000fe2000f8e02ff */
[----:B------:R-:W-:Y:S01]  /*2110*/  IADD3 R59, P0, R44, R2, RZ ;  /* 0x000000022c3b7210 */ /* 0x000fe20007f1e0ff */
[----:B------:R-:W-:Y:S02]  /*2120*/  IMAD.IADD R0, R45, 0x1, R7 ;  /* 0x000000012d007824 */ /* 0x000fe400078e0207 */
[----:B------:R-:W-:Y:S02]  /*2130*/  IMAD R6, R57, R32, RZ ;  /* 0x0000002039067224 */ /* 0x000fe400078e02ff */
[----:B------:R-:W-:Y:S01]  /*2140*/  IMAD R73, R43, UR5, R12 ;  /* 0x000000052b497c24 */ /* 0x000fe2000f8e020c */
[----:B------:R-:W-:Y:S01]  /*2150*/  IADD3.X R56, R0, R3, R9, P0, !PT ;  /* 0x0000000300387210 */ /* 0x000fe200007fe409 */
[----:B------:R-:W-:Y:S02]  /*2160*/  IMAD R13, R27, R33, R6 ;  /* 0x000000211b0d7224 */ /* 0x000fe400078e0206 */
[----:B------:R-:W-:Y:S01]  /*2170*/  IMAD.WIDE.U32 R42, R43, UR4, R4 ;  /* 0x000000042b2a7c25 */ /* 0x000fe2000f8e0004 */
[----:B--2---:R-:W-:Y:S01]  /*2180*/  SHF.R.U32.HI R60, RZ, 0x3, R26 ;  /* 0x00000003ff3c7819 */ /* 0x004fe2000001161a */
[----:B------:R-:W-:-:S02]  /*2190*/  ULDC UR4, c[0x0][0x2e4] ;  /* 0x0000b90000047ab9 */ /* 0x000fc40000000800 */
[----:B------:R-:W-:-:S04]  /*21a0*/  IMAD.WIDE.U32 R6, R27, R32, R22 ;  /* 0x000000201b067225 */ /* 0x000fc800078e0016 */
[----:B------:R-:W-:-:S04]  /*21b0*/  IMAD.WIDE.U32 R2, R27, R32, R40 ;  /* 0x000000201b027225 */ /* 0x000fc800078e0028 */
[-C--:B------:R-:W-:Y:S02]  /*21c0*/  IMAD R4, R57, R20.reuse, RZ ;  /* 0x0000001439047224 */ /* 0x080fe400078e02ff */
[----:B------:R-:W-:Y:S02]  /*21d0*/  IMAD.IADD R7, R13, 0x1, R7 ;  /* 0x000000010d077824 */ /* 0x000fe400078e0207 */
[----:B------:R-:W-:Y:S01]  /*21e0*/  IMAD.IADD R3, R3, 0x1, R13 ;  /* 0x0000000103037824 */ /* 0x000fe200078e020d */
[----:B-----5:R-:W-:Y:S01]  /*21f0*/  SHF.R.S32.HI R13, RZ, 0x1f, R47 ;  /* 0x0000001fff0d7819 */ /* 0x020fe2000001142f */
[C---:B------:R-:W-:Y:S02]  /*2200*/  IMAD R15, R27.reuse, R21, R4 ;  /* 0x000000151b0f7224 */ /* 0x040fe400078e0204 */
[----:B------:R-:W-:-:S04]  /*2210*/  IMAD.WIDE.U32 R4, R27, R20, R40 ;  /* 0x000000141b047225 */ /* 0x000fc800078e0028 */
[----:B------:R-:W-:-:S04]  /*2220*/  IMAD.WIDE.U32 R8, R27, R20, R22 ;  /* 0x000000141b087225 */ /* 0x000fc800078e0016 */
[----:B------:R-:W-:Y:S02]  /*2230*/  IMAD.IADD R5, R5, 0x1, R15 ;  /* 0x0000000105057824 */ /* 0x000fe400078e020f */
[----:B------:R-:W-:Y:S02]  /*2240*/  IMAD R12, R13, R32, RZ ;  /* 0x000000200d0c7224 */ /* 0x000fe400078e02ff */
[----:B------:R-:W-:Y:S02]  /*2250*/  IMAD.IADD R9, R15, 0x1, R9 ;  /* 0x000000010f097824 */ /* 0x000fe400078e0209 */
[C---:B------:R-:W-:Y:S02]  /*2260*/  IMAD R15, R47.reuse, R33, R12 ;  /* 0x000000212f0f7224 */ /* 0x040fe400078e020c */
[----:B------:R-:W-:Y:S01]  /*2270*/  IMAD.WIDE.U32 R28, R47, R20, R4 ;  /* 0x000000142f1c7225 */ /* 0x000fe200078e0004 */
[----:B------:R-:W-:-:S03]  /*2280*/  LOP3.LUT R5, R26, 0x30, R58, 0xf8, !PT ;  /* 0x000000301a057812 */ /* 0x000fc600078ef83a */
[----:B------:R-:W-:Y:S01]  /*2290*/  IMAD R12, R13, R20, RZ ;  /* 0x000000140d0c7224 */ /* 0x000fe200078e02ff */
[----:B------:R-:W-:Y:S01]  /*22a0*/  LOP3.LUT R5, R5, R60, RZ, 0x3c, !PT ;  /* 0x0000003c05057212 */ /* 0x000fe200078e3cff */
[----:B------:R-:W-:Y:S01]  /*22b0*/  IMAD.WIDE.U32 R34, R47, R32, R2 ;  /* 0x000000202f227225 */ /* 0x000fe200078e0002 */
[----:B------:R-:W-:-:S03]  /*22c0*/  IADD3 R2, P0, R27, R24, RZ ;  /* 0x000000181b027210 */ /* 0x000fc60007f1e0ff */
[----:B------:R-:W-:-:S04]  /*22d0*/  IMAD.WIDE.U32 R36, R47, R32, R6 ;  /* 0x000000202f247225 */ /* 0x000fc800078e0006 */
[C---:B------:R-:W-:Y:S02]  /*22e0*/  IMAD R75, R47.reuse, R21, R12 ;  /* 0x000000152f4b7224 */ /* 0x040fe400078e020c */
[----:B------:R-:W-:-:S04]  /*22f0*/  IMAD.WIDE.U32 R30, R47, R20, R8 ;  /* 0x000000142f1e7225 */ /* 0x000fc800078e0008 */
[----:B------:R-:W-:-:S04]  /*2300*/  IMAD.WIDE.U32 R38, R38, 0xa0, RZ ;  /* 0x000000a026267825 */ /* 0x000fc800078e00ff */
[----:B------:R-:W-:-:S04]  /*2310*/  IMAD.WIDE.U32 R32, R32, 0xa0, RZ ;  /* 0x000000a020207825 */ /* 0x000fc800078e00ff */
[----:B------:R-:W-:Y:S01]  /*2320*/  IMAD.WIDE.U32 R20, R20, 0xa0, RZ ;  /* 0x000000a014147825 */ /* 0x000fe200078e00ff */
[----:B------:R-:W-:Y:S02]  /*2330*/  ISETP.GE.AND P3, PT, R22, UR4, PT ;  /* 0x0000000416007c0c */ /* 0x000fe4000bf66270 */
[----:B------:R-:W-:Y:S01]  /*2340*/  ISETP.GE.AND P2, PT, R82, UR4, PT ;  /* 0x0000000452007c0c */ /* 0x000fe2000bf46270 */
[----:B------:R-:W-:Y:S02]  /*2350*/  IMAD.IADD R69, R75, 0x1, R31 ;  /* 0x000000014b457824 */ /* 0x000fe400078e021f */
[----:B------:R-:W-:Y:S02]  /*2360*/  IMAD.X R3, R57, 0x1, R10, P0 ;  /* 0x0000000139037824 */ /* 0x000fe400000e060a */
[----:B------:R-:W-:Y:S02]  /*2370*/  IMAD.IADD R63, R39, 0x1, R63 ;  /* 0x00000001273f7824 */ /* 0x000fe400078e023f */
[----:B------:R-:W-:-:S02]  /*2380*/  IMAD.IADD R64, R33, 0x1, R11 ;  /* 0x0000000121407824 */ /* 0x000fc400078e020b */
[----:B------:R-:W-:Y:S02]  /*2390*/  IMAD.IADD R65, R21, 0x1, R65 ;  /* 0x0000000115417824 */ /* 0x000fe400078e0241 */
[----:B------:R-:W-:Y:S02]  /*23a0*/  IMAD.IADD R66, R15, 0x1, R37 ;  /* 0x000000010f427824 */ /* 0x000fe400078e0225 */
[----:B------:R-:W-:Y:S02]  /*23b0*/  IMAD.IADD R68, R14, 0x1, R5 ;  /* 0x000000010e447824 */ /* 0x000fe400078e0205 */
[----:B------:R-:W-:Y:S02]  /*23c0*/  IMAD.IADD R73, R43, 0x1, R73 ;  /* 0x000000012b497824 */ /* 0x000fe400078e0249 */
[----:B------:R-:W-:Y:S02]  /*23d0*/  IMAD.IADD R70, R35, 0x1, R15 ;  /* 0x0000000123467824 */ /* 0x000fe400078e020f */
[----:B------:R-:W-:-:S07]  /*23e0*/  IMAD.IADD R75, R29, 0x1, R75 ;  /* 0x000000011d4b7824 */ /* 0x000fce00078e024b */
.L_x_11292:
[----:B--2---:R-:W2:Y:S01]  /*23f0*/  LDL R4, [R1+0x48] ;  /* 0x0000480001047983 */ /* 0x004ea20000100800 */
[----:B----4-:R-:W0:Y:S01]  /*2400*/  LDC.64 R48, c[0x0][0x2d8] ;  /* 0x0000b600ff307b82 */ /* 0x010e220000000a00 */
[----:B------:R-:W-:Y:S01]  /*2410*/  VIADD R51, R51, 0xffffffff ;  /* 0xffffffff33337836 */ /* 0x000fe20000000000 */
[----:B------:R-:W-:Y:S01]  /*2420*/  LOP3.LUT R16, R16, 0xfffffffd, RZ, 0xc0, !PT ;  /* 0xfffffffd10107812 */ /* 0x000fe200078ec0ff */
[----:B------:R-:W-:Y:S05]  /*2430*/  YIELD ;  /* 0x0000000000007946 */ /* 0x000fea0003800000 */
[----:B------:R-:W1:Y:S01]  /*2440*/  LDC R27, c[0x0][0x3d4] ;  /* 0x0000f500ff1b7b82 */ /* 0x000e620000000800 */
[----:B------:R-:W-:Y:S01]  /*2450*/  SHF.R.S32.HI R53, RZ, 0x1f, R51 ;  /* 0x0000001fff357819 */ /* 0x000fe20000011433 */
[-C--:B------:R-:W-:Y:S01]  /*2460*/  IMAD R7, R63, R51.reuse, RZ ;  /* 0x000000333f077224 */ /* 0x080fe200078e02ff */
        /* <DEDUP_REMOVED lines=22> */
[----:B------:R-:W0:Y:S01]  /*25d0*/  S2R R6, SR_TID.X ;  /* 0x0000000000067919 */ /* 0x000e220000002100 */
[----:B------:R-:W-:Y:S01]  /*25e0*/  BSSY B1, `(.L_x_11266) ;  /* 0x0000021000017945 */ /* 0x000fe20003800000 */
[----:B------:R-:W-:Y:S02]  /*25f0*/  CS2R R24, SRZ ;  /* 0x0000000000187805 */ /* 0x000fe4000001ff00 */
[----:B------:R-:W-:Y:S01]  /*2600*/  CS2R R14, SRZ ;  /* 0x00000000000e7805 */ /* 0x000fe2000001ff00 */
[C---:B0-----:R-:W-:Y:S02]  /*2610*/  VIADD R10, R6.reuse, 0xffffff80 ;  /* 0xffffff80060a7836 */ /* 0x041fe40000000000 */
[----:B------:R-:W-:Y:S02]  /*2620*/  VIADD R8, R6, 0xffffff80 ;  /* 0xffffff8006087836 */ /* 0x000fe40000000000 */
[----:B------:R-:W-:-:S03]  /*2630*/  IMAD R6, R51, -0xa0, R50 ;  /* 0xffffff6033067824 */ /* 0x000fc600078e0232 */
[----:B------:R-:W-:Y:S02]  /*2640*/  LEA.HI R8, R8, R10, RZ, 0x1 ;  /* 0x0000000a08087211 */ /* 0x000fe400078f08ff */
[----:B------:R-:W-:Y:S02]  /*2650*/  CS2R R10, SRZ ;  /* 0x00000000000a7805 */ /* 0x000fe4000001ff00 */
[----:B------:R-:W-:Y:S02]  /*2660*/  VIMNMX R6, R6, 0xa0, PT ;  /* 0x000000a006067848 */ /* 0x000fe40003fe0100 */
[----:B------:R-:W-:-:S04]  /*2670*/  SHF.R.S32.HI R8, RZ, 0x1, R8 ;  /* 0x00000001ff087819 */ /* 0x000fc80000011408 */
[----:B------:R-:W-:Y:S02]  /*2680*/  ISETP.GE.AND P1, PT, R8, R6, PT ;  /* 0x000000060800720c */ /* 0x000fe40003f26270 */
[----:B------:R-:W-:-:S11]  /*2690*/  CS2R R8, SRZ ;  /* 0x0000000000087805 */ /* 0x000fd6000001ff00 */
[----:B------:R-:W-:Y:S05]  /*26a0*/  @P1 BRA `(.L_x_11267) ;  /* 0x0000000000501947 */ /* 0x000fea0003800000 */
[----:B------:R-:W-:Y:S01]  /*26b0*/  ULDC.64 UR4, c[0x0][0x3c8] ;  /* 0x0000f20000047ab9 */ /* 0x000fe20000000a00 */
[----:B------:R-:W-:Y:S01]  /*26c0*/  IMAD.MOV.U32 R6, RZ, RZ, R28 ;  /* 0x000000ffff067224 */ /* 0x000fe200078e001c */
[----:B------:R-:W-:Y:S01]  /*26d0*/  IADD3 R4, P0, P5, R34, UR4, R4 ;  /* 0x0000000422047c10 */ /* 0x000fe2000fd1e004 */
[----:B------:R-:W-:Y:S02]  /*26e0*/  IMAD R9, R65, R51, RZ ;  /* 0x0000003341097224 */ /* 0x000fe400078e02ff */
[----:B------:R-:W-:Y:S01]  /*26f0*/  VIADD R8, R40, 0x10 ;  /* 0x0000001028087836 */ /* 0x000fe20000000000 */
[----:B------:R-:W-:Y:S01]  /*2700*/  IADD3.X R5, R70, UR5, R7, P0, P5 ;  /* 0x0000000546057c10 */ /* 0x000fe200087ea407 */
[----:B------:R-:W-:Y:S01]  /*2710*/  IMAD.MOV.U32 R7, RZ, RZ, R75 ;  /* 0x000000ffff077224 */ /* 0x000fe200078e004b */
[----:B------:R-:W-:Y:S01]  /*2720*/  ULDC.64 UR4, c[0x0][0x3e0] ;  /* 0x0000f80000047ab9 */ /* 0x000fe20000000a00 */
[-C--:B------:R-:W-:Y:S02]  /*2730*/  IMAD R9, R53, R20.reuse, R9 ;  /* 0x0000001435097224 */ /* 0x080fe400078e0209 */
[----:B------:R-:W-:-:S03]  /*2740*/  IMAD.WIDE.U32 R6, R51, R20, R6 ;  /* 0x0000001433067225 */ /* 0x000fc600078e0006 */
[----:B------:R-:W-:-:S04]  /*2750*/  IADD3 R6, P0, R6, UR4, RZ ;  /* 0x0000000406067c10 */ /* 0x000fc8000ff1e0ff */
        /* <DEDUP_REMOVED lines=9> */
.L_x_11267:
[----:B------:R-:W-:Y:S05]  /*27f0*/  BSYNC B1 ;  /* 0x0000000000017941 */ /* 0x000fea0003800000 */
.L_x_11266:
[----:B0-----:R-:W2:Y:S01]  /*2800*/  LDL R4, [R1+0x10] ;  /* 0x0000100001047983 */ /* 0x001ea20000100800 */
[----:B-----5:R-:W-:Y:S02]  /*2810*/  IMAD.MOV.U32 R26, RZ, RZ, R8 ;  /* 0x000000ffff1a7224 */ /* 0x020fe400078e0008 */
[----:B------:R-:W-:Y:S02]  /*2820*/  IMAD.MOV.U32 R81, RZ, RZ, R24 ;  /* 0x000000ffff517224 */ /* 0x000fe400078e0018 */
[----:B------:R-:W-:Y:S02]  /*2830*/  IMAD.MOV.U32 R48, RZ, RZ, R10 ;  /* 0x000000ffff307224 */ /* 0x000fe400078e000a */
[----:B------:R-:W-:Y:S01]  /*2840*/  IMAD.MOV.U32 R83, RZ, RZ, R14 ;  /* 0x000000ffff537224 */ /* 0x000fe200078e000e */
[----:B--2---:R-:W-:-:S13]  /*2850*/  ISETP.NE.AND P0, PT, R4, 0x3, PT ;  /* 0x000000030400780c */ /* 0x004fda0003f05270 */
[----:B------:R-:W-:Y:S05]  /*2860*/  @!P0 BRA `(.L_x_11268) ;  /* 0x0000000000048947 */ /* 0x000fea0003800000 */
[----:B------:R-:W-:Y:S01]  /*2870*/  BPT.TRAP 0x1 ;  /* 0x000000040000795c */ /* 0x000fe20000300000 */
.L_x_11268:
[----:B------:R-:W2:Y:S01]  /*2880*/  LDL R4, [R1+0x1c] ;  /* 0x00001c0001047983 */ /* 0x000ea20000100800 */
[----:B------:R-:W-:Y:S01]  /*2890*/  IMAD R72, R157, 0x8, R18 ;  /* 0x000000089d487824 */ /* 0x000fe200078e0212 */
[----:B------:R-:W-:Y:S01]  /*28a0*/  BSSY B1, `(.L_x_11269) ;  /* 0x0000004000017945 */ /* 0x000fe20003800000 */
[----:B--2---:R-:W-:-:S04]  /*28b0*/  SHF.L.U32 R77, R4, 0x1f, RZ ;  /* 0x0000001f044d7819 */ /* 0x004fc800000006ff */
[----:B------:R-:W0:Y:S02]  /*28c0*/  SYNCS.PHASECHK.TRANS64.TRYWAIT P5, [R72+URZ+0x13290], R77 ;  /* 0x0132904d480075a7 */ /* 0x000e2400080a017f */
[----:B0-----:R-:W-:Y:S05]  /*28d0*/  @!P5 BRA `(.L_x_11270) ;  /* 0x000001d00094d947 */ /* 0x001fea0003800000 */
.L_x_11575:
[----:B------:R-:W-:Y:S05]  /*28e0*/  BSYNC B1 ;  /* 0x0000000000017941 */ /* 0x000fea0003800000 */
.L_x_11269:
[----:B------:R-:W-:Y:S05]  /*28f0*/  @P1 BRA `(.L_x_11271) ;  /* 0x0000002000dc1947 */ /* 0x000fea0003800000 */
[----:B------:R-:W-:Y:S04]  /*2900*/  BSSY B1, `(.L_x_11272) ;  /* 0x0000073000017945 */ /* 0x000fe80003800000 */
[----:B------:R-:W-:Y:S05]  /*2910*/  @P3 BRA `(.L_x_11273) ;  /* 0x0000000400c43947 */ /* 0x000fea0003800000 */
        /* <DEDUP_REMOVED lines=14> */
[----:B--2---:R-:W-:Y:S01]  /*2a00*/  IMAD.MOV.U32 R14, RZ, RZ, R4 ;  /* 0x000000ffff0e7224 */ /* 0x004fe200078e0004 */
[----:B------:R-:W-:Y:S01]  /*2a10*/  PRMT R52, R52, 0x654, R25 ;  /* 0x0000065434347816 */ /* 0x000fe20000000019 */
[----:B------:R-:W-:Y:S01]  /*2a20*/  IMAD.SHL.U32 R25, R49, 0x100, RZ ;  /* 0x0000010031197824 */ /* 0x000fe200078e00ff */
[----:B------:R-:W-:Y:S01]  /*2a30*/  LOP3.LUT R24, R24, 0xff00, R15, 0xf8, !PT ;  /* 0x0000ff0018187812 */ /* 0x000fe200078ef80f */
[----:B------:R-:W-:Y:S01]  /*2a40*/  IMAD.U32 R15, R78, 0x10000, RZ ;  /* 0x000100004e0f7824 */ /* 0x000fe200078e00ff */
[----:B------:R-:W-:Y:S01]  /*2a50*/  F2FP.F16.E4M3.UNPACK_B R4, R5 ;  /* 0x00000005ff04723e */ /* 0x000fe200020006ff */
        /* <DEDUP_REMOVED lines=41> */
[----:B------:R-:W-:Y:S01]  /*2cf0*/  F2FP.F16.E4M3.UNPACK_B R54, R78.H1 ;  /* 0x0000004eff36723e */ /* 0x000fe200030006ff */
        /* <DEDUP_REMOVED lines=49> */
.L_x_11275:
[----:B------:R-:W-:Y:S05]  /*3010*/  BSYNC B2 ;  /* 0x0000000000027941 */ /* 0x000fea0003800000 */
.L_x_11274:
[----:B--2---:R1:W-:Y:S02]  /*3020*/  STG.E.128 desc[UR40][R12.64], R4 ;  /* 0x000000040c007986 */ /* 0x0043e4000c101d28 */
.L_x_11273:
[----:B------:R-:W-:Y:S05]  /*3030*/  BSYNC B1 ;  /* 0x0000000000017941 */ /* 0x000fea0003800000 */
.L_x_11272:
[----:B------:R-:W-:Y:S05]  /*3040*/  @P2 BRA `(.L_x_11271) ;  /* 0x0000001c00082947 */ /* 0x000fea0003800000 */
[----:B-1----:R-:W2:Y:S01]  /*3050*/  LDL R6, [R1+0x48] ;  /* 0x0000480001067983 */ /* 0x002ea20000100800 */
        /* <DEDUP_REMOVED lines=8> */
[----:B------:R-:W1:Y:S01]  /*30e0*/  LDS.128 R4, [R4+0xe000] ;  /* 0x00e0000004047984 */ /* 0x000e620000000c00 */
        /* <DEDUP_REMOVED lines=106> */
.L_x_11277:
[----:B------:R-:W-:Y:S05]  /*3790*/  BSYNC B1 ;  /* 0x0000000000017941 */ /* 0x000fea0003800000 */
.L_x_11276:
[----:B-1----:R2:W-:Y:S01]  /*37a0*/  STG.E.128 desc[UR40][R12.64+0x20], R4 ;  /* 0x000020040c007986 */ /* 0x0025e2000c101d28 */
[----:B------:R-:W-:Y:S05]  /*37b0*/  BRA `(.L_x_11271) ;  /* 0x00000014002c7947 */ /* 0x000fea0003800000 */
.L_x_11265:
[----:B------:R-:W0:Y:S01]  /*37c0*/  S2R R5, SR_TID.X ;  /* 0x0000000000057919 */ /* 0x000e220000002100 */
[----:B------:R-:W2:Y:S01]  /*37d0*/  LDL R26, [R1+0x10] ;  /* 0x00001000011a7983 */ /* 0x000ea20000100800 */
[C---:B0-----:R-:W-:Y:S02]  /*37e0*/  VIADD R8, R5.reuse, 0xffffff80 ;  /* 0xffffff8005087836 */ /* 0x041fe40000000000 */
[----:B------:R-:W-:Y:S02]  /*37f0*/  VIADD R6, R5, 0xffffff80 ;  /* 0xffffff8005067836 */ /* 0x000fe40000000000 */
[----:B------:R-:W-:-:S03]  /*3800*/  IMAD R5, R51, -0xa0, R50 ;  /* 0xffffff6033057824 */ /* 0x000fc600078e0232 */
[----:B------:R-:W-:Y:S02]  /*3810*/  LEA.HI R6, R6, R8, RZ, 0x1 ;  /* 0x0000000806067211 */ /* 0x000fe400078f08ff */
[----:B------:R-:W-:Y:S02]  /*3820*/  VIMNMX R5, R5, 0xa0, PT ;  /* 0x000000a005057848 */ /* 0x000fe40003fe0100 */
[----:B------:R-:W-:-:S04]  /*3830*/  SHF.R.S32.HI R6, RZ, 0x1, R6 ;  /* 0x00000001ff067819 */ /* 0x000fc80000011406 */
[----:B------:R-:W-:-:S04]  /*3840*/  ISETP.GE.AND P1, PT, R6, R5, PT ;  /* 0x000000050600720c */ /* 0x000fc80003f26270 */
[----:B------:R-:W-:-:S13]  /*3850*/  ISETP.GE.OR P0, PT, R22, R27, P1 ;  /* 0x0000001b1600720c */ /* 0x000fda0000f06670 */
[----:B------:R-:W0:Y:S08]  /*3860*/  @!P0 LDC.64 R12, c[0x0][0x3c8] ;  /* 0x0000f200ff0c8b82 */ /* 0x000e300000000a00 */
[----:B------:R-:W1:Y:S01]  /*3870*/  @!P0 LDC.64 R24, c[0x0][0x3e0] ;  /* 0x0000f800ff188b82 */ /* 0x000e620000000a00 */
[----:B------:R-:W-:Y:S02]  /*3880*/  @!P0 IMAD.MOV.U32 R5, RZ, RZ, R69 ;  /* 0x000000ffff058224 */ /* 0x000fe400078e0045 */
[----:B------:R-:W-:-:S04]  /*3890*/  @!P0 IMAD R6, R65, R51, RZ ;  /* 0x0000003341068224 */ /* 0x000fc800078e02ff */
[----:B------:R-:W-:Y:S01]  /*38a0*/  @!P0 IMAD R6, R53, R20, R6 ;  /* 0x0000001435068224 */ /* 0x000fe200078e0206 */
[----:B0-----:R-:W-:Y:S01]  /*38b0*/  @!P0 IADD3 R12, P5, P6, R36, R12, R4 ;  /* 0x0000000c240c8210 */ /* 0x001fe20007ebe004 */
[----:B------:R-:W-:-:S04]  /*38c0*/  @!P0 IMAD.MOV.U32 R4, RZ, RZ, R30 ;  /* 0x000000ffff048224 */ /* 0x000fc800078e001e */
[----:B------:R-:W-:Y:S01]  /*38d0*/  @!P0 IMAD.WIDE.U32 R4, R51, R20, R4 ;  /* 0x0000001433048225 */ /* 0x000fe200078e0004 */
[----:B------:R-:W-:Y:S02]  /*38e0*/  @!P0 IADD3.X R13, R66, R13, R7, P5, P6 ;  /* 0x0000000d420d8210 */ /* 0x000fe40002fec407 */
[----:B-1----:R-:W-:Y:S02]  /*38f0*/  @!P0 IADD3 R24, P5, R4, R24, RZ ;  /* 0x0000001804188210 */ /* 0x002fe40007fbe0ff */
[----:B------:R-:W-:Y:S02]  /*3900*/  CS2R R8, SRZ ;  /* 0x0000000000087805 */ /* 0x000fe4000001ff00 */
[----:B------:R-:W-:Y:S02]  /*3910*/  CS2R R10, SRZ ;  /* 0x00000000000a7805 */ /* 0x000fe4000001ff00 */
[----:B------:R-:W-:Y:S02]  /*3920*/  @!P0 IADD3.X R25, R25, R6, R5, P5, !PT ;  /* 0x0000000619198210 */ /* 0x000fe40002ffe405 */
[----:B------:R-:W-:-:S02]  /*3930*/  CS2R R4, SRZ ;  /* 0x0000000000047805 */ /* 0x000fc4000001ff00 */
[----:B------:R-:W-:Y:S01]  /*3940*/  CS2R R6, SRZ ;  /* 0x0000000000067805 */ /* 0x000fe2000001ff00 */
[----:B------:R-:W3:Y:S05]  /*3950*/  @!P0 LDG.E.128 R8, desc[UR40][R24.64] ;  /* 0x0000002818088981 */ /* 0x000eea000c1e1d00 */
[----:B------:R-:W4:Y:S01]  /*3960*/  @!P0 LDG.E.128 R4, desc[UR40][R12.64] ;  /* 0x000000280c048981 */ /* 0x000f22000c1e1d00 */
[----:B------:R-:W-:Y:S02]  /*3970*/  ISETP.GE.AND P0, PT, R22, R27, PT ;  /* 0x0000001b1600720c */ /* 0x000fe40003f06270 */
[----:B------:R-:W-:-:S11]  /*3980*/  LOP3.LUT R16, R16, 0xfffffffe, RZ, 0xc0, !PT ;  /* 0xfffffffe10107812 */ /* 0x000fd600078ec0ff */
[----:B------:R-:W-:Y:S02]  /*3990*/  @P0 LOP3.LUT R16, R16, 0x1, RZ, 0xfc, !PT ;  /* 0x0000000110100812 */ /* 0x000fe400078efcff */
[----:B--2---:R-:W-:Y:S01]  /*39a0*/  ISETP.NE.AND P0, PT, R26, 0x3, PT ;  /* 0x000000031a00780c */ /* 0x004fe20003f05270 */
[----:B---3--:R-:W-:Y:S02]  /*39b0*/  IMAD.MOV.U32 R85, RZ, RZ, R8 ;  /* 0x000000ffff557224 */ /* 0x008fe400078e0008 */
[----:B------:R-:W-:Y:S02]  /*39c0*/  IMAD.MOV.U32 R80, RZ, RZ, R10 ;  /* 0x000000ffff507224 */ /* 0x000fe400078e000a */
[----:B----4-:R-:W-:Y:S02]  /*39d0*/  IMAD.MOV.U32 R84, RZ, RZ, R4 ;  /* 0x000000ffff547224 */ /* 0x010fe400078e0004 */
[----:B------:R-:W-:-:S06]  /*39e0*/  IMAD.MOV.U32 R78, RZ, RZ, R6 ;  /* 0x000000ffff4e7224 */ /* 0x000fcc00078e0006 */
[----:B------:R-:W-:Y:S05]  /*39f0*/  @!P0 BRA `(.L_x_11278) ;  /* 0x0000000000048947 */ /* 0x000fea0003800000 */
[----:B------:R-:W-:Y:S01]  /*3a00*/  BPT.TRAP 0x1 ;  /* 0x000000040000795c */ /* 0x000fe20000300000 */
.L_x_11278:
[----:B------:R-:W2:Y:S01]  /*3a10*/  LDL R12, [R1+0x1c] ;  /* 0x00001c00010c7983 */ /* 0x000ea20000100800 */
[----:B------:R-:W-:Y:S01]  /*3a20*/  IMAD R72, R157, 0x8, R18 ;  /* 0x000000089d487824 */ /* 0x000fe200078e0212 */
[----:B------:R-:W0:Y:S01]  /*3a30*/  LDC R79, c[0x0][0x2e4] ;  /* 0x0000b900ff4f7b82 */ /* 0x000e220000000800 */
[----:B------:R-:W-:Y:S01]  /*3a40*/  BSSY B1, `(.L_x_11279) ;  /* 0x0000004000017945 */ /* 0x000fe20003800000 */
[----:B--2---:R-:W-:-:S04]  /*3a50*/  SHF.L.U32 R77, R12, 0x1f, RZ ;  /* 0x0000001f0c4d7819 */ /* 0x004fc800000006ff */
[----:B------:R-:W1:Y:S02]  /*3a60*/  SYNCS.PHASECHK.TRANS64.TRYWAIT P5, [R72+URZ+0x13290], R77 ;  /* 0x0132904d480075a7 */ /* 0x000e6400080a017f */
[----:B01----:R-:W-:Y:S05]  /*3a70*/  @!P5 BRA `(.L_x_11280) ;  /* 0x000001c00040d947 */ /* 0x003fea0003800000 */
.L_x_11576:
[----:B------:R-:W-:Y:S05]  /*3a80*/  BSYNC B1 ;  /* 0x0000000000017941 */ /* 0x000fea0003800000 */
.L_x_11279:
[----:B------:R-:W1:Y:S01]  /*3a90*/  S2R R12, SR_TID.X ;  /* 0x00000000000c7919 */ /* 0x000e620000002100 */
[----:B------:R-:W-:Y:S01]  /*3aa0*/  ISETP.GE.OR P5, PT, R22, R79, P1 ;  /* 0x0000004f1600720c */ /* 0x000fe20000fa6670 */
[----:B------:R-:W-:Y:S01]  /*3ab0*/  ULDC.64 UR4, c[0x0][0x2f0] ;  /* 0x0000bc0000047ab9 */ /* 0x000fe20000000a00 */
[----:B------:R-:W-:Y:S02]  /*3ac0*/  IMAD.MOV.U32 R52, RZ, RZ, R14 ;  /* 0x000000ffff347224 */ /* 0x000fe400078e000e */
[----:B------:R-:W-:Y:S02]  /*3ad0*/  IMAD.MOV.U32 R53, RZ, RZ, R55 ;  /* 0x000000ffff357224 */ /* 0x000fe400078e0037 */
[C---:B-1----:R-:W-:Y:S02]  /*3ae0*/  VIADD R24, R12.reuse, 0xffffff80 ;  /* 0xffffff800c187836 */ /* 0x042fe40000000000 */
[----:B------:R-:W-:Y:S02]  /*3af0*/  VIADD R13, R12, 0xffffff80 ;  /* 0xffffff800c0d7836 */ /* 0x000fe40000000000 */
[----:B------:R-:W-:-:S03]  /*3b00*/  IMAD R12, R57, UR4, RZ ;  /* 0x00000004390c7c24 */ /* 0x000fc6000f8e02ff */
[----:B------:R-:W-:-:S04]  /*3b10*/  LEA.HI R13, R13, R24, RZ, 0x1 ;  /* 0x000000180d0d7211 */ /* 0x000fc800078f08ff */
[----:B------:R-:W-:-:S05]  /*3b20*/  SHF.R.S32.HI R13, RZ, 0x1, R13 ;  /* 0x00000001ff0d7819 */ /* 0x000fca000001140d */
[----:B------:R-:W-:-:S04]  /*3b30*/  IMAD.WIDE.U32 R52, R13, UR4, R52 ;  /* 0x000000040d347c25 */ /* 0x000fc8000f8e0034 */
[----:B------:R-:W-:Y:S01]  /*3b40*/  IMAD R81, R13, UR5, R12 ;  /* 0x000000050d517c24 */ /* 0x000fe2000f8e020c */
[----:B------:R-:W-:Y:S06]  /*3b50*/  @P5 BRA `(.L_x_11271) ;  /* 0x0000001000445947 */ /* 0x000fec0003800000 */
[----:B------:R-:W2:Y:S04]  /*3b60*/  LDL R25, [R1+0x50] ;  /* 0x0000500001197983 */ /* 0x000ea80000100800 */
[----:B------:R-:W3:Y:S01]  /*3b70*/  LDL R24, [R1+0x54] ;  /* 0x0000540001187983 */ /* 0x000ee20000100800 */
        /* <DEDUP_REMOVED lines=11> */
[----:B------:R-:W-:-:S04]  /*3c30*/  LEA.HI R12, R12, R13, RZ, 0x5 ;  /* 0x0000000d0c0c7211 */ /* 0x000fc800078f28ff */
[----:B------:R-:W-:-:S04]  /*3c40*/  SHF.R.S32.HI R13, RZ, 0x5, R12 ;  /* 0x00000005ff0d7819 */ /* 0x000fc8000001140c */
[----:B------:R-:W-:-:S05]  /*3c50*/  LEA.HI.SX32 R13, R58, R13, 0x1c ;  /* 0x0000000d3a0d7211 */ /* 0x000fca00078fe2ff */
[----:B------:R-:W-:-:S05]  /*3c60*/  IMAD.SHL.U32 R83, R13, 0x10, RZ ;  /* 0x000000100d537824 */ /* 0x000fca00078e00ff */
[----:B--2---:R-:W-:-:S04]  /*3c70*/  LOP3.LUT R13, R25, 0x30, R83, 0xf8, !PT ;  /* 0x00000030190d7812 */ /* 0x004fc800078ef853 */
        /* <DEDUP_REMOVED lines=22> */
[----:B------:R-:W-:Y:S01]  /*3de0*/  PRMT R8, R8, 0x654, R7 ;  /* 0x0000065408087816 */ /* 0x000fe20000000007 */
[----:B------:R-:W-:Y:S01]  /*3df0*/  IMAD.SHL.U32 R7, R89, 0x100, RZ ;  /* 0x0000010059077824 */ /* 0x000fe200078e00ff */
[----:B------:R-:W-:Y:S01]  /*3e00*/  LOP3.LUT R4, R4, 0xff00, R5, 0xf8, !PT ;  /* 0x0000ff0004047812 */ /* 0x000fe200078ef805 */
[----:B------:R-:W-:Y:S01]  /*3e10*/  IMAD.U32 R5, R93, 0x10000, RZ ;  /* 0x000100005d057824 */ /* 0x000fe200078e00ff */
[----:B------:R-:W-:Y:S02]  /*3e20*/  LOP3.LUT R10, R11, 0xff0000ff, RZ, 0xc0, !PT ;  /* 0xff0000ff0b0a7812 */ /* 0x000fe400078ec0ff */
[----:B------:R-:W-:Y:S01]  /*3e30*/  SHF.R.U32.HI R92, RZ, 0x10, R11 ;  /* 0x00000010ff5c7819 */ /* 0x000fe2000001160b */
[----:B------:R-:W-:Y:S01]  /*3e40*/  IMAD.SHL.U32 R11, R86, 0x100, RZ ;  /* 0x00000100560b7824 */ /* 0x000fe200078e00ff */
[----:B------:R-:W-:Y:S02]  /*3e50*/  PRMT R6, R91, 0x654, R6 ;  /* 0x000006545b067816 */ /* 0x000fe40000000006 */
[----:B------:R-:W-:Y:S01]  /*3e60*/  SHF.R.U32.HI R87, RZ, 0x8, R9 ;  /* 0x00000008ff577819 */ /* 0x000fe20000011609 */
[----:B------:R-:W-:Y:S01]  /*3e70*/  IMAD.U32 R92, R92, 0x10000, RZ ;  /* 0x000100005c5c7824 */ /* 0x000fe200078e00ff */
[----:B------:R-:W-:-:S02]  /*3e80*/  LOP3.LUT R7, R6, 0xff00, R7, 0xf8, !PT ;  /* 0x0000ff0006077812 */ /* 0x000fc400078ef807 */
[----:B------:R-:W-:Y:S01]  /*3e90*/  SHF.R.U32.HI R90, RZ, 0x10, R9 ;  /* 0x00000010ff5a7819 */ /* 0x000fe20000011609 */
[----:B------:R-:W-:Y:S01]  /*3ea0*/  IMAD.SHL.U32 R9, R87, 0x100, RZ ;  /* 0x0000010057097824 */ /* 0x000fe200078e00ff */
[----:B------:R-:W-:Y:S01]  /*3eb0*/  LOP3.LUT R6, R4, 0xff0000, R5, 0xf8, !PT ;  /* 0x00ff000004067812 */ /* 0x000fe200078ef805 */
[----:B------:R-:W-:Y:S01]  /*3ec0*/  IMAD.U32 R4, R88, 0x10000, RZ ;  /* 0x0001000058047824 */ /* 0x000fe200078e00ff */
[----:B------:R-:W-:Y:S01]  /*3ed0*/  LOP3.LUT R91, R10, 0xff00, R11, 0xf8, !PT ;  /* 0x0000ff000a5b7812 */ /* 0x000fe200078ef80b */
[----:B------:R-:W-:Y:S01]  /*3ee0*/  IMAD.U32 R90, R90, 0x10000, RZ ;  /* 0x000100005a5a7824 */ /* 0x000fe200078e00ff */
[----:B------:R-:W-:Y:S02]  /*3ef0*/  F2FP.F16.E4M3.UNPACK_B R88, R85.H1 ;  /* 0x00000055ff58723e */ /* 0x000fe400030006ff */
[----:B--2---:R-:W-:Y:S02]  /*3f00*/  F2FP.F16.E4M3.UNPACK_B R11, R24.H1 ;  /* 0x00000018ff0b723e */ /* 0x004fe400030006ff */
[----:B-1----:R-:W-:Y:S01]  /*3f10*/  F2FP.F16.E4M3.UNPACK_B R10, R12.H1 ;  /* 0x0000000cff0a723e */ /* 0x002fe200030006ff */
        /* <DEDUP_REMOVED lines=33> */
[----:B------:R-:W-:Y:S01]  /*4130*/  FFMA.FTZ R24, R85, R88, R92 ;  /* 0x0000005855187223 */ /* 0x000fe2000001005c */
[----:B------:R-:W-:Y:S01]  /*4140*/  HADD2.F32 R84, -RZ, R84.H1_H1 ;  /* 0x30000054ff547230 */ /* 0x000fe20000004100 */
[----:B------:R-:W-:Y:S01]  /*4150*/  F2FP.F16.E4M3.UNPACK_B R90, R80.H1 ;  /* 0x00000050ff5a723e */ /* 0x000fe200030006ff */
[----:B------:R-:W-:Y:S02]  /*4160*/  HADD2.F32 R85, -RZ, R87.H1_H1 ;  /* 0x30000057ff557230 */ /* 0x000fe40000004100 */
[-C--:B------:R-:W-:Y:S01]  /*4170*/  FMUL.FTZ R91, R86, R89.reuse ;  /* 0x00000059565b7220 */ /* 0x080fe20000410000 */
[----:B------:R-:W-:Y:S01]  /*4180*/  F2FP.F16.E4M3.UNPACK_B R87, R26.H1 ;  /* 0x0000001aff57723e */ /* 0x000fe200030006ff */
[----:B------:R-:W-:Y:S01]  /*4190*/  FFMA.FTZ R12, R12, R88, -R93 ;  /* 0x000000580c0c7223 */ /* 0x000fe2000001085d */
[C---:B------:R-:W-:Y:S01]  /*41a0*/  FMUL.FTZ R95, R84.reuse, R89 ;  /* 0x00000059545f7220 */ /* 0x040fe20000410000 */
        /* <DEDUP_REMOVED lines=21> */
[-C--:B------:R-:W-:Y:S01]  /*4300*/  FFMA.FTZ R101, R84, R89.reuse, -R97 ;  /* 0x0000005954657223 */ /* 0x080fe20000010861 */
        /* <DEDUP_REMOVED lines=41> */
[----:B------:R-:W-:Y:S01]  /*45a0*/  F2FP.SATFINITE.E4M3.F32.PACK_AB_MERGE_C R86, R103, R86, RZ ;  /* 0x000000566756723e */ /* 0x000fe200048070ff */
[C---:B------:R-:W-:Y:S01]  /*45b0*/  FMUL.FTZ R85, R11.reuse, R84 ;  /* 0x000000540b557220 */ /* 0x040fe20000410000 */
[----:B------:R-:W-:Y:S01]  /*45c0*/  F2FP.F16.E4M3.UNPACK_B R84, R7.H1 ;  /* 0x00000007ff54723e */ /* 0x000fe200030006ff */
[-C--:B------:R-:W-:Y:S01]  /*45d0*/  FFMA.FTZ R11, R11, R80.reuse, -R78 ;  /* 0x000000500b0b7223 */ /* 0x080fe2000001084e */
[----:B------:R-:W-:Y:S02]  /*45e0*/  HADD2.F32 R78, -RZ, R25.H0_H0 ;  /* 0x20000019ff4e7230 */ /* 0x000fe40000004100 */
[----:B------:R-:W-:Y:S01]  /*45f0*/  FFMA.FTZ R10, R10, R80, R85 ;  /* 0x000000500a0a7223 */ /* 0x000fe20000010055 */
[----:B------:R-:W-:Y:S01]  /*4600*/  F2FP.F16.E4M3.UNPACK_B R6, R6.H1 ;  /* 0x00000006ff06723e */ /* 0x000fe200030006ff */
[----:B------:R-:W-:Y:S01]  /*4610*/  HADD2.F32 R85, -RZ, R84.H0_H0 ;  /* 0x20000054ff557230 */ /* 0x000fe20000004100 */
[----:B------:R-:W-:Y:S01]  /*4620*/  F2FP.SATFINITE.E4M3.F32.PACK_AB_MERGE_C R26, R91, R26, R86 ;  /* 0x0000001a5b1a723e */ /* 0x000fe20004807056 */
[----:B------:R-:W-:Y:S01]  /*4630*/  HADD2.F32 R7, -RZ, R13.H0_H0 ;  /* 0x2000000dff077230 */ /* 0x000fe20000004100 */
[----:B------:R-:W-:Y:S01]  /*4640*/  F2FP.SATFINITE.E4M3.F32.PACK_AB_MERGE_C R92, R101, R92, RZ ;  /* 0x0000005c655c723e */ /* 0x000fe200048070ff */
[----:B------:R-:W-:-:S02]  /*4650*/  HADD2.F32 R25, -RZ, R25.H1_H1 ;  /* 0x30000019ff197230 */ /* 0x000fc40000004100 */
[-C--:B------:R-:W-:Y:S01]  /*4660*/  FMUL.FTZ R88, R78, R85.reuse ;  /* 0x000000554e587220 */ /* 0x080fe20000410000 */
[----:B------:R-:W-:Y:S02]  /*4670*/  HADD2.F32 R86, -RZ, R84.H1_H1 ;  /* 0x30000054ff567230 */ /* 0x000fe40000004100 */
[----:B------:R-:W-:Y:S01]  /*4680*/  FMUL.FTZ R85, R7, R85 ;  /* 0x0000005507557220 */ /* 0x000fe20000410000 */
[----:B------:R-:W-:Y:S01]  /*4690*/  HADD2.F32 R13, -RZ, R13.H1_H1 ;  /* 0x3000000dff0d7230 */ /* 0x000fe20000004100 */
[----:B------:R-:W-:Y:S01]  /*46a0*/  F2FP.F16.E4M3.UNPACK_B R87, R5.H1 ;  /* 0x00000005ff57723e */ /* 0x000fe200030006ff */
[--C-:B------:R-:W-:Y:S01]  /*46b0*/  HADD2.F32 R80, -RZ, R6.reuse.H0_H0 ;  /* 0x20000006ff507230 */ /* 0x100fe20000004100 */
[----:B------:R-:W-:Y:S01]  /*46c0*/  F2FP.SATFINITE.E4M3.F32.PACK_AB_MERGE_C R14, R14, R97, R92 ;  /* 0x000000610e0e723e */ /* 0x000fe2000480705c */
[----:B------:R-:W-:Y:S02]  /*46d0*/  HADD2.F32 R84, -RZ, R6.H1_H1 ;  /* 0x30000006ff547230 */ /* 0x000fe40000004100 */
[-C--:B------:R-:W-:Y:S01]  /*46e0*/  FMUL.FTZ R6, R25, R86.reuse ;  /* 0x0000005619067220 */ /* 0x080fe20000410000 */
[C---:B------:R-:W-:Y:S01]  /*46f0*/  FMUL.FTZ R86, R13.reuse, R86 ;  /* 0x000000560d567220 */ /* 0x040fe20000410000 */
[----:B------:R-:W-:Y:S01]  /*4700*/  FFMA.FTZ R91, R78, R80, R85 ;  /* 0x000000504e5b7223 */ /* 0x000fe20000010055 */
[----:B------:R-:W-:Y:S01]  /*4710*/  F2FP.F16.E4M3.UNPACK_B R78, R27 ;  /* 0x0000001bff4e723e */ /* 0x000fe200020006ff */
        /* <DEDUP_REMOVED lines=18> */
[----:B------:R-:W-:Y:S02]  /*4840*/  HADD2.F32 R7, -RZ, R6.H0_H0 ;  /* 0x20000006ff077230 */ /* 0x000fe40000004100 */
[----:B------:R-:W-:Y:S01]  /*4850*/  FMUL.FTZ R89, R13, R89 ;  /* 0x000000590d597220 */ /* 0x000fe20000410000 */
[----:B------:R-:W-:Y:S02]  /*4860*/  HADD2.F32 R84, -RZ, R5.H0_H0 ;  /* 0x20000005ff547230 */ /* 0x000fe40000004100 */
[-C--:B------:R-:W-:Y:S01]  /*4870*/  FMUL.FTZ R94, R25, R88.reuse ;  /* 0x00000058195e7220 */ /* 0x080fe20000410000 */
[----:B------:R-:W-:Y:S02]  /*4880*/  HADD2.F32 R27, -RZ, R27.H1_H1 ;  /* 0x3000001bff1b7230 */ /* 0x000fe40000004100 */
[----:B------:R-:W-:Y:S01]  /*4890*/  FFMA.FTZ R89, R4, R85, R89 ;  /* 0x0000005504597223 */ /* 0x000fe20000010059 */
        /* <DEDUP_REMOVED lines=17> */
[----:B------:R-:W-:Y:S01]  /*49b0*/  F2FP.SATFINITE.E4M3.F32.PACK_AB_MERGE_C R11, R11, R8, R90 ;  /* 0x000000080b0b723e */ /* 0x000fe2000480705a */
[-C--:B------:R-:W-:Y:S01]  /*49c0*/  FFMA.FTZ R13, R6, R5.reuse, -R13 ;  /* 0x00000005060d7223 */ /* 0x080fe2000001080d */
[----:B------:R-:W-:Y:S01]  /*49d0*/  F2FP.SATFINITE.E4M3.F32.PACK_AB_MERGE_C R15, R15, R96, RZ ;  /* 0x000000600f0f723e */ /* 0x000fe200048070ff */
[----:B------:R-:W-:Y:S01]  /*49e0*/  FFMA.FTZ R7, R78, R5, R7 ;  /* 0x000000054e077223 */ /* 0x000fe20000010007 */
[----:B------:R-:W-:-:S02]  /*49f0*/  F2FP.SATFINITE.E4M3.F32.PACK_AB_MERGE_C R4, R4, R89, RZ ;  /* 0x000000590404723e */ /* 0x000fc400048070ff */
[----:B------:R-:W-:Y:S01]  /*4a00*/  F2FP.SATFINITE.E4M3.F32.PACK_AB_MERGE_C R15, R13, R94, R15 ;  /* 0x0000005e0d0f723e */ /* 0x000fe2000480700f */
[----:B------:R-:W-:Y:S01]  /*4a10*/  IMAD.MOV.U32 R13, RZ, RZ, R11 ;  /* 0x000000ffff0d7224 */ /* 0x000fe200078e000b */
[----:B------:R-:W-:Y:S02]  /*4a20*/  F2FP.SATFINITE.E4M3.F32.PACK_AB_MERGE_C R25, R10, R9, R91 ;  /* 0x000000090a19723e */ /* 0x000fe4000480705b */
[----:B------:R-:W-:-:S07]  /*4a30*/  F2FP.SATFINITE.E4M3.F32.PACK_AB_MERGE_C R27, R7, R88, R4 ;  /* 0x00000058071b723e */ /* 0x000fce0004807004 */
.L_x_11282:
[----:B------:R-:W-:Y:S05]  /*4a40*/  BSYNC B1 ;  /* 0x0000000000017941 */ /* 0x000fea0003800000 */
.L_x_11281:
        /* <DEDUP_REMOVED lines=10> */
.L_x_11264:
[----:B------:R-:W2:Y:S02]  /*4af0*/  LDL R4, [R1+0x10] ;  /* 0x0000100001047983 */ /* 0x000ea40000100800 */
[----:B--2---:R-:W-:-:S13]  /*4b00*/  ISETP.NE.AND P0, PT, R4, 0x3, PT ;  /* 0x000000030400780c */ /* 0x004fda0003f05270 */
[----:B------:R-:W-:Y:S05]  /*4b10*/  @!P0 BRA `(.L_x_11283) ;  /* 0x0000000000048947 */ /* 0x000fea0003800000 */
[----:B------:R-:W-:Y:S01]  /*4b20*/  BPT.TRAP 0x1 ;  /* 0x000000040000795c */ /* 0x000fe20000300000 */
.L_x_11283:
[----:B------:R-:W2:Y:S01]  /*4b30*/  LDL R4, [R1+0x1c] ;  /* 0x00001c0001047983 */ /* 0x000ea20000100800 */
[----:B------:R-:W-:Y:S01]  /*4b40*/  IMAD R72, R157, 0x8, R18 ;  /* 0x000000089d487824 */ /* 0x000fe200078e0212 */
[----:B------:R-:W-:Y:S01]  /*4b50*/  BSSY B1, `(.L_x_11284) ;  /* 0x0000006000017945 */ /* 0x000fe20003800000 */
[----:B--2---:R-:W-:Y:S01]  /*4b60*/  SHF.L.U32 R77, R4, 0x1f, RZ ;  /* 0x0000001f044d7819 */ /* 0x004fe200000006ff */
[----:B------:R-:W-:-:S03]  /*4b70*/  IMAD R4, R51, -0xa0, R50 ;  /* 0xffffff6033047824 */ /* 0x000fc600078e0232 */
[----:B------:R-:W0:Y:S02]  /*4b80*/  SYNCS.PHASECHK.TRANS64.TRYWAIT P1, [R72+URZ+0x13290], R77 ;  /* 0x0132904d480075a7 */ /* 0x000e24000802017f */
[----:B------:R-:W-:Y:S01]  /*4b90*/  VIMNMX R4, R4, 0xa0, PT ;  /* 0x000000a004047848 */ /* 0x000fe20003fe0100 */
[----:B0-----:R-:W-:Y:S06]  /*4ba0*/  @!P1 BRA `(.L_x_11285) ;  /* 0x000001b000089947 */ /* 0x001fec0003800000 */
.L_x_11577:
[----:B------:R-:W-:Y:S05]  /*4bb0*/  BSYNC B1 ;  /* 0x0000000000017941 */ /* 0x000fea0003800000 */
.L_x_11284:
[----:B------:R-:W1:Y:S02]  /*4bc0*/  S2R R5, SR_TID.X ;  /* 0x0000000000057919 */ /* 0x000e640000002100 */
[C---:B-1----:R-:W-:Y:S02]  /*4bd0*/  VIADD R6, R5.reuse, 0xffffff80 ;  /* 0xffffff8005067836 */ /* 0x042fe40000000000 */
[----:B------:R-:W-:-:S05]  /*4be0*/  VIADD R5, R5, 0xffffff80 ;  /* 0xffffff8005057836 */ /* 0x000fca0000000000 */
[----:B------:R-:W-:-:S04]  /*4bf0*/  LEA.HI R5, R5, R6, RZ, 0x1 ;  /* 0x0000000605057211 */ /* 0x000fc800078f08ff */
[----:B------:R-:W-:-:S04]  /*4c00*/  SHF.R.S32.HI R5, RZ, 0x1, R5 ;  /* 0x00000001ff057819 */ /* 0x000fc80000011405 */
[----:B------:R-:W-:-:S13]  /*4c10*/  ISETP.GE.AND P1, PT, R5, R4, PT ;  /* 0x000000040500720c */ /* 0x000fda0003f26270 */
[----:B------:R-:W-:Y:S05]  /*4c20*/  @P1 BRA `(.L_x_11271) ;  /* 0x0000000000101947 */ /* 0x000fea0003800000 */
[----:B------:R-:W1:Y:S04]  /*4c30*/  @!P3 LDS.128 R4, [R76+0xe000] ;  /* 0x00e000004c04b984 */ /* 0x000e680000000c00 */
[----:B------:R-:W2:Y:S04]  /*4c40*/  @!P2 LDS.128 R8, [R74+0xe000] ;  /* 0x00e000004a08a984 */ /* 0x000ea80000000c00 */
[----:B-1----:R1:W-:Y:S04]  /*4c50*/  @!P3 STG.E.128 desc[UR40][R12.64], R4 ;  /* 0x000000040c00b986 */ /* 0x0023e8000c101d28 */
[----:B--2---:R1:W-:Y:S02]  /*4c60*/  @!P2 STG.E.128 desc[UR40][R12.64+0x20], R8 ;  /* 0x000020080c00a986 */ /* 0x0043e4000c101d28 */
.L_x_11271:
[----:B------:R-:W-:Y:S05]  /*4c70*/  BSYNC B0 ;  /* 0x0000000000007941 */ /* 0x000fea0003800000 */
.L_x_11263:
[----:B-12---:R-:W1:Y:S01]  /*4c80*/  S2R R4, SR_TID.X ;  /* 0x0000000000047919 */ /* 0x006e620000002100 */
        /* <DEDUP_REMOVED lines=16> */
.L_x_11287:
[----:B------:R-:W-:Y:S05]  /*4d90*/  BSYNC B0 ;  /* 0x0000000000007941 */ /* 0x000fea0003800000 */
.L_x_11286:
[----:B------:R-:W2:Y:S01]  /*4da0*/  SYNCS.PHASECHK.TRANS64.TRYWAIT P0, [R72+URZ+0x132b0], R77 ;  /* 0x0132b04d480075a7 */ /* 0x000ea2000800017f */
[----:B------:R-:W-:Y:S04]  /*4db0*/  BSSY B0, `(.L_x_11288) ;  /* 0x0000002000007945 */ /* 0x000fe80003800000 */
[----:B--2---:R-:W-:Y:S05]  /*4dc0*/  @!P0 BRA `(.L_x_11289) ;  /* 0x000001ac00948947 */ /* 0x004fea0003800000 */
.L_x_11578:
[----:B------:R-:W-:Y:S05]  /*4dd0*/  BSYNC B0 ;  /* 0x0000000000007941 */ /* 0x000fea0003800000 */
.L_x_11288:
[----:B------:R-:W-:Y:S04]  /*4de0*/  BSSY B0, `(.L_x_11290) ;  /* 0x0000013000007945 */ /* 0x000fe80003800000 */
[----:B------:R-:W-:Y:S05]  /*4df0*/  @P1 BRA `(.L_x_11291) ;  /* 0x0000000000441947 */ /* 0x000fea0003800000 */
[----:B-1----:R-:W-:Y:S01]  /*4e00*/  IMAD.WIDE R4, R51, 0xa0, R2 ;  /* 0x000000a033047825 */ /* 0x002fe200078e0202 */
        /* <DEDUP_REMOVED lines=8> */
[----:B---3--:R-:W-:-:S04]  /*4e90*/  IADD3 R12, P0, R6, UR6, RZ ;  /* 0x00000006060c7c10 */ /* 0x008fc8000ff1e0ff */
[----:B------:R-:W-:Y:S02]  /*4ea0*/  IADD3.X R13, R7, UR7, R5, P0, !PT ;  /* 0x00000007070d7c10 */ /* 0x000fe400087fe405 */
[----:B------:R-:W-:-:S13]  /*4eb0*/  ISETP.GE.AND P0, PT, R22, UR4, PT ;  /* 0x0000000416007c0c */ /* 0x000fda000bf06270 */
[----:B------:R-:W1:Y:S04]  /*4ec0*/  @!P0 LDS.128 R4, [R76+0x6000] ;  /* 0x006000004c048984 */ /* 0x000e680000000c00 */
[----:B-1----:R-:W-:Y:S01]  /*4ed0*/  @!P0 STG.E.128 desc[UR40][R12.64], R4 ;  /* 0x000000040c008986 */ /* 0x002fe2000c101d28 */
[----:B------:R-:W-:-:S13]  /*4ee0*/  ISETP.GE.AND P0, PT, R82, UR4, PT ;  /* 0x0000000452007c0c */ /* 0x000fda000bf06270 */
[----:B------:R-:W1:Y:S04]  /*4ef0*/  @!P0 LDS.128 R8, [R74+0x6000] ;  /* 0x006000004a088984 */ /* 0x000e680000000c00 */
[----:B-1----:R1:W-:Y:S02]  /*4f00*/  @!P0 STG.E.128 desc[UR40][R12.64+0x20], R8 ;  /* 0x000020080c008986 */ /* 0x0023e4000c101d28 */
.L_x_11291:
[----:B------:R-:W-:Y:S05]  /*4f10*/  BSYNC B0 ;  /* 0x0000000000007941 */ /* 0x000fea0003800000 */
.L_x_11290:
[----:B------:R-:W5:Y:S01]  /*4f20*/  LDL.LU R5, [R1+0x1c] ;  /* 0x00001c0001057983 */ /* 0x000f620000300800 */
[----:B------:R-:W-:Y:S01]  /*4f30*/  VIADD R157, R157, 0x1 ;  /* 0x000000019d9d7836 */ /* 0x000fe20000000000 */
[----:B------:R-:W-:Y:S01]  /*4f40*/  LOP3.LUT P6, RZ, R16, 0x2, RZ, 0xc0, !PT ;  /* 0x0000000210ff7812 */ /* 0x000fe200078cc0ff */
[----:B0-2---:R-:W-:Y:S01]  /*4f50*/  @!P5 VIADD R72, R72, 0x132c0 ;  /* 0x000132c04848d836 */ /* 0x005fe20000000000 */
[----:B------:R-:W-:Y:S01]  /*4f60*/  @!PT LDS RZ, [RZ] ;  /* 0x00000000fffff984 */ /* 0x000fe20000000800 */
[----:B------:R-:W-:Y:S01]  /*4f70*/  @!PT LDS RZ, [RZ] ;  /* 0x00000000fffff984 */ /* 0x000fe20000000800 */
[----:B------:R-:W-:Y:S01]  /*4f80*/  @!PT LDS RZ, [RZ] ;  /* 0x00000000fffff984 */ /* 0x000fe20000000800 */
[----:B------:R-:W-:Y:S01]  /*4f90*/  @!PT LDS RZ, [RZ] ;  /* 0x00000000fffff984 */ /* 0x000fe20000000800 */
[----:B------:R0:W-:Y:S06]  /*4fa0*/  MEMBAR.ALL.CTA ;  /* 0x0000000000007992 */ /* 0x0001ec0000008000 */
[----:B0-----:R-:W0:Y:S02]  /*4fb0*/  FENCE.VIEW.ASYNC.S ;  /* 0x00000000000073c6 */ /* 0x001e240000000000 */
[----:B0-----:R2:W-:Y:S01]  /*4fc0*/  BAR.SYNC.DEFER_BLOCKING R61, 0x80 ;  /* 0x0002003d0000751d */ /* 0x0015e20000010000 */
[----:B------:R-:W-:-:S02]  /*4fd0*/  ISETP.NE.AND P1, PT, R157, 0x2, PT ;  /* 0x000000029d00780c */ /* 0x000fc40003f25270 */
[----:B------:R-:W-:Y:S02]  /*4fe0*/  @!P5 PRMT R72, RZ, 0x654, R72 ;  /* 0x00000654ff48d816 */ /* 0x000fe40000000048 */
[----:B-1----:R-:W-:Y:S02]  /*4ff0*/  SEL R4, RZ, 0x1, P1 ;  /* 0x00000001ff047807 */ /* 0x002fe40000800000 */
[----:B------:R-:W-:Y:S02]  /*5000*/  PLOP3.LUT P0, PT, PT, PT, PT, 0x8, 0x0 ;  /* 0x000000000000781c */ /* 0x000fe40003f0e170 */
[----:B------:R-:W-:Y:S01]  /*5010*/  SEL R157, R157, RZ, P1 ;  /* 0x000000ff9d9d7207 */ /* 0x000fe20000800000 */
[----:B------:R2:W-:Y:S01]  /*5020*/  @!P5 SYNCS.ARRIVE.TRANS64.RED.A1T0 RZ, [R72+URZ], RZ ;  /* 0x000000ff48ffd9a7 */ /* 0x0005e2000810043f */
[----:B-----5:R-:W-:-:S05]  /*5030*/  LOP3.LUT R5, R5, R4, RZ, 0x3c, !PT ;  /* 0x0000000405057212 */ /* 0x020fca00078e3cff */
[----:B------:R2:W-:Y:S01]  /*5040*/  STL [R1+0x1c], R5 ;  /* 0x00001c0501007387 */ /* 0x0005e20000100800 */
[----:B------:R-:W-:Y:S05]  /*5050*/  @P6 BRA `(.L_x_11292) ;  /* 0xffffffd000e46947 */ /* 0x000fea000383ffff */
.L_x_11258:
[----:B------:R-:W1:Y:S01]  /*5060*/  LDC R0, c[0x0][0x428] ;  /* 0x00010a00ff007b82 */ /* 0x000e620000000800 */
[----:B------:R-:W-:Y:S04]  /*5070*/  BSSY B0, `(.L_x_11293) ;  /* 0x0000004000007945 */ /* 0x000fe80003800000 */
[----:B------:R-:W-:Y:S05]  /*5080*/  @P0 BRA `(.L_x_11294) ;  /* 0x0000000000080947 */ /* 0x000fea0003800000 */
[----:B------:R-:W0:Y:S02]  /*5090*/  FENCE.VIEW.ASYNC.G ;  /* 0x00000000000073c6 */ /* 0x000e240000000100 */
[----:B0-----:R-:W-:Y:S06]  /*50a0*/  BAR.ARV 0xc, 0x200 ;  /* 0x0308000000007b1d */ /* 0x001fec0000002000 */
.L_x_11294:
[----:B------:R-:W-:Y:S05]  /*50b0*/  BSYNC B0 ;  /* 0x0000000000007941 */ /* 0x000fea0003800000 */
.L_x_11293:
[----:B------:R-:W3:Y:S01]  /*50c0*/  LDL R6, [R1+0x3c] ;  /* 0x00003c0001067983 */ /* 0x000ee20000100800 */
[----:B------:R-:W-:Y:S01]  /*50d0*/  ULDC.64 UR4, c[0x0][0x990] ;  /* 0x0002640000047ab9 */ /* 0x000fe20000000a00 */
[----:B-1----:R-:W-:Y:S01]  /*50e0*/  ISETP.NE.AND P2, PT, R0, 0x1, PT ;  /* 0x000000010000780c */ /* 0x002fe20003f45270 */
[----:B------:R-:W-:Y:S01]  /*50f0*/  ULDC.64 UR6, c[0x0][0x998] ;  /* 0x0002660000067ab9 */ /* 0x000fe20000000a00 */
[----:B----4-:R-:W4:Y:S01]  /*5100*/  LDL.LU R27, [R1+0x38] ;  /* 0x00003800011b7983 */ /* 0x010f220000300800 */
[----:B------:R-:W-:Y:S02]  /*5110*/  ISETP.NE.U32.AND P0, PT, RZ, UR4, PT ;  /* 0x00000004ff007c0c */ /* 0x000fe4000bf05070 */
[----:B------:R-:W-:Y:S01]  /*5120*/  ISETP.NE.U32.AND P1, PT, RZ, UR6, PT ;  /* 0x00000006ff007c0c */ /* 0x000fe2000bf25070 */
[----:B------:R-:W4:Y:S01]  /*5130*/  LDL R26, [R1+0x30] ;  /* 0x00003000011a7983 */ /* 0x000f220000100800 */
[----:B------:R-:W-:Y:S02]  /*5140*/  ISETP.NE.AND.EX P0, PT, RZ, UR5, PT, P0 ;  /* 0x00000005ff007c0c */ /* 0x000fe4000bf05300 */
[----:B------:R-:W-:Y:S01]  /*5150*/  ISETP.NE.AND.EX P1, PT, RZ, UR7, PT, P1 ;  /* 0x00000007ff007c0c */ /* 0x000fe2000bf25310 */
[----:B------:R-:W4:Y:S03]  /*5160*/  LDL R25, [R1+0x44] ;  /* 0x0000440001197983 */ /* 0x000f260000100800 */
[----:B------:R-:W4:Y:S01]  /*5170*/  @P2 LDC R0, c[0x0][0x42c] ;  /* 0x00010b00ff002b82 */ /* 0x000f220000000800 */
[----:B------:R-:W4:Y:S07]  /*5180*/  LDL R24, [R1+0x34] ;  /* 0x0000340001187983 */ /* 0x000f2e0000100800 */
[----:B------:R-:W1:Y:S08]  /*5190*/  @P0 LDC.64 R10, c[0x0][0x9a8] ;  /* 0x00026a00ff0a0b82 */ /* 0x000e700000000a00 */
[----:B--2---:R-:W2:Y:S08]  /*51a0*/  @P2 LDC R5, c[0x0][0x430] ;  /* 0x00010c00ff052b82 */ /* 0x004eb00000000800 */
[----:B0--3--:R-:W0:Y:S08]  /*51b0*/  @P1 LDC.64 R12, c[0x0][0x9b8] ;  /* 0x00026e00ff0c1b82 */ /* 0x009e300000000a00 */
[----:B------:R-:W3:Y:S08]  /*51c0*/  @P0 LDC.64 R14, c[0x0][0x9b0] ;  /* 0x00026c00ff0e0b82 */ /* 0x000ef00000000a00 */
[----:B------:R-:W3:Y:S01]  /*51d0*/  @P1 LDC.64 R20, c[0x0][0x9c0] ;  /* 0x00027000ff141b82 */ /* 0x000ee20000000a00 */
[----:B------:R-:W-:-:S02]  /*51e0*/  @P0 SHF.R.S32.HI R3, RZ, 0x1f, R6 ;  /* 0x0000001fff030819 */ /* 0x000fc40000011406 */
[----:B------:R-:W-:Y:S01]  /*51f0*/  @P1 SHF.R.S32.HI R9, RZ, 0x1f, R6 ;  /* 0x0000001fff091819 */ /* 0x000fe20000011406 */
[----:B----4-:R-:W-:-:S04]  /*5200*/  @P2 IMAD.HI.U32 R2, R27, R0, RZ ;  /* 0x000000001b022227 */ /* 0x010fc800078e00ff */
[-C--:B-1----:R-:W-:Y:S02]  /*5210*/  @P0 IMAD R0, R3, R10.reuse, RZ ;  /* 0x0000000a03000224 */ /* 0x082fe400078e02ff */
[----:B------:R-:W-:Y:S01]  /*5220*/  IMAD.MOV.U32 R7, RZ, RZ, R27 ;  /* 0x000000ffff077224 */ /* 0x000fe200078e001b */
[----:B--2---:R-:W-:Y:S01]  /*5230*/  @P2 SHF.R.U32.HI R7, RZ, R5, R2 ;  /* 0x00000005ff072219 */ /* 0x004fe20000011602 */
        /* <DEDUP_REMOVED lines=52> */
.L_x_11297:
[----:B------:R-:W-:-:S13]  /*5580*/  ISETP.NE.AND P0, PT, R11, 0x1, PT ;  /* 0x000000010b00780c */ /* 0x000fda0003f05270 */
[----:B------:R-:W0:Y:S02]  /*5590*/  @P0 LDC.64 R4, c[0x0][0x9e8] ;  /* 0x00027a00ff040b82 */ /* 0x000e240000000a00 */
[----:B0-----:R-:W-:-:S05]  /*55a0*/  @P0 IMAD.HI.U32 R4, R0, R4, RZ ;  /* 0x0000000400040227 */ /* 0x001fca00078e00ff */
[----:B------:R-:W-:-:S07]  /*55b0*/  @P0 SHF.R.U32.HI R0, RZ, R5, R4 ;  /* 0x00000005ff000219 */ /* 0x000fce0000011604 */
.L_x_11298:
[----:B------:R-:W-:Y:S05]  /*55c0*/  BSYNC B0 ;  /* 0x0000000000007941 */ /* 0x000fea0003800000 */
.L_x_11296:
[----:B------:R-:W-:-:S05]  /*55d0*/  IMAD R0, R0, R11, R11 ;  /* 0x0000000b00007224 */ /* 0x000fca00078e020b */
[----:B------:R-:W-:-:S07]  /*55e0*/  VIMNMX R3, R3, R0, PT ;  /* 0x0000000003037248 */ /* 0x000fce0003fe0100 */
.L_x_11295:
[----:B------:R-:W-:Y:S01]  /*55f0*/  VIADD R3, R3, 0x9f ;  /* 0x0000009f03037836 */ /* 0x000fe20000000000 */
[----:B------:R-:W-:Y:S01]  /*5600*/  ULDC UR4, c[0x0][0x9dc] ;  /* 0x0002770000047ab9 */ /* 0x000fe20000000800 */
[----:B------:R-:W-:Y:S02]  /*5610*/  IMAD.IADD R105, R25, 0x1, -R26 ;  /* 0x0000000119697824 */ /* 0x000fe400078e0a1a */
[----:B------:R-:W-:-:S04]  /*5620*/  IMAD.HI R3, R3, 0x66666667, RZ ;  /* 0x6666666703037827 */ /* 0x000fc800078e02ff */
[----:B------:R-:W-:Y:S01]  /*5630*/  IMAD R104, R24, 0xc0, R105 ;  /* 0x000000c018687824 */ /* 0x000fe200078e0269 */
[----:B------:R-:W-:-:S04]  /*5640*/  SHF.R.U32.HI R0, RZ, 0x1f, R3 ;  /* 0x0000001fff007819 */ /* 0x000fc80000011603 */
[----:B------:R-:W-:Y:S01]  /*5650*/  LEA.HI.SX32 R3, R3, R0, 0x1a ;  /* 0x0000000003037211 */ /* 0x000fe200078fd2ff */
[----:B------:R-:W-:-:S03]  /*5660*/  VIADD R0, R104, -UR4 ;  /* 0x8000000468007c36 */ /* 0x000fc60008000000 */
        /* <DEDUP_REMOVED lines=12> */
.L_x_11301:
[----:B------:R-:W-:Y:S01]  /*5730*/  ISETP.NE.AND P0, PT, R11, 0x1, PT ;  /* 0x000000010b00780c */ /* 0x000fe20003f05270 */
[----:B------:R-:W-:-:S12]  /*5740*/  IMAD.MOV.U32 R4, RZ, RZ, R104 ;  /* 0x000000ffff047224 */ /* 0x000fd800078e0068 */
[----:B------:R-:W0:Y:S02]  /*5750*/  @P0 LDC.64 R6, c[0x0][0x9e8] ;  /* 0x00027a00ff060b82 */ /* 0x000e240000000a00 */
[----:B0-----:R-:W-:-:S05]  /*5760*/  @P0 IMAD.HI.U32 R6, R104, R6, RZ ;  /* 0x0000000668060227 */ /* 0x001fca00078e00ff */
[----:B------:R-:W-:-:S07]  /*5770*/  @P0 SHF.R.U32.HI R4, RZ, R7, R6 ;  /* 0x00000007ff040219 */ /* 0x000fce0000011606 */
.L_x_11302:
[----:B------:R-:W-:Y:S05]  /*5780*/  BSYNC B0 ;  /* 0x0000000000007941 */ /* 0x000fea0003800000 */
.L_x_11300:
[----:B------:R-:W-:-:S05]  /*5790*/  IMAD R3, R4, R11, RZ ;  /* 0x0000000b04037224 */ /* 0x000fca00078e02ff */
[----:B------:R-:W-:-:S07]  /*57a0*/  VIMNMX R0, R0, R3, !PT ;  /* 0x0000000300007248 */ /* 0x000fce0007fe0100 */
.L_x_11299:
[----:B------:R-:W-:Y:S01]  /*57b0*/  IMAD.HI R0, R0, 0x66666667, RZ ;  /* 0x6666666700007827 */ /* 0x000fe200078e02ff */
[----:B------:R-:W-:Y:S02]  /*57c0*/  PLOP3.LUT P0, PT, PT, PT, PT, 0x80, 0x0 ;  /* 0x000000000000781c */ /* 0x000fe40003f0f070 */
[----:B------:R-:W-:Y:S02]  /*57d0*/  CS2R R20, SRZ ;  /* 0x0000000000147805 */ /* 0x000fe4000001ff00 */
[----:B------:R-:W-:Y:S02]  /*57e0*/  CS2R R54, SRZ ;  /* 0x0000000000367805 */ /* 0x000fe4000001ff00 */
[----:B------:R-:W-:Y:S02]  /*57f0*/  CS2R R6, SRZ ;  /* 0x0000000000067805 */ /* 0x000fe4000001ff00 */
[----:B------:R-:W-:Y:S02]  /*5800*/  SHF.R.U32.HI R3, RZ, 0x1f, R0 ;  /* 0x0000001fff037819 */ /* 0x000fe40000011600 */
[----:B------:R-:W-:-:S02]  /*5810*/  CS2R R52, SRZ ;  /* 0x0000000000347805 */ /* 0x000fc4000001ff00 */
[----:B------:R-:W-:Y:S02]  /*5820*/  CS2R R8, SRZ ;  /* 0x0000000000087805 */ /* 0x000fe4000001ff00 */
[----:B------:R-:W-:Y:S02]  /*5830*/  CS2R R10, SRZ ;  /* 0x00000000000a7805 */ /* 0x000fe4000001ff00 */
[----:B------:R-:W-:Y:S01]  /*5840*/  LEA.HI.SX32 R3, R0, R3, 0x1a ;  /* 0x0000000300037211 */ /* 0x000fe200078fd2ff */
[----:B------:R-:W-:Y:S01]  /*5850*/  IMAD.MOV.U32 R43, RZ, RZ, RZ ;  /* 0x000000ffff2b7224 */ /* 0x000fe200078e00ff */
[----:B------:R-:W-:Y:S02]  /*5860*/  CS2R R44, SRZ ;  /* 0x00000000002c7805 */ /* 0x000fe4000001ff00 */
[----:B------:R-:W-:Y:S02]  /*5870*/  CS2R R12, SRZ ;  /* 0x00000000000c7805 */ /* 0x000fe4000001ff00 */
[----:B------:R-:W-:Y:S01]  /*5880*/  VIMNMX R4, RZ, R3, !PT ;  /* 0x00000003ff047248 */ /* 0x000fe20007fe0100 */
[----:B------:R-:W-:Y:S01]  /*5890*/  IMAD.MOV.U32 R46, RZ, RZ, RZ ;  /* 0x000000ffff2e7224 */ /* 0x000fe200078e00ff */
[----:B------:R-:W-:-:S02]  /*58a0*/  CS2R R38, SRZ ;  /* 0x0000000000267805 */ /* 0x000fc4000001ff00 */
[----:B------:R-:W-:Y:S02]  /*58b0*/  CS2R R14, SRZ ;  /* 0x00000000000e7805 */ /* 0x000fe4000001ff00 */
[----:B------:R-:W-:Y:S01]  /*58c0*/  ISETP.GT.AND P1, PT, R106, R4, PT ;  /* 0x000000046a00720c */ /* 0x000fe20003f24270 */
[----:B------:R0:W-:Y:S01]  /*58d0*/  STL [R1+0x4c], R4 ;  /* 0x00004c0401007387 */ /* 0x0001e20000100800 */
[----:B------:R-:W-:Y:S02]  /*58e0*/  CS2R R36, SRZ ;  /* 0x0000000000247805 */ /* 0x000fe4000001ff00 */
[----:B------:R-:W-:Y:S02]  /*58f0*/  CS2R R24, SRZ ;  /* 0x0000000000187805 */ /* 0x000fe4000001ff00 */
[----:B------:R-:W-:Y:S02]  /*5900*/  CS2R R30, SRZ ;  /* 0x00000000001e7805 */ /* 0x000fe4000001ff00 */
[----:B------:R-:W-:-:S02]  /*5910*/  CS2R R28, SRZ ;  /* 0x00000000001c7805 */ /* 0x000fc4000001ff00 */
[----:B------:R-:W-:Y:S01]  /*5920*/  CS2R R56, SRZ ;  /* 0x0000000000387805 */ /* 0x000fe2000001ff00 */
[----:B------:R-:W-:Y:S02]  /*5930*/  IMAD.MOV.U32 R33, RZ, RZ, RZ ;  /* 0x000000ffff217224 */ /* 0x000fe400078e00ff */
        /* <DEDUP_REMOVED lines=9> */
[----:B------:R-:W-:-:S06]  /*59d0*/  SHF.R.S32.HI R0, RZ, 0x7, R0 ;  /* 0x00000007ff007819 */ /* 0x000fcc0000011400 */
        /* <DEDUP_REMOVED lines=24> */
.L_x_11305:
[----:B------:R-:W-:Y:S05]  /*5b60*/  BSYNC B6 ;  /* 0x0000000000067941 */ /* 0x000fea0003800000 */
.L_x_11304:
        /* <DEDUP_REMOVED lines=13> */
.L_x_11309:
[----:B-1----:R1:W2:Y:S02]  /*5c40*/  SYNCS.PHASECHK.TRANS64.TRYWAIT P0, [R18+URZ+0x13200], R3 ;  /* 0x01320003120075a7 */ /* 0x0022a4000800017f */
[----:B--2---:R-:W-:Y:S05]  /*5c50*/  @!P0 NANOSLEEP.SYNCS 0x989680 ;  /* 0x009896800000895d */ /* 0x004fea0003900000 */
[----:B------:R-:W2:Y:S02]  /*5c60*/  @!P0 SYNCS.PHASECHK.TRANS64 P0, [R18+URZ+0x13200], R3 ;  /* 0x01320003120085a7 */ /* 0x000ea4000800007f */
[----:B--2---:R-:W-:Y:S05]  /*5c70*/  @!P0 BRA `(.L_x_11309) ;  /* 0xfffffffc00f08947 */ /* 0x004fea000383ffff */
.L_x_11308:
[----:B------:R-:W-:Y:S05]  /*5c80*/  BSYNC B0 ;  /* 0x0000000000007941 */ /* 0x000fea0003800000 */
.L_x_11307:
[----:B------:R-:W-:Y:S05]  /*5c90*/  BRA `(.L_x_11310) ;  /* 0x0000002c00a87947 */ /* 0x000fea0003800000 */
.L_x_11306:
[----:B------:R-:W-:Y:S01]  /*5ca0*/  LEA.HI R3, R29, R29, RZ, 0x1 ;  /* 0x0000001d1d037211 */ /* 0x000fe200078f08ff */
[----:B------:R-:W-:Y:S01]  /*5cb0*/  ULDC.64 UR4, c[0x0][0x3d8] ;  /* 0x0000f60000047ab9 */ /* 0x000fe20000000a00 */
[----:B------:R-:W-:Y:S01]  /*5cc0*/  LOP3.LUT P0, RZ, R24, 0x1bf, RZ, 0xc0, !PT ;  /* 0x000001bf18ff7812 */ /* 0x000fe2000780c0ff */
[----:B------:R-:W-:Y:S01]  /*5cd0*/  ULDC.64 UR6, c[0x0][0x3e8] ;  /* 0x0000fa0000067ab9 */ /* 0x000fe20000000a00 */
[----:B-----5:R-:W-:Y:S01]  /*5ce0*/  SHF.R.S32.HI R0, RZ, 0x1f, R47 ;  /* 0x0000001fff007819 */ /* 0x020fe2000001142f */
[----:B------:R-:W-:Y:S01]  /*5cf0*/  IMAD.WIDE.U32 R32, R47, UR4, RZ ;  /* 0x000000042f207c25 */ /* 0x000fe2000f8e00ff */
[----:B------:R-:W-:Y:S01]  /*5d00*/  LOP3.LUT R6, R3, 0xfffffffe, RZ, 0xc0, !PT ;  /* 0xfffffffe03067812 */ /* 0x000fe200078ec0ff */
[----:B------:R-:W-:Y:S02]  /*5d10*/  BSSY B6, `(.L_x_11311) ;  /* 0x000001c000067945 */ /* 0x000fe40003800000 */
[----:B------:R-:W-:Y:S02]  /*5d20*/  IMAD R4, R0, UR4, RZ ;  /* 0x0000000400047c24 */ /* 0x000fe4000f8e02ff */
[----:B------:R-:W-:-:S02]  /*5d30*/  IMAD.IADD R6, R29, 0x1, -R6 ;  /* 0x000000011d067824 */ /* 0x000fc400078e0a06 */
[----:B------:R-:W-:Y:S02]  /*5d40*/  IMAD R0, R0, UR6, RZ ;  /* 0x0000000600007c24 */ /* 0x000fe4000f8e02ff */
[----:B------:R-:W-:Y:S02]  /*5d50*/  IMAD.SHL.U32 R24, R6, 0x8, RZ ;  /* 0x0000000806187824 */ /* 0x000fe400078e00ff */
[C---:B------:R-:W-:Y:S02]  /*5d60*/  IMAD R43, R47.reuse, UR5, R4 ;  /* 0x000000052f2b7c24 */ /* 0x040fe4000f8e0204 */
[C---:B------:R-:W-:Y:S01]  /*5d70*/  IMAD R35, R47.reuse, UR7, R0 ;  /* 0x000000072f237c24 */ /* 0x040fe2000f8e0200 */
[----:B------:R-:W-:Y:S01]  /*5d80*/  SHF.R.S32.HI R25, RZ, 0x1f, R24 ;  /* 0x0000001fff197819 */ /* 0x000fe20000011418 */
        /* <DEDUP_REMOVED lines=20> */
.L_x_11312:
[----:B------:R-:W-:Y:S05]  /*5ed0*/  BSYNC B6 ;  /* 0x0000000000067941 */ /* 0x000fea0003800000 */
.L_x_11311:
[----:B------:R-:W2:Y:S01]  /*5ee0*/  LDL R20, [R1+0x34] ;  /* 0x0000340001147983 */ /* 0x000ea20000100800 */
[----:B------:R-:W0:Y:S01]  /*5ef0*/  LDC.64 R8, c[0x0][0x3d8] ;  /* 0x0000f600ff087b82 */ /* 0x000e220000000a00 */
[----:B------:R-:W-:Y:S01]  /*5f00*/  ULDC.U8 UR4, c[0x0][0x3f0] ;  /* 0x0000fc0000047ab9 */ /* 0x000fe20000000000 */
[----:B------:R-:W-:Y:S01]  /*5f10*/  BSSY B0, `(.L_x_11313) ;  /* 0x00002ba000007945 */ /* 0x000fe20003800000 */
[----:B------:R-:W1:Y:S01]  /*5f20*/  S2R R21, SR_TID.X ;  /* 0x0000000000157919 */ /* 0x000e620000002100 */
[----:B------:R-:W-:-:S04]  /*5f30*/  ISETP.NE.AND P0, PT, RZ, UR4, PT ;  /* 0x00000004ff007c0c */ /* 0x000fc8000bf05270 */
[----:B------:R-:W3:Y:S01]  /*5f40*/  LDC.64 R10, c[0x0][0x3e8] ;  /* 0x0000fa00ff0a7b82 */ /* 0x000ee20000000a00 */
[C---:B-1----:R-:W-:Y:S02]  /*5f50*/  VIADD R46, R21.reuse, 0xffffff80 ;  /* 0xffffff80152e7836 */ /* 0x042fe40000000000 */
[----:B------:R-:W-:-:S05]  /*5f60*/  VIADD R44, R21, 0xffffff80 ;  /* 0xffffff80152c7836 */ /* 0x000fca0000000000 */
[----:B------:R-:W-:-:S04]  /*5f70*/  LEA.HI R44, R44, R46, RZ, 0x1 ;  /* 0x0000002e2c2c7211 */ /* 0x000fc800078f08ff */
[----:B------:R-:W-:-:S04]  /*5f80*/  SHF.R.S32.HI R44, RZ, 0x1, R44 ;  /* 0x00000001ff2c7819 */ /* 0x000fc8000001142c */
[----:B------:R-:W-:Y:S02]  /*5f90*/  SHF.R.S32.HI R45, RZ, 0x1f, R44 ;  /* 0x0000001fff2d7819 */ /* 0x000fe4000001142c */
[----:B--2---:R-:W-:Y:S01]  /*5fa0*/  SHF.R.S32.HI R3, RZ, 0x1f, R20 ;  /* 0x0000001fff037819 */ /* 0x004fe20000011414 */
[----:B0-----:R-:W-:-:S04]  /*5fb0*/  IMAD.WIDE.U32 R6, R20, R8, RZ ;  /* 0x0000000814067225 */ /* 0x001fc800078e00ff */
[C---:B------:R-:W-:Y:S02]  /*5fc0*/  IMAD R0, R3.reuse, R8, RZ ;  /* 0x0000000803007224 */ /* 0x040fe400078e02ff */
[-C--:B---3--:R-:W-:Y:S02]  /*5fd0*/  IMAD R12, R3, R10.reuse, RZ ;  /* 0x0000000a030c7224 */ /* 0x088fe400078e02ff */
[----:B------:R-:W-:-:S04]  /*5fe0*/  IMAD.WIDE.U32 R4, R20, R10, RZ ;  /* 0x0000000a14047225 */ /* 0x000fc800078e00ff */
[C---:B------:R-:W-:Y:S02]  /*5ff0*/  IMAD R3, R20.reuse, R9, R0 ;  /* 0x0000000914037224 */ /* 0x040fe400078e0200 */
[----:B------:R-:W-:Y:S02]  /*6000*/  IMAD R13, R20, R11, R12 ;  /* 0x0000000b140d7224 */ /* 0x000fe400078e020c */
[----:B------:R-:W-:Y:S02]  /*6010*/  IMAD.IADD R40, R7, 0x1, R3 ;  /* 0x0000000107287824 */ /* 0x000fe400078e0203 */
[----:B------:R-:W-:Y:S01]  /*6020*/  IMAD.IADD R42, R5, 0x1, R13 ;  /* 0x00000001052a7824 */ /* 0x000fe200078e020d */
[----:B------:R-:W-:Y:S06]  /*6030*/  @!P0 BRA `(.L_x_11314) ;  /* 0x0000001400688947 */ /* 0x000fec0003800000 */
[----:B------:R-:W2:Y:S01]  /*6040*/  LDL R21, [R1+0x30] ;  /* 0x0000300001157983 */ /* 0x000ea20000100800 */
[----:B------:R-:W0:Y:S01]  /*6050*/  LDC R0, c[0x0][0x428] ;  /* 0x00010a00ff007b82 */ /* 0x000e220000000800 */
[----:B------:R-:W-:Y:S01]  /*6060*/  IMAD R3, R20, 0xc0, R44 ;  /* 0x000000c014037824 */ /* 0x000fe200078e022c */
[----:B------:R-:W-:Y:S01]  /*6070*/  BSSY B1, `(.L_x_11315) ;  /* 0x0000033000017945 */ /* 0x000fe20003800000 */
[----:B------:R-:W-:Y:S02]  /*6080*/  CS2R R36, SRZ ;  /* 0x0000000000247805 */ /* 0x000fe4000001ff00 */
[----:B------:R-:W-:Y:S02]  /*6090*/  CS2R R38, SRZ ;  /* 0x0000000000267805 */ /* 0x000fe4000001ff00 */
[----:B------:R-:W-:Y:S01]  /*60a0*/  CS2R R26, SRZ ;  /* 0x00000000001a7805 */ /* 0x000fe2000001ff00 */
[----:B------:R-:W-:Y:S02]  /*60b0*/  IMAD.MOV.U32 R14, RZ, RZ, R30 ;  /* 0x000000ffff0e7224 */ /* 0x000fe400078e001e */
[----:B------:R-:W-:Y:S01]  /*60c0*/  IMAD.MOV.U32 R15, RZ, RZ, R35 ;  /* 0x000000ffff0f7224 */ /* 0x000fe200078e0023 */
[----:B0-----:R-:W-:-:S13]  /*60d0*/  ISETP.NE.AND P1, PT, R0, 0x1, PT ;  /* 0x000000010000780c */ /* 0x001fda0003f25270 */
[----:B------:R-:W0:Y:S08]  /*60e0*/  @P1 LDC R12, c[0x0][0x42c] ;  /* 0x00010b00ff0c1b82 */ /* 0x000e300000000800 */
[----:B------:R-:W1:Y:S01]  /*60f0*/  @P1 LDC R13, c[0x0][0x430] ;  /* 0x00010c00ff0d1b82 */ /* 0x000e620000000800 */
[----:B0-----:R-:W-:-:S05]  /*6100*/  @P1 IMAD.HI.U32 R12, R3, R12, RZ ;  /* 0x0000000c030c1227 */ /* 0x001fca00078e00ff */
[----:B-1----:R-:W-:Y:S01]  /*6110*/  @P1 SHF.R.U32.HI R3, RZ, R13, R12 ;  /* 0x0000000dff031219 */ /* 0x002fe2000001160c */
[----:B------:R-:W-:Y:S02]  /*6120*/  IMAD.MOV.U32 R12, RZ, RZ, R32 ;  /* 0x000000ffff0c7224 */ /* 0x000fe400078e0020 */
[----:B------:R-:W-:Y:S01]  /*6130*/  IMAD.MOV.U32 R13, RZ, RZ, R43 ;  /* 0x000000ffff0d7224 */ /* 0x000fe200078e002b */
[----:B------:R-:W-:Y:S01]  /*6140*/  SHF.R.S32.HI R41, RZ, 0x1f, R3 ;  /* 0x0000001fff297819 */ /* 0x000fe20000011403 */
[----:B--2---:R-:W-:Y:S01]  /*6150*/  IMAD R0, R20, -0xc0, R21 ;  /* 0xffffff4014007824 */ /* 0x004fe200078e0215 */
[----:B------:R-:W-:-:S04]  /*6160*/  CS2R R20, SRZ ;  /* 0x0000000000147805 */ /* 0x000fc8000001ff00 */
[----:B------:R-:W-:-:S04]  /*6170*/  VIMNMX R0, R0, 0xc0, PT ;  /* 0x000000c000007848 */ /* 0x000fc80003fe0100 */
[----:B------:R-:W-:-:S13]  /*6180*/  ISETP.GE.AND P0, PT, R44, R0, PT ;  /* 0x000000002c00720c */ /* 0x000fda0003f06270 */
[----:B------:R-:W-:Y:S05]  /*6190*/  @P0 BRA `(.L_x_11316) ;  /* 0x0000000000800947 */ /* 0x000fea0003800000 */
[CC--:B------:R-:W-:Y:S01]  /*61a0*/  IMAD R0, R45.reuse, R8.reuse, RZ ;  /* 0x000000082d007224 */ /* 0x0c0fe200078e02ff */
[----:B------:R-:W-:Y:S01]  /*61b0*/  ULDC UR4, c[0x0][0x3d4] ;  /* 0x0000f50000047ab9 */ /* 0x000fe20000000800 */
[--C-:B------:R-:W-:Y:S01]  /*61c0*/  IMAD.WIDE.U32 R20, R44, R8, R24.reuse ;  /* 0x000000082c147225 */ /* 0x100fe200078e0018 */
[----:B------:R-:W-:Y:S01]  /*61d0*/  ISETP.GE.AND P3, PT, R24, UR4, PT ;  /* 0x0000000418007c0c */ /* 0x000fe2000bf66270 */
[----:B------:R-:W-:Y:S01]  /*61e0*/  ULDC.64 UR6, c[0x0][0x3c8] ;  /* 0x0000f20000067ab9 */ /* 0x000fe20000000a00 */
[----:B------:R-:W-:Y:S01]  /*61f0*/  CS2R R38, SRZ ;  /* 0x0000000000267805 */ /* 0x000fe2000001ff00 */
[----:B------:R-:W-:Y:S01]  /*6200*/  IMAD R36, R45, R10, RZ ;  /* 0x0000000a2d247224 */ /* 0x000fe200078e02ff */
[----:B------:R-:W-:Y:S01]  /*6210*/  IADD3 R32, P1, R20, R32, RZ ;  /* 0x0000002014207210 */ /* 0x000fe20007f3e0ff */
[----:B------:R-:W-:-:S04]  /*6220*/  IMAD.WIDE.U32 R26, R44, R10, R24 ;  /* 0x0000000a2c1a7225 */ /* 0x000fc800078e0018 */
[----:B------:R-:W-:Y:S01]  /*6230*/  IMAD R0, R44, R9, R0 ;  /* 0x000000092c007224 */ /* 0x000fe200078e0200 */
        /* <DEDUP_REMOVED lines=8> */
[----:B------:R-:W-:Y:S01]  /*62c0*/  ISETP.GE.AND P4, PT, R0, UR4, PT ;  /* 0x0000000400007c0c */ /* 0x000fe2000bf86270 */
[----:B------:R-:W-:Y:S02]  /*62d0*/  ULDC.64 UR4, c[0x0][0x3e0] ;  /* 0x0000f80000047ab9 */ /* 0x000fe40000000a00 */
[----:B------:R-:W-:Y:S01]  /*62e0*/  IMAD.WIDE.U32 R4, R4, 0xc0, R30 ;  /* 0x000000c004047825 */ /* 0x000fe200078e001e */
[----:B------:R-:W-:-:S03]  /*62f0*/  IADD3 R6, P1, R6, UR6, RZ ;  /* 0x0000000606067c10 */ /* 0x000fc6000ff3e0ff */
[----:B------:R-:W-:Y:S01]  /*6300*/  IMAD R27, R42, 0xc0, RZ ;  /* 0x000000c02a1b7824 */ /* 0x000fe200078e02ff */
[----:B------:R-:W-:Y:S02]  /*6310*/  IADD3 R4, P2, R4, UR4, RZ ;  /* 0x0000000404047c10 */ /* 0x000fe4000ff5e0ff */
[----:B------:R-:W-:Y:S02]  /*6320*/  IADD3.X R7, R7, UR7, R21, P1, !PT ;  /* 0x0000000707077c10 */ /* 0x000fe40008ffe415 */
[----:B------:R-:W-:Y:S02]  /*6330*/  CS2R R20, SRZ ;  /* 0x0000000000147805 */ /* 0x000fe4000001ff00 */
[----:B------:R-:W-:Y:S02]  /*6340*/  IADD3.X R5, R5, UR5, R27, P2, !PT ;  /* 0x0000000505057c10 */ /* 0x000fe400097fe41b */
[----:B------:R-:W-:Y:S01]  /*6350*/  CS2R R26, SRZ ;  /* 0x00000000001a7805 */ /* 0x000fe2000001ff00 */
[----:B------:R0:W5:Y:S05]  /*6360*/  @!P3 LDG.E.64 R38, desc[UR40][R6.64] ;  /* 0x000000280626b981 */ /* 0x00016a000c1e1b00 */
[----:B------:R0:W5:Y:S04]  /*6370*/  @!P4 LDG.E.64 R26, desc[UR40][R6.64+0x10] ;  /* 0x00001028061ac981 */ /* 0x000168000c1e1b00 */
[----:B------:R0:W5:Y:S04]  /*6380*/  @!P3 LDG.E.64 R36, desc[UR40][R4.64] ;  /* 0x000000280424b981 */ /* 0x000168000c1e1b00 */
[----:B------:R0:W5:Y:S02]  /*6390*/  @!P4 LDG.E.64 R20, desc[UR40][R4.64+0x10] ;  /* 0x000010280414c981 */ /* 0x000164000c1e1b00 */
.L_x_11316:
[----:B------:R-:W-:Y:S05]  /*63a0*/  BSYNC B1 ;  /* 0x0000000000017941 */ /* 0x000fea0003800000 */
.L_x_11315:
[----:B------:R-:W2:Y:S01]  /*63b0*/  LDL R30, [R1+0x60] ;  /* 0x00006000011e7983 */ /* 0x000ea20000100800 */
[-C--:B0-----:R-:W-:Y:S01]  /*63c0*/  IMAD.WIDE.U32 R4, R3, R8.reuse, R12 ;  /* 0x0000000803047225 */ /* 0x081fe200078e000c */
[----:B------:R-:W-:Y:S01]  /*63d0*/  ULDC.64 UR4, c[0x0][0x3c8] ;  /* 0x0000f20000047ab9 */ /* 0x000fe20000000a00 */
[----:B------:R-:W-:Y:S02]  /*63e0*/  ULDC.64 UR6, c[0x0][0x3e0] ;  /* 0x0000f80000067ab9 */ /* 0x000fe40000000a00 */
[C---:B------:R-:W-:Y:S01]  /*63f0*/  IMAD R8, R41.reuse, R8, RZ ;  /* 0x0000000829087224 */ /* 0x040fe200078e02ff */
[----:B------:R-:W-:Y:S01]  /*6400*/  IADD3 R4, P1, R4, UR4, RZ ;  /* 0x0000000404047c10 */ /* 0x000fe2000ff3e0ff */
[-C--:B------:R-:W-:Y:S01]  /*6410*/  IMAD R0, R41, R10.reuse, RZ ;  /* 0x0000000a29007224 */ /* 0x080fe200078e02ff */
[----:B------:R-:W-:Y:S01]  /*6420*/  UMOV UR4, 0xffffffff ;  /* 0xffffffff00047882 */ /* 0x000fe20000000000 */
[----:B------:R-:W-:-:S04]  /*6430*/  IMAD.WIDE.U32 R6, R3, R10, R14 ;  /* 0x0000000a03067225 */ /* 0x000fc800078e000e */
        /* <DEDUP_REMOVED lines=10> */
.L_x_11581:
[----:B------:R-:W-:-:S03]  /*64e0*/  UMOV UR4, 0xffffffff ;  /* 0xffffffff00047882 */ /* 0x000fc60000000000 */
[----:B------:R-:W-:Y:S05]  /*64f0*/  BRA.DIV UR4, `(.L_x_11318) ;  /* 0x0000019a04007947 */ /* 0x000fea000b800000 */
.L_x_11584:
[----:B------:R-:W-:-:S03]  /*6500*/  UMOV UR4, 0xffffffff ;  /* 0xffffffff00047882 */ /* 0x000fc60000000000 */
[----:B------:R-:W-:Y:S05]  /*6510*/  BRA.DIV UR4, `(.L_x_11319) ;  /* 0x0000019a04207947 */ /* 0x000fea000b800000 */
.L_x_11587:
[----:B------:R-:W-:-:S03]  /*6520*/  UMOV UR4, 0xffffffff ;  /* 0xffffffff00047882 */ /* 0x000fc60000000000 */
[----:B------:R-:W-:Y:S05]  /*6530*/  BRA.DIV UR4, `(.L_x_11320) ;  /* 0x0000019a04407947 */ /* 0x000fea000b800000 */
.L_x_11590:
[----:B------:R-:W0:Y:S01]  /*6540*/  SYNCS.PHASECHK.TRANS64.TRYWAIT P1, [R18+URZ+0x13200], R5 ;  /* 0x01320005120075a7 */ /* 0x000e22000802017f */
[----:B------:R-:W-:Y:S04]  /*6550*/  BSSY B1, `(.L_x_11321) ;  /* 0x0000002000017945 */ /* 0x000fe80003800000 */
[----:B0-----:R-:W-:Y:S05]  /*6560*/  @!P1 BRA `(.L_x_11322) ;  /* 0x00000198005c9947 */ /* 0x001fea0003800000 */
.L_x_11591:
[----:B------:R-:W-:Y:S05]  /*6570*/  BSYNC B1 ;  /* 0x0000000000017941 */ /* 0x000fea0003800000 */
.L_x_11321:
[----:B------:R-:W-:Y:S05]  /*6580*/  @P0 BRA `(.L_x_11323) ;  /* 0x0000002400480947 */ /* 0x000fea0003800000 */
[----:B------:R1:W5:Y:S01]  /*6590*/  LDL R41, [R1+0x48] ;  /* 0x0000480001297983 */ /* 0x0003620000100800 */
[----:B------:R-:W2:Y:S01]  /*65a0*/  LDC R3, c[0x0][0x3d4] ;  /* 0x0000f500ff037b82 */ /* 0x000ea20000000800 */
[C---:B------:R-:W-:Y:S01]  /*65b0*/  VIADD R0, R24.reuse, 0x10 ;  /* 0x0000001018007836 */ /* 0x040fe20000000000 */
[----:B------:R-:W-:Y:S01]  /*65c0*/  BSSY B1, `(.L_x_11324) ;  /* 0x000007b000017945 */ /* 0x000fe20003800000 */
[----:B--2---:R-:W-:-:S03]  /*65d0*/  ISETP.GE.AND P0, PT, R24, R3, PT ;  /* 0x000000031800720c */ /* 0x004fc60003f06270 */
[----:B------:R-:W-:-:S10]  /*65e0*/  ISETP.GE.AND P1, PT, R0, R3, PT ;  /* 0x000000030000720c */ /* 0x000fd40003f26270 */
[----:B-1----:R-:W-:Y:S05]  /*65f0*/  @P0 BRA `(.L_x_11325) ;  /* 0x0000000400dc0947 */ /* 0x002fea0003800000 */
[----:B-----5:R-:W-:Y:S01]  /*6600*/  IMAD.IADD R0, R18, 0x1, R41 ;  /* 0x0000000112007824 */ /* 0x020fe200078e0229 */
[----:B------:R-:W-:Y:S02]  /*6610*/  SHF.R.U32.HI R3, RZ, 0x8, R38 ;  /* 0x00000008ff037819 */ /* 0x000fe40000011626 */
[----:B------:R-:W-:Y:S02]  /*6620*/  SHF.R.U32.HI R9, RZ, 0x8, R39 ;  /* 0x00000008ff097819 */ /* 0x000fe40000011627 */
[----:B0-----:R-:W0:Y:S01]  /*6630*/  LDS.128 R4, [R0+0xb000] ;  /* 0x00b0000000047984 */ /* 0x001e220000000c00 */
[----:B------:R-:W-:Y:S02]  /*6640*/  LOP3.LUT R8, R38, 0xff, RZ, 0xc0, !PT ;  /* 0x000000ff26087812 */ /* 0x000fe400078ec0ff */
[----:B------:R-:W-:Y:S02]  /*6650*/  LOP3.LUT R3, R3, 0xff, RZ, 0xc0, !PT ;  /* 0x000000ff03037812 */ /* 0x000fe400078ec0ff */
[----:B------:R-:W-:-:S02]  /*6660*/  LOP3.LUT R10, R39, 0xff, RZ, 0xc0, !PT ;  /* 0x000000ff270a7812 */ /* 0x000fc400078ec0ff */
[----:B------:R-:W-:Y:S02]  /*6670*/  LOP3.LUT R9, R9, 0xff, RZ, 0xc0, !PT ;  /* 0x000000ff09097812 */ /* 0x000fe400078ec0ff */
[----:B------:R-:W-:Y:S02]  /*6680*/  PRMT R3, R3, 0x7604, R8 ;  /* 0x0000760403037816 */ /* 0x000fe40000000008 */
        /* <DEDUP_REMOVED lines=110> */
.L_x_11325:
[----:B------:R-:W-:Y:S05]  /*6d70*/  BSYNC B1 ;  /* 0x0000000000017941 */ /* 0x000fea0003800000 */
.L_x_11324:
[----:B------:R-:W-:Y:S05]  /*6d80*/  @P1 BRA `(.L_x_11323) ;  /* 0x0000001c00481947 */ /* 0x000fea0003800000 */
[----:B------:R-:W-:Y:S01]  /*6d90*/  LEA.HI R29, R34, R29, RZ, 0x2 ;  /* 0x0000001d221d7211 */ /* 0x000fe200078f10ff */
[----:B-----5:R-:W-:Y:S01]  /*6da0*/  IMAD.IADD R3, R18, 0x1, R41 ;  /* 0x0000000112037824 */ /* 0x020fe200078e0229 */
[----:B------:R-:W-:Y:S02]  /*6db0*/  SHF.R.U32.HI R10, RZ, 0x8, R27 ;  /* 0x00000008ff0a7819 */ /* 0x000fe4000001161b */
[--C-:B-1----:R-:W-:Y:S02]  /*6dc0*/  SHF.R.S32.HI R0, RZ, 0x2, R29.reuse ;  /* 0x00000002ff007819 */ /* 0x102fe4000001141d */
[----:B------:R-:W-:Y:S02]  /*6dd0*/  SHF.R.S32.HI R29, RZ, 0x1f, R29 ;  /* 0x0000001fff1d7819 */ /* 0x000fe4000001141d */
[----:B------:R-:W-:Y:S02]  /*6de0*/  SHF.R.U32.HI R15, RZ, 0x8, R21 ;  /* 0x00000008ff0f7819 */ /* 0x000fe40000011615 */
[----:B------:R-:W-:-:S02]  /*6df0*/  LEA.HI R29, R29, R0, RZ, 0x2 ;  /* 0x000000001d1d7211 */ /* 0x000fc400078f10ff */
[----:B------:R-:W-:Y:S02]  /*6e00*/  SHF.R.U32.HI R12, RZ, 0x8, R20 ;  /* 0x00000008ff0c7819 */ /* 0x000fe40000011614 */
[----:B------:R-:W-:Y:S02]  /*6e10*/  LOP3.LUT R29, R29, 0xfffffffc, RZ, 0xc0, !PT ;  /* 0xfffffffc1d1d7812 */ /* 0x000fe400078ec0ff */
[----:B------:R-:W-:Y:S02]  /*6e20*/  LOP3.LUT R9, R27, 0xff, RZ, 0xc0, !PT ;  /* 0x000000ff1b097812 */ /* 0x000fe400078ec0ff */
[----:B------:R-:W-:Y:S01]  /*6e30*/  LOP3.LUT R14, R21, 0xff, RZ, 0xc0, !PT ;  /* 0x000000ff150e7812 */ /* 0x000fe200078ec0ff */
[----:B------:R-:W-:Y:S01]  /*6e40*/  IMAD.IADD R29, R0, 0x1, -R29 ;  /* 0x00000001001d7824 */ /* 0x000fe200078e0a1d */
[----:B------:R-:W-:Y:S01]  /*6e50*/  LOP3.LUT R10, R10, 0xff, RZ, 0xc0, !PT ;  /* 0x000000ff0a0a7812 */ /* 0x000fe200078ec0ff */
[----:B------:R-:W-:Y:S01]  /*6e60*/  VIADD R0, R3, 0x20 ;  /* 0x0000002003007836 */ /* 0x000fe20000000000 */
[----:B------:R-:W-:-:S02]  /*6e70*/  LOP3.LUT R15, R15, 0xff, RZ, 0xc0, !PT ;  /* 0x000000ff0f0f7812 */ /* 0x000fc400078ec0ff */
[----:B------:R-:W-:Y:S02]  /*6e80*/  LOP3.LUT P0, RZ, R29, 0x2, RZ, 0xc0, !PT ;  /* 0x000000021dff7812 */ /* 0x000fe4000780c0ff */
[----:B------:R-:W-:Y:S02]  /*6e90*/  SHF.R.U32.HI R8, RZ, 0x8, R26 ;  /* 0x00000008ff087819 */ /* 0x000fe4000001161a */
[----:B------:R-:W-:Y:S02]  /*6ea0*/  LOP3.LUT R11, R20, 0xff, RZ, 0xc0, !PT ;  /* 0x000000ff140b7812 */ /* 0x000fe400078ec0ff */
[----:B------:R-:W-:Y:S02]  /*6eb0*/  LOP3.LUT R12, R12, 0xff, RZ, 0xc0, !PT ;  /* 0x000000ff0c0c7812 */ /* 0x000fe400078ec0ff */
[----:B------:R-:W-:Y:S02]  /*6ec0*/  PRMT R10, R10, 0x7604, R9 ;  /* 0x000076040a0a7816 */ /* 0x000fe40000000009 */
[----:B------:R-:W-:-:S02]  /*6ed0*/  PRMT R15, R15, 0x7604, R14 ;  /* 0x000076040f0f7816 */ /* 0x000fc4000000000e */
[----:B------:R-:W-:Y:S01]  /*6ee0*/  SHF.R.U32.HI R9, RZ, 0x10, R27 ;  /* 0x00000010ff097819 */ /* 0x000fe2000001161b */
[----:B------:R-:W-:Y:S01]  /*6ef0*/  @P0 VIADD R0, R3, 0xffffffe0 ;  /* 0xffffffe003000836 */ /* 0x000fe20000000000 */
[----:B------:R-:W-:Y:S02]  /*6f00*/  SHF.R.U32.HI R14, RZ, 0x10, R21 ;  /* 0x00000010ff0e7819 */ /* 0x000fe40000011615 */
[----:B------:R-:W-:Y:S02]  /*6f10*/  LOP3.LUT R3, R26, 0xff, RZ, 0xc0, !PT ;  /* 0x000000ff1a037812 */ /* 0x000fe400078ec0ff */
[----:B0-----:R-:W0:Y:S01]  /*6f20*/  LDS.128 R4, [R0+0xb000] ;  /* 0x00b0000000047984 */ /* 0x001e220000000c00 */
        /* <DEDUP_REMOVED lines=12> */
[----:B------:R-:W-:Y:S02]  /*6ff0*/  LOP3.LUT R12, R11, 0xff000000, R27, 0xf8, !PT ;  /* 0xff0000000b0c7812 */ /* 0x000fe400078ef81b */
[----:B------:R-:W-:Y:S02]  /*7000*/  LOP3.LUT R25, R25, 0xff000000, R21, 0xf8, !PT ;  /* 0xff00000019197812 */ /* 0x000fe400078ef815 */
[----:B------:R-:W-:-:S02]  /*7010*/  PRMT R9, R3, 0x7054, R8 ;  /* 0x0000705403097816 */ /* 0x000fc40000000008 */
[----:B------:R-:W-:Y:S02]  /*7020*/  F2FP.F16.E4M3.UNPACK_B R13, R12 ;  /* 0x0000000cff0d723e */ /* 0x000fe400020006ff */
[-C--:B------:R-:W-:Y:S02]  /*7030*/  F2FP.F16.E4M3.UNPACK_B R21, R25.reuse ;  /* 0x00000019ff15723e */ /* 0x080fe400020006ff */
[----:B------:R-:W-:Y:S01]  /*7040*/  LOP3.LUT R15, R15, 0xff000000, R20, 0xf8, !PT ;  /* 0xff0000000f0f7812 */ /* 0x000fe200078ef814 */
[----:B------:R-:W-:Y:S01]  /*7050*/  HADD2.F32 R14, -RZ, R13.H1_H1 ;  /* 0x3000000dff0e7230 */ /* 0x000fe20000004100 */
[----:B------:R-:W-:Y:S01]  /*7060*/  LOP3.LUT R26, R9, 0xff000000, R26, 0xf8, !PT ;  /* 0xff000000091a7812 */ /* 0x000fe200078ef81a */
[--C-:B------:R-:W-:Y:S01]  /*7070*/  HADD2.F32 R20, -RZ, R21.reuse.H1_H1 ;  /* 0x30000015ff147230 */ /* 0x100fe20000004100 */
[----:B------:R-:W-:Y:S01]  /*7080*/  F2FP.F16.E4M3.UNPACK_B R25, R25.H1 ;  /* 0x00000019ff19723e */ /* 0x000fe200030006ff */
[----:B------:R-:W-:Y:S01]  /*7090*/  HADD2.F32 R21, -RZ, R21.H0_H0 ;  /* 0x20000015ff157230 */ /* 0x000fe20000004100 */
[-C--:B0-----:R-:W-:Y:S01]  /*70a0*/  F2FP.F16.E4M3.UNPACK_B R3, R6.reuse.H1 ;  /* 0x00000006ff03723e */ /* 0x081fe200030006ff */
[----:B------:R-:W-:Y:S01]  /*70b0*/  HADD2.F32 R13, -RZ, R13.H0_H0 ;  /* 0x2000000dff0d7230 */ /* 0x000fe20000004100 */
[----:B------:R-:W-:-:S02]  /*70c0*/  F2FP.F16.E4M3.UNPACK_B R6, R6 ;  /* 0x00000006ff06723e */ /* 0x000fc400020006ff */
[-C--:B------:R-:W-:Y:S01]  /*70d0*/  F2FP.F16.E4M3.UNPACK_B R10, R7.reuse ;  /* 0x00000007ff0a723e */ /* 0x080fe200020006ff */
[--C-:B------:R-:W-:Y:S01]  /*70e0*/  HADD2.F32 R8, -RZ, R3.reuse.H1_H1 ;  /* 0x30000003ff087230 */ /* 0x100fe20000004100 */
[----:B------:R-:W-:Y:S01]  /*70f0*/  F2FP.F16.E4M3.UNPACK_B R11, R7.H1 ;  /* 0x00000007ff0b723e */ /* 0x000fe200030006ff */
[----:B------:R-:W-:Y:S01]  /*7100*/  HADD2.F32 R9, -RZ, R3.H0_H0 ;  /* 0x20000003ff097230 */ /* 0x000fe20000004100 */
[-C--:B------:R-:W-:Y:S02]  /*7110*/  F2FP.F16.E4M3.UNPACK_B R7, R5.reuse ;  /* 0x00000005ff07723e */ /* 0x080fe400020006ff */
[C---:B------:R-:W-:Y:S01]  /*7120*/  FMUL.FTZ R24, R8.reuse, R20 ;  /* 0x0000001408187220 */ /* 0x040fe20000410000 */
[-C--:B------:R-:W-:Y:S01]  /*7130*/  FMUL.FTZ R29, R8, R14.reuse ;  /* 0x0000000e081d7220 */ /* 0x080fe20000410000 */
[----:B------:R-:W-:Y:S01]  /*7140*/  F2FP.F16.E4M3.UNPACK_B R8, R5.H1 ;  /* 0x00000005ff08723e */ /* 0x000fe200030006ff */
[--C-:B------:R-:W-:Y:S02]  /*7150*/  HADD2.F32 R5, -RZ, R6.reuse.H1_H1 ;  /* 0x30000006ff057230 */ /* 0x100fe40000004100 */
[C---:B------:R-:W-:Y:S01]  /*7160*/  FFMA.FTZ R27, R9.reuse, R14, -R24 ;  /* 0x0000000e091b7223 */ /* 0x040fe20000010818 */
[----:B------:R-:W-:Y:S01]  /*7170*/  FFMA.FTZ R30, R9, R20, R29 ;  /* 0x00000014091e7223 */ /* 0x000fe2000001001d */
[----:B------:R-:W-:Y:S01]  /*7180*/  HADD2.F32 R6, -RZ, R6.H0_H0 ;  /* 0x20000006ff067230 */ /* 0x000fe20000004100 */
[----:B------:R-:W-:Y:S01]  /*7190*/  F2FP.F16.E4M3.UNPACK_B R12, R12.H1 ;  /* 0x0000000cff0c723e */ /* 0x000fe200030006ff */
[C---:B------:R-:W-:Y:S01]  /*71a0*/  FMUL.FTZ R9, R5.reuse, R21 ;  /* 0x0000001505097220 */ /* 0x040fe20000410000 */
[----:B------:R-:W-:Y:S01]  /*71b0*/  FMUL.FTZ R20, R5, R13 ;  /* 0x0000000d05147220 */ /* 0x000fe20000410000 */
[----:B------:R-:W-:Y:S01]  /*71c0*/  HADD2.F32 R14, -RZ, R25.H0_H0 ;  /* 0x20000019ff0e7230 */ /* 0x000fe20000004100 */
[----:B------:R-:W-:Y:S01]  /*71d0*/  F2FP.F16.E4M3.UNPACK_B R3, R4 ;  /* 0x00000004ff03723e */ /* 0x000fe200020006ff */
[----:B------:R-:W-:-:S02]  /*71e0*/  HADD2.F32 R5, -RZ, R10.H1_H1 ;  /* 0x3000000aff057230 */ /* 0x000fc40000004100 */
        /* <DEDUP_REMOVED lines=11> */
[----:B------:R-:W-:Y:S01]  /*72a0*/  HADD2.F32 R11, -RZ, R11.H0_H0 ;  /* 0x2000000bff0b7230 */ /* 0x000fe20000004100 */
[----:B------:R-:W-:Y:S01]  /*72b0*/  F2FP.F16.E4M3.UNPACK_B R5, R26 ;  /* 0x0000001aff05723e */ /* 0x000fe200020006ff */
[C---:B------:R-:W-:Y:S01]  /*72c0*/  FMUL.FTZ R10, R6.reuse, R12 ;  /* 0x0000000c060a7220 */ /* 0x040fe20000410000 */
[----:B------:R-:W-:Y:S01]  /*72d0*/  F2FP.F16.E4M3.UNPACK_B R4, R4.H1 ;  /* 0x00000004ff04723e */ /* 0x000fe200030006ff */
[----:B------:R-:W-:Y:S01]  /*72e0*/  FMUL.FTZ R20, R6, R25 ;  /* 0x0000001906147220 */ /* 0x000fe20000410000 */
[----:B------:R-:W-:Y:S01]  /*72f0*/  F2FP.F16.E4M3.UNPACK_B R13, R15 ;  /* 0x0000000fff0d723e */ /* 0x000fe200020006ff */
[----:B------:R-:W-:Y:S01]  /*7300*/  FFMA.FTZ R34, R11, R25, R10 ;  /* 0x000000190b227223 */ /* 0x000fe2000001000a */
[----:B------:R-:W-:-:S02]  /*7310*/  HADD2.F32 R10, -RZ, R5.H1_H1 ;  /* 0x30000005ff0a7230 */ /* 0x000fc40000004100 */
[----:B------:R-:W-:Y:S01]  /*7320*/  FFMA.FTZ R31, R11, R12, -R20 ;  /* 0x0000000c0b1f7223 */ /* 0x000fe20000010814 */
[----:B------:R-:W-:Y:S01]  /*7330*/  HADD2.F32 R9, -RZ, R5.H0_H0 ;  /* 0x20000005ff097230 */ /* 0x000fe20000004100 */
[----:B------:R-:W-:Y:S01]  /*7340*/  F2FP.F16.E4M3.UNPACK_B R26, R26.H1 ;  /* 0x0000001aff1a723e */ /* 0x000fe200030006ff */
[--C-:B------:R-:W-:Y:S01]  /*7350*/  HADD2.F32 R12, -RZ, R13.reuse.H1_H1 ;  /* 0x3000000dff0c7230 */ /* 0x100fe20000004100 */
[----:B------:R-:W-:Y:S01]  /*7360*/  F2FP.F16.E4M3.UNPACK_B R15, R15.H1 ;  /* 0x0000000fff0f723e */ /* 0x000fe200030006ff */
[--C-:B------:R-:W-:Y:S02]  /*7370*/  HADD2.F32 R6, -RZ, R4.reuse.H1_H1 ;  /* 0x30000004ff067230 */ /* 0x100fe40000004100 */
[----:B------:R-:W-:Y:S02]  /*7380*/  HADD2.F32 R5, -RZ, R4.H0_H0 ;  /* 0x20000004ff057230 */ /* 0x000fe40000004100 */
[----:B------:R-:W-:Y:S02]  /*7390*/  HADD2.F32 R13, -RZ, R13.H0_H0 ;  /* 0x2000000dff0d7230 */ /* 0x000fe40000004100 */
[----:B------:R-:W-:Y:S01]  /*73a0*/  FMUL.FTZ R14, R6, R12 ;  /* 0x0000000c060e7220 */ /* 0x000fe20000410000 */
[----:B------:R-:W-:-:S02]  /*73b0*/  HADD2.F32 R4, -RZ, R3.H1_H1 ;  /* 0x30000003ff047230 */ /* 0x000fc40000004100 */
[-C--:B------:R-:W-:Y:S01]  /*73c0*/  FMUL.FTZ R20, R6, R10.reuse ;  /* 0x0000000a06147220 */ /* 0x080fe20000410000 */
[----:B------:R-:W-:Y:S02]  /*73d0*/  HADD2.F32 R3, -RZ, R3.H0_H0 ;  /* 0x20000003ff037230 */ /* 0x000fe40000004100 */
[C---:B------:R-:W-:Y:S01]  /*73e0*/  FFMA.FTZ R14, R5.reuse, R10, -R14 ;  /* 0x0000000a050e7223 */ /* 0x040fe2000001080e */
[C---:B------:R-:W-:Y:S01]  /*73f0*/  FMUL.FTZ R6, R4.reuse, R13 ;  /* 0x0000000d04067220 */ /* 0x040fe20000410000 */
[-C--:B------:R-:W-:Y:S01]  /*7400*/  FMUL.FTZ R4, R4, R9.reuse ;  /* 0x0000000904047220 */ /* 0x080fe20000410000 */
[----:B------:R-:W-:Y:S01]  /*7410*/  FFMA.FTZ R11, R5, R12, R20 ;  /* 0x0000000c050b7223 */ /* 0x000fe20000010014 */
[----:B------:R-:W-:Y:S02]  /*7420*/  HADD2.F32 R5, -RZ, R26.H1_H1 ;  /* 0x3000001aff057230 */ /* 0x000fe40000004100 */
[C---:B------:R-:W-:Y:S01]  /*7430*/  FFMA.FTZ R10, R3.reuse, R9, -R6 ;  /* 0x00000009030a7223 */ /* 0x040fe20000010806 */
        /* <DEDUP_REMOVED lines=26> */
.L_x_11314:
[----:B------:R-:W2:Y:S04]  /*75e0*/  LDL R3, [R1+0x30] ;  /* 0x0000300001037983 */ /* 0x000ea80000100800 */
[----:B------:R-:W2:Y:S01]  /*75f0*/  LDL R34, [R1+0x34] ;  /* 0x0000340001227983 */ /* 0x000ea20000100800 */
[----:B------:R-:W0:Y:S01]  /*7600*/  S2R R0, SR_TID.X ;  /* 0x0000000000007919 */ /* 0x000e220000002100 */
[--C-:B------:R-:W-:Y:S01]  /*7610*/  SHF.R.S32.HI R13, RZ, 0x1f, R22.reuse ;  /* 0x0000001fff0d7819 */ /* 0x100fe20000011416 */
[----:B------:R-:W1:Y:S01]  /*7620*/  LDC R29, c[0x0][0x3d4] ;  /* 0x0000f500ff1d7b82 */ /* 0x000e620000000800 */
[----:B------:R-:W-:Y:S01]  /*7630*/  IMAD.MOV.U32 R12, RZ, RZ, R22 ;  /* 0x000000ffff0c7224 */ /* 0x000fe200078e0016 */
[----:B------:R-:W-:Y:S01]  /*7640*/  ULDC.64 UR4, c[0x0][0x3c8] ;  /* 0x0000f20000047ab9 */ /* 0x000fe20000000a00 */
[----:B------:R-:W-:Y:S01]  /*7650*/  IMAD R24, R45, R10, RZ ;  /* 0x0000000a2d187224 */ /* 0x000fe200078e02ff */
[----:B------:R-:W-:Y:S01]  /*7660*/  ULDC.64 UR6, c[0x0][0x3e0] ;  /* 0x0000f80000067ab9 */ /* 0x000fe20000000a00 */
[----:B0-----:R-:W-:-:S02]  /*7670*/  VIADD R37, R0, 0xffffff80 ;  /* 0xffffff8000257836 */ /* 0x001fc40000000000 */
[----:B------:R-:W-:-:S05]  /*7680*/  VIADD R36, R0, 0xffffff80 ;  /* 0xffffff8000247836 */ /* 0x000fca0000000000 */
[----:B------:R-:W-:Y:S02]  /*7690*/  LEA.HI R36, R36, R37, RZ, 0x1 ;  /* 0x0000002524247211 */ /* 0x000fe400078f08ff */
[----:B------:R-:W3:Y:S02]  /*76a0*/  LDL R37, [R1+0x60] ;  /* 0x0000600001257983 */ /* 0x000ee40000100800 */
[----:B------:R-:W-:Y:S01]  /*76b0*/  SHF.R.S32.HI R36, RZ, 0x1, R36 ;  /* 0x00000001ff247819 */ /* 0x000fe20000011424 */
[----:B------:R-:W-:-:S04]  /*76c0*/  IMAD R0, R45, R8, RZ ;  /* 0x000000082d007224 */ /* 0x000fc800078e02ff */
[----:B------:R-:W-:-:S04]  /*76d0*/  IMAD.WIDE.U32 R14, R36, R8, R12 ;  /* 0x00000008240e7225 */ /* 0x000fc800078e000c */
[----:B------:R-:W-:Y:S01]  /*76e0*/  IMAD.WIDE.U32 R20, R36, R10, R12 ;  /* 0x0000000a24147225 */ /* 0x000fe200078e000c */
[----:B------:R-:W-:-:S03]  /*76f0*/  IADD3 R12, P0, R14, R32, RZ ;  /* 0x000000200e0c7210 */ /* 0x000fc60007f1e0ff */
[----:B------:R-:W-:Y:S01]  /*7700*/  IMAD R0, R36, R9, R0 ;  /* 0x0000000924007224 */ /* 0x000fe200078e0200 */
[----:B------:R-:W-:Y:S01]  /*7710*/  IADD3 R14, P1, R20, R30, RZ ;  /* 0x0000001e140e7210 */ /* 0x000fe20007f3e0ff */
[----:B------:R-:W-:-:S03]  /*7720*/  IMAD R24, R36, R11, R24 ;  /* 0x0000000b24187224 */ /* 0x000fc600078e0218 */
[----:B------:R-:W-:Y:S02]  /*7730*/  IADD3.X R13, R43, R0, R15, P0, !PT ;  /* 0x000000002b0d7210 */ /* 0x000fe400007fe40f */
[----:B------:R-:W0:Y:S01]  /*7740*/  LDC R0, c[0x0][0x428] ;  /* 0x00010a00ff007b82 */ /* 0x000e220000000800 */
[----:B------:R-:W-:Y:S01]  /*7750*/  IADD3.X R15, R35, R24, R21, P1, !PT ;  /* 0x00000018230f7210 */ /* 0x000fe20000ffe415 */
[----:B------:R-:W-:-:S04]  /*7760*/  IMAD.WIDE.U32 R6, R6, 0xc0, R12 ;  /* 0x000000c006067825 */ /* 0x000fc800078e000c */
[----:B------:R-:W-:Y:S01]  /*7770*/  IMAD.WIDE.U32 R4, R4, 0xc0, R14 ;  /* 0x000000c004047825 */ /* 0x000fe200078e000e */
[----:B------:R-:W-:-:S03]  /*7780*/  IADD3 R12, P1, R6, UR4, RZ ;  /* 0x00000004060c7c10 */ /* 0x000fc6000ff3e0ff */
[----:B------:R-:W-:Y:S01]  /*7790*/  IMAD R15, R42, 0xc0, RZ ;  /* 0x000000c02a0f7824 */ /* 0x000fe200078e02ff */
[----:B------:R-:W-:Y:S02]  /*77a0*/  IADD3 R14, P2, R4, UR6, RZ ;  /* 0x00000006040e7c10 */ /* 0x000fe4000ff5e0ff */
[----:B------:R-:W-:Y:S02]  /*77b0*/  CS2R R24, SRZ ;  /* 0x0000000000187805 */ /* 0x000fe4000001ff00 */
[----:B------:R-:W-:Y:S02]  /*77c0*/  CS2R R26, SRZ ;  /* 0x00000000001a7805 */ /* 0x000fe4000001ff00 */
[----:B------:R-:W-:Y:S02]  /*77d0*/  IADD3.X R15, R15, UR7, R5, P2, !PT ;  /* 0x000000070f0f7c10 */ /* 0x000fe400097fe405 */
[----:B------:R-:W-:Y:S01]  /*77e0*/  CS2R R4, SRZ ;  /* 0x0000000000047805 */ /* 0x000fe2000001ff00 */
[----:B--2---:R-:W-:-:S05]  /*77f0*/  IMAD R3, R34, -0xc0, R3 ;  /* 0xffffff4022037824 */ /* 0x004fca00078e0203 */
[----:B------:R-:W-:-:S04]  /*7800*/  VIMNMX R20, R3, 0xc0, PT ;  /* 0x000000c003147848 */ /* 0x000fc80003fe0100 */
[----:B------:R-:W-:Y:S01]  /*7810*/  ISETP.GE.AND P0, PT, R36, R20, PT ;  /* 0x000000142400720c */ /* 0x000fe20003f06270 */
[----:B------:R-:W-:-:S03]  /*7820*/  IMAD R3, R40, 0xc0, RZ ;  /* 0x000000c028037824 */ /* 0x000fc600078e02ff */
[----:B-1----:R-:W-:Y:S02]  /*7830*/  ISETP.GE.OR P0, PT, R22, R29, P0 ;  /* 0x0000001d1600720c */ /* 0x002fe40000706670 */
[----:B------:R-:W-:Y:S02]  /*7840*/  IADD3.X R13, R3, UR5, R7, P1, !PT ;  /* 0x00000005030d7c10 */ /* 0x000fe40008ffe407 */
[----:B------:R-:W-:-:S09]  /*7850*/  CS2R R6, SRZ ;  /* 0x0000000000067805 */ /* 0x000fd2000001ff00 */
[----:B------:R1:W5:Y:S04]  /*7860*/  @!P0 LDG.E.128 R24, desc[UR40][R12.64] ;  /* 0x000000280c188981 */ /* 0x000368000c1e1d00 */
[----:B------:R2:W5:Y:S01]  /*7870*/  @!P0 LDG.E.128 R4, desc[UR40][R14.64] ;  /* 0x000000280e048981 */ /* 0x000562000c1e1d00 */
[----:B0-----:R-:W-:-:S13]  /*7880*/  ISETP.NE.AND P0, PT, R0, 0x1, PT ;  /* 0x000000010000780c */ /* 0x001fda0003f05270 */
[----:B------:R-:W0:Y:S08]  /*7890*/  @P0 LDC R0, c[0x0][0x42c] ;  /* 0x00010b00ff000b82 */ /* 0x000e300000000800 */
[----:B------:R-:W4:Y:S01]  /*78a0*/  @P0 LDC R21, c[0x0][0x430] ;  /* 0x00010c00ff150b82 */ /* 0x000f220000000800 */
[----:B------:R-:W-:Y:S02]  /*78b0*/  IMAD R3, R34, 0xc0, R36 ;  /* 0x000000c022037824 */ /* 0x000fe400078e0224 */
[----:B-1----:R-:W-:-:S02]  /*78c0*/  IMAD.MOV.U32 R12, RZ, RZ, R32 ;  /* 0x000000ffff0c7224 */ /* 0x002fc400078e0020 */
[----:B------:R-:W-:Y:S02]  /*78d0*/  IMAD.MOV.U32 R13, RZ, RZ, R43 ;  /* 0x000000ffff0d7224 */ /* 0x000fe400078e002b */
[----:B0-----:R-:W-:-:S05]  /*78e0*/  @P0 IMAD.HI.U32 R0, R3, R0, RZ ;  /* 0x0000000003000227 */ /* 0x001fca00078e00ff */
[----:B----4-:R-:W-:Y:S01]  /*78f0*/  @P0 SHF.R.U32.HI R3, RZ, R21, R0 ;  /* 0x00000015ff030219 */ /* 0x010fe20000011600 */
[----:B------:R-:W-:-:S03]  /*7900*/  IMAD.MOV.U32 R34, RZ, RZ, R30 ;  /* 0x000000ffff227224 */ /* 0x000fc600078e001e */
[----:B------:R-:W-:Y:S01]  /*7910*/  SHF.R.S32.HI R21, RZ, 0x1f, R3 ;  /* 0x0000001fff157819 */ /* 0x000fe20000011403 */
[----:B------:R-:W-:-:S04]  /*7920*/  IMAD.WIDE.U32 R12, R3, R8, R12 ;  /* 0x00000008030c7225 */ /* 0x000fc800078e000c */
[C---:B------:R-:W-:Y:S02]  /*7930*/  IMAD R8, R21.reuse, R8, RZ ;  /* 0x0000000815087224 */ /* 0x040fe400078e02ff */
[-C--:B------:R-:W-:Y:S02]  /*7940*/  IMAD R0, R21, R10.reuse, RZ ;  /* 0x0000000a15007224 */ /* 0x080fe400078e02ff */
[----:B--2---:R-:W-:-:S04]  /*7950*/  IMAD.WIDE.U32 R14, R3, R10, R34 ;  /* 0x0000000a030e7225 */ /* 0x004fc800078e0022 */
[C---:B------:R-:W-:Y:S01]  /*7960*/  IMAD R9, R3.reuse, R9, R8 ;  /* 0x0000000903097224 */ /* 0x040fe200078e0208 */
[----:B------:R-:W-:Y:S01]  /*7970*/  IADD3 R8, P0, R12, UR4, RZ ;  /* 0x000000040c087c10 */ /* 0x000fe2000ff1e0ff */
[----:B------:R-:W-:Y:S01]  /*7980*/  IMAD R3, R3, R11, R0 ;  /* 0x0000000b03037224 */ /* 0x000fe200078e0200 */
[----:B------:R-:W-:Y:S01]  /*7990*/  IADD3 R0, P1, R14, UR6, RZ ;  /* 0x000000060e007c10 */ /* 0x000fe2000ff3e0ff */
[----:B------:R-:W-:Y:S01]  /*79a0*/  UMOV UR4, 0xffffffff ;  /* 0xffffffff00047882 */ /* 0x000fe20000000000 */
[----:B------:R-:W-:Y:S02]  /*79b0*/  IADD3.X R13, R13, UR5, R9, P0, !PT ;  /* 0x000000050d0d7c10 */ /* 0x000fe400087fe409 */
[----:B------:R-:W-:Y:S02]  /*79c0*/  IADD3.X R3, R15, UR7, R3, P1, !PT ;  /* 0x000000070f037c10 */ /* 0x000fe40008ffe403 */
[----:B---3--:R-:W-:Y:S01]  /*79d0*/  LEA.HI R9, R37, R37, RZ, 0x1 ;  /* 0x0000002525097211 */ /* 0x008fe200078f08ff */
[----:B------:R-:W-:Y:S06]  /*79e0*/  BRA.DIV UR4, `(.L_x_11326) ;  /* 0x0000018604507947 */ /* 0x000fec000b800000 */
.L_x_11594:
[----:B------:R-:W-:Y:S01]  /*79f0*/  UMOV UR4, 0xffffffff ;  /* 0xffffffff00047882 */ /* 0x000fe20000000000 */
[----:B------:R-:W-:Y:S02]  /*7a00*/  LOP3.LUT R9, R9, 0xfffffffe, RZ, 0xc0, !PT ;  /* 0xfffffffe09097812 */ /* 0x000fe400078ec0ff */
[----:B------:R-:W-:Y:S05]  /*7a10*/  BRA.DIV UR4, `(.L_x_11327) ;  /* 0x0000018604687947 */ /* 0x000fea000b800000 */
.L_x_11597:
[----:B------:R-:W-:Y:S01]  /*7a20*/  UMOV UR4, 0xffffffff ;  /* 0xffffffff00047882 */ /* 0x000fe20000000000 */
[----:B------:R-:W-:Y:S02]  /*7a30*/  IMAD.IADD R9, R37, 0x1, -R9 ;  /* 0x0000000125097824 */ /* 0x000fe400078e0a09 */
[----:B------:R-:W-:Y:S05]  /*7a40*/  BRA.DIV UR4, `(.L_x_11328) ;  /* 0x0000018604847947 */ /* 0x000fea000b800000 */
.L_x_11600:
[----:B------:R-:W-:Y:S01]  /*7a50*/  UMOV UR4, 0xffffffff ;  /* 0xffffffff00047882 */ /* 0x000fe20000000000 */
[----:B------:R-:W-:Y:S02]  /*7a60*/  SHF.L.U32 R3, R9, 0x1f, RZ ;  /* 0x0000001f09037819 */ /* 0x000fe400000006ff */
[----:B------:R-:W-:Y:S05]  /*7a70*/  BRA.DIV UR4, `(.L_x_11329) ;  /* 0x0000018604a07947 */ /* 0x000fea000b800000 */
.L_x_11603:
[----:B------:R-:W0:Y:S01]  /*7a80*/  SYNCS.PHASECHK.TRANS64.TRYWAIT P1, [R18+URZ+0x13200], R3 ;  /* 0x01320003120075a7 */ /* 0x000e22000802017f */
[----:B------:R-:W-:Y:S01]  /*7a90*/  ISETP.GE.AND P0, PT, R22, R29, PT ;  /* 0x0000001d1600720c */ /* 0x000fe20003f06270 */
[----:B------:R-:W-:Y:S03]  /*7aa0*/  BSSY B1, `(.L_x_11330) ;  /* 0x0000003000017945 */ /* 0x000fe60003800000 */
[----:B------:R-:W-:Y:S01]  /*7ab0*/  ISETP.GE.OR P0, PT, R36, R20, P0 ;  /* 0x000000142400720c */ /* 0x000fe20000706670 */
[----:B0-----:R-:W-:-:S12]  /*7ac0*/  @!P1 BRA `(.L_x_11331) ;  /* 0x0000018400b49947 */ /* 0x001fd80003800000 */
.L_x_11604:
[----:B------:R-:W-:Y:S05]  /*7ad0*/  BSYNC B1 ;  /* 0x0000000000017941 */ /* 0x000fea0003800000 */
.L_x_11330:
[----:B------:R-:W-:Y:S05]  /*7ae0*/  @P0 BRA `(.L_x_11323) ;  /* 0x0000000c00f00947 */ /* 0x000fea0003800000 */
[----:B------:R-:W2:Y:S04]  /*7af0*/  LDL R14, [R1+0x50] ;  /* 0x00005000010e7983 */ /* 0x000ea80000100800 */
[----:B------:R-:W3:Y:S04]  /*7b00*/  LDL R31, [R1+0x54] ;  /* 0x00005400011f7983 */ /* 0x000ee80000100800 */
[----:B------:R-:W4:Y:S01]  /*7b10*/  LDL R51, [R1+0x6c] ;  /* 0x00006c0001337983 */ /* 0x000f220000100800 */
[----:B0----5:R-:W-:Y:S02]  /*7b20*/  SHF.R.U32.HI R3, RZ, 0x8, R24 ;  /* 0x00000008ff037819 */ /* 0x021fe40000011618 */
[----:B------:R-:W-:-:S02]  /*7b30*/  SHF.R.U32.HI R9, RZ, 0x8, R25 ;  /* 0x00000008ff097819 */ /* 0x000fc40000011619 */
[----:B------:R-:W-:Y:S02]  /*7b40*/  LOP3.LUT R0, R24, 0xff, RZ, 0xc0, !PT ;  /* 0x000000ff18007812 */ /* 0x000fe400078ec0ff */
[----:B------:R-:W-:Y:S02]  /*7b50*/  LOP3.LUT R3, R3, 0xff, RZ, 0xc0, !PT ;  /* 0x000000ff03037812 */ /* 0x000fe400078ec0ff */
[----:B------:R-:W-:Y:S02]  /*7b60*/  LOP3.LUT R8, R25, 0xff, RZ, 0xc0, !PT ;  /* 0x000000ff19087812 */ /* 0x000fe400078ec0ff */
[----:B------:R-:W-:Y:S02]  /*7b70*/  LOP3.LUT R9, R9, 0xff, RZ, 0xc0, !PT ;  /* 0x000000ff09097812 */ /* 0x000fe400078ec0ff */
[----:B------:R-:W-:Y:S01]  /*7b80*/  PRMT R20, R3, 0x7604, R0 ;  /* 0x0000760403147816 */ /* 0x000fe20000000000 */
[----:B------:R-:W-:Y:S01]  /*7b90*/  IMAD.IADD R0, R22, 0x1, R29 ;  /* 0x0000000116007824 */ /* 0x000fe200078e021d */
[----:B------:R-:W-:-:S02]  /*7ba0*/  PRMT R30, R9, 0x7604, R8 ;  /* 0x00007604091e7816 */ /* 0x000fc40000000008 */
        /* <DEDUP_REMOVED lines=8> */
[----:B------:R-:W-:Y:S02]  /*7c30*/  SHF.R.U32.HI R21, RZ, 0x8, R7 ;  /* 0x00000008ff157819 */ /* 0x000fe40000011607 */
[----:B------:R-:W-:Y:S02]  /*7c40*/  LOP3.LUT R9, R27, 0xff, RZ, 0xc0, !PT ;  /* 0x000000ff1b097812 */ /* 0x000fe400078ec0ff */
[----:B------:R-:W-:Y:S02]  /*7c50*/  LOP3.LUT R10, R10, 0xff, RZ, 0xc0, !PT ;  /* 0x000000ff0a0a7812 */ /* 0x000fe400078ec0ff */
[----:B------:R-:W-:-:S02]  /*7c60*/  PRMT R33, R12, 0x7604, R11 ;  /* 0x000076040c217816 */ /* 0x000fc4000000000b */
[----:B------:R-:W-:Y:S02]  /*7c70*/  LOP3.LUT R12, R6, 0xff, RZ, 0xc0, !PT ;  /* 0x000000ff060c7812 */ /* 0x000fe400078ec0ff */
[----:B------:R-:W-:Y:S02]  /*7c80*/  LOP3.LUT R21, R21, 0xff, RZ, 0xc0, !PT ;  /* 0x000000ff15157812 */ /* 0x000fe400078ec0ff */
[----:B------:R-:W-:Y:S02]  /*7c90*/  PRMT R34, R10, 0x7604, R9 ;  /* 0x000076040a227816 */ /* 0x000fe40000000009 */
[----:B------:R-:W-:-:S04]  /*7ca0*/  SHF.R.U32.HI R29, RZ, 0x10, R26 ;  /* 0x00000010ff1d7819 */ /* 0x000fc8000001161a */
[----:B------:R-:W-:-:S04]  /*7cb0*/  LOP3.LUT R29, R29, 0xff, RZ, 0xc0, !PT ;  /* 0x000000ff1d1d7812 */ /* 0x000fc800078ec0ff */
[----:B------:R-:W-:Y:S02]  /*7cc0*/  PRMT R29, R29, 0x7054, R32 ;  /* 0x000070541d1d7816 */ /* 0x000fe40000000020 */
[----:B------:R-:W-:-:S04]  /*7cd0*/  SHF.R.U32.HI R32, RZ, 0x10, R6 ;  /* 0x00000010ff207819 */ /* 0x000fc80000011606 */
[----:B------:R-:W-:Y:S02]  /*7ce0*/  LOP3.LUT R32, R32, 0xff, RZ, 0xc0, !PT ;  /* 0x000000ff20207812 */ /* 0x000fe400078ec0ff */
[----:B--2---:R-:W-:Y:S02]  /*7cf0*/  SHF.R.U32.HI R13, RZ, 0x3, R14 ;  /* 0x00000003ff0d7819 */ /* 0x004fe4000001160e */
[----:B------:R-:W-:Y:S02]  /*7d00*/  LOP3.LUT R0, R14, 0x30, R0, 0xf8, !PT ;  /* 0x000000300e007812 */ /* 0x000fe400078ef800 */
[----:B------:R-:W-:Y:S02]  /*7d10*/  SHF.R.U32.HI R14, RZ, 0x8, R6 ;  /* 0x00000008ff0e7819 */ /* 0x000fe40000011606 */
[----:B------:R-:W-:Y:S02]  /*7d20*/  LOP3.LUT R3, R0, R13, RZ, 0x3c, !PT ;  /* 0x0000000d00037212 */ /* 0x000fe400078e3cff */
[----:B------:R-:W-:Y:S01]  /*7d30*/  SHF.R.U32.HI R13, RZ, 0x8, R5 ;  /* 0x00000008ff0d7819 */ /* 0x000fe20000011605 */
[----:B----4-:R-:W0:Y:S01]  /*7d40*/  LDS.128 R8, [R51+0xb000] ;  /* 0x00b0000033087984 */ /* 0x010e220000000c00 */
[----:B------:R-:W-:-:S02]  /*7d50*/  LOP3.LUT R0, R5, 0xff, RZ, 0xc0, !PT ;  /* 0x000000ff05007812 */ /* 0x000fc400078ec0ff */
[----:B------:R-:W-:Y:S02]  /*7d60*/  LOP3.LUT R13, R13, 0xff, RZ, 0xc0, !PT ;  /* 0x000000ff0d0d7812 */ /* 0x000fe400078ec0ff */
[----:B------:R-:W-:Y:S02]  /*7d70*/  LOP3.LUT R15, R14, 0xff, RZ, 0xc0, !PT ;  /* 0x000000ff0e0f7812 */ /* 0x000fe400078ec0ff */
[----:B------:R-:W-:Y:S02]  /*7d80*/  LOP3.LUT R14, R7, 0xff, RZ, 0xc0, !PT ;  /* 0x000000ff070e7812 */ /* 0x000fe400078ec0ff */
[----:B------:R-:W-:Y:S02]  /*7d90*/  PRMT R35, R13, 0x7604, R0 ;  /* 0x000076040d237816 */ /* 0x000fe40000000000 */
[----:B---3--:R-:W-:Y:S02]  /*7da0*/  IADD3 R0, R18, R31, R3 ;  /* 0x0000001f12007210 */ /* 0x008fe40007ffe003 */
[----:B------:R-:W-:-:S02]  /*7db0*/  PRMT R37, R15, 0x7604, R12 ;  /* 0x000076040f257816 */ /* 0x000fc4000000000c */
[----:B------:R-:W-:Y:S02]  /*7dc0*/  PRMT R39, R21, 0x7604, R14 ;  /* 0x0000760415277816 */ /* 0x000fe4000000000e */
[----:B------:R-:W1:Y:S01]  /*7dd0*/  LDS.128 R12, [R0+0xb000] ;  /* 0x00b00000000c7984 */ /* 0x000e620000000c00 */
[----:B------:R-:W-:Y:S02]  /*7de0*/  SHF.R.U32.HI R21, RZ, 0x10, R25 ;  /* 0x00000010ff157819 */ /* 0x000fe40000011619 */
[----:B------:R-:W-:Y:S02]  /*7df0*/  SHF.R.U32.HI R3, RZ, 0x10, R24 ;  /* 0x00000010ff037819 */ /* 0x000fe40000011618 */
[----:B------:R-:W-:Y:S02]  /*7e00*/  SHF.R.U32.HI R31, RZ, 0x10, R27 ;  /* 0x00000010ff1f7819 */ /* 0x000fe4000001161b */
[----:B------:R-:W-:Y:S02]  /*7e10*/  LOP3.LUT R21, R21, 0xff, RZ, 0xc0, !PT ;  /* 0x000000ff15157812 */ /* 0x000fe400078ec0ff */
        /* <DEDUP_REMOVED lines=13> */
[----:B------:R-:W-:Y:S02]  /*7ef0*/  PRMT R41, R32, 0x7054, R37 ;  /* 0x0000705420297816 */ /* 0x000fe40000000025 */
[----:B------:R-:W-:Y:S02]  /*7f00*/  PRMT R43, R34, 0x7054, R39 ;  /* 0x00007054222b7816 */ /* 0x000fe40000000027 */
[----:B------:R-:W-:Y:S02]  /*7f10*/  LOP3.LUT R37, R35, 0xff000000, R5, 0xf8, !PT ;  /* 0xff00000023257812 */ /* 0x000fe400078ef805 */
[----:B------:R-:W-:Y:S02]  /*7f20*/  LOP3.LUT R20, R3, 0xff000000, R24, 0xf8, !PT ;  /* 0xff00000003147812 */ /* 0x000fe400078ef818 */
[----:B------:R-:W-:Y:S02]  /*7f30*/  LOP3.LUT R34, R21, 0xff000000, R25, 0xf8, !PT ;  /* 0xff00000015227812 */ /* 0x000fe400078ef819 */
[----:B------:R-:W-:-:S02]  /*7f40*/  LOP3.LUT R3, R29, 0xff000000, R26, 0xf8, !PT ;  /* 0xff0000001d037812 */ /* 0x000fc400078ef81a */
[----:B------:R-:W-:Y:S02]  /*7f50*/  LOP3.LUT R29, R33, 0xff000000, R4, 0xf8, !PT ;  /* 0xff000000211d7812 */ /* 0x000fe400078ef804 */
[-C--:B0-----:R-:W-:Y:S02]  /*7f60*/  F2FP.F16.E4M3.UNPACK_B R25, R8.reuse ;  /* 0x00000008ff19723e */ /* 0x081fe400020006ff */
[----:B------:R-:W-:Y:S02]  /*7f70*/  F2FP.F16.E4M3.UNPACK_B R32, R8.H1 ;  /* 0x00000008ff20723e */ /* 0x000fe400030006ff */
[-C--:B------:R-:W-:Y:S02]  /*7f80*/  F2FP.F16.E4M3.UNPACK_B R30, R11.reuse ;  /* 0x0000000bff1e723e */ /* 0x080fe400020006ff */
[----:B------:R-:W-:Y:S02]  /*7f90*/  F2FP.F16.E4M3.UNPACK_B R33, R11.H1 ;  /* 0x0000000bff21723e */ /* 0x000fe400030006ff */
[----:B------:R-:W-:-:S02]  /*7fa0*/  F2FP.F16.E4M3.UNPACK_B R38, R37 ;  /* 0x00000025ff26723e */ /* 0x000fc400020006ff */
[----:B-1----:R-:W-:Y:S02]  /*7fb0*/  F2FP.F16.E4M3.UNPACK_B R8, R13 ;  /* 0x0000000dff08723e */ /* 0x002fe400020006ff */
[----:B------:R-:W-:Y:S01]  /*7fc0*/  F2FP.F16.E4M3.UNPACK_B R11, R34 ;  /* 0x00000022ff0b723e */ /* 0x000fe200020006ff */
[----:B------:R-:W-:Y:S01]  /*7fd0*/  HADD2.F32 R40, -RZ, R38.H0_H0 ;  /* 0x20000026ff287230 */ /* 0x000fe20000004100 */
[----:B------:R-:W-:Y:S01]  /*7fe0*/  LOP3.LUT R5, R41, 0xff000000, R6, 0xf8, !PT ;  /* 0xff00000029057812 */ /* 0x000fe200078ef806 */
[--C-:B------:R-:W-:Y:S01]  /*7ff0*/  HADD2.F32 R6, -RZ, R8.reuse.H0_H0 ;  /* 0x20000008ff067230 */ /* 0x100fe20000004100 */
[----:B------:R-:W-:Y:S01]  /*8000*/  F2FP.F16.E4M3.UNPACK_B R21, R9 ;  /* 0x00000009ff15723e */ /* 0x000fe200020006ff */
[----:B------:R-:W-:Y:S01]  /*8010*/  HADD2.F32 R8, -RZ, R8.H1_H1 ;  /* 0x30000008ff087230 */ /* 0x000fe20000004100 */
[----:B------:R-:W-:Y:S01]  /*8020*/  F2FP.F16.E4M3.UNPACK_B R26, R13.H1 ;  /* 0x0000000dff1a723e */ /* 0x000fe200030006ff */
[----:B------:R-:W-:Y:S01]  /*8030*/  HADD2.F32 R13, -RZ, R11.H0_H0 ;  /* 0x2000000bff0d7230 */ /* 0x000fe20000004100 */
[----:B------:R-:W-:-:S02]  /*8040*/  LOP3.LUT R39, R31, 0xff000000, R27, 0xf8, !PT ;  /* 0xff0000001f277812 */ /* 0x000fc400078ef81b */
[----:B------:R-:W-:Y:S01]  /*8050*/  F2FP.F16.E4M3.UNPACK_B R24, R9.H1 ;  /* 0x00000009ff18723e */ /* 0x000fe200030006ff */
[--C-:B------:R-:W-:Y:S01]  /*8060*/  HADD2.F32 R9, -RZ, R21.reuse.H0_H0 ;  /* 0x20000015ff097230 */ /* 0x100fe20000004100 */
[-C--:B------:R-:W-:Y:S01]  /*8070*/  F2FP.F16.E4M3.UNPACK_B R27, R12.reuse ;  /* 0x0000000cff1b723e */ /* 0x080fe200020006ff */
[----:B------:R-:W-:Y:S01]  /*8080*/  HADD2.F32 R21, -RZ, R21.H1_H1 ;  /* 0x30000015ff157230 */ /* 0x000fe20000004100 */
[----:B------:R-:W-:Y:S01]  /*8090*/  F2FP.F16.E4M3.UNPACK_B R35, R12.H1 ;  /* 0x0000000cff23723e */ /* 0x000fe200030006ff */
[C---:B------:R-:W-:Y:S01]  /*80a0*/  FMUL.FTZ R12, R6.reuse, R40 ;  /* 0x00000028060c7220 */ /* 0x040fe20000410000 */
[-C--:B------:R-:W-:Y:S02]  /*80b0*/  F2FP.F16.E4M3.UNPACK_B R31, R15.reuse ;  /* 0x0000000fff1f723e */ /* 0x080fe400020006ff */
[----:B------:R-:W-:Y:S01]  /*80c0*/  F2FP.F16.E4M3.UNPACK_B R36, R15.H1 ;  /* 0x0000000fff24723e */ /* 0x000fe200030006ff */
[-C--:B------:R-:W-:Y:S01]  /*80d0*/  FMUL.FTZ R15, R6, R13.reuse ;  /* 0x0000000d060f7220 */ /* 0x080fe20000410000 */
[----:B------:R-:W-:Y:S01]  /*80e0*/  FFMA.FTZ R6, R9, R13, -R12 ;  /* 0x0000000d09067223 */ /* 0x000fe2000001080c */
[----:B------:R-:W-:Y:S01]  /*80f0*/  F2FP.F16.E4M3.UNPACK_B R34, R34.H1 ;  /* 0x00000022ff22723e */ /* 0x000fe200030006ff */
[----:B------:R-:W-:-:S02]  /*8100*/  HADD2.F32 R12, -RZ, R11.H1_H1 ;  /* 0x3000000bff0c7230 */ /* 0x000fc40000004100 */
[----:B------:R-:W-:Y:S01]  /*8110*/  FFMA.FTZ R9, R9, R40, R15 ;  /* 0x0000002809097223 */ /* 0x000fe2000001000f */
[----:B------:R-:W-:Y:S01]  /*8120*/  F2FP.F16.E4M3.UNPACK_B R15, R37.H1 ;  /* 0x00000025ff0f723e */ /* 0x000fe200030006ff */
[----:B------:R-:W-:Y:S01]  /*8130*/  HADD2.F32 R37, -RZ, R38.H1_H1 ;  /* 0x30000026ff257230 */ /* 0x000fe20000004100 */
[----:B------:R-:W-:Y:S01]  /*8140*/  LOP3.LUT R43, R43, 0xff000000, R7, 0xf8, !PT ;  /* 0xff0000002b2b7812 */ /* 0x000fe200078ef807 */
        /* <DEDUP_REMOVED lines=9> */
[----:B------:R-:W-:Y:S01]  /*81e0*/  FMUL.FTZ R41, R11, R38 ;  /* 0x000000260b297220 */ /* 0x000fe20000410000 */
[----:B------:R-:W-:Y:S01]  /*81f0*/  FFMA.FTZ R11, R21, R12, -R42 ;  /* 0x0000000c150b7223 */ /* 0x000fe2000001082a */
[----:B------:R-:W-:Y:S01]  /*8200*/  FFMA.FTZ R12, R13, R38, -R44 ;  /* 0x000000260d0c7223 */ /* 0x000fe2000001082c */
[----:B------:R-:W-:Y:S01]  /*8210*/  FFMA.FTZ R8, R21, R37, R8 ;  /* 0x0000002515087223 */ /* 0x000fe20000010008 */
[----:B------:R-:W-:Y:S01]  /*8220*/  FFMA.FTZ R13, R13, R40, R41 ;  /* 0x000000280d0d7223 */ /* 0x000fe20000010029 */
[----:B------:R-:W-:Y:S01]  /*8230*/  HADD2.F32 R37, -RZ, R34.H1_H1 ;  /* 0x30000022ff257230 */ /* 0x000fe20000004100 */
[----:B------:R-:W-:Y:S01]  /*8240*/  F2FP.F16.E4M3.UNPACK_B R40, R43 ;  /* 0x0000002bff28723e */ /* 0x000fe200020006ff */
[----:B------:R-:W-:Y:S01]  /*8250*/  HADD2.F32 R41, -RZ, R15.H1_H1 ;  /* 0x3000000fff297230 */ /* 0x000fe20000004100 */
[----:B------:R-:W-:Y:S01]  /*8260*/  F2FP.F16.E4M3.UNPACK_B R34, R39 ;  /* 0x00000027ff22723e */ /* 0x000fe200020006ff */
        /* <DEDUP_REMOVED lines=9> */
[-C--:B------:R-:W-:Y:S01]  /*8300*/  FMUL.FTZ R47, R15, R38.reuse ;  /* 0x000000260f2f7220 */ /* 0x080fe20000410000 */
[----:B------:R-:W-:Y:S01]  /*8310*/  F2FP.F16.E4M3.UNPACK_B R39, R39.H1 ;  /* 0x00000027ff27723e */ /* 0x000fe200030006ff */
[C---:B------:R-:W-:Y:S01]  /*8320*/  FFMA.FTZ R15, R24.reuse, R37, -R45 ;  /* 0x00000025180f7223 */ /* 0x040fe2000001082d */
[----:B------:R-:W-:Y:S01]  /*8330*/  FFMA.FTZ R26, R24, R41, R26 ;  /* 0x00000029181a7223 */ /* 0x000fe2000001001a */
[----:B------:R-:W-:Y:S01]  /*8340*/  FFMA.FTZ R24, R21, R38, -R44 ;  /* 0x0000002615187223 */ /* 0x000fe2000001082c */
[----:B------:R-:W-:-:S02]  /*8350*/  HADD2.F32 R41, -RZ, R40.H1_H1 ;  /* 0x30000028ff297230 */ /* 0x000fc40000004100 */
[----:B------:R-:W-:Y:S01]  /*8360*/  FFMA.FTZ R21, R21, R42, R47 ;  /* 0x0000002a15157223 */ /* 0x000fe2000001002f */
[----:B------:R-:W-:Y:S01]  /*8370*/  HADD2.F32 R31, -RZ, R31.H1_H1 ;  /* 0x3000001fff1f7230 */ /* 0x000fe20000004100 */
[----:B------:R-:W-:Y:S01]  /*8380*/  F2FP.F16.E4M3.UNPACK_B R14, R14.H1 ;  /* 0x0000000eff0e723e */ /* 0x000fe200030006ff */
        /* <DEDUP_REMOVED lines=11> */
[----:B------:R-:W-:Y:S01]  /*8440*/  FMUL.FTZ R37, R37, R40 ;  /* 0x0000002825257220 */ /* 0x000fe20000410000 */
[----:B------:R-:W-:Y:S02]  /*8450*/  HADD2.F32 R43, -RZ, R43.H1_H1 ;  /* 0x3000002bff2b7230 */ /* 0x000fe40000004100 */
[C---:B------:R-:W-:Y:S01]  /*8460*/  FFMA.FTZ R31, R30.reuse, R38, -R45 ;  /* 0x000000261e1f7223 */ /* 0x040fe2000001082d */
[----:B------:R-:W-:Y:S01]  /*8470*/  FFMA.FTZ R30, R30, R41, R44 ;  /* 0x000000291e1e7223 */ /* 0x000fe2000001002c */
[----:B------:R-:W-:Y:S01]  /*8480*/  F2FP.F16.E4M3.UNPACK_B R41, R29.H1 ;  /* 0x0000001dff29723e */ /* 0x000fe200030006ff */
[C---:B------:R-:W-:Y:S01]  /*8490*/  FFMA.FTZ R47, R34.reuse, R40, -R47 ;  /* 0x00000028222f7223 */ /* 0x040fe2000001082f */
[----:B------:R-:W-:Y:S01]  /*84a0*/  F2FP.F16.E4M3.UNPACK_B R38, R20.H1 ;  /* 0x00000014ff26723e */ /* 0x000fe200030006ff */
[----:B------:R-:W-:Y:S01]  /*84b0*/  FFMA.FTZ R45, R34, R42, R37 ;  /* 0x0000002a222d7223 */ /* 0x000fe20000010025 */
[----:B------:R-:W-:Y:S01]  /*84c0*/  HADD2.F32 R40, -RZ, R39.H1_H1 ;  /* 0x30000027ff287230 */ /* 0x000fe20000004100 */
[----:B------:R-:W-:Y:S01]  /*84d0*/  F2FP.SATFINITE.E4M3.F32.PACK_AB_MERGE_C R13, R26, R13, RZ ;  /* 0x0000000d1a0d723e */ /* 0x000fe200048070ff */
[----:B------:R-:W-:-:S02]  /*84e0*/  HADD2.F32 R37, -RZ, R36.H1_H1 ;  /* 0x30000024ff257230 */ /* 0x000fc40000004100 */
[----:B------:R-:W-:Y:S01]  /*84f0*/  HADD2.F32 R42, -RZ, R41.H0_H0 ;  /* 0x20000029ff2a7230 */ /* 0x000fe20000004100 */
[----:B------:R-:W-:Y:S01]  /*8500*/  F2FP.SATFINITE.E4M3.F32.PACK_AB_MERGE_C R9, R8, R9, R13 ;  /* 0x000000090809723e */ /* 0x000fe2000480700d */
        /* <DEDUP_REMOVED lines=10> */
[----:B------:R-:W-:Y:S01]  /*85b0*/  FFMA.FTZ R50, R34, R43, R46 ;  /* 0x0000002b22327223 */ /* 0x000fe2000001002e */
[----:B------:R-:W-:Y:S01]  /*85c0*/  HADD2.F32 R35, -RZ, R35.H1_H1 ;  /* 0x30000023ff237230 */ /* 0x000fe20000004100 */
[----:B------:R-:W-:Y:S01]  /*85d0*/  F2FP.F16.E4M3.UNPACK_B R34, R29 ;  /* 0x0000001dff22723e */ /* 0x000fe200020006ff */
[----:B------:R-:W-:Y:S02]  /*85e0*/  HADD2.F32 R38, -RZ, R38.H1_H1 ;  /* 0x30000026ff267230 */ /* 0x000fe40000004100 */
[C---:B------:R-:W-:Y:S01]  /*85f0*/  FFMA.FTZ R44, R33.reuse, R39, -R44 ;  /* 0x00000027212c7223 */ /* 0x040fe2000001082c */
[----:B------:R-:W-:Y:S01]  /*8600*/  FFMA.FTZ R42, R33, R42, R37 ;  /* 0x0000002a212a7223 */ /* 0x000fe20000010025 */
[----:B------:R-:W-:Y:S01]  /*8610*/  HADD2.F32 R32, -RZ, R32.H1_H1 ;  /* 0x30000020ff207230 */ /* 0x000fe20000004100 */
[----:B------:R-:W-:Y:S01]  /*8620*/  F2FP.F16.E4M3.UNPACK_B R33, R20 ;  /* 0x00000014ff21723e */ /* 0x000fe200020006ff */
[C---:B------:R-:W-:Y:S01]  /*8630*/  FMUL.FTZ R37, R35.reuse, R41 ;  /* 0x0000002923257220 */ /* 0x040fe20000410000 */
[----:B------:R-:W-:Y:S01]  /*8640*/  FMUL.FTZ R20, R35, R38 ;  /* 0x0000002623147220 */ /* 0x000fe20000410000 */
[----:B------:R-:W-:Y:S01]  /*8650*/  HADD2.F32 R35, -RZ, R34.H0_H0 ;  /* 0x20000022ff237230 */ /* 0x000fe20000004100 */
[----:B------:R-:W-:Y:S01]  /*8660*/  F2FP.SATFINITE.E4M3.F32.PACK_AB_MERGE_C R45, R50, R45, RZ ;  /* 0x0000002d322d723e */ /* 0x000fe200048070ff */
[----:B------:R-:W-:-:S02]  /*8670*/  HADD2.F32 R29, -RZ, R27.H0_H0 ;  /* 0x2000001bff1d7230 */ /* 0x000fc40000004100 */
        /* <DEDUP_REMOVED lines=67> */
.L_x_11323:
[----:B------:R-:W-:Y:S05]  /*8ab0*/  BSYNC B0 ;  /* 0x0000000000007941 */ /* 0x000fea0003800000 */
.L_x_11313:
        /* <DEDUP_REMOVED lines=8> */
.L_x_11310:
[----:B-12---:R-:W2:Y:S02]  /*8b40*/  LDL R0, [R1+0x10] ;  /* 0x0000100001007983 */ /* 0x006ea40000100800 */
[----:B--2---:R-:W-:-:S13]  /*8b50*/  ISETP.NE.AND P0, PT, R0, 0x3, PT ;  /* 0x000000030000780c */ /* 0x004fda0003f05270 */
[----:B------:R-:W-:Y:S05]  /*8b60*/  @!P0 BRA `(.L_x_11332) ;  /* 0x0000000000048947 */ /* 0x000fea0003800000 */
[----:B------:R-:W-:Y:S01]  /*8b70*/  BPT.TRAP 0x1 ;  /* 0x000000040000795c */ /* 0x000fe20000300000 */
.L_x_11332:
[----:B------:R-:W-:Y:S01]  /*8b80*/  IMAD R12, R19, 0x8, R18 ;  /* 0x00000008130c7824 */ /* 0x000fe200078e0212 */
[----:B0-----:R-:W-:-:S04]  /*8b90*/  SHF.L.U32 R3, R156, 0x1f, RZ ;  /* 0x0000001f9c037819 */ /* 0x001fc800000006ff */
[----:B------:R0:W1:Y:S01]  /*8ba0*/  SYNCS.PHASECHK.TRANS64.TRYWAIT P1, [R12+URZ+0x13230], R3 ;  /* 0x013230030c0075a7 */ /* 0x000062000802017f */
[----:B------:R-:W-:Y:S05]  /*8bb0*/  @!P0 BRA `(.L_x_11333) ;  /* 0x0000000000048947 */ /* 0x000fea0003800000 */
[----:B------:R-:W-:Y:S01]  /*8bc0*/  BPT.TRAP 0x1 ;  /* 0x000000040000795c */ /* 0x000fe20000300000 */
.L_x_11333:
[----:B------:R-:W2:Y:S01]  /*8bd0*/  S2R R0, SR_TID.X ;  /* 0x0000000000007919 */ /* 0x000ea20000002100 */
[----:B------:R-:W-:Y:S02]  /*8be0*/  LOP3.LUT R16, R16, 0xff7fffff, RZ, 0xc0, !PT ;  /* 0xff7fffff10107812 */ /* 0x000fe400078ec0ff */
[----:B--2--5:R-:W-:Y:S01]  /*8bf0*/  LOP3.LUT R4, R0, 0x7f, RZ, 0xc0, !PT ;  /* 0x0000007f00047812 */ /* 0x024fe200078ec0ff */
[----:B------:R-:W-:-:S03]  /*8c00*/  VIADD R0, R18, 0xe000 ;  /* 0x0000e00012007836 */ /* 0x000fc60000000000 */
[----:B------:R-:W-:Y:S02]  /*8c10*/  ISETP.NE.AND P2, PT, R4, RZ, PT ;  /* 0x000000ff0400720c */ /* 0x000fe40003f45270 */
[----:B------:R-:W-:-:S04]  /*8c20*/  SHF.R.U32.HI R0, RZ, 0x4, R0 ;  /* 0x00000004ff007819 */ /* 0x000fc80000011600 */
[----:B------:R-:W-:-:S07]  /*8c30*/  LOP3.LUT R0, R0, 0x3fff, RZ, 0xc0, !PT ;  /* 0x00003fff00007812 */ /* 0x000fce00078ec0ff */
[----:B------:R-:W-:Y:S01]  /*8c40*/  @P2 LOP3.LUT R16, R16, 0x800000, RZ, 0xfc, !PT ;  /* 0x0080000010102812 */ /* 0x000fe200078efcff */
[----:B-1----:R-:W-:Y:S06]  /*8c50*/  @P1 BRA `(.L_x_11334) ;  /* 0x0000000000081947 */ /* 0x002fec0003800000 */
[----:B------:R-:W1:Y:S02]  /*8c60*/  SYNCS.PHASECHK.TRANS64.TRYWAIT P1, [R12+URZ+0x13230], R3 ;  /* 0x013230030c0075a7 */ /* 0x000e64000802017f */
[----:B-1----:R-:W-:Y:S05]  /*8c70*/  @!P1 BRA `(.L_x_11335) ;  /* 0x00000174005c9947 */ /* 0x002fea0003800000 */
.L_x_11334:
[----:B------:R-:W-:Y:S01]  /*8c80*/  LOP3.LUT R0, R0, 0x10000, RZ, 0xfc, !PT ;  /* 0x0001000000007812 */ /* 0x000fe200078efcff */
[----:B------:R-:W-:Y:S05]  /*8c90*/  WARPSYNC.ALL ;  /* 0x0000000000007948 */ /* 0x000fea0003800000 */
[----:B------:R2:W-:Y:S01]  /*8ca0*/  STL [R1+0x2c], R0 ;  /* 0x00002c0001007387 */ /* 0x0005e20000100800 */
[----:B------:R-:W-:-:S03]  /*8cb0*/  IMAD R10, R19, 0x280, R0 ;  /* 0x00000280130a7824 */ /* 0x000fc600078e0200 */
[----:B------:R-:W3:Y:S01]  /*8cc0*/  LDL R21, [R1+0x70] ;  /* 0x0000700001157983 */ /* 0x000ee20000100800 */
[----:B------:R-:W-:Y:S02]  /*8cd0*/  VIADD R4, R10, 0x80 ;  /* 0x000000800a047836 */ /* 0x000fe40000000000 */
[----:B------:R-:W-:Y:S02]  /*8ce0*/  IMAD.MOV.U32 R11, RZ, RZ, -0x7fffffe0 ;  /* 0x80000020ff0b7424 */ /* 0x000fe400078e00ff */
[----:B------:R-:W-:Y:S01]  /*8cf0*/  IMAD.MOV.U32 R5, RZ, RZ, -0x7fffffe0 ;  /* 0x80000020ff057424 */ /* 0x000fe200078e00ff */
[----:B------:R-:W-:Y:S02]  /*8d00*/  R2UR UR10, R4 ;  /* 0x00000000040a72ca */ /* 0x000fe400000e0000 */
[----:B------:R-:W-:Y:S01]  /*8d10*/  R2UR UR6, R10 ;  /* 0x000000000a0672ca */ /* 0x000fe200000e0000 */
[----:B------:R-:W-:Y:S01]  /*8d20*/  WARPGROUP.ARRIVE ;  /* 0x00000000000079c5 */ /* 0x000fe20000000000 */
[----:B------:R-:W-:Y:S01]  /*8d30*/  LOP3.LUT R4, R28, 0x10000, RZ, 0xfc, !PT ;  /* 0x000100001c047812 */ /* 0x000fe200078efcff */
[----:B------:R-:W-:Y:S01]  /*8d40*/  VIADD R6, R10, 0x100 ;  /* 0x000001000a067836 */ /* 0x000fe20000000000 */
[----:B------:R-:W-:Y:S01]  /*8d50*/  R2UR UR7, R11 ;  /* 0x000000000b0772ca */ /* 0x000fe200000e0000 */
[----:B------:R-:W-:Y:S01]  /*8d60*/  IMAD.MOV.U32 R7, RZ, RZ, -0x7fffffe0 ;  /* 0x80000020ff077424 */ /* 0x000fe200078e00ff */
[----:B------:R-:W-:Y:S01]  /*8d70*/  R2UR UR4, R4 ;  /* 0x00000000040472ca */ /* 0x000fe200000e0000 */
[C---:B------:R-:W-:Y:S01]  /*8d80*/  VIADD R8, R10.reuse, 0x180 ;  /* 0x000001800a087836 */ /* 0x040fe20000000000 */
[C---:B------:R-:W-:Y:S01]  /*8d90*/  R2UR UR5, R5.reuse ;  /* 0x00000000050572ca */ /* 0x040fe200000e0000 */
[----:B------:R-:W-:Y:S01]  /*8da0*/  IMAD.MOV.U32 R9, RZ, RZ, -0x7fffffe0 ;  /* 0x80000020ff097424 */ /* 0x000fe200078e00ff */
[----:B------:R-:W3:Y:S11]  /*8db0*/  LDL.LU R20, [R1+0x34] ;  /* 0x0000340001147983 */ /* 0x000ef60000300800 */
[----:B------:R-:W-:Y:S01]  /*8dc0*/  QGMMA.64x32x32.F32.E4M3.E4M3 R88, gdesc[UR4], RZ, !UPT, gsb0 ;  /* 0x00600000045879f3 */ /* 0x000fe2000c0008ff */
[C---:B------:R-:W-:Y:S01]  /*8dd0*/  R2UR UR11, R5.reuse ;  /* 0x00000000050b72ca */ /* 0x040fe200000e0000 */
[----:B------:R-:W-:Y:S01]  /*8de0*/  VIADD R14, R10, 0x200 ;  /* 0x000002000a0e7836 */ /* 0x000fe20000000000 */
[----:B------:R-:W-:Y:S01]  /*8df0*/  R2UR UR8, R4 ;  /* 0x00000000040872ca */ /* 0x000fe200000e0000 */
[----:B------:R-:W-:Y:S01]  /*8e00*/  IMAD.MOV.U32 R15, RZ, RZ, -0x7fffffe0 ;  /* 0x80000020ff0f7424 */ /* 0x000fe200078e00ff */
[----:B------:R-:W-:Y:S01]  /*8e10*/  R2UR UR9, R5 ;  /* 0x00000000050972ca */ /* 0x000fe200000e0000 */
[----:B------:R-:W4:Y:S01]  /*8e20*/  LDL R112, [R1+0x44] ;  /* 0x0000440001707983 */ /* 0x000f220000100800 */
[----:B------:R-:W-:-:S02]  /*8e30*/  R2UR UR14, R6 ;  /* 0x00000000060e72ca */ /* 0x000fc400000e0000 */
[----:B------:R-:W-:Y:S01]  /*8e40*/  R2UR UR15, R7 ;  /* 0x00000000070f72ca */ /* 0x000fe200000e0000 */
[----:B------:R-:W5:Y:S01]  /*8e50*/  LDL R110, [R1+0x30] ;  /* 0x00003000016e7983 */ /* 0x000f620000100800 */
[----:B------:R-:W-:Y:S02]  /*8e60*/  R2UR UR12, R4 ;  /* 0x00000000040c72ca */ /* 0x000fe400000e0000 */
[----:B------:R-:W-:Y:S01]  /*8e70*/  R2UR UR13, R5 ;  /* 0x00000000050d72ca */ /* 0x000fe200000e0000 */
[----:B------:R-:W0:Y:S01]  /*8e80*/  LDL R13, [R1+0x28] ;  /* 0x00002800010d7983 */ /* 0x000e220000100800 */
[----:B------:R-:W-:Y:S02]  /*8e90*/  WARPGROUP.DEPBAR.LE gsb0, 0x0 ;  /* 0x00008000000079c5 */ /* 0x000fe40000010000 */
[----:B------:R-:W-:-:S06]  /*8ea0*/  WARPGROUP.ARRIVE ;  /* 0x00000000000079c5 */ /* 0x000fcc0000000000 */
[----:B------:R-:W-:Y:S03]  /*8eb0*/  QGMMA.64x32x32.F32.E4M3.E4M3 R72, gdesc[UR8], RZ, !UPT, gsb0 ;  /* 0x00600000084879f3 */ /* 0x000fe6000c0008ff */
        /* <DEDUP_REMOVED lines=15> */
[----:B------:R-:W-:Y:S01]  /*8fb0*/  IMAD.MOV.U32 R7, RZ, RZ, -0x7fffffe0 ;  /* 0x80000020ff077424 */ /* 0x000fe200078e00ff */
[----:B------:R-:W-:-:S02]  /*8fc0*/  WARPGROUP.DEPBAR.LE gsb0, 0x0 ;  /* 0x00008000000079c5 */ /* 0x000fc40000010000 */
[----:B------:R-:W-:-:S07]  /*8fd0*/  WARPGROUP.ARRIVE ;  /* 0x00000000000079c5 */ /* 0x000fce0000000000 */
[----:B------:R-:W-:Y:S01]  /*8fe0*/  QGMMA.64x32x32.F32.E4M3.E4M3 R24, gdesc[UR20], RZ, !UPT, gsb0 ;  /* 0x00600000141879f3 */ /* 0x000fe2000c0008ff */
[----:B------:R-:W-:Y:S01]  /*8ff0*/  R2UR UR6, R6 ;  /* 0x00000000060672ca */ /* 0x000fe200000e0000 */
[----:B------:R-:W-:Y:S01]  /*9000*/  VIADD R6, R10, 0x102 ;  /* 0x000001020a067836 */ /* 0x000fe20000000000 */
[----:B------:R-:W-:Y:S01]  /*9010*/  R2UR UR7, R7 ;  /* 0x00000000070772ca */ /* 0x000fe200000e0000 */
[----:B------:R-:W-:-:S03]  /*9020*/  IMAD.MOV.U32 R7, RZ, RZ, -0x7fffffe0 ;  /* 0x80000020ff077424 */ /* 0x000fc600078e00ff */
[----:B------:R-:W-:Y:S01]  /*9030*/  R2UR UR14, R6 ;  /* 0x00000000060e72ca */ /* 0x000fe200000e0000 */
[----:B------:R-:W-:Y:S01]  /*9040*/  VIADD R6, R4, 0x2 ;  /* 0x0000000204067836 */ /* 0x000fe20000000000 */
[----:B------:R-:W-:Y:S01]  /*9050*/  R2UR UR15, R7 ;  /* 0x00000000070f72ca */ /* 0x000fe200000e0000 */
[----:B------:R-:W-:-:S03]  /*9060*/  IMAD.MOV.U32 R7, RZ, RZ, -0x7fffffe0 ;  /* 0x80000020ff077424 */ /* 0x000fc600078e00ff */
[----:B------:R-:W-:Y:S02]  /*9070*/  R2UR UR4, R6 ;  /* 0x00000000060472ca */ /* 0x000fe400000e0000 */
[----:B------:R-:W-:Y:S01]  /*9080*/  R2UR UR5, R7 ;  /* 0x00000000070572ca */ /* 0x000fe200000e0000 */
[----:B------:R-:W-:Y:S02]  /*9090*/  WARPGROUP.DEPBAR.LE gsb0, 0x0 ;  /* 0x00008000000079c5 */ /* 0x000fe40000010000 */
[----:B------:R-:W-:-:S10]  /*90a0*/  WARPGROUP.ARRIVE ;  /* 0x00000000000079c5 */ /* 0x000fd40000000000 */
[----:B------:R-:W-:Y:S01]  /*90b0*/  QGMMA.64x32x32.F32.E4M3.E4M3 R88, gdesc[UR4], R88, gsb0 ;  /* 0x00600000045879f3 */ /* 0x000fe20008000858 */
[----:B------:R-:W-:Y:S02]  /*90c0*/  VIADD R8, R10, 0x82 ;  /* 0x000000820a087836 */ /* 0x000fe40000000000 */
[----:B------:R-:W-:Y:S01]  /*90d0*/  IMAD.MOV.U32 R9, RZ, RZ, -0x7fffffe0 ;  /* 0x80000020ff097424 */ /* 0x000fe200078e00ff */
[----:B------:R-:W-:Y:S01]  /*90e0*/  R2UR UR8, R6 ;  /* 0x00000000060872ca */ /* 0x000fe200000e0000 */
[----:B------:R-:W-:Y:S01]  /*90f0*/  IMAD.MOV.U32 R11, RZ, RZ, -0x7fffffe0 ;  /* 0x80000020ff0b7424 */ /* 0x000fe200078e00ff */
[----:B------:R-:W-:Y:S01]  /*9100*/  R2UR UR10, R8 ;  /* 0x00000000080a72ca */ /* 0x000fe200000e0000 */
[----:B------:R-:W2:Y:S01]  /*9110*/  S2R R107, SR_TID.X ;  /* 0x00000000006b7919 */ /* 0x000ea20000002100 */
[----:B------:R-:W-:Y:S01]  /*9120*/  R2UR UR11, R9 ;  /* 0x00000000090b72ca */ /* 0x000fe200000e0000 */
[----:B------:R-:W-:Y:S01]  /*9130*/  IMAD.MOV.U32 R15, RZ, RZ, -0xa0 ;  /* 0xffffff60ff0f7424 */ /* 0x000fe200078e00ff */
[----:B------:R-:W-:Y:S01]  /*9140*/  R2UR UR9, R7 ;  /* 0x00000000070972ca */ /* 0x000fe200000e0000 */
[----:B---3--:R-:W-:Y:S01]  /*9150*/  IMAD R108, R20, 0xc0, R21 ;  /* 0x000000c0146c7824 */ /* 0x008fe200078e0215 */
[----:B------:R-:W-:Y:S01]  /*9160*/  R2UR UR12, R6 ;  /* 0x00000000060c72ca */ /* 0x000fe200000e0000 */
[----:B------:R-:W-:Y:S01]  /*9170*/  ULDC UR4, c[0x0][0x9dc] ;  /* 0x0002770000047ab9 */ /* 0x000fe20000000800 */
[----:B------:R-:W-:-:S02]  /*9180*/  WARPGROUP.DEPBAR.LE gsb0, 0x0 ;  /* 0x00008000000079c5 */ /* 0x000fc40000010000 */
[----:B------:R-:W-:-:S07]  /*9190*/  WARPGROUP.ARRIVE ;  /* 0x00000000000079c5 */ /* 0x000fce0000000000 */
[----:B------:R-:W-:Y:S01]  /*91a0*/  QGMMA.64x32x32.F32.E4M3.E4M3 R72, gdesc[UR8], R72, gsb0 ;  /* 0x00600000084879f3 */ /* 0x000fe20008000848 */
[----:B------:R-:W-:Y:S01]  /*91b0*/  R2UR UR13, R7 ;  /* 0x00000000070d72ca */ /* 0x000fe200000e0000 */
[----:B------:R-:W-:Y:S02]  /*91c0*/  VIADD R8, R10, 0x182 ;  /* 0x000001820a087836 */ /* 0x000fe40000000000 */
[----:B------:R-:W-:Y:S01]  /*91d0*/  IMAD.MOV.U32 R9, RZ, RZ, -0x7fffffe0 ;  /* 0x80000020ff097424 */ /* 0x000fe200078e00ff */
[----:B------:R-:W-:Y:S02]  /*91e0*/  WARPGROUP.DEPBAR.LE gsb0, 0x0 ;  /* 0x00008000000079c5 */ /* 0x000fe40000010000 */
[----:B------:R-:W-:-:S07]  /*91f0*/  WARPGROUP.ARRIVE ;  /* 0x00000000000079c5 */ /* 0x000fce0000000000 */
        /* <DEDUP_REMOVED lines=8> */
[----:B------:R-:W-:Y:S01]  /*9280*/  VIADD R10, R10, 0x202 ;  /* 0x000002020a0a7836 */ /* 0x000fe20000000000 */
[----:B------:R-:W-:Y:S02]  /*9290*/  R2UR UR23, R11 ;  /* 0x000000000b1772ca */ /* 0x000fe400000e0000 */
[----:B------:R-:W-:Y:S02]  /*92a0*/  R2UR UR20, R6 ;  /* 0x00000000061472ca */ /* 0x000fe400000e0000 */
[----:B------:R-:W-:Y:S02]  /*92b0*/  R2UR UR22, R10 ;  /* 0x000000000a1672ca */ /* 0x000fe400000e0000 */
[----:B------:R-:W-:Y:S01]  /*92c0*/  R2UR UR21, R7 ;  /* 0x00000000071572ca */ /* 0x000fe200000e0000 */
[----:B------:R-:W3:Y:S01]  /*92d0*/  LDC.64 R10, c[0x0][0x9e0] ;  /* 0x00027800ff0a7b82 */ /* 0x000ee20000000a00 */
[----:B--2---:R-:W-:-:S04]  /*92e0*/  LOP3.LUT R0, R107, 0x7f, RZ, 0xc0, !PT ;  /* 0x0000007f6b007812 */ /* 0x004fc800078ec0ff */
[----:B------:R-:W-:Y:S01]  /*92f0*/  ISETP.NE.AND P1, PT, R0, RZ, PT ;  /* 0x000000ff0000720c */ /* 0x000fe20003f25270 */
[----:B------:R-:W-:Y:S02]  /*9300*/  WARPGROUP.DEPBAR.LE gsb0, 0x0 ;  /* 0x00008000000079c5 */ /* 0x000fe40000010000 */
[----:B------:R-:W-:-:S06]  /*9310*/  WARPGROUP.ARRIVE ;  /* 0x00000000000079c5 */ /* 0x000fcc0000000000 */
[----:B------:R-:W-:Y:S04]  /*9320*/  QGMMA.64x32x32.F32.E4M3.E4M3 R24, gdesc[UR20], R24, gsb0 ;  /* 0x00600000141879f3 */ /* 0x000fe80008000818 */
[----:B------:R-:W-:Y:S02]  /*9330*/  @!P1 VIADD R0, R12, 0x13240 ;  /* 0x000132400c009836 */ /* 0x000fe40000000000 */
[----:B------:R-:W-:Y:S01]  /*9340*/  IMAD R15, R106, R15, 0xa0 ;  /* 0x000000a06a0f7424 */ /* 0x000fe200078e020f */
[----:B------:R2:W-:Y:S02]  /*9350*/  STL [R1+0x24], R108 ;  /* 0x0000246c01007387 */ /* 0x0005e40000100800 */
[----:B------:R-:W-:Y:S01]  /*9360*/  @!P1 PRMT R0, RZ, 0x654, R0 ;  /* 0x00000654ff009816 */ /* 0x000fe20000000000 */
[----:B----4-:R-:W-:-:S02]  /*9370*/  IMAD.IADD R14, R112, 0x1, R15 ;  /* 0x00000001700e7824 */ /* 0x010fc400078e020f */
[----:B------:R-:W-:-:S05]  /*9380*/  IMAD.U32 R9, RZ, RZ, UR4 ;  /* 0x00000004ff097e24 */ /* 0x000fca000f8e00ff */
[----:B------:R-:W-:Y:S02]  /*9390*/  LOP3.LUT R8, RZ, R9, RZ, 0x33, !PT ;  /* 0x00000009ff087212 */ /* 0x000fe400078e33ff */
[----:B------:R-:W-:Y:S01]  /*93a0*/  LOP3.LUT R17, R17, 0xffffffef, RZ, 0xc0, !PT ;  /* 0xffffffef11117812 */ /* 0x000fe200078ec0ff */
[----:B------:R-:W-:Y:S02]  /*93b0*/  WARPGROUP.DEPBAR.LE gsb0, 0x0 ;  /* 0x00008000000079c5 */ /* 0x000fe40000010000 */
[----:B------:R5:W-:Y:S01]  /*93c0*/  @!P1 SYNCS.ARRIVE.TRANS64.RED.A1T0 RZ, [R0+URZ], RZ ;  /* 0x000000ff00ff99a7 */ /* 0x000be2000810043f */
[----:B---3--:R-:W-:Y:S02]  /*93d0*/  ISETP.GE.AND P1, PT, R11, 0x1, PT ;  /* 0x000000010b00780c */ /* 0x008fe40003f26270 */
[----:B-----5:R-:W-:-:S05]  /*93e0*/  IADD3 R0, -R110, 0x1, R14 ;  /* 0x000000016e007810 */ /* 0x020fca0007ffe10e */
[C---:B01----:R-:W-:Y:S02]  /*93f0*/  IMAD R3, R13.reuse, -0x2, R0 ;  /* 0xfffffffe0d037824 */ /* 0x043fe400078e0200 */
[----:B------:R-:W-:Y:S02]  /*9400*/  IMAD R14, R13, -0x2, R14 ;  /* 0xfffffffe0d0e7824 */ /* 0x000fe400078e020e */
[C---:B------:R-:W-:Y:S02]  /*9410*/  IMAD.IADD R8, R3.reuse, 0x1, R8 ;  /* 0x0000000103087824 */ /* 0x040fe400078e0208 */
[----:B------:R-:W-:Y:S01]  /*9420*/  IMAD.IADD R3, R3, 0x1, R10 ;  /* 0x0000000103037824 */ /* 0x000fe200078e020a */
[----:B------:R-:W-:Y:S01]  /*9430*/  @P1 LOP3.LUT R17, R17, 0x10, RZ, 0xfc, !PT ;  /* 0x0000001011111812 */ /* 0x000fe200078efcff */
[----:B------:R-:W-:Y:S02]  /*9440*/  IMAD R0, R13, -0x2, R15 ;  /* 0xfffffffe0d007824 */ /* 0x000fe400078e020f */
[----:B------:R-:W-:Y:S01]  /*9450*/  IMAD.IADD R107, R8, 0x1, R108 ;  /* 0x00000001086b7824 */ /* 0x000fe200078e026c */
[----:B------:R-:W-:Y:S01]  /*9460*/  VIADDMNMX R20, R108, R3, R14, PT ;  /* 0x000000036c147246 */ /* 0x000fe2000380010e */
[----:B--2---:R-:W-:Y:S06]  /*9470*/  @!P1 BRA `(.L_x_11336) ;  /* 0x00000000004c9947 */ /* 0x004fec0003800000 */
        /* <DEDUP_REMOVED lines=11> */
.L_x_11338:
[----:B------:R-:W-:-:S13]  /*9530*/  ISETP.NE.AND P1, PT, R11, 0x1, PT ;  /* 0x000000010b00780c */ /* 0x000fda0003f25270 */
[----:B------:R-:W0:Y:S02]  /*9540*/  @P1 LDC.64 R12, c[0x0][0x9e8] ;  /* 0x00027a00ff0c1b82 */ /* 0x000e240000000a00 */
[----:B0-----:R-:W-:-:S05]  /*9550*/  @P1 IMAD.HI.U32 R12, R21, R12, RZ ;  /* 0x0000000c150c1227 */ /* 0x001fca00078e00ff */
[----:B------:R-:W-:-:S07]  /*9560*/  @P1 SHF.R.U32.HI R21, RZ, R13, R12 ;  /* 0x0000000dff151219 */ /* 0x000fce000001160c */
.L_x_11339:
[----:B------:R-:W-:Y:S05]  /*9570*/  BSYNC B0 ;  /* 0x0000000000007941 */ /* 0x000fea0003800000 */
.L_x_11337:
[----:B------:R-:W-:-:S05]  /*9580*/  IMAD R12, R21, R11, R0 ;  /* 0x0000000b150c7224 */ /* 0x000fca00078e0200 */
[----:B------:R-:W-:Y:S02]  /*9590*/  VIMNMX R107, R107, R12, !PT ;  /* 0x0000000c6b6b7248 */ /* 0x000fe40007fe0100 */
[----:B------:R-:W-:-:S07]  /*95a0*/  VIADDMNMX R20, R12, R11, R20, PT ;  /* 0x0000000b0c147246 */ /* 0x000fce0003800114 */
.L_x_11336:
[C---:B------:R-:W-:Y:S01]  /*95b0*/  ISETP.GE.AND P2, PT, R15.reuse, 0x2, PT ;  /* 0x000000020f00780c */ /* 0x040fe20003f46270 */
[----:B------:R-:W-:Y:S01]  /*95c0*/  VIADD R12, R108, 0x8 ;  /* 0x000000086c0c7836 */ /* 0x000fe20000000000 */
[C---:B------:R-:W-:Y:S02]  /*95d0*/  ISETP.GE.AND P1, PT, R15.reuse, 0x9, PT ;  /* 0x000000090f00780c */ /* 0x040fe40003f26270 */
[----:B------:R-:W-:Y:S01]  /*95e0*/  LOP3.LUT R16, R16, 0xdfffffff, RZ, 0xc0, !PT ;  /* 0xdfffffff10107812 */ /* 0x000fe200078ec0ff */
[----:B------:R-:W-:Y:S01]  /*95f0*/  IMAD.IADD R8, R8, 0x1, R12 ;  /* 0x0000000108087824 */ /* 0x000fe200078e020c */
[----:B------:R-:W-:Y:S01]  /*9600*/  ISETP.GE.AND P3, PT, R15, 0xa, PT ;  /* 0x0000000a0f00780c */ /* 0x000fe20003f66270 */
[----:B------:R0:W-:Y:S01]  /*9610*/  STL [R1+0x20], R12 ;  /* 0x0000200c01007387 */ /* 0x0001e20000100800 */
[----:B------:R-:W-:Y:S02]  /*9620*/  LOP3.LUT R17, R17, 0xfffffff7, RZ, 0xc0, !PT ;  /* 0xfffffff711117812 */ /* 0x000fe400078ec0ff */
[----:B------:R-:W-:-:S02]  /*9630*/  ISETP.GE.AND P4, PT, R15, 0x29, PT ;  /* 0x000000290f00780c */ /* 0x000fc40003f86270 */
[----:B------:R-:W-:Y:S02]  /*9640*/  ISETP.GE.AND P6, PT, R15, 0x1, PT ;  /* 0x000000010f00780c */ /* 0x000fe40003fc6270 */
        /* <DEDUP_REMOVED lines=37> */
[----:B------:R-:W-:Y:S02]  /*98a0*/  ISETP.LT.OR P1, PT, R20, 0x1a, P1 ;  /* 0x0000001a1400780c */ /* 0x000fe40000f21670 */
[----:B------:R-:W-:Y:S02]  /*98b0*/  VIADDMNMX R14, R12, R3, R14, PT ;  /* 0x000000030c0e7246 */ /* 0x000fe4000380010e */
[----:B------:R-:W-:Y:S02]  /*98c0*/  FSEL R101, R101, -INF , !P1 ;  /* 0xff80000065657808 */ /* 0x000fe40004800000 */
[----:B------:R-:W-:-:S02]  /*98d0*/  ISETP.GE.AND P1, PT, R15, 0x21, PT ;  /* 0x000000210f00780c */ /* 0x000fc40003f26270 */
[----:B------:R-:W-:Y:S02]  /*98e0*/  @P2 LOP3.LUT R17, R17, 0x1, RZ, 0xfc, !PT ;  /* 0x0000000111112812 */ /* 0x000fe400078efcff */
        /* <DEDUP_REMOVED lines=196> */
.L_x_11342:
[----:B------:R-:W-:-:S13]  /*a530*/  ISETP.NE.AND P5, PT, R11, 0x1, PT ;  /* 0x000000010b00780c */ /* 0x000fda0003fa5270 */
[----:B------:R-:W0:Y:S02]  /*a540*/  @P5 LDC.64 R12, c[0x0][0x9e8] ;  /* 0x00027a00ff0c5b82 */ /* 0x000e240000000a00 */
[----:B0-----:R-:W-:-:S05]  /*a550*/  @P5 IMAD.HI.U32 R12, R3, R12, RZ ;  /* 0x0000000c030c5227 */ /* 0x001fca00078e00ff */
[----:B------:R-:W-:-:S07]  /*a560*/  @P5 SHF.R.U32.HI R3, RZ, R13, R12 ;  /* 0x0000000dff035219 */ /* 0x000fce000001160c */
.L_x_11343:
[----:B------:R-:W-:Y:S05]  /*a570*/  BSYNC B0 ;  /* 0x0000000000007941 */ /* 0x000fea0003800000 */
.L_x_11341:
[----:B------:R-:W-:-:S05]  /*a580*/  IMAD R3, R3, R11, R0 ;  /* 0x0000000b03037224 */ /* 0x000fca00078e0200 */
[----:B------:R-:W-:Y:S02]  /*a590*/  VIMNMX R8, R8, R3, !PT ;  /* 0x0000000308087248 */ /* 0x000fe40007fe0100 */
[----:B------:R-:W-:-:S07]  /*a5a0*/  VIADDMNMX R14, R3, R11, R14, PT ;  /* 0x0000000b030e7246 */ /* 0x000fce000380010e */
.L_x_11340:
[----:B------:R-:W-:Y:S01]  /*a5b0*/  ISETP.GT.AND P1, PT, R8, 0x20, !P1 ;  /* 0x000000200800780c */ /* 0x000fe20004f24270 */
[----:B------:R-:W-:Y:S01]  /*a5c0*/  IMAD.IADD R10, R104, 0x1, R10 ;  /* 0x00000001680a7824 */ /* 0x000fe200078e020a */
        /* <DEDUP_REMOVED lines=108> */
[----:B------:R-:W-:Y:S01]  /*ac90*/  ISETP.GT.AND P6, PT, R8, RZ, !P6 ;  /* 0x000000ff0800720c */ /* 0x000fe200077c4270 */
[----:B------:R-:W0:Y:S01]  /*aca0*/  SHFL.BFLY PT, R3, R0, 0x2, 0x1f ;  /* 0x0c401f0000037f89 */ /* 0x000e2200000e0000 */
[C---:B------:R-:W-:Y:S02]  /*acb0*/  ISETP.LT.OR P1, PT, R14.reuse, 0x62, P1 ;  /* 0x000000620e00780c */ /* 0x040fe40000f21670 */
[----:B------:R-:W-:Y:S02]  /*acc0*/  ISETP.LT.OR P6, PT, R14, 0x1, P6 ;  /* 0x000000010e00780c */ /* 0x000fe400037c1670 */
[----:B------:R-:W-:Y:S02]  /*acd0*/  FSEL R43, R43, -INF , !P1 ;  /* 0xff8000002b2b7808 */ /* 0x000fe40004800000 */
[----:B------:R-:W-:-:S02]  /*ace0*/  LOP3.LUT P1, RZ, R16, 0x40, RZ, 0xc0, !PT ;  /* 0x0000004010ff7812 */ /* 0x000fc4000782c0ff */
[----:B------:R-:W-:Y:S02]  /*acf0*/  FSEL R90, R90, -INF , !P6 ;  /* 0xff8000005a5a7808 */ /* 0x000fe40007000000 */
[C---:B------:R-:W-:Y:S02]  /*ad00*/  ISETP.GT.AND P1, PT, R8.reuse, 0x68, !P1 ;  /* 0x000000680800780c */ /* 0x040fe40004f24270 */
[----:B------:R-:W-:Y:S02]  /*ad10*/  ISETP.GT.AND P3, PT, R8, 0x91, !P3 ;  /* 0x000000910800780c */ /* 0x000fe40005f64270 */
[----:B------:R-:W-:Y:S02]  /*ad20*/  ISETP.LT.OR P1, PT, R14, 0x69, P1 ;  /* 0x000000690e00780c */ /* 0x000fe40000f21670 */
[----:B------:R-:W-:Y:S02]  /*ad30*/  ISETP.GT.AND P4, PT, R8, 0x98, !P4 ;  /* 0x000000980800780c */ /* 0x000fe40006784270 */
[----:B------:R-:W-:-:S02]  /*ad40*/  FSEL R46, R46, -INF , !P1 ;  /* 0xff8000002e2e7808 */ /* 0x000fc40004800000 */
[----:B------:R-:W-:Y:S02]  /*ad50*/  LOP3.LUT P1, RZ, R16, 0x20, RZ, 0xc0, !PT ;  /* 0x0000002010ff7812 */ /* 0x000fe4000782c0ff */
        /* <DEDUP_REMOVED lines=9> */
[----:B------:R-:W-:-:S04]  /*adf0*/  ISETP.GT.AND P1, PT, R8, 0x70, !P1 ;  /* 0x000000700800780c */ /* 0x000fc80004f24270 */
        /* <DEDUP_REMOVED lines=8> */
[----:B------:R-:W-:Y:S02]  /*ae80*/  ISETP.GT.AND P1, PT, R8, 0x78, !P2 ;  /* 0x000000780800780c */ /* 0x000fe40005724270 */
[----:B------:R-:W-:Y:S02]  /*ae90*/  LOP3.LUT P2, RZ, R16, 0x2000000, RZ, 0xc0, !PT ;  /* 0x0200000010ff7812 */ /* 0x000fe4000784c0ff */
        /* <DEDUP_REMOVED lines=48> */
[----:B------:R-:W-:Y:S02]  /*b1a0*/  ISETP.GT.AND P1, PT, R8, 0x89, !P5 ;  /* 0x000000890800780c */ /* 0x000fe40006f24270 */
[----:B------:R-:W-:Y:S01]  /*b1b0*/  LOP3.LUT P5, RZ, R16, 0x10000000, RZ, 0xc0, !PT ;  /* 0x1000000010ff7812 */ /* 0x000fe200078ac0ff */
        /* <DEDUP_REMOVED lines=18> */
[----:B------:R-:W-:Y:S01]  /*b2e0*/  MUFU.EX2 R20, R20 ;  /* 0x0000001400147308 */ /* 0x000fe20000000800 */
[----:B------:R-:W-:Y:S01]  /*b2f0*/  FMNMX.FTZ R101, R99, R0, !PT ;  /* 0x0000000063657209 */ /* 0x000fe20007810000 */
[--C-:B------:R-:W-:Y:S01]  /*b300*/  FFMA.FTZ R73, R2, R73, -R12.reuse ;  /* 0x0000004902497223 */ /* 0x100fe2000001080c */
[----:B------:R-:W-:Y:S01]  /*b310*/  ISETP.GT.AND P2, PT, R8, 0x99, !P5 ;  /* 0x000000990800780c */ /* 0x000fe20006f44270 */
[--C-:B------:R-:W-:Y:S01]  /*b320*/  FFMA.FTZ R40, R2, R115, -R12.reuse ;  /* 0x0000007302287223 */ /* 0x100fe2000001080c */
[----:B------:R-:W-:Y:S01]  /*b330*/  FMNMX.FTZ R0, R102, R101, !PT ;  /* 0x0000006566007209 */ /* 0x000fe20007810000 */
[--C-:B------:R-:W-:Y:S01]  /*b340*/  FFMA.FTZ R77, R2, R77, -R12.reuse ;  /* 0x0000004d024d7223 */ /* 0x100fe2000001080c */
[----:B------:R-:W-:Y:S01]  /*b350*/  ISETP.LT.OR P2, PT, R14, 0x9a, P2 ;  /* 0x0000009a0e00780c */ /* 0x000fe20001741670 */
[----:B------:R-:W0:Y:S01]  /*b360*/  MUFU.EX2 R89, R89 ;  /* 0x0000005900597308 */ /* 0x000e220000000800 */
[----:B------:R-:W-:Y:S01]  /*b370*/  FMNMX.FTZ R0, R103, R0, !PT ;  /* 0x0000000067007209 */ /* 0x000fe20007810000 */
[--C-:B------:R-:W-:Y:S01]  /*b380*/  FFMA.FTZ R42, R2, R117, -R12.reuse ;  /* 0x00000075022a7223 */ /* 0x100fe2000001080c */
[----:B------:R-:W-:Y:S01]  /*b390*/  FSEL R41, R38, -INF , !P4 ;  /* 0xff80000026297808 */ /* 0x000fe20006000000 */
[C-C-:B------:R-:W-:Y:S01]  /*b3a0*/  FFMA.FTZ R81, R2.reuse, R81, -R12.reuse ;  /* 0x0000005102517223 */ /* 0x140fe2000001080c */
[----:B------:R-:W-:Y:S01]  /*b3b0*/  FMNMX.FTZ R0, R13, R0, !PT ;  /* 0x000000000d007209 */ /* 0x000fe20007810000 */
[C-C-:B------:R-:W-:Y:S01]  /*b3c0*/  FFMA.FTZ R44, R2.reuse, R119, -R12.reuse ;  /* 0x00000077022c7223 */ /* 0x140fe2000001080c */
[----:B------:R-:W-:Y:S01]  /*b3d0*/  FSEL R39, R39, -INF , !P2 ;  /* 0xff80000027277808 */ /* 0x000fe20005000000 */
        /* <DEDUP_REMOVED lines=30> */
[----:B0-----:R-:W-:Y:S01]  /*b5c0*/  FADD.FTZ R88, R20, R89 ;  /* 0x0000005914587221 */ /* 0x001fe20000010000 */
[----:B------:R-:W-:-:S02]  /*b5d0*/  ISETP.GE.AND P5, PT, R11, 0x1, PT ;  /* 0x000000010b00780c */ /* 0x000fc40003fa6270 */
        /* <DEDUP_REMOVED lines=30> */
[----:B------:R-:W-:Y:S02]  /*b7c0*/  FMNMX.FTZ R0, R30, R101, !PT ;  /* 0x000000651e007209 */ /* 0x000fe40007810000 */
[----:B------:R-:W-:Y:S01]  /*b7d0*/  FSEL R101, R34, -INF , !P1 ;  /* 0xff80000022657808 */ /* 0x000fe20004800000 */
[----:B------:R-:W-:-:S01]  /*b7e0*/  FFMA.FTZ R34, R2, R133, -R12 ;  /* 0x0000008502227223 */ /* 0x000fc2000001080c */
        /* <DEDUP_REMOVED lines=9> */
[----:B------:R-:W-:Y:S02]  /*b880*/  MUFU.EX2 R44, R44 ;  /* 0x0000002c002c7308 */ /* 0x000fe40000000800 */
[----:B------:R-:W0:Y:S06]  /*b890*/  SHFL.BFLY PT, R111, R0, 0x2, 0x1f ;  /* 0x0c401f00006f7f89 */ /* 0x000e2c00000e0000 */
[----:B------:R-:W1:Y:S08]  /*b8a0*/  MUFU.EX2 R85, R85 ;  /* 0x0000005500557308 */ /* 0x000e700000000800 */
[----:B------:R-:W-:Y:S08]  /*b8b0*/  MUFU.EX2 R48, R48 ;  /* 0x0000003000307308 */ /* 0x000ff00000000800 */
[----:B------:R-:W-:Y:S01]  /*b8c0*/  MUFU.EX2 R57, R57 ;  /* 0x0000003900397308 */ /* 0x000fe20000000800 */
[----:B-1----:R-:W-:-:S02]  /*b8d0*/  F2FP.SATFINITE.E4M3.F32.PACK_AB_MERGE_C R150, R85, R44, RZ ;  /* 0x0000002c5596723e */ /* 0x002fc400048070ff */
[----:B0-----:R-:W-:Y:S01]  /*b8e0*/  FMNMX.FTZ R66, R0, R111, !PT ;  /* 0x0000006f00427209 */ /* 0x001fe20007810000 */
[----:B------:R-:W-:-:S01]  /*b8f0*/  FFMA.FTZ R111, R2, R143, -R12 ;  /* 0x0000008f026f7223 */ /* 0x000fc2000001080c */
[----:B------:R-:W-:Y:S01]  /*b900*/  FFMA.FTZ R12, R2, R37, -R12 ;  /* 0x00000025020c7223 */ /* 0x000fe2000001080c */
[----:B------:R-:W-:Y:S02]  /*b910*/  F2FP.SATFINITE.E4M3.F32.PACK_AB_MERGE_C R150, R81, R42, R150 ;  /* 0x0000002a5196723e */ /* 0x000fe40004807096 */
[----:B------:R-:W0:Y:S01]  /*b920*/  SHFL.BFLY PT, R113, R66, 0x1, 0x1f ;  /* 0x0c201f0042717f89 */ /* 0x000e2200000e0000 */
[----:B------:R-:W-:Y:S08]  /*b930*/  MUFU.EX2 R52, R52 ;  /* 0x0000003400347308 */ /* 0x000ff00000000800 */
[----:B------:R-:W1:Y:S08]  /*b940*/  MUFU.EX2 R61, R61 ;  /* 0x0000003d003d7308 */ /* 0x000e700000000800 */
[----:B------:R-:W-:Y:S01]  /*b950*/  MUFU.EX2 R56, R56 ;  /* 0x0000003800387308 */ /* 0x000fe20000000800 */
[----:B0-----:R-:W-:-:S07]  /*b960*/  FMNMX.FTZ R0, R66, R113, !PT ;  /* 0x0000007142007209 */ /* 0x001fce0007810000 */
[----:B------:R-:W-:Y:S01]  /*b970*/  MUFU.EX2 R65, R65 ;  /* 0x0000004100417308 */ /* 0x000fe20000000800 */
[----:B-1----:R-:W-:Y:S02]  /*b980*/  F2FP.SATFINITE.E4M3.F32.PACK_AB_MERGE_C R144, R61, R52, RZ ;  /* 0x000000343d90723e */ /* 0x002fe400048070ff */
[----:B------:R-:W-:Y:S01]  /*b990*/  FSETP.NEU.FTZ.AND P1, PT, R0, -INF , PT ;  /* 0xff8000000000780b */ /* 0x000fe20003f3d000 */
[----:B------:R-:W-:-:S01]  /*b9a0*/  FFMA.FTZ R66, R2, R0, -8 ;  /* 0xc100000002427423 */ /* 0x000fc20000010000 */
[----:B------:R-:W-:-:S03]  /*b9b0*/  F2FP.SATFINITE.E4M3.F32.PACK_AB_MERGE_C R144, R57, R48, R144 ;  /* 0x000000303990723e */ /* 0x000fc60004807090 */
[----:B------:R-:W-:Y:S01]  /*b9c0*/  MUFU.EX2 R58, R58 ;  /* 0x0000003a003a7308 */ /* 0x000fe20000000800 */
        /* <DEDUP_REMOVED lines=52> */
[----:B------:R-:W-:-:S03]  /*bd10*/  F2FP.SATFINITE.E4M3.F32.PACK_AB_MERGE_C R68, R95, R68, RZ ;  /* 0x000000445f44723e */ /* 0x000fc600048070ff */
[----:B------:R-:W2:Y:S01]  /*bd20*/  MUFU.EX2 R72, R72 ;  /* 0x0000004800487308 */ /* 0x000ea20000000800 */
[----:B0-----:R-:W-:-:S01]  /*bd30*/  FADD.FTZ R92, R70, R87 ;  /* 0x00000057465c7221 */ /* 0x001fc20000010000 */
[----:B------:R-:W-:Y:S01]  /*bd40*/  FADD.FTZ R87, R73, R94 ;  /* 0x0000005e49577221 */ /* 0x000fe20000010000 */
[----:B------:R-:W-:-:S05]  /*bd50*/  F2FP.SATFINITE.E4M3.F32.PACK_AB_MERGE_C R153, R91, R66, R68 ;  /* 0x000000425b99723e */ /* 0x000fca0004807044 */
[----:B------:R-:W0:Y:S01]  /*bd60*/  MUFU.EX2 R103, R103 ;  /* 0x0000006700677308 */ /* 0x000e220000000800 */
[----:B-1----:R-:W-:-:S07]  /*bd70*/  FADD.FTZ R43, R99, R92 ;  /* 0x0000005c632b7221 */ /* 0x002fce0000010000 */
[----:B------:R-:W1:Y:S01]  /*bd80*/  MUFU.EX2 R13, R13 ;  /* 0x0000000d000d7308 */ /* 0x000e620000000800 */
[----:B--2---:R-:W-:-:S01]  /*bd90*/  FADD.FTZ R92, R72, R43 ;  /* 0x0000002b485c7221 */ /* 0x004fc20000010000 */
[----:B------:R-:W-:Y:S01]  /*bda0*/  FFMA.FTZ R43, R2, R46, -R37 ;  /* 0x0000002e022b7223 */ /* 0x000fe20000010825 */
[----:B------:R-:W-:-:S04]  /*bdb0*/  FADD.FTZ R46, R40, R87 ;  /* 0x00000057282e7221 */ /* 0x000fc80000010000 */
[----:B------:R-:W-:Y:S01]  /*bdc0*/  FADD.FTZ R87, R77, R46 ;  /* 0x0000002e4d577221 */ /* 0x000fe20000010000 */
[----:B------:R-:W2:Y:S01]  /*bdd0*/  MUFU.EX2 R74, R74 ;  /* 0x0000004a004a7308 */ /* 0x000ea20000000800 */
[----:B0-----:R-:W-:-:S01]  /*bde0*/  FADD.FTZ R92, R103, R92 ;  /* 0x0000005c675c7221 */ /* 0x001fc20000010000 */
[----:B------:R-:W-:Y:S01]  /*bdf0*/  F2FP.SATFINITE.E4M3.F32.PACK_AB_MERGE_C R72, R103, R72, RZ ;  /* 0x000000486748723e */ /* 0x000fe200048070ff */
[----:B------:R-:W-:-:S03]  /*be00*/  FADD.FTZ R46, R42, R87 ;  /* 0x000000572a2e7221 */ /* 0x000fc60000010000 */
[----:B------:R-:W-:Y:S01]  /*be10*/  F2FP.SATFINITE.E4M3.F32.PACK_AB_MERGE_C R155, R99, R70, R72 ;  /* 0x00000046639b723e */ /* 0x000fe20004807048 */
[----:B------:R-:W-:-:S01]  /*be20*/  FADD.FTZ R47, R81, R46 ;  /* 0x0000002e512f7221 */ /* 0x000fc20000010000 */
[----:B------:R-:W0:Y:S01]  /*be30*/  MUFU.EX2 R15, R15 ;  /* 0x0000000f000f7308 */ /* 0x000e220000000800 */
[----:B-1----:R-:W-:-:S02]  /*be40*/  FADD.FTZ R21, R13, R92 ;  /* 0x0000005c0d157221 */ /* 0x002fc40000010000 */
[----:B------:R-:W-:-:S04]  /*be50*/  FADD.FTZ R40, R44, R47 ;  /* 0x0000002f2c287221 */ /* 0x000fc80000010000 */
[----:B------:R-:W-:Y:S01]  /*be60*/  FADD.FTZ R85, R85, R40 ;  /* 0x0000002855557221 */ /* 0x000fe20000010000 */
[----:B------:R-:W1:Y:S01]  /*be70*/  MUFU.EX2 R76, R76 ;  /* 0x0000004c004c7308 */ /* 0x000e620000000800 */
[----:B--2---:R-:W-:-:S07]  /*be80*/  FADD.FTZ R32, R74, R21 ;  /* 0x000000154a207221 */ /* 0x004fce0000010000 */
[----:B------:R-:W2:Y:S01]  /*be90*/  MUFU.EX2 R75, R75 ;  /* 0x0000004b004b7308 */ /* 0x000ea20000000800 */
[----:B0-----:R-:W-:-:S07]  /*bea0*/  FADD.FTZ R21, R15, R32 ;  /* 0x000000200f157221 */ /* 0x001fce0000010000 */
[----:B------:R-:W0:Y:S01]  /*beb0*/  MUFU.EX2 R78, R78 ;  /* 0x0000004e004e7308 */ /* 0x000e220000000800 */
[----:B-1----:R-:W-:-:S01]  /*bec0*/  FADD.FTZ R32, R76, R21 ;  /* 0x000000154c207221 */ /* 0x002fc20000010000 */
[----:B------:R-:W-:Y:S01]  /*bed0*/  FFMA.FTZ R21, R2, R51, -R37 ;  /* 0x0000003302157223 */ /* 0x000fe20000010825 */
[----:B------:R-:W-:-:S04]  /*bee0*/  F2FP.SATFINITE.E4M3.F32.PACK_AB_MERGE_C R76, R76, R15, RZ ;  /* 0x0000000f4c4c723e */ /* 0x000fc800048070ff */
[----:B------:R-:W-:Y:S01]  /*bef0*/  F2FP.SATFINITE.E4M3.F32.PACK_AB_MERGE_C R149, R74, R13, R76 ;  /* 0x0000000d4a95723e */ /* 0x000fe2000480704c */
        /* <DEDUP_REMOVED lines=10> */
[----:B------:R-:W-:Y:S01]  /*bfa0*/  FADD.FTZ R36, R56, R61 ;  /* 0x0000003d38247221 */ /* 0x000fe20000010000 */
[----:B------:R-:W-:-:S05]  /*bfb0*/  FFMA.FTZ R28, R2, R54, -R37 ;  /* 0x00000036021c7223 */ /* 0x000fca0000010825 */
[----:B------:R-:W1:Y:S01]  /*bfc0*/  MUFU.EX2 R59, R59 ;  /* 0x0000003b003b7308 */ /* 0x000e620000000800 */
[----:B--2---:R-:W-:-:S01]  /*bfd0*/  FADD.FTZ R47, R80, R47 ;  /* 0x0000002f502f7221 */ /* 0x004fc20000010000 */
[----:B------:R-:W-:-:S04]  /*bfe0*/  F2FP.SATFINITE.E4M3.F32.PACK_AB_MERGE_C R79, R80, R79, RZ ;  /* 0x0000004f504f723e */ /* 0x000fc800048070ff */
[----:B------:R-:W-:Y:S02]  /*bff0*/  F2FP.SATFINITE.E4M3.F32.PACK_AB_MERGE_C R151, R78, R75, R79 ;  /* 0x0000004b4e97723e */ /* 0x000fe4000480704f */
[----:B------:R-:W2:Y:S01]  /*c000*/  MUFU.EX2 R83, R83 ;  /* 0x0000005300537308 */ /* 0x000ea20000000800 */
[----:B0-----:R-:W-:-:S01]  /*c010*/  FADD.FTZ R32, R82, R47 ;  /* 0x0000002f52207221 */ /* 0x001fc20000010000 */
[----:B------:R-:W-:Y:S01]  /*c020*/  FFMA.FTZ R47, R2, R55, -R37 ;  /* 0x00000037022f7223 */ /* 0x000fe20000010825 */
[----:B------:R-:W-:-:S01]  /*c030*/  FADD.FTZ R55, R65, R36 ;  /* 0x0000002441377221 */ /* 0x000fc20000010000 */
[----:B------:R-:W-:-:S04]  /*c040*/  FFMA.FTZ R37, R2, R39, -R37 ;  /* 0x0000002702257223 */ /* 0x000fc80000010825 */
[----:B------:R-:W0:Y:S01]  /*c050*/  MUFU.EX2 R69, R69 ;  /* 0x0000004500457308 */ /* 0x000e220000000800 */
[----:B-1----:R-:W-:-:S07]  /*c060*/  FADD.FTZ R32, R59, R32 ;  /* 0x000000203b207221 */ /* 0x002fce0000010000 */
[----:B------:R-:W1:Y:S01]  /*c070*/  MUFU.EX2 R84, R84 ;  /* 0x0000005400547308 */ /* 0x000e620000000800 */
[----:B--2---:R-:W-:-:S07]  /*c080*/  FADD.FTZ R51, R83, R32 ;  /* 0x0000002053337221 */ /* 0x004fce0000010000 */
        /* <DEDUP_REMOVED lines=100> */
[----:B------:R-:W-:Y:S05]  /*c6d0*/  @!P5 BRA `(.L_x_11344) ;  /* 0x000000000048d947 */ /* 0x000fea0003800000 */
[C---:B------:R-:W-:Y:S01]  /*c6e0*/  ISETP.GT.AND P1, PT, R104.reuse, RZ, PT ;  /* 0x000000ff6800720c */ /* 0x040fe20003f24270 */
[----:B------:R-:W-:Y:S01]  /*c6f0*/  BSSY B0, `(.L_x_11345) ;  /* 0x000000e000007945 */ /* 0x000fe20003800000 */
[----:B0-----:R-:W-:-:S11]  /*c700*/  VIADD R12, R104, 0xffffffff ;  /* 0xffffffff680c7836 */ /* 0x001fd60000000000 */
        /* <DEDUP_REMOVED lines=8> */
.L_x_11346:
[----:B------:R-:W-:-:S13]  /*c790*/  ISETP.NE.AND P1, PT, R11, 0x1, PT ;  /* 0x000000010b00780c */ /* 0x000fda0003f25270 */
[----:B------:R-:W0:Y:S02]  /*c7a0*/  @P1 LDC.64 R14, c[0x0][0x9e8] ;  /* 0x00027a00ff0e1b82 */ /* 0x000e240000000a00 */
[----:B0-----:R-:W-:-:S05]  /*c7b0*/  @P1 IMAD.HI.U32 R14, R12, R14, RZ ;  /* 0x0000000e0c0e1227 */ /* 0x001fca00078e00ff */
[----:B------:R-:W-:-:S07]  /*c7c0*/  @P1 SHF.R.U32.HI R12, RZ, R15, R14 ;  /* 0x0000000fff0c1219 */ /* 0x000fce000001160e */
.L_x_11347:
[----:B------:R-:W-:Y:S05]  /*c7d0*/  BSYNC B0 ;  /* 0x0000000000007941 */ /* 0x000fea0003800000 */
.L_x_11345:
[----:B------:R-:W-:-:S05]  /*c7e0*/  IMAD R11, R12, R11, R11 ;  /* 0x0000000b0c0b7224 */ /* 0x000fca00078e020b */
[----:B------:R-:W-:-:S07]  /*c7f0*/  VIMNMX R10, R10, R11, PT ;  /* 0x0000000b0a0a7248 */ /* 0x000fce0003fe0100 */
.L_x_11344:
[----:B0-----:R-:W2:Y:S01]  /*c800*/  LDL R12, [R1+0x4c] ;  /* 0x00004c00010c7983 */ /* 0x001ea20000100800 */
[----:B------:R-:W-:Y:S01]  /*c810*/  IMAD.HI R10, R10, 0x66666667, RZ ;  /* 0x666666670a0a7827 */ /* 0x000fe200078e02ff */
[----:B------:R-:W-:Y:S01]  /*c820*/  ULDC UR37, c[0x0][0x9e4] ;  /* 0x0002790000257ab9 */ /* 0x000fe20000000800 */
[----:B------:R-:W-:Y:S01]  /*c830*/  ULDC UR36, c[0x0][0x9e4] ;  /* 0x0002790000247ab9 */ /* 0x000fe20000000800 */
[----:B------:R-:W-:Y:S01]  /*c840*/  ULDC UR38, c[0x0][0x9dc] ;  /* 0x0002770000267ab9 */ /* 0x000fe20000000800 */
[----:B------:R-:W-:Y:S01]  /*c850*/  ULDC UR42, c[0x0][0x9dc] ;  /* 0x00027700002a7ab9 */ /* 0x000fe20000000800 */
[----:B------:R-:W-:Y:S01]  /*c860*/  SHF.R.U32.HI R11, RZ, 0x1f, R10 ;  /* 0x0000001fff0b7819 */ /* 0x000fe2000001160a */
[----:B------:R-:W-:Y:S01]  /*c870*/  ULDC UR43, c[0x0][0x9e0] ;  /* 0x00027800002b7ab9 */ /* 0x000fe20000000800 */
[----:B------:R-:W-:Y:S01]  /*c880*/  ULDC UR39, c[0x0][0x9e0] ;  /* 0x0002780000277ab9 */ /* 0x000fe20000000800 */
[----:B------:R-:W-:Y:S01]  /*c890*/  BSSY B1, `(.L_x_11348) ;  /* 0x000044d000017945 */ /* 0x000fe20003800000 */
[----:B------:R-:W-:-:S02]  /*c8a0*/  LEA.HI.SX32 R11, R10, R11, 0x1a ;  /* 0x0000000b0a0b7211 */ /* 0x000fc400078fd2ff */
        /* <DEDUP_REMOVED lines=26> */
[----:B------:R0:W-:Y:S04]  /*ca50*/  STL [R1+0x14], R9 ;  /* 0x0000140901007387 */ /* 0x0001e80000100800 */
[----:B------:R0:W-:Y:S02]  /*ca60*/  STL [R1+0x18], R10 ;  /* 0x0000180a01007387 */ /* 0x0001e40000100800 */
.L_x_11370:
[----:B------:R-:W-:-:S05]  /*ca70*/  VIADD R14, R19, 0x1 ;  /* 0x00000001130e7836 */ /* 0x000fca0000000000 */
[----:B------:R-:W-:-:S04]  /*ca80*/  ISETP.NE.AND P1, PT, R14, 0x2, PT ;  /* 0x000000020e00780c */ /* 0x000fc80003f25270 */
[----:B0-----:R-:W-:Y:S02]  /*ca90*/  SEL R9, RZ, 0x1, P1 ;  /* 0x00000001ff097807 */ /* 0x001fe40000800000 */
[----:B------:R-:W-:Y:S02]  /*caa0*/  SEL R14, R14, RZ, P1 ;  /* 0x000000ff0e0e7207 */ /* 0x000fe40000800000 */
[----:B------:R-:W-:-:S05]  /*cab0*/  LOP3.LUT R10, R156, R9, RZ, 0x3c, !PT ;  /* 0x000000099c0a7212 */ /* 0x000fca00078e3cff */
[----:B------:R0:W-:Y:S01]  /*cac0*/  STL [R1], R10 ;  /* 0x0000000a01007387 */ /* 0x0001e20000100800 */
[----:B------:R-:W-:Y:S05]  /*cad0*/  @!P0 BRA `(.L_x_11351) ;  /* 0x0000000000048947 */ /* 0x000fea0003800000 */
[----:B------:R-:W-:Y:S01]  /*cae0*/  BPT.TRAP 0x1 ;  /* 0x000000040000795c */ /* 0x000fe20000300000 */
.L_x_11351:
[----:B------:R-:W-:Y:S01]  /*caf0*/  IMAD R9, R14, 0x8, R18 ;  /* 0x000000080e097824 */ /* 0x000fe200078e0212 */
[----:B0-----:R-:W-:-:S04]  /*cb00*/  SHF.L.U32 R10, R10, 0x1f, RZ ;  /* 0x0000001f0a0a7819 */ /* 0x001fc800000006ff */
[----:B------:R0:W1:Y:S01]  /*cb10*/  SYNCS.PHASECHK.TRANS64.TRYWAIT P1, [R9+URZ+0x13230], R10 ;  /* 0x0132300a090075a7 */ /* 0x000062000802017f */
[----:B------:R-:W-:Y:S05]  /*cb20*/  @!P0 BRA `(.L_x_11352) ;  /* 0x0000000000048947 */ /* 0x000fea0003800000 */
[----:B------:R-:W-:Y:S01]  /*cb30*/  BPT.TRAP 0x1 ;  /* 0x000000040000795c */ /* 0x000fe20000300000 */
.L_x_11352:
[----:B------:R-:W2:Y:S01]  /*cb40*/  LDL R11, [R1+0x2c] ;  /* 0x00002c00010b7983 */ /* 0x000ea20000100800 */
[----:B------:R-:W-:Y:S01]  /*cb50*/  BSSY B2, `(.L_x_11353) ;  /* 0x0000007000027945 */ /* 0x000fe20003800000 */
[----:B--2---:R-:W-:-:S04]  /*cb60*/  IMAD R20, R14, 0x280, R11 ;  /* 0x000002800e147824 */ /* 0x004fc800078e020b */
[C---:B------:R-:W-:Y:S02]  /*cb70*/  VIADD R12, R20.reuse, 0x80 ;  /* 0x00000080140c7836 */ /* 0x040fe40000000000 */
[----:B------:R-:W-:Y:S01]  /*cb80*/  VIADD R56, R20, 0x100 ;  /* 0x0000010014387836 */ /* 0x000fe20000000000 */
[----:B-1----:R-:W-:Y:S06]  /*cb90*/  @P1 BRA `(.L_x_11354) ;  /* 0x0000000000081947 */ /* 0x002fec0003800000 */
[----:B------:R-:W1:Y:S02]  /*cba0*/  SYNCS.PHASECHK.TRANS64.TRYWAIT P1, [R9+URZ+0x13230], R10 ;  /* 0x0132300a090075a7 */ /* 0x000e64000802017f */
[----:B-1----:R-:W-:Y:S05]  /*cbb0*/  @!P1 BRA `(.L_x_11355) ;  /* 0x0000013400a09947 */ /* 0x002fea0003800000 */
.L_x_11354:
[----:B------:R-:W-:Y:S05]  /*cbc0*/  BSYNC B2 ;  /* 0x0000000000027941 */ /* 0x000fea0003800000 */
.L_x_11353:
[----:B01----:R-:W-:Y:S01]  /*cbd0*/  IMAD.MOV.U32 R10, RZ, RZ, R20 ;  /* 0x000000ffff0a7224 */ /* 0x003fe200078e0014 */
[----:B------:R-:W-:Y:S01]  /*cbe0*/  R2UR UR16, R4 ;  /* 0x00000000041072ca */ /* 0x000fe200000e0000 */
[----:B------:R-:W-:Y:S01]  /*cbf0*/  IMAD.MOV.U32 R11, RZ, RZ, -0x7fffffe0 ;  /* 0x80000020ff0b7424 */ /* 0x000fe200078e00ff */
[----:B------:R-:W-:Y:S01]  /*cc00*/  R2UR UR17, R5 ;  /* 0x00000000051172ca */ /* 0x000fe200000e0000 */
[----:B------:R-:W-:Y:S01]  /*cc10*/  WARPGROUP.ARRIVE ;  /* 0x00000000000079c5 */ /* 0x000fe20000000000 */
[----:B------:R-:W-:Y:S01]  /*cc20*/  R2UR UR18, R10 ;  /* 0x000000000a1272ca */ /* 0x000fe200000e0000 */
[----:B------:R-:W-:Y:S01]  /*cc30*/  IMAD.MOV.U32 R13, RZ, RZ, -0x7fffffe0 ;  /* 0x80000020ff0d7424 */ /* 0x000fe200078e00ff */
[----:B------:R-:W-:Y:S01]  /*cc40*/  R2UR UR19, R11 ;  /* 0x000000000b1372ca */ /* 0x000fe200000e0000 */
[----:B------:R-:W-:Y:S01]  /*cc50*/  IMAD.MOV.U32 R10, RZ, RZ, R56 ;  /* 0x000000ffff0a7224 */ /* 0x000fe200078e0038 */
[----:B------:R-:W-:Y:S01]  /*cc60*/  R2UR UR22, R12 ;  /* 0x000000000c1672ca */ /* 0x000fe200000e0000 */
[C---:B------:R-:W-:Y:S01]  /*cc70*/  VIADD R12, R20.reuse, 0x180 ;  /* 0x00000180140c7836 */ /* 0x040fe20000000000 */
[----:B------:R-:W-:Y:S01]  /*cc80*/  R2UR UR23, R13 ;  /* 0x000000000d1772ca */ /* 0x000fe200000e0000 */
[----:B------:R-:W-:Y:S01]  /*cc90*/  VIADD R56, R20, 0x182 ;  /* 0x0000018214387836 */ /* 0x000fe20000000000 */
[----:B------:R-:W-:Y:S01]  /*cca0*/  R2UR UR20, R4 ;  /* 0x00000000041472ca */ /* 0x000fe200000e0000 */
[----:B------:R-:W-:Y:S01]  /*ccb0*/  IMAD.MOV.U32 R57, RZ, RZ, -0x7fffffe0 ;  /* 0x80000020ff397424 */ /* 0x000fe200078e00ff */
[----:B------:R-:W-:-:S02]  /*ccc0*/  R2UR UR21, R5 ;  /* 0x00000000051572ca */ /* 0x000fc400000e0000 */
[----:B------:R-:W-:Y:S01]  /*ccd0*/  R2UR UR26, R10 ;  /* 0x000000000a1a72ca */ /* 0x000fe200000e0000 */
[----:B------:R-:W-:Y:S01]  /*cce0*/  VIADD R10, R20, 0x200 ;  /* 0x00000200140a7836 */ /* 0x000fe20000000000 */
[----:B------:R-:W-:Y:S01]  /*ccf0*/  R2UR UR27, R11 ;  /* 0x000000000b1b72ca */ /* 0x000fe200000e0000 */
[----:B------:R-:W-:Y:S01]  /*cd00*/  QGMMA.64x32x32.F32.E4M3.E4M3 R120, gdesc[UR16], RZ, !UPT, gsb0 ;  /* 0x00600000107879f3 */ /* 0x000fe2000c0008ff */
[----:B------:R-:W-:Y:S02]  /*cd10*/  R2UR UR24, R4 ;  /* 0x00000000041872ca */ /* 0x000fe400000e0000 */
[----:B------:R-:W-:Y:S02]  /*cd20*/  R2UR UR25, R5 ;  /* 0x00000000051972ca */ /* 0x000fe400000e0000 */
[----:B------:R-:W-:Y:S01]  /*cd30*/  R2UR UR10, R12 ;  /* 0x000000000c0a72ca */ /* 0x000fe200000e0000 */
[----:B------:R-:W-:Y:S01]  /*cd40*/  VIADD R12, R20, 0x2 ;  /* 0x00000002140c7836 */ /* 0x000fe20000000000 */
[----:B------:R-:W-:-:S02]  /*cd50*/  R2UR UR11, R13 ;  /* 0x000000000d0b72ca */ /* 0x000fc400000e0000 */
[----:B------:R-:W-:Y:S02]  /*cd60*/  R2UR UR8, R4 ;  /* 0x00000000040872ca */ /* 0x000fe400000e0000 */
[----:B------:R-:W-:Y:S02]  /*cd70*/  R2UR UR9, R5 ;  /* 0x00000000050972ca */ /* 0x000fe400000e0000 */
[----:B------:R-:W-:Y:S01]  /*cd80*/  R2UR UR6, R10 ;  /* 0x000000000a0672ca */ /* 0x000fe200000e0000 */
[----:B------:R-:W-:Y:S01]  /*cd90*/  VIADD R10, R20, 0x82 ;  /* 0x00000082140a7836 */ /* 0x000fe20000000000 */
[----:B------:R-:W-:Y:S01]  /*cda0*/  R2UR UR7, R11 ;  /* 0x000000000b0772ca */ /* 0x000fe200000e0000 */
[----:B------:R-:W-:Y:S01]  /*cdb0*/  IMAD.MOV.U32 R11, RZ, RZ, -0x7fffffe0 ;  /* 0x80000020ff0b7424 */ /* 0x000fe200078e00ff */
[----:B------:R-:W-:Y:S02]  /*cdc0*/  R2UR UR4, R4 ;  /* 0x00000000040472ca */ /* 0x000fe400000e0000 */
[----:B------:R-:W-:-:S02]  /*cdd0*/  R2UR UR5, R5 ;  /* 0x00000000050572ca */ /* 0x000fc400000e0000 */
[----:B------:R-:W-:Y:S01]  /*cde0*/  R2UR UR14, R12 ;  /* 0x000000000c0e72ca */ /* 0x000fe200000e0000 */
[----:B------:R-:W-:Y:S01]  /*cdf0*/  VIADD R12, R20, 0x102 ;  /* 0x00000102140c7836 */ /* 0x000fe20000000000 */
[----:B------:R-:W-:Y:S01]  /*ce00*/  R2UR UR15, R13 ;  /* 0x000000000d0f72ca */ /* 0x000fe200000e0000 */
[----:B------:R-:W-:Y:S01]  /*ce10*/  IMAD.MOV.U32 R13, RZ, RZ, -0x7fffffe0 ;  /* 0x80000020ff0d7424 */ /* 0x000fe200078e00ff */
[----:B------:R-:W-:Y:S02]  /*ce20*/  R2UR UR12, R6 ;  /* 0x00000000060c72ca */ /* 0x000fe400000e0000 */
[----:B------:R-:W-:Y:S02]  /*ce30*/  R2UR UR13, R7 ;  /* 0x00000000070d72ca */ /* 0x000fe400000e0000 */
[----:B------:R-:W-:Y:S01]  /*ce40*/  R2UR UR18, R10 ;  /* 0x000000000a1272ca */ /* 0x000fe200000e0000 */
[----:B------:R-:W-:Y:S01]  /*ce50*/  VIADD R10, R20, 0x202 ;  /* 0x00000202140a7836 */ /* 0x000fe20000000000 */
[----:B------:R-:W-:Y:S01]  /*ce60*/  R2UR UR19, R11 ;  /* 0x000000000b1372ca */ /* 0x000fe200000e0000 */
[----:B------:R-:W-:Y:S01]  /*ce70*/  IMAD.MOV.U32 R11, RZ, RZ, -0x7fffffe0 ;  /* 0x80000020ff0b7424 */ /* 0x000fe200078e00ff */
        /* <DEDUP_REMOVED lines=44> */
.L_x_11356:
[----:B------:R-:W-:Y:S01]  /*d140*/  SHF.L.U32 R10, R156, 0x1f, RZ ;  /* 0x0000001f9c0a7819 */ /* 0x000fe200000006ff */
[----:B------:R-:W-:-:S04]  /*d150*/  IMAD R20, R19, 0x8, R18 ;  /* 0x0000000813147824 */ /* 0x000fc800078e0212 */
[----:B------:R0:W1:Y:S01]  /*d160*/  SYNCS.PHASECHK.TRANS64.TRYWAIT P1, [R20+URZ+0x13250], R10 ;  /* 0x0132500a140075a7 */ /* 0x000062000802017f */
[----:B------:R-:W-:Y:S05]  /*d170*/  @!P0 BRA `(.L_x_11357) ;  /* 0x0000000000048947 */ /* 0x000fea0003800000 */
[----:B------:R-:W-:Y:S01]  /*d180*/  BPT.TRAP 0x1 ;  /* 0x000000040000795c */ /* 0x000fe20000300000 */
.L_x_11357:
[----:B------:R-:W-:Y:S04]  /*d190*/  BSSY B2, `(.L_x_11358) ;  /* 0x0000004000027945 */ /* 0x000fe80003800000 */
[----:B-1----:R-:W-:Y:S05]  /*d1a0*/  @P1 BRA `(.L_x_11359) ;  /* 0x0000000000081947 */ /* 0x002fea0003800000 */
[----:B------:R-:W1:Y:S02]  /*d1b0*/  SYNCS.PHASECHK.TRANS64.TRYWAIT P1, [R20+URZ+0x13250], R10 ;  /* 0x0132500a140075a7 */ /* 0x000e64000802017f */
[----:B-1----:R-:W-:Y:S05]  /*d1c0*/  @!P1 BRA `(.L_x_11360) ;  /* 0x0000013000309947 */ /* 0x002fea0003800000 */
.L_x_11359:
[----:B------:R-:W-:Y:S05]  /*d1d0*/  BSYNC B2 ;  /* 0x0000000000027941 */ /* 0x000fea0003800000 */
.L_x_11358:
[----:B01----:R-:W-:Y:S01]  /*d1e0*/  VIADD R10, R18, 0x1000 ;  /* 0x00001000120a7836 */ /* 0x003fe20000000000 */
[----:B------:R-:W-:-:S04]  /*d1f0*/  LOP3.LUT P1, RZ, R17, 0x10, RZ, 0xc0, !PT ;  /* 0x0000001011ff7812 */ /* 0x000fc8000782c0ff */
[----:B------:R-:W-:-:S04]  /*d200*/  SHF.R.U32.HI R10, RZ, 0x4, R10 ;  /* 0x00000004ff0a7819 */ /* 0x000fc8000001160a */
[----:B------:R-:W-:-:S04]  /*d210*/  LOP3.LUT R10, R10, 0x3fff, RZ, 0xc0, !PT ;  /* 0x00003fff0a0a7812 */ /* 0x000fc800078ec0ff */
[----:B------:R-:W-:Y:S01]  /*d220*/  LOP3.LUT R10, R10, 0x10000, RZ, 0xfc, !PT ;  /* 0x000100000a0a7812 */ /* 0x000fe200078efcff */
[----:B------:R-:W-:-:S04]  /*d230*/  IMAD.MOV.U32 R11, RZ, RZ, -0x3ffffff0 ;  /* 0xc0000010ff0b7424 */ /* 0x000fc800078e00ff */
[----:B------:R-:W-:Y:S01]  /*d240*/  IMAD R10, R19, 0x280, R10 ;  /* 0x00000280130a7824 */ /* 0x000fe200078e020a */
[----:B------:R-:W-:Y:S01]  /*d250*/  R2UR UR7, R11 ;  /* 0x000000000b0772ca */ /* 0x000fe200000e0000 */
[----:B------:R-:W-:Y:S01]  /*d260*/  WARPGROUP.ARRIVE ;  /* 0x00000000000079c5 */ /* 0x000fe20000000000 */
[----:B------:R-:W-:Y:S01]  /*d270*/  IMAD.MOV.U32 R13, RZ, RZ, -0x3ffffff0 ;  /* 0xc0000010ff0d7424 */ /* 0x000fe200078e00ff */
[----:B------:R-:W2:Y:S01]  /*d280*/  LDL R19, [R1+0x30] ;  /* 0x0000300001137983 */ /* 0x000ea20000100800 */
[----:B------:R-:W-:-:S13]  /*d290*/  R2UR UR6, R10 ;  /* 0x000000000a0672ca */ /* 0x000fda00000e0000 */
[----:B------:R-:W-:Y:S01]  /*d2a0*/  QGMMA.64x64x32.F32.E4M3.E4M3 R24, R152, gdesc[UR4], R24, gsb0 ;  /* 0x00e0000498187df3 */ /* 0x000fe20008000818 */
[----:B------:R-:W-:Y:S01]  /*d2b0*/  VIADD R12, R10, 0x80 ;  /* 0x000000800a0c7836 */ /* 0x000fe20000000000 */
[----:B------:R-:W-:-:S04]  /*d2c0*/  R2UR UR7, R13 ;  /* 0x000000000d0772ca */ /* 0x000fc800000e0000 */
[----:B------:R-:W-:Y:S01]  /*d2d0*/  R2UR UR6, R12 ;  /* 0x000000000c0672ca */ /* 0x000fe200000e0000 */
[----:B------:R-:W-:Y:S02]  /*d2e0*/  WARPGROUP.DEPBAR.LE gsb0, 0x0 ;  /* 0x00008000000079c5 */ /* 0x000fe40000010000 */
[----:B------:R-:W3:Y:S01]  /*d2f0*/  LDL R153, [R1+0x44] ;  /* 0x0000440001997983 */ /* 0x000ee20000100800 */
[----:B------:R-:W-:-:S03]  /*d300*/  WARPGROUP.ARRIVE ;  /* 0x00000000000079c5 */ /* 0x000fc60000000000 */
[----:B------:R-:W4:Y:S06]  /*d310*/  LDL R154, [R1+0x28] ;  /* 0x00002800019a7983 */ /* 0x000f2c0000100800 */
[----:B------:R-:W-:Y:S01]  /*d320*/  QGMMA.64x64x32.F32.E4M3.E4M3 R24, R148, gdesc[UR4], R24, gsb0 ;  /* 0x00e0000494187df3 */ /* 0x000fe20008000818 */
[----:B------:R-:W5:Y:S01]  /*d330*/  LDL R155, [R1+0x24] ;  /* 0x00002400019b7983 */ /* 0x000f620000100800 */
[----:B------:R-:W-:Y:S02]  /*d340*/  VIADD R12, R10, 0x100 ;  /* 0x000001000a0c7836 */ /* 0x000fe40000000000 */
[----:B------:R-:W-:Y:S01]  /*d350*/  IMAD.MOV.U32 R13, RZ, RZ, -0x3ffffff0 ;  /* 0xc0000010ff0d7424 */ /* 0x000fe200078e00ff */
[----:B------:R-:W0:Y:S01]  /*d360*/  S2R R152, SR_TID.X ;  /* 0x0000000000987919 */ /* 0x000e220000002100 */
[----:B------:R-:W-:Y:S01]  /*d370*/  IMAD.MOV.U32 R11, RZ, RZ, -0x3ffffff0 ;  /* 0xc0000010ff0b7424 */ /* 0x000fe200078e00ff */
[----:B------:R-:W-:Y:S01]  /*d380*/  R2UR UR6, R12 ;  /* 0x000000000c0672ca */ /* 0x000fe200000e0000 */
[----:B------:R-:W-:Y:S01]  /*d390*/  VIADD R12, R10, 0x180 ;  /* 0x000001800a0c7836 */ /* 0x000fe20000000000 */
[----:B------:R-:W-:Y:S01]  /*d3a0*/  R2UR UR7, R13 ;  /* 0x000000000d0772ca */ /* 0x000fe200000e0000 */
[----:B------:R-:W-:-:S02]  /*d3b0*/  IMAD.MOV.U32 R13, RZ, RZ, -0x3ffffff0 ;  /* 0xc0000010ff0d7424 */ /* 0x000fc400078e00ff */
[----:B------:R-:W-:Y:S01]  /*d3c0*/  VIADD R10, R10, 0x200 ;  /* 0x000002000a0a7836 */ /* 0x000fe20000000000 */
[----:B0-----:R-:W-:-:S04]  /*d3d0*/  LOP3.LUT R152, R152, 0x7f, RZ, 0xc0, !PT ;  /* 0x0000007f98987812 */ /* 0x001fc800078ec0ff */
[----:B------:R-:W-:-:S13]  /*d3e0*/  ISETP.NE.AND P2, PT, R152, RZ, PT ;  /* 0x000000ff9800720c */ /* 0x000fda0003f45270 */
[----:B------:R-:W-:-:S05]  /*d3f0*/  @!P2 VIADD R9, R9, 0x13240 ;  /* 0x000132400909a836 */ /* 0x000fca0000000000 */
[----:B------:R-:W-:Y:S01]  /*d400*/  @!P2 PRMT R9, RZ, 0x654, R9 ;  /* 0x00000654ff09a816 */ /* 0x000fe20000000009 */
[----:B------:R-:W-:Y:S02]  /*d410*/  WARPGROUP.DEPBAR.LE gsb0, 0x0 ;  /* 0x00008000000079c5 */ /* 0x000fe40000010000 */
[----:B------:R-:W-:-:S06]  /*d420*/  WARPGROUP.ARRIVE ;  /* 0x00000000000079c5 */ /* 0x000fcc0000000000 */
[----:B------:R-:W-:Y:S01]  /*d430*/  QGMMA.64x64x32.F32.E4M3.E4M3 R24, R144, gdesc[UR4], R24, gsb0 ;  /* 0x00e0000490187df3 */ /* 0x000fe20008000818 */
[----:B------:R-:W-:Y:S01]  /*d440*/  R2UR UR6, R12 ;  /* 0x000000000c0672ca */ /* 0x000fe200000e0000 */
[----:B------:R-:W-:Y:S01]  /*d450*/  IMAD R12, R8, -0xa0, RZ ;  /* 0xffffff60080c7824 */ /* 0x000fe200078e02ff */
[----:B------:R-:W-:Y:S01]  /*d460*/  R2UR UR7, R13 ;  /* 0x000000000d0772ca */ /* 0x000fe200000e0000 */
[----:B------:R-:W-:Y:S02]  /*d470*/  WARPGROUP.DEPBAR.LE gsb0, 0x0 ;  /* 0x00008000000079c5 */ /* 0x000fe40000010000 */
[----:B------:R-:W-:-:S10]  /*d480*/  WARPGROUP.ARRIVE ;  /* 0x00000000000079c5 */ /* 0x000fd40000000000 */
[----:B------:R-:W-:Y:S01]  /*d490*/  QGMMA.64x64x32.F32.E4M3.E4M3 R24, R140, gdesc[UR4], R24, gsb0 ;  /* 0x00e000048c187df3 */ /* 0x000fe20008000818 */
[----:B------:R-:W-:Y:S02]  /*d4a0*/  R2UR UR6, R10 ;  /* 0x000000000a0672ca */ /* 0x000fe400000e0000 */
[----:B------:R-:W-:Y:S01]  /*d4b0*/  R2UR UR7, R11 ;  /* 0x000000000b0772ca */ /* 0x000fe200000e0000 */
[----:B------:R-:W-:Y:S02]  /*d4c0*/  WARPGROUP.DEPBAR.LE gsb0, 0x0 ;  /* 0x00008000000079c5 */ /* 0x000fe40000010000 */
[----:B------:R-:W-:-:S10]  /*d4d0*/  WARPGROUP.ARRIVE ;  /* 0x00000000000079c5 */ /* 0x000fd40000000000 */
[----:B------:R-:W-:Y:S01]  /*d4e0*/  QGMMA.64x64x32.F32.E4M3.E4M3 R24, R136, gdesc[UR4], R24, gsb0 ;  /* 0x00e0000488187df3 */ /* 0x000fe20008000818 */
[----:B---3--:R-:W-:-:S05]  /*d4f0*/  IADD3 R10, R12, 0x1, R153 ;  /* 0x000000010c0a7810 */ /* 0x008fca0007ffe099 */
[----:B--2---:R-:W-:-:S04]  /*d500*/  IMAD.IADD R10, R10, 0x1, -R19 ;  /* 0x000000010a0a7824 */ /* 0x004fc800078e0a13 */
[----:B----4-:R-:W-:-:S04]  /*d510*/  IMAD R19, R154, -0x2, R10 ;  /* 0xfffffffe9a137824 */ /* 0x010fc800078e020a */
[----:B------:R-:W-:Y:S01]  /*d520*/  VIADD R13, R19, UR43 ;  /* 0x0000002b130d7c36 */ /* 0x000fe20008000000 */
[----:B------:R-:W-:Y:S02]  /*d530*/  WARPGROUP.DEPBAR.LE gsb0, 0x0 ;  /* 0x00008000000079c5 */ /* 0x000fe40000010000 */
[----:B------:R0:W-:Y:S01]  /*d540*/  @!P2 SYNCS.ARRIVE.TRANS64.RED.A1T0 RZ, [R9+URZ], RZ ;  /* 0x000000ff09ffa9a7 */ /* 0x0001e2000810043f */
[----:B------:R-:W-:Y:S02]  /*d550*/  IMAD R136, R154, -0x2, R12 ;  /* 0xfffffffe9a887824 */ /* 0x000fe400078e020c */
[----:B-----5:R-:W-:Y:S02]  /*d560*/  IMAD.IADD R137, R155, 0x1, R13 ;  /* 0x000000019b897824 */ /* 0x020fe400078e020d */
        /* <DEDUP_REMOVED lines=17> */
.L_x_11363:
[----:B------:R-:W-:-:S05]  /*d680*/  IMAD.U32 R139, RZ, RZ, UR37 ;  /* 0x00000025ff8b7e24 */ /* 0x000fca000f8e00ff */
[----:B------:R-:W-:-:S13]  /*d690*/  ISETP.NE.AND P1, PT, R139, 0x1, PT ;  /* 0x000000018b00780c */ /* 0x000fda0003f25270 */
[----:B------:R-:W0:Y:S02]  /*d6a0*/  @P1 LDC.64 R10, c[0x0][0x9e8] ;  /* 0x00027a00ff0a1b82 */ /* 0x000e240000000a00 */
[----:B0-----:R-:W-:-:S04]  /*d6b0*/  @P1 IMAD.HI.U32 R140, R15, R10, RZ ;  /* 0x0000000a0f8c1227 */ /* 0x001fc800078e00ff */
[----:B------:R-:W-:Y:S01]  /*d6c0*/  IMAD.MOV.U32 R10, RZ, RZ, R15 ;  /* 0x000000ffff0a7224 */ /* 0x000fe200078e000f */
[----:B------:R-:W-:-:S07]  /*d6d0*/  @P1 SHF.R.U32.HI R10, RZ, R11, R140 ;  /* 0x0000000bff0a1219 */ /* 0x000fce000001168c */
.L_x_11364:
[----:B------:R-:W-:Y:S05]  /*d6e0*/  BSYNC B2 ;  /* 0x0000000000027941 */ /* 0x000fea0003800000 */
.L_x_11362:
[----:B------:R-:W-:-:S05]  /*d6f0*/  IMAD R10, R10, R139, R136 ;  /* 0x0000008b0a0a7224 */ /* 0x000fca00078e0288 */
[----:B------:R-:W-:Y:S02]  /*d700*/  VIMNMX R138, R138, R10, !PT ;  /* 0x0000000a8a8a7248 */ /* 0x000fe40007fe0100 */
[----:B------:R-:W-:-:S07]  /*d710*/  VIADDMNMX R137, R10, R139, R137, PT ;  /* 0x0000008b0a897246 */ /* 0x000fce0003800189 */
.L_x_11361:
[C---:B------:R-:W-:Y:S01]  /*d720*/  ISETP.GE.AND P2, PT, R12.reuse, 0x2, PT ;  /* 0x000000020c00780c */ /* 0x040fe20003f46270 */
[----:B------:R-:W2:Y:S01]  /*d730*/  LDL R10, [R1+0x20] ;  /* 0x00002000010a7983 */ /* 0x000ea20000100800 */
[----:B------:R-:W-:Y:S02]  /*d740*/  ISETP.GE.AND P1, PT, R12, 0x9, PT ;  /* 0x000000090c00780c */ /* 0x000fe40003f26270 */
[----:B------:R-:W-:Y:S02]  /*d750*/  LOP3.LUT R16, R16, 0xdfffffff, RZ, 0xc0, !PT ;  /* 0xdfffffff10107812 */ /* 0x000fe400078ec0ff */
[C---:B------:R-:W-:Y:S02]  /*d760*/  ISETP.GE.AND P3, PT, R12.reuse, 0xa, PT ;  /* 0x0000000a0c00780c */ /* 0x040fe40003f66270 */
        /* <DEDUP_REMOVED lines=18> */
[----:B------:R-:W-:Y:S02]  /*d890*/  ISETP.GT.AND P1, PT, R138, 0x10, !P2 ;  /* 0x000000108a00780c */ /* 0x000fe40005724270 */
[----:B------:R-:W-:-:S02]  /*d8a0*/  ISETP.GE.AND P2, PT, R12, 0x12, PT ;  /* 0x000000120c00780c */ /* 0x000fc40003f46270 */
[----:B------:R-:W-:Y:S02]  /*d8b0*/  ISETP.LT.OR P1, PT, R137, 0x11, P1 ;  /* 0x000000118900780c */ /* 0x000fe40000f21670 */
[----:B------:R-:W-:Y:S02]  /*d8c0*/  LOP3.LUT R17, R17, 0xfffffff7, RZ, 0xc0, !PT ;  /* 0xfffffff711117812 */ /* 0x000fe400078ec0ff */
[----:B------:R-:W-:Y:S02]  /*d8d0*/  FSEL R128, R128, -INF , !P1 ;  /* 0xff80000080807808 */ /* 0x000fe40004800000 */
[----:B------:R-:W-:Y:S02]  /*d8e0*/  ISETP.GT.AND P1, PT, R138, 0x11, !P2 ;  /* 0x000000118a00780c */ /* 0x000fe40005724270 */
[----:B------:R-:W-:Y:S02]  /*d8f0*/  LOP3.LUT R16, R16, 0xffffffef, RZ, 0xc0, !PT ;  /* 0xffffffef10107812 */ /* 0x000fe400078ec0ff */
[----:B------:R-:W-:-:S02]  /*d900*/  ISETP.LT.OR P1, PT, R137, 0x12, P1 ;  /* 0x000000128900780c */ /* 0x000fc40000f21670 */
[----:B------:R-:W-:Y:S02]  /*d910*/  @P2 LOP3.LUT R17, R17, 0x8, RZ, 0xfc, !PT ;  /* 0x0000000811112812 */ /* 0x000fe400078efcff */
[----:B------:R-:W-:Y:S02]  /*d920*/  ISETP.GE.AND P2, PT, R12, 0x19, PT ;  /* 0x000000190c00780c */ /* 0x000fe40003f46270 */
[----:B------:R-:W-:Y:S02]  /*d930*/  FSEL R129, R129, -INF , !P1 ;  /* 0xff80000081817808 */ /* 0x000fe40004800000 */
[----:B------:R-:W-:Y:S02]  /*d940*/  LOP3.LUT R17, R17, 0xfffffffb, RZ, 0xc0, !PT ;  /* 0xfffffffb11117812 */ /* 0x000fe400078ec0ff */
[----:B------:R-:W-:Y:S02]  /*d950*/  ISETP.GT.AND P1, PT, R138, 0x18, !P2 ;  /* 0x000000188a00780c */ /* 0x000fe40005724270 */
[----:B------:R-:W-:-:S02]  /*d960*/  @P6 LOP3.LUT R16, R16, 0x10, RZ, 0xfc, !PT ;  /* 0x0000001010106812 */ /* 0x000fc400078efcff */
[----:B------:R-:W-:Y:S02]  /*d970*/  ISETP.LT.OR P1, PT, R137, 0x19, P1 ;  /* 0x000000198900780c */ /* 0x000fe40000f21670 */
[----:B------:R-:W-:Y:S02]  /*d980*/  LOP3.LUT R16, R16, 0xffbfffff, RZ, 0xc0, !PT ;  /* 0xffbfffff10107812 */ /* 0x000fe400078ec0ff */
[----:B------:R-:W-:Y:S02]  /*d990*/  @P2 LOP3.LUT R17, R17, 0x4, RZ, 0xfc, !PT ;  /* 0x0000000411112812 */ /* 0x000fe400078efcff */
[----:B------:R-:W-:Y:S02]  /*d9a0*/  ISETP.GE.AND P2, PT, R12, 0x1a, PT ;  /* 0x0000001a0c00780c */ /* 0x000fe40003f46270 */
[----:B------:R-:W-:Y:S02]  /*d9b0*/  FSEL R132, R132, -INF , !P1 ;  /* 0xff80000084847808 */ /* 0x000fe40004800000 */
[----:B------:R-:W-:-:S02]  /*d9c0*/  ISETP.GT.AND P1, PT, R138, 0x19, !P2 ;  /* 0x000000198a00780c */ /* 0x000fc40005724270 */
        /* <DEDUP_REMOVED lines=80> */
[----:B------:R-:W-:Y:S01]  /*ded0*/  @P6 LOP3.LUT R16, R16, 0x2000, RZ, 0xfc, !PT ;  /* 0x0000200010106812 */ /* 0x000fe200078efcff */
[----:B--2---:R-:W-:Y:S01]  /*dee0*/  IMAD.IADD R13, R10, 0x1, R13 ;  /* 0x000000010a0d7824 */ /* 0x004fe200078e020d */
[----:B------:R-:W-:Y:S01]  /*def0*/  ISETP.GE.AND P6, PT, R12, 0x5a, PT ;  /* 0x0000005a0c00780c */ /* 0x000fe20003fc6270 */
[----:B------:R-:W-:Y:S01]  /*df00*/  IMAD.IADD R19, R10, 0x1, R19 ;  /* 0x000000010a137824 */ /* 0x000fe200078e0213 */
        /* <DEDUP_REMOVED lines=53> */
[----:B------:R-:W-:-:S13]  /*e260*/  ISETP.GE.AND P6, PT, R12, 0x81, PT ;  /* 0x000000810c00780c */ /* 0x000fda0003fc6270 */
        /* <DEDUP_REMOVED lines=66> */
.L_x_11367:
[----:B------:R-:W-:-:S05]  /*e690*/  IMAD.U32 R12, RZ, RZ, UR37 ;  /* 0x00000025ff0c7e24 */ /* 0x000fca000f8e00ff */
[----:B------:R-:W-:-:S13]  /*e6a0*/  ISETP.NE.AND P6, PT, R12, 0x1, PT ;  /* 0x000000010c00780c */ /* 0x000fda0003fc5270 */
[----:B------:R-:W0:Y:S02]  /*e6b0*/  @P6 LDC.64 R10, c[0x0][0x9e8] ;  /* 0x00027a00ff0a6b82 */ /* 0x000e240000000a00 */
[----:B0-----:R-:W-:-:S04]  /*e6c0*/  @P6 IMAD.HI.U32 R137, R21, R10, RZ ;  /* 0x0000000a15896227 */ /* 0x001fc800078e00ff */
[----:B------:R-:W-:Y:S01]  /*e6d0*/  IMAD.MOV.U32 R10, RZ, RZ, R21 ;  /* 0x000000ffff0a7224 */ /* 0x000fe200078e0015 */
[----:B------:R-:W-:-:S07]  /*e6e0*/  @P6 SHF.R.U32.HI R10, RZ, R11, R137 ;  /* 0x0000000bff0a6219 */ /* 0x000fce0000011689 */
.L_x_11368:
[----:B------:R-:W-:Y:S05]  /*e6f0*/  BSYNC B2 ;  /* 0x0000000000027941 */ /* 0x000fea0003800000 */
.L_x_11366:
[----:B------:R-:W-:-:S05]  /*e700*/  IMAD R136, R10, R12, R136 ;  /* 0x0000000c0a887224 */ /* 0x000fca00078e0288 */
[----:B------:R-:W-:Y:S02]  /*e710*/  VIMNMX R19, R19, R136, !PT ;  /* 0x0000008813137248 */ /* 0x000fe40007fe0100 */
[----:B------:R-:W-:-:S07]  /*e720*/  VIADDMNMX R13, R136, R12, R13, PT ;  /* 0x0000000c880d7246 */ /* 0x000fce000380010d */
.L_x_11365:
[----:B------:R-:W-:Y:S01]  /*e730*/  ISETP.GT.AND P1, PT, R19, 0x20, !P1 ;  /* 0x000000201300780c */ /* 0x000fe20004f24270 */
[----:B------:R-:W2:Y:S03]  /*e740*/  LDL.LU R137, [R1+0x8] ;  /* 0x0000080001897983 */ /* 0x000ea60000300800 */
        /* <DEDUP_REMOVED lines=11> */
[C---:B------:R-:W-:Y:S02]  /*e800*/  ISETP.GT.AND P1, PT, R19.reuse, 0x31, !P6 ;  /* 0x000000311300780c */ /* 0x040fe40007724270 */
[----:B------:R-:W-:Y:S02]  /*e810*/  ISETP.GT.AND P3, PT, R19, 0x28, !P3 ;  /* 0x000000281300780c */ /* 0x000fe40005f64270 */
[----:B------:R-:W-:Y:S02]  /*e820*/  ISETP.LT.OR P1, PT, R13, 0x32, P1 ;  /* 0x000000320d00780c */ /* 0x000fe40000f21670 */
[C---:B------:R-:W-:Y:S02]  /*e830*/  LOP3.LUT P4, RZ, R16.reuse, 0x40000, RZ, 0xc0, !PT ;  /* 0x0004000010ff7812 */ /* 0x040fe4000788c0ff */
[----:B------:R-:W-:Y:S02]  /*e840*/  FSEL R115, R115, -INF , !P1 ;  /* 0xff80000073737808 */ /* 0x000fe40004800000 */
[----:B------:R-:W-:-:S02]  /*e850*/  LOP3.LUT P1, RZ, R16, 0x200000, RZ, 0xc0, !PT ;  /* 0x0020000010ff7812 */ /* 0x000fc4000782c0ff */
[----:B------:R-:W-:Y:S02]  /*e860*/  ISETP.LT.OR P3, PT, R13, 0x29, P3 ;  /* 0x000000290d00780c */ /* 0x000fe40001f61670 */
[----:B------:R-:W-:Y:S02]  /*e870*/  ISETP.GT.AND P1, PT, R19, 0x38, !P1 ;  /* 0x000000381300780c */ /* 0x000fe40004f24270 */
[----:B------:R-:W-:Y:S02]  /*e880*/  FSEL R110, R110, -INF , !P3 ;  /* 0xff8000006e6e7808 */ /* 0x000fe40005800000 */
[----:B------:R-:W-:Y:S02]  /*e890*/  ISETP.LT.OR P1, PT, R13, 0x39, P1 ;  /* 0x000000390d00780c */ /* 0x000fe40000f21670 */
[----:B------:R-:W-:Y:S02]  /*e8a0*/  ISETP.GT.AND P2, PT, R19, 0x21, !P2 ;  /* 0x000000211300780c */ /* 0x000fe40005744270 */
[----:B------:R-:W-:-:S02]  /*e8b0*/  FSEL R118, R118, -INF , !P1 ;  /* 0xff80000076767808 */ /* 0x000fc40004800000 */
[C---:B------:R-:W-:Y:S02]  /*e8c0*/  LOP3.LUT P1, RZ, R16.reuse, 0x100000, RZ, 0xc0, !PT ;  /* 0x0010000010ff7812 */ /* 0x040fe4000782c0ff */
[----:B------:R-:W-:Y:S02]  /*e8d0*/  LOP3.LUT P3, RZ, R16, 0x20000, RZ, 0xc0, !PT ;  /* 0x0002000010ff7812 */ /* 0x000fe4000786c0ff */
[----:B------:R-:W-:Y:S02]  /*e8e0*/  ISETP.GT.AND P1, PT, R19, 0x39, !P1 ;  /* 0x000000391300780c */ /* 0x000fe40004f24270 */
[C---:B------:R-:W-:Y:S02]  /*e8f0*/  ISETP.LT.OR P2, PT, R13.reuse, 0x22, P2 ;  /* 0x000000220d00780c */ /* 0x040fe40001741670 */
[----:B------:R-:W-:Y:S02]  /*e900*/  ISETP.LT.OR P1, PT, R13, 0x3a, P1 ;  /* 0x0000003a0d00780c */ /* 0x000fe40000f21670 */
[----:B------:R-:W-:-:S02]  /*e910*/  FSEL R107, R107, -INF , !P2 ;  /* 0xff8000006b6b7808 */ /* 0x000fc40005000000 */
[----:B------:R-:W-:Y:S02]  /*e920*/  FSEL R119, R119, -INF , !P1 ;  /* 0xff80000077777808 */ /* 0x000fe40004800000 */
[C---:B------:R-:W-:Y:S02]  /*e930*/  LOP3.LUT P1, RZ, R16.reuse, 0x80000, RZ, 0xc0, !PT ;  /* 0x0008000010ff7812 */ /* 0x040fe4000782c0ff */
[----:B------:R-:W-:Y:S02]  /*e940*/  LOP3.LUT P2, RZ, R16, 0x10000, RZ, 0xc0, !PT ;  /* 0x0001000010ff7812 */ /* 0x000fe4000784c0ff */
[----:B------:R-:W-:Y:S02]  /*e950*/  ISETP.GT.AND P1, PT, R19, 0x40, !P1 ;  /* 0x000000401300780c */ /* 0x000fe40004f24270 */
[----:B------:R-:W-:Y:S02]  /*e960*/  LOP3.LUT R17, R17, 0xffffffdf, RZ, 0xc0, !PT ;  /* 0xffffffdf11117812 */ /* 0x000fe400078ec0ff */
[----:B------:R-:W-:-:S02]  /*e970*/  ISETP.LT.OR P1, PT, R13, 0x41, P1 ;  /* 0x000000410d00780c */ /* 0x000fc40000f21670 */
[----:B------:R-:W-:Y:S02]  /*e980*/  @P0 LOP3.LUT R17, R17, 0x20, RZ, 0xfc, !PT ;  /* 0x0000002011110812 */ /* 0x000fe400078efcff */
[----:B------:R-:W-:Y:S02]  /*e990*/  FSEL R90, R90, -INF , !P1 ;  /* 0xff8000005a5a7808 */ /* 0x000fe40004800000 */
[----:B------:R-:W-:Y:S02]  /*e9a0*/  ISETP.GT.AND P1, PT, R19, 0x41, !P4 ;  /* 0x000000411300780c */ /* 0x000fe40006724270 */
[C---:B------:R-:W-:Y:S02]  /*e9b0*/  LOP3.LUT P0, RZ, R16.reuse, 0x8000, RZ, 0xc0, !PT ;  /* 0x0000800010ff7812 */ /* 0x040fe4000780c0ff */
[----:B------:R-:W-:Y:S02]  /*e9c0*/  ISETP.LT.OR P1, PT, R13, 0x42, P1 ;  /* 0x000000420d00780c */ /* 0x000fe40000f21670 */
[----:B------:R-:W-:-:S02]  /*e9d0*/  LOP3.LUT P6, RZ, R16, 0x2000, RZ, 0xc0, !PT ;  /* 0x0000200010ff7812 */ /* 0x000fc400078cc0ff */
[----:B------:R-:W-:Y:S02]  /*e9e0*/  FSEL R91, R91, -INF , !P1 ;  /* 0xff8000005b5b7808 */ /* 0x000fe40004800000 */
[----:B------:R-:W-:Y:S02]  /*e9f0*/  ISETP.GT.AND P1, PT, R19, 0x48, !P3 ;  /* 0x000000481300780c */ /* 0x000fe40005f24270 */
[C---:B------:R-:W-:Y:S02]  /*ea00*/  LOP3.LUT P4, RZ, R16.reuse, 0x100, RZ, 0xc0, !PT ;  /* 0x0000010010ff7812 */ /* 0x040fe4000788c0ff */
[----:B------:R-:W-:Y:S02]  /*ea10*/  ISETP.LT.OR P1, PT, R13, 0x49, P1 ;  /* 0x000000490d00780c */ /* 0x000fe40000f21670 */
[----:B------:R-:W-:Y:S02]  /*ea20*/  LOP3.LUT P3, RZ, R16, 0x80, RZ, 0xc0, !PT ;  /* 0x0000008010ff7812 */ /* 0x000fe4000786c0ff */
[----:B------:R-:W-:-:S02]  /*ea30*/  FSEL R94, R94, -INF , !P1 ;  /* 0xff8000005e5e7808 */ /* 0x000fc40004800000 */
        /* <DEDUP_REMOVED lines=97> */
[----:B------:R-:W-:Y:S02]  /*f050*/  LOP3.LUT P0, RZ, R16, 0x8000000, RZ, 0xc0, !PT ;  /* 0x0800000010ff7812 */ /* 0x000fe4000780c0ff */
[----:B------:R-:W-:Y:S02]  /*f060*/  ISETP.GT.AND P1, PT, R19, 0x11, !P1 ;  /* 0x000000111300780c */ /* 0x000fe40004f24270 */
[----:B------:R-:W-:Y:S02]  /*f070*/  FMNMX.FTZ R10, R65, R10, !PT ;  /* 0x0000000a410a7209 */ /* 0x000fe40007810000 */
[----:B------:R-:W-:Y:S02]  /*f080*/  ISETP.LT.OR P1, PT, R13, 0x12, P1 ;  /* 0x000000120d00780c */ /* 0x000fe40000f21670 */
[----:B------:R-:W-:-:S02]  /*f090*/  ISETP.GT.AND P0, PT, R19, 0x80, !P0 ;  /* 0x000000801300780c */ /* 0x000fc40004704270 */
        /* <DEDUP_REMOVED lines=9> */
[C---:B------:R-:W-:Y:S02]  /*f130*/  LOP3.LUT P1, RZ, R17.reuse, 0x2, RZ, 0xc0, !PT ;  /* 0x0000000211ff7812 */ /* 0x040fe4000782c0ff */
[----:B------:R-:W-:Y:S02]  /*f140*/  LOP3.LUT R17, R17, 0xffffff7f, RZ, 0xc0, !PT ;  /* 0xffffff7f11117812 */ /* 0x000fe400078ec0ff */
[----:B------:R-:W-:Y:S02]  /*f150*/  ISETP.GT.AND P1, PT, R19, 0x19, !P1 ;  /* 0x000000191300780c */ /* 0x000fe40004f24270 */
[----:B------:R-:W-:-:S02]  /*f160*/  @P0 LOP3.LUT R17, R17, 0x80, RZ, 0xfc, !PT ;  /* 0x0000008011110812 */ /* 0x000fc400078efcff */
[----:B------:R-:W-:Y:S02]  /*f170*/  ISETP.LT.OR P1, PT, R13, 0x1a, P1 ;  /* 0x0000001a0d00780c */ /* 0x000fe40000f21670 */
[C---:B------:R-:W-:Y:S02]  /*f180*/  LOP3.LUT P0, RZ, R16.reuse, 0x10000000, RZ, 0xc0, !PT ;  /* 0x1000000010ff7812 */ /* 0x040fe4000780c0ff */
[----:B------:R-:W-:Y:S02]  /*f190*/  FSEL R135, R135, -INF , !P1 ;  /* 0xff80000087877808 */ /* 0x000fe40004800000 */
[----:B------:R-:W-:Y:S02]  /*f1a0*/  LOP3.LUT P1, RZ, R16, 0x1, RZ, 0xc0, !PT ;  /* 0x0000000110ff7812 */ /* 0x000fe4000782c0ff */
[C---:B------:R-:W-:Y:S02]  /*f1b0*/  ISETP.GT.AND P0, PT, R19.reuse, 0x99, !P0 ;  /* 0x000000991300780c */ /* 0x040fe40004704270 */
[----:B------:R-:W-:-:S02]  /*f1c0*/  ISETP.GT.AND P1, PT, R19, RZ, !P1 ;  /* 0x000000ff1300720c */ /* 0x000fc40004f24270 */
[C---:B------:R-:W-:Y:S02]  /*f1d0*/  ISETP.LT.OR P5, PT, R13.reuse, 0x7a, P5 ;  /* 0x0000007a0d00780c */ /* 0x040fe40002fa1670 */
[----:B------:R-:W-:Y:S02]  /*f1e0*/  ISETP.LT.OR P1, PT, R13, 0x1, P1 ;  /* 0x000000010d00780c */ /* 0x000fe40000f21670 */
[----:B------:R-:W-:Y:S02]  /*f1f0*/  FSEL R87, R87, -INF , !P5 ;  /* 0xff80000057577808 */ /* 0x000fe40006800000 */
[----:B------:R-:W-:Y:S02]  /*f200*/  FSEL R122, R122, -INF , !P1 ;  /* 0xff8000007a7a7808 */ /* 0x000fe40004800000 */
[----:B------:R-:W-:Y:S02]  /*f210*/  LOP3.LUT P2, RZ, R16, 0x2000000, RZ, 0xc0, !PT ;  /* 0x0200000010ff7812 */ /* 0x000fe4000784c0ff */
[----:B------:R-:W-:-:S02]  /*f220*/  FMNMX.FTZ R12, R122, R0, !PT ;  /* 0x000000007a0c7209 */ /* 0x000fc40007810000 */
[C---:B------:R-:W-:Y:S02]  /*f230*/  LOP3.LUT P3, RZ, R16.reuse, 0x1000000, RZ, 0xc0, !PT ;  /* 0x0100000010ff7812 */ /* 0x040fe4000786c0ff */
[----:B------:R-:W-:Y:S02]  /*f240*/  FMNMX.FTZ R12, R123, R12, !PT ;  /* 0x0000000c7b0c7209 */ /* 0x000fe40007810000 */
[----:B------:R-:W-:Y:S02]  /*f250*/  LOP3.LUT P4, RZ, R16, 0x8, RZ, 0xc0, !PT ;  /* 0x0000000810ff7812 */ /* 0x000fe4000788c0ff */
[----:B------:R-:W-:Y:S02]  /*f260*/  FMNMX.FTZ R12, R126, R12, !PT ;  /* 0x0000000c7e0c7209 */ /* 0x000fe40007810000 */
[----:B------:R-:W-:Y:S02]  /*f270*/  LOP3.LUT P5, RZ, R16, 0x4, RZ, 0xc0, !PT ;  /* 0x0000000410ff7812 */ /* 0x000fe400078ac0ff */
[----:B------:R-:W-:-:S02]  /*f280*/  FMNMX.FTZ R12, R127, R12, !PT ;  /* 0x0000000c7f0c7209 */ /* 0x000fc40007810000 */
[----:B------:R-:W-:Y:S02]  /*f290*/  LOP3.LUT P6, RZ, R16, 0x2, RZ, 0xc0, !PT ;  /* 0x0000000210ff7812 */ /* 0x000fe400078cc0ff */
        /* <DEDUP_REMOVED lines=9> */
[----:B0-----:R-:W-:Y:S02]  /*f330*/  FMNMX.FTZ R10, R10, R11, !PT ;  /* 0x0000000b0a0a7209 */ /* 0x001fe40007810000 */
[----:B------:R-:W-:-:S02]  /*f340*/  FMNMX.FTZ R12, R107, R12, !PT ;  /* 0x0000000c6b0c7209 */ /* 0x000fc40007810000 */
[----:B------:R-:W-:Y:S01]  /*f350*/  ISETP.LT.OR P0, PT, R13, 0x81, P0 ;  /* 0x000000810d00780c */ /* 0x000fe20000701670 */
[----:B------:R-:W0:Y:S01]  /*f360*/  SHFL.BFLY PT, R11, R10, 0x1, 0x1f ;  /* 0x0c201f000a0b7f89 */ /* 0x000e2200000e0000 */
[----:B------:R-:W-:Y:S02]  /*f370*/  FMNMX.FTZ R12, R110, R12, !PT ;  /* 0x0000000c6e0c7209 */ /* 0x000fe40007810000 */
[----:B------:R-:W-:Y:S02]  /*f380*/  LOP3.LUT R16, R16, 0xfffffff7, RZ, 0xc0, !PT ;  /* 0xfffffff710107812 */ /* 0x000fe400078ec0ff */
[----:B------:R-:W-:Y:S02]  /*f390*/  FMNMX.FTZ R12, R111, R12, !PT ;  /* 0x0000000c6f0c7209 */ /* 0x000fe40007810000 */
[----:B------:R-:W-:Y:S02]  /*f3a0*/  ISETP.GT.AND P1, PT, R19, 0x81, !P1 ;  /* 0x000000811300780c */ /* 0x000fe40004f24270 */
[----:B------:R-:W-:-:S02]  /*f3b0*/  FMNMX.FTZ R12, R114, R12, !PT ;  /* 0x0000000c720c7209 */ /* 0x000fc40007810000 */
[----:B------:R-:W-:Y:S02]  /*f3c0*/  ISETP.GT.AND P2, PT, R19, 0x88, !P2 ;  /* 0x000000881300780c */ /* 0x000fe40005744270 */
[----:B------:R-:W-:Y:S02]  /*f3d0*/  FMNMX.FTZ R12, R115, R12, !PT ;  /* 0x0000000c730c7209 */ /* 0x000fe40007810000 */
[----:B------:R-:W-:Y:S02]  /*f3e0*/  @P0 LOP3.LUT R16, R16, 0x8, RZ, 0xfc, !PT ;  /* 0x0000000810100812 */ /* 0x000fe400078efcff */
[----:B------:R-:W-:Y:S02]  /*f3f0*/  FMNMX.FTZ R12, R118, R12, !PT ;  /* 0x0000000c760c7209 */ /* 0x000fe40007810000 */
[----:B------:R-:W-:Y:S02]  /*f400*/  ISETP.LT.OR P0, PT, R13, 0x82, P1 ;  /* 0x000000820d00780c */ /* 0x000fe40000f01670 */
[----:B------:R-:W-:-:S02]  /*f410*/  FMNMX.FTZ R12, R119, R12, !PT ;  /* 0x0000000c770c7209 */ /* 0x000fc40007810000 */
[----:B------:R-:W-:Y:S02]  /*f420*/  LOP3.LUT P1, RZ, R16, 0x2, RZ, 0xc0, !PT ;  /* 0x0000000210ff7812 */ /* 0x000fe4000782c0ff */
[----:B------:R-:W-:Y:S02]  /*f430*/  FMNMX.FTZ R12, R90, R12, !PT ;  /* 0x0000000c5a0c7209 */ /* 0x000fe40007810000 */
[----:B------:R-:W-:Y:S02]  /*f440*/  LOP3.LUT R16, R16, 0xfffffffb, RZ, 0xc0, !PT ;  /* 0xfffffffb10107812 */ /* 0x000fe400078ec0ff */
[----:B------:R-:W-:Y:S02]  /*f450*/  FMNMX.FTZ R12, R91, R12, !PT ;  /* 0x0000000c5b0c7209 */ /* 0x000fe40007810000 */
[----:B0-----:R-:W-:Y:S02]  /*f460*/  FMNMX.FTZ R10, R10, R11, !PT ;  /* 0x0000000b0a0a7209 */ /* 0x001fe40007810000 */
[----:B------:R-:W-:-:S02]  /*f470*/  FMNMX.FTZ R12, R94, R12, !PT ;  /* 0x0000000c5e0c7209 */ /* 0x000fc40007810000 */
[----:B------:R-:W-:Y:S02]  /*f480*/  @P0 LOP3.LUT R16, R16, 0x4, RZ, 0xfc, !PT ;  /* 0x0000000410100812 */ /* 0x000fe400078efcff */
[----:B------:R-:W-:Y:S02]  /*f490*/  FMNMX.FTZ R12, R95, R12, !PT ;  /* 0x0000000c5f0c7209 */ /* 0x000fe40007810000 */
[----:B------:R-:W-:Y:S02]  /*f4a0*/  ISETP.LT.OR P0, PT, R13, 0x89, P2 ;  /* 0x000000890d00780c */ /* 0x000fe40001701670 */
[----:B------:R-:W-:Y:S02]  /*f4b0*/  FMNMX.FTZ R12, R98, R12, !PT ;  /* 0x0000000c620c7209 */ /* 0x000fe40007810000 */
[----:B------:R-:W-:Y:S02]  /*f4c0*/  FSETP.NEU.FTZ.AND P2, PT, R10, -INF , PT ;  /* 0xff8000000a00780b */ /* 0x000fe40003f5d000 */
[----:B------:R-:W-:-:S02]  /*f4d0*/  FMNMX.FTZ R12, R99, R12, !PT ;  /* 0x0000000c630c7209 */ /* 0x000fc40007810000 */
[----:B------:R-:W-:Y:S02]  /*f4e0*/  FSEL R11, R10, RZ, P2 ;  /* 0x000000ff0a0b7208 */ /* 0x000fe40001000000 */
[----:B------:R-:W-:Y:S02]  /*f4f0*/  FMNMX.FTZ R12, R102, R12, !PT ;  /* 0x0000000c660c7209 */ /* 0x000fe40007810000 */
[----:B------:R-:W-:Y:S01]  /*f500*/  LOP3.LUT R17, R17, 0xffffffbf, RZ, 0xc0, !PT ;  /* 0xffffffbf11117812 */ /* 0x000fe200078ec0ff */
[----:B------:R-:W-:-:S01]  /*f510*/  FADD.FTZ R3, -R11, R3 ;  /* 0x000000030b037221 */ /* 0x000fc20000010100 */
[----:B------:R-:W-:Y:S01]  /*f520*/  FMNMX.FTZ R12, R103, R12, !PT ;  /* 0x0000000c670c7209 */ /* 0x000fe20007810000 */
[----:B------:R-:W-:-:S01]  /*f530*/  FFMA.FTZ R11, R2, R10, -8 ;  /* 0xc1000000020b7423 */ /* 0x000fc2000001000a */
[----:B------:R-:W-:Y:S01]  /*f540*/  @P0 LOP3.LUT R17, R17, 0x40, RZ, 0xfc, !PT ;  /* 0x0000004011110812 */ /* 0x000fe200078efcff */
[----:B------:R-:W-:Y:S01]  /*f550*/  FMUL.FTZ R3, R2, R3 ;  /* 0x0000000302037220 */ /* 0x000fe20000410000 */
[----:B------:R-:W-:-:S02]  /*f560*/  FMNMX.FTZ R12, R74, R12, !PT ;  /* 0x0000000c4a0c7209 */ /* 0x000fc40007810000 */
[----:B------:R-:W-:Y:S02]  /*f570*/  LOP3.LUT P0, RZ, R16, 0x8, RZ, 0xc0, !PT ;  /* 0x0000000810ff7812 */ /* 0x000fe4000780c0ff */
[----:B------:R-:W-:Y:S01]  /*f580*/  FMNMX.FTZ R12, R75, R12, !PT ;  /* 0x0000000c4b0c7209 */ /* 0x000fe20007810000 */
[----:B------:R-:W-:Y:S01]  /*f590*/  MUFU.EX2 R3, R3 ;  /* 0x0000000300037308 */ /* 0x000fe20000000800 */
[----:B------:R-:W-:Y:S02]  /*f5a0*/  FSEL R11, R11, RZ, P2 ;  /* 0x000000ff0b0b7208 */ /* 0x000fe40001000000 */
[----:B------:R-:W-:Y:S02]  /*f5b0*/  FMNMX.FTZ R12, R78, R12, !PT ;  /* 0x0000000c4e0c7209 */ /* 0x000fe40007810000 */
[----:B------:R-:W-:Y:S01]  /*f5c0*/  LOP3.LUT P2, RZ, R16, 0x4, RZ, 0xc0, !PT ;  /* 0x0000000410ff7812 */ /* 0x000fe2000784c0ff */
[C-C-:B------:R-:W-:Y:S01]  /*f5d0*/  FFMA.FTZ R120, R2.reuse, R120, -R11.reuse ;  /* 0x0000007802787223 */ /* 0x140fe2000001080b */
[----:B------:R-:W-:Y:S01]  /*f5e0*/  FMNMX.FTZ R12, R79, R12, !PT ;  /* 0x0000000c4f0c7209 */ /* 0x000fe20007810000 */
[--C-:B------:R-:W-:Y:S01]  /*f5f0*/  FFMA.FTZ R121, R2, R121, -R11.reuse ;  /* 0x0000007902797223 */ /* 0x100fe2000001080b */
[----:B------:R-:W-:Y:S01]  /*f600*/  FSEL R58, R58, -INF , !P0 ;  /* 0xff8000003a3a7808 */ /* 0x000fe20004000000 */
[--C-:B------:R-:W-:Y:S01]  /*f610*/  FFMA.FTZ R124, R2, R124, -R11.reuse ;  /* 0x0000007c027c7223 */ /* 0x100fe2000001080b */
[----:B------:R-:W-:Y:S01]  /*f620*/  FMNMX.FTZ R12, R82, R12, !PT ;  /* 0x0000000c520c7209 */ /* 0x000fe20007810000 */
[----:B------:R-:W2:Y:S01]  /*f630*/  MUFU.EX2 R120, R120 ;  /* 0x0000007800787308 */ /* 0x000ea20000000800 */
[----:B------:R-:W-:Y:S01]  /*f640*/  ISETP.GT.AND P3, PT, R19, 0x89, !P3 ;  /* 0x000000891300780c */ /* 0x000fe20005f64270 */
[C-C-:B------:R-:W-:Y:S01]  /*f650*/  FFMA.FTZ R125, R2.reuse, R125, -R11.reuse ;  /* 0x0000007d027d7223 */ /* 0x140fe2000001080b */
[----:B------:R-:W-:Y:S01]  /*f660*/  FMNMX.FTZ R12, R83, R12, !PT ;  /* 0x0000000c530c7209 */ /* 0x000fe20007810000 */
[C-C-:B------:R-:W-:Y:S01]  /*f670*/  FFMA.FTZ R128, R2.reuse, R128, -R11.reuse ;  /* 0x0000008002807223 */ /* 0x140fe2000001080b */
[----:B------:R-:W-:Y:S01]  /*f680*/  LOP3.LUT P0, RZ, R17, 0x40, RZ, 0xc0, !PT ;  /* 0x0000004011ff7812 */ /* 0x000fe2000780c0ff */
[--C-:B------:R-:W-:Y:S01]  /*f690*/  FFMA.FTZ R129, R2, R129, -R11.reuse ;  /* 0x0000008102817223 */ /* 0x100fe2000001080b */
[----:B------:R-:W-:Y:S01]  /*f6a0*/  FMNMX.FTZ R12, R86, R12, !PT ;  /* 0x0000000c560c7209 */ /* 0x000fe20007810000 */
[----:B------:R-:W0:Y:S01]  /*f6b0*/  MUFU.EX2 R121, R121 ;  /* 0x0000007900797308 */ /* 0x000e220000000800 */
[----:B------:R-:W-:Y:S01]  /*f6c0*/  FSEL R59, R59, -INF , !P2 ;  /* 0xff8000003b3b7808 */ /* 0x000fe20005000000 */
[C-C-:B------:R-:W-:Y:S01]  /*f6d0*/  FFMA.FTZ R132, R2.reuse, R132, -R11.reuse ;  /* 0x0000008402847223 */ /* 0x140fe2000001080b */
[----:B------:R-:W-:Y:S01]  /*f6e0*/  FMNMX.FTZ R12, R87, R12, !PT ;  /* 0x0000000c570c7209 */ /* 0x000fe20007810000 */
[C-C-:B------:R-:W-:Y:S01]  /*f6f0*/  FFMA.FTZ R133, R2.reuse, R133, -R11.reuse ;  /* 0x0000008502857223 */ /* 0x140fe2000001080b */
[----:B------:R-:W-:Y:S01]  /*f700*/  ISETP.GT.AND P4, PT, R19, 0x90, !P4 ;  /* 0x000000901300780c */ /* 0x000fe20006784270 */
[--C-:B------:R-:W-:Y:S01]  /*f710*/  FFMA.FTZ R104, R2, R104, -R11.reuse ;  /* 0x0000006802687223 */ /* 0x100fe2000001080b */
[----:B------:R-:W-:Y:S01]  /*f720*/  FMNMX.FTZ R12, R58, R12, !PT ;  /* 0x0000000c3a0c7209 */ /* 0x000fe20007810000 */
[----:B------:R-:W1:Y:S01]  /*f730*/  MUFU.EX2 R124, R124 ;  /* 0x0000007c007c7308 */ /* 0x000e620000000800 */
[----:B------:R-:W-:Y:S01]  /*f740*/  ISETP.LT.OR P3, PT, R13, 0x8a, P3 ;  /* 0x0000008a0d00780c */ /* 0x000fe20001f61670 */
[--C-:B------:R-:W-:Y:S01]  /*f750*/  FFMA.FTZ R105, R2, R105, -R11.reuse ;  /* 0x0000006902697223 */ /* 0x100fe2000001080b */
[----:B------:R-:W-:Y:S01]  /*f760*/  FSEL R62, R62, -INF , !P0 ;  /* 0xff8000003e3e7808 */ /* 0x000fe20004000000 */
[C-C-:B------:R-:W-:Y:S01]  /*f770*/  FFMA.FTZ R108, R2.reuse, R108, -R11.reuse ;  /* 0x0000006c026c7223 */ /* 0x140fe2000001080b */
[----:B------:R-:W-:Y:S01]  /*f780*/  FMNMX.FTZ R12, R59, R12, !PT ;  /* 0x0000000c3b0c7209 */ /* 0x000fe20007810000 */
[C-C-:B------:R-:W-:Y:S01]  /*f790*/  FFMA.FTZ R109, R2.reuse, R109, -R11.reuse ;  /* 0x0000006d026d7223 */ /* 0x140fe2000001080b */
[----:B------:R-:W-:Y:S01]  /*f7a0*/  ISETP.GT.AND P5, PT, R19, 0x91, !P5 ;  /* 0x000000911300780c */ /* 0x000fe20006fa4270 */
[----:B------:R-:W4:Y:S01]  /*f7b0*/  MUFU.EX2 R125, R125 ;  /* 0x0000007d007d7308 */ /* 0x000f220000000800 */
[----:B------:R-:W-:Y:S01]  /*f7c0*/  ISETP.LT.OR P4, PT, R13, 0x91, P4 ;  /* 0x000000910d00780c */ /* 0x000fe20002781670 */
[C-C-:B------:R-:W-:Y:S01]  /*f7d0*/  FFMA.FTZ R112, R2.reuse, R112, -R11.reuse ;  /* 0x0000007002707223 */ /* 0x140fe2000001080b */
[----:B------:R-:W-:Y:S01]  /*f7e0*/  FSEL R63, R63, -INF , !P3 ;  /* 0xff8000003f3f7808 */ /* 0x000fe20005800000 */
[--C-:B------:R-:W-:Y:S01]  /*f7f0*/  FFMA.FTZ R113, R2, R113, -R11.reuse ;  /* 0x0000007102717223 */ /* 0x100fe2000001080b */
[----:B------:R-:W-:Y:S01]  /*f800*/  FMNMX.FTZ R12, R62, R12, !PT ;  /* 0x0000000c3e0c7209 */ /* 0x000fe20007810000 */
[C-C-:B------:R-:W-:Y:S01]  /*f810*/  FFMA.FTZ R116, R2.reuse, R116, -R11.reuse ;  /* 0x0000007402747223 */ /* 0x140fe2000001080b */
[----:B------:R-:W-:Y:S01]  /*f820*/  ISETP.GT.AND P6, PT, R19, 0x98, !P6 ;  /* 0x000000981300780c */ /* 0x000fe200077c4270 */
[C-C-:B------:R-:W-:Y:S01]  /*f830*/  FFMA.FTZ R117, R2.reuse, R117, -R11.reuse ;  /* 0x0000007502757223 */ /* 0x140fe2000001080b */
[----:B------:R-:W-:Y:S01]  /*f840*/  ISETP.LT.OR P5, PT, R13, 0x92, P5 ;  /* 0x000000920d00780c */ /* 0x000fe20002fa1670 */
[--C-:B------:R-:W-:Y:S01]  /*f850*/  FFMA.FTZ R88, R2, R88, -R11.reuse ;  /* 0x0000005802587223 */ /* 0x100fe2000001080b */
[----:B------:R-:W-:Y:S01]  /*f860*/  FSEL R66, R66, -INF , !P4 ;  /* 0xff80000042427808 */ /* 0x000fe20006000000 */
[C-C-:B------:R-:W-:Y:S01]  /*f870*/  FFMA.FTZ R89, R2.reuse, R89, -R11.reuse ;  /* 0x0000005902597223 */ /* 0x140fe2000001080b */
[----:B------:R-:W-:Y:S01]  /*f880*/  FMNMX.FTZ R12, R63, R12, !PT ;  /* 0x0000000c3f0c7209 */ /* 0x000fe20007810000 */
[C-C-:B------:R-:W-:Y:S01]  /*f890*/  FFMA.FTZ R92, R2.reuse, R92, -R11.reuse ;  /* 0x0000005c025c7223 */ /* 0x140fe2000001080b */
[----:B------:R-:W-:Y:S01]  /*f8a0*/  ISETP.LT.OR P6, PT, R13, 0x99, P6 ;  /* 0x000000990d00780c */ /* 0x000fe200037c1670 */
[C-C-:B------:R-:W-:Y:S01]  /*f8b0*/  FFMA.FTZ R93, R2.reuse, R93, -R11.reuse ;  /* 0x0000005d025d7223 */ /* 0x140fe2000001080b */
[----:B------:R-:W-:Y:S01]  /*f8c0*/  FSEL R67, R67, -INF , !P5 ;  /* 0xff80000043437808 */ /* 0x000fe20006800000 */
[--C-:B------:R-:W-:Y:S01]  /*f8d0*/  FFMA.FTZ R96, R2, R96, -R11.reuse ;  /* 0x0000006002607223 */ /* 0x100fe2000001080b */
[----:B------:R-:W-:Y:S01]  /*f8e0*/  FMNMX.FTZ R12, R66, R12, !PT ;  /* 0x0000000c420c7209 */ /* 0x000fe20007810000 */
[C-C-:B------:R-:W-:Y:S01]  /*f8f0*/  FFMA.FTZ R97, R2.reuse, R97, -R11.reuse ;  /* 0x0000006102617223 */ /* 0x140fe2000001080b */
[----:B------:R-:W-:Y:S01]  /*f900*/  ISETP.LT.OR P1, PT, R13, 0x9a, P1 ;  /* 0x0000009a0d00780c */ /* 0x000fe20000f21670 */
[--C-:B------:R-:W-:Y:S01]  /*f910*/  FFMA.FTZ R100, R2, R100, -R11.reuse ;  /* 0x0000006402647223 */ /* 0x100fe2000001080b */
[----:B------:R-:W-:Y:S01]  /*f920*/  FSEL R70, R70, -INF , !P6 ;  /* 0xff80000046467808 */ /* 0x000fe20007000000 */
[C-C-:B------:R-:W-:Y:S01]  /*f930*/  FFMA.FTZ R101, R2.reuse, R101, -R11.reuse ;  /* 0x0000006502657223 */ /* 0x140fe2000001080b */
[----:B------:R-:W-:Y:S01]  /*f940*/  FMNMX.FTZ R12, R67, R12, !PT ;  /* 0x0000000c430c7209 */ /* 0x000fe20007810000 */
[C-C-:B------:R-:W-:Y:S01]  /*f950*/  FFMA.FTZ R72, R2.reuse, R72, -R11.reuse ;  /* 0x0000004802487223 */ /* 0x140fe2000001080b */
[----:B------:R-:W-:Y:S01]  /*f960*/  FSEL R71, R71, -INF , !P1 ;  /* 0xff80000047477808 */ /* 0x000fe20004800000 */
        /* <DEDUP_REMOVED lines=9> */
[----:B------:R-:W-:-:S01]  /*fa00*/  FFMA.FTZ R56, R2, R56, -R11 ;  /* 0x0000003802387223 */ /* 0x000fc2000001080b */
[----:B------:R-:W5:Y:S01]  /*fa10*/  SHFL.BFLY PT, R13, R12, 0x2, 0x1f ;  /* 0x0c401f000c0d7f89 */ /* 0x000f6200000e0000 */
[----:B------:R-:W-:-:S01]  /*fa20*/  FFMA.FTZ R57, R2, R57, -R11 ;  /* 0x0000003902397223 */ /* 0x000fc2000001080b */
[C-C-:B------:R-:W-:Y:S01]  /*fa30*/  FFMA.FTZ R60, R2.reuse, R60, -R11.reuse ;  /* 0x0000003c023c7223 */ /* 0x140fe2000001080b */
[----:B------:R-:W-:-:S01]  /*fa40*/  FFMA.FTZ R61, R2, R61, -R11 ;  /* 0x0000003d023d7223 */ /* 0x000fc2000001080b */
[C-C-:B------:R-:W-:Y:S01]  /*fa50*/  FFMA.FTZ R64, R2.reuse, R64, -R11.reuse ;  /* 0x0000004002407223 */ /* 0x140fe2000001080b */
[----:B------:R-:W-:-:S01]  /*fa60*/  FFMA.FTZ R65, R2, R65, -R11 ;  /* 0x0000004102417223 */ /* 0x000fc2000001080b */
[C-C-:B------:R-:W-:Y:S01]  /*fa70*/  FFMA.FTZ R68, R2.reuse, R68, -R11.reuse ;  /* 0x0000004402447223 */ /* 0x140fe2000001080b */
[----:B------:R-:W3:Y:S01]  /*fa80*/  MUFU.EX2 R128, R128 ;  /* 0x0000008000807308 */ /* 0x000ee20000000800 */
[----:B------:R-:W-:-:S01]  /*fa90*/  FFMA.FTZ R11, R2, R69, -R11 ;  /* 0x00000045020b7223 */ /* 0x000fc2000001080b */
[----:B--2---:R-:W-:Y:S01]  /*faa0*/  FFMA.FTZ R19, R3, R137, R120 ;  /* 0x0000008903137223 */ /* 0x004fe20000010078 */
[----:B------:R-:W-:-:S03]  /*fab0*/  LOP3.LUT P0, RZ, R17, 0x20, RZ, 0xc0, !PT ;  /* 0x0000002011ff7812 */ /* 0x000fc6000780c0ff */
[----:B0-----:R-:W-:Y:S02]  /*fac0*/  FADD.FTZ R19, R121, R19 ;  /* 0x0000001379137221 */ /* 0x001fe40000010000 */
[----:B------:R-:W0:Y:S02]  /*fad0*/  MUFU.EX2 R129, R129 ;  /* 0x0000008100817308 */ /* 0x000e240000000800 */
[----:B-1----:R-:W-:-:S04]  /*fae0*/  FADD.FTZ R19, R124, R19 ;  /* 0x000000137c137221 */ /* 0x002fc80000010000 */
[----:B----4-:R-:W-:Y:S02]  /*faf0*/  FADD.FTZ R19, R125, R19 ;  /* 0x000000137d137221 */ /* 0x010fe40000010000 */
[----:B------:R-:W1:Y:S01]  /*fb00*/  MUFU.EX2 R132, R132 ;  /* 0x0000008400847308 */ /* 0x000e620000000800 */
[----:B-----5:R-:W-:Y:S01]  /*fb10*/  FMNMX.FTZ R12, R12, R13, !PT ;  /* 0x0000000d0c0c7209 */ /* 0x020fe20007810000 */
[----:B---3--:R-:W-:-:S04]  /*fb20*/  FADD.FTZ R19, R128, R19 ;  /* 0x0000001380137221 */ /* 0x008fc80000010000 */
[----:B------:R-:W2:Y:S02]  /*fb30*/  SHFL.BFLY PT, R13, R12, 0x1, 0x1f ;  /* 0x0c201f000c0d7f89 */ /* 0x000ea400000e0000 */
[----:B------:R-:W3:Y:S01]  /*fb40*/  MUFU.EX2 R133, R133 ;  /* 0x0000008500857308 */ /* 0x000ee20000000800 */
[----:B0-----:R-:W-:-:S07]  /*fb50*/  FADD.FTZ R19, R129, R19 ;  /* 0x0000001381137221 */ /* 0x001fce0000010000 */
[----:B------:R-:W0:Y:S01]  /*fb60*/  MUFU.EX2 R104, R104 ;  /* 0x0000006800687308 */ /* 0x000e220000000800 */
[----:B-1----:R-:W-:-:S07]  /*fb70*/  FADD.FTZ R19, R132, R19 ;  /* 0x0000001384137221 */ /* 0x002fce0000010000 */
[----:B------:R-:W1:Y:S01]  /*fb80*/  MUFU.EX2 R105, R105 ;  /* 0x0000006900697308 */ /* 0x000e620000000800 */
[----:B---3--:R-:W-:-:S01]  /*fb90*/  FADD.FTZ R19, R133, R19 ;  /* 0x0000001385137221 */ /* 0x008fc20000010000 */
[----:B--2---:R-:W-:-:S06]  /*fba0*/  FMNMX.FTZ R12, R12, R13, !PT ;  /* 0x0000000d0c0c7209 */ /* 0x004fcc0007810000 */
[----:B------:R-:W2:Y:S01]  /*fbb0*/  MUFU.EX2 R108, R108 ;  /* 0x0000006c006c7308 */ /* 0x000ea20000000800 */
[----:B0-----:R-:W-:-:S01]  /*fbc0*/  FADD.FTZ R19, R104, R19 ;  /* 0x0000001368137221 */ /* 0x001fc20000010000 */
[----:B------:R-:W-:-:S04]  /*fbd0*/  FSETP.NEU.FTZ.AND P1, PT, R12, -INF , PT ;  /* 0xff8000000c00780b */ /* 0x000fc80003f3d000 */
[----:B------:R-:W-:Y:S02]  /*fbe0*/  FSEL R13, R12, RZ, P1 ;  /* 0x000000ff0c0d7208 */ /* 0x000fe40000800000 */
[----:B------:R-:W0:Y:S01]  /*fbf0*/  MUFU.EX2 R109, R109 ;  /* 0x0000006d006d7308 */ /* 0x000e220000000800 */
[----:B-1----:R-:W-:-:S02]  /*fc00*/  FADD.FTZ R19, R105, R19 ;  /* 0x0000001369137221 */ /* 0x002fc40000010000 */
[----:B------:R-:W-:Y:S01]  /*fc10*/  FADD.FTZ R0, -R13, R0 ;  /* 0x000000000d007221 */ /* 0x000fe20000010100 */
[----:B------:R-:W-:-:S03]  /*fc20*/  FFMA.FTZ R13, R2, R12, -8 ;  /* 0xc1000000020d7423 */ /* 0x000fc6000001000c */
[----:B------:R-:W-:Y:S01]  /*fc30*/  FMUL.FTZ R0, R2, R0 ;  /* 0x0000000002007220 */ /* 0x000fe20000410000 */
[----:B------:R-:W1:Y:S01]  /*fc40*/  MUFU.EX2 R112, R112 ;  /* 0x0000007000707308 */ /* 0x000e620000000800 */
[----:B------:R-:W-:Y:S01]  /*fc50*/  FSEL R13, R13, RZ, P1 ;  /* 0x000000ff0d0d7208 */ /* 0x000fe20000800000 */
[----:B--2---:R-:W-:-:S04]  /*fc60*/  FADD.FTZ R19, R108, R19 ;  /* 0x000000136c137221 */ /* 0x004fc80000010000 */
        /* <DEDUP_REMOVED lines=20> */
[----:B0-----:R-:W-:Y:S01]  /*fdb0*/  FADD.FTZ R19, R109, R19 ;  /* 0x000000136d137221 */ /* 0x001fe20000010000 */
[----:B------:R-:W-:-:S01]  /*fdc0*/  FFMA.FTZ R91, R2, R91, -R13 ;  /* 0x0000005b025b7223 */ /* 0x000fc2000001080d */
[C-C-:B------:R-:W-:Y:S01]  /*fdd0*/  FFMA.FTZ R94, R2.reuse, R94, -R13.reuse ;  /* 0x0000005e025e7223 */ /* 0x140fe2000001080d */
[----:B------:R-:W-:-:S01]  /*fde0*/  FFMA.FTZ R95, R2, R95, -R13 ;  /* 0x0000005f025f7223 */ /* 0x000fc2000001080d */
[----:B-1----:R-:W-:Y:S01]  /*fdf0*/  FADD.FTZ R19, R112, R19 ;  /* 0x0000001370137221 */ /* 0x002fe20000010000 */
[----:B------:R-:W-:-:S01]  /*fe00*/  FFMA.FTZ R98, R2, R98, -R13 ;  /* 0x0000006202627223 */ /* 0x000fc2000001080d */
[----:B------:R-:W0:Y:S01]  /*fe10*/  MUFU.EX2 R126, R126 ;  /* 0x0000007e007e7308 */ /* 0x000e220000000800 */
[----:B--2---:R-:W-:-:S01]  /*fe20*/  FFMA.FTZ R69, R0, R136, R122 ;  /* 0x0000008800457223 */ /* 0x004fc2000001007a */
        /* <DEDUP_REMOVED lines=148> */
[----:B-1----:R-:W-:-:S05]  /*10770*/  FADD.FTZ R19, R13, R69 ;  /* 0x000000450d137221 */ /* 0x002fca0000010000 */
[----:B------:R0:W-:Y:S04]  /*10780*/  STL [R1+0x4], R19 ;  /* 0x0000041301007387 */ /* 0x0001e80000100800 */
[----:B------:R0:W-:Y:S01]  /*10790*/  STL [R1+0x8], R71 ;  /* 0x0000084701007387 */ /* 0x0001e20000100800 */
[----:B------:R-:W-:Y:S05]  /*107a0*/  @!P0 BRA `(.L_x_11369) ;  /* 0x0000000000048947 */ /* 0x000fea0003800000 */
[----:B------:R-:W-:Y:S01]  /*107b0*/  BPT.TRAP 0x1 ;  /* 0x000000040000795c */ /* 0x000fe20000300000 */
.L_x_11369:
[----:B0-----:R-:W2:Y:S01]  /*107c0*/  LDL R19, [R1+0x40] ;  /* 0x0000400001137983 */ /* 0x001ea20000100800 */
[----:B------:R-:W-:-:S03]  /*107d0*/  VIADD R20, R20, 0x13260 ;  /* 0x0001326014147836 */ /* 0x000fc60000000000 */
[----:B------:R-:W3:Y:S02]  /*107e0*/  LDL R69, [R1] ;  /* 0x0000000001457983 */ /* 0x000ee40000100800 */
[----:B--2---:R-:W-:Y:S02]  /*107f0*/  PRMT R20, R19, 0x654, R20 ;  /* 0x0000065413147816 */ /* 0x004fe40000000014 */
[----:B------:R-:W2:Y:S01]  /*10800*/  LDL R19, [R1+0x34] ;  /* 0x0000340001137983 */ /* 0x000ea20000100800 */
[----:B------:R-:W-:Y:S01]  /*10810*/  F2FP.SATFINITE.E4M3.F32.PACK_AB_MERGE_C R124, R125, R124, RZ ;  /* 0x0000007c7d7c723e */ /* 0x000fe200048070ff */
[----:B------:R1:W-:Y:S01]  /*10820*/  SYNCS.ARRIVE.TRANS64.RED.A1T0 RZ, [R20+URZ], RZ ;  /* 0x000000ff14ff79a7 */ /* 0x0003e2000810043f */
        /* <DEDUP_REMOVED lines=56> */
[----:B---3--:R-:W-:Y:S01]  /*10bb0*/  IMAD.MOV.U32 R156, RZ, RZ, R69 ;  /* 0x000000ffff9c7224 */ /* 0x008fe200078e0045 */
        /* <DEDUP_REMOVED lines=17> */
[C---:B--2---:R-:W-:Y:S01]  /*10cd0*/  ISETP.GT.AND P1, PT, R8.reuse, R19, PT ;  /* 0x000000130800720c */ /* 0x044fe20003f24270 */
[----:B------:R-:W-:Y:S02]  /*10ce0*/  VIADD R8, R8, 0xffffffff ;  /* 0xffffffff08087836 */ /* 0x000fe40000000000 */
[----:B------:R-:W-:-:S10]  /*10cf0*/  IMAD.MOV.U32 R19, RZ, RZ, R14 ;  /* 0x000000ffff137224 */ /* 0x000fd400078e000e */
[----:B-1----:R-:W-:Y:S05]  /*10d00*/  @P1 BRA `(.L_x_11370) ;  /* 0xffffffbc00581947 */ /* 0x002fea000383ffff */
[----:B------:R-:W-:Y:S05]  /*10d10*/  BSYNC B0 ;  /* 0x0000000000007941 */ /* 0x000fea0003800000 */
.L_x_11350:
[----:B------:R-:W-:Y:S02]  /*10d20*/  IMAD.MOV.U32 R0, RZ, RZ, R12 ;  /* 0x000000ffff007224 */ /* 0x000fe400078e000c */
[----:B------:R-:W-:Y:S02]  /*10d30*/  IMAD.MOV.U32 R3, RZ, RZ, R10 ;  /* 0x000000ffff037224 */ /* 0x000fe400078e000a */
[----:B------:R-:W-:Y:S02]  /*10d40*/  IMAD.MOV.U32 R19, RZ, RZ, R14 ;  /* 0x000000ffff137224 */ /* 0x000fe400078e000e */
[----:B------:R-:W-:-:S07]  /*10d50*/  IMAD.MOV.U32 R156, RZ, RZ, R69 ;  /* 0x000000ffff9c7224 */ /* 0x000fce00078e0045 */
.L_x_11349:
[----:B------:R-:W-:Y:S05]  /*10d60*/  BSYNC B1 ;  /* 0x0000000000017941 */ /* 0x000fea0003800000 */
.L_x_11348:
        /* <DEDUP_REMOVED lines=18> */
.L_x_11373:
[----:B------:R-:W-:Y:S01]  /*10e90*/  ISETP.NE.AND P1, PT, R14, 0x1, PT ;  /* 0x000000010e00780c */ /* 0x000fe20003f25270 */
[----:B------:R-:W-:-:S12]  /*10ea0*/  IMAD.MOV.U32 R12, RZ, RZ, R15 ;  /* 0x000000ffff0c7224 */ /* 0x000fd800078e000f */
[----:B------:R-:W0:Y:S02]  /*10eb0*/  @P1 LDC.64 R10, c[0x0][0x9e8] ;  /* 0x00027a00ff0a1b82 */ /* 0x000e240000000a00 */
[----:B0-----:R-:W-:-:S05]  /*10ec0*/  @P1 IMAD.HI.U32 R10, R12, R10, RZ ;  /* 0x0000000a0c0a1227 */ /* 0x001fca00078e00ff */
[----:B------:R-:W-:-:S05]  /*10ed0*/  @P1 SHF.R.U32.HI R12, RZ, R11, R10 ;  /* 0x0000000bff0c1219 */ /* 0x000fca000001160a */
[----:B------:R1:W-:Y:S02]  /*10ee0*/  @P1 STL [R1+0x38], R12 ;  /* 0x0000380c01001387 */ /* 0x0003e40000100800 */
.L_x_11374:
[----:B------:R-:W-:Y:S05]  /*10ef0*/  BSYNC B0 ;  /* 0x0000000000007941 */ /* 0x000fea0003800000 */
.L_x_11372:
[----:B------:R-:W2:Y:S02]  /*10f00*/  LDL.LU R10, [R1+0x38] ;  /* 0x00003800010a7983 */ /* 0x000ea40000300800 */
[----:B--2---:R-:W-:-:S05]  /*10f10*/  IMAD R10, R10, R14, RZ ;  /* 0x0000000e0a0a7224 */ /* 0x004fca00078e02ff */
[----:B------:R-:W-:-:S07]  /*10f20*/  VIMNMX R9, R9, R10, !PT ;  /* 0x0000000a09097248 */ /* 0x000fce0007fe0100 */
.L_x_11371:
[----:B------:R-:W2:Y:S01]  /*10f30*/  LDL R11, [R1+0x4c] ;  /* 0x00004c00010b7983 */ /* 0x000ea20000100800 */
[----:B------:R-:W-:Y:S01]  /*10f40*/  VIADD R9, R9, 0x9f ;  /* 0x0000009f09097836 */ /* 0x000fe20000000000 */
[----:B------:R-:W-:Y:S03]  /*10f50*/  BSSY B0, `(.L_x_11375) ;  /* 0x000025e000007945 */ /* 0x000fe60003800000 */
[----:B------:R-:W-:-:S05]  /*10f60*/  IMAD.HI R9, R9, 0x66666667, RZ ;  /* 0x6666666709097827 */ /* 0x000fca00078e02ff */
[----:B------:R-:W-:-:S04]  /*10f70*/  SHF.R.U32.HI R10, RZ, 0x1f, R9 ;  /* 0x0000001fff0a7819 */ /* 0x000fc80000011609 */
[----:B------:R-:W-:-:S04]  /*10f80*/  LEA.HI.SX32 R10, R9, R10, 0x1a ;  /* 0x0000000a090a7211 */ /* 0x000fc800078fd2ff */
[----:B--2---:R-:W-:-:S04]  /*10f90*/  VIMNMX R11, R11, R10, !PT ;  /* 0x0000000a0b0b7248 */ /* 0x004fc80007fe0100 */
[----:B------:R-:W-:Y:S01]  /*10fa0*/  ISETP.GE.AND P1, PT, R8, R11, PT ;  /* 0x0000000b0800720c */ /* 0x000fe20003f26270 */
[----:B------:R2:W-:-:S12]  /*10fb0*/  STL [R1], R11 ;  /* 0x0000000b01007387 */ /* 0x0005d80000100800 */
[----:B--2---:R-:W-:Y:S05]  /*10fc0*/  @!P1 BRA `(.L_x_11376) ;  /* 0x0000002400589947 */ /* 0x004fea0003800000 */
[----:B------:R-:W-:Y:S01]  /*10fd0*/  BSSY B1, `(.L_x_11377) ;  /* 0x0000254000017945 */ /* 0x000fe20003800000 */
[----:B------:R-:W-:Y:S02]  /*10fe0*/  IMAD.MOV.U32 R14, RZ, RZ, R8 ;  /* 0x000000ffff0e7224 */ /* 0x000fe400078e0008 */
[----:B------:R-:W-:Y:S02]  /*10ff0*/  IMAD.MOV.U32 R11, RZ, RZ, R0 ;  /* 0x000000ffff0b7224 */ /* 0x000fe400078e0000 */
[----:B------:R-:W-:Y:S02]  /*11000*/  IMAD.MOV.U32 R10, RZ, RZ, R3 ;  /* 0x000000ffff0a7224 */ /* 0x000fe400078e0003 */
[----:B------:R-:W-:Y:S02]  /*11010*/  IMAD.MOV.U32 R9, RZ, RZ, R156 ;  /* 0x000000ffff097224 */ /* 0x000fe400078e009c */
[----:B------:R-:W-:-:S07]  /*11020*/  IMAD.MOV.U32 R8, RZ, RZ, R19 ;  /* 0x000000ffff087224 */ /* 0x000fce00078e0013 */
.L_x_11389:
[----:B------:R-:W-:-:S05]  /*11030*/  VIADD R19, R8, 0x1 ;  /* 0x0000000108137836 */ /* 0x000fca0000000000 */
[----:B------:R-:W-:-:S04]  /*11040*/  ISETP.NE.AND P1, PT, R19, 0x2, PT ;  /* 0x000000021300780c */ /* 0x000fc80003f25270 */
[----:B------:R-:W-:Y:S02]  /*11050*/  SEL R156, RZ, 0x1, P1 ;  /* 0x00000001ff9c7807 */ /* 0x000fe40000800000 */
[----:B------:R-:W-:Y:S02]  /*11060*/  SEL R19, R19, RZ, P1 ;  /* 0x000000ff13137207 */ /* 0x000fe40000800000 */
[----:B------:R-:W-:Y:S01]  /*11070*/  LOP3.LUT R156, R9, R156, RZ, 0x3c, !PT ;  /* 0x0000009c099c7212 */ /* 0x000fe200078e3cff */
[----:B------:R-:W-:Y:S06]  /*11080*/  @!P0 BRA `(.L_x_11378) ;  /* 0x0000000000048947 */ /* 0x000fec0003800000 */
[----:B------:R-:W-:Y:S01]  /*11090*/  BPT.TRAP 0x1 ;  /* 0x000000040000795c */ /* 0x000fe20000300000 */
.L_x_11378:
[----:B------:R-:W-:Y:S01]  /*110a0*/  IMAD R0, R19, 0x8, R18 ;  /* 0x0000000813007824 */ /* 0x000fe200078e0212 */
[----:B------:R-:W-:-:S04]  /*110b0*/  SHF.L.U32 R3, R156, 0x1f, RZ ;  /* 0x0000001f9c037819 */ /* 0x000fc800000006ff */
[----:B------:R2:W3:Y:S01]  /*110c0*/  SYNCS.PHASECHK.TRANS64.TRYWAIT P1, [R0+URZ+0x13230], R3 ;  /* 0x01323003000075a7 */ /* 0x0004e2000802017f */
[----:B------:R-:W-:Y:S05]  /*110d0*/  @!P0 BRA `(.L_x_11379) ;  /* 0x0000000000048947 */ /* 0x000fea0003800000 */
[----:B------:R-:W-:Y:S01]  /*110e0*/  BPT.TRAP 0x1 ;  /* 0x000000040000795c */ /* 0x000fe20000300000 */
.L_x_11379:
[----:B-1----:R-:W0:Y:S01]  /*110f0*/  LDL R12, [R1+0x2c] ;  /* 0x00002c00010c7983 */ /* 0x002e220000100800 */
[----:B------:R-:W-:Y:S01]  /*11100*/  BSSY B2, `(.L_x_11380) ;  /* 0x0000007000027945 */ /* 0x000fe20003800000 */
[----:B0-----:R-:W-:-:S04]  /*11110*/  IMAD R15, R19, 0x280, R12 ;  /* 0x00000280130f7824 */ /* 0x001fc800078e020c */
[C---:B------:R-:W-:Y:S02]  /*11120*/  VIADD R20, R15.reuse, 0x80 ;  /* 0x000000800f147836 */ /* 0x040fe40000000000 */
[----:B------:R-:W-:Y:S01]  /*11130*/  VIADD R56, R15, 0x100 ;  /* 0x000001000f387836 */ /* 0x000fe20000000000 */
[----:B---3--:R-:W-:Y:S06]  /*11140*/  @P1 BRA `(.L_x_11381) ;  /* 0x0000000000081947 */ /* 0x008fec0003800000 */
[----:B------:R-:W0:Y:S02]  /*11150*/  SYNCS.PHASECHK.TRANS64.TRYWAIT P1, [R0+URZ+0x13230], R3 ;  /* 0x01323003000075a7 */ /* 0x000e24000802017f */
[----:B0-----:R-:W-:Y:S05]  /*11160*/  @!P1 BRA `(.L_x_11382) ;  /* 0x000000f0005c9947 */ /* 0x001fea0003800000 */
.L_x_11381:
[----:B------:R-:W-:Y:S05]  /*11170*/  BSYNC B2 ;  /* 0x0000000000027941 */ /* 0x000fea0003800000 */
.L_x_11380:
        /* <DEDUP_REMOVED lines=10> */
[----:B------:R-:W-:Y:S01]  /*11220*/  VIADD R20, R15, 0x180 ;  /* 0x000001800f147836 */ /* 0x000fe20000000000 */
        /* <DEDUP_REMOVED lines=76> */
.L_x_11383:
[----:B0-2---:R-:W-:Y:S01]  /*116f0*/  SHF.L.U32 R0, R9, 0x1f, RZ ;  /* 0x0000001f09007819 */ /* 0x005fe200000006ff */
[----:B------:R-:W-:-:S04]  /*11700*/  IMAD R15, R8, 0x8, R18 ;  /* 0x00000008080f7824 */ /* 0x000fc800078e0212 */
[----:B------:R0:W1:Y:S01]  /*11710*/  SYNCS.PHASECHK.TRANS64.TRYWAIT P1, [R15+URZ+0x13250], R0 ;  /* 0x013250000f0075a7 */ /* 0x000062000802017f */
[----:B------:R-:W-:Y:S05]  /*11720*/  @!P0 BRA `(.L_x_11384) ;  /* 0x0000000000048947 */ /* 0x000fea0003800000 */
[----:B------:R-:W-:Y:S01]  /*11730*/  BPT.TRAP 0x1 ;  /* 0x000000040000795c */ /* 0x000fe20000300000 */
.L_x_11384:
[----:B------:R-:W-:Y:S04]  /*11740*/  BSSY B2, `(.L_x_11385) ;  /* 0x0000004000027945 */ /* 0x000fe80003800000 */
[----:B-1----:R-:W-:Y:S05]  /*11750*/  @P1 BRA `(.L_x_11386) ;  /* 0x0000000000081947 */ /* 0x002fea0003800000 */
[----:B------:R-:W1:Y:S02]  /*11760*/  SYNCS.PHASECHK.TRANS64.TRYWAIT P1, [R15+URZ+0x13250], R0 ;  /* 0x013250000f0075a7 */ /* 0x000e64000802017f */
[----:B-1----:R-:W-:Y:S05]  /*11770*/  @!P1 BRA `(.L_x_11387) ;  /* 0x000000e800ec9947 */ /* 0x002fea0003800000 */
.L_x_11386:
[----:B------:R-:W-:Y:S05]  /*11780*/  BSYNC B2 ;  /* 0x0000000000027941 */ /* 0x000fea0003800000 */
.L_x_11385:
[----:B01----:R-:W-:Y:S01]  /*11790*/  VIADD R0, R18, 0x1000 ;  /* 0x0000100012007836 */ /* 0x003fe20000000000 */
[----:B------:R-:W-:Y:S01]  /*117a0*/  WARPGROUP.ARRIVE ;  /* 0x00000000000079c5 */ /* 0x000fe20000000000 */
[----:B------:R-:W-:-:S03]  /*117b0*/  IMAD.MOV.U32 R9, RZ, RZ, -0x3ffffff0 ;  /* 0xc0000010ff097424 */ /* 0x000fc600078e00ff */
[----:B------:R-:W-:Y:S02]  /*117c0*/  SHF.R.U32.HI R0, RZ, 0x4, R0 ;  /* 0x00000004ff007819 */ /* 0x000fe40000011600 */
[----:B------:R-:W-:Y:S02]  /*117d0*/  R2UR UR7, R9 ;  /* 0x00000000090772ca */ /* 0x000fe400000e0000 */
[----:B------:R-:W-:-:S04]  /*117e0*/  LOP3.LUT R0, R0, 0x3fff, RZ, 0xc0, !PT ;  /* 0x00003fff00007812 */ /* 0x000fc800078ec0ff */
[----:B------:R-:W-:-:S05]  /*117f0*/  LOP3.LUT R0, R0, 0x10000, RZ, 0xfc, !PT ;  /* 0x0001000000007812 */ /* 0x000fca00078efcff */
[----:B------:R-:W-:-:S05]  /*11800*/  IMAD R8, R8, 0x280, R0 ;  /* 0x0000028008087824 */ /* 0x000fca00078e0200 */
[----:B------:R-:W-:-:S13]  /*11810*/  R2UR UR6, R8 ;  /* 0x00000000080672ca */ /* 0x000fda00000e0000 */
[----:B------:R-:W-:Y:S01]  /*11820*/  QGMMA.64x64x32.F32.E4M3.E4M3 R24, R152, gdesc[UR4], R24, gsb0 ;  /* 0x00e0000498187df3 */ /* 0x000fe20008000818 */
[----:B------:R-:W-:-:S04]  /*11830*/  FMNMX.FTZ R0, R120, R10, !PT ;  /* 0x0000000a78007209 */ /* 0x000fc80007810000 */
[----:B------:R-:W-:-:S04]  /*11840*/  FMNMX.FTZ R0, R121, R0, !PT ;  /* 0x0000000079007209 */ /* 0x000fc80007810000 */
[----:B------:R-:W-:Y:S02]  /*11850*/  FMNMX.FTZ R9, R124, R0, !PT ;  /* 0x000000007c097209 */ /* 0x000fe40007810000 */
[----:B------:R-:W-:-:S04]  /*11860*/  FMNMX.FTZ R0, R122, R11, !PT ;  /* 0x0000000b7a007209 */ /* 0x000fc80007810000 */
[----:B------:R-:W-:Y:S02]  /*11870*/  FMNMX.FTZ R0, R123, R0, !PT ;  /* 0x000000007b007209 */ /* 0x000fe40007810000 */
[----:B------:R-:W-:Y:S02]  /*11880*/  FMNMX.FTZ R9, R125, R9, !PT ;  /* 0x000000097d097209 */ /* 0x000fe40007810000 */
[----:B------:R-:W-:Y:S01]  /*11890*/  FMNMX.FTZ R0, R126, R0, !PT ;  /* 0x000000007e007209 */ /* 0x000fe20007810000 */
[----:B------:R-:W-:Y:S02]  /*118a0*/  WARPGROUP.DEPBAR.LE gsb0, 0x0 ;  /* 0x00008000000079c5 */ /* 0x000fe40000010000 */
[----:B------:R-:W2:Y:S04]  /*118b0*/  LDL.LU R154, [R1+0x8] ;  /* 0x00000800019a7983 */ /* 0x000ea80000300800 */
[----:B------:R-:W3:Y:S01]  /*118c0*/  LDL.LU R155, [R1+0x4] ;  /* 0x00000400019b7983 */ /* 0x000ee20000300800 */
[----:B------:R-:W-:Y:S01]  /*118d0*/  FMNMX.FTZ R0, R127, R0, !PT ;  /* 0x000000007f007209 */ /* 0x000fe20007810000 */
[----:B------:R-:W-:Y:S01]  /*118e0*/  VIADD R12, R8, 0x80 ;  /* 0x00000080080c7836 */ /* 0x000fe20000000000 */
[----:B------:R-:W-:Y:S01]  /*118f0*/  FMNMX.FTZ R9, R128, R9, !PT ;  /* 0x0000000980097209 */ /* 0x000fe20007810000 */
[----:B------:R-:W-:Y:S01]  /*11900*/  IMAD.MOV.U32 R13, RZ, RZ, -0x3ffffff0 ;  /* 0xc0000010ff0d7424 */ /* 0x000fe200078e00ff */
[----:B------:R-:W-:Y:S01]  /*11910*/  FMNMX.FTZ R0, R130, R0, !PT ;  /* 0x0000000082007209 */ /* 0x000fe20007810000 */
[----:B------:R-:W-:Y:S01]  /*11920*/  WARPGROUP.ARRIVE ;  /* 0x00000000000079c5 */ /* 0x000fe20000000000 */
        /* <DEDUP_REMOVED lines=48> */
[----:B------:R-:W-:Y:S01]  /*11c30*/  FMNMX.FTZ R9, R77, R9, !PT ;  /* 0x000000094d097209 */ /* 0x000fe20007810000 */
[----:B------:R-:W-:Y:S01]  /*11c40*/  QGMMA.64x64x32.F32.E4M3.E4M3 R24, R148, gdesc[UR4], R24, gsb0 ;  /* 0x00e0000494187df3 */ /* 0x000fe20008000818 */
        /* <DEDUP_REMOVED lines=25> */
[----:B------:R-:W-:-:S02]  /*11de0*/  R2UR UR6, R12 ;  /* 0x000000000c0672ca */ /* 0x000fc400000e0000 */
[----:B------:R-:W0:Y:S01]  /*11df0*/  SHFL.BFLY PT, R12, R9, 0x2, 0x1f ;  /* 0x0c401f00090c7f89 */ /* 0x000e2200000e0000 */
[----:B------:R-:W-:Y:S01]  /*11e00*/  R2UR UR7, R13 ;  /* 0x000000000d0772ca */ /* 0x000fe200000e0000 */
[----:B------:R-:W-:Y:S02]  /*11e10*/  IMAD.MOV.U32 R13, RZ, RZ, -0x3ffffff0 ;  /* 0xc0000010ff0d7424 */ /* 0x000fe400078e00ff */
[----:B------:R-:W1:Y:S01]  /*11e20*/  SHFL.BFLY PT, R3, R0, 0x2, 0x1f ;  /* 0x0c401f0000037f89 */ /* 0x000e6200000e0000 */
[----:B0-----:R-:W-:Y:S01]  /*11e30*/  FMNMX.FTZ R9, R9, R12, !PT ;  /* 0x0000000c09097209 */ /* 0x001fe20007810000 */
[----:B------:R-:W-:Y:S02]  /*11e40*/  WARPGROUP.DEPBAR.LE gsb0, 0x0 ;  /* 0x00008000000079c5 */ /* 0x000fe40000010000 */
[----:B------:R-:W-:Y:S01]  /*11e50*/  WARPGROUP.ARRIVE ;  /* 0x00000000000079c5 */ /* 0x000fe20000000000 */
[----:B------:R-:W-:Y:S01]  /*11e60*/  VIADD R12, R8, 0x180 ;  /* 0x00000180080c7836 */ /* 0x000fe20000000000 */
[----:B-1----:R-:W-:-:S02]  /*11e70*/  FMNMX.FTZ R0, R0, R3, !PT ;  /* 0x0000000300007209 */ /* 0x002fc40007810000 */
[----:B------:R-:W0:Y:S02]  /*11e80*/  SHFL.BFLY PT, R3, R9, 0x1, 0x1f ;  /* 0x0c201f0009037f89 */ /* 0x000e2400000e0000 */
[----:B------:R-:W-:Y:S01]  /*11e90*/  QGMMA.64x64x32.F32.E4M3.E4M3 R24, R144, gdesc[UR4], R24, gsb0 ;  /* 0x00e0000490187df3 */ /* 0x000fe20008000818 */
[----:B------:R-:W-:Y:S02]  /*11ea0*/  R2UR UR6, R12 ;  /* 0x000000000c0672ca */ /* 0x000fe400000e0000 */
[----:B------:R-:W1:Y:S01]  /*11eb0*/  SHFL.BFLY PT, R12, R0, 0x1, 0x1f ;  /* 0x0c201f00000c7f89 */ /* 0x000e6200000e0000 */
[----:B------:R-:W-:Y:S02]  /*11ec0*/  R2UR UR7, R13 ;  /* 0x000000000d0772ca */ /* 0x000fe400000e0000 */
        /* <DEDUP_REMOVED lines=49> */
[----:B------:R-:W-:-:S02]  /*121e0*/  WARPGROUP.DEPBAR.LE gsb0, 0x0 ;  /* 0x00008000000079c5 */ /* 0x000fc40000010000 */
[C-C-:B------:R-:W-:Y:S01]  /*121f0*/  FFMA.FTZ R122, R2.reuse, R122, -R69.reuse ;  /* 0x0000007a027a7223 */ /* 0x140fe20000010845 */
[----:B------:R-:W-:-:S01]  /*12200*/  FFMA.FTZ R123, R2, R123, -R69 ;  /* 0x0000007b027b7223 */ /* 0x000fc20000010845 */
[C-C-:B------:R-:W-:Y:S01]  /*12210*/  FFMA.FTZ R126, R2.reuse, R126, -R69.reuse ;  /* 0x0000007e027e7223 */ /* 0x140fe20000010845 */
[----:B------:R-:W-:-:S01]  /*12220*/  FFMA.FTZ R127, R2, R127, -R69 ;  /* 0x0000007f027f7223 */ /* 0x000fc20000010845 */
[----:B------:R-:W-:Y:S01]  /*12230*/  WARPGROUP.ARRIVE ;  /* 0x00000000000079c5 */ /* 0x000fe20000000000 */
[----:B------:R-:W-:Y:S01]  /*12240*/  MUFU.EX2 R10, R10 ;  /* 0x0000000a000a7308 */ /* 0x000fe20000000800 */
[----:B------:R-:W-:-:S01]  /*12250*/  FFMA.FTZ R130, R2, R130, -R69 ;  /* 0x0000008202827223 */ /* 0x000fc20000010845 */
[----:B------:R-:W-:Y:S02]  /*12260*/  IMAD.MOV.U32 R57, RZ, RZ, -0x3ffffff0 ;  /* 0xc0000010ff397424 */ /* 0x000fe400078e00ff */
[----:B------:R-:W-:-:S01]  /*12270*/  FFMA.FTZ R131, R2, R131, -R69 ;  /* 0x0000008302837223 */ /* 0x000fc20000010845 */
[----:B------:R-:W-:Y:S01]  /*12280*/  VIADD R56, R8, 0x200 ;  /* 0x0000020008387836 */ /* 0x000fe20000000000 */
[----:B------:R-:W-:Y:S01]  /*12290*/  QGMMA.64x64x32.F32.E4M3.E4M3 R24, R140, gdesc[UR4], R24, gsb0 ;  /* 0x00e000048c187df3 */ /* 0x000fe20008000818 */
[----:B------:R-:W-:-:S01]  /*122a0*/  FFMA.FTZ R8, R2, R99, -R69 ;  /* 0x0000006302087223 */ /* 0x000fc20000010845 */
[----:B------:R-:W-:Y:S01]  /*122b0*/  R2UR UR7, R57 ;  /* 0x00000000390772ca */ /* 0x000fe200000e0000 */
[----:B------:R-:W3:Y:S01]  /*122c0*/  MUFU.EX2 R122, R122 ;  /* 0x0000007a007a7308 */ /* 0x000ee20000000800 */
[----:B------:R-:W-:-:S01]  /*122d0*/  FFMA.FTZ R132, R2, R134, -R69 ;  /* 0x0000008602847223 */ /* 0x000fc20000010845 */
[--C-:B------:R-:W-:Y:S01]  /*122e0*/  FFMA.FTZ R133, R2, R135, -R69.reuse ;  /* 0x0000008702857223 */ /* 0x100fe20000010845 */
[----:B------:R-:W-:Y:S01]  /*122f0*/  R2UR UR6, R56 ;  /* 0x00000000380672ca */ /* 0x000fe200000e0000 */
        /* <DEDUP_REMOVED lines=16> */
[----:B---3--:R-:W-:Y:S01]  /*12400*/  FFMA.FTZ R99, R9, R155, R122 ;  /* 0x0000009b09637223 */ /* 0x008fe2000001007a */
[----:B------:R-:W-:-:S01]  /*12410*/  FFMA.FTZ R103, R2, R103, -R69 ;  /* 0x0000006702677223 */ /* 0x000fc20000010845 */
[C-C-:B------:R-:W-:Y:S01]  /*12420*/  FFMA.FTZ R74, R2.reuse, R74, -R69.reuse ;  /* 0x0000004a024a7223 */ /* 0x140fe20000010845 */
[----:B------:R-:W-:-:S01]  /*12430*/  FFMA.FTZ R75, R2, R75, -R69 ;  /* 0x0000004b024b7223 */ /* 0x000fc20000010845 */
[----:B------:R-:W1:Y:S01]  /*12440*/  MUFU.EX2 R13, R13 ;  /* 0x0000000d000d7308 */ /* 0x000e620000000800 */
        /* <DEDUP_REMOVED lines=13> */
[----:B------:R-:W0:Y:S01]  /*12520*/  S2R R155, SR_TID.X ;  /* 0x00000000009b7919 */ /* 0x000e220000002100 */
[----:B------:R-:W-:-:S01]  /*12530*/  FFMA.FTZ R66, R2, R66, -R69 ;  /* 0x0000004202427223 */ /* 0x000fc20000010845 */
[----:B------:R-:W3:Y:S01]  /*12540*/  MUFU.EX2 R20, R20 ;  /* 0x0000001400147308 */ /* 0x000ee20000000800 */
[----:B-1----:R-:W-:-:S01]  /*12550*/  FADD.FTZ R57, R13, R57 ;  /* 0x000000390d397221 */ /* 0x002fc20000010000 */
[C-C-:B------:R-:W-:Y:S01]  /*12560*/  FFMA.FTZ R67, R2.reuse, R67, -R69.reuse ;  /* 0x0000004302437223 */ /* 0x140fe20000010845 */
[----:B------:R-:W-:-:S01]  /*12570*/  FFMA.FTZ R70, R2, R70, -R69 ;  /* 0x0000004602467223 */ /* 0x000fc20000010845 */
[----:B------:R-:W-:-:S04]  /*12580*/  FFMA.FTZ R69, R2, R71, -R69 ;  /* 0x0000004702457223 */ /* 0x000fc80000010845 */
[----:B------:R-:W1:Y:S01]  /*12590*/  MUFU.EX2 R127, R127 ;  /* 0x0000007f007f7308 */ /* 0x000e620000000800 */
[----:B--2---:R-:W-:-:S07]  /*125a0*/  FADD.FTZ R99, R126, R99 ;  /* 0x000000637e637221 */ /* 0x004fce0000010000 */
[----:B------:R-:W2:Y:S01]  /*125b0*/  MUFU.EX2 R21, R21 ;  /* 0x0000001500157308 */ /* 0x000ea20000000800 */
[----:B---3--:R-:W-:-:S07]  /*125c0*/  FADD.FTZ R102, R20, R57 ;  /* 0x0000003914667221 */ /* 0x008fce0000010000 */
[----:B------:R-:W3:Y:S01]  /*125d0*/  MUFU.EX2 R130, R130 ;  /* 0x0000008200827308 */ /* 0x000ee20000000800 */
[----:B-1----:R-:W-:-:S01]  /*125e0*/  FADD.FTZ R99, R127, R99 ;  /* 0x000000637f637221 */ /* 0x002fc20000010000 */
[----:B0-----:R-:W-:-:S06]  /*125f0*/  LOP3.LUT R134, R155, 0x7f, RZ, 0xc0, !PT ;  /* 0x0000007f9b867812 */ /* 0x001fcc00078ec0ff */
[----:B------:R-:W0:Y:S01]  /*12600*/  MUFU.EX2 R120, R120 ;  /* 0x0000007800787308 */ /* 0x000e220000000800 */
[----:B--2---:R-:W-:-:S01]  /*12610*/  FADD.FTZ R102, R21, R102 ;  /* 0x0000006615667221 */ /* 0x004fc20000010000 */
[----:B------:R-:W-:Y:S01]  /*12620*/  ISETP.NE.AND P1, PT, R134, RZ, PT ;  /* 0x000000ff8600720c */ /* 0x000fe20003f25270 */
[----:B------:R-:W-:Y:S02]  /*12630*/  WARPGROUP.DEPBAR.LE gsb0, 0x0 ;  /* 0x00008000000079c5 */ /* 0x000fe40000010000 */
[----:B------:R-:W-:-:S03]  /*12640*/  WARPGROUP.ARRIVE ;  /* 0x00000000000079c5 */ /* 0x000fc60000000000 */
[----:B------:R-:W1:Y:S01]  /*12650*/  MUFU.EX2 R131, R131 ;  /* 0x0000008300837308 */ /* 0x000e620000000800 */
[----:B---3--:R-:W-:-:S02]  /*12660*/  FADD.FTZ R99, R130, R99 ;  /* 0x0000006382637221 */ /* 0x008fc40000010000 */
[----:B------:R-:W-:Y:S05]  /*12670*/  QGMMA.64x64x32.F32.E4M3.E4M3 R24, R136, gdesc[UR4], R24, gsb0 ;  /* 0x00e0000488187df3 */ /* 0x000fea0008000818 */
        /* <DEDUP_REMOVED lines=71> */
[----:B------:R1:W3:Y:S01]  /*12af0*/  MUFU.EX2 R57, R103 ;  /* 0x0000006700397308 */ /* 0x0002e20000000800 */
[----:B--2---:R-:W-:-:S07]  /*12b00*/  FADD.FTZ R99, R56, R99 ;  /* 0x0000006338637221 */ /* 0x004fce0000010000 */
[----:B------:R-:W2:Y:S01]  /*12b10*/  MUFU.EX2 R101, R101 ;  /* 0x0000006500657308 */ /* 0x000ea20000000800 */
[----:B0-----:R-:W-:-:S01]  /*12b20*/  FADD.FTZ R102, R100, R102 ;  /* 0x0000006664667221 */ /* 0x001fc20000010000 */
[----:B-1----:R-:W-:-:S04]  /*12b30*/  @!P1 IMAD R103, R19, 0x8, R18 ;  /* 0x0000000813679824 */ /* 0x002fc800078e0212 */
[----:B------:R-:W-:Y:S02]  /*12b40*/  @!P1 VIADD R103, R103, 0x13240 ;  /* 0x0001324067679836 */ /* 0x000fe40000000000 */
[----:B------:R-:W0:Y:S01]  /*12b50*/  MUFU.EX2 R74, R74 ;  /* 0x0000004a004a7308 */ /* 0x000e220000000800 */
[----:B---3--:R-:W-:-:S02]  /*12b60*/  FADD.FTZ R99, R57, R99 ;  /* 0x0000006339637221 */ /* 0x008fc40000010000 */
[----:B------:R-:W-:-:S04]  /*12b70*/  @!P1 PRMT R103, RZ, 0x654, R103 ;  /* 0x00000654ff679816 */ /* 0x000fc80000000067 */
[----:B------:R1:W-:Y:S01]  /*12b80*/  @!P1 SYNCS.ARRIVE.TRANS64.RED.A1T0 RZ, [R103+URZ], RZ ;  /* 0x000000ff67ff99a7 */ /* 0x0003e2000810043f */
        /* <DEDUP_REMOVED lines=61> */
[----:B--2---:R-:W-:-:S01]  /*12f60*/  FADD.FTZ R102, R68, R102 ;  /* 0x0000006644667221 */ /* 0x004fc20000010000 */
[----:B0-----:R-:W-:-:S05]  /*12f70*/  FADD.FTZ R71, R69, R99 ;  /* 0x0000006345477221 */ /* 0x001fca0000010000 */
[----:B------:R1:W-:Y:S01]  /*12f80*/  STL [R1+0x4], R71 ;  /* 0x0000044701007387 */ /* 0x0003e20000100800 */
[----:B---3--:R-:W-:-:S05]  /*12f90*/  FADD.FTZ R102, R11, R102 ;  /* 0x000000660b667221 */ /* 0x008fca0000010000 */
[----:B------:R1:W-:Y:S01]  /*12fa0*/  STL [R1+0x8], R102 ;  /* 0x0000086601007387 */ /* 0x0003e20000100800 */
[----:B------:R-:W-:Y:S05]  /*12fb0*/  @!P0 BRA `(.L_x_11388) ;  /* 0x0000000000048947 */ /* 0x000fea0003800000 */
[----:B------:R-:W-:Y:S01]  /*12fc0*/  BPT.TRAP 0x1 ;  /* 0x000000040000795c */ /* 0x000fe20000300000 */
.L_x_11388:
[----:B------:R-:W-:Y:S01]  /*12fd0*/  F2FP.SATFINITE.E4M3.F32.PACK_AB_MERGE_C R57, R57, R56, RZ ;  /* 0x000000383939723e */ /* 0x000fe200048070ff */
[----:B-1----:R-:W2:Y:S01]  /*12fe0*/  LDL R71, [R1+0x40] ;  /* 0x0000400001477983 */ /* 0x002ea20000100800 */
[----:B------:R-:W-:Y:S01]  /*12ff0*/  VIADD R15, R15, 0x13260 ;  /* 0x000132600f0f7836 */ /* 0x000fe20000000000 */
[----:B------:R-:W-:Y:S02]  /*13000*/  F2FP.SATFINITE.E4M3.F32.PACK_AB_MERGE_C R11, R11, R68, RZ ;  /* 0x000000440b0b723e */ /* 0x000fe400048070ff */
[----:B------:R-:W-:Y:S02]  /*13010*/  F2FP.SATFINITE.E4M3.F32.PACK_AB_MERGE_C R147, R8, R98, R57 ;  /* 0x000000620893723e */ /* 0x000fe40004807039 */
[----:B------:R-:W3:Y:S01]  /*13020*/  LDL R8, [R1] ;  /* 0x0000000001087983 */ /* 0x000ee20000100800 */
        /* <DEDUP_REMOVED lines=74> */
[C---:B---3--:R-:W-:Y:S01]  /*134d0*/  ISETP.GT.AND P1, PT, R14.reuse, R8, PT ;  /* 0x000000080e00720c */ /* 0x048fe20003f24270 */
[----:B------:R-:W-:Y:S02]  /*134e0*/  VIADD R14, R14, 0xffffffff ;  /* 0xffffffff0e0e7836 */ /* 0x000fe40000000000 */
[----:B------:R-:W-:-:S10]  /*134f0*/  IMAD.MOV.U32 R8, RZ, RZ, R19 ;  /* 0x000000ffff087224 */ /* 0x000fd400078e0013 */
[----:B--2---:R-:W-:Y:S05]  /*13500*/  @P1 BRA `(.L_x_11389) ;  /* 0xffffffd800c81947 */ /* 0x004fea000383ffff */
[----:B------:R-:W-:Y:S05]  /*13510*/  BSYNC B1 ;  /* 0x0000000000017941 */ /* 0x000fea0003800000 */
.L_x_11377:
[----:B------:R-:W-:-:S07]  /*13520*/  IMAD.MOV.U32 R8, RZ, RZ, R14 ;  /* 0x000000ffff087224 */ /* 0x000fce00078e000e */
.L_x_11376:
[----:B------:R-:W-:Y:S05]  /*13530*/  BSYNC B0 ;  /* 0x0000000000007941 */ /* 0x000fea0003800000 */
.L_x_11375:
[----:B------:R-:W2:Y:S01]  /*13540*/  LDL R9, [R1+0x4c] ;  /* 0x00004c0001097983 */ /* 0x000ea20000100800 */
[----:B------:R-:W-:Y:S01]  /*13550*/  BSSY B0, `(.L_x_11390) ;  /* 0x000043b000007945 */ /* 0x000fe20003800000 */
[----:B--2---:R-:W-:-:S13]  /*13560*/  ISETP.GE.AND P1, PT, R8, R9, PT ;  /* 0x000000090800720c */ /* 0x004fda0003f26270 */
[----:B------:R-:W-:Y:S05]  /*13570*/  @!P1 BRA `(.L_x_11391) ;  /* 0x0000004000e09947 */ /* 0x000fea0003800000 */
[----:B-1----:R-:W2:Y:S04]  /*13580*/  LDL R12, [R1+0x30] ;  /* 0x00003000010c7983 */ /* 0x002ea80000100800 */
[----:B------:R-:W2:Y:S04]  /*13590*/  LDL R11, [R1+0x44] ;  /* 0x00004400010b7983 */ /* 0x000ea80000100800 */
[----:B------:R-:W3:Y:S04]  /*135a0*/  LDL R9, [R1+0x24] ;  /* 0x0000240001097983 */ /* 0x000ee80000100800 */
[----:B------:R-:W4:Y:S01]  /*135b0*/  LDL R10, [R1+0x20] ;  /* 0x00002000010a7983 */ /* 0x000f220000100800 */
[----:B------:R-:W-:-:S02]  /*135c0*/  IMAD.MOV.U32 R21, RZ, RZ, R0 ;  /* 0x000000ffff157224 */ /* 0x000fc400078e0000 */
[----:B------:R-:W-:Y:S02]  /*135d0*/  IMAD.MOV.U32 R20, RZ, RZ, R3 ;  /* 0x000000ffff147224 */ /* 0x000fe400078e0003 */
[----:B--2---:R-:W-:Y:S02]  /*135e0*/  IMAD.IADD R14, R11, 0x1, -R12 ;  /* 0x000000010b0e7824 */ /* 0x004fe400078e0a0c */
[----:B------:R-:W-:Y:S02]  /*135f0*/  IMAD.MOV.U32 R11, RZ, RZ, R156 ;  /* 0x000000ffff0b7224 */ /* 0x000fe400078e009c */
[--C-:B---3--:R-:W-:Y:S02]  /*13600*/  IMAD.IADD R9, R9, 0x1, R14.reuse ;  /* 0x0000000109097824 */ /* 0x108fe400078e020e */
[----:B----4-:R-:W-:-:S03]  /*13610*/  IMAD.IADD R14, R10, 0x1, R14 ;  /* 0x000000010a0e7824 */ /* 0x010fc600078e020e */
[----:B------:R-:W-:Y:S01]  /*13620*/  LOP3.LUT R3, RZ, R9, RZ, 0x33, !PT ;  /* 0x00000009ff037212 */ /* 0x000fe200078e33ff */
[----:B------:R-:W-:Y:S01]  /*13630*/  IMAD.MOV.U32 R10, RZ, RZ, R19 ;  /* 0x000000ffff0a7224 */ /* 0x000fe200078e0013 */
[----:B------:R-:W-:-:S05]  /*13640*/  LOP3.LUT R0, RZ, R14, RZ, 0x33, !PT ;  /* 0x0000000eff007212 */ /* 0x000fca00078e33ff */
[----:B------:R1:W-:Y:S04]  /*13650*/  STL [R1], R0 ;  /* 0x0000000001007387 */ /* 0x0003e80000100800 */
[----:B------:R1:W-:Y:S02]  /*13660*/  STL [R1+0x14], R3 ;  /* 0x0000140301007387 */ /* 0x0003e40000100800 */
.L_x_11411:
[----:B------:R-:W-:-:S04]  /*13670*/  ISETP.NE.AND P1, PT, R10, 0x1, PT ;  /* 0x000000010a00780c */ /* 0x000fc80003f25270 */
[----:B------:R-:W-:-:S04]  /*13680*/  SEL R156, RZ, 0x1, P1 ;  /* 0x00000001ff9c7807 */ /* 0x000fc80000800000 */
[----:B------:R-:W-:Y:S01]  /*13690*/  LOP3.LUT R156, R11, R156, RZ, 0x3c, !PT ;  /* 0x0000009c0b9c7212 */ /* 0x000fe200078e3cff */
[----:B------:R-:W-:Y:S06]  /*136a0*/  @!P0 BRA `(.L_x_11392) ;  /* 0x0000000000048947 */ /* 0x000fec0003800000 */
[----:B------:R-:W-:Y:S01]  /*136b0*/  BPT.TRAP 0x1 ;  /* 0x000000040000795c */ /* 0x000fe20000300000 */
.L_x_11392:
[----:B------:R-:W-:Y:S01]  /*136c0*/  VIADD R19, R10, 0x1 ;  /* 0x000000010a137836 */ /* 0x000fe20000000000 */
[----:B-1----:R-:W-:-:S04]  /*136d0*/  SHF.L.U32 R3, R156, 0x1f, RZ ;  /* 0x0000001f9c037819 */ /* 0x002fc800000006ff */
[----:B------:R-:W-:-:S04]  /*136e0*/  ISETP.NE.AND P1, PT, R19, 0x2, PT ;  /* 0x000000021300780c */ /* 0x000fc80003f25270 */
[----:B------:R-:W-:-:S05]  /*136f0*/  SEL R19, R19, RZ, P1 ;  /* 0x000000ff13137207 */ /* 0x000fca0000800000 */
[----:B------:R-:W-:-:S04]  /*13700*/  IMAD R0, R19, 0x8, R18 ;  /* 0x0000000813007824 */ /* 0x000fc800078e0212 */
[----:B------:R1:W2:Y:S01]  /*13710*/  SYNCS.PHASECHK.TRANS64.TRYWAIT P1, [R0+URZ+0x13230], R3 ;  /* 0x01323003000075a7 */ /* 0x0002a2000802017f */
[----:B------:R-:W-:Y:S05]  /*13720*/  @!P0 BRA `(.L_x_11393) ;  /* 0x0000000000048947 */ /* 0x000fea0003800000 */
[----:B------:R-:W-:Y:S01]  /*13730*/  BPT.TRAP 0x1 ;  /* 0x000000040000795c */ /* 0x000fe20000300000 */
.L_x_11393:
[----:B------:R-:W0:Y:S01]  /*13740*/  LDL R12, [R1+0x2c] ;  /* 0x00002c00010c7983 */ /* 0x000e220000100800 */
[----:B------:R-:W-:Y:S01]  /*13750*/  BSSY B1, `(.L_x_11394) ;  /* 0x0000007000017945 */ /* 0x000fe20003800000 */
[----:B0-----:R-:W-:-:S04]  /*13760*/  IMAD R15, R19, 0x280, R12 ;  /* 0x00000280130f7824 */ /* 0x001fc800078e020c */
[C---:B------:R-:W-:Y:S02]  /*13770*/  VIADD R56, R15.reuse, 0x80 ;  /* 0x000000800f387836 */ /* 0x040fe40000000000 */
[----:B------:R-:W-:Y:S01]  /*13780*/  VIADD R58, R15, 0x100 ;  /* 0x000001000f3a7836 */ /* 0x000fe20000000000 */
[----:B--2---:R-:W-:Y:S06]  /*13790*/  @P1 BRA `(.L_x_11395) ;  /* 0x0000000000081947 */ /* 0x004fec0003800000 */
[----:B------:R-:W0:Y:S02]  /*137a0*/  SYNCS.PHASECHK.TRANS64.TRYWAIT P1, [R0+URZ+0x13230], R3 ;  /* 0x01323003000075a7 */ /* 0x000e24000802017f */
[----:B0-----:R-:W-:Y:S05]  /*137b0*/  @!P1 BRA `(.L_x_11396) ;  /* 0x000000c800f09947 */ /* 0x001fea0003800000 */
.L_x_11395:
[----:B------:R-:W-:Y:S05]  /*137c0*/  BSYNC B1 ;  /* 0x0000000000017941 */ /* 0x000fea0003800000 */
.L_x_11394:
        /* <DEDUP_REMOVED lines=87> */
.L_x_11397:
[----:B01----:R-:W-:Y:S01]  /*13d40*/  SHF.L.U32 R3, R11, 0x1f, RZ ;  /* 0x0000001f0b037819 */ /* 0x003fe200000006ff */
[----:B------:R-:W-:-:S04]  /*13d50*/  IMAD R15, R10, 0x8, R18 ;  /* 0x000000080a0f7824 */ /* 0x000fc800078e0212 */
[----:B------:R0:W1:Y:S01]  /*13d60*/  SYNCS.PHASECHK.TRANS64.TRYWAIT P1, [R15+URZ+0x13250], R3 ;  /* 0x013250030f0075a7 */ /* 0x000062000802017f */
[----:B------:R-:W-:Y:S05]  /*13d70*/  @!P0 BRA `(.L_x_11398) ;  /* 0x0000000000048947 */ /* 0x000fea0003800000 */
[----:B------:R-:W-:Y:S01]  /*13d80*/  BPT.TRAP 0x1 ;  /* 0x000000040000795c */ /* 0x000fe20000300000 */
.L_x_11398:
[----:B------:R-:W-:Y:S04]  /*13d90*/  BSSY B1, `(.L_x_11399) ;  /* 0x0000004000017945 */ /* 0x000fe80003800000 */
[----:B-1----:R-:W-:Y:S05]  /*13da0*/  @P1 BRA `(.L_x_11400) ;  /* 0x0000000000081947 */ /* 0x002fea0003800000 */
[----:B------:R-:W1:Y:S02]  /*13db0*/  SYNCS.PHASECHK.TRANS64.TRYWAIT P1, [R15+URZ+0x13250], R3 ;  /* 0x013250030f0075a7 */ /* 0x000e64000802017f */
[----:B-1----:R-:W-:Y:S05]  /*13dc0*/  @!P1 BRA `(.L_x_11401) ;  /* 0x000000c400809947 */ /* 0x002fea0003800000 */
.L_x_11400:
[----:B------:R-:W-:Y:S05]  /*13dd0*/  BSYNC B1 ;  /* 0x0000000000017941 */ /* 0x000fea0003800000 */
.L_x_11399:
[----:B------:R-:W-:Y:S01]  /*13de0*/  VIADD R11, R18, 0x1000 ;  /* 0x00001000120b7836 */ /* 0x000fe20000000000 */
[----:B01----:R-:W2:Y:S01]  /*13df0*/  LDL R3, [R1+0x44] ;  /* 0x0000440001037983 */ /* 0x003ea20000100800 */
[----:B------:R-:W-:-:S03]  /*13e00*/  WARPGROUP.ARRIVE ;  /* 0x00000000000079c5 */ /* 0x000fc60000000000 */
[----:B------:R-:W-:-:S04]  /*13e10*/  SHF.R.U32.HI R11, RZ, 0x4, R11 ;  /* 0x00000004ff0b7819 */ /* 0x000fc8000001160b */
[----:B------:R-:W-:-:S04]  /*13e20*/  LOP3.LUT R11, R11, 0x3fff, RZ, 0xc0, !PT ;  /* 0x00003fff0b0b7812 */ /* 0x000fc800078ec0ff */
[----:B------:R-:W-:-:S05]  /*13e30*/  LOP3.LUT R11, R11, 0x10000, RZ, 0xfc, !PT ;  /* 0x000100000b0b7812 */ /* 0x000fca00078efcff */
[----:B------:R-:W-:Y:S02]  /*13e40*/  IMAD R10, R10, 0x280, R11 ;  /* 0x000002800a0a7824 */ /* 0x000fe400078e020b */
[----:B------:R-:W-:-:S03]  /*13e50*/  IMAD.MOV.U32 R11, RZ, RZ, -0x3ffffff0 ;  /* 0xc0000010ff0b7424 */ /* 0x000fc600078e00ff */
[----:B------:R-:W-:Y:S02]  /*13e60*/  R2UR UR6, R10 ;  /* 0x000000000a0672ca */ /* 0x000fe400000e0000 */
[----:B------:R-:W-:-:S13]  /*13e70*/  R2UR UR7, R11 ;  /* 0x000000000b0772ca */ /* 0x000fda00000e0000 */
        /* <DEDUP_REMOVED lines=8> */
[----:B------:R-:W-:Y:S01]  /*13f00*/  WARPGROUP.ARRIVE ;  /* 0x00000000000079c5 */ /* 0x000fe20000000000 */
[----:B------:R-:W3:Y:S04]  /*13f10*/  LDL R155, [R1+0x30] ;  /* 0x00003000019b7983 */ /* 0x000ee80000100800 */
[----:B------:R-:W4:Y:S02]  /*13f20*/  LDL R153, [R1+0x28] ;  /* 0x0000280001997983 */ /* 0x000f240000100800 */
[----:B------:R-:W-:Y:S02]  /*13f30*/  QGMMA.64x64x32.F32.E4M3.E4M3 R24, R148, gdesc[UR4], R24, gsb0 ;  /* 0x00e0000494187df3 */ /* 0x000fe40008000818 */
[----:B------:R-:W5:Y:S01]  /*13f40*/  LDL R154, [R1+0x24] ;  /* 0x00002400019a7983 */ /* 0x000f620000100800 */
[----:B------:R-:W-:Y:S01]  /*13f50*/  R2UR UR6, R12 ;  /* 0x000000000c0672ca */ /* 0x000fe200000e0000 */
[C---:B------:R-:W-:Y:S01]  /*13f60*/  VIADD R12, R10.reuse, 0x180 ;  /* 0x000001800a0c7836 */ /* 0x040fe20000000000 */
[----:B------:R-:W-:Y:S01]  /*13f70*/  R2UR UR7, R13 ;  /* 0x000000000d0772ca */ /* 0x000fe200000e0000 */
[----:B------:R-:W-:Y:S01]  /*13f80*/  IMAD.MOV.U32 R13, RZ, RZ, -0x3ffffff0 ;  /* 0xc0000010ff0d7424 */ /* 0x000fe200078e00ff */
[----:B------:R-:W0:Y:S01]  /*13f90*/  S2R R152, SR_TID.X ;  /* 0x0000000000987919 */ /* 0x000e220000002100 */
[----:B------:R-:W-:Y:S01]  /*13fa0*/  VIADD R10, R10, 0x200 ;  /* 0x000002000a0a7836 */ /* 0x000fe20000000000 */
[----:B------:R-:W-:Y:S01]  /*13fb0*/  ULOP3.LUT UR4, URZ, UR42, URZ, 0x33, !UPT ;  /* 0x0000002a3f047292 */ /* 0x000fe2000f8e333f */
        /* <DEDUP_REMOVED lines=17> */
[----:B------:R-:W-:Y:S03]  /*140d0*/  QGMMA.64x64x32.F32.E4M3.E4M3 R24, R136, gdesc[UR4], R24, gsb0 ;  /* 0x00e0000488187df3 */ /* 0x000fe60008000818 */
[----:B------:R-:W-:Y:S02]  /*140e0*/  WARPGROUP.DEPBAR.LE gsb0, 0x0 ;  /* 0x00008000000079c5 */ /* 0x000fe40000010000 */
[----:B------:R-:W-:Y:S01]  /*140f0*/  IMAD R137, R8, -0xa0, RZ ;  /* 0xffffff6008897824 */ /* 0x000fe200078e02ff */
[----:B------:R0:W-:Y:S03]  /*14100*/  @!P1 SYNCS.ARRIVE.TRANS64.RED.A1T0 RZ, [R0+URZ], RZ ;  /* 0x000000ff00ff99a7 */ /* 0x0001e6000810043f */
[----:B----4-:R-:W-:Y:S01]  /*14110*/  IMAD R12, R153, -0x2, R137 ;  /* 0xfffffffe990c7824 */ /* 0x010fe200078e0289 */
[----:B--2---:R-:W-:-:S05]  /*14120*/  IADD3 R3, R137, 0x1, R3 ;  /* 0x0000000189037810 */ /* 0x004fca0007ffe003 */
[----:B---3--:R-:W-:Y:S02]  /*14130*/  IMAD.IADD R3, R3, 0x1, -R155 ;  /* 0x0000000103037824 */ /* 0x008fe400078e0a9b */
[----:B------:R-:W1:Y:S02]  /*14140*/  LDC R155, c[0x0][0x9e4] ;  /* 0x00027900ff9b7b82 */ /* 0x000e640000000800 */
[----:B------:R-:W-:-:S04]  /*14150*/  IMAD R13, R153, -0x2, R3 ;  /* 0xfffffffe990d7824 */ /* 0x000fc800078e0203 */
[C---:B------:R-:W-:Y:S02]  /*14160*/  VIADD R136, R13.reuse, UR39 ;  /* 0x000000270d887c36 */ /* 0x040fe40008000000 */
[----:B------:R-:W-:Y:S02]  /*14170*/  VIADD R13, R13, UR4 ;  /* 0x000000040d0d7c36 */ /* 0x000fe40008000000 */
[C---:B-----5:R-:W-:Y:S02]  /*14180*/  IMAD.IADD R3, R154.reuse, 0x1, R136 ;  /* 0x000000019a037824 */ /* 0x060fe400078e0288 */
        /* <DEDUP_REMOVED lines=15> */
.L_x_11404:
[----:B------:R-:W-:-:S05]  /*14280*/  IMAD.U32 R138, RZ, RZ, UR36 ;  /* 0x00000024ff8a7e24 */ /* 0x000fca000f8e00ff */
[----:B------:R-:W-:-:S13]  /*14290*/  ISETP.NE.AND P1, PT, R138, 0x1, PT ;  /* 0x000000018a00780c */ /* 0x000fda0003f25270 */
[----:B------:R-:W0:Y:S02]  /*142a0*/  @P1 LDC.64 R10, c[0x0][0x9e8] ;  /* 0x00027a00ff0a1b82 */ /* 0x000e240000000a00 */
[----:B0-----:R-:W-:-:S04]  /*142b0*/  @P1 IMAD.HI.U32 R139, R9, R10, RZ ;  /* 0x0000000a098b1227 */ /* 0x001fc800078e00ff */
[----:B------:R-:W-:Y:S01]  /*142c0*/  IMAD.MOV.U32 R10, RZ, RZ, R9 ;  /* 0x000000ffff0a7224 */ /* 0x000fe200078e0009 */
[----:B------:R-:W-:-:S07]  /*142d0*/  @P1 SHF.R.U32.HI R10, RZ, R11, R139 ;  /* 0x0000000bff0a1219 */ /* 0x000fce000001168b */
.L_x_11405:
[----:B------:R-:W-:Y:S05]  /*142e0*/  BSYNC B1 ;  /* 0x0000000000017941 */ /* 0x000fea0003800000 */
.L_x_11403:
[----:B------:R-:W-:-:S05]  /*142f0*/  IMAD R10, R10, R138, R12 ;  /* 0x0000008a0a0a7224 */ /* 0x000fca00078e020c */
[----:B------:R-:W-:Y:S02]  /*14300*/  VIMNMX R0, R0, R10, !PT ;  /* 0x0000000a00007248 */ /* 0x000fe40007fe0100 */
[----:B------:R-:W-:-:S07]  /*14310*/  VIADDMNMX R3, R10, R138, R3, PT ;  /* 0x0000008a0a037246 */ /* 0x000fce0003800103 */
.L_x_11402:
[C---:B------:R-:W-:Y:S01]  /*14320*/  ISETP.GE.AND P2, PT, R137.reuse, 0x2, PT ;  /* 0x000000028900780c */ /* 0x040fe20003f46270 */
[----:B------:R-:W2:Y:S01]  /*14330*/  LDL R10, [R1+0x20] ;  /* 0x00002000010a7983 */ /* 0x000ea20000100800 */
[C---:B------:R-:W-:Y:S02]  /*14340*/  ISETP.GE.AND P1, PT, R137.reuse, 0x9, PT ;  /* 0x000000098900780c */ /* 0x040fe40003f26270 */
        /* <DEDUP_REMOVED lines=121> */
[C---:B--2---:R-:W-:Y:S01]  /*14ae0*/  IMAD.IADD R136, R10.reuse, 0x1, R136 ;  /* 0x000000010a887824 */ /* 0x044fe200078e0288 */
        /* <DEDUP_REMOVED lines=122> */
.L_x_11408:
[----:B------:R-:W-:Y:S02]  /*15290*/  IMAD.U32 R0, RZ, RZ, UR36 ;  /* 0x00000024ff007e24 */ /* 0x000fe4000f8e00ff */
[----:B------:R-:W-:-:S03]  /*152a0*/  IMAD.MOV.U32 R3, RZ, RZ, R14 ;  /* 0x000000ffff037224 */ /* 0x000fc600078e000e */
[----:B------:R-:W-:-:S13]  /*152b0*/  ISETP.NE.AND P6, PT, R0, 0x1, PT ;  /* 0x000000010000780c */ /* 0x000fda0003fc5270 */
[----:B------:R-:W0:Y:S02]  /*152c0*/  @P6 LDC.64 R10, c[0x0][0x9e8] ;  /* 0x00027a00ff0a6b82 */ /* 0x000e240000000a00 */
[----:B0-----:R-:W-:-:S05]  /*152d0*/  @P6 IMAD.HI.U32 R10, R14, R10, RZ ;  /* 0x0000000a0e0a6227 */ /* 0x001fca00078e00ff */
[----:B------:R-:W-:-:S07]  /*152e0*/  @P6 SHF.R.U32.HI R3, RZ, R11, R10 ;  /* 0x0000000bff036219 */ /* 0x000fce000001160a */
.L_x_11409:
[----:B------:R-:W-:Y:S05]  /*152f0*/  BSYNC B1 ;  /* 0x0000000000017941 */ /* 0x000fea0003800000 */
.L_x_11407:
[----:B------:R-:W-:-:S05]  /*15300*/  IMAD R12, R3, R0, R12 ;  /* 0x00000000030c7224 */ /* 0x000fca00078e020c */
[----:B------:R-:W-:Y:S02]  /*15310*/  VIMNMX R13, R13, R12, !PT ;  /* 0x0000000c0d0d7248 */ /* 0x000fe40007fe0100 */
[----:B------:R-:W-:-:S07]  /*15320*/  VIADDMNMX R136, R12, R0, R136, PT ;  /* 0x000000000c887246 */ /* 0x000fce0003800188 */
.L_x_11406:
        /* <DEDUP_REMOVED lines=20> */
[C---:B------:R-:W-:Y:S02]  /*15470*/  ISETP.GT.AND P1, PT, R13.reuse, 0x38, !P1 ;  /* 0x000000380d00780c */ /* 0x040fe40004f24270 */
        /* <DEDUP_REMOVED lines=19> */
[----:B------:R-:W-:Y:S02]  /*155b0*/  LOP3.LUT P0, RZ, R16, 0x8000, RZ, 0xc0, !PT ;  /* 0x0000800010ff7812 */ /* 0x000fe4000780c0ff */
        /* <DEDUP_REMOVED lines=44> */
[C---:B------:R-:W-:Y:S02]  /*15880*/  LOP3.LUT P1, RZ, R16.reuse, 0x400, RZ, 0xc0, !PT ;  /* 0x0000040010ff7812 */ /* 0x040fe4000782c0ff */
[----:B------:R-:W-:Y:S02]  /*15890*/  FMNMX.FTZ R0, R89, R0, !PT ;  /* 0x0000000059007209 */ /* 0x000fe40007810000 */
        /* <DEDUP_REMOVED lines=10> */
[----:B------:R-:W-:Y:S02]  /*15940*/  LOP3.LUT P3, RZ, R16, 0x80, RZ, 0xc0, !PT ;  /* 0x0000008010ff7812 */ /* 0x000fe4000786c0ff */
[----:B------:R-:W-:Y:S02]  /*15950*/  FSEL R78, R78, -INF , !P1 ;  /* 0xff8000004e4e7808 */ /* 0x000fe40004800000 */
        /* <DEDUP_REMOVED lines=11> */
[----:B------:R-:W-:Y:S02]  /*15a10*/  FMNMX.FTZ R0, R72, R0, !PT ;  /* 0x0000000048007209 */ /* 0x000fe40007810000 */
[----:B------:R-:W-:Y:S02]  /*15a20*/  ISETP.LT.OR P1, PT, R136, 0x72, P1 ;  /* 0x000000728800780c */ /* 0x000fe40000f21670 */
[----:B------:R-:W-:Y:S02]  /*15a30*/  LOP3.LUT P0, RZ, R16, 0x20, RZ, 0xc0, !PT ;  /* 0x0000002010ff7812 */ /* 0x000fe4000780c0ff */
        /* <DEDUP_REMOVED lines=11> */
[----:B------:R-:W-:Y:S02]  /*15af0*/  FMNMX.FTZ R0, R81, R0, !PT ;  /* 0x0000000051007209 */ /* 0x000fe40007810000 */
[----:B------:R-:W-:Y:S02]  /*15b00*/  FSEL R123, R123, -INF , !P1 ;  /* 0xff8000007b7b7808 */ /* 0x000fe40004800000 */
[----:B------:R-:W-:-:S02]  /*15b10*/  FMNMX.FTZ R0, R84, R0, !PT ;  /* 0x0000000054007209 */ /* 0x000fc40007810000 */
        /* <DEDUP_REMOVED lines=23> */
[----:B------:R-:W-:Y:S02]  /*15c90*/  LOP3.LUT P0, RZ, R16, 0x8000000, RZ, 0xc0, !PT ;  /* 0x0800000010ff7812 */ /* 0x000fe4000780c0ff */
[----:B------:R-:W-:-:S02]  /*15ca0*/  ISETP.GT.AND P1, PT, R13, 0x11, !P1 ;  /* 0x000000110d00780c */ /* 0x000fc40004f24270 */
[C---:B------:R-:W-:Y:S02]  /*15cb0*/  ISETP.GT.AND P0, PT, R13.reuse, 0x80, !P0 ;  /* 0x000000800d00780c */ /* 0x040fe40004704270 */
[C---:B------:R-:W-:Y:S02]  /*15cc0*/  ISETP.LT.OR P1, PT, R136.reuse, 0x12, P1 ;  /* 0x000000128800780c */ /* 0x040fe40000f21670 */
[----:B------:R-:W-:Y:S02]  /*15cd0*/  ISETP.GT.AND P5, PT, R13, 0x79, !P5 ;  /* 0x000000790d00780c */ /* 0x000fe40006fa4270 */
[----:B------:R-:W-:Y:S02]  /*15ce0*/  FSEL R131, R131, -INF , !P1 ;  /* 0xff80000083837808 */ /* 0x000fe40004800000 */
[----:B------:R-:W-:Y:S02]  /*15cf0*/  LOP3.LUT P1, RZ, R17, 0x4, RZ, 0xc0, !PT ;  /* 0x0000000411ff7812 */ /* 0x000fe4000782c0ff */
[----:B------:R-:W-:-:S02]  /*15d00*/  ISETP.LT.OR P5, PT, R136, 0x7a, P5 ;  /* 0x0000007a8800780c */ /* 0x000fc40002fa1670 */
[----:B------:R-:W-:Y:S02]  /*15d10*/  ISETP.GT.AND P1, PT, R13, 0x18, !P1 ;  /* 0x000000180d00780c */ /* 0x000fe40004f24270 */
[----:B------:R-:W-:Y:S02]  /*15d20*/  FSEL R87, R87, -INF , !P5 ;  /* 0xff80000057577808 */ /* 0x000fe40006800000 */
[----:B------:R-:W-:Y:S02]  /*15d30*/  ISETP.LT.OR P1, PT, R136, 0x19, P1 ;  /* 0x000000198800780c */ /* 0x000fe40000f21670 */
[----:B------:R-:W-:Y:S02]  /*15d40*/  LOP3.LUT P2, RZ, R16, 0x2000000, RZ, 0xc0, !PT ;  /* 0x0200000010ff7812 */ /* 0x000fe4000784c0ff */
[----:B------:R-:W-:Y:S02]  /*15d50*/  FSEL R134, R134, -INF , !P1 ;  /* 0xff80000086867808 */ /* 0x000fe40004800000 */
[----:B0-----:R-:W-:-:S02]  /*15d60*/  FMNMX.FTZ R3, R0, R3, !PT ;  /* 0x0000000300037209 */ /* 0x001fc40007810000 */
[C---:B------:R-:W-:Y:S02]  /*15d70*/  LOP3.LUT P1, RZ, R17.reuse, 0x2, RZ, 0xc0, !PT ;  /* 0x0000000211ff7812 */ /* 0x040fe4000782c0ff */
[----:B------:R-:W-:Y:S01]  /*15d80*/  LOP3.LUT R17, R17, 0xffffff7f, RZ, 0xc0, !PT ;  /* 0xffffff7f11117812 */ /* 0x000fe200078ec0ff */
[----:B------:R-:W0:Y:S01]  /*15d90*/  SHFL.BFLY PT, R0, R3, 0x1, 0x1f ;  /* 0x0c201f0003007f89 */ /* 0x000e2200000e0000 */
[----:B------:R-:W-:Y:S02]  /*15da0*/  ISETP.GT.AND P1, PT, R13, 0x19, !P1 ;  /* 0x000000190d00780c */ /* 0x000fe40004f24270 */
[----:B------:R-:W-:Y:S02]  /*15db0*/  @P0 LOP3.LUT R17, R17, 0x80, RZ, 0xfc, !PT ;  /* 0x0000008011110812 */ /* 0x000fe400078efcff */
[----:B------:R-:W-:Y:S02]  /*15dc0*/  ISETP.LT.OR P1, PT, R136, 0x1a, P1 ;  /* 0x0000001a8800780c */ /* 0x000fe40000f21670 */
[----:B------:R-:W-:-:S02]  /*15dd0*/  LOP3.LUT P0, RZ, R16, 0x10000000, RZ, 0xc0, !PT ;  /* 0x1000000010ff7812 */ /* 0x000fc4000780c0ff */
[----:B------:R-:W-:Y:S02]  /*15de0*/  FSEL R135, R135, -INF , !P1 ;  /* 0xff80000087877808 */ /* 0x000fe40004800000 */
[C---:B------:R-:W-:Y:S02]  /*15df0*/  LOP3.LUT P1, RZ, R16.reuse, 0x1, RZ, 0xc0, !PT ;  /* 0x0000000110ff7812 */ /* 0x040fe4000782c0ff */
[C---:B------:R-:W-:Y:S02]  /*15e00*/  ISETP.GT.AND P0, PT, R13.reuse, 0x99, !P0 ;  /* 0x000000990d00780c */ /* 0x040fe40004704270 */
[----:B------:R-:W-:Y:S02]  /*15e10*/  ISETP.GT.AND P1, PT, R13, RZ, !P1 ;  /* 0x000000ff0d00720c */ /* 0x000fe40004f24270 */
[----:B------:R-:W-:Y:S02]  /*15e20*/  LOP3.LUT P3, RZ, R16, 0x1000000, RZ, 0xc0, !PT ;  /* 0x0100000010ff7812 */ /* 0x000fe4000786c0ff */
[----:B------:R-:W-:-:S02]  /*15e30*/  ISETP.LT.OR P1, PT, R136, 0x1, P1 ;  /* 0x000000018800780c */ /* 0x000fc40000f21670 */
[----:B------:R-:W-:Y:S02]  /*15e40*/  LOP3.LUT P4, RZ, R16, 0x8, RZ, 0xc0, !PT ;  /* 0x0000000810ff7812 */ /* 0x000fe4000788c0ff */
[----:B------:R-:W-:Y:S02]  /*15e50*/  FSEL R122, R122, -INF , !P1 ;  /* 0xff8000007a7a7808 */ /* 0x000fe40004800000 */
[----:B0-----:R-:W-:Y:S02]  /*15e60*/  FMNMX.FTZ R3, R3, R0, !PT ;  /* 0x0000000003037209 */ /* 0x001fe40007810000 */
[----:B------:R-:W-:Y:S02]  /*15e70*/  FMNMX.FTZ R0, R122, R21, !PT ;  /* 0x000000157a007209 */ /* 0x000fe40007810000 */
[----:B------:R-:W-:Y:S01]  /*15e80*/  LOP3.LUT P5, RZ, R16, 0x4, RZ, 0xc0, !PT ;  /* 0x0000000410ff7812 */ /* 0x000fe200078ac0ff */
[----:B------:R-:W-:-:S01]  /*15e90*/  FFMA.FTZ R11, R2, R3, -8 ;  /* 0xc1000000020b7423 */ /* 0x000fc20000010003 */
        /* <DEDUP_REMOVED lines=11> */
[----:B------:R-:W-:Y:S02]  /*15f50*/  ISETP.LT.OR P0, PT, R136, 0x81, P0 ;  /* 0x000000818800780c */ /* 0x000fe40000701670 */
[----:B------:R-:W-:-:S02]  /*15f60*/  FMNMX.FTZ R0, R135, R0, !PT ;  /* 0x0000000087007209 */ /* 0x000fc40007810000 */
[----:B------:R-:W-:Y:S02]  /*15f70*/  LOP3.LUT R16, R16, 0xfffffff7, RZ, 0xc0, !PT ;  /* 0xfffffff710107812 */ /* 0x000fe400078ec0ff */
[----:B------:R-:W-:Y:S02]  /*15f80*/  FMNMX.FTZ R0, R106, R0, !PT ;  /* 0x000000006a007209 */ /* 0x000fe40007810000 */
[----:B------:R-:W-:Y:S02]  /*15f90*/  ISETP.GT.AND P1, PT, R13, 0x81, !P1 ;  /* 0x000000810d00780c */ /* 0x000fe40004f24270 */
[----:B------:R-:W-:Y:S02]  /*15fa0*/  FMNMX.FTZ R0, R107, R0, !PT ;  /* 0x000000006b007209 */ /* 0x000fe40007810000 */
[----:B------:R-:W-:Y:S02]  /*15fb0*/  ISETP.GT.AND P2, PT, R13, 0x88, !P2 ;  /* 0x000000880d00780c */ /* 0x000fe40005744270 */
[----:B------:R-:W-:-:S02]  /*15fc0*/  FMNMX.FTZ R0, R110, R0, !PT ;  /* 0x000000006e007209 */ /* 0x000fc40007810000 */
[----:B------:R-:W-:Y:S02]  /*15fd0*/  @P0 LOP3.LUT R16, R16, 0x8, RZ, 0xfc, !PT ;  /* 0x0000000810100812 */ /* 0x000fe400078efcff */
[----:B------:R-:W-:Y:S02]  /*15fe0*/  FMNMX.FTZ R0, R111, R0, !PT ;  /* 0x000000006f007209 */ /* 0x000fe40007810000 */
[----:B------:R-:W-:Y:S02]  /*15ff0*/  ISETP.LT.OR P0, PT, R136, 0x82, P1 ;  /* 0x000000828800780c */ /* 0x000fe40000f01670 */
[----:B------:R-:W-:Y:S02]  /*16000*/  FMNMX.FTZ R0, R114, R0, !PT ;  /* 0x0000000072007209 */ /* 0x000fe40007810000 */
[----:B------:R-:W-:Y:S02]  /*16010*/  LOP3.LUT P1, RZ, R16, 0x2, RZ, 0xc0, !PT ;  /* 0x0000000210ff7812 */ /* 0x000fe4000782c0ff */
[----:B------:R-:W-:-:S02]  /*16020*/  FMNMX.FTZ R0, R115, R0, !PT ;  /* 0x0000000073007209 */ /* 0x000fc40007810000 */
[----:B------:R-:W-:Y:S02]  /*16030*/  LOP3.LUT R16, R16, 0xfffffffb, RZ, 0xc0, !PT ;  /* 0xfffffffb10107812 */ /* 0x000fe400078ec0ff */
[----:B------:R-:W-:Y:S02]  /*16040*/  FMNMX.FTZ R0, R118, R0, !PT ;  /* 0x0000000076007209 */ /* 0x000fe40007810000 */
[----:B------:R-:W-:Y:S02]  /*16050*/  LOP3.LUT R17, R17, 0xffffffbf, RZ, 0xc0, !PT ;  /* 0xffffffbf11117812 */ /* 0x000fe400078ec0ff */
[----:B------:R-:W-:Y:S02]  /*16060*/  FMNMX.FTZ R0, R119, R0, !PT ;  /* 0x0000000077007209 */ /* 0x000fe40007810000 */
[----:B------:R-:W-:Y:S02]  /*16070*/  @P0 LOP3.LUT R16, R16, 0x4, RZ, 0xfc, !PT ;  /* 0x0000000410100812 */ /* 0x000fe400078efcff */
[----:B------:R-:W-:-:S02]  /*16080*/  FMNMX.FTZ R0, R90, R0, !PT ;  /* 0x000000005a007209 */ /* 0x000fc40007810000 */
[----:B------:R-:W-:Y:S02]  /*16090*/  ISETP.LT.OR P0, PT, R136, 0x89, P2 ;  /* 0x000000898800780c */ /* 0x000fe40001701670 */
[----:B------:R-:W-:Y:S02]  /*160a0*/  FMNMX.FTZ R0, R91, R0, !PT ;  /* 0x000000005b007209 */ /* 0x000fe40007810000 */
[C---:B------:R-:W-:Y:S02]  /*160b0*/  FSETP.NEU.FTZ.AND P2, PT, R3.reuse, -INF , PT ;  /* 0xff8000000300780b */ /* 0x040fe40003f5d000 */
[----:B------:R-:W-:Y:S02]  /*160c0*/  FMNMX.FTZ R0, R94, R0, !PT ;  /* 0x000000005e007209 */ /* 0x000fe40007810000 */
[----:B------:R-:W-:Y:S02]  /*160d0*/  FSEL R10, R3, RZ, P2 ;  /* 0x000000ff030a7208 */ /* 0x000fe40001000000 */
[----:B------:R-:W-:-:S02]  /*160e0*/  FMNMX.FTZ R0, R95, R0, !PT ;  /* 0x000000005f007209 */ /* 0x000fc40007810000 */
[----:B------:R-:W-:Y:S01]  /*160f0*/  FSEL R11, R11, RZ, P2 ;  /* 0x000000ff0b0b7208 */ /* 0x000fe20001000000 */
[----:B------:R-:W-:Y:S01]  /*16100*/  FADD.FTZ R10, -R10, R20 ;  /* 0x000000140a0a7221 */ /* 0x000fe20000010100 */
[----:B------:R-:W-:Y:S02]  /*16110*/  FMNMX.FTZ R0, R98, R0, !PT ;  /* 0x0000000062007209 */ /* 0x000fe40007810000 */
[----:B------:R-:W-:Y:S01]  /*16120*/  @P0 LOP3.LUT R17, R17, 0x40, RZ, 0xfc, !PT ;  /* 0x0000004011110812 */ /* 0x000fe200078efcff */
[----:B------:R-:W-:-:S01]  /*16130*/  FFMA.FTZ R120, R2, R120, -R11 ;  /* 0x0000007802787223 */ /* 0x000fc2000001080b */
[----:B------:R-:W-:Y:S01]  /*16140*/  FMNMX.FTZ R0, R99, R0, !PT ;  /* 0x0000000063007209 */ /* 0x000fe20007810000 */
[----:B------:R-:W-:Y:S01]  /*16150*/  FMUL.FTZ R10, R2, R10 ;  /* 0x0000000a020a7220 */ /* 0x000fe20000410000 */
[----:B------:R-:W-:Y:S01]  /*16160*/  LOP3.LUT P0, RZ, R16, 0x8, RZ, 0xc0, !PT ;  /* 0x0000000810ff7812 */ /* 0x000fe2000780c0ff */
[----:B------:R-:W-:-:S01]  /*16170*/  FFMA.FTZ R121, R2, R121, -R11 ;  /* 0x0000007902797223 */ /* 0x000fc2000001080b */
[----:B------:R-:W-:Y:S01]  /*16180*/  FMNMX.FTZ R0, R102, R0, !PT ;  /* 0x0000000066007209 */ /* 0x000fe20007810000 */
[----:B------:R-:W-:Y:S01]  /*16190*/  MUFU.EX2 R120, R120 ;  /* 0x0000007800787308 */ /* 0x000fe20000000800 */
        /* <DEDUP_REMOVED lines=25> */
[----:B--2---:R-:W-:Y:S01]  /*16330*/  FFMA.FTZ R20, R10, R138, R120 ;  /* 0x0000008a0a147223 */ /* 0x004fe20000010078 */
[----:B------:R-:W-:Y:S01]  /*16340*/  FMNMX.FTZ R0, R83, R0, !PT ;  /* 0x0000000053007209 */ /* 0x000fe20007810000 */
[--C-:B------:R-:W-:Y:S01]  /*16350*/  FFMA.FTZ R109, R2, R109, -R11.reuse ;  /* 0x0000006d026d7223 */ /* 0x100fe2000001080b */
[----:B------:R-:W-:Y:S01]  /*16360*/  FSEL R62, R62, -INF , !P0 ;  /* 0xff8000003e3e7808 */ /* 0x000fe20004000000 */
[--C-:B------:R-:W-:Y:S01]  /*16370*/  FFMA.FTZ R112, R2, R112, -R11.reuse ;  /* 0x0000007002707223 */ /* 0x100fe2000001080b */
[----:B------:R-:W-:Y:S01]  /*16380*/  FMNMX.FTZ R0, R86, R0, !PT ;  /* 0x0000000056007209 */ /* 0x000fe20007810000 */
[----:B------:R-:W2:Y:S01]  /*16390*/  MUFU.EX2 R125, R125 ;  /* 0x0000007d007d7308 */ /* 0x000ea20000000800 */
[----:B------:R-:W-:Y:S01]  /*163a0*/  ISETP.GT.AND P5, PT, R13, 0x91, !P5 ;  /* 0x000000910d00780c */ /* 0x000fe20006fa4270 */
[----:B0-----:R-:W-:Y:S01]  /*163b0*/  FADD.FTZ R20, R121, R20 ;  /* 0x0000001479147221 */ /* 0x001fe20000010000 */
[----:B------:R-:W-:Y:S01]  /*163c0*/  FMNMX.FTZ R0, R87, R0, !PT ;  /* 0x0000000057007209 */ /* 0x000fe20007810000 */
[--C-:B------:R-:W-:Y:S01]  /*163d0*/  FFMA.FTZ R113, R2, R113, -R11.reuse ;  /* 0x0000007102717223 */ /* 0x100fe2000001080b */
[----:B------:R-:W-:Y:S01]  /*163e0*/  ISETP.LT.OR P4, PT, R136, 0x91, P4 ;  /* 0x000000918800780c */ /* 0x000fe20002781670 */
[--C-:B------:R-:W-:Y:S01]  /*163f0*/  FFMA.FTZ R116, R2, R116, -R11.reuse ;  /* 0x0000007402747223 */ /* 0x100fe2000001080b */
[----:B------:R-:W-:Y:S01]  /*16400*/  FMNMX.FTZ R0, R58, R0, !PT ;  /* 0x000000003a007209 */ /* 0x000fe20007810000 */
[----:B------:R-:W0:Y:S01]  /*16410*/  MUFU.EX2 R128, R128 ;  /* 0x0000008000807308 */ /* 0x000e220000000800 */
[----:B------:R-:W-:Y:S01]  /*16420*/  FSEL R63, R63, -INF , !P3 ;  /* 0xff8000003f3f7808 */ /* 0x000fe20005800000 */
[----:B-1----:R-:W-:Y:S01]  /*16430*/  FADD.FTZ R20, R124, R20 ;  /* 0x000000147c147221 */ /* 0x002fe20000010000 */
[----:B------:R-:W-:Y:S01]  /*16440*/  FMNMX.FTZ R0, R59, R0, !PT ;  /* 0x000000003b007209 */ /* 0x000fe20007810000 */
[C-C-:B------:R-:W-:Y:S01]  /*16450*/  FFMA.FTZ R117, R2.reuse, R117, -R11.reuse ;  /* 0x0000007502757223 */ /* 0x140fe2000001080b */
[----:B------:R-:W-:Y:S01]  /*16460*/  ISETP.GT.AND P6, PT, R13, 0x98, !P6 ;  /* 0x000000980d00780c */ /* 0x000fe200077c4270 */
[--C-:B------:R-:W-:Y:S01]  /*16470*/  FFMA.FTZ R88, R2, R88, -R11.reuse ;  /* 0x0000005802587223 */ /* 0x100fe2000001080b */
[----:B------:R-:W-:Y:S01]  /*16480*/  FMNMX.FTZ R0, R62, R0, !PT ;  /* 0x000000003e007209 */ /* 0x000fe20007810000 */
[----:B------:R-:W1:Y:S01]  /*16490*/  MUFU.EX2 R129, R129 ;  /* 0x0000008100817308 */ /* 0x000e620000000800 */
[----:B------:R-:W-:Y:S01]  /*164a0*/  ISETP.LT.OR P5, PT, R136, 0x92, P5 ;  /* 0x000000928800780c */ /* 0x000fe20002fa1670 */
[----:B--2---:R-:W-:Y:S01]  /*164b0*/  FADD.FTZ R20, R125, R20 ;  /* 0x000000147d147221 */ /* 0x004fe20000010000 */
[----:B------:R-:W-:Y:S01]  /*164c0*/  FSEL R66, R66, -INF , !P4 ;  /* 0xff80000042427808 */ /* 0x000fe20006000000 */
[C-C-:B------:R-:W-:Y:S01]  /*164d0*/  FFMA.FTZ R89, R2.reuse, R89, -R11.reuse ;  /* 0x0000005902597223 */ /* 0x140fe2000001080b */
[----:B------:R-:W-:Y:S01]  /*164e0*/  FMNMX.FTZ R0, R63, R0, !PT ;  /* 0x000000003f007209 */ /* 0x000fe20007810000 */
[--C-:B------:R-:W-:Y:S01]  /*164f0*/  FFMA.FTZ R92, R2, R92, -R11.reuse ;  /* 0x0000005c025c7223 */ /* 0x100fe2000001080b */
[----:B------:R-:W-:Y:S01]  /*16500*/  ISETP.LT.OR P6, PT, R136, 0x99, P6 ;  /* 0x000000998800780c */ /* 0x000fe200037c1670 */
[----:B------:R-:W2:Y:S01]  /*16510*/  MUFU.EX2 R132, R132 ;  /* 0x0000008400847308 */ /* 0x000ea20000000800 */
[----:B------:R-:W-:Y:S01]  /*16520*/  FSEL R67, R67, -INF , !P5 ;  /* 0xff80000043437808 */ /* 0x000fe20006800000 */
[----:B0-----:R-:W-:Y:S01]  /*16530*/  FADD.FTZ R20, R128, R20 ;  /* 0x0000001480147221 */ /* 0x001fe20000010000 */
[----:B------:R-:W-:Y:S01]  /*16540*/  FMNMX.FTZ R0, R66, R0, !PT ;  /* 0x0000000042007209 */ /* 0x000fe20007810000 */
[--C-:B------:R-:W-:Y:S01]  /*16550*/  FFMA.FTZ R93, R2, R93, -R11.reuse ;  /* 0x0000005d025d7223 */ /* 0x100fe2000001080b */
[----:B------:R-:W-:Y:S01]  /*16560*/  ISETP.LT.OR P1, PT, R136, 0x9a, P1 ;  /* 0x0000009a8800780c */ /* 0x000fe20000f21670 */
[--C-:B------:R-:W-:Y:S01]  /*16570*/  FFMA.FTZ R96, R2, R96, -R11.reuse ;  /* 0x0000006002607223 */ /* 0x100fe2000001080b */
[----:B------:R-:W-:Y:S01]  /*16580*/  FSEL R70, R70, -INF , !P6 ;  /* 0xff80000046467808 */ /* 0x000fe20007000000 */
[----:B------:R-:W0:Y:S01]  /*16590*/  MUFU.EX2 R133, R133 ;  /* 0x0000008500857308 */ /* 0x000e220000000800 */
[----:B------:R-:W-:Y:S01]  /*165a0*/  FMNMX.FTZ R0, R67, R0, !PT ;  /* 0x0000000043007209 */ /* 0x000fe20007810000 */
[----:B-1----:R-:W-:Y:S01]  /*165b0*/  FADD.FTZ R20, R129, R20 ;  /* 0x0000001481147221 */ /* 0x002fe20000010000 */
[----:B------:R-:W-:Y:S01]  /*165c0*/  FSEL R71, R71, -INF , !P1 ;  /* 0xff80000047477808 */ /* 0x000fe20004800000 */
[--C-:B------:R-:W-:Y:S01]  /*165d0*/  FFMA.FTZ R97, R2, R97, -R11.reuse ;  /* 0x0000006102617223 */ /* 0x100fe2000001080b */
[----:B------:R-:W-:Y:S01]  /*165e0*/  FMNMX.FTZ R0, R70, R0, !PT ;  /* 0x0000000046007209 */ /* 0x000fe20007810000 */
[C-C-:B------:R-:W-:Y:S01]  /*165f0*/  FFMA.FTZ R100, R2.reuse, R100, -R11.reuse ;  /* 0x0000006402647223 */ /* 0x140fe2000001080b */
[----:B------:R-:W-:-:S01]  /*16600*/  FFMA.FTZ R101, R2, R101, -R11 ;  /* 0x0000006502657223 */ /* 0x000fc2000001080b */
[----:B------:R-:W1:Y:S01]  /*16610*/  MUFU.EX2 R104, R104 ;  /* 0x0000006800687308 */ /* 0x000e620000000800 */
[----:B------:R-:W-:Y:S01]  /*16620*/  FMNMX.FTZ R0, R71, R0, !PT ;  /* 0x0000000047007209 */ /* 0x000fe20007810000 */
[----:B--2---:R-:W-:Y:S01]  /*16630*/  FADD.FTZ R20, R132, R20 ;  /* 0x0000001484147221 */ /* 0x004fe20000010000 */
[----:B------:R-:W-:-:S01]  /*16640*/  FFMA.FTZ R72, R2, R72, -R11 ;  /* 0x0000004802487223 */ /* 0x000fc2000001080b */
[C-C-:B------:R-:W-:Y:S01]  /*16650*/  FFMA.FTZ R73, R2.reuse, R73, -R11.reuse ;  /* 0x0000004902497223 */ /* 0x140fe2000001080b */
[----:B------:R-:W-:-:S01]  /*16660*/  FFMA.FTZ R76, R2, R76, -R11 ;  /* 0x0000004c024c7223 */ /* 0x000fc2000001080b */
[----:B------:R-:W2:Y:S01]  /*16670*/  SHFL.BFLY PT, R12, R0, 0x2, 0x1f ;  /* 0x0c401f00000c7f89 */ /* 0x000ea200000e0000 */
[----:B------:R-:W-:-:S01]  /*16680*/  FFMA.FTZ R77, R2, R77, -R11 ;  /* 0x0000004d024d7223 */ /* 0x000fc2000001080b */
[----:B------:R-:W4:Y:S01]  /*16690*/  MUFU.EX2 R105, R105 ;  /* 0x0000006900697308 */ /* 0x000f220000000800 */
        /* <DEDUP_REMOVED lines=16> */
[----:B----4-:R-:W-:-:S01]  /*167a0*/  FADD.FTZ R20, R105, R20 ;  /* 0x0000001469147221 */ /* 0x010fc20000010000 */
[----:B------:R-:W-:-:S02]  /*167b0*/  LOP3.LUT P0, RZ, R17, 0x20, RZ, 0xc0, !PT ;  /* 0x0000002011ff7812 */ /* 0x000fc4000780c0ff */
[----:B--2---:R-:W-:-:S04]  /*167c0*/  FMNMX.FTZ R0, R0, R12, !PT ;  /* 0x0000000c00007209 */ /* 0x004fc80007810000 */
[----:B------:R-:W2:Y:S01]  /*167d0*/  MUFU.EX2 R112, R112 ;  /* 0x0000007000707308 */ /* 0x000ea20000000800 */
[----:B0-----:R-:W-:-:S01]  /*167e0*/  FADD.FTZ R20, R108, R20 ;  /* 0x000000146c147221 */ /* 0x001fc20000010000 */
[----:B------:R-:W0:Y:S06]  /*167f0*/  SHFL.BFLY PT, R12, R0, 0x1, 0x1f ;  /* 0x0c201f00000c7f89 */ /* 0x000e2c00000e0000 */
[----:B------:R-:W4:Y:S01]  /*16800*/  MUFU.EX2 R113, R113 ;  /* 0x0000007100717308 */ /* 0x000f220000000800 */
[----:B-1----:R-:W-:-:S07]  /*16810*/  FADD.FTZ R20, R109, R20 ;  /* 0x000000146d147221 */ /* 0x002fce0000010000 */
[----:B------:R-:W1:Y:S01]  /*16820*/  MUFU.EX2 R116, R116 ;  /* 0x0000007400747308 */ /* 0x000e620000000800 */
[----:B--2---:R-:W-:-:S07]  /*16830*/  FADD.FTZ R20, R112, R20 ;  /* 0x0000001470147221 */ /* 0x004fce0000010000 */
[----:B------:R-:W2:Y:S01]  /*16840*/  MUFU.EX2 R117, R117 ;  /* 0x0000007500757308 */ /* 0x000ea20000000800 */
[----:B----4-:R-:W-:-:S01]  /*16850*/  FADD.FTZ R20, R113, R20 ;  /* 0x0000001471147221 */ /* 0x010fc20000010000 */
[----:B0-----:R-:W-:-:S04]  /*16860*/  FMNMX.FTZ R0, R0, R12, !PT ;  /* 0x0000000c00007209 */ /* 0x001fc80007810000 */
[----:B------:R-:W-:Y:S01]  /*16870*/  FSETP.NEU.FTZ.AND P1, PT, R0, -INF , PT ;  /* 0xff8000000000780b */ /* 0x000fe20003f3d000 */
[----:B------:R-:W-:-:S01]  /*16880*/  FFMA.FTZ R13, R2, R0, -8 ;  /* 0xc1000000020d7423 */ /* 0x000fc20000010000 */
[----:B------:R-:W0:Y:S01]  /*16890*/  MUFU.EX2 R88, R88 ;  /* 0x0000005800587308 */ /* 0x000e220000000800 */
[----:B-1----:R-:W-:-:S01]  /*168a0*/  FADD.FTZ R20, R116, R20 ;  /* 0x0000001474147221 */ /* 0x002fc20000010000 */
[----:B------:R-:W-:Y:S02]  /*168b0*/  FSEL R12, R0, RZ, P1 ;  /* 0x000000ff000c7208 */ /* 0x000fe40000800000 */
[----:B------:R-:W-:-:S03]  /*168c0*/  FSEL R13, R13, RZ, P1 ;  /* 0x000000ff0d0d7208 */ /* 0x000fc60000800000 */
        /* <DEDUP_REMOVED lines=27> */
[----:B--2---:R-:W-:Y:S01]  /*16a80*/  FADD.FTZ R20, R117, R20 ;  /* 0x0000001475147221 */ /* 0x004fe20000010000 */
[----:B------:R-:W-:-:S01]  /*16a90*/  FFMA.FTZ R99, R2, R99, -R13 ;  /* 0x0000006302637223 */ /* 0x000fc2000001080d */
[C-C-:B------:R-:W-:Y:S01]  /*16aa0*/  FFMA.FTZ R102, R2.reuse, R102, -R13.reuse ;  /* 0x0000006602667223 */ /* 0x140fe2000001080d */
[----:B------:R-:W-:-:S01]  /*16ab0*/  FFMA.FTZ R103, R2, R103, -R13 ;  /* 0x0000006702677223 */ /* 0x000fc2000001080d */
[----:B0-----:R-:W-:Y:S01]  /*16ac0*/  FADD.FTZ R20, R88, R20 ;  /* 0x0000001458147221 */ /* 0x001fe20000010000 */
[----:B------:R-:W-:-:S01]  /*16ad0*/  FFMA.FTZ R74, R2, R74, -R13 ;  /* 0x0000004a024a7223 */ /* 0x000fc2000001080d */
[----:B------:R-:W0:Y:S01]  /*16ae0*/  MUFU.EX2 R126, R126 ;  /* 0x0000007e007e7308 */ /* 0x000e220000000800 */
[----:B---3--:R-:W-:-:S01]  /*16af0*/  FFMA.FTZ R21, R12, R137, R122 ;  /* 0x000000890c157223 */ /* 0x008fc2000001007a */
[----:B------:R-:W-:Y:S01]  /*16b00*/  FADD.FTZ R20, R89, R20 ;  /* 0x0000001459147221 */ /* 0x000fe20000010000 */
        /* <DEDUP_REMOVED lines=18> */
[----:B------:R-:W-:-:S03]  /*16c30*/  FFMA.FTZ R13, R2, R71, -R13 ;  /* 0x00000047020d7223 */ /* 0x000fc6000001080d */
        /* <DEDUP_REMOVED lines=115> */
[----:B-1----:R-:W-:-:S05]  /*17370*/  FADD.FTZ R20, R13, R21 ;  /* 0x000000150d147221 */ /* 0x002fca0000010000 */
[----:B------:R0:W-:Y:S04]  /*17380*/  STL [R1+0x4], R20 ;  /* 0x0000041401007387 */ /* 0x0001e80000100800 */
[----:B------:R0:W-:Y:S01]  /*17390*/  STL [R1+0x8], R69 ;  /* 0x0000084501007387 */ /* 0x0001e20000100800 */
[----:B------:R-:W-:Y:S05]  /*173a0*/  @!P0 BRA `(.L_x_11410) ;  /* 0x0000000000048947 */ /* 0x000fea0003800000 */
[----:B------:R-:W-:Y:S01]  /*173b0*/  BPT.TRAP 0x1 ;  /* 0x000000040000795c */ /* 0x000fe20000300000 */
.L_x_11410:
[----:B0-----:R-:W2:Y:S01]  /*173c0*/  LDL R20, [R1+0x40] ;  /* 0x0000400001147983 */ /* 0x001ea20000100800 */
        /* <DEDUP_REMOVED lines=79> */
[C---:B--2---:R-:W-:Y:S01]  /*178c0*/  ISETP.GT.AND P1, PT, R8.reuse, R20, PT ;  /* 0x000000140800720c */ /* 0x044fe20003f24270 */
[----:B------:R-:W-:Y:S02]  /*178d0*/  VIADD R8, R8, 0xffffffff ;  /* 0xffffffff08087836 */ /* 0x000fe40000000000 */
[----:B------:R-:W-:-:S10]  /*178e0*/  IMAD.MOV.U32 R20, RZ, RZ, R3 ;  /* 0x000000ffff147224 */ /* 0x000fd400078e0003 */
[----:B---3--:R-:W-:Y:S05]  /*178f0*/  @P1 BRA `(.L_x_11411) ;  /* 0xffffffbc005c1947 */ /* 0x008fea000383ffff */
.L_x_11391:
[----:B------:R-:W-:Y:S05]  /*17900*/  BSYNC B0 ;  /* 0x0000000000007941 */ /* 0x000fea0003800000 */
.L_x_11390:
[----:B------:R-:W-:Y:S06]  /*17910*/  BAR.ARV 0x8, 0x1a0 ;  /* 0x0206800000007b1d */ /* 0x000fec0000002000 */
[----:B------:R-:W-:Y:S05]  /*17920*/  @!P0 BRA `(.L_x_11412) ;  /* 0x0000000000048947 */ /* 0x000fea0003800000 */
[----:B------:R-:W-:Y:S01]  /*17930*/  BPT.TRAP 0x1 ;  /* 0x000000040000795c */ /* 0x000fe20000300000 */
.L_x_11412:
[----:B------:R-:W-:Y:S01]  /*17940*/  IMAD R13, R19, 0x8, R18 ;  /* 0x00000008130d7824 */ /* 0x000fe200078e0212 */
[----:B------:R-:W-:-:S04]  /*17950*/  SHF.L.U32 R4, R156, 0x1f, RZ ;  /* 0x0000001f9c047819 */ /* 0x000fc800000006ff */
[----:B------:R2:W3:Y:S01]  /*17960*/  SYNCS.PHASECHK.TRANS64.TRYWAIT P1, [R13+URZ+0x13250], R4 ;  /* 0x013250040d0075a7 */ /* 0x0004e2000802017f */
[----:B------:R-:W-:Y:S05]  /*17970*/  @!P0 BRA `(.L_x_11413) ;  /* 0x0000000000048947 */ /* 0x000fea0003800000 */
[----:B------:R-:W-:Y:S01]  /*17980*/  BPT.TRAP 0x1 ;  /* 0x000000040000795c */ /* 0x000fe20000300000 */
.L_x_11413:
[----:B------:R-:W-:Y:S04]  /*17990*/  BSSY B0, `(.L_x_11414) ;  /* 0x0000004000007945 */ /* 0x000fe80003800000 */
[----:B---3--:R-:W-:Y:S05]  /*179a0*/  @P1 BRA `(.L_x_11415) ;  /* 0x0000000000081947 */ /* 0x008fea0003800000 */
[----:B------:R-:W3:Y:S02]  /*179b0*/  SYNCS.PHASECHK.TRANS64.TRYWAIT P1, [R13+URZ+0x13250], R4 ;  /* 0x013250040d0075a7 */ /* 0x000ee4000802017f */
[----:B---3--:R-:W-:Y:S05]  /*179c0*/  @!P1 BRA `(.L_x_11416) ;  /* 0x0000008800949947 */ /* 0x008fea0003800000 */
.L_x_11415:
[----:B------:R-:W-:Y:S05]  /*179d0*/  BSYNC B0 ;  /* 0x0000000000007941 */ /* 0x000fea0003800000 */
.L_x_11414:
[----:B------:R-:W4:Y:S01]  /*179e0*/  LDL.LU R20, [R1+0x3c] ;  /* 0x00003c0001147983 */ /* 0x000f220000300800 */
[----:B------:R-:W-:-:S03]  /*179f0*/  ULDC.64 UR4, c[0x0][0x9a0] ;  /* 0x0002680000047ab9 */ /* 0x000fc60000000a00 */
[----:B0-----:R-:W5:Y:S04]  /*17a00*/  LDL.LU R15, [R1+0x68] ;  /* 0x00006800010f7983 */ /* 0x001f680000300800 */
[----:B------:R-:W5:Y:S01]  /*17a10*/  LDL.LU R14, [R1+0x8] ;  /* 0x00000800010e7983 */ /* 0x000f620000300800 */
[----:B------:R-:W-:-:S03]  /*17a20*/  VIADD R18, R18, 0x1000 ;  /* 0x0000100012127836 */ /* 0x000fc60000000000 */
[----:B-1----:R-:W5:Y:S01]  /*17a30*/  LDL.LU R12, [R1+0x4] ;  /* 0x00000400010c7983 */ /* 0x002f620000300800 */
[----:B------:R-:W-:Y:S01]  /*17a40*/  IMAD.MOV.U32 R5, RZ, RZ, -0x3ffffff0 ;  /* 0xc0000010ff057424 */ /* 0x000fe200078e00ff */
[----:B------:R-:W-:Y:S01]  /*17a50*/  SHF.R.U32.HI R18, RZ, 0x4, R18 ;  /* 0x00000004ff127819 */ /* 0x000fe20000011612 */
[----:B------:R-:W-:Y:S01]  /*17a60*/  WARPGROUP.ARRIVE ;  /* 0x00000000000079c5 */ /* 0x000fe20000000000 */
[----:B------:R-:W-:Y:S02]  /*17a70*/  ISETP.NE.U32.AND P1, PT, RZ, UR4, PT ;  /* 0x00000004ff007c0c */ /* 0x000fe4000bf25070 */
[----:B------:R-:W-:Y:S02]  /*17a80*/  LOP3.LUT R18, R18, 0x3fff, RZ, 0xc0, !PT ;  /* 0x00003fff12127812 */ /* 0x000fe400078ec0ff */
[----:B------:R-:W-:Y:S02]  /*17a90*/  R2UR UR7, R5 ;  /* 0x00000000050772ca */ /* 0x000fe400000e0000 */
[----:B------:R-:W-:-:S02]  /*17aa0*/  LOP3.LUT R18, R18, 0x10000, RZ, 0xfc, !PT ;  /* 0x0001000012127812 */ /* 0x000fc400078efcff */
[----:B------:R-:W-:-:S03]  /*17ab0*/  ISETP.NE.AND.EX P1, PT, RZ, UR5, PT, P1 ;  /* 0x00000005ff007c0c */ /* 0x000fc6000bf25310 */
[----:B--23--:R-:W-:-:S05]  /*17ac0*/  IMAD R4, R19, 0x280, R18 ;  /* 0x0000028013047824 */ /* 0x00cfca00078e0212 */
[----:B------:R-:W-:-:S05]  /*17ad0*/  R2UR UR6, R4 ;  /* 0x00000000040672ca */ /* 0x000fca00000e0000 */
[----:B------:R-:W0:Y:S08]  /*17ae0*/  @P1 LDC.64 R8, c[0x0][0x9c8] ;  /* 0x00027200ff081b82 */ /* 0x000e300000000a00 */
[----:B------:R-:W-:Y:S01]  /*17af0*/  QGMMA.64x64x32.F32.E4M3.E4M3 R24, R152, gdesc[UR4], R24, gsb0 ;  /* 0x00e0000498187df3 */ /* 0x000fe20008000818 */
[----:B------:R-:W1:Y:S02]  /*17b00*/  @P1 LDC.64 R10, c[0x0][0x9d0] ;  /* 0x00027400ff0a1b82 */ /* 0x000e640000000a00 */
[----:B------:R-:W-:-:S02]  /*17b10*/  WARPGROUP.DEPBAR.LE gsb0, 0x0 ;  /* 0x00008000000079c5 */ /* 0x000fc40000010000 */
[----:B------:R-:W-:Y:S01]  /*17b20*/  WARPGROUP.ARRIVE ;  /* 0x00000000000079c5 */ /* 0x000fe20000000000 */
[----:B----4-:R-:W-:Y:S02]  /*17b30*/  @P1 SHF.R.S32.HI R7, RZ, 0x1f, R20 ;  /* 0x0000001fff071819 */ /* 0x010fe40000011414 */
[----:B-----5:R-:W-:-:S03]  /*17b40*/  @P1 SHF.R.S32.HI R5, RZ, 0x1f, R15 ;  /* 0x0000001fff051819 */ /* 0x020fc6000001140f */
[----:B0-----:R-:W-:-:S04]  /*17b50*/  @P1 IMAD R6, R7, R8, RZ ;  /* 0x0000000807061224 */ /* 0x001fc800078e02ff */
[C---:B------:R-:W-:Y:S02]  /*17b60*/  @P1 IMAD R9, R20.reuse, R9, R6 ;  /* 0x0000000914091224 */ /* 0x040fe400078e0206 */
[----:B------:R-:W-:-:S04]  /*17b70*/  @P1 IMAD.WIDE.U32 R6, R20, R8, RZ ;  /* 0x0000000814061225 */ /* 0x000fc800078e00ff */
[-C--:B-1----:R-:W-:Y:S02]  /*17b80*/  @P1 IMAD R8, R5, R10.reuse, RZ ;  /* 0x0000000a05081224 */ /* 0x082fe400078e02ff */
[----:B------:R-:W-:Y:S02]  /*17b90*/  @P1 IMAD.IADD R7, R7, 0x1, R9 ;  /* 0x0000000107071824 */ /* 0x000fe400078e0209 */
[C---:B------:R-:W-:Y:S02]  /*17ba0*/  @P1 IMAD R5, R15.reuse, R11, R8 ;  /* 0x0000000b0f051224 */ /* 0x040fe400078e0208 */
[----:B------:R-:W-:-:S04]  /*17bb0*/  @P1 IMAD.WIDE.U32 R6, R15, R10, R6 ;  /* 0x0000000a0f061225 */ /* 0x000fc800078e0006 */
[----:B------:R-:W-:Y:S01]  /*17bc0*/  @P1 IMAD.IADD R5, R7, 0x1, R5 ;  /* 0x0000000107051824 */ /* 0x000fe200078e0205 */
[C---:B------:R-:W-:Y:S01]  /*17bd0*/  @P1 LEA R8, P2, R6.reuse, UR4, 0x2 ;  /* 0x0000000406081c11 */ /* 0x040fe2000f8410ff */
[----:B------:R-:W-:Y:S02]  /*17be0*/  IMAD.MOV.U32 R10, RZ, RZ, 0x3f800000 ;  /* 0x3f800000ff0a7424 */ /* 0x000fe400078e00ff */
[----:B------:R-:W-:Y:S01]  /*17bf0*/  IMAD.MOV.U32 R7, RZ, RZ, -0x3ffffff0 ;  /* 0xc0000010ff077424 */ /* 0x000fe200078e00ff */
[----:B------:R-:W-:Y:S01]  /*17c00*/  @P1 LEA.HI.X R9, R6, UR5, R5, 0x2, P2 ;  /* 0x0000000506091c11 */ /* 0x000fe200090f1405 */
[----:B------:R-:W-:-:S03]  /*17c10*/  VIADD R6, R4, 0x80 ;  /* 0x0000008004067836 */ /* 0x000fc60000000000 */
[----:B------:R-:W-:Y:S01]  /*17c20*/  R2UR UR7, R7 ;  /* 0x00000000070772ca */ /* 0x000fe200000e0000 */
[----:B------:R0:W2:Y:S01]  /*17c30*/  @P1 LDG.E R10, desc[UR40][R8.64] ;  /* 0x00000028080a1981 */ /* 0x0000a2000c1e1900 */
[----:B------:R-:W-:Y:S01]  /*17c40*/  R2UR UR6, R6 ;  /* 0x00000000060672ca */ /* 0x000fe200000e0000 */
[----:B------:R-:W-:Y:S02]  /*17c50*/  VIADD R6, R4, 0x100 ;  /* 0x0000010004067836 */ /* 0x000fe40000000000 */
[----:B------:R-:W-:Y:S01]  /*17c60*/  IMAD.MOV.U32 R7, RZ, RZ, -0x3ffffff0 ;  /* 0xc0000010ff077424 */ /* 0x000fe200078e00ff */
[----:B------:R-:W-:Y:S01]  /*17c70*/  SHFL.BFLY PT, R5, R14, 0x2, 0x1f ;  /* 0x0c401f000e057f89 */ /* 0x000fe200000e0000 */
[----:B------:R-:W-:Y:S02]  /*17c80*/  IMAD.MOV.U32 R20, RZ, RZ, -0x800000 ;  /* 0xff800000ff147424 */ /* 0x000fe400078e00ff */
[----:B------:R-:W-:Y:S01]  /*17c90*/  IMAD.MOV.U32 R21, RZ, RZ, -0x800000 ;  /* 0xff800000ff157424 */ /* 0x000fe200078e00ff */
[----:B0-----:R-:W0:Y:S01]  /*17ca0*/  SHFL.BFLY PT, R8, R12, 0x2, 0x1f ;  /* 0x0c401f000c087f89 */ /* 0x001e2200000e0000 */
[----:B------:R-:W-:-:S04]  /*17cb0*/  IMAD.MOV.U32 R9, RZ, RZ, RZ ;  /* 0x000000ffff097224 */ /* 0x000fc800078e00ff */
[----:B------:R-:W-:Y:S01]  /*17cc0*/  QGMMA.64x64x32.F32.E4M3.E4M3 R24, R148, gdesc[UR4], R24, gsb0 ;  /* 0x00e0000494187df3 */ /* 0x000fe20008000818 */
[----:B------:R-:W-:Y:S01]  /*17cd0*/  R2UR UR6, R6 ;  /* 0x00000000060672ca */ /* 0x000fe200000e0000 */
[C---:B------:R-:W-:Y:S01]  /*17ce0*/  VIADD R6, R4.reuse, 0x180 ;  /* 0x0000018004067836 */ /* 0x040fe20000000000 */
[----:B------:R-:W-:Y:S01]  /*17cf0*/  R2UR UR7, R7 ;  /* 0x00000000070772ca */ /* 0x000fe200000e0000 */
[----:B------:R-:W-:Y:S02]  /*17d00*/  IMAD.MOV.U32 R7, RZ, RZ, -0x3ffffff0 ;  /* 0xc0000010ff077424 */ /* 0x000fe400078e00ff */
[----:B------:R-:W-:Y:S02]  /*17d10*/  VIADD R4, R4, 0x200 ;  /* 0x0000020004047836 */ /* 0x000fe40000000000 */
[----:B0-----:R-:W-:-:S01]  /*17d20*/  FADD.FTZ R8, R8, R12 ;  /* 0x0000000c08087221 */ /* 0x001fc20000010000 */
[----:B------:R-:W-:Y:S02]  /*17d30*/  WARPGROUP.DEPBAR.LE gsb0, 0x0 ;  /* 0x00008000000079c5 */ /* 0x000fe40000010000 */
[----:B------:R-:W-:-:S06]  /*17d40*/  WARPGROUP.ARRIVE ;  /* 0x00000000000079c5 */ /* 0x000fcc0000000000 */
[----:B------:R-:W-:Y:S01]  /*17d50*/  QGMMA.64x64x32.F32.E4M3.E4M3 R24, R144, gdesc[UR4], R24, gsb0 ;  /* 0x00e0000490187df3 */ /* 0x000fe20008000818 */
[----:B------:R-:W-:Y:S01]  /*17d60*/  R2UR UR6, R6 ;  /* 0x00000000060672ca */ /* 0x000fe200000e0000 */
[----:B------:R-:W-:Y:S01]  /*17d70*/  FADD.FTZ R6, R5, R14 ;  /* 0x0000000e05067221 */ /* 0x000fe20000010000 */
[----:B------:R-:W-:Y:S01]  /*17d80*/  R2UR UR7, R7 ;  /* 0x00000000070772ca */ /* 0x000fe200000e0000 */
[----:B------:R-:W-:-:S03]  /*17d90*/  IMAD.MOV.U32 R5, RZ, RZ, -0x3ffffff0 ;  /* 0xc0000010ff057424 */ /* 0x000fc600078e00ff */
[----:B------:R-:W0:Y:S02]  /*17da0*/  SHFL.BFLY PT, R7, R6, 0x1, 0x1f ;  /* 0x0c201f0006077f89 */ /* 0x000e2400000e0000 */
[----:B0-----:R-:W-:-:S04]  /*17db0*/  FADD.FTZ R7, R6, R7 ;  /* 0x0000000706077221 */ /* 0x001fc80000010000 */
[C---:B------:R-:W-:Y:S01]  /*17dc0*/  FMUL.FTZ R14, R7.reuse, 0.00390625 ;  /* 0x3b800000070e7820 */ /* 0x040fe20000410000 */
[----:B------:R-:W-:-:S04]  /*17dd0*/  FSETP.NE.FTZ.AND P1, PT, R7, RZ, PT ;  /* 0x000000ff0700720b */ /* 0x000fc80003f35000 */
[----:B------:R-:W-:-:S13]  /*17de0*/  FSETP.NE.FTZ.AND P2, PT, R14, RZ, PT ;  /* 0x000000ff0e00720b */ /* 0x000fda0003f55000 */
[----:B------:R-:W0:Y:S01]  /*17df0*/  @P2 MUFU.LG2 R6, R14 ;  /* 0x0000000e00062308 */ /* 0x000e220000000c00 */
[----:B------:R-:W-:Y:S02]  /*17e00*/  WARPGROUP.DEPBAR.LE gsb0, 0x0 ;  /* 0x00008000000079c5 */ /* 0x000fe40000010000 */
[----:B------:R-:W-:-:S06]  /*17e10*/  WARPGROUP.ARRIVE ;  /* 0x00000000000079c5 */ /* 0x000fcc0000000000 */
[----:B------:R-:W-:Y:S01]  /*17e20*/  QGMMA.64x64x32.F32.E4M3.E4M3 R24, R140, gdesc[UR4], R24, gsb0 ;  /* 0x00e000048c187df3 */ /* 0x000fe20008000818 */
[----:B------:R-:W-:Y:S01]  /*17e30*/  R2UR UR6, R4 ;  /* 0x00000000040672ca */ /* 0x000fe200000e0000 */
[----:B------:R-:W-:Y:S01]  /*17e40*/  @P2 FMUL.FTZ R4, R2, 0.69314718246459960938 ;  /* 0x3f31721802042820 */ /* 0x000fe20000410000 */
[----:B------:R-:W-:Y:S02]  /*17e50*/  R2UR UR7, R5 ;  /* 0x00000000050772ca */ /* 0x000fe400000e0000 */
[----:B------:R-:W1:Y:S02]  /*17e60*/  SHFL.BFLY PT, R5, R8, 0x1, 0x1f ;  /* 0x0c201f0008057f89 */ /* 0x000e6400000e0000 */
[----:B-1----:R-:W-:-:S01]  /*17e70*/  FADD.FTZ R12, R8, R5 ;  /* 0x00000005080c7221 */ /* 0x002fc20000010000 */
[----:B------:R-:W-:-:S03]  /*17e80*/  IMAD.MOV.U32 R5, RZ, RZ, RZ ;  /* 0x000000ffff057224 */ /* 0x000fc600078e00ff */
[----:B------:R-:W-:-:S03]  /*17e90*/  FMUL.FTZ R15, R12, 0.00390625 ;  /* 0x3b8000000c0f7820 */ /* 0x000fc60000410000 */
[----:B------:R0:W-:Y:S01]  /*17ea0*/  @P1 MUFU.RCP R5, R7 ;  /* 0x0000000700051308 */ /* 0x0001e20000001000 */
[----:B------:R-:W-:Y:S02]  /*17eb0*/  FSETP.NE.FTZ.AND P1, PT, R12, RZ, PT ;  /* 0x000000ff0c00720b */ /* 0x000fe40003f35000 */
[----:B------:R-:W-:Y:S01]  /*17ec0*/  FSETP.NE.FTZ.AND P3, PT, R15, RZ, PT ;  /* 0x000000ff0f00720b */ /* 0x000fe20003f75000 */
[----:B0-----:R-:W-:-:S04]  /*17ed0*/  @P2 FMUL.FTZ R7, R6, 0.69314718246459960938 ;  /* 0x3f31721806072820 */ /* 0x001fc80000410000 */
[----:B------:R-:W-:-:S06]  /*17ee0*/  @P2 FFMA.FTZ R21, R4, R3, R7 ;  /* 0x0000000304152223 */ /* 0x000fcc0000010007 */
[----:B------:R-:W-:Y:S02]  /*17ef0*/  @P1 MUFU.RCP R9, R12 ;  /* 0x0000000c00091308 */ /* 0x000fe40000001000 */
[----:B------:R-:W-:-:S06]  /*17f00*/  @P3 FMUL.FTZ R2, R2, 0.69314718246459960938 ;  /* 0x3f31721802023820 */ /* 0x000fcc0000410000 */
[----:B------:R-:W0:Y:S02]  /*17f10*/  @P3 MUFU.LG2 R8, R15 ;  /* 0x0000000f00083308 */ /* 0x000e240000000c00 */
[----:B0-----:R-:W-:Y:S01]  /*17f20*/  @P3 FMUL.FTZ R11, R8, 0.69314718246459960938 ;  /* 0x3f317218080b3820 */ /* 0x001fe20000410000 */
[----:B------:R-:W-:Y:S02]  /*17f30*/  WARPGROUP.DEPBAR.LE gsb0, 0x0 ;  /* 0x00008000000079c5 */ /* 0x000fe40000010000 */
[----:B------:R-:W-:Y:S01]  /*17f40*/  WARPGROUP.ARRIVE ;  /* 0x00000000000079c5 */ /* 0x000fe20000000000 */
[----:B------:R-:W-:-:S05]  /*17f50*/  @P3 FFMA.FTZ R20, R2, R0, R11 ;  /* 0x0000000002143223 */ /* 0x000fca000001000b */
[----:B------:R-:W-:Y:S01]  /*17f60*/  QGMMA.64x64x32.F32.E4M3.E4M3 R24, R136, gdesc[UR4], R24, gsb0 ;  /* 0x00e0000488187df3 */ /* 0x000fe20008000818 */
[-C--:B--2---:R-:W-:Y:S01]  /*17f70*/  FMUL.FTZ R5, R5, R10.reuse ;  /* 0x0000000a05057220 */ /* 0x084fe20000410000 */
[----:B------:R-:W-:Y:S01]  /*17f80*/  FMUL.FTZ R2, R9, R10 ;  /* 0x0000000a09027220 */ /* 0x000fe20000410000 */
[----:B------:R-:W-:Y:S02]  /*17f90*/  WARPGROUP.DEPBAR.LE gsb0, 0x0 ;  /* 0x00008000000079c5 */ /* 0x000fe40000010000 */
[----:B------:R-:W-:Y:S05]  /*17fa0*/  @!P0 BRA `(.L_x_11417) ;  /* 0x0000000000048947 */ /* 0x000fea0003800000 */
[----:B------:R-:W-:Y:S01]  /*17fb0*/  BPT.TRAP 0x1 ;  /* 0x000000040000795c */ /* 0x000fe20000300000 */
.L_x_11417:
[----:B------:R-:W2:Y:S01]  /*17fc0*/  LDL.LU R3, [R1+0x40] ;  /* 0x0000400001037983 */ /* 0x000ea20000300800 */
[----:B------:R-:W-:Y:S02]  /*17fd0*/  VIADD R0, R13, 0x13260 ;  /* 0x000132600d007836 */ /* 0x000fe40000000000 */
[-C--:B------:R-:W-:Y:S01]  /*17fe0*/  FMUL.FTZ R58, R24, R5.reuse ;  /* 0x00000005183a7220 */ /* 0x080fe20000410000 */
[----:B------:R-:W-:Y:S01]  /*17ff0*/  FMUL.FTZ R56, R25, R5 ;  /* 0x0000000519387220 */ /* 0x000fe20000410000 */
[----:B------:R-:W3:Y:S01]  /*18000*/  LDL.LU R4, [R1+0x60] ;  /* 0x0000600001047983 */ /* 0x000ee20000300800 */
        /* <DEDUP_REMOVED lines=34> */
[----:B--2---:R-:W-:Y:S01]  /*18230*/  PRMT R0, R3, 0x654, R0 ;  /* 0x0000065403007816 */ /* 0x004fe20000000000 */
[----:B---3--:R-:W-:-:S03]  /*18240*/  VIADD R4, R4, 0x1 ;  /* 0x0000000104047836 */ /* 0x008fc60000000000 */
[----:B------:R0:W-:Y:S02]  /*18250*/  SYNCS.ARRIVE.TRANS64.RED.A1T0 RZ, [R0+URZ], RZ ;  /* 0x000000ff00ff79a7 */ /* 0x0001e4000810043f */
[----:B------:R0:W-:Y:S01]  /*18260*/  STL [R1+0x60], R4 ;  /* 0x0000600401007387 */ /* 0x0001e20000100800 */
[----:B------:R-:W-:-:S04]  /*18270*/  SEL R3, RZ, 0x1, P1 ;  /* 0x00000001ff037807 */ /* 0x000fc80000800000 */
[----:B------:R-:W-:-:S07]  /*18280*/  LOP3.LUT R156, R156, R3, RZ, 0x3c, !PT ;  /* 0x000000039c9c7212 */ /* 0x000fce00078e3cff */
.L_x_11303:
[----:B------:R-:W0:Y:S08]  /*18290*/  S2UR UR4, SR_CgaCtaId ;  /* 0x00000000000479c3 */ /* 0x000e300000008800 */
[----:B------:R-:W-:Y:S01]  /*182a0*/  BAR.SYNC.DEFER_BLOCKING 0x5, 0x200 ;  /* 0x0148000000007b1d */ /* 0x000fe20000010000 */
[----:B------:R-:W-:-:S05]  /*182b0*/  MOV R18, 0x400 ;  /* 0x0000040000127802 */ /* 0x000fca0000000f00 */
[----:B------:R-:W-:Y:S01]  /*182c0*/  BSSY B0, `(.L_x_11418) ;  /* 0x00001c9000007945 */ /* 0x000fe20003800000 */
[----:B------:R-:W1:Y:S01]  /*182d0*/  S2R R48, SR_TID.X ;  /* 0x0000000000307919 */ /* 0x000e620000002100 */
[----:B0-----:R-:W-:-:S05]  /*182e0*/  IMAD.U32 R0, RZ, RZ, UR4 ;  /* 0x00000004ff007e24 */ /* 0x001fca000f8e00ff */
[----:B------:R-:W-:Y:S01]  /*182f0*/  LEA R18, R0, R18, 0x18 ;  /* 0x0000001200127211 */ /* 0x000fe200078ec0ff */
[----:B------:R0:W-:Y:S04]  /*18300*/  STL [R1+0x40], R0 ;  /* 0x0000400001007387 */ /* 0x0001e80000100800 */
[----:B------:R-:W2:Y:S01]  /*18310*/  LDS.128 R60, [R18+0x132d0] ;  /* 0x0132d000123c7984 */ /* 0x000ea20000000c00 */
[----:B-1----:R-:W-:-:S05]  /*18320*/  VIADD R3, R48, 0xffffff80 ;  /* 0xffffff8030037836 */ /* 0x002fca0000000000 */
[----:B------:R-:W-:-:S04]  /*18330*/  SHF.R.S32.HI R26, RZ, 0x1f, R3 ;  /* 0x0000001fff1a7819 */ /* 0x000fc80000011403 */
[----:B------:R-:W-:-:S04]  /*18340*/  LEA.HI R2, R26, R3, RZ, 0x3 ;  /* 0x000000031a027211 */ /* 0x000fc800078f18ff */
[----:B0-----:R-:W-:Y:S02]  /*18350*/  LOP3.LUT R0, R2, 0x1ffffff8, RZ, 0xc0, !PT ;  /* 0x1ffffff802007812 */ /* 0x001fe400078ec0ff */
[----:B------:R-:W-:-:S03]  /*18360*/  SHF.R.S32.HI R2, RZ, 0x3, R2 ;  /* 0x00000003ff027819 */ /* 0x000fc60000011402 */
[----:B------:R-:W-:-:S04]  /*18370*/  IMAD.IADD R0, R3, 0x1, -R0 ;  /* 0x0000000103007824 */ /* 0x000fc800078e0a00 */
[----:B------:R-:W-:Y:S01]  /*18380*/  IMAD.SHL.U32 R0, R0, 0x8, RZ ;  /* 0x0000000800007824 */ /* 0x000fe200078e00ff */
[----:B--2---:R0:W-:Y:S04]  /*18390*/  STL.64 [R1+0x30], R60 ;  /* 0x0000303c01007387 */ /* 0x0041e80000100a00 */
[----:B------:R0:W-:Y:S01]  /*183a0*/  STL.64 [R1+0x38], R62 ;  /* 0x0000383e01007387 */ /* 0x0001e20000100a00 */
[----:B------:R-:W-:Y:S06]  /*183b0*/  BAR.ARV 0x4, 0x200 ;  /* 0x0108000000007b1d */ /* 0x000fec0000002000 */
[----:B------:R-:W-:Y:S05]  /*183c0*/  @P0 BRA `(.L_x_11419) ;  /* 0x0000001000a40947 */ /* 0x000fea0003800000 */
[----:B------:R-:W-:Y:S01]  /*183d0*/  IMAD.SHL.U32 R4, R48, 0x4, RZ ;  /* 0x0000000430047824 */ /* 0x000fe200078e00ff */
[----:B------:R-:W-:Y:S01]  /*183e0*/  ULDC.64 UR4, c[0x4][0x38] ;  /* 0x01000e0000047ab9 */ /* 0x000fe20000000a00 */
[----:B------:R-:W2:Y:S03]  /*183f0*/  LDL R50, [R1+0x5c] ;  /* 0x00005c0001327983 */ /* 0x000ea60000100800 */
[----:B------:R-:W-:Y:S01]  /*18400*/  LOP3.LUT R4, R4, 0xc, RZ, 0xc0, !PT ;  /* 0x0000000c04047812 */ /* 0x000fe200078ec0ff */
[----:B------:R-:W3:Y:S03]  /*18410*/  LDL R49, [R1+0x58] ;  /* 0x0000580001317983 */ /* 0x000ee60000100800 */
[----:B------:R-:W-:-:S05]  /*18420*/  IADD3 R4, P0, R4, UR4, RZ ;  /* 0x0000000404047c10 */ /* 0x000fca000ff1e0ff */
[----:B------:R-:W-:Y:S01]  /*18430*/  IMAD.X R5, RZ, RZ, UR5, P0 ;  /* 0x00000005ff057e24 */ /* 0x000fe200080e06ff */
[----:B------:R-:W-:Y:S01]  /*18440*/  F2FP.BF16.F32.PACK_AB R30, R30, R33 ;  /* 0x000000211e1e723e */ /* 0x000fe200000010ff */
[----:B------:R-:W-:-:S03]  /*18450*/  ULDC.64 UR4, c[0x0][0xbd8] ;  /* 0x0002f60000047ab9 */ /* 0x000fc60000000a00 */
[----:B------:R1:W4:Y:S01]  /*18460*/  LDG.E.CONSTANT R27, desc[UR40][R4.64] ;  /* 0x00000028041b7981 */ /* 0x000322000c1e9900 */
[----:B------:R-:W-:Y:S02]  /*18470*/  F2FP.BF16.F32.PACK_AB R31, R31, R28 ;  /* 0x0000001c1f1f723e */ /* 0x000fe400000010ff */
[----:B------:R-:W-:Y:S01]  /*18480*/  LEA.HI R28, R26, R3, RZ, 0x5 ;  /* 0x000000031a1c7211 */ /* 0x000fe200078f28ff */
[----:B------:R-:W0:Y:S01]  /*18490*/  S2R R33, SR_SWINHI ;  /* 0x0000000000217919 */ /* 0x000e220000002f00 */
[----:B------:R-:W-:Y:S02]  /*184a0*/  F2FP.BF16.F32.PACK_AB R56, R29, R56 ;  /* 0x000000381d38723e */ /* 0x000fe400000010ff */
[----:B------:R-:W-:Y:S01]  /*184b0*/  LOP3.LUT P0, R34, R48, 0x3, RZ, 0xc0, !PT ;  /* 0x0000000330227812 */ /* 0x000fe2000780c0ff */
[----:B------:R-:W-:Y:S01]  /*184c0*/  IMAD.SHL.U32 R32, R28, 0x20, RZ ;  /* 0x000000201c207824 */ /* 0x000fe200078e00ff */
[----:B------:R-:W-:Y:S02]  /*184d0*/  F2FP.BF16.F32.PACK_AB R25, R36, R25 ;  /* 0x000000192419723e */ /* 0x000fe400000010ff */
[----:B-1----:R-:W-:-:S02]  /*184e0*/  LEA.HI R4, R26, R3, RZ, 0x4 ;  /* 0x000000031a047211 */ /* 0x002fc400078f20ff */
[----:B------:R-:W-:Y:S02]  /*184f0*/  LOP3.LUT R35, R32, 0xfffffc00, RZ, 0xc0, !PT ;  /* 0xfffffc0020237812 */ /* 0x000fe400078ec0ff */
[----:B------:R-:W-:Y:S02]  /*18500*/  SHF.R.S32.HI R5, RZ, 0x4, R4 ;  /* 0x00000004ff057819 */ /* 0x000fe40000011404 */
[C---:B------:R-:W-:Y:S02]  /*18510*/  LOP3.LUT R28, R4.reuse, 0x3fffff0, RZ, 0xc0, !PT ;  /* 0x03fffff0041c7812 */ /* 0x040fe400078ec0ff */
[----:B------:R-:W-:Y:S02]  /*18520*/  LEA.HI R29, R4, R5, RZ, 0x1 ;  /* 0x00000005041d7211 */ /* 0x000fe400078f08ff */
[----:B------:R-:W-:Y:S01]  /*18530*/  F2FP.BF16.F32.PACK_AB R24, R37, R24 ;  /* 0x000000182518723e */ /* 0x000fe200000010ff */
[----:B------:R-:W-:Y:S01]  /*18540*/  IMAD.IADD R4, R3, 0x1, -R28 ;  /* 0x0000000103047824 */ /* 0x000fe200078e0a1c */
[----:B------:R-:W-:-:S02]  /*18550*/  LOP3.LUT R32, R29, 0x1ffffffe, RZ, 0xc0, !PT ;  /* 0x1ffffffe1d207812 */ /* 0x000fc400078ec0ff */
[----:B------:R-:W-:Y:S01]  /*18560*/  ISETP.EQ.OR P0, PT, R34, 0x3, !P0 ;  /* 0x000000032200780c */ /* 0x000fe20004702670 */
[----:B------:R-:W-:Y:S01]  /*18570*/  IMAD R4, R4, 0x40, R35 ;  /* 0x0000004004047824 */ /* 0x000fe200078e0223 */
[----:B------:R-:W-:Y:S01]  /*18580*/  F2FP.BF16.F32.PACK_AB R9, R52, R9 ;  /* 0x000000093409723e */ /* 0x000fe200000010ff */
[----:B------:R-:W-:Y:S01]  /*18590*/  IMAD.IADD R5, R5, 0x1, -R32 ;  /* 0x0000000105057824 */ /* 0x000fe200078e0a20 */
[----:B------:R-:W-:Y:S02]  /*185a0*/  SEL R32, R25, R24, P0 ;  /* 0x0000001819207207 */ /* 0x000fe40000000000 */
[----:B------:R-:W-:Y:S01]  /*185b0*/  SEL R29, R24, R25, P0 ;  /* 0x00000019181d7207 */ /* 0x000fe20000000000 */
[----:B------:R-:W-:Y:S01]  /*185c0*/  IMAD R5, R5, 0x8, R4 ;  /* 0x0000000805057824 */ /* 0x000fe200078e0204 */
[----:B------:R-:W-:Y:S02]  /*185d0*/  F2FP.BF16.F32.PACK_AB R8, R53, R8 ;  /* 0x000000083508723e */ /* 0x000fe400000010ff */
[----:B------:R-:W-:-:S02]  /*185e0*/  F2FP.BF16.F32.PACK_AB R13, R44, R13 ;  /* 0x0000000d2c0d723e */ /* 0x000fc400000010ff */
[----:B------:R-:W-:Y:S02]  /*185f0*/  MOV R24, R18 ;  /* 0x0000001200187202 */ /* 0x000fe40000000f00 */
[----:B0-----:R-:W-:Y:S02]  /*18600*/  MOV R25, R33 ;  /* 0x0000002100197202 */ /* 0x001fe40000000f00 */
[----:B------:R-:W-:Y:S02]  /*18610*/  SEL R36, R9, R8, P0 ;  /* 0x0000000809247207 */ /* 0x000fe40000000000 */
[----:B------:R-:W-:Y:S01]  /*18620*/  SEL R37, R8, R9, P0 ;  /* 0x0000000908257207 */ /* 0x000fe20000000000 */
[----:B------:R-:W-:Y:S01]  /*18630*/  IMAD.WIDE R8, R5, 0x2, R24 ;  /* 0x0000000205087825 */ /* 0x000fe200078e0218 */
[----:B------:R-:W-:Y:S02]  /*18640*/  F2FP.BF16.F32.PACK_AB R12, R45, R12 ;  /* 0x0000000c2d0c723e */ /* 0x000fe400000010ff */
[----:B------:R-:W-:-:S02]  /*18650*/  F2FP.BF16.F32.PACK_AB R15, R38, R15 ;  /* 0x0000000f260f723e */ /* 0x000fc400000010ff */
[----:B------:R-:W-:Y:S02]  /*18660*/  SEL R34, R13, R12, P0 ;  /* 0x0000000c0d227207 */ /* 0x000fe40000000000 */
[----:B------:R-:W-:Y:S02]  /*18670*/  SEL R35, R12, R13, P0 ;  /* 0x0000000d0c237207 */ /* 0x000fe40000000000 */
[----:B------:R-:W-:Y:S02]  /*18680*/  IADD3 R13, P3, R8, 0x20, RZ ;  /* 0x00000020080d7810 */ /* 0x000fe40007f7e0ff */
[----:B------:R-:W-:Y:S02]  /*18690*/  F2FP.BF16.F32.PACK_AB R14, R39, R14 ;  /* 0x0000000e270e723e */ /* 0x000fe400000010ff */
[----:B------:R-:W-:Y:S02]  /*186a0*/  LOP3.LUT R4, R13, 0x380, RZ, 0xc0, !PT ;  /* 0x000003800d047812 */ /* 0x000fe400078ec0ff */
[----:B------:R-:W-:-:S02]  /*186b0*/  SEL R38, R30, R31, P0 ;  /* 0x0000001f1e267207 */ /* 0x000fc40000000000 */
[----:B------:R-:W-:Y:S02]  /*186c0*/  SEL R31, R31, R30, P0 ;  /* 0x0000001e1f1f7207 */ /* 0x000fe40000000000 */
[----:B------:R-:W-:Y:S02]  /*186d0*/  F2FP.BF16.F32.PACK_AB R11, R46, R11 ;  /* 0x0000000b2e0b723e */ /* 0x000fe400000010ff */
[----:B------:R-:W-:Y:S02]  /*186e0*/  F2FP.BF16.F32.PACK_AB R10, R10, R43 ;  /* 0x0000002b0a0a723e */ /* 0x000fe400000010ff */
[----:B------:R-:W-:Y:S02]  /*186f0*/  SEL R30, R15, R14, P0 ;  /* 0x0000000e0f1e7207 */ /* 0x000fe40000000000 */
[----:B------:R-:W-:Y:S02]  /*18700*/  SEL R15, R14, R15, P0 ;  /* 0x0000000f0e0f7207 */ /* 0x000fe40000000000 */
[----:B------:R-:W-:-:S02]  /*18710*/  SHF.R.U64 R4, R4, 0x3, RZ ;  /* 0x0000000304047819 */ /* 0x000fc400000012ff */
[C---:B------:R-:W-:Y:S02]  /*18720*/  IADD3 R14, P1, R8.reuse, 0x60, RZ ;  /* 0x00000060080e7810 */ /* 0x040fe40007f3e0ff */
[----:B------:R-:W-:Y:S02]  /*18730*/  IADD3 R33, P2, R8, 0x40, RZ ;  /* 0x0000004008217810 */ /* 0x000fe40007f5e0ff */
[----:B------:R-:W-:Y:S02]  /*18740*/  SEL R42, R11, R10, P0 ;  /* 0x0000000a0b2a7207 */ /* 0x000fe40000000000 */
[----:B------:R-:W-:Y:S01]  /*18750*/  SEL R41, R10, R11, P0 ;  /* 0x0000000b0a297207 */ /* 0x000fe20000000000 */
[----:B------:R-:W-:Y:S01]  /*18760*/  IMAD.X R11, RZ, RZ, R9, P3 ;  /* 0x000000ffff0b7224 */ /* 0x000fe200018e0609 */
[----:B------:R-:W-:Y:S02]  /*18770*/  F2FP.BF16.F32.PACK_AB R57, R57, R58 ;  /* 0x0000003a3939723e */ /* 0x000fe400000010ff */
[----:B------:R-:W-:-:S02]  /*18780*/  LOP3.LUT R10, R4, R13, RZ, 0x3c, !PT ;  /* 0x0000000d040a7212 */ /* 0x000fc400078e3cff */
[----:B------:R-:W-:Y:S02]  /*18790*/  LOP3.LUT R4, R33, 0x380, RZ, 0xc0, !PT ;  /* 0x0000038021047812 */ /* 0x000fe400078ec0ff */
[----:B------:R-:W-:Y:S02]  /*187a0*/  LOP3.LUT R13, R14, 0x380, RZ, 0xc0, !PT ;  /* 0x000003800e0d7812 */ /* 0x000fe400078ec0ff */
[----:B------:R-:W-:Y:S02]  /*187b0*/  F2FP.BF16.F32.PACK_AB R7, R54, R7 ;  /* 0x000000073607723e */ /* 0x000fe400000010ff */
[----:B------:R-:W-:Y:S02]  /*187c0*/  F2FP.BF16.F32.PACK_AB R6, R55, R6 ;  /* 0x000000063706723e */ /* 0x000fe400000010ff */
[----:B------:R-:W-:Y:S02]  /*187d0*/  SEL R28, R57, R56, P0 ;  /* 0x00000038391c7207 */ /* 0x000fe40000000000 */
[----:B------:R-:W-:-:S02]  /*187e0*/  SEL R57, R56, R57, P0 ;  /* 0x0000003938397207 */ /* 0x000fc40000000000 */
[----:B------:R-:W-:Y:S02]  /*187f0*/  SHF.R.U64 R4, R4, 0x3, RZ ;  /* 0x0000000304047819 */ /* 0x000fe400000012ff */
[----:B------:R-:W-:Y:S02]  /*18800*/  SHF.R.U64 R13, R13, 0x3, RZ ;  /* 0x000000030d0d7819 */ /* 0x000fe400000012ff */
[----:B------:R-:W-:Y:S02]  /*18810*/  SEL R44, R7, R6, P0 ;  /* 0x00000006072c7207 */ /* 0x000fe40000000000 */
[----:B------:R-:W-:Y:S01]  /*18820*/  SEL R43, R6, R7, P0 ;  /* 0x00000007062b7207 */ /* 0x000fe20000000000 */
[----:B------:R-:W-:Y:S01]  /*18830*/  IMAD.X R7, RZ, RZ, R9, P2 ;  /* 0x000000ffff077224 */ /* 0x000fe200010e0609 */
[----:B------:R-:W-:Y:S02]  /*18840*/  LOP3.LUT R6, R4, R33, RZ, 0x3c, !PT ;  /* 0x0000002104067212 */ /* 0x000fe400078e3cff */
[----:B------:R-:W-:-:S02]  /*18850*/  LOP3.LUT R4, R13, R14, RZ, 0x3c, !PT ;  /* 0x0000000e0d047212 */ /* 0x000fc400078e3cff */
[----:B------:R-:W-:Y:S02]  /*18860*/  LOP3.LUT R5, R8, 0x380, RZ, 0xc0, !PT ;  /* 0x0000038008057812 */ /* 0x000fe400078ec0ff */
[----:B------:R-:W-:Y:S02]  /*18870*/  MOV R46, R10 ;  /* 0x0000000a002e7202 */ /* 0x000fe40000000f00 */
[----:B------:R-:W-:Y:S02]  /*18880*/  SHF.R.U64 R5, R5, 0x3, RZ ;  /* 0x0000000305057819 */ /* 0x000fe400000012ff */
[----:B------:R-:W-:Y:S02]  /*18890*/  MOV R45, R6 ;  /* 0x00000006002d7202 */ /* 0x000fe40000000f00 */
[----:B------:R-:W-:Y:S01]  /*188a0*/  LOP3.LUT R8, R5, R8, RZ, 0x3c, !PT ;  /* 0x0000000805087212 */ /* 0x000fe200078e3cff */
[----:B------:R-:W-:Y:S01]  /*188b0*/  IMAD.X R5, RZ, RZ, R9, P1 ;  /* 0x000000ffff057224 */ /* 0x000fe200008e0609 */
[----:B------:R-:W-:-:S02]  /*188c0*/  ISETP.NE.U32.AND P1, PT, RZ, UR4, PT ;  /* 0x00000004ff007c0c */ /* 0x000fc4000bf25070 */
[----:B-----5:R-:W-:Y:S02]  /*188d0*/  MOV R47, R8 ;  /* 0x00000008002f7202 */ /* 0x020fe40000000f00 */
[----:B------:R-:W-:Y:S01]  /*188e0*/  ISETP.NE.AND.EX P1, PT, RZ, UR5, PT, P1 ;  /* 0x00000005ff007c0c */ /* 0x000fe2000bf25310 */
[----:B------:R-:W-:Y:S01]  /*188f0*/  ULDC.64 UR4, c[0x0][0xbe0] ;  /* 0x0002f80000047ab9 */ /* 0x000fe20000000a00 */
[----:B----4-:R-:W-:Y:S01]  /*18900*/  LOP3.LUT R12, R27, 0x2, RZ, 0x3c, !PT ;  /* 0x000000021b0c7812 */ /* 0x010fe200078e3cff */
[----:B------:R-:W-:Y:S04]  /*18910*/  SHFL.IDX PT, R28, R28, R27, 0x1c1f ;  /* 0x001c1f1b1c1c7589 */ /* 0x000fe800000e0000 */
[----:B------:R-:W0:Y:S04]  /*18920*/  SHFL.IDX PT, R57, R57, R12, 0x1c1f ;  /* 0x001c1f0c39397589 */ /* 0x000e2800000e0000 */
[----:B------:R-:W-:Y:S04]  /*18930*/  SHFL.IDX PT, R38, R38, R27, 0x1c1f ;  /* 0x001c1f1b26267589 */ /* 0x000fe800000e0000 */
[----:B------:R-:W1:Y:S04]  /*18940*/  SHFL.IDX PT, R31, R31, R12, 0x1c1f ;  /* 0x001c1f0c1f1f7589 */ /* 0x000e6800000e0000 */
[----:B------:R4:W-:Y:S04]  /*18950*/  SHFL.IDX PT, R13, R32, R27, 0x1c1f ;  /* 0x001c1f1b200d7589 */ /* 0x0009e800000e0000 */
[----:B------:R-:W2:Y:S04]  /*18960*/  SHFL.IDX PT, R14, R29, R12, 0x1c1f ;  /* 0x001c1f0c1d0e7589 */ /* 0x000ea800000e0000 */
[----:B------:R-:W-:Y:S01]  /*18970*/  SHFL.IDX PT, R34, R34, R27, 0x1c1f ;  /* 0x001c1f1b22227589 */ /* 0x000fe200000e0000 */
[----:B----4-:R-:W4:Y:S03]  /*18980*/  LDC.64 R32, c[0x0][0xbd8] ;  /* 0x0002f600ff207b82 */ /* 0x010f260000000a00 */
[----:B------:R-:W-:Y:S01]  /*18990*/  SHFL.IDX PT, R36, R36, R27, 0x1c1f ;  /* 0x001c1f1b24247589 */ /* 0x000fe200000e0000 */
[----:B0-----:R-:W-:-:S02]  /*189a0*/  SEL R8, R28, R57, P0 ;  /* 0x000000391c087207 */ /* 0x001fc40000000000 */
[----:B------:R-:W-:Y:S01]  /*189b0*/  SEL R10, R57, R28, P0 ;  /* 0x0000001c390a7207 */ /* 0x000fe20000000000 */
[----:B------:R-:W0:Y:S04]  /*189c0*/  SHFL.IDX PT, R35, R35, R12, 0x1c1f ;  /* 0x001c1f0c23237589 */ /* 0x000e2800000e0000 */
[----:B------:R-:W-:Y:S01]  /*189d0*/  SHFL.IDX PT, R39, R30, R27, 0x1c1f ;  /* 0x001c1f1b1e277589 */ /* 0x000fe200000e0000 */
[----:B-1----:R-:W-:Y:S02]  /*189e0*/  SEL R9, R38, R31, P0 ;  /* 0x0000001f26097207 */ /* 0x002fe40000000000 */
[----:B------:R-:W-:Y:S01]  /*189f0*/  SEL R11, R31, R38, P0 ;  /* 0x000000261f0b7207 */ /* 0x000fe20000000000 */
[----:B------:R-:W1:Y:S04]  /*18a00*/  SHFL.IDX PT, R37, R37, R12, 0x1c1f ;  /* 0x001c1f0c25257589 */ /* 0x000e6800000e0000 */
[----:B------:R-:W-:Y:S01]  /*18a10*/  SHFL.IDX PT, R42, R42, R27, 0x1c1f ;  /* 0x001c1f1b2a2a7589 */ /* 0x000fe200000e0000 */
[----:B--2---:R-:W-:-:S03]  /*18a20*/  SEL R6, R14, R13, P0 ;  /* 0x0000000d0e067207 */ /* 0x004fc60000000000 */
[----:B------:R-:W2:Y:S01]  /*18a30*/  SHFL.IDX PT, R40, R15, R12, 0x1c1f ;  /* 0x001c1f0c0f287589 */ /* 0x000ea200000e0000 */
[----:B----4-:R-:W-:-:S03]  /*18a40*/  IMAD.WIDE R32, R50, 0x4, R32 ;  /* 0x0000000432207825 */ /* 0x010fc600078e0220 */
[----:B------:R4:W-:Y:S04]  /*18a50*/  SHFL.IDX PT, R44, R44, R27, 0x1c1f ;  /* 0x001c1f1b2c2c7589 */ /* 0x0009e800000e0000 */
[----:B------:R-:W3:Y:S04]  /*18a60*/  SHFL.IDX PT, R41, R41, R12, 0x1c1f ;  /* 0x001c1f0c29297589 */ /* 0x000ee800000e0000 */
[----:B------:R2:W3:Y:S01]  /*18a70*/  SHFL.IDX PT, R43, R43, R12, 0x1c1f ;  /* 0x001c1f0c2b2b7589 */ /* 0x0004e200000e0000 */
[----:B----4-:R-:W-:Y:S01]  /*18a80*/  MOV R27, R4 ;  /* 0x00000004001b7202 */ /* 0x010fe20000000f00 */
[----:B------:R-:W-:Y:S01]  /*18a90*/  BAR.SYNC.DEFER_BLOCKING 0x1, 0x180 ;  /* 0x0046000000007b1d */ /* 0x000fe20000010000 */
[----:B------:R-:W-:-:S02]  /*18aa0*/  SEL R4, R13, R14, P0 ;  /* 0x0000000e0d047207 */ /* 0x000fc40000000000 */
[----:B0-----:R-:W-:Y:S02]  /*18ab0*/  SEL R14, R35, R34, P0 ;  /* 0x00000022230e7207 */ /* 0x001fe40000000000 */
[----:B-1----:R-:W-:Y:S02]  /*18ac0*/  SEL R28, R36, R37, P0 ;  /* 0x00000025241c7207 */ /* 0x002fe40000000000 */
[----:B--2---:R-:W-:Y:S01]  /*18ad0*/  SEL R12, R34, R35, P0 ;  /* 0x00000023220c7207 */ /* 0x004fe20000000000 */
[----:B------:R-:W-:Y:S01]  /*18ae0*/  IMAD.MOV.U32 R35, RZ, RZ, RZ ;  /* 0x000000ffff237224 */ /* 0x000fe200078e00ff */
[----:B------:R-:W-:Y:S02]  /*18af0*/  SEL R30, R37, R36, P0 ;  /* 0x00000024251e7207 */ /* 0x000fe40000000000 */
[----:B------:R-:W-:Y:S02]  /*18b00*/  SEL R5, R39, R40, P0 ;  /* 0x0000002827057207 */ /* 0x000fe40000000000 */
[----:B------:R-:W-:-:S02]  /*18b10*/  SEL R7, R40, R39, P0 ;  /* 0x0000002728077207 */ /* 0x000fc40000000000 */
[----:B---3--:R-:W-:Y:S02]  /*18b20*/  SEL R13, R42, R41, P0 ;  /* 0x000000292a0d7207 */ /* 0x008fe40000000000 */
[----:B------:R-:W-:Y:S02]  /*18b30*/  SEL R15, R41, R42, P0 ;  /* 0x0000002a290f7207 */ /* 0x000fe40000000000 */
[----:B------:R-:W-:Y:S02]  /*18b40*/  SEL R29, R44, R43, P0 ;  /* 0x0000002b2c1d7207 */ /* 0x000fe40000000000 */
[----:B------:R-:W-:Y:S02]  /*18b50*/  SEL R31, R43, R44, P0 ;  /* 0x0000002c2b1f7207 */ /* 0x000fe40000000000 */
[----:B------:R-:W-:Y:S01]  /*18b60*/  ISETP.NE.U32.AND P0, PT, RZ, UR4, PT ;  /* 0x00000004ff007c0c */ /* 0x000fe2000bf05070 */
[----:B------:R0:W-:Y:S03]  /*18b70*/  STSM.16.M88.4 [R47], R8 ;  /* 0x000000082f007844 */ /* 0x0001e60000000200 */
[----:B------:R-:W-:Y:S01]  /*18b80*/  ISETP.NE.AND.EX P0, PT, RZ, UR5, PT, P0 ;  /* 0x00000005ff007c0c */ /* 0x000fe2000bf05300 */
[----:B------:R1:W-:Y:S04]  /*18b90*/  STSM.16.M88.4 [R46], R4 ;  /* 0x000000042e007844 */ /* 0x0003e80000000200 */
[----:B------:R-:W-:Y:S04]  /*18ba0*/  STSM.16.M88.4 [R45], R12 ;  /* 0x0000000c2d007844 */ /* 0x000fe80000000200 */
[----:B------:R2:W-:Y:S04]  /*18bb0*/  STSM.16.M88.4 [R27], R28 ;  /* 0x0000001c1b007844 */ /* 0x0005e80000000200 */
[----:B0-----:R-:W1:Y:S08]  /*18bc0*/  @P0 LDC.64 R8, c[0x0][0xbe0] ;  /* 0x0002f800ff080b82 */ /* 0x001e700000000a00 */
[----:B------:R-:W-:Y:S06]  /*18bd0*/  BAR.SYNC.DEFER_BLOCKING 0x1, 0x180 ;  /* 0x0046000000007b1d */ /* 0x000fec0000010000 */
[----:B------:R-:W-:-:S02]  /*18be0*/  ULDC UR4, c[0x0][0xa88] ;  /* 0x0002a20000047ab9 */ /* 0x000fc40000000800 */
[----:B------:R-:W-:Y:S02]  /*18bf0*/  IMAD.U32 R34, RZ, RZ, UR4 ;  /* 0x00000004ff227e24 */ /* 0x000fe4000f8e00ff */
[----:B-1----:R-:W-:Y:S01]  /*18c00*/  @P0 IMAD.WIDE R4, R50, 0x4, R8 ;  /* 0x0000000432040825 */ /* 0x002fe200078e0208 */
[----:B------:R-:W2:Y:S01]  /*18c10*/  @P1 LDG.E R35, desc[UR40][R32.64] ;  /* 0x0000002820231981 */ /* 0x000ea2000c1e1900 */
[----:B------:R-:W-:-:S03]  /*18c20*/  SHF.R.S32.HI R36, RZ, 0x1f, R49 ;  /* 0x0000001fff247819 */ /* 0x000fc60000011431 */
[----:B------:R0:W5:Y:S01]  /*18c30*/  @P0 LDG.E R34, desc[UR40][R4.64] ;  /* 0x0000002804220981 */ /* 0x000162000c1e1900 */
[----:B--2---:R-:W-:Y:S01]  /*18c40*/  SHF.R.S32.HI R28, RZ, 0x1f, R35 ;  /* 0x0000001fff1c7819 */ /* 0x004fe20000011423 */
[----:B0-----:R-:W-:Y:S06]  /*18c50*/  @P0 BRA `(.L_x_11420) ;  /* 0x0000000000100947 */ /* 0x001fec0003800000 */
[----:B------:R-:W-:Y:S05]  /*18c60*/  @!P1 BRA `(.L_x_11420) ;  /* 0x00000000000c9947 */ /* 0x000fea0003800000 */
[----:B------:R-:W2:Y:S04]  /*18c70*/  LDG.E R5, desc[UR40][R32.64] ;  /* 0x0000002820057981 */ /* 0x000ea8000c1e1900 */
[----:B-----5:R-:W2:Y:S02]  /*18c80*/  LDG.E R34, desc[UR40][R32.64+0x4] ;  /* 0x0000042820227981 */ /* 0x020ea4000c1e1900 */
[----:B--2---:R-:W-:-:S07]  /*18c90*/  IMAD.IADD R34, R34, 0x1, -R5 ;  /* 0x0000000122227824 */ /* 0x004fce00078e0a05 */
.L_x_11420:
[----:B------:R-:W2:Y:S01]  /*18ca0*/  LDL R8, [R1+0x70] ;  /* 0x0000700001087983 */ /* 0x000ea20000100800 */
[----:B------:R-:W-:-:S03]  /*18cb0*/  ULDC.64 UR4, c[0x0][0xb70] ;  /* 0x0002dc0000047ab9 */ /* 0x000fc60000000a00 */
[----:B------:R-:W2:Y:S01]  /*18cc0*/  LDL.LU R38, [R1+0x64] ;  /* 0x0000640001267983 */ /* 0x000ea20000300800 */
[----:B------:R-:W-:Y:S01]  /*18cd0*/  IMAD R6, R36, UR4, RZ ;  /* 0x0000000424067c24 */ /* 0x000fe2000f8e02ff */
[----:B------:R-:W-:Y:S01]  /*18ce0*/  SHF.R.S32.HI R33, RZ, 0x1f, R50 ;  /* 0x0000001fff217819 */ /* 0x000fe20000011432 */
[----:B------:R-:W-:Y:S01]  /*18cf0*/  IMAD.MOV.U32 R4, RZ, RZ, R35 ;  /* 0x000000ffff047224 */ /* 0x000fe200078e0023 */
[----:B------:R-:W-:Y:S01]  /*18d00*/  LEA.HI R26, R26, R3, RZ, 0x7 ;  /* 0x000000031a1a7211 */ /* 0x000fe200078f38ff */
[----:B------:R-:W-:Y:S01]  /*18d10*/  IMAD.MOV.U32 R5, RZ, RZ, R28 ;  /* 0x000000ffff057224 */ /* 0x000fe200078e001c */
[----:B------:R-:W-:Y:S01]  /*18d20*/  SEL R33, R33, RZ, !P1 ;  /* 0x000000ff21217207 */ /* 0x000fe20004800000 */
[C---:B------:R-:W-:Y:S01]  /*18d30*/  IMAD R7, R49.reuse, UR5, R6 ;  /* 0x0000000531077c24 */ /* 0x040fe2000f8e0206 */
[----:B------:R-:W-:Y:S01]  /*18d40*/  SEL R37, R50, RZ, !P1 ;  /* 0x000000ff32257207 */ /* 0x000fe20004800000 */
[----:B------:R-:W-:Y:S01]  /*18d50*/  IMAD.WIDE.U32 R4, R49, UR4, R4 ;  /* 0x0000000431047c25 */ /* 0x000fe2000f8e0004 */
[----:B------:R-:W-:Y:S01]  /*18d60*/  ULDC.64 UR4, c[0x0][0xb78] ;  /* 0x0002de0000047ab9 */ /* 0x000fe20000000a00 */
[----:B------:R-:W-:-:S02]  /*18d70*/  LOP3.LUT R26, R26, 0xffffff80, RZ, 0xc0, !PT ;  /* 0xffffff801a1a7812 */ /* 0x000fc400078ec0ff */
[----:B------:R-:W-:Y:S02]  /*18d80*/  IMAD.IADD R5, R5, 0x1, R7 ;  /* 0x0000000105057824 */ /* 0x000fe400078e0207 */
[----:B------:R-:W-:Y:S02]  /*18d90*/  IMAD R6, R33, UR4, RZ ;  /* 0x0000000421067c24 */ /* 0x000fe4000f8e02ff */
[----:B------:R-:W-:-:S04]  /*18da0*/  IMAD.WIDE.U32 R4, R37, UR4, R4 ;  /* 0x0000000425047c25 */ /* 0x000fc8000f8e0004 */
[----:B------:R-:W-:Y:S02]  /*18db0*/  IMAD.IADD R26, R3, 0x1, -R26 ;  /* 0x00000001031a7824 */ /* 0x000fe400078e0a1a */
[----:B------:R-:W-:Y:S01]  /*18dc0*/  IMAD R6, R37, UR5, R6 ;  /* 0x0000000525067c24 */ /* 0x000fe2000f8e0206 */
[----:B------:R-:W-:Y:S01]  /*18dd0*/  ULDC.64 UR4, c[0x0][0xb40] ;  /* 0x0002d00000047ab9 */ /* 0x000fe20000000a00 */
[----:B------:R-:W-:Y:S01]  /*18de0*/  IMAD R3, R2, 0x40, R0 ;  /* 0x0000004002037824 */ /* 0x000fe200078e0200 */
[----:B------:R-:W-:-:S03]  /*18df0*/  LOP3.LUT P0, RZ, R26, 0x3, RZ, 0xc0, !PT ;  /* 0x000000031aff7812 */ /* 0x000fc6000780c0ff */
[----:B------:R-:W-:-:S03]  /*18e00*/  IMAD.WIDE R24, R3, 0x2, R24 ;  /* 0x0000000203187825 */ /* 0x000fc600078e0218 */
[----:B------:R-:W-:Y:S02]  /*18e10*/  IADD3 R10, P3, R24, 0x3000, RZ ;  /* 0x00003000180a7810 */ /* 0x000fe40007f7e0ff */
[----:B------:R-:W-:-:S03]  /*18e20*/  SHF.R.S32.HI R29, RZ, 0x1f, R0 ;  /* 0x0000001fff1d7819 */ /* 0x000fc60000011400 */
[----:B------:R-:W-:Y:S01]  /*18e30*/  IMAD.X R13, RZ, RZ, R25, P3 ;  /* 0x000000ffff0d7224 */ /* 0x000fe200018e0619 */
[----:B------:R-:W-:Y:S01]  /*18e40*/  BSSY B1, `(.L_x_11421) ;  /* 0x0000052000017945 */ /* 0x000fe20003800000 */
[----:B--2---:R-:W-:-:S04]  /*18e50*/  IMAD R9, R38, 0xc0, R8 ;  /* 0x000000c026097824 */ /* 0x004fc800078e0208 */
[C---:B------:R-:W-:Y:S01]  /*18e60*/  VIADD R3, R9.reuse, 0x8 ;  /* 0x0000000809037836 */ /* 0x040fe20000000000 */
[----:B------:R-:W-:Y:S02]  /*18e70*/  SHF.R.S32.HI R7, RZ, 0x1f, R9 ;  /* 0x0000001fff077819 */ /* 0x000fe40000011409 */
[----:B------:R-:W-:-:S04]  /*18e80*/  IADD3 R4, P1, R9, R4, RZ ;  /* 0x0000000409047210 */ /* 0x000fc80007f3e0ff */
[----:B------:R-:W-:Y:S02]  /*18e90*/  IADD3.X R7, R7, R5, R6, P1, !PT ;  /* 0x0000000507077210 */ /* 0x000fe40000ffe406 */
[----:B------:R-:W-:Y:S02]  /*18ea0*/  LEA R30, P2, R4, UR4, 0x2 ;  /* 0x00000004041e7c11 */ /* 0x000fe4000f8410ff */
[----:B------:R-:W-:Y:S02]  /*18eb0*/  IADD3 R6, P4, R24, 0x4800, RZ ;  /* 0x0000480018067810 */ /* 0x000fe40007f9e0ff */
[----:B------:R-:W-:Y:S01]  /*18ec0*/  LEA.HI.X R31, R4, UR5, R7, 0x2, P2 ;  /* 0x00000005041f7c11 */ /* 0x000fe200090f1407 */
[----:B------:R-:W-:Y:S01]  /*18ed0*/  ULDC.64 UR4, c[0x0][0xaa0] ;  /* 0x0002a80000047ab9 */ /* 0x000fe20000000a00 */
[----:B------:R-:W-:Y:S01]  /*18ee0*/  IADD3 R11, P2, R24, 0x1800, RZ ;  /* 0x00001800180b7810 */ /* 0x000fe20007f5e0ff */
[----:B------:R-:W-:Y:S01]  /*18ef0*/  IMAD.X R27, RZ, RZ, R25, P4 ;  /* 0x000000ffff1b7224 */ /* 0x000fe200020e0619 */
[----:B-----5:R-:W-:-:S02]  /*18f00*/  ISETP.GE.OR P1, PT, R9, R34, P0 ;  /* 0x000000220900720c */ /* 0x020fc40000726670 */
[----:B------:R-:W-:Y:S01]  /*18f10*/  ISETP.GE.OR P0, PT, R3, R34, P0 ;  /* 0x000000220300720c */ /* 0x000fe20000706670 */
[----:B------:R-:W-:Y:S01]  /*18f20*/  IMAD.X R9, RZ, RZ, R25, P2 ;  /* 0x000000ffff097224 */ /* 0x000fe200010e0619 */
[----:B------:R-:W-:Y:S02]  /*18f30*/  LOP3.LUT R5, R24, 0x380, RZ, 0xc0, !PT ;  /* 0x0000038018057812 */ /* 0x000fe400078ec0ff */
[----:B------:R-:W-:Y:S02]  /*18f40*/  LOP3.LUT R8, R11, 0x380, RZ, 0xc0, !PT ;  /* 0x000003800b087812 */ /* 0x000fe400078ec0ff */
[----:B------:R-:W-:Y:S02]  /*18f50*/  LOP3.LUT R7, R10, 0x380, RZ, 0xc0, !PT ;  /* 0x000003800a077812 */ /* 0x000fe400078ec0ff */
[----:B------:R-:W-:Y:S02]  /*18f60*/  LOP3.LUT R3, R6, 0x380, RZ, 0xc0, !PT ;  /* 0x0000038006037812 */ /* 0x000fe400078ec0ff */
[----:B------:R-:W-:Y:S01]  /*18f70*/  SHF.R.U64 R5, R5, 0x3, RZ ;  /* 0x0000000305057819 */ /* 0x000fe200000012ff */
[----:B------:R-:W-:Y:S01]  /*18f80*/  IMAD R32, R28, UR4, RZ ;  /* 0x000000041c207c24 */ /* 0x000fe2000f8e02ff */
[----:B------:R-:W-:Y:S01]  /*18f90*/  SHF.R.U64 R8, R8, 0x3, RZ ;  /* 0x0000000308087819 */ /* 0x000fe200000012ff */
[----:B------:R-:W-:Y:S01]  /*18fa0*/  @!P1 STG.E desc[UR40][R30.64], R21 ;  /* 0x000000151e009986 */ /* 0x000fe2000c101928 */
[----:B------:R-:W-:-:S02]  /*18fb0*/  SHF.R.U64 R7, R7, 0x3, RZ ;  /* 0x0000000307077819 */ /* 0x000fc400000012ff */
[----:B------:R-:W-:Y:S01]  /*18fc0*/  SHF.R.U64 R3, R3, 0x3, RZ ;  /* 0x0000000303037819 */ /* 0x000fe200000012ff */
[----:B------:R0:W-:Y:S01]  /*18fd0*/  @!P0 STG.E desc[UR40][R30.64+0x20], R20 ;  /* 0x000020141e008986 */ /* 0x0001e2000c101928 */
[----:B------:R-:W-:Y:S01]  /*18fe0*/  LOP3.LUT R4, R5, R24, RZ, 0x3c, !PT ;  /* 0x0000001805047212 */ /* 0x000fe200078e3cff */
[----:B------:R-:W-:Y:S01]  /*18ff0*/  IMAD.MOV.U32 R5, RZ, RZ, R25 ;  /* 0x000000ffff057224 */ /* 0x000fe200078e0019 */
[----:B------:R-:W-:Y:S02]  /*19000*/  LOP3.LUT R8, R8, R11, RZ, 0x3c, !PT ;  /* 0x0000000b08087212 */ /* 0x000fe400078e3cff */
[----:B------:R-:W-:Y:S02]  /*19010*/  LOP3.LUT R12, R7, R10, RZ, 0x3c, !PT ;  /* 0x0000000a070c7212 */ /* 0x000fe400078e3cff */
[----:B------:R-:W-:Y:S01]  /*19020*/  LOP3.LUT R26, R3, R6, RZ, 0x3c, !PT ;  /* 0x00000006031a7212 */ /* 0x000fe200078e3cff */
[----:B------:R-:W-:Y:S01]  /*19030*/  IMAD.MOV.U32 R28, RZ, RZ, R0 ;  /* 0x000000ffff1c7224 */ /* 0x000fe200078e0000 */
[----:B------:R-:W5:Y:S03]  /*19040*/  LD.E.128 R4, desc[UR40][R4.64] ;  /* 0x0000002804047980 */ /* 0x000f66000c101d00 */
[----:B------:R-:W-:Y:S01]  /*19050*/  IMAD.WIDE.U32 R28, R35, UR4, R28 ;  /* 0x00000004231c7c25 */ /* 0x000fe2000f8e001c */
[----:B------:R-:W5:Y:S01]  /*19060*/  LD.E.128 R8, desc[UR40][R8.64] ;  /* 0x0000002808087980 */ /* 0x000f62000c101d00 */
[----:B------:R-:W-:-:S03]  /*19070*/  ULDC UR4, c[0x0][0xa8c] ;  /* 0x0002a30000047ab9 */ /* 0x000fc60000000800 */
[----:B------:R-:W5:Y:S01]  /*19080*/  LD.E.128 R12, desc[UR40][R12.64] ;  /* 0x000000280c0c7980 */ /* 0x000f62000c101d00 */
[----:B------:R-:W-:-:S03]  /*19090*/  IMAD R35, R35, UR5, R32 ;  /* 0x0000000523237c24 */ /* 0x000fc6000f8e0220 */
[----:B------:R-:W5:Y:S01]  /*190a0*/  LD.E.128 R24, desc[UR40][R26.64] ;  /* 0x000000281a187980 */ /* 0x000f62000c101d00 */
[----:B------:R-:W-:Y:S01]  /*190b0*/  IMAD.IADD R29, R29, 0x1, R35 ;  /* 0x000000011d1d7824 */ /* 0x000fe200078e0223 */
[----:B------:R-:W-:Y:S01]  /*190c0*/  ISETP.GE.AND P0, PT, R0, UR4, PT ;  /* 0x0000000400007c0c */ /* 0x000fe2000bf06270 */
[----:B------:R-:W-:Y:S01]  /*190d0*/  VIADD R0, R2, 0x30 ;  /* 0x0000003002007836 */ /* 0x000fe20000000000 */
[----:B------:R-:W-:Y:S01]  /*190e0*/  @!PT LDS RZ, [RZ] ;  /* 0x00000000fffff984 */ /* 0x000fe20000000800 */
[----:B------:R-:W-:Y:S01]  /*190f0*/  @!PT LDS RZ, [RZ] ;  /* 0x00000000fffff984 */ /* 0x000fe20000000800 */
[----:B------:R-:W-:Y:S01]  /*19100*/  @!PT LDS RZ, [RZ] ;  /* 0x00000000fffff984 */ /* 0x000fe20000000800 */
[----:B------:R-:W-:Y:S01]  /*19110*/  @!PT LDS RZ, [RZ] ;  /* 0x00000000fffff984 */ /* 0x000fe20000000800 */
[----:B------:R1:W-:Y:S06]  /*19120*/  MEMBAR.ALL.CTA ;  /* 0x0000000000007992 */ /* 0x0003ec0000008000 */
[----:B-1----:R-:W1:Y:S01]  /*19130*/  FENCE.VIEW.ASYNC.S ;  /* 0x00000000000073c6 */ /* 0x002e620000000000 */
[----:B------:R-:W-:Y:S01]  /*19140*/  IMAD R35, R38, -0xc0, R34 ;  /* 0xffffff4026237824 */ /* 0x000fe200078e0222 */
[----:B------:R-:W-:Y:S01]  /*19150*/  ULDC.64 UR4, c[0x0][0xae0] ;  /* 0x0002b80000047ab9 */ /* 0x000fe20000000a00 */
[----:B------:R-:W-:-:S02]  /*19160*/  VIADD R3, R2, 0x60 ;  /* 0x0000006002037836 */ /* 0x000fc40000000000 */
[----:B0-----:R-:W-:Y:S01]  /*19170*/  VIADD R30, R2, 0x90 ;  /* 0x00000090021e7836 */ /* 0x001fe20000000000 */
[-C--:B------:R-:W-:Y:S01]  /*19180*/  ISETP.GE.OR P3, PT, R0, R35.reuse, P0 ;  /* 0x000000230000720c */ /* 0x080fe20000766670 */
[----:B------:R-:W-:Y:S01]  /*19190*/  IMAD R20, R36, UR4, RZ ;  /* 0x0000000424147c24 */ /* 0x000fe2000f8e02ff */
[-C--:B------:R-:W-:Y:S01]  /*191a0*/  ISETP.GE.OR P1, PT, R3, R35.reuse, P0 ;  /* 0x000000230300720c */ /* 0x080fe20000726670 */
[----:B------:R-:W-:Y:S01]  /*191b0*/  VIADD R0, R18, 0x13220 ;  /* 0x0001322012007836 */ /* 0x000fe20000000000 */
[-C--:B------:R-:W-:Y:S01]  /*191c0*/  ISETP.GE.OR P2, PT, R30, R35.reuse, P0 ;  /* 0x000000231e00720c */ /* 0x080fe20000746670 */
[C---:B------:R-:W-:Y:S01]  /*191d0*/  IMAD R31, R49.reuse, UR5, R20 ;  /* 0x00000005311f7c24 */ /* 0x040fe2000f8e0214 */
[----:B------:R-:W-:Y:S01]  /*191e0*/  ISETP.GE.OR P0, PT, R2, R35, P0 ;  /* 0x000000230200720c */ /* 0x000fe20000706670 */
[----:B------:R-:W-:Y:S01]  /*191f0*/  IMAD.WIDE.U32 R20, R49, UR4, R28 ;  /* 0x0000000431147c25 */ /* 0x000fe2000f8e001c */
[----:B------:R-:W-:Y:S01]  /*19200*/  ULDC.64 UR4, c[0x0][0xae8] ;  /* 0x0002ba0000047ab9 */ /* 0x000fe20000000a00 */
[----:B------:R-:W-:-:S02]  /*19210*/  PRMT R0, RZ, 0x654, R0 ;  /* 0x00000654ff007816 */ /* 0x000fc40000000000 */
[----:B------:R-:W-:Y:S01]  /*19220*/  IMAD.IADD R21, R21, 0x1, R31 ;  /* 0x0000000115157824 */ /* 0x000fe200078e021f */
[----:B------:R-:W-:Y:S01]  /*19230*/  SHF.R.S32.HI R3, RZ, 0x1f, R2 ;  /* 0x0000001fff037819 */ /* 0x000fe20000011402 */
[----:B------:R-:W-:Y:S02]  /*19240*/  IMAD R28, R33, UR4, RZ ;  /* 0x00000004211c7c24 */ /* 0x000fe4000f8e02ff */
[C---:B------:R-:W-:Y:S01]  /*19250*/  IMAD.WIDE.U32 R30, R37.reuse, UR4, R20 ;  /* 0x00000004251e7c25 */ /* 0x040fe2000f8e0014 */
[----:B-1----:R0:W-:Y:S03]  /*19260*/  SYNCS.ARRIVE.TRANS64.RED.A1T0 RZ, [R0+URZ], RZ ;  /* 0x000000ff00ff79a7 */ /* 0x0021e6000810043f */
        /* <DEDUP_REMOVED lines=15> */
.L_x_11422:
[----:B------:R-:W-:Y:S05]  /*19360*/  BSYNC B1 ;  /* 0x0000000000017941 */ /* 0x000fea0003800000 */
.L_x_11421:
[----:B------:R-:W-:Y:S04]  /*19370*/  BSSY B1, `(.L_x_11423) ;  /* 0x000000f000017945 */ /* 0x000fe80003800000 */
[----:B------:R-:W-:Y:S05]  /*19380*/  @P3 BRA `(.L_x_11424) ;  /* 0x0000000000343947 */ /* 0x000fea0003800000 */
[----:B0----5:R-:W-:Y:S01]  /*19390*/  IADD3 R5, P0, R28, 0x30, RZ ;  /* 0x000000301c057810 */ /* 0x021fe20007f1e0ff */
        /* <DEDUP_REMOVED lines=12> */
.L_x_11424:
[----:B------:R-:W-:Y:S05]  /*19460*/  BSYNC B1 ;  /* 0x0000000000017941 */ /* 0x000fea0003800000 */
.L_x_11423:
        /* <DEDUP_REMOVED lines=15> */
.L_x_11426:
[----:B------:R-:W-:Y:S05]  /*19560*/  BSYNC B1 ;  /* 0x0000000000017941 */ /* 0x000fea0003800000 */
.L_x_11425:
        /* <DEDUP_REMOVED lines=15> */
.L_x_11419:
[----:B------:R-:W2:Y:S01]  /*19660*/  LDL R10, [R1+0x5c] ;  /* 0x00005c00010a7983 */ /* 0x000ea20000100800 */
[----:B------:R-:W-:Y:S01]  /*19670*/  ULDC.64 UR4, c[0x0][0xbd8] ;  /* 0x0002f60000047ab9 */ /* 0x000fe20000000a00 */
[----:B------:R-:W2:Y:S01]  /*19680*/  LDC.64 R4, c[0x0][0xbd8] ;  /* 0x0002f600ff047b82 */ /* 0x000ea20000000a00 */
        /* <DEDUP_REMOVED lines=9> */
[----:B--2---:R-:W-:-:S04]  /*19720*/  IMAD.WIDE R4, R10, 0x4, R4 ;  /* 0x000000040a047825 */ /* 0x004fc800078e0204 */
[----:B-1----:R-:W-:Y:S01]  /*19730*/  @P1 IMAD.WIDE R6, R10, 0x4, R6 ;  /* 0x000000040a061825 */ /* 0x002fe200078e0206 */
[----:B------:R1:W5:Y:S04]  /*19740*/  @P0 LDG.E R9, desc[UR40][R4.64] ;  /* 0x0000002804090981 */ /* 0x000368000c1e1900 */
[----:B------:R1:W5:Y:S01]  /*19750*/  @P1 LDG.E R8, desc[UR40][R6.64] ;  /* 0x0000002806081981 */ /* 0x000362000c1e1900 */
[----:B------:R-:W-:Y:S01]  /*19760*/  ISETP.GT.AND P2, PT, R3, 0xbf, PT ;  /* 0x000000bf0300780c */ /* 0x000fe20003f44270 */
[----:B------:R-:W-:-:S12]  /*19770*/  @P1 BRA `(.L_x_11428) ;  /* 0x0000000000101947 */ /* 0x000fd80003800000 */
[----:B------:R-:W-:Y:S05]  /*19780*/  @!P0 BRA `(.L_x_11428) ;  /* 0x00000000000c8947 */ /* 0x000fea0003800000 */
[----:B-1----:R-:W2:Y:S04]  /*19790*/  LDG.E R7, desc[UR40][R4.64] ;  /* 0x0000002804077981 */ /* 0x002ea8000c1e1900 */
[----:B-----5:R-:W2:Y:S02]  /*197a0*/  LDG.E R8, desc[UR40][R4.64+0x4] ;  /* 0x0000042804087981 */ /* 0x020ea4000c1e1900 */
[----:B--2---:R-:W-:-:S07]  /*197b0*/  IMAD.IADD R8, R8, 0x1, -R7 ;  /* 0x0000000108087824 */ /* 0x004fce00078e0a07 */
.L_x_11428:
        /* <DEDUP_REMOVED lines=31> */
.L_x_11430:
[----:B------:R-:W-:Y:S05]  /*199b0*/  BSYNC B1 ;  /* 0x0000000000017941 */ /* 0x000fea0003800000 */
.L_x_11429:
[----:B------:R-:W-:Y:S01]  /*199c0*/  ULDC.64 UR4, c[0x0][0xaa0] ;  /* 0x0002a80000047ab9 */ /* 0x000fe20000000a00 */
[----:B------:R-:W-:Y:S01]  /*199d0*/  IMAD.MOV.U32 R4, RZ, RZ, R0 ;  /* 0x000000ffff047224 */ /* 0x000fe200078e0000 */
[----:B------:R-:W-:Y:S01]  /*199e0*/  ULDC.64 UR6, c[0x0][0xae0] ;  /* 0x0002b80000067ab9 */ /* 0x000fe20000000a00 */
[----:B-1----:R-:W-:Y:S01]  /*199f0*/  IMAD.MOV.U32 R5, RZ, RZ, R15 ;  /* 0x000000ffff057224 */ /* 0x002fe200078e000f */
[----:B------:R-:W-:Y:S01]  /*19a00*/  BSSY B1, `(.L_x_11431) ;  /* 0x0000026000017945 */ /* 0x000fe20003800000 */
[----:B------:R-:W-:Y:S02]  /*19a10*/  IMAD R6, R10, UR4, RZ ;  /* 0x000000040a067c24 */ /* 0x000fe4000f8e02ff */
[C---:B------:R-:W-:Y:S01]  /*19a20*/  IMAD.WIDE.U32 R4, R9.reuse, UR4, R4 ;  /* 0x0000000409047c25 */ /* 0x040fe2000f8e0004 */
[----:B------:R-:W-:Y:S02]  /*19a30*/  ULDC UR4, c[0x0][0xa8c] ;  /* 0x0002a30000047ab9 */ /* 0x000fe40000000800 */
[----:B------:R-:W-:Y:S01]  /*19a40*/  ISETP.GE.AND P0, PT, R0, UR4, PT ;  /* 0x0000000400007c0c */ /* 0x000fe2000bf06270 */
[----:B------:R-:W-:Y:S01]  /*19a50*/  IMAD R9, R9, UR5, R6 ;  /* 0x0000000509097c24 */ /* 0x000fe2000f8e0206 */
[----:B------:R-:W-:Y:S01]  /*19a60*/  ULDC.64 UR4, c[0x0][0xae8] ;  /* 0x0002ba0000047ab9 */ /* 0x000fe20000000a00 */
[----:B------:R-:W-:-:S02]  /*19a70*/  VIADD R6, R2, 0x30 ;  /* 0x0000003002067836 */ /* 0x000fc40000000000 */
[----:B------:R-:W-:Y:S02]  /*19a80*/  IMAD R7, R14, -0xc0, R8 ;  /* 0xffffff400e077824 */ /* 0x000fe400078e0208 */
[----:B------:R-:W-:Y:S02]  /*19a90*/  IMAD R0, R11, UR6, RZ ;  /* 0x000000060b007c24 */ /* 0x000fe4000f8e02ff */
[----:B------:R-:W-:Y:S01]  /*19aa0*/  IMAD.IADD R5, R5, 0x1, R9 ;  /* 0x0000000105057824 */ /* 0x000fe200078e0209 */
[----:B------:R-:W-:Y:S01]  /*19ab0*/  ISETP.GE.OR P3, PT, R6, R7, P0 ;  /* 0x000000070600720c */ /* 0x000fe20000766670 */
[----:B------:R-:W-:Y:S02]  /*19ac0*/  IMAD R3, R20, UR7, R0 ;  /* 0x0000000714037c24 */ /* 0x000fe4000f8e0200 */
[C---:B------:R-:W-:Y:S02]  /*19ad0*/  VIADD R0, R2.reuse, 0x60 ;  /* 0x0000006002007836 */ /* 0x040fe40000000000 */
[----:B------:R-:W-:-:S02]  /*19ae0*/  VIADD R6, R2, 0x90 ;  /* 0x0000009002067836 */ /* 0x000fc40000000000 */
[----:B------:R-:W-:Y:S01]  /*19af0*/  IMAD.WIDE.U32 R4, R20, UR6, R4 ;  /* 0x0000000614047c25 */ /* 0x000fe2000f8e0004 */
[-C--:B------:R-:W-:Y:S02]  /*19b00*/  ISETP.GE.OR P1, PT, R0, R7.reuse, P0 ;  /* 0x000000070000720c */ /* 0x080fe40000726670 */
[-C--:B------:R-:W-:Y:S01]  /*19b10*/  ISETP.GE.OR P2, PT, R6, R7.reuse, P0 ;  /* 0x000000070600720c */ /* 0x080fe20000746670 */
[----:B------:R-:W-:Y:S01]  /*19b20*/  IMAD.IADD R5, R5, 0x1, R3 ;  /* 0x0000000105057824 */ /* 0x000fe200078e0203 */
[----:B------:R-:W-:Y:S01]  /*19b30*/  ISETP.GE.OR P0, PT, R2, R7, P0 ;  /* 0x000000070200720c */ /* 0x000fe20000706670 */
[----:B------:R-:W-:Y:S01]  /*19b40*/  IMAD R0, R12, UR4, RZ ;  /* 0x000000040c007c24 */ /* 0x000fe2000f8e02ff */
[----:B------:R-:W-:Y:S01]  /*19b50*/  SHF.R.S32.HI R3, RZ, 0x1f, R2 ;  /* 0x0000001fff037819 */ /* 0x000fe20000011402 */
[----:B------:R-:W-:-:S04]  /*19b60*/  IMAD.WIDE.U32 R4, R13, UR4, R4 ;  /* 0x000000040d047c25 */ /* 0x000fc8000f8e0004 */
[----:B------:R-:W-:Y:S02]  /*19b70*/  IMAD R9, R13, UR5, R0 ;  /* 0x000000050d097c24 */ /* 0x000fe4000f8e0200 */
[----:B------:R-:W-:-:S04]  /*19b80*/  IMAD.WIDE R6, R14, 0xc0, R2 ;  /* 0x000000c00e067825 */ /* 0x000fc800078e0202 */
[----:B------:R-:W-:Y:S01]  /*19b90*/  IMAD.IADD R11, R5, 0x1, R9 ;  /* 0x00000001050b7824 */ /* 0x000fe200078e0209 */
        /* <DEDUP_REMOVED lines=12> */
.L_x_11432:
[----:B------:R-:W-:Y:S05]  /*19c60*/  BSYNC B1 ;  /* 0x0000000000017941 */ /* 0x000fea0003800000 */
.L_x_11431:
[----:B------:R-:W-:Y:S04]  /*19c70*/  BSSY B1, `(.L_x_11433) ;  /* 0x000000f000017945 */ /* 0x000fe80003800000 */
[----:B------:R-:W-:Y:S05]  /*19c80*/  @P3 BRA `(.L_x_11434) ;  /* 0x0000000000343947 */ /* 0x000fea0003800000 */
[----:B-1----:R-:W-:Y:S01]  /*19c90*/  IADD3 R9, P0, R6, 0x30, RZ ;  /* 0x0000003006097810 */ /* 0x002fe20007f1e0ff */
        /* <DEDUP_REMOVED lines=12> */
.L_x_11434:
[----:B------:R-:W-:Y:S05]  /*19d60*/  BSYNC B1 ;  /* 0x0000000000017941 */ /* 0x000fea0003800000 */
.L_x_11433:
[----:B------:R-:W-:Y:S04]  /*19d70*/  BSSY B1, `(.L_x_11435) ;  /* 0x000000f000017945 */ /* 0x000fe80003800000 */
[----:B------:R-:W-:Y:S05]  /*19d80*/  @P1 BRA `(.L_x_11436) ;  /* 0x0000000000341947 */ /* 0x000fea0003800000 */
[----:B-12---:R-:W-:Y:S01]  /*19d90*/  IADD3 R9, P0, R6, 0x60, RZ ;  /* 0x0000006006097810 */ /* 0x006fe20007f1e0ff */
        /* <DEDUP_REMOVED lines=12> */
.L_x_11436:
[----:B------:R-:W-:Y:S05]  /*19e60*/  BSYNC B1 ;  /* 0x0000000000017941 */ /* 0x000fea0003800000 */
.L_x_11435:
        /* <DEDUP_REMOVED lines=14> */
.L_x_11427:
[----:B------:R-:W-:Y:S05]  /*19f50*/  BSYNC B0 ;  /* 0x0000000000007941 */ /* 0x000fea0003800000 */
.L_x_11418:
[----:B------:R-:W3:Y:S01]  /*19f60*/  LDL R0, [R1+0x3c] ;  /* 0x00003c0001007983 */ /* 0x000ee20000100800 */
[----:B------:R-:W-:Y:S02]  /*19f70*/  ULDC UR4, c[0x0][0xc14] ;  /* 0x0003050000047ab9 */ /* 0x000fe40000000800 */
[----:B---3--:R-:W-:-:S13]  /*19f80*/  ISETP.GE.AND P0, PT, R0, UR4, PT ;  /* 0x0000000400007c0c */ /* 0x008fda000bf06270 */
[----:B------:R-:W-:Y:S05]  /*19f90*/  @!P0 BRA `(.L_x_11437) ;  /* 0xfffffe6c00e08947 */ /* 0x000fea000383ffff */
[----:B------:R-:W-:Y:S05]  /*19fa0*/  BRA `(.L_x_11246) ;  /* 0x0000005800d87947 */ /* 0x000fea0003800000 */
.L_x_11244:
[----:B------:R-:W-:-:S08]  /*19fb0*/  NOP ;  /* 0x0000000000007918 */ /* 0x000fd00000000000 */
[----:B0-----:R-:W0:-:S00]  /*19fc0*/  USETMAXREG.DEALLOC.CTAPOOL 0x20 ;  /* 0x00000020000079c8 */ /* 0x001e0000080e0500 */
        /* <DEDUP_REMOVED lines=14> */
.L_x_11438:
        /* <DEDUP_REMOVED lines=42> */
.L_x_11444:
        /* <DEDUP_REMOVED lines=12> */
.L_x_11443:
[----:B------:R-:W-:Y:S05]  /*1a410*/  BSYNC B0 ;  /* 0x0000000000007941 */ /* 0x000fea0003800000 */
.L_x_11442:
        /* <DEDUP_REMOVED lines=20> */
[----:B------:R-:W-:Y:S02]  /*1a560*/  IMAD.MOV.U32 R6, RZ, RZ, R9 ;  /* 0x000000ffff067224 */ /* 0x000fe400078e0009 */
[----:B------:R-:W-:-:S07]  /*1a570*/  IMAD.MOV.U32 R9, RZ, RZ, R3 ;  /* 0x000000ffff097224 */ /* 0x000fce00078e0003 */
.L_x_11440:
        /* <DEDUP_REMOVED lines=21> */
.L_x_11445:
[----:B-1----:R-:W-:Y:S01]  /*1a6d0*/  IMAD R24, R24, UR5, R9 ;  /* 0x0000000518187c24 */ /* 0x002fe2000f8e0209 */
[----:B0-----:R-:W-:Y:S01]  /*1a6e0*/  IABS R6, R4 ;  /* 0x0000000400067213 */ /* 0x001fe20000000000 */
[----:B------:R-:W-:Y:S02]  /*1a6f0*/  IMAD R11, R15, R8, RZ ;  /* 0x000000080f0b7224 */ /* 0x000fe400078e02ff */
[----:B------:R-:W-:Y:S01]  /*1a700*/  IMAD.MOV.U32 R2, RZ, RZ, RZ ;  /* 0x000000ffff027224 */ /* 0x000fe200078e00ff */
[----:B------:R-:W-:Y:S01]  /*1a710*/  IADD3 R9, -R24, UR6, RZ ;  /* 0x0000000618097c10 */ /* 0x000fe2000fffe1ff */
        /* <DEDUP_REMOVED lines=50> */
.L_x_11441:
[----:B------:R-:W-:Y:S02]  /*1aa40*/  IMAD.MOV.U32 R25, RZ, RZ, RZ ;  /* 0x000000ffff197224 */ /* 0x000fe400078e00ff */
[----:B------:R-:W-:Y:S02]  /*1aa50*/  IMAD.U32 R24, RZ, RZ, UR6 ;  /* 0x00000006ff187e24 */ /* 0x000fe4000f8e00ff */
[----:B------:R-:W-:-:S07]  /*1aa60*/  IMAD.MOV.U32 R26, RZ, RZ, RZ ;  /* 0x000000ffff1a7224 */ /* 0x000fce00078e00ff */
.L_x_11446:
[----:B------:R-:W-:-:S13]  /*1aa70*/  ISETP.NE.AND P0, PT, R5, RZ, PT ;  /* 0x000000ff0500720c */ /* 0x000fda0003f05270 */
[----:B------:R-:W0:Y:S01]  /*1aa80*/  @!P0 S2R R3, SR_CgaCtaId ;  /* 0x0000000000038919 */ /* 0x000e220000008800 */
[----:B------:R-:W-:-:S04]  /*1aa90*/  @!P0 MOV R0, 0x400 ;  /* 0x0000040000008802 */ /* 0x000fc80000000f00 */
[----:B0-----:R-:W-:-:S05]  /*1aaa0*/  @!P0 LEA R0, R3, R0, 0x18 ;  /* 0x0000000003008211 */ /* 0x001fca00078ec0ff */
[----:B------:R1:W-:Y:S01]  /*1aab0*/  @!P0 STS.128 [R0+0x132d0], R24 ;  /* 0x0132d01800008388 */ /* 0x0003e20000000c00 */
[----:B------:R-:W-:Y:S06]  /*1aac0*/  BAR.ARV 0x5, 0x200 ;  /* 0x0148000000007b1d */ /* 0x000fec0000002000 */
.L_x_11439:
[----:B------:R2:W-:Y:S01]  /*1aad0*/  STL [R1+0x18], RZ ;  /* 0x000018ff01007387 */ /* 0x0005e20000100800 */
[----:B------:R-:W-:Y:S01]  /*1aae0*/  ULDC UR4, c[0x0][0xc14] ;  /* 0x0003050000047ab9 */ /* 0x000fe20000000800 */
[----:B------:R-:W-:Y:S01]  /*1aaf0*/  IMAD.MOV.U32 R23, RZ, RZ, 0x1 ;  /* 0x00000001ff177424 */ /* 0x000fe200078e00ff */
[----:B0-----:R-:W-:Y:S01]  /*1ab00*/  ISETP.GE.AND P0, PT, R27, UR4, PT ;  /* 0x000000041b007c0c */ /* 0x001fe2000bf06270 */
[----:B------:R-:W-:-:S12]  /*1ab10*/  IMAD.MOV.U32 R19, RZ, RZ, RZ ;  /* 0x000000ffff137224 */ /* 0x000fd800078e00ff */
[----:B--2---:R-:W-:Y:S05]  /*1ab20*/  @P0 BRA `(.L_x_11447) ;  /* 0x0000004c00000947 */ /* 0x004fea0003800000 */
[----:B------:R-:W2:Y:S01]  /*1ab30*/  LDL R6, [R1+0x14] ;  /* 0x0000140001067983 */ /* 0x000ea20000100800 */
[----:B-1----:R-:W0:Y:S01]  /*1ab40*/  S2R R0, SR_TID.X ;  /* 0x0000000000007919 */ /* 0x002e220000002100 */
[----:B------:R-:W1:Y:S01]  /*1ab50*/  S2R R8, SR_TID.X ;  /* 0x0000000000087919 */ /* 0x000e620000002100 */
[----:B0-----:R-:W-:Y:S01]  /*1ab60*/  LOP3.LUT R2, R0, 0x7f, RZ, 0xc0, !PT ;  /* 0x0000007f00027812 */ /* 0x001fe200078ec0ff */
[----:B-1----:R-:W-:-:S04]  /*1ab70*/  IMAD.SHL.U32 R18, R8, 0x40, RZ ;  /* 0x0000004008127824 */ /* 0x002fc800078e00ff */
[----:B------:R-:W-:Y:S01]  /*1ab80*/  IMAD.SHL.U32 R4, R2, 0x10, RZ ;  /* 0x0000001002047824 */ /* 0x000fe200078e00ff */
[----:B------:R-:W-:Y:S01]  /*1ab90*/  SHF.R.U32.HI R0, RZ, 0x1, R8 ;  /* 0x00000001ff007819 */ /* 0x000fe20000011608 */
[----:B------:R-:W-:Y:S01]  /*1aba0*/  IMAD.SHL.U32 R2, R8, 0x20, RZ ;  /* 0x0000002008027824 */ /* 0x000fe200078e00ff */
[----:B------:R-:W-:Y:S02]  /*1abb0*/  LOP3.LUT R3, R18, 0x180, RZ, 0xc0, !PT ;  /* 0x0000018012037812 */ /* 0x000fe400078ec0ff */
[----:B------:R-:W-:Y:S02]  /*1abc0*/  LOP3.LUT R5, R4, 0x600, RZ, 0xc0, !PT ;  /* 0x0000060004057812 */ /* 0x000fe400078ec0ff */
[----:B------:R-:W-:Y:S01]  /*1abd0*/  LOP3.LUT R0, R3, 0x30, R0, 0xf8, !PT ;  /* 0x0000003003007812 */ /* 0x000fe200078ef800 */
[----:B------:R-:W-:Y:S01]  /*1abe0*/  IMAD.SHL.U32 R3, R8, 0x8, RZ ;  /* 0x0000000808037824 */ /* 0x000fe200078e00ff */
[----:B------:R-:W-:Y:S02]  /*1abf0*/  LOP3.LUT R5, R5, 0x60, R2, 0xf8, !PT ;  /* 0x0000006005057812 */ /* 0x000fe400078ef802 */
[----:B------:R-:W-:-:S02]  /*1ac00*/  LOP3.LUT R4, R2, 0x80, RZ, 0xc0, !PT ;  /* 0x0000008002047812 */ /* 0x000fc400078ec0ff */
[----:B------:R-:W-:Y:S02]  /*1ac10*/  LOP3.LUT R5, R5, 0x100, R2, 0xf8, !PT ;  /* 0x0000010005057812 */ /* 0x000fe400078ef802 */
[----:B------:R-:W-:Y:S01]  /*1ac20*/  LOP3.LUT R3, R0, 0x30, R3, 0x78, !PT ;  /* 0x0000003000037812 */ /* 0x000fe200078e7803 */
[----:B------:R-:W-:Y:S01]  /*1ac30*/  IMAD.SHL.U32 R7, R8, 0x4, RZ ;  /* 0x0000000408077824 */ /* 0x000fe200078e00ff */
[----:B------:R-:W-:Y:S01]  /*1ac40*/  LOP3.LUT R4, R4, 0x10, R8, 0xf8, !PT ;  /* 0x0000001004047812 */ /* 0x000fe200078ef808 */
[----:B------:R-:W-:Y:S03]  /*1ac50*/  BSSY B7, `(.L_x_11447) ;  /* 0x00004ad000077945 */ /* 0x000fe60003800000 */
[----:B------:R-:W-:Y:S01]  /*1ac60*/  LOP3.LUT R4, R4, 0x10, R7, 0x78, !PT ;  /* 0x0000001004047812 */ /* 0x000fe200078e7807 */
[----:B------:R-:W-:Y:S01]  /*1ac70*/  IMAD.MOV.U32 R28, RZ, RZ, 0x1 ;  /* 0x00000001ff1c7424 */ /* 0x000fe200078e00ff */
[----:B------:R-:W-:Y:S01]  /*1ac80*/  LOP3.LUT R18, R3, 0x640, R18, 0xf8, !PT ;  /* 0x0000064003127812 */ /* 0x000fe200078ef812 */
[----:B------:R-:W-:Y:S01]  /*1ac90*/  IMAD.MOV.U32 R22, RZ, RZ, RZ ;  /* 0x000000ffff167224 */ /* 0x000fe200078e00ff */
[----:B------:R-:W-:Y:S01]  /*1aca0*/  LOP3.LUT R17, R5, R4, RZ, 0xfc, !PT ;  /* 0x0000000405117212 */ /* 0x000fe200078efcff */
[----:B------:R-:W-:-:S02]  /*1acb0*/  IMAD.MOV.U32 R19, RZ, RZ, RZ ;  /* 0x000000ffff137224 */ /* 0x000fc400078e00ff */
[----:B------:R-:W-:Y:S01]  /*1acc0*/  IMAD.MOV.U32 R23, RZ, RZ, 0x1 ;  /* 0x00000001ff177424 */ /* 0x000fe200078e00ff */
[----:B------:R-:W-:Y:S01]  /*1acd0*/  ULDC.64 UR38, c[0x0][0x198] ;  /* 0x0000660000267ab9 */ /* 0x000fe20000000a00 */
[----:B------:R-:W-:Y:S01]  /*1ace0*/  ULDC UR36, c[0x0][0xc] ;  /* 0x0000030000247ab9 */ /* 0x000fe20000000800 */
[C---:B--2---:R-:W-:Y:S02]  /*1acf0*/  LOP3.LUT R2, R6.reuse, 0x1, RZ, 0xfc, !PT ;  /* 0x0000000106027812 */ /* 0x044fe400078efcff */
[----:B------:R-:W-:-:S03]  /*1ad00*/  LOP3.LUT R0, R6, 0x2, RZ, 0xfc, !PT ;  /* 0x0000000206007812 */ /* 0x000fc600078efcff */
[----:B------:R0:W-:Y:S04]  /*1ad10*/  STL [R1+0x24], R2 ;  /* 0x0000240201007387 */ /* 0x0001e80000100800 */
[----:B------:R0:W-:Y:S04]  /*1ad20*/  STL [R1+0x8], R0 ;  /* 0x0000080001007387 */ /* 0x0001e80000100800 */
[----:B------:R0:W-:Y:S02]  /*1ad30*/  STL [R1+0x18], RZ ;  /* 0x000018ff01007387 */ /* 0x0001e40000100800 */
.L_x_11560:
[----:B------:R-:W-:Y:S05]  /*1ad40*/  YIELD ;  /* 0x0000000000007946 */ /* 0x000fea0003800000 */
[----:B------:R-:W-:Y:S01]  /*1ad50*/  ULDC.64 UR4, c[0x0][0xa28] ;  /* 0x00028a0000047ab9 */ /* 0x000fe20000000a00 */
[----:B------:R-:W-:Y:S02]  /*1ad60*/  CS2R R8, SRZ ;  /* 0x0000000000087805 */ /* 0x000fe4000001ff00 */
[----:B------:R-:W-:Y:S01]  /*1ad70*/  ISETP.NE.U32.AND P0, PT, RZ, UR4, PT ;  /* 0x00000004ff007c0c */ /* 0x000fe2000bf05070 */
[----:B------:R-:W1:Y:S01]  /*1ad80*/  LDC.64 R6, c[0x0][0xa00] ;  /* 0x00028000ff067b82 */ /* 0x000e620000000a00 */
[----:B------:R-:W-:Y:S01]  /*1ad90*/  ULDC.64 UR6, c[0x0][0xa08] ;  /* 0x0002820000067ab9 */ /* 0x000fe20000000a00 */
[----:B------:R-:W-:Y:S01]  /*1ada0*/  ULDC.64 UR8, c[0x0][0xa10] ;  /* 0x0002840000087ab9 */ /* 0x000fe20000000a00 */
[----:B------:R-:W-:Y:S01]  /*1adb0*/  ISETP.NE.AND.EX P0, PT, RZ, UR5, PT, P0 ;  /* 0x00000005ff007c0c */ /* 0x000fe2000bf05300 */
[----:B------:R-:W-:-:S04]  /*1adc0*/  ULDC.64 UR4, c[0x0][0xa18] ;  /* 0x0002860000047ab9 */ /* 0x000fc80000000a00 */
[----:B--2---:R-:W2:Y:S08]  /*1add0*/  LDC.64 R4, c[0x0][0xa08] ;  /* 0x00028200ff047b82 */ /* 0x004eb00000000a00 */
[----:B0-----:R-:W0:Y:S01]  /*1ade0*/  @P0 LDC.64 R2, c[0x0][0xa28] ;  /* 0x00028a00ff020b82 */ /* 0x001e220000000a00 */
[----:B------:R-:W-:Y:S02]  /*1adf0*/  ISETP.NE.U32.AND P2, PT, RZ, UR6, PT ;  /* 0x00000006ff007c0c */ /* 0x000fe4000bf45070 */
[----:B------:R-:W-:Y:S01]  /*1ae00*/  ISETP.NE.U32.AND P4, PT, RZ, UR8, PT ;  /* 0x00000008ff007c0c */ /* 0x000fe2000bf85070 */
[----:B0-----:R-:W-:-:S05]  /*1ae10*/  @P0 IMAD.WIDE R2, R27, 0x4, R2 ;  /* 0x000000041b020825 */ /* 0x001fca00078e0202 */
[----:B------:R0:W5:Y:S01]  /*1ae20*/  @P0 LDG.E R9, desc[UR40][R2.64] ;  /* 0x0000002802090981 */ /* 0x000162000c1e1900 */
[----:B------:R-:W-:Y:S01]  /*1ae30*/  ISETP.NE.U32.AND P0, PT, RZ, UR4, PT ;  /* 0x00000004ff007c0c */ /* 0x000fe2000bf05070 */
[----:B-1----:R-:W-:-:S03]  /*1ae40*/  IMAD.WIDE R6, R27, 0x4, R6 ;  /* 0x000000041b067825 */ /* 0x002fc600078e0206 */
[----:B------:R-:W-:Y:S01]  /*1ae50*/  ISETP.NE.AND.EX P0, PT, RZ, UR5, PT, P0 ;  /* 0x00000005ff007c0c */ /* 0x000fe2000bf05300 */
[----:B------:R-:W-:Y:S01]  /*1ae60*/  ULDC.64 UR4, c[0x0][0xa00] ;  /* 0x0002800000047ab9 */ /* 0x000fe20000000a00 */
[----:B------:R-:W-:Y:S01]  /*1ae70*/  IMAD.MOV.U32 R11, RZ, RZ, RZ ;  /* 0x000000ffff0b7224 */ /* 0x000fe200078e00ff */
[----:B------:R-:W-:Y:S01]  /*1ae80*/  ISETP.NE.U32.AND P1, PT, RZ, UR4, PT ;  /* 0x00000004ff007c0c */ /* 0x000fe2000bf25070 */
[----:B------:R-:W-:Y:S01]  /*1ae90*/  IMAD.MOV.U32 R0, RZ, RZ, RZ ;  /* 0x000000ffff007224 */ /* 0x000fe200078e00ff */
[----:B0-----:R-:W0:Y:S01]  /*1aea0*/  LDC.64 R2, c[0x0][0xa10] ;  /* 0x00028400ff027b82 */ /* 0x001e220000000a00 */
[----:B--2---:R-:W-:Y:S01]  /*1aeb0*/  IMAD.WIDE R4, R27, 0x4, R4 ;  /* 0x000000041b047825 */ /* 0x004fe200078e0204 */
[----:B------:R-:W-:Y:S02]  /*1aec0*/  ISETP.NE.AND.EX P3, PT, RZ, UR5, PT, P1 ;  /* 0x00000005ff007c0c */ /* 0x000fe4000bf65310 */
[----:B------:R-:W-:Y:S02]  /*1aed0*/  ISETP.NE.AND.EX P1, PT, RZ, UR7, PT, P2 ;  /* 0x00000007ff007c0c */ /* 0x000fe4000bf25320 */
[----:B------:R-:W-:-:S02]  /*1aee0*/  ISETP.NE.AND.EX P2, PT, RZ, UR9, PT, P4 ;  /* 0x00000009ff007c0c */ /* 0x000fc4000bf45340 */
[----:B------:R-:W1:Y:S07]  /*1aef0*/  @P0 LDC.64 R12, c[0x0][0xa18] ;  /* 0x00028600ff0c0b82 */ /* 0x000e6e0000000a00 */
[----:B------:R-:W2:Y:S04]  /*1af00*/  @P3 LDG.E R8, desc[UR40][R6.64] ;  /* 0x0000002806083981 */ /* 0x000ea8000c1e1900 */
        /* <DEDUP_REMOVED lines=15> */
[----:B0-----:R-:W-:Y:S01]  /*1b000*/  IMAD.U32 R12, RZ, RZ, UR4 ;  /* 0x00000004ff0c7e24 */ /* 0x001fe2000f8e00ff */
[----:B--2---:R0:W-:Y:S02]  /*1b010*/  STL [R1+0x20], R8 ;  /* 0x0000200801007387 */ /* 0x0041e40000100800 */
[----:B0-----:R-:W-:Y:S01]  /*1b020*/  IMAD.U32 R8, RZ, RZ, UR5 ;  /* 0x00000005ff087e24 */ /* 0x001fe2000f8e00ff */
[----:B------:R-:W-:Y:S06]  /*1b030*/  @P0 BRA `(.L_x_11448) ;  /* 0x0000000000100947 */ /* 0x000fec0003800000 */
[----:B------:R-:W-:Y:S05]  /*1b040*/  @!P3 BRA `(.L_x_11448) ;  /* 0x00000000000cb947 */ /* 0x000fea0003800000 */
[----:B-----5:R-:W2:Y:S04]  /*1b050*/  LDG.E R10, desc[UR40][R6.64] ;  /* 0x00000028060a7981 */ /* 0x020ea8000c1e1900 */
[----:B------:R-:W2:Y:S02]  /*1b060*/  LDG.E R6, desc[UR40][R6.64+0x4] ;  /* 0x0000042806067981 */ /* 0x000ea4000c1e1900 */
[----:B--2---:R-:W-:-:S07]  /*1b070*/  IMAD.IADD R10, R6, 0x1, -R10 ;  /* 0x00000001060a7824 */ /* 0x004fce00078e0a0a */
.L_x_11448:
        /* <DEDUP_REMOVED lines=10> */
.L_x_11449:
[----:B------:R-:W-:Y:S05]  /*1b120*/  @!P1 BRA `(.L_x_11450) ;  /* 0x00000000000c9947 */ /* 0x000fea0003800000 */
[----:B------:R-:W2:Y:S04]  /*1b130*/  LDG.E R12, desc[UR40][R4.64] ;  /* 0x00000028040c7981 */ /* 0x000ea8000c1e1900 */
[----:B------:R-:W2:Y:S02]  /*1b140*/  LDG.E R7, desc[UR40][R4.64+0x4] ;  /* 0x0000042804077981 */ /* 0x000ea4000c1e1900 */
[----:B--2---:R-:W-:-:S07]  /*1b150*/  IMAD.IADD R12, R7, 0x1, -R12 ;  /* 0x00000001070c7824 */ /* 0x004fce00078e0a0c */
.L_x_11450:
[----:B0-----:R-:W2:Y:S04]  /*1b160*/  @P2 LDG.E R5, desc[UR40][R2.64] ;  /* 0x0000002802052981 */ /* 0x001ea8000c1e1900 */
[----:B------:R-:W2:Y:S01]  /*1b170*/  @P2 LDG.E R4, desc[UR40][R2.64+0x4] ;  /* 0x0000042802042981 */ /* 0x000ea2000c1e1900 */
[----:B-----5:R-:W-:Y:S02]  /*1b180*/  IMAD.IADD R9, R12, 0x1, -R9 ;  /* 0x000000010c097824 */ /* 0x020fe400078e0a09 */
[----:B------:R-:W-:-:S05]  /*1b190*/  IMAD R7, R25, 0xc0, RZ ;  /* 0x000000c019077824 */ /* 0x000fca00078e02ff */
[----:B------:R-:W-:Y:S01]  /*1b1a0*/  IADD3 R6, -R10, 0xc0, R7 ;  /* 0x000000c00a067810 */ /* 0x000fe20007ffe107 */
[----:B--2---:R-:W-:-:S04]  /*1b1b0*/  @P2 IMAD.IADD R8, R4, 0x1, -R5 ;  /* 0x0000000104082824 */ /* 0x004fc800078e0a05 */
[----:B------:R-:W-:-:S04]  /*1b1c0*/  IMAD.IADD R3, R9, 0x1, R8 ;  /* 0x0000000109037824 */ /* 0x000fc800078e0208 */
[C---:B------:R-:W-:Y:S02]  /*1b1d0*/  VIADD R4, R3.reuse, 0x9f ;  /* 0x0000009f03047836 */ /* 0x040fe40000000000 */
[----:B------:R-:W-:Y:S02]  /*1b1e0*/  IMAD.IADD R2, R3, 0x1, R6 ;  /* 0x0000000103027824 */ /* 0x000fe400078e0206 */
[----:B------:R-:W-:-:S05]  /*1b1f0*/  IMAD.HI R4, R4, 0x66666667, RZ ;  /* 0x6666666704047827 */ /* 0x000fca00078e02ff */
[----:B------:R-:W-:-:S04]  /*1b200*/  SHF.R.U32.HI R5, RZ, 0x1f, R4 ;  /* 0x0000001fff057819 */ /* 0x000fc80000011604 */
[----:B------:R-:W-:Y:S02]  /*1b210*/  LEA.HI.SX32 R20, R4, R5, 0x1a ;  /* 0x0000000504147211 */ /* 0x000fe400078fd2ff */
[----:B------:R-:W0:Y:S02]  /*1b220*/  LDC.64 R4, c[0x0][0x9e0] ;  /* 0x00027800ff047b82 */ /* 0x000e240000000a00 */
        /* <DEDUP_REMOVED lines=14> */
.L_x_11453:
[----:B------:R-:W-:-:S13]  /*1b310*/  ISETP.NE.AND P0, PT, R5, 0x1, PT ;  /* 0x000000010500780c */ /* 0x000fda0003f05270 */
[----:B------:R-:W0:Y:S02]  /*1b320*/  @P0 LDC.64 R6, c[0x0][0x9e8] ;  /* 0x00027a00ff060b82 */ /* 0x000e240000000a00 */
[----:B0-----:R-:W-:-:S05]  /*1b330*/  @P0 IMAD.HI.U32 R6, R11, R6, RZ ;  /* 0x000000060b060227 */ /* 0x001fca00078e00ff */
[----:B------:R-:W-:-:S07]  /*1b340*/  @P0 SHF.R.U32.HI R11, RZ, R7, R6 ;  /* 0x00000007ff0b0219 */ /* 0x000fce0000011606 */
.L_x_11454:
[----:B------:R-:W-:Y:S05]  /*1b350*/  BSYNC B0 ;  /* 0x0000000000007941 */ /* 0x000fea0003800000 */
.L_x_11452:
[----:B------:R-:W-:-:S05]  /*1b360*/  IMAD R11, R11, R5, R5 ;  /* 0x000000050b0b7224 */ /* 0x000fca00078e0205 */
[----:B------:R-:W-:-:S07]  /*1b370*/  VIMNMX R4, R4, R11, PT ;  /* 0x0000000b04047248 */ /* 0x000fce0003fe0100 */
.L_x_11451:
        /* <DEDUP_REMOVED lines=15> */
.L_x_11457:
[----:B------:R-:W-:Y:S01]  /*1b470*/  ISETP.NE.AND P0, PT, R5, 0x1, PT ;  /* 0x000000010500780c */ /* 0x000fe20003f05270 */
[----:B------:R-:W-:-:S12]  /*1b480*/  IMAD.MOV.U32 R11, RZ, RZ, R3 ;  /* 0x000000ffff0b7224 */ /* 0x000fd800078e0003 */
[----:B------:R-:W0:Y:S02]  /*1b490*/  @P0 LDC.64 R6, c[0x0][0x9e8] ;  /* 0x00027a00ff060b82 */ /* 0x000e240000000a00 */
[----:B0-----:R-:W-:-:S05]  /*1b4a0*/  @P0 IMAD.HI.U32 R6, R3, R6, RZ ;  /* 0x0000000603060227 */ /* 0x001fca00078e00ff */
[----:B------:R-:W-:-:S07]  /*1b4b0*/  @P0 SHF.R.U32.HI R11, RZ, R7, R6 ;  /* 0x00000007ff0b0219 */ /* 0x000fce0000011606 */
.L_x_11458:
[----:B------:R-:W-:Y:S05]  /*1b4c0*/  BSYNC B0 ;  /* 0x0000000000007941 */ /* 0x000fea0003800000 */
.L_x_11456:
[----:B------:R-:W-:-:S05]  /*1b4d0*/  IMAD R5, R11, R5, RZ ;  /* 0x000000050b057224 */ /* 0x000fca00078e02ff */
[----:B------:R-:W-:-:S07]  /*1b4e0*/  VIMNMX R10, R10, R5, !PT ;  /* 0x000000050a0a7248 */ /* 0x000fce0007fe0100 */
.L_x_11455:
[----:B------:R-:W-:Y:S01]  /*1b4f0*/  VIADD R4, R4, 0x9f ;  /* 0x0000009f04047836 */ /* 0x000fe20000000000 */
[----:B------:R-:W-:Y:S01]  /*1b500*/  BSSY B0, `(.L_x_11459) ;  /* 0x00000e6000007945 */ /* 0x000fe20003800000 */
        /* <DEDUP_REMOVED lines=11> */
[----:B------:R-:W-:-:S04]  /*1b5c0*/  VIMNMX R9, R9, R8, PT ;  /* 0x0000000809097248 */ /* 0x000fc80003fe0100 */
[----:B------:R-:W-:Y:S01]  /*1b5d0*/  ISETP.GT.AND P0, PT, R9, R4, PT ;  /* 0x000000040900720c */ /* 0x000fe20003f04270 */
[----:B------:R-:W-:-:S05]  /*1b5e0*/  IMAD.WIDE.U32 R4, R4, -0x33333333, RZ ;  /* 0xcccccccd04047825 */ /* 0x000fca00078e00ff */
[----:B------:R-:W-:-:S07]  /*1b5f0*/  SHF.R.U32.HI R7, RZ, 0x7, R5 ;  /* 0x00000007ff077819 */ /* 0x000fce0000011605 */
[----:B------:R-:W-:-:S04]  /*1b600*/  @P0 VIADD R6, R9, 0x9f ;  /* 0x0000009f09060836 */ /* 0x000fc80000000000 */
[----:B------:R-:W-:-:S04]  /*1b610*/  @P0 IMAD.HI R4, R6, 0x66666667, RZ ;  /* 0x6666666706040827 */ /* 0x000fc800078e02ff */
[----:B------:R-:W-:Y:S01]  /*1b620*/  IMAD.MOV.U32 R6, RZ, RZ, R7 ;  /* 0x000000ffff067224 */ /* 0x000fe200078e0007 */
[----:B------:R-:W-:-:S04]  /*1b630*/  @P0 SHF.R.U32.HI R5, RZ, 0x1f, R4 ;  /* 0x0000001fff050819 */ /* 0x000fc80000011604 */
[----:B------:R-:W-:Y:S02]  /*1b640*/  @P0 LEA.HI.SX32 R6, R4, R5, 0x1a ;  /* 0x0000000504060211 */ /* 0x000fe400078fd2ff */
        /* <DEDUP_REMOVED lines=17> */
.L_x_11607:
[----:B-1----:R-:W-:Y:S02]  /*1b760*/  ISETP.NE.AND P0, PT, R14, RZ, PT ;  /* 0x000000ff0e00720c */ /* 0x002fe40003f05270 */
[----:B------:R-:W-:-:S11]  /*1b770*/  PLOP3.LUT P6, PT, PT, PT, PT, 0x8, 0x0 ;  /* 0x000000000000781c */ /* 0x000fd60003fce170 */
[----:B------:R-:W-:Y:S05]  /*1b780*/  @P0 BRA `(.L_x_11462) ;  /* 0x00000000000c0947 */ /* 0x000fea0003800000 */
[----:B------:R-:W-:-:S03]  /*1b790*/  UMOV UR4, 0xffffffff ;  /* 0xffffffff00047882 */ /* 0x000fc60000000000 */
[----:B------:R-:W-:Y:S05]  /*1b7a0*/  BRA.DIV UR4, `(.L_x_11463) ;  /* 0x0000004e04647947 */ /* 0x000fea000b800000 */
[----:B------:R-:W-:-:S13]  /*1b7b0*/  ELECT P6, URZ, PT ;  /* 0x00000000003f782f */ /* 0x000fda00038c0000 */
.L_x_11462:
[----:B0-----:R-:W2:Y:S01]  /*1b7c0*/  LDL R8, [R1+0x18] ;  /* 0x0000180001087983 */ /* 0x001ea20000100800 */
[----:B------:R-:W-:Y:S01]  /*1b7d0*/  MOV R10, 0x400 ;  /* 0x00000400000a7802 */ /* 0x000fe20000000f00 */
[----:B------:R-:W-:Y:S01]  /*1b7e0*/  BSSY B1, `(.L_x_11464) ;  /* 0x000000a000017945 */ /* 0x000fe20003800000 */
[----:B--2---:R-:W-:-:S05]  /*1b7f0*/  VIADD R8, R8, 0x1 ;  /* 0x0000000108087836 */ /* 0x004fca0000000000 */
[----:B------:R-:W-:-:S04]  /*1b800*/  LEA.HI R9, R8, R8, RZ, 0x1 ;  /* 0x0000000808097211 */ /* 0x000fc800078f08ff */
[----:B------:R-:W-:-:S05]  /*1b810*/  LOP3.LUT R9, R9, 0xfffffffe, RZ, 0xc0, !PT ;  /* 0xfffffffe09097812 */ /* 0x000fca00078ec0ff */
[----:B------:R-:W-:Y:S02]  /*1b820*/  IMAD.IADD R9, R8, 0x1, -R9 ;  /* 0x0000000108097824 */ /* 0x000fe400078e0a09 */
[----:B------:R-:W0:Y:S03]  /*1b830*/  S2R R8, SR_CgaCtaId ;  /* 0x0000000000087919 */ /* 0x000e260000008800 */
[----:B------:R-:W-:Y:S02]  /*1b840*/  SHF.L.U32 R9, R9, 0x1f, RZ ;  /* 0x0000001f09097819 */ /* 0x000fe400000006ff */
[----:B0-----:R-:W-:-:S04]  /*1b850*/  LEA R8, R8, R10, 0x18 ;  /* 0x0000000a08087211 */ /* 0x001fc800078ec0ff */
[----:B------:R-:W0:Y:S02]  /*1b860*/  SYNCS.PHASECHK.TRANS64.TRYWAIT P0, [R8+URZ+0x13220], R9 ;  /* 0x01322009080075a7 */ /* 0x000e24000800017f */
[----:B0-----:R-:W-:Y:S05]  /*1b870*/  @!P0 BRA `(.L_x_11465) ;  /* 0x0000004c00508947 */ /* 0x001fea0003800000 */
.L_x_11610:
[----:B------:R-:W-:Y:S05]  /*1b880*/  BSYNC B1 ;  /* 0x0000000000017941 */ /* 0x000fea0003800000 */
.L_x_11464:
        /* <DEDUP_REMOVED lines=10> */
.L_x_11611:
[----:B------:R-:W-:Y:S05]  /*1b930*/  BSYNC B2 ;  /* 0x0000000000027941 */ /* 0x000fea0003800000 */
.L_x_11468:
        /* <DEDUP_REMOVED lines=9> */
.L_x_11471:
[----:B------:R-:W-:Y:S05]  /*1b9d0*/  BSYNC B2 ;  /* 0x0000000000027941 */ /* 0x000fea0003800000 */
.L_x_11470:
        /* <DEDUP_REMOVED lines=12> */
.L_x_11472:
        /* <DEDUP_REMOVED lines=13> */
.L_x_11612:
[----:B------:R-:W-:Y:S05]  /*1bb70*/  BSYNC B2 ;  /* 0x0000000000027941 */ /* 0x000fea0003800000 */
.L_x_11473:
[----:B------:R-:W-:Y:S04]  /*1bb80*/  BSSY B2, `(.L_x_11475) ;  /* 0x0000009000027945 */ /* 0x000fe80003800000 */
        /* <DEDUP_REMOVED lines=8> */
.L_x_11476:
[----:B------:R-:W-:Y:S05]  /*1bc10*/  BSYNC B2 ;  /* 0x0000000000027941 */ /* 0x000fea0003800000 */
.L_x_11475:
[----:B------:R-:W-:Y:S01]  /*1bc20*/  R2UR UR10, R15 ;  /* 0x000000000f0a72ca */ /* 0x000fe200000e0000 */
[----:B------:R-:W-:Y:S01]  /*1bc30*/  IMAD.MOV.U32 R14, RZ, RZ, 0x0 ;  /* 0x00000000ff0e7424 */ /* 0x000fe200078e00ff */
[----:B------:R-:W-:Y:S01]  /*1bc40*/  UIADD3 UR4, UP0, UR38, 0x670, URZ ;  /* 0x0000067026047890 */ /* 0x000fe2000ff1e03f */
[----:B------:R-:W-:Y:S01]  /*1bc50*/  IMAD.MOV.U32 R15, RZ, RZ, 0x12f00000 ;  /* 0x12f00000ff0f7424 */ /* 0x000fe200078e00ff */
[----:B------:R-:W-:Y:S01]  /*1bc60*/  PLOP3.LUT P0, PT, PT, PT, PT, 0x80, 0x0 ;  /* 0x000000000000781c */ /* 0x000fe20003f0f070 */
[----:B------:R-:W-:Y:S01]  /*1bc70*/  VIADD R11, R11, 0x6000 ;  /* 0x000060000b0b7836 */ /* 0x000fe20000000000 */
[----:B------:R-:W-:Y:S01]  /*1bc80*/  R2UR UR6, R14 ;  /* 0x000000000e0672ca */ /* 0x000fe200000e0000 */
[----:B01----:R-:W-:Y:S01]  /*1bc90*/  VIADD R9, R9, 0x132b0 ;  /* 0x000132b009097836 */ /* 0x003fe20000000000 */
[----:B------:R-:W-:Y:S01]  /*1bca0*/  R2UR UR7, R15 ;  /* 0x000000000f0772ca */ /* 0x000fe200000e0000 */
[----:B------:R-:W-:-:S14]  /*1bcb0*/  UIADD3.X UR5, URZ, UR39, URZ, UP0, !UPT ;  /* 0x000000273f057290 */ /* 0x000fdc00087fe43f */
.L_x_11477:
        /* <DEDUP_REMOVED lines=10> */
.L_x_11467:
[----:B------:R-:W-:Y:S05]  /*1bd60*/  BSYNC B1 ;  /* 0x0000000000017941 */ /* 0x000fea0003800000 */
.L_x_11466:
        /* <DEDUP_REMOVED lines=9> */
.L_x_11490:
        /* <DEDUP_REMOVED lines=11> */
.L_x_11613:
[----:B------:R-:W-:Y:S05]  /*1beb0*/  BSYNC B2 ;  /* 0x0000000000027941 */ /* 0x000fea0003800000 */
.L_x_11480:
        /* <DEDUP_REMOVED lines=9> */
.L_x_11483:
[----:B------:R-:W-:Y:S05]  /*1bf50*/  BSYNC B2 ;  /* 0x0000000000027941 */ /* 0x000fea0003800000 */
.L_x_11482:
        /* <DEDUP_REMOVED lines=11> */
.L_x_11484:
        /* <DEDUP_REMOVED lines=13> */
.L_x_11614:
[----:B------:R-:W-:Y:S05]  /*1c0e0*/  BSYNC B2 ;  /* 0x0000000000027941 */ /* 0x000fea0003800000 */
.L_x_11485:
        /* <DEDUP_REMOVED lines=9> */
.L_x_11488:
[----:B------:R-:W-:Y:S05]  /*1c180*/  BSYNC B2 ;  /* 0x0000000000027941 */ /* 0x000fea0003800000 */
.L_x_11487:
        /* <DEDUP_REMOVED lines=10> */
.L_x_11489:
        /* <DEDUP_REMOVED lines=10> */
.L_x_11479:
[----:B------:R-:W-:Y:S05]  /*1c2d0*/  BSYNC B1 ;  /* 0x0000000000017941 */ /* 0x000fea0003800000 */
.L_x_11478:
        /* <DEDUP_REMOVED lines=8> */
.L_x_11460:
[----:B------:R-:W-:Y:S05]  /*1c360*/  BSYNC B0 ;  /* 0x0000000000007941 */ /* 0x000fea0003800000 */
.L_x_11459:
[----:B------:R-:W0:Y:S01]  /*1c370*/  LDC.64 R4, c[0x0][0x9e0] ;  /* 0x00027800ff047b82 */ /* 0x000e220000000a00 */
[----:B------:R-:W-:Y:S07]  /*1c380*/  @!P0 WARPSYNC.ALL ;  /* 0x0000000000008948 */ /* 0x000fee0003800000 */
[----:B------:R-:W-:Y:S01]  /*1c390*/  @!P0 BAR.SYNC.DEFER_BLOCKING 0xc, 0x200 ;  /* 0x0308000000008b1d */ /* 0x000fe20000010000 */
        /* <DEDUP_REMOVED lines=14> */
.L_x_11493:
[----:B------:R-:W-:-:S13]  /*1c480*/  ISETP.NE.AND P1, PT, R5, 0x1, PT ;  /* 0x000000010500780c */ /* 0x000fda0003f25270 */
[----:B------:R-:W0:Y:S02]  /*1c490*/  @P1 LDC.64 R6, c[0x0][0x9e8] ;  /* 0x00027a00ff061b82 */ /* 0x000e240000000a00 */
[----:B0-----:R-:W-:-:S05]  /*1c4a0*/  @P1 IMAD.HI.U32 R6, R0, R6, RZ ;  /* 0x0000000600061227 */ /* 0x001fca00078e00ff */
[----:B------:R-:W-:-:S07]  /*1c4b0*/  @P1 SHF.R.U32.HI R0, RZ, R7, R6 ;  /* 0x00000007ff001219 */ /* 0x000fce0000011606 */
.L_x_11494:
[----:B------:R-:W-:Y:S05]  /*1c4c0*/  BSYNC B0 ;  /* 0x0000000000007941 */ /* 0x000fea0003800000 */
.L_x_11492:
[----:B------:R-:W-:-:S05]  /*1c4d0*/  IMAD R7, R0, R5, R5 ;  /* 0x0000000500077224 */ /* 0x000fca00078e0205 */
[----:B------:R-:W-:-:S07]  /*1c4e0*/  VIMNMX R4, R4, R7, PT ;  /* 0x0000000704047248 */ /* 0x000fce0003fe0100 */
.L_x_11491:
[----:B------:R-:W-:Y:S01]  /*1c4f0*/  VIADD R4, R4, 0x9f ;  /* 0x0000009f04047836 */ /* 0x000fe20000000000 */
[----:B------:R-:W-:Y:S02]  /*1c500*/  ULDC UR4, c[0x0][0x9dc] ;  /* 0x0002770000047ab9 */ /* 0x000fe40000000800 */
[----:B------:R-:W-:Y:S02]  /*1c510*/  VIADD R0, R3, -UR4 ;  /* 0x8000000403007c36 */ /* 0x000fe40008000000 */
[----:B------:R-:W-:-:S05]  /*1c520*/  IMAD.HI R4, R4, 0x66666667, RZ ;  /* 0x6666666704047827 */ /* 0x000fca00078e02ff */
[----:B------:R-:W-:-:S04]  /*1c530*/  SHF.R.U32.HI R7, RZ, 0x1f, R4 ;  /* 0x0000001fff077819 */ /* 0x000fc80000011604 */
[----:B------:R-:W-:-:S04]  /*1c540*/  LEA.HI.SX32 R7, R4, R7, 0x1a ;  /* 0x0000000704077211 */ /* 0x000fc800078fd2ff */
        /* <DEDUP_REMOVED lines=13> */
.L_x_11497:
[----:B------:R-:W-:-:S13]  /*1c620*/  ISETP.NE.AND P0, PT, R5, 0x1, PT ;  /* 0x000000010500780c */ /* 0x000fda0003f05270 */
[----:B------:R-:W1:Y:S02]  /*1c630*/  @P0 LDC.64 R6, c[0x0][0x9e8] ;  /* 0x00027a00ff060b82 */ /* 0x000e640000000a00 */
[----:B-1----:R-:W-:-:S05]  /*1c640*/  @P0 IMAD.HI.U32 R6, R3, R6, RZ ;  /* 0x0000000603060227 */ /* 0x002fca00078e00ff */
[----:B------:R-:W-:-:S07]  /*1c650*/  @P0 SHF.R.U32.HI R3, RZ, R7, R6 ;  /* 0x00000007ff030219 */ /* 0x000fce0000011606 */
.L_x_11498:
[----:B------:R-:W-:Y:S05]  /*1c660*/  BSYNC B0 ;  /* 0x0000000000007941 */ /* 0x000fea0003800000 */
.L_x_11496:
[----:B------:R-:W-:-:S05]  /*1c670*/  IMAD R3, R3, R5, RZ ;  /* 0x0000000503037224 */ /* 0x000fca00078e02ff */
[----:B------:R-:W-:-:S07]  /*1c680*/  VIMNMX R0, R0, R3, !PT ;  /* 0x0000000300007248 */ /* 0x000fce0007fe0100 */
.L_x_11495:
[----:B------:R-:W-:Y:S01]  /*1c690*/  IMAD.HI R0, R0, 0x66666667, RZ ;  /* 0x6666666700007827 */ /* 0x000fe200078e02ff */
[----:B------:R-:W-:Y:S04]  /*1c6a0*/  BSSY B6, `(.L_x_11499) ;  /* 0x0000247000067945 */ /* 0x000fe80003800000 */
[----:B------:R-:W-:-:S04]  /*1c6b0*/  SHF.R.U32.HI R3, RZ, 0x1f, R0 ;  /* 0x0000001fff037819 */ /* 0x000fc80000011600 */
[----:B------:R-:W-:-:S04]  /*1c6c0*/  LEA.HI.SX32 R3, R0, R3, 0x1a ;  /* 0x0000000300037211 */ /* 0x000fc800078fd2ff */
[----:B------:R-:W-:-:S04]  /*1c6d0*/  VIMNMX R4, RZ, R3, !PT ;  /* 0x00000003ff047248 */ /* 0x000fc80007fe0100 */
[----:B------:R-:W-:Y:S01]  /*1c6e0*/  ISETP.GT.AND P0, PT, R2, R4, PT ;  /* 0x000000040200720c */ /* 0x000fe20003f04270 */
[----:B------:R1:W-:-:S12]  /*1c6f0*/  STL [R1], R4 ;  /* 0x0000000401007387 */ /* 0x0003d80000100800 */
[----:B-1----:R-:W-:Y:S05]  /*1c700*/  @P0 BRA `(.L_x_11500) ;  /* 0x0000000000440947 */ /* 0x002fea0003800000 */
[----:B0-----:R-:W0:Y:S02]  /*1c710*/  S2R R2, SR_TID.X ;  /* 0x0000000000027919 */ /* 0x001e240000002100 */
        /* <DEDUP_REMOVED lines=16> */
.L_x_11500:
[----:B------:R-:W1:Y:S01]  /*1c820*/  S2R R0, SR_CgaCtaId ;  /* 0x0000000000007919 */ /* 0x000e620000008800 */
[----:B------:R-:W-:-:S04]  /*1c830*/  MOV R29, 0x400 ;  /* 0x00000400001d7802 */ /* 0x000fc80000000f00 */
[----:B-1----:R-:W-:-:S05]  /*1c840*/  LEA R29, R0, R29, 0x18 ;  /* 0x0000001d001d7211 */ /* 0x002fca00078ec0ff */
        /* <DEDUP_REMOVED lines=19> */
.L_x_11502:
[----:B------:R-:W-:Y:S01]  /*1c980*/  VIADD R0, R29, 0x6000 ;  /* 0x000060001d007836 */ /* 0x000fe20000000000 */
[----:B------:R-:W-:-:S04]  /*1c990*/  LOP3.LUT R16, R16, 0xfffffffe, RZ, 0xc0, !PT ;  /* 0xfffffffe10107812 */ /* 0x000fc800078ec0ff */
[----:B------:R-:W-:-:S13]  /*1c9a0*/  LOP3.LUT P0, RZ, R0, 0x1bf, RZ, 0xc0, !PT ;  /* 0x000001bf00ff7812 */ /* 0x000fda000780c0ff */
[----:B------:R-:W-:Y:S01]  /*1c9b0*/  @P0 LOP3.LUT R16, R16, 0x1, RZ, 0xfc, !PT ;  /* 0x0000000110100812 */ /* 0x000fe200078efcff */
[----:B------:R-:W-:Y:S06]  /*1c9c0*/  @!P0 BRA `(.L_x_11503) ;  /* 0x0000000000408947 */ /* 0x000fec0003800000 */
        /* <DEDUP_REMOVED lines=16> */
.L_x_11503:
        /* <DEDUP_REMOVED lines=19> */
.L_x_11504:
[----:B0-----:R-:W-:-:S05]  /*1cc00*/  VIADD R2, R29, 0x6000 ;  /* 0x000060001d027836 */ /* 0x001fca0000000000 */
        /* <DEDUP_REMOVED lines=18> */
.L_x_11505:
[----:B------:R-:W2:Y:S01]  /*1cd30*/  LDL.LU R21, [R1+0x20] ;  /* 0x0000200001157983 */ /* 0x000ea20000300800 */
[----:B------:R-:W0:Y:S01]  /*1cd40*/  LDC R0, c[0x0][0x428] ;  /* 0x00010a00ff007b82 */ /* 0x000e220000000800 */
[----:B------:R-:W-:Y:S01]  /*1cd50*/  ULDC.64 UR4, c[0x0][0x9f8] ;  /* 0x00027e0000047ab9 */ /* 0x000fe20000000a00 */
[----:B------:R-:W1:Y:S01]  /*1cd60*/  S2R R20, SR_TID.X ;  /* 0x0000000000147919 */ /* 0x000e620000002100 */
[----:B------:R-:W-:-:S04]  /*1cd70*/  ISETP.NE.U32.AND P0, PT, RZ, UR4, PT ;  /* 0x00000004ff007c0c */ /* 0x000fc8000bf05070 */
[----:B------:R-:W-:Y:S01]  /*1cd80*/  ISETP.NE.AND.EX P0, PT, RZ, UR5, PT, P0 ;  /* 0x00000005ff007c0c */ /* 0x000fe2000bf05300 */
[----:B------:R-:W-:Y:S01]  /*1cd90*/  ULDC.64 UR4, c[0x0][0xa00] ;  /* 0x0002800000047ab9 */ /* 0x000fe20000000a00 */
[----:B0-----:R-:W-:Y:S01]  /*1cda0*/  ISETP.NE.AND P1, PT, R0, 0x1, PT ;  /* 0x000000010000780c */ /* 0x001fe20003f25270 */
[----:B------:R-:W-:-:S12]  /*1cdb0*/  IMAD.MOV.U32 R0, RZ, RZ, R26 ;  /* 0x000000ffff007224 */ /* 0x000fd800078e001a */
[----:B------:R-:W0:Y:S08]  /*1cdc0*/  @P1 LDC R3, c[0x0][0x42c] ;  /* 0x00010b00ff031b82 */ /* 0x000e300000000800 */
[----:B------:R-:W3:Y:S01]  /*1cdd0*/  @P1 LDC R2, c[0x0][0x430] ;  /* 0x00010c00ff021b82 */ /* 0x000ee20000000800 */
[----:B0-----:R-:W-:-:S05]  /*1cde0*/  @P1 IMAD.HI.U32 R3, R26, R3, RZ ;  /* 0x000000031a031227 */ /* 0x001fca00078e00ff */
[----:B---3--:R-:W-:Y:S02]  /*1cdf0*/  @P1 SHF.R.U32.HI R0, RZ, R2, R3 ;  /* 0x00000002ff001219 */ /* 0x008fe40000011603 */
[----:B------:R-:W0:Y:S02]  /*1ce00*/  @P0 LDC.64 R2, c[0x0][0x9f8] ;  /* 0x00027e00ff020b82 */ /* 0x000e240000000a00 */
[----:B0-----:R-:W-:-:S04]  /*1ce10*/  @P0 IMAD.WIDE R2, R27, 0x4, R2 ;  /* 0x000000041b020825 */ /* 0x001fc800078e0202 */
[----:B--2---:R-:W-:Y:S01]  /*1ce20*/  IMAD R25, R25, 0xc0, R21 ;  /* 0x000000c019197824 */ /* 0x004fe200078e0215 */
[----:B-1----:R-:W-:Y:S01]  /*1ce30*/  LOP3.LUT R21, R20, 0x7f, RZ, 0xc0, !PT ;  /* 0x0000007f14157812 */ /* 0x002fe200078ec0ff */
[----:B------:R-:W-:-:S03]  /*1ce40*/  IMAD.MOV.U32 R20, RZ, RZ, R27 ;  /* 0x000000ffff147224 */ /* 0x000fc600078e001b */
[----:B------:R-:W-:-:S03]  /*1ce50*/  ISETP.NE.AND P1, PT, R21, RZ, PT ;  /* 0x000000ff1500720c */ /* 0x000fc60003f25270 */
[----:B------:R0:W5:Y:S01]  /*1ce60*/  @P0 LDG.E R20, desc[UR40][R2.64] ;  /* 0x0000002802140981 */ /* 0x000162000c1e1900 */
[----:B------:R-:W-:Y:S02]  /*1ce70*/  ISETP.NE.U32.AND P0, PT, RZ, UR4, PT ;  /* 0x00000004ff007c0c */ /* 0x000fe4000bf05070 */
[----:B------:R-:W-:Y:S02]  /*1ce80*/  PLOP3.LUT P3, PT, P1, PT, PT, 0x8, 0x0 ;  /* 0x000000000000781c */ /* 0x000fe40000f6e170 */
[----:B------:R-:W-:-:S04]  /*1ce90*/  ISETP.NE.AND.EX P2, PT, RZ, UR5, PT, P0 ;  /* 0x00000005ff007c0c */ /* 0x000fc8000bf45300 */
[----:B------:R-:W-:Y:S01]  /*1cea0*/  SEL R6, R27, RZ, !P2 ;  /* 0x000000ff1b067207 */ /* 0x000fe20005000000 */
[----:B------:R-:W-:-:S05]  /*1ceb0*/  VOTEU.ALL UP1, P1 ;  /* 0x00000000003f7886 */ /* 0x000fca0000820000 */
[----:B------:R-:W-:-:S04]  /*1cec0*/  @!UP1 UIADD3 UR8, UP0, UR38, 0x270, URZ ;  /* 0x0000027026089890 */ /* 0x000fc8000ff1e03f */
[----:B------:R-:W-:-:S03]  /*1ced0*/  @!UP1 UIADD3.X UR9, URZ, UR39, URZ, UP0, !UPT ;  /* 0x000000273f099290 */ /* 0x000fc600087fe43f */
[----:B0-----:R-:W-:-:S09]  /*1cee0*/  VOTEU.ALL UP0, P1 ;  /* 0x00000000003f7886 */ /* 0x001fd20000800000 */
.L_x_11506:
        /* <DEDUP_REMOVED lines=22> */
.L_x_11617:
[----:B-1----:R-:W-:Y:S02]  /*1d050*/  ISETP.NE.AND P0, PT, R14, RZ, PT ;  /* 0x000000ff0e00720c */ /* 0x002fe40003f05270 */
[----:B------:R-:W-:-:S11]  /*1d060*/  PLOP3.LUT P6, PT, PT, PT, PT, 0x8, 0x0 ;  /* 0x000000000000781c */ /* 0x000fd60003fce170 */
[----:B------:R-:W-:Y:S05]  /*1d070*/  @P0 BRA `(.L_x_11508) ;  /* 0x00000004008c0947 */ /* 0x000fea0003800000 */
[----:B------:R-:W-:-:S03]  /*1d080*/  UMOV UR4, 0xffffffff ;  /* 0xffffffff00047882 */ /* 0x000fc60000000000 */
[----:B------:R-:W-:Y:S05]  /*1d090*/  BRA.DIV UR4, `(.L_x_11509) ;  /* 0x0000003604e07947 */ /* 0x000fea000b800000 */
[----:B------:R-:W-:-:S13]  /*1d0a0*/  ELECT P6, URZ, PT ;  /* 0x00000000003f782f */ /* 0x000fda00038c0000 */
.L_x_11620:
        /* <DEDUP_REMOVED lines=23> */
.L_x_11511:
[----:B0-----:R-:W-:Y:S01]  /*1d220*/  IMAD R5, R19, 0x8, R29 ;  /* 0x0000000813057824 */ /* 0x001fe200078e021d */
[----:B------:R-:W-:Y:S01]  /*1d230*/  SHF.L.U32 R4, R23, 0x1f, RZ ;  /* 0x0000001f17047819 */ /* 0x000fe200000006ff */
[----:B------:R-:W0:Y:S03]  /*1d240*/  S2R R3, SR_TID.X ;  /* 0x0000000000037919 */ /* 0x000e260000002100 */
[----:B------:R-:W1:Y:S01]  /*1d250*/  SYNCS.PHASECHK.TRANS64.TRYWAIT P2, [R5+URZ+0x13280], R4 ;  /* 0x01328004050075a7 */ /* 0x000e62000804017f */
[----:B0-----:R-:W-:-:S04]  /*1d260*/  LOP3.LUT R3, R3, 0x7f, RZ, 0xc0, !PT ;  /* 0x0000007f03037812 */ /* 0x001fc800078ec0ff */
[----:B------:R-:W-:Y:S01]  /*1d270*/  ISETP.NE.AND P0, PT, R3, RZ, PT ;  /* 0x000000ff0300720c */ /* 0x000fe20003f05270 */
[----:B-1----:R-:W-:-:S12]  /*1d280*/  @!P2 BRA `(.L_x_11512) ;  /* 0x000000340084a947 */ /* 0x002fd80003800000 */
.L_x_11621:
        /* <DEDUP_REMOVED lines=8> */
.L_x_11513:
[----:B------:R-:W2:Y:S01]  /*1d310*/  LDL R8, [R1+0x4] ;  /* 0x0000040001087983 */ /* 0x000ea20000100800 */
        /* <DEDUP_REMOVED lines=17> */
.L_x_11622:
        /* <DEDUP_REMOVED lines=8> */
.L_x_11515:
        /* <DEDUP_REMOVED lines=14> */
.L_x_11510:
        /* <DEDUP_REMOVED lines=18> */
.L_x_11508:
[----:B-1----:R-:W2:Y:S04]  /*1d6b0*/  LDL.LU R4, [R1+0x18] ;  /* 0x0000180001047983 */ /* 0x002ea80000300800 */
[----:B------:R-:W3:Y:S04]  /*1d6c0*/  LDL.LU R6, [R1+0xc] ;  /* 0x00000c0001067983 */ /* 0x000ee80000300800 */
[----:B------:R-:W4:Y:S01]  /*1d6d0*/  LDL R5, [R1] ;  /* 0x0000000001057983 */ /* 0x000f220000100800 */
[----:B------:R-:W-:Y:S01]  /*1d6e0*/  BSSY B0, `(.L_x_11516) ;  /* 0x000000b000007945 */ /* 0x000fe20003800000 */
[----:B--2---:R-:W-:-:S02]  /*1d6f0*/  VIADD R4, R4, 0x1 ;  /* 0x0000000104047836 */ /* 0x004fc40000000000 */
[----:B---3--:R-:W-:-:S03]  /*1d700*/  VIADD R12, R6, 0xfffffffe ;  /* 0xfffffffe060c7836 */ /* 0x008fc60000000000 */
[----:B0-----:R-:W-:Y:S01]  /*1d710*/  LEA.HI R3, R4, R4, RZ, 0x1 ;  /* 0x0000000404037211 */ /* 0x001fe200078f08ff */
[----:B------:R0:W-:Y:S03]  /*1d720*/  STL [R1+0x18], R4 ;  /* 0x0000180401007387 */ /* 0x0001e60000100800 */
[----:B------:R-:W-:Y:S02]  /*1d730*/  LOP3.LUT R3, R3, 0xfffffffe, RZ, 0xc0, !PT ;  /* 0xfffffffe03037812 */ /* 0x000fe400078ec0ff */
[----:B----4-:R-:W-:-:S03]  /*1d740*/  ISETP.GE.AND P2, PT, R12, R5, PT ;  /* 0x000000050c00720c */ /* 0x010fc60003f46270 */
[----:B------:R-:W-:-:S05]  /*1d750*/  IMAD.IADD R3, R4, 0x1, -R3 ;  /* 0x0000000104037824 */ /* 0x000fca00078e0a03 */
[----:B0-----:R-:W-:-:S04]  /*1d760*/  SHF.L.U32 R4, R3, 0x1f, RZ ;  /* 0x0000001f03047819 */ /* 0x001fc800000006ff */
[----:B------:R-:W0:Y:S02]  /*1d770*/  SYNCS.PHASECHK.TRANS64.TRYWAIT P0, [R29+URZ+0x13220], R4 ;  /* 0x013220041d0075a7 */ /* 0x000e24000800017f */
[----:B0-----:R-:W-:Y:S05]  /*1d780*/  @!P0 BRA `(.L_x_11517) ;  /* 0x00000030006c8947 */ /* 0x001fea0003800000 */
.L_x_11623:
[----:B------:R-:W-:Y:S05]  /*1d790*/  BSYNC B0 ;  /* 0x0000000000007941 */ /* 0x000fea0003800000 */
.L_x_11516:
[----:B------:R-:W-:Y:S05]  /*1d7a0*/  @!P2 BRA `(.L_x_11518) ;  /* 0x0000000c0028a947 */ /* 0x000fea0003800000 */
[----:B------:R-:W-:Y:S02]  /*1d7b0*/  IMAD.MOV.U32 R6, RZ, RZ, R19 ;  /* 0x000000ffff067224 */ /* 0x000fe400078e0013 */
[----:B------:R-:W-:-:S07]  /*1d7c0*/  IMAD.MOV.U32 R7, RZ, RZ, R23 ;  /* 0x000000ffff077224 */ /* 0x000fce00078e0017 */
.L_x_11538:
[----:B------:R-:W-:Y:S01]  /*1d7d0*/  VIADD R19, R6, 0x1 ;  /* 0x0000000106137836 */ /* 0x000fe20000000000 */
[----:B------:R-:W-:Y:S05]  /*1d7e0*/  YIELD ;  /* 0x0000000000007946 */ /* 0x000fea0003800000 */
[----:B------:R-:W-:Y:S01]  /*1d7f0*/  ISETP.NE.AND P0, PT, R19, 0x2, PT ;  /* 0x000000021300780c */ /* 0x000fe20003f05270 */
[----:B------:R-:W-:Y:S03]  /*1d800*/  BSSY B0, `(.L_x_11519) ;  /* 0x0000066000007945 */ /* 0x000fe60003800000 */
[----:B0-----:R-:W-:-:S02]  /*1d810*/  SEL R4, RZ, 0x1, P0 ;  /* 0x00000001ff047807 */ /* 0x001fc40000000000 */
        /* <DEDUP_REMOVED lines=25> */
.L_x_11521:
[----:B0-----:R-:W-:Y:S01]  /*1d9b0*/  IMAD R5, R19, 0x8, R29 ;  /* 0x0000000813057824 */ /* 0x001fe200078e021d */
[----:B------:R-:W-:Y:S01]  /*1d9c0*/  SHF.L.U32 R4, R23, 0x1f, RZ ;  /* 0x0000001f17047819 */ /* 0x000fe200000006ff */
[----:B------:R-:W0:Y:S01]  /*1d9d0*/  S2R R3, SR_TID.X ;  /* 0x0000000000037919 */ /* 0x000e220000002100 */
[----:B------:R-:W-:Y:S02]  /*1d9e0*/  BSSY B1, `(.L_x_11522) ;  /* 0x0000005000017945 */ /* 0x000fe40003800000 */
[----:B------:R-:W1:Y:S01]  /*1d9f0*/  SYNCS.PHASECHK.TRANS64.TRYWAIT P0, [R5+URZ+0x13280], R4 ;  /* 0x01328004050075a7 */ /* 0x000e62000800017f */
[----:B0-----:R-:W-:-:S04]  /*1da00*/  LOP3.LUT R3, R3, 0x7f, RZ, 0xc0, !PT ;  /* 0x0000007f03037812 */ /* 0x001fc800078ec0ff */
[----:B------:R-:W-:Y:S01]  /*1da10*/  ISETP.NE.AND P2, PT, R3, RZ, PT ;  /* 0x000000ff0300720c */ /* 0x000fe20003f45270 */
[----:B-1----:R-:W-:-:S12]  /*1da20*/  @!P0 BRA `(.L_x_11523) ;  /* 0x0000002c00d88947 */ /* 0x002fd80003800000 */
.L_x_11624:
[----:B------:R-:W-:Y:S05]  /*1da30*/  BSYNC B1 ;  /* 0x0000000000017941 */ /* 0x000fea0003800000 */
.L_x_11522:
        /* <DEDUP_REMOVED lines=9> */
.L_x_11525:
[----:B------:R-:W-:Y:S05]  /*1dad0*/  BSYNC B1 ;  /* 0x0000000000017941 */ /* 0x000fea0003800000 */
.L_x_11524:
        /* <DEDUP_REMOVED lines=12> */
.L_x_11526:
        /* <DEDUP_REMOVED lines=13> */
.L_x_11625:
[----:B------:R-:W-:Y:S05]  /*1dc70*/  BSYNC B1 ;  /* 0x0000000000017941 */ /* 0x000fea0003800000 */
.L_x_11527:
        /* <DEDUP_REMOVED lines=11> */
.L_x_11530:
[----:B------:R-:W-:Y:S05]  /*1dd30*/  BSYNC B1 ;  /* 0x0000000000017941 */ /* 0x000fea0003800000 */
.L_x_11529:
        /* <DEDUP_REMOVED lines=8> */
.L_x_11531:
        /* <DEDUP_REMOVED lines=10> */
.L_x_11520:
[----:B------:R-:W-:Y:S05]  /*1de60*/  BSYNC B0 ;  /* 0x0000000000007941 */ /* 0x000fea0003800000 */
.L_x_11519:
[----:B------:R-:W2:Y:S02]  /*1de70*/  LDL R4, [R1+0x24] ;  /* 0x0000240001047983 */ /* 0x000ea40000100800 */
[----:B--2---:R-:W-:-:S13]  /*1de80*/  ISETP.NE.AND P0, PT, R4, 0x3, PT ;  /* 0x000000030400780c */ /* 0x004fda0003f05270 */
[----:B------:R-:W-:Y:S05]  /*1de90*/  @!P0 BRA `(.L_x_11532) ;  /* 0x0000000000048947 */ /* 0x000fea0003800000 */
[----:B------:R-:W-:Y:S01]  /*1dea0*/  BPT.TRAP 0x1 ;  /* 0x000000040000795c */ /* 0x000fe20000300000 */
.L_x_11532:
        /* <DEDUP_REMOVED lines=8> */
.L_x_11626:
[----:B------:R-:W-:Y:S05]  /*1df30*/  BSYNC B0 ;  /* 0x0000000000007941 */ /* 0x000fea0003800000 */
.L_x_11533:
[----:B------:R-:W-:Y:S05]  /*1df40*/  @!P0 BRA `(.L_x_11535) ;  /* 0x0000000000048947 */ /* 0x000fea0003800000 */
[----:B------:R-:W-:Y:S01]  /*1df50*/  BPT.TRAP 0x1 ;  /* 0x000000040000795c */ /* 0x000fe20000300000 */
.L_x_11535:
[----:B0-----:R-:W-:Y:S01]  /*1df60*/  SHF.L.U32 R4, R7, 0x1f, RZ ;  /* 0x0000001f07047819 */ /* 0x001fe200000006ff */
[----:B------:R-:W-:-:S03]  /*1df70*/  IMAD R3, R6, 0x2800, RZ ;  /* 0x0000280006037824 */ /* 0x000fc600078e02ff */
[----:B------:R-:W0:Y:S02]  /*1df80*/  SYNCS.PHASECHK.TRANS64.TRYWAIT P2, [R13+URZ+0x13260], R4 ;  /* 0x013260040d0075a7 */ /* 0x000e24000804017f */
[----:B0-----:R-:W-:Y:S05]  /*1df90*/  @!P2 BRA `(.L_x_11536) ;  /* 0x0000002800b8a947 */ /* 0x001fea0003800000 */
.L_x_11627:
        /* <DEDUP_REMOVED lines=64> */
.L_x_11537:
[----:B------:R-:W2:Y:S01]  /*1e3a0*/  LDL R4, [R1] ;  /* 0x0000000001047983 */ /* 0x000ea20000100800 */
[----:B-1----:R1:W-:Y:S01]  /*1e3b0*/  SYNCS.ARRIVE.TRANS64.A1T0 RZ, [R13+URZ+0x13250], RZ ;  /* 0x013250ff0dff79a7 */ /* 0x0023e2000810003f */
[----:B0-----:R-:W-:Y:S02]  /*1e3c0*/  @!P1 VIADD R3, R13, 0x13280 ;  /* 0x000132800d039836 */ /* 0x001fe40000000000 */
[----:B------:R-:W-:Y:S02]  /*1e3d0*/  IMAD.MOV.U32 R6, RZ, RZ, R19 ;  /* 0x000000ffff067224 */ /* 0x000fe400078e0013 */
[----:B------:R-:W-:Y:S01]  /*1e3e0*/  IMAD.MOV.U32 R7, RZ, RZ, R23 ;  /* 0x000000ffff077224 */ /* 0x000fe200078e0017 */
[----:B------:R-:W-:Y:S01]  /*1e3f0*/  @!P1 PRMT R3, RZ, 0x654, R3 ;  /* 0x00000654ff039816 */ /* 0x000fe20000000003 */
[----:B------:R-:W-:Y:S06]  /*1e400*/  BAR.SYNC.DEFER_BLOCKING 0x2, 0x80 ;  /* 0x0082000000007b1d */ /* 0x000fec0000010000 */
[----:B------:R1:W-:Y:S01]  /*1e410*/  @!P1 SYNCS.ARRIVE.TRANS64.RED.A1T0 RZ, [R3+URZ], RZ ;  /* 0x000000ff03ff99a7 */ /* 0x0003e2000810043f */
[C---:B--2---:R-:W-:Y:S01]  /*1e420*/  ISETP.GT.AND P0, PT, R12.reuse, R4, PT ;  /* 0x000000040c00720c */ /* 0x044fe20003f04270 */
[----:B------:R-:W-:-:S12]  /*1e430*/  VIADD R12, R12, 0xffffffff ;  /* 0xffffffff0c0c7836 */ /* 0x000fd80000000000 */
[----:B-1----:R-:W-:Y:S05]  /*1e440*/  @P0 BRA `(.L_x_11538) ;  /* 0xfffffff000e00947 */ /* 0x002fea000383ffff */
.L_x_11518:
[----:B------:R-:W2:Y:S01]  /*1e450*/  LDL R3, [R1+0x24] ;  /* 0x0000240001037983 */ /* 0x000ea20000100800 */
[----:B------:R-:W-:Y:S01]  /*1e460*/  BSSY B0, `(.L_x_11539) ;  /* 0x000000f000007945 */ /* 0x000fe20003800000 */
[----:B--2---:R-:W-:-:S03]  /*1e470*/  ISETP.NE.AND P2, PT, R3, 0x3, PT ;  /* 0x000000030300780c */ /* 0x004fc60003f45270 */
[----:B------:R-:W-:Y:S10]  /*1e480*/  @P1 BRA `(.L_x_11540) ;  /* 0x0000000000301947 */ /* 0x000ff40003800000 */
[----:B------:R-:W1:Y:S01]  /*1e490*/  S2R R5, SR_LANEID ;  /* 0x0000000000057919 */ /* 0x000e620000000000 */
[----:B------:R-:W-:Y:S01]  /*1e4a0*/  VOTEU.ANY UR4, UPT, PT ;  /* 0x0000000000047886 */ /* 0x000fe200038e0100 */
[----:B------:R-:W2:Y:S01]  /*1e4b0*/  LDC.64 R2, c[0x0][0xc38] ;  /* 0x00030e00ff027b82 */ /* 0x000ea20000000a00 */
[----:B------:R-:W1:Y:S02]  /*1e4c0*/  FLO.U32 R0, UR4 ;  /* 0x0000000400007d00 */ /* 0x000e6400080e0000 */
[----:B-1----:R-:W-:-:S06]  /*1e4d0*/  ISETP.EQ.U32.AND P0, PT, R0, R5, PT ;  /* 0x000000050000720c */ /* 0x002fcc0003f02070 */
[----:B------:R-:W2:Y:S07]  /*1e4e0*/  POPC R5, UR4 ;  /* 0x0000000400057d09 */ /* 0x000eae0008000000 */
[----:B--2---:R-:W2:Y:S01]  /*1e4f0*/  @P0 ATOMG.E.ADD.STRONG.GPU PT, R3, desc[UR40][R2.64], R5 ;  /* 0x00000005020309a8 */ /* 0x004ea200081ee1e8 */
[----:B0-----:R-:W0:Y:S02]  /*1e500*/  S2R R4, SR_LTMASK ;  /* 0x0000000000047919 */ /* 0x001e240000003900 */
[----:B0-----:R-:W-:-:S04]  /*1e510*/  LOP3.LUT R4, R4, UR4, RZ, 0xc0, !PT ;  /* 0x0000000404047c12 */ /* 0x001fc8000f8ec0ff */
[----:B------:R-:W0:Y:S01]  /*1e520*/  POPC R7, R4 ;  /* 0x0000000400077309 */ /* 0x000e220000000000 */
[----:B--2---:R-:W0:Y:S02]  /*1e530*/  SHFL.IDX PT, R0, R3, R0, 0x1f ;  /* 0x00001f0003007589 */ /* 0x004e2400000e0000 */
[----:B0-----:R-:W-:-:S07]  /*1e540*/  IADD3 R24, R0, UR36, R7 ;  /* 0x0000002400187c10 */ /* 0x001fce000fffe007 */
.L_x_11540:
[----:B------:R-:W-:Y:S05]  /*1e550*/  BSYNC B0 ;  /* 0x0000000000007941 */ /* 0x000fea0003800000 */
.L_x_11539:
[----:B------:R-:W-:Y:S05]  /*1e560*/  @!P2 BRA `(.L_x_11541) ;  /* 0x000000000004a947 */ /* 0x000fea0003800000 */
[----:B------:R-:W-:Y:S01]  /*1e570*/  BPT.TRAP 0x1 ;  /* 0x000000040000795c */ /* 0x000fe20000300000 */
.L_x_11541:
[----:B------:R-:W2:Y:S01]  /*1e580*/  LDL R2, [R1+0x8] ;  /* 0x0000080001027983 */ /* 0x000ea20000100800 */
[----:B------:R-:W-:Y:S01]  /*1e590*/  LOP3.LUT R3, R23, 0x1, RZ, 0x3c, !PT ;  /* 0x0000000117037812 */ /* 0x000fe200078e3cff */
[----:B------:R-:W-:Y:S01]  /*1e5a0*/  IMAD R0, R19, 0x8, R29 ;  /* 0x0000000813007824 */ /* 0x000fe200078e021d */
[----:B------:R-:W-:Y:S02]  /*1e5b0*/  BSSY B0, `(.L_x_11542) ;  /* 0x0000005000007945 */ /* 0x000fe40003800000 */
[----:B------:R-:W-:-:S04]  /*1e5c0*/  SHF.L.U32 R3, R3, 0x1f, RZ ;  /* 0x0000001f03037819 */ /* 0x000fc800000006ff */
[----:B------:R-:W1:Y:S01]  /*1e5d0*/  SYNCS.PHASECHK.TRANS64.TRYWAIT P0, [R0+URZ+0x13270], R3 ;  /* 0x01327003000075a7 */ /* 0x000e62000800017f */
[----:B--2---:R-:W-:Y:S01]  /*1e5e0*/  ISETP.NE.AND P2, PT, R2, 0x3, PT ;  /* 0x000000030200780c */ /* 0x004fe20003f45270 */
[----:B-1----:R-:W-:-:S12]  /*1e5f0*/  @!P0 BRA `(.L_x_11543) ;  /* 0x0000002400348947 */ /* 0x002fd80003800000 */
.L_x_11628:
[----:B------:R-:W-:Y:S05]  /*1e600*/  BSYNC B0 ;  /* 0x0000000000007941 */ /* 0x000fea0003800000 */
.L_x_11542:
[----:B------:R-:W-:Y:S05]  /*1e610*/  @!P2 BRA `(.L_x_11544) ;  /* 0x000000000004a947 */ /* 0x000fea0003800000 */
[----:B------:R-:W-:Y:S01]  /*1e620*/  BPT.TRAP 0x1 ;  /* 0x000000040000795c */ /* 0x000fe20000300000 */
.L_x_11544:
[----:B-1----:R-:W-:-:S04]  /*1e630*/  SHF.L.U32 R3, R23, 0x1f, RZ ;  /* 0x0000001f17037819 */ /* 0x002fc800000006ff */
[----:B------:R-:W1:Y:S02]  /*1e640*/  SYNCS.PHASECHK.TRANS64.TRYWAIT P0, [R0+URZ+0x13260], R3 ;  /* 0x01326003000075a7 */ /* 0x000e64000800017f */
[----:B-1----:R-:W-:Y:S05]  /*1e650*/  @!P0 BRA `(.L_x_11545) ;  /* 0x0000002400308947 */ /* 0x002fea0003800000 */
.L_x_11629:
[----:B------:R-:W-:Y:S01]  /*1e660*/  IMAD R2, R19, 0x2800, RZ ;  /* 0x0000280013027824 */ /* 0x000fe200078e02ff */
[----:B------:R-:W-:Y:S05]  /*1e670*/  WARPSYNC.ALL ;  /* 0x0000000000007948 */ /* 0x000fea0003800000 */
[C---:B0-----:R-:W-:Y:S01]  /*1e680*/  LOP3.LUT R4, R2.reuse, R18, RZ, 0xfc, !PT ;  /* 0x0000001202047212 */ /* 0x041fe200078efcff */
[C---:B------:R-:W-:Y:S01]  /*1e690*/  VIADD R12, R2.reuse, 0x800 ;  /* 0x00000800020c7836 */ /* 0x040fe20000000000 */
[----:B-1----:R-:W-:Y:S01]  /*1e6a0*/  LOP3.LUT R3, R2, R17, RZ, 0xfc, !PT ;  /* 0x0000001102037212 */ /* 0x002fe200078efcff */
[C---:B------:R-:W-:Y:S02]  /*1e6b0*/  VIADD R13, R29.reuse, 0x1000 ;  /* 0x000010001d0d7836 */ /* 0x040fe40000000000 */
[----:B------:R-:W-:-:S02]  /*1e6c0*/  IMAD.IADD R5, R29, 0x1, R4 ;  /* 0x000000011d057824 */ /* 0x000fc400078e0204 */
[----:B------:R-:W-:-:S04]  /*1e6d0*/  IMAD.IADD R3, R13, 0x1, R3 ;  /* 0x000000010d037824 */ /* 0x000fc800078e0203 */
[----:B------:R-:W0:Y:S02]  /*1e6e0*/  LDSM.16.MT88.4 R4, [R5+0x6000] ;  /* 0x006000000504783b */ /* 0x000e240000004200 */
        /* <DEDUP_REMOVED lines=56> */
.L_x_11546:
        /* <DEDUP_REMOVED lines=10> */
.L_x_11501:
[----:B------:R-:W-:Y:S05]  /*1eb10*/  BSYNC B6 ;  /* 0x0000000000067941 */ /* 0x000fea0003800000 */
.L_x_11499:
[----:B------:R-:W-:-:S13]  /*1eb20*/  LOP3.LUT P0, RZ, R16, 0x2, RZ, 0xc0, !PT ;  /* 0x0000000210ff7812 */ /* 0x000fda000780c0ff */
        /* <DEDUP_REMOVED lines=9> */
.L_x_11547:
        /* <DEDUP_REMOVED lines=10> */
[----:B------:R-:W2:Y:S01]  /*1ec60*/  @!P1 LDG.E R2, desc[UR40][R2.64] ;  /* 0x0000002802029981 */ /* 0x000ea2000c1e1900 */
[----:B------:R-:W-:Y:S01]  /*1ec70*/  IMAD.MOV.U32 R25, RZ, RZ, RZ ;  /* 0x000000ffff197224 */ /* 0x000fe200078e00ff */
[C---:B------:R-:W-:Y:S02]  /*1ec80*/  ISETP.GE.U32.AND P2, PT, R8.reuse, 0x2, PT ;  /* 0x000000020800780c */ /* 0x040fe40003f46070 */
[C---:B------:R-:W-:Y:S01]  /*1ec90*/  ISETP.GE.U32.AND P3, PT, R8.reuse, 0x4, PT ;  /* 0x000000040800780c */ /* 0x040fe20003f66070 */
[----:B------:R-:W-:Y:S01]  /*1eca0*/  SHFL.IDX PT, R0, R24, RZ, 0x1f ;  /* 0x00001fff18007589 */ /* 0x000fe200000e0000 */
[C---:B------:R-:W-:Y:S02]  /*1ecb0*/  ISETP.GE.U32.AND P4, PT, R8.reuse, 0x8, PT ;  /* 0x000000080800780c */ /* 0x040fe40003f86070 */
[C---:B------:R-:W-:Y:S01]  /*1ecc0*/  ISETP.GE.U32.AND P5, PT, R8.reuse, 0x10, PT ;  /* 0x000000100800780c */ /* 0x040fe20003fa6070 */
[----:B--2---:R-:W-:Y:S01]  /*1ecd0*/  @!P1 IMAD.MOV.U32 R25, RZ, RZ, R2 ;  /* 0x000000ffff199224 */ /* 0x004fe200078e0002 */
[----:B------:R-:W-:-:S04]  /*1ece0*/  ISETP.NE.AND P1, PT, R8, RZ, PT ;  /* 0x000000ff0800720c */ /* 0x000fc80003f25270 */
[----:B------:R-:W0:Y:S02]  /*1ecf0*/  SHFL.UP PT, R14, R25, 0x1, RZ ;  /* 0x04200000190e7989 */ /* 0x000e2400000e00ff */
[----:B0-----:R-:W-:-:S05]  /*1ed00*/  SEL R4, R14, RZ, P1 ;  /* 0x000000ff0e047207 */ /* 0x001fca0000800000 */
[----:B------:R-:W-:-:S05]  /*1ed10*/  IMAD.IADD R4, R25, 0x1, R4 ;  /* 0x0000000119047824 */ /* 0x000fca00078e0204 */
        /* <DEDUP_REMOVED lines=14> */
.L_x_11639:
[----:B------:R-:W-:Y:S02]  /*1ee00*/  ULDC UR4, c[0x0][0xc10] ;  /* 0x0003040000047ab9 */ /* 0x000fe40000000800 */
[----:B------:R-:W-:-:S04]  /*1ee10*/  IMAD.U32 R4, RZ, RZ, UR4 ;  /* 0x00000004ff047e24 */ /* 0x000fc8000f8e00ff */
[----:B-1----:R-:W-:-:S04]  /*1ee20*/  IMAD R14, R14, R4, RZ ;  /* 0x000000040e0e7224 */ /* 0x002fc800078e02ff */
[----:B------:R-:W-:-:S05]  /*1ee30*/  IMAD.IADD R5, R5, 0x1, R14 ;  /* 0x0000000105057824 */ /* 0x000fca00078e020e */
[----:B------:R-:W-:-:S13]  /*1ee40*/  ISETP.GT.AND P6, PT, R5, R0, PT ;  /* 0x000000000500720c */ /* 0x000fda0003fc4270 */
[----:B------:R-:W-:Y:S05]  /*1ee50*/  @P6 BRA `(.L_x_11550) ;  /* 0x00000000009c6947 */ /* 0x000fea0003800000 */
.L_x_11555:
[----:B------:R-:W1:Y:S01]  /*1ee60*/  LDC R2, c[0x0][0xc14] ;  /* 0x00030500ff027b82 */ /* 0x000e620000000800 */
[----:B------:R-:W-:-:S05]  /*1ee70*/  VIADD R27, R27, 0x1f ;  /* 0x0000001f1b1b7836 */ /* 0x000fca0000000000 */
[----:B-1----:R-:W-:-:S13]  /*1ee80*/  ISETP.GE.AND P6, PT, R27, R2, PT ;  /* 0x000000021b00720c */ /* 0x002fda0003fc6270 */
[----:B------:R-:W-:Y:S05]  /*1ee90*/  @P6 BRA `(.L_x_11551) ;  /* 0x0000000400d06947 */ /* 0x000fea0003800000 */
[----:B0-----:R-:W0:Y:S01]  /*1eea0*/  S2R R3, SR_TID.X ;  /* 0x0000000000037919 */ /* 0x001e220000002100 */
        /* <DEDUP_REMOVED lines=9> */
.L_x_11553:
[----:B------:R-:W-:Y:S05]  /*1ef40*/  BSYNC B0 ;  /* 0x0000000000007941 */ /* 0x000fea0003800000 */
.L_x_11552:
        /* <DEDUP_REMOVED lines=18> */
.L_x_11647:
[----:B------:R-:W-:Y:S02]  /*1f070*/  ULDC UR4, c[0x0][0xc10] ;  /* 0x0003040000047ab9 */ /* 0x000fe40000000800 */
[----:B------:R-:W-:-:S04]  /*1f080*/  IMAD.U32 R4, RZ, RZ, UR4 ;  /* 0x00000004ff047e24 */ /* 0x000fc8000f8e00ff */
[----:B-1----:R-:W-:-:S04]  /*1f090*/  IMAD R14, R14, R4, RZ ;  /* 0x000000040e0e7224 */ /* 0x002fc800078e02ff */
[----:B------:R-:W-:-:S05]  /*1f0a0*/  IMAD.IADD R5, R14, 0x1, R5 ;  /* 0x000000010e057824 */ /* 0x000fca00078e0205 */
[----:B------:R-:W-:-:S13]  /*1f0b0*/  ISETP.GT.AND P6, PT, R5, R0, PT ;  /* 0x000000000500720c */ /* 0x000fda0003fc4270 */
[----:B------:R-:W-:Y:S05]  /*1f0c0*/  @!P6 BRA `(.L_x_11555) ;  /* 0xfffffffc0064e947 */ /* 0x000fea000383ffff */
.L_x_11550:
        /* <DEDUP_REMOVED lines=8> */
.L_x_11651:
[----:B------:R-:W-:Y:S01]  /*1f150*/  ISETP.NE.AND P0, PT, R2, RZ, PT ;  /* 0x000000ff0200720c */ /* 0x000fe20003f05270 */
[----:B------:R-:W-:-:S12]  /*1f160*/  IMAD.MOV.U32 R14, RZ, RZ, RZ ;  /* 0x000000ffff0e7224 */ /* 0x000fd800078e00ff */
[----:B------:R-:W-:Y:S05]  /*1f170*/  @!P0 BRA `(.L_x_11557) ;  /* 0x0000000000108947 */ /* 0x000fea0003800000 */
[----:B------:R-:W-:Y:S01]  /*1f180*/  UMOV UR4, 0xffffffff ;  /* 0xffffffff00047882 */ /* 0x000fe20000000000 */
[----:B------:R-:W-:Y:S02]  /*1f190*/  VIADD R12, R6, 0xffffffff ;  /* 0xffffffff060c7836 */ /* 0x000fe40000000000 */
[----:B------:R-:W-:Y:S05]  /*1f1a0*/  BRA.DIV UR4, `(.L_x_11558) ;  /* 0x0000002204987947 */ /* 0x000fea000b800000 */
[----:B------:R3:W4:Y:S02]  /*1f1b0*/  SHFL.IDX PT, R14, R3, R12, 0x1f ;  /* 0x00001f0c030e7589 */ /* 0x00072400000e0000 */
.L_x_11557:
[----:B0--3--:R-:W0:Y:S01]  /*1f1c0*/  LDC.64 R2, c[0x0][0xc68] ;  /* 0x00031a00ff027b82 */ /* 0x009e220000000a00 */
[----:B------:R-:W-:-:S04]  /*1f1d0*/  IMAD.IADD R27, R6, 0x1, R27 ;  /* 0x00000001061b7824 */ /* 0x000fc800078e021b */
[----:B0-----:R-:W-:-:S05]  /*1f1e0*/  IMAD.WIDE R2, R27, 0x4, R2 ;  /* 0x000000041b027825 */ /* 0x001fca00078e0202 */
[----:B-1----:R0:W2:Y:S01]  /*1f1f0*/  LDG.E R6, desc[UR40][R2.64] ;  /* 0x0000002802067981 */ /* 0x0020a2000c1e1900 */
[----:B----4-:R-:W-:-:S04]  /*1f200*/  IMAD R24, R14, R4, R24 ;  /* 0x000000040e187224 */ /* 0x010fc800078e0218 */
[----:B------:R-:W-:Y:S02]  /*1f210*/  IMAD.IADD R0, R0, 0x1, -R24 ;  /* 0x0000000100007824 */ /* 0x000fe400078e0a18 */
[----:B0-----:R-:W-:Y:S02]  /*1f220*/  IMAD.MOV.U32 R2, RZ, RZ, RZ ;  /* 0x000000ffff027224 */ /* 0x001fe400078e00ff */
[----:B--2---:R-:W-:-:S05]  /*1f230*/  IMAD R5, R25, R6, RZ ;  /* 0x0000000619057224 */ /* 0x004fca00078e02ff */
[----:B------:R-:W-:-:S04]  /*1f240*/  IABS R7, R5 ;  /* 0x0000000500077213 */ /* 0x000fc80000000000 */
[----:B------:R-:W0:Y:S08]  /*1f250*/  I2F.RP R8, R7 ;  /* 0x0000000700087306 */ /* 0x000e300000209400 */
[----:B0-----:R-:W0:Y:S02]  /*1f260*/  MUFU.RCP R8, R8 ;  /* 0x0000000800087308 */ /* 0x001e240000001000 */
[----:B0-----:R-:W-:Y:S01]  /*1f270*/  VIADD R9, R8, 0xffffffe ;  /* 0x0ffffffe08097836 */ /* 0x001fe20000000000 */
[----:B------:R-:W-:-:S05]  /*1f280*/  IABS R8, R5 ;  /* 0x0000000500087213 */ /* 0x000fca0000000000 */
[----:B------:R-:W0:Y:S01]  /*1f290*/  F2I.FTZ.U32.TRUNC.NTZ R3, R9 ;  /* 0x0000000900037305 */ /* 0x000e22000021f000 */
[----:B------:R-:W-:Y:S02]  /*1f2a0*/  IMAD.MOV R8, RZ, RZ, -R8 ;  /* 0x000000ffff087224 */ /* 0x000fe400078e0a08 */
        /* <DEDUP_REMOVED lines=47> */
[----:B------:R-:W-:Y:S01]  /*1f5a0*/  IMAD R26, R3, R4, R0 ;  /* 0x00000004031a7224 */ /* 0x000fe200078e0200 */
[----:B------:R-:W-:-:S05]  /*1f5b0*/  LOP3.LUT R0, RZ, R3, RZ, 0x33, !PT ;  /* 0x00000003ff007212 */ /* 0x000fca00078e33ff */
[----:B------:R-:W-:Y:S01]  /*1f5c0*/  IMAD.IADD R25, R25, 0x1, R0 ;  /* 0x0000000119197824 */ /* 0x000fe200078e0200 */
[----:B------:R-:W-:Y:S06]  /*1f5d0*/  BRA `(.L_x_11559) ;  /* 0x00000000001c7947 */ /* 0x000fec0003800000 */
.L_x_11551:
[----:B------:R-:W-:Y:S01]  /*1f5e0*/  UMOV UR4, URZ ;  /* 0x0000003f00047c82 */ /* 0x000fe20008000000 */
[----:B------:R-:W-:Y:S01]  /*1f5f0*/  UMOV UR5, URZ ;  /* 0x0000003f00057c82 */ /* 0x000fe20008000000 */
[----:B------:R-:W-:Y:S01]  /*1f600*/  ULDC UR6, c[0x0][0xc14] ;  /* 0x0003050000067ab9 */ /* 0x000fe20000000800 */
[----:B------:R-:W-:Y:S02]  /*1f610*/  IMAD.MOV.U32 R24, RZ, RZ, R0 ;  /* 0x000000ffff187224 */ /* 0x000fe400078e0000 */
[----:B------:R-:W-:Y:S02]  /*1f620*/  IMAD.U32 R25, RZ, RZ, UR4 ;  /* 0x00000004ff197e24 */ /* 0x000fe4000f8e00ff */
[----:B------:R-:W-:Y:S02]  /*1f630*/  IMAD.U32 R26, RZ, RZ, UR5 ;  /* 0x00000005ff1a7e24 */ /* 0x000fe4000f8e00ff */
[----:B------:R-:W-:-:S07]  /*1f640*/  IMAD.U32 R27, RZ, RZ, UR6 ;  /* 0x00000006ff1b7e24 */ /* 0x000fce000f8e00ff */
.L_x_11559:
        /* <DEDUP_REMOVED lines=10> */
.L_x_11548:
[----:B------:R-:W-:Y:S02]  /*1f6f0*/  ULDC UR4, c[0x0][0xc14] ;  /* 0x0003050000047ab9 */ /* 0x000fe40000000800 */
[----:B-1----:R-:W-:-:S13]  /*1f700*/  ISETP.GE.AND P0, PT, R27, UR4, PT ;  /* 0x000000041b007c0c */ /* 0x002fda000bf06270 */
[----:B------:R-:W-:Y:S05]  /*1f710*/  @!P0 BRA `(.L_x_11560) ;  /* 0xffffffb400888947 */ /* 0x000fea000383ffff */
[----:B------:R-:W-:Y:S05]  /*1f720*/  BSYNC B7 ;  /* 0x0000000000077941 */ /* 0x000fea0003800000 */
.L_x_11447:
[----:B-12---:R-:W2:Y:S01]  /*1f730*/  LDL.LU R0, [R1+0x18] ;  /* 0x0000180001007983 */ /* 0x006ea20000300800 */
        /* <DEDUP_REMOVED lines=11> */
.L_x_11654:
[----:B------:R-:W-:Y:S05]  /*1f7f0*/  BSYNC B0 ;  /* 0x0000000000007941 */ /* 0x000fea0003800000 */
.L_x_11561:
[----:B------:R-:W-:-:S03]  /*1f800*/  UMOV UR4, 0xffffffff ;  /* 0xffffffff00047882 */ /* 0x000fc60000000000 */
[----:B------:R-:W-:Y:S05]  /*1f810*/  BRA.DIV UR4, `(.L_x_11563) ;  /* 0x0000001e04347947 */ /* 0x000fea000b800000 */
[----:B0-----:R-:W0:Y:S02]  /*1f820*/  S2R R0, SR_TID.X ;  /* 0x0000000000007919 */ /* 0x001e240000002100 */
[----:B0-----:R-:W-:-:S04]  /*1f830*/  SHF.R.U32.HI R0, RZ, 0x5, R0 ;  /* 0x00000005ff007819 */ /* 0x001fc80000011600 */
[----:B------:R-:W-:-:S05]  /*1f840*/  LOP3.LUT R0, R0, 0x3, RZ, 0xc0, !PT ;  /* 0x0000000300007812 */ /* 0x000fca00078ec0ff */
[----:B------:R0:W1:Y:S02]  /*1f850*/  SHFL.IDX PT, R14, R0, RZ, 0x1f ;  /* 0x00001fff000e7589 */ /* 0x00006400000e0000 */
.L_x_11657:
[----:B-1----:R-:W-:-:S13]  /*1f860*/  ISETP.NE.AND P0, PT, R14, RZ, PT ;  /* 0x000000ff0e00720c */ /* 0x002fda0003f05270 */
[----:B------:R-:W-:Y:S05]  /*1f870*/  @P0 BRA `(.L_x_11246) ;  /* 0x0000000000a40947 */ /* 0x000fea0003800000 */
[----:B------:R-:W-:-:S03]  /*1f880*/  UMOV UR4, 0xffffffff ;  /* 0xffffffff00047882 */ /* 0x000fc60000000000 */
[----:B------:R-:W-:Y:S05]  /*1f890*/  BRA.DIV UR4, `(.L_x_11564) ;  /* 0x0000001e04487947 */ /* 0x000fea000b800000 */
[----:B------:R-:W-:-:S13]  /*1f8a0*/  ELECT P6, URZ, PT ;  /* 0x00000000003f782f */ /* 0x000fda00038c0000 */
.L_x_11660:
[----:B------:R-:W-:Y:S05]  /*1f8b0*/  @!P6 BRA `(.L_x_11246) ;  /* 0x000000000094e947 */ /* 0x000fea0003800000 */
[----:B0-----:R-:W2:Y:S02]  /*1f8c0*/  LDL.LU R0, [R1+0x14] ;  /* 0x0000140001007983 */ /* 0x001ea40000300800 */
[----:B--2---:R-:W-:-:S04]  /*1f8d0*/  LOP3.LUT R0, R0, 0x2, RZ, 0xfc, !PT ;  /* 0x0000000200007812 */ /* 0x004fc800078efcff */
[----:B------:R-:W-:-:S13]  /*1f8e0*/  ISETP.NE.AND P0, PT, R0, 0x3, PT ;  /* 0x000000030000780c */ /* 0x000fda0003f05270 */
[----:B------:R-:W-:Y:S05]  /*1f8f0*/  @!P0 BRA `(.L_x_11565) ;  /* 0x0000000000048947 */ /* 0x000fea0003800000 */
[----:B------:R-:W-:Y:S01]  /*1f900*/  BPT.TRAP 0x1 ;  /* 0x000000040000795c */ /* 0x000fe20000300000 */
.L_x_11565:
        /* <DEDUP_REMOVED lines=12> */
.L_x_11661:
[----:B------:R-:W1:Y:S02]  /*1f9d0*/  SYNCS.PHASECHK.TRANS64.TRYWAIT P1, [R7+URZ], R0 ;  /* 0x00000000070075a7 */ /* 0x000e64000802017f */
[----:B-1----:R-:W-:Y:S05]  /*1f9e0*/  @!P1 BRA `(.L_x_11567) ;  /* 0x0000001c00289947 */ /* 0x002fea0003800000 */
.L_x_11662:
[----:B------:R-:W-:Y:S05]  /*1f9f0*/  @!P0 BRA `(.L_x_11568) ;  /* 0x0000000000048947 */ /* 0x000fea0003800000 */
[----:B------:R-:W-:Y:S01]  /*1fa00*/  BPT.TRAP 0x1 ;  /* 0x000000040000795c */ /* 0x000fe20000300000 */
.L_x_11568:
[----:B------:R-:W-:-:S04]  /*1fa10*/  IMAD R2, R19, 0x8, R8 ;  /* 0x0000000813027824 */ /* 0x000fc800078e0208 */
[----:B------:R-:W2:Y:S02]  /*1fa20*/  SYNCS.PHASECHK.TRANS64.TRYWAIT P1, [R2+URZ+0x13260], R3 ;  /* 0x01326003020075a7 */ /* 0x000ea4000802017f */
[----:B--2---:R-:W-:Y:S05]  /*1fa30*/  @!P1 BRA `(.L_x_11569) ;  /* 0x0000001c00289947 */ /* 0x004fea0003800000 */
.L_x_11663:
[----:B------:R-:W-:Y:S05]  /*1fa40*/  @!P0 BRA `(.L_x_11570) ;  /* 0x0000000000048947 */ /* 0x000fea0003800000 */
[----:B------:R-:W-:Y:S01]  /*1fa50*/  BPT.TRAP 0x1 ;  /* 0x000000040000795c */ /* 0x000fe20000300000 */
.L_x_11570:
[----:B------:R-:W-:-:S04]  /*1fa60*/  IMAD R5, R5, 0x8, R8 ;  /* 0x0000000805057824 */ /* 0x000fc800078e0208 */
[----:B------:R-:W3:Y:S02]  /*1fa70*/  SYNCS.PHASECHK.TRANS64.TRYWAIT P1, [R5+URZ+0x13260], R0 ;  /* 0x01326000050075a7 */ /* 0x000ee4000802017f */
[----:B---3--:R-:W-:Y:S05]  /*1fa80*/  @!P1 BRA `(.L_x_11571) ;  /* 0x0000001c00289947 */ /* 0x008fea0003800000 */
.L_x_11664:
[----:B------:R-:W-:Y:S05]  /*1fa90*/  @!P0 BRA `(.L_x_11572) ;  /* 0x0000000000048947 */ /* 0x000fea0003800000 */
[----:B------:R-:W-:Y:S01]  /*1faa0*/  BPT.TRAP 0x1 ;  /* 0x000000040000795c */ /* 0x000fe20000300000 */
.L_x_11572:
[----:B------:R-:W4:Y:S02]  /*1fab0*/  SYNCS.PHASECHK.TRANS64.TRYWAIT P0, [R2+URZ+0x13280], R3 ;  /* 0x01328003020075a7 */ /* 0x000f24000800017f */
[----:B----4-:R-:W-:Y:S05]  /*1fac0*/  @!P0 BRA `(.L_x_11573) ;  /* 0x0000001c002c8947 */ /* 0x010fea0003800000 */
.L_x_11574:
[----:B------:R0:W0:Y:S02]  /*1fad0*/  SYNCS.PHASECHK.TRANS64.TRYWAIT P0, [R5+URZ+0x13280], R0 ;  /* 0x01328000050075a7 */ /* 0x000024000800017f */
[----:B0-----:R-:W-:Y:S05]  /*1fae0*/  @!P0 NANOSLEEP.SYNCS 0x989680 ;  /* 0x009896800000895d */ /* 0x001fea0003900000 */
[----:B------:R-:W0:Y:S02]  /*1faf0*/  @!P0 SYNCS.PHASECHK.TRANS64 P0, [R5+URZ+0x13280], R0 ;  /* 0x01328000050085a7 */ /* 0x000e24000800007f */
[----:B0-----:R-:W-:Y:S05]  /*1fb00*/  @!P0 BRA `(.L_x_11574) ;  /* 0xfffffffc00f08947 */ /* 0x001fea000383ffff */
.L_x_11246:
[----:B------:R-:W-:Y:S05]  /*1fb10*/  BSYNC B8 ;  /* 0x0000000000087941 */ /* 0x000fea0003800000 */
.L_x_11243:
[----:B------:R-:W-:Y:S05]  /*1fb20*/  EXIT ;  /* 0x000000000000794d */ /* 0x000fea0003800000 */
.L_x_11270:
[----:B0-----:R0:W1:Y:S02]  /*1fb30*/  SYNCS.PHASECHK.TRANS64.TRYWAIT P5, [R72+URZ+0x13290], R77 ;  /* 0x0132904d480075a7 */ /* 0x00106400080a017f */
[----:B-1----:R-:W-:Y:S05]  /*1fb40*/  @!P5 NANOSLEEP.SYNCS 0x989680 ;  /* 0x009896800000d95d */ /* 0x002fea0003900000 */
[----:B------:R-:W1:Y:S02]  /*1fb50*/  @!P5 SYNCS.PHASECHK.TRANS64 P5, [R72+URZ+0x13290], R77 ;  /* 0x0132904d4800d5a7 */ /* 0x000e6400080a007f */
[----:B-1----:R-:W-:Y:S05]  /*1fb60*/  @!P5 BRA `(.L_x_11270) ;  /* 0xfffffffc00f0d947 */ /* 0x002fea000383ffff */
[----:B------:R-:W-:Y:S05]  /*1fb70*/  BRA `(.L_x_11575) ;  /* 0xfffffe2c00587947 */ /* 0x000fea000383ffff */
.L_x_11280:
[----:B0-----:R0:W1:Y:S02]  /*1fb80*/  SYNCS.PHASECHK.TRANS64.TRYWAIT P5, [R72+URZ+0x13290], R77 ;  /* 0x0132904d480075a7 */ /* 0x00106400080a017f */
[----:B-1----:R-:W-:Y:S05]  /*1fb90*/  @!P5 NANOSLEEP.SYNCS 0x989680 ;  /* 0x009896800000d95d */ /* 0x002fea0003900000 */
[----:B------:R-:W1:Y:S02]  /*1fba0*/  @!P5 SYNCS.PHASECHK.TRANS64 P5, [R72+URZ+0x13290], R77 ;  /* 0x0132904d4800d5a7 */ /* 0x000e6400080a007f */
[----:B-1----:R-:W-:Y:S05]  /*1fbb0*/  @!P5 BRA `(.L_x_11280) ;  /* 0xfffffffc00f0d947 */ /* 0x002fea000383ffff */
[----:B------:R-:W-:Y:S05]  /*1fbc0*/  BRA `(.L_x_11576) ;  /* 0xfffffe3c00ac7947 */ /* 0x000fea000383ffff */
.L_x_11285:
[----:B0-----:R0:W1:Y:S02]  /*1fbd0*/  SYNCS.PHASECHK.TRANS64.TRYWAIT P1, [R72+URZ+0x13290], R77 ;  /* 0x0132904d480075a7 */ /* 0x001064000802017f */
[----:B-1----:R-:W-:Y:S05]  /*1fbe0*/  @!P1 NANOSLEEP.SYNCS 0x989680 ;  /* 0x009896800000995d */ /* 0x002fea0003900000 */
[----:B------:R-:W1:Y:S02]  /*1fbf0*/  @!P1 SYNCS.PHASECHK.TRANS64 P1, [R72+URZ+0x13290], R77 ;  /* 0x0132904d480095a7 */ /* 0x000e64000802007f */
[----:B-1----:R-:W-:Y:S05]  /*1fc00*/  @!P1 BRA `(.L_x_11285) ;  /* 0xfffffffc00f09947 */ /* 0x002fea000383ffff */
[----:B------:R-:W-:Y:S05]  /*1fc10*/  BRA `(.L_x_11577) ;  /* 0xfffffe4c00e47947 */ /* 0x000fea000383ffff */
.L_x_11289:
[----:B--2---:R2:W0:Y:S02]  /*1fc20*/  SYNCS.PHASECHK.TRANS64.TRYWAIT P0, [R72+URZ+0x132b0], R77 ;  /* 0x0132b04d480075a7 */ /* 0x004424000800017f */
[----:B0-----:R-:W-:Y:S05]  /*1fc30*/  @!P0 NANOSLEEP.SYNCS 0x989680 ;  /* 0x009896800000895d */ /* 0x001fea0003900000 */
[----:B------:R-:W0:Y:S02]  /*1fc40*/  @!P0 SYNCS.PHASECHK.TRANS64 P0, [R72+URZ+0x132b0], R77 ;  /* 0x0132b04d480085a7 */ /* 0x000e24000800007f */
[----:B0-----:R-:W-:Y:S05]  /*1fc50*/  @!P0 BRA `(.L_x_11289) ;  /* 0xfffffffc00f08947 */ /* 0x001fea000383ffff */
[----:B------:R-:W-:Y:S05]  /*1fc60*/  BRA `(.L_x_11578) ;  /* 0xfffffe5000587947 */ /* 0x000fea000383ffff */
.L_x_11317:
[----:B------:R-:W-:Y:S01]  /*1fc70*/  BSSY B1, `(.L_x_11579) ;  /* 0x0000007000017945 */ /* 0x000fe20003800000 */
[----:B------:R-:W-:Y:S02]  /*1fc80*/  IMAD.MOV.U32 R12, RZ, RZ, RZ ;  /* 0x000000ffff0c7224 */ /* 0x000fe400078e00ff */
[----:B------:R-:W-:Y:S02]  /*1fc90*/  IMAD.MOV.U32 R11, RZ, RZ, 0x1e1f ;  /* 0x00001e1fff0b7424 */ /* 0x000fe400078e00ff */
[----:B------:R-:W-:-:S07]  /*1fca0*/  IMAD.MOV.U32 R15, RZ, RZ, -0x1 ;  /* 0xffffffffff0f7424 */ /* 0x000fce00078e00ff */
[----:B-----5:R-:W-:Y:S05]  /*1fcb0*/  WARPSYNC.COLLECTIVE R15, `(.L_x_11580) ;  /* 0x000000000f087348 */ /* 0x020fea0003c00000 */
[----:B------:R0:W1:Y:S02]  /*1fcc0*/  SHFL.IDX P6, R14, R13, R12, R11 ;  /* 0x0000000c0d0e7389 */ /* 0x00006400000c000b */
[----:B01---5:R-:W-:Y:S01]  /*1fcd0*/  ENDCOLLECTIVE ;  /* 0x000000000000791b */ /* 0x023fe20003800000 */
.L_x_11580:
[----:B------:R-:W-:Y:S05]  /*1fce0*/  BSYNC B1 ;  /* 0x0000000000017941 */ /* 0x000fea0003800000 */
.L_x_11579:
[----:B------:R-:W-:Y:S05]  /*1fcf0*/  BRA `(.L_x_11581) ;  /* 0xfffffe6400f87947 */ /* 0x000fea000383ffff */
.L_x_11318:
        /* <DEDUP_REMOVED lines=8> */
.L_x_11583:
[----:B------:R-:W-:Y:S05]  /*1fd80*/  BSYNC B1 ;  /* 0x0000000000017941 */ /* 0x000fea0003800000 */
.L_x_11582:
[----:B------:R-:W-:Y:S05]  /*1fd90*/  BRA `(.L_x_11584) ;  /* 0xfffffe6400d87947 */ /* 0x000fea000383ffff */
.L_x_11319:
        /* <DEDUP_REMOVED lines=8> */
.L_x_11586:
[----:B------:R-:W-:Y:S05]  /*1fe20*/  BSYNC B1 ;  /* 0x0000000000017941 */ /* 0x000fea0003800000 */
.L_x_11585:
[----:B------:R-:W-:Y:S05]  /*1fe30*/  BRA `(.L_x_11587) ;  /* 0xfffffe6400b87947 */ /* 0x000fea000383ffff */
.L_x_11320:
        /* <DEDUP_REMOVED lines=8> */
.L_x_11589:
[----:B------:R-:W-:Y:S05]  /*1fec0*/  BSYNC B1 ;  /* 0x0000000000017941 */ /* 0x000fea0003800000 */
.L_x_11588:
[----:B------:R-:W-:Y:S05]  /*1fed0*/  BRA `(.L_x_11590) ;  /* 0xfffffe6400987947 */ /* 0x000fea000383ffff */
.L_x_11322:
[----:B0-----:R0:W1:Y:S02]  /*1fee0*/  SYNCS.PHASECHK.TRANS64.TRYWAIT P1, [R18+URZ+0x13200], R5 ;  /* 0x01320005120075a7 */ /* 0x001064000802017f */
[----:B-1----:R-:W-:Y:S05]  /*1fef0*/  @!P1 NANOSLEEP.SYNCS 0x989680 ;  /* 0x009896800000995d */ /* 0x002fea0003900000 */
[----:B------:R-:W1:Y:S02]  /*1ff00*/  @!P1 SYNCS.PHASECHK.TRANS64 P1, [R18+URZ+0x13200], R5 ;  /* 0x01320005120095a7 */ /* 0x000e64000802007f */
[----:B-1----:R-:W-:Y:S05]  /*1ff10*/  @!P1 BRA `(.L_x_11322) ;  /* 0xfffffffc00f09947 */ /* 0x002fea000383ffff */
[----:B------:R-:W-:Y:S05]  /*1ff20*/  BRA `(.L_x_11591) ;  /* 0xfffffe6400907947 */ /* 0x000fea000383ffff */
.L_x_11326:
[----:B------:R-:W-:Y:S01]  /*1ff30*/  BSSY B1, `(.L_x_11592) ;  /* 0x0000007000017945 */ /* 0x000fe20003800000 */
[----:B------:R-:W-:Y:S02]  /*1ff40*/  IMAD.MOV.U32 R12, RZ, RZ, RZ ;  /* 0x000000ffff0c7224 */ /* 0x000fe400078e00ff */
[----:B------:R-:W-:Y:S02]  /*1ff50*/  IMAD.MOV.U32 R11, RZ, RZ, 0x1e1f ;  /* 0x00001e1fff0b7424 */ /* 0x000fe400078e00ff */
[----:B------:R-:W-:-:S07]  /*1ff60*/  IMAD.MOV.U32 R15, RZ, RZ, -0x1 ;  /* 0xffffffffff0f7424 */ /* 0x000fce00078e00ff */
[----:B-----5:R-:W-:Y:S05]  /*1ff70*/  WARPSYNC.COLLECTIVE R15, `(.L_x_11593) ;  /* 0x000000000f087348 */ /* 0x020fea0003c00000 */
[----:B------:R0:W1:Y:S02]  /*1ff80*/  SHFL.IDX P6, R14, R13, R12, R11 ;  /* 0x0000000c0d0e7389 */ /* 0x00006400000c000b */
[----:B01---5:R-:W-:Y:S01]  /*1ff90*/  ENDCOLLECTIVE ;  /* 0x000000000000791b */ /* 0x023fe20003800000 */
.L_x_11593:
[----:B------:R-:W-:Y:S05]  /*1ffa0*/  BSYNC B1 ;  /* 0x0000000000017941 */ /* 0x000fea0003800000 */
.L_x_11592:
[----:B------:R-:W-:Y:S05]  /*1ffb0*/  BRA `(.L_x_11594) ;  /* 0xfffffe78008c7947 */ /* 0x000fea000383ffff */
.L_x_11327:
        /* <DEDUP_REMOVED lines=8> */
.L_x_11596:
[----:B------:R-:W-:Y:S05]  /*20040*/  BSYNC B1 ;  /* 0x0000000000017941 */ /* 0x000fea0003800000 */
.L_x_11595:
[----:B------:R-:W-:Y:S05]  /*20050*/  BRA `(.L_x_11597) ;  /* 0xfffffe7800707947 */ /* 0x000fea000383ffff */
.L_x_11328:
        /* <DEDUP_REMOVED lines=8> */
.L_x_11599:
[----:B------:R-:W-:Y:S05]  /*200e0*/  BSYNC B1 ;  /* 0x0000000000017941 */ /* 0x000fea0003800000 */
.L_x_11598:
[----:B------:R-:W-:Y:S05]  /*200f0*/  BRA `(.L_x_11600) ;  /* 0xfffffe7800547947 */ /* 0x000fea000383ffff */
.L_x_11329:
        /* <DEDUP_REMOVED lines=8> */
.L_x_11602:
[----:B------:R-:W-:Y:S05]  /*20180*/  BSYNC B1 ;  /* 0x0000000000017941 */ /* 0x000fea0003800000 */
.L_x_11601:
[----:B------:R-:W-:Y:S05]  /*20190*/  BRA `(.L_x_11603) ;  /* 0xfffffe7800387947 */ /* 0x000fea000383ffff */
.L_x_11331:
[----:B0-----:R0:W1:Y:S02]  /*201a0*/  SYNCS.PHASECHK.TRANS64.TRYWAIT P1, [R18+URZ+0x13200], R3 ;  /* 0x01320003120075a7 */ /* 0x001064000802017f */
[----:B-1----:R-:W-:Y:S05]  /*201b0*/  @!P1 NANOSLEEP.SYNCS 0x989680 ;  /* 0x009896800000995d */ /* 0x002fea0003900000 */
[----:B------:R-:W1:Y:S02]  /*201c0*/  @!P1 SYNCS.PHASECHK.TRANS64 P1, [R18+URZ+0x13200], R3 ;  /* 0x01320003120095a7 */ /* 0x000e64000802007f */
[----:B-1----:R-:W-:Y:S05]  /*201d0*/  @!P1 BRA `(.L_x_11331) ;  /* 0xfffffffc00f09947 */ /* 0x002fea000383ffff */
[----:B------:R-:W-:Y:S05]  /*201e0*/  BRA `(.L_x_11604) ;  /* 0xfffffe7800387947 */ /* 0x000fea000383ffff */
.L_x_11335:
[----:B-1----:R1:W2:Y:S02]  /*201f0*/  SYNCS.PHASECHK.TRANS64.TRYWAIT P1, [R12+URZ+0x13230], R3 ;  /* 0x013230030c0075a7 */ /* 0x0022a4000802017f */
[----:B--2---:R-:W-:Y:S05]  /*20200*/  @!P1 NANOSLEEP.SYNCS 0x989680 ;  /* 0x009896800000995d */ /* 0x004fea0003900000 */
[----:B------:R-:W2:Y:S02]  /*20210*/  @!P1 SYNCS.PHASECHK.TRANS64 P1, [R12+URZ+0x13230], R3 ;  /* 0x013230030c0095a7 */ /* 0x000ea4000802007f */
[----:B--2---:R-:W-:Y:S05]  /*20220*/  @!P1 BRA `(.L_x_11335) ;  /* 0xfffffffc00f09947 */ /* 0x004fea000383ffff */
[----:B------:R-:W-:Y:S05]  /*20230*/  BRA `(.L_x_11334) ;  /* 0xfffffe8800907947 */ /* 0x000fea000383ffff */
.L_x_11355:
[----:B-1----:R1:W2:Y:S02]  /*20240*/  SYNCS.PHASECHK.TRANS64.TRYWAIT P1, [R9+URZ+0x13230], R10 ;  /* 0x0132300a090075a7 */ /* 0x0022a4000802017f */
[----:B--2---:R-:W-:Y:S05]  /*20250*/  @!P1 NANOSLEEP.SYNCS 0x989680 ;  /* 0x009896800000995d */ /* 0x004fea0003900000 */
[----:B------:R-:W2:Y:S02]  /*20260*/  @!P1 SYNCS.PHASECHK.TRANS64 P1, [R9+URZ+0x13230], R10 ;  /* 0x0132300a090095a7 */ /* 0x000ea4000802007f */
[----:B--2---:R-:W-:Y:S05]  /*20270*/  @!P1 BRA `(.L_x_11355) ;  /* 0xfffffffc00f09947 */ /* 0x004fea000383ffff */
[----:B------:R-:W-:Y:S05]  /*20280*/  BRA `(.L_x_11354) ;  /* 0xfffffec8004c7947 */ /* 0x000fea000383ffff */
.L_x_11360:
[----:B-1----:R1:W2:Y:S02]  /*20290*/  SYNCS.PHASECHK.TRANS64.TRYWAIT P1, [R20+URZ+0x13250], R10 ;  /* 0x0132500a140075a7 */ /* 0x0022a4000802017f */
[----:B--2---:R-:W-:Y:S05]  /*202a0*/  @!P1 NANOSLEEP.SYNCS 0x989680 ;  /* 0x009896800000995d */ /* 0x004fea0003900000 */
[----:B------:R-:W2:Y:S02]  /*202b0*/  @!P1 SYNCS.PHASECHK.TRANS64 P1, [R20+URZ+0x13250], R10 ;  /* 0x0132500a140095a7 */ /* 0x000ea4000802007f */
[----:B--2---:R-:W-:Y:S05]  /*202c0*/  @!P1 BRA `(.L_x_11360) ;  /* 0xfffffffc00f09947 */ /* 0x004fea000383ffff */
[----:B------:R-:W-:Y:S05]  /*202d0*/  BRA `(.L_x_11359) ;  /* 0xfffffecc00bc7947 */ /* 0x000fea000383ffff */
.L_x_11382:
[----:B0-----:R0:W1:Y:S02]  /*202e0*/  SYNCS.PHASECHK.TRANS64.TRYWAIT P1, [R0+URZ+0x13230], R3 ;  /* 0x01323003000075a7 */ /* 0x001064000802017f */
[----:B-1----:R-:W-:Y:S05]  /*202f0*/  @!P1 NANOSLEEP.SYNCS 0x989680 ;  /* 0x009896800000995d */ /* 0x002fea0003900000 */
[----:B------:R-:W1:Y:S02]  /*20300*/  @!P1 SYNCS.PHASECHK.TRANS64 P1, [R0+URZ+0x13230], R3 ;  /* 0x01323003000095a7 */ /* 0x000e64000802007f */
[----:B-1----:R-:W-:Y:S05]  /*20310*/  @!P1 BRA `(.L_x_11382) ;  /* 0xfffffffc00f09947 */ /* 0x002fea000383ffff */
[----:B------:R-:W-:Y:S05]  /*20320*/  BRA `(.L_x_11381) ;  /* 0xffffff0c00907947 */ /* 0x000fea000383ffff */
.L_x_11387:
[----:B-1----:R1:W2:Y:S02]  /*20330*/  SYNCS.PHASECHK.TRANS64.TRYWAIT P1, [R15+URZ+0x13250], R0 ;  /* 0x013250000f0075a7 */ /* 0x0022a4000802017f */
[----:B--2---:R-:W-:Y:S05]  /*20340*/  @!P1 NANOSLEEP.SYNCS 0x989680 ;  /* 0x009896800000995d */ /* 0x004fea0003900000 */
[----:B------:R-:W2:Y:S02]  /*20350*/  @!P1 SYNCS.PHASECHK.TRANS64 P1, [R15+URZ+0x13250], R0 ;  /* 0x013250000f0095a7 */ /* 0x000ea4000802007f */
[----:B--2---:R-:W-:Y:S05]  /*20360*/  @!P1 BRA `(.L_x_11387) ;  /* 0xfffffffc00f09947 */ /* 0x004fea000383ffff */
[----:B------:R-:W-:Y:S05]  /*20370*/  BRA `(.L_x_11386) ;  /* 0xffffff1400007947 */ /* 0x000fea000383ffff */
.L_x_11396:
[----:B0-----:R0:W2:Y:S02]  /*20380*/  SYNCS.PHASECHK.TRANS64.TRYWAIT P1, [R0+URZ+0x13230], R3 ;  /* 0x01323003000075a7 */ /* 0x0010a4000802017f */
[----:B--2---:R-:W-:Y:S05]  /*20390*/  @!P1 NANOSLEEP.SYNCS 0x989680 ;  /* 0x009896800000995d */ /* 0x004fea0003900000 */
[----:B------:R-:W2:Y:S02]  /*203a0*/  @!P1 SYNCS.PHASECHK.TRANS64 P1, [R0+URZ+0x13230], R3 ;  /* 0x01323003000095a7 */ /* 0x000ea4000802007f */
[----:B--2---:R-:W-:Y:S05]  /*203b0*/  @!P1 BRA `(.L_x_11396) ;  /* 0xfffffffc00f09947 */ /* 0x004fea000383ffff */
[----:B------:R-:W-:Y:S05]  /*203c0*/  BRA `(.L_x_11395) ;  /* 0xffffff3000fc7947 */ /* 0x000fea000383ffff */
.L_x_11401:
[----:B-1----:R1:W2:Y:S02]  /*203d0*/  SYNCS.PHASECHK.TRANS64.TRYWAIT P1, [R15+URZ+0x13250], R3 ;  /* 0x013250030f0075a7 */ /* 0x0022a4000802017f */
[----:B--2---:R-:W-:Y:S05]  /*203e0*/  @!P1 NANOSLEEP.SYNCS 0x989680 ;  /* 0x009896800000995d */ /* 0x004fea0003900000 */
[----:B------:R-:W2:Y:S02]  /*203f0*/  @!P1 SYNCS.PHASECHK.TRANS64 P1, [R15+URZ+0x13250], R3 ;  /* 0x013250030f0095a7 */ /* 0x000ea4000802007f */
[----:B--2---:R-:W-:Y:S05]  /*20400*/  @!P1 BRA `(.L_x_11401) ;  /* 0xfffffffc00f09947 */ /* 0x004fea000383ffff */
[----:B------:R-:W-:Y:S05]  /*20410*/  BRA `(.L_x_11400) ;  /* 0xffffff38006c7947 */ /* 0x000fea000383ffff */
.L_x_11416:
[----:B---3--:R3:W4:Y:S02]  /*20420*/  SYNCS.PHASECHK.TRANS64.TRYWAIT P1, [R13+URZ+0x13250], R4 ;  /* 0x013250040d0075a7 */ /* 0x008724000802017f */
[----:B----4-:R-:W-:Y:S05]  /*20430*/  @!P1 NANOSLEEP.SYNCS 0x989680 ;  /* 0x009896800000995d */ /* 0x010fea0003900000 */
[----:B------:R-:W4:Y:S02]  /*20440*/  @!P1 SYNCS.PHASECHK.TRANS64 P1, [R13+URZ+0x13250], R4 ;  /* 0x013250040d0095a7 */ /* 0x000f24000802007f */
[----:B----4-:R-:W-:Y:S05]  /*20450*/  @!P1 BRA `(.L_x_11416) ;  /* 0xfffffffc00f09947 */ /* 0x010fea000383ffff */
[----:B------:R-:W-:Y:S05]  /*20460*/  BRA `(.L_x_11415) ;  /* 0xffffff7400587947 */ /* 0x000fea000383ffff */
.L_x_11461:
        /* <DEDUP_REMOVED lines=11> */
.L_x_11606:
[----:B------:R-:W-:Y:S05]  /*20520*/  BSYNC B1 ;  /* 0x0000000000017941 */ /* 0x000fea0003800000 */
.L_x_11605:
[----:B------:R-:W-:Y:S05]  /*20530*/  BRA `(.L_x_11607) ;  /* 0xffffffb000887947 */ /* 0x000fea000383ffff */
.L_x_11463:
[----:B------:R-:W-:Y:S01]  /*20540*/  BSSY B1, `(.L_x_11608) ;  /* 0x0000006000017945 */ /* 0x000fe20003800000 */
[----:B------:R-:W-:-:S07]  /*20550*/  IMAD.MOV.U32 R15, RZ, RZ, -0x1 ;  /* 0xffffffffff0f7424 */ /* 0x000fce00078e00ff */
[----:B0-----:R-:W-:Y:S05]  /*20560*/  WARPSYNC.COLLECTIVE R15, `(.L_x_11609) ;  /* 0x000000000f0c7348 */ /* 0x001fea0003c00000 */
[----:B------:R-:W-:Y:S02]  /*20570*/  ELECT P6, UR62, PT ;  /* 0x00000000003e782f */ /* 0x000fe400038c0000 */
[----:B------:R-:W-:Y:S01]  /*20580*/  MOV R14, UR62 ;  /* 0x0000003e000e7c02 */ /* 0x000fe20008000f00 */
[----:B0-----:R-:W-:Y:S10]  /*20590*/  ENDCOLLECTIVE ;  /* 0x000000000000791b */ /* 0x001ff40003800000 */
.L_x_11609:
[----:B------:R-:W-:Y:S05]  /*205a0*/  BSYNC B1 ;  /* 0x0000000000017941 */ /* 0x000fea0003800000 */
.L_x_11608:
[----:B------:R-:W-:Y:S05]  /*205b0*/  BRA `(.L_x_11462) ;  /* 0xffffffb000807947 */ /* 0x000fea000383ffff */
.L_x_11465:
[----:B0-----:R0:W1:Y:S02]  /*205c0*/  SYNCS.PHASECHK.TRANS64.TRYWAIT P0, [R8+URZ+0x13220], R9 ;  /* 0x01322009080075a7 */ /* 0x001064000800017f */
[----:B-1----:R-:W-:Y:S05]  /*205d0*/  @!P0 NANOSLEEP.SYNCS 0x989680 ;  /* 0x009896800000895d */ /* 0x002fea0003900000 */
[----:B------:R-:W1:Y:S02]  /*205e0*/  @!P0 SYNCS.PHASECHK.TRANS64 P0, [R8+URZ+0x13220], R9 ;  /* 0x01322009080085a7 */ /* 0x000e64000800007f */
[----:B-1----:R-:W-:Y:S05]  /*205f0*/  @!P0 BRA `(.L_x_11465) ;  /* 0xfffffffc00f08947 */ /* 0x002fea000383ffff */
[----:B------:R-:W-:Y:S05]  /*20600*/  BRA `(.L_x_11610) ;  /* 0xffffffb0009c7947 */ /* 0x000fea000383ffff */
.L_x_11469:
[----:B0-----:R0:W1:Y:S02]  /*20610*/  SYNCS.PHASECHK.TRANS64.TRYWAIT P0, [R9+URZ+0x132a0], R10 ;  /* 0x0132a00a090075a7 */ /* 0x001064000800017f */
[----:B-1----:R-:W-:Y:S05]  /*20620*/  @!P0 NANOSLEEP.SYNCS 0x989680 ;  /* 0x009896800000895d */ /* 0x002fea0003900000 */
[----:B------:R-:W1:Y:S02]  /*20630*/  @!P0 SYNCS.PHASECHK.TRANS64 P0, [R9+URZ+0x132a0], R10 ;  /* 0x0132a00a090085a7 */ /* 0x000e64000800007f */
[----:B-1----:R-:W-:Y:S05]  /*20640*/  @!P0 BRA `(.L_x_11469) ;  /* 0xfffffffc00f08947 */ /* 0x002fea000383ffff */
[----:B------:R-:W-:Y:S05]  /*20650*/  BRA `(.L_x_11611) ;  /* 0xffffffb000b47947 */ /* 0x000fea000383ffff */
.L_x_11474:
[----:B-1----:R1:W2:Y:S02]  /*20660*/  SYNCS.PHASECHK.TRANS64.TRYWAIT P0, [R9+URZ+0x132c0], R10 ;  /* 0x0132c00a090075a7 */ /* 0x0022a4000800017f */
[----:B--2---:R-:W-:Y:S05]  /*20670*/  @!P0 NANOSLEEP.SYNCS 0x989680 ;  /* 0x009896800000895d */ /* 0x004fea0003900000 */
[----:B------:R-:W2:Y:S02]  /*20680*/  @!P0 SYNCS.PHASECHK.TRANS64 P0, [R9+URZ+0x132c0], R10 ;  /* 0x0132c00a090085a7 */ /* 0x000ea4000800007f */
[----:B--2---:R-:W-:Y:S05]  /*20690*/  @!P0 BRA `(.L_x_11474) ;  /* 0xfffffffc00f08947 */ /* 0x004fea000383ffff */
[----:B------:R-:W-:Y:S05]  /*206a0*/  BRA `(.L_x_11612) ;  /* 0xffffffb400307947 */ /* 0x000fea000383ffff */
.L_x_11481:
[----:B0-----:R0:W1:Y:S02]  /*206b0*/  SYNCS.PHASECHK.TRANS64.TRYWAIT P1, [R9+URZ+0x132a0], R10 ;  /* 0x0132a00a090075a7 */ /* 0x001064000802017f */
[----:B-1----:R-:W-:Y:S05]  /*206c0*/  @!P1 NANOSLEEP.SYNCS 0x989680 ;  /* 0x009896800000995d */ /* 0x002fea0003900000 */
[----:B------:R-:W1:Y:S02]  /*206d0*/  @!P1 SYNCS.PHASECHK.TRANS64 P1, [R9+URZ+0x132a0], R10 ;  /* 0x0132a00a090095a7 */ /* 0x000e64000802007f */
[----:B-1----:R-:W-:Y:S05]  /*206e0*/  @!P1 BRA `(.L_x_11481) ;  /* 0xfffffffc00f09947 */ /* 0x002fea000383ffff */
[----:B------:R-:W-:Y:S05]  /*206f0*/  BRA `(.L_x_11613) ;  /* 0xffffffb400ec7947 */ /* 0x000fea000383ffff */
.L_x_11486:
[----:B-1----:R1:W2:Y:S02]  /*20700*/  SYNCS.PHASECHK.TRANS64.TRYWAIT P1, [R9+URZ+0x132c0], R10 ;  /* 0x0132c00a090075a7 */ /* 0x0022a4000802017f */
[----:B--2---:R-:W-:Y:S05]  /*20710*/  @!P1 NANOSLEEP.SYNCS 0x989680 ;  /* 0x009896800000995d */ /* 0x004fea0003900000 */
[----:B------:R-:W2:Y:S02]  /*20720*/  @!P1 SYNCS.PHASECHK.TRANS64 P1, [R9+URZ+0x132c0], R10 ;  /* 0x0132c00a090095a7 */ /* 0x000ea4000802007f */
[----:B--2---:R-:W-:Y:S05]  /*20730*/  @!P1 BRA `(.L_x_11486) ;  /* 0xfffffffc00f09947 */ /* 0x004fea000383ffff */
[----:B------:R-:W-:Y:S05]  /*20740*/  BRA `(.L_x_11614) ;  /* 0xffffffb800647947 */ /* 0x000fea000383ffff */
.L_x_11507:
        /* <DEDUP_REMOVED lines=11> */
.L_x_11616:
[----:B------:R-:W-:Y:S05]  /*20800*/  BSYNC B0 ;  /* 0x0000000000007941 */ /* 0x000fea0003800000 */
.L_x_11615:
[----:B------:R-:W-:Y:S05]  /*20810*/  BRA `(.L_x_11617) ;  /* 0xffffffc8000c7947 */ /* 0x000fea000383ffff */
.L_x_11509:
[----:B------:R-:W-:Y:S01]  /*20820*/  BSSY B0, `(.L_x_11618) ;  /* 0x0000006000007945 */ /* 0x000fe20003800000 */
[----:B------:R-:W-:-:S07]  /*20830*/  IMAD.MOV.U32 R15, RZ, RZ, -0x1 ;  /* 0xffffffffff0f7424 */ /* 0x000fce00078e00ff */
[----:B0-----:R-:W-:Y:S05]  /*20840*/  WARPSYNC.COLLECTIVE R15, `(.L_x_11619) ;  /* 0x000000000f0c7348 */ /* 0x001fea0003c00000 */
[----:B------:R-:W-:Y:S02]  /*20850*/  ELECT P6, UR62, PT ;  /* 0x00000000003e782f */ /* 0x000fe400038c0000 */
[----:B------:R-:W-:Y:S01]  /*20860*/  MOV R14, UR62 ;  /* 0x0000003e000e7c02 */ /* 0x000fe20008000f00 */
[----:B0-----:R-:W-:Y:S10]  /*20870*/  ENDCOLLECTIVE ;  /* 0x000000000000791b */ /* 0x001ff40003800000 */
.L_x_11619:
[----:B------:R-:W-:Y:S05]  /*20880*/  BSYNC B0 ;  /* 0x0000000000007941 */ /* 0x000fea0003800000 */
.L_x_11618:
[----:B------:R-:W-:Y:S05]  /*20890*/  BRA `(.L_x_11620) ;  /* 0xffffffc800047947 */ /* 0x000fea000383ffff */
.L_x_11512:
[----:B0-----:R0:W1:Y:S02]  /*208a0*/  SYNCS.PHASECHK.TRANS64.TRYWAIT P2, [R5+URZ+0x13280], R4 ;  /* 0x01328004050075a7 */ /* 0x001064000804017f */
[----:B-1----:R-:W-:Y:S05]  /*208b0*/  @!P2 NANOSLEEP.SYNCS 0x989680 ;  /* 0x009896800000a95d */ /* 0x002fea0003900000 */
[----:B------:R-:W1:Y:S02]  /*208c0*/  @!P2 SYNCS.PHASECHK.TRANS64 P2, [R5+URZ+0x13280], R4 ;  /* 0x013280040500a5a7 */ /* 0x000e64000804007f */
[----:B-1----:R-:W-:Y:S05]  /*208d0*/  @!P2 BRA `(.L_x_11512) ;  /* 0xfffffffc00f0a947 */ /* 0x002fea000383ffff */
[----:B------:R-:W-:Y:S05]  /*208e0*/  BRA `(.L_x_11621) ;  /* 0xffffffc800687947 */ /* 0x000fea000383ffff */
.L_x_11514:
[----:B-1----:R1:W2:Y:S02]  /*208f0*/  SYNCS.PHASECHK.TRANS64.TRYWAIT P2, [R5+URZ+0x13240], R4 ;  /* 0x01324004050075a7 */ /* 0x0022a4000804017f */
[----:B--2---:R-:W-:Y:S05]  /*20900*/  @!P2 NANOSLEEP.SYNCS 0x989680 ;  /* 0x009896800000a95d */ /* 0x004fea0003900000 */
[----:B------:R-:W2:Y:S02]  /*20910*/  @!P2 SYNCS.PHASECHK.TRANS64 P2, [R5+URZ+0x13240], R4 ;  /* 0x013240040500a5a7 */ /* 0x000ea4000804007f */
[----:B--2---:R-:W-:Y:S05]  /*20920*/  @!P2 BRA `(.L_x_11514) ;  /* 0xfffffffc00f0a947 */ /* 0x004fea000383ffff */
[----:B------:R-:W-:Y:S05]  /*20930*/  BRA `(.L_x_11622) ;  /* 0xffffffc800bc7947 */ /* 0x000fea000383ffff */
.L_x_11517:
[----:B0-----:R0:W1:Y:S02]  /*20940*/  SYNCS.PHASECHK.TRANS64.TRYWAIT P0, [R29+URZ+0x13220], R4 ;  /* 0x013220041d0075a7 */ /* 0x001064000800017f */
[----:B-1----:R-:W-:Y:S05]  /*20950*/  @!P0 NANOSLEEP.SYNCS 0x989680 ;  /* 0x009896800000895d */ /* 0x002fea0003900000 */
[----:B------:R-:W1:Y:S02]  /*20960*/  @!P0 SYNCS.PHASECHK.TRANS64 P0, [R29+URZ+0x13220], R4 ;  /* 0x013220041d0085a7 */ /* 0x000e64000800007f */
[----:B-1----:R-:W-:Y:S05]  /*20970*/  @!P0 BRA `(.L_x_11517) ;  /* 0xfffffffc00f08947 */ /* 0x002fea000383ffff */
[----:B------:R-:W-:Y:S05]  /*20980*/  BRA `(.L_x_11623) ;  /* 0xffffffcc00807947 */ /* 0x000fea000383ffff */
.L_x_11523:
[----:B0-----:R0:W1:Y:S02]  /*20990*/  SYNCS.PHASECHK.TRANS64.TRYWAIT P0, [R5+URZ+0x13280], R4 ;  /* 0x01328004050075a7 */ /* 0x001064000800017f */
[----:B-1----:R-:W-:Y:S05]  /*209a0*/  @!P0 NANOSLEEP.SYNCS 0x989680 ;  /* 0x009896800000895d */ /* 0x002fea0003900000 */
[----:B------:R-:W1:Y:S02]  /*209b0*/  @!P0 SYNCS.PHASECHK.TRANS64 P0, [R5+URZ+0x13280], R4 ;  /* 0x01328004050085a7 */ /* 0x000e64000800007f */
[----:B-1----:R-:W-:Y:S05]  /*209c0*/  @!P0 BRA `(.L_x_11523) ;  /* 0xfffffffc00f08947 */ /* 0x002fea000383ffff */
[----:B------:R-:W-:Y:S05]  /*209d0*/  BRA `(.L_x_11624) ;  /* 0xffffffd000147947 */ /* 0x000fea000383ffff */
.L_x_11528:
[----:B-1----:R1:W2:Y:S02]  /*209e0*/  SYNCS.PHASECHK.TRANS64.TRYWAIT P0, [R5+URZ+0x13240], R4 ;  /* 0x01324004050075a7 */ /* 0x0022a4000800017f */
[----:B--2---:R-:W-:Y:S05]  /*209f0*/  @!P0 NANOSLEEP.SYNCS 0x989680 ;  /* 0x009896800000895d */ /* 0x004fea0003900000 */
[----:B------:R-:W2:Y:S02]  /*20a00*/  @!P0 SYNCS.PHASECHK.TRANS64 P0, [R5+URZ+0x13240], R4 ;  /* 0x01324004050085a7 */ /* 0x000ea4000800007f */
[----:B--2---:R-:W-:Y:S05]  /*20a10*/  @!P0 BRA `(.L_x_11528) ;  /* 0xfffffffc00f08947 */ /* 0x004fea000383ffff */
[----:B------:R-:W-:Y:S05]  /*20a20*/  BRA `(.L_x_11625) ;  /* 0xffffffd000907947 */ /* 0x000fea000383ffff */
.L_x_11534:
[----:B0-----:R0:W1:Y:S02]  /*20a30*/  SYNCS.PHASECHK.TRANS64.TRYWAIT P2, [R13+URZ+0x13270], R4 ;  /* 0x013270040d0075a7 */ /* 0x001064000804017f */
[----:B-1----:R-:W-:Y:S05]  /*20a40*/  @!P2 NANOSLEEP.SYNCS 0x989680 ;  /* 0x009896800000a95d */ /* 0x002fea0003900000 */
[----:B------:R-:W1:Y:S02]  /*20a50*/  @!P2 SYNCS.PHASECHK.TRANS64 P2, [R13+URZ+0x13270], R4 ;  /* 0x013270040d00a5a7 */ /* 0x000e64000804007f */
[----:B-1----:R-:W-:Y:S05]  /*20a60*/  @!P2 BRA `(.L_x_11534) ;  /* 0xfffffffc00f0a947 */ /* 0x002fea000383ffff */
[----:B------:R-:W-:Y:S05]  /*20a70*/  BRA `(.L_x_11626) ;  /* 0xffffffd4002c7947 */ /* 0x000fea000383ffff */
.L_x_11536:
[----:B0-----:R0:W1:Y:S02]  /*20a80*/  SYNCS.PHASECHK.TRANS64.TRYWAIT P2, [R13+URZ+0x13260], R4 ;  /* 0x013260040d0075a7 */ /* 0x001064000804017f */
[----:B-1----:R-:W-:Y:S05]  /*20a90*/  @!P2 NANOSLEEP.SYNCS 0x989680 ;  /* 0x009896800000a95d */ /* 0x002fea0003900000 */
[----:B------:R-:W1:Y:S02]  /*20aa0*/  @!P2 SYNCS.PHASECHK.TRANS64 P2, [R13+URZ+0x13260], R4 ;  /* 0x013260040d00a5a7 */ /* 0x000e64000804007f */
[----:B-1----:R-:W-:Y:S05]  /*20ab0*/  @!P2 BRA `(.L_x_11536) ;  /* 0xfffffffc00f0a947 */ /* 0x002fea000383ffff */
[----:B------:R-:W-:Y:S05]  /*20ac0*/  BRA `(.L_x_11627) ;  /* 0xffffffd400347947 */ /* 0x000fea000383ffff */
.L_x_11543:
[----:B-1----:R1:W2:Y:S02]  /*20ad0*/  SYNCS.PHASECHK.TRANS64.TRYWAIT P0, [R0+URZ+0x13270], R3 ;  /* 0x01327003000075a7 */ /* 0x0022a4000800017f */
[----:B--2---:R-:W-:Y:S05]  /*20ae0*/  @!P0 NANOSLEEP.SYNCS 0x989680 ;  /* 0x009896800000895d */ /* 0x004fea0003900000 */
[----:B------:R-:W2:Y:S02]  /*20af0*/  @!P0 SYNCS.PHASECHK.TRANS64 P0, [R0+URZ+0x13270], R3 ;  /* 0x01327003000085a7 */ /* 0x000ea4000800007f */
[----:B--2---:R-:W-:Y:S05]  /*20b00*/  @!P0 BRA `(.L_x_11543) ;  /* 0xfffffffc00f08947 */ /* 0x004fea000383ffff */
[----:B------:R-:W-:Y:S05]  /*20b10*/  BRA `(.L_x_11628) ;  /* 0xffffffd800b87947 */ /* 0x000fea000383ffff */
.L_x_11545:
[----:B-1----:R1:W2:Y:S02]  /*20b20*/  SYNCS.PHASECHK.TRANS64.TRYWAIT P0, [R0+URZ+0x13260], R3 ;  /* 0x01326003000075a7 */ /* 0x0022a4000800017f */
[----:B--2---:R-:W-:Y:S05]  /*20b30*/  @!P0 NANOSLEEP.SYNCS 0x989680 ;  /* 0x009896800000895d */ /* 0x004fea0003900000 */
[----:B------:R-:W2:Y:S02]  /*20b40*/  @!P0 SYNCS.PHASECHK.TRANS64 P0, [R0+URZ+0x13260], R3 ;  /* 0x01326003000085a7 */ /* 0x000ea4000800007f */
[----:B--2---:R-:W-:Y:S05]  /*20b50*/  @!P0 BRA `(.L_x_11545) ;  /* 0xfffffffc00f08947 */ /* 0x004fea000383ffff */
[----:B------:R-:W-:Y:S05]  /*20b60*/  BRA `(.L_x_11629) ;  /* 0xffffffd800bc7947 */ /* 0x000fea000383ffff */
.L_x_11549:
[----:B------:R-:W-:Y:S01]  /*20b70*/  BSSY B0, `(.L_x_11630) ;  /* 0x0000008000007945 */ /* 0x000fe20003800000 */
[----:B------:R-:W-:Y:S02]  /*20b80*/  IMAD.MOV.U32 R13, RZ, RZ, R24 ;  /* 0x000000ffff0d7224 */ /* 0x000fe400078e0018 */
[----:B------:R-:W-:Y:S02]  /*20b90*/  IMAD.MOV.U32 R12, RZ, RZ, RZ ;  /* 0x000000ffff0c7224 */ /* 0x000fe400078e00ff */
[----:B------:R-:W-:Y:S02]  /*20ba0*/  IMAD.MOV.U32 R11, RZ, RZ, 0x1f ;  /* 0x0000001fff0b7424 */ /* 0x000fe400078e00ff */
[----:B------:R-:W-:-:S07]  /*20bb0*/  IMAD.MOV.U32 R15, RZ, RZ, -0x1 ;  /* 0xffffffffff0f7424 */ /* 0x000fce00078e00ff */
[----:B0-----:R-:W-:Y:S05]  /*20bc0*/  WARPSYNC.COLLECTIVE R15, `(.L_x_11631) ;  /* 0x000000000f087348 */ /* 0x001fea0003c00000 */
[----:B------:R1:W2:Y:S02]  /*20bd0*/  SHFL.IDX P6, R14, R13, R12, R11 ;  /* 0x0000000c0d0e7389 */ /* 0x0002a400000c000b */
[----:B012---:R-:W-:Y:S01]  /*20be0*/  ENDCOLLECTIVE ;  /* 0x000000000000791b */ /* 0x007fe20003800000 */
.L_x_11631:
[----:B------:R-:W-:Y:S05]  /*20bf0*/  BSYNC B0 ;  /* 0x0000000000007941 */ /* 0x000fea0003800000 */
.L_x_11630:
        /* <DEDUP_REMOVED lines=9> */
.L_x_11632:
        /* <DEDUP_REMOVED lines=18> */
.L_x_11633:
[----:B------:R-:W-:Y:S01]  /*20db0*/  IMAD.MOV.U32 R12, RZ, RZ, 0x2 ;  /* 0x00000002ff0c7424 */ /* 0x000fe200078e00ff */
[----:B------:R-:W-:-:S05]  /*20dc0*/  SEL R4, R14, RZ, P1 ;  /* 0x000000ff0e047207 */ /* 0x000fca0000800000 */
[----:B------:R-:W-:-:S04]  /*20dd0*/  IMAD.IADD R4, R25, 0x1, R4 ;  /* 0x0000000119047824 */ /* 0x000fc800078e0204 */
[----:B------:R-:W-:-:S07]  /*20de0*/  IMAD.MOV.U32 R13, RZ, RZ, R4 ;  /* 0x000000ffff0d7224 */ /* 0x000fce00078e0004 */
[----:B------:R-:W-:Y:S05]  /*20df0*/  WARPSYNC.COLLECTIVE R15, `(.L_x_11634) ;  /* 0x000000000f087348 */ /* 0x000fea0003c00000 */
[----:B------:R0:W1:Y:S02]  /*20e00*/  SHFL.UP P6, R14, R13, R12, R11 ;  /* 0x0400000c0d0e7389 */ /* 0x00006400000c000b */
[----:B01----:R-:W-:Y:S01]  /*20e10*/  ENDCOLLECTIVE ;  /* 0x000000000000791b */ /* 0x003fe20003800000 */
.L_x_11634:
[----:B------:R-:W-:Y:S01]  /*20e20*/  IMAD.MOV.U32 R12, RZ, RZ, 0x4 ;  /* 0x00000004ff0c7424 */ /* 0x000fe200078e00ff */
[----:B------:R-:W-:-:S05]  /*20e30*/  SEL R3, R14, RZ, P2 ;  /* 0x000000ff0e037207 */ /* 0x000fca0001000000 */
[----:B------:R-:W-:-:S04]  /*20e40*/  IMAD.IADD R6, R4, 0x1, R3 ;  /* 0x0000000104067824 */ /* 0x000fc800078e0203 */
[----:B------:R-:W-:-:S07]  /*20e50*/  IMAD.MOV.U32 R13, RZ, RZ, R6 ;  /* 0x000000ffff0d7224 */ /* 0x000fce00078e0006 */
[----:B------:R-:W-:Y:S05]  /*20e60*/  WARPSYNC.COLLECTIVE R15, `(.L_x_11635) ;  /* 0x000000000f087348 */ /* 0x000fea0003c00000 */
[----:B------:R0:W1:Y:S02]  /*20e70*/  SHFL.UP P6, R14, R13, R12, R11 ;  /* 0x0400000c0d0e7389 */ /* 0x00006400000c000b */
[----:B01----:R-:W-:Y:S01]  /*20e80*/  ENDCOLLECTIVE ;  /* 0x000000000000791b */ /* 0x003fe20003800000 */
.L_x_11635:
[----:B------:R-:W-:Y:S01]  /*20e90*/  IMAD.MOV.U32 R12, RZ, RZ, 0x8 ;  /* 0x00000008ff0c7424 */ /* 0x000fe200078e00ff */
[----:B------:R-:W-:-:S05]  /*20ea0*/  SEL R3, R14, RZ, P3 ;  /* 0x000000ff0e037207 */ /* 0x000fca0001800000 */
[----:B------:R-:W-:-:S04]  /*20eb0*/  IMAD.IADD R2, R6, 0x1, R3 ;  /* 0x0000000106027824 */ /* 0x000fc800078e0203 */
[----:B------:R-:W-:-:S07]  /*20ec0*/  IMAD.MOV.U32 R13, RZ, RZ, R2 ;  /* 0x000000ffff0d7224 */ /* 0x000fce00078e0002 */
[----:B------:R-:W-:Y:S05]  /*20ed0*/  WARPSYNC.COLLECTIVE R15, `(.L_x_11636) ;  /* 0x000000000f087348 */ /* 0x000fea0003c00000 */
[----:B------:R0:W1:Y:S02]  /*20ee0*/  SHFL.UP P6, R14, R13, R12, R11 ;  /* 0x0400000c0d0e7389 */ /* 0x00006400000c000b */
[----:B01----:R-:W-:Y:S01]  /*20ef0*/  ENDCOLLECTIVE ;  /* 0x000000000000791b */ /* 0x003fe20003800000 */
.L_x_11636:
[----:B------:R-:W-:Y:S01]  /*20f00*/  IMAD.MOV.U32 R12, RZ, RZ, 0x10 ;  /* 0x00000010ff0c7424 */ /* 0x000fe200078e00ff */
[----:B------:R-:W-:-:S05]  /*20f10*/  SEL R3, R14, RZ, P4 ;  /* 0x000000ff0e037207 */ /* 0x000fca0002000000 */
[----:B------:R-:W-:-:S04]  /*20f20*/  IMAD.IADD R3, R2, 0x1, R3 ;  /* 0x0000000102037824 */ /* 0x000fc800078e0203 */
[----:B------:R-:W-:-:S07]  /*20f30*/  IMAD.MOV.U32 R13, RZ, RZ, R3 ;  /* 0x000000ffff0d7224 */ /* 0x000fce00078e0003 */
[----:B------:R-:W-:Y:S05]  /*20f40*/  WARPSYNC.COLLECTIVE R15, `(.L_x_11637) ;  /* 0x000000000f087348 */ /* 0x000fea0003c00000 */
[----:B------:R0:W1:Y:S02]  /*20f50*/  SHFL.UP P6, R14, R13, R12, R11 ;  /* 0x0400000c0d0e7389 */ /* 0x00006400000c000b */
[----:B01----:R-:W-:Y:S01]  /*20f60*/  ENDCOLLECTIVE ;  /* 0x000000000000791b */ /* 0x003fe20003800000 */
.L_x_11637:
        /* <DEDUP_REMOVED lines=8> */
.L_x_11638:
[----:B------:R-:W-:Y:S05]  /*20ff0*/  BRA `(.L_x_11639) ;  /* 0xffffffdc00807947 */ /* 0x000fea000383ffff */
.L_x_11554:
        /* <DEDUP_REMOVED lines=8> */
.L_x_11641:
[----:B------:R-:W-:Y:S05]  /*21080*/  BSYNC B0 ;  /* 0x0000000000007941 */ /* 0x000fea0003800000 */
.L_x_11640:
        /* <DEDUP_REMOVED lines=8> */
.L_x_11642:
[----:B------:R-:W-:Y:S01]  /*21110*/  IMAD.MOV.U32 R12, RZ, RZ, 0x4 ;  /* 0x00000004ff0c7424 */ /* 0x000fe200078e00ff */
[----:B------:R-:W-:-:S05]  /*21120*/  SEL R2, R14, RZ, P2 ;  /* 0x000000ff0e027207 */ /* 0x000fca0001000000 */
[----:B------:R-:W-:-:S04]  /*21130*/  IMAD.IADD R2, R13, 0x1, R2 ;  /* 0x000000010d027824 */ /* 0x000fc800078e0202 */
[----:B------:R-:W-:-:S07]  /*21140*/  IMAD.MOV.U32 R13, RZ, RZ, R2 ;  /* 0x000000ffff0d7224 */ /* 0x000fce00078e0002 */
[----:B------:R-:W-:Y:S05]  /*21150*/  WARPSYNC.COLLECTIVE R15, `(.L_x_11643) ;  /* 0x000000000f087348 */ /* 0x000fea0003c00000 */
[----:B------:R0:W1:Y:S02]  /*21160*/  SHFL.UP P6, R14, R13, R12, R11 ;  /* 0x0400000c0d0e7389 */ /* 0x00006400000c000b */
[----:B01----:R-:W-:Y:S01]  /*21170*/  ENDCOLLECTIVE ;  /* 0x000000000000791b */ /* 0x003fe20003800000 */
.L_x_11643:
[----:B------:R-:W-:Y:S01]  /*21180*/  IMAD.MOV.U32 R12, RZ, RZ, 0x8 ;  /* 0x00000008ff0c7424 */ /* 0x000fe200078e00ff */
[----:B------:R-:W-:-:S05]  /*21190*/  SEL R3, R14, RZ, P3 ;  /* 0x000000ff0e037207 */ /* 0x000fca0001800000 */
[----:B------:R-:W-:-:S04]  /*211a0*/  IMAD.IADD R3, R2, 0x1, R3 ;  /* 0x0000000102037824 */ /* 0x000fc800078e0203 */
[----:B------:R-:W-:-:S07]  /*211b0*/  IMAD.MOV.U32 R13, RZ, RZ, R3 ;  /* 0x000000ffff0d7224 */ /* 0x000fce00078e0003 */
[----:B------:R-:W-:Y:S05]  /*211c0*/  WARPSYNC.COLLECTIVE R15, `(.L_x_11644) ;  /* 0x000000000f087348 */ /* 0x000fea0003c00000 */
[----:B------:R0:W1:Y:S02]  /*211d0*/  SHFL.UP P6, R14, R13, R12, R11 ;  /* 0x0400000c0d0e7389 */ /* 0x00006400000c000b */
[----:B01----:R-:W-:Y:S01]  /*211e0*/  ENDCOLLECTIVE ;  /* 0x000000000000791b */ /* 0x003fe20003800000 */
.L_x_11644:
[----:B------:R-:W-:Y:S01]  /*211f0*/  IMAD.MOV.U32 R12, RZ, RZ, 0x10 ;  /* 0x00000010ff0c7424 */ /* 0x000fe200078e00ff */
[----:B------:R-:W-:-:S05]  /*21200*/  SEL R4, R14, RZ, P4 ;  /* 0x000000ff0e047207 */ /* 0x000fca0002000000 */
[----:B------:R-:W-:-:S04]  /*21210*/  IMAD.IADD R4, R3, 0x1, R4 ;  /* 0x0000000103047824 */ /* 0x000fc800078e0204 */
[----:B------:R-:W-:-:S07]  /*21220*/  IMAD.MOV.U32 R13, RZ, RZ, R4 ;  /* 0x000000ffff0d7224 */ /* 0x000fce00078e0004 */
[----:B------:R-:W-:Y:S05]  /*21230*/  WARPSYNC.COLLECTIVE R15, `(.L_x_11645) ;  /* 0x000000000f087348 */ /* 0x000fea0003c00000 */
[----:B------:R0:W1:Y:S02]  /*21240*/  SHFL.UP P6, R14, R13, R12, R11 ;  /* 0x0400000c0d0e7389 */ /* 0x00006400000c000b */
[----:B01----:R-:W-:Y:S01]  /*21250*/  ENDCOLLECTIVE ;  /* 0x000000000000791b */ /* 0x003fe20003800000 */
.L_x_11645:
        /* <DEDUP_REMOVED lines=8> */
.L_x_11646:
[----:B------:R-:W-:Y:S05]  /*212e0*/  BRA `(.L_x_11647) ;  /* 0xffffffdc00607947 */ /* 0x000fea000383ffff */
.L_x_11556:
[----:B------:R-:W-:Y:S01]  /*212f0*/  BSSY B0, `(.L_x_11648) ;  /* 0x0000006000007945 */ /* 0x000fe20003800000 */
[----:B------:R-:W-:Y:S01]  /*21300*/  PLOP3.LUT P6, PT, P6, PT, PT, 0x8, 0x0 ;  /* 0x000000000000781c */ /* 0x000fe200037ce170 */
[----:B------:R-:W-:-:S12]  /*21310*/  IMAD.MOV.U32 R15, RZ, RZ, -0x1 ;  /* 0xffffffffff0f7424 */ /* 0x000fd800078e00ff */
[----:B0-----:R-:W-:Y:S05]  /*21320*/  WARPSYNC.COLLECTIVE R15, `(.L_x_11649) ;  /* 0x000000000f087348 */ /* 0x001fea0003c00000 */
[----:B------:R-:W-:Y:S01]  /*21330*/  VOTE.ANY R14, PT, P6 ;  /* 0x00000000000e7806 */ /* 0x000fe200030e0100 */
[----:B0-----:R-:W-:Y:S06]  /*21340*/  ENDCOLLECTIVE ;  /* 0x000000000000791b */ /* 0x001fec0003800000 */
.L_x_11649:
[----:B------:R-:W-:Y:S05]  /*21350*/  BSYNC B0 ;  /* 0x0000000000007941 */ /* 0x000fea0003800000 */
.L_x_11648:
        /* <DEDUP_REMOVED lines=9> */
.L_x_11650:
[----:B------:R-:W-:Y:S01]  /*213f0*/  IMAD.MOV.U32 R25, RZ, RZ, R14 ;  /* 0x000000ffff197224 */ /* 0x000fe200078e000e */
[----:B------:R-:W-:Y:S06]  /*21400*/  BRA `(.L_x_11651) ;  /* 0xffffffdc00507947 */ /* 0x000fec000383ffff */
.L_x_11558:
[----:B------:R-:W-:Y:S01]  /*21410*/  BSSY B0, `(.L_x_11652) ;  /* 0x0000007000007945 */ /* 0x000fe20003800000 */
[----:B------:R-:W-:Y:S02]  /*21420*/  IMAD.MOV.U32 R13, RZ, RZ, R3 ;  /* 0x000000ffff0d7224 */ /* 0x000fe400078e0003 */
[----:B------:R-:W-:Y:S02]  /*21430*/  IMAD.MOV.U32 R11, RZ, RZ, 0x1f ;  /* 0x0000001fff0b7424 */ /* 0x000fe400078e00ff */
[----:B------:R-:W-:-:S07]  /*21440*/  IMAD.MOV.U32 R15, RZ, RZ, -0x1 ;  /* 0xffffffffff0f7424 */ /* 0x000fce00078e00ff */
[----:B012---:R-:W-:Y:S05]  /*21450*/  WARPSYNC.COLLECTIVE R15, `(.L_x_11653) ;  /* 0x000000000f087348 */ /* 0x007fea0003c00000 */
[----:B------:R3:W4:Y:S02]  /*21460*/  SHFL.IDX P6, R14, R13, R12, R11 ;  /* 0x0000000c0d0e7389 */ /* 0x00072400000c000b */
[----:B01234-:R-:W-:Y:S01]  /*21470*/  ENDCOLLECTIVE ;  /* 0x000000000000791b */ /* 0x01ffe20003800000 */
.L_x_11653:
[----:B------:R-:W-:Y:S05]  /*21480*/  BSYNC B0 ;  /* 0x0000000000007941 */ /* 0x000fea0003800000 */
.L_x_11652:
[----:B------:R-:W-:Y:S05]  /*21490*/  BRA `(.L_x_11557) ;  /* 0xffffffdc00487947 */ /* 0x000fea000383ffff */
.L_x_11562:
[----:B0-----:R0:W1:Y:S02]  /*214a0*/  SYNCS.PHASECHK.TRANS64.TRYWAIT P0, [R8+URZ+0x13220], R0 ;  /* 0x01322000080075a7 */ /* 0x001064000800017f */
[----:B-1----:R-:W-:Y:S05]  /*214b0*/  @!P0 NANOSLEEP.SYNCS 0x989680 ;  /* 0x009896800000895d */ /* 0x002fea0003900000 */
[----:B------:R-:W1:Y:S02]  /*214c0*/  @!P0 SYNCS.PHASECHK.TRANS64 P0, [R8+URZ+0x13220], R0 ;  /* 0x01322000080085a7 */ /* 0x000e64000800007f */
[----:B-1----:R-:W-:Y:S05]  /*214d0*/  @!P0 BRA `(.L_x_11562) ;  /* 0xfffffffc00f08947 */ /* 0x002fea000383ffff */
[----:B------:R-:W-:Y:S05]  /*214e0*/  BRA `(.L_x_11654) ;  /* 0xffffffe000c07947 */ /* 0x000fea000383ffff */
.L_x_11563:
        /* <DEDUP_REMOVED lines=11> */
.L_x_11656:
[----:B------:R-:W-:Y:S05]  /*215a0*/  BSYNC B0 ;  /* 0x0000000000007941 */ /* 0x000fea0003800000 */
.L_x_11655:
[----:B------:R-:W-:Y:S05]  /*215b0*/  BRA `(.L_x_11657) ;  /* 0xffffffe000a87947 */ /* 0x000fea000383ffff */
.L_x_11564:
[----:B------:R-:W-:Y:S01]  /*215c0*/  BSSY B0, `(.L_x_11658) ;  /* 0x0000006000007945 */ /* 0x000fe20003800000 */
[----:B------:R-:W-:-:S07]  /*215d0*/  IMAD.MOV.U32 R15, RZ, RZ, -0x1 ;  /* 0xffffffffff0f7424 */ /* 0x000fce00078e00ff */
[----:B0-----:R-:W-:Y:S05]  /*215e0*/  WARPSYNC.COLLECTIVE R15, `(.L_x_11659) ;  /* 0x000000000f0c7348 */ /* 0x001fea0003c00000 */
[----:B------:R-:W-:Y:S02]  /*215f0*/  ELECT P6, UR62, PT ;  /* 0x00000000003e782f */ /* 0x000fe400038c0000 */
[----:B------:R-:W-:Y:S01]  /*21600*/  MOV R14, UR62 ;  /* 0x0000003e000e7c02 */ /* 0x000fe20008000f00 */
[----:B0-----:R-:W-:Y:S10]  /*21610*/  ENDCOLLECTIVE ;  /* 0x000000000000791b */ /* 0x001ff40003800000 */
.L_x_11659:
[----:B------:R-:W-:Y:S05]  /*21620*/  BSYNC B0 ;  /* 0x0000000000007941 */ /* 0x000fea0003800000 */
.L_x_11658:
[----:B------:R-:W-:Y:S05]  /*21630*/  BRA `(.L_x_11660) ;  /* 0xffffffe0009c7947 */ /* 0x000fea000383ffff */
.L_x_11566:
[----:B0-----:R0:W1:Y:S02]  /*21640*/  SYNCS.PHASECHK.TRANS64.TRYWAIT P1, [R6+URZ], R3 ;  /* 0x00000003060075a7 */ /* 0x001064000802017f */
[----:B-1----:R-:W-:Y:S05]  /*21650*/  @!P1 NANOSLEEP.SYNCS 0x989680 ;  /* 0x009896800000995d */ /* 0x002fea0003900000 */
[----:B------:R-:W1:Y:S02]  /*21660*/  @!P1 SYNCS.PHASECHK.TRANS64 P1, [R6+URZ], R3 ;  /* 0x00000003060095a7 */ /* 0x000e64000802007f */
[----:B-1----:R-:W-:Y:S05]  /*21670*/  @!P1 BRA `(.L_x_11566) ;  /* 0xfffffffc00f09947 */ /* 0x002fea000383ffff */
[----:B------:R-:W-:Y:S05]  /*21680*/  BRA `(.L_x_11661) ;  /* 0xffffffe000d07947 */ /* 0x000fea000383ffff */
.L_x_11567:
[----:B-1----:R1:W2:Y:S02]  /*21690*/  SYNCS.PHASECHK.TRANS64.TRYWAIT P1, [R7+URZ], R0 ;  /* 0x00000000070075a7 */ /* 0x0022a4000802017f */
[----:B--2---:R-:W-:Y:S05]  /*216a0*/  @!P1 NANOSLEEP.SYNCS 0x989680 ;  /* 0x009896800000995d */ /* 0x004fea0003900000 */
[----:B------:R-:W2:Y:S02]  /*216b0*/  @!P1 SYNCS.PHASECHK.TRANS64 P1, [R7+URZ], R0 ;  /* 0x00000000070095a7 */ /* 0x000ea4000802007f */
[----:B--2---:R-:W-:Y:S05]  /*216c0*/  @!P1 BRA `(.L_x_11567) ;  /* 0xfffffffc00f09947 */ /* 0x004fea000383ffff */
[----:B------:R-:W-:Y:S05]  /*216d0*/  BRA `(.L_x_11662) ;  /* 0xffffffe000c47947 */ /* 0x000fea000383ffff */
.L_x_11569:
[----:B--2---:R2:W3:Y:S02]  /*216e0*/  SYNCS.PHASECHK.TRANS64.TRYWAIT P1, [R2+URZ+0x13260], R3 ;  /* 0x01326003020075a7 */ /* 0x0044e4000802017f */
[----:B---3--:R-:W-:Y:S05]  /*216f0*/  @!P1 NANOSLEEP.SYNCS 0x989680 ;  /* 0x009896800000995d */ /* 0x008fea0003900000 */
[----:B------:R-:W3:Y:S02]  /*21700*/  @!P1 SYNCS.PHASECHK.TRANS64 P1, [R2+URZ+0x13260], R3 ;  /* 0x01326003020095a7 */ /* 0x000ee4000802007f */
[----:B---3--:R-:W-:Y:S05]  /*21710*/  @!P1 BRA `(.L_x_11569) ;  /* 0xfffffffc00f09947 */ /* 0x008fea000383ffff */
[----:B------:R-:W-:Y:S05]  /*21720*/  BRA `(.L_x_11663) ;  /* 0xffffffe000c47947 */ /* 0x000fea000383ffff */
.L_x_11571:
[----:B---3--:R3:W4:Y:S02]  /*21730*/  SYNCS.PHASECHK.TRANS64.TRYWAIT P1, [R5+URZ+0x13260], R0 ;  /* 0x01326000050075a7 */ /* 0x008724000802017f */
[----:B----4-:R-:W-:Y:S05]  /*21740*/  @!P1 NANOSLEEP.SYNCS 0x989680 ;  /* 0x009896800000995d */ /* 0x010fea0003900000 */
[----:B------:R-:W4:Y:S02]  /*21750*/  @!P1 SYNCS.PHASECHK.TRANS64 P1, [R5+URZ+0x13260], R0 ;  /* 0x01326000050095a7 */ /* 0x000f24000802007f */
[----:B----4-:R-:W-:Y:S05]  /*21760*/  @!P1 BRA `(.L_x_11571) ;  /* 0xfffffffc00f09947 */ /* 0x010fea000383ffff */
[----:B------:R-:W-:Y:S05]  /*21770*/  BRA `(.L_x_11664) ;  /* 0xffffffe000c47947 */ /* 0x000fea000383ffff */
.L_x_11573:
[----:B----4-:R4:W0:Y:S02]  /*21780*/  SYNCS.PHASECHK.TRANS64.TRYWAIT P0, [R2+URZ+0x13280], R3 ;  /* 0x01328003020075a7 */ /* 0x010824000800017f */
[----:B0-----:R-:W-:Y:S05]  /*21790*/  @!P0 NANOSLEEP.SYNCS 0x989680 ;  /* 0x009896800000895d */ /* 0x001fea0003900000 */
[----:B------:R-:W0:Y:S02]  /*217a0*/  @!P0 SYNCS.PHASECHK.TRANS64 P0, [R2+URZ+0x13280], R3 ;  /* 0x01328003020085a7 */ /* 0x000e24000800007f */
[----:B0-----:R-:W-:Y:S05]  /*217b0*/  @!P0 BRA `(.L_x_11573) ;  /* 0xfffffffc00f08947 */ /* 0x001fea000383ffff */
[----:B------:R-:W-:Y:S05]  /*217c0*/  BRA `(.L_x_11574) ;  /* 0xffffffe000c07947 */ /* 0x000fea000383ffff */
.L_x_11665:
        /* <DEDUP_REMOVED lines=11> */
.L_x_12393:


//--------------------- .text._ZN7cutlass13device_kernelIN5flash11enable_sm90INS1_16FlashAttnFwdSm90INS1_25CollectiveMainloopFwdSm90ILi2EN4cute5tupleIJNS5_1CILi1EEES8_S8_EEENS6_IJNS7_ILi192EEENS7_ILi160EEENS7_ILi64EEEEEELi64ENS_12float_e4m3_tEfNS_4arch4Sm90ELb1ELb0ELb0ELb0ELb0ELb0ELb0ELb1ELb1ELb0ELb0ELb0EEENS1_21CollectiveEpilogueFwdINS6_IJSA_SC_SB_EEES9_NS_10bfloat16_tESG_Li384ELb0ELb0ELb0ELb1EEENS1_30DynamicPersistentTileSchedulerILi384ELi128ELb0ELb0ELb1EEEEEEEEEvNT_6ParamsE --------------------------
	.section	.text._ZN7cutlass13device_kernelIN5flash11enable_sm90INS1_16FlashAttnFwdSm90INS1_25CollectiveMainloopFwdSm90ILi2EN4cute5tupleIJNS5_1CILi1EEES8_S8_EEENS6_IJNS7_ILi192EEENS7_ILi160EEENS7_ILi64EEEEEELi64ENS_12float_e4m3_tEfNS_4arch4Sm90ELb1ELb0ELb0ELb0ELb0ELb0ELb0ELb1ELb1ELb0ELb0ELb0EEENS1_21CollectiveEpilogueFwdINS6_IJSA_SC_SB_EEES9_NS_10bfloat16_tESG_Li384ELb0ELb0ELb0ELb1EEENS1_30DynamicPersistentTileSchedulerILi384ELi128ELb0ELb0ELb1EEEEEEEEEvNT_6ParamsE,"ax",@progbits
	.align	128
.text._ZN7cutlass13device_kernelIN5flash11enable_sm90INS1_16FlashAttnFwdSm90INS1_25CollectiveMainloopFwdSm90ILi2EN4cute5tupleIJNS5_1CILi1EEES8_S8_EEENS6_IJNS7_ILi192EEENS7_ILi160EEENS7_ILi64EEEEEELi64ENS_12float_e4m3_tEfNS_4arch4Sm90ELb1ELb0ELb0ELb0ELb0ELb0ELb0ELb1ELb1ELb0ELb0ELb0EEENS1_21CollectiveEpilogueFwdINS6_IJSA_SC_SB_EEES9_NS_10bfloat16_tESG_Li384ELb0ELb0ELb0ELb1EEENS1_30DynamicPersistentTileSchedulerILi384ELi128ELb0ELb0ELb1EEEEEEEEEvNT_6ParamsE:
        .type           _ZN7cutlass13device_kernelIN5flash11enable_sm90INS1_16FlashAttnFwdSm90INS1_25CollectiveMainloopFwdSm90ILi2EN4cute5tupleIJNS5_1CILi1EEES8_S8_EEENS6_IJNS7_ILi192EEENS7_ILi160EEENS7_ILi64EEEEEELi64ENS_12float_e4m3_tEfNS_4arch4Sm90ELb1ELb0ELb0ELb0ELb0ELb0ELb0ELb1ELb1ELb0ELb0ELb0EEENS1_21CollectiveEpilogueFwdINS6_IJSA_SC_SB_EEES9_NS_10bfloat16_tESG_Li384ELb0ELb0ELb0ELb1EEENS1_30DynamicPersistentTileSchedulerILi384ELi128ELb0ELb0ELb1EEEEEEEEEvNT_6ParamsE,@function
        .size           _ZN7cutlass13device_kernelIN5flash11enable_sm90INS1_16FlashAttnFwdSm90INS1_25CollectiveMainloopFwdSm90ILi2EN4cute5tupleIJNS5_1CILi1EEES8_S8_EEENS6_IJNS7_ILi192EEENS7_ILi160EEENS7_ILi64EEEEEELi64ENS_12float_e4m3_tEfNS_4arch4Sm90ELb1ELb0ELb0ELb0ELb0ELb0ELb0ELb1ELb1ELb0ELb0ELb0EEENS1_21CollectiveEpilogueFwdINS6_IJSA_SC_SB_EEES9_NS_10bfloat16_tESG_Li384ELb0ELb0ELb0ELb1EEENS1_30DynamicPersistentTileSchedulerILi384ELi128ELb0ELb0ELb1EEEEEEEEEvNT_6ParamsE,(.L_x_12394 - _ZN7cutlass13device_kernelIN5flash11enable_sm90INS1_16FlashAttnFwdSm90INS1_25CollectiveMainloopFwdSm90ILi2EN4cute5tupleIJNS5_1CILi1EEES8_S8_EEENS6_IJNS7_ILi192EEENS7_ILi160EEENS7_ILi64EEEEEELi64ENS_12float_e4m3_tEfNS_4arch4Sm90ELb1ELb0ELb0ELb0ELb0ELb0ELb0ELb1ELb1ELb0ELb0ELb0EEENS1_21CollectiveEpilogueFwdINS6_IJSA_SC_SB_EEES9_NS_10bfloat16_tESG_Li384ELb0ELb0ELb0ELb1EEENS1_30DynamicPersistentTileSchedulerILi384ELi128ELb0ELb0ELb1EEEEEEEEEvNT_6ParamsE)
        .other          _ZN7cutlass13device_kernelIN5flash11enable_sm90INS1_16FlashAttnFwdSm90INS1_25CollectiveMainloopFwdSm90ILi2EN4cute5tupleIJNS5_1CILi1EEES8_S8_EEENS6_IJNS7_ILi192EEENS7_ILi160EEENS7_ILi64EEEEEELi64ENS_12float_e4m3_tEfNS_4arch4Sm90ELb1ELb0ELb0ELb0ELb0ELb0ELb0ELb1ELb1ELb0ELb0ELb0EEENS1_21CollectiveEpilogueFwdINS6_IJSA_SC_SB_EEES9_NS_10bfloat16_tESG_Li384ELb0ELb0ELb0ELb1EEENS1_30DynamicPersistentTileSchedulerILi384ELi128ELb0ELb0ELb1EEEEEEEEEvNT_6ParamsE,@"STO_CUDA_ENTRY STV_DEFAULT"
_ZN7cutlass13device_kernelIN5flash11enable_sm90INS1_16FlashAttnFwdSm90INS1_25CollectiveMainloopFwdSm90ILi2EN4cute5tupleIJNS5_1CILi1EEES8_S8_EEENS6_IJNS7_ILi192EEENS7_ILi160EEENS7_ILi64EEEEEELi64ENS_12float_e4m3_tEfNS_4arch4Sm90ELb1ELb0ELb0ELb0ELb0ELb0ELb0ELb1ELb1ELb0ELb0ELb0EEENS1_21CollectiveEpilogueFwdINS6_IJSA_SC_SB_EEES9_NS_10bfloat16_tESG_Li384ELb0ELb0ELb0ELb1EEENS1_30DynamicPersistentTileSchedulerILi384ELi128ELb0ELb0ELb1EEEEEEEEEvNT_6ParamsE:
        /* <DEDUP_REMOVED lines=23> */
.L_x_11667:
[----:B------:R-:W-:Y:S05]  /*0170*/  BSYNC B0 ;  /* 0x0000000000007941 */ /* 0x000fea0003800000 */
.L_x_11666:
        /* <DEDUP_REMOVED lines=36> */
.L_x_11668:
        /* <DEDUP_REMOVED lines=22> */
.L_x_11669:
        /* <DEDUP_REMOVED lines=18> */
.L_x_11670:
        /* <DEDUP_REMOVED lines=22> */
.L_x_11671:
        /* <DEDUP_REMOVED lines=22> */
.L_x_11672:
[----:B-1----:R-:W-:Y:S01]  /*0900*/  ISETP.NE.AND P0, PT, R2, RZ, PT ;  /* 0x000000ff0200720c */ /* 0x002fe20003f05270 */
[----:B------:R-:W-:Y:S01]  /*0910*/  IMAD.MOV.U32 R26, RZ, RZ, 0x1 ;  /* 0x00000001ff1a7424 */ /* 0x000fe200078e00ff */
[----:B------:R-:W-:Y:S01]  /*0920*/  NOP ;  /* 0x0000000000007918 */ /* 0x000fe20000000000 */
[----:B------:R-:W-:-:S03]  /*0930*/  ULDC.64 UR46, c[0x0][0x208] ;  /* 0x00008200002e7ab9 */ /* 0x000fc60000000a00 */
[----:B------:R-:W-:Y:S01]  /*0940*/  SEL R26, R26, 0x2, !P0 ;  /* 0x000000021a1a7807 */ /* 0x000fe20004000000 */
[----:B---34-:R-:W-:Y:S06]  /*0950*/  BAR.SYNC.DEFER_BLOCKING 0x0 ;  /* 0x0000000000007b1d */ /* 0x018fec0000010000 */
[----:B------:R-:W-:Y:S05]  /*0960*/  @!P0 BRA `(.L_x_11673) ;  /* 0x000000a4003c8947 */ /* 0x000fea0003800000 */
.L_x_11674:
[----:B------:R-:W-:-:S08]  /*0970*/  NOP ;  /* 0x0000000000007918 */ /* 0x000fd00000000000 */
[----:B------:R-:W1:Y:S02]  /*0980*/  USETMAXREG.TRY_ALLOC.CTAPOOL UP0, 0xa0 ;  /* 0x000000a0000079c8 */ /* 0x000e640008000600 */
[----:B-1----:R-:W-:-:S13]  /*0990*/  PLOP3.LUT P0, PT, PT, PT, UP0, 0x80, 0x0 ;  /* 0x000000000000781c */ /* 0x002fda0003f0f008 */
[----:B------:R-:W-:Y:S05]  /*09a0*/  @!P0 BRA `(.L_x_11674) ;  /* 0xfffffffc00f08947 */ /* 0x000fea000383ffff */
[----:B--2---:R-:W1:Y:S08]  /*09b0*/  S2UR UR7, SR_CTAID.X ;  /* 0x00000000000779c3 */ /* 0x004e700000002500 */
        /* <DEDUP_REMOVED lines=8> */
[----:B------:R-:W-:Y:S01]  /*0a40*/  LOP3.LUT R17, R26, 0x1, RZ, 0xfc, !PT ;  /* 0x000000011a117812 */ /* 0x000fe200078efcff */
[----:B------:R3:W-:Y:S01]  /*0a50*/  STL [R1+0x4], RZ ;  /* 0x000004ff01007387 */ /* 0x0007e20000100800 */
[----:B------:R-:W-:Y:S01]  /*0a60*/  IMAD.MOV.U32 R16, RZ, RZ, RZ ;  /* 0x000000ffff107224 */ /* 0x000fe200078e00ff */
[----:B------:R-:W-:Y:S01]  /*0a70*/  ULDC.64 UR36, c[0x0][0x198] ;  /* 0x0000660000247ab9 */ /* 0x000fe20000000a00 */
[----:B------:R-:W-:Y:S02]  /*0a80*/  UMOV UR38, URZ ;  /* 0x0000003f00267c82 */ /* 0x000fe40008000000 */
[----:B------:R-:W4:Y:S01]  /*0a90*/  S2UR UR6, SR_SWINHI ;  /* 0x00000000000679c3 */ /* 0x000f220000002f00 */
[----:B--2---:R-:W-:Y:S01]  /*0aa0*/  ULEA UR40, UR39, UR40, 0x18 ;  /* 0x0000002827287291 */ /* 0x004fe2000f8ec03f */
[----:B-1----:R-:W-:-:S06]  /*0ab0*/  VIADD R11, R2, 0xffffff80 ;  /* 0xffffff80020b7836 */ /* 0x002fcc0000000000 */
[----:B------:R-:W-:Y:S01]  /*0ac0*/  UMOV UR4, UR40 ;  /* 0x0000002800047c82 */ /* 0x000fe20008000000 */
[----:B----4-:R-:W-:Y:S01]  /*0ad0*/  UMOV UR5, UR6 ;  /* 0x0000000600057c82 */ /* 0x010fe20008000000 */
        /* <DEDUP_REMOVED lines=16> */
[CC--:B------:R-:W-:Y:S02]  /*0be0*/  LEA.HI R4, R0.reuse, R11.reuse, RZ, 0x5 ;  /* 0x0000000b00047211 */ /* 0x0c0fe400078f28ff */
[----:B------:R-:W-:Y:S02]  /*0bf0*/  LEA.HI R0, R0, R11, RZ, 0x3 ;  /* 0x0000000b00007211 */ /* 0x000fe400078f18ff */
[----:B------:R-:W-:Y:S02]  /*0c00*/  SHF.R.S32.HI R13, RZ, 0x5, R4 ;  /* 0x00000005ff0d7819 */ /* 0x000fe40000011404 */
[----:B------:R-:W-:-:S02]  /*0c10*/  LEA.HI R7, R6, R10, RZ, 0x2 ;  /* 0x0000000a06077211 */ /* 0x000fc400078f10ff */
[----:B------:R-:W-:Y:S01]  /*0c20*/  LEA.HI R6, R6, R10, RZ, 0x5 ;  /* 0x0000000a06067211 */ /* 0x000fe200078f28ff */
[----:B------:R-:W-:Y:S01]  /*0c30*/  IMAD R2, R13, 0x10, R3 ;  /* 0x000000100d027824 */ /* 0x000fe200078e0203 */
[--C-:B------:R-:W-:Y:S02]  /*0c40*/  SHF.R.S32.HI R8, RZ, 0x2, R7.reuse ;  /* 0x00000002ff087819 */ /* 0x100fe40000011407 */
[----:B------:R-:W-:Y:S01]  /*0c50*/  SHF.R.S32.HI R9, RZ, 0x1f, R7 ;  /* 0x0000001fff097819 */ /* 0x000fe20000011407 */
[----:B------:R-:W-:Y:S01]  /*0c60*/  IMAD R3, R2, 0x8, R5 ;  /* 0x0000000802037824 */ /* 0x000fe200078e0205 */
[----:B------:R-:W-:Y:S01]  /*0c70*/  SHF.R.S32.HI R6, RZ, 0x5, R6 ;  /* 0x00000005ff067819 */ /* 0x000fe20000011406 */
[----:B------:R-:W-:Y:S01]  /*0c80*/  IMAD.HI R2, R12, 0x55555556, RZ ;  /* 0x555555560c027827 */ /* 0x000fe200078e02ff */
[----:B------:R-:W-:Y:S02]  /*0c90*/  LEA.HI R9, R9, R8, RZ, 0x3 ;  /* 0x0000000809097211 */ /* 0x000fe400078f18ff */
[----:B------:R-:W-:Y:S01]  /*0ca0*/  LOP3.LUT R18, R7, 0x7ffffffc, RZ, 0xc0, !PT ;  /* 0x7ffffffc07127812 */ /* 0x000fe200078ec0ff */
[----:B------:R-:W-:Y:S01]  /*0cb0*/  IMAD.SHL.U32 R3, R3, 0x8, RZ ;  /* 0x0000000803037824 */ /* 0x000fe200078e00ff */
[----:B------:R-:W-:-:S02]  /*0cc0*/  LEA.HI R4, R2, R2, RZ, 0x1 ;  /* 0x0000000202047211 */ /* 0x000fc400078f08ff */
[----:B------:R-:W-:Y:S01]  /*0cd0*/  LOP3.LUT R2, R0, 0x1ffffff8, RZ, 0xc0, !PT ;  /* 0x1ffffff800027812 */ /* 0x000fe200078ec0ff */
[----:B------:R-:W-:Y:S01]  /*0ce0*/  IMAD.WIDE R22, R3, 0x2, R22 ;  /* 0x0000000203167825 */ /* 0x000fe200078e0216 */
[----:B------:R-:W-:Y:S02]  /*0cf0*/  LOP3.LUT R9, R9, 0xfffffff8, RZ, 0xc0, !PT ;  /* 0xfffffff809097812 */ /* 0x000fe400078ec0ff */
[----:B------:R-:W-:Y:S01]  /*0d00*/  SHF.R.S32.HI R156, RZ, 0x3, R0 ;  /* 0x00000003ff9c7819 */ /* 0x000fe20000011400 */
[----:B------:R-:W-:Y:S02]  /*0d10*/  IMAD.IADD R2, R11, 0x1, -R2 ;  /* 0x000000010b027824 */ /* 0x000fe400078e0a02 */
[----:B------:R-:W-:Y:S02]  /*0d20*/  IMAD.IADD R9, R8, 0x1, -R9 ;  /* 0x0000000108097824 */ /* 0x000fe400078e0a09 */
[----:B------:R-:W-:Y:S02]  /*0d30*/  IMAD.SHL.U32 R2, R2, 0x8, RZ ;  /* 0x0000000802027824 */ /* 0x000fe400078e00ff */
[----:B------:R-:W-:-:S02]  /*0d40*/  IMAD R4, R4, -0x3, R12 ;  /* 0xfffffffd04047824 */ /* 0x000fc400078e020c */
[----:B------:R-:W-:Y:S01]  /*0d50*/  IMAD R9, R6, 0x10, R9 ;  /* 0x0000001006097824 */ /* 0x000fe200078e0209 */
[----:B------:R-:W-:Y:S01]  /*0d60*/  SHF.R.S32.HI R3, RZ, 0x1f, R2 ;  /* 0x0000001fff037819 */ /* 0x000fe20000011402 */
[----:B------:R-:W-:Y:S02]  /*0d70*/  IMAD.IADD R18, R10, 0x1, -R18 ;  /* 0x000000010a127824 */ /* 0x000fe400078e0a12 */
[----:B------:R-:W-:Y:S02]  /*0d80*/  IMAD R19, R4, 0x40, R9 ;  /* 0x0000004004137824 */ /* 0x000fe400078e0209 */
[----:B------:R3:W-:Y:S05]  /*0d90*/  STL.64 [R1+0x8], R2 ;  /* 0x0000080201007387 */ /* 0x0007ea0000100a00 */
.L_x_11724:
        /* <DEDUP_REMOVED lines=11> */
[----:B---34-:R-:W-:Y:S05]  /*0e50*/  @!P0 BRA `(.L_x_11675) ;  /* 0x0000000000208947 */ /* 0x018fea0003800000 */
        /* <DEDUP_REMOVED lines=8> */
.L_x_11675:
[----:B------:R-:W-:Y:S01]  /*0ee0*/  ULDC UR6, c[0x0][0xdc4] ;  /* 0x0003710000067ab9 */ /* 0x000fe20000000800 */
[----:B------:R-:W-:Y:S01]  /*0ef0*/  UMOV UR41, UR7 ;  /* 0x0000000700297c82 */ /* 0x000fe20008000000 */
[----:B------:R-:W-:-:S11]  /*0f00*/  UISETP.NE.AND UP0, UPT, UR6, 0x1, UPT ;  /* 0x000000010600788c */ /* 0x000fd6000bf05270 */
[----:B------:R-:W-:Y:S02]  /*0f10*/  @UP0 ULDC.64 UR10, c[0x0][0xdc8] ;  /* 0x00037200000a0ab9 */ /* 0x000fe40000000a00 */
[----:B------:R-:W-:-:S04]  /*0f20*/  UIMAD.WIDE.U32 UR4, UR7, UR10, URZ ;  /* 0x0000000a070472a5 */ /* 0x000fc8000f8e003f */
[----:B------:R-:W-:-:S04]  /*0f30*/  @UP0 USHF.R.U32.HI UR41, URZ, UR11, UR5 ;  /* 0x0000000b3f290299 */ /* 0x000fc80008011605 */
[----:B------:R-:W-:-:S12]  /*0f40*/  UIMAD UR4, UR41, UR6, URZ ;  /* 0x00000006290472a4 */ /* 0x000fd8000f8e023f */
.L_x_11676:
        /* <DEDUP_REMOVED lines=8> */
[----:B------:R-:W4:Y:S01]  /*0fd0*/  LDC.64 R24, c[0x0][0x998] ;  /* 0x00026600ff187b82 */ /* 0x000f220000000a00 */
        /* <DEDUP_REMOVED lines=14> */
[----:B----4-:R-:W-:-:S05]  /*10c0*/  ISETP.NE.U32.AND P1, PT, R24, RZ, PT ;  /* 0x000000ff1800720c */ /* 0x010fca0003f25070 */
[----:B------:R-:W2:Y:S01]  /*10d0*/  @P0 LDC.64 R10, c[0x0][0x9a8] ;  /* 0x00026a00ff0a0b82 */ /* 0x000ea20000000a00 */
[----:B---3--:R-:W-:Y:S02]  /*10e0*/  @P0 SHF.R.S32.HI R3, RZ, 0x1f, R7 ;  /* 0x0000001fff030819 */ /* 0x008fe40000011407 */
        /* <DEDUP_REMOVED lines=36> */
[----:B------:R-:W-:Y:S01]  /*1330*/  UISETP.NE.U32.AND UP0, UPT, UR4, URZ, UPT ;  /* 0x0000003f0400728c */ /* 0x000fe2000bf05070 */
[----:B------:R-:W5:Y:S01]  /*1340*/  @P2 LDC R6, c[0x0][0x42c] ;  /* 0x00010b00ff062b82 */ /* 0x000f620000000800 */
[----:B------:R-:W-:Y:S01]  /*1350*/  ULOP3.LUT UR4, URZ, UR41, URZ, 0x33, !UPT ;  /* 0x000000293f047292 */ /* 0x000fe2000f8e333f */
[----:B------:R-:W-:Y:S01]  /*1360*/  IMAD.U32 R28, RZ, RZ, UR43 ;  /* 0x0000002bff1c7e24 */ /* 0x000fe2000f8e00ff */
[----:B------:R-:W-:Y:S01]  /*1370*/  UISETP.NE.AND.EX UP0, UPT, UR5, URZ, UPT, UP0 ;  /* 0x0000003f0500728c */ /* 0x000fe2000bf05300 */
[----:B------:R-:W-:Y:S01]  /*1380*/  PLOP3.LUT P0, PT, PT, PT, PT, 0x80, 0x0 ;  /* 0x000000000000781c */ /* 0x000fe20003f0f070 */
[----:B------:R-:W-:Y:S01]  /*1390*/  UIADD3 UR4, UR4, UR6, URZ ;  /* 0x0000000604047290 */ /* 0x000fe2000fffe03f */
[----:B------:R-:W-:Y:S01]  /*13a0*/  IMAD.MOV.U32 R55, RZ, RZ, RZ ;  /* 0x000000ffff377224 */ /* 0x000fe200078e00ff */
[----:B------:R-:W-:Y:S01]  /*13b0*/  ULDC UR5, c[0x0][0x404] ;  /* 0x0001010000057ab9 */ /* 0x000fe20000000800 */
[----:B----4-:R-:W4:Y:S01]  /*13c0*/  @P2 LDC R9, c[0x0][0x430] ;  /* 0x00010c00ff092b82 */ /* 0x010f220000000800 */
[----:B------:R-:W-:Y:S01]  /*13d0*/  USEL UR5, UR5, 0x1, UP0 ;  /* 0x0000000105057887 */ /* 0x000fe20008000000 */
[----:B------:R-:W-:Y:S01]  /*13e0*/  CS2R R10, SRZ ;  /* 0x00000000000a7805 */ /* 0x000fe2000001ff00 */
[----:B------:R-:W-:Y:S01]  /*13f0*/  UIMAD UR42, UR4, 0xc0, URZ ;  /* 0x000000c0042a78a4 */ /* 0x000fe2000f8e023f */
[----:B------:R-:W-:-:S02]  /*1400*/  CS2R R12, SRZ ;  /* 0x00000000000c7805 */ /* 0x000fc4000001ff00 */
[----:B------:R-:W-:Y:S01]  /*1410*/  CS2R R14, SRZ ;  /* 0x00000000000e7805 */ /* 0x000fe2000001ff00 */
[----:B------:R-:W-:Y:S01]  /*1420*/  ULDC UR4, c[0x0][0x988] ;  /* 0x0002620000047ab9 */ /* 0x000fe20000000800 */
[----:B-1----:R-:W-:Y:S01]  /*1430*/  IMAD R41, R41, UR5, RZ ;  /* 0x0000000529297c24 */ /* 0x002fe2000f8e02ff */
[----:B------:R-:W-:Y:S02]  /*1440*/  CS2R R20, SRZ ;  /* 0x0000000000147805 */ /* 0x000fe4000001ff00 */
[----:B------:R-:W-:Y:S02]  /*1450*/  CS2R R24, SRZ ;  /* 0x0000000000187805 */ /* 0x000fe4000001ff00 */
[----:B------:R-:W-:Y:S02]  /*1460*/  CS2R R26, SRZ ;  /* 0x00000000001a7805 */ /* 0x000fe4000001ff00 */
[----:B------:R-:W-:Y:S02]  /*1470*/  CS2R R32, SRZ ;  /* 0x0000000000207805 */ /* 0x000fe4000001ff00 */
[C---:B--2---:R-:W-:Y:S01]  /*1480*/  IADD3 R4, R41.reuse, 0x15f, -R2 ;  /* 0x0000015f29047810 */ /* 0x044fe20007ffe802 */
[----:B------:R-:W-:Y:S01]  /*1490*/  VIADD R2, R41, 0x9f ;  /* 0x0000009f29027836 */ /* 0x000fe20000000000 */
[----:B------:R-:W-:-:S02]  /*14a0*/  CS2R R30, SRZ ;  /* 0x00000000001e7805 */ /* 0x000fc4000001ff00 */
[----:B------:R-:W-:Y:S01]  /*14b0*/  CS2R R56, SRZ ;  /* 0x0000000000387805 */ /* 0x000fe2000001ff00 */
[----:B-----5:R-:W-:Y:S01]  /*14c0*/  @P2 IMAD.HI.U32 R6, R6, UR43, RZ ;  /* 0x0000002b06062c27 */ /* 0x020fe2000f8e00ff */
[----:B------:R-:W-:Y:S02]  /*14d0*/  CS2R R36, SRZ ;  /* 0x0000000000247805 */ /* 0x000fe4000001ff00 */
[----:B------:R-:W-:Y:S02]  /*14e0*/  CS2R R58, SRZ ;  /* 0x00000000003a7805 */ /* 0x000fe4000001ff00 */
[----:B------:R-:W-:Y:S01]  /*14f0*/  CS2R R44, SRZ ;  /* 0x00000000002c7805 */ /* 0x000fe2000001ff00 */
[----:B------:R-:W-:Y:S02]  /*1500*/  VIADD R4, R4, UR42 ;  /* 0x0000002a04047c36 */ /* 0x000fe40008000000 */
[----:B------:R-:W-:Y:S01]  /*1510*/  IMAD.HI R2, R2, 0x66666667, RZ ;  /* 0x6666666702027827 */ /* 0x000fe200078e02ff */
[----:B----4-:R-:W-:-:S02]  /*1520*/  @P2 SHF.R.U32.HI R28, RZ, R9, R6 ;  /* 0x00000009ff1c2219 */ /* 0x010fc40000011606 */
[----:B------:R-:W-:Y:S01]  /*1530*/  CS2R R8, SRZ ;  /* 0x0000000000087805 */ /* 0x000fe2000001ff00 */
[----:B------:R-:W-:Y:S01]  /*1540*/  IMAD.HI R4, R4, 0x66666667, RZ ;  /* 0x6666666704047827 */ /* 0x000fe200078e02ff */
[----:B------:R-:W-:Y:S01]  /*1550*/  SHF.R.U32.HI R5, RZ, 0x1f, R2 ;  /* 0x0000001fff057819 */ /* 0x000fe20000011602 */
[----:B------:R1:W-:Y:S02]  /*1560*/  STL [R1], R28 ;  /* 0x0000001c01007387 */ /* 0x0003e40000100800 */
[----:B------:R-:W-:Y:S01]  /*1570*/  IMAD.MOV.U32 R60, RZ, RZ, RZ ;  /* 0x000000ffff3c7224 */ /* 0x000fe200078e00ff */
[----:B------:R-:W-:Y:S02]  /*1580*/  SHF.R.U32.HI R7, RZ, 0x1f, R4 ;  /* 0x0000001fff077819 */ /* 0x000fe40000011604 */
[----:B------:R-:W-:Y:S02]  /*1590*/  LEA.HI.SX32 R5, R2, R5, 0x1a ;  /* 0x0000000502057211 */ /* 0x000fe400078fd2ff */
[----:B------:R-:W-:-:S02]  /*15a0*/  LEA.HI.SX32 R40, R4, R7, 0x1a ;  /* 0x0000000704287211 */ /* 0x000fc400078fd2ff */
[----:B------:R-:W-:Y:S02]  /*15b0*/  CS2R R6, SRZ ;  /* 0x0000000000067805 */ /* 0x000fe4000001ff00 */
[----:B------:R-:W-:Y:S02]  /*15c0*/  VIMNMX R40, R5, R40, PT ;  /* 0x0000002805287248 */ /* 0x000fe40003fe0100 */
[----:B------:R-:W-:Y:S02]  /*15d0*/  CS2R R4, SRZ ;  /* 0x0000000000047805 */ /* 0x000fe4000001ff00 */
[----:B-1----:R-:W-:Y:S02]  /*15e0*/  CS2R R28, SRZ ;  /* 0x00000000001c7805 */ /* 0x002fe4000001ff00 */
[----:B------:R-:W-:Y:S01]  /*15f0*/  ISETP.GE.AND P1, PT, R40, 0x1, PT ;  /* 0x000000012800780c */ /* 0x000fe20003f26270 */
[----:B---3--:R-:W-:-:S04]  /*1600*/  FMUL.FTZ R0, R3, R0 ;  /* 0x0000000003007220 */ /* 0x008fc80000410000 */
[----:B------:R-:W-:-:S08]  /*1610*/  FMUL.FTZ R2, R0, UR4 ;  /* 0x0000000400027c20 */ /* 0x000fd00008410000 */
        /* <DEDUP_REMOVED lines=34> */
.L_x_11678:
[----:B------:R-:W2:Y:S01]  /*1840*/  LDL R20, [R1+0x4] ;  /* 0x0000040001147983 */ /* 0x000ea20000100800 */
[----:B------:R-:W-:Y:S02]  /*1850*/  ISETP.NE.AND P1, PT, R17, 0x3, PT ;  /* 0x000000031100780c */ /* 0x000fe40003f25270 */
[----:B--2---:R-:W-:-:S04]  /*1860*/  LEA.HI R0, R20, R20, RZ, 0x1 ;  /* 0x0000001414007211 */ /* 0x004fc800078f08ff */
[----:B------:R-:W-:-:S05]  /*1870*/  LOP3.LUT R0, R0, 0xfffffffe, RZ, 0xc0, !PT ;  /* 0xfffffffe00007812 */ /* 0x000fca00078ec0ff */
[----:B------:R-:W-:-:S05]  /*1880*/  IMAD.IADD R0, R20, 0x1, -R0 ;  /* 0x0000000114007824 */ /* 0x000fca00078e0a00 */
[----:B------:R-:W-:-:S04]  /*1890*/  SHF.L.U32 R0, R0, 0x1f, RZ ;  /* 0x0000001f00007819 */ /* 0x000fc800000006ff */
[----:B------:R-:W1:Y:S02]  /*18a0*/  SYNCS.PHASECHK.TRANS64.TRYWAIT P0, [UR40+0x13200], R0 ;  /* 0x01320000ff0075a7 */ /* 0x000e640008000168 */
[----:B-1----:R-:W-:Y:S05]  /*18b0*/  @!P0 BRA `(.L_x_11679) ;  /* 0x000000c000408947 */ /* 0x002fea0003800000 */
.L_x_11794:
[----:B------:R-:W-:Y:S05]  /*18c0*/  @!P1 BRA `(.L_x_11680) ;  /* 0x0000000000049947 */ /* 0x000fea0003800000 */
[----:B------:R-:W-:Y:S01]  /*18d0*/  BPT.TRAP 0x1 ;  /* 0x000000040000795c */ /* 0x000fe20000300000 */
.L_x_11680:
[----:B------:R-:W-:Y:S01]  /*18e0*/  IMAD.U32 R4, RZ, RZ, UR38 ;  /* 0x00000026ff047e24 */ /* 0x000fe2000f8e00ff */
[----:B-1----:R-:W-:-:S04]  /*18f0*/  SHF.L.U32 R3, R16, 0x1f, RZ ;  /* 0x0000001f10037819 */ /* 0x002fc800000006ff */
[----:B------:R-:W-:-:S04]  /*1900*/  LEA R4, R4, UR40, 0x3 ;  /* 0x0000002804047c11 */ /* 0x000fc8000f8e18ff */
[----:B------:R1:W2:Y:S01]  /*1910*/  SYNCS.PHASECHK.TRANS64.TRYWAIT P0, [R4+URZ+0x13230], R3 ;  /* 0x01323003040075a7 */ /* 0x0002a2000800017f */
[----:B------:R-:W-:Y:S05]  /*1920*/  @!P1 BRA `(.L_x_11681) ;  /* 0x0000000000049947 */ /* 0x000fea0003800000 */
[----:B------:R-:W-:Y:S01]  /*1930*/  BPT.TRAP 0x1 ;  /* 0x000000040000795c */ /* 0x000fe20000300000 */
.L_x_11681:
[----:B--2---:R-:W-:Y:S05]  /*1940*/  @P0 BRA `(.L_x_11682) ;  /* 0x0000000000080947 */ /* 0x004fea0003800000 */
[----:B------:R-:W2:Y:S02]  /*1950*/  SYNCS.PHASECHK.TRANS64.TRYWAIT P0, [R4+URZ+0x13230], R3 ;  /* 0x01323003040075a7 */ /* 0x000ea4000800017f */
[----:B--2---:R-:W-:Y:S05]  /*1960*/  @!P0 BRA `(.L_x_11683) ;  /* 0x000000c0002c8947 */ /* 0x004fea0003800000 */
.L_x_11682:
        /* <DEDUP_REMOVED lines=15> */
[----:B------:R-:W3:Y:S01]  /*1a60*/  LDC R8, c[0x0][0x288] ;  /* 0x0000a200ff087b82 */ /* 0x000ee20000000800 */
[----:B------:R-:W-:Y:S01]  /*1a70*/  UMOV UR9, 0x80000020 ;  /* 0x8000002000097882 */ /* 0x000fe20000000000 */
[----:B------:R-:W-:Y:S01]  /*1a80*/  UMOV UR12, UR45 ;  /* 0x0000002d000c7c82 */ /* 0x000fe20008000000 */
[----:B------:R-:W-:Y:S01]  /*1a90*/  UMOV UR11, 0x80000020 ;  /* 0x80000020000b7882 */ /* 0x000fe20000000000 */
[----:B-12---:R-:W-:-:S02]  /*1aa0*/  IMAD R3, R40, -0xa0, R41 ;  /* 0xffffff6028037824 */ /* 0x006fc400078e0229 */
[----:B------:R-:W-:Y:S01]  /*1ab0*/  VIADD R121, R19, UR42 ;  /* 0x0000002a13797c36 */ /* 0x000fe20008000000 */
[----:B------:R-:W-:Y:S01]  /*1ac0*/  UIMAD UR4, UR38, 0x280, UR4 ;  /* 0x00000280260478a4 */ /* 0x000fe2000f8e0204 */
[----:B------:R-:W-:-:S03]  /*1ad0*/  @!P0 VIADD R4, R4, 0x13240 ;  /* 0x0001324004048836 */ /* 0x000fc60000000000 */
[----:B------:R-:W-:Y:S02]  /*1ae0*/  UIADD3 UR5, UR4, 0x180, URZ ;  /* 0x0000018004057890 */ /* 0x000fe4000fffe03f */
[----:B------:R-:W-:Y:S01]  /*1af0*/  UIADD3 UR6, UR4, 0x200, URZ ;  /* 0x0000020004067890 */ /* 0x000fe2000fffe03f */
[----:B------:R-:W-:Y:S01]  /*1b00*/  @!P0 PRMT R4, RZ, 0x654, R4 ;  /* 0x00000654ff048816 */ /* 0x000fe20000000004 */
[----:B------:R-:W-:Y:S01]  /*1b10*/  UMOV UR14, UR4 ;  /* 0x00000004000e7c82 */ /* 0x000fe20008000000 */
[----:B------:R-:W-:Y:S01]  /*1b20*/  UIADD3 UR10, UR4, 0x2, URZ ;  /* 0x00000002040a7890 */ /* 0x000fe2000fffe03f */
[----:B------:R-:W-:Y:S01]  /*1b30*/  QGMMA.64x32x32.F32.E4M3.E4M3 R104, gdesc[UR12], RZ, !UPT, gsb0 ;  /* 0x006000000c6879f3 */ /* 0x000fe2000c0008ff */
[----:B------:R-:W-:Y:S01]  /*1b40*/  UIADD3 UR14, UR4, 0x80, URZ ;  /* 0x00000080040e7890 */ /* 0x000fe2000fffe03f */
[----:B------:R-:W-:Y:S01]  /*1b50*/  UMOV UR15, 0x80000020 ;  /* 0x80000020000f7882 */ /* 0x000fe20000000000 */
[C---:B---3--:R-:W-:Y:S01]  /*1b60*/  IADD3 R5, -R8.reuse, 0xa1, R3 ;  /* 0x000000a108057810 */ /* 0x048fe20007ffe103 */
[----:B------:R-:W-:Y:S01]  /*1b70*/  VIADD R3, R3, 0xa0 ;  /* 0x000000a003037836 */ /* 0x000fe20000000000 */
[----:B------:R-:W-:-:S03]  /*1b80*/  IADD3 R41, -R8, UR42, R41 ;  /* 0x0000002a08297c10 */ /* 0x000fc6000fffe129 */
[C---:B------:R-:W-:Y:S02]  /*1b90*/  IMAD R12, R18.reuse, -0x2, R5 ;  /* 0xfffffffe120c7824 */ /* 0x040fe400078e0205 */
[----:B------:R-:W-:-:S03]  /*1ba0*/  IMAD R20, R18, -0x2, R3 ;  /* 0xfffffffe12147824 */ /* 0x000fc600078e0203 */
[----:B------:R-:W-:-:S04]  /*1bb0*/  IADD3 R3, R12, 0x8, R121 ;  /* 0x000000080c037810 */ /* 0x000fc80007ffe079 */
[----:B------:R-:W-:-:S04]  /*1bc0*/  VIMNMX R0, R20, R3, PT ;  /* 0x0000000314007248 */ /* 0x000fc80003fe0100 */
[C---:B------:R-:W-:Y:S02]  /*1bd0*/  ISETP.GT.AND P2, PT, R0.reuse, RZ, PT ;  /* 0x000000ff0000720c */ /* 0x040fe40003f44270 */
        /* <DEDUP_REMOVED lines=97> */
[----:B------:R-:W-:Y:S01]  /*21f0*/  FSEL R5, R82, -INF , P3 ;  /* 0xff80000052057808 */ /* 0x000fe20001800000 */
[----:B------:R-:W-:Y:S01]  /*2200*/  IMAD.HI R82, R41, 0x66666667, RZ ;  /* 0x6666666729527827 */ /* 0x000fe200078e02ff */
        /* <DEDUP_REMOVED lines=11> */
[----:B------:R-:W-:Y:S01]  /*22c0*/  FMNMX.FTZ R14, R87, R14, !PT ;  /* 0x0000000e570e7209 */ /* 0x000fe20007810000 */
[----:B------:R-:W-:Y:S02]  /*22d0*/  WARPGROUP.DEPBAR.LE gsb0, 0x0 ;  /* 0x00008000000079c5 */ /* 0x000fe40000010000 */
[----:B------:R-:W-:Y:S01]  /*22e0*/  WARPGROUP.ARRIVE ;  /* 0x00000000000079c5 */ /* 0x000fe20000000000 */
[----:B------:R-:W-:-:S02]  /*22f0*/  FSEL R9, R58, -INF , P3 ;  /* 0xff8000003a097808 */ /* 0x000fc40001800000 */
[C---:B------:R-:W-:Y:S02]  /*2300*/  ISETP.GT.AND P3, PT, R0.reuse, 0x68, PT ;  /* 0x000000680000780c */ /* 0x040fe40003f64270 */
[----:B------:R-:W-:Y:S01]  /*2310*/  FSEL R59, R59, -INF , P2 ;  /* 0xff8000003b3b7808 */ /* 0x000fe20001000000 */
[----:B------:R-:W-:Y:S01]  /*2320*/  QGMMA.64x32x32.F32.E4M3.E4M3 R24, gdesc[UR8], R24, gsb0 ;  /* 0x00600000081879f3 */ /* 0x000fe20008000818 */
        /* <DEDUP_REMOVED lines=45> */
[----:B------:R-:W2:Y:S02]  /*2600*/  SHFL.BFLY PT, R0, R39, 0x2, 0x1f ;  /* 0x0c401f0027007f89 */ /* 0x000ea400000e0000 */
[----:B--2---:R-:W-:-:S05]  /*2610*/  FMNMX.FTZ R30, R39, R0, !PT ;  /* 0x00000000271e7209 */ /* 0x004fca0007810000 */
[----:B------:R-:W2:Y:S02]  /*2620*/  SHFL.BFLY PT, R49, R30, 0x1, 0x1f ;  /* 0x0c201f001e317f89 */ /* 0x000ea400000e0000 */
[----:B--2---:R-:W-:Y:S02]  /*2630*/  FMNMX.FTZ R0, R30, R49, !PT ;  /* 0x000000311e007209 */ /* 0x004fe40007810000 */
[----:B------:R-:W-:Y:S02]  /*2640*/  VIADDMNMX R30, R121, R12, R20, PT ;  /* 0x0000000c791e7246 */ /* 0x000fe40003800114 */
[----:B------:R-:W-:Y:S01]  /*2650*/  FSETP.NEU.FTZ.AND P2, PT, R0, -INF , PT ;  /* 0xff8000000000780b */ /* 0x000fe20003f5d000 */
[----:B------:R-:W-:-:S01]  /*2660*/  FFMA.FTZ R53, R2, R0, -8 ;  /* 0xc100000002357423 */ /* 0x000fc20000010000 */
[C---:B------:R-:W-:Y:S02]  /*2670*/  ISETP.GT.AND P3, PT, R30.reuse, 0x1, PT ;  /* 0x000000011e00780c */ /* 0x040fe40003f64270 */
[----:B------:R-:W-:-:S02]  /*2680*/  ISETP.GT.AND P4, PT, R30, 0x8, PT ;  /* 0x000000081e00780c */ /* 0x000fc40003f84270 */
        /* <DEDUP_REMOVED lines=31> */
[--C-:B------:R-:W-:Y:S01]  /*2880*/  FFMA.FTZ R31, R2, R45, -R53.reuse ;  /* 0x0000002d021f7223 */ /* 0x100fe20000010835 */
[----:B------:R-:W-:Y:S01]  /*2890*/  FSEL R107, R116, -INF , P3 ;  /* 0xff800000746b7808 */ /* 0x000fe20001800000 */
[----:B------:R-:W-:Y:S01]  /*28a0*/  MUFU.EX2 R14, R14 ;  /* 0x0000000e000e7308 */ /* 0x000fe20000000800 */
[----:B------:R-:W-:Y:S01]  /*28b0*/  FMNMX.FTZ R38, R113, R38, !PT ;  /* 0x0000002671267209 */ /* 0x000fe20007810000 */
[C-C-:B------:R-:W-:Y:S01]  /*28c0*/  FFMA.FTZ R20, R2.reuse, R118, -R53.reuse ;  /* 0x0000007602147223 */ /* 0x140fe20000010835 */
[----:B------:R-:W-:Y:S01]  /*28d0*/  FSEL R117, R117, -INF , P2 ;  /* 0xff80000075757808 */ /* 0x000fe20001000000 */
[--C-:B------:R-:W-:Y:S01]  /*28e0*/  FFMA.FTZ R90, R2, R90, -R53.reuse ;  /* 0x0000005a025a7223 */ /* 0x100fe20000010835 */
[----:B------:R-:W-:Y:S01]  /*28f0*/  ISETP.GT.AND P2, PT, R30, 0x20, PT ;  /* 0x000000201e00780c */ /* 0x000fe20003f44270 */
[--C-:B------:R-:W-:Y:S01]  /*2900*/  FFMA.FTZ R94, R2, R94, -R53.reuse ;  /* 0x0000005e025e7223 */ /* 0x100fe20000010835 */
[----:B------:R-:W-:Y:S01]  /*2910*/  FMNMX.FTZ R38, R107, R38, !PT ;  /* 0x000000266b267209 */ /* 0x000fe20007810000 */
[----:B------:R-:W-:Y:S01]  /*2920*/  MUFU.EX2 R10, R10 ;  /* 0x0000000a000a7308 */ /* 0x000fe20000000800 */
[----:B------:R-:W-:Y:S01]  /*2930*/  ISETP.GT.AND P3, PT, R30, 0x21, PT ;  /* 0x000000211e00780c */ /* 0x000fe20003f64270 */
[--C-:B------:R-:W-:Y:S01]  /*2940*/  FFMA.FTZ R42, R2, R98, -R53.reuse ;  /* 0x00000062022a7223 */ /* 0x100fe20000010835 */
        /* <DEDUP_REMOVED lines=15> */
[--C-:B------:R-:W-:Y:S01]  /*2a40*/  FFMA.FTZ R11, R2, R11, -R53.reuse ;  /* 0x0000000b020b7223 */ /* 0x100fe20000010835 */
[----:B------:R-:W-:Y:S01]  /*2a50*/  ISETP.GT.AND P2, PT, R30, 0x30, PT ;  /* 0x000000301e00780c */ /* 0x000fe20003f44270 */
[C-C-:B------:R-:W-:Y:S01]  /*2a60*/  FFMA.FTZ R13, R2.reuse, R13, -R53.reuse ;  /* 0x0000000d020d7223 */ /* 0x140fe20000010835 */
[----:B------:R-:W-:Y:S01]  /*2a70*/  FSEL R121, R93, -INF , P3 ;  /* 0xff8000005d797808 */ /* 0x000fe20001800000 */
[--C-:B------:R-:W-:Y:S01]  /*2a80*/  FFMA.FTZ R15, R2, R15, -R53.reuse ;  /* 0x0000000f020f7223 */ /* 0x100fe20000010835 */
[----:B------:R-:W-:Y:S01]  /*2a90*/  FMNMX.FTZ R48, R119, R48, !PT ;  /* 0x0000003077307209 */ /* 0x000fe20007810000 */
[----:B------:R3:W-:Y:S01]  /*2aa0*/  MUFU.EX2 R93, R50 ;  /* 0x00000032005d7308 */ /* 0x0007e20000000800 */
        /* <DEDUP_REMOVED lines=9> */
[C-C-:B---3--:R-:W-:Y:S01]  /*2b40*/  FFMA.FTZ R50, R2.reuse, R46, -R53.reuse ;  /* 0x0000002e02327223 */ /* 0x148fe20000010835 */
[----:B------:R-:W-:Y:S01]  /*2b50*/  FMNMX.FTZ R48, R123, R48, !PT ;  /* 0x000000307b307209 */ /* 0x000fe20007810000 */
[----:B------:R-:W-:Y:S01]  /*2b60*/  FFMA.FTZ R46, R2, R102, -R53 ;  /* 0x00000066022e7223 */ /* 0x000fe20000010835 */
[----:B------:R-:W-:-:S02]  /*2b70*/  ISETP.GT.AND P3, PT, R30, 0x39, PT ;  /* 0x000000391e00780c */ /* 0x000fc40003f64270 */
[----:B------:R-:W-:Y:S01]  /*2b80*/  FSEL R125, R100, -INF , P2 ;  /* 0xff800000647d7808 */ /* 0x000fe20001000000 */
[----:B------:R-:W3:Y:S01]  /*2b90*/  MUFU.EX2 R99, R99 ;  /* 0x0000006300637308 */ /* 0x000ee20000000800 */
[----:B------:R-:W-:Y:S02]  /*2ba0*/  FMNMX.FTZ R48, R97, R48, !PT ;  /* 0x0000003061307209 */ /* 0x000fe40007810000 */
[----:B------:R-:W-:Y:S02]  /*2bb0*/  FSEL R127, R101, -INF , P3 ;  /* 0xff800000657f7808 */ /* 0x000fe40001800000 */
[C---:B------:R-:W-:Y:S02]  /*2bc0*/  ISETP.GT.AND P2, PT, R30.reuse, 0x40, PT ;  /* 0x000000401e00780c */ /* 0x040fe40003f44270 */
        /* <DEDUP_REMOVED lines=8> */
[C-C-:B----4-:R-:W-:Y:S01]  /*2c50*/  FFMA.FTZ R50, R2.reuse, R44, -R53.reuse ;  /* 0x0000002c02327223 */ /* 0x150fe20000010835 */
[----:B------:R-:W-:Y:S01]  /*2c60*/  FMNMX.FTZ R48, R129, R48, !PT ;  /* 0x0000003081307209 */ /* 0x000fe20007810000 */
[----:B------:R-:W-:Y:S01]  /*2c70*/  FFMA.FTZ R44, R2, R74, -R53 ;  /* 0x0000004a022c7223 */ /* 0x000fe20000010835 */
[----:B------:R-:W-:-:S02]  /*2c80*/  ISETP.GT.AND P3, PT, R30, 0x49, PT ;  /* 0x000000491e00780c */ /* 0x000fc40003f64270 */
[----:B------:R-:W-:Y:S01]  /*2c90*/  FSEL R131, R76, -INF , P2 ;  /* 0xff8000004c837808 */ /* 0x000fe20001000000 */
[----:B------:R-:W-:Y:S01]  /*2ca0*/  MUFU.EX2 R111, R111 ;  /* 0x0000006f006f7308 */ /* 0x000fe20000000800 */
[----:B------:R-:W-:Y:S02]  /*2cb0*/  FMNMX.FTZ R48, R73, R48, !PT ;  /* 0x0000003049307209 */ /* 0x000fe40007810000 */
[C---:B------:R-:W-:Y:S02]  /*2cc0*/  ISETP.GT.AND P2, PT, R30.reuse, 0x50, PT ;  /* 0x000000501e00780c */ /* 0x040fe40003f44270 */
[----:B------:R-:W-:Y:S02]  /*2cd0*/  FSEL R133, R77, -INF , P3 ;  /* 0xff8000004d857808 */ /* 0x000fe40001800000 */
[----:B------:R-:W-:Y:S01]  /*2ce0*/  FMNMX.FTZ R48, R131, R48, !PT ;  /* 0x0000003083307209 */ /* 0x000fe20007810000 */
[----:B------:R4:W-:Y:S01]  /*2cf0*/  MUFU.EX2 R77, R50 ;  /* 0x00000032004d7308 */ /* 0x0009e20000000800 */
        /* <DEDUP_REMOVED lines=9> */
[----:B------:R-:W-:Y:S01]  /*2d90*/  VIADD R84, R40, 0xfffffffe ;  /* 0xfffffffe28547836 */ /* 0x000fe20000000000 */
[----:B------:R-:W-:Y:S01]  /*2da0*/  FMNMX.FTZ R48, R81, R48, !PT ;  /* 0x0000003051307209 */ /* 0x000fe20007810000 */
[----:B------:R-:W-:Y:S01]  /*2db0*/  MUFU.EX2 R42, R42 ;  /* 0x0000002a002a7308 */ /* 0x000fe20000000800 */
[----:B------:R-:W-:Y:S02]  /*2dc0*/  FSEL R85, R85, -INF , P3 ;  /* 0xff80000055557808 */ /* 0x000fe40001800000 */
[C---:B------:R-:W-:Y:S02]  /*2dd0*/  ISETP.GT.AND P2, PT, R30.reuse, 0x60, PT ;  /* 0x000000601e00780c */ /* 0x040fe40003f44270 */
[----:B------:R-:W-:Y:S02]  /*2de0*/  FMNMX.FTZ R48, R137, R48, !PT ;  /* 0x0000003089307209 */ /* 0x000fe40007810000 */
[----:B------:R-:W-:Y:S01]  /*2df0*/  ISETP.GT.AND P3, PT, R30, 0x61, PT ;  /* 0x000000611e00780c */ /* 0x000fe20003f64270 */
[----:B------:R-:W-:Y:S01]  /*2e00*/  MUFU.EX2 R46, R46 ;  /* 0x0000002e002e7308 */ /* 0x000fe20000000800 */
[----:B------:R-:W-:-:S02]  /*2e10*/  FSEL R139, R56, -INF , P2 ;  /* 0xff800000388b7808 */ /* 0x000fc40001000000 */
[----:B----4-:R-:W-:Y:S02]  /*2e20*/  FMNMX.FTZ R50, R85, R48, !PT ;  /* 0x0000003055327209 */ /* 0x010fe40007810000 */
        /* <DEDUP_REMOVED lines=9> */
[----:B----4-:R-:W-:Y:S01]  /*2ec0*/  FFMA.FTZ R3, R2, R83, -R53 ;  /* 0x0000005302037223 */ /* 0x010fe20000010835 */
        /* <DEDUP_REMOVED lines=20> */
[----:B------:R-:W-:Y:S01]  /*3010*/  FFMA.FTZ R24, R2, R7, -R53 ;  /* 0x0000000702187223 */ /* 0x000fe20000010835 */
[----:B------:R-:W-:-:S02]  /*3020*/  FMNMX.FTZ R52, R69, R52, !PT ;  /* 0x0000003445347209 */ /* 0x000fc40007810000 */
[C---:B------:R-:W-:Y:S02]  /*3030*/  ISETP.GT.AND P2, PT, R30.reuse, 0x88, PT ;  /* 0x000000881e00780c */ /* 0x040fe40003f44270 */
        /* <DEDUP_REMOVED lines=31> */
[----:B--2---:R-:W-:Y:S02]  /*3230*/  F2FP.SATFINITE.E4M3.F32.PACK_AB_MERGE_C R153, R51, R10, RZ ;  /* 0x0000000a3399723e */ /* 0x004fe400048070ff */
[----:B---3--:R-:W-:Y:S01]  /*3240*/  F2FP.SATFINITE.E4M3.F32.PACK_AB_MERGE_C R155, R99, R20, RZ ;  /* 0x00000014639b723e */ /* 0x008fe200048070ff */
[----:B----4-:R-:W2:Y:S01]  /*3250*/  SHFL.BFLY PT, R3, R52, 0x2, 0x1f ;  /* 0x0c401f0034037f89 */ /* 0x010ea200000e0000 */
[----:B------:R-:W-:-:S02]  /*3260*/  F2FP.SATFINITE.E4M3.F32.PACK_AB_MERGE_C R153, R14, R49, R153 ;  /* 0x000000310e99723e */ /* 0x000fc40004807099 */
[----:B------:R-:W-:Y:S01]  /*3270*/  F2FP.SATFINITE.E4M3.F32.PACK_AB_MERGE_C R155, R12, R39, R155 ;  /* 0x000000270c9b723e */ /* 0x000fe2000480709b */
[----:B------:R-:W-:Y:S08]  /*3280*/  MUFU.EX2 R13, R13 ;  /* 0x0000000d000d7308 */ /* 0x000ff00000000800 */
[----:B------:R-:W-:Y:S08]  /*3290*/  MUFU.EX2 R32, R32 ;  /* 0x0000002000207308 */ /* 0x000ff00000000800 */
[----:B------:R-:W-:Y:S01]  /*32a0*/  MUFU.EX2 R15, R15 ;  /* 0x0000000f000f7308 */ /* 0x000fe20000000800 */
[----:B--2---:R-:W-:Y:S01]  /*32b0*/  FMNMX.FTZ R7, R52, R3, !PT ;  /* 0x0000000334077209 */ /* 0x004fe20007810000 */
[C-C-:B------:R-:W-:Y:S01]  /*32c0*/  FFMA.FTZ R52, R2.reuse, R27, -R53.reuse ;  /* 0x0000001b02347223 */ /* 0x140fe20000010835 */
[----:B------:R-:W-:-:S05]  /*32d0*/  FFMA.FTZ R27, R2, R43, -R53 ;  /* 0x0000002b021b7223 */ /* 0x000fca0000010835 */
[----:B------:R-:W-:Y:S01]  /*32e0*/  MUFU.EX2 R36, R36 ;  /* 0x0000002400247308 */ /* 0x000fe20000000800 */
[----:B------:R-:W2:Y:S07]  /*32f0*/  SHFL.BFLY PT, R56, R7, 0x1, 0x1f ;  /* 0x0c201f0007387f89 */ /* 0x000eae00000e0000 */
[----:B------:R-:W-:Y:S08]  /*3300*/  MUFU.EX2 R27, R27 ;  /* 0x0000001b001b7308 */ /* 0x000ff00000000800 */
[----:B------:R-:W-:Y:S08]  /*3310*/  MUFU.EX2 R54, R54 ;  /* 0x0000003600367308 */ /* 0x000ff00000000800 */
[----:B------:R-:W-:Y:S01]  /*3320*/  MUFU.EX2 R21, R21 ;  /* 0x0000001500157308 */ /* 0x000fe20000000800 */
[----:B--2---:R-:W-:Y:S01]  /*3330*/  FMNMX.FTZ R3, R7, R56, !PT ;  /* 0x0000003807037209 */ /* 0x004fe20007810000 */
[----:B------:R-:W-:-:S03]  /*3340*/  FADD.FTZ R7, R49, R14 ;  /* 0x0000000e31077221 */ /* 0x000fc60000010000 */
[----:B------:R-:W-:Y:S01]  /*3350*/  FSETP.NEU.FTZ.AND P2, PT, R3, -INF , PT ;  /* 0xff8000000300780b */ /* 0x000fe20003f5d000 */
[----:B------:R-:W-:-:S02]  /*3360*/  FFMA.FTZ R60, R2, R3, -8 ;  /* 0xc1000000023c7423 */ /* 0x000fc40000010003 */
[----:B------:R2:W-:Y:S03]  /*3370*/  MUFU.EX2 R56, R47 ;  /* 0x0000002f00387308 */ /* 0x0005e60000000800 */
[----:B------:R-:W-:-:S05]  /*3380*/  FSEL R60, R60, RZ, P2 ;  /* 0x000000ff3c3c7208 */ /* 0x000fca0001000000 */
[C-C-:B------:R-:W-:Y:S01]  /*3390*/  FFMA.FTZ R43, R2.reuse, R91, -R60.reuse ;  /* 0x0000005b022b7223 */ /* 0x140fe2000001083c */
[----:B------:R-:W-:-:S01]  /*33a0*/  FFMA.FTZ R58, R2, R105, -R60 ;  /* 0x00000069023a7223 */ /* 0x000fc2000001083c */
[C-C-:B--2---:R-:W-:Y:S01]  /*33b0*/  FFMA.FTZ R47, R2.reuse, R95, -R60.reuse ;  /* 0x0000005f022f7223 */ /* 0x144fe2000001083c */
[----:B------:R-:W-:-:S01]  /*33c0*/  FFMA.FTZ R64, R2, R109, -R60 ;  /* 0x0000006d02407223 */ /* 0x000fc2000001083c */
[C-C-:B------:R-:W-:Y:S01]  /*33d0*/  FFMA.FTZ R45, R2.reuse, R103, -R60.reuse ;  /* 0x00000067022d7223 */ /* 0x140fe2000001083c */
[----:B------:R-:W-:-:S01]  /*33e0*/  FFMA.FTZ R62, R2, R113, -R60 ;  /* 0x00000071023e7223 */ /* 0x000fc2000001083c */
[----:B------:R-:W-:Y:S01]  /*33f0*/  MUFU.EX2 R43, R43 ;  /* 0x0000002b002b7308 */ /* 0x000fe20000000800 */
[----:B------:R-:W-:-:S01]  /*3400*/  FFMA.FTZ R59, R2, R107, -R60 ;  /* 0x0000006b023b7223 */ /* 0x000fc2000001083c */
[----:B------:R-:W-:Y:S01]  /*3410*/  SHF.R.U32.HI R95, RZ, 0x1f, R82 ;  /* 0x0000001fff5f7819 */ /* 0x000fe20000011652 */
[----:B------:R-:W-:-:S01]  /*3420*/  FFMA.FTZ R68, R2, R117, -R60 ;  /* 0x0000007502447223 */ /* 0x000fc2000001083c */
[C-C-:B------:R-:W-:Y:S01]  /*3430*/  FFMA.FTZ R53, R2.reuse, R115, -R60.reuse ;  /* 0x0000007302357223 */ /* 0x140fe2000001083c */
[----:B------:R-:W-:-:S01]  /*3440*/  FFMA.FTZ R81, R2, R81, -R60 ;  /* 0x0000005102517223 */ /* 0x000fc2000001083c */
[----:B------:R-:W-:Y:S01]  /*3450*/  LEA.HI.SX32 R95, R82, R95, 0x1a ;  /* 0x0000005f525f7211 */ /* 0x000fe200078fd2ff */
        /* <DEDUP_REMOVED lines=36> */
[----:B------:R-:W-:-:S01]  /*36a0*/  FFMA.FTZ R149, R2, R149, -R60 ;  /* 0x0000009502957223 */ /* 0x000fc2000001083c */
[C-C-:B------:R-:W-:Y:S01]  /*36b0*/  FFMA.FTZ R151, R2.reuse, R151, -R60.reuse ;  /* 0x0000009702977223 */ /* 0x140fe2000001083c */
[----:B------:R-:W-:-:S01]  /*36c0*/  FFMA.FTZ R33, R2, R33, -R60 ;  /* 0x0000002102217223 */ /* 0x000fc2000001083c */
[----:B------:R-:W-:Y:S01]  /*36d0*/  ISETP.GE.AND P2, PT, R84, R7, PT ;  /* 0x000000075400720c */ /* 0x000fe20003f46270 */
[----:B------:R-:W-:-:S01]  /*36e0*/  FADD.FTZ R84, R20, R85 ;  /* 0x0000005514547221 */ /* 0x000fc20000010000 */
[----:B------:R-:W3:Y:S01]  /*36f0*/  MUFU.EX2 R59, R59 ;  /* 0x0000003b003b7308 */ /* 0x000ee20000000800 */
[----:B------:R-:W-:-:S01]  /*3700*/  FFMA.FTZ R37, R2, R37, -R60 ;  /* 0x0000002502257223 */ /* 0x000fc2000001083c */
[----:B------:R-:W-:Y:S01]  /*3710*/  F2FP.SATFINITE.E4M3.F32.PACK_AB_MERGE_C R64, R64, R47, RZ ;  /* 0x0000002f4040723e */ /* 0x000fe200048070ff */
[----:B------:R-:W-:-:S03]  /*3720*/  FADD.FTZ R85, R99, R84 ;  /* 0x0000005463557221 */ /* 0x000fc60000010000 */
[----:B------:R-:W-:Y:S01]  /*3730*/  F2FP.SATFINITE.E4M3.F32.PACK_AB_MERGE_C R152, R58, R43, R64 ;  /* 0x0000002b3a98723e */ /* 0x000fe20004807040 */
[----:B------:R-:W-:-:S01]  /*3740*/  FADD.FTZ R86, R34, R85 ;  /* 0x0000005522567221 */ /* 0x000fc20000010000 */
[----:B------:R-:W4:Y:S01]  /*3750*/  MUFU.EX2 R68, R68 ;  /* 0x0000004400447308 */ /* 0x000f220000000800 */
[----:B------:R-:W-:-:S07]  /*3760*/  IMAD.MOV.U32 R43, RZ, RZ, R55 ;  /* 0x000000ffff2b7224 */ /* 0x000fce00078e0037 */
[----:B------:R-:W5:Y:S08]  /*3770*/  MUFU.EX2 R53, R53 ;  /* 0x0000003500357308 */ /* 0x000f700000000800 */
[----:B------:R1:W-:Y:S08]  /*3780*/  MUFU.EX2 R8, R81 ;  /* 0x0000005100087308 */ /* 0x0003f00000000800 */
[----:B------:R-:W5:Y:S01]  /*3790*/  MUFU.EX2 R66, R66 ;  /* 0x0000004200427308 */ /* 0x000f620000000800 */
[----:B-1----:R-:W-:-:S01]  /*37a0*/  FADD.FTZ R81, R45, R40 ;  /* 0x000000282d517221 */ /* 0x002fc20000010000 */
[----:B------:R-:W-:Y:S01]  /*37b0*/  FFMA.FTZ R40, R2, R141, -R60 ;  /* 0x0000008d02287223 */ /* 0x000fe2000001083c */
[----:B------:R-:W-:-:S02]  /*37c0*/  F2FP.SATFINITE.E4M3.F32.PACK_AB_MERGE_C R141, R30, R11, RZ ;  /* 0x0000000b1e8d723e */ /* 0x000fc400048070ff */
[----:B--2---:R-:W-:Y:S02]  /*37d0*/  FADD.FTZ R82, R62, R81 ;  /* 0x000000513e527221 */ /* 0x004fe40000010000 */
[----:B------:R-:W-:Y:S01]  /*37e0*/  F2FP.SATFINITE.E4M3.F32.PACK_AB_MERGE_C R141, R28, R9, R141 ;  /* 0x000000091c8d723e */ /* 0x000fe2000480708d */
[----:B------:R-:W1:Y:S01]  /*37f0*/  MUFU.EX2 R67, R67 ;  /* 0x0000004300437308 */ /* 0x000e620000000800 */
[----:B---3--:R-:W-:-:S01]  /*3800*/  FADD.FTZ R81, R59, R82 ;  /* 0x000000523b517221 */ /* 0x008fc20000010000 */
[----:B------:R-:W-:Y:S01]  /*3810*/  FFMA.FTZ R82, R2, R65, -R60 ;  /* 0x0000004102527223 */ /* 0x000fe2000001083c */
[C---:B----4-:R-:W-:Y:S02]  /*3820*/  F2FP.SATFINITE.E4M3.F32.PACK_AB_MERGE_C R59, R68.reuse, R59, RZ ;  /* 0x0000003b443b723e */ /* 0x050fe400048070ff */
[----:B------:R-:W-:Y:S01]  /*3830*/  FADD.FTZ R84, R68, R81 ;  /* 0x0000005144547221 */ /* 0x000fe20000010000 */
[----:B------:R-:W-:-:S01]  /*3840*/  FADD.FTZ R81, R111, R86 ;  /* 0x000000566f517221 */ /* 0x000fc20000010000 */
[----:B------:R-:W-:Y:S01]  /*3850*/  F2FP.SATFINITE.E4M3.F32.PACK_AB_MERGE_C R154, R62, R45, R59 ;  /* 0x0000002d3e9a723e */ /* 0x000fe2000480703b */
[----:B------:R-:W2:Y:S01]  /*3860*/  MUFU.EX2 R72, R72 ;  /* 0x0000004800487308 */ /* 0x000ea20000000800 */
[----:B-----5:R-:W-:-:S01]  /*3870*/  FADD.FTZ R65, R53, R84 ;  /* 0x0000005435417221 */ /* 0x020fc20000010000 */
[----:B------:R-:W-:Y:S01]  /*3880*/  FADD.FTZ R86, R38, R81 ;  /* 0x0000005126567221 */ /* 0x000fe20000010000 */
[----:B------:R-:W-:-:S02]  /*3890*/  IMAD.MOV.U32 R45, RZ, RZ, R55 ;  /* 0x000000ffff2d7224 */ /* 0x000fc400078e0037 */
[----:B------:R-:W-:Y:S01]  /*38a0*/  FADD.FTZ R84, R66, R65 ;  /* 0x0000004142547221 */ /* 0x000fe20000010000 */
[----:B------:R-:W-:-:S01]  /*38b0*/  FADD.FTZ R85, R93, R86 ;  /* 0x000000565d557221 */ /* 0x000fc20000010000 */
[----:B------:R-:W-:Y:S01]  /*38c0*/  FFMA.FTZ R65, R2, R25, -R60 ;  /* 0x0000001902417223 */ /* 0x000fe2000001083c */
        /* <DEDUP_REMOVED lines=10> */
[----:B------:R-:W-:-:S03]  /*3970*/  IMAD.MOV.U32 R34, RZ, RZ, R55 ;  /* 0x000000ffff227224 */ /* 0x000fc600078e0037 */
[----:B------:R-:W-:Y:S01]  /*3980*/  F2FP.SATFINITE.E4M3.F32.PACK_AB_MERGE_C R148, R66, R53, R67 ;  /* 0x000000354294723e */ /* 0x000fe20004807043 */
[----:B------:R-:W2:Y:S01]  /*3990*/  MUFU.EX2 R76, R76 ;  /* 0x0000004c004c7308 */ /* 0x000ea20000000800 */
[----:B---3--:R-:W-:-:S01]  /*39a0*/  FADD.FTZ R81, R63, R84 ;  /* 0x000000543f517221 */ /* 0x008fc20000010000 */
[----:B------:R-:W-:-:S06]  /*39b0*/  IMAD.MOV.U32 R53, RZ, RZ, R55 ;  /* 0x000000ffff357224 */ /* 0x000fcc00078e0037 */
[----:B------:R-:W3:Y:S01]  /*39c0*/  MUFU.EX2 R89, R89 ;  /* 0x0000005900597308 */ /* 0x000ee20000000800 */
[----:B-1----:R-:W-:-:S07]  /*39d0*/  FADD.FTZ R81, R70, R81 ;  /* 0x0000005146517221 */ /* 0x002fce0000010000 */
[----:B------:R-:W1:Y:S01]  /*39e0*/  MUFU.EX2 R71, R71 ;  /* 0x0000004700477308 */ /* 0x000e620000000800 */
[----:B--2---:R-:W-:-:S01]  /*39f0*/  FADD.FTZ R84, R76, R81 ;  /* 0x000000514c547221 */ /* 0x004fc20000010000 */
[C---:B------:R-:W-:Y:S01]  /*3a00*/  FADD.FTZ R81, R77.reuse, R86 ;  /* 0x000000564d517221 */ /* 0x040fe20000010000 */
[----:B------:R-:W-:-:S03]  /*3a10*/  F2FP.SATFINITE.E4M3.F32.PACK_AB_MERGE_C R77, R77, R46, RZ ;  /* 0x0000002e4d4d723e */ /* 0x000fc600048070ff */
[----:B------:R-:W-:Y:S01]  /*3a20*/  FADD.FTZ R60, R44, R81 ;  /* 0x000000512c3c7221 */ /* 0x000fe20000010000 */
[----:B------:R-:W-:Y:S01]  /*3a30*/  F2FP.SATFINITE.E4M3.F32.PACK_AB_MERGE_C R101, R101, R42, R77 ;  /* 0x0000002a6565723e */ /* 0x000fe2000480704d */
[----:B------:R-:W2:Y:S01]  /*3a40*/  MUFU.EX2 R74, R74 ;  /* 0x0000004a004a7308 */ /* 0x000ea20000000800 */
[----:B---3--:R-:W-:-:S01]  /*3a50*/  FADD.FTZ R84, R89, R84 ;  /* 0x0000005459547221 */ /* 0x008fc20000010000 */
[----:B------:R-:W-:Y:S01]  /*3a60*/  FADD.FTZ R81, R75, R60 ;  /* 0x0000003c4b517221 */ /* 0x000fe20000010000 */
[----:B------:R-:W-:Y:S01]  /*3a70*/  F2FP.SATFINITE.E4M3.F32.PACK_AB_MERGE_C R76, R89, R76, RZ ;  /* 0x0000004c594c723e */ /* 0x000fe200048070ff */
[----:B------:R-:W-:Y:S02]  /*3a80*/  IMAD.MOV.U32 R42, RZ, RZ, R55 ;  /* 0x000000ffff2a7224 */ /* 0x000fe400078e0037 */
[----:B------:R-:W-:-:S01]  /*3a90*/  FADD.FTZ R38, R48, R81 ;  /* 0x0000005130267221 */ /* 0x000fc20000010000 */
[----:B------:R-:W-:Y:S01]  /*3aa0*/  F2FP.SATFINITE.E4M3.F32.PACK_AB_MERGE_C R150, R70, R63, R76 ;  /* 0x0000003f4696723e */ /* 0x000fe2000480704c */
        /* <DEDUP_REMOVED lines=11> */
[----:B------:R-:W-:Y:S01]  /*3b60*/  FADD.FTZ R46, R24, R51 ;  /* 0x00000033182e7221 */ /* 0x000fe20000010000 */
[----:B------:R-:W-:Y:S01]  /*3b70*/  F2FP.SATFINITE.E4M3.F32.PACK_AB_MERGE_C R78, R91, R78, RZ ;  /* 0x0000004e5b4e723e */ /* 0x000fe200048070ff */
[----:B------:R-:W-:Y:S02]  /*3b80*/  IMAD.MOV.U32 R51, RZ, RZ, R55 ;  /* 0x000000ffff337224 */ /* 0x000fe400078e0037 */
[----:B------:R-:W-:-:S01]  /*3b90*/  FADD.FTZ R46, R87, R46 ;  /* 0x0000002e572e7221 */ /* 0x000fc20000010000 */
[----:B------:R-:W-:Y:S01]  /*3ba0*/  F2FP.SATFINITE.E4M3.F32.PACK_AB_MERGE_C R144, R74, R71, R78 ;  /* 0x000000474a90723e */ /* 0x000fe2000480704e */
[----:B------:R-:W1:Y:S01]  /*3bb0*/  MUFU.EX2 R80, R80 ;  /* 0x0000005000507308 */ /* 0x000e620000000800 */
[----:B--2---:R-:W-:-:S04]  /*3bc0*/  FADD.FTZ R47, R73, R38 ;  /* 0x00000026492f7221 */ /* 0x004fc80000010000 */
[----:B------:R-:W-:-:S03]  /*3bd0*/  FADD.FTZ R38, R8, R47 ;  /* 0x0000002f08267221 */ /* 0x000fc60000010000 */
[----:B------:R-:W2:Y:S01]  /*3be0*/  MUFU.EX2 R4, R4 ;  /* 0x0000000400047308 */ /* 0x000ea20000000800 */
[----:B---3--:R-:W-:-:S07]  /*3bf0*/  FADD.FTZ R49, R41, R38 ;  /* 0x0000002629317221 */ /* 0x008fce0000010000 */
[----:B------:R-:W3:Y:S01]  /*3c00*/  MUFU.EX2 R57, R57 ;  /* 0x0000003900397308 */ /* 0x000ee20000000800 */
[----:B-1----:R-:W-:-:S01]  /*3c10*/  FADD.FTZ R49, R80, R49 ;  /* 0x0000003150317221 */ /* 0x002fc20000010000 */
[----:B------:R-:W-:Y:S01]  /*3c20*/  F2FP.SATFINITE.E4M3.F32.PACK_AB_MERGE_C R38, R80, R41, RZ ;  /* 0x000000295026723e */ /* 0x000fe200048070ff */
[----:B------:R-:W-:-:S01]  /*3c30*/  FADD.FTZ R41, R9, R46 ;  /* 0x0000002e09297221 */ /* 0x000fc20000010000 */
[----:B------:R-:W-:Y:S01]  /*3c40*/  F2FP.SATFINITE.E4M3.F32.PACK_AB_MERGE_C R9, R36, R15, RZ ;  /* 0x0000000f2409723e */ /* 0x000fe200048070ff */
[--C-:B------:R-:W-:Y:S01]  /*3c50*/  IMAD.MOV.U32 R46, RZ, RZ, R55.reuse ;  /* 0x000000ffff2e7224 */ /* 0x100fe200078e0037 */
[----:B------:R-:W-:Y:S01]  /*3c60*/  F2FP.SATFINITE.E4M3.F32.PACK_AB_MERGE_C R146, R8, R73, R38 ;  /* 0x000000490892723e */ /* 0x000fe20004807026 */
[----:B------:R-:W-:Y:S01]  /*3c70*/  IMAD.MOV.U32 R38, RZ, RZ, R55 ;  /* 0x000000ffff267224 */ /* 0x000fe200078e0037 */
[----:B------:R-:W1:Y:S01]  /*3c80*/  MUFU.EX2 R40, R40 ;  /* 0x0000002800287308 */ /* 0x000e620000000800 */
[----:B--2---:R-:W-:-:S01]  /*3c90*/  FADD.FTZ R12, R4, R49 ;  /* 0x00000031040c7221 */ /* 0x004fc20000010000 */
[----:B------:R-:W-:-:S06]  /*3ca0*/  IMAD.MOV.U32 R49, RZ, RZ, R55 ;  /* 0x000000ffff317224 */ /* 0x000fcc00078e0037 */
[----:B------:R-:W2:Y:S01]  /*3cb0*/  MUFU.EX2 R61, R61 ;  /* 0x0000003d003d7308 */ /* 0x000ea20000000800 */
[----:B---3--:R-:W-:-:S07]  /*3cc0*/  FADD.FTZ R39, R57, R12 ;  /* 0x0000000c39277221 */ /* 0x008fce0000010000 */
[----:B------:R3:W4:Y:S01]  /*3cd0*/  MUFU.EX2 R25, R143 ;  /* 0x0000008f00197308 */ /* 0x0007220000000800 */
[----:B-1----:R-:W-:-:S01]  /*3ce0*/  FADD.FTZ R12, R40, R39 ;  /* 0x00000027280c7221 */ /* 0x002fc20000010000 */
[----:B------:R-:W-:-:S06]  /*3cf0*/  IMAD.MOV.U32 R39, RZ, RZ, R55 ;  /* 0x000000ffff277224 */ /* 0x000fcc00078e0037 */
[----:B------:R1:W-:Y:S01]  /*3d00*/  MUFU.EX2 R10, R145 ;  /* 0x00000091000a7308 */ /* 0x0003e20000000800 */
[----:B--2---:R-:W-:-:S01]  /*3d10*/  FADD.FTZ R12, R61, R12 ;  /* 0x0000000c3d0c7221 */ /* 0x004fc20000010000 */
[----:B---3--:R-:W-:Y:S02]  /*3d20*/  F2FP.SATFINITE.E4M3.F32.PACK_AB_MERGE_C R143, R32, R13, R9 ;  /* 0x0000000d208f723e */ /* 0x008fe40004807009 */
[----:B------:R-:W-:Y:S02]  /*3d30*/  F2FP.SATFINITE.E4M3.F32.PACK_AB_MERGE_C R9, R54, R27, RZ ;  /* 0x0000001b3609723e */ /* 0x000fe400048070ff */
[----:B------:R-:W-:Y:S02]  /*3d40*/  F2FP.SATFINITE.E4M3.F32.PACK_AB_MERGE_C R40, R61, R40, RZ ;  /* 0x000000283d28723e */ /* 0x000fe400048070ff */
[----:B------:R-:W-:Y:S01]  /*3d50*/  MUFU.EX2 R82, R82 ;  /* 0x0000005200527308 */ /* 0x000fe20000000800 */
[----:B-1----:R-:W-:Y:S02]  /*3d60*/  F2FP.SATFINITE.E4M3.F32.PACK_AB_MERGE_C R145, R79, R48, RZ ;  /* 0x000000304f91723e */ /* 0x002fe400048070ff */
[----:B------:R-:W-:Y:S01]  /*3d70*/  F2FP.SATFINITE.E4M3.F32.PACK_AB_MERGE_C R48, R87, R24, RZ ;  /* 0x000000185730723e */ /* 0x000fe200048070ff */
[----:B------:R-:W-:-:S01]  /*3d80*/  FADD.FTZ R24, R28, R41 ;  /* 0x000000291c187221 */ /* 0x000fc20000010000 */
[----:B------:R-:W-:Y:S01]  /*3d90*/  F2FP.SATFINITE.E4M3.F32.PACK_AB_MERGE_C R140, R57, R4, R40 ;  /* 0x00000004398c723e */ /* 0x000fe20004807028 */
[----:B------:R-:W-:Y:S01]  /*3da0*/  IMAD.MOV.U32 R40, RZ, RZ, R55 ;  /* 0x000000ffff287224 */ /* 0x000fe200078e0037 */
[----:B------:R-:W-:Y:S01]  /*3db0*/  F2FP.SATFINITE.E4M3.F32.PACK_AB_MERGE_C R145, R75, R44, R145 ;  /* 0x0000002c4b91723e */ /* 0x000fe20004807091 */
[----:B------:R-:W-:-:S01]  /*3dc0*/  FADD.FTZ R41, R11, R24 ;  /* 0x000000180b297221 */ /* 0x000fc20000010000 */
[----:B------:R-:W1:Y:S01]  /*3dd0*/  MUFU.EX2 R69, R69 ;  /* 0x0000004500457308 */ /* 0x000e620000000800 */
[----:B------:R-:W-:-:S02]  /*3de0*/  IMAD.MOV.U32 R44, RZ, RZ, R55 ;  /* 0x000000ffff2c7224 */ /* 0x000fc400078e0037 */
[----:B------:R-:W-:Y:S01]  /*3df0*/  FADD.FTZ R30, R30, R41 ;  /* 0x000000291e1e7221 */ /* 0x000fe20000010000 */
[--C-:B------:R-:W-:Y:S02]  /*3e00*/  IMAD.MOV.U32 R41, RZ, RZ, R55.reuse ;  /* 0x000000ffff297224 */ /* 0x100fe400078e0037 */
[----:B------:R-:W-:Y:S02]  /*3e10*/  IMAD.MOV.U32 R28, RZ, RZ, R55 ;  /* 0x000000ffff1c7224 */ /* 0x000fe400078e0037 */
[----:B------:R-:W-:-:S01]  /*3e20*/  FADD.FTZ R11, R13, R30 ;  /* 0x0000001e0d0b7221 */ /* 0x000fc20000010000 */
[----:B------:R2:W-:Y:S01]  /*3e30*/  MUFU.EX2 R14, R147 ;  /* 0x00000093000e7308 */ /* 0x0005e20000000800 */
[----:B------:R-:W-:Y:S02]  /*3e40*/  IMAD.MOV.U32 R30, RZ, RZ, R55 ;  /* 0x000000ffff1e7224 */ /* 0x000fe400078e0037 */
[----:B------:R-:W-:Y:S01]  /*3e50*/  FADD.FTZ R24, R32, R11 ;  /* 0x0000000b20187221 */ /* 0x000fe20000010000 */
[----:B------:R-:W-:-:S03]  /*3e60*/  IMAD.MOV.U32 R32, RZ, RZ, R55 ;  /* 0x000000ffff207224 */ /* 0x000fc600078e0037 */
[----:B------:R-:W-:Y:S01]  /*3e70*/  FADD.FTZ R15, R15, R24 ;  /* 0x000000180f0f7221 */ /* 0x000fe20000010000 */
[----:B------:R-:W3:Y:S01]  /*3e80*/  MUFU.EX2 R20, R83 ;  /* 0x0000005300147308 */ /* 0x000ee20000000800 */
[----:B--2---:R-:W-:Y:S01]  /*3e90*/  F2FP.SATFINITE.E4M3.F32.PACK_AB_MERGE_C R147, R50, R5, R48 ;  /* 0x000000053293723e */ /* 0x004fe20004807030 */
[----:B----4-:R-:W-:Y:S01]  /*3ea0*/  FADD.FTZ R5, R25, R12 ;  /* 0x0000000c19057221 */ /* 0x010fe20000010000 */
[----:B------:R-:W-:-:S01]  /*3eb0*/  FADD.FTZ R36, R36, R15 ;  /* 0x0000000f24247221 */ /* 0x000fc20000010000 */
[----:B-1----:R-:W-:Y:S01]  /*3ec0*/  F2FP.SATFINITE.E4M3.F32.PACK_AB_MERGE_C R11, R69, R10, RZ ;  /* 0x0000000a450b723e */ /* 0x002fe200048070ff */
[----:B------:R-:W-:Y:S02]  /*3ed0*/  IMAD.MOV.U32 R50, RZ, RZ, R55 ;  /* 0x000000ffff327224 */ /* 0x000fe400078e0037 */
[C---:B------:R-:W-:Y:S01]  /*3ee0*/  FADD.FTZ R5, R82.reuse, R5 ;  /* 0x0000000552057221 */ /* 0x040fe20000010000 */
[----:B------:R-:W-:Y:S01]  /*3ef0*/  IMAD.MOV.U32 R48, RZ, RZ, R55 ;  /* 0x000000ffff307224 */ /* 0x000fe200078e0037 */
[----:B------:R-:W1:Y:S01]  /*3f00*/  MUFU.EX2 R52, R52 ;  /* 0x0000003400347308 */ /* 0x000e620000000800 */
[----:B------:R-:W-:Y:S01]  /*3f10*/  F2FP.SATFINITE.E4M3.F32.PACK_AB_MERGE_C R142, R82, R25, R11 ;  /* 0x00000019528e723e */ /* 0x000fe2000480700b */
[----:B------:R-:W-:Y:S01]  /*3f20*/  FADD.FTZ R24, R10, R5 ;  /* 0x000000050a187221 */ /* 0x000fe20000010000 */
[----:B------:R-:W-:-:S01]  /*3f30*/  FADD.FTZ R5, R21, R36 ;  /* 0x0000002415057221 */ /* 0x000fc20000010000 */
[----:B------:R-:W-:-:S02]  /*3f40*/  IMAD.MOV.U32 R36, RZ, RZ, R55 ;  /* 0x000000ffff247224 */ /* 0x000fc400078e0037 */
[----:B------:R-:W-:-:S01]  /*3f50*/  FADD.FTZ R69, R69, R24 ;  /* 0x0000001845457221 */ /* 0x000fc20000010000 */
[----:B------:R-:W-:Y:S01]  /*3f60*/  IMAD.MOV.U32 R25, RZ, RZ, R55 ;  /* 0x000000ffff197224 */ /* 0x000fe200078e0037 */
[----:B------:R-:W2:Y:S02]  /*3f70*/  MUFU.EX2 R47, R65 ;  /* 0x00000041002f7308 */ /* 0x000ea40000000800 */
[----:B---3--:R-:W-:-:S06]  /*3f80*/  FADD.FTZ R10, R20, R69 ;  /* 0x00000045140a7221 */ /* 0x008fcc0000010000 */
[----:B------:R-:W3:Y:S01]  /*3f90*/  MUFU.EX2 R29, R29 ;  /* 0x0000001d001d7308 */ /* 0x000ee20000000800 */
[C---:B-1----:R-:W-:Y:S01]  /*3fa0*/  F2FP.SATFINITE.E4M3.F32.PACK_AB_MERGE_C R137, R52.reuse, R21, R9 ;  /* 0x000000153489723e */ /* 0x042fe20004807009 */
[----:B------:R-:W-:-:S04]  /*3fb0*/  FADD.FTZ R52, R52, R5 ;  /* 0x0000000534347221 */ /* 0x000fc80000010000 */
[----:B------:R-:W-:Y:S01]  /*3fc0*/  FADD.FTZ R27, R27, R52 ;  /* 0x000000341b1b7221 */ /* 0x000fe20000010000 */
[----:B------:R-:W-:Y:S01]  /*3fd0*/  IMAD.MOV.U32 R52, RZ, RZ, R55 ;  /* 0x000000ffff347224 */ /* 0x000fe200078e0037 */
[----:B------:R-:W-:Y:S01]  /*3fe0*/  MUFU.EX2 R35, R35 ;  /* 0x0000002300237308 */ /* 0x000fe20000000800 */
[----:B--2---:R-:W-:-:S01]  /*3ff0*/  FADD.FTZ R5, R47, R10 ;  /* 0x0000000a2f057221 */ /* 0x004fc20000010000 */
[----:B------:R-:W-:Y:S01]  /*4000*/  FADD.FTZ R54, R54, R27 ;  /* 0x0000001b36367221 */ /* 0x000fe20000010000 */
[----:B------:R-:W-:Y:S02]  /*4010*/  IMAD.MOV.U32 R27, RZ, RZ, R55 ;  /* 0x000000ffff1b7224 */ /* 0x000fe400078e0037 */
[----:B------:R-:W-:-:S03]  /*4020*/  FADD.FTZ R24, R14, R5 ;  /* 0x000000050e187221 */ /* 0x000fc60000010000 */
[----:B------:R-:W1:Y:S01]  /*4030*/  MUFU.EX2 R26, R26 ;  /* 0x0000001a001a7308 */ /* 0x000e620000000800 */
[----:B---3--:R-:W-:-:S01]  /*4040*/  FADD.FTZ R24, R29, R24 ;  /* 0x000000181d187221 */ /* 0x008fc20000010000 */
[----:B------:R-:W-:Y:S01]  /*4050*/  F2FP.SATFINITE.E4M3.F32.PACK_AB_MERGE_C R14, R29, R14, RZ ;  /* 0x0000000e1d0e723e */ /* 0x000fe200048070ff */
[----:B------:R-:W-:-:S03]  /*4060*/  IMAD.MOV.U32 R29, RZ, RZ, R55 ;  /* 0x000000ffff1d7224 */ /* 0x000fc600078e0037 */
[----:B------:R-:W-:Y:S01]  /*4070*/  F2FP.SATFINITE.E4M3.F32.PACK_AB_MERGE_C R136, R47, R20, R14 ;  /* 0x000000142f88723e */ /* 0x000fe2000480700e */
[----:B------:R-:W-:Y:S01]  /*4080*/  IMAD.MOV.U32 R47, RZ, RZ, R55 ;  /* 0x000000ffff2f7224 */ /* 0x000fe200078e0037 */
[----:B------:R-:W2:Y:S08]  /*4090*/  MUFU.EX2 R31, R31 ;  /* 0x0000001f001f7308 */ /* 0x000eb00000000800 */
[----:B------:R-:W3:Y:S01]  /*40a0*/  MUFU.EX2 R149, R149 ;  /* 0x0000009500957308 */ /* 0x000ee20000000800 */
[----:B-1----:R-:W-:-:S07]  /*40b0*/  F2FP.SATFINITE.E4M3.F32.PACK_AB_MERGE_C R8, R26, R35, RZ ;  /* 0x000000231a08723e */ /* 0x002fce00048070ff */
[----:B------:R1:W4:Y:S01]  /*40c0*/  MUFU.EX2 R12, R151 ;  /* 0x00000097000c7308 */ /* 0x0003220000000800 */
[----:B--2---:R-:W-:-:S01]  /*40d0*/  FADD.FTZ R9, R31, R54 ;  /* 0x000000361f097221 */ /* 0x004fc20000010000 */
[C---:B------:R-:W-:Y:S01]  /*40e0*/  F2FP.SATFINITE.E4M3.F32.PACK_AB_MERGE_C R139, R56.reuse, R31, R8 ;  /* 0x0000001f388b723e */ /* 0x040fe20004807008 */
[----:B------:R-:W-:Y:S02]  /*40f0*/  IMAD.MOV.U32 R54, RZ, RZ, R55 ;  /* 0x000000ffff367224 */ /* 0x000fe400078e0037 */
[----:B------:R-:W-:Y:S01]  /*4100*/  FADD.FTZ R56, R56, R9 ;  /* 0x0000000938387221 */ /* 0x000fe20000010000 */
[----:B------:R-:W-:Y:S02]  /*4110*/  IMAD.MOV.U32 R31, RZ, RZ, R55 ;  /* 0x000000ffff1f7224 */ /* 0x000fe400078e0037 */
[----:B------:R-:W2:Y:S01]  /*4120*/  MUFU.EX2 R33, R33 ;  /* 0x0000002100217308 */ /* 0x000ea20000000800 */
[----:B---3--:R-:W-:-:S01]  /*4130*/  FADD.FTZ R5, R149, R24 ;  /* 0x0000001895057221 */ /* 0x008fc20000010000 */
[----:B------:R-:W-:Y:S01]  /*4140*/  FADD.FTZ R35, R35, R56 ;  /* 0x0000003823237221 */ /* 0x000fe20000010000 */
[----:B------:R-:W-:-:S02]  /*4150*/  IMAD.MOV.U32 R24, RZ, RZ, R55 ;  /* 0x000000ffff187224 */ /* 0x000fc400078e0037 */
[----:B-1----:R-:W-:-:S03]  /*4160*/  IMAD.MOV.U32 R151, RZ, RZ, R101 ;  /* 0x000000ffff977224 */ /* 0x002fc600078e0065 */
[----:B------:R1:W3:Y:S01]  /*4170*/  MUFU.EX2 R10, R37 ;  /* 0x00000025000a7308 */ /* 0x0002e20000000800 */
[----:B----4-:R-:W-:-:S04]  /*4180*/  FADD.FTZ R4, R12, R5 ;  /* 0x000000050c047221 */ /* 0x010fc80000010000 */
[----:B--2---:R-:W-:Y:S01]  /*4190*/  FADD.FTZ R5, R33, R4 ;  /* 0x0000000421057221 */ /* 0x004fe20000010000 */
[----:B------:R-:W-:-:S01]  /*41a0*/  FADD.FTZ R4, R26, R35 ;  /* 0x000000231a047221 */ /* 0x000fc20000010000 */
[--C-:B-1----:R-:W-:Y:S02]  /*41b0*/  IMAD.MOV.U32 R37, RZ, RZ, R55.reuse ;  /* 0x000000ffff257224 */ /* 0x102fe400078e0037 */
[--C-:B------:R-:W-:Y:S02]  /*41c0*/  IMAD.MOV.U32 R35, RZ, RZ, R55.reuse ;  /* 0x000000ffff237224 */ /* 0x100fe400078e0037 */
[----:B------:R-:W-:Y:S01]  /*41d0*/  IMAD.MOV.U32 R26, RZ, RZ, R55 ;  /* 0x000000ffff1a7224 */ /* 0x000fe200078e0037 */
[C---:B---3--:R-:W-:Y:S01]  /*41e0*/  F2FP.SATFINITE.E4M3.F32.PACK_AB_MERGE_C R8, R10.reuse, R33, RZ ;  /* 0x000000210a08723e */ /* 0x048fe200048070ff */
[----:B------:R-:W-:Y:S01]  /*41f0*/  FADD.FTZ R5, R10, R5 ;  /* 0x000000050a057221 */ /* 0x000fe20000010000 */
[----:B------:R-:W-:Y:S02]  /*4200*/  IMAD.MOV.U32 R33, RZ, RZ, R55 ;  /* 0x000000ffff217224 */ /* 0x000fe400078e0037 */
        /* <DEDUP_REMOVED lines=26> */
.L_x_11694:
[----:B------:R-:W-:-:S04]  /*43b0*/  UISETP.NE.AND UP0, UPT, UR4, 0x1, UPT ;  /* 0x000000010400788c */ /* 0x000fc8000bf05270 */
[----:B------:R-:W-:-:S06]  /*43c0*/  USEL UR7, URZ, 0x1, UP0 ;  /* 0x000000013f077887 */ /* 0x000fcc0008000000 */
[----:B------:R-:W-:Y:S01]  /*43d0*/  LOP3.LUT R16, R10, UR7, RZ, 0x3c, !PT ;  /* 0x000000070a107c12 */ /* 0x000fe2000f8e3cff */
[----:B------:R-:W-:Y:S06]  /*43e0*/  @!P1 BRA `(.L_x_11685) ;  /* 0x0000000000049947 */ /* 0x000fec0003800000 */
[----:B------:R-:W-:Y:S01]  /*43f0*/  BPT.TRAP 0x1 ;  /* 0x000000040000795c */ /* 0x000fe20000300000 */
.L_x_11685:
        /* <DEDUP_REMOVED lines=8> */
.L_x_11686:
[----:B--2---:R-:W-:Y:S05]  /*4480*/  @P2 BRA `(.L_x_11687) ;  /* 0x0000000000082947 */ /* 0x004fea0003800000 */
[----:B------:R-:W2:Y:S02]  /*4490*/  SYNCS.PHASECHK.TRANS64.TRYWAIT P2, [UR7+0x13230], R0 ;  /* 0x01323000ff0075a7 */ /* 0x000ea40008040147 */
[----:B--2---:R-:W-:Y:S05]  /*44a0*/  @!P2 BRA `(.L_x_11688) ;  /* 0x000000940070a947 */ /* 0x004fea0003800000 */
.L_x_11687:
        /* <DEDUP_REMOVED lines=64> */
.L_x_11689:
[----:B------:R-:W-:Y:S01]  /*48b0*/  ULEA UR11, UR4, UR40, 0x3 ;  /* 0x00000028040b7291 */ /* 0x000fe2000f8e183f */
[----:B-12---:R-:W-:-:S08]  /*48c0*/  SHF.L.U32 R0, R10, 0x1f, RZ ;  /* 0x0000001f0a007819 */ /* 0x006fd000000006ff */
[----:B------:R1:W2:Y:S01]  /*48d0*/  SYNCS.PHASECHK.TRANS64.TRYWAIT P2, [UR11+0x13250], R0 ;  /* 0x01325000ff0075a7 */ /* 0x0002a2000804014b */
[----:B------:R-:W-:Y:S05]  /*48e0*/  @!P1 BRA `(.L_x_11690) ;  /* 0x0000000000049947 */ /* 0x000fea0003800000 */
[----:B------:R-:W-:Y:S01]  /*48f0*/  BPT.TRAP 0x1 ;  /* 0x000000040000795c */ /* 0x000fe20000300000 */
.L_x_11690:
[----:B--2---:R-:W-:Y:S05]  /*4900*/  @P2 BRA `(.L_x_11691) ;  /* 0x0000000000082947 */ /* 0x004fea0003800000 */
[----:B------:R-:W2:Y:S02]  /*4910*/  SYNCS.PHASECHK.TRANS64.TRYWAIT P2, [UR11+0x13250], R0 ;  /* 0x01325000ff0075a7 */ /* 0x000ea4000804014b */
[----:B--2---:R-:W-:Y:S05]  /*4920*/  @!P2 BRA `(.L_x_11692) ;  /* 0x000000900068a947 */ /* 0x004fea0003800000 */
.L_x_11691:
        /* <DEDUP_REMOVED lines=8> */
[----:B------:R-:W-:-:S04]  /*49b0*/  ULOP3.LUT UR10, UR10, 0x10000, URZ, 0xfc, !UPT ;  /* 0x000100000a0a7892 */ /* 0x000fc8000f8efc3f */
[----:B------:R-:W-:-:S04]  /*49c0*/  UIMAD UR4, UR4, 0x280, UR10 ;  /* 0x00000280040478a4 */ /* 0x000fc8000f8e020a */
[----:B------:R-:W-:-:S03]  /*49d0*/  UIADD3 UR10, UR4, 0x80, URZ ;  /* 0x00000080040a7890 */ /* 0x000fc6000fffe03f */
[----:B------:R-:W-:Y:S02]  /*49e0*/  UMOV UR14, UR4 ;  /* 0x00000004000e7c82 */ /* 0x000fe40008000000 */
[----:B------:R-:W-:Y:S01]  /*49f0*/  QGMMA.64x64x32.F32.E4M3.E4M3 R24, R152, gdesc[UR12], R24, gsb0 ;  /* 0x00e0000c98187df3 */ /* 0x000fe20008000818 */
[----:B------:R-:W-:Y:S01]  /*4a00*/  UMOV UR15, 0xc0000010 ;  /* 0xc0000010000f7882 */ /* 0x000fe20000000000 */
[----:B------:R-:W-:Y:S01]  /*4a10*/  UMOV UR14, UR10 ;  /* 0x0000000a000e7c82 */ /* 0x000fe20008000000 */
[----:B------:R-:W-:Y:S01]  /*4a20*/  UIADD3 UR10, UR4, 0x100, URZ ;  /* 0x00000100040a7890 */ /* 0x000fe2000fffe03f */
[----:B------:R-:W-:Y:S02]  /*4a30*/  WARPGROUP.DEPBAR.LE gsb0, 0x0 ;  /* 0x00008000000079c5 */ /* 0x000fe40000010000 */
[----:B------:R-:W-:-:S06]  /*4a40*/  WARPGROUP.ARRIVE ;  /* 0x00000000000079c5 */ /* 0x000fcc0000000000 */
[----:B------:R-:W-:Y:S01]  /*4a50*/  QGMMA.64x64x32.F32.E4M3.E4M3 R24, R148, gdesc[UR12], R24, gsb0 ;  /* 0x00e0000c94187df3 */ /* 0x000fe20008000818 */
[----:B------:R-:W-:Y:S01]  /*4a60*/  UMOV UR14, UR10 ;  /* 0x0000000a000e7c82 */ /* 0x000fe20008000000 */
[----:B------:R-:W-:Y:S01]  /*4a70*/  UIMAD UR10, UR26, -0xa0, UR42 ;  /* 0xffffff601a0a78a4 */ /* 0x000fe2000f8e022a */
[----:B------:R-:W-:-:S03]  /*4a80*/  UMOV UR15, 0xc0000010 ;  /* 0xc0000010000f7882 */ /* 0x000fc60000000000 */
[----:B------:R-:W-:Y:S01]  /*4a90*/  UIADD3 UR10, UR10, 0x1, URZ ;  /* 0x000000010a0a7890 */ /* 0x000fe2000fffe03f */
[----:B------:R-:W-:Y:S02]  /*4aa0*/  WARPGROUP.DEPBAR.LE gsb0, 0x0 ;  /* 0x00008000000079c5 */ /* 0x000fe40000010000 */
[----:B------:R-:W-:-:S06]  /*4ab0*/  WARPGROUP.ARRIVE ;  /* 0x00000000000079c5 */ /* 0x000fcc0000000000 */
[----:B------:R-:W-:Y:S01]  /*4ac0*/  QGMMA.64x64x32.F32.E4M3.E4M3 R24, R144, gdesc[UR12], R24, gsb0 ;  /* 0x00e0000c90187df3 */ /* 0x000fe20008000818 */
[----:B------:R-:W-:Y:S01]  /*4ad0*/  USEL UR14, UR5, 0x1, UP0 ;  /* 0x00000001050e7887 */ /* 0x000fe20008000000 */
[----:B------:R-:W-:-:S03]  /*4ae0*/  UMOV UR15, 0xc0000010 ;  /* 0xc0000010000f7882 */ /* 0x000fc60000000000 */
[----:B------:R-:W-:-:S06]  /*4af0*/  UIMAD UR10, UR14, UR6, UR10 ;  /* 0x000000060e0a72a4 */ /* 0x000fcc000f8e020a */
[----:B--2---:R-:W-:Y:S01]  /*4b00*/  IADD3 R3, -R3, UR10, RZ ;  /* 0x0000000a03037c10 */ /* 0x004fe2000fffe1ff */
[----:B------:R-:W-:Y:S02]  /*4b10*/  UIADD3 UR10, UR4, 0x180, URZ ;  /* 0x00000180040a7890 */ /* 0x000fe4000fffe03f */
[----:B------:R-:W-:Y:S02]  /*4b20*/  UIADD3 UR4, UR4, 0x200, URZ ;  /* 0x0000020004047890 */ /* 0x000fe4000fffe03f */
[----:B-1----:R-:W-:-:S03]  /*4b30*/  IMAD R0, R18, -0x2, R3 ;  /* 0xfffffffe12007824 */ /* 0x002fc600078e0203 */
[----:B------:R-:W-:Y:S01]  /*4b40*/  UMOV UR14, UR10 ;  /* 0x0000000a000e7c82 */ /* 0x000fe20008000000 */
        /* <DEDUP_REMOVED lines=28> */
[----:B------:R-:W-:Y:S02]  /*4d10*/  WARPGROUP.DEPBAR.LE gsb0, 0x0 ;  /* 0x00008000000079c5 */ /* 0x000fe40000010000 */
[----:B------:R-:W-:Y:S01]  /*4d20*/  ISETP.GT.AND P2, PT, R0, 0x28, PT ;  /* 0x000000280000780c */ /* 0x000fe20003f44270 */
[----:B------:R-:W-:Y:S01]  /*4d30*/  WARPGROUP.ARRIVE ;  /* 0x00000000000079c5 */ /* 0x000fe20000000000 */
[----:B------:R-:W-:Y:S02]  /*4d40*/  FSEL R105, R105, -INF , P3 ;  /* 0xff80000069697808 */ /* 0x000fe40001800000 */
[----:B------:R-:W-:-:S02]  /*4d50*/  FMNMX.FTZ R10, R21, R10, !PT ;  /* 0x0000000a150a7209 */ /* 0x000fc40007810000 */
[----:B------:R-:W-:Y:S01]  /*4d60*/  ISETP.GT.AND P3, PT, R0, 0x29, PT ;  /* 0x000000290000780c */ /* 0x000fe20003f64270 */
[----:B------:R-:W-:Y:S01]  /*4d70*/  QGMMA.64x64x32.F32.E4M3.E4M3 R24, R140, gdesc[UR12], R24, gsb0 ;  /* 0x00e0000c8c187df3 */ /* 0x000fe20008000818 */
[----:B------:R-:W-:Y:S01]  /*4d80*/  FSEL R145, R108, -INF , P2 ;  /* 0xff8000006c917808 */ /* 0x000fe20001000000 */
[----:B------:R-:W-:Y:S01]  /*4d90*/  UMOV UR14, UR4 ;  /* 0x00000004000e7c82 */ /* 0x000fe20008000000 */
        /* <DEDUP_REMOVED lines=38> */
[----:B------:R-:W-:Y:S01]  /*5000*/  ISETP.GT.AND P2, PT, R0, 0x60, PT ;  /* 0x000000600000780c */ /* 0x000fe20003f44270 */
[----:B------:R-:W-:Y:S02]  /*5010*/  WARPGROUP.DEPBAR.LE gsb0, 0x0 ;  /* 0x00008000000079c5 */ /* 0x000fe40000010000 */
[----:B------:R-:W-:Y:S01]  /*5020*/  FSEL R101, R101, -INF , P3 ;  /* 0xff80000065657808 */ /* 0x000fe20001800000 */
[----:B------:R-:W-:Y:S01]  /*5030*/  WARPGROUP.ARRIVE ;  /* 0x00000000000079c5 */ /* 0x000fe20000000000 */
[----:B------:R-:W-:-:S02]  /*5040*/  FMNMX.FTZ R10, R100, R3, !PT ;  /* 0x00000003640a7209 */ /* 0x000fc40007810000 */
[----:B------:R-:W-:Y:S02]  /*5050*/  ISETP.GT.AND P3, PT, R0, 0x61, PT ;  /* 0x000000610000780c */ /* 0x000fe40003f64270 */
[----:B------:R-:W-:Y:S01]  /*5060*/  FSEL R72, R72, -INF , P2 ;  /* 0xff80000048487808 */ /* 0x000fe20001000000 */
[----:B------:R-:W-:Y:S01]  /*5070*/  QGMMA.64x64x32.F32.E4M3.E4M3 R24, R136, gdesc[UR12], R24, gsb0 ;  /* 0x00e0000c88187df3 */ /* 0x000fe20008000818 */
        /* <DEDUP_REMOVED lines=59> */
[----:B-1----:R-:W-:-:S05]  /*5430*/  FMNMX.FTZ R14, R12, R3, !PT ;  /* 0x000000030c0e7209 */ /* 0x002fca0007810000 */
[----:B------:R-:W1:Y:S02]  /*5440*/  SHFL.BFLY PT, R3, R14, 0x1, 0x1f ;  /* 0x0c201f000e037f89 */ /* 0x000e6400000e0000 */
[----:B-1----:R-:W-:-:S04]  /*5450*/  FMNMX.FTZ R3, R14, R3, !PT ;  /* 0x000000030e037209 */ /* 0x002fc80007810000 */
[----:B------:R-:W-:Y:S01]  /*5460*/  FSETP.NEU.FTZ.AND P2, PT, R3, -INF , PT ;  /* 0xff8000000300780b */ /* 0x000fe20003f5d000 */
[----:B------:R-:W-:-:S05]  /*5470*/  FFMA.FTZ R10, R2, R3, -8 ;  /* 0xc1000000020a7423 */ /* 0x000fca0000010003 */
[----:B------:R-:W-:-:S05]  /*5480*/  FSEL R10, R10, RZ, P2 ;  /* 0x000000ff0a0a7208 */ /* 0x000fca0001000000 */
[--C-:B------:R-:W-:Y:S01]  /*5490*/  FFMA.FTZ R14, R2, R125, -R10.reuse ;  /* 0x0000007d020e7223 */ /* 0x100fe2000001080a */
[----:B------:R-:W-:Y:S01]  /*54a0*/  FSEL R125, R122, -INF , P3 ;  /* 0xff8000007a7d7808 */ /* 0x000fe20001800000 */
[--C-:B------:R-:W-:Y:S01]  /*54b0*/  FFMA.FTZ R20, R2, R129, -R10.reuse ;  /* 0x0000008102147223 */ /* 0x100fe2000001080a */
[----:B------:R-:W-:Y:S01]  /*54c0*/  ISETP.GT.AND P3, PT, R0, 0x8, PT ;  /* 0x000000080000780c */ /* 0x000fe20003f64270 */
[C-C-:B------:R-:W-:Y:S01]  /*54d0*/  FFMA.FTZ R88, R2.reuse, R133, -R10.reuse ;  /* 0x0000008502587223 */ /* 0x140fe2000001080a */
[----:B------:R-:W-:Y:S01]  /*54e0*/  FMNMX.FTZ R92, R125, R8, !PT ;  /* 0x000000087d5c7209 */ /* 0x000fe20007810000 */
[--C-:B------:R-:W-:Y:S01]  /*54f0*/  FFMA.FTZ R108, R2, R105, -R10.reuse ;  /* 0x00000069026c7223 */ /* 0x100fe2000001080a */
[----:B------:R-:W-:Y:S01]  /*5500*/  FSEL R129, R126, -INF , P3 ;  /* 0xff8000007e817808 */ /* 0x000fe20001800000 */
[C-C-:B------:R-:W-:Y:S01]  /*5510*/  FFMA.FTZ R145, R2.reuse, R145, -R10.reuse ;  /* 0x0000009102917223 */ /* 0x140fe2000001080a */
[----:B------:R-:W-:Y:S01]  /*5520*/  FMNMX.FTZ R92, R123, R92, !PT ;  /* 0x0000005c7b5c7209 */ /* 0x000fe20007810000 */
        /* <DEDUP_REMOVED lines=10> */
[----:B------:R1:W-:Y:S01]  /*55d0*/  MUFU.EX2 R92, R108 ;  /* 0x0000006c005c7308 */ /* 0x0003e20000000800 */
        /* <DEDUP_REMOVED lines=9> */
[--C-:B-1----:R-:W-:Y:S01]  /*5670*/  FFMA.FTZ R108, R2, R109, -R10.reuse ;  /* 0x0000006d026c7223 */ /* 0x102fe2000001080a */
[----:B------:R-:W-:Y:S01]  /*5680*/  FSEL R141, R106, -INF , P3 ;  /* 0xff8000006a8d7808 */ /* 0x000fe20001800000 */
[C-C-:B------:R-:W-:Y:S01]  /*5690*/  FFMA.FTZ R113, R2.reuse, R113, -R10.reuse ;  /* 0x0000007102717223 */ /* 0x140fe2000001080a */
[----:B------:R-:W-:Y:S01]  /*56a0*/  FMNMX.FTZ R104, R135, R104, !PT ;  /* 0x0000006887687209 */ /* 0x000fe20007810000 */
[--C-:B------:R-:W-:Y:S01]  /*56b0*/  FFMA.FTZ R89, R2, R89, -R10.reuse ;  /* 0x0000005902597223 */ /* 0x100fe2000001080a */
[----:B------:R-:W-:Y:S01]  /*56c0*/  ISETP.GT.AND P3, PT, R0, 0x28, PT ;  /* 0x000000280000780c */ /* 0x000fe20003f64270 */
[C-C-:B------:R-:W-:Y:S01]  /*56d0*/  FFMA.FTZ R97, R2.reuse, R97, -R10.reuse ;  /* 0x0000006102617223 */ /* 0x140fe2000001080a */
[----:B------:R-:W-:Y:S01]  /*56e0*/  FSEL R109, R107, -INF , P4 ;  /* 0xff8000006b6d7808 */ /* 0x000fe20002000000 */
        /* <DEDUP_REMOVED lines=16> */
[--C-:B------:R-:W-:Y:S01]  /*57f0*/  FFMA.FTZ R60, R2, R60, -R10.reuse ;  /* 0x0000003c023c7223 */ /* 0x100fe2000001080a */
[----:B--2---:R-:W-:Y:S01]  /*5800*/  FSEL R145, R114, -INF , P3 ;  /* 0xff80000072917808 */ /* 0x004fe20001800000 */
        /* <DEDUP_REMOVED lines=11> */
[----:B-1----:R-:W-:-:S02]  /*58c0*/  FSEL R147, R118, -INF , P3 ;  /* 0xff80000076937808 */ /* 0x002fc40001800000 */
[----:B------:R-:W-:Y:S02]  /*58d0*/  FMNMX.FTZ R108, R115, R106, !PT ;  /* 0x0000006a736c7209 */ /* 0x000fe40007810000 */
[----:B------:R-:W-:Y:S02]  /*58e0*/  FSEL R119, R119, -INF , P4 ;  /* 0xff80000077777808 */ /* 0x000fe40002000000 */
[C---:B------:R-:W-:Y:S01]  /*58f0*/  ISETP.GT.AND P3, PT, R0.reuse, 0x40, PT ;  /* 0x000000400000780c */ /* 0x040fe20003f64270 */
[----:B------:R1:W-:Y:S01]  /*5900*/  MUFU.EX2 R106, R110 ;  /* 0x0000006e006a7308 */ /* 0x0003e20000000800 */
[----:B------:R-:W-:Y:S02]  /*5910*/  FMNMX.FTZ R108, R147, R108, !PT ;  /* 0x0000006c936c7209 */ /* 0x000fe40007810000 */
[----:B------:R-:W-:Y:S02]  /*5920*/  ISETP.GT.AND P4, PT, R0, 0x41, PT ;  /* 0x000000410000780c */ /* 0x000fe40003f84270 */
[----:B------:R-:W-:Y:S01]  /*5930*/  FSEL R149, R90, -INF , P3 ;  /* 0xff8000005a957808 */ /* 0x000fe20001800000 */
[--C-:B------:R-:W-:Y:S01]  /*5940*/  FFMA.FTZ R90, R2, R151, -R10.reuse ;  /* 0x00000097025a7223 */ /* 0x100fe2000001080a */
[----:B------:R-:W-:Y:S01]  /*5950*/  FMNMX.FTZ R108, R119, R108, !PT ;  /* 0x0000006c776c7209 */ /* 0x000fe20007810000 */
[----:B------:R-:W-:Y:S01]  /*5960*/  MUFU.EX2 R121, R121 ;  /* 0x0000007900797308 */ /* 0x000fe20000000800 */
[----:B------:R-:W-:Y:S01]  /*5970*/  ISETP.GT.AND P3, PT, R0, 0x48, PT ;  /* 0x000000480000780c */ /* 0x000fe20003f64270 */
[----:B-1----:R-:W-:Y:S01]  /*5980*/  FFMA.FTZ R110, R2, R93, -R10 ;  /* 0x0000005d026e7223 */ /* 0x002fe2000001080a */
[----:B------:R-:W-:-:S02]  /*5990*/  FSEL R117, R91, -INF , P4 ;  /* 0xff8000005b757808 */ /* 0x000fc40002000000 */
[----:B------:R-:W-:Y:S02]  /*59a0*/  FMNMX.FTZ R108, R149, R108, !PT ;  /* 0x0000006c956c7209 */ /* 0x000fe40007810000 */
        /* <DEDUP_REMOVED lines=9> */
[----:B------:R-:W-:Y:S01]  /*5a40*/  FSEL R151, R98, -INF , P3 ;  /* 0xff80000062977808 */ /* 0x000fe20001800000 */
[----:B------:R-:W-:Y:S01]  /*5a50*/  FFMA.FTZ R98, R2, R153, -R10 ;  /* 0x0000009902627223 */ /* 0x000fe2000001080a */
        /* <DEDUP_REMOVED lines=29> */
[----:B-1----:R-:W-:Y:S01]  /*5c30*/  FFMA.FTZ R110, R2, R72, -R10 ;  /* 0x00000048026e7223 */ /* 0x002fe2000001080a */
[----:B------:R-:W-:-:S02]  /*5c40*/  ISETP.GT.AND P4, PT, R0, 0x71, PT ;  /* 0x000000710000780c */ /* 0x000fc40003f84270 */
[----:B------:R-:W-:Y:S01]  /*5c50*/  FSEL R155, R82, -INF , P3 ;  /* 0xff800000529b7808 */ /* 0x000fe20001800000 */
[----:B------:R-:W-:-:S01]  /*5c60*/  FFMA.FTZ R82, R2, R100, -R10 ;  /* 0x0000006402527223 */ /* 0x000fc2000001080a */
[----:B------:R-:W-:Y:S01]  /*5c70*/  FMNMX.FTZ R108, R79, R108, !PT ;  /* 0x0000006c4f6c7209 */ /* 0x000fe20007810000 */
[----:B------:R-:W-:-:S01]  /*5c80*/  FFMA.FTZ R100, R2, R101, -R10 ;  /* 0x0000006502647223 */ /* 0x000fc2000001080a */
        /* <DEDUP_REMOVED lines=9> */
[----:B------:R-:W-:Y:S02]  /*5d20*/  ISETP.GT.AND P3, PT, R0, 0x80, PT ;  /* 0x000000800000780c */ /* 0x000fe40003f64270 */
        /* <DEDUP_REMOVED lines=12> */
[----:B------:R-:W-:Y:S02]  /*5df0*/  FMNMX.FTZ R108, R101, R108, !PT ;  /* 0x0000006c656c7209 */ /* 0x000fe40007810000 */
[----:B------:R-:W-:Y:S02]  /*5e00*/  ISETP.GT.AND P3, PT, R0, 0x90, PT ;  /* 0x000000900000780c */ /* 0x000fe40003f64270 */
[----:B------:R-:W-:Y:S02]  /*5e10*/  FSEL R72, R63, -INF , P4 ;  /* 0xff8000003f487808 */ /* 0x000fe40002000000 */
[----:B------:R-:W-:Y:S01]  /*5e20*/  FMNMX.FTZ R108, R62, R108, !PT ;  /* 0x0000006c3e6c7209 */ /* 0x000fe20007810000 */
[----:B------:R2:W-:Y:S01]  /*5e30*/  MUFU.EX2 R63, R110 ;  /* 0x0000006e003f7308 */ /* 0x0005e20000000800 */
[----:B-1----:R-:W-:-:S01]  /*5e40*/  FFMA.FTZ R100, R2, R73, -R10 ;  /* 0x0000004902647223 */ /* 0x002fc2000001080a */
        /* <DEDUP_REMOVED lines=9> */
[----:B------:R-:W-:-:S01]  /*5ee0*/  FFMA.FTZ R70, R2, R76, -R10 ;  /* 0x0000004c02467223 */ /* 0x000fc2000001080a */
[----:B------:R-:W-:Y:S01]  /*5ef0*/  FMNMX.FTZ R108, R67, R108, !PT ;  /* 0x0000006c436c7209 */ /* 0x000fe20007810000 */
[----:B------:R-:W-:-:S01]  /*5f00*/  FFMA.FTZ R76, R2, R80, -R10 ;  /* 0x00000050024c7223 */ /* 0x000fc2000001080a */
[----:B------:R-:W-:Y:S01]  /*5f10*/  FSEL R71, R71, -INF , P4 ;  /* 0xff80000047477808 */ /* 0x000fe20002000000 */
[----:B------:R-:W-:-:S01]  /*5f20*/  FFMA.FTZ R80, R2, R84, -R10 ;  /* 0x0000005402507223 */ /* 0x000fc2000001080a */
[----:B------:R-:W-:Y:S01]  /*5f30*/  FMNMX.FTZ R108, R73, R108, !PT ;  /* 0x0000006c496c7209 */ /* 0x000fe20007810000 */
[----:B------:R-:W-:Y:S03]  /*5f40*/  MUFU.EX2 R74, R74 ;  /* 0x0000004a004a7308 */ /* 0x000fe60000000800 */
[----:B------:R-:W-:-:S05]  /*5f50*/  FMNMX.FTZ R108, R71, R108, !PT ;  /* 0x0000006c476c7209 */ /* 0x000fca0007810000 */
[----:B------:R-:W1:Y:S01]  /*5f60*/  SHFL.BFLY PT, R0, R108, 0x2, 0x1f ;  /* 0x0c401f006c007f89 */ /* 0x000e6200000e0000 */
        /* <DEDUP_REMOVED lines=14> */
[----:B------:R-:W-:-:S02]  /*6050*/  FADD.FTZ R9, -R84, R9 ;  /* 0x0000000954097221 */ /* 0x000fc40000010100 */
[----:B------:R-:W-:Y:S02]  /*6060*/  FSEL R10, R10, RZ, P2 ;  /* 0x000000ff0a0a7208 */ /* 0x000fe40001000000 */
[----:B------:R-:W-:-:S03]  /*6070*/  FMUL.FTZ R9, R2, R9 ;  /* 0x0000000902097220 */ /* 0x000fc60000410000 */
[----:B------:R-:W-:Y:S01]  /*6080*/  MUFU.EX2 R85, R85 ;  /* 0x0000005500557308 */ /* 0x000fe20000000800 */
[----:B------:R-:W-:-:S01]  /*6090*/  FFMA.FTZ R108, R2, R129, -R10 ;  /* 0x00000081026c7223 */ /* 0x000fc2000001080a */
[----:B------:R-:W-:Y:S01]  /*60a0*/  FSEL R129, R0, RZ, P2 ;  /* 0x000000ff00817208 */ /* 0x000fe20001000000 */
[----:B------:R-:W-:-:S01]  /*60b0*/  FFMA.FTZ R125, R2, R125, -R10 ;  /* 0x0000007d027d7223 */ /* 0x000fc2000001080a */
[C-C-:B------:R-:W-:Y:S01]  /*60c0*/  FFMA.FTZ R84, R2.reuse, R123, -R10.reuse ;  /* 0x0000007b02547223 */ /* 0x140fe2000001080a */
[----:B------:R-:W-:-:S01]  /*60d0*/  FFMA.FTZ R123, R2, R127, -R10 ;  /* 0x0000007f027b7223 */ /* 0x000fc2000001080a */
[----:B--2---:R-:W-:Y:S01]  /*60e0*/  FFMA.FTZ R110, R2, R133, -R10 ;  /* 0x00000085026e7223 */ /* 0x004fe2000001080a */
[----:B------:R-:W-:-:S01]  /*60f0*/  FADD.FTZ R129, -R129, R8 ;  /* 0x0000000881817221 */ /* 0x000fc20000010100 */
[----:B------:R-:W1:Y:S01]  /*6100*/  MUFU.EX2 R9, R9 ;  /* 0x0000000900097308 */ /* 0x000e620000000800 */
        /* <DEDUP_REMOVED lines=41> */
[C-C-:B------:R-:W-:Y:S01]  /*63a0*/  FFMA.FTZ R101, R2.reuse, R101, -R10.reuse ;  /* 0x0000006502657223 */ /* 0x140fe2000001080a */
[----:B------:R-:W-:-:S01]  /*63b0*/  FFMA.FTZ R62, R2, R62, -R10 ;  /* 0x0000003e023e7223 */ /* 0x000fc2000001080a */
[C-C-:B------:R-:W-:Y:S01]  /*63c0*/  FFMA.FTZ R66, R2.reuse, R66, -R10.reuse ;  /* 0x0000004202427223 */ /* 0x140fe2000001080a */
[----:B------:R-:W-:-:S01]  /*63d0*/  FFMA.FTZ R67, R2, R67, -R10 ;  /* 0x0000004302437223 */ /* 0x000fc2000001080a */
[----:B------:R-:W-:-:S02]  /*63e0*/  FFMA.FTZ R71, R2, R71, -R10 ;  /* 0x0000004702477223 */ /* 0x000fc4000001080a */
        /* <DEDUP_REMOVED lines=27> */
[----:B---3--:R-:W-:-:S01]  /*65a0*/  FADD.FTZ R129, R111, R128 ;  /* 0x000000806f817221 */ /* 0x008fc20000010000 */
[----:B------:R-:W-:Y:S01]  /*65b0*/  FADD.FTZ R4, R106, R5 ;  /* 0x000000056a047221 */ /* 0x000fe20000010000 */
[----:B------:R-:W-:-:S03]  /*65c0*/  FFMA.FTZ R128, R2, R155, -R10 ;  /* 0x0000009b02807223 */ /* 0x000fc6000001080a */
[----:B------:R-:W-:Y:S02]  /*65d0*/  FADD.FTZ R5, R91, R4 ;  /* 0x000000045b057221 */ /* 0x000fe40000010000 */
        /* <DEDUP_REMOVED lines=35> */
[----:B------:R-:W-:Y:S01]  /*6810*/  FADD.FTZ R5, R100, R129 ;  /* 0x0000008164057221 */ /* 0x000fe20000010000 */
[----:B------:R-:W-:-:S05]  /*6820*/  FFMA.FTZ R129, R2, R72, -R10 ;  /* 0x0000004802817223 */ /* 0x000fca000001080a */
        /* <DEDUP_REMOVED lines=11> */
[----:B------:R-:W-:Y:S01]  /*68e0*/  FADD.FTZ R5, R85, R4 ;  /* 0x0000000455057221 */ /* 0x000fe20000010000 */
[----:B------:R-:W-:Y:S01]  /*68f0*/  IMAD.U32 R4, RZ, RZ, UR7 ;  /* 0x00000007ff047e24 */ /* 0x000fe2000f8e00ff */
[----:B------:R-:W2:Y:S01]  /*6900*/  MUFU.EX2 R86, R86 ;  /* 0x0000005600567308 */ /* 0x000ea20000000800 */
[----:B-1----:R-:W-:-:S02]  /*6910*/  FADD.FTZ R72, R128, R131 ;  /* 0x0000008380487221 */ /* 0x002fc40000010000 */
[----:B------:R-:W-:-:S05]  /*6920*/  @!P0 VIADD R4, R4, 0x13240 ;  /* 0x0001324004048836 */ /* 0x000fca0000000000 */
[----:B------:R-:W1:Y:S01]  /*6930*/  MUFU.EX2 R87, R87 ;  /* 0x0000005700577308 */ /* 0x000e620000000800 */
[----:B---3--:R-:W-:-:S01]  /*6940*/  FADD.FTZ R131, R83, R72 ;  /* 0x0000004853837221 */ /* 0x008fc20000010000 */
[----:B------:R-:W-:-:S04]  /*6950*/  @!P0 PRMT R4, RZ, 0x654, R4 ;  /* 0x00000654ff048816 */ /* 0x000fc80000000004 */
[----:B------:R3:W-:Y:S02]  /*6960*/  @!P0 SYNCS.ARRIVE.TRANS64.RED.A1T0 RZ, [R4+URZ], RZ ;  /* 0x000000ff04ff89a7 */ /* 0x0007e4000810043f */
[----:B------:R-:W4:Y:S01]  /*6970*/  MUFU.EX2 R56, R56 ;  /* 0x0000003800387308 */ /* 0x000f220000000800 */
[----:B--2---:R-:W-:-:S07]  /*6980*/  FADD.FTZ R72, R86, R131 ;  /* 0x0000008356487221 */ /* 0x004fce0000010000 */
[----:B------:R-:W2:Y:S01]  /*6990*/  MUFU.EX2 R58, R58 ;  /* 0x0000003a003a7308 */ /* 0x000ea20000000800 */
[----:B-1----:R-:W-:-:S01]  /*69a0*/  FADD.FTZ R131, R87, R72 ;  /* 0x0000004857837221 */ /* 0x002fc20000010000 */
[----:B------:R-:W-:-:S06]  /*69b0*/  FFMA.FTZ R72, R2, R73, -R10 ;  /* 0x0000004902487223 */ /* 0x000fcc000001080a */
        /* <DEDUP_REMOVED lines=12> */
[----:B------:R-:W3:Y:S01]  /*6a80*/  MUFU.EX2 R64, R64 ;  /* 0x0000004000407308 */ /* 0x000ee20000000800 */
[----:B----4-:R-:W-:-:S07]  /*6a90*/  FADD.FTZ R5, R61, R10 ;  /* 0x0000000a3d057221 */ /* 0x010fce0000010000 */
        /* <DEDUP_REMOVED lines=18> */
.L_x_11693:
[----:B------:R-:W-:Y:S01]  /*6bc0*/  UIADD3 UR4, UR11, 0x13260, URZ ;  /* 0x000132600b047890 */ /* 0x000fe2000fffe03f */
[----:B------:R-:W-:Y:S01]  /*6bd0*/  ISETP.LT.AND P2, PT, R7, UR26, PT ;  /* 0x0000001a07007c0c */ /* 0x000fe2000bf41270 */
[----:B------:R-:W-:Y:S01]  /*6be0*/  UIADD3 UR7, UR26, -0x1, URZ ;  /* 0xffffffff1a077890 */ /* 0x000fe2000fffe03f */
[----:B------:R-:W-:Y:S01]  /*6bf0*/  F2FP.SATFINITE.E4M3.F32.PACK_AB_MERGE_C R11, R14, R11, RZ ;  /* 0x0000000b0e0b723e */ /* 0x000fe200048070ff */
[----:B------:R-:W-:Y:S01]  /*6c00*/  UPRMT UR4, UR39, 0x654, UR4 ;  /* 0x0000065427047896 */ /* 0x000fe20008000004 */
[----:B------:R-:W-:Y:S01]  /*6c10*/  F2FP.SATFINITE.E4M3.F32.PACK_AB_MERGE_C R108, R123, R108, RZ ;  /* 0x0000006c7b6c723e */ /* 0x000fe200048070ff */
[----:B------:R-:W-:Y:S01]  /*6c20*/  FMUL.FTZ R24, R24, R9 ;  /* 0x0000000918187220 */ /* 0x000fe20000410000 */
[----:B------:R-:W-:Y:S01]  /*6c30*/  F2FP.SATFINITE.E4M3.F32.PACK_AB_MERGE_C R15, R88, R15, RZ ;  /* 0x0000000f580f723e */ /* 0x000fe200048070ff */
[----:B------:R-:W-:Y:S01]  /*6c40*/  FMUL.FTZ R25, R25, R9 ;  /* 0x0000000919197220 */ /* 0x000fe20000410000 */
[----:B------:R-:W-:Y:S01]  /*6c50*/  F2FP.SATFINITE.E4M3.F32.PACK_AB_MERGE_C R105, R112, R105, RZ ;  /* 0x000000697069723e */ /* 0x000fe200048070ff */
[----:B------:R-:W-:Y:S01]  /*6c60*/  UMOV UR26, UR7 ;  /* 0x00000007001a7c82 */ /* 0x000fe20008000000 */
        /* <DEDUP_REMOVED lines=72> */
[----:B------:R-:W-:-:S05]  /*70f0*/  UMOV UR26, UR7 ;  /* 0x00000007001a7c82 */ /* 0x000fca0008000000 */
.L_x_11684:
[----:B------:R-:W-:-:S13]  /*7100*/  ISETP.LE.AND P2, PT, RZ, UR26, PT ;  /* 0x0000001aff007c0c */ /* 0x000fda000bf43270 */
[----:B------:R-:W-:Y:S05]  /*7110*/  @!P2 BRA `(.L_x_11695) ;  /* 0x000000200094a947 */ /* 0x000fea0003800000 */
[----:B------:R-:W-:Y:S01]  /*7120*/  IMAD.MOV.U32 R7, RZ, RZ, R0 ;  /* 0x000000ffff077224 */ /* 0x000fe200078e0000 */
[----:B------:R-:W-:Y:S01]  /*7130*/  UMOV UR4, UR38 ;  /* 0x0000002600047c82 */ /* 0x000fe20008000000 */
[----:B------:R-:W-:Y:S02]  /*7140*/  IMAD.MOV.U32 R8, RZ, RZ, R3 ;  /* 0x000000ffff087224 */ /* 0x000fe400078e0003 */
[----:B------:R-:W-:-:S07]  /*7150*/  IMAD.MOV.U32 R9, RZ, RZ, R16 ;  /* 0x000000ffff097224 */ /* 0x000fce00078e0010 */
.L_x_11705:
[----:B------:R-:W-:-:S04]  /*7160*/  UIADD3 UR38, UR4, 0x1, URZ ;  /* 0x0000000104267890 */ /* 0x000fc8000fffe03f */
[----:B------:R-:W-:-:S04]  /*7170*/  UISETP.NE.AND UP0, UPT, UR38, 0x2, UPT ;  /* 0x000000022600788c */ /* 0x000fc8000bf05270 */
[----:B------:R-:W-:Y:S02]  /*7180*/  USEL UR5, URZ, 0x1, UP0 ;  /* 0x000000013f057887 */ /* 0x000fe40008000000 */
[----:B------:R-:W-:-:S04]  /*7190*/  USEL UR38, UR38, URZ, UP0 ;  /* 0x0000003f26267287 */ /* 0x000fc80008000000 */
[----:B------:R-:W-:Y:S01]  /*71a0*/  LOP3.LUT R16, R9, UR5, RZ, 0x3c, !PT ;  /* 0x0000000509107c12 */ /* 0x000fe2000f8e3cff */
[----:B------:R-:W-:Y:S07]  /*71b0*/  @!P1 BRA `(.L_x_11696) ;  /* 0x0000000000049947 */ /* 0x000fee0003800000 */
[----:B------:R-:W-:Y:S01]  /*71c0*/  BPT.TRAP 0x1 ;  /* 0x000000040000795c */ /* 0x000fe20000300000 */
.L_x_11696:
[----:B------:R-:W-:Y:S01]  /*71d0*/  ULEA UR5, UR38, UR40, 0x3 ;  /* 0x0000002826057291 */ /* 0x000fe2000f8e183f */
[----:B------:R-:W-:-:S08]  /*71e0*/  SHF.L.U32 R0, R16, 0x1f, RZ ;  /* 0x0000001f10007819 */ /* 0x000fd000000006ff */
[----:B------:R1:W2:Y:S01]  /*71f0*/  SYNCS.PHASECHK.TRANS64.TRYWAIT P2, [UR5+0x13230], R0 ;  /* 0x01323000ff0075a7 */ /* 0x0002a20008040145 */
[----:B------:R-:W-:Y:S05]  /*7200*/  @!P1 BRA `(.L_x_11697) ;  /* 0x0000000000049947 */ /* 0x000fea0003800000 */
[----:B------:R-:W-:Y:S01]  /*7210*/  BPT.TRAP 0x1 ;  /* 0x000000040000795c */ /* 0x000fe20000300000 */
.L_x_11697:
[----:B--2---:R-:W-:Y:S05]  /*7220*/  @P2 BRA `(.L_x_11698) ;  /* 0x0000000000082947 */ /* 0x004fea0003800000 */
[----:B------:R-:W2:Y:S02]  /*7230*/  SYNCS.PHASECHK.TRANS64.TRYWAIT P2, [UR5+0x13230], R0 ;  /* 0x01323000ff0075a7 */ /* 0x000ea40008040145 */
[----:B--2---:R-:W-:Y:S05]  /*7240*/  @!P2 BRA `(.L_x_11699) ;  /* 0x000000680038a947 */ /* 0x004fea0003800000 */
.L_x_11698:
        /* <DEDUP_REMOVED lines=18> */
[----:B------:R-:W-:Y:S01]  /*7370*/  UIADD3 UR10, UR5, 0x102, URZ ;  /* 0x00000102050a7890 */ /* 0x000fe2000fffe03f */
        /* <DEDUP_REMOVED lines=19> */
[----:B------:R-:W-:Y:S02]  /*74b0*/  UIADD3 UR6, UR5, 0x182, URZ ;  /* 0x0000018205067890 */ /* 0x000fe4000fffe03f */
[----:B------:R-:W-:Y:S01]  /*74c0*/  UIADD3 UR5, UR5, 0x202, URZ ;  /* 0x0000020205057890 */ /* 0x000fe2000fffe03f */
        /* <DEDUP_REMOVED lines=25> */
.L_x_11700:
[----:B------:R-:W-:Y:S01]  /*7660*/  ULEA UR5, UR4, UR40, 0x3 ;  /* 0x0000002804057291 */ /* 0x000fe2000f8e183f */
[----:B-12---:R-:W-:-:S08]  /*7670*/  SHF.L.U32 R0, R9, 0x1f, RZ ;  /* 0x0000001f09007819 */ /* 0x006fd000000006ff */
[----:B------:R1:W2:Y:S01]  /*7680*/  SYNCS.PHASECHK.TRANS64.TRYWAIT P2, [UR5+0x13250], R0 ;  /* 0x01325000ff0075a7 */ /* 0x0002a20008040145 */
[----:B------:R-:W-:Y:S05]  /*7690*/  @!P1 BRA `(.L_x_11701) ;  /* 0x0000000000049947 */ /* 0x000fea0003800000 */
[----:B------:R-:W-:Y:S01]  /*76a0*/  BPT.TRAP 0x1 ;  /* 0x000000040000795c */ /* 0x000fe20000300000 */
.L_x_11701:
[----:B--2---:R-:W-:Y:S05]  /*76b0*/  @P2 BRA `(.L_x_11702) ;  /* 0x0000000000082947 */ /* 0x004fea0003800000 */
[----:B------:R-:W2:Y:S02]  /*76c0*/  SYNCS.PHASECHK.TRANS64.TRYWAIT P2, [UR5+0x13250], R0 ;  /* 0x01325000ff0075a7 */ /* 0x000ea40008040145 */
[----:B--2---:R-:W-:Y:S05]  /*76d0*/  @!P2 BRA `(.L_x_11703) ;  /* 0x00000064002ca947 */ /* 0x004fea0003800000 */
.L_x_11702:
[----:B-12---:R-:W-:Y:S01]  /*76e0*/  FMNMX.FTZ R0, R120, R8, !PT ;  /* 0x0000000878007209 */ /* 0x006fe20007810000 */
[----:B------:R-:W-:Y:S01]  /*76f0*/  UIADD3 UR6, UR40, 0x1000, URZ ;  /* 0x0000100028067890 */ /* 0x000fe2000fffe03f */
[----:B------:R-:W-:Y:S01]  /*7700*/  WARPGROUP.ARRIVE ;  /* 0x00000000000079c5 */ /* 0x000fe20000000000 */
[----:B------:R-:W-:Y:S01]  /*7710*/  UMOV UR7, 0xc0000010 ;  /* 0xc000001000077882 */ /* 0x000fe20000000000 */
[----:B------:R-:W-:Y:S01]  /*7720*/  FMNMX.FTZ R3, R121, R0, !PT ;  /* 0x0000000079037209 */ /* 0x000fe20007810000 */
[----:B------:R-:W-:Y:S01]  /*7730*/  USHF.R.U32.HI UR6, URZ, 0x4, UR6 ;  /* 0x000000043f067899 */ /* 0x000fe20008011606 */
[----:B------:R-:W-:-:S03]  /*7740*/  FMNMX.FTZ R0, R122, R7, !PT ;  /* 0x000000077a007209 */ /* 0x000fc60007810000 */
[----:B------:R-:W-:Y:S01]  /*7750*/  ULOP3.LUT UR6, UR6, 0x3fff, URZ, 0xc0, !UPT ;  /* 0x00003fff06067892 */ /* 0x000fe2000f8ec03f */
[----:B------:R-:W-:Y:S02]  /*7760*/  FMNMX.FTZ R9, R123, R0, !PT ;  /* 0x000000007b097209 */ /* 0x000fe40007810000 */
[----:B------:R-:W-:Y:S01]  /*7770*/  FMNMX.FTZ R0, R124, R3, !PT ;  /* 0x000000037c007209 */ /* 0x000fe20007810000 */
[----:B------:R-:W-:Y:S01]  /*7780*/  ULOP3.LUT UR6, UR6, 0x10000, URZ, 0xfc, !UPT ;  /* 0x0001000006067892 */ /* 0x000fe2000f8efc3f */
[----:B------:R-:W-:Y:S02]  /*7790*/  FMNMX.FTZ R10, R126, R9, !PT ;  /* 0x000000097e0a7209 */ /* 0x000fe40007810000 */
[----:B------:R-:W-:Y:S01]  /*77a0*/  FMNMX.FTZ R3, R125, R0, !PT ;  /* 0x000000007d037209 */ /* 0x000fe20007810000 */
[----:B------:R-:W-:Y:S01]  /*77b0*/  UIMAD UR4, UR4, 0x280, UR6 ;  /* 0x00000280040478a4 */ /* 0x000fe2000f8e0206 */
[----:B------:R-:W-:Y:S02]  /*77c0*/  FMNMX.FTZ R9, R127, R10, !PT ;  /* 0x0000000a7f097209 */ /* 0x000fe40007810000 */
[----:B------:R-:W-:-:S02]  /*77d0*/  FMNMX.FTZ R0, R128, R3, !PT ;  /* 0x0000000380007209 */ /* 0x000fc40007810000 */
[----:B------:R-:W-:Y:S02]  /*77e0*/  FMNMX.FTZ R10, R130, R9, !PT ;  /* 0x00000009820a7209 */ /* 0x000fe40007810000 */
        /* <DEDUP_REMOVED lines=46> */
[----:B------:R-:W-:Y:S01]  /*7ad0*/  FMNMX.FTZ R9, R75, R10, !PT ;  /* 0x0000000a4b097209 */ /* 0x000fe20007810000 */
[----:B------:R-:W-:Y:S01]  /*7ae0*/  WARPGROUP.ARRIVE ;  /* 0x00000000000079c5 */ /* 0x000fe20000000000 */
[----:B------:R-:W-:Y:S02]  /*7af0*/  FMNMX.FTZ R0, R76, R3, !PT ;  /* 0x000000034c007209 */ /* 0x000fe40007810000 */
[----:B------:R-:W-:Y:S02]  /*7b00*/  FMNMX.FTZ R10, R78, R9, !PT ;  /* 0x000000094e0a7209 */ /* 0x000fe40007810000 */
        /* <DEDUP_REMOVED lines=28> */
[----:B------:R-:W-:-:S03]  /*7cd0*/  FMNMX.FTZ R10, R71, R10, !PT ;  /* 0x0000000a470a7209 */ /* 0x000fc60007810000 */
[----:B------:R-:W1:Y:S04]  /*7ce0*/  SHFL.BFLY PT, R0, R9, 0x2, 0x1f ;  /* 0x0c401f0009007f89 */ /* 0x000e6800000e0000 */
[----:B------:R-:W2:Y:S01]  /*7cf0*/  SHFL.BFLY PT, R3, R10, 0x2, 0x1f ;  /* 0x0c401f000a037f89 */ /* 0x000ea200000e0000 */
[----:B-1----:R-:W-:Y:S01]  /*7d00*/  FMNMX.FTZ R11, R9, R0, !PT ;  /* 0x00000000090b7209 */ /* 0x002fe20007810000 */
[----:B------:R-:W-:Y:S02]  /*7d10*/  WARPGROUP.DEPBAR.LE gsb0, 0x0 ;  /* 0x00008000000079c5 */ /* 0x000fe40000010000 */
[----:B------:R-:W-:Y:S02]  /*7d20*/  WARPGROUP.ARRIVE ;  /* 0x00000000000079c5 */ /* 0x000fe40000000000 */
[----:B------:R-:W1:Y:S01]  /*7d30*/  SHFL.BFLY PT, R0, R11, 0x1, 0x1f ;  /* 0x0c201f000b007f89 */ /* 0x000e6200000e0000 */
[----:B--2---:R-:W-:-:S03]  /*7d40*/  FMNMX.FTZ R12, R10, R3, !PT ;  /* 0x000000030a0c7209 */ /* 0x004fc60007810000 */
[----:B------:R-:W-:Y:S02]  /*7d50*/  QGMMA.64x64x32.F32.E4M3.E4M3 R24, R144, gdesc[UR4], R24, gsb0 ;  /* 0x00e0000490187df3 */ /* 0x000fe40008000818 */
[----:B------:R-:W2:Y:S01]  /*7d60*/  SHFL.BFLY PT, R13, R12, 0x1, 0x1f ;  /* 0x0c201f000c0d7f89 */ /* 0x000ea200000e0000 */
[----:B------:R-:W-:Y:S01]  /*7d70*/  UIADD3 UR6, UR4, 0x180, URZ ;  /* 0x0000018004067890 */ /* 0x000fe2000fffe03f */
[----:B------:R-:W-:Y:S01]  /*7d80*/  UMOV UR7, 0xc0000010 ;  /* 0xc000001000077882 */ /* 0x000fe20000000000 */
[----:B------:R-:W-:Y:S01]  /*7d90*/  UIADD3 UR4, UR4, 0x200, URZ ;  /* 0x0000020004047890 */ /* 0x000fe2000fffe03f */
[----:B-1----:R-:W-:-:S05]  /*7da0*/  FMNMX.FTZ R3, R11, R0, !PT ;  /* 0x000000000b037209 */ /* 0x002fca0007810000 */
[----:B------:R-:W-:Y:S01]  /*7db0*/  FADD.FTZ R9, -R3, R8 ;  /* 0x0000000803097221 */ /* 0x000fe20000010100 */
[----:B--2---:R-:W-:-:S03]  /*7dc0*/  FMNMX.FTZ R0, R12, R13, !PT ;  /* 0x0000000d0c007209 */ /* 0x004fc60007810000 */
[C---:B------:R-:W-:Y:S01]  /*7dd0*/  FMUL.FTZ R8, R2.reuse, R9 ;  /* 0x0000000902087220 */ /* 0x040fe20000410000 */
[----:B------:R-:W-:-:S01]  /*7de0*/  FFMA.FTZ R9, R2, R3, -8 ;  /* 0xc100000002097423 */ /* 0x000fc20000010003 */
        /* <DEDUP_REMOVED lines=42> */
[C---:B------:R-:W-:Y:S01]  /*8090*/  FMUL.FTZ R7, R2.reuse, R7 ;  /* 0x0000000702077220 */ /* 0x040fe20000410000 */
[----:B------:R-:W-:Y:S02]  /*80a0*/  MUFU.EX2 R8, R8 ;  /* 0x0000000800087308 */ /* 0x000fe40000000800 */
[----:B------:R-:W-:-:S01]  /*80b0*/  FFMA.FTZ R120, R2, R122, -R69 ;  /* 0x0000007a02787223 */ /* 0x000fc20000010845 */
[C-C-:B------:R-:W-:Y:S01]  /*80c0*/  FFMA.FTZ R121, R2.reuse, R123, -R69.reuse ;  /* 0x0000007b02797223 */ /* 0x140fe20000010845 */
[----:B------:R-:W-:-:S01]  /*80d0*/  FFMA.FTZ R122, R2, R126, -R69 ;  /* 0x0000007e027a7223 */ /* 0x000fc20000010845 */
[C-C-:B------:R-:W-:Y:S01]  /*80e0*/  FFMA.FTZ R123, R2.reuse, R127, -R69.reuse ;  /* 0x0000007f027b7223 */ /* 0x140fe20000010845 */
[----:B------:R-:W-:-:S01]  /*80f0*/  FFMA.FTZ R124, R2, R130, -R69 ;  /* 0x00000082027c7223 */ /* 0x000fc20000010845 */
[----:B------:R-:W-:-:S02]  /*8100*/  WARPGROUP.DEPBAR.LE gsb0, 0x0 ;  /* 0x00008000000079c5 */ /* 0x000fc40000010000 */
[----:B------:R-:W1:Y:S01]  /*8110*/  MUFU.EX2 R11, R11 ;  /* 0x0000000b000b7308 */ /* 0x000e620000000800 */
[----:B------:R-:W-:Y:S01]  /*8120*/  WARPGROUP.ARRIVE ;  /* 0x00000000000079c5 */ /* 0x000fe20000000000 */
[C-C-:B------:R-:W-:Y:S01]  /*8130*/  FFMA.FTZ R125, R2.reuse, R131, -R69.reuse ;  /* 0x00000083027d7223 */ /* 0x140fe20000010845 */
[----:B------:R-:W-:-:S01]  /*8140*/  FFMA.FTZ R126, R2, R134, -R69 ;  /* 0x00000086027e7223 */ /* 0x000fc20000010845 */
[C-C-:B------:R-:W-:Y:S01]  /*8150*/  FFMA.FTZ R127, R2.reuse, R135, -R69.reuse ;  /* 0x00000087027f7223 */ /* 0x140fe20000010845 */
[----:B------:R-:W-:-:S01]  /*8160*/  FFMA.FTZ R106, R2, R106, -R69 ;  /* 0x0000006a026a7223 */ /* 0x000fc20000010845 */
[C-C-:B------:R-:W-:Y:S01]  /*8170*/  FFMA.FTZ R107, R2.reuse, R107, -R69.reuse ;  /* 0x0000006b026b7223 */ /* 0x140fe20000010845 */
[----:B------:R-:W-:Y:S01]  /*8180*/  QGMMA.64x64x32.F32.E4M3.E4M3 R24, R140, gdesc[UR4], R24, gsb0 ;  /* 0x00e000048c187df3 */ /* 0x000fe20008000818 */
        /* <DEDUP_REMOVED lines=19> */
[----:B------:R-:W-:Y:S01]  /*82c0*/  UMOV UR6, UR4 ;  /* 0x0000000400067c82 */ /* 0x000fe20008000000 */
[----:B------:R-:W-:Y:S01]  /*82d0*/  UMOV UR7, 0xc0000010 ;  /* 0xc000001000077882 */ /* 0x000fe20000000000 */
        /* <DEDUP_REMOVED lines=15> */
[----:B------:R-:W-:Y:S01]  /*83d0*/  FFMA.FTZ R66, R2, R66, -R69 ;  /* 0x0000004202427223 */ /* 0x000fe20000010845 */
[----:B------:R-:W-:-:S02]  /*83e0*/  IMAD.U32 R130, RZ, RZ, UR38 ;  /* 0x00000026ff827e24 */ /* 0x000fc4000f8e00ff */
[C-C-:B------:R-:W-:Y:S01]  /*83f0*/  FFMA.FTZ R67, R2.reuse, R67, -R69.reuse ;  /* 0x0000004302437223 */ /* 0x140fe20000010845 */
[----:B------:R-:W-:-:S01]  /*8400*/  FFMA.FTZ R70, R2, R70, -R69 ;  /* 0x0000004602467223 */ /* 0x000fc20000010845 */
[----:B------:R-:W1:Y:S01]  /*8410*/  MUFU.EX2 R122, R122 ;  /* 0x0000007a007a7308 */ /* 0x000e620000000800 */
[----:B---3--:R-:W-:-:S01]  /*8420*/  FADD.FTZ R129, R121, R4 ;  /* 0x0000000479817221 */ /* 0x008fc20000010000 */
[----:B------:R-:W-:-:S06]  /*8430*/  FFMA.FTZ R69, R2, R71, -R69 ;  /* 0x0000004702457223 */ /* 0x000fcc0000010845 */
        /* <DEDUP_REMOVED lines=122> */
[----:B------:R-:W-:-:S05]  /*8be0*/  @!P0 LEA R4, R130, UR40, 0x3 ;  /* 0x0000002882048c11 */ /* 0x000fca000f8e18ff */
[----:B------:R-:W-:Y:S01]  /*8bf0*/  @!P0 VIADD R4, R4, 0x13240 ;  /* 0x0001324004048836 */ /* 0x000fe20000000000 */
[----:B------:R-:W1:Y:S01]  /*8c00*/  MUFU.EX2 R58, R58 ;  /* 0x0000003a003a7308 */ /* 0x000e620000000800 */
[----:B---3--:R-:W-:-:S03]  /*8c10*/  FADD.FTZ R129, R87, R128 ;  /* 0x0000008057817221 */ /* 0x008fc60000010000 */
[----:B------:R-:W-:-:S04]  /*8c20*/  @!P0 PRMT R4, RZ, 0x654, R4 ;  /* 0x00000654ff048816 */ /* 0x000fc80000000004 */
[----:B------:R-:W3:Y:S01]  /*8c30*/  MUFU.EX2 R57, R57 ;  /* 0x0000003900397308 */ /* 0x000ee20000000800 */
[----:B--2---:R-:W-:-:S01]  /*8c40*/  FADD.FTZ R128, R56, R5 ;  /* 0x0000000538807221 */ /* 0x004fc20000010000 */
[----:B------:R2:W-:Y:S06]  /*8c50*/  @!P0 SYNCS.ARRIVE.TRANS64.RED.A1T0 RZ, [R4+URZ], RZ ;  /* 0x000000ff04ff89a7 */ /* 0x0005ec000810043f */
[----:B------:R-:W4:Y:S01]  /*8c60*/  MUFU.EX2 R59, R59 ;  /* 0x0000003b003b7308 */ /* 0x000f220000000800 */
[----:B-1----:R-:W-:-:S07]  /*8c70*/  FADD.FTZ R130, R58, R129 ;  /* 0x000000813a827221 */ /* 0x002fce0000010000 */
[----:B------:R-:W1:Y:S01]  /*8c80*/  MUFU.EX2 R60, R60 ;  /* 0x0000003c003c7308 */ /* 0x000e620000000800 */
[----:B---3--:R-:W-:-:S07]  /*8c90*/  FADD.FTZ R5, R57, R128 ;  /* 0x0000008039057221 */ /* 0x008fce0000010000 */
[----:B------:R-:W3:Y:S01]  /*8ca0*/  MUFU.EX2 R62, R62 ;  /* 0x0000003e003e7308 */ /* 0x000ee20000000800 */
[----:B----4-:R-:W-:-:S07]  /*8cb0*/  FADD.FTZ R129, R59, R130 ;  /* 0x000000823b817221 */ /* 0x010fce0000010000 */
[----:B------:R-:W4:Y:S01]  /*8cc0*/  MUFU.EX2 R61, R61 ;  /* 0x0000003d003d7308 */ /* 0x000f220000000800 */
[----:B-1----:R-:W-:-:S07]  /*8cd0*/  FADD.FTZ R128, R60, R5 ;  /* 0x000000053c807221 */ /* 0x002fce0000010000 */
        /* <DEDUP_REMOVED lines=22> */
.L_x_11704:
[----:B------:R-:W-:Y:S01]  /*8e40*/  UIADD3 UR4, UR5, 0x13260, URZ ;  /* 0x0001326005047890 */ /* 0x000fe2000fffe03f */
[----:B------:R-:W-:Y:S01]  /*8e50*/  ISETP.LT.AND P2, PT, RZ, UR26, PT ;  /* 0x0000001aff007c0c */ /* 0x000fe2000bf41270 */
        /* <DEDUP_REMOVED lines=10> */
[----:B------:R-:W-:Y:S01]  /*8f00*/  FMUL.FTZ R28, R28, R8 ;  /* 0x000000081c1c7220 */ /* 0x000fe20000410000 */
[----:B------:R-:W-:Y:S01]  /*8f10*/  F2FP.SATFINITE.E4M3.F32.PACK_AB_MERGE_C R108, R109, R108, RZ ;  /* 0x0000006c6d6c723e */ /* 0x000fe200048070ff */
[----:B------:R-:W-:Y:S01]  /*8f20*/  SYNCS.ARRIVE.TRANS64.RED.A1T0 RZ, [UR4], RZ ;  /* 0x000000ffffff79a7 */ /* 0x000fe20008100404 */
        /* <DEDUP_REMOVED lines=68> */
.L_x_11695:
[----:B------:R-:W-:Y:S06]  /*9370*/  BAR.ARV 0x8, 0x1a0 ;  /* 0x0206800000007b1d */ /* 0x000fec0000002000 */
[----:B------:R-:W-:Y:S05]  /*9380*/  @!P1 BRA `(.L_x_11706) ;  /* 0x0000000000049947 */ /* 0x000fea0003800000 */
[----:B------:R-:W-:Y:S01]  /*9390*/  BPT.TRAP 0x1 ;  /* 0x000000040000795c */ /* 0x000fe20000300000 */
.L_x_11706:
[----:B------:R-:W-:Y:S01]  /*93a0*/  ULEA UR5, UR38, UR40, 0x3 ;  /* 0x0000002826057291 */ /* 0x000fe2000f8e183f */
[----:B------:R-:W-:-:S08]  /*93b0*/  SHF.L.U32 R6, R16, 0x1f, RZ ;  /* 0x0000001f10067819 */ /* 0x000fd000000006ff */
[----:B------:R1:W2:Y:S01]  /*93c0*/  SYNCS.PHASECHK.TRANS64.TRYWAIT P2, [UR5+0x13250], R6 ;  /* 0x01325006ff0075a7 */ /* 0x0002a20008040145 */
[----:B------:R-:W-:Y:S05]  /*93d0*/  @!P1 BRA `(.L_x_11707) ;  /* 0x0000000000049947 */ /* 0x000fea0003800000 */
[----:B------:R-:W-:Y:S01]  /*93e0*/  BPT.TRAP 0x1 ;  /* 0x000000040000795c */ /* 0x000fe20000300000 */
.L_x_11707:
        /* <DEDUP_REMOVED lines=8> */
.L_x_11708:
[----:B------:R-:W5:Y:S01]  /*9470*/  LDL.LU R20, [R1] ;  /* 0x0000000001147983 */ /* 0x000f620000300800 */
[----:B------:R-:W-:Y:S01]  /*9480*/  UIADD3 UR40, UR40, 0x1000, URZ ;  /* 0x0000100028287890 */ /* 0x000fe2000fffe03f */
[----:B------:R-:W-:Y:S01]  /*9490*/  WARPGROUP.ARRIVE ;  /* 0x00000000000079c5 */ /* 0x000fe20000000000 */
[----:B------:R-:W-:Y:S01]  /*94a0*/  UMOV UR7, 0xc0000010 ;  /* 0xc000001000077882 */ /* 0x000fe20000000000 */
[----:B--2---:R-:W-:Y:S01]  /*94b0*/  IMAD.U32 R7, RZ, RZ, UR44 ;  /* 0x0000002cff077e24 */ /* 0x004fe2000f8e00ff */
[----:B------:R-:W-:-:S04]  /*94c0*/  USHF.R.U32.HI UR40, URZ, 0x4, UR40 ;  /* 0x000000043f287899 */ /* 0x000fc80008011628 */
[----:B------:R-:W-:Y:S01]  /*94d0*/  ULOP3.LUT UR40, UR40, 0x3fff, URZ, 0xc0, !UPT ;  /* 0x00003fff28287892 */ /* 0x000fe2000f8ec03f */
[----:B------:R-:W-:-:S03]  /*94e0*/  @P0 SHF.R.S32.HI R7, RZ, 0x1f, R7 ;  /* 0x0000001fff070819 */ /* 0x000fc60000011407 */
[----:B------:R-:W-:Y:S02]  /*94f0*/  ULOP3.LUT UR4, UR40, 0x10000, URZ, 0xfc, !UPT ;  /* 0x0001000028047892 */ /* 0x000fe4000f8efc3f */
[----:B-1-3--:R-:W-:Y:S02]  /*9500*/  @P0 IMAD R6, R7, R10, RZ ;  /* 0x0000000a07060224 */ /* 0x00afe400078e02ff */
[----:B------:R-:W-:Y:S02]  /*9510*/  UIMAD UR4, UR38, 0x280, UR4 ;  /* 0x00000280260478a4 */ /* 0x000fe4000f8e0204 */
[----:B------:R-:W-:Y:S02]  /*9520*/  @P0 IMAD R11, R11, UR44, R6 ;  /* 0x0000002c0b0b0c24 */ /* 0x000fe4000f8e0206 */
[----:B------:R-:W-:-:S03]  /*9530*/  @P0 IMAD.WIDE.U32 R6, R10, UR44, RZ ;  /* 0x0000002c0a060c25 */ /* 0x000fc6000f8e00ff */
[----:B------:R-:W-:Y:S01]  /*9540*/  UMOV UR6, UR4 ;  /* 0x0000000400067c82 */ /* 0x000fe20008000000 */
[----:B------:R-:W-:Y:S01]  /*9550*/  @P0 IMAD.IADD R7, R7, 0x1, R11 ;  /* 0x0000000107070824 */ /* 0x000fe200078e020b */
        /* <DEDUP_REMOVED lines=11> */
[----:B-----5:R-:W-:Y:S01]  /*9610*/  @P0 SHF.R.S32.HI R9, RZ, 0x1f, R20 ;  /* 0x0000001fff090819 */ /* 0x020fe20000011414 */
[----:B----4-:R-:W-:-:S04]  /*9620*/  @P0 IMAD.WIDE.U32 R6, R20, R14, R6 ;  /* 0x0000000e14060225 */ /* 0x010fc800078e0006 */
[----:B------:R-:W-:-:S04]  /*9630*/  @P0 IMAD R8, R9, R14, RZ ;  /* 0x0000000e09080224 */ /* 0x000fc800078e02ff */
[----:B------:R-:W-:Y:S01]  /*9640*/  @P0 IMAD R9, R20, R15, R8 ;  /* 0x0000000f14090224 */ /* 0x000fe200078e0208 */
[----:B------:R-:W-:-:S03]  /*9650*/  @P0 LEA R8, P2, R6, R12, 0x2 ;  /* 0x0000000c06080211 */ /* 0x000fc600078410ff */
[----:B------:R-:W-:-:S05]  /*9660*/  @P0 IMAD.IADD R7, R7, 0x1, R9 ;  /* 0x0000000107070824 */ /* 0x000fca00078e0209 */
[----:B------:R-:W-:Y:S01]  /*9670*/  @P0 LEA.HI.X R9, R6, R13, R7, 0x2, P2 ;  /* 0x0000000d06090211 */ /* 0x000fe200010f1407 */
[----:B------:R-:W-:-:S06]  /*9680*/  IMAD.MOV.U32 R6, RZ, RZ, 0x3f800000 ;  /* 0x3f800000ff067424 */ /* 0x000fcc00078e00ff */
[----:B------:R1:W2:Y:S01]  /*9690*/  @P0 LDG.E R6, desc[UR46][R8.64] ;  /* 0x0000002e08060981 */ /* 0x0002a2000c1e1900 */
[----:B------:R-:W-:Y:S01]  /*96a0*/  UIADD3 UR6, UR4, 0x180, URZ ;  /* 0x0000018004067890 */ /* 0x000fe2000fffe03f */
[----:B------:R-:W-:Y:S02]  /*96b0*/  WARPGROUP.DEPBAR.LE gsb0, 0x0 ;  /* 0x00008000000079c5 */ /* 0x000fe40000010000 */
[----:B------:R-:W-:Y:S01]  /*96c0*/  WARPGROUP.ARRIVE ;  /* 0x00000000000079c5 */ /* 0x000fe20000000000 */
[----:B------:R-:W-:Y:S01]  /*96d0*/  UMOV UR7, 0xc0000010 ;  /* 0xc000001000077882 */ /* 0x000fe20000000000 */
[----:B------:R-:W3:Y:S01]  /*96e0*/  SHFL.BFLY PT, R10, R5, 0x2, 0x1f ;  /* 0x0c401f00050a7f89 */ /* 0x000ee200000e0000 */
[----:B------:R-:W-:Y:S01]  /*96f0*/  UIADD3 UR4, UR4, 0x200, URZ ;  /* 0x0000020004047890 */ /* 0x000fe2000fffe03f */
[----:B------:R-:W-:-:S08]  /*9700*/  IMAD.MOV.U32 R11, RZ, RZ, RZ ;  /* 0x000000ffff0b7224 */ /* 0x000fd000078e00ff */
[----:B------:R-:W-:Y:S01]  /*9710*/  QGMMA.64x64x32.F32.E4M3.E4M3 R24, R140, gdesc[UR4], R24, gsb0 ;  /* 0x00e000048c187df3 */ /* 0x000fe20008000818 */
[----:B-1----:R-:W1:Y:S01]  /*9720*/  SHFL.BFLY PT, R9, R4, 0x2, 0x1f ;  /* 0x0c401f0004097f89 */ /* 0x002e6200000e0000 */
[----:B------:R-:W-:Y:S01]  /*9730*/  UMOV UR7, 0xc0000010 ;  /* 0xc000001000077882 */ /* 0x000fe20000000000 */
[----:B------:R-:W-:Y:S01]  /*9740*/  UMOV UR6, UR4 ;  /* 0x0000000400067c82 */ /* 0x000fe20008000000 */
[----:B---3--:R-:W-:-:S01]  /*9750*/  FADD.FTZ R10, R10, R5 ;  /* 0x000000050a0a7221 */ /* 0x008fc20000010000 */
[----:B------:R-:W-:-:S04]  /*9760*/  IMAD.MOV.U32 R5, RZ, RZ, -0x800000 ;  /* 0xff800000ff057424 */ /* 0x000fc800078e00ff */
[----:B------:R-:W3:Y:S01]  /*9770*/  SHFL.BFLY PT, R7, R10, 0x1, 0x1f ;  /* 0x0c201f000a077f89 */ /* 0x000ee200000e0000 */
[----:B-1----:R-:W-:-:S01]  /*9780*/  FADD.FTZ R9, R9, R4 ;  /* 0x0000000409097221 */ /* 0x002fc20000010000 */
[----:B------:R-:W-:-:S04]  /*9790*/  IMAD.MOV.U32 R4, RZ, RZ, -0x800000 ;  /* 0xff800000ff047424 */ /* 0x000fc800078e00ff */
[----:B------:R-:W1:Y:S01]  /*97a0*/  SHFL.BFLY PT, R8, R9, 0x1, 0x1f ;  /* 0x0c201f0009087f89 */ /* 0x000e6200000e0000 */
[----:B---3--:R-:W-:-:S01]  /*97b0*/  FADD.FTZ R12, R10, R7 ;  /* 0x000000070a0c7221 */ /* 0x008fc20000010000 */
[----:B------:R-:W-:-:S03]  /*97c0*/  IMAD.MOV.U32 R7, RZ, RZ, RZ ;  /* 0x000000ffff077224 */ /* 0x000fc600078e00ff */
[C---:B------:R-:W-:Y:S01]  /*97d0*/  FMUL.FTZ R15, R12.reuse, 0.00390625 ;  /* 0x3b8000000c0f7820 */ /* 0x040fe20000410000 */
[----:B------:R-:W-:Y:S01]  /*97e0*/  FSETP.NE.FTZ.AND P0, PT, R12, RZ, PT ;  /* 0x000000ff0c00720b */ /* 0x000fe20003f15000 */
[----:B-1----:R-:W-:-:S03]  /*97f0*/  FADD.FTZ R14, R9, R8 ;  /* 0x00000008090e7221 */ /* 0x002fc60000010000 */
[----:B------:R-:W-:Y:S01]  /*9800*/  FSETP.NE.FTZ.AND P2, PT, R15, RZ, PT ;  /* 0x000000ff0f00720b */ /* 0x000fe20003f55000 */
[----:B------:R-:W-:-:S05]  /*9810*/  FMUL.FTZ R10, R14, 0.00390625 ;  /* 0x3b8000000e0a7820 */ /* 0x000fca0000410000 */
[----:B------:R-:W-:-:S03]  /*9820*/  FSETP.NE.FTZ.AND P3, PT, R10, RZ, PT ;  /* 0x000000ff0a00720b */ /* 0x000fc60003f75000 */
[----:B------:R-:W-:Y:S01]  /*9830*/  @P0 MUFU.RCP R7, R12 ;  /* 0x0000000c00070308 */ /* 0x000fe20000001000 */
[----:B------:R-:W-:-:S03]  /*9840*/  FSETP.NE.FTZ.AND P0, PT, R14, RZ, PT ;  /* 0x000000ff0e00720b */ /* 0x000fc60003f15000 */
[----:B------:R-:W-:-:S04]  /*9850*/  @P2 FMUL.FTZ R8, R2, 0.69314718246459960938 ;  /* 0x3f31721802082820 */ /* 0x000fc80000410000 */
[----:B------:R-:W1:Y:S02]  /*9860*/  @P2 MUFU.LG2 R9, R15 ;  /* 0x0000000f00092308 */ /* 0x000e640000000c00 */
[----:B------:R-:W-:Y:S01]  /*9870*/  @P3 FMUL.FTZ R2, R2, 0.69314718246459960938 ;  /* 0x3f31721802023820 */ /* 0x000fe20000410000 */
[----:B------:R-:W-:Y:S02]  /*9880*/  WARPGROUP.DEPBAR.LE gsb0, 0x0 ;  /* 0x00008000000079c5 */ /* 0x000fe40000010000 */
[----:B------:R-:W-:-:S03]  /*9890*/  WARPGROUP.ARRIVE ;  /* 0x00000000000079c5 */ /* 0x000fc60000000000 */
[----:B------:R-:W3:Y:S03]  /*98a0*/  @P3 MUFU.LG2 R10, R10 ;  /* 0x0000000a000a3308 */ /* 0x000ee60000000c00 */
[----:B------:R-:W-:Y:S05]  /*98b0*/  QGMMA.64x64x32.F32.E4M3.E4M3 R24, R136, gdesc[UR4], R24, gsb0 ;  /* 0x00e0000488187df3 */ /* 0x000fea0008000818 */
[----:B------:R-:W4:Y:S01]  /*98c0*/  @P0 MUFU.RCP R11, R14 ;  /* 0x0000000e000b0308 */ /* 0x000f220000001000 */
[----:B-1----:R-:W-:-:S04]  /*98d0*/  @P2 FMUL.FTZ R9, R9, 0.69314718246459960938 ;  /* 0x3f31721809092820 */ /* 0x002fc80000410000 */
[----:B------:R-:W-:Y:S01]  /*98e0*/  @P2 FFMA.FTZ R5, R8, R3, R9 ;  /* 0x0000000308052223 */ /* 0x000fe20000010009 */
[----:B---3--:R-:W-:-:S04]  /*98f0*/  @P3 FMUL.FTZ R13, R10, 0.69314718246459960938 ;  /* 0x3f3172180a0d3820 */ /* 0x008fc80000410000 */
[----:B------:R-:W-:Y:S01]  /*9900*/  @P3 FFMA.FTZ R4, R2, R0, R13 ;  /* 0x0000000002043223 */ /* 0x000fe2000001000d */
[----:B------:R-:W-:Y:S02]  /*9910*/  WARPGROUP.DEPBAR.LE gsb0, 0x0 ;  /* 0x00008000000079c5 */ /* 0x000fe40000010000 */
[-C--:B--2---:R-:W-:Y:S01]  /*9920*/  FMUL.FTZ R7, R7, R6.reuse ;  /* 0x0000000607077220 */ /* 0x084fe20000410000 */
[----:B----4-:R-:W-:Y:S01]  /*9930*/  FMUL.FTZ R0, R11, R6 ;  /* 0x000000060b007220 */ /* 0x010fe20000410000 */
[----:B------:R-:W-:Y:S06]  /*9940*/  @!P1 BRA `(.L_x_11710) ;  /* 0x0000000000049947 */ /* 0x000fec0003800000 */
[----:B------:R-:W-:Y:S01]  /*9950*/  BPT.TRAP 0x1 ;  /* 0x000000040000795c */ /* 0x000fe20000300000 */
.L_x_11710:
[----:B------:R-:W2:Y:S01]  /*9960*/  LDL.LU R2, [R1+0x4] ;  /* 0x0000040001027983 */ /* 0x000ea20000300800 */
        /* <DEDUP_REMOVED lines=39> */
[----:B------:R-:W-:Y:S01]  /*9be0*/  LOP3.LUT R16, R16, UR4, RZ, 0x3c, !PT ;  /* 0x0000000410107c12 */ /* 0x000fe2000f8e3cff */
[----:B------:R-:W-:Y:S01]  /*9bf0*/  USEL UR38, UR38, URZ, UP0 ;  /* 0x0000003f26267287 */ /* 0x000fe20008000000 */
[----:B--2---:R-:W-:-:S05]  /*9c00*/  VIADD R2, R2, 0x1 ;  /* 0x0000000102027836 */ /* 0x004fca0000000000 */
[----:B------:R1:W-:Y:S06]  /*9c10*/  STL [R1+0x4], R2 ;  /* 0x0000040201007387 */ /* 0x0003ec0000100800 */
.L_x_11677:
[----:B------:R-:W2:Y:S08]  /*9c20*/  S2UR UR39, SR_CgaCtaId ;  /* 0x00000000002779c3 */ /* 0x000eb00000008800 */
[----:B------:R-:W-:Y:S06]  /*9c30*/  BAR.SYNC.DEFER_BLOCKING 0x5, 0x200 ;  /* 0x0148000000007b1d */ /* 0x000fec0000010000 */
[----:B------:R-:W-:-:S02]  /*9c40*/  UMOV UR40, 0x400 ;  /* 0x0000040000287882 */ /* 0x000fc40000000000 */
[----:B--2---:R-:W-:-:S09]  /*9c50*/  ULEA UR40, UR39, UR40, 0x18 ;  /* 0x0000002827287291 */ /* 0x004fd2000f8ec03f */
[----:B------:R-:W2:Y:S02]  /*9c60*/  LDS R0, [UR40+0x132d0] ;  /* 0x0132d028ff007984 */ /* 0x000ea40008000800 */
[----:B--2---:R-:W-:Y:S01]  /*9c70*/  R2UR UR4, R0 ;  /* 0x00000000000472ca */ /* 0x004fe200000e0000 */
[----:B------:R-:W-:Y:S06]  /*9c80*/  BAR.ARV 0x4, 0x200 ;  /* 0x0108000000007b1d */ /* 0x000fec0000002000 */
[----:B------:R-:W-:Y:S08]  /*9c90*/  @P0 BRA `(.L_x_11711) ;  /* 0x0000000800880947 */ /* 0x000ff00003800000 */
[----:B------:R-:W2:Y:S01]  /*9ca0*/  S2R R34, SR_TID.X ;  /* 0x0000000000227919 */ /* 0x000ea20000002100 */
[----:B------:R-:W-:Y:S01]  /*9cb0*/  ULDC.64 UR6, c[0x4][0x38] ;  /* 0x01000e0000067ab9 */ /* 0x000fe20000000a00 */
[----:B------:R-:W-:Y:S02]  /*9cc0*/  F2FP.BF16.F32.PACK_AB R11, R11, R12 ;  /* 0x0000000c0b0b723e */ /* 0x000fe400000010ff */
[----:B------:R-:W-:Y:S02]  /*9cd0*/  F2FP.BF16.F32.PACK_AB R8, R7, R8 ;  /* 0x000000080708723e */ /* 0x000fe400000010ff */
[----:B------:R-:W-:Y:S02]  /*9ce0*/  F2FP.BF16.F32.PACK_AB R30, R30, R31 ;  /* 0x0000001f1e1e723e */ /* 0x000fe400000010ff */
[----:B------:R-:W-:Y:S01]  /*9cf0*/  F2FP.BF16.F32.PACK_AB R32, R29, R32 ;  /* 0x000000201d20723e */ /* 0x000fe200000010ff */
[----:B------:R-:W-:Y:S01]  /*9d00*/  USHF.R.S32.HI UR5, URZ, 0x1f, UR43 ;  /* 0x0000001f3f057899 */ /* 0x000fe2000801142b */
[----:B------:R-:W-:Y:S01]  /*9d10*/  F2FP.BF16.F32.PACK_AB R59, R59, R60 ;  /* 0x0000003c3b3b723e */ /* 0x000fe200000010ff */
[----:B------:R-:W3:Y:S01]  /*9d20*/  LDC.64 R46, c[0x0][0xb78] ;  /* 0x0002de00ff2e7b82 */ /* 0x000ee20000000a00 */
        /* <DEDUP_REMOVED lines=10> */
[----:B------:R-:W-:Y:S01]  /*9dd0*/  VIADD R49, R19, UR42 ;  /* 0x0000002a13317c36 */ /* 0x000fe20008000000 */
[----:B------:R-:W-:Y:S01]  /*9de0*/  F2FP.BF16.F32.PACK_AB R33, R33, R56 ;  /* 0x000000382121723e */ /* 0x000fe200000010ff */
[----:B------:R-:W-:Y:S01]  /*9df0*/  ULDC UR10, c[0x0][0xa88] ;  /* 0x0002a200000a7ab9 */ /* 0x000fe20000000800 */
[----:B--2---:R-:W-:-:S05]  /*9e00*/  IMAD.SHL.U32 R0, R34, 0x4, RZ ;  /* 0x0000000422007824 */ /* 0x004fca00078e00ff */
[----:B------:R-:W-:Y:S01]  /*9e10*/  LOP3.LUT R0, R0, 0xc, RZ, 0xc0, !PT ;  /* 0x0000000c00007812 */ /* 0x000fe200078ec0ff */
[----:B------:R-:W-:Y:S03]  /*9e20*/  BAR.SYNC.DEFER_BLOCKING 0x1, 0x180 ;  /* 0x0046000000007b1d */ /* 0x000fe60000010000 */
[----:B-1----:R-:W-:-:S05]  /*9e30*/  IADD3 R2, P0, R0, UR6, RZ ;  /* 0x0000000600027c10 */ /* 0x002fca000ff1e0ff */
[----:B------:R-:W-:-:S05]  /*9e40*/  IMAD.X R3, RZ, RZ, UR7, P0 ;  /* 0x00000007ff037e24 */ /* 0x000fca00080e06ff */
[----:B------:R1:W2:Y:S01]  /*9e50*/  LDG.E.CONSTANT R0, desc[UR46][R2.64] ;  /* 0x0000002e02007981 */ /* 0x0002a2000c1e9900 */
[----:B------:R-:W-:Y:S01]  /*9e60*/  VIADD R38, R34, 0xffffff80 ;  /* 0xffffff8022267836 */ /* 0x000fe20000000000 */
[----:B------:R-:W-:Y:S01]  /*9e70*/  IADD3 R7, P5, R22, 0x20, RZ ;  /* 0x0000002016077810 */ /* 0x000fe20007fbe0ff */
[----:B------:R-:W-:Y:S01]  /*9e80*/  UIMAD UR5, UR5, UR8, URZ ;  /* 0x00000008050572a4 */ /* 0x000fe2000f8e023f */
[----:B------:R-:W-:Y:S01]  /*9e90*/  F2FP.BF16.F32.PACK_AB R27, R26, R27 ;  /* 0x0000001b1a1b723e */ /* 0x000fe200000010ff */
[----:B------:R-:W-:Y:S02]  /*9ea0*/  UIMAD.WIDE.U32 UR6, UR43, UR8, URZ ;  /* 0x000000082b0672a5 */ /* 0x000fe4000f8e003f */
[----:B------:R-:W-:Y:S01]  /*9eb0*/  UIMAD UR5, UR43, UR9, UR5 ;  /* 0x000000092b0572a4 */ /* 0x000fe2000f8e0205 */
[----:B-1----:R-:W-:-:S03]  /*9ec0*/  LOP3.LUT P0, R2, R34, 0x3, RZ, 0xc0, !PT ;  /* 0x0000000322027812 */ /* 0x002fc6000780c0ff */
[----:B------:R-:W-:Y:S01]  /*9ed0*/  UIADD3 UR5, UR7, UR5, URZ ;  /* 0x0000000507057290 */ /* 0x000fe2000fffe03f */
[----:B------:R-:W-:Y:S02]  /*9ee0*/  SHF.R.S32.HI R34, RZ, 0x1f, R38 ;  /* 0x0000001fff227819 */ /* 0x000fe40000011426 */
[----:B------:R-:W-:Y:S01]  /*9ef0*/  ISETP.EQ.OR P0, PT, R2, 0x3, !P0 ;  /* 0x000000030200780c */ /* 0x000fe20004702670 */
[----:B------:R-:W-:Y:S01]  /*9f00*/  VIADD R2, R49, 0x8 ;  /* 0x0000000831027836 */ /* 0x000fe20000000000 */
[----:B------:R-:W-:Y:S02]  /*9f10*/  LEA.HI R34, R34, R38, RZ, 0x7 ;  /* 0x0000002622227211 */ /* 0x000fe400078f38ff */
[----:B------:R-:W-:Y:S02]  /*9f20*/  SEL R29, R11, R8, P0 ;  /* 0x000000080b1d7207 */ /* 0x000fe40000000000 */
[----:B------:R-:W-:Y:S02]  /*9f30*/  SEL R31, R8, R11, P0 ;  /* 0x0000000b081f7207 */ /* 0x000fe40000000000 */
[----:B------:R-:W-:-:S02]  /*9f40*/  LOP3.LUT R8, R7, 0x380, RZ, 0xc0, !PT ;  /* 0x0000038007087812 */ /* 0x000fc400078ec0ff */
[----:B------:R-:W-:Y:S02]  /*9f50*/  LOP3.LUT R11, R22, 0x380, RZ, 0xc0, !PT ;  /* 0x00000380160b7812 */ /* 0x000fe400078ec0ff */
[----:B------:R-:W-:Y:S02]  /*9f60*/  SHF.R.U64 R8, R8, 0x3, RZ ;  /* 0x0000000308087819 */ /* 0x000fe400000012ff */
[----:B------:R-:W-:Y:S02]  /*9f70*/  SEL R3, R59, R58, P0 ;  /* 0x0000003a3b037207 */ /* 0x000fe40000000000 */
[----:B------:R-:W-:Y:S02]  /*9f80*/  LOP3.LUT R34, R34, 0xffffff80, RZ, 0xc0, !PT ;  /* 0xffffff8022227812 */ /* 0x000fe400078ec0ff */
[----:B------:R-:W-:Y:S02]  /*9f90*/  SEL R59, R58, R59, P0 ;  /* 0x0000003b3a3b7207 */ /* 0x000fe40000000000 */
[----:B------:R-:W-:Y:S01]  /*9fa0*/  SEL R35, R44, R37, P0 ;  /* 0x000000252c237207 */ /* 0x000fe20000000000 */
[----:B------:R-:W-:Y:S01]  /*9fb0*/  IMAD.IADD R34, R38, 0x1, -R34 ;  /* 0x0000000126227824 */ /* 0x000fe200078e0a22 */
[----:B------:R-:W-:-:S02]  /*9fc0*/  SEL R37, R37, R44, P0 ;  /* 0x0000002c25257207 */ /* 0x000fc40000000000 */
[----:B------:R-:W-:Y:S01]  /*9fd0*/  LOP3.LUT R8, R8, R7, RZ, 0x3c, !PT ;  /* 0x0000000708087212 */ /* 0x000fe200078e3cff */
[----:B------:R-:W1:Y:S01]  /*9fe0*/  S2R R44, SR_TID.X ;  /* 0x00000000002c7919 */ /* 0x000e620000002100 */
[----:B------:R-:W-:Y:S02]  /*9ff0*/  IADD3 R7, P4, R22, 0x40, RZ ;  /* 0x0000004016077810 */ /* 0x000fe40007f9e0ff */
[----:B------:R-:W-:Y:S02]  /*a000*/  SHF.R.U64 R11, R11, 0x3, RZ ;  /* 0x000000030b0b7819 */ /* 0x000fe400000012ff */
[----:B------:R-:W-:Y:S02]  /*a010*/  SEL R41, R21, R14, P0 ;  /* 0x0000000e15297207 */ /* 0x000fe40000000000 */
[----:B------:R-:W-:Y:S02]  /*a020*/  SEL R21, R14, R21, P0 ;  /* 0x000000150e157207 */ /* 0x000fe40000000000 */
[----:B------:R-:W-:-:S02]  /*a030*/  SEL R43, R9, R6, P0 ;  /* 0x00000006092b7207 */ /* 0x000fc40000000000 */
[----:B------:R-:W-:Y:S02]  /*a040*/  SEL R45, R6, R9, P0 ;  /* 0x00000009062d7207 */ /* 0x000fe40000000000 */
[----:B------:R-:W-:Y:S02]  /*a050*/  SEL R15, R25, R20, P0 ;  /* 0x00000014190f7207 */ /* 0x000fe40000000000 */
[----:B------:R-:W-:Y:S02]  /*a060*/  LOP3.LUT R6, R7, 0x380, RZ, 0xc0, !PT ;  /* 0x0000038007067812 */ /* 0x000fe400078ec0ff */
[----:B------:R-:W-:Y:S01]  /*a070*/  LOP3.LUT R10, R11, R22, RZ, 0x3c, !PT ;  /* 0x000000160b0a7212 */ /* 0x000fe200078e3cff */
[----:B------:R-:W-:Y:S01]  /*a080*/  IMAD.MOV.U32 R11, RZ, RZ, R23 ;  /* 0x000000ffff0b7224 */ /* 0x000fe200078e0017 */
[----:B------:R-:W-:Y:S02]  /*a090*/  SEL R13, R33, R32, P0 ;  /* 0x00000020210d7207 */ /* 0x000fe40000000000 */
[----:B------:R-:W-:-:S02]  /*a0a0*/  SEL R25, R20, R25, P0 ;  /* 0x0000001914197207 */ /* 0x000fc40000000000 */
[----:B------:R-:W-:Y:S02]  /*a0b0*/  SEL R33, R32, R33, P0 ;  /* 0x0000002120217207 */ /* 0x000fe40000000000 */
[----:B------:R-:W-:Y:S02]  /*a0c0*/  SEL R39, R30, R27, P0 ;  /* 0x0000001b1e277207 */ /* 0x000fe40000000000 */
[----:B------:R-:W-:Y:S02]  /*a0d0*/  SEL R27, R27, R30, P0 ;  /* 0x0000001e1b1b7207 */ /* 0x000fe40000000000 */
[----:B------:R-:W-:Y:S02]  /*a0e0*/  LOP3.LUT P1, RZ, R34, 0x3, RZ, 0xc0, !PT ;  /* 0x0000000322ff7812 */ /* 0x000fe4000782c0ff */
[----:B------:R-:W-:Y:S01]  /*a0f0*/  IADD3 R9, P3, R22, 0x60, RZ ;  /* 0x0000006016097810 */ /* 0x000fe20007f7e0ff */
[----:B-1----:R-:W-:Y:S01]  /*a100*/  VIADD R48, R44, 0xffffff80 ;  /* 0xffffff802c307836 */ /* 0x002fe20000000000 */
[----:B------:R-:W-:-:S02]  /*a110*/  SHF.R.U64 R6, R6, 0x3, RZ ;  /* 0x0000000306067819 */ /* 0x000fc400000012ff */
[----:B------:R-:W-:Y:S01]  /*a120*/  MOV R42, R10 ;  /* 0x0000000a002a7202 */ /* 0x000fe20000000f00 */
[----:B------:R-:W-:Y:S01]  /*a130*/  IMAD.U32 R11, RZ, RZ, UR7 ;  /* 0x00000007ff0b7e24 */ /* 0x000fe2000f8e00ff */
[----:B------:R-:W-:Y:S01]  /*a140*/  ISETP.GE.OR P2, PT, R2, UR10, P1 ;  /* 0x0000000a02007c0c */ /* 0x000fe20008f46670 */
[----:B------:R-:W-:Y:S01]  /*a150*/  IMAD.U32 R11, RZ, RZ, UR5 ;  /* 0x00000005ff0b7e24 */ /* 0x000fe2000f8e00ff */
[----:B------:R-:W-:Y:S01]  /*a160*/  LOP3.LUT R2, R9, 0x380, RZ, 0xc0, !PT ;  /* 0x0000038009027812 */ /* 0x000fe200078ec0ff */
[----:B------:R-:W-:Y:S01]  /*a170*/  USHF.R.S32.HI UR5, URZ, 0x1f, UR44 ;  /* 0x0000001f3f057899 */ /* 0x000fe2000801142c */
[----:B------:R-:W-:Y:S01]  /*a180*/  LOP3.LUT R6, R6, R7, RZ, 0x3c, !PT ;  /* 0x0000000706067212 */ /* 0x000fe200078e3cff */
[--C-:B------:R-:W-:Y:S01]  /*a190*/  IMAD.X R7, RZ, RZ, R23.reuse, P4 ;  /* 0x000000ffff077224 */ /* 0x100fe200020e0617 */
[----:B------:R-:W-:Y:S01]  /*a1a0*/  SHF.R.U64 R2, R2, 0x3, RZ ;  /* 0x0000000302027819 */ /* 0x000fe200000012ff */
[----:B------:R-:W-:Y:S01]  /*a1b0*/  IMAD.U32 R10, RZ, RZ, UR6 ;  /* 0x00000006ff0a7e24 */ /* 0x000fe2000f8e00ff */
[----:B------:R-:W-:Y:S01]  /*a1c0*/  SHF.R.S32.HI R44, RZ, 0x1f, R48 ;  /* 0x0000001fff2c7819 */ /* 0x000fe20000011430 */
[----:B------:R-:W-:Y:S01]  /*a1d0*/  ULDC.64 UR6, c[0x0][0xb40] ;  /* 0x0002d00000067ab9 */ /* 0x000fe20000000a00 */
[----:B------:R-:W-:Y:S01]  /*a1e0*/  MOV R38, R6 ;  /* 0x0000000600267202 */ /* 0x000fe20000000f00 */
[----:B---3--:R-:W-:Y:S01]  /*a1f0*/  IMAD R6, R46, UR5, RZ ;  /* 0x000000052e067c24 */ /* 0x008fe2000f8e02ff */
[----:B------:R-:W-:Y:S01]  /*a200*/  LOP3.LUT R2, R2, R9, RZ, 0x3c, !PT ;  /* 0x0000000902027212 */ /* 0x000fe200078e3cff */
[----:B------:R-:W-:Y:S01]  /*a210*/  IMAD.X R9, RZ, RZ, R23, P5 ;  /* 0x000000ffff097224 */ /* 0x000fe200028e0617 */
[----:B------:R-:W-:Y:S01]  /*a220*/  LEA.HI R44, R44, R48, RZ, 0x5 ;  /* 0x000000302c2c7211 */ /* 0x000fe200078f28ff */
[----:B------:R-:W-:Y:S01]  /*a230*/  IMAD R30, R47, UR44, R6 ;  /* 0x0000002c2f1e7c24 */ /* 0x000fe2000f8e0206 */
[----:B------:R-:W-:Y:S01]  /*a240*/  ISETP.GE.OR P1, PT, R49, UR10, P1 ;  /* 0x0000000a31007c0c */ /* 0x000fe20008f26670 */
[----:B------:R-:W-:Y:S01]  /*a250*/  IMAD.WIDE.U32 R6, R46, UR44, R10 ;  /* 0x0000002c2e067c25 */ /* 0x000fe2000f8e000a */
[----:B------:R-:W-:-:S02]  /*a260*/  MOV R40, R8 ;  /* 0x0000000800287202 */ /* 0x000fc40000000f00 */
[----:B------:R-:W-:Y:S02]  /*a270*/  SHF.R.S32.HI R44, RZ, 0x5, R44 ;  /* 0x00000005ff2c7819 */ /* 0x000fe4000001142c */
[----:B--2---:R-:W-:Y:S01]  /*a280*/  LOP3.LUT R12, R0, 0x2, RZ, 0x3c, !PT ;  /* 0x00000002000c7812 */ /* 0x004fe200078e3cff */
[----:B------:R-:W-:Y:S04]  /*a290*/  SHFL.IDX PT, R3, R3, R0, 0x1c1f ;  /* 0x001c1f0003037589 */ /* 0x000fe800000e0000 */
[----:B------:R-:W1:Y:S04]  /*a2a0*/  SHFL.IDX PT, R14, R59, R12, 0x1c1f ;  /* 0x001c1f0c3b0e7589 */ /* 0x000e6800000e0000 */
[----:B------:R-:W-:Y:S04]  /*a2b0*/  SHFL.IDX PT, R35, R35, R0, 0x1c1f ;  /* 0x001c1f0023237589 */ /* 0x000fe800000e0000 */
[----:B------:R-:W2:Y:S04]  /*a2c0*/  SHFL.IDX PT, R28, R37, R12, 0x1c1f ;  /* 0x001c1f0c251c7589 */ /* 0x000ea800000e0000 */
[----:B------:R-:W-:Y:S04]  /*a2d0*/  SHFL.IDX PT, R15, R15, R0, 0x1c1f ;  /* 0x001c1f000f0f7589 */ /* 0x000fe800000e0000 */
[----:B------:R3:W4:Y:S04]  /*a2e0*/  SHFL.IDX PT, R24, R25, R12, 0x1c1f ;  /* 0x001c1f0c19187589 */ /* 0x00072800000e0000 */
[----:B------:R-:W-:Y:S04]  /*a2f0*/  SHFL.IDX PT, R13, R13, R0, 0x1c1f ;  /* 0x001c1f000d0d7589 */ /* 0x000fe800000e0000 */
[----:B------:R-:W-:Y:S01]  /*a300*/  SHFL.IDX PT, R29, R29, R0, 0x1c1f ;  /* 0x001c1f001d1d7589 */ /* 0x000fe200000e0000 */
[----:B-1----:R-:W-:-:S02]  /*a310*/  SEL R8, R3, R14, P0 ;  /* 0x0000000e03087207 */ /* 0x002fc40000000000 */
[----:B------:R-:W-:Y:S01]  /*a320*/  SEL R10, R14, R3, P0 ;  /* 0x000000030e0a7207 */ /* 0x000fe20000000000 */
[----:B------:R-:W1:Y:S01]  /*a330*/  SHFL.IDX PT, R20, R33, R12, 0x1c1f ;  /* 0x001c1f0c21147589 */ /* 0x000e6200000e0000 */
[----:B------:R-:W-:Y:S01]  /*a340*/  IMAD.X R3, RZ, RZ, R23, P3 ;  /* 0x000000ffff037224 */ /* 0x000fe200018e0617 */
[----:B---3--:R-:W-:Y:S02]  /*a350*/  SHF.R.S32.HI R25, RZ, 0x1f, R49 ;  /* 0x0000001fff197819 */ /* 0x008fe40000011431 */
[----:B------:R-:W3:Y:S01]  /*a360*/  SHFL.IDX PT, R26, R31, R12, 0x1c1f ;  /* 0x001c1f0c1f1a7589 */ /* 0x000ee200000e0000 */
[----:B------:R-:W-:Y:S02]  /*a370*/  IADD3 R6, P3, R49, R6, RZ ;  /* 0x0000000631067210 */ /* 0x000fe40007f7e0ff */
[----:B--2---:R-:W-:Y:S01]  /*a380*/  SEL R9, R35, R28, P0 ;  /* 0x0000001c23097207 */ /* 0x004fe20000000000 */
[----:B------:R-:W-:Y:S01]  /*a390*/  SHFL.IDX PT, R39, R39, R0, 0x1c1f ;  /* 0x001c1f0027277589 */ /* 0x000fe200000e0000 */
[----:B------:R-:W-:-:S02]  /*a3a0*/  SEL R11, R28, R35, P0 ;  /* 0x000000231c0b7207 */ /* 0x000fc40000000000 */
[----:B------:R-:W-:Y:S01]  /*a3b0*/  IADD3.X R7, R25, R7, R30, P3, !PT ;  /* 0x0000000719077210 */ /* 0x000fe20001ffe41e */
[----:B------:R-:W2:Y:S01]  /*a3c0*/  SHFL.IDX PT, R32, R27, R12, 0x1c1f ;  /* 0x001c1f0c1b207589 */ /* 0x000ea200000e0000 */
[----:B----4-:R-:W-:Y:S02]  /*a3d0*/  SEL R28, R15, R24, P0 ;  /* 0x000000180f1c7207 */ /* 0x010fe40000000000 */
[----:B------:R-:W-:Y:S01]  /*a3e0*/  SEL R30, R24, R15, P0 ;  /* 0x0000000f181e7207 */ /* 0x000fe20000000000 */
[----:B------:R-:W-:Y:S04]  /*a3f0*/  SHFL.IDX PT, R41, R41, R0, 0x1c1f ;  /* 0x001c1f0029297589 */ /* 0x000fe800000e0000 */
[----:B------:R-:W4:Y:S04]  /*a400*/  SHFL.IDX PT, R34, R21, R12, 0x1c1f ;  /* 0x001c1f0c15227589 */ /* 0x000f2800000e0000 */
[----:B------:R5:W-:Y:S01]  /*a410*/  SHFL.IDX PT, R43, R43, R0, 0x1c1f ;  /* 0x001c1f002b2b7589 */ /* 0x000be200000e0000 */
[----:B-1----:R-:W-:-:S03]  /*a420*/  SEL R14, R20, R13, P0 ;  /* 0x0000000d140e7207 */ /* 0x002fc60000000000 */
[----:B------:R1:W4:Y:S01]  /*a430*/  SHFL.IDX PT, R36, R45, R12, 0x1c1f ;  /* 0x001c1f0c2d247589 */ /* 0x00032200000e0000 */
[----:B---3--:R-:W-:Y:S02]  /*a440*/  SEL R24, R29, R26, P0 ;  /* 0x0000001a1d187207 */ /* 0x008fe40000000000 */
[----:B------:R-:W-:Y:S01]  /*a450*/  SEL R26, R26, R29, P0 ;  /* 0x0000001d1a1a7207 */ /* 0x000fe20000000000 */
[----:B------:R-:W-:Y:S01]  /*a460*/  STSM.16.M88.4 [R42], R8 ;  /* 0x000000082a007844 */ /* 0x000fe20000000200 */
[----:B-----5:R-:W-:Y:S02]  /*a470*/  MOV R0, R2 ;  /* 0x0000000200007202 */ /* 0x020fe40000000f00 */
[----:B--2---:R-:W-:Y:S02]  /*a480*/  SEL R15, R32, R39, P0 ;  /* 0x00000027200f7207 */ /* 0x004fe40000000000 */
[----:B-1----:R-:W-:Y:S02]  /*a490*/  SEL R12, R13, R20, P0 ;  /* 0x000000140d0c7207 */ /* 0x002fe40000000000 */
[----:B------:R-:W-:-:S02]  /*a4a0*/  SEL R13, R39, R32, P0 ;  /* 0x00000020270d7207 */ /* 0x000fc40000000000 */
[----:B------:R-:W-:Y:S02]  /*a4b0*/  LEA R2, P3, R6, UR6, 0x2 ;  /* 0x0000000606027c11 */ /* 0x000fe4000f8610ff */
[----:B----4-:R-:W-:Y:S01]  /*a4c0*/  SEL R29, R41, R34, P0 ;  /* 0x00000022291d7207 */ /* 0x010fe20000000000 */
[----:B------:R-:W-:Y:S01]  /*a4d0*/  STSM.16.M88.4 [R40], R12 ;  /* 0x0000000c28007844 */ /* 0x000fe20000000200 */
[----:B------:R-:W-:Y:S02]  /*a4e0*/  SEL R31, R34, R41, P0 ;  /* 0x00000029221f7207 */ /* 0x000fe40000000000 */
[----:B------:R-:W-:Y:S02]  /*a4f0*/  LEA.HI.X R3, R6, UR7, R7, 0x2, P3 ;  /* 0x0000000706037c11 */ /* 0x000fe400098f1407 */
[----:B------:R-:W1:Y:S01]  /*a500*/  SHFL.IDX PT, R6, R44, RZ, 0x1f ;  /* 0x00001fff2c067589 */ /* 0x000e6200000e0000 */
[----:B------:R-:W-:Y:S02]  /*a510*/  SEL R25, R43, R36, P0 ;  /* 0x000000242b197207 */ /* 0x000fe40000000000 */
[----:B------:R-:W-:Y:S01]  /*a520*/  SEL R27, R36, R43, P0 ;  /* 0x0000002b241b7207 */ /* 0x000fe20000000000 */
[----:B------:R2:W-:Y:S04]  /*a530*/  STSM.16.M88.4 [R38], R28 ;  /* 0x0000001c26007844 */ /* 0x0005e80000000200 */
        /* <DEDUP_REMOVED lines=21> */
[----:B-1----:R-:W-:Y:S03]  /*a690*/  SYNCS.ARRIVE.TRANS64.RED.A1T0 RZ, [UR5], RZ ;  /* 0x000000ffffff79a7 */ /* 0x002fe60008100405 */
.L_x_11714:
[----:B------:R-:W-:Y:S05]  /*a6a0*/  BSYNC B0 ;  /* 0x0000000000007941 */ /* 0x000fea0003800000 */
.L_x_11713:
[----:B------:R-:W-:Y:S05]  /*a6b0*/  BRA `(.L_x_11712) ;  /* 0x0000000400d87947 */ /* 0x000fea0003800000 */
.L_x_11711:
[----:B------:R-:W2:Y:S01]  /*a6c0*/  S2R R0, SR_TID.X ;  /* 0x0000000000007919 */ /* 0x000ea20000002100 */
[----:B------:R-:W3:Y:S01]  /*a6d0*/  LDC.64 R8, c[0x0][0xae0] ;  /* 0x0002b800ff087b82 */ /* 0x000ee20000000a00 */
[----:B------:R-:W-:Y:S01]  /*a6e0*/  USHF.R.S32.HI UR5, URZ, 0x1f, UR43 ;  /* 0x0000001f3f057899 */ /* 0x000fe2000801142b */
[----:B------:R-:W-:Y:S01]  /*a6f0*/  BSSY B0, `(.L_x_11715) ;  /* 0x000001f000007945 */ /* 0x000fe20003800000 */
[----:B------:R-:W-:-:S05]  /*a700*/  USHF.R.S32.HI UR6, URZ, 0x1f, UR44 ;  /* 0x0000001f3f067899 */ /* 0x000fca000801142c */
[----:B------:R-:W4:Y:S08]  /*a710*/  LDC R7, c[0x0][0xdac] ;  /* 0x00036b00ff077b82 */ /* 0x000f300000000800 */
[----:B------:R-:W1:Y:S08]  /*a720*/  LDC.64 R14, c[0x0][0xa88] ;  /* 0x0002a200ff0e7b82 */ /* 0x000e700000000a00 */
[----:B------:R-:W1:Y:S01]  /*a730*/  LDC.64 R10, c[0x0][0xae8] ;  /* 0x0002ba00ff0a7b82 */ /* 0x000e620000000a00 */
[----:B---3--:R-:W-:-:S02]  /*a740*/  IMAD R6, R8, UR5, RZ ;  /* 0x0000000508067c24 */ /* 0x008fc4000f8e02ff */
[----:B--2---:R-:W-:-:S05]  /*a750*/  VIADD R0, R0, 0xffffff80 ;  /* 0xffffff8000007836 */ /* 0x004fca0000000000 */
[----:B------:R-:W-:-:S13]  /*a760*/  ISETP.GT.AND P0, PT, R0, 0xbf, PT ;  /* 0x000000bf0000780c */ /* 0x000fda0003f04270 */
[----:B----4-:R-:W-:Y:S05]  /*a770*/  @P0 BRA `(.L_x_11716) ;  /* 0x0000000000580947 */ /* 0x010fea0003800000 */
[----:B------:R-:W2:Y:S01]  /*a780*/  S2R R0, SR_TID.X ;  /* 0x0000000000007919 */ /* 0x000ea20000002100 */
[----:B-1----:R-:W-:Y:S01]  /*a790*/  IMAD.U32 R2, RZ, RZ, UR42 ;  /* 0x0000002aff027e24 */ /* 0x002fe2000f8e00ff */
[----:B------:R-:W-:-:S04]  /*a7a0*/  ULDC UR7, c[0x0][0xa88] ;  /* 0x0002a20000077ab9 */ /* 0x000fc80000000800 */
[----:B--2---:R-:W-:-:S04]  /*a7b0*/  IADD3 R2, R2, -0x80, R0 ;  /* 0xffffff8002027810 */ /* 0x004fc80007ffe000 */
        /* <DEDUP_REMOVED lines=18> */
.L_x_11716:
[----:B------:R-:W-:Y:S05]  /*a8e0*/  BSYNC B0 ;  /* 0x0000000000007941 */ /* 0x000fea0003800000 */
.L_x_11715:
[----:B------:R-:W3:Y:S01]  /*a8f0*/  LDL.64 R20, [R1+0x8] ;  /* 0x0000080001147983 */ /* 0x000ee20000100a00 */
[----:B------:R-:W-:Y:S01]  /*a900*/  ULOP3.LUT UR41, URZ, UR41, URZ, 0x33, !UPT ;  /* 0x000000293f297292 */ /* 0x000fe2000f8e333f */
[----:B--2---:R-:W-:Y:S01]  /*a910*/  IMAD R5, R9, UR43, R6 ;  /* 0x0000002b09057c24 */ /* 0x004fe2000f8e0206 */
[----:B------:R-:W-:Y:S01]  /*a920*/  SHF.R.S32.HI R157, RZ, 0x1f, R156 ;  /* 0x0000001fff9d7819 */ /* 0x000fe2000001149c */
[C---:B------:R-:W-:Y:S01]  /*a930*/  VIADD R0, R156.reuse, 0x30 ;  /* 0x000000309c007836 */ /* 0x040fe20000000000 */
[----:B------:R-:W-:Y:S01]  /*a940*/  BSSY B0, `(.L_x_11717) ;  /* 0x000001d000007945 */ /* 0x000fe20003800000 */
[----:B------:R-:W-:Y:S02]  /*a950*/  VIADD R4, R156, 0x60 ;  /* 0x000000609c047836 */ /* 0x000fe40000000000 */
[----:B------:R-:W-:-:S04]  /*a960*/  VIADD R13, R7, UR41 ;  /* 0x00000029070d7c36 */ /* 0x000fc80008000000 */
[----:B-1----:R-:W-:Y:S02]  /*a970*/  IMAD R7, R13, -0xc0, R14 ;  /* 0xffffff400d077824 */ /* 0x002fe400078e020e */
[----:B---3--:R-:W-:Y:S01]  /*a980*/  IMAD.WIDE.U32 R2, R8, UR43, R20 ;  /* 0x0000002b08027c25 */ /* 0x008fe2000f8e0014 */
[----:B------:R-:W-:-:S03]  /*a990*/  ISETP.GE.AND P0, PT, R20, R15, PT ;  /* 0x0000000f1400720c */ /* 0x000fc60003f06270 */
[----:B------:R-:W-:Y:S01]  /*a9a0*/  IMAD.IADD R3, R3, 0x1, R5 ;  /* 0x0000000103037824 */ /* 0x000fe200078e0205 */
[-C--:B------:R-:W-:Y:S01]  /*a9b0*/  ISETP.GE.OR P3, PT, R0, R7.reuse, P0 ;  /* 0x000000070000720c */ /* 0x080fe20000766670 */
[----:B------:R-:W-:Y:S01]  /*a9c0*/  VIADD R5, R156, 0x90 ;  /* 0x000000909c057836 */ /* 0x000fe20000000000 */
[----:B------:R-:W-:Y:S01]  /*a9d0*/  ISETP.GE.OR P1, PT, R4, R7, P0 ;  /* 0x000000070400720c */ /* 0x000fe20000726670 */
[----:B------:R-:W-:-:S03]  /*a9e0*/  IMAD R0, R10, UR6, RZ ;  /* 0x000000060a007c24 */ /* 0x000fc6000f8e02ff */
[-C--:B------:R-:W-:Y:S01]  /*a9f0*/  ISETP.GE.OR P2, PT, R5, R7.reuse, P0 ;  /* 0x000000070500720c */ /* 0x080fe20000746670 */
[----:B------:R-:W-:Y:S01]  /*aa00*/  IMAD R9, R11, UR44, R0 ;  /* 0x0000002c0b097c24 */ /* 0x000fe2000f8e0200 */
[----:B------:R-:W-:Y:S01]  /*aa10*/  ISETP.GE.OR P0, PT, R156, R7, P0 ;  /* 0x000000079c00720c */ /* 0x000fe20000706670 */
[----:B------:R-:W-:-:S04]  /*aa20*/  IMAD.WIDE.U32 R6, R10, UR44, R2 ;  /* 0x0000002c0a067c25 */ /* 0x000fc8000f8e0002 */
        /* <DEDUP_REMOVED lines=14> */
.L_x_11718:
[----:B------:R-:W-:Y:S05]  /*ab10*/  BSYNC B0 ;  /* 0x0000000000007941 */ /* 0x000fea0003800000 */
.L_x_11717:
        /* <DEDUP_REMOVED lines=15> */
.L_x_11720:
[----:B------:R-:W-:Y:S05]  /*ac10*/  BSYNC B0 ;  /* 0x0000000000007941 */ /* 0x000fea0003800000 */
.L_x_11719:
        /* <DEDUP_REMOVED lines=15> */
.L_x_11722:
[----:B------:R-:W-:Y:S05]  /*ad10*/  BSYNC B0 ;  /* 0x0000000000007941 */ /* 0x000fea0003800000 */
.L_x_11721:
        /* <DEDUP_REMOVED lines=15> */
.L_x_11723:
[----:B------:R-:W-:Y:S05]  /*ae10*/  BSYNC B0 ;  /* 0x0000000000007941 */ /* 0x000fea0003800000 */
.L_x_11712:
[----:B--2---:R-:W2:Y:S02]  /*ae20*/  LDC R0, c[0x0][0xda8] ;  /* 0x00036a00ff007b82 */ /* 0x004ea40000000800 */
[----:B--2---:R-:W-:-:S13]  /*ae30*/  ISETP.LE.AND P0, PT, R0, UR4, PT ;  /* 0x0000000400007c0c */ /* 0x004fda000bf03270 */
[----:B------:R-:W-:Y:S05]  /*ae40*/  @!P0 BRA `(.L_x_11724) ;  /* 0xffffff5c00d48947 */ /* 0x000fea000383ffff */
[----:B------:R-:W-:Y:S05]  /*ae50*/  EXIT ;  /* 0x000000000000794d */ /* 0x000fea0003800000 */
.L_x_11673:
[----:B------:R-:W-:-:S08]  /*ae60*/  NOP ;  /* 0x0000000000007918 */ /* 0x000fd00000000000 */
[----:B------:R-:W1:-:S00]  /*ae70*/  USETMAXREG.DEALLOC.CTAPOOL 0x20 ;  /* 0x00000020000079c8 */ /* 0x000e4000080e0500 */
[----:B-1----:R-:W-:-:S06]  /*ae80*/  LOP3.LUT R0, R0, 0x3, RZ, 0xc0, !PT ;  /* 0x0000000300007812 */ /* 0x002fcc00078ec0ff */
[----:B--2---:R-:W1:Y:S01]  /*ae90*/  S2UR UR4, SR_CTAID.X ;  /* 0x00000000000479c3 */ /* 0x004e620000002500 */
[----:B------:R-:W-:Y:S02]  /*aea0*/  IMAD.MOV.U32 R27, RZ, RZ, RZ ;  /* 0x000000ffff1b7224 */ /* 0x000fe400078e00ff */
[----:B------:R-:W-:Y:S01]  /*aeb0*/  IMAD.MOV.U32 R17, RZ, RZ, 0x1 ;  /* 0x00000001ff117424 */ /* 0x000fe200078e00ff */
[----:B------:R2:W3:Y:S01]  /*aec0*/  SHFL.IDX PT, R2, R0, RZ, 0x1f ;  /* 0x00001fff00027589 */ /* 0x0004e200000e0000 */
[----:B------:R-:W-:-:S03]  /*aed0*/  IMAD.MOV.U32 R16, RZ, RZ, RZ ;  /* 0x000000ffff107224 */ /* 0x000fc600078e00ff */
[----:B--2---:R-:W1:Y:S01]  /*aee0*/  LDC R0, c[0x0][0xda8] ;  /* 0x00036a00ff007b82 */ /* 0x004e620000000800 */
[----:B---3--:R-:W-:-:S04]  /*aef0*/  ISETP.NE.AND P0, PT, R2, RZ, PT ;  /* 0x000000ff0200720c */ /* 0x008fc80003f05270 */
[----:B------:R-:W-:-:S05]  /*af00*/  P2R R2, PR, RZ, 0x1 ;  /* 0x00000001ff027803 */ /* 0x000fca0000000000 */
[----:B------:R2:W-:Y:S04]  /*af10*/  STL [R1+0x4], R2 ;  /* 0x0000040201007387 */ /* 0x0005e80000100800 */
[----:B------:R-:W-:Y:S06]  /*af20*/  @P0 BAR.ARV 0x4, 0x200 ;  /* 0x0108000000000b1d */ /* 0x000fec0000002000 */
[----:B-1----:R-:W-:-:S13]  /*af30*/  ISETP.LE.AND P0, PT, R0, UR4, PT ;  /* 0x0000000400007c0c */ /* 0x002fda000bf03270 */
[----:B--2---:R-:W-:Y:S05]  /*af40*/  @P0 BRA `(.L_x_11725) ;  /* 0x0000002400a00947 */ /* 0x004fea0003800000 */
[----:B------:R-:W1:Y:S01]  /*af50*/  S2R R3, SR_TID.X ;  /* 0x0000000000037919 */ /* 0x000e620000002100 */
[----:B------:R-:W-:Y:S01]  /*af60*/  IMAD.U32 R24, RZ, RZ, UR4 ;  /* 0x00000004ff187e24 */ /* 0x000fe2000f8e00ff */
[C---:B------:R-:W-:Y:S01]  /*af70*/  LOP3.LUT R28, R26.reuse, 0x1, RZ, 0xfc, !PT ;  /* 0x000000011a1c7812 */ /* 0x040fe200078efcff */
[----:B------:R-:W-:Y:S01]  /*af80*/  IMAD.MOV.U32 R17, RZ, RZ, 0x1 ;  /* 0x00000001ff117424 */ /* 0x000fe200078e00ff */
[----:B------:R-:W2:Y:S01]  /*af90*/  S2R R6, SR_TID.X ;  /* 0x0000000000067919 */ /* 0x000ea20000002100 */
[----:B------:R-:W-:Y:S01]  /*afa0*/  LOP3.LUT R25, R26, 0x2, RZ, 0xfc, !PT ;  /* 0x000000021a197812 */ /* 0x000fe200078efcff */
[----:B------:R-:W-:Y:S01]  /*afb0*/  IMAD.MOV.U32 R16, RZ, RZ, RZ ;  /* 0x000000ffff107224 */ /* 0x000fe200078e00ff */
[----:B------:R-:W-:Y:S01]  /*afc0*/  ULDC UR42, c[0x0][0xc] ;  /* 0x00000300002a7ab9 */ /* 0x000fe20000000800 */
[----:B------:R-:W-:Y:S01]  /*afd0*/  IMAD.MOV.U32 R27, RZ, RZ, RZ ;  /* 0x000000ffff1b7224 */ /* 0x000fe200078e00ff */
[----:B------:R-:W-:Y:S01]  /*afe0*/  ULDC.64 UR44, c[0x0][0x198] ;  /* 0x00006600002c7ab9 */ /* 0x000fe20000000a00 */
[----:B-1----:R-:W-:Y:S01]  /*aff0*/  LOP3.LUT R3, R3, 0x7f, RZ, 0xc0, !PT ;  /* 0x0000007f03037812 */ /* 0x002fe200078ec0ff */
[C---:B--2---:R-:W-:Y:S01]  /*b000*/  IMAD.SHL.U32 R23, R6.reuse, 0x40, RZ ;  /* 0x0000004006177824 */ /* 0x044fe200078e00ff */
[----:B------:R-:W-:Y:S01]  /*b010*/  SHF.R.U32.HI R0, RZ, 0x1, R6 ;  /* 0x00000001ff007819 */ /* 0x000fe20000011606 */
[C---:B------:R-:W-:Y:S01]  /*b020*/  IMAD.SHL.U32 R2, R6.reuse, 0x20, RZ ;  /* 0x0000002006027824 */ /* 0x040fe200078e00ff */
[C---:B------:R-:W-:Y:S01]  /*b030*/  LOP3.LUT R29, R6.reuse, 0x1f, RZ, 0xc0, !PT ;  /* 0x0000001f061d7812 */ /* 0x040fe200078ec0ff */
[----:B------:R-:W-:Y:S01]  /*b040*/  IMAD.SHL.U32 R5, R3, 0x10, RZ ;  /* 0x0000001003057824 */ /* 0x000fe200078e00ff */
[----:B------:R-:W-:Y:S01]  /*b050*/  LOP3.LUT R3, R23, 0x180, RZ, 0xc0, !PT ;  /* 0x0000018017037812 */ /* 0x000fe200078ec0ff */
        /* <DEDUP_REMOVED lines=12> */
.L_x_11777:
        /* <DEDUP_REMOVED lines=21> */
.L_x_11726:
[----:B------:R-:W-:Y:S01]  /*b270*/  ULDC UR9, c[0x0][0xdc4] ;  /* 0x0003710000097ab9 */ /* 0x000fe20000000800 */
[----:B------:R-:W-:Y:S01]  /*b280*/  UMOV UR6, UR7 ;  /* 0x0000000700067c82 */ /* 0x000fe20008000000 */
[----:B------:R-:W-:-:S11]  /*b290*/  UISETP.NE.AND UP0, UPT, UR9, 0x1, UPT ;  /* 0x000000010900788c */ /* 0x000fd6000bf05270 */
[----:B------:R-:W-:Y:S02]  /*b2a0*/  @UP0 ULDC.64 UR10, c[0x0][0xdc8] ;  /* 0x00037200000a0ab9 */ /* 0x000fe40000000a00 */
[----:B------:R-:W-:-:S04]  /*b2b0*/  UIMAD.WIDE.U32 UR4, UR7, UR10, URZ ;  /* 0x0000000a070472a5 */ /* 0x000fc8000f8e003f */
[----:B------:R-:W-:-:S04]  /*b2c0*/  @UP0 USHF.R.U32.HI UR6, URZ, UR11, UR5 ;  /* 0x0000000b3f060299 */ /* 0x000fc80008011605 */
[----:B------:R-:W-:-:S12]  /*b2d0*/  UIMAD UR4, UR6, UR9, URZ ;  /* 0x00000009060472a4 */ /* 0x000fd8000f8e023f */
.L_x_11727:
        /* <DEDUP_REMOVED lines=11> */
[----:B------:R-:W-:Y:S02]  /*b390*/  UIMAD UR37, UR6, 0xc0, URZ ;  /* 0x000000c0062578a4 */ /* 0x000fe4000f8e023f */
        /* <DEDUP_REMOVED lines=43> */
.L_x_11729:
        /* <DEDUP_REMOVED lines=23> */
.L_x_11731:
[----:B------:R-:W-:-:S06]  /*b7c0*/  UIADD3 UR4, UR40, 0x6000, URZ ;  /* 0x0000600028047890 */ /* 0x000fcc000fffe03f */
[----:B------:R-:W-:-:S05]  /*b7d0*/  IMAD.U32 R18, RZ, RZ, UR4 ;  /* 0x00000004ff127e24 */ /* 0x000fca000f8e00ff */
        /* <DEDUP_REMOVED lines=18> */
.L_x_11732:
        /* <DEDUP_REMOVED lines=20> */
.L_x_11733:
        /* <DEDUP_REMOVED lines=18> */
.L_x_11734:
        /* <DEDUP_REMOVED lines=9> */
[----:B---3--:R-:W-:-:S03]  /*bbf0*/  @P0 IMAD.WIDE R2, R5, 0x4, R2 ;  /* 0x0000000405020825 */ /* 0x008fc600078e0202 */
[----:B------:R-:W-:-:S03]  /*bc00*/  ISETP.NE.AND P2, PT, R21, RZ, PT ;  /* 0x000000ff1500720c */ /* 0x000fc60003f45270 */
[----:B------:R-:W1:Y:S01]  /*bc10*/  LDC.64 R4, c[0x0][0x3f8] ;  /* 0x0000fe00ff047b82 */ /* 0x000e620000000a00 */
[----:B------:R-:W3:Y:S01]  /*bc20*/  @P0 LDG.E R18, desc[UR46][R2.64] ;  /* 0x0000002e02120981 */ /* 0x000ee2000c1e1900 */
[----:B--2---:R-:W-:Y:S01]  /*bc30*/  ISETP.NE.AND P0, PT, R0, 0x1, PT ;  /* 0x000000010000780c */ /* 0x004fe20003f05270 */
[----:B------:R-:W-:Y:S01]  /*bc40*/  UMOV UR36, URZ ;  /* 0x0000003f00247c82 */ /* 0x000fe20008000000 */
[----:B------:R-:W-:Y:S01]  /*bc50*/  UMOV UR6, 0xffffffff ;  /* 0xffffffff00067882 */ /* 0x000fe20000000000 */
[----:B------:R-:W-:Y:S01]  /*bc60*/  SHF.R.U32.HI R6, RZ, 0x5, R6 ;  /* 0x00000005ff067819 */ /* 0x000fe20000011606 */
[----:B------:R-:W-:-:S03]  /*bc70*/  IMAD.U32 R19, RZ, RZ, UR38 ;  /* 0x00000026ff137e24 */ /* 0x000fc6000f8e00ff */
[----:B------:R-:W-:Y:S01]  /*bc80*/  LOP3.LUT R6, R6, 0x3, RZ, 0xc0, !PT ;  /* 0x0000000306067812 */ /* 0x000fe200078ec0ff */
[----:B------:R-:W-:-:S05]  /*bc90*/  VOTEU.ALL UP1, P2 ;  /* 0x00000000003f7886 */ /* 0x000fca0001020000 */
[----:B------:R-:W2:Y:S01]  /*bca0*/  @P0 LDC R0, c[0x0][0x42c] ;  /* 0x00010b00ff000b82 */ /* 0x000ea20000000800 */
[----:B------:R-:W-:-:S04]  /*bcb0*/  @!UP1 UIADD3 UR4, UP0, UR44, 0x270, URZ ;  /* 0x000002702c049890 */ /* 0x000fc8000ff1e03f */
[----:B------:R-:W-:Y:S01]  /*bcc0*/  @!UP1 UIADD3.X UR5, URZ, UR45, URZ, UP0, !UPT ;  /* 0x0000002d3f059290 */ /* 0x000fe200087fe43f */
[----:B-1----:R-:W-:Y:S02]  /*bcd0*/  ISETP.NE.U32.AND P1, PT, R4, RZ, PT ;  /* 0x000000ff0400720c */ /* 0x002fe40003f25070 */
[----:B------:R-:W1:Y:S02]  /*bce0*/  @P0 LDC R7, c[0x0][0x430] ;  /* 0x00010c00ff070b82 */ /* 0x000e640000000800 */
[----:B------:R-:W-:-:S04]  /*bcf0*/  ISETP.NE.AND.EX P1, PT, R5, RZ, PT, P1 ;  /* 0x000000ff0500720c */ /* 0x000fc80003f25310 */
[----:B------:R4:W-:Y:S01]  /*bd00*/  @!UP1 UTMAPF.L2.4D [UR36], [UR4] ;  /* 0x00000024040095b8 */ /* 0x0009e20008018000 */
[----:B--2---:R-:W-:-:S05]  /*bd10*/  @P0 IMAD.HI.U32 R0, R0, UR38, RZ ;  /* 0x0000002600000c27 */ /* 0x004fca000f8e00ff */
[----:B-1----:R-:W-:Y:S02]  /*bd20*/  @P0 SHF.R.U32.HI R19, RZ, R7, R0 ;  /* 0x00000007ff130219 */ /* 0x002fe40000011600 */
[----:B---3--:R-:W-:Y:S02]  /*bd30*/  SHF.R.S32.HI R20, RZ, 0x1f, R18 ;  /* 0x0000001fff147819 */ /* 0x008fe40000011412 */
[----:B------:R-:W-:Y:S01]  /*bd40*/  SEL R2, R18, RZ, !P1 ;  /* 0x000000ff12027207 */ /* 0x000fe20004800000 */
[----:B----4-:R-:W-:Y:S06]  /*bd50*/  BRA.DIV UR6, `(.L_x_11735) ;  /* 0x0000001e06bc7947 */ /* 0x010fec000b800000 */
[----:B------:R1:W2:Y:S02]  /*bd60*/  SHFL.IDX PT, R14, R6, RZ, 0x1f ;  /* 0x00001fff060e7589 */ /* 0x0002a400000e0000 */
.L_x_11796:
        /* <DEDUP_REMOVED lines=8> */
.L_x_11799:
        /* <DEDUP_REMOVED lines=21> */
.L_x_11739:
[----:B-1----:R-:W-:Y:S02]  /*bf40*/  LEA R6, R16, UR40, 0x3 ;  /* 0x0000002810067c11 */ /* 0x002fe4000f8e18ff */
[----:B------:R-:W-:Y:S02]  /*bf50*/  SHF.L.U32 R3, R17, 0x1f, RZ ;  /* 0x0000001f11037819 */ /* 0x000fe400000006ff */
[----:B------:R-:W-:Y:S02]  /*bf60*/  ISETP.NE.AND P0, PT, R21, RZ, PT ;  /* 0x000000ff1500720c */ /* 0x000fe40003f05270 */
[----:B------:R-:W1:Y:S02]  /*bf70*/  SYNCS.PHASECHK.TRANS64.TRYWAIT P3, [R6+URZ+0x13280], R3 ;  /* 0x01328003060075a7 */ /* 0x000e64000806017f */
[----:B-1----:R-:W-:Y:S09]  /*bf80*/  @!P3 BRA `(.L_x_11740) ;  /* 0x0000001c0070b947 */ /* 0x002ff20003800000 */
.L_x_11800:
[----:B------:R-:W-:Y:S05]  /*bf90*/  @P0 BRA `(.L_x_11741) ;  /* 0x0000000000140947 */ /* 0x000fea0003800000 */
[----:B------:R-:W-:Y:S01]  /*bfa0*/  ISETP.NE.AND P3, PT, R29, RZ, PT ;  /* 0x000000ff1d00720c */ /* 0x000fe20003f65270 */
[----:B--2---:R-:W-:-:S04]  /*bfb0*/  IMAD.MOV.U32 R4, RZ, RZ, 0x2800 ;  /* 0x00002800ff047424 */ /* 0x004fc800078e00ff */
[----:B------:R3:W-:Y:S08]  /*bfc0*/  SYNCS.ARRIVE.TRANS64 RZ, [R6+URZ+0x13270], R4 ;  /* 0x0132700406ff79a7 */ /* 0x0007f0000800003f */
[----:B------:R-:W-:Y:S05]  /*bfd0*/  @!P3 BRA `(.L_x_11741) ;  /* 0x000000000004b947 */ /* 0x000fea0003800000 */
[----:B------:R-:W-:Y:S01]  /*bfe0*/  BPT.TRAP 0x1 ;  /* 0x000000040000795c */ /* 0x000fe20000300000 */
.L_x_11741:
[----:B--2---:R-:W-:Y:S01]  /*bff0*/  IMAD.U32 R5, RZ, RZ, UR40 ;  /* 0x00000028ff057e24 */ /* 0x004fe2000f8e00ff */
        /* <DEDUP_REMOVED lines=15> */
[----:B------:R-:W3:Y:S02]  /*c0f0*/  SYNCS.PHASECHK.TRANS64.TRYWAIT P3, [R6+URZ+0x13240], R3 ;  /* 0x01324003060075a7 */ /* 0x000ee4000806017f */
[----:B--23--:R-:W-:Y:S05]  /*c100*/  @!P3 BRA `(.L_x_11742) ;  /* 0x0000001c0024b947 */ /* 0x00cfea0003800000 */
.L_x_11801:
[----:B------:R-:W-:Y:S05]  /*c110*/  @P0 BRA `(.L_x_11743) ;  /* 0x0000000000140947 */ /* 0x000fea0003800000 */
[----:B------:R-:W-:Y:S01]  /*c120*/  ISETP.NE.AND P0, PT, R29, RZ, PT ;  /* 0x000000ff1d00720c */ /* 0x000fe20003f05270 */
[----:B-12---:R-:W-:-:S04]  /*c130*/  IMAD.MOV.U32 R3, RZ, RZ, 0x2800 ;  /* 0x00002800ff037424 */ /* 0x006fc800078e00ff */
[----:B------:R3:W-:Y:S08]  /*c140*/  SYNCS.ARRIVE.TRANS64 RZ, [R6+URZ+0x13230], R3 ;  /* 0x0132300306ff79a7 */ /* 0x0007f0000800003f */
[----:B------:R-:W-:Y:S05]  /*c150*/  @!P0 BRA `(.L_x_11743) ;  /* 0x0000000000048947 */ /* 0x000fea0003800000 */
[----:B------:R-:W-:Y:S01]  /*c160*/  BPT.TRAP 0x1 ;  /* 0x000000040000795c */ /* 0x000fe20000300000 */
.L_x_11743:
        /* <DEDUP_REMOVED lines=13> */
[----:B----4-:R-:W-:Y:S01]  /*c240*/  NOP ;  /* 0x0000000000007918 */ /* 0x010fe20000000000 */
.L_x_11738:
        /* <DEDUP_REMOVED lines=17> */
.L_x_11736:
[----:B------:R-:W-:Y:S01]  /*c360*/  VIADD R27, R27, 0x1 ;  /* 0x000000011b1b7836 */ /* 0x000fe20000000000 */
[----:B------:R-:W-:Y:S04]  /*c370*/  BSSY B0, `(.L_x_11744) ;  /* 0x0000007000007945 */ /* 0x000fe80003800000 */
[----:B----4-:R-:W-:-:S04]  /*c380*/  LEA.HI R0, R27, R27, RZ, 0x1 ;  /* 0x0000001b1b007211 */ /* 0x010fc800078f08ff */
[----:B------:R-:W-:-:S05]  /*c390*/  LOP3.LUT R0, R0, 0xfffffffe, RZ, 0xc0, !PT ;  /* 0xfffffffe00007812 */ /* 0x000fca00078ec0ff */
[----:B------:R-:W-:-:S05]  /*c3a0*/  IMAD.IADD R0, R27, 0x1, -R0 ;  /* 0x000000011b007824 */ /* 0x000fca00078e0a00 */
[----:B------:R-:W-:-:S04]  /*c3b0*/  SHF.L.U32 R0, R0, 0x1f, RZ ;  /* 0x0000001f00007819 */ /* 0x000fc800000006ff */
[----:B------:R-:W4:Y:S02]  /*c3c0*/  SYNCS.PHASECHK.TRANS64.TRYWAIT P0, [UR40+0x13220], R0 ;  /* 0x01322000ff0075a7 */ /* 0x000f240008000168 */
[----:B----4-:R-:W-:Y:S05]  /*c3d0*/  @!P0 BRA `(.L_x_11745) ;  /* 0x0000001800848947 */ /* 0x010fea0003800000 */
.L_x_11802:
[----:B------:R-:W-:Y:S05]  /*c3e0*/  BSYNC B0 ;  /* 0x0000000000007941 */ /* 0x000fea0003800000 */
.L_x_11744:
[----:B------:R-:W-:-:S06]  /*c3f0*/  UISETP.GE.AND UP0, UPT, UR41, 0x2, UPT ;  /* 0x000000022900788c */ /* 0x000fcc000bf06270 */
[----:B------:R-:W-:-:S13]  /*c400*/  PLOP3.LUT P0, PT, PT, PT, UP0, 0x80, 0x0 ;  /* 0x000000000000781c */ /* 0x000fda0003f0f008 */
[----:B------:R-:W-:Y:S05]  /*c410*/  @!P0 BRA `(.L_x_11746) ;  /* 0x0000000800b88947 */ /* 0x000fea0003800000 */
[----:B------:R-:W-:Y:S01]  /*c420*/  UIADD3 UR4, UR41, -0x2, URZ ;  /* 0xfffffffe29047890 */ /* 0x000fe2000fffe03f */
[----:B------:R-:W-:Y:S02]  /*c430*/  IMAD.MOV.U32 R7, RZ, RZ, R17 ;  /* 0x000000ffff077224 */ /* 0x000fe400078e0011 */
[----:B-123--:R-:W-:-:S03]  /*c440*/  IMAD.MOV.U32 R6, RZ, RZ, R16 ;  /* 0x000000ffff067224 */ /* 0x00efc600078e0010 */
[----:B------:R-:W-:-:S07]  /*c450*/  IMAD.U32 R0, RZ, RZ, UR4 ;  /* 0x00000004ff007e24 */ /* 0x000fce000f8e00ff */
.L_x_11766:
[----:B------:R-:W-:Y:S01]  /*c460*/  VIADD R16, R6, 0x1 ;  /* 0x0000000106107836 */ /* 0x000fe20000000000 */
[----:B------:R-:W-:Y:S05]  /*c470*/  YIELD ;  /* 0x0000000000007946 */ /* 0x000fea0003800000 */
[----:B------:R-:W-:Y:S01]  /*c480*/  ISETP.NE.AND P0, PT, R16, 0x2, PT ;  /* 0x000000021000780c */ /* 0x000fe20003f05270 */
[----:B------:R-:W-:Y:S03]  /*c490*/  BSSY B0, `(.L_x_11747) ;  /* 0x0000061000007945 */ /* 0x000fe60003800000 */
[----:B------:R-:W-:-:S02]  /*c4a0*/  SEL R4, RZ, 0x1, P0 ;  /* 0x00000001ff047807 */ /* 0x000fc40000000000 */
[----:B------:R-:W-:Y:S02]  /*c4b0*/  SEL R16, R16, RZ, P0 ;  /* 0x000000ff10107207 */ /* 0x000fe40000000000 */
[----:B------:R-:W-:Y:S01]  /*c4c0*/  LOP3.LUT R17, R7, R4, RZ, 0x3c, !PT ;  /* 0x0000000407117212 */ /* 0x000fe200078e3cff */
[----:B-1--4-:R-:W-:Y:S06]  /*c4d0*/  @!P6 BRA `(.L_x_11748) ;  /* 0x000000040070e947 */ /* 0x012fec0003800000 */
[----:B------:R-:W-:Y:S01]  /*c4e0*/  IMAD.MOV.U32 R9, RZ, RZ, R0 ;  /* 0x000000ffff097224 */ /* 0x000fe200078e0000 */
[----:B------:R-:W-:Y:S06]  /*c4f0*/  @!P1 BRA `(.L_x_11749) ;  /* 0x00000000004c9947 */ /* 0x000fec0003800000 */
[----:B------:R-:W1:Y:S01]  /*c500*/  LDC R9, c[0x0][0x41c] ;  /* 0x00010700ff097b82 */ /* 0x000e620000000800 */
[----:B------:R-:W-:Y:S01]  /*c510*/  IMAD.MOV.U32 R11, RZ, RZ, R0 ;  /* 0x000000ffff0b7224 */ /* 0x000fe200078e0000 */
[----:B------:R-:W-:Y:S02]  /*c520*/  ULDC.64 UR4, c[0x0][0x408] ;  /* 0x0001020000047ab9 */ /* 0x000fe40000000a00 */
[----:B------:R-:W-:-:S04]  /*c530*/  IMAD R5, R20, UR4, RZ ;  /* 0x0000000414057c24 */ /* 0x000fc8000f8e02ff */
[----:B------:R-:W-:Y:S01]  /*c540*/  IMAD R5, R18, UR5, R5 ;  /* 0x0000000512057c24 */ /* 0x000fe2000f8e0205 */
[----:B-1----:R-:W-:-:S13]  /*c550*/  ISETP.NE.AND P0, PT, R9, 0x1, PT ;  /* 0x000000010900780c */ /* 0x002fda0003f05270 */
[----:B------:R-:W1:Y:S02]  /*c560*/  @P0 LDC.64 R2, c[0x0][0x420] ;  /* 0x00010800ff020b82 */ /* 0x000e640000000a00 */
        /* <DEDUP_REMOVED lines=12> */
.L_x_11749:
[----:B------:R-:W2:Y:S01]  /*c630*/  S2R R3, SR_TID.X ;  /* 0x0000000000037919 */ /* 0x000ea20000002100 */
[----:B-1----:R-:W-:Y:S01]  /*c640*/  SHF.L.U32 R4, R17, 0x1f, RZ ;  /* 0x0000001f11047819 */ /* 0x002fe200000006ff */
[----:B------:R-:W-:Y:S01]  /*c650*/  BSSY B1, `(.L_x_11750) ;  /* 0x0000006000017945 */ /* 0x000fe20003800000 */
[----:B--2---:R-:W-:Y:S02]  /*c660*/  LOP3.LUT R5, R3, 0x7f, RZ, 0xc0, !PT ;  /* 0x0000007f03057812 */ /* 0x004fe400078ec0ff */
[----:B------:R-:W-:Y:S02]  /*c670*/  LEA R3, R16, UR40, 0x3 ;  /* 0x0000002810037c11 */ /* 0x000fe4000f8e18ff */
[----:B------:R-:W-:Y:S02]  /*c680*/  ISETP.NE.AND P3, PT, R5, RZ, PT ;  /* 0x000000ff0500720c */ /* 0x000fe40003f65270 */
[----:B------:R-:W1:Y:S02]  /*c690*/  SYNCS.PHASECHK.TRANS64.TRYWAIT P0, [R3+URZ+0x13280], R4 ;  /* 0x01328004030075a7 */ /* 0x000e64000800017f */
[----:B-1----:R-:W-:Y:S09]  /*c6a0*/  @!P0 BRA `(.L_x_11751) ;  /* 0x0000001400e88947 */ /* 0x002ff20003800000 */
.L_x_11803:
[----:B------:R-:W-:Y:S05]  /*c6b0*/  BSYNC B1 ;  /* 0x0000000000017941 */ /* 0x000fea0003800000 */
.L_x_11750:
[----:B------:R-:W-:Y:S04]  /*c6c0*/  BSSY B1, `(.L_x_11752) ;  /* 0x0000007000017945 */ /* 0x000fe80003800000 */
[----:B------:R-:W-:Y:S05]  /*c6d0*/  @P3 BRA `(.L_x_11753) ;  /* 0x0000000000143947 */ /* 0x000fea0003800000 */
[----:B------:R-:W-:Y:S01]  /*c6e0*/  ISETP.NE.AND P0, PT, R29, RZ, PT ;  /* 0x000000ff1d00720c */ /* 0x000fe20003f05270 */
[----:B------:R-:W-:-:S04]  /*c6f0*/  IMAD.MOV.U32 R8, RZ, RZ, 0x2800 ;  /* 0x00002800ff087424 */ /* 0x000fc800078e00ff */
[----:B------:R2:W-:Y:S08]  /*c700*/  SYNCS.ARRIVE.TRANS64 RZ, [R3+URZ+0x13270], R8 ;  /* 0x0132700803ff79a7 */ /* 0x0005f0000800003f */
[----:B------:R-:W-:Y:S05]  /*c710*/  @!P0 BRA `(.L_x_11753) ;  /* 0x0000000000048947 */ /* 0x000fea0003800000 */
[----:B------:R-:W-:Y:S01]  /*c720*/  BPT.TRAP 0x1 ;  /* 0x000000040000795c */ /* 0x000fe20000300000 */
.L_x_11753:
[----:B------:R-:W-:Y:S05]  /*c730*/  BSYNC B1 ;  /* 0x0000000000017941 */ /* 0x000fea0003800000 */
.L_x_11752:
[----:B------:R-:W-:Y:S01]  /*c740*/  IMAD.MOV.U32 R11, RZ, RZ, RZ ;  /* 0x000000ffff0b7224 */ /* 0x000fe200078e00ff */
[----:B------:R-:W-:Y:S01]  /*c750*/  R2UR UR12, R19 ;  /* 0x00000000130c72ca */ /* 0x000fe200000e0000 */
[----:B------:R-:W-:Y:S01]  /*c760*/  IMAD.U32 R5, RZ, RZ, UR40 ;  /* 0x00000028ff057e24 */ /* 0x000fe2000f8e00ff */
[----:B------:R-:W-:Y:S01]  /*c770*/  UIADD3 UR4, UP0, UR44, 0x470, URZ ;  /* 0x000004702c047890 */ /* 0x000fe2000ff1e03f */
[----:B------:R-:W-:Y:S01]  /*c780*/  PLOP3.LUT P0, PT, PT, PT, PT, 0x80, 0x0 ;  /* 0x000000000000781c */ /* 0x000fe20003f0f070 */
[----:B------:R-:W-:Y:S01]  /*c790*/  IMAD R9, R9, 0xa0, RZ ;  /* 0x000000a009097824 */ /* 0x000fe200078e02ff */
[----:B------:R-:W-:Y:S01]  /*c7a0*/  R2UR UR10, R11 ;  /* 0x000000000b0a72ca */ /* 0x000fe200000e0000 */
[----:B--2---:R-:W-:Y:S01]  /*c7b0*/  IMAD R8, R16, 0x2800, R5 ;  /* 0x0000280010087824 */ /* 0x004fe200078e0205 */
[----:B------:R-:W-:Y:S01]  /*c7c0*/  UIADD3.X UR5, URZ, UR45, URZ, UP0, !UPT ;  /* 0x0000002d3f057290 */ /* 0x000fe200087fe43f */
[----:B------:R-:W-:Y:S01]  /*c7d0*/  VIADD R10, R3, 0x13270 ;  /* 0x00013270030a7836 */ /* 0x000fe20000000000 */
[----:B------:R-:W-:Y:S01]  /*c7e0*/  UMOV UR6, 0x0 ;  /* 0x0000000000067882 */ /* 0x000fe20000000000 */
[----:B------:R-:W-:Y:S01]  /*c7f0*/  VIADD R5, R8, 0x6000 ;  /* 0x0000600008057836 */ /* 0x000fe20000000000 */
[----:B------:R-:W-:-:S09]  /*c800*/  UMOV UR7, 0x14f00000 ;  /* 0x14f0000000077882 */ /* 0x000fd20000000000 */
.L_x_11754:
        /* <DEDUP_REMOVED lines=12> */
.L_x_11804:
[----:B------:R-:W-:Y:S05]  /*c8d0*/  BSYNC B1 ;  /* 0x0000000000017941 */ /* 0x000fea0003800000 */
.L_x_11755:
[----:B------:R-:W-:Y:S01]  /*c8e0*/  BSSY B1, `(.L_x_11757) ;  /* 0x0000009000017945 */ /* 0x000fe20003800000 */
[----:B-12---:R-:W-:Y:S02]  /*c8f0*/  IMAD.MOV.U32 R4, RZ, RZ, 0x0 ;  /* 0x00000000ff047424 */ /* 0x006fe400078e00ff */
[----:B------:R-:W-:Y:S01]  /*c900*/  IMAD.MOV.U32 R5, RZ, RZ, 0x14f00000 ;  /* 0x14f00000ff057424 */ /* 0x000fe200078e00ff */
[----:B------:R-:W-:Y:S06]  /*c910*/  @P3 BRA `(.L_x_11758) ;  /* 0x0000000000143947 */ /* 0x000fec0003800000 */
[----:B------:R-:W-:Y:S01]  /*c920*/  ISETP.NE.AND P0, PT, R29, RZ, PT ;  /* 0x000000ff1d00720c */ /* 0x000fe20003f05270 */
[----:B------:R-:W-:-:S04]  /*c930*/  IMAD.MOV.U32 R10, RZ, RZ, 0x2800 ;  /* 0x00002800ff0a7424 */ /* 0x000fc800078e00ff */
[----:B------:R1:W-:Y:S08]  /*c940*/  SYNCS.ARRIVE.TRANS64 RZ, [R3+URZ+0x13230], R10 ;  /* 0x0132300a03ff79a7 */ /* 0x0003f0000800003f */
[----:B------:R-:W-:Y:S05]  /*c950*/  @!P0 BRA `(.L_x_11758) ;  /* 0x0000000000048947 */ /* 0x000fea0003800000 */
[----:B------:R-:W-:Y:S01]  /*c960*/  BPT.TRAP 0x1 ;  /* 0x000000040000795c */ /* 0x000fe20000300000 */
.L_x_11758:
[----:B------:R-:W-:Y:S05]  /*c970*/  BSYNC B1 ;  /* 0x0000000000017941 */ /* 0x000fea0003800000 */
.L_x_11757:
[----:B------:R-:W-:Y:S01]  /*c980*/  R2UR UR6, R4 ;  /* 0x00000000040672ca */ /* 0x000fe200000e0000 */
[----:B------:R-:W-:Y:S01]  /*c990*/  UIADD3 UR4, UP0, UR44, 0x370, URZ ;  /* 0x000003702c047890 */ /* 0x000fe2000ff1e03f */
[----:B------:R-:W-:Y:S01]  /*c9a0*/  R2UR UR7, R5 ;  /* 0x00000000050772ca */ /* 0x000fe200000e0000 */
[----:B------:R-:W-:Y:S01]  /*c9b0*/  VIADD R8, R8, 0xe000 ;  /* 0x0000e00008087836 */ /* 0x000fe20000000000 */
[----:B------:R-:W-:Y:S01]  /*c9c0*/  R2UR UR10, R11 ;  /* 0x000000000b0a72ca */ /* 0x000fe200000e0000 */
[----:B-1----:R-:W-:Y:S01]  /*c9d0*/  VIADD R3, R3, 0x13230 ;  /* 0x0001323003037836 */ /* 0x002fe20000000000 */
[----:B------:R-:W-:Y:S01]  /*c9e0*/  R2UR UR12, R19 ;  /* 0x00000000130c72ca */ /* 0x000fe200000e0000 */
[----:B------:R-:W-:Y:S01]  /*c9f0*/  UIADD3.X UR5, URZ, UR45, URZ, UP0, !UPT ;  /* 0x0000002d3f057290 */ /* 0x000fe200087fe43f */
[----:B------:R-:W-:-:S13]  /*ca00*/  PLOP3.LUT P0, PT, PT, PT, PT, 0x80, 0x0 ;  /* 0x000000000000781c */ /* 0x000fda0003f0f070 */
.L_x_11759:
        /* <DEDUP_REMOVED lines=9> */
.L_x_11748:
[----:B------:R-:W-:Y:S05]  /*caa0*/  BSYNC B0 ;  /* 0x0000000000007941 */ /* 0x000fea0003800000 */
.L_x_11747:
[----:B------:R-:W-:-:S13]  /*cab0*/  ISETP.NE.AND P0, PT, R28, 0x3, PT ;  /* 0x000000031c00780c */ /* 0x000fda0003f05270 */
[----:B------:R-:W-:Y:S05]  /*cac0*/  @!P0 BRA `(.L_x_11760) ;  /* 0x0000000000048947 */ /* 0x000fea0003800000 */
[----:B------:R-:W-:Y:S01]  /*cad0*/  BPT.TRAP 0x1 ;  /* 0x000000040000795c */ /* 0x000fe20000300000 */
.L_x_11760:
[----:B------:R-:W-:Y:S01]  /*cae0*/  LOP3.LUT R3, R7, 0x1, RZ, 0x3c, !PT ;  /* 0x0000000107037812 */ /* 0x000fe200078e3cff */
[----:B------:R-:W-:Y:S01]  /*caf0*/  BSSY B0, `(.L_x_11761) ;  /* 0x0000006000007945 */ /* 0x000fe20003800000 */
[----:B------:R-:W-:Y:S02]  /*cb00*/  LEA R12, R6, UR40, 0x3 ;  /* 0x00000028060c7c11 */ /* 0x000fe4000f8e18ff */
[----:B------:R-:W-:Y:S02]  /*cb10*/  SHF.L.U32 R3, R3, 0x1f, RZ ;  /* 0x0000001f03037819 */ /* 0x000fe400000006ff */
[----:B------:R-:W-:Y:S02]  /*cb20*/  ISETP.NE.AND P0, PT, R25, 0x3, PT ;  /* 0x000000031900780c */ /* 0x000fe40003f05270 */
[----:B------:R-:W1:Y:S02]  /*cb30*/  SYNCS.PHASECHK.TRANS64.TRYWAIT P3, [R12+URZ+0x13270], R3 ;  /* 0x013270030c0075a7 */ /* 0x000e64000806017f */
[----:B-1----:R-:W-:Y:S09]  /*cb40*/  @!P3 BRA `(.L_x_11762) ;  /* 0x0000001000e8b947 */ /* 0x002ff20003800000 */
.L_x_11805:
[----:B------:R-:W-:Y:S05]  /*cb50*/  BSYNC B0 ;  /* 0x0000000000007941 */ /* 0x000fea0003800000 */
.L_x_11761:
[----:B------:R-:W-:Y:S05]  /*cb60*/  @!P0 BRA `(.L_x_11763) ;  /* 0x0000000000048947 */ /* 0x000fea0003800000 */
[----:B------:R-:W-:Y:S01]  /*cb70*/  BPT.TRAP 0x1 ;  /* 0x000000040000795c */ /* 0x000fe20000300000 */
.L_x_11763:
[----:B-1----:R-:W-:Y:S01]  /*cb80*/  SHF.L.U32 R3, R7, 0x1f, RZ ;  /* 0x0000001f07037819 */ /* 0x002fe200000006ff */
[----:B------:R-:W-:-:S03]  /*cb90*/  IMAD R10, R6, 0x2800, RZ ;  /* 0x00002800060a7824 */ /* 0x000fc600078e02ff */
[----:B------:R-:W1:Y:S02]  /*cba0*/  SYNCS.PHASECHK.TRANS64.TRYWAIT P3, [R12+URZ+0x13260], R3 ;  /* 0x013260030c0075a7 */ /* 0x000e64000806017f */
[----:B-1----:R-:W-:Y:S05]  /*cbb0*/  @!P3 BRA `(.L_x_11764) ;  /* 0x0000001000e0b947 */ /* 0x002fea0003800000 */
.L_x_11806:
[C---:B-1----:R-:W-:Y:S01]  /*cbc0*/  LOP3.LUT R3, R10.reuse, R23, RZ, 0xfc, !PT ;  /* 0x000000170a037212 */ /* 0x042fe200078efcff */
[----:B------:R-:W-:Y:S05]  /*cbd0*/  WARPSYNC.ALL ;  /* 0x0000000000007948 */ /* 0x000fea0003800000 */
[----:B------:R-:W1:Y:S01]  /*cbe0*/  LDSM.16.MT88.4 R4, [R3+UR40+0x6000] ;  /* 0x006000280304783b */ /* 0x000e620008004200 */
[----:B------:R-:W-:-:S05]  /*cbf0*/  LOP3.LUT R13, R10, R22, RZ, 0xfc, !PT ;  /* 0x000000160a0d7212 */ /* 0x000fca00078efcff */
[----:B------:R-:W-:Y:S01]  /*cc00*/  VIADD R13, R13, UR40 ;  /* 0x000000280d0d7c36 */ /* 0x000fe20008000000 */
        /* <DEDUP_REMOVED lines=37> */
.L_x_11765:
[----:B--2---:R4:W-:Y:S01]  /*ce60*/  SYNCS.ARRIVE.TRANS64.A1T0 RZ, [R12+URZ+0x13250], RZ ;  /* 0x013250ff0cff79a7 */ /* 0x0049e2000810003f */
[----:B------:R-:W-:Y:S01]  /*ce70*/  BAR.SYNC.DEFER_BLOCKING 0x2, 0x80 ;  /* 0x0082000000007b1d */ /* 0x000fe20000010000 */
[----:B------:R-:W-:Y:S01]  /*ce80*/  ISETP.GT.AND P0, PT, R0, RZ, PT ;  /* 0x000000ff0000720c */ /* 0x000fe20003f04270 */
[----:B------:R-:W-:Y:S02]  /*ce90*/  @!P2 VIADD R3, R12, 0x13280 ;  /* 0x000132800c03a836 */ /* 0x000fe40000000000 */
[----:B------:R-:W-:Y:S02]  /*cea0*/  VIADD R0, R0, 0xffffffff ;  /* 0xffffffff00007836 */ /* 0x000fe40000000000 */
[----:B------:R-:W-:Y:S01]  /*ceb0*/  IMAD.MOV.U32 R7, RZ, RZ, R17 ;  /* 0x000000ffff077224 */ /* 0x000fe200078e0011 */
[----:B------:R-:W-:Y:S01]  /*cec0*/  @!P2 PRMT R3, RZ, 0x654, R3 ;  /* 0x00000654ff03a816 */ /* 0x000fe20000000003 */
[----:B------:R-:W-:-:S03]  /*ced0*/  IMAD.MOV.U32 R6, RZ, RZ, R16 ;  /* 0x000000ffff067224 */ /* 0x000fc600078e0010 */
[----:B------:R4:W-:Y:S03]  /*cee0*/  @!P2 SYNCS.ARRIVE.TRANS64.RED.A1T0 RZ, [R3+URZ], RZ ;  /* 0x000000ff03ffa9a7 */ /* 0x0009e6000810043f */
[----:B------:R-:W-:Y:S05]  /*cef0*/  @P0 BRA `(.L_x_11766) ;  /* 0xfffffff400580947 */ /* 0x000fea000383ffff */
.L_x_11746:
[----:B------:R-:W-:Y:S01]  /*cf00*/  BSSY B0, `(.L_x_11767) ;  /* 0x000000f000007945 */ /* 0x000fe20003800000 */
[----:B------:R-:W-:-:S03]  /*cf10*/  ISETP.NE.AND P1, PT, R28, 0x3, PT ;  /* 0x000000031c00780c */ /* 0x000fc60003f25270 */
[----:B------:R-:W-:Y:S10]  /*cf20*/  @P2 BRA `(.L_x_11768) ;  /* 0x0000000000302947 */ /* 0x000ff40003800000 */
[----:B------:R-:W5:Y:S01]  /*cf30*/  S2R R7, SR_LANEID ;  /* 0x0000000000077919 */ /* 0x000f620000000000 */
[----:B------:R-:W-:Y:S01]  /*cf40*/  VOTEU.ANY UR4, UPT, PT ;  /* 0x0000000000047886 */ /* 0x000fe200038e0100 */
[----:B-1234-:R-:W1:Y:S01]  /*cf50*/  LDC.64 R2, c[0x0][0xdf0] ;  /* 0x00037c00ff027b82 */ /* 0x01ee620000000a00 */
[----:B------:R-:W5:Y:S08]  /*cf60*/  FLO.U32 R0, UR4 ;  /* 0x0000000400007d00 */ /* 0x000f7000080e0000 */
[----:B------:R-:W1:Y:S01]  /*cf70*/  POPC R5, UR4 ;  /* 0x0000000400057d09 */ /* 0x000e620008000000 */
[----:B-----5:R-:W-:-:S13]  /*cf80*/  ISETP.EQ.U32.AND P0, PT, R0, R7, PT ;  /* 0x000000070000720c */ /* 0x020fda0003f02070 */
[----:B-1----:R-:W2:Y:S01]  /*cf90*/  @P0 ATOMG.E.ADD.STRONG.GPU PT, R3, desc[UR46][R2.64], R5 ;  /* 0x00000005020309a8 */ /* 0x002ea200081ee1ee */
[----:B------:R-:W1:Y:S02]  /*cfa0*/  S2R R4, SR_LTMASK ;  /* 0x0000000000047919 */ /* 0x000e640000003900 */
[----:B-1----:R-:W-:-:S04]  /*cfb0*/  LOP3.LUT R4, R4, UR4, RZ, 0xc0, !PT ;  /* 0x0000000404047c12 */ /* 0x002fc8000f8ec0ff */
[----:B------:R-:W1:Y:S01]  /*cfc0*/  POPC R7, R4 ;  /* 0x0000000400077309 */ /* 0x000e620000000000 */
[----:B--2---:R-:W1:Y:S02]  /*cfd0*/  SHFL.IDX PT, R0, R3, R0, 0x1f ;  /* 0x00001f0003007589 */ /* 0x004e6400000e0000 */
[----:B-1----:R-:W-:-:S07]  /*cfe0*/  IADD3 R24, R0, UR42, R7 ;  /* 0x0000002a00187c10 */ /* 0x002fce000fffe007 */
.L_x_11768:
[----:B------:R-:W-:Y:S05]  /*cff0*/  BSYNC B0 ;  /* 0x0000000000007941 */ /* 0x000fea0003800000 */
.L_x_11767:
[----:B------:R-:W-:Y:S05]  /*d000*/  @!P1 BRA `(.L_x_11769) ;  /* 0x0000000000049947 */ /* 0x000fea0003800000 */
[----:B------:R-:W-:Y:S01]  /*d010*/  BPT.TRAP 0x1 ;  /* 0x000000040000795c */ /* 0x000fe20000300000 */
.L_x_11769:
[----:B-1234-:R-:W-:Y:S01]  /*d020*/  LOP3.LUT R3, R17, 0x1, RZ, 0x3c, !PT ;  /* 0x0000000111037812 */ /* 0x01efe200078e3cff */
[----:B------:R-:W-:Y:S01]  /*d030*/  BSSY B0, `(.L_x_11770) ;  /* 0x0000006000007945 */ /* 0x000fe20003800000 */
[----:B------:R-:W-:Y:S02]  /*d040*/  LEA R2, R16, UR40, 0x3 ;  /* 0x0000002810027c11 */ /* 0x000fe4000f8e18ff */
[----:B------:R-:W-:Y:S02]  /*d050*/  SHF.L.U32 R3, R3, 0x1f, RZ ;  /* 0x0000001f03037819 */ /* 0x000fe400000006ff */
[----:B------:R-:W-:Y:S02]  /*d060*/  ISETP.NE.AND P1, PT, R25, 0x3, PT ;  /* 0x000000031900780c */ /* 0x000fe40003f25270 */
[----:B------:R-:W1:Y:S02]  /*d070*/  SYNCS.PHASECHK.TRANS64.TRYWAIT P0, [R2+URZ+0x13270], R3 ;  /* 0x01327003020075a7 */ /* 0x000e64000800017f */
[----:B-1----:R-:W-:Y:S09]  /*d080*/  @!P0 BRA `(.L_x_11771) ;  /* 0x0000000c00c08947 */ /* 0x002ff20003800000 */
.L_x_11807:
[----:B------:R-:W-:Y:S05]  /*d090*/  BSYNC B0 ;  /* 0x0000000000007941 */ /* 0x000fea0003800000 */
.L_x_11770:
[----:B------:R-:W-:Y:S05]  /*d0a0*/  @!P1 BRA `(.L_x_11772) ;  /* 0x0000000000049947 */ /* 0x000fea0003800000 */
[----:B------:R-:W-:Y:S01]  /*d0b0*/  BPT.TRAP 0x1 ;  /* 0x000000040000795c */ /* 0x000fe20000300000 */
.L_x_11772:
[----:B------:R-:W-:Y:S01]  /*d0c0*/  SHF.L.U32 R5, R17, 0x1f, RZ ;  /* 0x0000001f11057819 */ /* 0x000fe200000006ff */
[----:B-1----:R-:W-:-:S03]  /*d0d0*/  IMAD R3, R16, 0x2800, RZ ;  /* 0x0000280010037824 */ /* 0x002fc600078e02ff */
[----:B------:R-:W1:Y:S02]  /*d0e0*/  SYNCS.PHASECHK.TRANS64.TRYWAIT P0, [R2+URZ+0x13260], R5 ;  /* 0x01326005020075a7 */ /* 0x000e64000800017f */
[----:B------:R-:W-:Y:S01]  /*d0f0*/  LOP3.LUT R0, R3, R23, RZ, 0xfc, !PT ;  /* 0x0000001703007212 */ /* 0x000fe200078efcff */
[----:B-1----:R-:W-:Y:S06]  /*d100*/  @!P0 BRA `(.L_x_11773) ;  /* 0x0000000c00b48947 */ /* 0x002fec0003800000 */
.L_x_11808:
[----:B------:R-:W-:Y:S05]  /*d110*/  WARPSYNC.ALL ;  /* 0x0000000000007948 */ /* 0x000fea0003800000 */
[----:B-1----:R-:W1:Y:S01]  /*d120*/  LDSM.16.MT88.4 R4, [R0+UR40+0x6000] ;  /* 0x006000280004783b */ /* 0x002e620008004200 */
        /* <DEDUP_REMOVED lines=39> */
.L_x_11774:
[----:B--2---:R-:W-:Y:S01]  /*d3a0*/  SYNCS.ARRIVE.TRANS64.A1T0 RZ, [R2+URZ+0x13250], RZ ;  /* 0x013250ff02ff79a7 */ /* 0x004fe2000810003f */
[----:B------:R-:W-:Y:S02]  /*d3b0*/  @!P2 VIADD R0, R2, 0x13280 ;  /* 0x000132800200a836 */ /* 0x000fe40000000000 */
[----:B------:R-:W-:-:S03]  /*d3c0*/  VIADD R16, R16, 0x1 ;  /* 0x0000000110107836 */ /* 0x000fc60000000000 */
[----:B------:R-:W-:Y:S01]  /*d3d0*/  @!P2 PRMT R0, RZ, 0x654, R0 ;  /* 0x00000654ff00a816 */ /* 0x000fe20000000000 */
[----:B------:R-:W-:Y:S01]  /*d3e0*/  BAR.SYNC.DEFER_BLOCKING 0x2, 0x80 ;  /* 0x0082000000007b1d */ /* 0x000fe20000010000 */
[----:B------:R-:W-:-:S04]  /*d3f0*/  ISETP.NE.AND P0, PT, R16, 0x2, PT ;  /* 0x000000021000780c */ /* 0x000fc80003f05270 */
[----:B------:R-:W-:Y:S01]  /*d400*/  SEL R16, R16, RZ, P0 ;  /* 0x000000ff10107207 */ /* 0x000fe20000000000 */
[----:B------:R2:W-:Y:S02]  /*d410*/  @!P2 SYNCS.ARRIVE.TRANS64.RED.A1T0 RZ, [R0+URZ], RZ ;  /* 0x000000ff00ffa9a7 */ /* 0x0005e4000810043f */
[----:B--2---:R-:W-:-:S04]  /*d420*/  SEL R0, RZ, 0x1, P0 ;  /* 0x00000001ff007807 */ /* 0x004fc80000000000 */
[----:B------:R-:W-:-:S07]  /*d430*/  LOP3.LUT R17, R17, R0, RZ, 0x3c, !PT ;  /* 0x0000000011117212 */ /* 0x000fce00078e3cff */
.L_x_11730:
[----:B------:R-:W-:Y:S05]  /*d440*/  BSYNC B6 ;  /* 0x0000000000067941 */ /* 0x000fea0003800000 */
.L_x_11728:
[----:B------:R-:W2:Y:S02]  /*d450*/  LDL R0, [R1+0x4] ;  /* 0x0000040001007983 */ /* 0x000ea40000100800 */
[----:B--2---:R-:W-:-:S13]  /*d460*/  ISETP.NE.AND P0, PT, R0, RZ, PT ;  /* 0x000000ff0000720c */ /* 0x004fda0003f05270 */
        /* <DEDUP_REMOVED lines=8> */
.L_x_11775:
[----:B------:R-:W2:Y:S01]  /*d4f0*/  S2R R0, SR_TID.X ;  /* 0x0000000000007919 */ /* 0x000ea20000002100 */
[----:B------:R-:W-:Y:S01]  /*d500*/  BAR.SYNC.DEFER_BLOCKING 0x4, 0x200 ;  /* 0x0108000000007b1d */ /* 0x000fe20000010000 */
[----:B--2---:R-:W-:-:S04]  /*d510*/  LOP3.LUT R0, R0, 0x7f, RZ, 0xc0, !PT ;  /* 0x0000007f00007812 */ /* 0x004fc800078ec0ff */
[----:B------:R-:W-:-:S13]  /*d520*/  ISETP.NE.AND P0, PT, R0, RZ, PT ;  /* 0x000000ff0000720c */ /* 0x000fda0003f05270 */
[----:B-1----:R-:W1:Y:S01]  /*d530*/  @!P0 S2R R3, SR_CgaCtaId ;  /* 0x0000000000038919 */ /* 0x002e620000008800 */
[----:B------:R-:W-:-:S04]  /*d540*/  @!P0 MOV R0, 0x400 ;  /* 0x0000040000008802 */ /* 0x000fc80000000f00 */
[----:B-1----:R-:W-:Y:S02]  /*d550*/  @!P0 LEA R3, R3, R0, 0x18 ;  /* 0x0000000003038211 */ /* 0x002fe400078ec0ff */
[----:B------:R-:W1:Y:S04]  /*d560*/  SHFL.IDX PT, R0, R24, RZ, 0x1f ;  /* 0x00001fff18007589 */ /* 0x000e6800000e0000 */
[----:B------:R1:W-:Y:S02]  /*d570*/  @!P0 STS [R3+0x132d0], R24 ;  /* 0x0132d01803008388 */ /* 0x0003e40000000800 */
[----:B-1----:R-:W-:Y:S01]  /*d580*/  IMAD.MOV.U32 R24, RZ, RZ, R0 ;  /* 0x000000ffff187224 */ /* 0x002fe200078e0000 */
[----:B------:R-:W-:Y:S06]  /*d590*/  BAR.ARV 0x5, 0x200 ;  /* 0x0148000000007b1d */ /* 0x000fec0000002000 */
.L_x_11776:
[----:B------:R-:W-:Y:S02]  /*d5a0*/  ULDC UR4, c[0x0][0xda8] ;  /* 0x00036a0000047ab9 */ /* 0x000fe40000000800 */
[----:B--2---:R-:W-:-:S13]  /*d5b0*/  ISETP.GE.AND P0, PT, R24, UR4, PT ;  /* 0x0000000418007c0c */ /* 0x004fda000bf06270 */
[----:B------:R-:W-:Y:S05]  /*d5c0*/  @!P0 BRA `(.L_x_11777) ;  /* 0xffffffd800d48947 */ /* 0x000fea000383ffff */
.L_x_11725:
[----:B-1----:R-:W1:Y:S01]  /*d5d0*/  S2R R3, SR_CgaCtaId ;  /* 0x0000000000037919 */ /* 0x002e620000008800 */
[----:B------:R-:W-:Y:S01]  /*d5e0*/  VIADD R27, R27, 0x1 ;  /* 0x000000011b1b7836 */ /* 0x000fe20000000000 */
[----:B------:R-:W-:Y:S01]  /*d5f0*/  MOV R2, 0x400 ;  /* 0x0000040000027802 */ /* 0x000fe20000000f00 */
[----:B------:R-:W-:Y:S03]  /*d600*/  BSSY B0, `(.L_x_11778) ;  /* 0x0000008000007945 */ /* 0x000fe60003800000 */
[----:B------:R-:W-:-:S04]  /*d610*/  LEA.HI R0, R27, R27, RZ, 0x1 ;  /* 0x0000001b1b007211 */ /* 0x000fc800078f08ff */
[----:B------:R-:W-:-:S05]  /*d620*/  LOP3.LUT R0, R0, 0xfffffffe, RZ, 0xc0, !PT ;  /* 0xfffffffe00007812 */ /* 0x000fca00078ec0ff */
[----:B------:R-:W-:-:S05]  /*d630*/  IMAD.IADD R0, R27, 0x1, -R0 ;  /* 0x000000011b007824 */ /* 0x000fca00078e0a00 */
[----:B------:R-:W-:Y:S02]  /*d640*/  SHF.L.U32 R0, R0, 0x1f, RZ ;  /* 0x0000001f00007819 */ /* 0x000fe400000006ff */
[----:B-1----:R-:W-:-:S04]  /*d650*/  LEA R7, R3, R2, 0x18 ;  /* 0x0000000203077211 */ /* 0x002fc800078ec0ff */
[----:B------:R-:W1:Y:S02]  /*d660*/  SYNCS.PHASECHK.TRANS64.TRYWAIT P0, [R7+URZ+0x13220], R0 ;  /* 0x01322000070075a7 */ /* 0x000e64000800017f */
[----:B-1----:R-:W-:Y:S05]  /*d670*/  @!P0 BRA `(.L_x_11779) ;  /* 0x00000008006c8947 */ /* 0x002fea0003800000 */
.L_x_11809:
[----:B------:R-:W-:Y:S05]  /*d680*/  BSYNC B0 ;  /* 0x0000000000007941 */ /* 0x000fea0003800000 */
.L_x_11778:
[----:B------:R-:W-:-:S03]  /*d690*/  UMOV UR4, 0xffffffff ;  /* 0xffffffff00047882 */ /* 0x000fc60000000000 */
[----:B------:R-:W-:Y:S05]  /*d6a0*/  BRA.DIV UR4, `(.L_x_11780) ;  /* 0x0000000a04747947 */ /* 0x000fea000b800000 */
[----:B-1----:R-:W1:Y:S02]  /*d6b0*/  S2R R0, SR_TID.X ;  /* 0x0000000000007919 */ /* 0x002e640000002100 */
[----:B-1----:R-:W-:-:S04]  /*d6c0*/  SHF.R.U32.HI R0, RZ, 0x5, R0 ;  /* 0x00000005ff007819 */ /* 0x002fc80000011600 */
[----:B------:R-:W-:-:S05]  /*d6d0*/  LOP3.LUT R0, R0, 0x3, RZ, 0xc0, !PT ;  /* 0x0000000300007812 */ /* 0x000fca00078ec0ff */
[----:B------:R1:W2:Y:S02]  /*d6e0*/  SHFL.IDX PT, R14, R0, RZ, 0x1f ;  /* 0x00001fff000e7589 */ /* 0x0002a400000e0000 */
.L_x_11812:
[----:B--2---:R-:W-:Y:S01]  /*d6f0*/  ISETP.NE.AND P0, PT, R14, RZ, PT ;  /* 0x000000ff0e00720c */ /* 0x004fe20003f05270 */
[----:B------:R-:W-:-:S12]  /*d700*/  BSSY B0, `(.L_x_11781) ;  /* 0x000002a000007945 */ /* 0x000fd80003800000 */
[----:B------:R-:W-:Y:S05]  /*d710*/  @P0 BRA `(.L_x_11782) ;  /* 0x0000000000a00947 */ /* 0x000fea0003800000 */
[----:B------:R-:W-:-:S03]  /*d720*/  UMOV UR4, 0xffffffff ;  /* 0xffffffff00047882 */ /* 0x000fc60000000000 */
[----:B------:R-:W-:Y:S05]  /*d730*/  BRA.DIV UR4, `(.L_x_11783) ;  /* 0x0000000a04847947 */ /* 0x000fea000b800000 */
[----:B------:R-:W-:-:S13]  /*d740*/  ELECT P6, URZ, PT ;  /* 0x00000000003f782f */ /* 0x000fda00038c0000 */
.L_x_11815:
[----:B------:R-:W-:Y:S05]  /*d750*/  @!P6 BRA `(.L_x_11782) ;  /* 0x000000000090e947 */ /* 0x000fea0003800000 */
[----:B------:R-:W-:-:S04]  /*d760*/  LOP3.LUT R26, R26, 0x2, RZ, 0xfc, !PT ;  /* 0x000000021a1a7812 */ /* 0x000fc800078efcff */
[----:B------:R-:W-:-:S13]  /*d770*/  ISETP.NE.AND P0, PT, R26, 0x3, PT ;  /* 0x000000031a00780c */ /* 0x000fda0003f05270 */
[----:B------:R-:W-:Y:S05]  /*d780*/  @!P0 BRA `(.L_x_11784) ;  /* 0x0000000000048947 */ /* 0x000fea0003800000 */
[----:B------:R-:W-:Y:S01]  /*d790*/  BPT.TRAP 0x1 ;  /* 0x000000040000795c */ /* 0x000fe20000300000 */
.L_x_11784:
[----:B------:R-:W-:Y:S01]  /*d7a0*/  VIADD R3, R7, 0x13240 ;  /* 0x0001324007037836 */ /* 0x000fe20000000000 */
[----:B------:R-:W-:Y:S01]  /*d7b0*/  SHF.L.U32 R4, R17, 0x1f, RZ ;  /* 0x0000001f11047819 */ /* 0x000fe200000006ff */
[C---:B-1----:R-:W-:Y:S02]  /*d7c0*/  VIADD R0, R16.reuse, 0x1 ;  /* 0x0000000110007836 */ /* 0x042fe40000000000 */
        /* <DEDUP_REMOVED lines=9> */
.L_x_11816:
[----:B------:R-:W2:Y:S02]  /*d860*/  SYNCS.PHASECHK.TRANS64.TRYWAIT P1, [R3+URZ], R0 ;  /* 0x00000000030075a7 */ /* 0x000ea4000802017f */
[----:B--2---:R-:W-:Y:S05]  /*d870*/  @!P1 BRA `(.L_x_11786) ;  /* 0x0000000800689947 */ /* 0x004fea0003800000 */
.L_x_11817:
[----:B------:R-:W-:Y:S05]  /*d880*/  @!P0 BRA `(.L_x_11787) ;  /* 0x0000000000048947 */ /* 0x000fea0003800000 */
[----:B------:R-:W-:Y:S01]  /*d890*/  BPT.TRAP 0x1 ;  /* 0x000000040000795c */ /* 0x000fe20000300000 */
.L_x_11787:
[----:B--2---:R-:W-:-:S04]  /*d8a0*/  IMAD R3, R16, 0x8, R7 ;  /* 0x0000000810037824 */ /* 0x004fc800078e0207 */
[----:B------:R-:W2:Y:S02]  /*d8b0*/  SYNCS.PHASECHK.TRANS64.TRYWAIT P1, [R3+URZ+0x13260], R4 ;  /* 0x01326004030075a7 */ /* 0x000ea4000802017f */
[----:B--2---:R-:W-:Y:S05]  /*d8c0*/  @!P1 BRA `(.L_x_11788) ;  /* 0x0000000800689947 */ /* 0x004fea0003800000 */
.L_x_11818:
[----:B------:R-:W-:Y:S05]  /*d8d0*/  @!P0 BRA `(.L_x_11789) ;  /* 0x0000000000048947 */ /* 0x000fea0003800000 */
[----:B------:R-:W-:Y:S01]  /*d8e0*/  BPT.TRAP 0x1 ;  /* 0x000000040000795c */ /* 0x000fe20000300000 */
.L_x_11789:
[----:B-1----:R-:W-:-:S04]  /*d8f0*/  IMAD R5, R6, 0x8, R7 ;  /* 0x0000000806057824 */ /* 0x002fc800078e0207 */
[----:B------:R-:W1:Y:S02]  /*d900*/  SYNCS.PHASECHK.TRANS64.TRYWAIT P1, [R5+URZ+0x13260], R0 ;  /* 0x01326000050075a7 */ /* 0x000e64000802017f */
[----:B-1----:R-:W-:Y:S05]  /*d910*/  @!P1 BRA `(.L_x_11790) ;  /* 0x0000000800689947 */ /* 0x002fea0003800000 */
.L_x_11819:
[----:B------:R-:W-:Y:S05]  /*d920*/  @!P0 BRA `(.L_x_11791) ;  /* 0x0000000000048947 */ /* 0x000fea0003800000 */
[----:B------:R-:W-:Y:S01]  /*d930*/  BPT.TRAP 0x1 ;  /* 0x000000040000795c */ /* 0x000fe20000300000 */
.L_x_11791:
[----:B------:R-:W3:Y:S02]  /*d940*/  SYNCS.PHASECHK.TRANS64.TRYWAIT P0, [R3+URZ+0x13280], R4 ;  /* 0x01328004030075a7 */ /* 0x000ee4000800017f */
[----:B---3--:R-:W-:Y:S05]  /*d950*/  @!P0 BRA `(.L_x_11792) ;  /* 0x00000008006c8947 */ /* 0x008fea0003800000 */
.L_x_11793:
[----:B----4-:R4:W1:Y:S02]  /*d960*/  SYNCS.PHASECHK.TRANS64.TRYWAIT P0, [R5+URZ+0x13280], R0 ;  /* 0x01328000050075a7 */ /* 0x010864000800017f */
[----:B-1----:R-:W-:Y:S05]  /*d970*/  @!P0 NANOSLEEP.SYNCS 0x989680 ;  /* 0x009896800000895d */ /* 0x002fea0003900000 */
[----:B------:R-:W1:Y:S02]  /*d980*/  @!P0 SYNCS.PHASECHK.TRANS64 P0, [R5+URZ+0x13280], R0 ;  /* 0x01328000050085a7 */ /* 0x000e64000800007f */
[----:B-1----:R-:W-:Y:S05]  /*d990*/  @!P0 BRA `(.L_x_11793) ;  /* 0xfffffffc00f08947 */ /* 0x002fea000383ffff */
.L_x_11782:
[----:B------:R-:W-:Y:S05]  /*d9a0*/  BSYNC B0 ;  /* 0x0000000000007941 */ /* 0x000fea0003800000 */
.L_x_11781:
[----:B------:R-:W-:Y:S05]  /*d9b0*/  EXIT ;  /* 0x000000000000794d */ /* 0x000fea0003800000 */
.L_x_11679:
[----:B-1----:R-:W-:-:S04]  /*d9c0*/  IMAD.U32 R3, RZ, RZ, UR40 ;  /* 0x00000028ff037e24 */ /* 0x002fc8000f8e00ff */
[----:B------:R1:W2:Y:S03]  /*d9d0*/  SYNCS.PHASECHK.TRANS64.TRYWAIT P0, [R3+URZ+0x13200], R0 ;  /* 0x01320000030075a7 */ /* 0x0002a6000800017f */
[----:B--2---:R-:W-:Y:S05]  /*d9e0*/  @!P0 NANOSLEEP.SYNCS 0x989680 ;  /* 0x009896800000895d */ /* 0x004fea0003900000 */
[----:B------:R-:W2:Y:S02]  /*d9f0*/  @!P0 SYNCS.PHASECHK.TRANS64 P0, [R3+URZ+0x13200], R0 ;  /* 0x01320000030085a7 */ /* 0x000ea4000800007f */
[----:B--2---:R-:W-:Y:S05]  /*da00*/  @!P0 BRA `(.L_x_11679) ;  /* 0xfffffffc00ec8947 */ /* 0x004fea000383ffff */
[----:B------:R-:W-:Y:S05]  /*da10*/  BRA `(.L_x_11794) ;  /* 0xffffff3c00a87947 */ /* 0x000fea000383ffff */
.L_x_11683:
[----:B--2---:R2:W3:Y:S02]  /*da20*/  SYNCS.PHASECHK.TRANS64.TRYWAIT P0, [R4+URZ+0x13230], R3 ;  /* 0x01323003040075a7 */ /* 0x0044e4000800017f */
[----:B---3--:R-:W-:Y:S05]  /*da30*/  @!P0 NANOSLEEP.SYNCS 0x989680 ;  /* 0x009896800000895d */ /* 0x008fea0003900000 */
[----:B------:R-:W3:Y:S02]  /*da40*/  @!P0 SYNCS.PHASECHK.TRANS64 P0, [R4+URZ+0x13230], R3 ;  /* 0x01323003040085a7 */ /* 0x000ee4000800007f */
[----:B---3--:R-:W-:Y:S05]  /*da50*/  @!P0 BRA `(.L_x_11683) ;  /* 0xfffffffc00f08947 */ /* 0x008fea000383ffff */
[----:B------:R-:W-:Y:S05]  /*da60*/  BRA `(.L_x_11682) ;  /* 0xffffff3c00c07947 */ /* 0x000fea000383ffff */
.L_x_11688:
[----:B--2---:R-:W-:-:S04]  /*da70*/  IMAD.U32 R3, RZ, RZ, UR7 ;  /* 0x00000007ff037e24 */ /* 0x004fc8000f8e00ff */
[----:B------:R2:W3:Y:S03]  /*da80*/  SYNCS.PHASECHK.TRANS64.TRYWAIT P2, [R3+URZ+0x13230], R0 ;  /* 0x01323000030075a7 */ /* 0x0004e6000804017f */
[----:B---3--:R-:W-:Y:S05]  /*da90*/  @!P2 NANOSLEEP.SYNCS 0x989680 ;  /* 0x009896800000a95d */ /* 0x008fea0003900000 */
[----:B------:R-:W3:Y:S02]  /*daa0*/  @!P2 SYNCS.PHASECHK.TRANS64 P2, [R3+URZ+0x13230], R0 ;  /* 0x013230000300a5a7 */ /* 0x000ee4000804007f */
[----:B---3--:R-:W-:Y:S05]  /*dab0*/  @!P2 BRA `(.L_x_11688) ;  /* 0xfffffffc00eca947 */ /* 0x008fea000383ffff */
[----:B------:R-:W-:Y:S05]  /*dac0*/  BRA `(.L_x_11687) ;  /* 0xffffff6800787947 */ /* 0x000fea000383ffff */
.L_x_11692:
[----:B--2---:R-:W-:-:S04]  /*dad0*/  IMAD.U32 R3, RZ, RZ, UR11 ;  /* 0x0000000bff037e24 */ /* 0x004fc8000f8e00ff */
[----:B------:R2:W3:Y:S03]  /*dae0*/  SYNCS.PHASECHK.TRANS64.TRYWAIT P2, [R3+URZ+0x13250], R0 ;  /* 0x01325000030075a7 */ /* 0x0004e6000804017f */
[----:B---3--:R-:W-:Y:S05]  /*daf0*/  @!P2 NANOSLEEP.SYNCS 0x989680 ;  /* 0x009896800000a95d */ /* 0x008fea0003900000 */
[----:B------:R-:W3:Y:S02]  /*db00*/  @!P2 SYNCS.PHASECHK.TRANS64 P2, [R3+URZ+0x13250], R0 ;  /* 0x013250000300a5a7 */ /* 0x000ee4000804007f */
[----:B---3--:R-:W-:Y:S05]  /*db10*/  @!P2 BRA `(.L_x_11692) ;  /* 0xfffffffc00eca947 */ /* 0x008fea000383ffff */
[----:B------:R-:W-:Y:S05]  /*db20*/  BRA `(.L_x_11691) ;  /* 0xffffff6c00807947 */ /* 0x000fea000383ffff */
.L_x_11699:
[----:B--2---:R-:W-:-:S04]  /*db30*/  IMAD.U32 R3, RZ, RZ, UR5 ;  /* 0x00000005ff037e24 */ /* 0x004fc8000f8e00ff */
[----:B------:R2:W3:Y:S03]  /*db40*/  SYNCS.PHASECHK.TRANS64.TRYWAIT P2, [R3+URZ+0x13230], R0 ;  /* 0x01323000030075a7 */ /* 0x0004e6000804017f */
[----:B---3--:R-:W-:Y:S05]  /*db50*/  @!P2 NANOSLEEP.SYNCS 0x989680 ;  /* 0x009896800000a95d */ /* 0x008fea0003900000 */
[----:B------:R-:W3:Y:S02]  /*db60*/  @!P2 SYNCS.PHASECHK.TRANS64 P2, [R3+URZ+0x13230], R0 ;  /* 0x013230000300a5a7 */ /* 0x000ee4000804007f */
[----:B---3--:R-:W-:Y:S05]  /*db70*/  @!P2 BRA `(.L_x_11699) ;  /* 0xfffffffc00eca947 */ /* 0x008fea000383ffff */
[----:B------:R-:W-:Y:S05]  /*db80*/  BRA `(.L_x_11698) ;  /* 0xffffff9400b07947 */ /* 0x000fea000383ffff */
.L_x_11703:
[----:B--2---:R-:W-:-:S04]  /*db90*/  IMAD.U32 R3, RZ, RZ, UR5 ;  /* 0x00000005ff037e24 */ /* 0x004fc8000f8e00ff */
[----:B------:R2:W3:Y:S03]  /*dba0*/  SYNCS.PHASECHK.TRANS64.TRYWAIT P2, [R3+URZ+0x13250], R0 ;  /* 0x01325000030075a7 */ /* 0x0004e6000804017f */
[----:B---3--:R-:W-:Y:S05]  /*dbb0*/  @!P2 NANOSLEEP.SYNCS 0x989680 ;  /* 0x009896800000a95d */ /* 0x008fea0003900000 */
[----:B------:R-:W3:Y:S02]  /*dbc0*/  @!P2 SYNCS.PHASECHK.TRANS64 P2, [R3+URZ+0x13250], R0 ;  /* 0x013250000300a5a7 */ /* 0x000ee4000804007f */
[----:B---3--:R-:W-:Y:S05]  /*dbd0*/  @!P2 BRA `(.L_x_11703) ;  /* 0xfffffffc00eca947 */ /* 0x008fea000383ffff */
[----:B------:R-:W-:Y:S05]  /*dbe0*/  BRA `(.L_x_11702) ;  /* 0xffffff9800bc7947 */ /* 0x000fea000383ffff */
.L_x_11709:
[----:B--2---:R-:W-:-:S04]  /*dbf0*/  IMAD.U32 R7, RZ, RZ, UR5 ;  /* 0x00000005ff077e24 */ /* 0x004fc8000f8e00ff */
[----:B------:R2:W1:Y:S03]  /*dc00*/  SYNCS.PHASECHK.TRANS64.TRYWAIT P2, [R7+URZ+0x13250], R6 ;  /* 0x01325006070075a7 */ /* 0x000466000804017f */
[----:B-1----:R-:W-:Y:S05]  /*dc10*/  @!P2 NANOSLEEP.SYNCS 0x989680 ;  /* 0x009896800000a95d */ /* 0x002fea0003900000 */
[----:B------:R-:W1:Y:S02]  /*dc20*/  @!P2 SYNCS.PHASECHK.TRANS64 P2, [R7+URZ+0x13250], R6 ;  /* 0x013250060700a5a7 */ /* 0x000e64000804007f */
[----:B-1----:R-:W-:Y:S05]  /*dc30*/  @!P2 BRA `(.L_x_11709) ;  /* 0xfffffffc00eca947 */ /* 0x002fea000383ffff */
[----:B------:R-:W-:Y:S05]  /*dc40*/  BRA `(.L_x_11708) ;  /* 0xffffffb800087947 */ /* 0x000fea000383ffff */
.L_x_11735:
[----:B------:R-:W-:Y:S02]  /*dc50*/  IMAD.MOV.U32 R13, RZ, RZ, R6 ;  /* 0x000000ffff0d7224 */ /* 0x000fe400078e0006 */
[----:B------:R-:W-:Y:S02]  /*dc60*/  IMAD.MOV.U32 R12, RZ, RZ, RZ ;  /* 0x000000ffff0c7224 */ /* 0x000fe400078e00ff */
[----:B------:R-:W-:Y:S02]  /*dc70*/  IMAD.MOV.U32 R11, RZ, RZ, 0x1f ;  /* 0x0000001fff0b7424 */ /* 0x000fe400078e00ff */
[----:B------:R-:W-:-:S07]  /*dc80*/  IMAD.MOV.U32 R15, RZ, RZ, -0x1 ;  /* 0xffffffffff0f7424 */ /* 0x000fce00078e00ff */
[----:B------:R-:W-:Y:S05]  /*dc90*/  WARPSYNC.COLLECTIVE R15, `(.L_x_11795) ;  /* 0x000000000f087348 */ /* 0x000fea0003c00000 */
[----:B------:R1:W2:Y:S02]  /*dca0*/  SHFL.IDX P6, R14, R13, R12, R11 ;  /* 0x0000000c0d0e7389 */ /* 0x0002a400000c000b */
[----:B-12---:R-:W-:Y:S01]  /*dcb0*/  ENDCOLLECTIVE ;  /* 0x000000000000791b */ /* 0x006fe20003800000 */
.L_x_11795:
[----:B------:R-:W-:Y:S05]  /*dcc0*/  BRA `(.L_x_11796) ;  /* 0xffffffe000287947 */ /* 0x000fea000383ffff */
.L_x_11737:
[----:B------:R-:W-:Y:S01]  /*dcd0*/  BSSY B0, `(.L_x_11797) ;  /* 0x0000006000007945 */ /* 0x000fe20003800000 */
[----:B------:R-:W-:-:S07]  /*dce0*/  IMAD.MOV.U32 R15, RZ, RZ, -0x1 ;  /* 0xffffffffff0f7424 */ /* 0x000fce00078e00ff */
[----:B-1----:R-:W-:Y:S05]  /*dcf0*/  WARPSYNC.COLLECTIVE R15, `(.L_x_11798) ;  /* 0x000000000f0c7348 */ /* 0x002fea0003c00000 */
[----:B------:R-:W-:Y:S02]  /*dd00*/  ELECT P6, UR62, PT ;  /* 0x00000000003e782f */ /* 0x000fe400038c0000 */
[----:B------:R-:W-:Y:S01]  /*dd10*/  MOV R14, UR62 ;  /* 0x0000003e000e7c02 */ /* 0x000fe20008000f00 */
[----:B-1----:R-:W-:Y:S10]  /*dd20*/  ENDCOLLECTIVE ;  /* 0x000000000000791b */ /* 0x002ff40003800000 */
.L_x_11798:
[----:B------:R-:W-:Y:S05]  /*dd30*/  BSYNC B0 ;  /* 0x0000000000007941 */ /* 0x000fea0003800000 */
.L_x_11797:
[----:B------:R-:W-:Y:S05]  /*dd40*/  BRA `(.L_x_11799) ;  /* 0xffffffe000287947 */ /* 0x000fea000383ffff */
.L_x_11740:
[----:B-1----:R1:W3:Y:S02]  /*dd50*/  SYNCS.PHASECHK.TRANS64.TRYWAIT P3, [R6+URZ+0x13280], R3 ;  /* 0x01328003060075a7 */ /* 0x0022e4000806017f */
[----:B---3--:R-:W-:Y:S05]  /*dd60*/  @!P3 NANOSLEEP.SYNCS 0x989680 ;  /* 0x009896800000b95d */ /* 0x008fea0003900000 */
[----:B------:R-:W3:Y:S02]  /*dd70*/  @!P3 SYNCS.PHASECHK.TRANS64 P3, [R6+URZ+0x13280], R3 ;  /* 0x013280030600b5a7 */ /* 0x000ee4000806007f */
[----:B---3--:R-:W-:Y:S05]  /*dd80*/  @!P3 BRA `(.L_x_11740) ;  /* 0xfffffffc00f0b947 */ /* 0x008fea000383ffff */
[----:B------:R-:W-:Y:S05]  /*dd90*/  BRA `(.L_x_11800) ;  /* 0xffffffe0007c7947 */ /* 0x000fea000383ffff */
.L_x_11742:
[----:B--2---:R2:W3:Y:S02]  /*dda0*/  SYNCS.PHASECHK.TRANS64.TRYWAIT P3, [R6+URZ+0x13240], R3 ;  /* 0x01324003060075a7 */ /* 0x0044e4000806017f */
[----:B---3--:R-:W-:Y:S05]  /*ddb0*/  @!P3 NANOSLEEP.SYNCS 0x989680 ;  /* 0x009896800000b95d */ /* 0x008fea0003900000 */
[----:B------:R-:W3:Y:S02]  /*ddc0*/  @!P3 SYNCS.PHASECHK.TRANS64 P3, [R6+URZ+0x13240], R3 ;  /* 0x013240030600b5a7 */ /* 0x000ee4000806007f */
[----:B---3--:R-:W-:Y:S05]  /*ddd0*/  @!P3 BRA `(.L_x_11742) ;  /* 0xfffffffc00f0b947 */ /* 0x008fea000383ffff */
[----:B------:R-:W-:Y:S05]  /*dde0*/  BRA `(.L_x_11801) ;  /* 0xffffffe000c87947 */ /* 0x000fea000383ffff */
.L_x_11745:
[----:B-123--:R-:W-:-:S04]  /*ddf0*/  IMAD.U32 R3, RZ, RZ, UR40 ;  /* 0x00000028ff037e24 */ /* 0x00efc8000f8e00ff */
[----:B------:R1:W2:Y:S03]  /*de00*/  SYNCS.PHASECHK.TRANS64.TRYWAIT P0, [R3+URZ+0x13220], R0 ;  /* 0x01322000030075a7 */ /* 0x0002a6000800017f */
[----:B--2---:R-:W-:Y:S05]  /*de10*/  @!P0 NANOSLEEP.SYNCS 0x989680 ;  /* 0x009896800000895d */ /* 0x004fea0003900000 */
[----:B------:R-:W2:Y:S02]  /*de20*/  @!P0 SYNCS.PHASECHK.TRANS64 P0, [R3+URZ+0x13220], R0 ;  /* 0x01322000030085a7 */ /* 0x000ea4000800007f */
[----:B--2---:R-:W-:Y:S05]  /*de30*/  @!P0 BRA `(.L_x_11745) ;  /* 0xfffffffc00ec8947 */ /* 0x004fea000383ffff */
[----:B------:R-:W-:Y:S05]  /*de40*/  BRA `(.L_x_11802) ;  /* 0xffffffe400647947 */ /* 0x000fea000383ffff */
.L_x_11751:
[----:B-1----:R1:W2:Y:S02]  /*de50*/  SYNCS.PHASECHK.TRANS64.TRYWAIT P0, [R3+URZ+0x13280], R4 ;  /* 0x01328004030075a7 */ /* 0x0022a4000800017f */
[----:B--2---:R-:W-:Y:S05]  /*de60*/  @!P0 NANOSLEEP.SYNCS 0x989680 ;  /* 0x009896800000895d */ /* 0x004fea0003900000 */
[----:B------:R-:W2:Y:S02]  /*de70*/  @!P0 SYNCS.PHASECHK.TRANS64 P0, [R3+URZ+0x13280], R4 ;  /* 0x01328004030085a7 */ /* 0x000ea4000800007f */
[----:B--2---:R-:W-:Y:S05]  /*de80*/  @!P0 BRA `(.L_x_11751) ;  /* 0xfffffffc00f08947 */ /* 0x004fea000383ffff */
[----:B------:R-:W-:Y:S05]  /*de90*/  BRA `(.L_x_11803) ;  /* 0xffffffe800047947 */ /* 0x000fea000383ffff */
.L_x_11756:
[----:B--2---:R2:W3:Y:S02]  /*dea0*/  SYNCS.PHASECHK.TRANS64.TRYWAIT P0, [R3+URZ+0x13240], R4 ;  /* 0x01324004030075a7 */ /* 0x0044e4000800017f */
[----:B---3--:R-:W-:Y:S05]  /*deb0*/  @!P0 NANOSLEEP.SYNCS 0x989680 ;  /* 0x009896800000895d */ /* 0x008fea0003900000 */
[----:B------:R-:W3:Y:S02]  /*dec0*/  @!P0 SYNCS.PHASECHK.TRANS64 P0, [R3+URZ+0x13240], R4 ;  /* 0x01324004030085a7 */ /* 0x000ee4000800007f */
[----:B---3--:R-:W-:Y:S05]  /*ded0*/  @!P0 BRA `(.L_x_11756) ;  /* 0xfffffffc00f08947 */ /* 0x008fea000383ffff */
[----:B------:R-:W-:Y:S05]  /*dee0*/  BRA `(.L_x_11804) ;  /* 0xffffffe800787947 */ /* 0x000fea000383ffff */
.L_x_11762:
[----:B-1----:R1:W2:Y:S02]  /*def0*/  SYNCS.PHASECHK.TRANS64.TRYWAIT P3, [R12+URZ+0x13270], R3 ;  /* 0x013270030c0075a7 */ /* 0x0022a4000806017f */
[----:B--2---:R-:W-:Y:S05]  /*df00*/  @!P3 NANOSLEEP.SYNCS 0x989680 ;  /* 0x009896800000b95d */ /* 0x004fea0003900000 */
[----:B------:R-:W2:Y:S02]  /*df10*/  @!P3 SYNCS.PHASECHK.TRANS64 P3, [R12+URZ+0x13270], R3 ;  /* 0x013270030c00b5a7 */ /* 0x000ea4000806007f */
[----:B--2---:R-:W-:Y:S05]  /*df20*/  @!P3 BRA `(.L_x_11762) ;  /* 0xfffffffc00f0b947 */ /* 0x004fea000383ffff */
[----:B------:R-:W-:Y:S05]  /*df30*/  BRA `(.L_x_11805) ;  /* 0xffffffec00047947 */ /* 0x000fea000383ffff */
.L_x_11764:
[----:B-1----:R1:W2:Y:S02]  /*df40*/  SYNCS.PHASECHK.TRANS64.TRYWAIT P3, [R12+URZ+0x13260], R3 ;  /* 0x013260030c0075a7 */ /* 0x0022a4000806017f */
[----:B--2---:R-:W-:Y:S05]  /*df50*/  @!P3 NANOSLEEP.SYNCS 0x989680 ;  /* 0x009896800000b95d */ /* 0x004fea0003900000 */
[----:B------:R-:W2:Y:S02]  /*df60*/  @!P3 SYNCS.PHASECHK.TRANS64 P3, [R12+URZ+0x13260], R3 ;  /* 0x013260030c00b5a7 */ /* 0x000ea4000806007f */
[----:B--2---:R-:W-:Y:S05]  /*df70*/  @!P3 BRA `(.L_x_11764) ;  /* 0xfffffffc00f0b947 */ /* 0x004fea000383ffff */
[----:B------:R-:W-:Y:S05]  /*df80*/  BRA `(.L_x_11806) ;  /* 0xffffffec000c7947 */ /* 0x000fea000383ffff */
.L_x_11771:
[----:B-1----:R1:W2:Y:S02]  /*df90*/  SYNCS.PHASECHK.TRANS64.TRYWAIT P0, [R2+URZ+0x13270], R3 ;  /* 0x01327003020075a7 */ /* 0x0022a4000800017f */
[----:B--2---:R-:W-:Y:S05]  /*dfa0*/  @!P0 NANOSLEEP.SYNCS 0x989680 ;  /* 0x009896800000895d */ /* 0x004fea0003900000 */
[----:B------:R-:W2:Y:S02]  /*dfb0*/  @!P0 SYNCS.PHASECHK.TRANS64 P0, [R2+URZ+0x13270], R3 ;  /* 0x01327003020085a7 */ /* 0x000ea4000800007f */
[----:B--2---:R-:W-:Y:S05]  /*dfc0*/  @!P0 BRA `(.L_x_11771) ;  /* 0xfffffffc00f08947 */ /* 0x004fea000383ffff */
[----:B------:R-:W-:Y:S05]  /*dfd0*/  BRA `(.L_x_11807) ;  /* 0xfffffff0002c7947 */ /* 0x000fea000383ffff */
.L_x_11773:
[----:B-1----:R1:W2:Y:S02]  /*dfe0*/  SYNCS.PHASECHK.TRANS64.TRYWAIT P0, [R2+URZ+0x13260], R5 ;  /* 0x01326005020075a7 */ /* 0x0022a4000800017f */
[----:B--2---:R-:W-:Y:S05]  /*dff0*/  @!P0 NANOSLEEP.SYNCS 0x989680 ;  /* 0x009896800000895d */ /* 0x004fea0003900000 */
[----:B------:R-:W2:Y:S02]  /*e000*/  @!P0 SYNCS.PHASECHK.TRANS64 P0, [R2+URZ+0x13260], R5 ;  /* 0x01326005020085a7 */ /* 0x000ea4000800007f */
[----:B--2---:R-:W-:Y:S05]  /*e010*/  @!P0 BRA `(.L_x_11773) ;  /* 0xfffffffc00f08947 */ /* 0x004fea000383ffff */
[----:B------:R-:W-:Y:S05]  /*e020*/  BRA `(.L_x_11808) ;  /* 0xfffffff000387947 */ /* 0x000fea000383ffff */
.L_x_11779:
[----:B-1----:R1:W2:Y:S02]  /*e030*/  SYNCS.PHASECHK.TRANS64.TRYWAIT P0, [R7+URZ+0x13220], R0 ;  /* 0x01322000070075a7 */ /* 0x0022a4000800017f */
[----:B--2---:R-:W-:Y:S05]  /*e040*/  @!P0 NANOSLEEP.SYNCS 0x989680 ;  /* 0x009896800000895d */ /* 0x004fea0003900000 */
[----:B------:R-:W2:Y:S02]  /*e050*/  @!P0 SYNCS.PHASECHK.TRANS64 P0, [R7+URZ+0x13220], R0 ;  /* 0x01322000070085a7 */ /* 0x000ea4000800007f */
[----:B--2---:R-:W-:Y:S05]  /*e060*/  @!P0 BRA `(.L_x_11779) ;  /* 0xfffffffc00f08947 */ /* 0x004fea000383ffff */
[----:B------:R-:W-:Y:S05]  /*e070*/  BRA `(.L_x_11809) ;  /* 0xfffffff400807947 */ /* 0x000fea000383ffff */
.L_x_11780:
        /* <DEDUP_REMOVED lines=11> */
.L_x_11811:
[----:B------:R-:W-:Y:S05]  /*e130*/  BSYNC B0 ;  /* 0x0000000000007941 */ /* 0x000fea0003800000 */
.L_x_11810:
[----:B------:R-:W-:Y:S05]  /*e140*/  BRA `(.L_x_11812) ;  /* 0xfffffff400687947 */ /* 0x000fea000383ffff */
.L_x_11783:
[----:B------:R-:W-:Y:S01]  /*e150*/  BSSY B1, `(.L_x_11813) ;  /* 0x0000006000017945 */ /* 0x000fe20003800000 */
[----:B------:R-:W-:-:S07]  /*e160*/  IMAD.MOV.U32 R15, RZ, RZ, -0x1 ;  /* 0xffffffffff0f7424 */ /* 0x000fce00078e00ff */
[----:B-1----:R-:W-:Y:S05]  /*e170*/  WARPSYNC.COLLECTIVE R15, `(.L_x_11814) ;  /* 0x000000000f0c7348 */ /* 0x002fea0003c00000 */
[----:B------:R-:W-:Y:S02]  /*e180*/  ELECT P6, UR62, PT ;  /* 0x00000000003e782f */ /* 0x000fe400038c0000 */
[----:B------:R-:W-:Y:S01]  /*e190*/  MOV R14, UR62 ;  /* 0x0000003e000e7c02 */ /* 0x000fe20008000f00 */
[----:B-1----:R-:W-:Y:S10]  /*e1a0*/  ENDCOLLECTIVE ;  /* 0x000000000000791b */ /* 0x002ff40003800000 */
.L_x_11814:
[----:B------:R-:W-:Y:S05]  /*e1b0*/  BSYNC B1 ;  /* 0x0000000000017941 */ /* 0x000fea0003800000 */
.L_x_11813:
[----:B------:R-:W-:Y:S05]  /*e1c0*/  BRA `(.L_x_11815) ;  /* 0xfffffff400607947 */ /* 0x000fea000383ffff */
.L_x_11785:
[----:B-1----:R1:W2:Y:S02]  /*e1d0*/  SYNCS.PHASECHK.TRANS64.TRYWAIT P1, [R5+URZ], R4 ;  /* 0x00000004050075a7 */ /* 0x0022a4000802017f */
[----:B--2---:R-:W-:Y:S05]  /*e1e0*/  @!P1 NANOSLEEP.SYNCS 0x989680 ;  /* 0x009896800000995d */ /* 0x004fea0003900000 */
[----:B------:R-:W2:Y:S02]  /*e1f0*/  @!P1 SYNCS.PHASECHK.TRANS64 P1, [R5+URZ], R4 ;  /* 0x00000004050095a7 */ /* 0x000ea4000802007f */
[----:B--2---:R-:W-:Y:S05]  /*e200*/  @!P1 BRA `(.L_x_11785) ;  /* 0xfffffffc00f09947 */ /* 0x004fea000383ffff */
[----:B------:R-:W-:Y:S05]  /*e210*/  BRA `(.L_x_11816) ;  /* 0xfffffff400907947 */ /* 0x000fea000383ffff */
.L_x_11786:
[----:B--2---:R2:W3:Y:S02]  /*e220*/  SYNCS.PHASECHK.TRANS64.TRYWAIT P1, [R3+URZ], R0 ;  /* 0x00000000030075a7 */ /* 0x0044e4000802017f */
[----:B---3--:R-:W-:Y:S05]  /*e230*/  @!P1 NANOSLEEP.SYNCS 0x989680 ;  /* 0x009896800000995d */ /* 0x008fea0003900000 */
[----:B------:R-:W3:Y:S02]  /*e240*/  @!P1 SYNCS.PHASECHK.TRANS64 P1, [R3+URZ], R0 ;  /* 0x00000000030095a7 */ /* 0x000ee4000802007f */
[----:B---3--:R-:W-:Y:S05]  /*e250*/  @!P1 BRA `(.L_x_11786) ;  /* 0xfffffffc00f09947 */ /* 0x008fea000383ffff */
[----:B------:R-:W-:Y:S05]  /*e260*/  BRA `(.L_x_11817) ;  /* 0xfffffff400847947 */ /* 0x000fea000383ffff */
.L_x_11788:
[----:B--2---:R2:W3:Y:S02]  /*e270*/  SYNCS.PHASECHK.TRANS64.TRYWAIT P1, [R3+URZ+0x13260], R4 ;  /* 0x01326004030075a7 */ /* 0x0044e4000802017f */
[----:B---3--:R-:W-:Y:S05]  /*e280*/  @!P1 NANOSLEEP.SYNCS 0x989680 ;  /* 0x009896800000995d */ /* 0x008fea0003900000 */
[----:B------:R-:W3:Y:S02]  /*e290*/  @!P1 SYNCS.PHASECHK.TRANS64 P1, [R3+URZ+0x13260], R4 ;  /* 0x01326004030095a7 */ /* 0x000ee4000802007f */
[----:B---3--:R-:W-:Y:S05]  /*e2a0*/  @!P1 BRA `(.L_x_11788) ;  /* 0xfffffffc00f09947 */ /* 0x008fea000383ffff */
[----:B------:R-:W-:Y:S05]  /*e2b0*/  BRA `(.L_x_11818) ;  /* 0xfffffff400847947 */ /* 0x000fea000383ffff */
.L_x_11790:
[----:B-1----:R1:W3:Y:S02]  /*e2c0*/  SYNCS.PHASECHK.TRANS64.TRYWAIT P1, [R5+URZ+0x13260], R0 ;  /* 0x01326000050075a7 */ /* 0x0022e4000802017f */
[----:B---3--:R-:W-:Y:S05]  /*e2d0*/  @!P1 NANOSLEEP.SYNCS 0x989680 ;  /* 0x009896800000995d */ /* 0x008fea0003900000 */
[----:B------:R-:W3:Y:S02]  /*e2e0*/  @!P1 SYNCS.PHASECHK.TRANS64 P1, [R5+URZ+0x13260], R0 ;  /* 0x01326000050095a7 */ /* 0x000ee4000802007f */
[----:B---3--:R-:W-:Y:S05]  /*e2f0*/  @!P1 BRA `(.L_x_11790) ;  /* 0xfffffffc00f09947 */ /* 0x008fea000383ffff */
[----:B------:R-:W-:Y:S05]  /*e300*/  BRA `(.L_x_11819) ;  /* 0xfffffff400847947 */ /* 0x000fea000383ffff */
.L_x_11792:
[----:B---3--:R3:W4:Y:S02]  /*e310*/  SYNCS.PHASECHK.TRANS64.TRYWAIT P0, [R3+URZ+0x13280], R4 ;  /* 0x01328004030075a7 */ /* 0x008724000800017f */
[----:B----4-:R-:W-:Y:S05]  /*e320*/  @!P0 NANOSLEEP.SYNCS 0x989680 ;  /* 0x009896800000895d */ /* 0x010fea0003900000 */
[----:B------:R-:W4:Y:S02]  /*e330*/  @!P0 SYNCS.PHASECHK.TRANS64 P0, [R3+URZ+0x13280], R4 ;  /* 0x01328004030085a7 */ /* 0x000f24000800007f */
[----:B----4-:R-:W-:Y:S05]  /*e340*/  @!P0 BRA `(.L_x_11792) ;  /* 0xfffffffc00f08947 */ /* 0x010fea000383ffff */
[----:B------:R-:W-:Y:S05]  /*e350*/  BRA `(.L_x_11793) ;  /* 0xfffffff400807947 */ /* 0x000fea000383ffff */
.L_x_11820:
        /* <DEDUP_REMOVED lines=10> */
.L_x_12394:


//--------------------- .text._ZN7cutlass13device_kernelIN5flash11enable_sm90INS1_16FlashAttnFwdSm90INS1_25CollectiveMainloopFwdSm90ILi2EN4cute5tupleIJNS5_1CILi1EEES8_S8_EEENS6_IJNS7_ILi192EEENS7_ILi160EEENS7_ILi64EEEEEELi64ENS_12float_e4m3_tEfNS_4arch4Sm90ELb1ELb0ELb0ELb1ELb0ELb0ELb0ELb1ELb1ELb0ELb0ELb0EEENS1_21CollectiveEpilogueFwdINS6_IJSA_SC_SB_EEES9_NS_10bfloat16_tESG_Li384ELb1ELb0ELb0ELb1EEENS1_36VarlenDynamicPersistentTileSchedulerILi192ELi160ELi384ELi128ELb0ELb0ELb1ELb1ELb1ELb1EEEEEEEEEvNT_6ParamsE --------------------------
	.section	.text._ZN7cutlass13device_kernelIN5flash11enable_sm90INS1_16FlashAttnFwdSm90INS1_25CollectiveMainloopFwdSm90ILi2EN4cute5tupleIJNS5_1CILi1EEES8_S8_EEENS6_IJNS7_ILi192EEENS7_ILi160EEENS7_ILi64EEEEEELi64ENS_12float_e4m3_tEfNS_4arch4Sm90ELb1ELb0ELb0ELb1ELb0ELb0ELb0ELb1ELb1ELb0ELb0ELb0EEENS1_21CollectiveEpilogueFwdINS6_IJSA_SC_SB_EEES9_NS_10bfloat16_tESG_Li384ELb1ELb0ELb0ELb1EEENS1_36VarlenDynamicPersistentTileSchedulerILi192ELi160ELi384ELi128ELb0ELb0ELb1ELb1ELb1ELb1EEEEEEEEEvNT_6ParamsE,"ax",@progbits
	.align	128
.text._ZN7cutlass13device_kernelIN5flash11enable_sm90INS1_16FlashAttnFwdSm90INS1_25CollectiveMainloopFwdSm90ILi2EN4cute5tupleIJNS5_1CILi1EEES8_S8_EEENS6_IJNS7_ILi192EEENS7_ILi160EEENS7_ILi64EEEEEELi64ENS_12float_e4m3_tEfNS_4arch4Sm90ELb1ELb0ELb0ELb1ELb0ELb0ELb0ELb1ELb1ELb0ELb0ELb0EEENS1_21CollectiveEpilogueFwdINS6_IJSA_SC_SB_EEES9_NS_10bfloat16_tESG_Li384ELb1ELb0ELb0ELb1EEENS1_36VarlenDynamicPersistentTileSchedulerILi192ELi160ELi384ELi128ELb0ELb0ELb1ELb1ELb1ELb1EEEEEEEEEvNT_6ParamsE:
        .type           _ZN7cutlass13device_kernelIN5flash11enable_sm90INS1_16FlashAttnFwdSm90INS1_25CollectiveMainloopFwdSm90ILi2EN4cute5tupleIJNS5_1CILi1EEES8_S8_EEENS6_IJNS7_ILi192EEENS7_ILi160EEENS7_ILi64EEEEEELi64ENS_12float_e4m3_tEfNS_4arch4Sm90ELb1ELb0ELb0ELb1ELb0ELb0ELb0ELb1ELb1ELb0ELb0ELb0EEENS1_21CollectiveEpilogueFwdINS6_IJSA_SC_SB_EEES9_NS_10bfloat16_tESG_Li384ELb1ELb0ELb0ELb1EEENS1_36VarlenDynamicPersistentTileSchedulerILi192ELi160ELi384ELi128ELb0ELb0ELb1ELb1ELb1ELb1EEEEEEEEEvNT_6ParamsE,@function
        .size           _ZN7cutlass13device_kernelIN5flash11enable_sm90INS1_16FlashAttnFwdSm90INS1_25CollectiveMainloopFwdSm90ILi2EN4cute5tupleIJNS5_1CILi1EEES8_S8_EEENS6_IJNS7_ILi192EEENS7_ILi160EEENS7_ILi64EEEEEELi64ENS_12float_e4m3_tEfNS_4arch4Sm90ELb1ELb0ELb0ELb1ELb0ELb0ELb0ELb1ELb1ELb0ELb0ELb0EEENS1_21CollectiveEpilogueFwdINS6_IJSA_SC_SB_EEES9_NS_10bfloat16_tESG_Li384ELb1ELb0ELb0ELb1EEENS1_36VarlenDynamicPersistentTileSchedulerILi192ELi160ELi384ELi128ELb0ELb0ELb1ELb1ELb1ELb1EEEEEEEEEvNT_6ParamsE,(.L_x_12395 - _ZN7cutlass13device_kernelIN5flash11enable_sm90INS1_16FlashAttnFwdSm90INS1_25CollectiveMainloopFwdSm90ILi2EN4cute5tupleIJNS5_1CILi1EEES8_S8_EEENS6_IJNS7_ILi192EEENS7_ILi160EEENS7_ILi64EEEEEELi64ENS_12float_e4m3_tEfNS_4arch4Sm90ELb1ELb0ELb0ELb1ELb0ELb0ELb0ELb1ELb1ELb0ELb0ELb0EEENS1_21CollectiveEpilogueFwdINS6_IJSA_SC_SB_EEES9_NS_10bfloat16_tESG_Li384ELb1ELb0ELb0ELb1EEENS1_36VarlenDynamicPersistentTileSchedulerILi192ELi160ELi384ELi128ELb0ELb0ELb1ELb1ELb1ELb1EEEEEEEEEvNT_6ParamsE)
        .other          _ZN7cutlass13device_kernelIN5flash11enable_sm90INS1_16FlashAttnFwdSm90INS1_25CollectiveMainloopFwdSm90ILi2EN4cute5tupleIJNS5_1CILi1EEES8_S8_EEENS6_IJNS7_ILi192EEENS7_ILi160EEENS7_ILi64EEEEEELi64ENS_12float_e4m3_tEfNS_4arch4Sm90ELb1ELb0ELb0ELb1ELb0ELb0ELb0ELb1ELb1ELb0ELb0ELb0EEENS1_21CollectiveEpilogueFwdINS6_IJSA_SC_SB_EEES9_NS_10bfloat16_tESG_Li384ELb1ELb0ELb0ELb1EEENS1_36VarlenDynamicPersistentTileSchedulerILi192ELi160ELi384ELi128ELb0ELb0ELb1ELb1ELb1ELb1EEEEEEEEEvNT_6ParamsE,@"STO_CUDA_ENTRY STV_DEFAULT"
_ZN7cutlass13device_kernelIN5flash11enable_sm90INS1_16FlashAttnFwdSm90INS1_25CollectiveMainloopFwdSm90ILi2EN4cute5tupleIJNS5_1CILi1EEES8_S8_EEENS6_IJNS7_ILi192EEENS7_ILi160EEENS7_ILi64EEEEEELi64ENS_12float_e4m3_tEfNS_4arch4Sm90ELb1ELb0ELb0ELb1ELb0ELb0ELb0ELb1ELb1ELb0ELb0ELb0EEENS1_21CollectiveEpilogueFwdINS6_IJSA_SC_SB_EEES9_NS_10bfloat16_tESG_Li384ELb1ELb0ELb0ELb1EEENS1_36VarlenDynamicPersistentTileSchedulerILi192ELi160ELi384ELi128ELb0ELb0ELb1ELb1ELb1ELb1EEEEEEEEEvNT_6ParamsE:
        /* <DEDUP_REMOVED lines=21> */
.L_x_11822:
[----:B------:R-:W-:Y:S05]  /*0150*/  BSYNC B0 ;  /* 0x0000000000007941 */ /* 0x000fea0003800000 */
.L_x_11821:
        /* <DEDUP_REMOVED lines=41> */
.L_x_11823:
        /* <DEDUP_REMOVED lines=22> */
.L_x_11824:
        /* <DEDUP_REMOVED lines=18> */
.L_x_11825:
        /* <DEDUP_REMOVED lines=22> */
.L_x_11826:
        /* <DEDUP_REMOVED lines=22> */
.L_x_11827:
[----:B------:R-:W-:Y:S01]  /*0930*/  PLOP3.LUT P0, PT, PT, PT, UP0, 0x80, 0x0 ;  /* 0x000000000000781c */ /* 0x000fe20003f0f008 */
[----:B------:R-:W-:Y:S01]  /*0940*/  UMOV UR40, 0x1 ;  /* 0x0000000100287882 */ /* 0x000fe20000000000 */
[----:B------:R-:W-:Y:S01]  /*0950*/  NOP ;  /* 0x0000000000007918 */ /* 0x000fe20000000000 */
[----:B------:R-:W-:Y:S01]  /*0960*/  USEL UR40, UR40, 0x2, !UP0 ;  /* 0x0000000228287887 */ /* 0x000fe2000c000000 */
[----:B------:R-:W-:Y:S01]  /*0970*/  ULDC.64 UR52, c[0x0][0x208] ;  /* 0x0000820000347ab9 */ /* 0x000fe20000000a00 */
[----:B012-4-:R-:W-:Y:S08]  /*0980*/  BAR.SYNC.DEFER_BLOCKING 0x0 ;  /* 0x0000000000007b1d */ /* 0x017ff00000010000 */
[----:B------:R-:W-:Y:S05]  /*0990*/  @!P0 BRA `(.L_x_11828) ;  /* 0x000000b000508947 */ /* 0x000fea0003800000 */
.L_x_11829:
        /* <DEDUP_REMOVED lines=24> */
[-C--:B------:R-:W-:Y:S02]  /*0b20*/  LEA.HI R2, R0, R12.reuse, RZ, 0x4 ;  /* 0x0000000c00027211 */ /* 0x080fe400078f20ff */
[----:B------:R-:W-:Y:S02]  /*0b30*/  LOP3.LUT R23, R156, 0xffffff80, RZ, 0xc0, !PT ;  /* 0xffffff809c177812 */ /* 0x000fe400078ec0ff */
[----:B------:R-:W-:Y:S02]  /*0b40*/  LEA.HI R3, R0, R12, RZ, 0x5 ;  /* 0x0000000c00037211 */ /* 0x000fe400078f28ff */
[----:B------:R-:W-:Y:S01]  /*0b50*/  SHF.R.S32.HI R5, RZ, 0x4, R2 ;  /* 0x00000004ff057819 */ /* 0x000fe20000011402 */
[----:B------:R-:W-:Y:S01]  /*0b60*/  IMAD.IADD R23, R12, 0x1, -R23 ;  /* 0x000000010c177824 */ /* 0x000fe200078e0a17 */
[----:B------:R-:W-:Y:S01]  /*0b70*/  SHF.R.S32.HI R156, RZ, 0x7, R156 ;  /* 0x00000007ff9c7819 */ /* 0x000fe2000001149c */
[----:B------:R-:W-:Y:S01]  /*0b80*/  IMAD.SHL.U32 R4, R3, 0x20, RZ ;  /* 0x0000002003047824 */ /* 0x000fe200078e00ff */
[----:B------:R-:W-:-:S02]  /*0b90*/  LOP3.LUT R3, R2, 0x3fffff0, RZ, 0xc0, !PT ;  /* 0x03fffff002037812 */ /* 0x000fc400078ec0ff */
[----:B------:R-:W-:Y:S01]  /*0ba0*/  SHF.R.S32.HI R8, RZ, 0x1f, R23 ;  /* 0x0000001fff087819 */ /* 0x000fe20000011417 */
[----:B------:R-:W-:Y:S01]  /*0bb0*/  IMAD.HI R6, R156, 0x55555556, RZ ;  /* 0x555555569c067827 */ /* 0x000fe200078e02ff */
[----:B------:R-:W-:Y:S02]  /*0bc0*/  LEA.HI R2, R2, R5, RZ, 0x1 ;  /* 0x0000000502027211 */ /* 0x000fe400078f08ff */
[----:B------:R-:W-:Y:S01]  /*0bd0*/  LEA.HI R9, R8, R23, RZ, 0x2 ;  /* 0x0000001708097211 */ /* 0x000fe200078f10ff */
[----:B------:R-:W-:Y:S01]  /*0be0*/  IMAD.IADD R3, R12, 0x1, -R3 ;  /* 0x000000010c037824 */ /* 0x000fe200078e0a03 */
[----:B------:R-:W-:Y:S02]  /*0bf0*/  LOP3.LUT R4, R4, 0xfffffc00, RZ, 0xc0, !PT ;  /* 0xfffffc0004047812 */ /* 0x000fe400078ec0ff */
        /* <DEDUP_REMOVED lines=22> */
.L_x_11886:
        /* <DEDUP_REMOVED lines=21> */
[----:B-1-34-:R-:W-:-:S03]  /*0eb0*/  IMAD.U32 R4, RZ, RZ, UR6 ;  /* 0x00000006ff047e24 */ /* 0x01afc6000f8e00ff */
        /* <DEDUP_REMOVED lines=15> */
[----:B-----5:R-:W-:-:S14]  /*0fb0*/  @P2 BRA `(.L_x_11830) ;  /* 0x0000000000342947 */ /* 0x020fdc0003800000 */
        /* <DEDUP_REMOVED lines=13> */
.L_x_11830:
        /* <DEDUP_REMOVED lines=10> */
.L_x_11831:
        /* <DEDUP_REMOVED lines=13> */
.L_x_11832:
        /* <DEDUP_REMOVED lines=59> */
[----:B------:R-:W-:Y:S01]  /*15b0*/  UIMAD.WIDE UR6, UR6, 0x66666667, URZ ;  /* 0x66666667060678a5 */ /* 0x000fe2000f8e023f */
        /* <DEDUP_REMOVED lines=11> */
[----:B------:R-:W-:Y:S01]  /*1670*/  CS2R R58, SRZ ;  /* 0x00000000003a7805 */ /* 0x000fe2000001ff00 */
[----:B------:R-:W-:Y:S01]  /*1680*/  IMAD.MOV.U32 R44, RZ, RZ, RZ ;  /* 0x000000ffff2c7224 */ /* 0x000fe200078e00ff */
        /* <DEDUP_REMOVED lines=49> */
.L_x_11834:
        /* <DEDUP_REMOVED lines=9> */
.L_x_11973:
[----:B------:R-:W-:Y:S05]  /*1a30*/  @!P0 BRA `(.L_x_11836) ;  /* 0x0000000000048947 */ /* 0x000fea0003800000 */
[----:B------:R-:W-:Y:S01]  /*1a40*/  BPT.TRAP 0x1 ;  /* 0x000000040000795c */ /* 0x000fe20000300000 */
.L_x_11836:
[----:B0-----:R-:W-:Y:S02]  /*1a50*/  IMAD.U32 R3, RZ, RZ, UR36 ;  /* 0x00000024ff037e24 */ /* 0x001fe4000f8e00ff */
[----:B------:R-:W-:-:S03]  /*1a60*/  IMAD.U32 R0, RZ, RZ, UR46 ;  /* 0x0000002eff007e24 */ /* 0x000fc6000f8e00ff */
[----:B------:R-:W-:Y:S02]  /*1a70*/  LEA R3, R3, UR45, 0x3 ;  /* 0x0000002d03037c11 */ /* 0x000fe4000f8e18ff */
[----:B------:R-:W-:-:S04]  /*1a80*/  SHF.L.U32 R0, R0, 0x1f, RZ ;  /* 0x0000001f00007819 */ /* 0x000fc800000006ff */
[----:B------:R0:W1:Y:S01]  /*1a90*/  SYNCS.PHASECHK.TRANS64.TRYWAIT P1, [R3+URZ+0x13230], R0 ;  /* 0x01323000030075a7 */ /* 0x000062000802017f */
[----:B------:R-:W-:Y:S05]  /*1aa0*/  @!P0 BRA `(.L_x_11837) ;  /* 0x0000000000048947 */ /* 0x000fea0003800000 */
[----:B------:R-:W-:Y:S01]  /*1ab0*/  BPT.TRAP 0x1 ;  /* 0x000000040000795c */ /* 0x000fe20000300000 */
.L_x_11837:
[----:B-1----:R-:W-:Y:S05]  /*1ac0*/  @P1 BRA `(.L_x_11838) ;  /* 0x0000000000081947 */ /* 0x002fea0003800000 */
[----:B------:R-:W1:Y:S02]  /*1ad0*/  SYNCS.PHASECHK.TRANS64.TRYWAIT P1, [R3+URZ+0x13230], R0 ;  /* 0x01323000030075a7 */ /* 0x000e64000802017f */
[----:B-1----:R-:W-:Y:S05]  /*1ae0*/  @!P1 BRA `(.L_x_11839) ;  /* 0x000000e400209947 */ /* 0x002fea0003800000 */
.L_x_11838:
        /* <DEDUP_REMOVED lines=15> */
[----:B01----:R-:W-:Y:S01]  /*1be0*/  IMAD.U32 R0, RZ, RZ, UR51 ;  /* 0x00000033ff007e24 */ /* 0x003fe2000f8e00ff */
[----:B------:R-:W-:Y:S01]  /*1bf0*/  UMOV UR7, 0x80000020 ;  /* 0x8000002000077882 */ /* 0x000fe20000000000 */
[----:B------:R-:W-:Y:S01]  /*1c00*/  UMOV UR8, UR55 ;  /* 0x0000003700087c82 */ /* 0x000fe20008000000 */
[----:B------:R-:W-:Y:S01]  /*1c10*/  IMAD.U32 R51, RZ, RZ, UR43 ;  /* 0x0000002bff337e24 */ /* 0x000fe2000f8e00ff */
[----:B------:R-:W-:Y:S01]  /*1c20*/  UIADD3 UR22, UR54, -0x2, URZ ;  /* 0xfffffffe36167890 */ /* 0x000fe2000fffe03f */
[----:B------:R-:W-:-:S02]  /*1c30*/  IMAD R13, R0, 0xc0, R19 ;  /* 0x000000c0000d7824 */ /* 0x000fc400078e0213 */
        /* <DEDUP_REMOVED lines=19> */
[----:B------:R-:W-:Y:S01]  /*1d70*/  UMOV UR6, UR13 ;  /* 0x0000000d00067c82 */ /* 0x000fe20008000000 */
        /* <DEDUP_REMOVED lines=9> */
[----:B------:R-:W-:Y:S02]  /*1e10*/  UIMAD UR10, UR54, -0xa0, UR49 ;  /* 0xffffff60360a78a4 */ /* 0x000fe4000f8e0231 */
        /* <DEDUP_REMOVED lines=8> */
[----:B------:R-:W-:Y:S01]  /*1ea0*/  UIADD3 UR6, -UR50, 0xa1, UR10 ;  /* 0x000000a132067890 */ /* 0x000fe2000fffe10a */
[----:B------:R-:W-:Y:S01]  /*1eb0*/  UMOV UR7, 0x80000020 ;  /* 0x8000002000077882 */ /* 0x000fe20000000000 */
[----:B------:R-:W-:-:S04]  /*1ec0*/  UIADD3 UR10, UR10, 0xa0, URZ ;  /* 0x000000a00a0a7890 */ /* 0x000fc8000fffe03f */
[----:B------:R-:W-:Y:S01]  /*1ed0*/  IMAD.U32 R7, RZ, RZ, UR6 ;  /* 0x00000006ff077e24 */ /* 0x000fe2000f8e00ff */
[----:B------:R-:W-:Y:S01]  /*1ee0*/  UIADD3 UR6, UR12, 0x102, URZ ;  /* 0x000001020c067890 */ /* 0x000fe2000fffe03f */
[----:B------:R-:W-:Y:S02]  /*1ef0*/  IMAD.U32 R11, RZ, RZ, UR10 ;  /* 0x0000000aff0b7e24 */ /* 0x000fe4000f8e00ff */
[C---:B------:R-:W-:Y:S02]  /*1f00*/  IMAD R2, R18.reuse, -0x2, R7 ;  /* 0xfffffffe12027824 */ /* 0x040fe400078e0207 */
[----:B------:R-:W-:-:S03]  /*1f10*/  IMAD R11, R18, -0x2, R11 ;  /* 0xfffffffe120b7824 */ /* 0x000fc600078e020b */
[----:B------:R-:W-:Y:S02]  /*1f20*/  IADD3 R0, R2, 0x8, R13 ;  /* 0x0000000802007810 */ /* 0x000fe40007ffe00d */
[----:B------:R-:W-:Y:S02]  /*1f30*/  VIADDMNMX R2, R13, R2, R11, PT ;  /* 0x000000020d027246 */ /* 0x000fe4000380010b */
[----:B------:R-:W-:-:S04]  /*1f40*/  VIMNMX R0, R11, R0, PT ;  /* 0x000000000b007248 */ /* 0x000fc80003fe0100 */
        /* <DEDUP_REMOVED lines=17> */
[----:B------:R-:W-:Y:S01]  /*2060*/  ISETP.GT.AND P2, PT, R0, 0x19, PT ;  /* 0x000000190000780c */ /* 0x000fe20003f44270 */
[----:B------:R-:W-:-:S02]  /*2070*/  WARPGROUP.DEPBAR.LE gsb0, 0x0 ;  /* 0x00008000000079c5 */ /* 0x000fc40000010000 */
[----:B------:R-:W-:Y:S01]  /*2080*/  WARPGROUP.ARRIVE ;  /* 0x00000000000079c5 */ /* 0x000fe20000000000 */
[----:B------:R-:W-:Y:S02]  /*2090*/  FSEL R45, R118, -INF , P3 ;  /* 0xff800000762d7808 */ /* 0x000fe40001800000 */
[----:B------:R-:W-:Y:S02]  /*20a0*/  FMNMX.FTZ R4, R115, R4, !PT ;  /* 0x0000000473047209 */ /* 0x000fe40007810000 */
        /* <DEDUP_REMOVED lines=32> */
[----:B------:R-:W-:Y:S01]  /*22b0*/  ISETP.GT.AND P4, PT, R2, 0x8, PT ;  /* 0x000000080200780c */ /* 0x000fe20003f84270 */
[----:B------:R-:W-:Y:S02]  /*22c0*/  WARPGROUP.DEPBAR.LE gsb0, 0x0 ;  /* 0x00008000000079c5 */ /* 0x000fe40000010000 */
[----:B------:R-:W-:Y:S01]  /*22d0*/  WARPGROUP.ARRIVE ;  /* 0x00000000000079c5 */ /* 0x000fe20000000000 */
[----:B------:R-:W-:Y:S02]  /*22e0*/  FSEL R74, R74, -INF , P3 ;  /* 0xff8000004a4a7808 */ /* 0x000fe40001800000 */
[----:B------:R-:W-:-:S02]  /*22f0*/  ISETP.GT.AND P3, PT, R0, 0x48, PT ;  /* 0x000000480000780c */ /* 0x000fc40003f64270 */
[----:B------:R-:W-:Y:S01]  /*2300*/  FSEL R75, R75, -INF , P2 ;  /* 0xff8000004b4b7808 */ /* 0x000fe20001000000 */
[----:B------:R-:W-:Y:S01]  /*2310*/  QGMMA.64x32x32.F32.E4M3.E4M3 R56, gdesc[UR4], R56, gsb0 ;  /* 0x00600000043879f3 */ /* 0x000fe20008000838 */
[----:B------:R-:W-:Y:S01]  /*2320*/  UIADD3 UR6, UR12, 0x202, URZ ;  /* 0x000002020c067890 */ /* 0x000fe2000fffe03f */
[----:B------:R-:W-:Y:S01]  /*2330*/  FMNMX.FTZ R4, R74, R49, !PT ;  /* 0x000000314a047209 */ /* 0x000fe20007810000 */
[----:B------:R-:W-:Y:S01]  /*2340*/  UMOV UR7, 0x80000020 ;  /* 0x8000002000077882 */ /* 0x000fe20000000000 */
        /* <DEDUP_REMOVED lines=19> */
[----:B------:R-:W-:Y:S02]  /*2480*/  FMNMX.FTZ R49, R87, R4, !PT ;  /* 0x0000000457317209 */ /* 0x000fe40007810000 */
[----:B------:R-:W-:Y:S01]  /*2490*/  FSEL R108, R108, -INF , P4 ;  /* 0xff8000006c6c7808 */ /* 0x000fe20002000000 */
[----:B------:R-:W-:Y:S02]  /*24a0*/  WARPGROUP.DEPBAR.LE gsb0, 0x0 ;  /* 0x00008000000079c5 */ /* 0x000fe40000010000 */
[----:B------:R-:W-:Y:S01]  /*24b0*/  WARPGROUP.ARRIVE ;  /* 0x00000000000079c5 */ /* 0x000fe20000000000 */
[----:B------:R-:W-:-:S02]  /*24c0*/  FSEL R58, R58, -INF , P3 ;  /* 0xff8000003a3a7808 */ /* 0x000fc40001800000 */
[----:B------:R-:W-:Y:S02]  /*24d0*/  ISETP.GT.AND P3, PT, R0, 0x68, PT ;  /* 0x000000680000780c */ /* 0x000fe40003f64270 */
[----:B------:R-:W-:Y:S01]  /*24e0*/  FSEL R59, R59, -INF , P2 ;  /* 0xff8000003b3b7808 */ /* 0x000fe20001000000 */
[----:B------:R-:W-:Y:S01]  /*24f0*/  QGMMA.64x32x32.F32.E4M3.E4M3 R24, gdesc[UR4], R24, gsb0 ;  /* 0x00600000041879f3 */ /* 0x000fe20008000818 */
[----:B------:R-:W-:Y:S01]  /*2500*/  FMNMX.FTZ R4, R58, R49, !PT ;  /* 0x000000313a047209 */ /* 0x000fe20007810000 */
[----:B------:R-:W-:Y:S01]  /*2510*/  UIADD3 UR6, UR49, -UR50, URZ ;  /* 0x8000003231067290 */ /* 0x000fe2000fffe03f */
[----:B------:R-:W-:Y:S02]  /*2520*/  ISETP.GT.AND P2, PT, R0, 0x69, PT ;  /* 0x000000690000780c */ /* 0x000fe40003f44270 */
[----:B------:R-:W-:Y:S01]  /*2530*/  FSEL R62, R62, -INF , P3 ;  /* 0xff8000003e3e7808 */ /* 0x000fe20001800000 */
[----:B------:R-:W-:Y:S01]  /*2540*/  UIMAD UR6, UR51, 0xc0, UR6 ;  /* 0x000000c0330678a4 */ /* 0x000fe2000f8e0206 */
[----:B------:R-:W-:-:S02]  /*2550*/  FMNMX.FTZ R49, R59, R4, !PT ;  /* 0x000000043b317209 */ /* 0x000fc40007810000 */
[----:B------:R-:W-:Y:S01]  /*2560*/  ISETP.GT.AND P3, PT, R0, 0x70, PT ;  /* 0x000000700000780c */ /* 0x000fe20003f64270 */
[----:B------:R-:W-:Y:S01]  /*2570*/  UIMAD.WIDE UR6, UR6, 0x66666667, URZ ;  /* 0x66666667060678a5 */ /* 0x000fe2000f8e023f */
[----:B------:R-:W-:Y:S02]  /*2580*/  FSEL R63, R63, -INF , P2 ;  /* 0xff8000003f3f7808 */ /* 0x000fe40001000000 */
[----:B------:R-:W-:Y:S01]  /*2590*/  FMNMX.FTZ R4, R62, R49, !PT ;  /* 0x000000313e047209 */ /* 0x000fe20007810000 */
[----:B------:R-:W-:Y:S01]  /*25a0*/  USHF.R.U32.HI UR6, URZ, 0x1f, UR7 ;  /* 0x0000001f3f067899 */ /* 0x000fe20008011607 */
[----:B------:R-:W-:Y:S02]  /*25b0*/  ISETP.GT.AND P2, PT, R0, 0x71, PT ;  /* 0x000000710000780c */ /* 0x000fe40003f44270 */
[----:B------:R-:W-:Y:S01]  /*25c0*/  FSEL R66, R66, -INF , P3 ;  /* 0xff80000042427808 */ /* 0x000fe20001800000 */
[----:B------:R-:W-:Y:S01]  /*25d0*/  ULEA.HI.SX32 UR6, UR7, UR6, 0x1a ;  /* 0x0000000607067291 */ /* 0x000fe2000f8fd23f */
[----:B------:R-:W-:-:S02]  /*25e0*/  FMNMX.FTZ R49, R63, R4, !PT ;  /* 0x000000043f317209 */ /* 0x000fc40007810000 */
[----:B------:R-:W-:Y:S01]  /*25f0*/  ISETP.GT.AND P3, PT, R0, 0x78, PT ;  /* 0x000000780000780c */ /* 0x000fe20003f64270 */
[----:B------:R-:W-:Y:S01]  /*2600*/  UISETP.LT.AND UP0, UPT, URZ, UR6, UPT ;  /* 0x000000063f00728c */ /* 0x000fe2000bf01270 */
[----:B------:R-:W-:Y:S02]  /*2610*/  FSEL R67, R67, -INF , P2 ;  /* 0xff80000043437808 */ /* 0x000fe40001000000 */
[----:B------:R-:W-:Y:S01]  /*2620*/  FMNMX.FTZ R4, R66, R49, !PT ;  /* 0x0000003142047209 */ /* 0x000fe20007810000 */
[----:B------:R-:W-:Y:S01]  /*2630*/  USEL UR21, URZ, UR6, !UP0 ;  /* 0x000000063f157287 */ /* 0x000fe2000c000000 */
[----:B------:R-:W-:Y:S02]  /*2640*/  ISETP.GT.AND P2, PT, R0, 0x79, PT ;  /* 0x000000790000780c */ /* 0x000fe40003f44270 */
[----:B------:R-:W-:Y:S01]  /*2650*/  FSEL R70, R70, -INF , P3 ;  /* 0xff80000046467808 */ /* 0x000fe20001800000 */
[----:B------:R-:W-:Y:S01]  /*2660*/  UISETP.GE.AND UP0, UPT, UR22, UR21, UPT ;  /* 0x000000151600728c */ /* 0x000fe2000bf06270 */
        /* <DEDUP_REMOVED lines=27> */
[----:B------:R-:W-:Y:S02]  /*2820*/  FMNMX.FTZ R0, R38, R49, !PT ;  /* 0x0000003126007209 */ /* 0x000fe40007810000 */
[C---:B------:R-:W-:Y:S02]  /*2830*/  ISETP.GT.AND P3, PT, R2.reuse, 0x1, PT ;  /* 0x000000010200780c */ /* 0x040fe40003f64270 */
[----:B------:R-:W-:Y:S02]  /*2840*/  FMNMX.FTZ R8, R39, R0, !PT ;  /* 0x0000000027087209 */ /* 0x000fe40007810000 */
        /* <DEDUP_REMOVED lines=85> */
[----:B------:R-:W-:Y:S01]  /*2da0*/  MUFU.EX2 R6, R6 ;  /* 0x0000000600067308 */ /* 0x000fe20000000800 */
[----:B------:R-:W-:-:S02]  /*2db0*/  FMNMX.FTZ R41, R97, R42, !PT ;  /* 0x0000002a61297209 */ /* 0x000fc40007810000 */
[----:B------:R-:W-:Y:S02]  /*2dc0*/  ISETP.GT.AND P2, PT, R2, 0x40, PT ;  /* 0x000000400200780c */ /* 0x000fe40003f44270 */
[----:B------:R-:W-:Y:S02]  /*2dd0*/  FMNMX.FTZ R42, R100, R41, !PT ;  /* 0x00000029642a7209 */ /* 0x000fe40007810000 */
[----:B------:R-:W-:Y:S01]  /*2de0*/  FSEL R72, R72, -INF , P2 ;  /* 0xff80000048487808 */ /* 0x000fe20001000000 */
[----:B------:R-:W-:Y:S01]  /*2df0*/  MUFU.EX2 R7, R7 ;  /* 0x0000000700077308 */ /* 0x000fe20000000800 */
[----:B------:R-:W-:Y:S01]  /*2e00*/  FMNMX.FTZ R45, R101, R42, !PT ;  /* 0x0000002a652d7209 */ /* 0x000fe20007810000 */
[----:B------:R-:W-:Y:S01]  /*2e10*/  FFMA.FTZ R42, R43, UR43, -R4 ;  /* 0x0000002b2b2a7c23 */ /* 0x000fe20008010804 */
[----:B------:R-:W-:Y:S02]  /*2e20*/  ISETP.GT.AND P2, PT, R2, 0x48, PT ;  /* 0x000000480200780c */ /* 0x000fe40003f44270 */
[----:B------:R-:W-:-:S02]  /*2e30*/  FMNMX.FTZ R44, R72, R45, !PT ;  /* 0x0000002d482c7209 */ /* 0x000fc40007810000 */
[----:B------:R-:W-:Y:S01]  /*2e40*/  FSEL R76, R76, -INF , P2 ;  /* 0xff8000004c4c7808 */ /* 0x000fe20001000000 */
[----:B------:R-:W-:Y:S01]  /*2e50*/  MUFU.EX2 R8, R8 ;  /* 0x0000000800087308 */ /* 0x000fe20000000800 */
[----:B------:R-:W-:Y:S02]  /*2e60*/  FMNMX.FTZ R43, R73, R44, !PT ;  /* 0x0000002c492b7209 */ /* 0x000fe40007810000 */
[----:B------:R-:W-:Y:S02]  /*2e70*/  ISETP.GT.AND P2, PT, R2, 0x50, PT ;  /* 0x000000500200780c */ /* 0x000fe40003f44270 */
[----:B------:R-:W-:Y:S02]  /*2e80*/  FMNMX.FTZ R44, R76, R43, !PT ;  /* 0x0000002b4c2c7209 */ /* 0x000fe40007810000 */
[----:B------:R-:W-:Y:S01]  /*2e90*/  FSEL R80, R80, -INF , P2 ;  /* 0xff80000050507808 */ /* 0x000fe20001000000 */
[----:B------:R-:W0:Y:S01]  /*2ea0*/  MUFU.EX2 R9, R9 ;  /* 0x0000000900097308 */ /* 0x000e220000000800 */
[----:B------:R-:W-:Y:S01]  /*2eb0*/  FMNMX.FTZ R45, R77, R44, !PT ;  /* 0x0000002c4d2d7209 */ /* 0x000fe20007810000 */
[----:B------:R-:W-:Y:S01]  /*2ec0*/  FFMA.FTZ R44, R74, UR43, -R4 ;  /* 0x0000002b4a2c7c23 */ /* 0x000fe20008010804 */
[----:B------:R-:W-:-:S02]  /*2ed0*/  ISETP.GT.AND P2, PT, R2, 0x58, PT ;  /* 0x000000580200780c */ /* 0x000fc40003f44270 */
[----:B------:R-:W-:Y:S02]  /*2ee0*/  FMNMX.FTZ R46, R80, R45, !PT ;  /* 0x0000002d502e7209 */ /* 0x000fe40007810000 */
[----:B------:R-:W-:Y:S01]  /*2ef0*/  FSEL R84, R84, -INF , P2 ;  /* 0xff80000054547808 */ /* 0x000fe20001000000 */
[----:B------:R-:W-:Y:S01]  /*2f00*/  MUFU.EX2 R10, R10 ;  /* 0x0000000a000a7308 */ /* 0x000fe20000000800 */
[----:B------:R-:W-:Y:S02]  /*2f10*/  FMNMX.FTZ R45, R81, R46, !PT ;  /* 0x0000002e512d7209 */ /* 0x000fe40007810000 */
[----:B------:R-:W-:Y:S02]  /*2f20*/  ISETP.GT.AND P2, PT, R2, 0x60, PT ;  /* 0x000000600200780c */ /* 0x000fe40003f44270 */
[----:B------:R-:W-:Y:S02]  /*2f30*/  FMNMX.FTZ R46, R84, R45, !PT ;  /* 0x0000002d542e7209 */ /* 0x000fe40007810000 */
[----:B------:R-:W-:Y:S01]  /*2f40*/  FSEL R56, R56, -INF , P2 ;  /* 0xff80000038387808 */ /* 0x000fe20001000000 */
[----:B------:R-:W-:Y:S01]  /*2f50*/  MUFU.EX2 R45, R75 ;  /* 0x0000004b002d7308 */ /* 0x000fe20000000800 */
[----:B------:R-:W-:Y:S01]  /*2f60*/  FMNMX.FTZ R47, R85, R46, !PT ;  /* 0x0000002e552f7209 */ /* 0x000fe20007810000 */
[--C-:B------:R-:W-:Y:S01]  /*2f70*/  FFMA.FTZ R46, R78, UR43, -R4.reuse ;  /* 0x0000002b4e2e7c23 */ /* 0x100fe20008010804 */
[----:B------:R-:W-:Y:S01]  /*2f80*/  ISETP.GT.AND P2, PT, R2, 0x68, PT ;  /* 0x000000680200780c */ /* 0x000fe20003f44270 */
[----:B------:R-:W-:Y:S01]  /*2f90*/  FFMA.FTZ R78, R58, UR43, -R4 ;  /* 0x0000002b3a4e7c23 */ /* 0x000fe20008010804 */
        /* <DEDUP_REMOVED lines=18> */
[----:B------:R-:W-:Y:S01]  /*30c0*/  MUFU.EX2 R15, R91 ;  /* 0x0000005b000f7308 */ /* 0x000fe20000000800 */
[----:B------:R-:W-:Y:S01]  /*30d0*/  FSEL R68, R68, -INF , P2 ;  /* 0xff80000044447808 */ /* 0x000fe20001000000 */
[--C-:B-1----:R-:W-:Y:S01]  /*30e0*/  FFMA.FTZ R79, R59, UR43, -R4.reuse ;  /* 0x0000002b3b4f7c23 */ /* 0x102fe20008010804 */
[----:B------:R-:W-:Y:S01]  /*30f0*/  FMNMX.FTZ R49, R65, R50, !PT ;  /* 0x0000003241317209 */ /* 0x000fe20007810000 */
[----:B------:R-:W-:Y:S01]  /*3100*/  FFMA.FTZ R59, R67, UR43, -R4 ;  /* 0x0000002b433b7c23 */ /* 0x000fe20008010804 */
[----:B------:R-:W-:Y:S02]  /*3110*/  FSEL R69, R69, -INF , P3 ;  /* 0xff80000045457808 */ /* 0x000fe40001800000 */
[----:B------:R-:W-:Y:S01]  /*3120*/  ISETP.GT.AND P2, PT, R2, 0x80, PT ;  /* 0x000000800200780c */ /* 0x000fe20003f44270 */
[----:B------:R-:W-:Y:S01]  /*3130*/  MUFU.EX2 R12, R12 ;  /* 0x0000000c000c7308 */ /* 0x000fe20000000800 */
[----:B------:R-:W-:-:S02]  /*3140*/  FMNMX.FTZ R52, R68, R49, !PT ;  /* 0x0000003144347209 */ /* 0x000fc40007810000 */
[----:B------:R-:W-:Y:S02]  /*3150*/  ISETP.GT.AND P3, PT, R2, 0x81, PT ;  /* 0x000000810200780c */ /* 0x000fe40003f64270 */
[----:B------:R-:W-:Y:S01]  /*3160*/  FSEL R50, R24, -INF , P2 ;  /* 0xff80000018327808 */ /* 0x000fe20001000000 */
[----:B------:R-:W-:Y:S01]  /*3170*/  FFMA.FTZ R24, R86, UR43, -R4 ;  /* 0x0000002b56187c23 */ /* 0x000fe20008010804 */
[----:B------:R-:W-:Y:S01]  /*3180*/  FMNMX.FTZ R53, R69, R52, !PT ;  /* 0x0000003445357209 */ /* 0x000fe20007810000 */
[----:B------:R-:W1:Y:S01]  /*3190*/  MUFU.EX2 R13, R119 ;  /* 0x00000077000d7308 */ /* 0x000e620000000800 */
        /* <DEDUP_REMOVED lines=13> */
[--C-:B------:R-:W-:Y:S01]  /*3270*/  FFMA.FTZ R32, R62, UR43, -R4.reuse ;  /* 0x0000002b3e207c23 */ /* 0x100fe20008010804 */
[----:B------:R-:W-:Y:S01]  /*3280*/  FMNMX.FTZ R28, R29, R28, !PT ;  /* 0x0000001c1d1c7209 */ /* 0x000fe20007810000 */
[----:B------:R-:W-:Y:S01]  /*3290*/  FFMA.FTZ R62, R70, UR43, -R4 ;  /* 0x0000002b463e7c23 */ /* 0x000fe20008010804 */
[----:B------:R-:W-:Y:S01]  /*32a0*/  FSEL R54, R33, -INF , P3 ;  /* 0xff80000021367808 */ /* 0x000fe20001800000 */
[----:B------:R-:W-:Y:S01]  /*32b0*/  MUFU.EX2 R25, R87 ;  /* 0x0000005700197308 */ /* 0x000fe20000000800 */
[----:B------:R-:W-:Y:S02]  /*32c0*/  ISETP.GT.AND P2, PT, R2, 0x98, PT ;  /* 0x000000980200780c */ /* 0x000fe40003f44270 */
[----:B------:R-:W-:-:S02]  /*32d0*/  FMNMX.FTZ R33, R53, R28, !PT ;  /* 0x0000001c35217209 */ /* 0x000fc40007810000 */
[----:B------:R-:W-:Y:S02]  /*32e0*/  ISETP.GT.AND P3, PT, R2, 0x99, PT ;  /* 0x000000990200780c */ /* 0x000fe40003f64270 */
[----:B------:R-:W-:Y:S01]  /*32f0*/  FSEL R58, R36, -INF , P2 ;  /* 0xff800000243a7808 */ /* 0x000fe20001000000 */
[----:B------:R-:W-:-:S01]  /*3300*/  FFMA.FTZ R36, R66, UR43, -R4 ;  /* 0x0000002b42247c23 */ /* 0x000fc20008010804 */
[----:B------:R-:W-:Y:S01]  /*3310*/  FMNMX.FTZ R33, R54, R33, !PT ;  /* 0x0000002136217209 */ /* 0x000fe20007810000 */
[----:B------:R-:W-:Y:S01]  /*3320*/  MUFU.EX2 R28, R78 ;  /* 0x0000004e001c7308 */ /* 0x000fe20000000800 */
[----:B------:R-:W-:Y:S02]  /*3330*/  FSEL R74, R37, -INF , P3 ;  /* 0xff800000254a7808 */ /* 0x000fe40001800000 */
[----:B------:R-:W-:Y:S02]  /*3340*/  FMNMX.FTZ R37, R58, R33, !PT ;  /* 0x000000213a257209 */ /* 0x000fe40007810000 */
[----:B0-----:R-:W-:-:S02]  /*3350*/  F2FP.SATFINITE.E4M3.F32.PACK_AB_MERGE_C R153, R9, R8, RZ ;  /* 0x000000080999723e */ /* 0x001fc400048070ff */
[----:B------:R-:W-:Y:S01]  /*3360*/  FMNMX.FTZ R2, R74, R37, !PT ;  /* 0x000000254a027209 */ /* 0x000fe20007810000 */
[----:B------:R-:W-:-:S01]  /*3370*/  FFMA.FTZ R37, R63, UR43, -R4 ;  /* 0x0000002b3f257c23 */ /* 0x000fc20008010804 */
[----:B------:R-:W-:Y:S01]  /*3380*/  FFMA.FTZ R63, R71, UR43, -R4 ;  /* 0x0000002b473f7c23 */ /* 0x000fe20008010804 */
[----:B------:R-:W-:Y:S01]  /*3390*/  IMAD.U32 R71, RZ, RZ, UR43 ;  /* 0x0000002bff477e24 */ /* 0x000fe2000f8e00ff */
[----:B------:R-:W-:Y:S01]  /*33a0*/  MUFU.EX2 R33, R79 ;  /* 0x0000004f00217308 */ /* 0x000fe20000000800 */
[----:B------:R-:W0:Y:S01]  /*33b0*/  SHFL.BFLY PT, R75, R2, 0x2, 0x1f ;  /* 0x0c401f00024b7f89 */ /* 0x000e2200000e0000 */
[----:B-1----:R-:W-:Y:S02]  /*33c0*/  F2FP.SATFINITE.E4M3.F32.PACK_AB_MERGE_C R155, R13, R12, RZ ;  /* 0x0000000c0d9b723e */ /* 0x002fe400048070ff */
[----:B------:R-:W-:Y:S02]  /*33d0*/  F2FP.SATFINITE.E4M3.F32.PACK_AB_MERGE_C R153, R7, R6, R153 ;  /* 0x000000060799723e */ /* 0x000fe40004807099 */
[----:B------:R-:W-:-:S02]  /*33e0*/  F2FP.SATFINITE.E4M3.F32.PACK_AB_MERGE_C R155, R11, R10, R155 ;  /* 0x0000000a0b9b723e */ /* 0x000fc4000480709b */
[----:B------:R-:W-:Y:S08]  /*33f0*/  MUFU.EX2 R41, R99 ;  /* 0x0000006300297308 */ /* 0x000ff00000000800 */
[----:B------:R-:W1:Y:S08]  /*3400*/  MUFU.EX2 R20, R20 ;  /* 0x0000001400147308 */ /* 0x000e700000000800 */
[----:B------:R-:W-:Y:S01]  /*3410*/  MUFU.EX2 R40, R40 ;  /* 0x0000002800287308 */ /* 0x000fe20000000800 */
[----:B0-----:R-:W-:-:S05]  /*3420*/  FMNMX.FTZ R75, R2, R75, !PT ;  /* 0x0000004b024b7209 */ /* 0x001fca0007810000 */
[----:B------:R-:W0:Y:S02]  /*3430*/  SHFL.BFLY PT, R2, R75, 0x1, 0x1f ;  /* 0x0c201f004b027f89 */ /* 0x000e2400000e0000 */
[----:B------:R-:W-:Y:S01]  /*3440*/  MUFU.EX2 R42, R42 ;  /* 0x0000002a002a7308 */ /* 0x000fe20000000800 */
[----:B-1----:R-:W-:-:S04]  /*3450*/  F2FP.SATFINITE.E4M3.F32.PACK_AB_MERGE_C R149, R21, R20, RZ ;  /* 0x000000141595723e */ /* 0x002fc800048070ff */
[----:B------:R-:W-:-:S03]  /*3460*/  F2FP.SATFINITE.E4M3.F32.PACK_AB_MERGE_C R149, R15, R14, R149 ;  /* 0x0000000e0f95723e */ /* 0x000fc60004807095 */
[----:B------:R-:W1:Y:S08]  /*3470*/  MUFU.EX2 R43, R103 ;  /* 0x00000067002b7308 */ /* 0x000e700000000800 */
[----:B------:R-:W-:Y:S01]  /*3480*/  MUFU.EX2 R44, R44 ;  /* 0x0000002c002c7308 */ /* 0x000fe20000000800 */
[----:B0-----:R-:W-:-:S07]  /*3490*/  FMNMX.FTZ R2, R75, R2, !PT ;  /* 0x000000024b027209 */ /* 0x001fce0007810000 */
[----:B------:R-:W-:Y:S01]  /*34a0*/  MUFU.EX2 R46, R46 ;  /* 0x0000002e002e7308 */ /* 0x000fe20000000800 */
[----:B-1----:R-:W-:Y:S01]  /*34b0*/  F2FP.SATFINITE.E4M3.F32.PACK_AB_MERGE_C R151, R43, R42, RZ ;  /* 0x0000002a2b97723e */ /* 0x002fe200048070ff */
[C---:B------:R-:W-:Y:S01]  /*34c0*/  FFMA.FTZ R71, R2.reuse, R71, -8 ;  /* 0xc100000002477423 */ /* 0x040fe20000010047 */
[----:B------:R-:W-:Y:S02]  /*34d0*/  FSETP.NEU.FTZ.AND P2, PT, R2, -INF , PT ;  /* 0xff8000000200780b */ /* 0x000fe40003f5d000 */
[----:B------:R-:W-:Y:S02]  /*34e0*/  F2FP.SATFINITE.E4M3.F32.PACK_AB_MERGE_C R151, R41, R40, R151 ;  /* 0x000000282997723e */ /* 0x000fe40004807097 */
        /* <DEDUP_REMOVED lines=19> */
[----:B------:R-:W-:Y:S01]  /*3620*/  FADD.FTZ R96, R8, R97 ;  /* 0x0000006108607221 */ /* 0x000fe20000010000 */
        /* <DEDUP_REMOVED lines=9> */
[----:B------:R-:W-:-:S02]  /*36c0*/  @!P1 VIADD R56, R3, 0x13240 ;  /* 0x0001324003389836 */ /* 0x000fc40000000000 */
[----:B------:R-:W-:-:S01]  /*36d0*/  FFMA.FTZ R90, R100, UR43, -R71 ;  /* 0x0000002b645a7c23 */ /* 0x000fc20008010847 */
[--C-:B------:R-:W-:Y:S01]  /*36e0*/  FFMA.FTZ R93, R101, UR43, -R71.reuse ;  /* 0x0000002b655d7c23 */ /* 0x100fe20008010847 */
[----:B------:R-:W-:-:S01]  /*36f0*/  FFMA.FTZ R72, R72, UR43, -R71 ;  /* 0x0000002b48487c23 */ /* 0x000fc20008010847 */
[----:B------:R-:W2:Y:S01]  /*3700*/  MUFU.EX2 R79, R79 ;  /* 0x0000004f004f7308 */ /* 0x000ea20000000800 */
[----:B0-----:R-:W-:-:S01]  /*3710*/  FADD.FTZ R85, R4, R67 ;  /* 0x0000004304557221 */ /* 0x001fc20000010000 */
[----:B------:R-:W-:Y:S01]  /*3720*/  @!P1 PRMT R56, RZ, 0x654, R56 ;  /* 0x00000654ff389816 */ /* 0x000fe20000000038 */
[----:B------:R-:W-:-:S01]  /*3730*/  FFMA.FTZ R73, R73, UR43, -R71 ;  /* 0x0000002b49497c23 */ /* 0x000fc20008010847 */
[--C-:B------:R-:W-:Y:S01]  /*3740*/  FFMA.FTZ R64, R64, UR43, -R71.reuse ;  /* 0x0000002b40407c23 */ /* 0x100fe20008010847 */
[----:B------:R-:W-:Y:S01]  /*3750*/  F2FP.SATFINITE.E4M3.F32.PACK_AB_MERGE_C R145, R47, R46, RZ ;  /* 0x0000002e2f91723e */ /* 0x000fe200048070ff */
[----:B------:R0:W-:Y:S01]  /*3760*/  @!P1 SYNCS.ARRIVE.TRANS64.RED.A1T0 RZ, [R56+URZ], RZ ;  /* 0x000000ff38ff99a7 */ /* 0x0001e2000810043f */
        /* <DEDUP_REMOVED lines=15> */
[----:B------:R-:W-:Y:S01]  /*3860*/  F2FP.SATFINITE.E4M3.F32.PACK_AB_MERGE_C R70, R79, R70, RZ ;  /* 0x000000464f46723e */ /* 0x000fe200048070ff */
[----:B------:R-:W-:-:S01]  /*3870*/  FFMA.FTZ R53, R53, UR43, -R71 ;  /* 0x0000002b35357c23 */ /* 0x000fc20008010847 */
[----:B------:R-:W2:Y:S01]  /*3880*/  MUFU.EX2 R86, R86 ;  /* 0x0000005600567308 */ /* 0x000ea20000000800 */
[----:B---3--:R-:W-:-:S01]  /*3890*/  FADD.FTZ R94, R66, R97 ;  /* 0x00000061425e7221 */ /* 0x008fc20000010000 */
[----:B------:R-:W-:Y:S01]  /*38a0*/  F2FP.SATFINITE.E4M3.F32.PACK_AB_MERGE_C R152, R67, R4, R70 ;  /* 0x000000044398723e */ /* 0x000fe20004807046 */
[----:B------:R-:W-:-:S01]  /*38b0*/  FFMA.FTZ R54, R54, UR43, -R71 ;  /* 0x0000002b36367c23 */ /* 0x000fc20008010847 */
[----:B------:R-:W-:Y:S01]  /*38c0*/  FFMA.FTZ R58, R58, UR43, -R71 ;  /* 0x0000002b3a3a7c23 */ /* 0x000fe20008010847 */
[----:B------:R-:W-:-:S03]  /*38d0*/  F2FP.SATFINITE.E4M3.F32.PACK_AB_MERGE_C R145, R45, R44, R145 ;  /* 0x0000002c2d91723e */ /* 0x000fc60004807091 */
[----:B------:R-:W3:Y:S01]  /*38e0*/  MUFU.EX2 R91, R91 ;  /* 0x0000005b005b7308 */ /* 0x000ee20000000800 */
[----:B-1----:R-:W-:-:S01]  /*38f0*/  FADD.FTZ R97, R75, R94 ;  /* 0x0000005e4b617221 */ /* 0x002fc20000010000 */
[----:B------:R-:W-:-:S06]  /*3900*/  FADD.FTZ R94, R12, R99 ;  /* 0x000000630c5e7221 */ /* 0x000fcc0000010000 */
[----:B------:R-:W1:Y:S08]  /*3910*/  MUFU.EX2 R78, R78 ;  /* 0x0000004e004e7308 */ /* 0x000e700000000800 */
[----:B------:R-:W4:Y:S08]  /*3920*/  MUFU.EX2 R83, R83 ;  /* 0x0000005300537308 */ /* 0x000f300000000800 */
[----:B------:R-:W5:Y:S08]  /*3930*/  MUFU.EX2 R88, R88 ;  /* 0x0000005800587308 */ /* 0x000f700000000800 */
[----:B------:R2:W-:Y:S08]  /*3940*/  MUFU.EX2 R3, R84 ;  /* 0x0000005400037308 */ /* 0x0005f00000000800 */
[----:B------:R-:W5:Y:S01]  /*3950*/  MUFU.EX2 R89, R89 ;  /* 0x0000005900597308 */ /* 0x000f620000000800 */
[----:B--2---:R-:W-:-:S01]  /*3960*/  FADD.FTZ R84, R86, R97 ;  /* 0x0000006156547221 */ /* 0x004fc20000010000 */
[----:B------:R-:W-:Y:S01]  /*3970*/  FADD.FTZ R97, R13, R94 ;  /* 0x0000005e0d617221 */ /* 0x000fe20000010000 */
[----:B---3--:R-:W-:-:S02]  /*3980*/  F2FP.SATFINITE.E4M3.F32.PACK_AB_MERGE_C R86, R91, R86, RZ ;  /* 0x000000565b56723e */ /* 0x008fc400048070ff */
[----:B------:R-:W-:Y:S01]  /*3990*/  FADD.FTZ R61, R91, R84 ;  /* 0x000000545b3d7221 */ /* 0x000fe20000010000 */
[----:B------:R-:W-:-:S01]  /*39a0*/  FADD.FTZ R94, R14, R97 ;  /* 0x000000610e5e7221 */ /* 0x000fc20000010000 */
[----:B------:R-:W-:Y:S01]  /*39b0*/  F2FP.SATFINITE.E4M3.F32.PACK_AB_MERGE_C R154, R75, R66, R86 ;  /* 0x000000424b9a723e */ /* 0x000fe20004807056 */
[----:B------:R-:W2:Y:S01]  /*39c0*/  MUFU.EX2 R82, R82 ;  /* 0x0000005200527308 */ /* 0x000ea20000000800 */
[----:B-1----:R-:W-:-:S01]  /*39d0*/  FADD.FTZ R84, R78, R61 ;  /* 0x0000003d4e547221 */ /* 0x002fc20000010000 */
[----:B------:R-:W-:Y:S01]  /*39e0*/  FADD.FTZ R97, R15, R94 ;  /* 0x0000005e0f617221 */ /* 0x000fe20000010000 */
[----:B------:R-:W-:-:S03]  /*39f0*/  FFMA.FTZ R61, R50, UR43, -R71 ;  /* 0x0000002b323d7c23 */ /* 0x000fc60008010847 */
[----:B------:R-:W-:Y:S02]  /*3a00*/  FADD.FTZ R50, R20, R97 ;  /* 0x0000006114327221 */ /* 0x000fe40000010000 */
[----:B------:R-:W1:Y:S08]  /*3a10*/  MUFU.EX2 R87, R87 ;  /* 0x0000005700577308 */ /* 0x000e700000000800 */
[----:B0-----:R4:W-:Y:S08]  /*3a20*/  MUFU.EX2 R56, R85 ;  /* 0x0000005500387308 */ /* 0x0019f00000000800 */
[----:B------:R-:W0:Y:S01]  /*3a30*/  MUFU.EX2 R90, R90 ;  /* 0x0000005a005a7308 */ /* 0x000e220000000800 */
[----:B----4-:R-:W-:-:S01]  /*3a40*/  FADD.FTZ R85, R83, R84 ;  /* 0x0000005453557221 */ /* 0x010fc20000010000 */
[--C-:B------:R-:W-:Y:S01]  /*3a50*/  FFMA.FTZ R84, R29, UR43, -R71.reuse ;  /* 0x0000002b1d547c23 */ /* 0x100fe20008010847 */
[----:B------:R-:W-:-:S02]  /*3a60*/  FFMA.FTZ R71, R74, UR43, -R71 ;  /* 0x0000002b4a477c23 */ /* 0x000fc40008010847 */
[----:B-----5:R-:W-:Y:S01]  /*3a70*/  FADD.FTZ R94, R88, R85 ;  /* 0x00000055585e7221 */ /* 0x020fe20000010000 */
[----:B------:R-:W-:-:S01]  /*3a80*/  FADD.FTZ R85, R21, R50 ;  /* 0x0000003215557221 */ /* 0x000fc20000010000 */
[C---:B------:R-:W-:Y:S01]  /*3a90*/  F2FP.SATFINITE.E4M3.F32.PACK_AB_MERGE_C R88, R89.reuse, R88, RZ ;  /* 0x000000585958723e */ /* 0x040fe200048070ff */
[----:B------:R-:W3:Y:S01]  /*3aa0*/  MUFU.EX2 R93, R93 ;  /* 0x0000005d005d7308 */ /* 0x000ee20000000800 */
[----:B------:R-:W-:-:S01]  /*3ab0*/  FADD.FTZ R29, R89, R94 ;  /* 0x0000005e591d7221 */ /* 0x000fc20000010000 */
[----:B------:R-:W-:Y:S01]  /*3ac0*/  FADD.FTZ R96, R40, R85 ;  /* 0x0000005528607221 */ /* 0x000fe20000010000 */
[----:B------:R-:W-:Y:S01]  /*3ad0*/  F2FP.SATFINITE.E4M3.F32.PACK_AB_MERGE_C R148, R83, R78, R88 ;  /* 0x0000004e5394723e */ /* 0x000fe20004807058 */
[----:B------:R-:W-:Y:S02]  /*3ae0*/  IMAD.MOV.U32 R40, RZ, RZ, R55 ;  /* 0x000000ffff287224 */ /* 0x000fe400078e0037 */
[----:B--2---:R-:W-:-:S01]  /*3af0*/  FADD.FTZ R94, R82, R29 ;  /* 0x0000001d525e7221 */ /* 0x004fc20000010000 */
[----:B------:R-:W-:Y:S01]  /*3b00*/  FADD.FTZ R97, R41, R96 ;  /* 0x0000006029617221 */ /* 0x000fe20000010000 */
[----:B------:R-:W-:Y:S01]  /*3b10*/  IMAD.MOV.U32 R41, RZ, RZ, R55 ;  /* 0x000000ffff297224 */ /* 0x000fe200078e0037 */
[----:B------:R-:W2:Y:S01]  /*3b20*/  MUFU.EX2 R72, R72 ;  /* 0x0000004800487308 */ /* 0x000ea20000000800 */
[----:B-1----:R-:W-:-:S01]  /*3b30*/  FADD.FTZ R85, R87, R94 ;  /* 0x0000005e57557221 */ /* 0x002fc20000010000 */
[----:B------:R-:W-:Y:S01]  /*3b40*/  FADD.FTZ R94, R42, R97 ;  /* 0x000000612a5e7221 */ /* 0x000fe20000010000 */
[----:B------:R-:W-:-:S05]  /*3b50*/  IMAD.MOV.U32 R42, RZ, RZ, R55 ;  /* 0x000000ffff2a7224 */ /* 0x000fca00078e0037 */
[----:B------:R-:W1:Y:S08]  /*3b60*/  MUFU.EX2 R73, R73 ;  /* 0x0000004900497308 */ /* 0x000e700000000800 */
[----:B------:R-:W4:Y:S08]  /*3b70*/  MUFU.EX2 R92, R92 ;  /* 0x0000005c005c7308 */ /* 0x000f300000000800 */
[----:B------:R0:W-:Y:S08]  /*3b80*/  MUFU.EX2 R50, R64 ;  /* 0x0000004000327308 */ /* 0x0001f00000000800 */
[----:B------:R-:W5:Y:S01]  /*3b90*/  MUFU.EX2 R95, R95 ;  /* 0x0000005f005f7308 */ /* 0x000f620000000800 */
[----:B0-----:R-:W-:-:S01]  /*3ba0*/  FADD.FTZ R64, R90, R85 ;  /* 0x000000555a407221 */ /* 0x001fc20000010000 */
[----:B------:R-:W-:Y:S01]  /*3bb0*/  FADD.FTZ R85, R43, R94 ;  /* 0x0000005e2b557221 */ /* 0x000fe20000010000 */
[----:B---3--:R-:W-:Y:S01]  /*3bc0*/  F2FP.SATFINITE.E4M3.F32.PACK_AB_MERGE_C R90, R93, R90, RZ ;  /* 0x0000005a5d5a723e */ /* 0x008fe200048070ff */
[----:B------:R-:W-:-:S02]  /*3bd0*/  IMAD.MOV.U32 R43, RZ, RZ, R55 ;  /* 0x000000ffff2b7224 */ /* 0x000fc400078e0037 */
[----:B------:R-:W-:-:S01]  /*3be0*/  FADD.FTZ R9, R93, R64 ;  /* 0x000000405d097221 */ /* 0x000fc20000010000 */
[----:B------:R-:W-:Y:S01]  /*3bf0*/  FADD.FTZ R64, R44, R85 ;  /* 0x000000552c407221 */ /* 0x000fe20000010000 */
[----:B------:R-:W-:Y:S01]  /*3c00*/  F2FP.SATFINITE.E4M3.F32.PACK_AB_MERGE_C R150, R87, R82, R90 ;  /* 0x000000525796723e */ /* 0x000fe2000480705a */
[----:B------:R-:W0:Y:S01]  /*3c10*/  MUFU.EX2 R76, R76 ;  /* 0x0000004c004c7308 */ /* 0x000e220000000800 */
[----:B--2---:R-:W-:-:S01]  /*3c20*/  FADD.FTZ R12, R72, R9 ;  /* 0x00000009480c7221 */ /* 0x004fc20000010000 */
[----:B------:R-:W-:Y:S01]  /*3c30*/  FADD.FTZ R13, R45, R64 ;  /* 0x000000402d0d7221 */ /* 0x000fe20000010000 */
[----:B------:R-:W-:Y:S02]  /*3c40*/  IMAD.MOV.U32 R45, RZ, RZ, R55 ;  /* 0x000000ffff2d7224 */ /* 0x000fe400078e0037 */
[----:B-1----:R-:W-:Y:S01]  /*3c50*/  FADD.FTZ R9, R73, R12 ;  /* 0x0000000c49097221 */ /* 0x002fe20000010000 */
[----:B------:R-:W-:-:S01]  /*3c60*/  FADD.FTZ R20, R46, R13 ;  /* 0x0000000d2e147221 */ /* 0x000fc20000010000 */
[----:B------:R-:W-:Y:S01]  /*3c70*/  IMAD.MOV.U32 R46, RZ, RZ, R55 ;  /* 0x000000ffff2e7224 */ /* 0x000fe200078e0037 */
[----:B------:R-:W1:Y:S01]  /*3c80*/  MUFU.EX2 R77, R77 ;  /* 0x0000004d004d7308 */ /* 0x000e620000000800 */
[----:B----4-:R-:W-:-:S01]  /*3c90*/  FADD.FTZ R12, R92, R9 ;  /* 0x000000095c0c7221 */ /* 0x010fc20000010000 */
[----:B------:R-:W-:Y:S01]  /*3ca0*/  FADD.FTZ R47, R47, R20 ;  /* 0x000000142f2f7221 */ /* 0x000fe20000010000 */
[----:B-----5:R-:W-:Y:S01]  /*3cb0*/  F2FP.SATFINITE.E4M3.F32.PACK_AB_MERGE_C R92, R95, R92, RZ ;  /* 0x0000005c5f5c723e */ /* 0x020fe200048070ff */
[----:B------:R-:W-:-:S02]  /*3cc0*/  IMAD.MOV.U32 R44, RZ, RZ, R55 ;  /* 0x000000ffff2c7224 */ /* 0x000fc400078e0037 */
[----:B------:R-:W-:-:S01]  /*3cd0*/  FADD.FTZ R13, R95, R12 ;  /* 0x0000000c5f0d7221 */ /* 0x000fc20000010000 */
[----:B------:R-:W-:Y:S01]  /*3ce0*/  FADD.FTZ R12, R48, R47 ;  /* 0x0000002f300c7221 */ /* 0x000fe20000010000 */
[----:B------:R-:W-:Y:S01]  /*3cf0*/  F2FP.SATFINITE.E4M3.F32.PACK_AB_MERGE_C R144, R73, R72, R92 ;  /* 0x000000484990723e */ /* 0x000fe2000480705c */
[----:B------:R-:W2:Y:S01]  /*3d00*/  MUFU.EX2 R24, R24 ;  /* 0x0000001800187308 */ /* 0x000ea20000000800 */
[----:B0-----:R-:W-:-:S01]  /*3d10*/  FADD.FTZ R20, R76, R13 ;  /* 0x0000000d4c147221 */ /* 0x001fc20000010000 */
[----:B------:R-:W-:Y:S01]  /*3d20*/  FADD.FTZ R13, R49, R12 ;  /* 0x0000000c310d7221 */ /* 0x000fe20000010000 */
[----:B------:R-:W-:-:S05]  /*3d30*/  IMAD.MOV.U32 R47, RZ, RZ, R55 ;  /* 0x000000ffff2f7224 */ /* 0x000fca00078e0037 */
[----:B------:R-:W0:Y:S01]  /*3d40*/  MUFU.EX2 R80, R80 ;  /* 0x0000005000507308 */ /* 0x000e220000000800 */
[----:B-1----:R-:W-:-:S07]  /*3d50*/  FADD.FTZ R7, R77, R20 ;  /* 0x000000144d077221 */ /* 0x002fce0000010000 */
[----:B------:R-:W1:Y:S01]  /*3d60*/  MUFU.EX2 R81, R81 ;  /* 0x0000005100517308 */ /* 0x000e620000000800 */
[----:B--2---:R-:W-:-:S01]  /*3d70*/  FADD.FTZ R20, R24, R13 ;  /* 0x0000000d18147221 */ /* 0x004fc20000010000 */
[C---:B------:R-:W-:Y:S01]  /*3d80*/  F2FP.SATFINITE.E4M3.F32.PACK_AB_MERGE_C R147, R25.reuse, R24, RZ ;  /* 0x000000181993723e */ /* 0x040fe200048070ff */
[----:B------:R-:W-:Y:S02]  /*3d90*/  IMAD.MOV.U32 R24, RZ, RZ, R55 ;  /* 0x000000ffff187224 */ /* 0x000fe400078e0037 */
[----:B------:R-:W-:Y:S01]  /*3da0*/  FADD.FTZ R25, R25, R20 ;  /* 0x0000001419197221 */ /* 0x000fe20000010000 */
[----:B------:R-:W-:Y:S01]  /*3db0*/  F2FP.SATFINITE.E4M3.F32.PACK_AB_MERGE_C R147, R49, R48, R147 ;  /* 0x000000303193723e */ /* 0x000fe20004807093 */
[----:B------:R-:W-:Y:S01]  /*3dc0*/  IMAD.MOV.U32 R49, RZ, RZ, R55 ;  /* 0x000000ffff317224 */ /* 0x000fe200078e0037 */
[----:B------:R-:W2:Y:S01]  /*3dd0*/  MUFU.EX2 R32, R32 ;  /* 0x0000002000207308 */ /* 0x000ea20000000800 */
[----:B0-----:R-:W-:-:S01]  /*3de0*/  FADD.FTZ R6, R80, R7 ;  /* 0x0000000750067221 */ /* 0x001fc20000010000 */
[----:B------:R-:W-:Y:S01]  /*3df0*/  FADD.FTZ R10, R28, R25 ;  /* 0x000000191c0a7221 */ /* 0x000fe20000010000 */
[----:B------:R-:W-:-:S02]  /*3e00*/  IMAD.MOV.U32 R48, RZ, RZ, R55 ;  /* 0x000000ffff307224 */ /* 0x000fc400078e0037 */
[----:B------:R-:W-:Y:S02]  /*3e10*/  IMAD.MOV.U32 R25, RZ, RZ, R55 ;  /* 0x000000ffff197224 */ /* 0x000fe400078e0037 */
[----:B------:R-:W-:-:S01]  /*3e20*/  FADD.FTZ R13, R33, R10 ;  /* 0x0000000a210d7221 */ /* 0x000fc20000010000 */
[----:B------:R-:W0:Y:S01]  /*3e30*/  MUFU.EX2 R57, R57 ;  /* 0x0000003900397308 */ /* 0x000e220000000800 */
[----:B-1----:R-:W-:-:S01]  /*3e40*/  FADD.FTZ R6, R81, R6 ;  /* 0x0000000651067221 */ /* 0x002fc20000010000 */
[----:B------:R-:W-:-:S03]  /*3e50*/  F2FP.SATFINITE.E4M3.F32.PACK_AB_MERGE_C R80, R81, R80, RZ ;  /* 0x000000505150723e */ /* 0x000fc600048070ff */
[----:B------:R-:W-:Y:S01]  /*3e60*/  FADD.FTZ R11, R3, R6 ;  /* 0x00000006030b7221 */ /* 0x000fe20000010000 */
[----:B------:R-:W-:Y:S02]  /*3e70*/  F2FP.SATFINITE.E4M3.F32.PACK_AB_MERGE_C R146, R77, R76, R80 ;  /* 0x0000004c4d92723e */ /* 0x000fe40004807050 */
[----:B------:R-:W1:Y:S01]  /*3e80*/  MUFU.EX2 R37, R37 ;  /* 0x0000002500257308 */ /* 0x000e620000000800 */
[----:B------:R-:W-:-:S01]  /*3e90*/  FADD.FTZ R6, R56, R11 ;  /* 0x0000000b38067221 */ /* 0x000fc20000010000 */
[----:B--2---:R-:W-:-:S06]  /*3ea0*/  FADD.FTZ R10, R32, R13 ;  /* 0x0000000d200a7221 */ /* 0x004fcc0000010000 */
[----:B------:R-:W2:Y:S01]  /*3eb0*/  MUFU.EX2 R60, R60 ;  /* 0x0000003c003c7308 */ /* 0x000ea20000000800 */
[----:B0-----:R-:W-:-:S07]  /*3ec0*/  FADD.FTZ R11, R57, R6 ;  /* 0x00000006390b7221 */ /* 0x001fce0000010000 */
[----:B------:R-:W0:Y:S01]  /*3ed0*/  MUFU.EX2 R36, R36 ;  /* 0x0000002400247308 */ /* 0x000e220000000800 */
[C---:B-1----:R-:W-:Y:S01]  /*3ee0*/  F2FP.SATFINITE.E4M3.F32.PACK_AB_MERGE_C R32, R37.reuse, R32, RZ ;  /* 0x000000202520723e */ /* 0x042fe200048070ff */
[----:B------:R-:W-:-:S03]  /*3ef0*/  FADD.FTZ R37, R37, R10 ;  /* 0x0000000a25257221 */ /* 0x000fc60000010000 */
[----:B------:R-:W-:Y:S01]  /*3f00*/  F2FP.SATFINITE.E4M3.F32.PACK_AB_MERGE_C R141, R33, R28, R32 ;  /* 0x0000001c218d723e */ /* 0x000fe20004807020 */
[----:B------:R-:W-:Y:S02]  /*3f10*/  IMAD.MOV.U32 R33, RZ, RZ, R55 ;  /* 0x000000ffff217224 */ /* 0x000fe400078e0037 */
[----:B------:R-:W1:Y:S01]  /*3f20*/  MUFU.EX2 R59, R59 ;  /* 0x0000003b003b7308 */ /* 0x000e620000000800 */
[----:B--2---:R-:W-:-:S01]  /*3f30*/  FADD.FTZ R11, R60, R11 ;  /* 0x0000000b3c0b7221 */ /* 0x004fc20000010000 */
[----:B------:R-:W-:Y:S01]  /*3f40*/  F2FP.SATFINITE.E4M3.F32.PACK_AB_MERGE_C R57, R60, R57, RZ ;  /* 0x000000393c39723e */ /* 0x000fe200048070ff */
[----:B------:R-:W-:Y:S02]  /*3f50*/  IMAD.MOV.U32 R32, RZ, RZ, R55 ;  /* 0x000000ffff207224 */ /* 0x000fe400078e0037 */
[----:B------:R-:W-:Y:S01]  /*3f60*/  FADD.FTZ R6, R50, R11 ;  /* 0x0000000b32067221 */ /* 0x000fe20000010000 */
[----:B------:R-:W-:Y:S01]  /*3f70*/  F2FP.SATFINITE.E4M3.F32.PACK_AB_MERGE_C R140, R56, R3, R57 ;  /* 0x00000003388c723e */ /* 0x000fe20004807039 */
[----:B------:R-:W-:Y:S01]  /*3f80*/  IMAD.MOV.U32 R28, RZ, RZ, R55 ;  /* 0x000000ffff1c7224 */ /* 0x000fe200078e0037 */
[----:B------:R-:W2:Y:S01]  /*3f90*/  MUFU.EX2 R29, R65 ;  /* 0x00000041001d7308 */ /* 0x000ea20000000800 */
[----:B0-----:R-:W-:-:S01]  /*3fa0*/  FADD.FTZ R10, R36, R37 ;  /* 0x00000025240a7221 */ /* 0x001fc20000010000 */
[----:B------:R-:W-:-:S06]  /*3fb0*/  IMAD.MOV.U32 R37, RZ, RZ, R55 ;  /* 0x000000ffff257224 */ /* 0x000fcc00078e0037 */
        /* <DEDUP_REMOVED lines=9> */
[----:B------:R-:W-:-:S01]  /*4050*/  FADD.FTZ R63, R63, R62 ;  /* 0x0000003e3f3f7221 */ /* 0x000fc20000010000 */
[----:B------:R-:W-:Y:S01]  /*4060*/  IMAD.MOV.U32 R36, RZ, RZ, R55 ;  /* 0x000000ffff247224 */ /* 0x000fe200078e0037 */
[----:B------:R-:W-:Y:S01]  /*4070*/  MUFU.EX2 R30, R30 ;  /* 0x0000001e001e7308 */ /* 0x000fe20000000800 */
[----:B-1----:R-:W-:-:S07]  /*4080*/  FADD.FTZ R4, R8, R11 ;  /* 0x0000000b08047221 */ /* 0x002fce0000010000 */
[----:B------:R-:W0:Y:S01]  /*4090*/  MUFU.EX2 R31, R31 ;  /* 0x0000001f001f7308 */ /* 0x000e220000000800 */
[----:B--2---:R-:W-:-:S01]  /*40a0*/  FADD.FTZ R4, R69, R4 ;  /* 0x0000000445047221 */ /* 0x004fc20000010000 */
[----:B------:R-:W-:-:S04]  /*40b0*/  F2FP.SATFINITE.E4M3.F32.PACK_AB_MERGE_C R8, R69, R8, RZ ;  /* 0x000000084508723e */ /* 0x000fc800048070ff */
[----:B------:R-:W-:Y:S01]  /*40c0*/  F2FP.SATFINITE.E4M3.F32.PACK_AB_MERGE_C R142, R29, R50, R8 ;  /* 0x000000321d8e723e */ /* 0x000fe20004807008 */
[--C-:B------:R-:W-:Y:S01]  /*40d0*/  IMAD.MOV.U32 R50, RZ, RZ, R55.reuse ;  /* 0x000000ffff327224 */ /* 0x100fe200078e0037 */
[----:B------:R-:W1:Y:S01]  /*40e0*/  MUFU.EX2 R26, R26 ;  /* 0x0000001a001a7308 */ /* 0x000e620000000800 */
[----:B------:R-:W-:-:S07]  /*40f0*/  IMAD.MOV.U32 R29, RZ, RZ, R55 ;  /* 0x000000ffff1d7224 */ /* 0x000fce00078e0037 */
        /* <DEDUP_REMOVED lines=9> */
[--C-:B-1----:R-:W-:Y:S02]  /*4190*/  IMAD.MOV.U32 R51, RZ, RZ, R55.reuse ;  /* 0x000000ffff337224 */ /* 0x102fe400078e0037 */
[----:B------:R-:W-:Y:S02]  /*41a0*/  IMAD.MOV.U32 R26, RZ, RZ, R55 ;  /* 0x000000ffff1a7224 */ /* 0x000fe400078e0037 */
[----:B------:R-:W-:-:S01]  /*41b0*/  FADD.FTZ R30, R30, R27 ;  /* 0x0000001b1e1e7221 */ /* 0x000fc20000010000 */
[----:B------:R-:W-:Y:S01]  /*41c0*/  IMAD.MOV.U32 R27, RZ, RZ, R55 ;  /* 0x000000ffff1b7224 */ /* 0x000fe200078e0037 */
[----:B------:R-:W0:Y:S01]  /*41d0*/  MUFU.EX2 R7, R84 ;  /* 0x0000005400077308 */ /* 0x000e220000000800 */
[----:B---3--:R-:W-:-:S01]  /*41e0*/  FADD.FTZ R11, R12, R11 ;  /* 0x0000000b0c0b7221 */ /* 0x008fc20000010000 */
[----:B------:R-:W-:Y:S01]  /*41f0*/  FADD.FTZ R31, R31, R30 ;  /* 0x0000001e1f1f7221 */ /* 0x000fe20000010000 */
[----:B------:R-:W-:-:S05]  /*4200*/  IMAD.MOV.U32 R30, RZ, RZ, R55 ;  /* 0x000000ffff1e7224 */ /* 0x000fca00078e0037 */
[----:B------:R-:W-:Y:S01]  /*4210*/  MUFU.EX2 R38, R38 ;  /* 0x0000002600267308 */ /* 0x000fe20000000800 */
[----:B--2---:R-:W-:-:S07]  /*4220*/  FADD.FTZ R4, R52, R11 ;  /* 0x0000000b34047221 */ /* 0x004fce0000010000 */
[----:B------:R-:W1:Y:S01]  /*4230*/  MUFU.EX2 R39, R39 ;  /* 0x0000002700277308 */ /* 0x000e620000000800 */
[----:B0-----:R-:W-:-:S01]  /*4240*/  FADD.FTZ R4, R7, R4 ;  /* 0x0000000407047221 */ /* 0x001fc20000010000 */
[----:B------:R-:W-:-:S04]  /*4250*/  F2FP.SATFINITE.E4M3.F32.PACK_AB_MERGE_C R52, R7, R52, RZ ;  /* 0x000000340734723e */ /* 0x000fc800048070ff */
[----:B------:R-:W-:Y:S01]  /*4260*/  F2FP.SATFINITE.E4M3.F32.PACK_AB_MERGE_C R136, R12, R9, R52 ;  /* 0x000000090c88723e */ /* 0x000fe20004807034 */
[----:B------:R-:W-:Y:S01]  /*4270*/  IMAD.MOV.U32 R52, RZ, RZ, R55 ;  /* 0x000000ffff347224 */ /* 0x000fe200078e0037 */
[----:B------:R-:W0:Y:S08]  /*4280*/  MUFU.EX2 R34, R34 ;  /* 0x0000002200227308 */ /* 0x000e300000000800 */
[----:B------:R-:W2:Y:S01]  /*4290*/  MUFU.EX2 R53, R53 ;  /* 0x0000003500357308 */ /* 0x000ea20000000800 */
[----:B-1----:R-:W-:-:S07]  /*42a0*/  F2FP.SATFINITE.E4M3.F32.PACK_AB_MERGE_C R7, R39, R38, RZ ;  /* 0x000000262707723e */ /* 0x002fce00048070ff */
[----:B------:R-:W1:Y:S01]  /*42b0*/  MUFU.EX2 R35, R35 ;  /* 0x0000002300237308 */ /* 0x000e620000000800 */
[----:B0-----:R-:W-:-:S01]  /*42c0*/  FADD.FTZ R6, R34, R31 ;  /* 0x0000001f22067221 */ /* 0x001fc20000010000 */
[----:B------:R-:W-:-:S06]  /*42d0*/  IMAD.MOV.U32 R31, RZ, RZ, R55 ;  /* 0x000000ffff1f7224 */ /* 0x000fcc00078e0037 */
[----:B------:R-:W0:Y:S01]  /*42e0*/  MUFU.EX2 R54, R54 ;  /* 0x0000003600367308 */ /* 0x000e220000000800 */
[----:B--2---:R-:W-:-:S07]  /*42f0*/  FADD.FTZ R3, R53, R4 ;  /* 0x0000000435037221 */ /* 0x004fce0000010000 */
[----:B------:R-:W2:Y:S01]  /*4300*/  MUFU.EX2 R58, R58 ;  /* 0x0000003a003a7308 */ /* 0x000ea20000000800 */
[C---:B-1----:R-:W-:Y:S01]  /*4310*/  F2FP.SATFINITE.E4M3.F32.PACK_AB_MERGE_C R139, R35.reuse, R34, R7 ;  /* 0x00000022238b723e */ /* 0x042fe20004807007 */
[----:B------:R-:W-:Y:S01]  /*4320*/  FADD.FTZ R35, R35, R6 ;  /* 0x0000000623237221 */ /* 0x000fe20000010000 */
[----:B------:R-:W-:-:S03]  /*4330*/  IMAD.MOV.U32 R34, RZ, RZ, R55 ;  /* 0x000000ffff227224 */ /* 0x000fc600078e0037 */
[----:B------:R-:W-:Y:S01]  /*4340*/  FADD.FTZ R38, R38, R35 ;  /* 0x0000002326267221 */ /* 0x000fe20000010000 */
[----:B------:R-:W-:Y:S01]  /*4350*/  IMAD.MOV.U32 R35, RZ, RZ, R55 ;  /* 0x000000ffff237224 */ /* 0x000fe200078e0037 */
[----:B------:R-:W1:Y:S01]  /*4360*/  MUFU.EX2 R71, R71 ;  /* 0x0000004700477308 */ /* 0x000e620000000800 */
[----:B0-----:R-:W-:-:S04]  /*4370*/  FADD.FTZ R3, R54, R3 ;  /* 0x0000000336037221 */ /* 0x001fc80000010000 */
[----:B--2---:R-:W-:Y:S01]  /*4380*/  FADD.FTZ R4, R58, R3 ;  /* 0x000000033a047221 */ /* 0x004fe20000010000 */
[----:B------:R-:W-:-:S01]  /*4390*/  FADD.FTZ R3, R39, R38 ;  /* 0x0000002627037221 */ /* 0x000fc20000010000 */
[--C-:B------:R-:W-:Y:S02]  /*43a0*/  IMAD.MOV.U32 R39, RZ, RZ, R55.reuse ;  /* 0x000000ffff277224 */ /* 0x100fe400078e0037 */
[----:B------:R-:W-:Y:S01]  /*43b0*/  IMAD.MOV.U32 R38, RZ, RZ, R55 ;  /* 0x000000ffff267224 */ /* 0x000fe200078e0037 */
[C---:B-1----:R-:W-:Y:S01]  /*43c0*/  F2FP.SATFINITE.E4M3.F32.PACK_AB_MERGE_C R6, R71.reuse, R58, RZ ;  /* 0x0000003a4706723e */ /* 0x042fe200048070ff */
[----:B------:R-:W-:-:S03]  /*43d0*/  FADD.FTZ R4, R71, R4 ;  /* 0x0000000447047221 */ /* 0x000fc60000010000 */
        /* <DEDUP_REMOVED lines=24> */
.L_x_11850:
[----:B------:R-:W-:-:S04]  /*4560*/  UISETP.NE.AND UP0, UPT, UR23, 0x1, UPT ;  /* 0x000000011700788c */ /* 0x000fc8000bf05270 */
[----:B------:R-:W-:-:S04]  /*4570*/  USEL UR46, URZ, 0x1, UP0 ;  /* 0x000000013f2e7887 */ /* 0x000fc80008000000 */
[----:B------:R-:W-:Y:S01]  /*4580*/  ULOP3.LUT UR46, UR24, UR46, URZ, 0x3c, !UPT ;  /* 0x0000002e182e7292 */ /* 0x000fe2000f8e3c3f */
[----:B------:R-:W-:Y:S11]  /*4590*/  @!P0 BRA `(.L_x_11841) ;  /* 0x0000000000048947 */ /* 0x000ff60003800000 */
[----:B------:R-:W-:Y:S01]  /*45a0*/  BPT.TRAP 0x1 ;  /* 0x000000040000795c */ /* 0x000fe20000300000 */
.L_x_11841:
        /* <DEDUP_REMOVED lines=9> */
.L_x_11842:
[----:B-1----:R-:W-:Y:S05]  /*4640*/  @P2 BRA `(.L_x_11843) ;  /* 0x0000000000082947 */ /* 0x002fea0003800000 */
[----:B------:R-:W1:Y:S02]  /*4650*/  SYNCS.PHASECHK.TRANS64.TRYWAIT P2, [UR20+0x13230], R0 ;  /* 0x01323000ff0075a7 */ /* 0x000e640008040154 */
[----:B-1----:R-:W-:Y:S05]  /*4660*/  @!P2 BRA `(.L_x_11844) ;  /* 0x000000b80054a947 */ /* 0x002fea0003800000 */
.L_x_11843:
        /* <DEDUP_REMOVED lines=64> */
.L_x_11845:
[----:B------:R-:W-:Y:S01]  /*4a70*/  ULEA UR11, UR23, UR45, 0x3 ;  /* 0x0000002d170b7291 */ /* 0x000fe2000f8e183f */
[----:B01----:R-:W-:-:S05]  /*4a80*/  IMAD.U32 R0, RZ, RZ, UR24 ;  /* 0x00000018ff007e24 */ /* 0x003fca000f8e00ff */
[----:B------:R-:W-:-:S04]  /*4a90*/  SHF.L.U32 R0, R0, 0x1f, RZ ;  /* 0x0000001f00007819 */ /* 0x000fc800000006ff */
[----:B------:R0:W1:Y:S01]  /*4aa0*/  SYNCS.PHASECHK.TRANS64.TRYWAIT P2, [UR11+0x13250], R0 ;  /* 0x01325000ff0075a7 */ /* 0x000062000804014b */
[----:B------:R-:W-:Y:S05]  /*4ab0*/  @!P0 BRA `(.L_x_11846) ;  /* 0x0000000000048947 */ /* 0x000fea0003800000 */
[----:B------:R-:W-:Y:S01]  /*4ac0*/  BPT.TRAP 0x1 ;  /* 0x000000040000795c */ /* 0x000fe20000300000 */
.L_x_11846:
[----:B-1----:R-:W-:Y:S05]  /*4ad0*/  @P2 BRA `(.L_x_11847) ;  /* 0x0000000000082947 */ /* 0x002fea0003800000 */
[----:B------:R-:W1:Y:S02]  /*4ae0*/  SYNCS.PHASECHK.TRANS64.TRYWAIT P2, [UR11+0x13250], R0 ;  /* 0x01325000ff0075a7 */ /* 0x000e64000804014b */
[----:B-1----:R-:W-:Y:S05]  /*4af0*/  @!P2 BRA `(.L_x_11848) ;  /* 0x000000b40048a947 */ /* 0x002fea0003800000 */
.L_x_11847:
[----:B------:R-:W-:Y:S01]  /*4b00*/  UIMAD UR6, UR51, 0xc0, URZ ;  /* 0x000000c0330678a4 */ /* 0x000fe2000f8e023f */
[----:B-1----:R-:W-:Y:S01]  /*4b10*/  IMAD.MOV.U32 R9, RZ, RZ, -0x2 ;  /* 0xfffffffeff097424 */ /* 0x002fe200078e00ff */
[----:B------:R-:W-:Y:S01]  /*4b20*/  WARPGROUP.ARRIVE ;  /* 0x00000000000079c5 */ /* 0x000fe20000000000 */
[----:B------:R-:W-:Y:S01]  /*4b30*/  UMOV UR7, 0xc0000010 ;  /* 0xc000001000077882 */ /* 0x000fe20000000000 */
[----:B------:R-:W-:-:S04]  /*4b40*/  UIMAD UR6, UR22, -0xa0, UR6 ;  /* 0xffffff60160678a4 */ /* 0x000fc8000f8e0206 */
[----:B------:R-:W-:-:S04]  /*4b50*/  UIADD3 UR6, UR6, 0x1, UR49 ;  /* 0x0000000106067890 */ /* 0x000fc8000fffe031 */
[----:B------:R-:W-:-:S06]  /*4b60*/  UIADD3 UR6, UR6, -UR50, URZ ;  /* 0x8000003206067290 */ /* 0x000fcc000fffe03f */
[----:B0-----:R-:W-:Y:S01]  /*4b70*/  IMAD R0, R18, R9, UR6 ;  /* 0x0000000612007e24 */ /* 0x001fe2000f8e0209 */
        /* <DEDUP_REMOVED lines=17> */
[----:B------:R-:W-:Y:S01]  /*4c90*/  QGMMA.64x64x32.F32.E4M3.E4M3 R24, R152, gdesc[UR4], R24, gsb0 ;  /* 0x00e0000498187df3 */ /* 0x000fe20008000818 */
        /* <DEDUP_REMOVED lines=40> */
[----:B------:R-:W-:Y:S01]  /*4f20*/  ISETP.GT.AND P3, PT, R0, 0x41, PT ;  /* 0x000000410000780c */ /* 0x000fe20003f64270 */
[----:B------:R-:W-:-:S02]  /*4f30*/  WARPGROUP.DEPBAR.LE gsb0, 0x0 ;  /* 0x00008000000079c5 */ /* 0x000fc40000010000 */
[----:B------:R-:W-:Y:S01]  /*4f40*/  FSEL R88, R88, -INF , P2 ;  /* 0xff80000058587808 */ /* 0x000fe20001000000 */
[----:B------:R-:W-:Y:S01]  /*4f50*/  WARPGROUP.ARRIVE ;  /* 0x00000000000079c5 */ /* 0x000fe20000000000 */
[----:B------:R-:W-:Y:S02]  /*4f60*/  FMNMX.FTZ R11, R117, R2, !PT ;  /* 0x00000002750b7209 */ /* 0x000fe40007810000 */
[----:B------:R-:W-:Y:S02]  /*4f70*/  ISETP.GT.AND P2, PT, R0, 0x48, PT ;  /* 0x000000480000780c */ /* 0x000fe40003f44270 */
[----:B------:R-:W-:Y:S01]  /*4f80*/  FSEL R89, R89, -INF , P3 ;  /* 0xff80000059597808 */ /* 0x000fe20001800000 */
[----:B------:R-:W-:Y:S01]  /*4f90*/  QGMMA.64x64x32.F32.E4M3.E4M3 R24, R148, gdesc[UR4], R24, gsb0 ;  /* 0x00e0000494187df3 */ /* 0x000fe20008000818 */
        /* <DEDUP_REMOVED lines=40> */
[----:B------:R-:W-:Y:S01]  /*5220*/  FSEL R84, R84, -INF , P2 ;  /* 0xff80000054547808 */ /* 0x000fe20001000000 */
[----:B------:R-:W-:-:S02]  /*5230*/  WARPGROUP.DEPBAR.LE gsb0, 0x0 ;  /* 0x00008000000079c5 */ /* 0x000fc40000010000 */
[----:B------:R-:W-:Y:S01]  /*5240*/  FMNMX.FTZ R11, R81, R2, !PT ;  /* 0x00000002510b7209 */ /* 0x000fe20007810000 */
[----:B------:R-:W-:Y:S01]  /*5250*/  WARPGROUP.ARRIVE ;  /* 0x00000000000079c5 */ /* 0x000fe20000000000 */
[----:B------:R-:W-:Y:S02]  /*5260*/  ISETP.GT.AND P2, PT, R0, 0x80, PT ;  /* 0x000000800000780c */ /* 0x000fe40003f44270 */
[----:B------:R-:W-:Y:S02]  /*5270*/  FSEL R85, R85, -INF , P3 ;  /* 0xff80000055557808 */ /* 0x000fe40001800000 */
[----:B------:R-:W-:Y:S01]  /*5280*/  FMNMX.FTZ R2, R84, R11, !PT ;  /* 0x0000000b54027209 */ /* 0x000fe20007810000 */
[----:B------:R-:W-:Y:S01]  /*5290*/  QGMMA.64x64x32.F32.E4M3.E4M3 R24, R144, gdesc[UR4], R24, gsb0 ;  /* 0x00e0000490187df3 */ /* 0x000fe20008000818 */
[----:B------:R-:W-:Y:S01]  /*52a0*/  ISETP.GT.AND P3, PT, R0, 0x81, PT ;  /* 0x000000810000780c */ /* 0x000fe20003f64270 */
        /* <DEDUP_REMOVED lines=19> */
[C---:B------:R-:W-:Y:S01]  /*53e0*/  ISETP.GT.AND P3, PT, R0.reuse, 0x99, PT ;  /* 0x000000990000780c */ /* 0x040fe20003f64270 */
[----:B------:R-:W-:Y:S01]  /*53f0*/  VIADD R0, R0, 0x8 ;  /* 0x0000000800007836 */ /* 0x000fe20000000000 */
[----:B------:R-:W-:Y:S02]  /*5400*/  FSEL R68, R68, -INF , P2 ;  /* 0xff80000044447808 */ /* 0x000fe40001000000 */
[----:B------:R-:W-:-:S02]  /*5410*/  FMNMX.FTZ R11, R65, R2, !PT ;  /* 0x00000002410b7209 */ /* 0x000fc40007810000 */
[----:B------:R-:W-:Y:S02]  /*5420*/  FSEL R69, R69, -INF , P3 ;  /* 0xff80000045457808 */ /* 0x000fe40001800000 */
[----:B------:R-:W-:Y:S02]  /*5430*/  FMNMX.FTZ R2, R68, R11, !PT ;  /* 0x0000000b44027209 */ /* 0x000fe40007810000 */
[C---:B------:R-:W-:Y:S02]  /*5440*/  ISETP.GT.AND P3, PT, R0.reuse, RZ, PT ;  /* 0x000000ff0000720c */ /* 0x040fe40003f64270 */
[----:B------:R-:W-:Y:S02]  /*5450*/  FMNMX.FTZ R2, R69, R2, !PT ;  /* 0x0000000245027209 */ /* 0x000fe40007810000 */
[----:B------:R-:W-:Y:S02]  /*5460*/  ISETP.GT.AND P6, PT, R0, 0x1, PT ;  /* 0x000000010000780c */ /* 0x000fe40003fc4270 */
[----:B------:R-:W-:Y:S01]  /*5470*/  FSEL R122, R122, -INF , P3 ;  /* 0xff8000007a7a7808 */ /* 0x000fe20001800000 */
[----:B------:R-:W0:Y:S01]  /*5480*/  SHFL.BFLY PT, R11, R2, 0x2, 0x1f ;  /* 0x0c401f00020b7f89 */ /* 0x000e2200000e0000 */
[----:B------:R-:W-:-:S02]  /*5490*/  FSEL R123, R123, -INF , P6 ;  /* 0xff8000007b7b7808 */ /* 0x000fc40003000000 */
[C---:B------:R-:W-:Y:S02]  /*54a0*/  ISETP.GT.AND P5, PT, R0.reuse, 0x8, PT ;  /* 0x000000080000780c */ /* 0x040fe40003fa4270 */
[C---:B------:R-:W-:Y:S02]  /*54b0*/  ISETP.GT.AND P4, PT, R0.reuse, 0x10, PT ;  /* 0x000000100000780c */ /* 0x040fe40003f84270 */
[C---:B------:R-:W-:Y:S02]  /*54c0*/  ISETP.GT.AND P3, PT, R0.reuse, 0x11, PT ;  /* 0x000000110000780c */ /* 0x040fe40003f64270 */
[----:B------:R-:W-:Y:S02]  /*54d0*/  ISETP.GT.AND P6, PT, R0, 0x18, PT ;  /* 0x000000180000780c */ /* 0x000fe40003fc4270 */
[----:B------:R-:W-:Y:S02]  /*54e0*/  FSEL R126, R126, -INF , P5 ;  /* 0xff8000007e7e7808 */ /* 0x000fe40002800000 */
[----:B------:R-:W-:-:S02]  /*54f0*/  FSEL R130, R130, -INF , P4 ;  /* 0xff80000082827808 */ /* 0x000fc40002000000 */
[----:B------:R-:W-:Y:S02]  /*5500*/  FSEL R131, R131, -INF , P3 ;  /* 0xff80000083837808 */ /* 0x000fe40001800000 */
[----:B------:R-:W-:Y:S02]  /*5510*/  FSEL R134, R134, -INF , P6 ;  /* 0xff80000086867808 */ /* 0x000fe40003000000 */
[C---:B------:R-:W-:Y:S02]  /*5520*/  ISETP.GT.AND P5, PT, R0.reuse, 0x19, PT ;  /* 0x000000190000780c */ /* 0x040fe40003fa4270 */
[C---:B------:R-:W-:Y:S02]  /*5530*/  ISETP.GT.AND P6, PT, R0.reuse, 0x21, PT ;  /* 0x000000210000780c */ /* 0x040fe40003fc4270 */
[----:B------:R-:W-:Y:S01]  /*5540*/  ISETP.GT.AND P3, PT, R0, 0x28, PT ;  /* 0x000000280000780c */ /* 0x000fe20003f64270 */
[----:B------:R-:W-:Y:S02]  /*5550*/  WARPGROUP.DEPBAR.LE gsb0, 0x0 ;  /* 0x00008000000079c5 */ /* 0x000fe40000010000 */
[----:B0-----:R-:W-:Y:S01]  /*5560*/  FMNMX.FTZ R11, R2, R11, !PT ;  /* 0x0000000b020b7209 */ /* 0x001fe20007810000 */
[----:B------:R-:W-:Y:S01]  /*5570*/  WARPGROUP.ARRIVE ;  /* 0x00000000000079c5 */ /* 0x000fe20000000000 */
[----:B------:R-:W-:-:S02]  /*5580*/  ISETP.GT.AND P4, PT, R0, 0x29, PT ;  /* 0x000000290000780c */ /* 0x000fc40003f84270 */
[----:B------:R-:W-:Y:S01]  /*5590*/  FSEL R135, R135, -INF , P5 ;  /* 0xff80000087877808 */ /* 0x000fe20002800000 */
[----:B------:R-:W0:Y:S01]  /*55a0*/  SHFL.BFLY PT, R8, R11, 0x1, 0x1f ;  /* 0x0c201f000b087f89 */ /* 0x000e2200000e0000 */
[----:B------:R-:W-:Y:S01]  /*55b0*/  FSEL R107, R107, -INF , P6 ;  /* 0xff8000006b6b7808 */ /* 0x000fe20003000000 */
[----:B------:R-:W-:Y:S01]  /*55c0*/  QGMMA.64x64x32.F32.E4M3.E4M3 R24, R140, gdesc[UR4], R24, gsb0 ;  /* 0x00e000048c187df3 */ /* 0x000fe20008000818 */
[----:B------:R-:W-:Y:S01]  /*55d0*/  FSEL R110, R110, -INF , P3 ;  /* 0xff8000006e6e7808 */ /* 0x000fe20001800000 */
[----:B------:R-:W-:Y:S01]  /*55e0*/  UIADD3 UR6, UR10, 0x200, URZ ;  /* 0x000002000a067890 */ /* 0x000fe2000fffe03f */
[----:B------:R-:W-:Y:S01]  /*55f0*/  FSEL R111, R111, -INF , P4 ;  /* 0xff8000006f6f7808 */ /* 0x000fe20002000000 */
[----:B------:R-:W-:Y:S01]  /*5600*/  UMOV UR7, 0xc0000010 ;  /* 0xc000001000077882 */ /* 0x000fe20000000000 */
[C---:B------:R-:W-:Y:S02]  /*5610*/  ISETP.GT.AND P5, PT, R0.reuse, 0x30, PT ;  /* 0x000000300000780c */ /* 0x040fe40003fa4270 */
[----:B------:R-:W-:-:S02]  /*5620*/  ISETP.GT.AND P6, PT, R0, 0x31, PT ;  /* 0x000000310000780c */ /* 0x000fc40003fc4270 */
[C---:B------:R-:W-:Y:S02]  /*5630*/  ISETP.GT.AND P3, PT, R0.reuse, 0x38, PT ;  /* 0x000000380000780c */ /* 0x040fe40003f64270 */
[----:B------:R-:W-:Y:S02]  /*5640*/  ISETP.GT.AND P4, PT, R0, 0x39, PT ;  /* 0x000000390000780c */ /* 0x000fe40003f84270 */
[----:B------:R-:W-:Y:S02]  /*5650*/  FSEL R114, R114, -INF , P5 ;  /* 0xff80000072727808 */ /* 0x000fe40002800000 */
[----:B------:R-:W-:Y:S02]  /*5660*/  FSEL R115, R115, -INF , P6 ;  /* 0xff80000073737808 */ /* 0x000fe40003000000 */
[----:B------:R-:W-:Y:S02]  /*5670*/  FSEL R118, R118, -INF , P3 ;  /* 0xff80000076767808 */ /* 0x000fe40001800000 */
        /* <DEDUP_REMOVED lines=13> */
[----:B------:R-:W-:Y:S02]  /*5750*/  FSEL R98, R98, -INF , P5 ;  /* 0xff80000062627808 */ /* 0x000fe40002800000 */
[----:B------:R-:W-:Y:S02]  /*5760*/  FSEL R99, R99, -INF , P6 ;  /* 0xff80000063637808 */ /* 0x000fe40003000000 */
[----:B------:R-:W-:Y:S02]  /*5770*/  FSEL R102, R102, -INF , P3 ;  /* 0xff80000066667808 */ /* 0x000fe40001800000 */
[----:B------:R-:W-:Y:S02]  /*5780*/  FSEL R103, R103, -INF , P4 ;  /* 0xff80000067677808 */ /* 0x000fe40002000000 */
[C---:B------:R-:W-:Y:S02]  /*5790*/  ISETP.GT.AND P2, PT, R0.reuse, 0x9, PT ;  /* 0x000000090000780c */ /* 0x040fe40003f44270 */
[----:B------:R-:W-:-:S02]  /*57a0*/  ISETP.GT.AND P5, PT, R0, 0x60, PT ;  /* 0x000000600000780c */ /* 0x000fc40003fa4270 */
[C---:B------:R-:W-:Y:S02]  /*57b0*/  ISETP.GT.AND P6, PT, R0.reuse, 0x61, PT ;  /* 0x000000610000780c */ /* 0x040fe40003fc4270 */
[C---:B------:R-:W-:Y:S02]  /*57c0*/  ISETP.GT.AND P3, PT, R0.reuse, 0x68, PT ;  /* 0x000000680000780c */ /* 0x040fe40003f64270 */
[----:B------:R-:W-:Y:S02]  /*57d0*/  ISETP.GT.AND P4, PT, R0, 0x69, PT ;  /* 0x000000690000780c */ /* 0x000fe40003f84270 */
[----:B0-----:R-:W-:Y:S01]  /*57e0*/  FMNMX.FTZ R2, R11, R8, !PT ;  /* 0x000000080b027209 */ /* 0x001fe20007810000 */
[----:B------:R-:W-:Y:S01]  /*57f0*/  IMAD.U32 R11, RZ, RZ, UR43 ;  /* 0x0000002bff0b7e24 */ /* 0x000fe2000f8e00ff */
[----:B------:R-:W-:Y:S02]  /*5800*/  FSEL R127, R127, -INF , P2 ;  /* 0xff8000007f7f7808 */ /* 0x000fe40001000000 */
[----:B------:R-:W-:Y:S01]  /*5810*/  FSEL R74, R74, -INF , P5 ;  /* 0xff8000004a4a7808 */ /* 0x000fe20002800000 */
[----:B------:R-:W-:-:S01]  /*5820*/  FFMA.FTZ R8, R2, R11, -8 ;  /* 0xc100000002087423 */ /* 0x000fc2000001000b */
[----:B------:R-:W-:-:S02]  /*5830*/  FSEL R75, R75, -INF , P6 ;  /* 0xff8000004b4b7808 */ /* 0x000fc40003000000 */
[----:B------:R-:W-:Y:S02]  /*5840*/  FSEL R78, R78, -INF , P3 ;  /* 0xff8000004e4e7808 */ /* 0x000fe40001800000 */
[----:B------:R-:W-:Y:S02]  /*5850*/  FSEL R79, R79, -INF , P4 ;  /* 0xff8000004f4f7808 */ /* 0x000fe40002000000 */
[C---:B------:R-:W-:Y:S02]  /*5860*/  ISETP.GT.AND P2, PT, R0.reuse, 0x20, PT ;  /* 0x000000200000780c */ /* 0x040fe40003f44270 */
[C---:B------:R-:W-:Y:S01]  /*5870*/  ISETP.GT.AND P5, PT, R0.reuse, 0x70, PT ;  /* 0x000000700000780c */ /* 0x040fe20003fa4270 */
[----:B------:R-:W-:Y:S02]  /*5880*/  WARPGROUP.DEPBAR.LE gsb0, 0x0 ;  /* 0x00008000000079c5 */ /* 0x000fe40000010000 */
[C---:B------:R-:W-:Y:S01]  /*5890*/  ISETP.GT.AND P6, PT, R0.reuse, 0x71, PT ;  /* 0x000000710000780c */ /* 0x040fe20003fc4270 */
[----:B------:R-:W-:Y:S01]  /*58a0*/  WARPGROUP.ARRIVE ;  /* 0x00000000000079c5 */ /* 0x000fe20000000000 */
[----:B------:R-:W-:-:S02]  /*58b0*/  ISETP.GT.AND P3, PT, R0, 0x78, PT ;  /* 0x000000780000780c */ /* 0x000fc40003f64270 */
[----:B------:R-:W-:Y:S02]  /*58c0*/  ISETP.GT.AND P4, PT, R0, 0x79, PT ;  /* 0x000000790000780c */ /* 0x000fe40003f84270 */
[----:B------:R-:W-:Y:S01]  /*58d0*/  FSEL R106, R106, -INF , P2 ;  /* 0xff8000006a6a7808 */ /* 0x000fe20001000000 */
[----:B------:R-:W-:Y:S01]  /*58e0*/  QGMMA.64x64x32.F32.E4M3.E4M3 R24, R136, gdesc[UR4], R24, gsb0 ;  /* 0x00e0000488187df3 */ /* 0x000fe20008000818 */
[----:B------:R-:W-:Y:S02]  /*58f0*/  FSEL R82, R82, -INF , P5 ;  /* 0xff80000052527808 */ /* 0x000fe40002800000 */
[----:B------:R-:W-:Y:S02]  /*5900*/  FSEL R83, R83, -INF , P6 ;  /* 0xff80000053537808 */ /* 0x000fe40003000000 */
[----:B------:R-:W-:Y:S02]  /*5910*/  FSEL R86, R86, -INF , P3 ;  /* 0xff80000056567808 */ /* 0x000fe40001800000 */
[----:B------:R-:W-:-:S02]  /*5920*/  FSEL R87, R87, -INF , P4 ;  /* 0xff80000057577808 */ /* 0x000fc40002000000 */
[----:B------:R-:W-:Y:S02]  /*5930*/  FSETP.NEU.FTZ.AND P2, PT, R2, -INF , PT ;  /* 0xff8000000200780b */ /* 0x000fe40003f5d000 */
[C---:B------:R-:W-:Y:S02]  /*5940*/  ISETP.GT.AND P5, PT, R0.reuse, 0x80, PT ;  /* 0x000000800000780c */ /* 0x040fe40003fa4270 */
[C---:B------:R-:W-:Y:S02]  /*5950*/  ISETP.GT.AND P6, PT, R0.reuse, 0x81, PT ;  /* 0x000000810000780c */ /* 0x040fe40003fc4270 */
[C---:B------:R-:W-:Y:S02]  /*5960*/  ISETP.GT.AND P3, PT, R0.reuse, 0x88, PT ;  /* 0x000000880000780c */ /* 0x040fe40003f64270 */
[----:B------:R-:W-:Y:S02]  /*5970*/  ISETP.GT.AND P4, PT, R0, 0x89, PT ;  /* 0x000000890000780c */ /* 0x000fe40003f84270 */
[----:B------:R-:W-:-:S02]  /*5980*/  FSEL R8, R8, RZ, P2 ;  /* 0x000000ff08087208 */ /* 0x000fc40001000000 */
[----:B------:R-:W-:Y:S02]  /*5990*/  FSEL R58, R58, -INF , P5 ;  /* 0xff8000003a3a7808 */ /* 0x000fe40002800000 */
[----:B------:R-:W-:Y:S01]  /*59a0*/  FSEL R59, R59, -INF , P6 ;  /* 0xff8000003b3b7808 */ /* 0x000fe20003000000 */
[----:B------:R-:W-:-:S01]  /*59b0*/  FFMA.FTZ R10, R121, UR43, -R8 ;  /* 0x0000002b790a7c23 */ /* 0x000fc20008010808 */
[----:B------:R-:W-:Y:S01]  /*59c0*/  FSEL R62, R62, -INF , P3 ;  /* 0xff8000003e3e7808 */ /* 0x000fe20001800000 */
[----:B------:R-:W-:-:S01]  /*59d0*/  FFMA.FTZ R21, R104, UR43, -R8 ;  /* 0x0000002b68157c23 */ /* 0x000fc20008010808 */
[----:B------:R-:W-:Y:S01]  /*59e0*/  FSEL R63, R63, -INF , P4 ;  /* 0xff8000003f3f7808 */ /* 0x000fe20002000000 */
[----:B------:R-:W-:-:S01]  /*59f0*/  FFMA.FTZ R104, R105, UR43, -R8 ;  /* 0x0000002b69687c23 */ /* 0x000fc20008010808 */
[----:B------:R-:W-:Y:S01]  /*5a00*/  ISETP.GT.AND P5, PT, R0, 0x90, PT ;  /* 0x000000900000780c */ /* 0x000fe20003fa4270 */
[----:B------:R-:W-:-:S01]  /*5a10*/  FFMA.FTZ R120, R108, UR43, -R8 ;  /* 0x0000002b6c787c23 */ /* 0x000fc20008010808 */
[----:B------:R-:W-:Y:S01]  /*5a20*/  ISETP.GT.AND P6, PT, R0, 0x91, PT ;  /* 0x000000910000780c */ /* 0x000fe20003fc4270 */
[----:B------:R-:W-:-:S01]  /*5a30*/  FFMA.FTZ R108, R109, UR43, -R8 ;  /* 0x0000002b6d6c7c23 */ /* 0x000fc20008010808 */
[----:B------:R-:W-:Y:S01]  /*5a40*/  ISETP.GT.AND P3, PT, R0, 0x98, PT ;  /* 0x000000980000780c */ /* 0x000fe20003f64270 */
        /* <DEDUP_REMOVED lines=49> */
[----:B------:R-:W-:Y:S01]  /*5d60*/  FSEL R69, R2, RZ, P2 ;  /* 0x000000ff02457208 */ /* 0x000fe20001000000 */
[----:B------:R-:W-:-:S01]  /*5d70*/  FFMA.FTZ R64, R64, UR43, -R8 ;  /* 0x0000002b40407c23 */ /* 0x000fc20008010808 */
[----:B------:R-:W-:Y:S01]  /*5d80*/  FMNMX.FTZ R0, R114, R113, !PT ;  /* 0x0000007172007209 */ /* 0x000fe20007810000 */
[----:B------:R-:W-:-:S01]  /*5d90*/  FFMA.FTZ R65, R65, UR43, -R8 ;  /* 0x0000002b41417c23 */ /* 0x000fc20008010808 */
[----:B------:R0:W-:Y:S01]  /*5da0*/  MUFU.EX2 R113, R120 ;  /* 0x0000007800717308 */ /* 0x0001e20000000800 */
[----:B------:R-:W-:-:S01]  /*5db0*/  FADD.FTZ R6, -R69, R6 ;  /* 0x0000000645067221 */ /* 0x000fc20000010100 */
[----:B------:R-:W-:Y:S01]  /*5dc0*/  FMNMX.FTZ R121, R115, R0, !PT ;  /* 0x0000000073797209 */ /* 0x000fe20007810000 */
[----:B------:R-:W-:Y:S01]  /*5dd0*/  IMAD.U32 R129, RZ, RZ, UR20 ;  /* 0x00000014ff817e24 */ /* 0x000fe2000f8e00ff */
[----:B------:R-:W-:-:S02]  /*5de0*/  WARPGROUP.DEPBAR.LE gsb0, 0x0 ;  /* 0x00008000000079c5 */ /* 0x000fc40000010000 */
[----:B------:R-:W-:Y:S01]  /*5df0*/  FMNMX.FTZ R0, R118, R121, !PT ;  /* 0x0000007976007209 */ /* 0x000fe20007810000 */
[----:B------:R-:W-:Y:S01]  /*5e00*/  FMUL.FTZ R6, R6, UR43 ;  /* 0x0000002b06067c20 */ /* 0x000fe20008410000 */
[----:B------:R-:W-:Y:S01]  /*5e10*/  MUFU.EX2 R9, R9 ;  /* 0x0000000900097308 */ /* 0x000fe20000000800 */
[----:B0-----:R-:W-:-:S01]  /*5e20*/  FFMA.FTZ R120, R76, UR43, -R8 ;  /* 0x0000002b4c787c23 */ /* 0x001fc20008010808 */
[----:B------:R-:W-:Y:S02]  /*5e30*/  FMNMX.FTZ R117, R119, R0, !PT ;  /* 0x0000000077757209 */ /* 0x000fe40007810000 */
[----:B------:R-:W-:Y:S02]  /*5e40*/  FSEL R76, R70, -INF , P3 ;  /* 0xff800000464c7808 */ /* 0x000fe40001800000 */
[----:B------:R-:W-:Y:S02]  /*5e50*/  FMNMX.FTZ R0, R90, R117, !PT ;  /* 0x000000755a007209 */ /* 0x000fe40007810000 */
[----:B------:R0:W-:Y:S02]  /*5e60*/  MUFU.EX2 R70, R120 ;  /* 0x0000007800467308 */ /* 0x0001e40000000800 */
[----:B------:R-:W-:-:S04]  /*5e70*/  FMNMX.FTZ R117, R91, R0, !PT ;  /* 0x000000005b757209 */ /* 0x000fc80007810000 */
[----:B------:R-:W-:Y:S02]  /*5e80*/  FMNMX.FTZ R0, R94, R117, !PT ;  /* 0x000000755e007209 */ /* 0x000fe40007810000 */
[----:B------:R-:W1:Y:S01]  /*5e90*/  MUFU.EX2 R6, R6 ;  /* 0x0000000600067308 */ /* 0x000e620000000800 */
[----:B0-----:R-:W-:-:S01]  /*5ea0*/  FFMA.FTZ R120, R68, UR43, -R8 ;  /* 0x0000002b44787c23 */ /* 0x001fc20008010808 */
        /* <DEDUP_REMOVED lines=14> */
[----:B------:R2:W-:Y:S02]  /*5f90*/  MUFU.EX2 R69, R124 ;  /* 0x0000007c00457308 */ /* 0x0005e40000000800 */
        /* <DEDUP_REMOVED lines=15> */
[----:B------:R-:W-:-:S05]  /*6090*/  FMNMX.FTZ R0, R71, R0, !PT ;  /* 0x0000000047007209 */ /* 0x000fca0007810000 */
[----:B------:R-:W3:Y:S01]  /*60a0*/  SHFL.BFLY PT, R117, R0, 0x2, 0x1f ;  /* 0x0c401f0000757f89 */ /* 0x000ee200000e0000 */
[----:B------:R-:W-:Y:S08]  /*60b0*/  MUFU.EX2 R104, R104 ;  /* 0x0000006800687308 */ /* 0x000ff00000000800 */
[----:B------:R-:W-:Y:S08]  /*60c0*/  MUFU.EX2 R108, R108 ;  /* 0x0000006c006c7308 */ /* 0x000ff00000000800 */
[----:B------:R-:W-:Y:S01]  /*60d0*/  MUFU.EX2 R112, R112 ;  /* 0x0000007000707308 */ /* 0x000fe20000000800 */
[----:B---3--:R-:W-:-:S07]  /*60e0*/  FMNMX.FTZ R117, R0, R117, !PT ;  /* 0x0000007500757209 */ /* 0x008fce0007810000 */
[----:B------:R-:W-:Y:S01]  /*60f0*/  MUFU.EX2 R116, R116 ;  /* 0x0000007400747308 */ /* 0x000fe20000000800 */
[----:B------:R-:W3:Y:S07]  /*6100*/  SHFL.BFLY PT, R0, R117, 0x1, 0x1f ;  /* 0x0c201f0075007f89 */ /* 0x000eee00000e0000 */
[----:B------:R-:W-:Y:S08]  /*6110*/  MUFU.EX2 R88, R88 ;  /* 0x0000005800587308 */ /* 0x000ff00000000800 */
[----:B------:R-:W-:Y:S08]  /*6120*/  MUFU.EX2 R89, R89 ;  /* 0x0000005900597308 */ /* 0x000ff00000000800 */
[----:B------:R-:W-:Y:S01]  /*6130*/  MUFU.EX2 R92, R92 ;  /* 0x0000005c005c7308 */ /* 0x000fe20000000800 */
[----:B---3--:R-:W-:Y:S01]  /*6140*/  FMNMX.FTZ R0, R117, R0, !PT ;  /* 0x0000000075007209 */ /* 0x008fe20007810000 */
        /* <DEDUP_REMOVED lines=8> */
[----:B------:R-:W-:-:S01]  /*61d0*/  FFMA.FTZ R125, R122, UR43, -R68 ;  /* 0x0000002b7a7d7c23 */ /* 0x000fc20008010844 */
[--C-:B------:R-:W-:Y:S01]  /*61e0*/  FFMA.FTZ R117, R123, UR43, -R68.reuse ;  /* 0x0000002b7b757c23 */ /* 0x100fe20008010844 */
[----:B------:R-:W-:Y:S01]  /*61f0*/  FMUL.FTZ R7, R128, UR43 ;  /* 0x0000002b80077c20 */ /* 0x000fe20008410000 */
[--C-:B------:R-:W-:Y:S01]  /*6200*/  FFMA.FTZ R121, R126, UR43, -R68.reuse ;  /* 0x0000002b7e797c23 */ /* 0x100fe20008010844 */
[----:B------:R-:W-:-:S01]  /*6210*/  FFMA.FTZ R122, R127, UR43, -R68 ;  /* 0x0000002b7f7a7c23 */ /* 0x000fc20008010844 */
[--C-:B------:R-:W-:Y:S01]  /*6220*/  FFMA.FTZ R123, R130, UR43, -R68.reuse ;  /* 0x0000002b827b7c23 */ /* 0x100fe20008010844 */
[----:B--2---:R-:W-:-:S01]  /*6230*/  FFMA.FTZ R124, R131, UR43, -R68 ;  /* 0x0000002b837c7c23 */ /* 0x004fc20008010844 */
[----:B------:R2:W-:Y:S01]  /*6240*/  MUFU.EX2 R120, R125 ;  /* 0x0000007d00787308 */ /* 0x0005e20000000800 */
[----:B-1----:R-:W-:-:S01]  /*6250*/  FFMA.FTZ R127, R6, R4, R9 ;  /* 0x00000004067f7223 */ /* 0x002fc20000010009 */
[--C-:B------:R-:W-:Y:S01]  /*6260*/  FFMA.FTZ R126, R135, UR43, -R68.reuse ;  /* 0x0000002b877e7c23 */ /* 0x100fe20008010844 */
[----:B------:R-:W-:-:S01]  /*6270*/  FFMA.FTZ R106, R106, UR43, -R68 ;  /* 0x0000002b6a6a7c23 */ /* 0x000fc20008010844 */
[----:B------:R-:W-:Y:S01]  /*6280*/  FFMA.FTZ R107, R107, UR43, -R68 ;  /* 0x0000002b6b6b7c23 */ /* 0x000fe20008010844 */
[----:B0-----:R-:W-:-:S01]  /*6290*/  FADD.FTZ R128, R10, R127 ;  /* 0x0000007f0a807221 */ /* 0x001fc20000010000 */
[--C-:B------:R-:W-:Y:S01]  /*62a0*/  FFMA.FTZ R110, R110, UR43, -R68.reuse ;  /* 0x0000002b6e6e7c23 */ /* 0x100fe20008010844 */
[----:B------:R-:W-:-:S01]  /*62b0*/  FFMA.FTZ R111, R111, UR43, -R68 ;  /* 0x0000002b6f6f7c23 */ /* 0x000fc20008010844 */
[----:B------:R-:W0:Y:S01]  /*62c0*/  MUFU.EX2 R7, R7 ;  /* 0x0000000700077308 */ /* 0x000e220000000800 */
[----:B--2---:R-:W-:-:S01]  /*62d0*/  FFMA.FTZ R125, R134, UR43, -R68 ;  /* 0x0000002b867d7c23 */ /* 0x004fc20008010844 */
        /* <DEDUP_REMOVED lines=50> */
[----:B------:R-:W-:-:S06]  /*6600*/  FADD.FTZ R128, R104, R3 ;  /* 0x0000000368807221 */ /* 0x000fcc0000010000 */
[----:B------:R-:W0:Y:S01]  /*6610*/  MUFU.EX2 R107, R107 ;  /* 0x0000006b006b7308 */ /* 0x000e220000000800 */
[----:B-1----:R-:W-:-:S07]  /*6620*/  FADD.FTZ R127, R126, R127 ;  /* 0x0000007f7e7f7221 */ /* 0x002fce0000010000 */
        /* <DEDUP_REMOVED lines=82> */
[----:B------:R-:W-:-:S05]  /*6b50*/  @!P1 VIADD R3, R129, 0x13240 ;  /* 0x0001324081039836 */ /* 0x000fca0000000000 */
[----:B------:R-:W-:Y:S01]  /*6b60*/  @!P1 PRMT R3, RZ, 0x654, R3 ;  /* 0x00000654ff039816 */ /* 0x000fe20000000003 */
[----:B------:R-:W0:Y:S01]  /*6b70*/  MUFU.EX2 R59, R59 ;  /* 0x0000003b003b7308 */ /* 0x000e220000000800 */
[----:B-1----:R-:W-:-:S02]  /*6b80*/  FADD.FTZ R128, R58, R127 ;  /* 0x0000007f3a807221 */ /* 0x002fc40000010000 */
[----:B------:R1:W-:Y:S05]  /*6b90*/  @!P1 SYNCS.ARRIVE.TRANS64.RED.A1T0 RZ, [R3+URZ], RZ ;  /* 0x000000ff03ff99a7 */ /* 0x0003ea000810043f */
        /* <DEDUP_REMOVED lines=20> */
[----:B--2---:R-:W-:-:S01]  /*6ce0*/  FADD.FTZ R127, R67, R68 ;  /* 0x00000044437f7221 */ /* 0x004fc20000010000 */
[----:B------:R-:W-:-:S03]  /*6cf0*/  FADD.FTZ R4, R69, R4 ;  /* 0x0000000445047221 */ /* 0x000fc60000010000 */
[----:B-1----:R-:W-:-:S04]  /*6d00*/  FADD.FTZ R68, R76, R127 ;  /* 0x0000007f4c447221 */ /* 0x002fc80000010000 */
[----:B0-----:R-:W-:Y:S01]  /*6d10*/  FADD.FTZ R3, R71, R68 ;  /* 0x0000004447037221 */ /* 0x001fe20000010000 */
[----:B------:R-:W-:Y:S06]  /*6d20*/  @!P0 BRA `(.L_x_11849) ;  /* 0x0000000000048947 */ /* 0x000fec0003800000 */
[----:B------:R-:W-:Y:S01]  /*6d30*/  BPT.TRAP 0x1 ;  /* 0x000000040000795c */ /* 0x000fe20000300000 */
.L_x_11849:
        /* <DEDUP_REMOVED lines=83> */
.L_x_11840:
[----:B------:R-:W-:-:S13]  /*7270*/  ISETP.LE.AND P2, PT, RZ, UR22, PT ;  /* 0x00000016ff007c0c */ /* 0x000fda000bf43270 */
[----:B------:R-:W-:Y:S05]  /*7280*/  @!P2 BRA `(.L_x_11851) ;  /* 0x00000020009ca947 */ /* 0x000fea0003800000 */
[----:B------:R-:W-:Y:S01]  /*7290*/  IMAD.MOV.U32 R9, RZ, RZ, R0 ;  /* 0x000000ffff097224 */ /* 0x000fe200078e0000 */
[----:B------:R-:W-:Y:S01]  /*72a0*/  UMOV UR21, UR46 ;  /* 0x0000002e00157c82 */ /* 0x000fe20008000000 */
[----:B------:R-:W-:Y:S01]  /*72b0*/  IMAD.MOV.U32 R7, RZ, RZ, R2 ;  /* 0x000000ffff077224 */ /* 0x000fe200078e0002 */
[----:B------:R-:W-:-:S06]  /*72c0*/  UMOV UR20, UR36 ;  /* 0x0000002400147c82 */ /* 0x000fcc0008000000 */
.L_x_11861:
[----:B------:R-:W-:-:S04]  /*72d0*/  UIADD3 UR36, UR20, 0x1, URZ ;  /* 0x0000000114247890 */ /* 0x000fc8000fffe03f */
[----:B------:R-:W-:-:S04]  /*72e0*/  UISETP.NE.AND UP0, UPT, UR36, 0x2, UPT ;  /* 0x000000022400788c */ /* 0x000fc8000bf05270 */
[----:B------:R-:W-:Y:S02]  /*72f0*/  USEL UR46, URZ, 0x1, UP0 ;  /* 0x000000013f2e7887 */ /* 0x000fe40008000000 */
[----:B------:R-:W-:Y:S02]  /*7300*/  USEL UR36, UR36, URZ, UP0 ;  /* 0x0000003f24247287 */ /* 0x000fe40008000000 */
[----:B------:R-:W-:Y:S01]  /*7310*/  ULOP3.LUT UR46, UR21, UR46, URZ, 0x3c, !UPT ;  /* 0x0000002e152e7292 */ /* 0x000fe2000f8e3c3f */
[----:B------:R-:W-:Y:S11]  /*7320*/  @!P0 BRA `(.L_x_11852) ;  /* 0x0000000000048947 */ /* 0x000ff60003800000 */
[----:B------:R-:W-:Y:S01]  /*7330*/  BPT.TRAP 0x1 ;  /* 0x000000040000795c */ /* 0x000fe20000300000 */
.L_x_11852:
[----:B------:R-:W-:Y:S01]  /*7340*/  ULEA UR6, UR36, UR45, 0x3 ;  /* 0x0000002d24067291 */ /* 0x000fe2000f8e183f */
[----:B------:R-:W-:-:S05]  /*7350*/  IMAD.U32 R0, RZ, RZ, UR46 ;  /* 0x0000002eff007e24 */ /* 0x000fca000f8e00ff */
[----:B------:R-:W-:-:S04]  /*7360*/  SHF.L.U32 R0, R0, 0x1f, RZ ;  /* 0x0000001f00007819 */ /* 0x000fc800000006ff */
[----:B------:R0:W1:Y:S01]  /*7370*/  SYNCS.PHASECHK.TRANS64.TRYWAIT P2, [UR6+0x13230], R0 ;  /* 0x01323000ff0075a7 */ /* 0x0000620008040146 */
[----:B------:R-:W-:Y:S05]  /*7380*/  @!P0 BRA `(.L_x_11853) ;  /* 0x0000000000048947 */ /* 0x000fea0003800000 */
[----:B------:R-:W-:Y:S01]  /*7390*/  BPT.TRAP 0x1 ;  /* 0x000000040000795c */ /* 0x000fe20000300000 */
.L_x_11853:
[----:B-1----:R-:W-:Y:S05]  /*73a0*/  @P2 BRA `(.L_x_11854) ;  /* 0x0000000000082947 */ /* 0x002fea0003800000 */
[----:B------:R-:W1:Y:S02]  /*73b0*/  SYNCS.PHASECHK.TRANS64.TRYWAIT P2, [UR6+0x13230], R0 ;  /* 0x01323000ff0075a7 */ /* 0x000e640008040146 */
[----:B-1----:R-:W-:Y:S05]  /*73c0*/  @!P2 BRA `(.L_x_11855) ;  /* 0x0000008c002ca947 */ /* 0x002fea0003800000 */
.L_x_11854:
        /* <DEDUP_REMOVED lines=64> */
.L_x_11856:
[----:B------:R-:W-:Y:S01]  /*77d0*/  ULEA UR11, UR20, UR45, 0x3 ;  /* 0x0000002d140b7291 */ /* 0x000fe2000f8e183f */
[----:B01----:R-:W-:-:S05]  /*77e0*/  IMAD.U32 R0, RZ, RZ, UR21 ;  /* 0x00000015ff007e24 */ /* 0x003fca000f8e00ff */
[----:B------:R-:W-:-:S04]  /*77f0*/  SHF.L.U32 R0, R0, 0x1f, RZ ;  /* 0x0000001f00007819 */ /* 0x000fc800000006ff */
[----:B------:R0:W1:Y:S01]  /*7800*/  SYNCS.PHASECHK.TRANS64.TRYWAIT P2, [UR11+0x13250], R0 ;  /* 0x01325000ff0075a7 */ /* 0x000062000804014b */
[----:B------:R-:W-:Y:S05]  /*7810*/  @!P0 BRA `(.L_x_11857) ;  /* 0x0000000000048947 */ /* 0x000fea0003800000 */
[----:B------:R-:W-:Y:S01]  /*7820*/  BPT.TRAP 0x1 ;  /* 0x000000040000795c */ /* 0x000fe20000300000 */
.L_x_11857:
[----:B-1----:R-:W-:Y:S05]  /*7830*/  @P2 BRA `(.L_x_11858) ;  /* 0x0000000000082947 */ /* 0x002fea0003800000 */
[----:B------:R-:W1:Y:S02]  /*7840*/  SYNCS.PHASECHK.TRANS64.TRYWAIT P2, [UR11+0x13250], R0 ;  /* 0x01325000ff0075a7 */ /* 0x000e64000804014b */
[----:B-1----:R-:W-:Y:S05]  /*7850*/  @!P2 BRA `(.L_x_11859) ;  /* 0x000000880020a947 */ /* 0x002fea0003800000 */
.L_x_11858:
        /* <DEDUP_REMOVED lines=158> */
[----:B------:R-:W0:Y:S01]  /*8240*/  MUFU.EX2 R10, R10 ;  /* 0x0000000a000a7308 */ /* 0x000e220000000800 */
[----:B------:R-:W-:-:S02]  /*8250*/  WARPGROUP.DEPBAR.LE gsb0, 0x0 ;  /* 0x00008000000079c5 */ /* 0x000fc40000010000 */
[--C-:B------:R-:W-:Y:S01]  /*8260*/  FFMA.FTZ R117, R122, UR43, -R8.reuse ;  /* 0x0000002b7a757c23 */ /* 0x100fe20008010808 */
[----:B------:R-:W-:-:S01]  /*8270*/  FFMA.FTZ R120, R123, UR43, -R8 ;  /* 0x0000002b7b787c23 */ /* 0x000fc20008010808 */
[--C-:B------:R-:W-:Y:S01]  /*8280*/  FFMA.FTZ R121, R126, UR43, -R8.reuse ;  /* 0x0000002b7e797c23 */ /* 0x100fe20008010808 */
[----:B------:R-:W-:-:S02]  /*8290*/  FFMA.FTZ R122, R127, UR43, -R8 ;  /* 0x0000002b7f7a7c23 */ /* 0x000fc40008010808 */
[----:B------:R-:W-:Y:S01]  /*82a0*/  MUFU.EX2 R6, R6 ;  /* 0x0000000600067308 */ /* 0x000fe20000000800 */
[----:B------:R-:W-:-:S01]  /*82b0*/  FFMA.FTZ R123, R130, UR43, -R8 ;  /* 0x0000002b827b7c23 */ /* 0x000fc20008010808 */
[----:B------:R-:W-:Y:S01]  /*82c0*/  WARPGROUP.ARRIVE ;  /* 0x00000000000079c5 */ /* 0x000fe20000000000 */
[----:B------:R-:W-:-:S01]  /*82d0*/  FFMA.FTZ R124, R131, UR43, -R8 ;  /* 0x0000002b837c7c23 */ /* 0x000fc20008010808 */
[--C-:B------:R-:W-:Y:S01]  /*82e0*/  FFMA.FTZ R125, R134, UR43, -R8.reuse ;  /* 0x0000002b867d7c23 */ /* 0x100fe20008010808 */
[----:B------:R-:W-:-:S01]  /*82f0*/  FFMA.FTZ R126, R135, UR43, -R8 ;  /* 0x0000002b877e7c23 */ /* 0x000fc20008010808 */
[--C-:B------:R-:W-:Y:S01]  /*8300*/  FFMA.FTZ R106, R106, UR43, -R8.reuse ;  /* 0x0000002b6a6a7c23 */ /* 0x100fe20008010808 */
[----:B------:R-:W-:-:S01]  /*8310*/  FFMA.FTZ R107, R107, UR43, -R8 ;  /* 0x0000002b6b6b7c23 */ /* 0x000fc20008010808 */
        /* <DEDUP_REMOVED lines=18> */
[----:B------:R-:W-:Y:S01]  /*8440*/  UIADD3 UR6, UR10, 0x200, URZ ;  /* 0x000002000a067890 */ /* 0x000fe2000fffe03f */
[----:B------:R-:W-:-:S01]  /*8450*/  FFMA.FTZ R102, R102, UR43, -R8 ;  /* 0x0000002b66667c23 */ /* 0x000fc20008010808 */
[--C-:B------:R-:W-:Y:S01]  /*8460*/  FFMA.FTZ R103, R103, UR43, -R8.reuse ;  /* 0x0000002b67677c23 */ /* 0x100fe20008010808 */
[----:B------:R-:W-:Y:S01]  /*8470*/  UMOV UR7, 0xc0000010 ;  /* 0xc000001000077882 */ /* 0x000fe20000000000 */
        /* <DEDUP_REMOVED lines=181> */
.L_x_11860:
        /* <DEDUP_REMOVED lines=83> */
.L_x_11851:
[----:B------:R-:W-:Y:S06]  /*9500*/  BAR.ARV 0x8, 0x1a0 ;  /* 0x0206800000007b1d */ /* 0x000fec0000002000 */
[----:B------:R-:W-:Y:S05]  /*9510*/  @!P0 BRA `(.L_x_11862) ;  /* 0x0000000000048947 */ /* 0x000fea0003800000 */
[----:B------:R-:W-:Y:S01]  /*9520*/  BPT.TRAP 0x1 ;  /* 0x000000040000795c */ /* 0x000fe20000300000 */
.L_x_11862:
[----:B------:R-:W-:Y:S01]  /*9530*/  ULEA UR14, UR36, UR45, 0x3 ;  /* 0x0000002d240e7291 */ /* 0x000fe2000f8e183f */
[----:B------:R-:W-:-:S05]  /*9540*/  IMAD.U32 R5, RZ, RZ, UR46 ;  /* 0x0000002eff057e24 */ /* 0x000fca000f8e00ff */
[----:B------:R-:W-:-:S04]  /*9550*/  SHF.L.U32 R5, R5, 0x1f, RZ ;  /* 0x0000001f05057819 */ /* 0x000fc800000006ff */
[----:B------:R0:W1:Y:S01]  /*9560*/  SYNCS.PHASECHK.TRANS64.TRYWAIT P1, [UR14+0x13250], R5 ;  /* 0x01325005ff0075a7 */ /* 0x000062000802014e */
[----:B------:R-:W-:Y:S05]  /*9570*/  @!P0 BRA `(.L_x_11863) ;  /* 0x0000000000048947 */ /* 0x000fea0003800000 */
[----:B------:R-:W-:Y:S01]  /*9580*/  BPT.TRAP 0x1 ;  /* 0x000000040000795c */ /* 0x000fe20000300000 */
.L_x_11863:
[----:B-1----:R-:W-:Y:S05]  /*9590*/  @P1 BRA `(.L_x_11864) ;  /* 0x0000000000081947 */ /* 0x002fea0003800000 */
[----:B------:R-:W1:Y:S02]  /*95a0*/  SYNCS.PHASECHK.TRANS64.TRYWAIT P1, [UR14+0x13250], R5 ;  /* 0x01325005ff0075a7 */ /* 0x000e64000802014e */
[----:B-1----:R-:W-:Y:S05]  /*95b0*/  @!P1 BRA `(.L_x_11865) ;  /* 0x0000006800e09947 */ /* 0x002fea0003800000 */
.L_x_11864:
        /* <DEDUP_REMOVED lines=12> */
[----:B------:R-:W-:Y:S01]  /*9680*/  @UP0 UIMAD UR7, UR38, UR10, URZ ;  /* 0x0000000a260702a4 */ /* 0x000fe2000f8e023f */
[----:B------:R-:W-:Y:S01]  /*9690*/  @UP0 ULDC.64 UR12, c[0x0][0x9d0] ;  /* 0x00027400000c0ab9 */ /* 0x000fe20000000a00 */
[----:B------:R-:W-:Y:S02]  /*96a0*/  @UP0 UIMAD.WIDE.U32 UR8, UR37, UR10, URZ ;  /* 0x0000000a250802a5 */ /* 0x000fe4000f8e003f */
[----:B------:R-:W-:Y:S02]  /*96b0*/  @UP0 UIMAD UR7, UR37, UR11, UR7 ;  /* 0x0000000b250702a4 */ /* 0x000fe4000f8e0207 */
[----:B------:R-:W-:Y:S02]  /*96c0*/  UIMAD UR10, UR36, 0x280, UR45 ;  /* 0x00000280240a78a4 */ /* 0x000fe4000f8e022d */
[----:B------:R-:W-:-:S02]  /*96d0*/  @UP0 UIMAD UR6, UR6, UR12, URZ ;  /* 0x0000000c060602a4 */ /* 0x000fc4000f8e023f */
        /* <DEDUP_REMOVED lines=70> */
.L_x_11866:
        /* <DEDUP_REMOVED lines=42> */
.L_x_11833:
        /* <DEDUP_REMOVED lines=12> */
[----:B------:R-:W1:Y:S01]  /*9ea0*/  S2R R43, SR_SWINHI ;  /* 0x00000000002b7919 */ /* 0x000e620000002f00 */
        /* <DEDUP_REMOVED lines=19> */
[----:B0-----:R-:W-:Y:S01]  /*9fe0*/  LOP3.LUT P0, R6, R38, 0x3, RZ, 0xc0, !PT ;  /* 0x0000000326067812 */ /* 0x001fe2000780c0ff */
[----:B------:R-:W-:Y:S01]  /*9ff0*/  USHF.L.U64.HI UR9, UR37, 0x2, UR38 ;  /* 0x0000000225097899 */ /* 0x000fe20008010226 */
[----:B------:R-:W-:Y:S01]  /*a000*/  F2FP.BF16.F32.PACK_AB R36, R36, R57 ;  /* 0x000000392424723e */ /* 0x000fe200000010ff */
[----:B------:R-:W-:Y:S01]  /*a010*/  UIADD3 UR6, UP2, UR8, UR6, URZ ;  /* 0x0000000608067290 */ /* 0x000fe2000ff5e03f */
[----:B------:R-:W-:-:S02]  /*a020*/  ISETP.EQ.OR P0, PT, R6, 0x3, !P0 ;  /* 0x000000030600780c */ /* 0x000fc40004702670 */
[----:B------:R-:W-:Y:S02]  /*a030*/  MOV R6, R0 ;  /* 0x0000000000067202 */ /* 0x000fe40000000f00 */
[----:B-1----:R-:W-:Y:S01]  /*a040*/  MOV R7, R43 ;  /* 0x0000002b00077202 */ /* 0x002fe20000000f00 */
[----:B------:R-:W-:Y:S01]  /*a050*/  @UP1 UIADD3 UR4, UP3, UR8, UR4, URZ ;  /* 0x0000000408041290 */ /* 0x000fe2000ff7e03f */
[----:B------:R-:W-:Y:S01]  /*a060*/  SEL R37, R11, R8, P0 ;  /* 0x000000080b257207 */ /* 0x000fe20000000000 */
[----:B------:R-:W-:Y:S01]  /*a070*/  UIADD3.X UR7, UR9, UR7, URZ, UP2, !UPT ;  /* 0x0000000709077290 */ /* 0x000fe200097fe43f */
[----:B------:R-:W-:Y:S01]  /*a080*/  SEL R39, R8, R11, P0 ;  /* 0x0000000b08277207 */ /* 0x000fe20000000000 */
[----:B------:R-:W-:Y:S01]  /*a090*/  IMAD.WIDE R8, R157, 0x2, R6 ;  /* 0x000000029d087825 */ /* 0x000fe200078e0206 */
[----:B------:R-:W-:Y:S01]  /*a0a0*/  F2FP.BF16.F32.PACK_AB R21, R21, R24 ;  /* 0x000000181515723e */ /* 0x000fe200000010ff */
[----:B------:R-:W-:Y:S01]  /*a0b0*/  @UP1 UIADD3.X UR5, UR9, UR5, URZ, UP3, !UPT ;  /* 0x0000000509051290 */ /* 0x000fe20009ffe43f */
[----:B------:R-:W-:-:S02]  /*a0c0*/  F2FP.BF16.F32.PACK_AB R14, R13, R14 ;  /* 0x0000000e0d0e723e */ /* 0x000fc400000010ff */
[C---:B------:R-:W-:Y:S02]  /*a0d0*/  IADD3 R51, P3, R8.reuse, 0x20, RZ ;  /* 0x0000002008337810 */ /* 0x040fe40007f7e0ff */
[C---:B------:R-:W-:Y:S02]  /*a0e0*/  LOP3.LUT R15, R8.reuse, 0x380, RZ, 0xc0, !PT ;  /* 0x00000380080f7812 */ /* 0x040fe400078ec0ff */
[----:B------:R-:W-:Y:S02]  /*a0f0*/  LOP3.LUT R2, R51, 0x380, RZ, 0xc0, !PT ;  /* 0x0000038033027812 */ /* 0x000fe400078ec0ff */
[C---:B------:R-:W-:Y:S02]  /*a100*/  IADD3 R57, P1, R8.reuse, 0x60, RZ ;  /* 0x0000006008397810 */ /* 0x040fe40007f3e0ff */
[----:B------:R-:W-:Y:S02]  /*a110*/  IADD3 R53, P2, R8, 0x40, RZ ;  /* 0x0000004008357810 */ /* 0x000fe40007f5e0ff */
[----:B------:R-:W-:Y:S01]  /*a120*/  SEL R33, R25, R20, P0 ;  /* 0x0000001419217207 */ /* 0x000fe20000000000 */
[--C-:B------:R-:W-:Y:S01]  /*a130*/  IMAD.X R11, RZ, RZ, R9.reuse, P1 ;  /* 0x000000ffff0b7224 */ /* 0x100fe200008e0609 */
[----:B------:R-:W-:Y:S01]  /*a140*/  SEL R49, R10, R55, P0 ;  /* 0x000000370a317207 */ /* 0x000fe20000000000 */
[----:B------:R-:W-:Y:S01]  /*a150*/  IMAD.X R13, RZ, RZ, R9, P2 ;  /* 0x000000ffff0d7224 */ /* 0x000fe200010e0609 */
        /* <DEDUP_REMOVED lines=8> */
[----:B------:R-:W-:Y:S02]  /*a1e0*/  F2FP.BF16.F32.PACK_AB R29, R29, R56 ;  /* 0x000000381d1d723e */ /* 0x000fe400000010ff */
[----:B------:R-:W-:Y:S02]  /*a1f0*/  F2FP.BF16.F32.PACK_AB R27, R26, R27 ;  /* 0x0000001b1a1b723e */ /* 0x000fe400000010ff */
[----:B------:R-:W-:Y:S02]  /*a200*/  SEL R47, R21, R14, P0 ;  /* 0x0000000e152f7207 */ /* 0x000fe40000000000 */
[----:B------:R-:W-:Y:S02]  /*a210*/  LOP3.LUT R10, R53, 0x380, RZ, 0xc0, !PT ;  /* 0x00000380350a7812 */ /* 0x000fe400078ec0ff */
[----:B------:R-:W-:-:S02]  /*a220*/  LOP3.LUT R20, R57, 0x380, RZ, 0xc0, !PT ;  /* 0x0000038039147812 */ /* 0x000fc400078ec0ff */
[----:B------:R-:W-:Y:S02]  /*a230*/  SEL R21, R14, R21, P0 ;  /* 0x000000150e157207 */ /* 0x000fe40000000000 */
[----:B------:R-:W-:Y:S02]  /*a240*/  LOP3.LUT R14, R2, R51, RZ, 0x3c, !PT ;  /* 0x00000033020e7212 */ /* 0x000fe400078e3cff */
        /* <DEDUP_REMOVED lines=8> */
[----:B------:R-:W-:Y:S02]  /*a2d0*/  SHF.R.U64 R10, R10, 0x3, RZ ;  /* 0x000000030a0a7819 */ /* 0x000fe400000012ff */
[----:B------:R-:W-:Y:S02]  /*a2e0*/  SHF.R.U64 R20, R20, 0x3, RZ ;  /* 0x0000000314147819 */ /* 0x000fe400000012ff */
[----:B------:R-:W-:-:S02]  /*a2f0*/  SEL R29, R29, R36, P0 ;  /* 0x000000241d1d7207 */ /* 0x000fc40000000000 */
[----:B------:R-:W-:Y:S02]  /*a300*/  SEL R27, R27, R30, P0 ;  /* 0x0000001e1b1b7207 */ /* 0x000fe40000000000 */
[----:B------:R-:W-:Y:S02]  /*a310*/  LOP3.LUT R12, R10, R53, RZ, 0x3c, !PT ;  /* 0x000000350a0c7212 */ /* 0x000fe400078e3cff */
[----:B------:R-:W-:Y:S02]  /*a320*/  MOV R9, R8 ;  /* 0x0000000800097202 */ /* 0x000fe40000000f00 */
[----:B------:R-:W-:Y:S02]  /*a330*/  LOP3.LUT R10, R20, R57, RZ, 0x3c, !PT ;  /* 0x00000039140a7212 */ /* 0x000fe400078e3cff */
        /* <DEDUP_REMOVED lines=18> */
[----:B------:R-:W-:Y:S01]  /*a460*/  SHFL.IDX PT, R47, R47, R32, 0x1c1f ;  /* 0x001c1f202f2f7589 */ /* 0x000fe200000e0000 */
[----:B------:R-:W-:Y:S01]  /*a470*/  MOV R5, R10 ;  /* 0x0000000a00057202 */ /* 0x000fe20000000f00 */
[----:B------:R-:W-:-:S02]  /*a480*/  IMAD.U32 R10, RZ, RZ, UR4 ;  /* 0x00000004ff0a7e24 */ /* 0x000fc4000f8e00ff */
[----:B------:R-:W-:Y:S01]  /*a490*/  SHFL.IDX PT, R49, R49, R32, 0x1c1f ;  /* 0x001c1f2031317589 */ /* 0x000fe200000e0000 */
[----:B--2---:R-:W-:Y:S01]  /*a4a0*/  SEL R13, R43, R24, P0 ;  /* 0x000000182b0d7207 */ /* 0x004fe20000000000 */
[----:B------:R-:W-:Y:S01]  /*a4b0*/  IMAD.U32 R8, RZ, RZ, UR6 ;  /* 0x00000006ff087e24 */ /* 0x000fe2000f8e00ff */
[----:B------:R-:W-:Y:S01]  /*a4c0*/  SEL R15, R24, R43, P0 ;  /* 0x0000002b180f7207 */ /* 0x000fe20000000000 */
[----:B------:R-:W0:Y:S01]  /*a4d0*/  SHFL.IDX PT, R20, R29, R2, 0x1c1f ;  /* 0x001c1f021d147589 */ /* 0x000e2200000e0000 */
[----:B------:R-:W-:-:S03]  /*a4e0*/  IMAD.U32 R11, RZ, RZ, UR5 ;  /* 0x00000005ff0b7e24 */ /* 0x000fc6000f8e00ff */
[----:B------:R-:W1:Y:S01]  /*a4f0*/  SHFL.IDX PT, R34, R27, R2, 0x1c1f ;  /* 0x001c1f021b227589 */ /* 0x000e6200000e0000 */
        /* <DEDUP_REMOVED lines=8> */
[----:B------:R-:W-:Y:S02]  /*a580*/  SEL R27, R34, R45, P0 ;  /* 0x0000002d221b7207 */ /* 0x000fe40000000000 */
[----:B--2---:R-:W-:Y:S02]  /*a590*/  SEL R37, R47, R32, P0 ;  /* 0x000000202f257207 */ /* 0x004fe40000000000 */
[----:B------:R-:W-:Y:S02]  /*a5a0*/  SEL R39, R32, R47, P0 ;  /* 0x0000002f20277207 */ /* 0x000fe40000000000 */
[----:B---3--:R-:W-:-:S02]  /*a5b0*/  SEL R29, R49, R40, P0 ;  /* 0x00000028311d7207 */ /* 0x008fc40000000000 */
[----:B------:R-:W-:Y:S01]  /*a5c0*/  SEL R31, R40, R49, P0 ;  /* 0x00000031281f7207 */ /* 0x000fe20000000000 */
[----:B------:R0:W-:Y:S01]  /*a5d0*/  STSM.16.M88.4 [R9], R12 ;  /* 0x0000000c09007844 */ /* 0x0001e20000000200 */
[----:B------:R-:W-:-:S03]  /*a5e0*/  PLOP3.LUT P0, PT, PT, PT, UP1, 0x80, 0x0 ;  /* 0x000000000000781c */ /* 0x000fc60003f0f018 */
[----:B------:R1:W-:Y:S04]  /*a5f0*/  STSM.16.M88.4 [R44], R24 ;  /* 0x000000182c007844 */ /* 0x0003e80000000200 */
[----:B------:R1:W-:Y:S04]  /*a600*/  STSM.16.M88.4 [R42], R36 ;  /* 0x000000242a007844 */ /* 0x0003e80000000200 */
[----:B------:R1:W-:Y:S01]  /*a610*/  STSM.16.M88.4 [R5], R28 ;  /* 0x0000001c05007844 */ /* 0x0003e20000000200 */
[----:B------:R-:W-:Y:S01]  /*a620*/  BAR.SYNC.DEFER_BLOCKING 0x1, 0x180 ;  /* 0x0046000000007b1d */ /* 0x000fe20000010000 */
[----:B0-----:R-:W-:-:S05]  /*a630*/  IMAD.U32 R9, RZ, RZ, UR7 ;  /* 0x00000007ff097e24 */ /* 0x001fca000f8e00ff */
[----:B------:R-:W2:Y:S04]  /*a640*/  @P1 LDG.E R2, desc[UR52][R8.64] ;  /* 0x0000003408021981 */ /* 0x000ea8000c1e1900 */
[----:B------:R-:W3:Y:S01]  /*a650*/  @P0 LDG.E R10, desc[UR52][R10.64] ;  /* 0x000000340a0a0981 */ /* 0x000ee2000c1e1900 */
[----:B------:R-:W-:Y:S01]  /*a660*/  UMOV UR4, URZ ;  /* 0x0000003f00047c82 */ /* 0x000fe20008000000 */
[----:B------:R-:W-:Y:S01]  /*a670*/  ULDC UR8, c[0x0][0xa88] ;  /* 0x0002a20000087ab9 */ /* 0x000fe20000000800 */
        /* <DEDUP_REMOVED lines=9> */
.L_x_11869:
[----:B------:R-:W-:Y:S01]  /*a710*/  USHF.R.S32.HI UR12, URZ, 0x1f, UR41 ;  /* 0x0000001f3f0c7899 */ /* 0x000fe20008011429 */
[----:B------:R-:W-:Y:S01]  /*a720*/  IMAD.U32 R2, RZ, RZ, UR39 ;  /* 0x00000027ff027e24 */ /* 0x000fe2000f8e00ff */
[----:B------:R-:W-:Y:S01]  /*a730*/  ULDC.64 UR10, c[0x0][0xb70] ;  /* 0x0002dc00000a7ab9 */ /* 0x000fe20000000a00 */
[----:B------:R-:W-:Y:S01]  /*a740*/  USHF.R.S32.HI UR5, URZ, 0x1f, UR4 ;  /* 0x0000001f3f057899 */ /* 0x000fe20008011404 */
[----:B------:R-:W-:Y:S01]  /*a750*/  IMAD R5, R16, 0x40, R22 ;  /* 0x0000004010057824 */ /* 0x000fe200078e0216 */
[----:B------:R-:W-:Y:S01]  /*a760*/  UIMAD UR9, UR12, UR10, URZ ;  /* 0x0000000a0c0972a4 */ /* 0x000fe2000f8e023f */
[----:B------:R-:W-:Y:S01]  /*a770*/  IMAD R9, R2, 0xc0, R19 ;  /* 0x000000c002097824 */ /* 0x000fe200078e0213 */
[----:B------:R-:W-:Y:S01]  /*a780*/  UIMAD.WIDE.U32 UR6, UR41, UR10, UR4 ;  /* 0x0000000a290672a5 */ /* 0x000fe2000f8e0004 */
[----:B------:R-:W-:Y:S01]  /*a790*/  IMAD.WIDE R6, R5, 0x2, R6 ;  /* 0x0000000205067825 */ /* 0x000fe200078e0206 */
[----:B------:R-:W-:Y:S01]  /*a7a0*/  UIMAD UR9, UR41, UR11, UR9 ;  /* 0x0000000b290972a4 */ /* 0x000fe2000f8e0209 */
[----:B------:R-:W-:Y:S01]  /*a7b0*/  LOP3.LUT P0, RZ, R23, 0x3, RZ, 0xc0, !PT ;  /* 0x0000000317ff7812 */ /* 0x000fe2000780c0ff */
[----:B------:R-:W-:Y:S01]  /*a7c0*/  USEL UR38, UR38, URZ, !UP0 ;  /* 0x0000003f26267287 */ /* 0x000fe2000c000000 */
[----:B------:R-:W-:Y:S01]  /*a7d0*/  SHF.R.S32.HI R2, RZ, 0x1f, R9 ;  /* 0x0000001fff027819 */ /* 0x000fe20000011409 */
[----:B------:R-:W-:Y:S01]  /*a7e0*/  ULDC.64 UR10, c[0x0][0xb78] ;  /* 0x0002de00000a7ab9 */ /* 0x000fe20000000a00 */
[----:B------:R-:W-:-:S02]  /*a7f0*/  UIADD3 UR7, UR7, UR9, URZ ;  /* 0x0000000907077290 */ /* 0x000fc4000fffe03f */
[----:B------:R-:W-:Y:S02]  /*a800*/  USEL UR37, UR37, URZ, !UP0 ;  /* 0x0000003f25257287 */ /* 0x000fe4000c000000 */
[----:B------:R-:W-:Y:S02]  /*a810*/  UIMAD UR9, UR38, UR10, URZ ;  /* 0x0000000a260972a4 */ /* 0x000fe4000f8e023f */
[----:B------:R-:W-:Y:S02]  /*a820*/  UIMAD.WIDE.U32 UR6, UR37, UR10, UR6 ;  /* 0x0000000a250672a5 */ /* 0x000fe4000f8e0006 */
[----:B------:R-:W-:-:S04]  /*a830*/  UIMAD UR9, UR37, UR11, UR9 ;  /* 0x0000000b250972a4 */ /* 0x000fc8000f8e0209 */
[----:B------:R-:W-:Y:S02]  /*a840*/  IADD3 R8, P1, R9, UR6, RZ ;  /* 0x0000000609087c10 */ /* 0x000fe4000ff3e0ff */
[----:B------:R-:W-:-:S05]  /*a850*/  IMAD.U32 R11, RZ, RZ, UR9 ;  /* 0x00000009ff0b7e24 */ /* 0x000fca000f8e00ff */
[----:B------:R-:W-:Y:S01]  /*a860*/  IADD3.X R5, R2, UR7, R11, P1, !PT ;  /* 0x0000000702057c10 */ /* 0x000fe20008ffe40b */
[----:B------:R-:W-:Y:S01]  /*a870*/  ULDC.64 UR6, c[0x0][0xb40] ;  /* 0x0002d00000067ab9 */ /* 0x000fe20000000a00 */
[----:B------:R-:W-:Y:S01]  /*a880*/  VIADD R2, R9, 0x8 ;  /* 0x0000000809027836 */ /* 0x000fe20000000000 */
[----:B------:R-:W-:Y:S02]  /*a890*/  LEA R32, P2, R8, UR6, 0x2 ;  /* 0x0000000608207c11 */ /* 0x000fe4000f8410ff */
[----:B------:R-:W-:Y:S02]  /*a8a0*/  IADD3 R11, P3, R6, 0x3000, RZ ;  /* 0x00003000060b7810 */ /* 0x000fe40007f7e0ff */
[----:B------:R-:W-:Y:S01]  /*a8b0*/  LEA.HI.X R33, R8, UR7, R5, 0x2, P2 ;  /* 0x0000000708217c11 */ /* 0x000fe200090f1405 */
[----:B------:R-:W-:Y:S01]  /*a8c0*/  ULDC.64 UR6, c[0x0][0xaa0] ;  /* 0x0002a80000067ab9 */ /* 0x000fe20000000a00 */
[C---:B------:R-:W-:Y:S01]  /*a8d0*/  IADD3 R5, P4, R6.reuse, 0x4800, RZ ;  /* 0x0000480006057810 */ /* 0x040fe20007f9e0ff */
[----:B------:R-:W-:Y:S01]  /*a8e0*/  IMAD.X R13, RZ, RZ, R7, P3 ;  /* 0x000000ffff0d7224 */ /* 0x000fe200018e0607 */
[----:B------:R-:W-:-:S02]  /*a8f0*/  IADD3 R15, P2, R6, 0x1800, RZ ;  /* 0x00001800060f7810 */ /* 0x000fc40007f5e0ff */
[----:B------:R-:W-:Y:S02]  /*a900*/  ISETP.GE.OR P1, PT, R9, UR8, P0 ;  /* 0x0000000809007c0c */ /* 0x000fe40008726670 */
[----:B------:R-:W-:Y:S02]  /*a910*/  ISETP.GE.OR P0, PT, R2, UR8, P0 ;  /* 0x0000000802007c0c */ /* 0x000fe40008706670 */
[----:B------:R-:W-:Y:S01]  /*a920*/  LOP3.LUT R8, R11, 0x380, RZ, 0xc0, !PT ;  /* 0x000003800b087812 */ /* 0x000fe200078ec0ff */
[----:B------:R-:W-:Y:S01]  /*a930*/  UIMAD UR5, UR5, UR6, URZ ;  /* 0x00000006050572a4 */ /* 0x000fe2000f8e023f */
[----:B------:R-:W-:Y:S01]  /*a940*/  LOP3.LUT R9, R6, 0x380, RZ, 0xc0, !PT ;  /* 0x0000038006097812 */ /* 0x000fe200078ec0ff */
[----:B------:R-:W-:Y:S01]  /*a950*/  IMAD.X R25, RZ, RZ, R7, P2 ;  /* 0x000000ffff197224 */ /* 0x000fe200010e0607 */
[----:B------:R-:W-:Y:S02]  /*a960*/  LOP3.LUT R2, R5, 0x380, RZ, 0xc0, !PT ;  /* 0x0000038005027812 */ /* 0x000fe400078ec0ff */
[----:B------:R-:W-:-:S02]  /*a970*/  LOP3.LUT R10, R15, 0x380, RZ, 0xc0, !PT ;  /* 0x000003800f0a7812 */ /* 0x000fc400078ec0ff */
[----:B------:R-:W-:Y:S01]  /*a980*/  SHF.R.U64 R8, R8, 0x3, RZ ;  /* 0x0000000308087819 */ /* 0x000fe200000012ff */
[--C-:B------:R-:W-:Y:S01]  /*a990*/  IMAD.MOV.U32 R20, RZ, RZ, R22.reuse ;  /* 0x000000ffff147224 */ /* 0x100fe200078e0016 */
[----:B------:R-:W-:Y:S01]  /*a9a0*/  SHF.R.U64 R9, R9, 0x3, RZ ;  /* 0x0000000309097819 */ /* 0x000fe200000012ff */
[----:B------:R0:W-:Y:S01]  /*a9b0*/  @!P0 STG.E desc[UR52][R32.64+0x20], R3 ;  /* 0x0000200320008986 */ /* 0x0001e2000c101934 */
[----:B------:R-:W-:Y:S02]  /*a9c0*/  SHF.R.U64 R2, R2, 0x3, RZ ;  /* 0x0000000302027819 */ /* 0x000fe400000012ff */
[----:B------:R-:W-:Y:S01]  /*a9d0*/  SHF.R.U64 R10, R10, 0x3, RZ ;  /* 0x000000030a0a7819 */ /* 0x000fe200000012ff */
[----:B------:R1:W-:Y:S01]  /*a9e0*/  @!P1 STG.E desc[UR52][R32.64], R4 ;  /* 0x0000000420009986 */ /* 0x0003e2000c101934 */
[----:B------:R-:W-:Y:S02]  /*a9f0*/  LOP3.LUT R12, R8, R11, RZ, 0x3c, !PT ;  /* 0x0000000b080c7212 */ /* 0x000fe400078e3cff */
[----:B------:R-:W-:Y:S01]  /*aa00*/  LOP3.LUT R6, R9, R6, RZ, 0x3c, !PT ;  /* 0x0000000609067212 */ /* 0x000fe200078e3cff */
[----:B------:R-:W-:Y:S01]  /*aa10*/  IMAD.X R9, RZ, RZ, R7, P4 ;  /* 0x000000ffff097224 */ /* 0x000fe200020e0607 */
[----:B------:R-:W-:Y:S01]  /*aa20*/  LOP3.LUT R8, R2, R5, RZ, 0x3c, !PT ;  /* 0x0000000502087212 */ /* 0x000fe200078e3cff */
[----:B------:R-:W-:Y:S01]  /*aa30*/  IMAD.U32 R5, RZ, RZ, UR6 ;  /* 0x00000006ff057e24 */ /* 0x000fe2000f8e00ff */
[----:B------:R-:W-:Y:S01]  /*aa40*/  SHF.R.S32.HI R21, RZ, 0x1f, R22 ;  /* 0x0000001fff157819 */ /* 0x000fe20000011416 */
[----:B------:R-:W-:Y:S01]  /*aa50*/  UIMAD UR5, UR4, UR7, UR5 ;  /* 0x00000007040572a4 */ /* 0x000fe2000f8e0205 */
[----:B------:R-:W-:Y:S01]  /*aa60*/  LOP3.LUT R24, R10, R15, RZ, 0x3c, !PT ;  /* 0x0000000f0a187212 */ /* 0x000fe200078e3cff */
[----:B------:R2:W5:Y:S01]  /*aa70*/  LD.E.128 R28, desc[UR52][R6.64] ;  /* 0x00000034061c7980 */ /* 0x000562000c101d00 */
[----:B------:R-:W-:Y:S01]  /*aa80*/  ULDC.64 UR6, c[0x0][0xae0] ;  /* 0x0002b80000067ab9 */ /* 0x000fe20000000a00 */
[----:B0-----:R-:W-:Y:S01]  /*aa90*/  IMAD.WIDE.U32 R2, R5, UR4, R20 ;  /* 0x0000000405027c25 */ /* 0x001fe2000f8e0014 */
[----:B------:R-:W-:Y:S01]  /*aaa0*/  UIMAD UR4, UR12, UR6, URZ ;  /* 0x000000060c0472a4 */ /* 0x000fe2000f8e023f */
[----:B------:R-:W5:Y:S02]  /*aab0*/  LD.E.128 R12, desc[UR52][R12.64] ;  /* 0x000000340c0c7980 */ /* 0x000f64000c101d00 */
[----:B------:R-:W-:-:S02]  /*aac0*/  VIADD R3, R3, UR5 ;  /* 0x0000000503037c36 */ /* 0x000fc40008000000 */
[----:B------:R-:W5:Y:S01]  /*aad0*/  LD.E.128 R24, desc[UR52][R24.64] ;  /* 0x0000003418187980 */ /* 0x000f62000c101d00 */
[----:B------:R-:W-:-:S03]  /*aae0*/  IMAD.U32 R5, RZ, RZ, UR6 ;  /* 0x00000006ff057e24 */ /* 0x000fc6000f8e00ff */
[----:B------:R-:W5:Y:S01]  /*aaf0*/  LD.E.128 R8, desc[UR52][R8.64] ;  /* 0x0000003408087980 */ /* 0x000f62000c101d00 */
[----:B------:R-:W-:Y:S01]  /*ab00*/  UIMAD UR4, UR41, UR7, UR4 ;  /* 0x00000007290472a4 */ /* 0x000fe2000f8e0204 */
[----:B-1----:R-:W-:Y:S01]  /*ab10*/  VIADD R4, R16, 0x30 ;  /* 0x0000003010047836 */ /* 0x002fe20000000000 */
[----:B------:R-:W-:Y:S01]  /*ab20*/  ULDC UR5, c[0x0][0xa8c] ;  /* 0x0002a30000057ab9 */ /* 0x000fe20000000800 */
[----:B------:R-:W-:Y:S01]  /*ab30*/  @!PT LDS RZ, [RZ] ;  /* 0x00000000fffff984 */ /* 0x000fe20000000800 */
[----:B------:R-:W-:Y:S01]  /*ab40*/  @!PT LDS RZ, [RZ] ;  /* 0x00000000fffff984 */ /* 0x000fe20000000800 */
[----:B------:R-:W-:Y:S01]  /*ab50*/  @!PT LDS RZ, [RZ] ;  /* 0x00000000fffff984 */ /* 0x000fe20000000800 */
[----:B------:R-:W-:Y:S01]  /*ab60*/  @!PT LDS RZ, [RZ] ;  /* 0x00000000fffff984 */ /* 0x000fe20000000800 */
[----:B------:R0:W-:Y:S06]  /*ab70*/  MEMBAR.ALL.CTA ;  /* 0x0000000000007992 */ /* 0x0001ec0000008000 */
[----:B0-----:R-:W0:Y:S01]  /*ab80*/  FENCE.VIEW.ASYNC.S ;  /* 0x00000000000073c6 */ /* 0x001e220000000000 */
[----:B------:R-:W-:Y:S01]  /*ab90*/  IMAD.WIDE.U32 R2, R5, UR41, R2 ;  /* 0x0000002905027c25 */ /* 0x000fe2000f8e0002 */
[----:B------:R-:W-:Y:S01]  /*aba0*/  UIMAD UR8, UR39, -0xc0, UR8 ;  /* 0xffffff40270878a4 */ /* 0x000fe2000f8e0208 */
[----:B------:R-:W-:-:S02]  /*abb0*/  ISETP.GE.AND P0, PT, R22, UR5, PT ;  /* 0x0000000516007c0c */ /* 0x000fc4000bf06270 */
[C---:B------:R-:W-:Y:S02]  /*abc0*/  VIADD R5, R16.reuse, 0x60 ;  /* 0x0000006010057836 */ /* 0x040fe40000000000 */
[----:B--2---:R-:W-:Y:S01]  /*abd0*/  VIADD R6, R16, 0x90 ;  /* 0x0000009010067836 */ /* 0x004fe20000000000 */
[----:B------:R-:W-:Y:S01]  /*abe0*/  ISETP.GE.OR P3, PT, R4, UR8, P0 ;  /* 0x0000000804007c0c */ /* 0x000fe20008766670 */
[----:B------:R-:W-:Y:S01]  /*abf0*/  VIADD R3, R3, UR4 ;  /* 0x0000000403037c36 */ /* 0x000fe20008000000 */
[----:B------:R-:W-:Y:S01]  /*ac00*/  ISETP.GE.OR P1, PT, R5, UR8, P0 ;  /* 0x0000000805007c0c */ /* 0x000fe20008726670 */
[----:B------:R-:W-:Y:S01]  /*ac10*/  ULDC.64 UR4, c[0x0][0xae8] ;  /* 0x0002ba0000047ab9 */ /* 0x000fe20000000a00 */
[----:B------:R-:W-:Y:S01]  /*ac20*/  ISETP.GE.OR P2, PT, R6, UR8, P0 ;  /* 0x0000000806007c0c */ /* 0x000fe20008746670 */
[----:B------:R-:W-:Y:S01]  /*ac30*/  IMAD.U32 R21, RZ, RZ, UR4 ;  /* 0x00000004ff157e24 */ /* 0x000fe2000f8e00ff */
[----:B------:R-:W-:Y:S01]  /*ac40*/  ISETP.GE.OR P0, PT, R16, UR8, P0 ;  /* 0x0000000810007c0c */ /* 0x000fe20008706670 */
[----:B------:R-:W-:Y:S01]  /*ac50*/  UIMAD UR4, UR38, UR4, URZ ;  /* 0x00000004260472a4 */ /* 0x000fe2000f8e023f */
[----:B------:R-:W-:-:S03]  /*ac60*/  VIADD R0, R0, 0x13220 ;  /* 0x0001322000007836 */ /* 0x000fc60000000000 */
[----:B------:R-:W-:Y:S02]  /*ac70*/  UIMAD UR4, UR37, UR5, UR4 ;  /* 0x00000005250472a4 */ /* 0x000fe4000f8e0204 */
[----:B------:R-:W-:Y:S01]  /*ac80*/  IMAD.WIDE.U32 R20, R21, UR37, R2 ;  /* 0x0000002515147c25 */ /* 0x000fe2000f8e0002 */
[----:B------:R-:W-:Y:S02]  /*ac90*/  PRMT R0, RZ, 0x654, R0 ;  /* 0x00000654ff007816 */ /* 0x000fe40000000000 */
[--C-:B------:R-:W-:Y:S01]  /*aca0*/  SHF.R.S32.HI R17, RZ, 0x1f, R16.reuse ;  /* 0x0000001fff117819 */ /* 0x100fe20000011410 */
[----:B------:R-:W-:Y:S01]  /*acb0*/  IMAD.U32 R7, RZ, RZ, UR39 ;  /* 0x00000027ff077e24 */ /* 0x000fe2000f8e00ff */
[----:B0-----:R0:W-:Y:S01]  /*acc0*/  SYNCS.ARRIVE.TRANS64.RED.A1T0 RZ, [R0+URZ], RZ ;  /* 0x000000ff00ff79a7 */ /* 0x0011e2000810043f */
[----:B------:R-:W-:Y:S01]  /*acd0*/  VIADD R33, R21, UR4 ;  /* 0x0000000415217c36 */ /* 0x000fe20008000000 */
[----:B------:R-:W-:Y:S01]  /*ace0*/  BSSY B1, `(.L_x_11870) ;  /* 0x000000e000017945 */ /* 0x000fe20003800000 */
[----:B------:R-:W-:-:S03]  /*acf0*/  IMAD.WIDE R6, R7, 0xc0, R16 ;  /* 0x000000c007067825 */ /* 0x000fc600078e0210 */
        /* <DEDUP_REMOVED lines=12> */
.L_x_11871:
[----:B------:R-:W-:Y:S05]  /*adc0*/  BSYNC B1 ;  /* 0x0000000000017941 */ /* 0x000fea0003800000 */
.L_x_11870:
[----:B------:R-:W-:Y:S04]  /*add0*/  BSSY B1, `(.L_x_11872) ;  /* 0x000000f000017945 */ /* 0x000fe80003800000 */
[----:B------:R-:W-:Y:S05]  /*ade0*/  @P3 BRA `(.L_x_11873) ;  /* 0x0000000000343947 */ /* 0x000fea0003800000 */
[----:B-1----:R-:W-:Y:S01]  /*adf0*/  IADD3 R5, P0, R6, 0x30, RZ ;  /* 0x0000003006057810 */ /* 0x002fe20007f1e0ff */
[----:B------:R-:W-:Y:S01]  /*ae00*/  ULDC.64 UR4, c[0x0][0xad8] ;  /* 0x0002b60000047ab9 */ /* 0x000fe20000000a00 */
[----:B------:R-:W-:Y:S02]  /*ae10*/  IMAD.MOV.U32 R2, RZ, RZ, R20 ;  /* 0x000000ffff027224 */ /* 0x000fe400078e0014 */
[----:B------:R-:W-:Y:S02]  /*ae20*/  IMAD.MOV.U32 R3, RZ, RZ, R33 ;  /* 0x000000ffff037224 */ /* 0x000fe400078e0021 */
[----:B0-----:R-:W-:Y:S02]  /*ae30*/  IMAD.X R0, RZ, RZ, R7, P0 ;  /* 0x000000ffff007224 */ /* 0x001fe400000e0607 */
[----:B------:R-:W-:-:S04]  /*ae40*/  IMAD.WIDE.U32 R2, R5, UR4, R2 ;  /* 0x0000000405027c25 */ /* 0x000fc8000f8e0002 */
[----:B------:R-:W-:-:S04]  /*ae50*/  IMAD R0, R0, UR4, RZ ;  /* 0x0000000400007c24 */ /* 0x000fc8000f8e02ff */
[----:B------:R-:W-:Y:S01]  /*ae60*/  IMAD R5, R5, UR5, R0 ;  /* 0x0000000505057c24 */ /* 0x000fe2000f8e0200 */
[----:B------:R-:W-:Y:S02]  /*ae70*/  ULDC.64 UR4, c[0x0][0xa80] ;  /* 0x0002a00000047ab9 */ /* 0x000fe40000000a00 */
[----:B------:R-:W-:Y:S01]  /*ae80*/  LEA R4, P0, R2, UR4, 0x1 ;  /* 0x0000000402047c11 */ /* 0x000fe2000f8008ff */
[----:B------:R-:W-:-:S05]  /*ae90*/  IMAD.IADD R3, R3, 0x1, R5 ;  /* 0x0000000103037824 */ /* 0x000fca00078e0205 */
[----:B------:R-:W-:-:S05]  /*aea0*/  LEA.HI.X R5, R2, UR5, R3, 0x1, P0 ;  /* 0x0000000502057c11 */ /* 0x000fca00080f0c03 */
[----:B-----5:R2:W-:Y:S02]  /*aeb0*/  STG.E.128 desc[UR52][R4.64], R24 ;  /* 0x0000001804007986 */ /* 0x0205e4000c101d34 */
.L_x_11873:
[----:B------:R-:W-:Y:S05]  /*aec0*/  BSYNC B1 ;  /* 0x0000000000017941 */ /* 0x000fea0003800000 */
.L_x_11872:
[----:B------:R-:W-:Y:S04]  /*aed0*/  BSSY B1, `(.L_x_11874) ;  /* 0x000000f000017945 */ /* 0x000fe80003800000 */
[----:B------:R-:W-:Y:S05]  /*aee0*/  @P1 BRA `(.L_x_11875) ;  /* 0x0000000000341947 */ /* 0x000fea0003800000 */
[----:B-12---:R-:W-:Y:S01]  /*aef0*/  IADD3 R5, P0, R6, 0x60, RZ ;  /* 0x0000006006057810 */ /* 0x006fe20007f1e0ff */
        /* <DEDUP_REMOVED lines=12> */
.L_x_11875:
[----:B------:R-:W-:Y:S05]  /*afc0*/  BSYNC B1 ;  /* 0x0000000000017941 */ /* 0x000fea0003800000 */
.L_x_11874:
[----:B------:R-:W-:Y:S05]  /*afd0*/  @P2 BRA `(.L_x_11876) ;  /* 0x0000000800ac2947 */ /* 0x000fea0003800000 */
[----:B-123--:R-:W-:Y:S01]  /*afe0*/  IADD3 R5, P0, R6, 0x90, RZ ;  /* 0x0000009006057810 */ /* 0x00efe20007f1e0ff */
        /* <DEDUP_REMOVED lines=11> */
[----:B-----5:R4:W-:Y:S01]  /*b0a0*/  STG.E.128 desc[UR52][R4.64], R8 ;  /* 0x0000000804007986 */ /* 0x0209e2000c101d34 */
[----:B------:R-:W-:Y:S05]  /*b0b0*/  BRA `(.L_x_11876) ;  /* 0x0000000800747947 */ /* 0x000fea0003800000 */
.L_x_11868:
[----:B------:R-:W-:Y:S01]  /*b0c0*/  ULDC.64 UR4, c[0x0][0xbe0] ;  /* 0x0002f80000047ab9 */ /* 0x000fe20000000a00 */
[----:B------:R-:W-:Y:S01]  /*b0d0*/  ULDC.64 UR6, c[0x0][0xbd8] ;  /* 0x0002f60000067ab9 */ /* 0x000fe20000000a00 */
[----:B------:R-:W-:Y:S01]  /*b0e0*/  UISETP.NE.U32.AND UP0, UPT, UR4, URZ, UPT ;  /* 0x0000003f0400728c */ /* 0x000fe2000bf05070 */
[----:B------:R-:W0:Y:S03]  /*b0f0*/  S2R R0, SR_TID.X ;  /* 0x0000000000007919 */ /* 0x000e260000002100 */
        /* <DEDUP_REMOVED lines=14> */
[----:B------:R-:W-:Y:S02]  /*b1e0*/  IMAD.U32 R3, RZ, RZ, UR4 ;  /* 0x00000004ff037e24 */ /* 0x000fe4000f8e00ff */
[----:B0-----:R-:W-:-:S03]  /*b1f0*/  VIADD R0, R0, 0xffffff80 ;  /* 0xffffff8000007836 */ /* 0x001fc60000000000 */
        /* <DEDUP_REMOVED lines=11> */
.L_x_11877:
        /* <DEDUP_REMOVED lines=32> */
.L_x_11879:
[----:B------:R-:W-:Y:S05]  /*b4b0*/  BSYNC B1 ;  /* 0x0000000000017941 */ /* 0x000fea0003800000 */
.L_x_11878:
[----:B------:R-:W-:Y:S01]  /*b4c0*/  ULDC.64 UR8, c[0x0][0xaa0] ;  /* 0x0002a80000087ab9 */ /* 0x000fe20000000a00 */
[----:B------:R-:W-:Y:S01]  /*b4d0*/  IMAD.MOV.U32 R2, RZ, RZ, R22 ;  /* 0x000000ffff027224 */ /* 0x000fe200078e0016 */
[----:B------:R-:W-:Y:S01]  /*b4e0*/  UIMAD UR6, UR39, -0xc0, UR4 ;  /* 0xffffff40270678a4 */ /* 0x000fe2000f8e0204 */
[----:B0-----:R-:W-:Y:S01]  /*b4f0*/  IMAD.MOV.U32 R3, RZ, RZ, R9 ;  /* 0x000000ffff037224 */ /* 0x001fe200078e0009 */
[----:B------:R-:W-:Y:S01]  /*b500*/  ULDC.64 UR10, c[0x0][0xae0] ;  /* 0x0002b800000a7ab9 */ /* 0x000fe20000000a00 */
[----:B------:R-:W-:Y:S01]  /*b510*/  IMAD R0, R6, UR8, RZ ;  /* 0x0000000806007c24 */ /* 0x000fe2000f8e02ff */
[----:B------:R-:W-:Y:S01]  /*b520*/  UIMAD UR5, UR7, UR10, URZ ;  /* 0x0000000a070572a4 */ /* 0x000fe2000f8e023f */
[C---:B------:R-:W-:Y:S01]  /*b530*/  IMAD.WIDE.U32 R2, R7.reuse, UR8, R2 ;  /* 0x0000000807027c25 */ /* 0x040fe2000f8e0002 */
[----:B------:R-:W-:Y:S01]  /*b540*/  ULDC UR8, c[0x0][0xa8c] ;  /* 0x0002a30000087ab9 */ /* 0x000fe20000000800 */
[----:B------:R-:W-:Y:S01]  /*b550*/  BSSY B1, `(.L_x_11880) ;  /* 0x0000025000017945 */ /* 0x000fe20003800000 */
[----:B------:R-:W-:Y:S01]  /*b560*/  ISETP.GE.AND P0, PT, R22, UR8, PT ;  /* 0x0000000816007c0c */ /* 0x000fe2000bf06270 */
[----:B------:R-:W-:Y:S01]  /*b570*/  IMAD R7, R7, UR9, R0 ;  /* 0x0000000907077c24 */ /* 0x000fe2000f8e0200 */
[----:B------:R-:W-:Y:S01]  /*b580*/  UIMAD UR5, UR41, UR11, UR5 ;  /* 0x0000000b290572a4 */ /* 0x000fe2000f8e0205 */
[C---:B------:R-:W-:Y:S01]  /*b590*/  VIADD R0, R16.reuse, 0x30 ;  /* 0x0000003010007836 */ /* 0x040fe20000000000 */
[----:B------:R-:W-:Y:S01]  /*b5a0*/  ULDC.64 UR8, c[0x0][0xae8] ;  /* 0x0002ba0000087ab9 */ /* 0x000fe20000000a00 */
[----:B------:R-:W-:Y:S01]  /*b5b0*/  VIADD R4, R16, 0x90 ;  /* 0x0000009010047836 */ /* 0x000fe20000000000 */
[----:B------:R-:W-:Y:S01]  /*b5c0*/  UIMAD UR4, UR38, UR8, URZ ;  /* 0x00000008260472a4 */ /* 0x000fe2000f8e023f */
[----:B------:R-:W-:Y:S01]  /*b5d0*/  IMAD.IADD R3, R3, 0x1, R7 ;  /* 0x0000000103037824 */ /* 0x000fe200078e0207 */
[----:B------:R-:W-:Y:S01]  /*b5e0*/  ISETP.GE.OR P3, PT, R0, UR6, P0 ;  /* 0x0000000600007c0c */ /* 0x000fe20008766670 */
[----:B------:R-:W-:Y:S01]  /*b5f0*/  VIADD R0, R16, 0x60 ;  /* 0x0000006010007836 */ /* 0x000fe20000000000 */
[----:B------:R-:W-:Y:S01]  /*b600*/  ISETP.GE.OR P2, PT, R4, UR6, P0 ;  /* 0x0000000604007c0c */ /* 0x000fe20008746670 */
[----:B------:R-:W-:Y:S01]  /*b610*/  IMAD.U32 R5, RZ, RZ, UR10 ;  /* 0x0000000aff057e24 */ /* 0x000fe2000f8e00ff */
[----:B------:R-:W-:Y:S01]  /*b620*/  UIMAD UR4, UR37, UR9, UR4 ;  /* 0x00000009250472a4 */ /* 0x000fe2000f8e0204 */
[----:B------:R-:W-:Y:S01]  /*b630*/  SHF.R.S32.HI R7, RZ, 0x1f, R16 ;  /* 0x0000001fff077819 */ /* 0x000fe20000011410 */
[----:B------:R-:W-:Y:S01]  /*b640*/  IMAD.U32 R9, RZ, RZ, UR39 ;  /* 0x00000027ff097e24 */ /* 0x000fe2000f8e00ff */
[----:B------:R-:W-:Y:S01]  /*b650*/  ISETP.GE.OR P1, PT, R0, UR6, P0 ;  /* 0x0000000600007c0c */ /* 0x000fe20008726670 */
[----:B------:R-:W-:Y:S01]  /*b660*/  IMAD.WIDE.U32 R2, R5, UR41, R2 ;  /* 0x0000002905027c25 */ /* 0x000fe2000f8e0002 */
[----:B------:R-:W-:-:S03]  /*b670*/  ISETP.GE.OR P0, PT, R16, UR6, P0 ;  /* 0x0000000610007c0c */ /* 0x000fc60008706670 */
[----:B------:R-:W-:Y:S02]  /*b680*/  VIADD R3, R3, UR5 ;  /* 0x0000000503037c36 */ /* 0x000fe40008000000 */
[----:B------:R-:W-:Y:S02]  /*b690*/  IMAD.U32 R5, RZ, RZ, UR8 ;  /* 0x00000008ff057e24 */ /* 0x000fe4000f8e00ff */
[----:B------:R-:W-:Y:S02]  /*b6a0*/  IMAD.MOV.U32 R6, RZ, RZ, R16 ;  /* 0x000000ffff067224 */ /* 0x000fe400078e0010 */
[----:B------:R-:W-:-:S04]  /*b6b0*/  IMAD.WIDE.U32 R4, R5, UR37, R2 ;  /* 0x0000002505047c25 */ /* 0x000fc8000f8e0002 */
[----:B------:R-:W-:Y:S02]  /*b6c0*/  VIADD R11, R5, UR4 ;  /* 0x00000004050b7c36 */ /* 0x000fe40008000000 */
[----:B------:R-:W-:Y:S01]  /*b6d0*/  IMAD.WIDE R6, R9, 0xc0, R6 ;  /* 0x000000c009067825 */ /* 0x000fe200078e0206 */
        /* <DEDUP_REMOVED lines=12> */
.L_x_11881:
[----:B------:R-:W-:Y:S05]  /*b7a0*/  BSYNC B1 ;  /* 0x0000000000017941 */ /* 0x000fea0003800000 */
.L_x_11880:
        /* <DEDUP_REMOVED lines=15> */
.L_x_11883:
[----:B------:R-:W-:Y:S05]  /*b8a0*/  BSYNC B1 ;  /* 0x0000000000017941 */ /* 0x000fea0003800000 */
.L_x_11882:
        /* <DEDUP_REMOVED lines=15> */
.L_x_11885:
[----:B------:R-:W-:Y:S05]  /*b9a0*/  BSYNC B1 ;  /* 0x0000000000017941 */ /* 0x000fea0003800000 */
.L_x_11884:
        /* <DEDUP_REMOVED lines=14> */
.L_x_11876:
[----:B------:R-:W-:Y:S05]  /*ba90*/  BSYNC B0 ;  /* 0x0000000000007941 */ /* 0x000fea0003800000 */
.L_x_11867:
[----:B------:R-:W-:Y:S02]  /*baa0*/  ULDC UR4, c[0x0][0xc14] ;  /* 0x0003050000047ab9 */ /* 0x000fe40000000800 */
[----:B------:R-:W-:-:S13]  /*bab0*/  ISETP.GE.AND P0, PT, R35, UR4, PT ;  /* 0x0000000423007c0c */ /* 0x000fda000bf06270 */
[----:B------:R-:W-:Y:S05]  /*bac0*/  @!P0 BRA `(.L_x_11886) ;  /* 0xffffff5000a48947 */ /* 0x000fea000383ffff */
[----:B------:R-:W-:Y:S05]  /*bad0*/  EXIT ;  /* 0x000000000000794d */ /* 0x000fea0003800000 */
.L_x_11828:
[----:B------:R-:W-:-:S08]  /*bae0*/  NOP ;  /* 0x0000000000007918 */ /* 0x000fd00000000000 */
[----:B------:R-:W0:-:S00]  /*baf0*/  USETMAXREG.DEALLOC.CTAPOOL 0x20 ;  /* 0x00000020000079c8 */ /* 0x000e0000080e0500 */
[----:B0-----:R-:W-:-:S06]  /*bb00*/  LOP3.LUT R0, R0, 0x3, RZ, 0xc0, !PT ;  /* 0x0000000300007812 */ /* 0x001fcc00078ec0ff */
[----:B------:R-:W0:Y:S02]  /*bb10*/  SHFL.IDX PT, R0, R0, RZ, 0x1f ;  /* 0x00001fff00007589 */ /* 0x000e2400000e0000 */
[----:B0-----:R-:W-:Y:S01]  /*bb20*/  ISETP.NE.AND P0, PT, R0, RZ, PT ;  /* 0x000000ff0000720c */ /* 0x001fe20003f05270 */
[----:B------:R-:W-:-:S03]  /*bb30*/  IMAD.MOV.U32 R0, RZ, RZ, RZ ;  /* 0x000000ffff007224 */ /* 0x000fc600078e00ff */
[----:B------:R-:W-:-:S05]  /*bb40*/  P2R R2, PR, RZ, 0x1 ;  /* 0x00000001ff027803 */ /* 0x000fca0000000000 */
[----:B------:R0:W-:Y:S04]  /*bb50*/  STL [R1], R2 ;  /* 0x0000000201007387 */ /* 0x0001e80000100800 */
        /* <DEDUP_REMOVED lines=10> */
.L_x_11887:
        /* <DEDUP_REMOVED lines=41> */
.L_x_11893:
        /* <DEDUP_REMOVED lines=14> */
.L_x_11892:
[----:B------:R-:W-:Y:S05]  /*bf70*/  BSYNC B0 ;  /* 0x0000000000007941 */ /* 0x000fea0003800000 */
.L_x_11891:
        /* <DEDUP_REMOVED lines=21> */
.L_x_11889:
        /* <DEDUP_REMOVED lines=25> */
.L_x_11894:
        /* <DEDUP_REMOVED lines=60> */
.L_x_11890:
[----:B------:R-:W-:Y:S01]  /*c620*/  IMAD.MOV.U32 R24, RZ, RZ, R7 ;  /* 0x000000ffff187224 */ /* 0x000fe200078e0007 */
[----:B------:R-:W-:Y:S01]  /*c630*/  UMOV UR38, URZ ;  /* 0x0000003f00267c82 */ /* 0x000fe20008000000 */
[----:B------:R-:W-:-:S07]  /*c640*/  IMAD.MOV.U32 R25, RZ, RZ, RZ ;  /* 0x000000ffff197224 */ /* 0x000fce00078e00ff */
.L_x_11895:
        /* <DEDUP_REMOVED lines=8> */
.L_x_11888:
[----:B------:R-:W-:Y:S01]  /*c6d0*/  ULDC UR4, c[0x0][0xc14] ;  /* 0x0003050000047ab9 */ /* 0x000fe20000000800 */
[----:B------:R-:W-:Y:S01]  /*c6e0*/  IMAD.MOV.U32 R17, RZ, RZ, 0x1 ;  /* 0x00000001ff117424 */ /* 0x000fe200078e00ff */
[----:B------:R-:W-:Y:S01]  /*c6f0*/  UISETP.GE.AND UP0, UPT, UR48, UR4, UPT ;  /* 0x000000043000728c */ /* 0x000fe2000bf06270 */
[----:B------:R-:W-:Y:S02]  /*c700*/  IMAD.MOV.U32 R29, RZ, RZ, RZ ;  /* 0x000000ffff1d7224 */ /* 0x000fe400078e00ff */
[----:B------:R-:W-:-:S03]  /*c710*/  IMAD.MOV.U32 R16, RZ, RZ, RZ ;  /* 0x000000ffff107224 */ /* 0x000fc600078e00ff */
[----:B------:R-:W-:-:S13]  /*c720*/  PLOP3.LUT P0, PT, PT, PT, UP0, 0x80, 0x0 ;  /* 0x000000000000781c */ /* 0x000fda0003f0f008 */
[----:B------:R-:W-:Y:S05]  /*c730*/  @P0 BRA `(.L_x_11896) ;  /* 0x0000003000f40947 */ /* 0x000fea0003800000 */
[----:B-1----:R-:W0:Y:S01]  /*c740*/  S2R R0, SR_TID.X ;  /* 0x0000000000007919 */ /* 0x002e220000002100 */
        /* <DEDUP_REMOVED lines=26> */
.L_x_11956:
[----:B------:R-:W-:Y:S01]  /*c8f0*/  ULDC.64 UR4, c[0x0][0xc60] ;  /* 0x0003180000047ab9 */ /* 0x000fe20000000a00 */
[----:B------:R-:W-:Y:S01]  /*c900*/  ULDC.64 UR6, c[0x0][0xa18] ;  /* 0x0002860000067ab9 */ /* 0x000fe20000000a00 */
[----:B------:R-:W-:Y:S01]  /*c910*/  UIMAD.WIDE UR4, UR48, 0x4, UR4 ;  /* 0x00000004300478a5 */ /* 0x000fe2000f8e0204 */
[----:B------:R-:W-:-:S05]  /*c920*/  ULDC.64 UR10, c[0x0][0xa00] ;  /* 0x00028000000a7ab9 */ /* 0x000fca0000000a00 */
[----:B------:R-:W-:Y:S02]  /*c930*/  IMAD.U32 R2, RZ, RZ, UR4 ;  /* 0x00000004ff027e24 */ /* 0x000fe4000f8e00ff */
[----:B0-----:R-:W-:Y:S01]  /*c940*/  IMAD.U32 R3, RZ, RZ, UR5 ;  /* 0x00000005ff037e24 */ /* 0x001fe2000f8e00ff */
[----:B------:R-:W-:-:S04]  /*c950*/  ULDC.64 UR4, c[0x0][0xa28] ;  /* 0x00028a0000047ab9 */ /* 0x000fc80000000a00 */
[----:B------:R-:W2:Y:S01]  /*c960*/  LDG.E R2, desc[UR52][R2.64] ;  /* 0x0000003402027981 */ /* 0x000ea2000c1e1900 */
[----:B------:R-:W-:Y:S01]  /*c970*/  UISETP.NE.U32.AND UP0, UPT, UR4, URZ, UPT ;  /* 0x0000003f0400728c */ /* 0x000fe2000bf05070 */
[----:B-1----:R-:W-:Y:S01]  /*c980*/  IMAD.MOV.U32 R0, RZ, RZ, RZ ;  /* 0x000000ffff007224 */ /* 0x002fe200078e00ff */
[----:B------:R-:W-:Y:S01]  /*c990*/  UISETP.NE.U32.AND UP1, UPT, UR6, URZ, UPT ;  /* 0x0000003f0600728c */ /* 0x000fe2000bf25070 */
[----:B------:R-:W0:Y:S01]  /*c9a0*/  LDC R8, c[0x0][0x288] ;  /* 0x0000a200ff087b82 */ /* 0x000e220000000800 */
[----:B------:R-:W-:Y:S01]  /*c9b0*/  UISETP.NE.AND.EX UP0, UPT, UR5, URZ, UPT, UP0 ;  /* 0x0000003f0500728c */ /* 0x000fe2000bf05300 */
[----:B------:R-:W-:Y:S01]  /*c9c0*/  ISETP.NE.U32.AND P0, PT, RZ, UR10, PT ;  /* 0x0000000aff007c0c */ /* 0x000fe2000bf05070 */
[----:B------:R-:W-:-:S04]  /*c9d0*/  UISETP.NE.AND.EX UP1, UPT, UR7, URZ, UPT, UP1 ;  /* 0x0000003f0700728c */ /* 0x000fc8000bf25310 */
[----:B------:R-:W-:Y:S02]  /*c9e0*/  PLOP3.LUT P1, PT, PT, PT, UP0, 0x80, 0x0 ;  /* 0x000000000000781c */ /* 0x000fe40003f2f008 */
[----:B------:R-:W-:Y:S02]  /*c9f0*/  ISETP.NE.AND.EX P0, PT, RZ, UR11, PT, P0 ;  /* 0x0000000bff007c0c */ /* 0x000fe4000bf05300 */
[----:B------:R-:W-:Y:S01]  /*ca00*/  PLOP3.LUT P3, PT, PT, PT, UP1, 0x80, 0x0 ;  /* 0x000000000000781c */ /* 0x000fe20003f6f018 */
[----:B------:R-:W-:Y:S02]  /*ca10*/  IMAD.MOV.U32 R19, RZ, RZ, RZ ;  /* 0x000000ffff137224 */ /* 0x000fe400078e00ff */
[----:B------:R-:W-:Y:S01]  /*ca20*/  IMAD.MOV.U32 R9, RZ, RZ, RZ ;  /* 0x000000ffff097224 */ /* 0x000fe200078e00ff */
[----:B--2---:R-:W-:-:S13]  /*ca30*/  R2UR UR45, R2 ;  /* 0x00000000022d72ca */ /* 0x004fda00000e0000 */
[----:B------:R-:W-:Y:S02]  /*ca40*/  USHF.R.S32.HI UR44, URZ, 0x1f, UR45 ;  /* 0x0000001f3f2c7899 */ /* 0x000fe4000801142d */
[----:B------:R-:W-:Y:S02]  /*ca50*/  @UP0 ULEA UR4, UP2, UR45, UR4, 0x2 ;  /* 0x000000042d040291 */ /* 0x000fe4000f84103f */
[----:B------:R-:W-:Y:S02]  /*ca60*/  USHF.L.U32 UR43, UR45, 0x2, URZ ;  /* 0x000000022d2b7899 */ /* 0x000fe4000800063f */
[----:B------:R-:W-:Y:S02]  /*ca70*/  @UP0 ULEA.HI.X UR5, UR45, UR5, UR44, 0x2, UP2 ;  /* 0x000000052d050291 */ /* 0x000fe400090f142c */
[----:B------:R-:W-:Y:S01]  /*ca80*/  IMAD.U32 R2, RZ, RZ, UR4 ;  /* 0x00000004ff027e24 */ /* 0x000fe2000f8e00ff */
[----:B------:R-:W-:Y:S02]  /*ca90*/  USHF.L.U64.HI UR44, UR45, 0x2, UR44 ;  /* 0x000000022d2c7899 */ /* 0x000fe4000801022c */
[----:B------:R-:W-:Y:S01]  /*caa0*/  UIADD3 UR8, UP0, UR43, UR10, URZ ;  /* 0x0000000a2b087290 */ /* 0x000fe2000ff1e03f */
[----:B------:R-:W-:Y:S01]  /*cab0*/  IMAD.U32 R3, RZ, RZ, UR5 ;  /* 0x00000005ff037e24 */ /* 0x000fe2000f8e00ff */
[----:B------:R-:W-:-:S02]  /*cac0*/  ULDC.64 UR4, c[0x0][0xa08] ;  /* 0x0002820000047ab9 */ /* 0x000fc40000000a00 */
[----:B------:R-:W-:Y:S02]  /*cad0*/  UIADD3.X UR9, UR44, UR11, URZ, UP0, !UPT ;  /* 0x0000000b2c097290 */ /* 0x000fe400087fe43f */
[----:B------:R1:W5:Y:S01]  /*cae0*/  @P1 LDG.E R0, desc[UR52][R2.64] ;  /* 0x0000003402001981 */ /* 0x000362000c1e1900 */
[----:B------:R-:W-:Y:S01]  /*caf0*/  ISETP.NE.U32.AND P1, PT, RZ, UR4, PT ;  /* 0x00000004ff007c0c */ /* 0x000fe2000bf25070 */
[----:B------:R-:W-:Y:S02]  /*cb00*/  UIADD3 UR10, UP0, UR43, UR4, URZ ;  /* 0x000000042b0a7290 */ /* 0x000fe4000ff1e03f */
[----:B------:R-:W-:Y:S01]  /*cb10*/  @UP1 UIADD3 UR4, UP2, UR43, UR6, URZ ;  /* 0x000000062b041290 */ /* 0x000fe2000ff5e03f */
[----:B------:R-:W-:Y:S01]  /*cb20*/  ISETP.NE.AND.EX P1, PT, RZ, UR5, PT, P1 ;  /* 0x00000005ff007c0c */ /* 0x000fe2000bf25310 */
[----:B------:R-:W-:Y:S02]  /*cb30*/  UIADD3.X UR6, UR44, UR5, URZ, UP0, !UPT ;  /* 0x000000052c067290 */ /* 0x000fe400087fe43f */
[----:B------:R-:W-:Y:S01]  /*cb40*/  @UP1 UIADD3.X UR5, UR44, UR7, URZ, UP2, !UPT ;  /* 0x000000072c051290 */ /* 0x000fe200097fe43f */
[----:B------:R-:W-:-:S02]  /*cb50*/  IMAD.U32 R4, RZ, RZ, UR10 ;  /* 0x0000000aff047e24 */ /* 0x000fc4000f8e00ff */
[----:B-1----:R-:W-:Y:S02]  /*cb60*/  IMAD.U32 R2, RZ, RZ, UR8 ;  /* 0x00000008ff027e24 */ /* 0x002fe4000f8e00ff */
[----:B------:R-:W-:Y:S02]  /*cb70*/  IMAD.U32 R3, RZ, RZ, UR9 ;  /* 0x00000009ff037e24 */ /* 0x000fe4000f8e00ff */
[----:B------:R-:W-:Y:S01]  /*cb80*/  IMAD.U32 R5, RZ, RZ, UR6 ;  /* 0x00000006ff057e24 */ /* 0x000fe2000f8e00ff */
[----:B------:R-:W-:Y:S01]  /*cb90*/  ULDC.64 UR6, c[0x0][0xa20] ;  /* 0x0002880000067ab9 */ /* 0x000fe20000000a00 */
[----:B------:R-:W-:Y:S01]  /*cba0*/  IMAD.U32 R6, RZ, RZ, UR4 ;  /* 0x00000004ff067e24 */ /* 0x000fe2000f8e00ff */
[----:B------:R1:W5:Y:S01]  /*cbb0*/  @P0 LDG.E R19, desc[UR52][R2.64] ;  /* 0x0000003402130981 */ /* 0x000362000c1e1900 */
[----:B------:R-:W-:Y:S01]  /*cbc0*/  IMAD.U32 R7, RZ, RZ, UR5 ;  /* 0x00000005ff077e24 */ /* 0x000fe2000f8e00ff */
[----:B------:R-:W-:Y:S02]  /*cbd0*/  ULDC.64 UR4, c[0x0][0x3f8] ;  /* 0x0000fe0000047ab9 */ /* 0x000fe40000000a00 */
[----:B------:R1:W5:Y:S04]  /*cbe0*/  @P1 LDG.E R9, desc[UR52][R4.64] ;  /* 0x0000003404091981 */ /* 0x000368000c1e1900 */
[----:B0-----:R1:W5:Y:S01]  /*cbf0*/  @P3 LDG.E R8, desc[UR52][R6.64] ;  /* 0x0000003406083981 */ /* 0x001362000c1e1900 */
[----:B------:R-:W-:Y:S01]  /*cc00*/  UISETP.NE.U32.AND UP0, UPT, UR4, URZ, UPT ;  /* 0x0000003f0400728c */ /* 0x000fe2000bf05070 */
[----:B------:R-:W-:-:S02]  /*cc10*/  ISETP.NE.U32.AND P2, PT, RZ, UR6, PT ;  /* 0x00000006ff007c0c */ /* 0x000fc4000bf45070 */
[----:B------:R-:W-:Y:S01]  /*cc20*/  ULDC UR4, c[0x0][0x404] ;  /* 0x0001010000047ab9 */ /* 0x000fe20000000800 */
[----:B------:R-:W-:Y:S01]  /*cc30*/  UISETP.NE.AND.EX UP0, UPT, UR5, URZ, UPT, UP0 ;  /* 0x0000003f0500728c */ /* 0x000fe2000bf05300 */
[----:B------:R-:W-:Y:S02]  /*cc40*/  ISETP.NE.AND.EX P2, PT, RZ, UR7, PT, P2 ;  /* 0x00000007ff007c0c */ /* 0x000fe4000bf45320 */
[----:B------:R-:W-:Y:S01]  /*cc50*/  ULDC UR5, c[0x0][0x2e0] ;  /* 0x0000b80000057ab9 */ /* 0x000fe20000000800 */
[----:B------:R-:W-:-:S04]  /*cc60*/  USEL UR4, UR4, 0x1, UP0 ;  /* 0x0000000104047887 */ /* 0x000fc80008000000 */
[----:B------:R-:W-:Y:S01]  /*cc70*/  UIMAD UR4, UR4, UR5, URZ ;  /* 0x00000005040472a4 */ /* 0x000fe2000f8e023f */
[----:B-1----:R-:W-:Y:S11]  /*cc80*/  @P3 BRA `(.L_x_11897) ;  /* 0x0000000000103947 */ /* 0x002ff60003800000 */
[----:B------:R-:W-:Y:S05]  /*cc90*/  @!P0 BRA `(.L_x_11897) ;  /* 0x00000000000c8947 */ /* 0x000fea0003800000 */
[----:B------:R-:W2:Y:S04]  /*cca0*/  LDG.E R7, desc[UR52][R2.64] ;  /* 0x0000003402077981 */ /* 0x000ea8000c1e1900 */
[----:B-----5:R-:W2:Y:S02]  /*ccb0*/  LDG.E R8, desc[UR52][R2.64+0x4] ;  /* 0x0000043402087981 */ /* 0x020ea4000c1e1900 */
[----:B--2---:R-:W-:-:S07]  /*ccc0*/  IMAD.IADD R8, R8, 0x1, -R7 ;  /* 0x0000000108087824 */ /* 0x004fce00078e0a07 */
.L_x_11897:
[----:B------:R-:W-:Y:S02]  /*ccd0*/  IMAD.U32 R3, RZ, RZ, UR4 ;  /* 0x00000004ff037e24 */ /* 0x000fe4000f8e00ff */
[----:B-----5:R-:W-:Y:S01]  /*cce0*/  IMAD.IADD R22, R9, 0x1, R0 ;  /* 0x0000000109167824 */ /* 0x020fe200078e0200 */
[----:B------:R-:W-:Y:S06]  /*ccf0*/  @!P2 BRA `(.L_x_11898) ;  /* 0x000000000018a947 */ /* 0x000fec0003800000 */
[----:B------:R-:W-:-:S04]  /*cd00*/  UIADD3 UR4, UP0, UR43, UR6, URZ ;  /* 0x000000062b047290 */ /* 0x000fc8000ff1e03f */
[----:B------:R-:W-:Y:S02]  /*cd10*/  UIADD3.X UR5, UR44, UR7, URZ, UP0, !UPT ;  /* 0x000000072c057290 */ /* 0x000fe400087fe43f */
[----:B------:R-:W-:-:S04]  /*cd20*/  IMAD.U32 R2, RZ, RZ, UR4 ;  /* 0x00000004ff027e24 */ /* 0x000fc8000f8e00ff */
[----:B------:R-:W-:-:S06]  /*cd30*/  IMAD.U32 R3, RZ, RZ, UR5 ;  /* 0x00000005ff037e24 */ /* 0x000fcc000f8e00ff */
[----:B------:R0:W5:Y:S01]  /*cd40*/  LDG.E R3, desc[UR52][R2.64] ;  /* 0x0000003402037981 */ /* 0x000162000c1e1900 */
[----:B------:R-:W-:Y:S05]  /*cd50*/  BRA `(.L_x_11899) ;  /* 0x0000000000107947 */ /* 0x000fea0003800000 */
.L_x_11898:
[----:B------:R-:W-:Y:S05]  /*cd60*/  @!P1 BRA `(.L_x_11899) ;  /* 0x00000000000c9947 */ /* 0x000fea0003800000 */
[----:B------:R-:W2:Y:S04]  /*cd70*/  LDG.E R2, desc[UR52][R4.64] ;  /* 0x0000003404027981 */ /* 0x000ea8000c1e1900 */
[----:B------:R-:W2:Y:S02]  /*cd80*/  LDG.E R3, desc[UR52][R4.64+0x4] ;  /* 0x0000043404037981 */ /* 0x000ea4000c1e1900 */
[----:B--2---:R-:W-:-:S07]  /*cd90*/  IMAD.IADD R3, R3, 0x1, -R2 ;  /* 0x0000000103037824 */ /* 0x004fce00078e0a02 */
.L_x_11899:
[----:B------:R-:W-:Y:S01]  /*cda0*/  IMAD R5, R25, 0xc0, RZ ;  /* 0x000000c019057824 */ /* 0x000fe200078e02ff */
[----:B------:R-:W-:Y:S01]  /*cdb0*/  BSSY B6, `(.L_x_11900) ;  /* 0x0000214000067945 */ /* 0x000fe20003800000 */
[----:B-----5:R-:W-:-:S03]  /*cdc0*/  IMAD.IADD R3, R3, 0x1, -R0 ;  /* 0x0000000103037824 */ /* 0x020fc600078e0a00 */
[----:B------:R-:W-:Y:S01]  /*cdd0*/  IADD3 R8, -R8, 0x15f, R5 ;  /* 0x0000015f08087810 */ /* 0x000fe20007ffe105 */
[----:B------:R-:W-:-:S04]  /*cde0*/  VIADD R0, R3, 0x9f ;  /* 0x0000009f03007836 */ /* 0x000fc80000000000 */
[----:B------:R-:W-:Y:S02]  /*cdf0*/  IMAD.IADD R8, R3, 0x1, R8 ;  /* 0x0000000103087824 */ /* 0x000fe400078e0208 */
[----:B------:R-:W-:-:S04]  /*ce00*/  IMAD.HI R0, R0, 0x66666667, RZ ;  /* 0x6666666700007827 */ /* 0x000fc800078e02ff */
[----:B------:R-:W-:Y:S01]  /*ce10*/  IMAD.HI R8, R8, 0x66666667, RZ ;  /* 0x6666666708087827 */ /* 0x000fe200078e02ff */
[----:B------:R-:W-:-:S04]  /*ce20*/  SHF.R.U32.HI R3, RZ, 0x1f, R0 ;  /* 0x0000001fff037819 */ /* 0x000fc80000011600 */
[----:B------:R-:W-:Y:S02]  /*ce30*/  SHF.R.U32.HI R5, RZ, 0x1f, R8 ;  /* 0x0000001fff057819 */ /* 0x000fe40000011608 */
[----:B------:R-:W-:Y:S02]  /*ce40*/  LEA.HI.SX32 R3, R0, R3, 0x1a ;  /* 0x0000000300037211 */ /* 0x000fe400078fd2ff */
[----:B------:R-:W-:-:S04]  /*ce50*/  LEA.HI.SX32 R26, R8, R5, 0x1a ;  /* 0x00000005081a7211 */ /* 0x000fc800078fd2ff */
[----:B------:R-:W-:-:S04]  /*ce60*/  VIMNMX R26, R3, R26, PT ;  /* 0x0000001a031a7248 */ /* 0x000fc80003fe0100 */
[----:B------:R-:W-:-:S13]  /*ce70*/  ISETP.GT.AND P0, PT, R26, RZ, PT ;  /* 0x000000ff1a00720c */ /* 0x000fda0003f04270 */
[----:B------:R-:W-:Y:S05]  /*ce80*/  @P0 BRA `(.L_x_11901) ;  /* 0x0000000000440947 */ /* 0x000fea0003800000 */
[----:B0-----:R-:W0:Y:S02]  /*ce90*/  S2R R2, SR_TID.X ;  /* 0x0000000000027919 */ /* 0x001e240000002100 */
        /* <DEDUP_REMOVED lines=16> */
.L_x_11901:
[----:B------:R-:W1:Y:S01]  /*cfa0*/  S2UR UR4, SR_CgaCtaId ;  /* 0x00000000000479c3 */ /* 0x000e620000008800 */
[----:B------:R-:W-:Y:S02]  /*cfb0*/  UMOV UR41, 0x400 ;  /* 0x0000040000297882 */ /* 0x000fe40000000000 */
[----:B-1----:R-:W-:-:S04]  /*cfc0*/  ULEA UR41, UR4, UR41, 0x18 ;  /* 0x0000002904297291 */ /* 0x002fc8000f8ec03f */
[----:B------:R-:W-:-:S04]  /*cfd0*/  UIADD3 UR4, UR41, 0xe000, URZ ;  /* 0x0000e00029047890 */ /* 0x000fc8000fffe03f */
[----:B------:R-:W-:-:S06]  /*cfe0*/  ULOP3.LUT UP0, URZ, UR4, 0x1bf, URZ, 0xc0, !UPT ;  /* 0x000001bf043f7892 */ /* 0x000fcc000f80c03f */
[----:B------:R-:W-:-:S13]  /*cff0*/  PLOP3.LUT P0, PT, PT, PT, UP0, 0x80, 0x0 ;  /* 0x000000000000781c */ /* 0x000fda0003f0f008 */
        /* <DEDUP_REMOVED lines=17> */
.L_x_11903:
[----:B------:R-:W-:-:S06]  /*d110*/  UIADD3 UR4, UR41, 0x6000, URZ ;  /* 0x0000600029047890 */ /* 0x000fcc000fffe03f */
[----:B------:R-:W-:-:S05]  /*d120*/  IMAD.U32 R18, RZ, RZ, UR4 ;  /* 0x00000004ff127e24 */ /* 0x000fca000f8e00ff */
        /* <DEDUP_REMOVED lines=18> */
.L_x_11904:
        /* <DEDUP_REMOVED lines=20> */
.L_x_11905:
        /* <DEDUP_REMOVED lines=18> */
.L_x_11906:
        /* <DEDUP_REMOVED lines=8> */
[----:B------:R-:W-:-:S05]  /*d530*/  PLOP3.LUT P0, PT, PT, PT, UP0, 0x80, 0x0 ;  /* 0x000000000000781c */ /* 0x000fca0003f0f008 */
[----:B------:R-:W-:-:S04]  /*d540*/  @UP0 UIADD3 UR4, UP1, UR43, UR4, URZ ;  /* 0x000000042b040290 */ /* 0x000fc8000ff3e03f */
[----:B------:R-:W-:Y:S02]  /*d550*/  @UP0 UIADD3.X UR5, UR44, UR5, URZ, UP1, !UPT ;  /* 0x000000052c050290 */ /* 0x000fe40008ffe43f */
[----:B0-----:R-:W-:-:S04]  /*d560*/  IMAD.U32 R2, RZ, RZ, UR4 ;  /* 0x00000004ff027e24 */ /* 0x001fc8000f8e00ff */
[----:B------:R-:W-:Y:S01]  /*d570*/  IMAD.U32 R3, RZ, RZ, UR5 ;  /* 0x00000005ff037e24 */ /* 0x000fe2000f8e00ff */
[----:B--2---:R-:W-:Y:S01]  /*d580*/  ISETP.NE.AND P2, PT, R0, 0x1, PT ;  /* 0x000000010000780c */ /* 0x004fe20003f45270 */
[----:B------:R-:W-:-:S03]  /*d590*/  ULDC.64 UR4, c[0x0][0xa00] ;  /* 0x0002800000047ab9 */ /* 0x000fc60000000a00 */
[----:B------:R0:W2:Y:S01]  /*d5a0*/  @P0 LDG.E R18, desc[UR52][R2.64] ;  /* 0x0000003402120981 */ /* 0x0000a2000c1e1900 */
[----:B------:R-:W-:Y:S01]  /*d5b0*/  ISETP.NE.U32.AND P0, PT, RZ, UR4, PT ;  /* 0x00000004ff007c0c */ /* 0x000fe2000bf05070 */
[----:B------:R-:W-:Y:S01]  /*d5c0*/  UMOV UR36, URZ ;  /* 0x0000003f00247c82 */ /* 0x000fe20008000000 */
[----:B-1----:R-:W-:Y:S01]  /*d5d0*/  LOP3.LUT R21, R27, 0x7f, RZ, 0xc0, !PT ;  /* 0x0000007f1b157812 */ /* 0x002fe200078ec0ff */
[----:B------:R-:W-:Y:S01]  /*d5e0*/  IMAD.U32 R19, RZ, RZ, UR38 ;  /* 0x00000026ff137e24 */ /* 0x000fe2000f8e00ff */
[----:B------:R-:W-:Y:S02]  /*d5f0*/  ISETP.NE.AND.EX P0, PT, RZ, UR5, PT, P0 ;  /* 0x00000005ff007c0c */ /* 0x000fe4000bf05300 */
[----:B------:R-:W-:Y:S02]  /*d600*/  ISETP.NE.AND P1, PT, R21, RZ, PT ;  /* 0x000000ff1500720c */ /* 0x000fe40003f25270 */
[----:B------:R-:W1:Y:S01]  /*d610*/  @P2 LDC R0, c[0x0][0x42c] ;  /* 0x00010b00ff002b82 */ /* 0x000e620000000800 */
[----:B------:R-:W-:-:S02]  /*d620*/  SEL R6, RZ, UR45, P0 ;  /* 0x0000002dff067c07 */ /* 0x000fc40008000000 */
[----:B------:R-:W-:Y:S02]  /*d630*/  R2UR UR37, R25 ;  /* 0x00000000192572ca */ /* 0x000fe400000e0000 */
[----:B------:R-:W-:Y:S02]  /*d640*/  R2UR UR39, R6 ;  /* 0x00000000062772ca */ /* 0x000fe400000e0000 */
[----:B------:R-:W-:Y:S01]  /*d650*/  SHF.R.U32.HI R4, RZ, 0x5, R27 ;  /* 0x00000005ff047819 */ /* 0x000fe2000001161b */
[----:B0-----:R-:W0:Y:S03]  /*d660*/  LDC.64 R2, c[0x0][0x3f8] ;  /* 0x0000fe00ff027b82 */ /* 0x001e260000000a00 */
[----:B------:R-:W-:Y:S01]  /*d670*/  VOTEU.ALL UP1, P1 ;  /* 0x00000000003f7886 */ /* 0x000fe20000820000 */
[----:B------:R-:W-:-:S04]  /*d680*/  LOP3.LUT R4, R4, 0x3, RZ, 0xc0, !PT ;  /* 0x0000000304047812 */ /* 0x000fc800078ec0ff */
[----:B------:R-:W3:Y:S01]  /*d690*/  @P2 LDC R5, c[0x0][0x430] ;  /* 0x00010c00ff052b82 */ /* 0x000ee20000000800 */
[----:B------:R-:W-:-:S04]  /*d6a0*/  @!UP1 UIADD3 UR4, UP0, UR50, 0x270, URZ ;  /* 0x0000027032049890 */ /* 0x000fc8000ff1e03f */
[----:B------:R-:W-:Y:S01]  /*d6b0*/  @!UP1 UIADD3.X UR5, URZ, UR51, URZ, UP0, !UPT ;  /* 0x000000333f059290 */ /* 0x000fe200087fe43f */
[----:B-1----:R-:W-:-:S08]  /*d6c0*/  @P2 IMAD.HI.U32 R0, R0, UR38, RZ ;  /* 0x0000002600002c27 */ /* 0x002fd0000f8e00ff */
[----:B------:R1:W-:Y:S01]  /*d6d0*/  @!UP1 UTMAPF.L2.4D [UR36], [UR4] ;  /* 0x00000024040095b8 */ /* 0x0003e20008018000 */
[----:B0-----:R-:W-:Y:S01]  /*d6e0*/  LOP3.LUT P0, RZ, R2, UR6, RZ, 0xfc, !PT ;  /* 0x0000000602ff7c12 */ /* 0x001fe2000f80fcff */
[----:B------:R-:W-:-:S03]  /*d6f0*/  UMOV UR6, 0xffffffff ;  /* 0xffffffff00067882 */ /* 0x000fc60000000000 */
[----:B------:R-:W-:Y:S02]  /*d700*/  LOP3.LUT P0, RZ, R3, UR7, RZ, 0xfc, P0 ;  /* 0x0000000703ff7c12 */ /* 0x000fe4000800fcff */
[----:B---3--:R-:W-:Y:S02]  /*d710*/  @P2 SHF.R.U32.HI R19, RZ, R5, R0 ;  /* 0x00000005ff132219 */ /* 0x008fe40000011600 */
[----:B--2---:R-:W-:Y:S02]  /*d720*/  SHF.R.S32.HI R20, RZ, 0x1f, R18 ;  /* 0x0000001fff147819 */ /* 0x004fe40000011412 */
[----:B------:R-:W-:Y:S01]  /*d730*/  SEL R0, R18, RZ, !P0 ;  /* 0x000000ff12007207 */ /* 0x000fe20004000000 */
[----:B-1----:R-:W-:Y:S06]  /*d740*/  BRA.DIV UR6, `(.L_x_11907) ;  /* 0x0000002a06947947 */ /* 0x002fec000b800000 */
[----:B------:R0:W1:Y:S02]  /*d750*/  SHFL.IDX PT, R14, R4, RZ, 0x1f ;  /* 0x00001fff040e7589 */ /* 0x00006400000e0000 */
.L_x_11975:
[----:B-1----:R-:W-:Y:S02]  /*d760*/  ISETP.NE.AND P0, PT, R14, RZ, PT ;  /* 0x000000ff0e00720c */ /* 0x002fe40003f05270 */
[----:B------:R-:W-:-:S11]  /*d770*/  PLOP3.LUT P6, PT, PT, PT, PT, 0x8, 0x0 ;  /* 0x000000000000781c */ /* 0x000fd60003fce170 */
[----:B------:R-:W-:Y:S05]  /*d780*/  @P0 BRA `(.L_x_11908) ;  /* 0x0000000400800947 */ /* 0x000fea0003800000 */
[----:B------:R-:W-:Y:S01]  /*d790*/  UMOV UR4, 0xffffffff ;  /* 0xffffffff00047882 */ /* 0x000fe20000000000 */
[----:B------:R-:W-:Y:S02]  /*d7a0*/  VIADD R7, R26, 0xffffffff ;  /* 0xffffffff1a077836 */ /* 0x000fe40000000000 */
[----:B------:R-:W-:Y:S05]  /*d7b0*/  BRA.DIV UR4, `(.L_x_11909) ;  /* 0x0000002a04987947 */ /* 0x000fea000b800000 */
[----:B------:R-:W-:-:S13]  /*d7c0*/  ELECT P6, URZ, PT ;  /* 0x00000000003f782f */ /* 0x000fda00038c0000 */
.L_x_11978:
        /* <DEDUP_REMOVED lines=22> */
.L_x_11911:
[----:B------:R-:W-:Y:S02]  /*d930*/  LEA R5, R16, UR41, 0x3 ;  /* 0x0000002910057c11 */ /* 0x000fe4000f8e18ff */
[----:B-1----:R-:W-:Y:S02]  /*d940*/  SHF.L.U32 R2, R17, 0x1f, RZ ;  /* 0x0000001f11027819 */ /* 0x002fe400000006ff */
[----:B------:R-:W-:Y:S02]  /*d950*/  ISETP.NE.AND P0, PT, R21, RZ, PT ;  /* 0x000000ff1500720c */ /* 0x000fe40003f05270 */
[----:B------:R-:W1:Y:S02]  /*d960*/  SYNCS.PHASECHK.TRANS64.TRYWAIT P2, [R5+URZ+0x13280], R2 ;  /* 0x01328002050075a7 */ /* 0x000e64000804017f */
[----:B-1----:R-:W-:Y:S09]  /*d970*/  @!P2 BRA `(.L_x_11912) ;  /* 0x000000280048a947 */ /* 0x002ff20003800000 */
.L_x_11979:
        /* <DEDUP_REMOVED lines=8> */
.L_x_11913:
[----:B------:R-:W-:Y:S01]  /*da00*/  IMAD.U32 R3, RZ, RZ, UR41 ;  /* 0x00000029ff037e24 */ /* 0x000fe2000f8e00ff */
        /* <DEDUP_REMOVED lines=17> */
.L_x_11980:
[----:B------:R-:W-:Y:S05]  /*db20*/  @P0 BRA `(.L_x_11915) ;  /* 0x00000000001c0947 */ /* 0x000fea0003800000 */
[----:B0-----:R-:W0:Y:S01]  /*db30*/  S2R R4, SR_TID.X ;  /* 0x0000000000047919 */ /* 0x001e220000002100 */
[----:B-12---:R-:W-:-:S04]  /*db40*/  IMAD.MOV.U32 R2, RZ, RZ, 0x2800 ;  /* 0x00002800ff027424 */ /* 0x006fc800078e00ff */
[----:B------:R3:W-:Y:S01]  /*db50*/  SYNCS.ARRIVE.TRANS64 RZ, [R5+URZ+0x13230], R2 ;  /* 0x0132300205ff79a7 */ /* 0x0007e2000800003f */
[----:B0-----:R-:W-:-:S04]  /*db60*/  LOP3.LUT R4, R4, 0x1f, RZ, 0xc0, !PT ;  /* 0x0000001f04047812 */ /* 0x001fc800078ec0ff */
[----:B------:R-:W-:-:S13]  /*db70*/  ISETP.NE.AND P0, PT, R4, RZ, PT ;  /* 0x000000ff0400720c */ /* 0x000fda0003f05270 */
[----:B---3--:R-:W-:Y:S05]  /*db80*/  @!P0 BRA `(.L_x_11915) ;  /* 0x0000000000048947 */ /* 0x008fea0003800000 */
[----:B------:R-:W-:Y:S01]  /*db90*/  BPT.TRAP 0x1 ;  /* 0x000000040000795c */ /* 0x000fe20000300000 */
.L_x_11915:
        /* <DEDUP_REMOVED lines=14> */
.L_x_11910:
        /* <DEDUP_REMOVED lines=11> */
[----:B-12---:R-:W-:Y:S01]  /*dd30*/  @P0 IMAD.MOV.U32 R2, RZ, RZ, 0x3000 ;  /* 0x00003000ff020424 */ /* 0x006fe200078e00ff */
[----:B------:R-:W-:Y:S01]  /*dd40*/  @P0 R2UR UR13, R6 ;  /* 0x00000000060d02ca */ /* 0x000fe200000e0000 */
[----:B------:R-:W-:Y:S02]  /*dd50*/  UMOV UR12, UR38 ;  /* 0x00000026000c7c82 */ /* 0x000fe40008000000 */
[----:B------:R1:W-:Y:S10]  /*dd60*/  @P0 SYNCS.ARRIVE.TRANS64 RZ, [UR41+0x13200], R2 ;  /* 0x01320002ffff09a7 */ /* 0x0003f40008000029 */
[----:B------:R1:W-:Y:S02]  /*dd70*/  UTMALDG.4D [UR8], [UR4], desc[UR6] ;  /* 0x00000608040075b4 */ /* 0x0003e40008019000 */
[----:B-1----:R-:W-:Y:S01]  /*dd80*/  NOP ;  /* 0x0000000000007918 */ /* 0x002fe20000000000 */
.L_x_11908:
[----:B------:R-:W-:Y:S01]  /*dd90*/  VIADD R29, R29, 0x1 ;  /* 0x000000011d1d7836 */ /* 0x000fe20000000000 */
[----:B------:R-:W-:Y:S01]  /*dda0*/  BSSY B0, `(.L_x_11916) ;  /* 0x0000008000007945 */ /* 0x000fe20003800000 */
[----:B------:R-:W-:-:S03]  /*ddb0*/  ISETP.GE.AND P2, PT, R26, 0x2, PT ;  /* 0x000000021a00780c */ /* 0x000fc60003f46270 */
[----:B------:R-:W-:-:S04]  /*ddc0*/  LEA.HI R2, R29, R29, RZ, 0x1 ;  /* 0x0000001d1d027211 */ /* 0x000fc800078f08ff */
[----:B------:R-:W-:-:S05]  /*ddd0*/  LOP3.LUT R2, R2, 0xfffffffe, RZ, 0xc0, !PT ;  /* 0xfffffffe02027812 */ /* 0x000fca00078ec0ff */
[----:B------:R-:W-:-:S05]  /*dde0*/  IMAD.IADD R2, R29, 0x1, -R2 ;  /* 0x000000011d027824 */ /* 0x000fca00078e0a02 */
[----:B------:R-:W-:-:S04]  /*ddf0*/  SHF.L.U32 R2, R2, 0x1f, RZ ;  /* 0x0000001f02027819 */ /* 0x000fc800000006ff */
[----:B------:R-:W1:Y:S02]  /*de00*/  SYNCS.PHASECHK.TRANS64.TRYWAIT P0, [UR41+0x13220], R2 ;  /* 0x01322002ff0075a7 */ /* 0x000e640008000169 */
[----:B-1----:R-:W-:Y:S05]  /*de10*/  @!P0 BRA `(.L_x_11917) ;  /* 0x0000002400488947 */ /* 0x002fea0003800000 */
.L_x_11981:
[----:B------:R-:W-:Y:S05]  /*de20*/  BSYNC B0 ;  /* 0x0000000000007941 */ /* 0x000fea0003800000 */
.L_x_11916:
[----:B------:R-:W-:Y:S05]  /*de30*/  @!P2 BRA `(.L_x_11918) ;  /* 0x0000000800d4a947 */ /* 0x000fea0003800000 */
[----:B-1----:R-:W-:Y:S02]  /*de40*/  VIADD R2, R26, 0xfffffffe ;  /* 0xfffffffe1a027836 */ /* 0x002fe40000000000 */
[----:B------:R-:W-:Y:S02]  /*de50*/  IMAD.MOV.U32 R8, RZ, RZ, R17 ;  /* 0x000000ffff087224 */ /* 0x000fe400078e0011 */
[----:B------:R-:W-:-:S07]  /*de60*/  IMAD.MOV.U32 R3, RZ, RZ, R16 ;  /* 0x000000ffff037224 */ /* 0x000fce00078e0010 */
.L_x_11938:
        /* <DEDUP_REMOVED lines=33> */
.L_x_11921:
[----:B------:R-:W2:Y:S01]  /*e080*/  SYNCS.PHASECHK.TRANS64.TRYWAIT P0, [R9+URZ+0x13280], R10 ;  /* 0x0132800a090075a7 */ /* 0x000ea2000800017f */
[----:B0-----:R-:W0:Y:S01]  /*e090*/  S2R R4, SR_TID.X ;  /* 0x0000000000047919 */ /* 0x001e220000002100 */
[----:B------:R-:W-:Y:S01]  /*e0a0*/  BSSY B1, `(.L_x_11922) ;  /* 0x0000004000017945 */ /* 0x000fe20003800000 */
[----:B0-----:R-:W-:-:S04]  /*e0b0*/  LOP3.LUT R4, R4, 0x7f, RZ, 0xc0, !PT ;  /* 0x0000007f04047812 */ /* 0x001fc800078ec0ff */
[----:B------:R-:W-:Y:S01]  /*e0c0*/  ISETP.NE.AND P2, PT, R4, RZ, PT ;  /* 0x000000ff0400720c */ /* 0x000fe20003f45270 */
[----:B--2---:R-:W-:-:S12]  /*e0d0*/  @!P0 BRA `(.L_x_11923) ;  /* 0x0000002000b08947 */ /* 0x004fd80003800000 */
.L_x_11982:
[----:B------:R-:W-:Y:S05]  /*e0e0*/  BSYNC B1 ;  /* 0x0000000000017941 */ /* 0x000fea0003800000 */
.L_x_11922:
        /* <DEDUP_REMOVED lines=9> */
.L_x_11925:
[----:B------:R-:W-:Y:S05]  /*e180*/  BSYNC B1 ;  /* 0x0000000000017941 */ /* 0x000fea0003800000 */
.L_x_11924:
[----:B------:R-:W-:Y:S01]  /*e190*/  IMAD.MOV.U32 R12, RZ, RZ, RZ ;  /* 0x000000ffff0c7224 */ /* 0x000fe200078e00ff */
[----:B------:R-:W-:Y:S01]  /*e1a0*/  R2UR UR12, R19 ;  /* 0x00000000130c72ca */ /* 0x000fe200000e0000 */
[----:B------:R-:W-:Y:S01]  /*e1b0*/  IMAD.U32 R5, RZ, RZ, UR41 ;  /* 0x00000029ff057e24 */ /* 0x000fe2000f8e00ff */
[----:B------:R-:W-:Y:S01]  /*e1c0*/  UIADD3 UR4, UP0, UR50, 0x470, URZ ;  /* 0x0000047032047890 */ /* 0x000fe2000ff1e03f */
[----:B------:R-:W-:Y:S01]  /*e1d0*/  PLOP3.LUT P0, PT, PT, PT, PT, 0x80, 0x0 ;  /* 0x000000000000781c */ /* 0x000fe20003f0f070 */
[----:B-1----:R-:W-:Y:S01]  /*e1e0*/  IMAD R7, R11, 0xa0, R22 ;  /* 0x000000a00b077824 */ /* 0x002fe200078e0216 */
[----:B------:R-:W-:Y:S01]  /*e1f0*/  R2UR UR10, R12 ;  /* 0x000000000c0a72ca */ /* 0x000fe200000e0000 */
[----:B------:R-:W-:Y:S01]  /*e200*/  IMAD R6, R16, 0x2800, R5 ;  /* 0x0000280010067824 */ /* 0x000fe200078e0205 */
[----:B------:R-:W-:Y:S01]  /*e210*/  UIADD3.X UR5, URZ, UR51, URZ, UP0, !UPT ;  /* 0x000000333f057290 */ /* 0x000fe200087fe43f */
[----:B------:R-:W-:Y:S01]  /*e220*/  VIADD R5, R9, 0x13270 ;  /* 0x0001327009057836 */ /* 0x000fe20000000000 */
[----:B------:R-:W-:Y:S01]  /*e230*/  UMOV UR6, 0x0 ;  /* 0x0000000000067882 */ /* 0x000fe20000000000 */
[----:B------:R-:W-:Y:S01]  /*e240*/  VIADD R4, R6, 0x6000 ;  /* 0x0000600006047836 */ /* 0x000fe20000000000 */
[----:B------:R-:W-:-:S09]  /*e250*/  UMOV UR7, 0x14f00000 ;  /* 0x14f0000000077882 */ /* 0x000fd20000000000 */
.L_x_11926:
        /* <DEDUP_REMOVED lines=12> */
.L_x_11983:
[----:B------:R-:W-:Y:S05]  /*e320*/  BSYNC B1 ;  /* 0x0000000000017941 */ /* 0x000fea0003800000 */
.L_x_11927:
        /* <DEDUP_REMOVED lines=11> */
.L_x_11930:
[----:B------:R-:W-:Y:S05]  /*e3e0*/  BSYNC B1 ;  /* 0x0000000000017941 */ /* 0x000fea0003800000 */
.L_x_11929:
        /* <DEDUP_REMOVED lines=9> */
.L_x_11931:
        /* <DEDUP_REMOVED lines=9> */
.L_x_11920:
[----:B------:R-:W-:Y:S05]  /*e510*/  BSYNC B0 ;  /* 0x0000000000007941 */ /* 0x000fea0003800000 */
.L_x_11919:
[----:B------:R-:W-:-:S06]  /*e520*/  UISETP.NE.AND UP0, UPT, UR42, 0x3, UPT ;  /* 0x000000032a00788c */ /* 0x000fcc000bf05270 */
[----:B------:R-:W-:-:S13]  /*e530*/  PLOP3.LUT P0, PT, PT, PT, UP0, 0x80, 0x0 ;  /* 0x000000000000781c */ /* 0x000fda0003f0f008 */
[----:B------:R-:W-:Y:S05]  /*e540*/  @!P0 BRA `(.L_x_11932) ;  /* 0x0000000000048947 */ /* 0x000fea0003800000 */
[----:B------:R-:W-:Y:S01]  /*e550*/  BPT.TRAP 0x1 ;  /* 0x000000040000795c */ /* 0x000fe20000300000 */
.L_x_11932:
        /* <DEDUP_REMOVED lines=8> */
.L_x_11984:
[----:B------:R-:W-:Y:S05]  /*e5e0*/  BSYNC B0 ;  /* 0x0000000000007941 */ /* 0x000fea0003800000 */
.L_x_11933:
[----:B------:R-:W-:Y:S05]  /*e5f0*/  @!P0 BRA `(.L_x_11935) ;  /* 0x0000000000048947 */ /* 0x000fea0003800000 */
[----:B------:R-:W-:Y:S01]  /*e600*/  BPT.TRAP 0x1 ;  /* 0x000000040000795c */ /* 0x000fe20000300000 */
.L_x_11935:
[----:B0-----:R-:W-:Y:S01]  /*e610*/  SHF.L.U32 R5, R8, 0x1f, RZ ;  /* 0x0000001f08057819 */ /* 0x001fe200000006ff */
[----:B------:R-:W-:-:S03]  /*e620*/  IMAD R10, R3, 0x2800, RZ ;  /* 0x00002800030a7824 */ /* 0x000fc600078e02ff */
[----:B------:R-:W0:Y:S02]  /*e630*/  SYNCS.PHASECHK.TRANS64.TRYWAIT P2, [R12+URZ+0x13260], R5 ;  /* 0x013260050c0075a7 */ /* 0x000e24000804017f */
[----:B0-----:R-:W-:Y:S05]  /*e640*/  @!P2 BRA `(.L_x_11936) ;  /* 0x0000001c0090a947 */ /* 0x001fea0003800000 */
.L_x_11985:
        /* <DEDUP_REMOVED lines=42> */
.L_x_11937:
        /* <DEDUP_REMOVED lines=10> */
.L_x_11918:
        /* <DEDUP_REMOVED lines=14> */
.L_x_11940:
[----:B------:R-:W-:Y:S05]  /*ea70*/  BSYNC B0 ;  /* 0x0000000000007941 */ /* 0x000fea0003800000 */
.L_x_11939:
[----:B------:R-:W-:-:S06]  /*ea80*/  UISETP.NE.AND UP0, UPT, UR42, 0x3, UPT ;  /* 0x000000032a00788c */ /* 0x000fcc000bf05270 */
[----:B------:R-:W-:-:S13]  /*ea90*/  PLOP3.LUT P0, PT, PT, PT, UP0, 0x80, 0x0 ;  /* 0x000000000000781c */ /* 0x000fda0003f0f008 */
[----:B------:R-:W-:Y:S05]  /*eaa0*/  @!P0 BRA `(.L_x_11941) ;  /* 0x0000000000048947 */ /* 0x000fea0003800000 */
[----:B------:R-:W-:Y:S01]  /*eab0*/  BPT.TRAP 0x1 ;  /* 0x000000040000795c */ /* 0x000fe20000300000 */
.L_x_11941:
        /* <DEDUP_REMOVED lines=8> */
.L_x_11986:
[----:B------:R-:W-:Y:S05]  /*eb40*/  BSYNC B0 ;  /* 0x0000000000007941 */ /* 0x000fea0003800000 */
.L_x_11942:
[----:B------:R-:W-:Y:S05]  /*eb50*/  @!P2 BRA `(.L_x_11944) ;  /* 0x000000000004a947 */ /* 0x000fea0003800000 */
[----:B------:R-:W-:Y:S01]  /*eb60*/  BPT.TRAP 0x1 ;  /* 0x000000040000795c */ /* 0x000fe20000300000 */
.L_x_11944:
[----:B------:R-:W-:Y:S01]  /*eb70*/  SHF.L.U32 R5, R17, 0x1f, RZ ;  /* 0x0000001f11057819 */ /* 0x000fe200000006ff */
[----:B-1----:R-:W-:-:S03]  /*eb80*/  IMAD R3, R16, 0x2800, RZ ;  /* 0x0000280010037824 */ /* 0x002fc600078e02ff */
[----:B------:R-:W1:Y:S02]  /*eb90*/  SYNCS.PHASECHK.TRANS64.TRYWAIT P0, [R2+URZ+0x13260], R5 ;  /* 0x01326005020075a7 */ /* 0x000e64000800017f */
[----:B------:R-:W-:Y:S01]  /*eba0*/  LOP3.LUT R0, R3, R28, RZ, 0xfc, !PT ;  /* 0x0000001c03007212 */ /* 0x000fe200078efcff */
[----:B-1----:R-:W-:Y:S06]  /*ebb0*/  @!P0 BRA `(.L_x_11945) ;  /* 0x00000018005c8947 */ /* 0x002fec0003800000 */
.L_x_11987:
        /* <DEDUP_REMOVED lines=41> */
.L_x_11946:
        /* <DEDUP_REMOVED lines=10> */
.L_x_11902:
[----:B------:R-:W-:Y:S05]  /*eef0*/  BSYNC B6 ;  /* 0x0000000000067941 */ /* 0x000fea0003800000 */
.L_x_11900:
[----:B------:R-:W2:Y:S02]  /*ef00*/  LDL R0, [R1] ;  /* 0x0000000001007983 */ /* 0x000ea40000100800 */
[----:B--2---:R-:W-:-:S13]  /*ef10*/  ISETP.NE.AND P0, PT, R0, RZ, PT ;  /* 0x000000ff0000720c */ /* 0x004fda0003f05270 */
        /* <DEDUP_REMOVED lines=10> */
.L_x_11947:
[----:B------:R-:W1:Y:S01]  /*efc0*/  S2R R0, SR_TID.X ;  /* 0x0000000000007919 */ /* 0x000e620000002100 */
[----:B------:R-:W-:Y:S01]  /*efd0*/  ULDC UR4, c[0x0][0xc14] ;  /* 0x0003050000047ab9 */ /* 0x000fe20000000800 */
[----:B-1----:R-:W-:Y:S01]  /*efe0*/  LOP3.LUT R7, R0, 0x1f, RZ, 0xc0, !PT ;  /* 0x0000001f00077812 */ /* 0x002fe200078ec0ff */
[----:B------:R-:W-:-:S03]  /*eff0*/  IMAD.MOV.U32 R0, RZ, RZ, RZ ;  /* 0x000000ffff007224 */ /* 0x000fc600078e00ff */
[C---:B------:R-:W-:Y:S01]  /*f000*/  ISETP.NE.AND P0, PT, R7.reuse, 0x1f, PT ;  /* 0x0000001f0700780c */ /* 0x040fe20003f05270 */
[----:B------:R-:W-:-:S05]  /*f010*/  VIADD R5, R7, UR48 ;  /* 0x0000003007057c36 */ /* 0x000fca0008000000 */
        /* <DEDUP_REMOVED lines=33> */
.L_x_11953:
        /* <DEDUP_REMOVED lines=14> */
.L_x_11952:
[----:B------:R-:W-:Y:S05]  /*f310*/  BSYNC B0 ;  /* 0x0000000000007941 */ /* 0x000fea0003800000 */
.L_x_11951:
        /* <DEDUP_REMOVED lines=23> */
.L_x_11949:
        /* <DEDUP_REMOVED lines=26> */
.L_x_11954:
        /* <DEDUP_REMOVED lines=57> */
.L_x_11950:
[----:B------:R-:W-:Y:S01]  /*f9c0*/  IMAD.MOV.U32 R24, RZ, RZ, R5 ;  /* 0x000000ffff187224 */ /* 0x000fe200078e0005 */
[----:B------:R-:W-:Y:S01]  /*f9d0*/  ULDC UR48, c[0x0][0xc14] ;  /* 0x0003050000307ab9 */ /* 0x000fe20000000800 */
[----:B------:R-:W-:Y:S01]  /*f9e0*/  IMAD.MOV.U32 R25, RZ, RZ, RZ ;  /* 0x000000ffff197224 */ /* 0x000fe200078e00ff */
[----:B------:R-:W-:-:S06]  /*f9f0*/  UMOV UR38, URZ ;  /* 0x0000003f00267c82 */ /* 0x000fcc0008000000 */
.L_x_11955:
        /* <DEDUP_REMOVED lines=13> */
.L_x_11948:
[----:B------:R-:W-:Y:S02]  /*fad0*/  ULDC UR4, c[0x0][0xc14] ;  /* 0x0003050000047ab9 */ /* 0x000fe40000000800 */
[----:B------:R-:W-:-:S06]  /*fae0*/  UISETP.GE.AND UP0, UPT, UR48, UR4, UPT ;  /* 0x000000043000728c */ /* 0x000fcc000bf06270 */
[----:B------:R-:W-:-:S13]  /*faf0*/  PLOP3.LUT P0, PT, PT, PT, UP0, 0x80, 0x0 ;  /* 0x000000000000781c */ /* 0x000fda0003f0f008 */
[----:B------:R-:W-:Y:S05]  /*fb00*/  @!P0 BRA `(.L_x_11956) ;  /* 0xffffffcc00788947 */ /* 0x000fea000383ffff */
.L_x_11896:
[----:B0-----:R-:W0:Y:S01]  /*fb10*/  S2R R3, SR_CgaCtaId ;  /* 0x0000000000037919 */ /* 0x001e220000008800 */
[----:B------:R-:W-:Y:S01]  /*fb20*/  VIADD R29, R29, 0x1 ;  /* 0x000000011d1d7836 */ /* 0x000fe20000000000 */
[----:B------:R-:W-:Y:S01]  /*fb30*/  MOV R2, 0x400 ;  /* 0x0000040000027802 */ /* 0x000fe20000000f00 */
[----:B------:R-:W-:Y:S03]  /*fb40*/  BSSY B0, `(.L_x_11957) ;  /* 0x0000008000007945 */ /* 0x000fe60003800000 */
[----:B-1----:R-:W-:-:S04]  /*fb50*/  LEA.HI R0, R29, R29, RZ, 0x1 ;  /* 0x0000001d1d007211 */ /* 0x002fc800078f08ff */
[----:B------:R-:W-:-:S05]  /*fb60*/  LOP3.LUT R0, R0, 0xfffffffe, RZ, 0xc0, !PT ;  /* 0xfffffffe00007812 */ /* 0x000fca00078ec0ff */
[----:B------:R-:W-:-:S05]  /*fb70*/  IMAD.IADD R0, R29, 0x1, -R0 ;  /* 0x000000011d007824 */ /* 0x000fca00078e0a00 */
[----:B------:R-:W-:Y:S02]  /*fb80*/  SHF.L.U32 R0, R0, 0x1f, RZ ;  /* 0x0000001f00007819 */ /* 0x000fe400000006ff */
[----:B0-----:R-:W-:-:S04]  /*fb90*/  LEA R7, R3, R2, 0x18 ;  /* 0x0000000203077211 */ /* 0x001fc800078ec0ff */
[----:B------:R-:W0:Y:S02]  /*fba0*/  SYNCS.PHASECHK.TRANS64.TRYWAIT P0, [R7+URZ+0x13220], R0 ;  /* 0x01322000070075a7 */ /* 0x000e24000800017f */
[----:B0-----:R-:W-:Y:S05]  /*fbb0*/  @!P0 BRA `(.L_x_11958) ;  /* 0x0000000800708947 */ /* 0x001fea0003800000 */
.L_x_11988:
[----:B------:R-:W-:Y:S05]  /*fbc0*/  BSYNC B0 ;  /* 0x0000000000007941 */ /* 0x000fea0003800000 */
.L_x_11957:
[----:B------:R-:W-:-:S03]  /*fbd0*/  UMOV UR4, 0xffffffff ;  /* 0xffffffff00047882 */ /* 0x000fc60000000000 */
[----:B------:R-:W-:Y:S05]  /*fbe0*/  BRA.DIV UR4, `(.L_x_11959) ;  /* 0x0000000a04787947 */ /* 0x000fea000b800000 */
[----:B0-----:R-:W0:Y:S02]  /*fbf0*/  S2R R0, SR_TID.X ;  /* 0x0000000000007919 */ /* 0x001e240000002100 */
[----:B0-----:R-:W-:-:S04]  /*fc00*/  SHF.R.U32.HI R0, RZ, 0x5, R0 ;  /* 0x00000005ff007819 */ /* 0x001fc80000011600 */
[----:B------:R-:W-:-:S05]  /*fc10*/  LOP3.LUT R0, R0, 0x3, RZ, 0xc0, !PT ;  /* 0x0000000300007812 */ /* 0x000fca00078ec0ff */
[----:B------:R0:W1:Y:S02]  /*fc20*/  SHFL.IDX PT, R14, R0, RZ, 0x1f ;  /* 0x00001fff000e7589 */ /* 0x00006400000e0000 */
.L_x_11991:
[----:B-1----:R-:W-:Y:S01]  /*fc30*/  ISETP.NE.AND P0, PT, R14, RZ, PT ;  /* 0x000000ff0e00720c */ /* 0x002fe20003f05270 */
[----:B------:R-:W-:-:S12]  /*fc40*/  BSSY B0, `(.L_x_11960) ;  /* 0x000002b000007945 */ /* 0x000fd80003800000 */
[----:B------:R-:W-:Y:S05]  /*fc50*/  @P0 BRA `(.L_x_11961) ;  /* 0x0000000000a40947 */ /* 0x000fea0003800000 */
[----:B------:R-:W-:-:S03]  /*fc60*/  UMOV UR4, 0xffffffff ;  /* 0xffffffff00047882 */ /* 0x000fc60000000000 */
[----:B------:R-:W-:Y:S05]  /*fc70*/  BRA.DIV UR4, `(.L_x_11962) ;  /* 0x0000000a04887947 */ /* 0x000fea000b800000 */
[----:B------:R-:W-:-:S13]  /*fc80*/  ELECT P6, URZ, PT ;  /* 0x00000000003f782f */ /* 0x000fda00038c0000 */
.L_x_11994:
[----:B------:R-:W-:Y:S05]  /*fc90*/  @!P6 BRA `(.L_x_11961) ;  /* 0x000000000094e947 */ /* 0x000fea0003800000 */
[----:B------:R-:W-:-:S06]  /*fca0*/  ULOP3.LUT UR4, UR40, 0x2, URZ, 0xfc, !UPT ;  /* 0x0000000228047892 */ /* 0x000fcc000f8efc3f */
[----:B0-----:R-:W-:-:S05]  /*fcb0*/  IMAD.U32 R0, RZ, RZ, UR4 ;  /* 0x00000004ff007e24 */ /* 0x001fca000f8e00ff */
[----:B------:R-:W-:-:S13]  /*fcc0*/  ISETP.NE.AND P0, PT, R0, 0x3, PT ;  /* 0x000000030000780c */ /* 0x000fda0003f05270 */
[----:B------:R-:W-:Y:S05]  /*fcd0*/  @!P0 BRA `(.L_x_11963) ;  /* 0x0000000000048947 */ /* 0x000fea0003800000 */
[----:B------:R-:W-:Y:S01]  /*fce0*/  BPT.TRAP 0x1 ;  /* 0x000000040000795c */ /* 0x000fe20000300000 */
.L_x_11963:
        /* <DEDUP_REMOVED lines=12> */
.L_x_11995:
[----:B------:R-:W1:Y:S02]  /*fdb0*/  SYNCS.PHASECHK.TRANS64.TRYWAIT P1, [R3+URZ], R0 ;  /* 0x00000000030075a7 */ /* 0x000e64000802017f */
[----:B-1----:R-:W-:Y:S05]  /*fdc0*/  @!P1 BRA `(.L_x_11965) ;  /* 0x0000000800689947 */ /* 0x002fea0003800000 */
.L_x_11996:
[----:B------:R-:W-:Y:S05]  /*fdd0*/  @!P0 BRA `(.L_x_11966) ;  /* 0x0000000000048947 */ /* 0x000fea0003800000 */
[----:B------:R-:W-:Y:S01]  /*fde0*/  BPT.TRAP 0x1 ;  /* 0x000000040000795c */ /* 0x000fe20000300000 */
.L_x_11966:
[----:B-1----:R-:W-:-:S04]  /*fdf0*/  IMAD R3, R16, 0x8, R7 ;  /* 0x0000000810037824 */ /* 0x002fc800078e0207 */
[----:B------:R-:W1:Y:S02]  /*fe00*/  SYNCS.PHASECHK.TRANS64.TRYWAIT P1, [R3+URZ+0x13260], R4 ;  /* 0x01326004030075a7 */ /* 0x000e64000802017f */
[----:B-1----:R-:W-:Y:S05]  /*fe10*/  @!P1 BRA `(.L_x_11967) ;  /* 0x0000000800689947 */ /* 0x002fea0003800000 */
.L_x_11997:
[----:B------:R-:W-:Y:S05]  /*fe20*/  @!P0 BRA `(.L_x_11968) ;  /* 0x0000000000048947 */ /* 0x000fea0003800000 */
[----:B------:R-:W-:Y:S01]  /*fe30*/  BPT.TRAP 0x1 ;  /* 0x000000040000795c */ /* 0x000fe20000300000 */
.L_x_11968:
[----:B0-----:R-:W-:-:S04]  /*fe40*/  IMAD R5, R6, 0x8, R7 ;  /* 0x0000000806057824 */ /* 0x001fc800078e0207 */
[----:B------:R-:W0:Y:S02]  /*fe50*/  SYNCS.PHASECHK.TRANS64.TRYWAIT P1, [R5+URZ+0x13260], R0 ;  /* 0x01326000050075a7 */ /* 0x000e24000802017f */
[----:B0-----:R-:W-:Y:S05]  /*fe60*/  @!P1 BRA `(.L_x_11969) ;  /* 0x0000000800689947 */ /* 0x001fea0003800000 */
.L_x_11998:
[----:B------:R-:W-:Y:S05]  /*fe70*/  @!P0 BRA `(.L_x_11970) ;  /* 0x0000000000048947 */ /* 0x000fea0003800000 */
[----:B------:R-:W-:Y:S01]  /*fe80*/  BPT.TRAP 0x1 ;  /* 0x000000040000795c */ /* 0x000fe20000300000 */
.L_x_11970:
[----:B------:R-:W2:Y:S02]  /*fe90*/  SYNCS.PHASECHK.TRANS64.TRYWAIT P0, [R3+URZ+0x13280], R4 ;  /* 0x01328004030075a7 */ /* 0x000ea4000800017f */
[----:B--2---:R-:W-:Y:S05]  /*fea0*/  @!P0 BRA `(.L_x_11971) ;  /* 0x00000008006c8947 */ /* 0x004fea0003800000 */
.L_x_11972:
[----:B---3--:R3:W4:Y:S02]  /*feb0*/  SYNCS.PHASECHK.TRANS64.TRYWAIT P0, [R5+URZ+0x13280], R0 ;  /* 0x01328000050075a7 */ /* 0x008724000800017f */
[----:B----4-:R-:W-:Y:S05]  /*fec0*/  @!P0 NANOSLEEP.SYNCS 0x989680 ;  /* 0x009896800000895d */ /* 0x010fea0003900000 */
[----:B------:R-:W4:Y:S02]  /*fed0*/  @!P0 SYNCS.PHASECHK.TRANS64 P0, [R5+URZ+0x13280], R0 ;  /* 0x01328000050085a7 */ /* 0x000f24000800007f */
[----:B----4-:R-:W-:Y:S05]  /*fee0*/  @!P0 BRA `(.L_x_11972) ;  /* 0xfffffffc00f08947 */ /* 0x010fea000383ffff */
.L_x_11961:
[----:B------:R-:W-:Y:S05]  /*fef0*/  BSYNC B0 ;  /* 0x0000000000007941 */ /* 0x000fea0003800000 */
.L_x_11960:
[----:B------:R-:W-:Y:S05]  /*ff00*/  EXIT ;  /* 0x000000000000794d */ /* 0x000fea0003800000 */
.L_x_11835:
[----:B0-----:R-:W-:-:S04]  /*ff10*/  IMAD.U32 R3, RZ, RZ, UR45 ;  /* 0x0000002dff037e24 */ /* 0x001fc8000f8e00ff */
[----:B------:R0:W1:Y:S03]  /*ff20*/  SYNCS.PHASECHK.TRANS64.TRYWAIT P1, [R3+URZ+0x13200], R0 ;  /* 0x01320000030075a7 */ /* 0x000066000802017f */
[----:B-1----:R-:W-:Y:S05]  /*ff30*/  @!P1 NANOSLEEP.SYNCS 0x989680 ;  /* 0x009896800000995d */ /* 0x002fea0003900000 */
[----:B------:R-:W1:Y:S02]  /*ff40*/  @!P1 SYNCS.PHASECHK.TRANS64 P1, [R3+URZ+0x13200], R0 ;  /* 0x01320000030095a7 */ /* 0x000e64000802007f */
[----:B-1----:R-:W-:Y:S05]  /*ff50*/  @!P1 BRA `(.L_x_11835) ;  /* 0xfffffffc00ec9947 */ /* 0x002fea000383ffff */
[----:B------:R-:W-:Y:S05]  /*ff60*/  BRA `(.L_x_11973) ;  /* 0xffffff1800b07947 */ /* 0x000fea000383ffff */
.L_x_11839:
[----:B-1----:R1:W2:Y:S02]  /*ff70*/  SYNCS.PHASECHK.TRANS64.TRYWAIT P1, [R3+URZ+0x13230], R0 ;  /* 0x01323000030075a7 */ /* 0x0022a4000802017f */
[----:B--2---:R-:W-:Y:S05]  /*ff80*/  @!P1 NANOSLEEP.SYNCS 0x989680 ;  /* 0x009896800000995d */ /* 0x004fea0003900000 */
[----:B------:R-:W2:Y:S02]  /*ff90*/  @!P1 SYNCS.PHASECHK.TRANS64 P1, [R3+URZ+0x13230], R0 ;  /* 0x01323000030095a7 */ /* 0x000ea4000802007f */
[----:B--2---:R-:W-:Y:S05]  /*ffa0*/  @!P1 BRA `(.L_x_11839) ;  /* 0xfffffffc00f09947 */ /* 0x004fea000383ffff */
[----:B------:R-:W-:Y:S05]  /*ffb0*/  BRA `(.L_x_11838) ;  /* 0xffffff1800cc7947 */ /* 0x000fea000383ffff */
.L_x_11844:
[----:B-1----:R-:W-:-:S04]  /*ffc0*/  IMAD.U32 R9, RZ, RZ, UR20 ;  /* 0x00000014ff097e24 */ /* 0x002fc8000f8e00ff */
[----:B------:R1:W2:Y:S03]  /*ffd0*/  SYNCS.PHASECHK.TRANS64.TRYWAIT P2, [R9+URZ+0x13230], R0 ;  /* 0x01323000090075a7 */ /* 0x0002a6000804017f */
[----:B--2---:R-:W-:Y:S05]  /*ffe0*/  @!P2 NANOSLEEP.SYNCS 0x989680 ;  /* 0x009896800000a95d */ /* 0x004fea0003900000 */
[----:B------:R-:W2:Y:S02]  /*fff0*/  @!P2 SYNCS.PHASECHK.TRANS64 P2, [R9+URZ+0x13230], R0 ;  /* 0x013230000900a5a7 */ /* 0x000ea4000804007f */
[----:B--2---:R-:W-:Y:S05]  /*10000*/  @!P2 BRA `(.L_x_11844) ;  /* 0xfffffffc00eca947 */ /* 0x004fea000383ffff */
[----:B------:R-:W-:Y:S05]  /*10010*/  BRA `(.L_x_11843) ;  /* 0xffffff4400947947 */ /* 0x000fea000383ffff */
.L_x_11848:
[----:B-1----:R-:W-:-:S04]  /*10020*/  IMAD.U32 R9, RZ, RZ, UR11 ;  /* 0x0000000bff097e24 */ /* 0x002fc8000f8e00ff */
[----:B------:R1:W2:Y:S03]  /*10030*/  SYNCS.PHASECHK.TRANS64.TRYWAIT P2, [R9+URZ+0x13250], R0 ;  /* 0x01325000090075a7 */ /* 0x0002a6000804017f */
[----:B--2---:R-:W-:Y:S05]  /*10040*/  @!P2 NANOSLEEP.SYNCS 0x989680 ;  /* 0x009896800000a95d */ /* 0x004fea0003900000 */
[----:B------:R-:W2:Y:S02]  /*10050*/  @!P2 SYNCS.PHASECHK.TRANS64 P2, [R9+URZ+0x13250], R0 ;  /* 0x013250000900a5a7 */ /* 0x000ea4000804007f */
[----:B--2---:R-:W-:Y:S05]  /*10060*/  @!P2 BRA `(.L_x_11848) ;  /* 0xfffffffc00eca947 */ /* 0x004fea000383ffff */
[----:B------:R-:W-:Y:S05]  /*10070*/  BRA `(.L_x_11847) ;  /* 0xffffff4800a07947 */ /* 0x000fea000383ffff */
.L_x_11855:
[----:B-1----:R-:W-:-:S04]  /*10080*/  IMAD.U32 R11, RZ, RZ, UR6 ;  /* 0x00000006ff0b7e24 */ /* 0x002fc8000f8e00ff */
[----:B------:R1:W2:Y:S03]  /*10090*/  SYNCS.PHASECHK.TRANS64.TRYWAIT P2, [R11+URZ+0x13230], R0 ;  /* 0x013230000b0075a7 */ /* 0x0002a6000804017f */
[----:B--2---:R-:W-:Y:S05]  /*100a0*/  @!P2 NANOSLEEP.SYNCS 0x989680 ;  /* 0x009896800000a95d */ /* 0x004fea0003900000 */
[----:B------:R-:W2:Y:S02]  /*100b0*/  @!P2 SYNCS.PHASECHK.TRANS64 P2, [R11+URZ+0x13230], R0 ;  /* 0x013230000b00a5a7 */ /* 0x000ea4000804007f */
[----:B--2---:R-:W-:Y:S05]  /*100c0*/  @!P2 BRA `(.L_x_11855) ;  /* 0xfffffffc00eca947 */ /* 0x004fea000383ffff */
[----:B------:R-:W-:Y:S05]  /*100d0*/  BRA `(.L_x_11854) ;  /* 0xffffff7000bc7947 */ /* 0x000fea000383ffff */
.L_x_11859:
[----:B-1----:R-:W-:-:S04]  /*100e0*/  IMAD.U32 R11, RZ, RZ, UR11 ;  /* 0x0000000bff0b7e24 */ /* 0x002fc8000f8e00ff */
[----:B------:R1:W2:Y:S03]  /*100f0*/  SYNCS.PHASECHK.TRANS64.TRYWAIT P2, [R11+URZ+0x13250], R0 ;  /* 0x013250000b0075a7 */ /* 0x0002a6000804017f */
[----:B--2---:R-:W-:Y:S05]  /*10100*/  @!P2 NANOSLEEP.SYNCS 0x989680 ;  /* 0x009896800000a95d */ /* 0x004fea0003900000 */
[----:B------:R-:W2:Y:S02]  /*10110*/  @!P2 SYNCS.PHASECHK.TRANS64 P2, [R11+URZ+0x13250], R0 ;  /* 0x013250000b00a5a7 */ /* 0x000ea4000804007f */
[----:B--2---:R-:W-:Y:S05]  /*10120*/  @!P2 BRA `(.L_x_11859) ;  /* 0xfffffffc00eca947 */ /* 0x004fea000383ffff */
[----:B------:R-:W-:Y:S05]  /*10130*/  BRA `(.L_x_11858) ;  /* 0xffffff7400c87947 */ /* 0x000fea000383ffff */
.L_x_11865:
[----:B-1----:R-:W-:-:S04]  /*10140*/  IMAD.U32 R6, RZ, RZ, UR14 ;  /* 0x0000000eff067e24 */ /* 0x002fc8000f8e00ff */
[----:B------:R1:W2:Y:S03]  /*10150*/  SYNCS.PHASECHK.TRANS64.TRYWAIT P1, [R6+URZ+0x13250], R5 ;  /* 0x01325005060075a7 */ /* 0x0002a6000802017f */
[----:B--2---:R-:W-:Y:S05]  /*10160*/  @!P1 NANOSLEEP.SYNCS 0x989680 ;  /* 0x009896800000995d */ /* 0x004fea0003900000 */
[----:B------:R-:W2:Y:S02]  /*10170*/  @!P1 SYNCS.PHASECHK.TRANS64 P1, [R6+URZ+0x13250], R5 ;  /* 0x01325005060095a7 */ /* 0x000ea4000802007f */
[----:B--2---:R-:W-:Y:S05]  /*10180*/  @!P1 BRA `(.L_x_11865) ;  /* 0xfffffffc00ec9947 */ /* 0x004fea000383ffff */
[----:B------:R-:W-:Y:S05]  /*10190*/  BRA `(.L_x_11864) ;  /* 0xffffff9400087947 */ /* 0x000fea000383ffff */
.L_x_11907:
[----:B------:R-:W-:Y:S02]  /*101a0*/  IMAD.MOV.U32 R13, RZ, RZ, R4 ;  /* 0x000000ffff0d7224 */ /* 0x000fe400078e0004 */
[----:B------:R-:W-:Y:S02]  /*101b0*/  IMAD.MOV.U32 R12, RZ, RZ, RZ ;  /* 0x000000ffff0c7224 */ /* 0x000fe400078e00ff */
[----:B------:R-:W-:Y:S02]  /*101c0*/  IMAD.MOV.U32 R11, RZ, RZ, 0x1f ;  /* 0x0000001fff0b7424 */ /* 0x000fe400078e00ff */
[----:B------:R-:W-:-:S07]  /*101d0*/  IMAD.MOV.U32 R15, RZ, RZ, -0x1 ;  /* 0xffffffffff0f7424 */ /* 0x000fce00078e00ff */
[----:B------:R-:W-:Y:S05]  /*101e0*/  WARPSYNC.COLLECTIVE R15, `(.L_x_11974) ;  /* 0x000000000f087348 */ /* 0x000fea0003c00000 */
[----:B------:R0:W1:Y:S02]  /*101f0*/  SHFL.IDX P6, R14, R13, R12, R11 ;  /* 0x0000000c0d0e7389 */ /* 0x00006400000c000b */
[----:B01----:R-:W-:Y:S01]  /*10200*/  ENDCOLLECTIVE ;  /* 0x000000000000791b */ /* 0x003fe20003800000 */
.L_x_11974:
[----:B------:R-:W-:Y:S05]  /*10210*/  BRA `(.L_x_11975) ;  /* 0xffffffd400507947 */ /* 0x000fea000383ffff */
.L_x_11909:
[----:B------:R-:W-:Y:S01]  /*10220*/  BSSY B0, `(.L_x_11976) ;  /* 0x0000006000007945 */ /* 0x000fe20003800000 */
[----:B------:R-:W-:-:S07]  /*10230*/  IMAD.MOV.U32 R15, RZ, RZ, -0x1 ;  /* 0xffffffffff0f7424 */ /* 0x000fce00078e00ff */
[----:B0-----:R-:W-:Y:S05]  /*10240*/  WARPSYNC.COLLECTIVE R15, `(.L_x_11977) ;  /* 0x000000000f0c7348 */ /* 0x001fea0003c00000 */
[----:B------:R-:W-:Y:S02]  /*10250*/  ELECT P6, UR62, PT ;  /* 0x00000000003e782f */ /* 0x000fe400038c0000 */
[----:B------:R-:W-:Y:S01]  /*10260*/  MOV R14, UR62 ;  /* 0x0000003e000e7c02 */ /* 0x000fe20008000f00 */
[----:B0-----:R-:W-:Y:S10]  /*10270*/  ENDCOLLECTIVE ;  /* 0x000000000000791b */ /* 0x001ff40003800000 */
.L_x_11977:
[----:B------:R-:W-:Y:S05]  /*10280*/  BSYNC B0 ;  /* 0x0000000000007941 */ /* 0x000fea0003800000 */
.L_x_11976:
[----:B------:R-:W-:Y:S05]  /*10290*/  BRA `(.L_x_11978) ;  /* 0xffffffd4004c7947 */ /* 0x000fea000383ffff */
.L_x_11912:
[----:B-1----:R1:W2:Y:S02]  /*102a0*/  SYNCS.PHASECHK.TRANS64.TRYWAIT P2, [R5+URZ+0x13280], R2 ;  /* 0x01328002050075a7 */ /* 0x0022a4000804017f */
[----:B--2---:R-:W-:Y:S05]  /*102b0*/  @!P2 NANOSLEEP.SYNCS 0x989680 ;  /* 0x009896800000a95d */ /* 0x004fea0003900000 */
[----:B------:R-:W2:Y:S02]  /*102c0*/  @!P2 SYNCS.PHASECHK.TRANS64 P2, [R5+URZ+0x13280], R2 ;  /* 0x013280020500a5a7 */ /* 0x000ea4000804007f */
[----:B--2---:R-:W-:Y:S05]  /*102d0*/  @!P2 BRA `(.L_x_11912) ;  /* 0xfffffffc00f0a947 */ /* 0x004fea000383ffff */
[----:B------:R-:W-:Y:S05]  /*102e0*/  BRA `(.L_x_11979) ;  /* 0xffffffd400a47947 */ /* 0x000fea000383ffff */
.L_x_11914:
[----:B--2---:R2:W3:Y:S02]  /*102f0*/  SYNCS.PHASECHK.TRANS64.TRYWAIT P2, [R5+URZ+0x13240], R2 ;  /* 0x01324002050075a7 */ /* 0x0044e4000804017f */
[----:B---3--:R-:W-:Y:S05]  /*10300*/  @!P2 NANOSLEEP.SYNCS 0x989680 ;  /* 0x009896800000a95d */ /* 0x008fea0003900000 */
[----:B------:R-:W3:Y:S02]  /*10310*/  @!P2 SYNCS.PHASECHK.TRANS64 P2, [R5+URZ+0x13240], R2 ;  /* 0x013240020500a5a7 */ /* 0x000ee4000804007f */
[----:B---3--:R-:W-:Y:S05]  /*10320*/  @!P2 BRA `(.L_x_11914) ;  /* 0xfffffffc00f0a947 */ /* 0x008fea000383ffff */
[----:B------:R-:W-:Y:S05]  /*10330*/  BRA `(.L_x_11980) ;  /* 0xffffffd400f87947 */ /* 0x000fea000383ffff */
.L_x_11917:
[----:B-1----:R-:W-:-:S04]  /*10340*/  IMAD.U32 R3, RZ, RZ, UR41 ;  /* 0x00000029ff037e24 */ /* 0x002fc8000f8e00ff */
[----:B------:R1:W2:Y:S03]  /*10350*/  SYNCS.PHASECHK.TRANS64.TRYWAIT P0, [R3+URZ+0x13220], R2 ;  /* 0x01322002030075a7 */ /* 0x0002a6000800017f */
[----:B--2---:R-:W-:Y:S05]  /*10360*/  @!P0 NANOSLEEP.SYNCS 0x989680 ;  /* 0x009896800000895d */ /* 0x004fea0003900000 */
[----:B------:R-:W2:Y:S02]  /*10370*/  @!P0 SYNCS.PHASECHK.TRANS64 P0, [R3+URZ+0x13220], R2 ;  /* 0x01322002030085a7 */ /* 0x000ea4000800007f */
[----:B--2---:R-:W-:Y:S05]  /*10380*/  @!P0 BRA `(.L_x_11917) ;  /* 0xfffffffc00ec8947 */ /* 0x004fea000383ffff */
[----:B------:R-:W-:Y:S05]  /*10390*/  BRA `(.L_x_11981) ;  /* 0xffffffd800a07947 */ /* 0x000fea000383ffff */
.L_x_11923:
[----:B0-----:R0:W2:Y:S02]  /*103a0*/  SYNCS.PHASECHK.TRANS64.TRYWAIT P0, [R9+URZ+0x13280], R10 ;  /* 0x0132800a090075a7 */ /* 0x0010a4000800017f */
[----:B--2---:R-:W-:Y:S05]  /*103b0*/  @!P0 NANOSLEEP.SYNCS 0x989680 ;  /* 0x009896800000895d */ /* 0x004fea0003900000 */
[----:B------:R-:W2:Y:S02]  /*103c0*/  @!P0 SYNCS.PHASECHK.TRANS64 P0, [R9+URZ+0x13280], R10 ;  /* 0x0132800a090085a7 */ /* 0x000ea4000800007f */
[----:B--2---:R-:W-:Y:S05]  /*103d0*/  @!P0 BRA `(.L_x_11923) ;  /* 0xfffffffc00f08947 */ /* 0x004fea000383ffff */
[----:B------:R-:W-:Y:S05]  /*103e0*/  BRA `(.L_x_11982) ;  /* 0xffffffdc003c7947 */ /* 0x000fea000383ffff */
.L_x_11928:
[----:B-1----:R1:W2:Y:S02]  /*103f0*/  SYNCS.PHASECHK.TRANS64.TRYWAIT P0, [R9+URZ+0x13240], R10 ;  /* 0x0132400a090075a7 */ /* 0x0022a4000800017f */
[----:B--2---:R-:W-:Y:S05]  /*10400*/  @!P0 NANOSLEEP.SYNCS 0x989680 ;  /* 0x009896800000895d */ /* 0x004fea0003900000 */
[----:B------:R-:W2:Y:S02]  /*10410*/  @!P0 SYNCS.PHASECHK.TRANS64 P0, [R9+URZ+0x13240], R10 ;  /* 0x0132400a090085a7 */ /* 0x000ea4000800007f */
[----:B--2---:R-:W-:Y:S05]  /*10420*/  @!P0 BRA `(.L_x_11928) ;  /* 0xfffffffc00f08947 */ /* 0x004fea000383ffff */
[----:B------:R-:W-:Y:S05]  /*10430*/  BRA `(.L_x_11983) ;  /* 0xffffffdc00b87947 */ /* 0x000fea000383ffff */
.L_x_11934:
[----:B0-----:R0:W1:Y:S02]  /*10440*/  SYNCS.PHASECHK.TRANS64.TRYWAIT P2, [R12+URZ+0x13270], R5 ;  /* 0x013270050c0075a7 */ /* 0x001064000804017f */
[----:B-1----:R-:W-:Y:S05]  /*10450*/  @!P2 NANOSLEEP.SYNCS 0x989680 ;  /* 0x009896800000a95d */ /* 0x002fea0003900000 */
[----:B------:R-:W1:Y:S02]  /*10460*/  @!P2 SYNCS.PHASECHK.TRANS64 P2, [R12+URZ+0x13270], R5 ;  /* 0x013270050c00a5a7 */ /* 0x000e64000804007f */
[----:B-1----:R-:W-:Y:S05]  /*10470*/  @!P2 BRA `(.L_x_11934) ;  /* 0xfffffffc00f0a947 */ /* 0x002fea000383ffff */
[----:B------:R-:W-:Y:S05]  /*10480*/  BRA `(.L_x_11984) ;  /* 0xffffffe000547947 */ /* 0x000fea000383ffff */
.L_x_11936:
[----:B0-----:R0:W1:Y:S02]  /*10490*/  SYNCS.PHASECHK.TRANS64.TRYWAIT P2, [R12+URZ+0x13260], R5 ;  /* 0x013260050c0075a7 */ /* 0x001064000804017f */
[----:B-1----:R-:W-:Y:S05]  /*104a0*/  @!P2 NANOSLEEP.SYNCS 0x989680 ;  /* 0x009896800000a95d */ /* 0x002fea0003900000 */
[----:B------:R-:W1:Y:S02]  /*104b0*/  @!P2 SYNCS.PHASECHK.TRANS64 P2, [R12+URZ+0x13260], R5 ;  /* 0x013260050c00a5a7 */ /* 0x000e64000804007f */
[----:B-1----:R-:W-:Y:S05]  /*104c0*/  @!P2 BRA `(.L_x_11936) ;  /* 0xfffffffc00f0a947 */ /* 0x002fea000383ffff */
[----:B------:R-:W-:Y:S05]  /*104d0*/  BRA `(.L_x_11985) ;  /* 0xffffffe0005c7947 */ /* 0x000fea000383ffff */
.L_x_11943:
[----:B-1----:R1:W2:Y:S02]  /*104e0*/  SYNCS.PHASECHK.TRANS64.TRYWAIT P0, [R2+URZ+0x13270], R3 ;  /* 0x01327003020075a7 */ /* 0x0022a4000800017f */
[----:B--2---:R-:W-:Y:S05]  /*104f0*/  @!P0 NANOSLEEP.SYNCS 0x989680 ;  /* 0x009896800000895d */ /* 0x004fea0003900000 */
[----:B------:R-:W2:Y:S02]  /*10500*/  @!P0 SYNCS.PHASECHK.TRANS64 P0, [R2+URZ+0x13270], R3 ;  /* 0x01327003020085a7 */ /* 0x000ea4000800007f */
[----:B--2---:R-:W-:Y:S05]  /*10510*/  @!P0 BRA `(.L_x_11943) ;  /* 0xfffffffc00f08947 */ /* 0x004fea000383ffff */
[----:B------:R-:W-:Y:S05]  /*10520*/  BRA `(.L_x_11986) ;  /* 0xffffffe400847947 */ /* 0x000fea000383ffff */
.L_x_11945:
[----:B-1----:R1:W2:Y:S02]  /*10530*/  SYNCS.PHASECHK.TRANS64.TRYWAIT P0, [R2+URZ+0x13260], R5 ;  /* 0x01326005020075a7 */ /* 0x0022a4000800017f */
[----:B--2---:R-:W-:Y:S05]  /*10540*/  @!P0 NANOSLEEP.SYNCS 0x989680 ;  /* 0x009896800000895d */ /* 0x004fea0003900000 */
[----:B------:R-:W2:Y:S02]  /*10550*/  @!P0 SYNCS.PHASECHK.TRANS64 P0, [R2+URZ+0x13260], R5 ;  /* 0x01326005020085a7 */ /* 0x000ea4000800007f */
[----:B--2---:R-:W-:Y:S05]  /*10560*/  @!P0 BRA `(.L_x_11945) ;  /* 0xfffffffc00f08947 */ /* 0x004fea000383ffff */
[----:B------:R-:W-:Y:S05]  /*10570*/  BRA `(.L_x_11987) ;  /* 0xffffffe400907947 */ /* 0x000fea000383ffff */
.L_x_11958:
[----:B0-----:R0:W1:Y:S02]  /*10580*/  SYNCS.PHASECHK.TRANS64.TRYWAIT P0, [R7+URZ+0x13220], R0 ;  /* 0x01322000070075a7 */ /* 0x001064000800017f */
[----:B-1----:R-:W-:Y:S05]  /*10590*/  @!P0 NANOSLEEP.SYNCS 0x989680 ;  /* 0x009896800000895d */ /* 0x002fea0003900000 */
[----:B------:R-:W1:Y:S02]  /*105a0*/  @!P0 SYNCS.PHASECHK.TRANS64 P0, [R7+URZ+0x13220], R0 ;  /* 0x01322000070085a7 */ /* 0x000e64000800007f */
[----:B-1----:R-:W-:Y:S05]  /*105b0*/  @!P0 BRA `(.L_x_11958) ;  /* 0xfffffffc00f08947 */ /* 0x002fea000383ffff */
[----:B------:R-:W-:Y:S05]  /*105c0*/  BRA `(.L_x_11988) ;  /* 0xfffffff4007c7947 */ /* 0x000fea000383ffff */
.L_x_11959:
        /* <DEDUP_REMOVED lines=11> */
.L_x_11990:
[----:B------:R-:W-:Y:S05]  /*10680*/  BSYNC B0 ;  /* 0x0000000000007941 */ /* 0x000fea0003800000 */
.L_x_11989:
[----:B------:R-:W-:Y:S05]  /*10690*/  BRA `(.L_x_11991) ;  /* 0xfffffff400647947 */ /* 0x000fea000383ffff */
.L_x_11962:
[----:B------:R-:W-:Y:S01]  /*106a0*/  BSSY B1, `(.L_x_11992) ;  /* 0x0000006000017945 */ /* 0x000fe20003800000 */
[----:B------:R-:W-:-:S07]  /*106b0*/  IMAD.MOV.U32 R15, RZ, RZ, -0x1 ;  /* 0xffffffffff0f7424 */ /* 0x000fce00078e00ff */
[----:B0-----:R-:W-:Y:S05]  /*106c0*/  WARPSYNC.COLLECTIVE R15, `(.L_x_11993) ;  /* 0x000000000f0c7348 */ /* 0x001fea0003c00000 */
[----:B------:R-:W-:Y:S02]  /*106d0*/  ELECT P6, UR62, PT ;  /* 0x00000000003e782f */ /* 0x000fe400038c0000 */
[----:B------:R-:W-:Y:S01]  /*106e0*/  MOV R14, UR62 ;  /* 0x0000003e000e7c02 */ /* 0x000fe20008000f00 */
[----:B0-----:R-:W-:Y:S10]  /*106f0*/  ENDCOLLECTIVE ;  /* 0x000000000000791b */ /* 0x001ff40003800000 */
.L_x_11993:
[----:B------:R-:W-:Y:S05]  /*10700*/  BSYNC B1 ;  /* 0x0000000000017941 */ /* 0x000fea0003800000 */
.L_x_11992:
[----:B------:R-:W-:Y:S05]  /*10710*/  BRA `(.L_x_11994) ;  /* 0xfffffff4005c7947 */ /* 0x000fea000383ffff */
.L_x_11964:
[----:B0-----:R0:W1:Y:S02]  /*10720*/  SYNCS.PHASECHK.TRANS64.TRYWAIT P1, [R5+URZ], R4 ;  /* 0x00000004050075a7 */ /* 0x001064000802017f */
[----:B-1----:R-:W-:Y:S05]  /*10730*/  @!P1 NANOSLEEP.SYNCS 0x989680 ;  /* 0x009896800000995d */ /* 0x002fea0003900000 */
[----:B------:R-:W1:Y:S02]  /*10740*/  @!P1 SYNCS.PHASECHK.TRANS64 P1, [R5+URZ], R4 ;  /* 0x00000004050095a7 */ /* 0x000e64000802007f */
[----:B-1----:R-:W-:Y:S05]  /*10750*/  @!P1 BRA `(.L_x_11964) ;  /* 0xfffffffc00f09947 */ /* 0x002fea000383ffff */
[----:B------:R-:W-:Y:S05]  /*10760*/  BRA `(.L_x_11995) ;  /* 0xfffffff400907947 */ /* 0x000fea000383ffff */
.L_x_11965:
[----:B-1----:R1:W2:Y:S02]  /*10770*/  SYNCS.PHASECHK.TRANS64.TRYWAIT P1, [R3+URZ], R0 ;  /* 0x00000000030075a7 */ /* 0x0022a4000802017f */
[----:B--2---:R-:W-:Y:S05]  /*10780*/  @!P1 NANOSLEEP.SYNCS 0x989680 ;  /* 0x009896800000995d */ /* 0x004fea0003900000 */
[----:B------:R-:W2:Y:S02]  /*10790*/  @!P1 SYNCS.PHASECHK.TRANS64 P1, [R3+URZ], R0 ;  /* 0x00000000030095a7 */ /* 0x000ea4000802007f */
[----:B--2---:R-:W-:Y:S05]  /*107a0*/  @!P1 BRA `(.L_x_11965) ;  /* 0xfffffffc00f09947 */ /* 0x004fea000383ffff */
[----:B------:R-:W-:Y:S05]  /*107b0*/  BRA `(.L_x_11996) ;  /* 0xfffffff400847947 */ /* 0x000fea000383ffff */
.L_x_11967:
[----:B-1----:R1:W2:Y:S02]  /*107c0*/  SYNCS.PHASECHK.TRANS64.TRYWAIT P1, [R3+URZ+0x13260], R4 ;  /* 0x01326004030075a7 */ /* 0x0022a4000802017f */
[----:B--2---:R-:W-:Y:S05]  /*107d0*/  @!P1 NANOSLEEP.SYNCS 0x989680 ;  /* 0x009896800000995d */ /* 0x004fea0003900000 */
[----:B------:R-:W2:Y:S02]  /*107e0*/  @!P1 SYNCS.PHASECHK.TRANS64 P1, [R3+URZ+0x13260], R4 ;  /* 0x01326004030095a7 */ /* 0x000ea4000802007f */
[----:B--2---:R-:W-:Y:S05]  /*107f0*/  @!P1 BRA `(.L_x_11967) ;  /* 0xfffffffc00f09947 */ /* 0x004fea000383ffff */
[----:B------:R-:W-:Y:S05]  /*10800*/  BRA `(.L_x_11997) ;  /* 0xfffffff400847947 */ /* 0x000fea000383ffff */
.L_x_11969:
[----:B0-----:R0:W2:Y:S02]  /*10810*/  SYNCS.PHASECHK.TRANS64.TRYWAIT P1, [R5+URZ+0x13260], R0 ;  /* 0x01326000050075a7 */ /* 0x0010a4000802017f */
[----:B--2---:R-:W-:Y:S05]  /*10820*/  @!P1 NANOSLEEP.SYNCS 0x989680 ;  /* 0x009896800000995d */ /* 0x004fea0003900000 */
[----:B------:R-:W2:Y:S02]  /*10830*/  @!P1 SYNCS.PHASECHK.TRANS64 P1, [R5+URZ+0x13260], R0 ;  /* 0x01326000050095a7 */ /* 0x000ea4000802007f */
[----:B--2---:R-:W-:Y:S05]  /*10840*/  @!P1 BRA `(.L_x_11969) ;  /* 0xfffffffc00f09947 */ /* 0x004fea000383ffff */
[----:B------:R-:W-:Y:S05]  /*10850*/  BRA `(.L_x_11998) ;  /* 0xfffffff400847947 */ /* 0x000fea000383ffff */
.L_x_11971:
[----:B--2---:R2:W3:Y:S02]  /*10860*/  SYNCS.PHASECHK.TRANS64.TRYWAIT P0, [R3+URZ+0x13280], R4 ;  /* 0x01328004030075a7 */ /* 0x0044e4000800017f */
[----:B---3--:R-:W-:Y:S05]  /*10870*/  @!P0 NANOSLEEP.SYNCS 0x989680 ;  /* 0x009896800000895d */ /* 0x008fea0003900000 */
[----:B------:R-:W3:Y:S02]  /*10880*/  @!P0 SYNCS.PHASECHK.TRANS64 P0, [R3+URZ+0x13280], R4 ;  /* 0x01328004030085a7 */ /* 0x000ee4000800007f */
[----:B---3--:R-:W-:Y:S05]  /*10890*/  @!P0 BRA `(.L_x_11971) ;  /* 0xfffffffc00f08947 */ /* 0x008fea000383ffff */
[----:B------:R-:W-:Y:S05]  /*108a0*/  BRA `(.L_x_11972) ;  /* 0xfffffff400807947 */ /* 0x000fea000383ffff */
.L_x_11999:
        /* <DEDUP_REMOVED lines=13> */
.L_x_12395:


//--------------------- .text._ZN7cutlass13device_kernelIN5flash11enable_sm90INS1_16FlashAttnFwdSm90INS1_25CollectiveMainloopFwdSm90ILi2EN4cute5tupleIJNS5_1CILi1EEES8_S8_EEENS6_IJNS7_ILi192EEENS7_ILi160EEENS7_ILi64EEEEEELi64ENS_12float_e4m3_tEfNS_4arch4Sm90ELb1ELb0ELb0ELb1ELb0ELb1ELb0ELb1ELb1ELb0ELb0ELb0EEENS1_21CollectiveEpilogueFwdINS6_IJSA_SC_SB_EEES9_NS_10bfloat16_tESG_Li384ELb1ELb0ELb0ELb1EEENS1_36VarlenDynamicPersistentTileSchedulerILi192ELi160ELi384ELi128ELb0ELb0ELb1ELb1ELb1ELb1EEEEEEEEEvNT_6ParamsE --------------------------
	.section	.text._ZN7cutlass13device_kernelIN5flash11enable_sm90INS1_16FlashAttnFwdSm90INS1_25CollectiveMainloopFwdSm90ILi2EN4cute5tupleIJNS5_1CILi1EEES8_S8_EEENS6_IJNS7_ILi192EEENS7_ILi160EEENS7_ILi64EEEEEELi64ENS_12float_e4m3_tEfNS_4arch4Sm90ELb1ELb0ELb0ELb1ELb0ELb1ELb0ELb1ELb1ELb0ELb0ELb0EEENS1_21CollectiveEpilogueFwdINS6_IJSA_SC_SB_EEES9_NS_10bfloat16_tESG_Li384ELb1ELb0ELb0ELb1EEENS1_36VarlenDynamicPersistentTileSchedulerILi192ELi160ELi384ELi128ELb0ELb0ELb1ELb1ELb1ELb1EEEEEEEEEvNT_6ParamsE,"ax",@progbits
	.align	128
.text._ZN7cutlass13device_kernelIN5flash11enable_sm90INS1_16FlashAttnFwdSm90INS1_25CollectiveMainloopFwdSm90ILi2EN4cute5tupleIJNS5_1CILi1EEES8_S8_EEENS6_IJNS7_ILi192EEENS7_ILi160EEENS7_ILi64EEEEEELi64ENS_12float_e4m3_tEfNS_4arch4Sm90ELb1ELb0ELb0ELb1ELb0ELb1ELb0ELb1ELb1ELb0ELb0ELb0EEENS1_21CollectiveEpilogueFwdINS6_IJSA_SC_SB_EEES9_NS_10bfloat16_tESG_Li384ELb1ELb0ELb0ELb1EEENS1_36VarlenDynamicPersistentTileSchedulerILi192ELi160ELi384ELi128ELb0ELb0ELb1ELb1ELb1ELb1EEEEEEEEEvNT_6ParamsE:
        .type           _ZN7cutlass13device_kernelIN5flash11enable_sm90INS1_16FlashAttnFwdSm90INS1_25CollectiveMainloopFwdSm90ILi2EN4cute5tupleIJNS5_1CILi1EEES8_S8_EEENS6_IJNS7_ILi192EEENS7_ILi160EEENS7_ILi64EEEEEELi64ENS_12float_e4m3_tEfNS_4arch4Sm90ELb1ELb0ELb0ELb1ELb0ELb1ELb0ELb1ELb1ELb0ELb0ELb0EEENS1_21CollectiveEpilogueFwdINS6_IJSA_SC_SB_EEES9_NS_10bfloat16_tESG_Li384ELb1ELb0ELb0ELb1EEENS1_36VarlenDynamicPersistentTileSchedulerILi192ELi160ELi384ELi128ELb0ELb0ELb1ELb1ELb1ELb1EEEEEEEEEvNT_6ParamsE,@function
        .size           _ZN7cutlass13device_kernelIN5flash11enable_sm90INS1_16FlashAttnFwdSm90INS1_25CollectiveMainloopFwdSm90ILi2EN4cute5tupleIJNS5_1CILi1EEES8_S8_EEENS6_IJNS7_ILi192EEENS7_ILi160EEENS7_ILi64EEEEEELi64ENS_12float_e4m3_tEfNS_4arch4Sm90ELb1ELb0ELb0ELb1ELb0ELb1ELb0ELb1ELb1ELb0ELb0ELb0EEENS1_21CollectiveEpilogueFwdINS6_IJSA_SC_SB_EEES9_NS_10bfloat16_tESG_Li384ELb1ELb0ELb0ELb1EEENS1_36VarlenDynamicPersistentTileSchedulerILi192ELi160ELi384ELi128ELb0ELb0ELb1ELb1ELb1ELb1EEEEEEEEEvNT_6ParamsE,(.L_x_12396 - _ZN7cutlass13device_kernelIN5flash11enable_sm90INS1_16FlashAttnFwdSm90INS1_25CollectiveMainloopFwdSm90ILi2EN4cute5tupleIJNS5_1CILi1EEES8_S8_EEENS6_IJNS7_ILi192EEENS7_ILi160EEENS7_ILi64EEEEEELi64ENS_12float_e4m3_tEfNS_4arch4Sm90ELb1ELb0ELb0ELb1ELb0ELb1ELb0ELb1ELb1ELb0ELb0ELb0EEENS1_21CollectiveEpilogueFwdINS6_IJSA_SC_SB_EEES9_NS_10bfloat16_tESG_Li384ELb1ELb0ELb0ELb1EEENS1_36VarlenDynamicPersistentTileSchedulerILi192ELi160ELi384ELi128ELb0ELb0ELb1ELb1ELb1ELb1EEEEEEEEEvNT_6ParamsE)
        .other          _ZN7cutlass13device_kernelIN5flash11enable_sm90INS1_16FlashAttnFwdSm90INS1_25CollectiveMainloopFwdSm90ILi2EN4cute5tupleIJNS5_1CILi1EEES8_S8_EEENS6_IJNS7_ILi192EEENS7_ILi160EEENS7_ILi64EEEEEELi64ENS_12float_e4m3_tEfNS_4arch4Sm90ELb1ELb0ELb0ELb1ELb0ELb1ELb0ELb1ELb1ELb0ELb0ELb0EEENS1_21CollectiveEpilogueFwdINS6_IJSA_SC_SB_EEES9_NS_10bfloat16_tESG_Li384ELb1ELb0ELb0ELb1EEENS1_36VarlenDynamicPersistentTileSchedulerILi192ELi160ELi384ELi128ELb0ELb0ELb1ELb1ELb1ELb1EEEEEEEEEvNT_6ParamsE,@"STO_CUDA_ENTRY STV_DEFAULT"
_ZN7cutlass13device_kernelIN5flash11enable_sm90INS1_16FlashAttnFwdSm90INS1_25CollectiveMainloopFwdSm90ILi2EN4cute5tupleIJNS5_1CILi1EEES8_S8_EEENS6_IJNS7_ILi192EEENS7_ILi160EEENS7_ILi64EEEEEELi64ENS_12float_e4m3_tEfNS_4arch4Sm90ELb1ELb0ELb0ELb1ELb0ELb1ELb0ELb1ELb1ELb0ELb0ELb0EEENS1_21CollectiveEpilogueFwdINS6_IJSA_SC_SB_EEES9_NS_10bfloat16_tESG_Li384ELb1ELb0ELb0ELb1EEENS1_36VarlenDynamicPersistentTileSchedulerILi192ELi160ELi384ELi128ELb0ELb0ELb1ELb1ELb1ELb1EEEEEEEEEvNT_6ParamsE:
        /* <DEDUP_REMOVED lines=26> */
.L_x_12001:
[----:B------:R-:W-:Y:S05]  /*01a0*/  BSYNC B0 ;  /* 0x0000000000007941 */ /* 0x000fea0003800000 */
.L_x_12000:
        /* <DEDUP_REMOVED lines=40> */
.L_x_12002:
        /* <DEDUP_REMOVED lines=22> */
.L_x_12003:
        /* <DEDUP_REMOVED lines=18> */
.L_x_12004:
        /* <DEDUP_REMOVED lines=22> */
.L_x_12005:
        /* <DEDUP_REMOVED lines=22> */
.L_x_12006:
        /* <DEDUP_REMOVED lines=9> */
.L_x_12009:
        /* <DEDUP_REMOVED lines=20> */
[----:B--2---:R-:W-:-:S04]  /*0b40*/  LEA.HI R2, R0, R21, RZ, 0x7 ;  /* 0x0000001500027211 */ /* 0x004fc800078f38ff */
[----:B------:R-:W-:-:S05]  /*0b50*/  LOP3.LUT R3, R2, 0xffffff80, RZ, 0xc0, !PT ;  /* 0xffffff8002037812 */ /* 0x000fca00078ec0ff */
[----:B------:R-:W-:-:S05]  /*0b60*/  IMAD.IADD R20, R21, 0x1, -R3 ;  /* 0x0000000115147824 */ /* 0x000fca00078e0a03 */
[----:B------:R-:W-:Y:S02]  /*0b70*/  SHF.R.S32.HI R11, RZ, 0x1f, R20 ;  /* 0x0000001fff0b7819 */ /* 0x000fe40000011414 */
[CC--:B------:R-:W-:Y:S02]  /*0b80*/  LEA.HI R3, R0.reuse, R21.reuse, RZ, 0x5 ;  /* 0x0000001500037211 */ /* 0x0c0fe400078f28ff */
[----:B------:R-:W-:Y:S02]  /*0b90*/  LEA.HI R12, R11, R20, RZ, 0x2 ;  /* 0x000000140b0c7211 */ /* 0x000fe400078f10ff */
[----:B------:R-:W-:Y:S02]  /*0ba0*/  LEA.HI R6, R0, R21, RZ, 0x4 ;  /* 0x0000001500067211 */ /* 0x000fe400078f20ff */
[--C-:B------:R-:W-:Y:S02]  /*0bb0*/  SHF.R.S32.HI R7, RZ, 0x2, R12.reuse ;  /* 0x00000002ff077819 */ /* 0x100fe4000001140c */
[----:B------:R-:W-:Y:S01]  /*0bc0*/  SHF.R.S32.HI R4, RZ, 0x1f, R12 ;  /* 0x0000001fff047819 */ /* 0x000fe2000001140c */
[----:B------:R-:W-:Y:S01]  /*0bd0*/  IMAD.SHL.U32 R5, R3, 0x20, RZ ;  /* 0x0000002003057824 */ /* 0x000fe200078e00ff */
[----:B------:R-:W-:-:S02]  /*0be0*/  LOP3.LUT R3, R6, 0x3fffff0, RZ, 0xc0, !PT ;  /* 0x03fffff006037812 */ /* 0x000fc400078ec0ff */
[----:B------:R-:W-:Y:S02]  /*0bf0*/  LEA.HI R9, R4, R7, RZ, 0x3 ;  /* 0x0000000704097211 */ /* 0x000fe400078f18ff */
[----:B------:R-:W-:Y:S01]  /*0c00*/  LOP3.LUT R8, R5, 0xfffffc00, RZ, 0xc0, !PT ;  /* 0xfffffc0005087812 */ /* 0x000fe200078ec0ff */
[----:B------:R-:W-:Y:S01]  /*0c10*/  IMAD.IADD R3, R21, 0x1, -R3 ;  /* 0x0000000115037824 */ /* 0x000fe200078e0a03 */
[----:B------:R-:W-:Y:S02]  /*0c20*/  LOP3.LUT R10, R9, 0xfffffff8, RZ, 0xc0, !PT ;  /* 0xfffffff8090a7812 */ /* 0x000fe400078ec0ff */
[----:B------:R-:W-:Y:S01]  /*0c30*/  SHF.R.S32.HI R22, RZ, 0x7, R2 ;  /* 0x00000007ff167819 */ /* 0x000fe20000011402 */
[----:B------:R-:W-:Y:S01]  /*0c40*/  IMAD R9, R3, 0x40, R8 ;  /* 0x0000004003097824 */ /* 0x000fe200078e0208 */
[-C--:B------:R-:W-:Y:S01]  /*0c50*/  LEA.HI R3, R0, R21.reuse, RZ, 0x2 ;  /* 0x0000001500037211 */ /* 0x080fe200078f10ff */
[----:B------:R-:W-:Y:S01]  /*0c60*/  IMAD.IADD R18, R7, 0x1, -R10 ;  /* 0x0000000107127824 */ /* 0x000fe200078e0a0a */
[----:B------:R-:W-:Y:S01]  /*0c70*/  SHF.R.S32.HI R7, RZ, 0x4, R6 ;  /* 0x00000004ff077819 */ /* 0x000fe20000011406 */
[----:B------:R-:W-:Y:S01]  /*0c80*/  IMAD.HI R10, R22, 0x55555556, RZ ;  /* 0x55555556160a7827 */ /* 0x000fe200078e02ff */
[----:B------:R-:W-:-:S02]  /*0c90*/  LEA.HI R4, R21, R21, RZ, 0x1 ;  /* 0x0000001515047211 */ /* 0x000fc400078f08ff */
[--C-:B------:R-:W-:Y:S02]  /*0ca0*/  SHF.R.S32.HI R2, RZ, 0x2, R3.reuse ;  /* 0x00000002ff027819 */ /* 0x100fe40000011403 */
[----:B------:R-:W-:Y:S02]  /*0cb0*/  LEA.HI R8, R6, R7, RZ, 0x1 ;  /* 0x0000000706087211 */ /* 0x000fe400078f08ff */
[----:B------:R-:W-:Y:S02]  /*0cc0*/  SHF.R.S32.HI R3, RZ, 0x1f, R3 ;  /* 0x0000001fff037819 */ /* 0x000fe40000011403 */
[----:B------:R-:W-:Y:S02]  /*0cd0*/  LEA.HI R11, R11, R20, RZ, 0x5 ;  /* 0x000000140b0b7211 */ /* 0x000fe400078f28ff */
[----:B------:R-:W-:Y:S02]  /*0ce0*/  SHF.R.S32.HI R23, RZ, 0x1, R4 ;  /* 0x00000001ff177819 */ /* 0x000fe40000011404 */
[----:B------:R-:W-:-:S02]  /*0cf0*/  LOP3.LUT R8, R8, 0x1ffffffe, RZ, 0xc0, !PT ;  /* 0x1ffffffe08087812 */ /* 0x000fc400078ec0ff */
[----:B------:R-:W-:Y:S02]  /*0d00*/  LEA.HI R3, R3, R2, RZ, 0x2 ;  /* 0x0000000203037211 */ /* 0x000fe400078f10ff */
[----:B------:R-:W-:Y:S02]  /*0d10*/  LEA.HI R10, R10, R10, RZ, 0x1 ;  /* 0x0000000a0a0a7211 */ /* 0x000fe400078f08ff */
[----:B------:R-:W-:Y:S01]  /*0d20*/  SHF.R.S32.HI R11, RZ, 0x5, R11 ;  /* 0x00000005ff0b7819 */ /* 0x000fe2000001140b */
[----:B------:R-:W-:Y:S01]  /*0d30*/  IMAD.IADD R8, R7, 0x1, -R8 ;  /* 0x0000000107087824 */ /* 0x000fe200078e0a08 */
[----:B------:R-:W-:Y:S02]  /*0d40*/  LEA.HI R5, R4, R23, RZ, 0x1 ;  /* 0x0000001704057211 */ /* 0x000fe400078f08ff */
[----:B------:R-:W-:Y:S01]  /*0d50*/  LOP3.LUT R3, R3, 0xfffffffc, RZ, 0xc0, !PT ;  /* 0xfffffffc03037812 */ /* 0x000fe200078ec0ff */
[----:B------:R-:W-:Y:S01]  /*0d60*/  IMAD R10, R10, -0x3, R22 ;  /* 0xfffffffd0a0a7824 */ /* 0x000fe200078e0216 */
[----:B------:R-:W-:Y:S01]  /*0d70*/  LOP3.LUT R6, R5, 0x3fffffe, RZ, 0xc0, !PT ;  /* 0x03fffffe05067812 */ /* 0x000fe200078ec0ff */
[----:B------:R-:W-:-:S02]  /*0d80*/  IMAD R11, R11, 0x10, R18 ;  /* 0x000000100b0b7824 */ /* 0x000fc400078e0212 */
[----:B------:R-:W-:Y:S02]  /*0d90*/  IMAD R5, R8, 0x8, R9 ;  /* 0x0000000808057824 */ /* 0x000fe400078e0209 */
[----:B------:R-:W-:Y:S02]  /*0da0*/  IMAD.IADD R3, R2, 0x1, -R3 ;  /* 0x0000000102037824 */ /* 0x000fe400078e0a03 */
[----:B------:R-:W-:Y:S01]  /*0db0*/  IMAD R2, R10, 0x40, R11 ;  /* 0x000000400a027824 */ /* 0x000fe200078e020b */
[----:B------:R-:W-:Y:S04]  /*0dc0*/  STL [R1+0x70], R5 ;  /* 0x0000700501007387 */ /* 0x000fe80000100800 */
[----:B------:R-:W-:Y:S01]  /*0dd0*/  STL [R1+0x14], R13 ;  /* 0x0000140d01007387 */ /* 0x000fe20000100800 */
[----:B------:R-:W-:-:S03]  /*0de0*/  LOP3.LUT R4, R4, 0xfffffffe, RZ, 0xc0, !PT ;  /* 0xfffffffe04047812 */ /* 0x000fc600078ec0ff */
[----:B------:R3:W-:Y:S04]  /*0df0*/  STL [R1+0x44], R2 ;  /* 0x0000440201007387 */ /* 0x0007e80000100800 */
[----:B------:R-:W-:Y:S04]  /*0e00*/  STL [R1+0x68], R3 ;  /* 0x0000680301007387 */ /* 0x000fe80000100800 */
[----:B------:R-:W-:Y:S04]  /*0e10*/  STL [R1+0x18], R14 ;  /* 0x0000180e01007387 */ /* 0x000fe80000100800 */
[----:B------:R-:W-:Y:S01]  /*0e20*/  STL [R1+0x1c], R15 ;  /* 0x00001c0f01007387 */ /* 0x000fe20000100800 */
[----:B------:R-:W-:-:S03]  /*0e30*/  IMAD.IADD R4, R21, 0x1, -R4 ;  /* 0x0000000115047824 */ /* 0x000fc600078e0a04 */
[----:B------:R-:W-:Y:S01]  /*0e40*/  STL [R1+0x5c], RZ ;  /* 0x00005cff01007387 */ /* 0x000fe20000100800 */
[----:B------:R-:W-:Y:S02]  /*0e50*/  IMAD.SHL.U32 R18, R4, 0x10, RZ ;  /* 0x0000001004127824 */ /* 0x000fe400078e00ff */
[----:B------:R-:W-:Y:S01]  /*0e60*/  IMAD.IADD R6, R23, 0x1, -R6 ;  /* 0x0000000117067824 */ /* 0x000fe200078e0a06 */
[----:B------:R-:W-:-:S03]  /*0e70*/  LOP3.LUT R12, R12, 0x7ffffffc, RZ, 0xc0, !PT ;  /* 0x7ffffffc0c0c7812 */ /* 0x000fc600078ec0ff */
[----:B------:R-:W-:Y:S02]  /*0e80*/  IMAD R6, R7, 0x8, R6 ;  /* 0x0000000807067824 */ /* 0x000fe400078e0206 */
[----:B------:R-:W-:Y:S02]  /*0e90*/  IMAD.MOV.U32 R156, RZ, RZ, RZ ;  /* 0x000000ffff9c7224 */ /* 0x000fe400078e00ff */
[----:B------:R-:W-:Y:S01]  /*0ea0*/  IMAD.MOV.U32 R22, RZ, RZ, RZ ;  /* 0x000000ffff167224 */ /* 0x000fe200078e00ff */
[----:B---3--:R-:W-:-:S05]  /*0eb0*/  LOP3.LUT R2, R17, 0x1, RZ, 0xfc, !PT ;  /* 0x0000000111027812 */ /* 0x008fca00078efcff */
[----:B------:R0:W-:Y:S02]  /*0ec0*/  STL [R1+0x4], R2 ;  /* 0x0000040201007387 */ /* 0x0001e40000100800 */
[----:B0-----:R-:W-:Y:S01]  /*0ed0*/  LEA.HI R2, R0, R21, RZ, 0x3 ;  /* 0x0000001500027211 */ /* 0x001fe200078f18ff */
[----:B------:R-:W-:-:S03]  /*0ee0*/  IMAD.SHL.U32 R0, R3, 0x80, RZ ;  /* 0x0000008003007824 */ /* 0x000fc600078e00ff */
[----:B------:R-:W-:Y:S02]  /*0ef0*/  SHF.R.S32.HI R8, RZ, 0x3, R2 ;  /* 0x00000003ff087819 */ /* 0x000fe40000011402 */
[----:B------:R-:W-:Y:S02]  /*0f00*/  LOP3.LUT R4, R0, 0x180, RZ, 0xc0, !PT ;  /* 0x0000018000047812 */ /* 0x000fe400078ec0ff */
[----:B------:R-:W-:Y:S02]  /*0f10*/  LOP3.LUT R3, R2, 0x1ffffff8, RZ, 0xc0, !PT ;  /* 0x1ffffff802037812 */ /* 0x000fe400078ec0ff */
[----:B------:R-:W-:Y:S02]  /*0f20*/  SHF.R.S32.HI R0, RZ, 0x1f, R23 ;  /* 0x0000001fff007819 */ /* 0x000fe40000011417 */
[C---:B------:R-:W-:Y:S02]  /*0f30*/  LOP3.LUT R0, R4.reuse, 0x10, R18, 0xf8, !PT ;  /* 0x0000001004007812 */ /* 0x040fe400078ef812 */
[----:B------:R-:W-:Y:S01]  /*0f40*/  SHF.R.U32.HI R5, RZ, 0x3, R4 ;  /* 0x00000003ff057819 */ /* 0x000fe20000011604 */
[----:B------:R-:W-:Y:S01]  /*0f50*/  STL [R1+0x8], RZ ;  /* 0x000008ff01007387 */ /* 0x000fe20000100800 */
[----:B------:R-:W-:Y:S01]  /*0f60*/  LOP3.LUT R2, R4, 0x30, R18, 0xf8, !PT ;  /* 0x0000003004027812 */ /* 0x000fe200078ef812 */
[----:B------:R-:W-:Y:S01]  /*0f70*/  IMAD.IADD R3, R21, 0x1, -R3 ;  /* 0x0000000115037824 */ /* 0x000fe200078e0a03 */
[----:B------:R-:W-:Y:S01]  /*0f80*/  LOP3.LUT R0, R0, R5, RZ, 0x3c, !PT ;  /* 0x0000000500007212 */ /* 0x000fe200078e3cff */
[----:B------:R-:W-:Y:S04]  /*0f90*/  STL [R1+0x30], R8 ;  /* 0x0000300801007387 */ /* 0x000fe80000100800 */
[----:B------:R0:W-:Y:S04]  /*0fa0*/  STL [R1+0x2c], R4 ;  /* 0x00002c0401007387 */ /* 0x0001e80000100800 */
[----:B------:R1:W-:Y:S01]  /*0fb0*/  STL [R1+0x38], R5 ;  /* 0x0000380501007387 */ /* 0x0003e20000100800 */
[----:B0-----:R-:W-:-:S02]  /*0fc0*/  IMAD.SHL.U32 R4, R6, 0x40, RZ ;  /* 0x0000004006047824 */ /* 0x001fc400078e00ff */
[----:B------:R-:W-:Y:S01]  /*0fd0*/  IMAD.SHL.U32 R6, R3, 0x8, RZ ;  /* 0x0000000803067824 */ /* 0x000fe200078e00ff */
[----:B-1----:R-:W-:Y:S01]  /*0fe0*/  LOP3.LUT R5, R2, R5, RZ, 0x3c, !PT ;  /* 0x0000000502057212 */ /* 0x002fe200078e3cff */
[----:B------:R-:W-:Y:S02]  /*0ff0*/  IMAD.IADD R3, R20, 0x1, -R12 ;  /* 0x0000000114037824 */ /* 0x000fe400078e0a0c */
[----:B------:R-:W-:Y:S01]  /*1000*/  IMAD.IADD R2, R4, 0x1, R0 ;  /* 0x0000000104027824 */ /* 0x000fe200078e0200 */
[----:B------:R-:W-:Y:S01]  /*1010*/  IADD3 R0, R16, R4, R5 ;  /* 0x0000000410007210 */ /* 0x000fe20007ffe005 */
[----:B------:R0:W-:Y:S04]  /*1020*/  STL [R1+0x3c], R4 ;  /* 0x00003c0401007387 */ /* 0x0001e80000100800 */
[----:B------:R0:W-:Y:S04]  /*1030*/  STL [R1+0x50], R6 ;  /* 0x0000500601007387 */ /* 0x0001e80000100800 */
[----:B------:R0:W-:Y:S04]  /*1040*/  STL [R1+0x40], R3 ;  /* 0x0000400301007387 */ /* 0x0001e80000100800 */
[----:B------:R0:W-:Y:S04]  /*1050*/  STL [R1+0x6c], R0 ;  /* 0x00006c0001007387 */ /* 0x0001e80000100800 */
[----:B------:R0:W-:Y:S01]  /*1060*/  STL [R1+0x20], R2 ;  /* 0x0000200201007387 */ /* 0x0001e20000100800 */
[----:B------:R-:W-:-:S07]  /*1070*/  IMAD.MOV.U32 R17, RZ, RZ, RZ ;  /* 0x000000ffff117224 */ /* 0x000fce00078e00ff */
.L_x_12137:
[----:B0-2---:R-:W2:Y:S01]  /*1080*/  LDL.LU R0, [R1+0x1c] ;  /* 0x00001c0001007983 */ /* 0x005ea20000300800 */
[----:B------:R-:W2:Y:S01]  /*1090*/  LDC.64 R2, c[0x0][0xc60] ;  /* 0x00031800ff027b82 */ /* 0x000ea20000000a00 */
[----:B------:R-:W-:Y:S01]  /*10a0*/  ULDC.64 UR4, c[0x0][0xa28] ;  /* 0x00028a0000047ab9 */ /* 0x000fe20000000a00 */
[----:B------:R-:W-:Y:S01]  /*10b0*/  ULDC.64 UR8, c[0x0][0xa18] ;  /* 0x0002860000087ab9 */ /* 0x000fe20000000a00 */
[----:B------:R-:W-:Y:S01]  /*10c0*/  ISETP.NE.U32.AND P2, PT, RZ, UR4, PT ;  /* 0x00000004ff007c0c */ /* 0x000fe2000bf45070 */
[----:B-1---5:R-:W-:Y:S01]  /*10d0*/  IMAD.MOV.U32 R9, RZ, RZ, RZ ;  /* 0x000000ffff097224 */ /* 0x022fe200078e00ff */
[----:B------:R-:W3:Y:S01]  /*10e0*/  LDL R26, [R1+0x18] ;  /* 0x00001800011a7983 */ /* 0x000ee20000100800 */
[----:B------:R-:W-:Y:S01]  /*10f0*/  ULDC.64 UR6, c[0x0][0xa08] ;  /* 0x0002820000067ab9 */ /* 0x000fe20000000a00 */
[----:B------:R-:W-:Y:S02]  /*1100*/  ISETP.NE.AND.EX P2, PT, RZ, UR5, PT, P2 ;  /* 0x00000005ff007c0c */ /* 0x000fe4000bf45320 */
[----:B----4-:R-:W4:Y:S01]  /*1110*/  LDL R10, [R1+0x14] ;  /* 0x00001400010a7983 */ /* 0x010f220000100800 */
[----:B--2---:R-:W-:-:S05]  /*1120*/  IMAD.WIDE R2, R0, 0x4, R2 ;  /* 0x0000000400027825 */ /* 0x004fca00078e0202 */
[----:B------:R-:W2:Y:S01]  /*1130*/  LDG.E R0, desc[UR40][R2.64] ;  /* 0x0000002802007981 */ /* 0x000ea2000c1e1900 */
[----:B------:R-:W-:-:S04]  /*1140*/  ISETP.NE.U32.AND P1, PT, RZ, UR8, PT ;  /* 0x00000008ff007c0c */ /* 0x000fc8000bf25070 */
[----:B------:R-:W-:Y:S02]  /*1150*/  ISETP.NE.AND.EX P1, PT, RZ, UR9, PT, P1 ;  /* 0x00000009ff007c0c */ /* 0x000fe4000bf25310 */
[----:B------:R-:W-:-:S04]  /*1160*/  ISETP.NE.U32.AND P0, PT, RZ, UR6, PT ;  /* 0x00000006ff007c0c */ /* 0x000fc8000bf05070 */
[----:B------:R-:W-:Y:S01]  /*1170*/  ISETP.NE.AND.EX P0, PT, RZ, UR7, PT, P0 ;  /* 0x00000007ff007c0c */ /* 0x000fe2000bf05300 */
[----:B------:R-:W-:Y:S01]  /*1180*/  IMAD.MOV.U32 R27, RZ, RZ, RZ ;  /* 0x000000ffff1b7224 */ /* 0x000fe200078e00ff */
[----:B--2---:R-:W-:Y:S02]  /*1190*/  SHF.R.S32.HI R4, RZ, 0x1f, R0 ;  /* 0x0000001fff047819 */ /* 0x004fe40000011400 */
[C---:B------:R-:W-:Y:S01]  /*11a0*/  @P2 LEA R2, P3, R0.reuse, UR4, 0x2 ;  /* 0x0000000400022c11 */ /* 0x040fe2000f8610ff */
[----:B------:R-:W-:-:S03]  /*11b0*/  IMAD.SHL.U32 R32, R0, 0x4, RZ ;  /* 0x0000000400207824 */ /* 0x000fc600078e00ff */
[C-C-:B------:R-:W-:Y:S01]  /*11c0*/  @P2 LEA.HI.X R3, R0.reuse, UR5, R4.reuse, 0x2, P3 ;  /* 0x0000000500032c11 */ /* 0x140fe200098f1404 */
[----:B------:R-:W-:Y:S01]  /*11d0*/  STL [R1+0x48], R0 ;  /* 0x0000480001007387 */ /* 0x000fe20000100800 */
[----:B------:R-:W-:Y:S01]  /*11e0*/  SHF.L.U64.HI R31, R0, 0x2, R4 ;  /* 0x00000002001f7819 */ /* 0x000fe20000010204 */
[----:B------:R-:W-:Y:S02]  /*11f0*/  ULDC UR4, c[0x0][0x288] ;  /* 0x0000a20000047ab9 */ /* 0x000fe40000000800 */
[----:B------:R0:W-:Y:S04]  /*1200*/  STL [R1+0x60], R4 ;  /* 0x0000600401007387 */ /* 0x0001e80000100800 */
[----:B------:R1:W5:Y:S01]  /*1210*/  @P2 LDG.E R9, desc[UR40][R2.64] ;  /* 0x0000002802092981 */ /* 0x000362000c1e1900 */
[----:B------:R-:W-:Y:S01]  /*1220*/  IMAD.U32 R8, RZ, RZ, UR4 ;  /* 0x00000004ff087e24 */ /* 0x000fe2000f8e00ff */
[C---:B------:R-:W-:Y:S01]  /*1230*/  IADD3 R6, P4, R32.reuse, UR6, RZ ;  /* 0x0000000620067c10 */ /* 0x040fe2000ff9e0ff */
[----:B------:R-:W-:Y:S01]  /*1240*/  ULDC.64 UR4, c[0x0][0x3f8] ;  /* 0x0000fe0000047ab9 */ /* 0x000fe20000000a00 */
[----:B0-----:R-:W-:-:S04]  /*1250*/  @P1 IADD3 R4, P2, R32, UR8, RZ ;  /* 0x0000000820041c10 */ /* 0x001fc8000ff5e0ff */
[C---:B------:R-:W-:Y:S02]  /*1260*/  @P1 IADD3.X R5, R31.reuse, UR9, RZ, P2, !PT ;  /* 0x000000091f051c10 */ /* 0x040fe400097fe4ff */
[----:B------:R-:W-:Y:S01]  /*1270*/  IADD3.X R7, R31, UR7, RZ, P4, !PT ;  /* 0x000000071f077c10 */ /* 0x000fe2000a7fe4ff */
[----:B------:R1:W-:Y:S01]  /*1280*/  STL [R1+0x54], R32 ;  /* 0x0000542001007387 */ /* 0x0003e20000100800 */
[----:B------:R-:W-:Y:S01]  /*1290*/  UISETP.NE.U32.AND UP0, UPT, UR4, URZ, UPT ;  /* 0x0000003f0400728c */ /* 0x000fe2000bf05070 */
[----:B------:R-:W-:Y:S02]  /*12a0*/  ULDC.64 UR8, c[0x0][0xa20] ;  /* 0x0002880000087ab9 */ /* 0x000fe40000000a00 */
[----:B------:R-:W2:Y:S04]  /*12b0*/  @P1 LDG.E R8, desc[UR40][R4.64] ;  /* 0x0000002804081981 */ /* 0x000ea8000c1e1900 */
[----:B------:R1:W5:Y:S04]  /*12c0*/  @P0 LDG.E R27, desc[UR40][R6.64] ;  /* 0x00000028061b0981 */ /* 0x000368000c1e1900 */
[----:B------:R1:W-:Y:S01]  /*12d0*/  STL [R1+0x58], R31 ;  /* 0x0000581f01007387 */ /* 0x0003e20000100800 */
[----:B------:R-:W-:Y:S01]  /*12e0*/  UISETP.NE.AND.EX UP0, UPT, UR5, URZ, UPT, UP0 ;  /* 0x0000003f0500728c */ /* 0x000fe2000bf05300 */
[----:B------:R-:W-:Y:S01]  /*12f0*/  ULDC UR4, c[0x0][0x404] ;  /* 0x0001010000047ab9 */ /* 0x000fe20000000800 */
[----:B------:R-:W-:-:S02]  /*1300*/  ISETP.NE.U32.AND P2, PT, RZ, UR8, PT ;  /* 0x00000008ff007c0c */ /* 0x000fc4000bf45070 */
[----:B------:R-:W-:Y:S01]  /*1310*/  USEL UR4, UR4, 0x1, UP0 ;  /* 0x0000000104047887 */ /* 0x000fe20008000000 */
[----:B------:R-:W-:Y:S01]  /*1320*/  ULDC UR5, c[0x0][0x2e0] ;  /* 0x0000b80000057ab9 */ /* 0x000fe20000000800 */
[----:B------:R-:W-:Y:S02]  /*1330*/  ISETP.NE.AND.EX P2, PT, RZ, UR9, PT, P2 ;  /* 0x00000009ff007c0c */ /* 0x000fe4000bf45320 */
[----:B------:R-:W-:-:S03]  /*1340*/  UIMAD UR4, UR4, UR5, URZ ;  /* 0x00000005040472a4 */ /* 0x000fc6000f8e023f */
[----:B------:R-:W-:Y:S01]  /*1350*/  ULDC UR5, c[0x0][0x338] ;  /* 0x0000ce0000057ab9 */ /* 0x000fe20000000800 */
[----:B------:R-:W-:Y:S01]  /*1360*/  IMAD.MOV.U32 R25, RZ, RZ, R0 ;  /* 0x000000ffff197224 */ /* 0x000fe200078e0000 */
[----:B--2---:R1:W-:Y:S04]  /*1370*/  STL [R1+0x1c], R8 ;  /* 0x00001c0801007387 */ /* 0x0043e80000100800 */
[----:B----4-:R1:W-:Y:S04]  /*1380*/  STL [R1+0x64], R10 ;  /* 0x0000640a01007387 */ /* 0x0103e80000100800 */
[----:B---3--:R1:W-:Y:S01]  /*1390*/  STL [R1+0x4c], R26 ;  /* 0x00004c1a01007387 */ /* 0x0083e20000100800 */
[----:B------:R-:W-:Y:S05]  /*13a0*/  @P1 BRA `(.L_x_12011) ;  /* 0x0000000000281947 */ /* 0x000fea0003800000 */
        /* <DEDUP_REMOVED lines=10> */
.L_x_12011:
[----:B------:R-:W-:Y:S02]  /*1450*/  IMAD.U32 R30, RZ, RZ, UR5 ;  /* 0x00000005ff1e7e24 */ /* 0x000fe4000f8e00ff */
[----:B------:R-:W-:Y:S01]  /*1460*/  IMAD.U32 R24, RZ, RZ, UR4 ;  /* 0x00000004ff187e24 */ /* 0x000fe2000f8e00ff */
[----:B------:R-:W-:Y:S06]  /*1470*/  @!P2 BRA `(.L_x_12012) ;  /* 0x000000000010a947 */ /* 0x000fec0003800000 */
[----:B-1----:R-:W-:-:S04]  /*1480*/  IADD3 R2, P0, R32, UR8, RZ ;  /* 0x0000000820027c10 */ /* 0x002fc8000ff1e0ff */
[----:B------:R-:W-:-:S05]  /*1490*/  IADD3.X R3, R31, UR9, RZ, P0, !PT ;  /* 0x000000091f037c10 */ /* 0x000fca00087fe4ff */
[----:B------:R2:W5:Y:S01]  /*14a0*/  LDG.E R24, desc[UR40][R2.64] ;  /* 0x0000002802187981 */ /* 0x000562000c1e1900 */
[----:B------:R-:W-:Y:S05]  /*14b0*/  BRA `(.L_x_12013) ;  /* 0x0000000000107947 */ /* 0x000fea0003800000 */
.L_x_12012:
[----:B------:R-:W-:Y:S05]  /*14c0*/  @!P0 BRA `(.L_x_12013) ;  /* 0x00000000000c8947 */ /* 0x000fea0003800000 */
[----:B-1----:R-:W2:Y:S04]  /*14d0*/  LDG.E R3, desc[UR40][R6.64] ;  /* 0x0000002806037981 */ /* 0x002ea8000c1e1900 */
[----:B------:R-:W2:Y:S02]  /*14e0*/  LDG.E R24, desc[UR40][R6.64+0x4] ;  /* 0x0000042806187981 */ /* 0x000ea4000c1e1900 */
[----:B--2---:R-:W-:-:S07]  /*14f0*/  IMAD.IADD R24, R24, 0x1, -R3 ;  /* 0x0000000118187824 */ /* 0x004fce00078e0a03 */
.L_x_12013:
        /* <DEDUP_REMOVED lines=10> */
[----:B------:R-:W-:Y:S01]  /*15a0*/  ISETP.NE.AND.EX P1, PT, RZ, UR5, PT, P1 ;  /* 0x00000005ff007c0c */ /* 0x000fe2000bf25310 */
[----:B------:R-:W-:Y:S02]  /*15b0*/  IMAD.MOV.U32 R6, RZ, RZ, 0xc0 ;  /* 0x000000c0ff067424 */ /* 0x000fe400078e00ff */
[----:B------:R-:W-:Y:S02]  /*15c0*/  IMAD.IADD R9, R24, 0x1, -R9 ;  /* 0x0000000118097824 */ /* 0x000fe400078e0a09 */
[----:B-1----:R-:W-:-:S08]  /*15d0*/  IMAD R2, R10, R6, 0x15f ;  /* 0x0000015f0a027424 */ /* 0x002fd000078e0206 */
[----:B------:R-:W-:-:S04]  /*15e0*/  @P1 IADD3 R4, P2, R32, UR4, RZ ;  /* 0x0000000420041c10 */ /* 0x000fc8000ff5e0ff */
[----:B------:R-:W-:-:S05]  /*15f0*/  @P1 IADD3.X R5, R31, UR5, RZ, P2, !PT ;  /* 0x000000051f051c10 */ /* 0x000fca00097fe4ff */
[----:B------:R1:W5:Y:S01]  /*1600*/  @P1 LDG.E R28, desc[UR40][R4.64] ;  /* 0x00000028041c1981 */ /* 0x000362000c1e1900 */
[----:B--2---:R-:W-:-:S04]  /*1610*/  @P0 IMAD.IADD R30, R7, 0x1, -R0 ;  /* 0x00000001071e0824 */ /* 0x004fc800078e0a00 */
[----:B------:R-:W-:-:S04]  /*1620*/  IMAD.IADD R3, R9, 0x1, R30 ;  /* 0x0000000109037824 */ /* 0x000fc800078e021e */
[C---:B------:R-:W-:Y:S01]  /*1630*/  VIADD R0, R3.reuse, 0x9f ;  /* 0x0000009f03007836 */ /* 0x040fe20000000000 */
[----:B------:R-:W-:Y:S01]  /*1640*/  IADD3 R2, R3, R2, -R8 ;  /* 0x0000000203027210 */ /* 0x000fe20007ffe808 */
[----:B------:R2:W-:Y:S02]  /*1650*/  STL [R1+0x28], R3 ;  /* 0x0000280301007387 */ /* 0x0005e40000100800 */
[----:B------:R-:W-:-:S04]  /*1660*/  IMAD.HI R0, R0, 0x66666667, RZ ;  /* 0x6666666700007827 */ /* 0x000fc800078e02ff */
[----:B------:R-:W-:Y:S01]  /*1670*/  IMAD.HI R2, R2, 0x66666667, RZ ;  /* 0x6666666702027827 */ /* 0x000fe200078e02ff */
[----:B--2---:R-:W-:-:S04]  /*1680*/  SHF.R.U32.HI R3, RZ, 0x1f, R0 ;  /* 0x0000001fff037819 */ /* 0x004fc80000011600 */
[----:B-1----:R-:W-:Y:S02]  /*1690*/  SHF.R.U32.HI R5, RZ, 0x1f, R2 ;  /* 0x0000001fff057819 */ /* 0x002fe40000011602 */
        /* <DEDUP_REMOVED lines=33> */
[----:B0-----:R-:W-:Y:S02]  /*18b0*/  IMAD.MOV.U32 R8, RZ, RZ, 0x70 ;  /* 0x00000070ff087424 */ /* 0x001fe400078e00ff */
[----:B------:R-:W-:Y:S02]  /*18c0*/  IMAD.MOV.U32 R12, RZ, RZ, 0x1 ;  /* 0x00000001ff0c7424 */ /* 0x000fe400078e00ff */
[----:B-1----:R-:W-:-:S07]  /*18d0*/  IMAD.MOV.U32 R13, RZ, RZ, RZ ;  /* 0x000000ffff0d7224 */ /* 0x002fce00078e00ff */
[----:B------:R-:W-:-:S07]  /*18e0*/  LEPC R20, `(.L_x_12016) ;  /* 0x000000001014794e */ /* 0x000fce0000000000 */
[----:B--2--5:R-:W-:Y:S05]  /*18f0*/  CALL.ABS.NOINC R14 ;  /* 0x000000000e007343 */ /* 0x024fea0003c00000 */
.L_x_12016:
[----:B------:R-:W-:Y:S05]  /*1900*/  BSYNC B6 ;  /* 0x0000000000067941 */ /* 0x000fea0003800000 */
.L_x_12015:
        /* <DEDUP_REMOVED lines=20> */
.L_x_12018:
[----:B------:R-:W-:Y:S05]  /*1a50*/  BSYNC B6 ;  /* 0x0000000000067941 */ /* 0x000fea0003800000 */
.L_x_12017:
[----:B------:R-:W2:Y:S01]  /*1a60*/  LDL.LU R10, [R1] ;  /* 0x00000000010a7983 */ /* 0x000ea20000300800 */
[----:B------:R-:W-:Y:S01]  /*1a70*/  ULDC.64 UR4, c[0x0][0x9f8] ;  /* 0x00027e0000047ab9 */ /* 0x000fe20000000a00 */
[----:B------:R-:W1:Y:S01]  /*1a80*/  LDC R55, c[0x0][0x3d4] ;  /* 0x0000f500ff377b82 */ /* 0x000e620000000800 */
[----:B------:R-:W-:Y:S01]  /*1a90*/  ISETP.NE.U32.AND P0, PT, RZ, UR4, PT ;  /* 0x00000004ff007c0c */ /* 0x000fe2000bf05070 */
[----:B------:R-:W3:Y:S01]  /*1aa0*/  S2R R12, SR_TID.X ;  /* 0x00000000000c7919 */ /* 0x000ee20000002100 */
[----:B------:R-:W-:Y:S01]  /*1ab0*/  IMAD.IADD R52, R27, 0x1, R24 ;  /* 0x000000011b347824 */ /* 0x000fe200078e0218 */
[----:B------:R-:W-:Y:S01]  /*1ac0*/  ULDC.64 UR6, c[0x0][0xa08] ;  /* 0x0002820000067ab9 */ /* 0x000fe20000000a00 */
[----:B------:R-:W-:Y:S01]  /*1ad0*/  ISETP.NE.AND.EX P0, PT, RZ, UR5, PT, P0 ;  /* 0x00000005ff007c0c */ /* 0x000fe2000bf05300 */
[----:B------:R-:W4:Y:S02]  /*1ae0*/  LDL R24, [R1+0x2c] ;  /* 0x00002c0001187983 */ /* 0x000f240000100800 */
[----:B------:R-:W0:Y:S02]  /*1af0*/  LDC R0, c[0x0][0x428] ;  /* 0x00010a00ff007b82 */ /* 0x000e240000000800 */
[----:B------:R-:W4:Y:S06]  /*1b00*/  LDL R14, [R1+0x38] ;  /* 0x00003800010e7983 */ /* 0x000f2c0000100800 */
[----:B------:R-:W0:Y:S02]  /*1b10*/  LDC.64 R44, c[0x0][0x2f0] ;  /* 0x0000bc00ff2c7b82 */ /* 0x000e240000000a00 */
[----:B------:R-:W-:-:S04]  /*1b20*/  @P0 IADD3 R4, P1, R32, UR4, RZ ;  /* 0x0000000420040c10 */ /* 0x000fc8000ff3e0ff */
[----:B------:R-:W-:Y:S01]  /*1b30*/  @P0 IADD3.X R5, R31, UR5, RZ, P1, !PT ;  /* 0x000000051f050c10 */ /* 0x000fe20008ffe4ff */
[----:B------:R-:W-:Y:S01]  /*1b40*/  IMAD.MOV.U32 R3, RZ, RZ, R26 ;  /* 0x000000ffff037224 */ /* 0x000fe200078e001a */
[----:B-1----:R-:W-:Y:S01]  /*1b50*/  ISETP.GE.AND P2, PT, R18, R55, PT ;  /* 0x000000371200720c */ /* 0x002fe20003f46270 */
[----:B------:R-:W4:Y:S01]  /*1b60*/  LDL R31, [R1+0x68] ;  /* 0x00006800011f7983 */ /* 0x000f220000100800 */
[----:B------:R-:W1:Y:S01]  /*1b70*/  LDC.64 R38, c[0x0][0x3d8] ;  /* 0x0000f600ff267b82 */ /* 0x000e620000000a00 */
[----:B---3--:R-:W-:Y:S02]  /*1b80*/  VIADD R20, R12, 0xffffff80 ;  /* 0xffffff800c147836 */ /* 0x008fe40000000000 */
[----:B------:R3:W4:Y:S01]  /*1b90*/  @P0 LDG.E R25, desc[UR40][R4.64] ;  /* 0x0000002804190981 */ /* 0x000722000c1e1900 */
[----:B0-----:R-:W-:Y:S01]  /*1ba0*/  ISETP.NE.AND P0, PT, R0, 0x1, PT ;  /* 0x000000010000780c */ /* 0x001fe20003f05270 */
[----:B------:R-:W-:Y:S01]  /*1bb0*/  ULDC.64 UR4, c[0x0][0x2f8] ;  /* 0x0000be0000047ab9 */ /* 0x000fe20000000a00 */
[----:B------:R-:W-:-:S02]  /*1bc0*/  SHF.R.S32.HI R11, RZ, 0x1f, R52 ;  /* 0x0000001fff0b7819 */ /* 0x000fc40000011434 */
[----:B------:R-:W0:Y:S01]  /*1bd0*/  LDC.64 R32, c[0x0][0x3e8] ;  /* 0x0000fa00ff207b82 */ /* 0x000e220000000a00 */
[----:B------:R-:W-:Y:S02]  /*1be0*/  LEA.HI R12, R20, R20, RZ, 0x1 ;  /* 0x00000014140c7211 */ /* 0x000fe400078f08ff */
[----:B------:R-:W-:Y:S02]  /*1bf0*/  IMAD R6, R11, R44, RZ ;  /* 0x0000002c0b067224 */ /* 0x000fe400078e02ff */
[----:B------:R-:W-:-:S05]  /*1c00*/  LOP3.LUT R12, R12, 0xfffffffe, RZ, 0xc0, !PT ;  /* 0xfffffffe0c0c7812 */ /* 0x000fca00078ec0ff */
[----:B------:R-:W-:Y:S01]  /*1c10*/  IMAD.IADD R12, R20, 0x1, -R12 ;  /* 0x00000001140c7824 */ /* 0x000fe200078e0a0c */
[----:B------:R-:W3:Y:S03]  /*1c20*/  @P0 LDC R0, c[0x0][0x42c] ;  /* 0x00010b00ff000b82 */ /* 0x000ee60000000800 */
[----:B------:R-:W-:-:S05]  /*1c30*/  IMAD.SHL.U32 R48, R12, 0x8, RZ ;  /* 0x000000080c307824 */ /* 0x000fca00078e00ff */
[----:B------:R-:W1:Y:S01]  /*1c40*/  @P0 LDC R9, c[0x0][0x430] ;  /* 0x00010c00ff090b82 */ /* 0x000e620000000800 */
[----:B--2---:R-:W-:Y:S01]  /*1c50*/  LOP3.LUT R10, R10, 0xfffffffb, RZ, 0xc0, !PT ;  /* 0xfffffffb0a0a7812 */ /* 0x004fe200078ec0ff */
[----:B---3--:R-:W-:-:S03]  /*1c60*/  @P0 IMAD.HI.U32 R0, R26, R0, RZ ;  /* 0x000000001a000227 */ /* 0x008fc600078e00ff */
[----:B------:R-:W-:-:S05]  /*1c70*/  @P2 LOP3.LUT R10, R10, 0x4, RZ, 0xfc, !PT ;  /* 0x000000040a0a2812 */ /* 0x000fca00078efcff */
[----:B------:R2:W-:Y:S04]  /*1c80*/  STL [R1], R10 ;  /* 0x0000000a01007387 */ /* 0x0005e80000100800 */
[----:B------:R-:W3:Y:S01]  /*1c90*/  LDL R12, [R1+0x3c] ;  /* 0x00003c00010c7983 */ /* 0x000ee20000100800 */
[----:B-1----:R-:W-:Y:S02]  /*1ca0*/  @P0 SHF.R.U32.HI R3, RZ, R9, R0 ;  /* 0x00000009ff030219 */ /* 0x002fe40000011600 */
[----:B------:R-:W-:Y:S02]  /*1cb0*/  ISETP.NE.U32.AND P0, PT, RZ, UR6, PT ;  /* 0x00000006ff007c0c */ /* 0x000fe4000bf05070 */
[----:B------:R-:W-:Y:S01]  /*1cc0*/  SHF.R.S32.HI R0, RZ, 0x1f, R3 ;  /* 0x0000001fff007819 */ /* 0x000fe20000011403 */
[C---:B------:R-:W-:Y:S01]  /*1cd0*/  IMAD R7, R52.reuse, R45, R6 ;  /* 0x0000002d34077224 */ /* 0x040fe200078e0206 */
[----:B------:R-:W-:Y:S01]  /*1ce0*/  ISETP.NE.AND.EX P0, PT, RZ, UR7, PT, P0 ;  /* 0x00000007ff007c0c */ /* 0x000fe2000bf05300 */
[----:B------:R-:W-:Y:S01]  /*1cf0*/  ULDC.64 UR6, c[0x0][0x320] ;  /* 0x0000c80000067ab9 */ /* 0x000fe20000000a00 */
[----:B------:R-:W-:-:S04]  /*1d00*/  IMAD.WIDE.U32 R4, R52, R44, RZ ;  /* 0x0000002c34047225 */ /* 0x000fc800078e00ff */
[C---:B------:R-:W-:Y:S02]  /*1d10*/  IMAD R6, R0.reuse, UR4, RZ ;  /* 0x0000000400067c24 */ /* 0x040fe4000f8e02ff */
[----:B------:R-:W-:Y:S02]  /*1d20*/  IMAD R0, R0, UR6, RZ ;  /* 0x0000000600007c24 */ /* 0x000fe4000f8e02ff */
[----:B------:R-:W-:Y:S02]  /*1d30*/  IMAD.IADD R5, R5, 0x1, R7 ;  /* 0x0000000105057824 */ /* 0x000fe400078e0207 */
[C---:B------:R-:W-:Y:S02]  /*1d40*/  IMAD R13, R3.reuse, UR7, R0 ;  /* 0x00000007030d7c24 */ /* 0x040fe4000f8e0200 */
[C---:B------:R-:W-:Y:S01]  /*1d50*/  IMAD R9, R3.reuse, UR5, R6 ;  /* 0x0000000503097c24 */ /* 0x040fe2000f8e0206 */
[----:B----4-:R-:W-:Y:S01]  /*1d60*/  SHF.R.S32.HI R0, RZ, 0x1f, R25 ;  /* 0x0000001fff007819 */ /* 0x010fe20000011419 */
[----:B------:R-:W-:Y:S01]  /*1d70*/  IMAD.WIDE.U32 R4, R3, UR4, R4 ;  /* 0x0000000403047c25 */ /* 0x000fe2000f8e0004 */
[--C-:B------:R-:W-:Y:S01]  /*1d80*/  SHF.R.S32.HI R19, RZ, 0x1f, R18.reuse ;  /* 0x0000001fff137819 */ /* 0x100fe20000011412 */
[----:B------:R-:W-:Y:S01]  /*1d90*/  ULDC.64 UR4, c[0x0][0x300] ;  /* 0x0000c00000047ab9 */ /* 0x000fe20000000a00 */
[----:B------:R-:W-:Y:S01]  /*1da0*/  SEL R0, R0, RZ, !P0 ;  /* 0x000000ff00007207 */ /* 0x000fe20004000000 */
[----:B------:R-:W-:Y:S01]  /*1db0*/  IMAD.IADD R5, R5, 0x1, R9 ;  /* 0x0000000105057824 */ /* 0x000fe200078e0209 */
[----:B------:R-:W-:Y:S01]  /*1dc0*/  SEL R9, R25, RZ, !P0 ;  /* 0x000000ff19097207 */ /* 0x000fe20004000000 */
[----:B------:R-:W1:Y:S02]  /*1dd0*/  S2R R53, SR_TID.X ;  /* 0x0000000000357919 */ /* 0x000e640000002100 */
[----:B------:R-:W-:Y:S01]  /*1de0*/  IMAD R8, R0, UR4, RZ ;  /* 0x0000000400087c24 */ /* 0x000fe2000f8e02ff */
[----:B------:R-:W-:Y:S01]  /*1df0*/  SHF.R.S32.HI R26, RZ, 0x1f, R23 ;  /* 0x0000001fff1a7819 */ /* 0x000fe20000011417 */
[----:B------:R-:W-:-:S04]  /*1e00*/  IMAD.WIDE.U32 R6, R3, UR6, R18 ;  /* 0x0000000603067c25 */ /* 0x000fc8000f8e0012 */
[C---:B------:R-:W-:Y:S02]  /*1e10*/  IMAD R3, R9.reuse, UR5, R8 ;  /* 0x0000000509037c24 */ /* 0x040fe4000f8e0208 */
[----:B------:R-:W-:Y:S01]  /*1e20*/  IMAD.WIDE.U32 R50, R9, UR4, R4 ;  /* 0x0000000409327c25 */ /* 0x000fe2000f8e0004 */
[----:B------:R-:W-:-:S03]  /*1e30*/  ULDC.64 UR4, c[0x0][0x328] ;  /* 0x0000ca0000047ab9 */ /* 0x000fc60000000a00 */
[----:B------:R-:W-:Y:S02]  /*1e40*/  IMAD.IADD R7, R7, 0x1, R13 ;  /* 0x0000000107077824 */ /* 0x000fe400078e020d */
[----:B------:R-:W-:Y:S02]  /*1e50*/  IMAD R8, R0, UR4, RZ ;  /* 0x0000000400087c24 */ /* 0x000fe4000f8e02ff */
[-C--:B------:R-:W-:Y:S02]  /*1e60*/  IMAD R4, R26, R44.reuse, RZ ;  /* 0x0000002c1a047224 */ /* 0x080fe400078e02ff */
[----:B------:R-:W-:Y:S01]  /*1e70*/  IMAD.WIDE.U32 R20, R23, R44, R18 ;  /* 0x0000002c17147225 */ /* 0x000fe200078e0012 */
[----:B------:R-:W-:-:S03]  /*1e80*/  SHF.R.S32.HI R49, RZ, 0x1f, R48 ;  /* 0x0000001fff317819 */ /* 0x000fc60000011430 */
[----:B------:R-:W-:Y:S01]  /*1e90*/  IMAD.WIDE.U32 R46, R9, UR4, R6 ;  /* 0x00000004092e7c25 */ /* 0x000fe2000f8e0006 */
[----:B------:R-:W-:Y:S01]  /*1ea0*/  LOP3.LUT P4, RZ, R31, 0x2, RZ, 0xc0, !PT ;  /* 0x000000021fff7812 */ /* 0x000fe2000788c0ff */
[----:B------:R-:W-:Y:S02]  /*1eb0*/  ULDC UR4, c[0x0][0x2e4] ;  /* 0x0000b90000047ab9 */ /* 0x000fe40000000800 */
[----:B------:R-:W-:Y:S01]  /*1ec0*/  IMAD R25, R9, UR5, R8 ;  /* 0x0000000509197c24 */ /* 0x000fe2000f8e0208 */
[----:B------:R-:W-:Y:S01]  /*1ed0*/  SEL R9, R55, RZ, P2 ;  /* 0x000000ff37097207 */ /* 0x000fe20001000000 */
[----:B------:R-:W-:Y:S02]  /*1ee0*/  IMAD R5, R23, R45, R4 ;  /* 0x0000002d17057224 */ /* 0x000fe400078e0204 */
[----:B------:R-:W-:Y:S01]  /*1ef0*/  IMAD.IADD R0, R51, 0x1, R3 ;  /* 0x0000000133007824 */ /* 0x000fe200078e0203 */
[----:B------:R-:W-:Y:S01]  /*1f00*/  IADD3 R3, P0, R50, R20, RZ ;  /* 0x0000001432037210 */ /* 0x000fe20007f1e0ff */
[----:B------:R-:W-:-:S02]  /*1f10*/  IMAD R4, R26, R38, RZ ;  /* 0x000000261a047224 */ /* 0x000fc400078e02ff */
[----:B------:R-:W-:Y:S01]  /*1f20*/  IMAD.IADD R9, R18, 0x1, R9 ;  /* 0x0000000112097824 */ /* 0x000fe200078e0209 */
[----:B------:R-:W-:Y:S01]  /*1f30*/  IADD3.X R20, R0, R21, R5, P0, !PT ;  /* 0x0000001500147210 */ /* 0x000fe200007fe405 */
[C---:B------:R-:W-:Y:S02]  /*1f40*/  IMAD R13, R23.reuse, R39, R4 ;  /* 0x00000027170d7224 */ /* 0x040fe400078e0204 */
[----:B------:R-:W-:Y:S01]  /*1f50*/  IMAD.WIDE.U32 R42, R23, R38, R18 ;  /* 0x00000026172a7225 */ /* 0x000fe200078e0012 */
[----:B------:R-:W-:-:S03]  /*1f60*/  SHF.R.S32.HI R8, RZ, 0x1f, R9 ;  /* 0x0000001fff087819 */ /* 0x000fc60000011409 */
[----:B------:R-:W-:-:S04]  /*1f70*/  IMAD.WIDE.U32 R4, R23, R38, R48 ;  /* 0x0000002617047225 */ /* 0x000fc800078e0030 */
[-C--:B0-----:R-:W-:Y:S02]  /*1f80*/  IMAD R6, R26, R32.reuse, RZ ;  /* 0x000000201a067224 */ /* 0x081fe400078e02ff */
[----:B------:R-:W-:Y:S02]  /*1f90*/  IMAD.IADD R43, R13, 0x1, R43 ;  /* 0x000000010d2b7824 */ /* 0x000fe400078e022b */
[----:B------:R-:W-:Y:S01]  /*1fa0*/  IMAD.IADD R5, R5, 0x1, R13 ;  /* 0x0000000105057824 */ /* 0x000fe200078e020d */
[----:B-----5:R-:W-:Y:S01]  /*1fb0*/  SHF.R.S32.HI R13, RZ, 0x1f, R28 ;  /* 0x0000001fff0d7819 */ /* 0x020fe2000001141c */
[C---:B------:R-:W-:Y:S01]  /*1fc0*/  IMAD R15, R23.reuse, R33, R6 ;  /* 0x00000021170f7224 */ /* 0x040fe200078e0206 */
[----:B------:R-:W-:Y:S01]  /*1fd0*/  LEA.HI R21, R8, R9, RZ, 0x4 ;  /* 0x0000000908157211 */ /* 0x000fe200078f20ff */
[----:B------:R-:W-:-:S04]  /*1fe0*/  IMAD.WIDE.U32 R36, R23, R32, R18 ;  /* 0x0000002017247225 */ /* 0x000fc800078e0012 */
[----:B------:R-:W-:-:S04]  /*1ff0*/  IMAD.WIDE.U32 R6, R23, R32, R48 ;  /* 0x0000002017067225 */ /* 0x000fc800078e0030 */
[-C--:B--2---:R-:W-:Y:S02]  /*2000*/  IMAD R10, R13, R38.reuse, RZ ;  /* 0x000000260d0a7224 */ /* 0x084fe400078e02ff */
[----:B------:R-:W-:Y:S01]  /*2010*/  IMAD.WIDE.U32 R40, R28, R38, R4 ;  /* 0x000000261c287225 */ /* 0x000fe200078e0004 */
[----:B------:R-:W-:-:S03]  /*2020*/  LOP3.LUT R4, R24, 0x30, R21, 0xf8, !PT ;  /* 0x0000003018047812 */ /* 0x000fc600078ef815 */
[----:B------:R-:W-:Y:S02]  /*2030*/  IMAD.IADD R37, R15, 0x1, R37 ;  /* 0x000000010f257824 */ /* 0x000fe400078e0225 */
[----:B------:R-:W-:Y:S02]  /*2040*/  IMAD.IADD R7, R7, 0x1, R15 ;  /* 0x0000000107077824 */ /* 0x000fe400078e020f */
[----:B------:R-:W-:Y:S01]  /*2050*/  IMAD R13, R13, R32, RZ ;  /* 0x000000200d0d7224 */ /* 0x000fe200078e02ff */
[----:B-1----:R-:W-:Y:S01]  /*2060*/  SHF.R.U32.HI R27, RZ, 0x7, R53 ;  /* 0x00000007ff1b7819 */ /* 0x002fe20000011635 */
[----:B------:R-:W-:Y:S01]  /*2070*/  IMAD R9, R45, 0xa0, RZ ;  /* 0x000000a02d097824 */ /* 0x000fe200078e02ff */
[----:B------:R-:W-:Y:S01]  /*2080*/  IADD3 R52, P0, R23, R52, RZ ;  /* 0x0000003417347210 */ /* 0x000fe20007f1e0ff */
[----:B------:R-:W-:Y:S01]  /*2090*/  IMAD R15, R28, R39, R10 ;  /* 0x000000271c0f7224 */ /* 0x000fe200078e020a */
[----:B------:R-:W-:Y:S01]  /*20a0*/  LOP3.LUT R4, R4, R14, RZ, 0x3c, !PT ;  /* 0x0000000e04047212 */ /* 0x000fe200078e3cff */
[----:B------:R-:W-:Y:S01]  /*20b0*/  IMAD R57, R39, 0xa0, RZ ;  /* 0x000000a027397824 */ /* 0x000fe200078e02ff */
[----:B------:R-:W-:Y:S01]  /*20c0*/  LOP3.LUT R61, R21, 0xfffffff0, RZ, 0xc0, !PT ;  /* 0xfffffff0153d7812 */ /* 0x000fe200078ec0ff */
[----:B------:R-:W-:-:S04]  /*20d0*/  IMAD.WIDE.U32 R42, R28, R38, R42 ;  /* 0x000000261c2a7225 */ /* 0x000fc800078e002a */
[C---:B------:R-:W-:Y:S02]  /*20e0*/  IMAD R13, R28.reuse, R33, R13 ;  /* 0x000000211c0d7224 */ /* 0x040fe400078e020d */
[----:B------:R-:W-:Y:S02]  /*20f0*/  IMAD R5, R33, 0xa0, RZ ;  /* 0x000000a021057824 */ /* 0x000fe400078e02ff */
[----:B------:R-:W-:-:S04]  /*2100*/  IMAD.WIDE.U32 R36, R28, R32, R36 ;  /* 0x000000201c247225 */ /* 0x000fc800078e0024 */
[----:B------:R-:W-:-:S04]  /*2110*/  IMAD.WIDE.U32 R34, R28, R32, R6 ;  /* 0x000000201c227225 */ /* 0x000fc800078e0006 */
[----:B------:R-:W-:Y:S02]  /*2120*/  VIADD R31, R18, 0x20 ;  /* 0x00000020121f7836 */ /* 0x000fe40000000000 */
[----:B------:R-:W-:-:S04]  /*2130*/  IMAD.WIDE.U32 R44, R44, 0xa0, RZ ;  /* 0x000000a02c2c7825 */ /* 0x000fc800078e00ff */
[----:B------:R-:W-:-:S04]  /*2140*/  IMAD.WIDE.U32 R38, R38, 0xa0, RZ ;  /* 0x000000a026267825 */ /* 0x000fc800078e00ff */
[----:B------:R-:W-:Y:S01]  /*2150*/  IMAD.WIDE.U32 R32, R32, 0xa0, RZ ;  /* 0x000000a020207825 */ /* 0x000fe200078e00ff */
[----:B------:R-:W-:Y:S02]  /*2160*/  ISETP.GE.AND P3, PT, R18, UR4, PT ;  /* 0x0000000412007c0c */ /* 0x000fe4000bf66270 */
[----:B------:R-:W-:Y:S01]  /*2170*/  ISETP.GE.AND P2, PT, R31, UR4, PT ;  /* 0x000000041f007c0c */ /* 0x000fe2000bf46270 */
[----:B------:R-:W-:Y:S01]  /*2180*/  VIADD R54, R27, 0x8 ;  /* 0x000000081b367836 */ /* 0x000fe20000000000 */
[----:B------:R-:W-:Y:S01]  /*2190*/  SHF.R.S32.HI R70, RZ, 0x1f, R61 ;  /* 0x0000001fff467819 */ /* 0x000fe2000001143d */
[----:B------:R-:W-:Y:S02]  /*21a0*/  IMAD.SHL.U32 R55, R55, 0x2, RZ ;  /* 0x0000000237377824 */ /* 0x000fe400078e00ff */
[----:B------:R-:W-:Y:S02]  /*21b0*/  IMAD.X R53, R26, 0x1, R11, P0 ;  /* 0x000000011a357824 */ /* 0x000fe400000e060b */
[----:B------:R-:W-:-:S02]  /*21c0*/  IMAD.IADD R56, R45, 0x1, R9 ;  /* 0x000000012d387824 */ /* 0x000fc400078e0209 */
[----:B------:R-:W-:Y:S02]  /*21d0*/  IMAD.IADD R57, R39, 0x1, R57 ;  /* 0x0000000127397824 */ /* 0x000fe400078e0239 */
[----:B------:R-:W-:Y:S02]  /*21e0*/  IMAD.IADD R58, R33, 0x1, R5 ;  /* 0x00000001213a7824 */ /* 0x000fe400078e0205 */
[----:B------:R-:W-:Y:S02]  /*21f0*/  IMAD.IADD R59, R15, 0x1, R43 ;  /* 0x000000010f3b7824 */ /* 0x000fe400078e022b */
[----:B------:R-:W-:Y:S02]  /*2200*/  IMAD.IADD R60, R13, 0x1, R37 ;  /* 0x000000010d3c7824 */ /* 0x000fe400078e0225 */
[----:B------:R-:W-:Y:S02]  /*2210*/  IMAD.IADD R62, R41, 0x1, R15 ;  /* 0x00000001293e7824 */ /* 0x000fe400078e020f */
[----:B------:R-:W-:-:S02]  /*2220*/  IMAD.IADD R63, R35, 0x1, R13 ;  /* 0x00000001233f7824 */ /* 0x000fc400078e020d */
[----:B------:R-:W-:Y:S02]  /*2230*/  IMAD.IADD R72, R47, 0x1, R25 ;  /* 0x000000012f487824 */ /* 0x000fe400078e0219 */
[----:B---3--:R-:W-:-:S07]  /*2240*/  IMAD.IADD R71, R12, 0x1, R4 ;  /* 0x000000010c477824 */ /* 0x008fce00078e0204 */
.L_x_12048:
[----:B-1----:R-:W2:Y:S01]  /*2250*/  LDL R5, [R1+0x20] ;  /* 0x0000200001057983 */ /* 0x002ea20000100800 */
[----:B----4-:R-:W0:Y:S03]  /*2260*/  LDC.64 R64, c[0x0][0x2d8] ;  /* 0x0000b600ff407b82 */ /* 0x010e260000000a00 */
[----:B---3--:R-:W3:Y:S01]  /*2270*/  LDL.LU R4, [R1] ;  /* 0x0000000001047983 */ /* 0x008ee20000300800 */
[----:B------:R-:W-:Y:S01]  /*2280*/  VIADD R67, R2, 0xffffffff ;  /* 0xffffffff02437836 */ /* 0x000fe20000000000 */
[----:B------:R-:W-:Y:S05]  /*2290*/  YIELD ;  /* 0x0000000000007946 */ /* 0x000fea0003800000 */
[----:B------:R-:W1:Y:S01]  /*22a0*/  LDC R27, c[0x0][0x3d4] ;  /* 0x0000f500ff1b7b82 */ /* 0x000e620000000800 */
[----:B------:R-:W-:Y:S01]  /*22b0*/  ISETP.GT.AND P5, PT, R67, R29, PT ;  /* 0x0000001d4300720c */ /* 0x000fe20003fa4270 */
[-C--:B------:R-:W-:Y:S01]  /*22c0*/  IMAD R7, R56, R67.reuse, RZ ;  /* 0x0000004338077224 */ /* 0x080fe200078e02ff */
[----:B------:R-:W-:Y:S01]  /*22d0*/  SHF.R.S32.HI R69, RZ, 0x1f, R67 ;  /* 0x0000001fff457819 */ /* 0x000fe20000011443 */
[----:B------:R-:W-:Y:S01]  /*22e0*/  IMAD.WIDE.U32 R14, R44, R67, RZ ;  /* 0x000000432c0e7225 */ /* 0x000fe200078e00ff */
[----:B------:R-:W-:Y:S03]  /*22f0*/  BSSY B0, `(.L_x_12019) ;  /* 0x0000271000007945 */ /* 0x000fe60003800000 */
[----:B------:R-:W-:-:S02]  /*2300*/  IMAD R7, R69, R44, R7 ;  /* 0x0000002c45077224 */ /* 0x000fc400078e0207 */
[----:B------:R-:W-:Y:S02]  /*2310*/  IMAD.MOV.U32 R2, RZ, RZ, R67 ;  /* 0x000000ffff027224 */ /* 0x000fe400078e0043 */
[----:B------:R-:W-:Y:S01]  /*2320*/  IMAD.IADD R79, R15, 0x1, R7 ;  /* 0x000000010f4f7824 */ /* 0x000fe200078e0207 */
[----:B0-----:R-:W-:-:S04]  /*2330*/  IADD3 R12, P0, P1, R14, R64, R3 ;  /* 0x000000400e0c7210 */ /* 0x001fc8000791e003 */
[----:B------:R-:W-:Y:S02]  /*2340*/  IADD3.X R13, R79, R65, R20, P0, P1 ;  /* 0x000000414f0d7210 */ /* 0x000fe400007e2414 */
[----:B-1----:R-:W-:Y:S01]  /*2350*/  ISETP.GE.AND P0, PT, R27, 0x1, PT ;  /* 0x000000011b00780c */ /* 0x002fe20003f06270 */
[----:B--2---:R-:W-:Y:S01]  /*2360*/  IMAD R5, R17, 0x2800, R5 ;  /* 0x0000280011057824 */ /* 0x004fe200078e0205 */
[----:B---3--:R-:W-:-:S03]  /*2370*/  LOP3.LUT R4, R4, 0xfffffffd, RZ, 0xc0, !PT ;  /* 0xfffffffd04047812 */ /* 0x008fc600078ec0ff */
[C---:B------:R-:W-:Y:S02]  /*2380*/  VIADD R73, R5.reuse, 0x20 ;  /* 0x0000002005497836 */ /* 0x040fe40000000000 */
[----:B------:R-:W-:Y:S01]  /*2390*/  @P4 VIADD R73, R5, 0xffffffe0 ;  /* 0xffffffe005494836 */ /* 0x000fe20000000000 */
[----:B------:R-:W-:Y:S01]  /*23a0*/  @P5 LOP3.LUT R4, R4, 0x2, RZ, 0xfc, !PT ;  /* 0x0000000204045812 */ /* 0x000fe200078efcff */
[C---:B------:R-:W-:Y:S02]  /*23b0*/  IMAD.IADD R74, R16.reuse, 0x1, R5 ;  /* 0x00000001104a7824 */ /* 0x040fe400078e0205 */
[----:B------:R-:W-:Y:S02]  /*23c0*/  IMAD.IADD R73, R16, 0x1, R73 ;  /* 0x0000000110497824 */ /* 0x000fe400078e0249 */
[----:B------:R0:W-:Y:S01]  /*23d0*/  STL [R1], R4 ;  /* 0x0000000401007387 */ /* 0x0001e20000100800 */
[----:B------:R-:W-:Y:S05]  /*23e0*/  @!P0 BRA `(.L_x_12020) ;  /* 0x0000002400388947 */ /* 0x000fea0003800000 */
[----:B------:R-:W-:Y:S01]  /*23f0*/  ULDC.U8 UR4, c[0x0][0x3f0] ;  /* 0x0000fc0000047ab9 */ /* 0x000fe20000000000 */
[-C--:B------:R-:W-:Y:S01]  /*2400*/  IMAD R7, R57, R67.reuse, RZ ;  /* 0x0000004339077224 */ /* 0x080fe200078e02ff */
[----:B------:R-:W-:Y:S01]  /*2410*/  ISETP.NE.AND P0, PT, RZ, UR4, PT ;  /* 0x00000004ff007c0c */ /* 0x000fe2000bf05270 */
[----:B0-----:R-:W-:-:S04]  /*2420*/  IMAD.WIDE.U32 R4, R38, R67, RZ ;  /* 0x0000004326047225 */ /* 0x001fc800078e00ff */
        /* <DEDUP_REMOVED lines=32> */
.L_x_12023:
[----:B------:R-:W-:Y:S05]  /*2630*/  BSYNC B1 ;  /* 0x0000000000017941 */ /* 0x000fea0003800000 */
.L_x_12022:
        /* <DEDUP_REMOVED lines=8> */
.L_x_12024:
[----:B------:R-:W2:Y:S01]  /*26c0*/  LDL R4, [R1+0x8] ;  /* 0x0000080001047983 */ /* 0x000ea20000100800 */
[----:B------:R-:W-:Y:S01]  /*26d0*/  IMAD R75, R17, 0x8, R16 ;  /* 0x00000008114b7824 */ /* 0x000fe200078e0210 */
[----:B------:R-:W-:Y:S01]  /*26e0*/  BSSY B1, `(.L_x_12025) ;  /* 0x0000004000017945 */ /* 0x000fe20003800000 */
[----:B--2---:R-:W-:-:S04]  /*26f0*/  SHF.L.U32 R76, R4, 0x1f, RZ ;  /* 0x0000001f044c7819 */ /* 0x004fc800000006ff */
[----:B------:R-:W0:Y:S02]  /*2700*/  SYNCS.PHASECHK.TRANS64.TRYWAIT P5, [R75+URZ+0x13290], R76 ;  /* 0x0132904c4b0075a7 */ /* 0x000e2400080a017f */
[----:B0-----:R-:W-:Y:S05]  /*2710*/  @!P5 BRA `(.L_x_12026) ;  /* 0x0000015c0018d947 */ /* 0x001fea0003800000 */
.L_x_12259:
[----:B------:R-:W-:Y:S05]  /*2720*/  BSYNC B1 ;  /* 0x0000000000017941 */ /* 0x000fea0003800000 */
.L_x_12025:
        /* <DEDUP_REMOVED lines=22> */
[----:B------:R-:W-:Y:S01]  /*2890*/  LOP3.LUT R67, R65, 0xff00, R24, 0xf8, !PT ;  /* 0x0000ff0041437812 */ /* 0x000fe200078ef818 */
[----:B------:R-:W-:Y:S01]  /*28a0*/  IMAD.U32 R24, R68, 0x10000, RZ ;  /* 0x0001000044187824 */ /* 0x000fe200078e00ff */
        /* <DEDUP_REMOVED lines=62> */
[C---:B------:R-:W-:Y:S01]  /*2c90*/  FMUL.FTZ R65, R25.reuse, R79 ;  /* 0x0000004f19417220 */ /* 0x040fe20000410000 */
        /* <DEDUP_REMOVED lines=27> */
.L_x_12031:
[----:B------:R-:W-:Y:S05]  /*2e50*/  BSYNC B2 ;  /* 0x0000000000027941 */ /* 0x000fea0003800000 */
.L_x_12030:
[----:B--2---:R1:W-:Y:S02]  /*2e60*/  STG.E.128 desc[UR40][R12.64], R4 ;  /* 0x000000040c007986 */ /* 0x0043e4000c101d28 */
.L_x_12029:
[----:B------:R-:W-:Y:S05]  /*2e70*/  BSYNC B1 ;  /* 0x0000000000017941 */ /* 0x000fea0003800000 */
.L_x_12028:
        /* <DEDUP_REMOVED lines=117> */
.L_x_12033:
[----:B------:R-:W-:Y:S05]  /*35d0*/  BSYNC B1 ;  /* 0x0000000000017941 */ /* 0x000fea0003800000 */
.L_x_12032:
[----:B-1----:R1:W-:Y:S01]  /*35e0*/  STG.E.128 desc[UR40][R12.64+0x20], R4 ;  /* 0x000020040c007986 */ /* 0x0023e2000c101d28 */
[----:B------:R-:W-:Y:S05]  /*35f0*/  BRA `(.L_x_12027) ;  /* 0x0000001400007947 */ /* 0x000fea0003800000 */
.L_x_12021:
[----:B------:R-:W-:Y:S01]  /*3600*/  IMAD R5, R2, -0xa0, R30 ;  /* 0xffffff6002057824 */ /* 0x000fe200078e021e */
[----:B------:R-:W2:Y:S04]  /*3610*/  LDL.LU R68, [R1] ;  /* 0x0000000001447983 */ /* 0x000ea80000300800 */
[----:B------:R-:W-:Y:S01]  /*3620*/  VIMNMX R6, R5, 0xa0, PT ;  /* 0x000000a005067848 */ /* 0x000fe20003fe0100 */
[----:B------:R-:W3:Y:S01]  /*3630*/  LDL R66, [R1+0x4] ;  /* 0x0000040001427983 */ /* 0x000ee20000100800 */
[----:B------:R-:W-:Y:S02]  /*3640*/  CS2R R8, SRZ ;  /* 0x0000000000087805 */ /* 0x000fe4000001ff00 */
[----:B------:R-:W-:Y:S02]  /*3650*/  CS2R R10, SRZ ;  /* 0x00000000000a7805 */ /* 0x000fe4000001ff00 */
        /* <DEDUP_REMOVED lines=15> */
[----:B------:R-:W4:Y:S05]  /*3750*/  @!P0 LDG.E.128 R8, desc[UR40][R24.64] ;  /* 0x0000002818088981 */ /* 0x000f2a000c1e1d00 */
[----:B------:R-:W5:Y:S01]  /*3760*/  @!P0 LDG.E.128 R4, desc[UR40][R12.64] ;  /* 0x000000280c048981 */ /* 0x000f62000c1e1d00 */
[----:B------:R-:W-:-:S02]  /*3770*/  ISETP.GE.AND P0, PT, R18, R27, PT ;  /* 0x0000001b1200720c */ /* 0x000fc40003f06270 */
[----:B--2---:R-:W-:-:S11]  /*3780*/  LOP3.LUT R68, R68, 0xfffffffe, RZ, 0xc0, !PT ;  /* 0xfffffffe44447812 */ /* 0x004fd600078ec0ff */
[----:B------:R-:W-:-:S05]  /*3790*/  @P0 LOP3.LUT R68, R68, 0x1, RZ, 0xfc, !PT ;  /* 0x0000000144440812 */ /* 0x000fca00078efcff */
[----:B------:R0:W-:Y:S01]  /*37a0*/  STL [R1], R68 ;  /* 0x0000004401007387 */ /* 0x0001e20000100800 */
[----:B---3--:R-:W-:Y:S01]  /*37b0*/  ISETP.NE.AND P0, PT, R66, 0x3, PT ;  /* 0x000000034200780c */ /* 0x008fe20003f05270 */
[----:B----4-:R-:W-:Y:S02]  /*37c0*/  IMAD.MOV.U32 R83, RZ, RZ, R8 ;  /* 0x000000ffff537224 */ /* 0x010fe400078e0008 */
[----:B------:R-:W-:Y:S02]  /*37d0*/  IMAD.MOV.U32 R78, RZ, RZ, R10 ;  /* 0x000000ffff4e7224 */ /* 0x000fe400078e000a */
[----:B-----5:R-:W-:Y:S02]  /*37e0*/  IMAD.MOV.U32 R82, RZ, RZ, R4 ;  /* 0x000000ffff527224 */ /* 0x020fe400078e0004 */
[----:B------:R-:W-:-:S06]  /*37f0*/  IMAD.MOV.U32 R80, RZ, RZ, R6 ;  /* 0x000000ffff507224 */ /* 0x000fcc00078e0006 */
[----:B0-----:R-:W-:Y:S05]  /*3800*/  @!P0 BRA `(.L_x_12034) ;  /* 0x0000000000048947 */ /* 0x001fea0003800000 */
[----:B------:R-:W-:Y:S01]  /*3810*/  BPT.TRAP 0x1 ;  /* 0x000000040000795c */ /* 0x000fe20000300000 */
.L_x_12034:
[----:B------:R-:W2:Y:S01]  /*3820*/  LDL R12, [R1+0x8] ;  /* 0x00000800010c7983 */ /* 0x000ea20000100800 */
[----:B------:R-:W-:Y:S01]  /*3830*/  IMAD R75, R17, 0x8, R16 ;  /* 0x00000008114b7824 */ /* 0x000fe200078e0210 */
[----:B------:R-:W0:Y:S01]  /*3840*/  LDC R77, c[0x0][0x2e4] ;  /* 0x0000b900ff4d7b82 */ /* 0x000e220000000800 */
[----:B------:R-:W-:Y:S01]  /*3850*/  BSSY B1, `(.L_x_12035) ;  /* 0x0000004000017945 */ /* 0x000fe20003800000 */
[----:B--2---:R-:W-:-:S04]  /*3860*/  SHF.L.U32 R76, R12, 0x1f, RZ ;  /* 0x0000001f0c4c7819 */ /* 0x004fc800000006ff */
[----:B------:R-:W1:Y:S02]  /*3870*/  SYNCS.PHASECHK.TRANS64.TRYWAIT P5, [R75+URZ+0x13290], R76 ;  /* 0x0132904c4b0075a7 */ /* 0x000e6400080a017f */
[----:B01----:R-:W-:Y:S05]  /*3880*/  @!P5 BRA `(.L_x_12036) ;  /* 0x0000014800d0d947 */ /* 0x003fea0003800000 */
.L_x_12260:
[----:B------:R-:W-:Y:S05]  /*3890*/  BSYNC B1 ;  /* 0x0000000000017941 */ /* 0x000fea0003800000 */
.L_x_12035:
[----:B------:R-:W-:Y:S01]  /*38a0*/  ISETP.GE.OR P5, PT, R18, R77, P1 ;  /* 0x0000004d1200720c */ /* 0x000fe20000fa6670 */
        /* <DEDUP_REMOVED lines=8> */
[----:B------:R-:W2:Y:S04]  /*3930*/  LDL R13, [R1] ;  /* 0x00000000010d7983 */ /* 0x000ea80000100800 */
[----:B------:R-:W3:Y:S04]  /*3940*/  LDL R26, [R1+0x2c] ;  /* 0x00002c00011a7983 */ /* 0x000ee80000100800 */
[----:B------:R-:W4:Y:S04]  /*3950*/  LDL R25, [R1+0x38] ;  /* 0x0000380001197983 */ /* 0x000f280000100800 */
[----:B------:R-:W5:Y:S01]  /*3960*/  LDL R24, [R1+0x3c] ;  /* 0x00003c0001187983 */ /* 0x000f620000100800 */
[----:B------:R-:W-:Y:S01]  /*3970*/  IMAD.IADD R79, R79, 0x1, R67 ;  /* 0x000000014f4f7824 */ /* 0x000fe200078e0243 */
[----:B------:R-:W-:Y:S01]  /*3980*/  IADD3 R69, P5, P6, R50, R66, R61 ;  /* 0x0000004232457210 */ /* 0x000fe20007ebe03d */
[----:B------:R-:W-:Y:S03]  /*3990*/  BSSY B1, `(.L_x_12037) ;  /* 0x00000e9000017945 */ /* 0x000fe60003800000 */
[----:B------:R-:W-:-:S02]  /*39a0*/  IADD3.X R12, R0, R79, R70, P5, P6 ;  /* 0x0000004f000c7210 */ /* 0x000fc40002fec446 */
[----:B------:R-:W-:-:S05]  /*39b0*/  IADD3 R68, P5, R69, R64, RZ ;  /* 0x0000004045447210 */ /* 0x000fca0007fbe0ff */
[----:B------:R-:W-:Y:S02]  /*39c0*/  IMAD.X R69, R12, 0x1, R65, P5 ;  /* 0x000000010c457824 */ /* 0x000fe400028e0641 */
[----:B------:R-:W-:Y:S01]  /*39d0*/  IMAD.IADD R12, R77, 0x1, -R55 ;  /* 0x000000014d0c7824 */ /* 0x000fe200078e0a37 */
[C---:B--2---:R-:W-:Y:S02]  /*39e0*/  LOP3.LUT P5, RZ, R13.reuse, 0x4, RZ, 0xc0, !PT ;  /* 0x000000040dff7812 */ /* 0x044fe400078ac0ff */
[----:B------:R-:W-:Y:S02]  /*39f0*/  LOP3.LUT P6, RZ, R13, 0x1, RZ, 0xc0, !PT ;  /* 0x000000010dff7812 */ /* 0x000fe400078cc0ff */
[----:B------:R-:W-:-:S04]  /*3a00*/  SEL R12, R55, R12, !P5 ;  /* 0x0000000c370c7207 */ /* 0x000fc80006800000 */
[----:B------:R-:W-:-:S04]  /*3a10*/  SHF.R.S32.HI R13, RZ, 0x1f, R12 ;  /* 0x0000001fff0d7819 */ /* 0x000fc8000001140c */
[----:B------:R-:W-:-:S04]  /*3a20*/  LEA.HI R13, R13, R12, RZ, 0x5 ;  /* 0x0000000c0d0d7211 */ /* 0x000fc800078f28ff */
[----:B------:R-:W-:Y:S01]  /*3a30*/  SHF.R.S32.HI R12, RZ, 0x5, R13 ;  /* 0x00000005ff0c7819 */ /* 0x000fe2000001140d */
[----:B------:R-:W-:-:S03]  /*3a40*/  IMAD R13, R17, 0x2800, R71 ;  /* 0x00002800110d7824 */ /* 0x000fc600078e0247 */
[----:B------:R-:W-:Y:S01]  /*3a50*/  LEA.HI.SX32 R12, R21, R12, 0x1c ;  /* 0x0000000c150c7211 */ /* 0x000fe200078fe2ff */
[----:B------:R-:W-:-:S04]  /*3a60*/  IMAD.IADD R13, R16, 0x1, R13 ;  /* 0x00000001100d7824 */ /* 0x000fc800078e020d */
[----:B------:R-:W-:-:S05]  /*3a70*/  IMAD.SHL.U32 R81, R12, 0x10, RZ ;  /* 0x000000100c517824 */ /* 0x000fca00078e00ff */
[----:B---3--:R-:W-:-:S04]  /*3a80*/  LOP3.LUT R12, R26, 0x30, R81, 0xf8, !PT ;  /* 0x000000301a0c7812 */ /* 0x008fc800078ef851 */
[----:B----4-:R-:W-:-:S05]  /*3a90*/  LOP3.LUT R12, R12, R25, RZ, 0x3c, !PT ;  /* 0x000000190c0c7212 */ /* 0x010fca00078e3cff */
[----:B-----5:R-:W-:-:S04]  /*3aa0*/  IMAD.IADD R12, R24, 0x1, R12 ;  /* 0x00000001180c7824 */ /* 0x020fc800078e020c */
        /* <DEDUP_REMOVED lines=14> */
[--C-:B------:R-:W-:Y:S01]  /*3b90*/  SHF.R.U32.HI R88, RZ, 0x8, R7.reuse ;  /* 0x00000008ff587819 */ /* 0x100fe20000011607 */
[----:B------:R-:W-:Y:S01]  /*3ba0*/  IMAD.SHL.U32 R85, R85, 0x100, RZ ;  /* 0x0000010055557824 */ /* 0x000fe200078e00ff */
[----:B------:R-:W-:Y:S01]  /*3bb0*/  PRMT R4, R93, 0x654, R4 ;  /* 0x000006545d047816 */ /* 0x000fe20000000004 */
[----:B------:R-:W-:Y:S01]  /*3bc0*/  IMAD.U32 R5, R5, 0x10000, RZ ;  /* 0x0001000005057824 */ /* 0x000fe200078e00ff */
[----:B------:R-:W-:Y:S02]  /*3bd0*/  SHF.R.U32.HI R91, RZ, 0x18, R7 ;  /* 0x00000018ff5b7819 */ /* 0x000fe40000011607 */
[----:B------:R-:W-:-:S02]  /*3be0*/  LOP3.LUT R6, R7, 0xff, RZ, 0xc0, !PT ;  /* 0x000000ff07067812 */ /* 0x000fc400078ec0ff */
[----:B------:R-:W-:Y:S02]  /*3bf0*/  SHF.R.U32.HI R86, RZ, 0x10, R7 ;  /* 0x00000010ff567819 */ /* 0x000fe40000011607 */
[--C-:B------:R-:W-:Y:S02]  /*3c00*/  SHF.R.U32.HI R87, RZ, 0x8, R11.reuse ;  /* 0x00000008ff577819 */ /* 0x100fe4000001160b */
[----:B------:R-:W-:Y:S02]  /*3c10*/  LOP3.LUT R84, R11, 0xff0000ff, RZ, 0xc0, !PT ;  /* 0xff0000ff0b547812 */ /* 0x000fe400078ec0ff */
[----:B------:R-:W-:Y:S01]  /*3c20*/  SHF.R.U32.HI R7, RZ, 0x10, R11 ;  /* 0x00000010ff077819 */ /* 0x000fe2000001160b */
[----:B------:R-:W-:Y:S01]  /*3c30*/  IMAD.SHL.U32 R11, R88, 0x100, RZ ;  /* 0x00000100580b7824 */ /* 0x000fe200078e00ff */
[----:B------:R-:W-:Y:S01]  /*3c40*/  LOP3.LUT R4, R4, 0xff00, R9, 0xf8, !PT ;  /* 0x0000ff0004047812 */ /* 0x000fe200078ef809 */
[----:B------:R-:W-:Y:S01]  /*3c50*/  IMAD.U32 R9, R90, 0x10000, RZ ;  /* 0x000100005a097824 */ /* 0x000fe200078e00ff */
[----:B------:R-:W-:Y:S01]  /*3c60*/  PRMT R6, R91, 0x654, R6 ;  /* 0x000006545b067816 */ /* 0x000fe20000000006 */
[----:B------:R-:W-:Y:S01]  /*3c70*/  IMAD.SHL.U32 R87, R87, 0x100, RZ ;  /* 0x0000010057577824 */ /* 0x000fe200078e00ff */
[----:B------:R-:W-:Y:S01]  /*3c80*/  PRMT R10, R89, 0x654, R8 ;  /* 0x00000654590a7816 */ /* 0x000fe20000000008 */
[----:B------:R-:W-:Y:S01]  /*3c90*/  IMAD.U32 R90, R7, 0x10000, RZ ;  /* 0x00010000075a7824 */ /* 0x000fe200078e00ff */
[----:B------:R-:W-:-:S02]  /*3ca0*/  LOP3.LUT R8, R6, 0xff00, R11, 0xf8, !PT ;  /* 0x0000ff0006087812 */ /* 0x000fc400078ef80b */
[----:B------:R-:W-:Y:S01]  /*3cb0*/  LOP3.LUT R6, R4, 0xff0000, R9, 0xf8, !PT ;  /* 0x00ff000004067812 */ /* 0x000fe200078ef809 */
[----:B------:R-:W-:Y:S01]  /*3cc0*/  IMAD.U32 R9, R86, 0x10000, RZ ;  /* 0x0001000056097824 */ /* 0x000fe200078e00ff */
        /* <DEDUP_REMOVED lines=24> */
[--C-:B------:R-:W-:Y:S01]  /*3e50*/  HADD2.F32 R88, -RZ, R87.reuse.H0_H0 ;  /* 0x20000057ff587230 */ /* 0x100fe20000004100 */
[----:B------:R-:W-:Y:S01]  /*3e60*/  F2FP.F16.E4M3.UNPACK_B R82, R12 ;  /* 0x0000000cff52723e */ /* 0x000fe200020006ff */
[----:B------:R-:W-:-:S02]  /*3e70*/  HADD2.F32 R87, -RZ, R87.H1_H1 ;  /* 0x30000057ff577230 */ /* 0x000fc40000004100 */
[-C--:B------:R-:W-:Y:S01]  /*3e80*/  FMUL.FTZ R11, R84, R89.reuse ;  /* 0x00000059540b7220 */ /* 0x080fe20000410000 */
[C---:B------:R-:W-:Y:S01]  /*3e90*/  FMUL.FTZ R89, R10.reuse, R89 ;  /* 0x000000590a597220 */ /* 0x040fe20000410000 */
[----:B------:R-:W-:Y:S02]  /*3ea0*/  HADD2.F32 R83, -RZ, R24.H0_H0 ;  /* 0x20000018ff537230 */ /* 0x000fe40000004100 */
[----:B------:R-:W-:Y:S02]  /*3eb0*/  HADD2.F32 R12, -RZ, R82.H0_H0 ;  /* 0x20000052ff0c7230 */ /* 0x000fe40000004100 */
[-C--:B------:R-:W-:Y:S01]  /*3ec0*/  FFMA.FTZ R11, R10, R85.reuse, -R11 ;  /* 0x000000550a0b7223 */ /* 0x080fe2000001080b */
[----:B------:R-:W-:Y:S01]  /*3ed0*/  FFMA.FTZ R10, R84, R85, R89 ;  /* 0x00000055540a7223 */ /* 0x000fe20000010059 */
[----:B------:R-:W-:Y:S02]  /*3ee0*/  HADD2.F32 R84, -RZ, R86.H0_H0 ;  /* 0x20000056ff547230 */ /* 0x000fe40000004100 */
[CC--:B------:R-:W-:Y:S01]  /*3ef0*/  FMUL.FTZ R89, R83.reuse, R88.reuse ;  /* 0x0000005853597220 */ /* 0x0c0fe20000410000 */
[----:B------:R-:W-:Y:S01]  /*3f00*/  FMUL.FTZ R88, R12, R88 ;  /* 0x000000580c587220 */ /* 0x000fe20000410000 */
[----:B------:R-:W-:Y:S01]  /*3f10*/  HADD2.F32 R85, -RZ, R24.H1_H1 ;  /* 0x30000018ff557230 */ /* 0x000fe20000004100 */
[----:B------:R-:W-:Y:S01]  /*3f20*/  F2FP.SATFINITE.E4M3.F32.PACK_AB_MERGE_C R9, R10, R9, RZ ;  /* 0x000000090a09723e */ /* 0x000fe200048070ff */
[-C--:B------:R-:W-:Y:S01]  /*3f30*/  FFMA.FTZ R12, R12, R84.reuse, -R89 ;  /* 0x000000540c0c7223 */ /* 0x080fe20000010859 */
[----:B------:R-:W-:Y:S01]  /*3f40*/  FFMA.FTZ R24, R83, R84, R88 ;  /* 0x0000005453187223 */ /* 0x000fe20000010058 */
[----:B------:R-:W-:-:S02]  /*3f50*/  HADD2.F32 R82, -RZ, R82.H1_H1 ;  /* 0x30000052ff527230 */ /* 0x000fc40000004100 */
[-C--:B------:R-:W-:Y:S01]  /*3f60*/  FMUL.FTZ R83, R85, R87.reuse ;  /* 0x0000005755537220 */ /* 0x080fe20000410000 */
[----:B------:R-:W-:Y:S01]  /*3f70*/  HADD2.F32 R84, -RZ, R86.H1_H1 ;  /* 0x30000056ff547230 */ /* 0x000fe20000004100 */
[----:B------:R-:W-:Y:S02]  /*3f80*/  F2FP.F16.E4M3.UNPACK_B R89, R78.H1 ;  /* 0x0000004eff59723e */ /* 0x000fe400030006ff */
[----:B------:R-:W-:Y:S01]  /*3f90*/  F2FP.F16.E4M3.UNPACK_B R86, R26.H1 ;  /* 0x0000001aff56723e */ /* 0x000fe200030006ff */
[C---:B------:R-:W-:Y:S01]  /*3fa0*/  FMUL.FTZ R92, R82.reuse, R87 ;  /* 0x00000057525c7220 */ /* 0x040fe20000410000 */
        /* <DEDUP_REMOVED lines=11> */
[----:B------:R-:W-:Y:S01]  /*4060*/  F2FP.SATFINITE.E4M3.F32.PACK_AB_MERGE_C R8, R11, R8, RZ ;  /* 0x000000080b08723e */ /* 0x000fe200048070ff */
        /* <DEDUP_REMOVED lines=8> */
[----:B------:R-:W-:Y:S01]  /*40f0*/  F2FP.F16.E4M3.UNPACK_B R78, R26 ;  /* 0x0000001aff4e723e */ /* 0x000fe200020006ff */
[-C--:B------:R-:W-:Y:S01]  /*4100*/  FFMA.FTZ R99, R82, R91.reuse, -R95 ;  /* 0x0000005b52637223 */ /* 0x080fe2000001085f */
[----:B------:R-:W-:Y:S01]  /*4110*/  F2FP.F16.E4M3.UNPACK_B R82, R80 ;  /* 0x00000050ff52723e */ /* 0x000fe200020006ff */
[----:B------:R-:W-:Y:S01]  /*4120*/  FFMA.FTZ R101, R86, R91, R93 ;  /* 0x0000005b56657223 */ /* 0x000fe2000001005d */
[----:B------:R-:W-:-:S02]  /*4130*/  HADD2.F32 R91, -RZ, R84.H0_H0 ;  /* 0x20000054ff5b7230 */ /* 0x000fc40000004100 */
[----:B------:R-:W-:Y:S01]  /*4140*/  FFMA.FTZ R92, R87, R89, R92 ;  /* 0x00000059575c7223 */ /* 0x000fe2000001005c */
[----:B------:R-:W-:Y:S01]  /*4150*/  HADD2.F32 R80, -RZ, R78.H0_H0 ;  /* 0x2000004eff507230 */ /* 0x000fe20000004100 */
[----:B------:R-:W-:Y:S01]  /*4160*/  F2FP.F16.E4M3.UNPACK_B R10, R25 ;  /* 0x00000019ff0a723e */ /* 0x000fe200020006ff */
[----:B------:R-:W-:Y:S01]  /*4170*/  HADD2.F32 R93, -RZ, R84.H1_H1 ;  /* 0x30000054ff5d7230 */ /* 0x000fe20000004100 */
[----:B------:R-:W-:Y:S01]  /*4180*/  F2FP.F16.E4M3.UNPACK_B R11, R7 ;  /* 0x00000007ff0b723e */ /* 0x000fe200020006ff */
[----:B------:R-:W-:Y:S02]  /*4190*/  HADD2.F32 R26, -RZ, R14.H0_H0 ;  /* 0x2000000eff1a7230 */ /* 0x000fe40000004100 */
[----:B------:R-:W-:Y:S01]  /*41a0*/  FMUL.FTZ R95, R80, R91 ;  /* 0x0000005b505f7220 */ /* 0x000fe20000410000 */
[----:B------:R-:W-:Y:S01]  /*41b0*/  HADD2.F32 R78, -RZ, R78.H1_H1 ;  /* 0x3000004eff4e7230 */ /* 0x000fe20000004100 */
[----:B------:R-:W-:Y:S01]  /*41c0*/  F2FP.SATFINITE.E4M3.F32.PACK_AB_MERGE_C R24, R85, R24, R9 ;  /* 0x000000185518723e */ /* 0x000fe20004807009 */
[----:B------:R-:W-:-:S02]  /*41d0*/  HADD2.F32 R14, -RZ, R14.H1_H1 ;  /* 0x3000000eff0e7230 */ /* 0x000fc40000004100 */
        /* <DEDUP_REMOVED lines=32> */
[----:B------:R-:W-:Y:S02]  /*43e0*/  HADD2.F32 R7, -RZ, R13.H0_H0 ;  /* 0x2000000dff077230 */ /* 0x000fe40000004100 */
[----:B------:R-:W-:Y:S01]  /*43f0*/  FFMA.FTZ R14, R14, R89, -R97 ;  /* 0x000000590e0e7223 */ /* 0x000fe20000010861 */
[----:B------:R-:W-:Y:S01]  /*4400*/  HADD2.F32 R83, -RZ, R82.H0_H0 ;  /* 0x20000052ff537230 */ /* 0x000fe20000004100 */
[-C--:B------:R-:W-:Y:S01]  /*4410*/  F2FP.F16.E4M3.UNPACK_B R89, R5.reuse.H1 ;  /* 0x00000005ff59723e */ /* 0x080fe200030006ff */
[----:B------:R-:W-:Y:S01]  /*4420*/  HADD2.F32 R80, -RZ, R25.H1_H1 ;  /* 0x30000019ff507230 */ /* 0x000fe20000004100 */
[----:B------:R-:W-:Y:S01]  /*4430*/  F2FP.F16.E4M3.UNPACK_B R88, R5 ;  /* 0x00000005ff58723e */ /* 0x000fe200020006ff */
[----:B------:R-:W-:-:S02]  /*4440*/  HADD2.F32 R25, -RZ, R6.H0_H0 ;  /* 0x20000006ff197230 */ /* 0x000fc40000004100 */
[CC--:B------:R-:W-:Y:S01]  /*4450*/  FMUL.FTZ R84, R78.reuse, R83.reuse ;  /* 0x000000534e547220 */ /* 0x0c0fe20000410000 */
[----:B------:R-:W-:Y:S02]  /*4460*/  HADD2.F32 R13, -RZ, R13.H1_H1 ;  /* 0x3000000dff0d7230 */ /* 0x000fe40000004100 */
[C---:B------:R-:W-:Y:S01]  /*4470*/  FMUL.FTZ R85, R7.reuse, R83 ;  /* 0x0000005307557220 */ /* 0x040fe20000410000 */
[----:B------:R-:W-:Y:S01]  /*4480*/  HADD2.F32 R82, -RZ, R82.H1_H1 ;  /* 0x30000052ff527230 */ /* 0x000fe20000004100 */
[----:B------:R-:W-:Y:S01]  /*4490*/  F2FP.F16.E4M3.UNPACK_B R5, R4 ;  /* 0x00000004ff05723e */ /* 0x000fe200020006ff */
[----:B------:R-:W-:Y:S02]  /*44a0*/  HADD2.F32 R83, -RZ, R6.H1_H1 ;  /* 0x30000006ff537230 */ /* 0x000fe40000004100 */
[-C--:B------:R-:W-:Y:S01]  /*44b0*/  FFMA.FTZ R6, R7, R25.reuse, -R84 ;  /* 0x0000001907067223 */ /* 0x080fe20000010854 */
[----:B------:R-:W-:Y:S01]  /*44c0*/  FFMA.FTZ R7, R78, R25, R85 ;  /* 0x000000194e077223 */ /* 0x000fe20000010055 */
[-C--:B------:R-:W-:Y:S01]  /*44d0*/  FMUL.FTZ R86, R80, R82.reuse ;  /* 0x0000005250567220 */ /* 0x080fe20000410000 */
[----:B------:R-:W-:Y:S01]  /*44e0*/  FMUL.FTZ R85, R13, R82 ;  /* 0x000000520d557220 */ /* 0x000fe20000410000 */
[----:B------:R-:W-:Y:S01]  /*44f0*/  F2FP.F16.E4M3.UNPACK_B R25, R15 ;  /* 0x0000000fff19723e */ /* 0x000fe200020006ff */
[----:B------:R-:W-:-:S02]  /*4500*/  HADD2.F32 R91, -RZ, R89.H0_H0 ;  /* 0x20000059ff5b7230 */ /* 0x000fc40000004100 */
[-C--:B------:R-:W-:Y:S01]  /*4510*/  FFMA.FTZ R13, R13, R83.reuse, -R86 ;  /* 0x000000530d0d7223 */ /* 0x080fe20000010856 */
[----:B------:R-:W-:Y:S01]  /*4520*/  FFMA.FTZ R78, R80, R83, R85 ;  /* 0x00000053504e7223 */ /* 0x000fe20000010055 */
[----:B------:R-:W-:Y:S01]  /*4530*/  F2FP.F16.E4M3.UNPACK_B R83, R27.H1 ;  /* 0x0000001bff53723e */ /* 0x000fe200030006ff */
[--C-:B------:R-:W-:Y:S01]  /*4540*/  HADD2.F32 R86, -RZ, R5.reuse.H0_H0 ;  /* 0x20000005ff567230 */ /* 0x100fe20000004100 */
[----:B------:R-:W-:Y:S01]  /*4550*/  F2FP.F16.E4M3.UNPACK_B R15, R15.H1 ;  /* 0x0000000fff0f723e */ /* 0x000fe200030006ff */
[----:B------:R-:W-:Y:S01]  /*4560*/  HADD2.F32 R5, -RZ, R5.H1_H1 ;  /* 0x30000005ff057230 */ /* 0x000fe20000004100 */
[----:B------:R-:W-:Y:S01]  /*4570*/  F2FP.F16.E4M3.UNPACK_B R85, R4.H1 ;  /* 0x00000004ff55723e */ /* 0x000fe200030006ff */
[----:B------:R-:W-:Y:S01]  /*4580*/  HADD2.F32 R4, -RZ, R83.H0_H0 ;  /* 0x20000053ff047230 */ /* 0x000fe20000004100 */
[----:B------:R-:W-:Y:S01]  /*4590*/  F2FP.SATFINITE.E4M3.F32.PACK_AB_MERGE_C R90, R99, R90, RZ ;  /* 0x0000005a635a723e */ /* 0x000fe200048070ff */
[----:B------:R-:W-:Y:S01]  /*45a0*/  HADD2.F32 R80, -RZ, R15.H0_H0 ;  /* 0x2000000fff507230 */ /* 0x000fe20000004100 */
[----:B------:R-:W-:Y:S01]  /*45b0*/  F2FP.F16.E4M3.UNPACK_B R82, R27 ;  /* 0x0000001bff52723e */ /* 0x000fe200020006ff */
[----:B------:R-:W-:Y:S01]  /*45c0*/  HADD2.F32 R87, -RZ, R85.H0_H0 ;  /* 0x20000055ff577230 */ /* 0x000fe20000004100 */
[----:B------:R-:W-:Y:S01]  /*45d0*/  F2FP.SATFINITE.E4M3.F32.PACK_AB_MERGE_C R14, R14, R95, R90 ;  /* 0x0000005f0e0e723e */ /* 0x000fe2000480705a */
[----:B------:R-:W-:Y:S01]  /*45e0*/  HADD2.F32 R27, -RZ, R25.H0_H0 ;  /* 0x20000019ff1b7230 */ /* 0x000fe20000004100 */
[----:B------:R-:W-:Y:S01]  /*45f0*/  F2FP.SATFINITE.E4M3.F32.PACK_AB_MERGE_C R92, R101, R92, RZ ;  /* 0x0000005c655c723e */ /* 0x000fe200048070ff */
[----:B------:R-:W-:-:S02]  /*4600*/  HADD2.F32 R90, -RZ, R88.H0_H0 ;  /* 0x20000058ff5a7230 */ /* 0x000fc40000004100 */
[-C--:B------:R-:W-:Y:S01]  /*4610*/  FMUL.FTZ R95, R4, R91.reuse ;  /* 0x0000005b045f7220 */ /* 0x080fe20000410000 */
[----:B------:R-:W-:Y:S01]  /*4620*/  HADD2.F32 R84, -RZ, R82.H0_H0 ;  /* 0x20000052ff547230 */ /* 0x000fe20000004100 */
[----:B------:R-:W-:Y:S01]  /*4630*/  F2FP.SATFINITE.E4M3.F32.PACK_AB_MERGE_C R26, R93, R26, R92 ;  /* 0x0000001a5d1a723e */ /* 0x000fe2000480705c */
[C---:B------:R-:W-:Y:S01]  /*4640*/  FMUL.FTZ R91, R80.reuse, R91 ;  /* 0x0000005b505b7220 */ /* 0x040fe20000410000 */
[-C--:B------:R-:W-:Y:S01]  /*4650*/  FFMA.FTZ R95, R80, R87.reuse, -R95 ;  /* 0x00000057505f7223 */ /* 0x080fe2000001085f */
[-C--:B------:R-:W-:Y:S01]  /*4660*/  FMUL.FTZ R93, R27, R90.reuse ;  /* 0x0000005a1b5d7220 */ /* 0x080fe20000410000 */
[----:B------:R-:W-:Y:S02]  /*4670*/  HADD2.F32 R83, -RZ, R83.H1_H1 ;  /* 0x30000053ff537230 */ /* 0x000fe40000004100 */
[----:B------:R-:W-:Y:S01]  /*4680*/  FMUL.FTZ R92, R84, R90 ;  /* 0x0000005a545c7220 */ /* 0x000fe20000410000 */
[----:B------:R-:W-:Y:S02]  /*4690*/  HADD2.F32 R80, -RZ, R89.H1_H1 ;  /* 0x30000059ff507230 */ /* 0x000fe40000004100 */
[----:B------:R-:W-:Y:S01]  /*46a0*/  FFMA.FTZ R91, R4, R87, R91 ;  /* 0x00000057045b7223 */ /* 0x000fe2000001005b */
        /* <DEDUP_REMOVED lines=8> */
[----:B------:R-:W-:-:S02]  /*4730*/  HADD2.F32 R25, -RZ, R25.H1_H1 ;  /* 0x30000019ff197230 */ /* 0x000fc40000004100 */
[----:B------:R-:W-:Y:S01]  /*4740*/  FMUL.FTZ R80, R82, R88 ;  /* 0x0000005852507220 */ /* 0x000fe20000410000 */
[----:B------:R-:W-:Y:S01]  /*4750*/  F2FP.SATFINITE.E4M3.F32.PACK_AB_MERGE_C R6, R13, R6, RZ ;  /* 0x000000060d06723e */ /* 0x000fe200048070ff */
[-C--:B------:R-:W-:Y:S01]  /*4760*/  FFMA.FTZ R84, R15, R4.reuse, -R84 ;  /* 0x000000040f547223 */ /* 0x080fe20000010854 */
[----:B------:R-:W-:Y:S01]  /*4770*/  FFMA.FTZ R86, R83, R4, R86 ;  /* 0x0000000453567223 */ /* 0x000fe20000010056 */
[C---:B------:R-:W-:Y:S01]  /*4780*/  FMUL.FTZ R27, R25.reuse, R88 ;  /* 0x00000058191b7220 */ /* 0x040fe20000410000 */
[----:B------:R-:W-:Y:S01]  /*4790*/  FFMA.FTZ R25, R25, R5, -R80 ;  /* 0x0000000519197223 */ /* 0x000fe20000010850 */
[----:B------:R-:W-:Y:S02]  /*47a0*/  F2FP.SATFINITE.E4M3.F32.PACK_AB_MERGE_C R7, R78, R7, RZ ;  /* 0x000000074e07723e */ /* 0x000fe400048070ff */
[----:B------:R-:W-:Y:S01]  /*47b0*/  FFMA.FTZ R82, R82, R5, R27 ;  /* 0x0000000552527223 */ /* 0x000fe2000001001b */
[----:B------:R-:W-:Y:S02]  /*47c0*/  F2FP.SATFINITE.E4M3.F32.PACK_AB_MERGE_C R84, R84, R95, RZ ;  /* 0x0000005f5454723e */ /* 0x000fe400048070ff */
[----:B------:R-:W-:-:S02]  /*47d0*/  F2FP.SATFINITE.E4M3.F32.PACK_AB_MERGE_C R86, R86, R91, RZ ;  /* 0x0000005b5656723e */ /* 0x000fc400048070ff */
[----:B------:R-:W-:Y:S02]  /*47e0*/  F2FP.SATFINITE.E4M3.F32.PACK_AB_MERGE_C R15, R25, R92, R84 ;  /* 0x0000005c190f723e */ /* 0x000fe40004807054 */
[----:B------:R-:W-:Y:S02]  /*47f0*/  F2FP.SATFINITE.E4M3.F32.PACK_AB_MERGE_C R13, R11, R8, R6 ;  /* 0x000000080b0d723e */ /* 0x000fe40004807006 */
[----:B------:R-:W-:Y:S02]  /*4800*/  F2FP.SATFINITE.E4M3.F32.PACK_AB_MERGE_C R25, R10, R9, R7 ;  /* 0x000000090a19723e */ /* 0x000fe40004807007 */
[----:B------:R-:W-:-:S07]  /*4810*/  F2FP.SATFINITE.E4M3.F32.PACK_AB_MERGE_C R27, R82, R93, R86 ;  /* 0x0000005d521b723e */ /* 0x000fce0004807056 */
.L_x_12038:
[----:B------:R-:W-:Y:S05]  /*4820*/  BSYNC B1 ;  /* 0x0000000000017941 */ /* 0x000fea0003800000 */
.L_x_12037:
        /* <DEDUP_REMOVED lines=10> */
.L_x_12020:
[----:B0-----:R-:W2:Y:S02]  /*48d0*/  LDL R4, [R1+0x4] ;  /* 0x0000040001047983 */ /* 0x001ea40000100800 */
[----:B--2---:R-:W-:-:S13]  /*48e0*/  ISETP.NE.AND P0, PT, R4, 0x3, PT ;  /* 0x000000030400780c */ /* 0x004fda0003f05270 */
[----:B------:R-:W-:Y:S05]  /*48f0*/  @!P0 BRA `(.L_x_12039) ;  /* 0x0000000000048947 */ /* 0x000fea0003800000 */
[----:B------:R-:W-:Y:S01]  /*4900*/  BPT.TRAP 0x1 ;  /* 0x000000040000795c */ /* 0x000fe20000300000 */
.L_x_12039:
        /* <DEDUP_REMOVED lines=8> */
.L_x_12261:
[----:B------:R-:W-:Y:S05]  /*4990*/  BSYNC B1 ;  /* 0x0000000000017941 */ /* 0x000fea0003800000 */
.L_x_12040:
[----:B------:R-:W-:-:S13]  /*49a0*/  ISETP.GE.AND P1, PT, R23, R4, PT ;  /* 0x000000041700720c */ /* 0x000fda0003f26270 */
[----:B------:R-:W-:Y:S05]  /*49b0*/  @P1 BRA `(.L_x_12027) ;  /* 0x0000000000101947 */ /* 0x000fea0003800000 */
[----:B------:R-:W1:Y:S04]  /*49c0*/  @!P3 LDS.128 R4, [R74+0xe000] ;  /* 0x00e000004a04b984 */ /* 0x000e680000000c00 */
[----:B------:R-:W2:Y:S04]  /*49d0*/  @!P2 LDS.128 R8, [R73+0xe000] ;  /* 0x00e000004908a984 */ /* 0x000ea80000000c00 */
[----:B-1----:R1:W-:Y:S04]  /*49e0*/  @!P3 STG.E.128 desc[UR40][R12.64], R4 ;  /* 0x000000040c00b986 */ /* 0x0023e8000c101d28 */
[----:B--2---:R1:W-:Y:S02]  /*49f0*/  @!P2 STG.E.128 desc[UR40][R12.64+0x20], R8 ;  /* 0x000020080c00a986 */ /* 0x0043e4000c101d28 */
.L_x_12027:
[----:B------:R-:W-:Y:S05]  /*4a00*/  BSYNC B0 ;  /* 0x0000000000007941 */ /* 0x000fea0003800000 */
.L_x_12019:
[----:B-1----:R-:W1:Y:S01]  /*4a10*/  S2R R4, SR_TID.X ;  /* 0x0000000000047919 */ /* 0x002e620000002100 */
[----:B------:R-:W-:Y:S01]  /*4a20*/  @!PT LDS RZ, [RZ] ;  /* 0x00000000fffff984 */ /* 0x000fe20000000800 */
[----:B------:R-:W-:Y:S01]  /*4a30*/  @!PT LDS RZ, [RZ] ;  /* 0x00000000fffff984 */ /* 0x000fe20000000800 */
[----:B------:R-:W-:Y:S01]  /*4a40*/  @!PT LDS RZ, [RZ] ;  /* 0x00000000fffff984 */ /* 0x000fe20000000800 */
[----:B------:R-:W-:Y:S01]  /*4a50*/  @!PT LDS RZ, [RZ] ;  /* 0x00000000fffff984 */ /* 0x000fe20000000800 */
[----:B------:R5:W-:Y:S06]  /*4a60*/  MEMBAR.ALL.CTA ;  /* 0x0000000000007992 */ /* 0x000bec0000008000 */
[----:B-----5:R-:W5:Y:S01]  /*4a70*/  FENCE.VIEW.ASYNC.S ;  /* 0x00000000000073c6 */ /* 0x020f620000000000 */
[----:B------:R-:W-:Y:S05]  /*4a80*/  WARPSYNC.ALL ;  /* 0x0000000000007948 */ /* 0x000fea0003800000 */
[----:B------:R-:W-:Y:S01]  /*4a90*/  BSSY B0, `(.L_x_12042) ;  /* 0x0000009000007945 */ /* 0x000fe20003800000 */
[----:B-1----:R-:W-:Y:S01]  /*4aa0*/  LOP3.LUT R4, R4, 0x7f, RZ, 0xc0, !PT ;  /* 0x0000007f04047812 */ /* 0x002fe200078ec0ff */
[----:B-----5:R1:W-:Y:S03]  /*4ab0*/  BAR.SYNC.DEFER_BLOCKING R54, 0x80 ;  /* 0x000200360000751d */ /* 0x0203e60000010000 */
[----:B------:R-:W-:-:S13]  /*4ac0*/  ISETP.NE.AND P5, PT, R4, RZ, PT ;  /* 0x000000ff0400720c */ /* 0x000fda0003fa5270 */
[----:B------:R-:W-:-:S05]  /*4ad0*/  @!P5 VIADD R4, R75, 0x132a0 ;  /* 0x000132a04b04d836 */ /* 0x000fca0000000000 */
[----:B------:R-:W-:-:S04]  /*4ae0*/  @!P5 PRMT R4, RZ, 0x654, R4 ;  /* 0x00000654ff04d816 */ /* 0x000fc80000000004 */
[----:B------:R1:W-:Y:S01]  /*4af0*/  @!P5 SYNCS.ARRIVE.TRANS64.RED.A1T0 RZ, [R4+URZ], RZ ;  /* 0x000000ff04ffd9a7 */ /* 0x0003e2000810043f */
[----:B------:R-:W-:Y:S05]  /*4b00*/  @!P0 BRA `(.L_x_12043) ;  /* 0x0000000000048947 */ /* 0x000fea0003800000 */
[----:B------:R-:W-:Y:S01]  /*4b10*/  BPT.TRAP 0x1 ;  /* 0x000000040000795c */ /* 0x000fe20000300000 */
.L_x_12043:
[----:B------:R-:W-:Y:S05]  /*4b20*/  BSYNC B0 ;  /* 0x0000000000007941 */ /* 0x000fea0003800000 */
.L_x_12042:
[----:B------:R-:W5:Y:S01]  /*4b30*/  SYNCS.PHASECHK.TRANS64.TRYWAIT P0, [R75+URZ+0x132b0], R76 ;  /* 0x0132b04c4b0075a7 */ /* 0x000f62000800017f */
[----:B------:R-:W-:Y:S04]  /*4b40*/  BSSY B0, `(.L_x_12044) ;  /* 0x0000002000007945 */ /* 0x000fe80003800000 */
[----:B-----5:R-:W-:Y:S05]  /*4b50*/  @!P0 BRA `(.L_x_12045) ;  /* 0x0000013800448947 */ /* 0x020fea0003800000 */
.L_x_12262:
[----:B------:R-:W-:Y:S05]  /*4b60*/  BSYNC B0 ;  /* 0x0000000000007941 */ /* 0x000fea0003800000 */
.L_x_12044:
        /* <DEDUP_REMOVED lines=19> */
.L_x_12047:
[----:B------:R-:W-:Y:S05]  /*4ca0*/  BSYNC B0 ;  /* 0x0000000000007941 */ /* 0x000fea0003800000 */
.L_x_12046:
[----:B-1----:R-:W5:Y:S04]  /*4cb0*/  LDL R4, [R1] ;  /* 0x0000000001047983 */ /* 0x002f680000100800 */
[----:B------:R-:W2:Y:S01]  /*4cc0*/  LDL.LU R5, [R1+0x8] ;  /* 0x0000080001057983 */ /* 0x000ea20000300800 */
[----:B------:R-:W-:Y:S01]  /*4cd0*/  VIADD R17, R17, 0x1 ;  /* 0x0000000111117836 */ /* 0x000fe20000000000 */
[----:B------:R-:W-:Y:S01]  /*4ce0*/  PLOP3.LUT P0, PT, PT, PT, PT, 0x8, 0x0 ;  /* 0x000000000000781c */ /* 0x000fe20003f0e170 */
[----:B0-----:R-:W-:Y:S01]  /*4cf0*/  @!P5 VIADD R75, R75, 0x132c0 ;  /* 0x000132c04b4bd836 */ /* 0x001fe20000000000 */
        /* <DEDUP_REMOVED lines=9> */
[----:B------:R-:W-:Y:S02]  /*4d90*/  SEL R17, R17, RZ, P1 ;  /* 0x000000ff11117207 */ /* 0x000fe40000800000 */
[----:B------:R1:W-:Y:S01]  /*4da0*/  @!P5 SYNCS.ARRIVE.TRANS64.RED.A1T0 RZ, [R75+URZ], RZ ;  /* 0x000000ff4bffd9a7 */ /* 0x0003e2000810043f */
[----:B-----5:R-:W-:Y:S02]  /*4db0*/  LOP3.LUT P6, RZ, R4, 0x2, RZ, 0xc0, !PT ;  /* 0x0000000204ff7812 */ /* 0x020fe400078cc0ff */
[----:B------:R-:W-:-:S04]  /*4dc0*/  SEL R4, RZ, 0x1, P1 ;  /* 0x00000001ff047807 */ /* 0x000fc80000800000 */
[----:B--2---:R-:W-:-:S05]  /*4dd0*/  LOP3.LUT R5, R5, R4, RZ, 0x3c, !PT ;  /* 0x0000000405057212 */ /* 0x004fca00078e3cff */
[----:B------:R1:W-:Y:S02]  /*4de0*/  STL [R1+0x8], R5 ;  /* 0x0000080501007387 */ /* 0x0003e40000100800 */
[----:B------:R-:W-:Y:S05]  /*4df0*/  @P6 BRA `(.L_x_12048) ;  /* 0xffffffd400146947 */ /* 0x000fea000383ffff */
.L_x_12014:
[----:B------:R-:W2:Y:S01]  /*4e00*/  LDC R0, c[0x0][0x428] ;  /* 0x00010a00ff007b82 */ /* 0x000ea20000000800 */
[----:B------:R-:W-:Y:S04]  /*4e10*/  BSSY B0, `(.L_x_12049) ;  /* 0x0000004000007945 */ /* 0x000fe80003800000 */
[----:B------:R-:W-:Y:S05]  /*4e20*/  @P0 BRA `(.L_x_12050) ;  /* 0x0000000000080947 */ /* 0x000fea0003800000 */
[----:B------:R-:W0:Y:S02]  /*4e30*/  FENCE.VIEW.ASYNC.G ;  /* 0x00000000000073c6 */ /* 0x000e240000000100 */
[----:B0-----:R-:W-:Y:S06]  /*4e40*/  BAR.ARV 0xc, 0x200 ;  /* 0x0308000000007b1d */ /* 0x001fec0000002000 */
.L_x_12050:
[----:B------:R-:W-:Y:S05]  /*4e50*/  BSYNC B0 ;  /* 0x0000000000007941 */ /* 0x000fea0003800000 */
.L_x_12049:
[----:B------:R-:W3:Y:S01]  /*4e60*/  LDL R4, [R1+0x60] ;  /* 0x0000600001047983 */ /* 0x000ee20000100800 */
[----:B------:R-:W-:-:S03]  /*4e70*/  ULDC.64 UR4, c[0x0][0x990] ;  /* 0x0002640000047ab9 */ /* 0x000fc60000000a00 */
[----:B-1----:R-:W3:Y:S04]  /*4e80*/  LDL R5, [R1+0x48] ;  /* 0x0000480001057983 */ /* 0x002ee80000100800 */
[----:B----4-:R-:W4:Y:S04]  /*4e90*/  LDL R27, [R1+0x1c] ;  /* 0x00001c00011b7983 */ /* 0x010f280000100800 */
        /* <DEDUP_REMOVED lines=10> */
[----:B------:R-:W1:Y:S08]  /*4f40*/  @P0 LDC.64 R10, c[0x0][0x9a8] ;  /* 0x00026a00ff0a0b82 */ /* 0x000e700000000a00 */
[----:B------:R-:W0:Y:S08]  /*4f50*/  @P4 LDC R3, c[0x0][0x430] ;  /* 0x00010c00ff034b82 */ /* 0x000e300000000800 */
[----:B---3--:R-:W3:Y:S08]  /*4f60*/  @P1 LDC.64 R12, c[0x0][0x9b8] ;  /* 0x00026e00ff0c1b82 */ /* 0x008ef00000000a00 */
[----:B------:R-:W3:Y:S08]  /*4f70*/  @P0 LDC.64 R14, c[0x0][0x9b0] ;  /* 0x00026c00ff0e0b82 */ /* 0x000ef00000000a00 */
[----:B------:R-:W3:Y:S01]  /*4f80*/  @P1 LDC.64 R20, c[0x0][0x9c0] ;  /* 0x00027000ff141b82 */ /* 0x000ee20000000a00 */
[----:B--2---:R-:W-:-:S04]  /*4f90*/  @P4 IMAD.HI.U32 R2, R24, R0, RZ ;  /* 0x0000000018024227 */ /* 0x004fc800078e00ff */
[-C--:B-1----:R-:W-:Y:S02]  /*4fa0*/  @P0 IMAD R0, R4, R10.reuse, RZ ;  /* 0x0000000a04000224 */ /* 0x082fe400078e02ff */
[----:B------:R-:W-:Y:S01]  /*4fb0*/  IMAD.MOV.U32 R7, RZ, RZ, R24 ;  /* 0x000000ffff077224 */ /* 0x000fe200078e0018 */
[----:B0-----:R-:W-:Y:S01]  /*4fc0*/  @P4 SHF.R.U32.HI R7, RZ, R3, R2 ;  /* 0x00000003ff074219 */ /* 0x001fe20000011602 */
[C---:B------:R-:W-:Y:S02]  /*4fd0*/  @P0 IMAD R11, R5.reuse, R11, R0 ;  /* 0x0000000b050b0224 */ /* 0x040fe400078e0200 */
[----:B------:R-:W-:Y:S01]  /*4fe0*/  @P0 IMAD.WIDE.U32 R2, R5, R10, RZ ;  /* 0x0000000a05020225 */ /* 0x000fe200078e00ff */
[----:B------:R-:W-:-:S03]  /*4ff0*/  @P0 SHF.R.S32.HI R9, RZ, 0x1f, R7 ;  /* 0x0000001fff090819 */ /* 0x000fc60000011407 */
[-C--:B---3--:R-:W-:Y:S02]  /*5000*/  @P1 IMAD R4, R4, R12.reuse, RZ ;  /* 0x0000000c04041224 */ /* 0x088fe400078e02ff */
        /* <DEDUP_REMOVED lines=22> */
[----:B----4-:R-:W-:Y:S01]  /*5170*/  IADD3 R2, R26, 0x15f, -R27 ;  /* 0x0000015f1a027810 */ /* 0x010fe20007ffe81b */
[----:B------:R-:W1:Y:S02]  /*5180*/  @P4 LDC R6, c[0x0][0x42c] ;  /* 0x00010b00ff064b82 */ /* 0x000e640000000800 */
[----:B------:R3:W2:Y:S02]  /*5190*/  @P0 LDG.E R3, desc[UR40][R4.64] ;  /* 0x0000002804030981 */ /* 0x0006a4000c1e1900 */
[----:B------:R-:W-:-:S04]  /*51a0*/  IMAD R2, R25, 0xc0, R2 ;  /* 0x000000c019027824 */ /* 0x000fc800078e0202 */
[----:B------:R-:W-:-:S05]  /*51b0*/  IMAD.HI R2, R2, 0x66666667, RZ ;  /* 0x6666666702027827 */ /* 0x000fca00078e02ff */
[----:B------:R-:W-:-:S04]  /*51c0*/  SHF.R.U32.HI R7, RZ, 0x1f, R2 ;  /* 0x0000001fff077819 */ /* 0x000fc80000011602 */
[----:B------:R-:W-:-:S04]  /*51d0*/  LEA.HI.SX32 R7, R2, R7, 0x1a ;  /* 0x0000000702077211 */ /* 0x000fc800078fd2ff */
[----:B------:R-:W-:Y:S01]  /*51e0*/  VIMNMX R104, R104, R7, PT ;  /* 0x0000000768687248 */ /* 0x000fe20003fe0100 */
[----:B-1----:R-:W-:-:S03]  /*51f0*/  @P4 IMAD.HI.U32 R6, R24, R6, RZ ;  /* 0x0000000618064227 */ /* 0x002fc600078e00ff */
[----:B------:R-:W-:Y:S01]  /*5200*/  ISETP.GE.AND P1, PT, R104, 0x1, PT ;  /* 0x000000016800780c */ /* 0x000fe20003f26270 */
[----:B------:R-:W-:Y:S01]  /*5210*/  IMAD.MOV.U32 R2, RZ, RZ, R24 ;  /* 0x000000ffff027224 */ /* 0x000fe200078e0018 */
[----:B0-----:R-:W-:Y:S02]  /*5220*/  @P4 SHF.R.U32.HI R2, RZ, R11, R6 ;  /* 0x0000000bff024219 */ /* 0x001fe40000011606 */
[----:B------:R-:W-:-:S03]  /*5230*/  CS2R R20, SRZ ;  /* 0x0000000000147805 */ /* 0x000fc6000001ff00 */
[----:B------:R0:W-:Y:S01]  /*5240*/  STL [R1+0x18], R2 ;  /* 0x0000180201007387 */ /* 0x0001e20000100800 */
[----:B------:R-:W-:Y:S01]  /*5250*/  PLOP3.LUT P0, PT, PT, PT, PT, 0x80, 0x0 ;  /* 0x000000000000781c */ /* 0x000fe20003f0f070 */
[----:B------:R-:W-:Y:S01]  /*5260*/  IMAD.MOV.U32 R55, RZ, RZ, RZ ;  /* 0x000000ffff377224 */ /* 0x000fe200078e00ff */
        /* <DEDUP_REMOVED lines=13> */
[----:B------:R-:W-:Y:S01]  /*5340*/  CS2R R36, SRZ ;  /* 0x0000000000247805 */ /* 0x000fe2000001ff00 */
[----:B------:R-:W-:Y:S01]  /*5350*/  IMAD.MOV.U32 R60, RZ, RZ, RZ ;  /* 0x000000ffff3c7224 */ /* 0x000fe200078e00ff */
[----:B------:R-:W-:Y:S01]  /*5360*/  CS2R R40, SRZ ;  /* 0x0000000000287805 */ /* 0x000fe2000001ff00 */
[----:B------:R-:W-:Y:S02]  /*5370*/  IMAD.MOV.U32 R62, RZ, RZ, RZ ;  /* 0x000000ffff3e7224 */ /* 0x000fe400078e00ff */
[----:B--2---:R-:W-:-:S04]  /*5380*/  FMUL.FTZ R0, R3, R0 ;  /* 0x0000000003007220 */ /* 0x004fc80000410000 */
[----:B0-----:R-:W-:Y:S01]  /*5390*/  FMUL.FTZ R2, R0, UR4 ;  /* 0x0000000400027c20 */ /* 0x001fe20008410000 */
        /* <DEDUP_REMOVED lines=33> */
.L_x_12053:
[----:B------:R-:W-:Y:S05]  /*55b0*/  BSYNC B6 ;  /* 0x0000000000067941 */ /* 0x000fea0003800000 */
.L_x_12052:
        /* <DEDUP_REMOVED lines=13> */
.L_x_12057:
[----:B-1----:R1:W2:Y:S02]  /*5690*/  SYNCS.PHASECHK.TRANS64.TRYWAIT P0, [R16+URZ+0x13200], R3 ;  /* 0x01320003100075a7 */ /* 0x0022a4000800017f */
[----:B--2---:R-:W-:Y:S05]  /*56a0*/  @!P0 NANOSLEEP.SYNCS 0x989680 ;  /* 0x009896800000895d */ /* 0x004fea0003900000 */
[----:B------:R-:W2:Y:S02]  /*56b0*/  @!P0 SYNCS.PHASECHK.TRANS64 P0, [R16+URZ+0x13200], R3 ;  /* 0x01320003100085a7 */ /* 0x000ea4000800007f */
[----:B--2---:R-:W-:Y:S05]  /*56c0*/  @!P0 BRA `(.L_x_12057) ;  /* 0xfffffffc00f08947 */ /* 0x004fea000383ffff */
.L_x_12056:
[----:B------:R-:W-:Y:S05]  /*56d0*/  BSYNC B0 ;  /* 0x0000000000007941 */ /* 0x000fea0003800000 */
.L_x_12055:
[----:B------:R-:W-:Y:S05]  /*56e0*/  BRA `(.L_x_12058) ;  /* 0x0000002c00707947 */ /* 0x000fea0003800000 */
.L_x_12054:
[----:B------:R-:W0:Y:S01]  /*56f0*/  S2R R3, SR_TID.X ;  /* 0x0000000000037919 */ /* 0x000e220000002100 */
[----:B------:R-:W-:Y:S01]  /*5700*/  LOP3.LUT P0, RZ, R24, 0x1bf, RZ, 0xc0, !PT ;  /* 0x000001bf18ff7812 */ /* 0x000fe2000780c0ff */
[----:B------:R-:W-:Y:S01]  /*5710*/  ULDC.64 UR4, c[0x0][0x3d8] ;  /* 0x0000f60000047ab9 */ /* 0x000fe20000000a00 */
[----:B-----5:R-:W-:Y:S01]  /*5720*/  SHF.R.S32.HI R0, RZ, 0x1f, R28 ;  /* 0x0000001fff007819 */ /* 0x020fe2000001141c */
[----:B------:R-:W-:Y:S01]  /*5730*/  ULDC.64 UR6, c[0x0][0x3e8] ;  /* 0x0000fa0000067ab9 */ /* 0x000fe20000000a00 */
[C---:B------:R-:W-:Y:S01]  /*5740*/  IMAD.WIDE.U32 R30, R28.reuse, UR4, RZ ;  /* 0x000000041c1e7c25 */ /* 0x040fe2000f8e00ff */
[----:B------:R-:W-:Y:S03]  /*5750*/  BSSY B6, `(.L_x_12059) ;  /* 0x000001f000067945 */ /* 0x000fe60003800000 */
[----:B------:R-:W-:-:S04]  /*5760*/  IMAD.WIDE.U32 R32, R28, UR6, RZ ;  /* 0x000000061c207c25 */ /* 0x000fc8000f8e00ff */
[----:B0-----:R-:W-:Y:S02]  /*5770*/  VIADD R5, R3, 0xffffff80 ;  /* 0xffffff8003057836 */ /* 0x001fe40000000000 */
[----:B------:R-:W-:-:S03]  /*5780*/  IMAD R3, R0, UR4, RZ ;  /* 0x0000000400037c24 */ /* 0x000fc6000f8e02ff */
[----:B------:R-:W-:Y:S01]  /*5790*/  LEA.HI R4, R5, R5, RZ, 0x1 ;  /* 0x0000000505047211 */ /* 0x000fe200078f08ff */
[----:B------:R-:W-:-:S03]  /*57a0*/  IMAD R3, R28, UR5, R3 ;  /* 0x000000051c037c24 */ /* 0x000fc6000f8e0203 */
[----:B------:R-:W-:Y:S01]  /*57b0*/  LOP3.LUT R4, R4, 0xfffffffe, RZ, 0xc0, !PT ;  /* 0xfffffffe04047812 */ /* 0x000fe200078ec0ff */
[----:B------:R-:W-:-:S04]  /*57c0*/  IMAD.IADD R39, R3, 0x1, R31 ;  /* 0x0000000103277824 */ /* 0x000fc800078e021f */
[----:B------:R-:W-:Y:S02]  /*57d0*/  IMAD.IADD R4, R5, 0x1, -R4 ;  /* 0x0000000105047824 */ /* 0x000fe400078e0a04 */
[----:B------:R-:W-:Y:S02]  /*57e0*/  IMAD R5, R0, UR6, RZ ;  /* 0x0000000600057c24 */ /* 0x000fe4000f8e02ff */
[----:B------:R-:W-:Y:S02]  /*57f0*/  IMAD.SHL.U32 R24, R4, 0x8, RZ ;  /* 0x0000000804187824 */ /* 0x000fe400078e00ff */
[----:B------:R-:W-:-:S03]  /*5800*/  IMAD R5, R28, UR7, R5 ;  /* 0x000000071c057c24 */ /* 0x000fc6000f8e0205 */
[----:B------:R-:W-:Y:S01]  /*5810*/  SHF.R.S32.HI R25, RZ, 0x1f, R24 ;  /* 0x0000001fff197819 */ /* 0x000fe20000011418 */
        /* <DEDUP_REMOVED lines=18> */
.L_x_12060:
[----:B------:R-:W-:Y:S05]  /*5940*/  BSYNC B6 ;  /* 0x0000000000067941 */ /* 0x000fea0003800000 */
.L_x_12059:
[----:B------:R-:W2:Y:S01]  /*5950*/  LDL R20, [R1+0x14] ;  /* 0x0000140001147983 */ /* 0x000ea20000100800 */
[----:B------:R-:W0:Y:S01]  /*5960*/  LDC.64 R10, c[0x0][0x3d8] ;  /* 0x0000f600ff0a7b82 */ /* 0x000e220000000a00 */
[----:B------:R-:W-:Y:S01]  /*5970*/  ULDC.U8 UR4, c[0x0][0x3f0] ;  /* 0x0000fc0000047ab9 */ /* 0x000fe20000000000 */
[----:B------:R-:W-:Y:S01]  /*5980*/  BSSY B0, `(.L_x_12061) ;  /* 0x00002aa000007945 */ /* 0x000fe20003800000 */
[----:B------:R-:W-:-:S05]  /*5990*/  ISETP.NE.AND P0, PT, RZ, UR4, PT ;  /* 0x00000004ff007c0c */ /* 0x000fca000bf05270 */
[----:B------:R-:W1:Y:S01]  /*59a0*/  LDC.64 R12, c[0x0][0x3e8] ;  /* 0x0000fa00ff0c7b82 */ /* 0x000e620000000a00 */
[----:B--2---:R-:W-:Y:S01]  /*59b0*/  SHF.R.S32.HI R3, RZ, 0x1f, R20 ;  /* 0x0000001fff037819 */ /* 0x004fe20000011414 */
[----:B0-----:R-:W-:-:S04]  /*59c0*/  IMAD.WIDE.U32 R6, R20, R10, RZ ;  /* 0x0000000a14067225 */ /* 0x001fc800078e00ff */
[C---:B------:R-:W-:Y:S02]  /*59d0*/  IMAD R0, R3.reuse, R10, RZ ;  /* 0x0000000a03007224 */ /* 0x040fe400078e02ff */
[-C--:B-1----:R-:W-:Y:S02]  /*59e0*/  IMAD R8, R3, R12.reuse, RZ ;  /* 0x0000000c03087224 */ /* 0x082fe400078e02ff */
        /* <DEDUP_REMOVED lines=19> */
[----:B-1----:R-:W-:Y:S02]  /*5b20*/  @P1 SHF.R.U32.HI R3, RZ, R9, R8 ;  /* 0x00000009ff031219 */ /* 0x002fe40000011608 */
[----:B------:R-:W-:Y:S02]  /*5b30*/  CS2R R8, SRZ ;  /* 0x0000000000087805 */ /* 0x000fe4000001ff00 */
[----:B------:R-:W-:Y:S01]  /*5b40*/  SHF.R.S32.HI R41, RZ, 0x1f, R3 ;  /* 0x0000001fff297819 */ /* 0x000fe20000011403 */
[----:B--2---:R-:W-:Y:S01]  /*5b50*/  IMAD R0, R20, -0xc0, R21 ;  /* 0xffffff4014007824 */ /* 0x004fe200078e0215 */
[----:B------:R-:W-:-:S04]  /*5b60*/  CS2R R20, SRZ ;  /* 0x0000000000147805 */ /* 0x000fc8000001ff00 */
[----:B------:R-:W-:-:S04]  /*5b70*/  VIMNMX R0, R0, 0xc0, PT ;  /* 0x000000c000007848 */ /* 0x000fc80003fe0100 */
[----:B------:R-:W-:-:S13]  /*5b80*/  ISETP.GE.AND P0, PT, R23, R0, PT ;  /* 0x000000001700720c */ /* 0x000fda0003f06270 */
[----:B------:R-:W-:Y:S05]  /*5b90*/  @P0 BRA `(.L_x_12064) ;  /* 0x0000000000840947 */ /* 0x000fea0003800000 */
[----:B------:R-:W-:Y:S01]  /*5ba0*/  SHF.R.S32.HI R40, RZ, 0x1f, R23 ;  /* 0x0000001fff287819 */ /* 0x000fe20000011417 */
[CCC-:B------:R-:W-:Y:S01]  /*5bb0*/  IMAD.WIDE.U32 R8, R23.reuse, R10.reuse, R24.reuse ;  /* 0x0000000a17087225 */ /* 0x1c0fe200078e0018 */
[----:B------:R-:W-:Y:S01]  /*5bc0*/  ULDC UR4, c[0x0][0x3d4] ;  /* 0x0000f50000047ab9 */ /* 0x000fe20000000800 */
[----:B------:R-:W-:Y:S01]  /*5bd0*/  ULDC.64 UR6, c[0x0][0x3c8] ;  /* 0x0000f20000067ab9 */ /* 0x000fe20000000a00 */
[----:B------:R-:W-:Y:S01]  /*5be0*/  ISETP.GE.AND P3, PT, R24, UR4, PT ;  /* 0x0000000418007c0c */ /* 0x000fe2000bf66270 */
[----:B------:R-:W-:Y:S01]  /*5bf0*/  IMAD R0, R40, R10, RZ ;  /* 0x0000000a28007224 */ /* 0x000fe200078e02ff */
[----:B------:R-:W-:Y:S01]  /*5c00*/  IADD3 R30, P1, R8, R30, RZ ;  /* 0x0000001e081e7210 */ /* 0x000fe20007f3e0ff */
[-C--:B------:R-:W-:Y:S01]  /*5c10*/  IMAD R26, R40, R12.reuse, RZ ;  /* 0x0000000c281a7224 */ /* 0x080fe200078e02ff */
[----:B------:R-:W-:Y:S01]  /*5c20*/  CS2R R34, SRZ ;  /* 0x0000000000227805 */ /* 0x000fe2000001ff00 */
[----:B------:R-:W-:-:S04]  /*5c30*/  IMAD.WIDE.U32 R20, R23, R12, R24 ;  /* 0x0000000c17147225 */ /* 0x000fc800078e0018 */
        /* <DEDUP_REMOVED lines=22> */
[----:B------:R0:W5:Y:S02]  /*5da0*/  @!P4 LDG.E.64 R20, desc[UR40][R4.64+0x10] ;  /* 0x000010280414c981 */ /* 0x000164000c1e1b00 */
.L_x_12064:
[----:B------:R-:W-:Y:S05]  /*5db0*/  BSYNC B1 ;  /* 0x0000000000017941 */ /* 0x000fea0003800000 */
.L_x_12063:
[----:B0-----:R-:W2:Y:S01]  /*5dc0*/  LDL R7, [R1+0x5c] ;  /* 0x00005c0001077983 */ /* 0x001ea20000100800 */
[-C--:B------:R-:W-:Y:S01]  /*5dd0*/  IMAD.WIDE.U32 R4, R3, R10.reuse, R38 ;  /* 0x0000000a03047225 */ /* 0x080fe200078e0026 */
        /* <DEDUP_REMOVED lines=17> */
.L_x_12265:
[----:B------:R-:W-:-:S03]  /*5ef0*/  UMOV UR4, 0xffffffff ;  /* 0xffffffff00047882 */ /* 0x000fc60000000000 */
[----:B------:R-:W-:Y:S05]  /*5f00*/  BRA.DIV UR4, `(.L_x_12066) ;  /* 0x0000012604907947 */ /* 0x000fea000b800000 */
.L_x_12268:
[----:B------:R-:W-:-:S03]  /*5f10*/  UMOV UR4, 0xffffffff ;  /* 0xffffffff00047882 */ /* 0x000fc60000000000 */
[----:B------:R-:W-:Y:S05]  /*5f20*/  BRA.DIV UR4, `(.L_x_12067) ;  /* 0x0000012604b07947 */ /* 0x000fea000b800000 */
.L_x_12271:
[----:B------:R-:W-:-:S03]  /*5f30*/  UMOV UR4, 0xffffffff ;  /* 0xffffffff00047882 */ /* 0x000fc60000000000 */
[----:B------:R-:W-:Y:S05]  /*5f40*/  BRA.DIV UR4, `(.L_x_12068) ;  /* 0x0000012604d07947 */ /* 0x000fea000b800000 */
.L_x_12274:
[----:B------:R-:W0:Y:S01]  /*5f50*/  SYNCS.PHASECHK.TRANS64.TRYWAIT P1, [R16+URZ+0x13200], R5 ;  /* 0x01320005100075a7 */ /* 0x000e22000802017f */
[----:B------:R-:W-:Y:S04]  /*5f60*/  BSSY B1, `(.L_x_12069) ;  /* 0x0000002000017945 */ /* 0x000fe80003800000 */
[----:B0-----:R-:W-:Y:S05]  /*5f70*/  @!P1 BRA `(.L_x_12070) ;  /* 0x0000012400ec9947 */ /* 0x001fea0003800000 */
.L_x_12275:
[----:B------:R-:W-:Y:S05]  /*5f80*/  BSYNC B1 ;  /* 0x0000000000017941 */ /* 0x000fea0003800000 */
.L_x_12069:
        /* <DEDUP_REMOVED lines=127> */
.L_x_12073:
[----:B------:R-:W-:Y:S05]  /*6780*/  BSYNC B1 ;  /* 0x0000000000017941 */ /* 0x000fea0003800000 */
.L_x_12072:
        /* <DEDUP_REMOVED lines=25> */
[----:B------:R-:W-:-:S02]  /*6920*/  LOP3.LUT R25, R25, 0xff000000, R21, 0xf8, !PT ;  /* 0xff00000019197812 */ /* 0x000fc400078ef815 */
[----:B------:R-:W-:Y:S02]  /*6930*/  LOP3.LUT R13, R13, 0xff000000, R9, 0xf8, !PT ;  /* 0xff0000000d0d7812 */ /* 0x000fe400078ef809 */
[----:B------:R-:W-:Y:S02]  /*6940*/  PRMT R15, R14, 0x7054, R15 ;  /* 0x000070540e0f7816 */ /* 0x000fe4000000000f */
[----:B------:R-:W-:Y:S02]  /*6950*/  F2FP.F16.E4M3.UNPACK_B R21, R25 ;  /* 0x00000019ff15723e */ /* 0x000fe400020006ff */
[----:B------:R-:W-:Y:S02]  /*6960*/  F2FP.F16.E4M3.UNPACK_B R14, R13 ;  /* 0x0000000dff0e723e */ /* 0x000fe400020006ff */
[----:B------:R-:W-:Y:S01]  /*6970*/  LOP3.LUT R20, R15, 0xff000000, R20, 0xf8, !PT ;  /* 0xff0000000f147812 */ /* 0x000fe200078ef814 */
[--C-:B------:R-:W-:Y:S01]  /*6980*/  HADD2.F32 R24, -RZ, R21.reuse.H1_H1 ;  /* 0x30000015ff187230 */ /* 0x100fe20000004100 */
[----:B------:R-:W-:Y:S01]  /*6990*/  F2FP.F16.E4M3.UNPACK_B R25, R25.H1 ;  /* 0x00000019ff19723e */ /* 0x000fe200030006ff */
[----:B------:R-:W-:Y:S01]  /*69a0*/  HADD2.F32 R15, -RZ, R14.H1_H1 ;  /* 0x3000000eff0f7230 */ /* 0x000fe20000004100 */
[----:B------:R-:W-:Y:S01]  /*69b0*/  F2FP.F16.E4M3.UNPACK_B R13, R13.H1 ;  /* 0x0000000dff0d723e */ /* 0x000fe200030006ff */
[----:B------:R-:W-:-:S02]  /*69c0*/  HADD2.F32 R21, -RZ, R21.H0_H0 ;  /* 0x20000015ff157230 */ /* 0x000fc40000004100 */
[----:B------:R-:W-:Y:S01]  /*69d0*/  HADD2.F32 R14, -RZ, R14.H0_H0 ;  /* 0x2000000eff0e7230 */ /* 0x000fe20000004100 */
[----:B--2---:R-:W-:Y:S01]  /*69e0*/  LOP3.LUT P0, RZ, R0, 0x2, RZ, 0xc0, !PT ;  /* 0x0000000200ff7812 */ /* 0x004fe2000780c0ff */
[----:B------:R-:W-:-:S12]  /*69f0*/  VIADD R0, R3, 0x20 ;  /* 0x0000002003007836 */ /* 0x000fd80000000000 */
[----:B------:R-:W-:Y:S01]  /*6a00*/  @P0 VIADD R0, R3, 0xffffffe0 ;  /* 0xffffffe003000836 */ /* 0x000fe20000000000 */
[----:B------:R-:W-:-:S04]  /*6a10*/  LOP3.LUT R3, R8, 0xff, RZ, 0xc0, !PT ;  /* 0x000000ff08037812 */ /* 0x000fc800078ec0ff */
[----:B0-----:R-:W0:Y:S01]  /*6a20*/  LDS.128 R4, [R0+0xb000] ;  /* 0x00b0000000047984 */ /* 0x001e220000000c00 */
[----:B------:R-:W-:Y:S02]  /*6a30*/  PRMT R10, R10, 0x7604, R3 ;  /* 0x000076040a0a7816 */ /* 0x000fe40000000003 */
[----:B------:R-:W-:-:S04]  /*6a40*/  SHF.R.U32.HI R3, RZ, 0x10, R8 ;  /* 0x00000010ff037819 */ /* 0x000fc80000011608 */
[----:B------:R-:W-:-:S04]  /*6a50*/  LOP3.LUT R3, R3, 0xff, RZ, 0xc0, !PT ;  /* 0x000000ff03037812 */ /* 0x000fc800078ec0ff */
[----:B------:R-:W-:-:S04]  /*6a60*/  PRMT R11, R3, 0x7054, R10 ;  /* 0x00007054030b7816 */ /* 0x000fc8000000000a */
[----:B------:R-:W-:Y:S02]  /*6a70*/  LOP3.LUT R12, R11, 0xff000000, R8, 0xf8, !PT ;  /* 0xff0000000b0c7812 */ /* 0x000fe400078ef808 */
[-C--:B0-----:R-:W-:Y:S02]  /*6a80*/  F2FP.F16.E4M3.UNPACK_B R3, R6.reuse.H1 ;  /* 0x00000006ff03723e */ /* 0x081fe400030006ff */
        /* <DEDUP_REMOVED lines=81> */
.L_x_12062:
[----:B------:R-:W2:Y:S01]  /*6fa0*/  LDL R3, [R1+0x1c] ;  /* 0x00001c0001037983 */ /* 0x000ea20000100800 */
[----:B------:R-:W-:Y:S01]  /*6fb0*/  SHF.R.S32.HI R20, RZ, 0x1f, R23 ;  /* 0x0000001fff147819 */ /* 0x000fe20000011417 */
[----:B------:R-:W0:Y:S02]  /*6fc0*/  LDC R41, c[0x0][0x3d4] ;  /* 0x0000f500ff297b82 */ /* 0x000e240000000800 */
[----:B------:R-:W2:Y:S01]  /*6fd0*/  LDL R35, [R1+0x14] ;  /* 0x0000140001237983 */ /* 0x000ea20000100800 */
[----:B------:R-:W-:-:S03]  /*6fe0*/  SHF.R.S32.HI R9, RZ, 0x1f, R18 ;  /* 0x0000001fff097819 */ /* 0x000fc60000011412 */
[----:B------:R-:W3:Y:S01]  /*6ff0*/  LDL R34, [R1+0x5c] ;  /* 0x00005c0001227983 */ /* 0x000ee20000100800 */
[----:B------:R-:W-:Y:S01]  /*7000*/  IMAD.MOV.U32 R8, RZ, RZ, R18 ;  /* 0x000000ffff087224 */ /* 0x000fe200078e0012 */
[----:B------:R-:W-:Y:S01]  /*7010*/  ULDC.64 UR4, c[0x0][0x3c8] ;  /* 0x0000f20000047ab9 */ /* 0x000fe20000000a00 */
[-C--:B------:R-:W-:Y:S01]  /*7020*/  IMAD R0, R20, R10.reuse, RZ ;  /* 0x0000000a14007224 */ /* 0x080fe200078e02ff */
[----:B------:R-:W-:Y:S01]  /*7030*/  ULDC.64 UR6, c[0x0][0x3e0] ;  /* 0x0000f80000067ab9 */ /* 0x000fe20000000a00 */
        /* <DEDUP_REMOVED lines=8> */
[----:B------:R-:W1:Y:S01]  /*70c0*/  LDC R0, c[0x0][0x428] ;  /* 0x00010a00ff007b82 */ /* 0x000e620000000800 */
        /* <DEDUP_REMOVED lines=10> */
[----:B------:R-:W-:-:S02]  /*7170*/  IMAD.MOV.U32 R38, RZ, RZ, R30 ;  /* 0x000000ffff267224 */ /* 0x000fc400078e001e */
[----:B------:R-:W-:Y:S02]  /*7180*/  IMAD.MOV.U32 R36, RZ, RZ, R32 ;  /* 0x000000ffff247224 */ /* 0x000fe400078e0020 */
[----:B--2---:R-:W-:-:S05]  /*7190*/  IMAD R3, R35, -0xc0, R3 ;  /* 0xffffff4023037824 */ /* 0x004fca00078e0203 */
[----:B------:R-:W-:-:S04]  /*71a0*/  VIMNMX R20, R3, 0xc0, PT ;  /* 0x000000c003147848 */ /* 0x000fc80003fe0100 */
[----:B------:R-:W-:Y:S01]  /*71b0*/  ISETP.GE.AND P0, PT, R23, R20, PT ;  /* 0x000000141700720c */ /* 0x000fe20003f06270 */
[----:B------:R-:W-:-:S03]  /*71c0*/  IMAD R3, R28, 0xc0, RZ ;  /* 0x000000c01c037824 */ /* 0x000fc600078e02ff */
[----:B0-----:R-:W-:Y:S02]  /*71d0*/  ISETP.GE.OR P0, PT, R18, R41, P0 ;  /* 0x000000291200720c */ /* 0x001fe40000706670 */
[----:B------:R-:W-:Y:S02]  /*71e0*/  IADD3.X R9, R3, UR5, R7, P1, !PT ;  /* 0x0000000503097c10 */ /* 0x000fe40008ffe407 */
[----:B------:R-:W-:-:S09]  /*71f0*/  CS2R R6, SRZ ;  /* 0x0000000000067805 */ /* 0x000fd2000001ff00 */
[----:B------:R0:W5:Y:S04]  /*7200*/  @!P0 LDG.E.128 R4, desc[UR40][R8.64] ;  /* 0x0000002808048981 */ /* 0x000168000c1e1d00 */
[----:B------:R2:W5:Y:S01]  /*7210*/  @!P0 LDG.E.128 R24, desc[UR40][R14.64] ;  /* 0x000000280e188981 */ /* 0x000562000c1e1d00 */
[----:B-1----:R-:W-:-:S13]  /*7220*/  ISETP.NE.AND P0, PT, R0, 0x1, PT ;  /* 0x000000010000780c */ /* 0x002fda0003f05270 */
[----:B------:R-:W1:Y:S08]  /*7230*/  @P0 LDC R0, c[0x0][0x42c] ;  /* 0x00010b00ff000b82 */ /* 0x000e700000000800 */
[----:B------:R-:W4:Y:S01]  /*7240*/  @P0 LDC R21, c[0x0][0x430] ;  /* 0x00010c00ff150b82 */ /* 0x000f220000000800 */
[----:B------:R-:W-:-:S04]  /*7250*/  IMAD R3, R35, 0xc0, R23 ;  /* 0x000000c023037824 */ /* 0x000fc800078e0217 */
[----:B-1----:R-:W-:-:S05]  /*7260*/  @P0 IMAD.HI.U32 R0, R3, R0, RZ ;  /* 0x0000000003000227 */ /* 0x002fca00078e00ff */
[----:B----4-:R-:W-:-:S04]  /*7270*/  @P0 SHF.R.U32.HI R3, RZ, R21, R0 ;  /* 0x00000015ff030219 */ /* 0x010fc80000011600 */
[----:B------:R-:W-:Y:S01]  /*7280*/  SHF.R.S32.HI R21, RZ, 0x1f, R3 ;  /* 0x0000001fff157819 */ /* 0x000fe20000011403 */
[----:B0-----:R-:W-:-:S04]  /*7290*/  IMAD.WIDE.U32 R8, R3, R10, R38 ;  /* 0x0000000a03087225 */ /* 0x001fc800078e0026 */
[C---:B------:R-:W-:Y:S02]  /*72a0*/  IMAD R10, R21.reuse, R10, RZ ;  /* 0x0000000a150a7224 */ /* 0x040fe400078e02ff */
[-C--:B------:R-:W-:Y:S02]  /*72b0*/  IMAD R0, R21, R12.reuse, RZ ;  /* 0x0000000c15007224 */ /* 0x080fe400078e02ff */
[----:B--2---:R-:W-:Y:S01]  /*72c0*/  IMAD.WIDE.U32 R14, R3, R12, R36 ;  /* 0x0000000c030e7225 */ /* 0x004fe200078e0024 */
[----:B------:R-:W-:-:S03]  /*72d0*/  IADD3 R8, P0, R8, UR4, RZ ;  /* 0x0000000408087c10 */ /* 0x000fc6000ff1e0ff */
[C---:B------:R-:W-:Y:S02]  /*72e0*/  IMAD R11, R3.reuse, R11, R10 ;  /* 0x0000000b030b7224 */ /* 0x040fe400078e020a */
[----:B------:R-:W-:Y:S01]  /*72f0*/  IMAD R3, R3, R13, R0 ;  /* 0x0000000d03037224 */ /* 0x000fe200078e0200 */
[----:B------:R-:W-:Y:S01]  /*7300*/  IADD3 R0, P1, R14, UR6, RZ ;  /* 0x000000060e007c10 */ /* 0x000fe2000ff3e0ff */
[----:B------:R-:W-:Y:S01]  /*7310*/  UMOV UR4, 0xffffffff ;  /* 0xffffffff00047882 */ /* 0x000fe20000000000 */
[----:B------:R-:W-:Y:S02]  /*7320*/  IADD3.X R13, R9, UR5, R11, P0, !PT ;  /* 0x00000005090d7c10 */ /* 0x000fe400087fe40b */
[----:B------:R-:W-:Y:S02]  /*7330*/  IADD3.X R3, R15, UR7, R3, P1, !PT ;  /* 0x000000070f037c10 */ /* 0x000fe40008ffe403 */
[----:B---3--:R-:W-:Y:S01]  /*7340*/  LEA.HI R9, R34, R34, RZ, 0x1 ;  /* 0x0000002222097211 */ /* 0x008fe200078f08ff */
[----:B------:R-:W-:Y:S06]  /*7350*/  BRA.DIV UR4, `(.L_x_12074) ;  /* 0x0000011604087947 */ /* 0x000fec000b800000 */
.L_x_12278:
[----:B------:R-:W-:Y:S01]  /*7360*/  UMOV UR4, 0xffffffff ;  /* 0xffffffff00047882 */ /* 0x000fe20000000000 */
[----:B------:R-:W-:Y:S02]  /*7370*/  LOP3.LUT R9, R9, 0xfffffffe, RZ, 0xc0, !PT ;  /* 0xfffffffe09097812 */ /* 0x000fe400078ec0ff */
[----:B------:R-:W-:Y:S05]  /*7380*/  BRA.DIV UR4, `(.L_x_12075) ;  /* 0x0000011604207947 */ /* 0x000fea000b800000 */
.L_x_12281:
[----:B------:R-:W-:Y:S01]  /*7390*/  UMOV UR4, 0xffffffff ;  /* 0xffffffff00047882 */ /* 0x000fe20000000000 */
[----:B------:R-:W-:Y:S02]  /*73a0*/  IMAD.IADD R9, R34, 0x1, -R9 ;  /* 0x0000000122097824 */ /* 0x000fe400078e0a09 */
[----:B------:R-:W-:Y:S05]  /*73b0*/  BRA.DIV UR4, `(.L_x_12076) ;  /* 0x00000116043c7947 */ /* 0x000fea000b800000 */
.L_x_12284:
[----:B------:R-:W-:Y:S01]  /*73c0*/  UMOV UR4, 0xffffffff ;  /* 0xffffffff00047882 */ /* 0x000fe20000000000 */
[----:B------:R-:W-:Y:S02]  /*73d0*/  SHF.L.U32 R3, R9, 0x1f, RZ ;  /* 0x0000001f09037819 */ /* 0x000fe400000006ff */
[----:B------:R-:W-:Y:S05]  /*73e0*/  BRA.DIV UR4, `(.L_x_12077) ;  /* 0x0000011604587947 */ /* 0x000fea000b800000 */
.L_x_12287:
[----:B------:R-:W0:Y:S01]  /*73f0*/  SYNCS.PHASECHK.TRANS64.TRYWAIT P1, [R16+URZ+0x13200], R3 ;  /* 0x01320003100075a7 */ /* 0x000e22000802017f */
[----:B------:R-:W-:Y:S01]  /*7400*/  ISETP.GE.AND P0, PT, R18, R41, PT ;  /* 0x000000291200720c */ /* 0x000fe20003f06270 */
[----:B------:R-:W-:Y:S03]  /*7410*/  BSSY B1, `(.L_x_12078) ;  /* 0x0000003000017945 */ /* 0x000fe60003800000 */
[----:B------:R-:W-:Y:S01]  /*7420*/  ISETP.GE.OR P0, PT, R23, R20, P0 ;  /* 0x000000141700720c */ /* 0x000fe20000706670 */
[----:B0-----:R-:W-:-:S12]  /*7430*/  @!P1 BRA `(.L_x_12079) ;  /* 0x00000114006c9947 */ /* 0x001fd80003800000 */
.L_x_12288:
[----:B------:R-:W-:Y:S05]  /*7440*/  BSYNC B1 ;  /* 0x0000000000017941 */ /* 0x000fea0003800000 */
.L_x_12078:
[----:B------:R-:W-:Y:S05]  /*7450*/  @P0 BRA `(.L_x_12071) ;  /* 0x0000000c00f00947 */ /* 0x000fea0003800000 */
[----:B------:R-:W2:Y:S04]  /*7460*/  LDL R15, [R1+0x2c] ;  /* 0x00002c00010f7983 */ /* 0x000ea80000100800 */
[----:B------:R-:W3:Y:S04]  /*7470*/  LDL R36, [R1+0x38] ;  /* 0x0000380001247983 */ /* 0x000ee80000100800 */
[----:B------:R-:W4:Y:S04]  /*7480*/  LDL R32, [R1+0x3c] ;  /* 0x00003c0001207983 */ /* 0x000f280000100800 */
[----:B------:R-:W4:Y:S01]  /*7490*/  LDL R51, [R1+0x6c] ;  /* 0x00006c0001337983 */ /* 0x000f220000100800 */
[----:B0----5:R-:W-:-:S02]  /*74a0*/  SHF.R.U32.HI R3, RZ, 0x8, R4 ;  /* 0x00000008ff037819 */ /* 0x021fc40000011604 */
[----:B------:R-:W-:Y:S02]  /*74b0*/  LOP3.LUT R0, R4, 0xff, RZ, 0xc0, !PT ;  /* 0x000000ff04007812 */ /* 0x000fe400078ec0ff */
[----:B------:R-:W-:Y:S02]  /*74c0*/  LOP3.LUT R3, R3, 0xff, RZ, 0xc0, !PT ;  /* 0x000000ff03037812 */ /* 0x000fe400078ec0ff */
[----:B------:R-:W-:Y:S02]  /*74d0*/  SHF.R.U32.HI R9, RZ, 0x8, R6 ;  /* 0x00000008ff097819 */ /* 0x000fe40000011606 */
        /* <DEDUP_REMOVED lines=24> */
[----:B------:R-:W-:Y:S02]  /*7660*/  LOP3.LUT R21, R27, 0xff, RZ, 0xc0, !PT ;  /* 0x000000ff1b157812 */ /* 0x000fe400078ec0ff */
[----:B------:R-:W-:-:S04]  /*7670*/  LOP3.LUT R30, R30, 0xff, RZ, 0xc0, !PT ;  /* 0x000000ff1e1e7812 */ /* 0x000fc800078ec0ff */
[----:B------:R-:W-:Y:S02]  /*7680*/  PRMT R41, R30, 0x7604, R21 ;  /* 0x000076041e297816 */ /* 0x000fe40000000015 */
        /* <DEDUP_REMOVED lines=10> */
[----:B------:R-:W-:-:S02]  /*7730*/  LOP3.LUT R30, R30, 0xff, RZ, 0xc0, !PT ;  /* 0x000000ff1e1e7812 */ /* 0x000fc400078ec0ff */
[----:B------:R-:W-:Y:S02]  /*7740*/  LOP3.LUT R28, R21, 0xff000000, R5, 0xf8, !PT ;  /* 0xff000000151c7812 */ /* 0x000fe400078ef805 */
[----:B--2---:R-:W-:Y:S02]  /*7750*/  LOP3.LUT R0, R15, 0x30, R0, 0xf8, !PT ;  /* 0x000000300f007812 */ /* 0x004fe400078ef800 */
[----:B------:R-:W-:Y:S02]  /*7760*/  LOP3.LUT R15, R3, 0xff, RZ, 0xc0, !PT ;  /* 0x000000ff030f7812 */ /* 0x000fe400078ec0ff */
[----:B---3--:R-:W-:Y:S02]  /*7770*/  LOP3.LUT R3, R0, R36, RZ, 0x3c, !PT ;  /* 0x0000002400037212 */ /* 0x008fe400078e3cff */
[----:B------:R-:W-:Y:S02]  /*7780*/  PRMT R39, R15, 0x7604, R14 ;  /* 0x000076040f277816 */ /* 0x000fe4000000000e */
[----:B----4-:R-:W-:-:S02]  /*7790*/  IADD3 R0, R16, R32, R3 ;  /* 0x0000002010007210 */ /* 0x010fc40007ffe003 */
[----:B------:R-:W-:Y:S01]  /*77a0*/  SHF.R.U32.HI R3, RZ, 0x10, R4 ;  /* 0x00000010ff037819 */ /* 0x000fe20000011604 */
[----:B------:R-:W0:Y:S01]  /*77b0*/  LDS.128 R8, [R51+0xb000] ;  /* 0x00b0000033087984 */ /* 0x000e220000000c00 */
[----:B------:R-:W-:Y:S02]  /*77c0*/  SHF.R.U32.HI R32, RZ, 0x10, R7 ;  /* 0x00000010ff207819 */ /* 0x000fe40000011607 */
[----:B------:R-:W-:Y:S01]  /*77d0*/  LOP3.LUT R3, R3, 0xff, RZ, 0xc0, !PT ;  /* 0x000000ff03037812 */ /* 0x000fe200078ec0ff */
[----:B------:R-:W1:Y:S01]  /*77e0*/  LDS.128 R12, [R0+0xb000] ;  /* 0x00b00000000c7984 */ /* 0x000e620000000c00 */
[----:B------:R-:W-:Y:S02]  /*77f0*/  LOP3.LUT R32, R32, 0xff, RZ, 0xc0, !PT ;  /* 0x000000ff20207812 */ /* 0x000fe400078ec0ff */
[----:B------:R-:W-:Y:S02]  /*7800*/  PRMT R3, R3, 0x7054, R20 ;  /* 0x0000705403037816 */ /* 0x000fe40000000014 */
[----:B------:R-:W-:-:S02]  /*7810*/  SHF.R.U32.HI R20, RZ, 0x10, R24 ;  /* 0x00000010ff147819 */ /* 0x000fc40000011618 */
[----:B------:R-:W-:Y:S02]  /*7820*/  PRMT R33, R32, 0x7054, R33 ;  /* 0x0000705420217816 */ /* 0x000fe40000000021 */
[----:B------:R-:W-:Y:S02]  /*7830*/  LOP3.LUT R20, R20, 0xff, RZ, 0xc0, !PT ;  /* 0x000000ff14147812 */ /* 0x000fe400078ec0ff */
[----:B------:R-:W-:Y:S02]  /*7840*/  SHF.R.U32.HI R32, RZ, 0x10, R27 ;  /* 0x00000010ff207819 */ /* 0x000fe4000001161b */
[----:B------:R-:W-:Y:S02]  /*7850*/  PRMT R35, R20, 0x7054, R35 ;  /* 0x0000705414237816 */ /* 0x000fe40000000023 */
[----:B------:R-:W-:Y:S02]  /*7860*/  LOP3.LUT R32, R32, 0xff, RZ, 0xc0, !PT ;  /* 0x000000ff20207812 */ /* 0x000fe400078ec0ff */
[----:B------:R-:W-:-:S02]  /*7870*/  LOP3.LUT R20, R3, 0xff000000, R4, 0xf8, !PT ;  /* 0xff00000003147812 */ /* 0x000fc400078ef804 */
[----:B------:R-:W-:Y:S02]  /*7880*/  LOP3.LUT R3, R31, 0xff000000, R6, 0xf8, !PT ;  /* 0xff0000001f037812 */ /* 0x000fe400078ef806 */
[----:B------:R-:W-:Y:S02]  /*7890*/  LOP3.LUT R31, R37, 0xff000000, R25, 0xf8, !PT ;  /* 0xff000000251f7812 */ /* 0x000fe400078ef819 */
[----:B------:R-:W-:Y:S02]  /*78a0*/  PRMT R41, R32, 0x7054, R41 ;  /* 0x0000705420297816 */ /* 0x000fe40000000029 */
[----:B------:R-:W-:Y:S02]  /*78b0*/  PRMT R39, R30, 0x7054, R39 ;  /* 0x000070541e277816 */ /* 0x000fe40000000027 */
[----:B------:R-:W-:Y:S02]  /*78c0*/  LOP3.LUT R24, R35, 0xff000000, R24, 0xf8, !PT ;  /* 0xff00000023187812 */ /* 0x000fe400078ef818 */
[----:B------:R-:W-:-:S02]  /*78d0*/  F2FP.F16.E4M3.UNPACK_B R34, R31 ;  /* 0x0000001fff22723e */ /* 0x000fc400020006ff */
[----:B------:R-:W-:Y:S02]  /*78e0*/  LOP3.LUT R5, R39, 0xff000000, R26, 0xf8, !PT ;  /* 0xff00000027057812 */ /* 0x000fe400078ef81a */
[----:B------:R-:W-:Y:S01]  /*78f0*/  LOP3.LUT R41, R41, 0xff000000, R27, 0xf8, !PT ;  /* 0xff00000029297812 */ /* 0x000fe200078ef81b */
[----:B------:R-:W-:Y:S01]  /*7900*/  HADD2.F32 R39, -RZ, R34.H0_H0 ;  /* 0x20000022ff277230 */ /* 0x000fe20000004100 */
[----:B------:R-:W-:Y:S02]  /*7910*/  LOP3.LUT R36, R33, 0xff000000, R7, 0xf8, !PT ;  /* 0xff00000021247812 */ /* 0x000fe400078ef807 */
[-C--:B0-----:R-:W-:Y:S02]  /*7920*/  F2FP.F16.E4M3.UNPACK_B R21, R8.reuse ;  /* 0x00000008ff15723e */ /* 0x081fe400020006ff */
[----:B------:R-:W-:Y:S02]  /*7930*/  F2FP.F16.E4M3.UNPACK_B R32, R8.H1 ;  /* 0x00000008ff20723e */ /* 0x000fe400030006ff */
[----:B------:R-:W-:-:S02]  /*7940*/  F2FP.F16.E4M3.UNPACK_B R30, R11 ;  /* 0x0000000bff1e723e */ /* 0x000fc400020006ff */
[----:B------:R-:W-:Y:S02]  /*7950*/  F2FP.F16.E4M3.UNPACK_B R35, R11.H1 ;  /* 0x0000000bff23723e */ /* 0x000fe400030006ff */
[----:B-1----:R-:W-:Y:S02]  /*7960*/  F2FP.F16.E4M3.UNPACK_B R8, R13 ;  /* 0x0000000dff08723e */ /* 0x002fe400020006ff */
[----:B------:R-:W-:Y:S02]  /*7970*/  F2FP.F16.E4M3.UNPACK_B R11, R28 ;  /* 0x0000001cff0b723e */ /* 0x000fe400020006ff */
[----:B------:R-:W-:Y:S01]  /*7980*/  F2FP.F16.E4M3.UNPACK_B R25, R9 ;  /* 0x00000009ff19723e */ /* 0x000fe200020006ff */
[--C-:B------:R-:W-:Y:S01]  /*7990*/  HADD2.F32 R6, -RZ, R8.reuse.H0_H0 ;  /* 0x20000008ff067230 */ /* 0x100fe20000004100 */
[----:B------:R-:W-:Y:S01]  /*79a0*/  F2FP.F16.E4M3.UNPACK_B R27, R13.H1 ;  /* 0x0000000dff1b723e */ /* 0x000fe200030006ff */
[----:B------:R-:W-:Y:S01]  /*79b0*/  HADD2.F32 R13, -RZ, R11.H0_H0 ;  /* 0x2000000bff0d7230 */ /* 0x000fe20000004100 */
[----:B------:R-:W-:Y:S01]  /*79c0*/  F2FP.F16.E4M3.UNPACK_B R26, R9.H1 ;  /* 0x00000009ff1a723e */ /* 0x000fe200030006ff */
[--C-:B------:R-:W-:Y:S01]  /*79d0*/  HADD2.F32 R9, -RZ, R25.reuse.H0_H0 ;  /* 0x20000019ff097230 */ /* 0x100fe20000004100 */
[-C--:B------:R-:W-:Y:S01]  /*79e0*/  F2FP.F16.E4M3.UNPACK_B R33, R15.reuse ;  /* 0x0000000fff21723e */ /* 0x080fe200020006ff */
[----:B------:R-:W-:Y:S01]  /*79f0*/  HADD2.F32 R8, -RZ, R8.H1_H1 ;  /* 0x30000008ff087230 */ /* 0x000fe20000004100 */
[----:B------:R-:W-:Y:S01]  /*7a00*/  F2FP.F16.E4M3.UNPACK_B R38, R15.H1 ;  /* 0x0000000fff26723e */ /* 0x000fe200030006ff */
[C---:B------:R-:W-:Y:S01]  /*7a10*/  FMUL.FTZ R40, R6.reuse, R13 ;  /* 0x0000000d06287220 */ /* 0x040fe20000410000 */
[-C--:B------:R-:W-:Y:S01]  /*7a20*/  F2FP.F16.E4M3.UNPACK_B R15, R12.reuse ;  /* 0x0000000cff0f723e */ /* 0x080fe200020006ff */
[----:B------:R-:W-:Y:S01]  /*7a30*/  HADD2.F32 R25, -RZ, R25.H1_H1 ;  /* 0x30000019ff197230 */ /* 0x000fe20000004100 */
[----:B------:R-:W-:Y:S01]  /*7a40*/  F2FP.F16.E4M3.UNPACK_B R37, R12.H1 ;  /* 0x0000000cff25723e */ /* 0x000fe200030006ff */
[----:B------:R-:W-:Y:S01]  /*7a50*/  FMUL.FTZ R12, R6, R39 ;  /* 0x00000027060c7220 */ /* 0x000fe20000410000 */
[----:B------:R-:W-:-:S02]  /*7a60*/  F2FP.F16.E4M3.UNPACK_B R31, R31.H1 ;  /* 0x0000001fff1f723e */ /* 0x000fc400030006ff */
[----:B------:R-:W-:Y:S01]  /*7a70*/  F2FP.F16.E4M3.UNPACK_B R28, R28.H1 ;  /* 0x0000001cff1c723e */ /* 0x000fe200030006ff */
[C---:B------:R-:W-:Y:S01]  /*7a80*/  FFMA.FTZ R6, R9.reuse, R13, -R12 ;  /* 0x0000000d09067223 */ /* 0x040fe2000001080c */
[----:B------:R-:W-:Y:S01]  /*7a90*/  FFMA.FTZ R9, R9, R39, R40 ;  /* 0x0000002709097223 */ /* 0x000fe20000010028 */
[----:B------:R-:W-:Y:S01]  /*7aa0*/  HADD2.F32 R12, -RZ, R11.H1_H1 ;  /* 0x3000000bff0c7230 */ /* 0x000fe20000004100 */
[-C--:B------:R-:W-:Y:S01]  /*7ab0*/  F2FP.F16.E4M3.UNPACK_B R7, R14.reuse ;  /* 0x0000000eff07723e */ /* 0x080fe200020006ff */
[----:B------:R-:W-:Y:S01]  /*7ac0*/  HADD2.F32 R39, -RZ, R34.H1_H1 ;  /* 0x30000022ff277230 */ /* 0x000fe20000004100 */
[----:B------:R-:W-:Y:S01]  /*7ad0*/  F2FP.F16.E4M3.UNPACK_B R14, R14.H1 ;  /* 0x0000000eff0e723e */ /* 0x000fe200030006ff */
[----:B------:R-:W-:Y:S01]  /*7ae0*/  HADD2.F32 R40, -RZ, R31.H0_H0 ;  /* 0x2000001fff287230 */ /* 0x000fe20000004100 */
[----:B------:R-:W-:Y:S01]  /*7af0*/  F2FP.F16.E4M3.UNPACK_B R4, R10 ;  /* 0x0000000aff04723e */ /* 0x000fe200020006ff */
[----:B------:R-:W-:Y:S02]  /*7b00*/  HADD2.F32 R11, -RZ, R27.H0_H0 ;  /* 0x2000001bff0b7230 */ /* 0x000fe40000004100 */
[----:B------:R-:W-:Y:S01]  /*7b10*/  FMUL.FTZ R42, R8, R39 ;  /* 0x00000027082a7220 */ /* 0x000fe20000410000 */
[----:B------:R-:W-:-:S02]  /*7b20*/  HADD2.F32 R34, -RZ, R28.H0_H0 ;  /* 0x2000001cff227230 */ /* 0x000fc40000004100 */
[----:B------:R-:W-:Y:S01]  /*7b30*/  FMUL.FTZ R8, R8, R12 ;  /* 0x0000000c08087220 */ /* 0x000fe20000410000 */
[----:B------:R-:W-:Y:S02]  /*7b40*/  HADD2.F32 R13, -RZ, R26.H0_H0 ;  /* 0x2000001aff0d7230 */ /* 0x000fe40000004100 */
[C---:B------:R-:W-:Y:S01]  /*7b50*/  FMUL.FTZ R44, R11.reuse, R40 ;  /* 0x000000280b2c7220 */ /* 0x040fe20000410000 */
[----:B------:R-:W-:Y:S02]  /*7b60*/  HADD2.F32 R27, -RZ, R27.H1_H1 ;  /* 0x3000001bff1b7230 */ /* 0x000fe40000004100 */
[----:B------:R-:W-:Y:S01]  /*7b70*/  FMUL.FTZ R43, R11, R34 ;  /* 0x000000220b2b7220 */ /* 0x000fe20000410000 */
[----:B------:R-:W-:Y:S01]  /*7b80*/  FFMA.FTZ R11, R25, R12, -R42 ;  /* 0x0000000c190b7223 */ /* 0x000fe2000001082a */
[----:B------:R-:W-:Y:S01]  /*7b90*/  FFMA.FTZ R12, R13, R34, -R44 ;  /* 0x000000220d0c7223 */ /* 0x000fe2000001082c */
[----:B------:R-:W-:Y:S01]  /*7ba0*/  F2FP.F16.E4M3.UNPACK_B R42, R41 ;  /* 0x00000029ff2a723e */ /* 0x000fe200020006ff */
[----:B------:R-:W-:Y:S01]  /*7bb0*/  FFMA.FTZ R8, R25, R39, R8 ;  /* 0x0000002719087223 */ /* 0x000fe20000010008 */
[----:B------:R-:W-:Y:S01]  /*7bc0*/  F2FP.F16.E4M3.UNPACK_B R34, R36 ;  /* 0x00000024ff22723e */ /* 0x000fe200020006ff */
        /* <DEDUP_REMOVED lines=17> */
[C---:B------:R-:W-:Y:S01]  /*7ce0*/  FFMA.FTZ R27, R31.reuse, R40, -R48 ;  /* 0x000000281f1b7223 */ /* 0x040fe20000010830 */
[----:B------:R-:W-:Y:S01]  /*7cf0*/  FFMA.FTZ R26, R31, R44, R45 ;  /* 0x0000002c1f1a7223 */ /* 0x000fe2000001002d */
[----:B------:R-:W-:Y:S01]  /*7d00*/  HADD2.F32 R33, -RZ, R33.H1_H1 ;  /* 0x30000021ff217230 */ /* 0x000fe20000004100 */
[----:B------:R-:W-:Y:S01]  /*7d10*/  F2FP.F16.E4M3.UNPACK_B R10, R10.H1 ;  /* 0x0000000aff0a723e */ /* 0x000fe200030006ff */
[----:B------:R-:W-:Y:S01]  /*7d20*/  HADD2.F32 R40, -RZ, R34.H1_H1 ;  /* 0x30000022ff287230 */ /* 0x000fe20000004100 */
[----:B------:R-:W-:Y:S01]  /*7d30*/  F2FP.SATFINITE.E4M3.F32.PACK_AB_MERGE_C R13, R28, R13, RZ ;  /* 0x0000000d1c0d723e */ /* 0x000fe200048070ff */
[----:B------:R-:W-:-:S02]  /*7d40*/  HADD2.F32 R31, -RZ, R30.H1_H1 ;  /* 0x3000001eff1f7230 */ /* 0x000fc40000004100 */
[C---:B------:R-:W-:Y:S01]  /*7d50*/  FMUL.FTZ R44, R33.reuse, R42 ;  /* 0x0000002a212c7220 */ /* 0x040fe20000410000 */
[----:B------:R-:W-:Y:S02]  /*7d60*/  HADD2.F32 R43, -RZ, R41.H0_H0 ;  /* 0x20000029ff2b7230 */ /* 0x000fe40000004100 */
[-C--:B------:R-:W-:Y:S01]  /*7d70*/  FMUL.FTZ R33, R33, R40.reuse ;  /* 0x0000002821217220 */ /* 0x080fe20000410000 */
[----:B------:R-:W-:Y:S01]  /*7d80*/  HADD2.F32 R30, -RZ, R38.H0_H0 ;  /* 0x20000026ff1e7230 */ /* 0x000fe20000004100 */
[----:B------:R-:W-:Y:S01]  /*7d90*/  F2FP.SATFINITE.E4M3.F32.PACK_AB_MERGE_C R9, R8, R9, R13 ;  /* 0x000000090809723e */ /* 0x000fe2000480700d */
[--C-:B------:R-:W-:Y:S02]  /*7da0*/  HADD2.F32 R39, -RZ, R36.reuse.H0_H0 ;  /* 0x20000024ff277230 */ /* 0x100fe40000004100 */
[----:B------:R-:W-:Y:S02]  /*7db0*/  HADD2.F32 R34, -RZ, R35.H0_H0 ;  /* 0x20000023ff227230 */ /* 0x000fe40000004100 */
[C---:B------:R-:W-:Y:S01]  /*7dc0*/  FMUL.FTZ R45, R30.reuse, R43 ;  /* 0x0000002b1e2d7220 */ /* 0x040fe20000410000 */
[-C--:B------:R-:W-:Y:S01]  /*7dd0*/  FMUL.FTZ R46, R30, R39.reuse ;  /* 0x000000271e2e7220 */ /* 0x080fe20000410000 */
[C---:B------:R-:W-:Y:S01]  /*7de0*/  FFMA.FTZ R30, R31.reuse, R40, -R44 ;  /* 0x000000281f1e7223 */ /* 0x040fe2000001082c */
[----:B------:R-:W-:Y:S01]  /*7df0*/  FFMA.FTZ R31, R31, R42, R33 ;  /* 0x0000002a1f1f7223 */ /* 0x000fe20000010021 */
[C---:B------:R-:W-:Y:S01]  /*7e00*/  FFMA.FTZ R33, R34.reuse, R39, -R45 ;  /* 0x0000002722217223 */ /* 0x040fe2000001082d */
[----:B------:R-:W-:Y:S01]  /*7e10*/  FFMA.FTZ R34, R34, R43, R46 ;  /* 0x0000002b22227223 */ /* 0x000fe2000001002e */
[----:B------:R-:W-:Y:S01]  /*7e20*/  F2FP.F16.E4M3.UNPACK_B R43, R24.H1 ;  /* 0x00000018ff2b723e */ /* 0x000fe200030006ff */
[----:B------:R-:W-:Y:S01]  /*7e30*/  HADD2.F32 R42, -RZ, R36.H1_H1 ;  /* 0x30000024ff2a7230 */ /* 0x000fe20000004100 */
[----:B------:R-:W-:Y:S01]  /*7e40*/  F2FP.F16.E4M3.UNPACK_B R40, R20.H1 ;  /* 0x00000014ff28723e */ /* 0x000fe200030006ff */
[----:B------:R-:W-:-:S02]  /*7e50*/  HADD2.F32 R45, -RZ, R41.H1_H1 ;  /* 0x30000029ff2d7230 */ /* 0x000fc40000004100 */
[----:B------:R-:W-:Y:S02]  /*7e60*/  HADD2.F32 R39, -RZ, R38.H1_H1 ;  /* 0x30000026ff277230 */ /* 0x000fe40000004100 */
[----:B------:R-:W-:Y:S02]  /*7e70*/  HADD2.F32 R44, -RZ, R43.H0_H0 ;  /* 0x2000002bff2c7230 */ /* 0x000fe40000004100 */
        /* <DEDUP_REMOVED lines=53> */
[----:B------:R-:W-:Y:S01]  /*81d0*/  FFMA.FTZ R40, R15, R24, R20 ;  /* 0x000000180f287223 */ /* 0x000fe20000010014 */
[----:B------:R-:W-:Y:S01]  /*81e0*/  HADD2.F32 R10, -RZ, R10.H1_H1 ;  /* 0x3000000aff0a7230 */ /* 0x000fe20000004100 */
[----:B------:R-:W-:Y:S01]  /*81f0*/  F2FP.F16.E4M3.UNPACK_B R15, R5 ;  /* 0x00000005ff0f723e */ /* 0x000fe200020006ff */
[C---:B------:R-:W-:Y:S01]  /*8200*/  FMUL.FTZ R21, R14.reuse, R37 ;  /* 0x000000250e157220 */ /* 0x040fe20000410000 */
[----:B------:R-:W-:Y:S01]  /*8210*/  FMUL.FTZ R14, R14, R35 ;  /* 0x000000230e0e7220 */ /* 0x000fe20000410000 */
[----:B------:R-:W-:Y:S01]  /*8220*/  HADD2.F32 R5, -RZ, R7.H0_H0 ;  /* 0x20000007ff057230 */ /* 0x000fe20000004100 */
[----:B------:R-:W-:Y:S01]  /*8230*/  F2FP.SATFINITE.E4M3.F32.PACK_AB_MERGE_C R8, R36, R43, R44 ;  /* 0x0000002b2408723e */ /* 0x000fe2000480702c */
[C---:B------:R-:W-:Y:S01]  /*8240*/  FFMA.FTZ R42, R10.reuse, R35, -R21 ;  /* 0x000000230a2a7223 */ /* 0x040fe20000010815 */
[----:B------:R-:W-:Y:S01]  /*8250*/  FFMA.FTZ R37, R10, R37, R14 ;  /* 0x000000250a257223 */ /* 0x000fe2000001000e */
[----:B------:R-:W-:-:S02]  /*8260*/  HADD2.F32 R20, -RZ, R15.H0_H0 ;  /* 0x2000000fff147230 */ /* 0x000fc40000004100 */
[--C-:B------:R-:W-:Y:S01]  /*8270*/  HADD2.F32 R10, -RZ, R3.reuse.H0_H0 ;  /* 0x20000003ff0a7230 */ /* 0x100fe20000004100 */
        /* <DEDUP_REMOVED lines=8> */
[----:B------:R-:W-:Y:S02]  /*8300*/  HADD2.F32 R4, -RZ, R4.H1_H1 ;  /* 0x30000004ff047230 */ /* 0x000fe40000004100 */
[CC--:B------:R-:W-:Y:S01]  /*8310*/  FMUL.FTZ R21, R7.reuse, R15.reuse ;  /* 0x0000000f07157220 */ /* 0x0c0fe20000410000 */
        /* <DEDUP_REMOVED lines=16> */
.L_x_12071:
[----:B------:R-:W-:Y:S05]  /*8420*/  BSYNC B0 ;  /* 0x0000000000007941 */ /* 0x000fea0003800000 */
.L_x_12061:
        /* <DEDUP_REMOVED lines=8> */
.L_x_12058:
[----:B-12---:R-:W2:Y:S02]  /*84b0*/  LDL R0, [R1+0x4] ;  /* 0x0000040001007983 */ /* 0x006ea40000100800 */
[----:B--2---:R-:W-:-:S13]  /*84c0*/  ISETP.NE.AND P1, PT, R0, 0x3, PT ;  /* 0x000000030000780c */ /* 0x004fda0003f25270 */
[----:B------:R-:W-:Y:S05]  /*84d0*/  @!P1 BRA `(.L_x_12080) ;  /* 0x0000000000049947 */ /* 0x000fea0003800000 */
[----:B------:R-:W-:Y:S01]  /*84e0*/  BPT.TRAP 0x1 ;  /* 0x000000040000795c */ /* 0x000fe20000300000 */
.L_x_12080:
[----:B------:R-:W-:Y:S01]  /*84f0*/  IMAD R12, R22, 0x8, R16 ;  /* 0x00000008160c7824 */ /* 0x000fe200078e0210 */
[----:B0-----:R-:W-:-:S04]  /*8500*/  SHF.L.U32 R3, R156, 0x1f, RZ ;  /* 0x0000001f9c037819 */ /* 0x001fc800000006ff */
[----:B------:R0:W1:Y:S01]  /*8510*/  SYNCS.PHASECHK.TRANS64.TRYWAIT P0, [R12+URZ+0x13230], R3 ;  /* 0x013230030c0075a7 */ /* 0x000062000800017f */
[----:B------:R-:W-:Y:S05]  /*8520*/  @!P1 BRA `(.L_x_12081) ;  /* 0x0000000000049947 */ /* 0x000fea0003800000 */
[----:B------:R-:W-:Y:S01]  /*8530*/  BPT.TRAP 0x1 ;  /* 0x000000040000795c */ /* 0x000fe20000300000 */
.L_x_12081:
[----:B------:R-:W-:Y:S01]  /*8540*/  VIADD R0, R16, 0xe000 ;  /* 0x0000e00010007836 */ /* 0x000fe20000000000 */
[----:B-----5:R-:W-:Y:S01]  /*8550*/  LOP3.LUT R4, R29, 0x10000, RZ, 0xfc, !PT ;  /* 0x000100001d047812 */ /* 0x020fe200078efcff */
        /* <DEDUP_REMOVED lines=8> */
.L_x_12082:
        /* <DEDUP_REMOVED lines=8> */
[----:B------:R-:W-:Y:S01]  /*8660*/  IMAD.MOV.U32 R7, RZ, RZ, -0x7fffffe0 ;  /* 0x80000020ff077424 */ /* 0x000fe200078e00ff */
[----:B------:R-:W0:Y:S01]  /*8670*/  LDL R112, [R1+0x1c] ;  /* 0x00001c0001707983 */ /* 0x000e220000100800 */
[----:B------:R-:W-:Y:S01]  /*8680*/  IMAD.MOV.U32 R11, RZ, RZ, -0x7fffffe0 ;  /* 0x80000020ff0b7424 */ /* 0x000fe200078e00ff */
[----:B------:R-:W-:-:S02]  /*8690*/  R2UR UR8, R4 ;  /* 0x00000000040872ca */ /* 0x000fc400000e0000 */
[----:B------:R-:W-:Y:S01]  /*86a0*/  R2UR UR9, R5 ;  /* 0x00000000050972ca */ /* 0x000fe200000e0000 */
[----:B------:R-:W4:Y:S01]  /*86b0*/  LDL R13, [R1+0x44] ;  /* 0x00004400010d7983 */ /* 0x000f220000100800 */
[----:B------:R-:W-:-:S03]  /*86c0*/  R2UR UR11, R11 ;  /* 0x000000000b0b72ca */ /* 0x000fc600000e0000 */
[----:B------:R-:W4:Y:S04]  /*86d0*/  LDL R108, [R1+0x14] ;  /* 0x00001400016c7983 */ /* 0x000f280000100800 */
[----:B------:R-:W5:Y:S01]  /*86e0*/  LDL R105, [R1+0x40] ;  /* 0x0000400001697983 */ /* 0x000f620000100800 */
[----:B------:R-:W-:Y:S02]  /*86f0*/  IMAD.MOV.U32 R15, RZ, RZ, -0x7fffffe0 ;  /* 0x80000020ff0f7424 */ /* 0x000fe400078e00ff */
[----:B--2---:R-:W-:-:S05]  /*8700*/  IMAD R8, R22, 0x280, R0 ;  /* 0x0000028016087824 */ /* 0x004fca00078e0200 */
[----:B------:R-:W-:-:S13]  /*8710*/  R2UR UR6, R8 ;  /* 0x00000000080672ca */ /* 0x000fda00000e0000 */
        /* <DEDUP_REMOVED lines=10> */
[----:B------:R-:W-:Y:S01]  /*87c0*/  IMAD.MOV.U32 R7, RZ, RZ, -0x7fffffe0 ;  /* 0x80000020ff077424 */ /* 0x000fe200078e00ff */
[----:B------:R-:W-:Y:S02]  /*87d0*/  R2UR UR4, R4 ;  /* 0x00000000040472ca */ /* 0x000fe400000e0000 */
[----:B------:R-:W-:Y:S02]  /*87e0*/  R2UR UR6, R6 ;  /* 0x00000000060672ca */ /* 0x000fe400000e0000 */
[----:B------:R-:W-:Y:S02]  /*87f0*/  R2UR UR7, R7 ;  /* 0x00000000070772ca */ /* 0x000fe400000e0000 */
[----:B------:R-:W-:Y:S01]  /*8800*/  R2UR UR5, R5 ;  /* 0x00000000050572ca */ /* 0x000fe200000e0000 */
[----:B------:R-:W-:-:S02]  /*8810*/  WARPGROUP.DEPBAR.LE gsb0, 0x0 ;  /* 0x00008000000079c5 */ /* 0x000fc40000010000 */
        /* <DEDUP_REMOVED lines=16> */
[----:B------:R-:W-:Y:S02]  /*8920*/  VIADD R6, R4, 0x2 ;  /* 0x0000000204067836 */ /* 0x000fe40000000000 */
[----:B------:R-:W-:Y:S02]  /*8930*/  IMAD.MOV.U32 R21, RZ, RZ, -0x7fffffe0 ;  /* 0x80000020ff157424 */ /* 0x000fe400078e00ff */
[----:B------:R-:W-:Y:S01]  /*8940*/  IMAD.MOV.U32 R7, RZ, RZ, -0x7fffffe0 ;  /* 0x80000020ff077424 */ /* 0x000fe200078e00ff */
        /* <DEDUP_REMOVED lines=27> */
[----:B------:R-:W-:Y:S01]  /*8b00*/  IMAD.MOV.U32 R11, RZ, RZ, -0x7fffffe0 ;  /* 0x80000020ff0b7424 */ /* 0x000fe200078e00ff */
[----:B01----:R-:W-:Y:S01]  /*8b10*/  IADD3 R3, -R112, 0xa1, R0 ;  /* 0x000000a170037810 */ /* 0x003fe20007ffe100 */
[----:B----4-:R-:W-:Y:S01]  /*8b20*/  IMAD R14, R108, 0xc0, R13 ;  /* 0x000000c06c0e7824 */ /* 0x010fe200078e020d */
[----:B------:R-:W-:Y:S01]  /*8b30*/  R2UR UR6, R10 ;  /* 0x000000000a0672ca */ /* 0x000fe200000e0000 */
[----:B------:R-:W-:Y:S01]  /*8b40*/  VIADD R13, R0, 0xa0 ;  /* 0x000000a0000d7836 */ /* 0x000fe20000000000 */
[----:B------:R-:W-:Y:S01]  /*8b50*/  R2UR UR7, R11 ;  /* 0x000000000b0772ca */ /* 0x000fe200000e0000 */
[----:B-----5:R-:W-:Y:S01]  /*8b60*/  IMAD R3, R105, -0x2, R3 ;  /* 0xfffffffe69037824 */ /* 0x020fe200078e0203 */
[----:B------:R-:W-:-:S02]  /*8b70*/  R2UR UR4, R6 ;  /* 0x00000000060472ca */ /* 0x000fc400000e0000 */
[----:B------:R-:W-:Y:S01]  /*8b80*/  R2UR UR5, R7 ;  /* 0x00000000070572ca */ /* 0x000fe200000e0000 */
[----:B------:R-:W-:Y:S01]  /*8b90*/  IMAD R13, R105, -0x2, R13 ;  /* 0xfffffffe690d7824 */ /* 0x000fe200078e020d */
[----:B------:R-:W-:-:S04]  /*8ba0*/  IADD3 R0, R3, 0x8, R14 ;  /* 0x0000000803007810 */ /* 0x000fc80007ffe00e */
        /* <DEDUP_REMOVED lines=10> */
[----:B------:R-:W-:Y:S01]  /*8c50*/  FSEL R95, R95, -INF , P0 ;  /* 0xff8000005f5f7808 */ /* 0x000fe20000000000 */
[----:B------:R-:W-:Y:S02]  /*8c60*/  WARPGROUP.DEPBAR.LE gsb0, 0x0 ;  /* 0x00008000000079c5 */ /* 0x000fe40000010000 */
[----:B------:R-:W-:-:S06]  /*8c70*/  WARPGROUP.ARRIVE ;  /* 0x00000000000079c5 */ /* 0x000fcc0000000000 */
[----:B------:R-:W-:Y:S01]  /*8c80*/  QGMMA.64x32x32.F32.E4M3.E4M3 R40, gdesc[UR4], R40, gsb0 ;  /* 0x00600000042879f3 */ /* 0x000fe20008000828 */
        /* <DEDUP_REMOVED lines=27> */
[----:B------:R-:W-:Y:S01]  /*8e40*/  FMNMX.FTZ R20, R79, R20, !PT ;  /* 0x000000144f147209 */ /* 0x000fe20007810000 */
[----:B------:R-:W-:Y:S02]  /*8e50*/  VIADD R8, R8, 0x202 ;  /* 0x0000020208087836 */ /* 0x000fe40000000000 */
[----:B------:R-:W-:Y:S01]  /*8e60*/  IMAD.MOV.U32 R9, RZ, RZ, -0x7fffffe0 ;  /* 0x80000020ff097424 */ /* 0x000fe200078e00ff */
        /* <DEDUP_REMOVED lines=104> */
[----:B------:R-:W-:Y:S01]  /*94f0*/  FFMA.FTZ R15, R2, R91, -R137 ;  /* 0x0000005b020f7223 */ /* 0x000fe20000010889 */
[----:B------:R-:W-:Y:S02]  /*9500*/  ISETP.GT.AND P0, PT, R3, 0x9, PT ;  /* 0x000000090300780c */ /* 0x000fe40003f04270 */
[----:B------:R-:W-:-:S02]  /*9510*/  FSEL R91, R92, -INF , P3 ;  /* 0xff8000005c5b7808 */ /* 0x000fc40001800000 */
[----:B------:R-:W-:Y:S01]  /*9520*/  FMNMX.FTZ R26, R11, R89, !PT ;  /* 0x000000590b1a7209 */ /* 0x000fe20007810000 */
[C-C-:B------:R-:W-:Y:S01]  /*9530*/  FFMA.FTZ R99, R2.reuse, R99, -R137.reuse ;  /* 0x0000006302637223 */ /* 0x140fe20000010889 */
[----:B------:R-:W-:Y:S02]  /*9540*/  ISETP.GT.AND P2, PT, R3, 0x10, PT ;  /* 0x000000100300780c */ /* 0x000fe40003f44270 */
[----:B------:R-:W-:Y:S02]  /*9550*/  FSEL R93, R93, -INF , P0 ;  /* 0xff8000005d5d7808 */ /* 0x000fe40000000000 */
[----:B------:R-:W-:Y:S01]  /*9560*/  FMNMX.FTZ R26, R91, R26, !PT ;  /* 0x0000001a5b1a7209 */ /* 0x000fe20007810000 */
[----:B------:R0:W-:Y:S01]  /*9570*/  MUFU.EX2 R13, R99 ;  /* 0x00000063000d7308 */ /* 0x0001e20000000800 */
[----:B------:R-:W-:Y:S02]  /*9580*/  ISETP.GT.AND P0, PT, R3, 0x11, PT ;  /* 0x000000110300780c */ /* 0x000fe40003f04270 */
[----:B------:R-:W-:Y:S01]  /*9590*/  FMNMX.FTZ R30, R93, R26, !PT ;  /* 0x0000001a5d1e7209 */ /* 0x000fe20007810000 */
[----:B------:R-:W-:-:S01]  /*95a0*/  FFMA.FTZ R10, R2, R21, -R137 ;  /* 0x00000015020a7223 */ /* 0x000fc20000010889 */
[----:B------:R-:W-:-:S02]  /*95b0*/  FSEL R97, R97, -INF , P0 ;  /* 0xff80000061617808 */ /* 0x000fc40000000000 */
[----:B0-----:R-:W-:Y:S02]  /*95c0*/  FSEL R99, R96, -INF , P2 ;  /* 0xff80000060637808 */ /* 0x001fe40001000000 */
[----:B------:R-:W-:Y:S02]  /*95d0*/  ISETP.GT.AND P2, PT, R3, 0x18, PT ;  /* 0x000000180300780c */ /* 0x000fe40003f44270 */
[----:B------:R-:W-:Y:S01]  /*95e0*/  FMNMX.FTZ R30, R99, R30, !PT ;  /* 0x0000001e631e7209 */ /* 0x000fe20007810000 */
[C-C-:B------:R-:W-:Y:S01]  /*95f0*/  FFMA.FTZ R21, R2.reuse, R95, -R137.reuse ;  /* 0x0000005f02157223 */ /* 0x140fe20000010889 */
[----:B------:R-:W-:-:S01]  /*9600*/  FFMA.FTZ R95, R2, R103, -R137 ;  /* 0x00000067025f7223 */ /* 0x000fc20000010889 */
[----:B------:R-:W-:Y:S02]  /*9610*/  ISETP.GT.AND P0, PT, R3, 0x19, PT ;  /* 0x000000190300780c */ /* 0x000fe40003f04270 */
[----:B------:R-:W-:Y:S02]  /*9620*/  FSEL R103, R100, -INF , P2 ;  /* 0xff80000064677808 */ /* 0x000fe40001000000 */
[----:B------:R-:W-:-:S02]  /*9630*/  FMNMX.FTZ R30, R97, R30, !PT ;  /* 0x0000001e611e7209 */ /* 0x000fc40007810000 */
[----:B------:R-:W-:Y:S02]  /*9640*/  FSEL R101, R101, -INF , P0 ;  /* 0xff80000065657808 */ /* 0x000fe40000000000 */
[----:B------:R-:W-:Y:S02]  /*9650*/  ISETP.GT.AND P0, PT, R3, 0x20, PT ;  /* 0x000000200300780c */ /* 0x000fe40003f04270 */
[----:B------:R-:W-:Y:S01]  /*9660*/  FMNMX.FTZ R30, R103, R30, !PT ;  /* 0x0000001e671e7209 */ /* 0x000fe20007810000 */
[--C-:B------:R-:W-:Y:S01]  /*9670*/  FFMA.FTZ R20, R2, R105, -R137.reuse ;  /* 0x0000006902147223 */ /* 0x100fe20000010889 */
[----:B------:R-:W-:Y:S02]  /*9680*/  ISETP.GT.AND P2, PT, R3, 0x21, PT ;  /* 0x000000210300780c */ /* 0x000fe40003f44270 */
[----:B------:R-:W-:Y:S02]  /*9690*/  FSEL R105, R72, -INF , P0 ;  /* 0xff80000048697808 */ /* 0x000fe40000000000 */
[----:B------:R-:W-:Y:S01]  /*96a0*/  FMNMX.FTZ R34, R101, R30, !PT ;  /* 0x0000001e65227209 */ /* 0x000fe20007810000 */
[----:B------:R-:W-:Y:S01]  /*96b0*/  FFMA.FTZ R107, R2, R107, -R137 ;  /* 0x0000006b026b7223 */ /* 0x000fe20000010889 */
[----:B------:R-:W-:-:S02]  /*96c0*/  ISETP.GT.AND P0, PT, R3, 0x28, PT ;  /* 0x000000280300780c */ /* 0x000fc40003f04270 */
[----:B------:R-:W-:Y:S02]  /*96d0*/  FSEL R73, R73, -INF , P2 ;  /* 0xff80000049497808 */ /* 0x000fe40001000000 */
[----:B------:R-:W-:Y:S01]  /*96e0*/  FMNMX.FTZ R34, R105, R34, !PT ;  /* 0x0000002269227209 */ /* 0x000fe20007810000 */
[----:B------:R0:W-:Y:S01]  /*96f0*/  MUFU.EX2 R26, R107 ;  /* 0x0000006b001a7308 */ /* 0x0001e20000000800 */
[----:B------:R-:W-:Y:S02]  /*9700*/  ISETP.GT.AND P2, PT, R3, 0x29, PT ;  /* 0x000000290300780c */ /* 0x000fe40003f44270 */
[----:B------:R-:W-:Y:S01]  /*9710*/  FMNMX.FTZ R34, R73, R34, !PT ;  /* 0x0000002249227209 */ /* 0x000fe20007810000 */
[----:B------:R-:W-:-:S01]  /*9720*/  FFMA.FTZ R109, R2, R109, -R137 ;  /* 0x0000006d026d7223 */ /* 0x000fc20000010889 */
[----:B------:R-:W-:Y:S02]  /*9730*/  FSEL R77, R77, -INF , P2 ;  /* 0xff8000004d4d7808 */ /* 0x000fe40001000000 */
[----:B0-----:R-:W-:-:S02]  /*9740*/  FSEL R107, R76, -INF , P0 ;  /* 0xff8000004c6b7808 */ /* 0x001fc40000000000 */
[----:B------:R-:W-:Y:S02]  /*9750*/  ISETP.GT.AND P0, PT, R3, 0x30, PT ;  /* 0x000000300300780c */ /* 0x000fe40003f04270 */
[----:B------:R-:W-:Y:S01]  /*9760*/  FMNMX.FTZ R34, R107, R34, !PT ;  /* 0x000000226b227209 */ /* 0x000fe20007810000 */
[----:B------:R0:W-:Y:S01]  /*9770*/  MUFU.EX2 R30, R109 ;  /* 0x0000006d001e7308 */ /* 0x0001e20000000800 */
[----:B------:R-:W-:Y:S02]  /*9780*/  ISETP.GT.AND P2, PT, R3, 0x31, PT ;  /* 0x000000310300780c */ /* 0x000fe40003f44270 */
[----:B------:R-:W-:Y:S02]  /*9790*/  FMNMX.FTZ R38, R77, R34, !PT ;  /* 0x000000224d267209 */ /* 0x000fe40007810000 */
[----:B------:R-:W-:Y:S02]  /*97a0*/  FSEL R81, R81, -INF , P2 ;  /* 0xff80000051517808 */ /* 0x000fe40001000000 */
[----:B0-----:R-:W-:-:S02]  /*97b0*/  FSEL R109, R80, -INF , P0 ;  /* 0xff800000506d7808 */ /* 0x001fc40000000000 */
[----:B------:R-:W-:Y:S02]  /*97c0*/  ISETP.GT.AND P0, PT, R3, 0x38, PT ;  /* 0x000000380300780c */ /* 0x000fe40003f04270 */
[----:B------:R-:W-:Y:S01]  /*97d0*/  FMNMX.FTZ R38, R109, R38, !PT ;  /* 0x000000266d267209 */ /* 0x000fe20007810000 */
[----:B------:R-:W-:-:S01]  /*97e0*/  FFMA.FTZ R42, R2, R111, -R137 ;  /* 0x0000006f022a7223 */ /* 0x000fc20000010889 */
[----:B------:R-:W-:Y:S02]  /*97f0*/  ISETP.GT.AND P2, PT, R3, 0x39, PT ;  /* 0x000000390300780c */ /* 0x000fe40003f44270 */
[----:B------:R-:W-:Y:S02]  /*9800*/  FSEL R111, R84, -INF , P0 ;  /* 0xff800000546f7808 */ /* 0x000fe40000000000 */
[----:B------:R-:W-:Y:S02]  /*9810*/  FMNMX.FTZ R38, R81, R38, !PT ;  /* 0x0000002651267209 */ /* 0x000fe40007810000 */
[----:B------:R-:W-:-:S02]  /*9820*/  FSEL R85, R85, -INF , P2 ;  /* 0xff80000055557808 */ /* 0x000fc40001000000 */
[----:B------:R-:W-:Y:S02]  /*9830*/  ISETP.GT.AND P0, PT, R3, 0x40, PT ;  /* 0x000000400300780c */ /* 0x000fe40003f04270 */
[----:B------:R-:W-:Y:S02]  /*9840*/  FMNMX.FTZ R38, R111, R38, !PT ;  /* 0x000000266f267209 */ /* 0x000fe40007810000 */
[----:B------:R-:W-:Y:S02]  /*9850*/  ISETP.GT.AND P2, PT, R3, 0x41, PT ;  /* 0x000000410300780c */ /* 0x000fe40003f44270 */
[----:B------:R-:W-:Y:S02]  /*9860*/  FSEL R139, R56, -INF , P0 ;  /* 0xff800000388b7808 */ /* 0x000fe40000000000 */
[----:B------:R-:W-:Y:S02]  /*9870*/  FMNMX.FTZ R38, R85, R38, !PT ;  /* 0x0000002655267209 */ /* 0x000fe40007810000 */
[----:B------:R-:W-:-:S02]  /*9880*/  ISETP.GT.AND P0, PT, R3, 0x48, PT ;  /* 0x000000480300780c */ /* 0x000fc40003f04270 */
[----:B------:R-:W-:Y:S02]  /*9890*/  FSEL R57, R57, -INF , P2 ;  /* 0xff80000039397808 */ /* 0x000fe40001000000 */
[----:B------:R-:W-:Y:S01]  /*98a0*/  FMNMX.FTZ R38, R139, R38, !PT ;  /* 0x000000268b267209 */ /* 0x000fe20007810000 */
[----:B------:R0:W-:Y:S01]  /*98b0*/  MUFU.EX2 R34, R42 ;  /* 0x0000002a00227308 */ /* 0x0001e20000000800 */
[C---:B------:R-:W-:Y:S02]  /*98c0*/  ISETP.GT.AND P2, PT, R3.reuse, 0x49, PT ;  /* 0x000000490300780c */ /* 0x040fe40003f44270 */
[----:B------:R-:W-:Y:S02]  /*98d0*/  FSEL R141, R60, -INF , P0 ;  /* 0xff8000003c8d7808 */ /* 0x000fe40000000000 */
[----:B------:R-:W-:Y:S02]  /*98e0*/  ISETP.GT.AND P0, PT, R3, 0x50, PT ;  /* 0x000000500300780c */ /* 0x000fe40003f04270 */
[----:B0-----:R-:W-:-:S02]  /*98f0*/  FMNMX.FTZ R42, R57, R38, !PT ;  /* 0x00000026392a7209 */ /* 0x001fc40007810000 */
        /* <DEDUP_REMOVED lines=66> */
[----:B------:R-:W-:-:S04]  /*9d20*/  FMNMX.FTZ R46, R121, R46, !PT ;  /* 0x0000002e792e7209 */ /* 0x000fc80007810000 */
[----:B------:R-:W-:-:S05]  /*9d30*/  FMNMX.FTZ R3, R37, R46, !PT ;  /* 0x0000002e25037209 */ /* 0x000fca0007810000 */
[----:B------:R-:W0:Y:S01]  /*9d40*/  SHFL.BFLY PT, R48, R3, 0x2, 0x1f ;  /* 0x0c401f0003307f89 */ /* 0x000e2200000e0000 */
[----:B------:R0:W-:Y:S02]  /*9d50*/  MUFU.EX2 R42, R54 ;  /* 0x00000036002a7308 */ /* 0x0001e40000000800 */
[----:B0-----:R-:W-:-:S05]  /*9d60*/  FMNMX.FTZ R54, R3, R48, !PT ;  /* 0x0000003003367209 */ /* 0x001fca0007810000 */
[----:B------:R-:W0:Y:S01]  /*9d70*/  SHFL.BFLY PT, R3, R54, 0x1, 0x1f ;  /* 0x0c201f0036037f89 */ /* 0x000e2200000e0000 */
[----:B------:R-:W1:Y:S01]  /*9d80*/  S2R R106, SR_TID.X ;  /* 0x00000000006a7919 */ /* 0x000e620000002100 */
[----:B------:R-:W-:Y:S01]  /*9d90*/  MUFU.EX2 R8, R8 ;  /* 0x0000000800087308 */ /* 0x000fe20000000800 */
[----:B0-----:R-:W-:-:S04]  /*9da0*/  FMNMX.FTZ R3, R54, R3, !PT ;  /* 0x0000000336037209 */ /* 0x001fc80007810000 */
[----:B------:R-:W-:Y:S01]  /*9db0*/  FSETP.NEU.FTZ.AND P0, PT, R3, -INF , PT ;  /* 0xff8000000300780b */ /* 0x000fe20003f1d000 */
[----:B------:R-:W-:-:S05]  /*9dc0*/  FFMA.FTZ R56, R2, R3, -8 ;  /* 0xc100000002387423 */ /* 0x000fca0000010003 */
[----:B------:R-:W-:Y:S01]  /*9dd0*/  FSEL R56, R56, RZ, P0 ;  /* 0x000000ff38387208 */ /* 0x000fe20000000000 */
[----:B------:R-:W0:Y:S04]  /*9de0*/  MUFU.EX2 R15, R15 ;  /* 0x0000000f000f7308 */ /* 0x000e280000000800 */
[----:B------:R-:W-:-:S01]  /*9df0*/  FFMA.FTZ R58, R2, R11, -R56 ;  /* 0x0000000b023a7223 */ /* 0x000fc20000010838 */
[C-C-:B------:R-:W-:Y:S01]  /*9e00*/  FFMA.FTZ R89, R2.reuse, R89, -R56.reuse ;  /* 0x0000005902597223 */ /* 0x140fe20000010838 */
[----:B------:R-:W-:-:S01]  /*9e10*/  FFMA.FTZ R60, R2, R91, -R56 ;  /* 0x0000005b023c7223 */ /* 0x000fc20000010838 */
[----:B------:R-:W-:Y:S01]  /*9e20*/  FFMA.FTZ R91, R2, R93, -R56 ;  /* 0x0000005d025b7223 */ /* 0x000fe20000010838 */
[----:B------:R-:W-:Y:S01]  /*9e30*/  MUFU.EX2 R10, R10 ;  /* 0x0000000a000a7308 */ /* 0x000fe20000000800 */
[----:B------:R-:W-:-:S02]  /*9e40*/  IMAD.IADD R11, R110, 0x1, -R112 ;  /* 0x000000016e0b7824 */ /* 0x000fc400078e0a70 */
[----:B------:R-:W-:-:S05]  /*9e50*/  FFMA.FTZ R62, R2, R99, -R56 ;  /* 0x00000063023e7223 */ /* 0x000fca0000010838 */
[----:B------:R-:W-:Y:S01]  /*9e60*/  MUFU.EX2 R58, R58 ;  /* 0x0000003a003a7308 */ /* 0x000fe20000000800 */
[----:B-1----:R-:W-:-:S07]  /*9e70*/  LOP3.LUT R106, R106, 0x7f, RZ, 0xc0, !PT ;  /* 0x0000007f6a6a7812 */ /* 0x002fce00078ec0ff */
[----:B------:R-:W1:Y:S01]  /*9e80*/  MUFU.EX2 R89, R89 ;  /* 0x0000005900597308 */ /* 0x000e620000000800 */
[----:B------:R-:W-:Y:S02]  /*9e90*/  IMAD R11, R108, 0xc0, R11 ;  /* 0x000000c06c0b7824 */ /* 0x000fe400078e020b */
[----:B------:R-:W-:-:S05]  /*9ea0*/  FFMA.FTZ R93, R2, R97, -R56 ;  /* 0x00000061025d7223 */ /* 0x000fca0000010838 */
[----:B------:R-:W2:Y:S01]  /*9eb0*/  MUFU.EX2 R60, R60 ;  /* 0x0000003c003c7308 */ /* 0x000ea20000000800 */
[----:B------:R-:W-:Y:S01]  /*9ec0*/  ISETP.NE.AND P0, PT, R106, RZ, PT ;  /* 0x000000ff6a00720c */ /* 0x000fe20003f05270 */
[----:B------:R-:W-:-:S06]  /*9ed0*/  IMAD.HI R11, R11, 0x66666667, RZ ;  /* 0x666666670b0b7827 */ /* 0x000fcc00078e02ff */
[----:B------:R-:W3:Y:S01]  /*9ee0*/  MUFU.EX2 R21, R21 ;  /* 0x0000001500157308 */ /* 0x000ee20000000800 */
[----:B------:R-:W-:-:S01]  /*9ef0*/  FFMA.FTZ R99, R2, R77, -R56 ;  /* 0x0000004d02637223 */ /* 0x000fc20000010838 */
[C-C-:B------:R-:W-:Y:S01]  /*9f00*/  FFMA.FTZ R77, R2.reuse, R81, -R56.reuse ;  /* 0x00000051024d7223 */ /* 0x140fe20000010838 */
[----:B------:R-:W-:-:S05]  /*9f10*/  FFMA.FTZ R80, R2, R69, -R56 ;  /* 0x0000004502507223 */ /* 0x000fca0000010838 */
[----:B------:R-:W4:Y:S01]  /*9f20*/  MUFU.EX2 R91, R91 ;  /* 0x0000005b005b7308 */ /* 0x000f220000000800 */
[----:B------:R-:W-:-:S01]  /*9f30*/  FFMA.FTZ R66, R2, R103, -R56 ;  /* 0x0000006702427223 */ /* 0x000fc20000010838 */
[----:B------:R-:W-:Y:S01]  /*9f40*/  FFMA.FTZ R81, R2, R85, -R56 ;  /* 0x0000005502517223 */ /* 0x000fe20000010838 */
[----:B0-----:R-:W-:-:S05]  /*9f50*/  FADD.FTZ R69, R8, R15 ;  /* 0x0000000f08457221 */ /* 0x001fca0000010000 */
[----:B------:R-:W0:Y:S01]  /*9f60*/  MUFU.EX2 R20, R20 ;  /* 0x0000001400147308 */ /* 0x000e220000000800 */
[----:B------:R-:W-:-:S01]  /*9f70*/  FFMA.FTZ R85, R2, R61, -R56 ;  /* 0x0000003d02557223 */ /* 0x000fc20000010838 */
[----:B------:R-:W-:Y:S01]  /*9f80*/  FFMA.FTZ R61, R2, R87, -R56 ;  /* 0x00000057023d7223 */ /* 0x000fe20000010838 */
[----:B------:R-:W-:-:S05]  /*9f90*/  SHF.R.U32.HI R82, RZ, 0x1f, R11 ;  /* 0x0000001fff527819 */ /* 0x000fca000001160b */
[----:B------:R-:W5:Y:S01]  /*9fa0*/  MUFU.EX2 R62, R62 ;  /* 0x0000003e003e7308 */ /* 0x000f620000000800 */
[----:B-1----:R-:W-:-:S01]  /*9fb0*/  FADD.FTZ R87, R58, R89 ;  /* 0x000000593a577221 */ /* 0x002fc20000010000 */
[----:B------:R-:W-:Y:S01]  /*9fc0*/  FFMA.FTZ R97, R2, R101, -R56 ;  /* 0x0000006502617223 */ /* 0x000fe20000010838 */
[----:B------:R-:W-:-:S01]  /*9fd0*/  FADD.FTZ R84, R10, R69 ;  /* 0x000000450a547221 */ /* 0x000fc20000010000 */
[----:B------:R-:W-:-:S04]  /*9fe0*/  LEA.HI.SX32 R11, R11, R82, 0x1a ;  /* 0x000000520b0b7211 */ /* 0x000fc800078fd2ff */
[----:B------:R-:W-:Y:S01]  /*9ff0*/  MUFU.EX2 R93, R93 ;  /* 0x0000005d005d7308 */ /* 0x000fe20000000800 */
[----:B--2---:R-:W-:-:S01]  /*a000*/  FADD.FTZ R82, R60, R87 ;  /* 0x000000573c527221 */ /* 0x004fc20000010000 */
[----:B------:R-:W-:Y:S01]  /*a010*/  FFMA.FTZ R64, R2, R105, -R56 ;  /* 0x0000006902407223 */ /* 0x000fe20000010838 */
[----:B---3--:R-:W-:-:S05]  /*a020*/  FADD.FTZ R101, R21, R84 ;  /* 0x0000005415657221 */ /* 0x008fca0000010000 */
[----:B------:R-:W1:Y:S01]  /*a030*/  MUFU.EX2 R14, R14 ;  /* 0x0000000e000e7308 */ /* 0x000e620000000800 */
[----:B------:R-:W-:-:S01]  /*a040*/  FFMA.FTZ R75, R2, R75, -R137 ;  /* 0x0000004b024b7223 */ /* 0x000fc20000010889 */
[----:B------:R-:W-:Y:S02]  /*a050*/  @!P0 VIADD R69, R12, 0x13240 ;  /* 0x000132400c458836 */ /* 0x000fe40000000000 */
[----:B----4-:R-:W-:-:S04]  /*a060*/  FADD.FTZ R87, R91, R82 ;  /* 0x000000525b577221 */ /* 0x010fc80000010000 */
[----:B------:R-:W2:Y:S01]  /*a070*/  MUFU.EX2 R66, R66 ;  /* 0x0000004200427308 */ /* 0x000ea20000000800 */
[----:B------:R-:W-:-:S01]  /*a080*/  FFMA.FTZ R73, R2, R73, -R56 ;  /* 0x0000004902497223 */ /* 0x000fc20000010838 */
[----:B0-----:R-:W-:-:S06]  /*a090*/  FADD.FTZ R84, R20, R101 ;  /* 0x0000006514547221 */ /* 0x001fcc0000010000 */
[----:B------:R-:W0:Y:S01]  /*a0a0*/  MUFU.EX2 R95, R95 ;  /* 0x0000005f005f7308 */ /* 0x000e220000000800 */
[----:B------:R-:W-:Y:S01]  /*a0b0*/  @!P0 PRMT R69, RZ, 0x654, R69 ;  /* 0x00000654ff458816 */ /* 0x000fe20000000045 */
[----:B-----5:R-:W-:-:S06]  /*a0c0*/  FADD.FTZ R82, R62, R87 ;  /* 0x000000573e527221 */ /* 0x020fcc0000010000 */
[----:B------:R-:W3:Y:S01]  /*a0d0*/  MUFU.EX2 R97, R97 ;  /* 0x0000006100617308 */ /* 0x000ee20000000800 */
[----:B------:R-:W-:-:S01]  /*a0e0*/  FFMA.FTZ R70, R2, R107, -R56 ;  /* 0x0000006b02467223 */ /* 0x000fc20000010838 */
[----:B------:R-:W-:Y:S01]  /*a0f0*/  FADD.FTZ R87, R13, R84 ;  /* 0x000000540d577221 */ /* 0x000fe20000010000 */
[----:B------:R-:W-:-:S01]  /*a100*/  FFMA.FTZ R79, R2, R79, -R137 ;  /* 0x0000004f024f7223 */ /* 0x000fc20000010889 */
[----:B------:R4:W-:Y:S04]  /*a110*/  @!P0 SYNCS.ARRIVE.TRANS64.RED.A1T0 RZ, [R69+URZ], RZ ;  /* 0x000000ff45ff89a7 */ /* 0x0009e8000810043f */
[----:B------:R-:W5:Y:S01]  /*a120*/  MUFU.EX2 R64, R64 ;  /* 0x0000004000407308 */ /* 0x000f620000000800 */
[----:B-1----:R-:W-:-:S01]  /*a130*/  FADD.FTZ R84, R14, R87 ;  /* 0x000000570e547221 */ /* 0x002fc20000010000 */
[----:B----4-:R-:W-:-:S06]  /*a140*/  FADD.FTZ R69, R93, R82 ;  /* 0x000000525d457221 */ /* 0x010fcc0000010000 */
[----:B------:R-:W1:Y:S01]  /*a150*/  MUFU.EX2 R75, R75 ;  /* 0x0000004b004b7308 */ /* 0x000e620000000800 */
[----:B--2---:R-:W-:-:S01]  /*a160*/  FADD.FTZ R86, R66, R69 ;  /* 0x0000004542567221 */ /* 0x004fc20000010000 */
[----:B------:R-:W-:-:S06]  /*a170*/  FFMA.FTZ R68, R2, R109, -R56 ;  /* 0x0000006d02447223 */ /* 0x000fcc0000010838 */
[----:B------:R-:W2:Y:S01]  /*a180*/  MUFU.EX2 R73, R73 ;  /* 0x0000004900497308 */ /* 0x000ea20000000800 */
[----:B0-----:R-:W-:-:S01]  /*a190*/  FADD.FTZ R69, R95, R84 ;  /* 0x000000545f457221 */ /* 0x001fc20000010000 */
[C---:B------:R-:W-:Y:S01]  /*a1a0*/  FFMA.FTZ R83, R2.reuse, R83, -R137 ;  /* 0x0000005302537223 */ /* 0x040fe20000010889 */
[----:B------:R-:W-:-:S05]  /*a1b0*/  FFMA.FTZ R84, R2, R49, -R56 ;  /* 0x0000003102547223 */ /* 0x000fca0000010838 */
[----:B------:R-:W0:Y:S01]  /*a1c0*/  MUFU.EX2 R70, R70 ;  /* 0x0000004600467308 */ /* 0x000e220000000800 */
[----:B---3--:R-:W-:-:S01]  /*a1d0*/  FADD.FTZ R49, R97, R86 ;  /* 0x0000005661317221 */ /* 0x008fc20000010000 */
[----:B------:R-:W-:-:S06]  /*a1e0*/  FADD.FTZ R88, R26, R69 ;  /* 0x000000451a587221 */ /* 0x000fcc0000010000 */
[----:B------:R-:W3:Y:S01]  /*a1f0*/  MUFU.EX2 R79, R79 ;  /* 0x0000004f004f7308 */ /* 0x000ee20000000800 */
[----:B------:R-:W-:-:S01]  /*a200*/  FFMA.FTZ R9, R2, R9, -R137 ;  /* 0x0000000902097223 */ /* 0x000fc20000010889 */
[----:B------:R-:W-:Y:S01]  /*a210*/  FFMA.FTZ R69, R2, R53, -R56 ;  /* 0x0000003502457223 */ /* 0x000fe20000010838 */
[----:B-----5:R-:W-:-:S05]  /*a220*/  FADD.FTZ R86, R64, R49 ;  /* 0x0000003140567221 */ /* 0x020fca0000010000 */
[----:B------:R-:W4:Y:S01]  /*a230*/  MUFU.EX2 R99, R99 ;  /* 0x0000006300637308 */ /* 0x000f220000000800 */
[----:B------:R-:W-:-:S01]  /*a240*/  FFMA.FTZ R74, R2, R111, -R56 ;  /* 0x0000006f024a7223 */ /* 0x000fc20000010838 */
[----:B-1----:R-:W-:Y:S01]  /*a250*/  FADD.FTZ R53, R75, R88 ;  /* 0x000000584b357221 */ /* 0x002fe20000010000 */
[----:B--2---:R-:W-:-:S05]  /*a260*/  FADD.FTZ R49, R73, R86 ;  /* 0x0000005649317221 */ /* 0x004fca0000010000 */
[----:B------:R-:W1:Y:S01]  /*a270*/  MUFU.EX2 R68, R68 ;  /* 0x0000004400447308 */ /* 0x000e620000000800 */
[----:B------:R-:W-:-:S07]  /*a280*/  FADD.FTZ R88, R30, R53 ;  /* 0x000000351e587221 */ /* 0x000fce0000010000 */
[----:B------:R-:W2:Y:S01]  /*a290*/  MUFU.EX2 R83, R83 ;  /* 0x0000005300537308 */ /* 0x000ea20000000800 */
[----:B0-----:R-:W-:-:S01]  /*a2a0*/  FADD.FTZ R86, R70, R49 ;  /* 0x0000003146567221 */ /* 0x001fc20000010000 */
[----:B------:R-:W-:-:S06]  /*a2b0*/  FFMA.FTZ R72, R2, R139, -R56 ;  /* 0x0000008b02487223 */ /* 0x000fcc0000010838 */
[----:B------:R-:W0:Y:S01]  /*a2c0*/  MUFU.EX2 R77, R77 ;  /* 0x0000004d004d7308 */ /* 0x000e220000000800 */
[----:B---3--:R-:W-:-:S01]  /*a2d0*/  FADD.FTZ R101, R79, R88 ;  /* 0x000000584f657221 */ /* 0x008fc20000010000 */
[----:B------:R-:W-:-:S06]  /*a2e0*/  FFMA.FTZ R59, R2, R59, -R137 ;  /* 0x0000003b023b7223 */ /* 0x000fcc0000010889 */
[----:B------:R-:W3:Y:S01]  /*a2f0*/  MUFU.EX2 R9, R9 ;  /* 0x0000000900097308 */ /* 0x000ee20000000800 */
[----:B----4-:R-:W-:-:S01]  /*a300*/  FADD.FTZ R87, R99, R86 ;  /* 0x0000005663577221 */ /* 0x010fc20000010000 */
[----:B------:R-:W-:-:S06]  /*a310*/  FFMA.FTZ R57, R2, R57, -R56 ;  /* 0x0000003902397223 */ /* 0x000fcc0000010838 */
[----:B------:R-:W4:Y:S01]  /*a320*/  MUFU.EX2 R74, R74 ;  /* 0x0000004a004a7308 */ /* 0x000f220000000800 */
[----:B------:R-:W-:-:S07]  /*a330*/  FADD.FTZ R88, R34, R101 ;  /* 0x0000006522587221 */ /* 0x000fce0000010000 */
[----:B------:R-:W5:Y:S01]  /*a340*/  MUFU.EX2 R38, R50 ;  /* 0x0000003200267308 */ /* 0x000f620000000800 */
[----:B-1----:R-:W-:-:S01]  /*a350*/  FADD.FTZ R86, R68, R87 ;  /* 0x0000005744567221 */ /* 0x002fc20000010000 */
[----:B------:R-:W-:-:S06]  /*a360*/  FFMA.FTZ R63, R2, R63, -R137 ;  /* 0x0000003f023f7223 */ /* 0x000fcc0000010889 */
[----:B------:R-:W1:Y:S01]  /*a370*/  MUFU.EX2 R81, R81 ;  /* 0x0000005100517308 */ /* 0x000e620000000800 */
[----:B------:R-:W-:-:S01]  /*a380*/  FFMA.FTZ R78, R2, R141, -R56 ;  /* 0x0000008d024e7223 */ /* 0x000fc20000010838 */
[----:B--2---:R-:W-:Y:S01]  /*a390*/  FADD.FTZ R88, R83, R88 ;  /* 0x0000005853587221 */ /* 0x004fe20000010000 */
[----:B0-----:R-:W-:-:S05]  /*a3a0*/  FADD.FTZ R87, R77, R86 ;  /* 0x000000564d577221 */ /* 0x001fca0000010000 */
[----:B------:R-:W0:Y:S01]  /*a3b0*/  MUFU.EX2 R72, R72 ;  /* 0x0000004800487308 */ /* 0x000e220000000800 */
[----:B---3--:R-:W-:-:S01]  /*a3c0*/  FADD.FTZ R101, R9, R88 ;  /* 0x0000005809657221 */ /* 0x008fc20000010000 */
[----:B------:R-:W-:-:S06]  /*a3d0*/  FFMA.FTZ R76, R2, R65, -R56 ;  /* 0x00000041024c7223 */ /* 0x000fcc0000010838 */
[----:B------:R-:W2:Y:S01]  /*a3e0*/  MUFU.EX2 R59, R59 ;  /* 0x0000003b003b7308 */ /* 0x000ea20000000800 */
[----:B------:R-:W-:-:S01]  /*a3f0*/  FFMA.FTZ R49, R2, R29, -R56 ;  /* 0x0000001d02317223 */ /* 0x000fc20000010838 */
[C-C-:B------:R-:W-:Y:S01]  /*a400*/  FFMA.FTZ R65, R2.reuse, R113, -R56.reuse ;  /* 0x0000007102417223 */ /* 0x140fe20000010838 */
[----:B------:R-:W-:-:S01]  /*a410*/  FFMA.FTZ R143, R2, R143, -R56 ;  /* 0x0000008f028f7223 */ /* 0x000fc20000010838 */
[----:B------:R-:W-:-:S04]  /*a420*/  FFMA.FTZ R41, R2, R41, -R56 ;  /* 0x0000002902297223 */ /* 0x000fc80000010838 */
[----:B------:R-:W3:Y:S01]  /*a430*/  MUFU.EX2 R57, R57 ;  /* 0x0000003900397308 */ /* 0x000ee20000000800 */
[----:B------:R-:W-:-:S01]  /*a440*/  FFMA.FTZ R115, R2, R115, -R56 ;  /* 0x0000007302737223 */ /* 0x000fc20000010838 */
[C-C-:B------:R-:W-:Y:S01]  /*a450*/  FFMA.FTZ R82, R2.reuse, R45, -R56.reuse ;  /* 0x0000002d02527223 */ /* 0x140fe20000010838 */
[----:B------:R-:W-:-:S01]  /*a460*/  FFMA.FTZ R145, R2, R145, -R56 ;  /* 0x0000009102917223 */ /* 0x000fc20000010838 */
[C-C-:B------:R-:W-:Y:S01]  /*a470*/  FFMA.FTZ R117, R2.reuse, R117, -R56.reuse ;  /* 0x0000007502757223 */ /* 0x140fe20000010838 */
[----:B------:R-:W-:-:S03]  /*a480*/  FFMA.FTZ R147, R2, R147, -R56 ;  /* 0x0000009302937223 */ /* 0x000fc60000010838 */
[----:B------:R-:W3:Y:S01]  /*a490*/  MUFU.EX2 R40, R40 ;  /* 0x0000002800287308 */ /* 0x000ee20000000800 */
[----:B------:R-:W-:-:S01]  /*a4a0*/  FFMA.FTZ R53, R2, R25, -R56 ;  /* 0x0000001902357223 */ /* 0x000fc20000010838 */
[C-C-:B------:R-:W-:Y:S01]  /*a4b0*/  FFMA.FTZ R119, R2.reuse, R119, -R56.reuse ;  /* 0x0000007702777223 */ /* 0x140fe20000010838 */
[----:B------:R-:W-:-:S01]  /*a4c0*/  FFMA.FTZ R29, R2, R149, -R56 ;  /* 0x00000095021d7223 */ /* 0x000fc20000010838 */
[C-C-:B------:R-:W-:Y:S01]  /*a4d0*/  FFMA.FTZ R33, R2.reuse, R33, -R56.reuse ;  /* 0x0000002102217223 */ /* 0x140fe20000010838 */
[----:B------:R-:W-:-:S01]  /*a4e0*/  FFMA.FTZ R121, R2, R121, -R56 ;  /* 0x0000007902797223 */ /* 0x000fc20000010838 */
[----:B------:R-:W-:Y:S01]  /*a4f0*/  FFMA.FTZ R37, R2, R37, -R56 ;  /* 0x0000002502257223 */ /* 0x000fe20000010838 */
[----:B----4-:R-:W-:-:S01]  /*a500*/  FADD.FTZ R56, R74, R87 ;  /* 0x000000574a387221 */ /* 0x010fc20000010000 */
[----:B------:R-:W-:Y:S01]  /*a510*/  MUFU.EX2 R63, R63 ;  /* 0x0000003f003f7308 */ /* 0x000fe20000000800 */
[----:B-----5:R-:W-:-:S01]  /*a520*/  FADD.FTZ R101, R38, R101 ;  /* 0x0000006526657221 */ /* 0x020fc20000010000 */
[----:B------:R-:W-:Y:S01]  /*a530*/  FFMA.FTZ R67, R2, R67, -R137 ;  /* 0x0000004302437223 */ /* 0x000fe20000010889 */
[----:B------:R-:W-:-:S05]  /*a540*/  F2FP.SATFINITE.E4M3.F32.PACK_AB_MERGE_C R153, R21, R10, RZ ;  /* 0x0000000a1599723e */ /* 0x000fca00048070ff */
[----:B------:R-:W4:Y:S01]  /*a550*/  MUFU.EX2 R78, R78 ;  /* 0x0000004e004e7308 */ /* 0x000f220000000800 */
[----:B-1----:R-:W-:-:S01]  /*a560*/  FADD.FTZ R21, R81, R56 ;  /* 0x0000003851157221 */ /* 0x002fc20000010000 */
[----:B------:R-:W-:Y:S01]  /*a570*/  FADD.FTZ R56, R42, R101 ;  /* 0x000000652a387221 */ /* 0x000fe20000010000 */
[----:B------:R-:W-:-:S05]  /*a580*/  F2FP.SATFINITE.E4M3.F32.PACK_AB_MERGE_C R155, R95, R14, RZ ;  /* 0x0000000e5f9b723e */ /* 0x000fca00048070ff */
[----:B------:R-:W1:Y:S01]  /*a590*/  MUFU.EX2 R85, R85 ;  /* 0x0000005500557308 */ /* 0x000e620000000800 */
[----:B0-----:R-:W-:-:S01]  /*a5a0*/  FADD.FTZ R14, R72, R21 ;  /* 0x00000015480e7221 */ /* 0x001fc20000010000 */
[----:B------:R-:W-:Y:S01]  /*a5b0*/  FFMA.FTZ R71, R2, R71, -R137 ;  /* 0x0000004702477223 */ /* 0x000fe20000010889 */
[----:B--2---:R-:W-:-:S05]  /*a5c0*/  FADD.FTZ R21, R59, R56 ;  /* 0x000000383b157221 */ /* 0x004fca0000010000 */
[----:B------:R-:W-:Y:S01]  /*a5d0*/  MUFU.EX2 R44, R44 ;  /* 0x0000002c002c7308 */ /* 0x000fe20000000800 */
[----:B------:R-:W-:Y:S01]  /*a5e0*/  F2FP.SATFINITE.E4M3.F32.PACK_AB_MERGE_C R151, R38, R9, RZ ;  /* 0x000000092697723e */ /* 0x000fe200048070ff */
[----:B---3--:R-:W-:Y:S01]  /*a5f0*/  FADD.FTZ R9, R57, R14 ;  /* 0x0000000e39097221 */ /* 0x008fe20000010000 */
[----:B------:R-:W-:-:S05]  /*a600*/  F2FP.SATFINITE.E4M3.F32.PACK_AB_MERGE_C R149, R79, R30, RZ ;  /* 0x0000001e4f95723e */ /* 0x000fca00048070ff */
[----:B------:R-:W0:Y:S01]  /*a610*/  MUFU.EX2 R61, R61 ;  /* 0x0000003d003d7308 */ /* 0x000e220000000800 */
[----:B------:R-:W-:-:S07]  /*a620*/  FADD.FTZ R30, R40, R21 ;  /* 0x00000015281e7221 */ /* 0x000fce0000010000 */
[----:B------:R-:W2:Y:S01]  /*a630*/  MUFU.EX2 R67, R67 ;  /* 0x0000004300437308 */ /* 0x000ea20000000800 */
[----:B----4-:R-:W-:-:S07]  /*a640*/  FADD.FTZ R14, R78, R9 ;  /* 0x000000094e0e7221 */ /* 0x010fce0000010000 */
[----:B------:R-:W3:Y:S01]  /*a650*/  MUFU.EX2 R76, R76 ;  /* 0x0000004c004c7308 */ /* 0x000ee20000000800 */
[----:B------:R-:W-:-:S07]  /*a660*/  FFMA.FTZ R43, R2, R43, -R137 ;  /* 0x0000002b022b7223 */ /* 0x000fce0000010889 */
[----:B------:R-:W4:Y:S01]  /*a670*/  MUFU.EX2 R24, R24 ;  /* 0x0000001800187308 */ /* 0x000f220000000800 */
[----:B-1----:R-:W-:-:S07]  /*a680*/  FADD.FTZ R14, R85, R14 ;  /* 0x0000000e550e7221 */ /* 0x002fce0000010000 */
[----:B------:R-:W-:Y:S01]  /*a690*/  MUFU.EX2 R71, R71 ;  /* 0x0000004700477308 */ /* 0x000fe20000000800 */
[----:B------:R-:W-:-:S07]  /*a6a0*/  FFMA.FTZ R32, R2, R123, -R137 ;  /* 0x0000007b02207223 */ /* 0x000fce0000010889 */
[----:B------:R-:W1:Y:S08]  /*a6b0*/  MUFU.EX2 R65, R65 ;  /* 0x0000004100417308 */ /* 0x000e700000000800 */
[----:B------:R5:W-:Y:S01]  /*a6c0*/  MUFU.EX2 R25, R145 ;  /* 0x0000009100197308 */ /* 0x000be20000000800 */
[----:B0-----:R-:W-:-:S01]  /*a6d0*/  FADD.FTZ R21, R61, R14 ;  /* 0x0000000e3d157221 */ /* 0x001fc20000010000 */
[C---:B-----5:R-:W-:Y:S01]  /*a6e0*/  F2FP.SATFINITE.E4M3.F32.PACK_AB_MERGE_C R145, R63.reuse, R40, RZ ;  /* 0x000000283f91723e */ /* 0x060fe200048070ff */
[----:B------:R-:W-:-:S05]  /*a6f0*/  FADD.FTZ R63, R63, R30 ;  /* 0x0000001e3f3f7221 */ /* 0x000fca0000010000 */
[----:B------:R-:W0:Y:S01]  /*a700*/  MUFU.EX2 R80, R80 ;  /* 0x0000005000507308 */ /* 0x000e220000000800 */
[----:B------:R-:W-:-:S07]  /*a710*/  FADD.FTZ R30, R44, R63 ;  /* 0x0000003f2c1e7221 */ /* 0x000fce0000010000 */
[----:B------:R-:W-:Y:S01]  /*a720*/  MUFU.EX2 R28, R28 ;  /* 0x0000001c001c7308 */ /* 0x000fe20000000800 */
[----:B------:R-:W-:-:S01]  /*a730*/  FFMA.FTZ R47, R2, R47, -R137 ;  /* 0x0000002f022f7223 */ /* 0x000fc20000010889 */
[----:B--2---:R-:W-:Y:S01]  /*a740*/  FADD.FTZ R63, R67, R30 ;  /* 0x0000001e433f7221 */ /* 0x004fe20000010000 */
[----:B------:R-:W-:-:S05]  /*a750*/  F2FP.SATFINITE.E4M3.F32.PACK_AB_MERGE_C R153, R15, R8, R153 ;  /* 0x000000080f99723e */ /* 0x000fca0004807099 */
[----:B------:R-:W2:Y:S01]  /*a760*/  MUFU.EX2 R12, R143 ;  /* 0x0000008f000c7308 */ /* 0x000ea20000000800 */
[----:B---3--:R-:W-:-:S01]  /*a770*/  FADD.FTZ R8, R76, R21 ;  /* 0x000000154c087221 */ /* 0x008fc20000010000 */
[----:B----4-:R-:W-:-:S06]  /*a780*/  FADD.FTZ R30, R24, R63 ;  /* 0x0000003f181e7221 */ /* 0x010fcc0000010000 */
[----:B------:R-:W3:Y:S01]  /*a790*/  MUFU.EX2 R43, R43 ;  /* 0x0000002b002b7308 */ /* 0x000ee20000000800 */
[----:B------:R-:W-:-:S01]  /*a7a0*/  FFMA.FTZ R36, R2, R125, -R137 ;  /* 0x0000007d02247223 */ /* 0x000fc20000010889 */
[----:B------:R-:W-:Y:S01]  /*a7b0*/  F2FP.SATFINITE.E4M3.F32.PACK_AB_MERGE_C R155, R13, R20, R155 ;  /* 0x000000140d9b723e */ /* 0x000fe2000480709b */
[----:B-1----:R-:W-:-:S05]  /*a7c0*/  FADD.FTZ R13, R65, R8 ;  /* 0x00000008410d7221 */ /* 0x002fca0000010000 */
[----:B------:R-:W1:Y:S01]  /*a7d0*/  MUFU.EX2 R32, R32 ;  /* 0x0000002000207308 */ /* 0x000e620000000800 */
[----:B------:R-:W-:-:S01]  /*a7e0*/  FFMA.FTZ R51, R2, R51, -R137 ;  /* 0x0000003302337223 */ /* 0x000fc20000010889 */
[----:B0-----:R-:W-:-:S06]  /*a7f0*/  FADD.FTZ R13, R80, R13 ;  /* 0x0000000d500d7221 */ /* 0x001fcc0000010000 */
[----:B------:R-:W-:Y:S01]  /*a800*/  MUFU.EX2 R47, R47 ;  /* 0x0000002f002f7308 */ /* 0x000fe20000000800 */
[----:B------:R-:W-:-:S01]  /*a810*/  FFMA.FTZ R46, R2, R127, -R137 ;  /* 0x0000007f022e7223 */ /* 0x000fc20000010889 */
[----:B------:R-:W-:-:S06]  /*a820*/  FFMA.FTZ R55, R2, R55, -R137 ;  /* 0x0000003702377223 */ /* 0x000fcc0000010889 */
[----:B------:R-:W0:Y:S08]  /*a830*/  MUFU.EX2 R41, R41 ;  /* 0x0000002900297308 */ /* 0x000e300000000800 */
[----:B------:R4:W-:Y:S01]  /*a840*/  MUFU.EX2 R9, R147 ;  /* 0x0000009300097308 */ /* 0x0009e20000000800 */
[----:B--2---:R-:W-:-:S01]  /*a850*/  FADD.FTZ R20, R12, R13 ;  /* 0x0000000d0c147221 */ /* 0x004fc20000010000 */
[C---:B----4-:R-:W-:Y:S01]  /*a860*/  F2FP.SATFINITE.E4M3.F32.PACK_AB_MERGE_C R147, R71.reuse, R24, RZ ;  /* 0x000000184793723e */ /* 0x050fe200048070ff */
[----:B------:R-:W-:-:S05]  /*a870*/  FADD.FTZ R71, R71, R30 ;  /* 0x0000001e47477221 */ /* 0x000fca0000010000 */
[----:B------:R-:W2:Y:S01]  /*a880*/  MUFU.EX2 R45, R115 ;  /* 0x00000073002d7308 */ /* 0x000ea20000000800 */
[----:B------:R-:W-:-:S07]  /*a890*/  FADD.FTZ R8, R28, R71 ;  /* 0x000000471c087221 */ /* 0x000fce0000010000 */
[----:B------:R-:W4:Y:S01]  /*a8a0*/  MUFU.EX2 R36, R36 ;  /* 0x0000002400247308 */ /* 0x000f220000000800 */
[----:B---3--:R-:W-:-:S07]  /*a8b0*/  FADD.FTZ R13, R43, R8 ;  /* 0x000000082b0d7221 */ /* 0x008fce0000010000 */
[----:B------:R-:W3:Y:S01]  /*a8c0*/  MUFU.EX2 R82, R82 ;  /* 0x0000005200527308 */ /* 0x000ee20000000800 */
[----:B-1----:R-:W-:-:S01]  /*a8d0*/  FADD.FTZ R24, R32, R13 ;  /* 0x0000000d20187221 */ /* 0x002fc20000010000 */
[----:B------:R-:W-:-:S06]  /*a8e0*/  FFMA.FTZ R48, R2, R129, -R137 ;  /* 0x0000008102307223 */ /* 0x000fcc0000010889 */
[----:B------:R-:W1:Y:S01]  /*a8f0*/  MUFU.EX2 R51, R51 ;  /* 0x0000003300337308 */ /* 0x000e620000000800 */
[----:B------:R-:W-:-:S01]  /*a900*/  FFMA.FTZ R50, R2, R131, -R137 ;  /* 0x0000008302327223 */ /* 0x000fc20000010889 */
[----:B------:R-:W-:Y:S01]  /*a910*/  FFMA.FTZ R31, R2, R31, -R137 ;  /* 0x0000001f021f7223 */ /* 0x000fe20000010889 */
[----:B0-----:R-:W-:-:S05]  /*a920*/  FADD.FTZ R20, R41, R20 ;  /* 0x0000001429147221 */ /* 0x001fca0000010000 */
[----:B------:R-:W-:Y:S01]  /*a930*/  MUFU.EX2 R46, R46 ;  /* 0x0000002e002e7308 */ /* 0x000fe20000000800 */
[C---:B------:R-:W-:Y:S01]  /*a940*/  F2FP.SATFINITE.E4M3.F32.PACK_AB_MERGE_C R141, R47.reuse, R32, RZ ;  /* 0x000000202f8d723e */ /* 0x040fe200048070ff */
[----:B------:R-:W-:-:S06]  /*a950*/  FADD.FTZ R47, R47, R24 ;  /* 0x000000182f2f7221 */ /* 0x000fcc0000010000 */
[----:B------:R-:W0:Y:S01]  /*a960*/  MUFU.EX2 R55, R55 ;  /* 0x0000003700377308 */ /* 0x000e220000000800 */
[----:B------:R-:W-:-:S01]  /*a970*/  FFMA.FTZ R27, R2, R27, -R137 ;  /* 0x0000001b021b7223 */ /* 0x000fc20000010889 */
[----:B--2---:R-:W-:-:S06]  /*a980*/  FADD.FTZ R13, R45, R20 ;  /* 0x000000142d0d7221 */ /* 0x004fcc0000010000 */
[----:B------:R-:W2:Y:S01]  /*a990*/  MUFU.EX2 R84, R84 ;  /* 0x0000005400547308 */ /* 0x000ea20000000800 */
[----:B----4-:R-:W-:-:S01]  /*a9a0*/  FADD.FTZ R20, R36, R47 ;  /* 0x0000002f24147221 */ /* 0x010fc20000010000 */
[C---:B---3--:R-:W-:Y:S01]  /*a9b0*/  F2FP.SATFINITE.E4M3.F32.PACK_AB_MERGE_C R45, R82.reuse, R45, RZ ;  /* 0x0000002d522d723e */ /* 0x048fe200048070ff */
[----:B------:R-:W-:-:S05]  /*a9c0*/  FADD.FTZ R82, R82, R13 ;  /* 0x0000000d52527221 */ /* 0x000fca0000010000 */
[----:B------:R-:W-:Y:S01]  /*a9d0*/  MUFU.EX2 R10, R117 ;  /* 0x00000075000a7308 */ /* 0x000fe20000000800 */
[----:B-1----:R-:W-:-:S07]  /*a9e0*/  FADD.FTZ R15, R51, R20 ;  /* 0x00000014330f7221 */ /* 0x002fce0000010000 */
[----:B------:R-:W1:Y:S08]  /*a9f0*/  MUFU.EX2 R69, R69 ;  /* 0x0000004500457308 */ /* 0x000e700000000800 */
[----:B------:R-:W-:Y:S08]  /*aa00*/  MUFU.EX2 R48, R48 ;  /* 0x0000003000307308 */ /* 0x000ff00000000800 */
[----:B------:R-:W-:Y:S08]  /*aa10*/  MUFU.EX2 R50, R50 ;  /* 0x0000003200327308 */ /* 0x000ff00000000800 */
[----:B------:R-:W3:Y:S01]  /*aa20*/  MUFU.EX2 R31, R31 ;  /* 0x0000001f001f7308 */ /* 0x000ee20000000800 */
[----:B0-----:R-:W-:Y:S01]  /*aa30*/  F2FP.SATFINITE.E4M3.F32.PACK_AB_MERGE_C R143, R55, R46, RZ ;  /* 0x0000002e378f723e */ /* 0x001fe200048070ff */
[----:B------:R-:W-:Y:S01]  /*aa40*/  FADD.FTZ R13, R25, R82 ;  /* 0x00000052190d7221 */ /* 0x000fe20000010000 */
[----:B------:R-:W-:-:S05]  /*aa50*/  FADD.FTZ R46, R46, R15 ;  /* 0x0000000f2e2e7221 */ /* 0x000fca0000010000 */
[----:B------:R-:W0:Y:S01]  /*aa60*/  MUFU.EX2 R27, R27 ;  /* 0x0000001b001b7308 */ /* 0x000e220000000800 */
[----:B------:R-:W-:-:S01]  /*aa70*/  FFMA.FTZ R54, R2, R135, -R137 ;  /* 0x0000008702367223 */ /* 0x000fc20000010889 */
[C-C-:B------:R-:W-:Y:S01]  /*aa80*/  FFMA.FTZ R39, R2.reuse, R39, -R137.reuse ;  /* 0x0000002702277223 */ /* 0x140fe20000010889 */
[----:B------:R-:W-:-:S01]  /*aa90*/  FFMA.FTZ R52, R2, R133, -R137 ;  /* 0x0000008502347223 */ /* 0x000fc20000010889 */
[----:B--2---:R-:W-:Y:S01]  /*aaa0*/  FADD.FTZ R13, R84, R13 ;  /* 0x0000000d540d7221 */ /* 0x004fe20000010000 */
[----:B------:R-:W-:-:S01]  /*aab0*/  FADD.FTZ R55, R55, R46 ;  /* 0x0000002e37377221 */ /* 0x000fc20000010000 */
[----:B------:R-:W-:Y:S01]  /*aac0*/  FFMA.FTZ R35, R2, R35, -R137 ;  /* 0x0000002302237223 */ /* 0x000fe20000010889 */
[----:B-1----:R-:W-:Y:S01]  /*aad0*/  F2FP.SATFINITE.E4M3.F32.PACK_AB_MERGE_C R15, R69, R10, RZ ;  /* 0x0000000a450f723e */ /* 0x002fe200048070ff */
[----:B------:R-:W-:Y:S01]  /*aae0*/  FADD.FTZ R24, R10, R13 ;  /* 0x0000000d0a187221 */ /* 0x000fe20000010000 */
[----:B------:R-:W-:Y:S01]  /*aaf0*/  MUFU.EX2 R54, R54 ;  /* 0x0000003600367308 */ /* 0x000fe20000000800 */
[----:B---3--:R-:W-:Y:S01]  /*ab00*/  F2FP.SATFINITE.E4M3.F32.PACK_AB_MERGE_C R137, R31, R50, RZ ;  /* 0x000000321f89723e */ /* 0x008fe200048070ff */
[----:B------:R-:W-:-:S06]  /*ab10*/  FADD.FTZ R10, R48, R55 ;  /* 0x00000037300a7221 */ /* 0x000fcc0000010000 */
[----:B------:R-:W1:Y:S01]  /*ab20*/  MUFU.EX2 R39, R39 ;  /* 0x0000002700277308 */ /* 0x000e620000000800 */
[C---:B0-----:R-:W-:Y:S01]  /*ab30*/  F2FP.SATFINITE.E4M3.F32.PACK_AB_MERGE_C R137, R27.reuse, R48, R137 ;  /* 0x000000301b89723e */ /* 0x041fe20004807089 */
[----:B------:R-:W-:-:S06]  /*ab40*/  FADD.FTZ R27, R27, R10 ;  /* 0x0000000a1b1b7221 */ /* 0x000fcc0000010000 */
[----:B------:R-:W0:Y:S01]  /*ab50*/  MUFU.EX2 R52, R52 ;  /* 0x0000003400347308 */ /* 0x000e220000000800 */
[----:B------:R-:W-:-:S07]  /*ab60*/  FADD.FTZ R50, R50, R27 ;  /* 0x0000001b32327221 */ /* 0x000fce0000010000 */
[----:B------:R-:W2:Y:S08]  /*ab70*/  MUFU.EX2 R35, R35 ;  /* 0x0000002300237308 */ /* 0x000eb00000000800 */
[----:B------:R-:W-:Y:S08]  /*ab80*/  MUFU.EX2 R121, R121 ;  /* 0x0000007900797308 */ /* 0x000ff00000000800 */
[----:B------:R-:W3:Y:S01]  /*ab90*/  MUFU.EX2 R10, R37 ;  /* 0x00000025000a7308 */ /* 0x000ee20000000800 */
[----:B------:R-:W-:-:S07]  /*aba0*/  FADD.FTZ R31, R31, R50 ;  /* 0x000000321f1f7221 */ /* 0x000fce0000010000 */
[----:B------:R-:W4:Y:S01]  /*abb0*/  MUFU.EX2 R14, R53 ;  /* 0x00000035000e7308 */ /* 0x000f220000000800 */
[----:B------:R-:W-:-:S07]  /*abc0*/  FADD.FTZ R24, R69, R24 ;  /* 0x0000001845187221 */ /* 0x000fce0000010000 */
[----:B------:R-:W-:Y:S01]  /*abd0*/  MUFU.EX2 R29, R29 ;  /* 0x0000001d001d7308 */ /* 0x000fe20000000800 */
[----:B------:R-:W-:-:S07]  /*abe0*/  F2FP.SATFINITE.E4M3.F32.PACK_AB_MERGE_C R140, R41, R12, R45 ;  /* 0x0000000c298c723e */ /* 0x000fce000480702d */
[----:B------:R-:W5:Y:S01]  /*abf0*/  MUFU.EX2 R20, R33 ;  /* 0x0000002100147308 */ /* 0x000f620000000800 */
[----:B-1----:R-:W-:-:S07]  /*ac00*/  F2FP.SATFINITE.E4M3.F32.PACK_AB_MERGE_C R21, R39, R54, RZ ;  /* 0x000000362715723e */ /* 0x002fce00048070ff */
[----:B------:R-:W1:Y:S01]  /*ac10*/  MUFU.EX2 R119, R119 ;  /* 0x0000007700777308 */ /* 0x000e620000000800 */
[----:B0-----:R-:W-:-:S01]  /*ac20*/  FADD.FTZ R12, R52, R31 ;  /* 0x0000001f340c7221 */ /* 0x001fc20000010000 */
[----:B------:R-:W-:-:S06]  /*ac30*/  FADD.FTZ R13, R9, R24 ;  /* 0x00000018090d7221 */ /* 0x000fcc0000010000 */
[----:B------:R-:W0:Y:S01]  /*ac40*/  MUFU.EX2 R8, R49 ;  /* 0x0000003100087308 */ /* 0x000e220000000800 */
[C---:B--2---:R-:W-:Y:S01]  /*ac50*/  F2FP.SATFINITE.E4M3.F32.PACK_AB_MERGE_C R139, R35.reuse, R52, R21 ;  /* 0x00000034238b723e */ /* 0x044fe20004807015 */
[----:B------:R-:W-:Y:S01]  /*ac60*/  FADD.FTZ R35, R35, R12 ;  /* 0x0000000c23237221 */ /* 0x000fe20000010000 */
[----:B---3--:R-:W-:Y:S01]  /*ac70*/  F2FP.SATFINITE.E4M3.F32.PACK_AB_MERGE_C R12, R10, R121, RZ ;  /* 0x000000790a0c723e */ /* 0x008fe200048070ff */
[----:B----4-:R-:W-:Y:S01]  /*ac80*/  FADD.FTZ R24, R14, R13 ;  /* 0x0000000d0e187221 */ /* 0x010fe20000010000 */
[----:B------:R-:W-:Y:S02]  /*ac90*/  VIMNMX R90, RZ, R11, !PT ;  /* 0x0000000bff5a7248 */ /* 0x000fe40007fe0100 */
[----:B-----5:R-:W-:Y:S01]  /*aca0*/  F2FP.SATFINITE.E4M3.F32.PACK_AB_MERGE_C R138, R20, R29, R12 ;  /* 0x0000001d148a723e */ /* 0x020fe2000480700c */
[----:B------:R-:W-:Y:S02]  /*acb0*/  VIADD R12, R104, 0xfffffffe ;  /* 0xfffffffe680c7836 */ /* 0x000fe40000000000 */
[----:B-1----:R-:W-:Y:S01]  /*acc0*/  FADD.FTZ R13, R119, R24 ;  /* 0x00000018770d7221 */ /* 0x002fe20000010000 */
[----:B------:R1:W-:Y:S02]  /*acd0*/  STL [R1+0xc], R90 ;  /* 0x00000c5a01007387 */ /* 0x0003e40000100800 */
[----:B------:R-:W-:-:S02]  /*ace0*/  ISETP.GE.AND P0, PT, R12, R90, PT ;  /* 0x0000005a0c00720c */ /* 0x000fc40003f06270 */
[C---:B0-----:R-:W-:Y:S01]  /*acf0*/  F2FP.SATFINITE.E4M3.F32.PACK_AB_MERGE_C R119, R8.reuse, R119, RZ ;  /* 0x000000770877723e */ /* 0x041fe200048070ff */
[----:B------:R-:W-:-:S04]  /*ad00*/  FADD.FTZ R8, R8, R13 ;  /* 0x0000000d08087221 */ /* 0x000fc80000010000 */
[----:B------:R-:W-:Y:S01]  /*ad10*/  FADD.FTZ R13, R29, R8 ;  /* 0x000000081d0d7221 */ /* 0x000fe20000010000 */
[----:B------:R-:W-:-:S03]  /*ad20*/  FADD.FTZ R54, R54, R35 ;  /* 0x0000002336367221 */ /* 0x000fc60000010000 */
[----:B------:R-:W-:Y:S01]  /*ad30*/  FADD.FTZ R8, R20, R13 ;  /* 0x0000000d14087221 */ /* 0x000fe20000010000 */
[----:B------:R-:W-:Y:S01]  /*ad40*/  F2FP.SATFINITE.E4M3.F32.PACK_AB_MERGE_C R60, R91, R60, RZ ;  /* 0x0000003c5b3c723e */ /* 0x000fe200048070ff */
[----:B------:R-:W-:Y:S01]  /*ad50*/  IMAD.MOV.U32 R55, RZ, RZ, RZ ;  /* 0x000000ffff377224 */ /* 0x000fe200078e00ff */
[----:B------:R-:W-:Y:S01]  /*ad60*/  F2FP.SATFINITE.E4M3.F32.PACK_AB_MERGE_C R66, R97, R66, RZ ;  /* 0x000000426142723e */ /* 0x000fe200048070ff */
[----:B------:R-:W-:Y:S01]  /*ad70*/  FADD.FTZ R121, R121, R8 ;  /* 0x0000000879797221 */ /* 0x000fe20000010000 */
[----:B------:R-:W-:Y:S01]  /*ad80*/  F2FP.SATFINITE.E4M3.F32.PACK_AB_MERGE_C R70, R99, R70, RZ ;  /* 0x000000466346723e */ /* 0x000fe200048070ff */
[----:B------:R-:W-:Y:S01]  /*ad90*/  BSSY B0, `(.L_x_12084) ;  /* 0x0000346000007945 */ /* 0x000fe20003800000 */
[----:B------:R-:W-:Y:S02]  /*ada0*/  F2FP.SATFINITE.E4M3.F32.PACK_AB_MERGE_C R74, R81, R74, RZ ;  /* 0x0000004a514a723e */ /* 0x000fe400048070ff */
[----:B------:R-:W-:Y:S02]  /*adb0*/  F2FP.SATFINITE.E4M3.F32.PACK_AB_MERGE_C R78, R85, R78, RZ ;  /* 0x0000004e554e723e */ /* 0x000fe400048070ff */
[----:B------:R-:W-:Y:S01]  /*adc0*/  F2FP.SATFINITE.E4M3.F32.PACK_AB_MERGE_C R65, R80, R65, RZ ;  /* 0x000000415041723e */ /* 0x000fe200048070ff */
        /* <DEDUP_REMOVED lines=46> */
[----:B------:R-:W-:Y:S01]  /*b0b0*/  IMAD.MOV.U32 R24, RZ, RZ, R55 ;  /* 0x000000ffff187224 */ /* 0x000fe200078e0037 */
[----:B-1----:R-:W-:Y:S06]  /*b0c0*/  @!P0 BRA `(.L_x_12085) ;  /* 0x0000003000488947 */ /* 0x002fec0003800000 */
        /* <DEDUP_REMOVED lines=21> */
.L_x_12097:
[----:B------:R-:W-:-:S04]  /*b220*/  ISETP.NE.AND P0, PT, R8, 0x1, PT ;  /* 0x000000010800780c */ /* 0x000fc80003f05270 */
[----:B------:R-:W-:-:S04]  /*b230*/  SEL R156, RZ, 0x1, P0 ;  /* 0x00000001ff9c7807 */ /* 0x000fc80000000000 */
[----:B------:R-:W-:Y:S01]  /*b240*/  LOP3.LUT R156, R9, R156, RZ, 0x3c, !PT ;  /* 0x0000009c099c7212 */ /* 0x000fe200078e3cff */
[----:B------:R-:W-:Y:S06]  /*b250*/  @!P1 BRA `(.L_x_12086) ;  /* 0x0000000000049947 */ /* 0x000fec0003800000 */
[----:B------:R-:W-:Y:S01]  /*b260*/  BPT.TRAP 0x1 ;  /* 0x000000040000795c */ /* 0x000fe20000300000 */
.L_x_12086:
        /* <DEDUP_REMOVED lines=8> */
.L_x_12087:
        /* <DEDUP_REMOVED lines=8> */
.L_x_12089:
[----:B------:R-:W-:Y:S05]  /*b370*/  BSYNC B2 ;  /* 0x0000000000027941 */ /* 0x000fea0003800000 */
.L_x_12088:
        /* <DEDUP_REMOVED lines=87> */
.L_x_12091:
[----:B------:R-:W-:Y:S01]  /*b8f0*/  SHF.L.U32 R0, R9, 0x1f, RZ ;  /* 0x0000001f09007819 */ /* 0x000fe200000006ff */
[----:B------:R-:W-:-:S04]  /*b900*/  IMAD R20, R8, 0x8, R16 ;  /* 0x0000000808147824 */ /* 0x000fc800078e0210 */
[----:B------:R0:W1:Y:S01]  /*b910*/  SYNCS.PHASECHK.TRANS64.TRYWAIT P0, [R20+URZ+0x13250], R0 ;  /* 0x01325000140075a7 */ /* 0x000062000800017f */
[----:B------:R-:W-:Y:S05]  /*b920*/  @!P1 BRA `(.L_x_12092) ;  /* 0x0000000000049947 */ /* 0x000fea0003800000 */
[----:B------:R-:W-:Y:S01]  /*b930*/  BPT.TRAP 0x1 ;  /* 0x000000040000795c */ /* 0x000fe20000300000 */
.L_x_12092:
[----:B------:R-:W-:Y:S04]  /*b940*/  BSSY B2, `(.L_x_12093) ;  /* 0x0000004000027945 */ /* 0x000fe80003800000 */
[----:B-1----:R-:W-:Y:S05]  /*b950*/  @P0 BRA `(.L_x_12094) ;  /* 0x0000000000080947 */ /* 0x002fea0003800000 */
[----:B------:R-:W1:Y:S02]  /*b960*/  SYNCS.PHASECHK.TRANS64.TRYWAIT P0, [R20+URZ+0x13250], R0 ;  /* 0x01325000140075a7 */ /* 0x000e64000800017f */
[----:B-1----:R-:W-:Y:S05]  /*b970*/  @!P0 BRA `(.L_x_12095) ;  /* 0x000000d000588947 */ /* 0x002fea0003800000 */
.L_x_12094:
[----:B------:R-:W-:Y:S05]  /*b980*/  BSYNC B2 ;  /* 0x0000000000027941 */ /* 0x000fea0003800000 */
.L_x_12093:
[----:B01----:R-:W-:Y:S01]  /*b990*/  VIADD R0, R16, 0x1000 ;  /* 0x0000100010007836 */ /* 0x003fe20000000000 */
[----:B------:R-:W2:Y:S04]  /*b9a0*/  LDL R3, [R1+0x44] ;  /* 0x0000440001037983 */ /* 0x000ea80000100800 */
[----:B------:R-:W-:-:S04]  /*b9b0*/  SHF.R.U32.HI R0, RZ, 0x4, R0 ;  /* 0x00000004ff007819 */ /* 0x000fc80000011600 */
[----:B------:R-:W-:-:S04]  /*b9c0*/  LOP3.LUT R0, R0, 0x3fff, RZ, 0xc0, !PT ;  /* 0x00003fff00007812 */ /* 0x000fc800078ec0ff */
[----:B------:R-:W-:Y:S01]  /*b9d0*/  LOP3.LUT R0, R0, 0x10000, RZ, 0xfc, !PT ;  /* 0x0001000000007812 */ /* 0x000fe200078efcff */
[----:B------:R-:W-:-:S04]  /*b9e0*/  IMAD.MOV.U32 R9, RZ, RZ, -0x3ffffff0 ;  /* 0xc0000010ff097424 */ /* 0x000fc800078e00ff */
[----:B------:R-:W-:Y:S01]  /*b9f0*/  IMAD R8, R8, 0x280, R0 ;  /* 0x0000028008087824 */ /* 0x000fe200078e0200 */
[----:B------:R-:W-:Y:S01]  /*ba00*/  R2UR UR7, R9 ;  /* 0x00000000090772ca */ /* 0x000fe200000e0000 */
[----:B------:R-:W-:Y:S01]  /*ba10*/  WARPGROUP.ARRIVE ;  /* 0x00000000000079c5 */ /* 0x000fe20000000000 */
[----:B------:R-:W3:Y:S02]  /*ba20*/  LDL R0, [R1+0x14] ;  /* 0x0000140001007983 */ /* 0x000ee40000100800 */
[----:B------:R-:W-:-:S13]  /*ba30*/  R2UR UR6, R8 ;  /* 0x00000000080672ca */ /* 0x000fda00000e0000 */
[----:B------:R-:W-:Y:S03]  /*ba40*/  QGMMA.64x64x32.F32.E4M3.E4M3 R24, R152, gdesc[UR4], R24, gsb0 ;  /* 0x00e0000498187df3 */ /* 0x000fe60008000818 */
[----:B------:R-:W-:Y:S02]  /*ba50*/  WARPGROUP.DEPBAR.LE gsb0, 0x0 ;  /* 0x00008000000079c5 */ /* 0x000fe40000010000 */
[----:B------:R-:W4:Y:S04]  /*ba60*/  LDL R153, [R1+0x28] ;  /* 0x0000280001997983 */ /* 0x000f280000100800 */
[----:B------:R-:W5:Y:S04]  /*ba70*/  LDL R154, [R1+0x1c] ;  /* 0x00001c00019a7983 */ /* 0x000f680000100800 */
[----:B------:R-:W2:Y:S01]  /*ba80*/  LDL R155, [R1+0x40] ;  /* 0x00004000019b7983 */ /* 0x000ea20000100800 */
[----:B------:R-:W-:Y:S01]  /*ba90*/  VIADD R14, R8, 0x80 ;  /* 0x00000080080e7836 */ /* 0x000fe20000000000 */
[----:B------:R-:W-:Y:S01]  /*baa0*/  WARPGROUP.ARRIVE ;  /* 0x00000000000079c5 */ /* 0x000fe20000000000 */
[----:B------:R-:W-:-:S03]  /*bab0*/  IMAD.MOV.U32 R15, RZ, RZ, -0x3ffffff0 ;  /* 0xc0000010ff0f7424 */ /* 0x000fc600078e00ff */
[----:B------:R-:W-:Y:S01]  /*bac0*/  R2UR UR6, R14 ;  /* 0x000000000e0672ca */ /* 0x000fe200000e0000 */
[----:B------:R-:W-:Y:S01]  /*bad0*/  VIADD R14, R8, 0x100 ;  /* 0x00000100080e7836 */ /* 0x000fe20000000000 */
[----:B------:R-:W-:Y:S01]  /*bae0*/  R2UR UR7, R15 ;  /* 0x000000000f0772ca */ /* 0x000fe200000e0000 */
[----:B------:R-:W-:-:S12]  /*baf0*/  IMAD.MOV.U32 R15, RZ, RZ, -0x3ffffff0 ;  /* 0xc0000010ff0f7424 */ /* 0x000fd800078e00ff */
        /* <DEDUP_REMOVED lines=11> */
[----:B------:R-:W-:Y:S02]  /*bbb0*/  WARPGROUP.DEPBAR.LE gsb0, 0x0 ;  /* 0x00008000000079c5 */ /* 0x000fe40000010000 */
[----:B------:R-:W-:-:S10]  /*bbc0*/  WARPGROUP.ARRIVE ;  /* 0x00000000000079c5 */ /* 0x000fd40000000000 */
[----:B------:R-:W-:Y:S01]  /*bbd0*/  QGMMA.64x64x32.F32.E4M3.E4M3 R24, R140, gdesc[UR4], R24, gsb0 ;  /* 0x00e000048c187df3 */ /* 0x000fe20008000818 */
[----:B------:R-:W-:Y:S01]  /*bbe0*/  R2UR UR6, R8 ;  /* 0x00000000080672ca */ /* 0x000fe200000e0000 */
[----:B---3--:R-:W-:-:S04]  /*bbf0*/  IMAD R0, R0, 0xc0, RZ ;  /* 0x000000c000007824 */ /* 0x008fc800078e02ff */
[----:B------:R-:W-:Y:S01]  /*bc00*/  IMAD R0, R12, -0xa0, R0 ;  /* 0xffffff600c007824 */ /* 0x000fe200078e0200 */
[----:B------:R-:W-:Y:S02]  /*bc10*/  WARPGROUP.DEPBAR.LE gsb0, 0x0 ;  /* 0x00008000000079c5 */ /* 0x000fe40000010000 */
[----:B------:R-:W-:Y:S02]  /*bc20*/  WARPGROUP.ARRIVE ;  /* 0x00000000000079c5 */ /* 0x000fe40000000000 */
[----:B----4-:R-:W-:-:S05]  /*bc30*/  IADD3 R0, R0, 0x1, R153 ;  /* 0x0000000100007810 */ /* 0x010fca0007ffe099 */
[----:B-----5:R-:W-:-:S04]  /*bc40*/  IMAD.IADD R0, R0, 0x1, -R154 ;  /* 0x0000000100007824 */ /* 0x020fc800078e0a9a */
[----:B--2---:R-:W-:Y:S02]  /*bc50*/  IMAD R0, R155, -0x2, R0 ;  /* 0xfffffffe9b007824 */ /* 0x004fe400078e0200 */
[----:B------:R-:W0:Y:S02]  /*bc60*/  S2R R155, SR_TID.X ;  /* 0x00000000009b7919 */ /* 0x000e240000002100 */
        /* <DEDUP_REMOVED lines=123> */
[C---:B------:R-:W-:Y:S02]  /*c420*/  ISETP.GT.AND P6, PT, R0.reuse, 0x1, PT ;  /* 0x000000010000780c */ /* 0x040fe40003fc4270 */
[C---:B------:R-:W-:Y:S01]  /*c430*/  ISETP.GT.AND P5, PT, R0.reuse, 0x8, PT ;  /* 0x000000080000780c */ /* 0x040fe20003fa4270 */
[----:B------:R-:W1:Y:S01]  /*c440*/  SHFL.BFLY PT, R9, R3, 0x2, 0x1f ;  /* 0x0c401f0003097f89 */ /* 0x000e6200000e0000 */
[----:B------:R-:W-:Y:S02]  /*c450*/  FSEL R123, R123, -INF , P6 ;  /* 0xff8000007b7b7808 */ /* 0x000fe40003000000 */
[----:B------:R-:W-:Y:S02]  /*c460*/  ISETP.GT.AND P2, PT, R0, 0x9, PT ;  /* 0x000000090000780c */ /* 0x000fe40003f44270 */
[----:B------:R-:W-:-:S02]  /*c470*/  FSEL R126, R126, -INF , P5 ;  /* 0xff8000007e7e7808 */ /* 0x000fc40002800000 */
[----:B------:R-:W-:Y:S02]  /*c480*/  ISETP.GT.AND P4, PT, R0, 0x10, PT ;  /* 0x000000100000780c */ /* 0x000fe40003f84270 */
[----:B------:R-:W-:Y:S02]  /*c490*/  FSEL R127, R127, -INF , P2 ;  /* 0xff8000007f7f7808 */ /* 0x000fe40001000000 */
[----:B------:R-:W-:Y:S02]  /*c4a0*/  FSEL R130, R130, -INF , P4 ;  /* 0xff80000082827808 */ /* 0x000fe40002000000 */
[C---:B------:R-:W-:Y:S02]  /*c4b0*/  ISETP.GT.AND P6, PT, R0.reuse, 0x18, PT ;  /* 0x000000180000780c */ /* 0x040fe40003fc4270 */
[----:B------:R-:W-:Y:S02]  /*c4c0*/  ISETP.GT.AND P5, PT, R0, 0x19, PT ;  /* 0x000000190000780c */ /* 0x000fe40003fa4270 */
[----:B------:R-:W-:-:S02]  /*c4d0*/  FSEL R134, R134, -INF , P6 ;  /* 0xff80000086867808 */ /* 0x000fc40003000000 */
[----:B------:R-:W-:Y:S02]  /*c4e0*/  FSEL R135, R135, -INF , P5 ;  /* 0xff80000087877808 */ /* 0x000fe40002800000 */
[C---:B------:R-:W-:Y:S02]  /*c4f0*/  ISETP.GT.AND P6, PT, R0.reuse, 0x21, PT ;  /* 0x000000210000780c */ /* 0x040fe40003fc4270 */
[C---:B------:R-:W-:Y:S02]  /*c500*/  ISETP.GT.AND P5, PT, R0.reuse, 0x28, PT ;  /* 0x000000280000780c */ /* 0x040fe40003fa4270 */
[----:B-1----:R-:W-:Y:S02]  /*c510*/  FMNMX.FTZ R3, R3, R9, !PT ;  /* 0x0000000903037209 */ /* 0x002fe40007810000 */
[----:B------:R-:W-:Y:S02]  /*c520*/  FSEL R107, R107, -INF , P6 ;  /* 0xff8000006b6b7808 */ /* 0x000fe40003000000 */
[C---:B------:R-:W-:Y:S01]  /*c530*/  ISETP.GT.AND P2, PT, R0.reuse, 0x29, PT ;  /* 0x000000290000780c */ /* 0x040fe20003f44270 */
[----:B------:R-:W1:Y:S01]  /*c540*/  SHFL.BFLY PT, R9, R3, 0x1, 0x1f ;  /* 0x0c201f0003097f89 */ /* 0x000e6200000e0000 */
[----:B------:R-:W-:-:S02]  /*c550*/  ISETP.GT.AND P4, PT, R0, 0x30, PT ;  /* 0x000000300000780c */ /* 0x000fc40003f84270 */
[----:B------:R-:W-:Y:S02]  /*c560*/  FSEL R111, R111, -INF , P2 ;  /* 0xff8000006f6f7808 */ /* 0x000fe40001000000 */
[----:B------:R-:W-:Y:S02]  /*c570*/  FSEL R114, R114, -INF , P4 ;  /* 0xff80000072727808 */ /* 0x000fe40002000000 */
[C---:B------:R-:W-:Y:S02]  /*c580*/  ISETP.GT.AND P6, PT, R0.reuse, 0x38, PT ;  /* 0x000000380000780c */ /* 0x040fe40003fc4270 */
[----:B------:R-:W-:Y:S02]  /*c590*/  ISETP.GT.AND P2, PT, R0, 0x49, PT ;  /* 0x000000490000780c */ /* 0x000fe40003f44270 */
[----:B------:R-:W-:Y:S02]  /*c5a0*/  FSEL R118, R118, -INF , P6 ;  /* 0xff80000076767808 */ /* 0x000fe40003000000 */
[----:B------:R-:W-:-:S02]  /*c5b0*/  ISETP.GT.AND P6, PT, R0, 0x41, PT ;  /* 0x000000410000780c */ /* 0x000fc40003fc4270 */
[----:B------:R-:W-:Y:S02]  /*c5c0*/  ISETP.GT.AND P4, PT, R0, 0x50, PT ;  /* 0x000000500000780c */ /* 0x000fe40003f84270 */
[----:B------:R-:W-:Y:S02]  /*c5d0*/  FSEL R91, R91, -INF , P6 ;  /* 0xff8000005b5b7808 */ /* 0x000fe40003000000 */
[----:B------:R-:W-:Y:S02]  /*c5e0*/  FSEL R95, R95, -INF , P2 ;  /* 0xff8000005f5f7808 */ /* 0x000fe40001000000 */
[----:B------:R-:W-:Y:S02]  /*c5f0*/  FSEL R98, R98, -INF , P4 ;  /* 0xff80000062627808 */ /* 0x000fe40002000000 */
[----:B------:R-:W-:Y:S02]  /*c600*/  ISETP.GT.AND P6, PT, R0, 0x58, PT ;  /* 0x000000580000780c */ /* 0x000fe40003fc4270 */
[----:B-1----:R-:W-:-:S02]  /*c610*/  FMNMX.FTZ R3, R3, R9, !PT ;  /* 0x0000000903037209 */ /* 0x002fc40007810000 */
[----:B------:R-:W-:Y:S02]  /*c620*/  FSEL R102, R102, -INF , P6 ;  /* 0xff80000066667808 */ /* 0x000fe40003000000 */
[----:B------:R-:W-:Y:S01]  /*c630*/  FSETP.NEU.FTZ.AND P0, PT, R3, -INF , PT ;  /* 0xff8000000300780b */ /* 0x000fe20003f1d000 */
[----:B------:R-:W-:-:S01]  /*c640*/  FFMA.FTZ R9, R2, R3, -8 ;  /* 0xc100000002097423 */ /* 0x000fc20000010003 */
[C---:B------:R-:W-:Y:S02]  /*c650*/  ISETP.GT.AND P6, PT, R0.reuse, 0x61, PT ;  /* 0x000000610000780c */ /* 0x040fe40003fc4270 */
[----:B------:R-:W-:Y:S02]  /*c660*/  ISETP.GT.AND P2, PT, R0, 0x69, PT ;  /* 0x000000690000780c */ /* 0x000fe40003f44270 */
[----:B------:R-:W-:Y:S02]  /*c670*/  FSEL R9, R9, RZ, P0 ;  /* 0x000000ff09097208 */ /* 0x000fe40000000000 */
[----:B------:R-:W-:-:S02]  /*c680*/  FSEL R75, R75, -INF , P6 ;  /* 0xff8000004b4b7808 */ /* 0x000fc40003000000 */
[----:B------:R-:W-:Y:S01]  /*c690*/  ISETP.GT.AND P4, PT, R0, 0x70, PT ;  /* 0x000000700000780c */ /* 0x000fe20003f84270 */
[----:B------:R-:W-:-:S01]  /*c6a0*/  FFMA.FTZ R15, R2, R121, -R9 ;  /* 0x00000079020f7223 */ /* 0x000fc20000010809 */
[C-C-:B------:R-:W-:Y:S01]  /*c6b0*/  FFMA.FTZ R121, R2.reuse, R125, -R9.reuse ;  /* 0x0000007d02797223 */ /* 0x140fe20000010809 */
[----:B------:R-:W-:-:S01]  /*c6c0*/  FFMA.FTZ R125, R2, R129, -R9 ;  /* 0x00000081027d7223 */ /* 0x000fc20000010809 */
[--C-:B------:R-:W-:Y:S01]  /*c6d0*/  FFMA.FTZ R14, R2, R120, -R9.reuse ;  /* 0x00000078020e7223 */ /* 0x100fe20000010809 */
[----:B------:R-:W-:Y:S01]  /*c6e0*/  FSEL R129, R122, -INF , P3 ;  /* 0xff8000007a817808 */ /* 0x000fe20001800000 */
[C-C-:B------:R-:W-:Y:S01]  /*c6f0*/  FFMA.FTZ R120, R2.reuse, R124, -R9.reuse ;  /* 0x0000007c02787223 */ /* 0x140fe20000010809 */
[----:B------:R-:W-:-:S01]  /*c700*/  FFMA.FTZ R124, R2, R128, -R9 ;  /* 0x00000080027c7223 */ /* 0x000fc20000010809 */
[C-C-:B------:R-:W-:Y:S01]  /*c710*/  FFMA.FTZ R128, R2.reuse, R132, -R9.reuse ;  /* 0x0000008402807223 */ /* 0x140fe20000010809 */
[----:B------:R-:W-:Y:S01]  /*c720*/  FMNMX.FTZ R132, R129, R10, !PT ;  /* 0x0000000a81847209 */ /* 0x000fe20007810000 */
[--C-:B------:R-:W-:Y:S01]  /*c730*/  FFMA.FTZ R133, R2, R133, -R9.reuse ;  /* 0x0000008502857223 */ /* 0x100fe20000010809 */
[----:B------:R-:W-:Y:S01]  /*c740*/  ISETP.GT.AND P3, PT, R0, 0x11, PT ;  /* 0x000000110000780c */ /* 0x000fe20003f64270 */
[C-C-:B------:R-:W-:Y:S01]  /*c750*/  FFMA.FTZ R104, R2.reuse, R104, -R9.reuse ;  /* 0x0000006802687223 */ /* 0x140fe20000010809 */
[----:B------:R-:W-:Y:S01]  /*c760*/  FMNMX.FTZ R132, R123, R132, !PT ;  /* 0x000000847b847209 */ /* 0x000fe20007810000 */
[----:B------:R1:W-:Y:S01]  /*c770*/  MUFU.EX2 R122, R133 ;  /* 0x00000085007a7308 */ /* 0x0003e20000000800 */
        /* <DEDUP_REMOVED lines=8> */
[----:B-1----:R-:W-:-:S01]  /*c800*/  FFMA.FTZ R133, R2, R109, -R9 ;  /* 0x0000006d02857223 */ /* 0x002fc20000010809 */
[----:B------:R-:W-:Y:S01]  /*c810*/  FSEL R109, R106, -INF , P3 ;  /* 0xff8000006a6d7808 */ /* 0x000fe20001800000 */
[----:B------:R-:W-:-:S01]  /*c820*/  FFMA.FTZ R117, R2, R117, -R9 ;  /* 0x0000007502757223 */ /* 0x000fc20000010809 */
[----:B------:R-:W-:Y:S01]  /*c830*/  FMNMX.FTZ R132, R130, R132, !PT ;  /* 0x0000008482847209 */ /* 0x000fe20007810000 */
[----:B------:R1:W-:Y:S01]  /*c840*/  MUFU.EX2 R106, R133 ;  /* 0x00000085006a7308 */ /* 0x0003e20000000800 */
[----:B------:R-:W-:Y:S01]  /*c850*/  ISETP.GT.AND P3, PT, R0, 0x31, PT ;  /* 0x000000310000780c */ /* 0x000fe20003f64270 */
[C-C-:B------:R-:W-:Y:S01]  /*c860*/  FFMA.FTZ R88, R2.reuse, R88, -R9.reuse ;  /* 0x0000005802587223 */ /* 0x140fe20000010809 */
[----:B------:R-:W-:Y:S01]  /*c870*/  FMNMX.FTZ R132, R131, R132, !PT ;  /* 0x0000008483847209 */ /* 0x000fe20007810000 */
[C-C-:B------:R-:W-:Y:S01]  /*c880*/  FFMA.FTZ R89, R2.reuse, R89, -R9.reuse ;  /* 0x0000005902597223 */ /* 0x140fe20000010809 */
[----:B------:R-:W-:Y:S01]  /*c890*/  FSEL R115, R115, -INF , P3 ;  /* 0xff80000073737808 */ /* 0x000fe20001800000 */
[--C-:B------:R-:W-:Y:S01]  /*c8a0*/  FFMA.FTZ R92, R2, R92, -R9.reuse ;  /* 0x0000005c025c7223 */ /* 0x100fe20000010809 */
        /* <DEDUP_REMOVED lines=12> */
[C-C-:B------:R-:W-:Y:S01]  /*c970*/  FFMA.FTZ R73, R2.reuse, R73, -R9.reuse ;  /* 0x0000004902497223 */ /* 0x140fe20000010809 */
[----:B------:R-:W-:Y:S01]  /*c980*/  FMNMX.FTZ R132, R107, R132, !PT ;  /* 0x000000846b847209 */ /* 0x000fe20007810000 */
[--C-:B------:R-:W-:Y:S01]  /*c990*/  FFMA.FTZ R77, R2, R77, -R9.reuse ;  /* 0x0000004d024d7223 */ /* 0x100fe20000010809 */
[----:B------:R-:W-:Y:S01]  /*c9a0*/  ISETP.GT.AND P3, PT, R0, 0x40, PT ;  /* 0x000000400000780c */ /* 0x000fe20003f64270 */
[--C-:B-1----:R-:W-:Y:S01]  /*c9b0*/  FFMA.FTZ R133, R2, R96, -R9.reuse ;  /* 0x0000006002857223 */ /* 0x102fe20000010809 */
[----:B------:R-:W-:Y:S01]  /*c9c0*/  FMNMX.FTZ R132, R112, R132, !PT ;  /* 0x0000008470847209 */ /* 0x000fe20007810000 */
[--C-:B------:R-:W-:Y:S01]  /*c9d0*/  FFMA.FTZ R80, R2, R80, -R9.reuse ;  /* 0x0000005002507223 */ /* 0x100fe20000010809 */
        /* <DEDUP_REMOVED lines=21> */
[----:B------:R-:W-:Y:S01]  /*cb30*/  FFMA.FTZ R69, R2, R69, -R9 ;  /* 0x0000004502457223 */ /* 0x000fe20000010809 */
        /* <DEDUP_REMOVED lines=11> */
[----:B------:R-:W-:Y:S01]  /*cbf0*/  MUFU.EX2 R120, R120 ;  /* 0x0000007800787308 */ /* 0x000fe20000000800 */
[----:B------:R-:W-:Y:S02]  /*cc00*/  FSEL R96, R78, -INF , P5 ;  /* 0xff8000004e607808 */ /* 0x000fe40002800000 */
[----:B------:R-:W-:Y:S02]  /*cc10*/  FMNMX.FTZ R132, R99, R132, !PT ;  /* 0x0000008463847209 */ /* 0x000fe40007810000 */
[----:B------:R-:W-:Y:S02]  /*cc20*/  FSEL R79, R79, -INF , P2 ;  /* 0xff8000004f4f7808 */ /* 0x000fe40001000000 */
[----:B------:R-:W-:Y:S01]  /*cc30*/  FMNMX.FTZ R132, R102, R132, !PT ;  /* 0x0000008466847209 */ /* 0x000fe20007810000 */
[----:B------:R1:W-:Y:S01]  /*cc40*/  MUFU.EX2 R78, R133 ;  /* 0x00000085004e7308 */ /* 0x0003e20000000800 */
[----:B------:R-:W-:-:S02]  /*cc50*/  ISETP.GT.AND P3, PT, R0, 0x71, PT ;  /* 0x000000710000780c */ /* 0x000fc40003f64270 */
[----:B------:R-:W-:Y:S02]  /*cc60*/  FMNMX.FTZ R132, R103, R132, !PT ;  /* 0x0000008467847209 */ /* 0x000fe40007810000 */
[----:B------:R-:W-:Y:S02]  /*cc70*/  FSEL R82, R82, -INF , P4 ;  /* 0xff80000052527808 */ /* 0x000fe40002000000 */
[----:B------:R-:W-:Y:S01]  /*cc80*/  FMNMX.FTZ R132, R74, R132, !PT ;  /* 0x000000844a847209 */ /* 0x000fe20007810000 */
[----:B------:R-:W-:Y:S01]  /*cc90*/  MUFU.EX2 R121, R121 ;  /* 0x0000007900797308 */ /* 0x000fe20000000800 */
[----:B------:R-:W-:Y:S01]  /*cca0*/  ISETP.GT.AND P6, PT, R0, 0x78, PT ;  /* 0x000000780000780c */ /* 0x000fe20003fc4270 */
[----:B-1----:R-:W-:Y:S01]  /*ccb0*/  FFMA.FTZ R133, R2, R97, -R9 ;  /* 0x0000006102857223 */ /* 0x002fe20000010809 */
        /* <DEDUP_REMOVED lines=9> */
[----:B------:R-:W-:-:S02]  /*cd50*/  FSEL R87, R87, -INF , P5 ;  /* 0xff80000057577808 */ /* 0x000fc40002800000 */
[----:B------:R-:W-:Y:S02]  /*cd60*/  FMNMX.FTZ R132, R83, R132, !PT ;  /* 0x0000008453847209 */ /* 0x000fe40007810000 */
[C---:B------:R-:W-:Y:S02]  /*cd70*/  ISETP.GT.AND P3, PT, R0.reuse, 0x80, PT ;  /* 0x000000800000780c */ /* 0x040fe40003f64270 */
        /* <DEDUP_REMOVED lines=24> */
[----:B------:R-:W-:Y:S01]  /*cf00*/  ISETP.GT.AND P5, PT, R0, 0x99, PT ;  /* 0x000000990000780c */ /* 0x000fe20003fa4270 */
[----:B------:R-:W-:Y:S01]  /*cf10*/  FFMA.FTZ R0, R2, R76, -R9 ;  /* 0x0000004c02007223 */ /* 0x000fe20000010809 */
[----:B------:R-:W-:Y:S01]  /*cf20*/  FSEL R76, R70, -INF , P6 ;  /* 0xff800000464c7808 */ /* 0x000fe20003000000 */
[----:B------:R-:W-:Y:S01]  /*cf30*/  MUFU.EX2 R113, R113 ;  /* 0x0000007100717308 */ /* 0x000fe20000000800 */
[----:B------:R-:W-:-:S02]  /*cf40*/  FMNMX.FTZ R132, R67, R132, !PT ;  /* 0x0000008443847209 */ /* 0x000fc40007810000 */
[----:B------:R-:W-:Y:S02]  /*cf50*/  FSEL R71, R71, -INF , P5 ;  /* 0xff80000047477808 */ /* 0x000fe40002800000 */
[----:B0-----:R-:W-:-:S03]  /*cf60*/  LOP3.LUT R144, R155, 0x7f, RZ, 0xc0, !PT ;  /* 0x0000007f9b907812 */ /* 0x001fc600078ec0ff */
[----:B------:R0:W-:Y:S08]  /*cf70*/  MUFU.EX2 R70, R0 ;  /* 0x0000000000467308 */ /* 0x0001f00000000800 */
[----:B------:R-:W-:Y:S01]  /*cf80*/  MUFU.EX2 R116, R116 ;  /* 0x0000007400747308 */ /* 0x000fe20000000800 */
[----:B0-----:R-:W-:-:S04]  /*cf90*/  FMNMX.FTZ R0, R76, R132, !PT ;  /* 0x000000844c007209 */ /* 0x001fc80007810000 */
[----:B------:R-:W-:-:S03]  /*cfa0*/  FMNMX.FTZ R0, R71, R0, !PT ;  /* 0x0000000047007209 */ /* 0x000fc60007810000 */
[----:B------:R-:W-:Y:S02]  /*cfb0*/  MUFU.EX2 R117, R117 ;  /* 0x0000007500757308 */ /* 0x000fe40000000800 */
[----:B------:R-:W0:Y:S06]  /*cfc0*/  SHFL.BFLY PT, R132, R0, 0x2, 0x1f ;  /* 0x0c401f0000847f89 */ /* 0x000e2c00000e0000 */
        /* <DEDUP_REMOVED lines=18> */
[----:B------:R-:W-:Y:S01]  /*d0f0*/  ISETP.NE.AND P0, PT, R144, RZ, PT ;  /* 0x000000ff9000720c */ /* 0x000fe20003f05270 */
[----:B------:R-:W-:-:S02]  /*d100*/  FADD.FTZ R9, -R9, R10 ;  /* 0x0000000a09097221 */ /* 0x000fc40000010100 */
[----:B------:R-:W-:-:S01]  /*d110*/  FFMA.FTZ R129, R2, R129, -R133 ;  /* 0x0000008102817223 */ /* 0x000fc20000010885 */
[C-C-:B------:R-:W-:Y:S01]  /*d120*/  FFMA.FTZ R123, R2.reuse, R123, -R133.reuse ;  /* 0x0000007b027b7223 */ /* 0x140fe20000010885 */
        /* <DEDUP_REMOVED lines=27> */
[----:B------:R-:W-:Y:S01]  /*d2e0*/  FFMA.FTZ R99, R2, R99, -R133 ;  /* 0x0000006302637223 */ /* 0x000fe20000010885 */
[----:B-1----:R-:W-:-:S02]  /*d2f0*/  IMAD.MOV.U32 R9, RZ, RZ, -0x3ffffff0 ;  /* 0xc0000010ff097424 */ /* 0x002fc400078e00ff */
[----:B------:R-:W-:Y:S01]  /*d300*/  FFMA.FTZ R8, R2, R102, -R133 ;  /* 0x0000006602087223 */ /* 0x000fe20000010885 */
[----:B------:R-:W-:-:S01]  /*d310*/  FADD.FTZ R157, R121, R157 ;  /* 0x0000009d799d7221 */ /* 0x000fc20000010000 */
[C-C-:B------:R-:W-:Y:S01]  /*d320*/  FFMA.FTZ R74, R2.reuse, R74, -R133.reuse ;  /* 0x0000004a024a7223 */ /* 0x140fe20000010885 */
[----:B------:R-:W-:-:S01]  /*d330*/  FFMA.FTZ R75, R2, R75, -R133 ;  /* 0x0000004b024b7223 */ /* 0x000fc20000010885 */
[----:B------:R-:W1:Y:S01]  /*d340*/  MUFU.EX2 R126, R126 ;  /* 0x0000007e007e7308 */ /* 0x000e620000000800 */
[----:B--2---:R-:W-:-:S01]  /*d350*/  FFMA.FTZ R21, R10, R21, R129 ;  /* 0x000000150a157223 */ /* 0x004fc20000010081 */
[----:B------:R-:W-:Y:S01]  /*d360*/  FADD.FTZ R157, R124, R157 ;  /* 0x0000009d7c9d7221 */ /* 0x000fe20000010000 */
[----:B------:R-:W-:Y:S01]  /*d370*/  R2UR UR7, R9 ;  /* 0x00000000090772ca */ /* 0x000fe200000e0000 */
[C-C-:B------:R-:W-:Y:S01]  /*d380*/  FFMA.FTZ R9, R2.reuse, R103, -R133.reuse ;  /* 0x0000006702097223 */ /* 0x140fe20000010885 */
[----:B------:R-:W-:-:S01]  /*d390*/  FFMA.FTZ R96, R2, R96, -R133 ;  /* 0x0000006002607223 */ /* 0x000fc20000010885 */
[----:B------:R-:W-:Y:S01]  /*d3a0*/  FADD.FTZ R157, R125, R157 ;  /* 0x0000009d7d9d7221 */ /* 0x000fe20000010000 */
        /* <DEDUP_REMOVED lines=12> */
[----:B------:R-:W-:Y:S01]  /*d470*/  QGMMA.64x64x32.F32.E4M3.E4M3 R24, R136, gdesc[UR4], R24, gsb0 ;  /* 0x00e0000488187df3 */ /* 0x000fe20008000818 */
[----:B------:R-:W-:-:S01]  /*d480*/  FFMA.FTZ R58, R2, R58, -R133 ;  /* 0x0000003a023a7223 */ /* 0x000fc20000010885 */
[----:B------:R-:W-:Y:S01]  /*d490*/  FFMA.FTZ R59, R2, R59, -R133 ;  /* 0x0000003b023b7223 */ /* 0x000fe20000010885 */
[----:B------:R-:W-:-:S01]  /*d4a0*/  FADD.FTZ R157, R105, R157 ;  /* 0x0000009d699d7221 */ /* 0x000fc20000010000 */
[----:B------:R-:W-:Y:S01]  /*d4b0*/  FFMA.FTZ R62, R2, R62, -R133 ;  /* 0x0000003e023e7223 */ /* 0x000fe20000010885 */
        /* <DEDUP_REMOVED lines=12> */
[----:B------:R-:W-:-:S02]  /*d580*/  @!P0 VIADD R13, R13, 0x13240 ;  /* 0x000132400d0d8836 */ /* 0x000fc40000000000 */
[----:B------:R-:W-:-:S02]  /*d590*/  FADD.FTZ R157, R113, R157 ;  /* 0x0000009d719d7221 */ /* 0x000fc40000010000 */
[----:B------:R-:W0:Y:S01]  /*d5a0*/  MUFU.EX2 R134, R134 ;  /* 0x0000008600867308 */ /* 0x000e220000000800 */
[----:B-1----:R-:W-:-:S01]  /*d5b0*/  FADD.FTZ R21, R131, R21 ;  /* 0x0000001583157221 */ /* 0x002fc20000010000 */
[----:B------:R-:W-:Y:S01]  /*d5c0*/  FADD.FTZ R157, R116, R157 ;  /* 0x0000009d749d7221 */ /* 0x000fe20000010000 */
[----:B------:R-:W-:-:S03]  /*d5d0*/  @!P0 PRMT R13, RZ, 0x654, R13 ;  /* 0x00000654ff0d8816 */ /* 0x000fc6000000000d */
        /* <DEDUP_REMOVED lines=26> */
[----:B------:R-:W-:Y:S02]  /*d780*/  WARPGROUP.DEPBAR.LE gsb0, 0x0 ;  /* 0x00008000000079c5 */ /* 0x000fe40000010000 */
[----:B------:R2:W-:Y:S04]  /*d790*/  @!P0 SYNCS.ARRIVE.TRANS64.RED.A1T0 RZ, [R13+URZ], RZ ;  /* 0x000000ff0dff89a7 */ /* 0x0005e8000810043f */
[----:B------:R-:W3:Y:S01]  /*d7a0*/  MUFU.EX2 R119, R119 ;  /* 0x0000007700777308 */ /* 0x000ee20000000800 */
[----:B0-----:R-:W-:-:S07]  /*d7b0*/  FADD.FTZ R21, R115, R21 ;  /* 0x0000001573157221 */ /* 0x001fce0000010000 */
[----:B------:R-:W0:Y:S01]  /*d7c0*/  MUFU.EX2 R90, R90 ;  /* 0x0000005a005a7308 */ /* 0x000e220000000800 */
[----:B-1----:R-:W-:-:S07]  /*d7d0*/  FADD.FTZ R21, R118, R21 ;  /* 0x0000001576157221 */ /* 0x002fce0000010000 */
[----:B------:R-:W1:Y:S01]  /*d7e0*/  MUFU.EX2 R91, R91 ;  /* 0x0000005b005b7308 */ /* 0x000e620000000800 */
[----:B---3--:R-:W-:-:S07]  /*d7f0*/  FADD.FTZ R21, R119, R21 ;  /* 0x0000001577157221 */ /* 0x008fce0000010000 */
        /* <DEDUP_REMOVED lines=69> */
[----:B-1----:R-:W-:-:S01]  /*dc50*/  FADD.FTZ R21, R76, R21 ;  /* 0x000000154c157221 */ /* 0x002fc20000010000 */
[----:B---3--:R-:W-:-:S03]  /*dc60*/  FADD.FTZ R157, R69, R157 ;  /* 0x0000009d459d7221 */ /* 0x008fc60000010000 */
[----:B0-----:R-:W-:Y:S01]  /*dc70*/  FADD.FTZ R21, R71, R21 ;  /* 0x0000001547157221 */ /* 0x001fe20000010000 */
[----:B--2---:R-:W-:Y:S06]  /*dc80*/  @!P1 BRA `(.L_x_12096) ;  /* 0x0000000000049947 */ /* 0x004fec0003800000 */
[----:B------:R-:W-:Y:S01]  /*dc90*/  BPT.TRAP 0x1 ;  /* 0x000000040000795c */ /* 0x000fe20000300000 */
.L_x_12096:
        /* <DEDUP_REMOVED lines=82> */
[----:B------:R-:W-:-:S12]  /*e1c0*/  VIADD R12, R12, 0xffffffff ;  /* 0xffffffff0c0c7836 */ /* 0x000fd80000000000 */
[----:B0-----:R-:W-:Y:S05]  /*e1d0*/  @P0 BRA `(.L_x_12097) ;  /* 0xffffffd000100947 */ /* 0x001fea000383ffff */
[----:B------:R-:W-:Y:S05]  /*e1e0*/  BSYNC B1 ;  /* 0x0000000000017941 */ /* 0x000fea0003800000 */
.L_x_12085:
[----:B------:R-:W-:Y:S05]  /*e1f0*/  BSYNC B0 ;  /* 0x0000000000007941 */ /* 0x000fea0003800000 */
.L_x_12084:
[----:B------:R-:W-:Y:S01]  /*e200*/  ISETP.GE.AND P0, PT, R12, RZ, PT ;  /* 0x000000ff0c00720c */ /* 0x000fe20003f06270 */
[----:B------:R-:W-:-:S12]  /*e210*/  BSSY B0, `(.L_x_12098) ;  /* 0x0000250000007945 */ /* 0x000fd80003800000 */
[----:B------:R-:W-:Y:S05]  /*e220*/  @!P0 BRA `(.L_x_12099) ;  /* 0x0000002400388947 */ /* 0x000fea0003800000 */
[----:B------:R-:W-:Y:S02]  /*e230*/  IMAD.MOV.U32 R11, RZ, RZ, R0 ;  /* 0x000000ffff0b7224 */ /* 0x000fe400078e0000 */
[----:B------:R-:W-:Y:S02]  /*e240*/  IMAD.MOV.U32 R10, RZ, RZ, R3 ;  /* 0x000000ffff0a7224 */ /* 0x000fe400078e0003 */
[----:B------:R-:W-:Y:S02]  /*e250*/  IMAD.MOV.U32 R9, RZ, RZ, R156 ;  /* 0x000000ffff097224 */ /* 0x000fe400078e009c */
[----:B------:R-:W-:-:S07]  /*e260*/  IMAD.MOV.U32 R8, RZ, RZ, R22 ;  /* 0x000000ffff087224 */ /* 0x000fce00078e0016 */
.L_x_12111:
[----:B------:R-:W-:-:S05]  /*e270*/  VIADD R20, R8, 0x1 ;  /* 0x0000000108147836 */ /* 0x000fca0000000000 */
[----:B------:R-:W-:-:S04]  /*e280*/  ISETP.NE.AND P0, PT, R20, 0x2, PT ;  /* 0x000000021400780c */ /* 0x000fc80003f05270 */
[----:B------:R-:W-:Y:S02]  /*e290*/  SEL R20, R20, RZ, P0 ;  /* 0x000000ff14147207 */ /* 0x000fe40000000000 */
[----:B------:R-:W-:-:S03]  /*e2a0*/  SEL R156, RZ, 0x1, P0 ;  /* 0x00000001ff9c7807 */ /* 0x000fc60000000000 */
[----:B------:R-:W-:Y:S01]  /*e2b0*/  IMAD.MOV.U32 R22, RZ, RZ, R20 ;  /* 0x000000ffff167224 */ /* 0x000fe200078e0014 */
[----:B------:R-:W-:Y:S01]  /*e2c0*/  LOP3.LUT R156, R9, R156, RZ, 0x3c, !PT ;  /* 0x0000009c099c7212 */ /* 0x000fe200078e3cff */
[----:B0-----:R-:W-:Y:S06]  /*e2d0*/  @!P1 BRA `(.L_x_12100) ;  /* 0x0000000000049947 */ /* 0x001fec0003800000 */
[----:B------:R-:W-:Y:S01]  /*e2e0*/  BPT.TRAP 0x1 ;  /* 0x000000040000795c */ /* 0x000fe20000300000 */
.L_x_12100:
[----:B------:R-:W-:Y:S01]  /*e2f0*/  IMAD R3, R22, 0x8, R16 ;  /* 0x0000000816037824 */ /* 0x000fe200078e0210 */
[----:B------:R-:W-:-:S04]  /*e300*/  SHF.L.U32 R14, R156, 0x1f, RZ ;  /* 0x0000001f9c0e7819 */ /* 0x000fc800000006ff */
[----:B------:R0:W1:Y:S01]  /*e310*/  SYNCS.PHASECHK.TRANS64.TRYWAIT P0, [R3+URZ+0x13230], R14 ;  /* 0x0132300e030075a7 */ /* 0x000062000800017f */
[----:B------:R-:W-:Y:S05]  /*e320*/  @!P1 BRA `(.L_x_12101) ;  /* 0x0000000000049947 */ /* 0x000fea0003800000 */
[----:B------:R-:W-:Y:S01]  /*e330*/  BPT.TRAP 0x1 ;  /* 0x000000040000795c */ /* 0x000fe20000300000 */
.L_x_12101:
        /* <DEDUP_REMOVED lines=8> */
.L_x_12103:
[----:B------:R-:W-:Y:S05]  /*e3c0*/  BSYNC B1 ;  /* 0x0000000000017941 */ /* 0x000fea0003800000 */
.L_x_12102:
        /* <DEDUP_REMOVED lines=87> */
.L_x_12105:
[----:B------:R-:W-:Y:S01]  /*e940*/  SHF.L.U32 R0, R9, 0x1f, RZ ;  /* 0x0000001f09007819 */ /* 0x000fe200000006ff */
[----:B------:R-:W-:-:S04]  /*e950*/  IMAD R13, R8, 0x8, R16 ;  /* 0x00000008080d7824 */ /* 0x000fc800078e0210 */
[----:B------:R0:W1:Y:S01]  /*e960*/  SYNCS.PHASECHK.TRANS64.TRYWAIT P0, [R13+URZ+0x13250], R0 ;  /* 0x013250000d0075a7 */ /* 0x000062000800017f */
[----:B------:R-:W-:Y:S05]  /*e970*/  @!P1 BRA `(.L_x_12106) ;  /* 0x0000000000049947 */ /* 0x000fea0003800000 */
[----:B------:R-:W-:Y:S01]  /*e980*/  BPT.TRAP 0x1 ;  /* 0x000000040000795c */ /* 0x000fe20000300000 */
.L_x_12106:
[----:B------:R-:W-:Y:S04]  /*e990*/  BSSY B1, `(.L_x_12107) ;  /* 0x0000004000017945 */ /* 0x000fe80003800000 */
[----:B-1----:R-:W-:Y:S05]  /*e9a0*/  @P0 BRA `(.L_x_12108) ;  /* 0x0000000000080947 */ /* 0x002fea0003800000 */
[----:B------:R-:W1:Y:S02]  /*e9b0*/  SYNCS.PHASECHK.TRANS64.TRYWAIT P0, [R13+URZ+0x13250], R0 ;  /* 0x013250000d0075a7 */ /* 0x000e64000800017f */
[----:B-1----:R-:W-:Y:S05]  /*e9c0*/  @!P0 BRA `(.L_x_12109) ;  /* 0x000000a0006c8947 */ /* 0x002fea0003800000 */
.L_x_12108:
[----:B------:R-:W-:Y:S05]  /*e9d0*/  BSYNC B1 ;  /* 0x0000000000017941 */ /* 0x000fea0003800000 */
.L_x_12107:
[----:B01----:R-:W-:Y:S01]  /*e9e0*/  VIADD R0, R16, 0x1000 ;  /* 0x0000100010007836 */ /* 0x003fe20000000000 */
[----:B------:R-:W-:Y:S01]  /*e9f0*/  WARPGROUP.ARRIVE ;  /* 0x00000000000079c5 */ /* 0x000fe20000000000 */
[----:B------:R-:W-:Y:S02]  /*ea00*/  IMAD.MOV.U32 R9, RZ, RZ, -0x3ffffff0 ;  /* 0xc0000010ff097424 */ /* 0x000fe400078e00ff */
        /* <DEDUP_REMOVED lines=16> */
[----:B------:R-:W-:Y:S01]  /*eb10*/  QGMMA.64x64x32.F32.E4M3.E4M3 R24, R152, gdesc[UR4], R24, gsb0 ;  /* 0x00e0000498187df3 */ /* 0x000fe20008000818 */
        /* <DEDUP_REMOVED lines=45> */
[----:B------:R-:W-:Y:S01]  /*edf0*/  R2UR UR6, R14 ;  /* 0x000000000e0672ca */ /* 0x000fe200000e0000 */
[----:B------:R-:W-:Y:S01]  /*ee00*/  VIADD R14, R8, 0x100 ;  /* 0x00000100080e7836 */ /* 0x000fe20000000000 */
[----:B------:R-:W-:Y:S02]  /*ee10*/  FMNMX.FTZ R0, R74, R0, !PT ;  /* 0x000000004a007209 */ /* 0x000fe40007810000 */
        /* <DEDUP_REMOVED lines=33> */
[----:B------:R-:W1:Y:S01]  /*f030*/  SHFL.BFLY PT, R14, R9, 0x2, 0x1f ;  /* 0x0c401f00090e7f89 */ /* 0x000e6200000e0000 */
[----:B------:R-:W-:Y:S01]  /*f040*/  R2UR UR7, R15 ;  /* 0x000000000f0772ca */ /* 0x000fe200000e0000 */
[----:B------:R-:W-:Y:S01]  /*f050*/  IMAD.MOV.U32 R15, RZ, RZ, -0x3ffffff0 ;  /* 0xc0000010ff0f7424 */ /* 0x000fe200078e00ff */
[----:B0-----:R-:W-:Y:S01]  /*f060*/  LOP3.LUT R155, R155, 0x7f, RZ, 0xc0, !PT ;  /* 0x0000007f9b9b7812 */ /* 0x001fe200078ec0ff */
[----:B------:R-:W0:Y:S03]  /*f070*/  SHFL.BFLY PT, R3, R0, 0x2, 0x1f ;  /* 0x0c401f0000037f89 */ /* 0x000e2600000e0000 */
[----:B------:R-:W-:-:S13]  /*f080*/  ISETP.NE.AND P0, PT, R155, RZ, PT ;  /* 0x000000ff9b00720c */ /* 0x000fda0003f05270 */
[----:B------:R-:W-:Y:S01]  /*f090*/  @!P0 IMAD R20, R20, 0x8, R16 ;  /* 0x0000000814148824 */ /* 0x000fe200078e0210 */
[----:B-1----:R-:W-:Y:S01]  /*f0a0*/  FMNMX.FTZ R9, R9, R14, !PT ;  /* 0x0000000e09097209 */ /* 0x002fe20007810000 */
[----:B------:R-:W-:Y:S02]  /*f0b0*/  VIADD R14, R8, 0x180 ;  /* 0x00000180080e7836 */ /* 0x000fe40000000000 */
[----:B------:R-:W-:Y:S01]  /*f0c0*/  @!P0 VIADD R20, R20, 0x13240 ;  /* 0x0001324014148836 */ /* 0x000fe20000000000 */
[----:B0-----:R-:W-:Y:S01]  /*f0d0*/  FMNMX.FTZ R0, R0, R3, !PT ;  /* 0x0000000300007209 */ /* 0x001fe20007810000 */
[----:B------:R-:W-:Y:S02]  /*f0e0*/  WARPGROUP.DEPBAR.LE gsb0, 0x0 ;  /* 0x00008000000079c5 */ /* 0x000fe40000010000 */
[----:B------:R-:W-:Y:S01]  /*f0f0*/  WARPGROUP.ARRIVE ;  /* 0x00000000000079c5 */ /* 0x000fe20000000000 */
[----:B------:R-:W0:Y:S01]  /*f100*/  SHFL.BFLY PT, R3, R9, 0x1, 0x1f ;  /* 0x0c201f0009037f89 */ /* 0x000e2200000e0000 */
[----:B------:R-:W-:-:S04]  /*f110*/  @!P0 PRMT R20, RZ, 0x654, R20 ;  /* 0x00000654ff148816 */ /* 0x000fc80000000014 */
[----:B------:R-:W-:Y:S01]  /*f120*/  QGMMA.64x64x32.F32.E4M3.E4M3 R24, R144, gdesc[UR4], R24, gsb0 ;  /* 0x00e0000490187df3 */ /* 0x000fe20008000818 */
[----:B------:R-:W-:Y:S02]  /*f130*/  R2UR UR6, R14 ;  /* 0x000000000e0672ca */ /* 0x000fe400000e0000 */
[----:B------:R-:W1:Y:S01]  /*f140*/  SHFL.BFLY PT, R14, R0, 0x1, 0x1f ;  /* 0x0c201f00000e7f89 */ /* 0x000e6200000e0000 */
[----:B------:R-:W-:Y:S02]  /*f150*/  R2UR UR7, R15 ;  /* 0x000000000f0772ca */ /* 0x000fe400000e0000 */
[----:B0-----:R-:W-:-:S05]  /*f160*/  FMNMX.FTZ R3, R9, R3, !PT ;  /* 0x0000000309037209 */ /* 0x001fca0007810000 */
[----:B------:R-:W-:Y:S01]  /*f170*/  FADD.FTZ R10, -R3, R10 ;  /* 0x0000000a030a7221 */ /* 0x000fe20000010100 */
[----:B-1----:R-:W-:-:S03]  /*f180*/  FMNMX.FTZ R0, R0, R14, !PT ;  /* 0x0000000e00007209 */ /* 0x002fc60007810000 */
[----:B------:R-:W-:Y:S02]  /*f190*/  FMUL.FTZ R10, R2, R10 ;  /* 0x0000000a020a7220 */ /* 0x000fe40000410000 */
[----:B------:R-:W-:-:S01]  /*f1a0*/  FADD.FTZ R9, -R0, R11 ;  /* 0x0000000b00097221 */ /* 0x000fc20000010100 */
[----:B------:R-:W-:-:S03]  /*f1b0*/  FFMA.FTZ R11, R2, R3, -8 ;  /* 0xc1000000020b7423 */ /* 0x000fc60000010003 */
        /* <DEDUP_REMOVED lines=42> */
[----:B------:R-:W-:Y:S01]  /*f460*/  FFMA.FTZ R69, R2, R0, -8 ;  /* 0xc100000002457423 */ /* 0x000fe20000010000 */
[----:B------:R-:W-:Y:S01]  /*f470*/  MUFU.EX2 R9, R9 ;  /* 0x0000000900097308 */ /* 0x000fe20000000800 */
[----:B------:R-:W-:-:S02]  /*f480*/  WARPGROUP.DEPBAR.LE gsb0, 0x0 ;  /* 0x00008000000079c5 */ /* 0x000fc40000010000 */
        /* <DEDUP_REMOVED lines=9> */
[----:B------:R-:W-:Y:S01]  /*f520*/  WARPGROUP.ARRIVE ;  /* 0x00000000000079c5 */ /* 0x000fe20000000000 */
[----:B------:R-:W-:-:S01]  /*f530*/  FFMA.FTZ R106, R2, R106, -R69 ;  /* 0x0000006a026a7223 */ /* 0x000fc20000010845 */
[C-C-:B------:R-:W-:Y:S01]  /*f540*/  FFMA.FTZ R107, R2.reuse, R107, -R69.reuse ;  /* 0x0000006b026b7223 */ /* 0x140fe20000010845 */
[----:B------:R-:W-:-:S01]  /*f550*/  FFMA.FTZ R110, R2, R110, -R69 ;  /* 0x0000006e026e7223 */ /* 0x000fc20000010845 */
[----:B------:R-:W1:Y:S01]  /*f560*/  MUFU.EX2 R122, R122 ;  /* 0x0000007a007a7308 */ /* 0x000e620000000800 */
[----:B------:R-:W-:-:S01]  /*f570*/  FFMA.FTZ R111, R2, R111, -R69 ;  /* 0x0000006f026f7223 */ /* 0x000fc20000010845 */
[----:B------:R-:W-:Y:S01]  /*f580*/  QGMMA.64x64x32.F32.E4M3.E4M3 R24, R140, gdesc[UR4], R24, gsb0 ;  /* 0x00e000048c187df3 */ /* 0x000fe20008000818 */
        /* <DEDUP_REMOVED lines=11> */
[----:B------:R-:W-:-:S02]  /*f640*/  VIADD R56, R8, 0x200 ;  /* 0x0000020008387836 */ /* 0x000fc40000000000 */
[----:B------:R-:W-:-:S01]  /*f650*/  FFMA.FTZ R8, R2, R99, -R69 ;  /* 0x0000006302087223 */ /* 0x000fc20000010845 */
[----:B------:R-:W0:Y:S01]  /*f660*/  MUFU.EX2 R123, R123 ;  /* 0x0000007b007b7308 */ /* 0x000e220000000800 */
[----:B-1----:R-:W-:-:S01]  /*f670*/  FFMA.FTZ R21, R9, R21, R122 ;  /* 0x0000001509157223 */ /* 0x002fc2000001007a */
[----:B------:R-:W-:Y:S01]  /*f680*/  IMAD.MOV.U32 R57, RZ, RZ, -0x3ffffff0 ;  /* 0xc0000010ff397424 */ /* 0x000fe200078e00ff */
[----:B------:R-:W-:Y:S01]  /*f690*/  R2UR UR6, R56 ;  /* 0x00000000380672ca */ /* 0x000fe200000e0000 */
[C-C-:B------:R-:W-:Y:S01]  /*f6a0*/  FFMA.FTZ R56, R2.reuse, R102, -R69.reuse ;  /* 0x0000006602387223 */ /* 0x140fe20000010845 */
[----:B------:R-:W-:-:S01]  /*f6b0*/  FFMA.FTZ R74, R2, R74, -R69 ;  /* 0x0000004a024a7223 */ /* 0x000fc20000010845 */
[----:B------:R-:W-:Y:S01]  /*f6c0*/  FFMA.FTZ R75, R2, R75, -R69 ;  /* 0x0000004b024b7223 */ /* 0x000fe20000010845 */
        /* <DEDUP_REMOVED lines=21> */
[----:B------:R-:W-:-:S04]  /*f820*/  FFMA.FTZ R69, R2, R71, -R69 ;  /* 0x0000004702457223 */ /* 0x000fc80000010845 */
        /* <DEDUP_REMOVED lines=14> */
[----:B------:R-:W-:Y:S06]  /*f910*/  QGMMA.64x64x32.F32.E4M3.E4M3 R24, R136, gdesc[UR4], R24, gsb0 ;  /* 0x00e0000488187df3 */ /* 0x000fec0008000818 */
        /* <DEDUP_REMOVED lines=135> */
[----:B---3--:R-:W-:-:S01]  /*10190*/  FADD.FTZ R21, R70, R21 ;  /* 0x0000001546157221 */ /* 0x008fc20000010000 */
[----:B0-----:R-:W-:-:S03]  /*101a0*/  FADD.FTZ R157, R11, R157 ;  /* 0x0000009d0b9d7221 */ /* 0x001fc60000010000 */
[----:B-1----:R-:W-:Y:S01]  /*101b0*/  FADD.FTZ R21, R69, R21 ;  /* 0x0000001545157221 */ /* 0x002fe20000010000 */
[----:B--2---:R-:W-:Y:S06]  /*101c0*/  @!P1 BRA `(.L_x_12110) ;  /* 0x0000000000049947 */ /* 0x004fec0003800000 */
[----:B------:R-:W-:Y:S01]  /*101d0*/  BPT.TRAP 0x1 ;  /* 0x000000040000795c */ /* 0x000fe20000300000 */
.L_x_12110:
[----:B------:R-:W2:Y:S01]  /*101e0*/  LDL R20, [R1+0x24] ;  /* 0x0000240001147983 */ /* 0x000ea20000100800 */
[----:B------:R-:W-:Y:S01]  /*101f0*/  ISETP.GT.AND P0, PT, R12, RZ, PT ;  /* 0x000000ff0c00720c */ /* 0x000fe20003f04270 */
        /* <DEDUP_REMOVED lines=78> */
[----:B--2---:R-:W-:-:S04]  /*106e0*/  PRMT R13, R20, 0x654, R13 ;  /* 0x00000654140d7816 */ /* 0x004fc8000000000d */
[----:B------:R0:W-:Y:S01]  /*106f0*/  SYNCS.ARRIVE.TRANS64.RED.A1T0 RZ, [R13+URZ], RZ ;  /* 0x000000ff0dff79a7 */ /* 0x0001e2000810043f */
[----:B------:R-:W-:Y:S05]  /*10700*/  @P0 BRA `(.L_x_12111) ;  /* 0xffffffd800d80947 */ /* 0x000fea000383ffff */
.L_x_12099:
[----:B------:R-:W-:Y:S05]  /*10710*/  BSYNC B0 ;  /* 0x0000000000007941 */ /* 0x000fea0003800000 */
.L_x_12098:
[----:B------:R-:W-:Y:S06]  /*10720*/  BAR.ARV 0x8, 0x1a0 ;  /* 0x0206800000007b1d */ /* 0x000fec0000002000 */
[----:B------:R-:W-:Y:S05]  /*10730*/  @!P1 BRA `(.L_x_12112) ;  /* 0x0000000000049947 */ /* 0x000fea0003800000 */
[----:B------:R-:W-:Y:S01]  /*10740*/  BPT.TRAP 0x1 ;  /* 0x000000040000795c */ /* 0x000fe20000300000 */
.L_x_12112:
[----:B0-----:R-:W-:Y:S01]  /*10750*/  IMAD R13, R22, 0x8, R16 ;  /* 0x00000008160d7824 */ /* 0x001fe200078e0210 */
[----:B------:R-:W-:-:S04]  /*10760*/  SHF.L.U32 R4, R156, 0x1f, RZ ;  /* 0x0000001f9c047819 */ /* 0x000fc800000006ff */
[----:B------:R0:W1:Y:S01]  /*10770*/  SYNCS.PHASECHK.TRANS64.TRYWAIT P0, [R13+URZ+0x13250], R4 ;  /* 0x013250040d0075a7 */ /* 0x000062000800017f */
[----:B------:R-:W-:Y:S05]  /*10780*/  @!P1 BRA `(.L_x_12113) ;  /* 0x0000000000049947 */ /* 0x000fea0003800000 */
[----:B------:R-:W-:Y:S01]  /*10790*/  BPT.TRAP 0x1 ;  /* 0x000000040000795c */ /* 0x000fe20000300000 */
.L_x_12113:
[----:B------:R-:W-:Y:S04]  /*107a0*/  BSSY B0, `(.L_x_12114) ;  /* 0x0000004000007945 */ /* 0x000fe80003800000 */
[----:B-1----:R-:W-:Y:S05]  /*107b0*/  @P0 BRA `(.L_x_12115) ;  /* 0x0000000000080947 */ /* 0x002fea0003800000 */
[----:B------:R-:W1:Y:S02]  /*107c0*/  SYNCS.PHASECHK.TRANS64.TRYWAIT P0, [R13+URZ+0x13250], R4 ;  /* 0x013250040d0075a7 */ /* 0x000e64000800017f */
[----:B-1----:R-:W-:Y:S05]  /*107d0*/  @!P0 BRA `(.L_x_12116) ;  /* 0x0000008000fc8947 */ /* 0x002fea0003800000 */
.L_x_12115:
[----:B------:R-:W-:Y:S05]  /*107e0*/  BSYNC B0 ;  /* 0x0000000000007941 */ /* 0x000fea0003800000 */
.L_x_12114:
[----:B------:R-:W2:Y:S04]  /*107f0*/  LDL R8, [R1+0x60] ;  /* 0x0000600001087983 */ /* 0x000ea80000100800 */
[----:B------:R-:W3:Y:S01]  /*10800*/  LDL R9, [R1+0x48] ;  /* 0x0000480001097983 */ /* 0x000ee20000100800 */
[----:B------:R-:W-:-:S03]  /*10810*/  ULDC.64 UR4, c[0x0][0x9a0] ;  /* 0x0002680000047ab9 */ /* 0x000fc60000000a00 */
[----:B------:R-:W4:Y:S01]  /*10820*/  LDL.LU R12, [R1+0x18] ;  /* 0x00001800010c7983 */ /* 0x000f220000300800 */
[----:B------:R-:W-:Y:S01]  /*10830*/  VIADD R16, R16, 0x1000 ;  /* 0x0000100010107836 */ /* 0x000fe20000000000 */
[----:B------:R-:W-:Y:S01]  /*10840*/  ISETP.NE.U32.AND P0, PT, RZ, UR4, PT ;  /* 0x00000004ff007c0c */ /* 0x000fe2000bf05070 */
[----:B------:R-:W-:-:S03]  /*10850*/  WARPGROUP.ARRIVE ;  /* 0x00000000000079c5 */ /* 0x000fc60000000000 */
[----:B------:R-:W-:Y:S02]  /*10860*/  SHF.R.U32.HI R16, RZ, 0x4, R16 ;  /* 0x00000004ff107819 */ /* 0x000fe40000011610 */
[----:B------:R-:W-:Y:S02]  /*10870*/  ISETP.NE.AND.EX P0, PT, RZ, UR5, PT, P0 ;  /* 0x00000005ff007c0c */ /* 0x000fe4000bf05300 */
[----:B------:R-:W-:-:S04]  /*10880*/  LOP3.LUT R16, R16, 0x3fff, RZ, 0xc0, !PT ;  /* 0x00003fff10107812 */ /* 0x000fc800078ec0ff */
[----:B------:R-:W-:-:S05]  /*10890*/  LOP3.LUT R5, R16, 0x10000, RZ, 0xfc, !PT ;  /* 0x0001000010057812 */ /* 0x000fca00078efcff */
[----:B01----:R-:W-:Y:S02]  /*108a0*/  IMAD R4, R22, 0x280, R5 ;  /* 0x0000028016047824 */ /* 0x003fe400078e0205 */
[----:B------:R-:W-:Y:S01]  /*108b0*/  IMAD.MOV.U32 R5, RZ, RZ, -0x3ffffff0 ;  /* 0xc0000010ff057424 */ /* 0x000fe200078e00ff */
[----:B------:R-:W2:Y:S02]  /*108c0*/  @P0 LDC.64 R10, c[0x0][0x9c8] ;  /* 0x00027200ff0a0b82 */ /* 0x000ea40000000a00 */
[----:B------:R-:W-:Y:S02]  /*108d0*/  R2UR UR6, R4 ;  /* 0x00000000040672ca */ /* 0x000fe400000e0000 */
[----:B------:R-:W-:-:S04]  /*108e0*/  R2UR UR7, R5 ;  /* 0x00000000050772ca */ /* 0x000fc800000e0000 */
[----:B------:R-:W0:Y:S09]  /*108f0*/  @P0 LDC.64 R6, c[0x0][0x9d0] ;  /* 0x00027400ff060b82 */ /* 0x000e320000000a00 */
[----:B------:R-:W-:Y:S03]  /*10900*/  QGMMA.64x64x32.F32.E4M3.E4M3 R24, R152, gdesc[UR4], R24, gsb0 ;  /* 0x00e0000498187df3 */ /* 0x000fe60008000818 */
[----:B------:R-:W-:-:S02]  /*10910*/  WARPGROUP.DEPBAR.LE gsb0, 0x0 ;  /* 0x00008000000079c5 */ /* 0x000fc40000010000 */
[----:B------:R-:W-:Y:S01]  /*10920*/  WARPGROUP.ARRIVE ;  /* 0x00000000000079c5 */ /* 0x000fe20000000000 */
[----:B--2---:R-:W-:-:S04]  /*10930*/  @P0 IMAD R8, R8, R10, RZ ;  /* 0x0000000a08080224 */ /* 0x004fc800078e02ff */
[C---:B---3--:R-:W-:Y:S02]  /*10940*/  @P0 IMAD R11, R9.reuse, R11, R8 ;  /* 0x0000000b090b0224 */ /* 0x048fe400078e0208 */
[----:B------:R-:W-:Y:S01]  /*10950*/  @P0 IMAD.WIDE.U32 R8, R9, R10, RZ ;  /* 0x0000000a09080225 */ /* 0x000fe200078e00ff */
[----:B----4-:R-:W-:-:S03]  /*10960*/  @P0 SHF.R.S32.HI R5, RZ, 0x1f, R12 ;  /* 0x0000001fff050819 */ /* 0x010fc6000001140c */
[----:B------:R-:W-:Y:S02]  /*10970*/  @P0 IMAD.IADD R9, R9, 0x1, R11 ;  /* 0x0000000109090824 */ /* 0x000fe400078e020b */
[----:B0-----:R-:W-:-:S04]  /*10980*/  @P0 IMAD R10, R5, R6, RZ ;  /* 0x00000006050a0224 */ /* 0x001fc800078e02ff */
        /* <DEDUP_REMOVED lines=12> */
[----:B------:R-:W-:Y:S02]  /*10a50*/  IMAD.MOV.U32 R7, RZ, RZ, -0x3ffffff0 ;  /* 0xc0000010ff077424 */ /* 0x000fe400078e00ff */
        /* <DEDUP_REMOVED lines=11> */
[----:B------:R-:W-:Y:S01]  /*10b10*/  IMAD.MOV.U32 R21, RZ, RZ, -0x800000 ;  /* 0xff800000ff157424 */ /* 0x000fe200078e00ff */
[----:B------:R-:W-:-:S02]  /*10b20*/  WARPGROUP.DEPBAR.LE gsb0, 0x0 ;  /* 0x00008000000079c5 */ /* 0x000fc40000010000 */
[----:B------:R-:W-:-:S06]  /*10b30*/  WARPGROUP.ARRIVE ;  /* 0x00000000000079c5 */ /* 0x000fcc0000000000 */
[----:B------:R-:W-:Y:S01]  /*10b40*/  QGMMA.64x64x32.F32.E4M3.E4M3 R24, R144, gdesc[UR4], R24, gsb0 ;  /* 0x00e0000490187df3 */ /* 0x000fe20008000818 */
[----:B------:R-:W-:Y:S02]  /*10b50*/  R2UR UR6, R6 ;  /* 0x00000000060672ca */ /* 0x000fe400000e0000 */
[----:B------:R-:W-:Y:S01]  /*10b60*/  R2UR UR7, R7 ;  /* 0x00000000070772ca */ /* 0x000fe200000e0000 */
[----:B------:R-:W0:Y:S02]  /*10b70*/  SHFL.BFLY PT, R6, R157, 0x2, 0x1f ;  /* 0x0c401f009d067f89 */ /* 0x000e2400000e0000 */
[----:B0-----:R-:W-:-:S05]  /*10b80*/  FADD.FTZ R6, R6, R157 ;  /* 0x0000009d06067221 */ /* 0x001fca0000010000 */
[----:B------:R-:W0:Y:S02]  /*10b90*/  SHFL.BFLY PT, R7, R6, 0x1, 0x1f ;  /* 0x0c201f0006077f89 */ /* 0x000e2400000e0000 */
[----:B0-----:R-:W-:-:S04]  /*10ba0*/  FADD.FTZ R7, R6, R7 ;  /* 0x0000000706077221 */ /* 0x001fc80000010000 */
[C---:B------:R-:W-:Y:S01]  /*10bb0*/  FMUL.FTZ R14, R7.reuse, 0.00390625 ;  /* 0x3b800000070e7820 */ /* 0x040fe20000410000 */
[----:B------:R-:W-:-:S04]  /*10bc0*/  FSETP.NE.FTZ.AND P0, PT, R7, RZ, PT ;  /* 0x000000ff0700720b */ /* 0x000fc80003f15000 */
[----:B------:R-:W-:Y:S01]  /*10bd0*/  FSETP.NE.FTZ.AND P2, PT, R14, RZ, PT ;  /* 0x000000ff0e00720b */ /* 0x000fe20003f55000 */
[----:B------:R-:W-:Y:S02]  /*10be0*/  WARPGROUP.DEPBAR.LE gsb0, 0x0 ;  /* 0x00008000000079c5 */ /* 0x000fe40000010000 */
[----:B------:R-:W-:-:S10]  /*10bf0*/  WARPGROUP.ARRIVE ;  /* 0x00000000000079c5 */ /* 0x000fd40000000000 */
[----:B------:R-:W0:Y:S01]  /*10c00*/  @P2 MUFU.LG2 R6, R14 ;  /* 0x0000000e00062308 */ /* 0x000e220000000c00 */
        /* <DEDUP_REMOVED lines=26> */
.L_x_12117:
        /* <DEDUP_REMOVED lines=45> */
.L_x_12051:
[----:B------:R-:W1:Y:S08]  /*11080*/  S2UR UR4, SR_CgaCtaId ;  /* 0x00000000000479c3 */ /* 0x000e700000008800 */
[----:B------:R-:W-:Y:S01]  /*11090*/  BAR.SYNC.DEFER_BLOCKING 0x5, 0x200 ;  /* 0x0148000000007b1d */ /* 0x000fe20000010000 */
[----:B0-----:R-:W-:-:S05]  /*110a0*/  MOV R16, 0x400 ;  /* 0x0000040000107802 */ /* 0x001fca0000000f00 */
[----:B------:R-:W-:Y:S01]  /*110b0*/  BSSY B0, `(.L_x_12118) ;  /* 0x00001c8000007945 */ /* 0x000fe20003800000 */
[----:B-1----:R-:W-:-:S05]  /*110c0*/  IMAD.U32 R0, RZ, RZ, UR4 ;  /* 0x00000004ff007e24 */ /* 0x002fca000f8e00ff */
[----:B------:R-:W-:Y:S01]  /*110d0*/  LEA R16, R0, R16, 0x18 ;  /* 0x0000001000107211 */ /* 0x000fe200078ec0ff */
[----:B------:R-:W-:Y:S04]  /*110e0*/  STL [R1+0x24], R0 ;  /* 0x0000240001007387 */ /* 0x000fe80000100800 */
[----:B------:R-:W0:Y:S04]  /*110f0*/  LDS.128 R44, [R16+0x132d0] ;  /* 0x0132d000102c7984 */ /* 0x000e280000000c00 */
[----:B0-----:R0:W-:Y:S04]  /*11100*/  STL.64 [R1+0x10], R44 ;  /* 0x0000102c01007387 */ /* 0x0011e80000100a00 */
[----:B------:R0:W-:Y:S01]  /*11110*/  STL.64 [R1+0x18], R46 ;  /* 0x0000182e01007387 */ /* 0x0001e20000100a00 */
[----:B------:R-:W-:Y:S06]  /*11120*/  BAR.ARV 0x4, 0x200 ;  /* 0x0108000000007b1d */ /* 0x000fec0000002000 */
[----:B------:R-:W-:Y:S05]  /*11130*/  @P0 BRA `(.L_x_12119) ;  /* 0x0000001000a00947 */ /* 0x000fea0003800000 */
[----:B------:R-:W1:Y:S01]  /*11140*/  S2R R34, SR_TID.X ;  /* 0x0000000000227919 */ /* 0x000e620000002100 */
[----:B------:R-:W-:Y:S01]  /*11150*/  ULDC.64 UR4, c[0x4][0x38] ;  /* 0x01000e0000047ab9 */ /* 0x000fe20000000a00 */
[----:B-----5:R-:W2:Y:S04]  /*11160*/  LDL R28, [R1+0x70] ;  /* 0x00007000011c7983 */ /* 0x020ea80000100800 */
[----:B0-----:R-:W3:Y:S04]  /*11170*/  LDL.LU R44, [R1+0x54] ;  /* 0x00005400012c7983 */ /* 0x001ee80000300800 */
[----:B------:R-:W4:Y:S01]  /*11180*/  LDL.LU R42, [R1+0x58] ;  /* 0x00005800012a7983 */ /* 0x000f220000300800 */
[----:B-1----:R-:W-:-:S05]  /*11190*/  IMAD.SHL.U32 R0, R34, 0x4, RZ ;  /* 0x0000000422007824 */ /* 0x002fca00078e00ff */
[----:B------:R-:W-:-:S04]  /*111a0*/  LOP3.LUT R0, R0, 0xc, RZ, 0xc0, !PT ;  /* 0x0000000c00007812 */ /* 0x000fc800078ec0ff */
[----:B------:R-:W-:-:S05]  /*111b0*/  IADD3 R2, P0, R0, UR4, RZ ;  /* 0x0000000400027c10 */ /* 0x000fca000ff1e0ff */
[----:B------:R-:W-:Y:S01]  /*111c0*/  IMAD.X R3, RZ, RZ, UR5, P0 ;  /* 0x00000005ff037e24 */ /* 0x000fe200080e06ff */
[----:B------:R-:W0:Y:S01]  /*111d0*/  S2R R43, SR_SWINHI ;  /* 0x00000000002b7919 */ /* 0x000e220000002f00 */
[----:B------:R-:W-:Y:S01]  /*111e0*/  F2FP.BF16.F32.PACK_AB R12, R11, R12 ;  /* 0x0000000c0b0c723e */ /* 0x000fe200000010ff */
[----:B------:R-:W-:Y:S02]  /*111f0*/  ULDC.64 UR4, c[0x0][0xbd8] ;  /* 0x0002f60000047ab9 */ /* 0x000fe40000000a00 */
[----:B------:R1:W3:Y:S01]  /*11200*/  LDG.E.CONSTANT R0, desc[UR40][R2.64] ;  /* 0x0000002802007981 */ /* 0x0002e2000c1e9900 */
[----:B------:R-:W-:Y:S02]  /*11210*/  F2FP.BF16.F32.PACK_AB R9, R9, R10 ;  /* 0x0000000a0909723e */ /* 0x000fe400000010ff */
[----:B------:R-:W-:Y:S02]  /*11220*/  F2FP.BF16.F32.PACK_AB R30, R30, R31 ;  /* 0x0000001f1e1e723e */ /* 0x000fe400000010ff */
[----:B------:R-:W-:-:S02]  /*11230*/  F2FP.BF16.F32.PACK_AB R27, R26, R27 ;  /* 0x0000001b1a1b723e */ /* 0x000fc400000010ff */
[----:B------:R-:W-:Y:S02]  /*11240*/  F2FP.BF16.F32.PACK_AB R15, R15, R24 ;  /* 0x000000180f0f723e */ /* 0x000fe400000010ff */
[----:B------:R-:W-:Y:S02]  /*11250*/  F2FP.BF16.F32.PACK_AB R59, R59, R62 ;  /* 0x0000003e3b3b723e */ /* 0x000fe400000010ff */
[----:B-1----:R-:W-:Y:S02]  /*11260*/  LOP3.LUT P0, R2, R34, 0x3, RZ, 0xc0, !PT ;  /* 0x0000000322027812 */ /* 0x002fe4000780c0ff */
        /* <DEDUP_REMOVED lines=8> */
[----:B------:R-:W-:-:S02]  /*112f0*/  MOV R2, R16 ;  /* 0x0000001000027202 */ /* 0x000fc40000000f00 */
[----:B0-----:R-:W-:Y:S02]  /*11300*/  MOV R3, R43 ;  /* 0x0000002b00037202 */ /* 0x001fe40000000f00 */
        /* <DEDUP_REMOVED lines=14> */
[----:B------:R-:W-:Y:S01]  /*113f0*/  F2FP.BF16.F32.PACK_AB R6, R5, R6 ;  /* 0x000000060506723e */ /* 0x000fe200000010ff */
[----:B------:R-:W4:Y:S01]  /*11400*/  LDL R40, [R1+0x4c] ;  /* 0x00004c0001287983 */ /* 0x000f220000100800 */
        /* <DEDUP_REMOVED lines=9> */
[----:B------:R-:W-:Y:S02]  /*114a0*/  LOP3.LUT R4, R53, 0x380, RZ, 0xc0, !PT ;  /* 0x0000038035047812 */ /* 0x000fe400078ec0ff */
[----:B------:R-:W-:-:S02]  /*114b0*/  LOP3.LUT R14, R57, 0x380, RZ, 0xc0, !PT ;  /* 0x00000380390e7812 */ /* 0x000fc400078ec0ff */
[----:B------:R-:W-:Y:S02]  /*114c0*/  IADD3 R55, P2, R10, 0x40, RZ ;  /* 0x000000400a377810 */ /* 0x000fe40007f5e0ff */
[----:B------:R-:W-:Y:S02]  /*114d0*/  LOP3.LUT R10, R27, R10, RZ, 0x3c, !PT ;  /* 0x0000000a1b0a7212 */ /* 0x000fe400078e3cff */
[----:B------:R-:W-:Y:S02]  /*114e0*/  SHF.R.U64 R4, R4, 0x3, RZ ;  /* 0x0000000304047819 */ /* 0x000fe400000012ff */
[----:B------:R-:W-:Y:S01]  /*114f0*/  SHF.R.U64 R14, R14, 0x3, RZ ;  /* 0x000000030e0e7819 */ /* 0x000fe200000012ff */
[--C-:B------:R-:W-:Y:S01]  /*11500*/  IMAD.X R5, RZ, RZ, R11.reuse, P1 ;  /* 0x000000ffff057224 */ /* 0x100fe200008e060b */
[----:B------:R-:W-:Y:S01]  /*11510*/  LOP3.LUT R8, R4, R53, RZ, 0x3c, !PT ;  /* 0x0000003504087212 */ /* 0x000fe200078e3cff */
[--C-:B------:R-:W-:Y:S01]  /*11520*/  IMAD.X R7, RZ, RZ, R11.reuse, P2 ;  /* 0x000000ffff077224 */ /* 0x100fe200010e060b */
[----:B------:R-:W-:Y:S01]  /*11530*/  LOP3.LUT R4, R14, R57, RZ, 0x3c, !PT ;  /* 0x000000390e047212 */ /* 0x000fe200078e3cff */
[----:B------:R-:W-:Y:S01]  /*11540*/  IMAD.X R9, RZ, RZ, R11, P3 ;  /* 0x000000ffff097224 */ /* 0x000fe200018e060b */
[----:B------:R-:W-:-:S02]  /*11550*/  MOV R11, R10 ;  /* 0x0000000a000b7202 */ /* 0x000fc40000000f00 */
[----:B---3--:R-:W-:Y:S01]  /*11560*/  LOP3.LUT R12, R0, 0x2, RZ, 0x3c, !PT ;  /* 0x00000002000c7812 */ /* 0x008fe200078e3cff */
[----:B------:R-:W-:Y:S04]  /*11570*/  SHFL.IDX PT, R13, R13, R0, 0x1c1f ;  /* 0x001c1f000d0d7589 */ /* 0x000fe800000e0000 */
[----:B------:R-:W0:Y:S04]  /*11580*/  SHFL.IDX PT, R26, R59, R12, 0x1c1f ;  /* 0x001c1f0c3b1a7589 */ /* 0x000e2800000e0000 */
[----:B------:R-:W-:Y:S04]  /*11590*/  SHFL.IDX PT, R41, R41, R0, 0x1c1f ;  /* 0x001c1f0029297589 */ /* 0x000fe800000e0000 */
[----:B------:R-:W1:Y:S04]  /*115a0*/  SHFL.IDX PT, R30, R37, R12, 0x1c1f ;  /* 0x001c1f0c251e7589 */ /* 0x000e6800000e0000 */
[----:B------:R-:W-:Y:S04]  /*115b0*/  SHFL.IDX PT, R29, R29, R0, 0x1c1f ;  /* 0x001c1f001d1d7589 */ /* 0x000fe800000e0000 */
[----:B------:R-:W2:Y:S04]  /*115c0*/  SHFL.IDX PT, R14, R33, R12, 0x1c1f ;  /* 0x001c1f0c210e7589 */ /* 0x000ea800000e0000 */
[----:B------:R-:W-:Y:S04]  /*115d0*/  SHFL.IDX PT, R31, R31, R0, 0x1c1f ;  /* 0x001c1f001f1f7589 */ /* 0x000fe800000e0000 */
[----:B------:R1:W3:Y:S04]  /*115e0*/  SHFL.IDX PT, R10, R25, R12, 0x1c1f ;  /* 0x001c1f0c190a7589 */ /* 0x0002e800000e0000 */
[----:B------:R-:W-:Y:S04]  /*115f0*/  SHFL.IDX PT, R43, R43, R0, 0x1c1f ;  /* 0x001c1f002b2b7589 */ /* 0x000fe800000e0000 */
[----:B------:R-:W4:Y:S04]  /*11600*/  SHFL.IDX PT, R32, R45, R12, 0x1c1f ;  /* 0x001c1f0c2d207589 */ /* 0x000f2800000e0000 */
[----:B------:R-:W-:Y:S04]  /*11610*/  SHFL.IDX PT, R47, R47, R0, 0x1c1f ;  /* 0x001c1f002f2f7589 */ /* 0x000fe800000e0000 */
[----:B------:R-:W4:Y:S04]  /*11620*/  SHFL.IDX PT, R34, R15, R12, 0x1c1f ;  /* 0x001c1f0c0f227589 */ /* 0x000f2800000e0000 */
[----:B------:R-:W-:Y:S04]  /*11630*/  SHFL.IDX PT, R35, R35, R0, 0x1c1f ;  /* 0x001c1f0023237589 */ /* 0x000fe800000e0000 */
[----:B------:R-:W4:Y:S04]  /*11640*/  SHFL.IDX PT, R28, R39, R12, 0x1c1f ;  /* 0x001c1f0c271c7589 */ /* 0x000f2800000e0000 */
[----:B------:R-:W-:Y:S04]  /*11650*/  SHFL.IDX PT, R49, R49, R0, 0x1c1f ;  /* 0x001c1f0031317589 */ /* 0x000fe800000e0000 */
[----:B------:R4:W4:Y:S01]  /*11660*/  SHFL.IDX PT, R36, R51, R12, 0x1c1f ;  /* 0x001c1f0c33247589 */ /* 0x00092200000e0000 */
        /* <DEDUP_REMOVED lines=9> */
[----:B------:R-:W-:Y:S02]  /*11700*/  MOV R37, R6 ;  /* 0x0000000600257202 */ /* 0x000fe40000000f00 */
[----:B------:R-:W-:Y:S02]  /*11710*/  MOV R30, R4 ;  /* 0x00000004001e7202 */ /* 0x000fe40000000f00 */
[----:B--2---:R-:W-:Y:S02]  /*11720*/  SEL R4, R29, R14, P0 ;  /* 0x0000000e1d047207 */ /* 0x004fe40000000000 */
[----:B------:R-:W-:Y:S02]  /*11730*/  SEL R6, R14, R29, P0 ;  /* 0x0000001d0e067207 */ /* 0x000fe40000000000 */
[----:B---3--:R-:W-:Y:S02]  /*11740*/  SEL R8, R31, R10, P0 ;  /* 0x0000000a1f087207 */ /* 0x008fe40000000000 */
[----:B----4-:R-:W-:-:S02]  /*11750*/  SEL R5, R43, R32, P0 ;  /* 0x000000202b057207 */ /* 0x010fc40000000000 */
[----:B------:R-:W-:Y:S02]  /*11760*/  SEL R7, R32, R43, P0 ;  /* 0x0000002b20077207 */ /* 0x000fe40000000000 */
[----:B------:R-:W-:Y:S02]  /*11770*/  SEL R10, R10, R31, P0 ;  /* 0x0000001f0a0a7207 */ /* 0x000fe40000000000 */
[----:B------:R-:W-:Y:S02]  /*11780*/  SEL R9, R47, R34, P0 ;  /* 0x000000222f097207 */ /* 0x000fe40000000000 */
[----:B------:R-:W-:Y:S01]  /*11790*/  SEL R12, R35, R28, P0 ;  /* 0x0000001c230c7207 */ /* 0x000fe20000000000 */
[----:B------:R0:W-:Y:S01]  /*117a0*/  STSM.16.M88.4 [R11], R24 ;  /* 0x000000180b007844 */ /* 0x0001e20000000200 */
[----:B------:R-:W-:Y:S02]  /*117b0*/  SEL R14, R28, R35, P0 ;  /* 0x000000231c0e7207 */ /* 0x000fe40000000000 */
[----:B------:R-:W-:-:S02]  /*117c0*/  SEL R13, R49, R36, P0 ;  /* 0x00000024310d7207 */ /* 0x000fc40000000000 */
[----:B------:R-:W-:Y:S02]  /*117d0*/  SEL R15, R36, R49, P0 ;  /* 0x00000031240f7207 */ /* 0x000fe40000000000 */
[----:B------:R-:W-:Y:S01]  /*117e0*/  ISETP.NE.U32.AND P1, PT, RZ, UR4, PT ;  /* 0x00000004ff007c0c */ /* 0x000fe2000bf25070 */
[----:B------:R1:W-:Y:S01]  /*117f0*/  STSM.16.M88.4 [R38], R4 ;  /* 0x0000000426007844 */ /* 0x0003e20000000200 */
[----:B0-----:R-:W-:Y:S02]  /*11800*/  SEL R11, R34, R47, P0 ;  /* 0x0000002f220b7207 */ /* 0x001fe40000000000 */
[----:B------:R-:W-:Y:S02]  /*11810*/  IADD3 R26, P2, R44, UR4, RZ ;  /* 0x000000042c1a7c10 */ /* 0x000fe4000ff5e0ff */
[----:B------:R-:W-:Y:S01]  /*11820*/  ISETP.NE.AND.EX P1, PT, RZ, UR5, PT, P1 ;  /* 0x00000005ff007c0c */ /* 0x000fe2000bf25310 */
[----:B------:R1:W-:Y:S01]  /*11830*/  STSM.16.M88.4 [R37], R8 ;  /* 0x0000000825007844 */ /* 0x0003e20000000200 */
[----:B------:R-:W-:Y:S01]  /*11840*/  IADD3.X R27, R42, UR5, RZ, P2, !PT ;  /* 0x000000052a1b7c10 */ /* 0x000fe200097fe4ff */
[----:B------:R-:W-:-:S02]  /*11850*/  ULDC.64 UR4, c[0x0][0xbe0] ;  /* 0x0002f80000047ab9 */ /* 0x000fc40000000a00 */
[----:B------:R1:W-:Y:S01]  /*11860*/  STSM.16.M88.4 [R30], R12 ;  /* 0x0000000c1e007844 */ /* 0x0003e20000000200 */
        /* <DEDUP_REMOVED lines=17> */
.L_x_12120:
        /* <DEDUP_REMOVED lines=22> */
[----:B------:R-:W-:Y:S01]  /*11ae0*/  IMAD R6, R35, UR5, R6 ;  /* 0x0000000523067c24 */ /* 0x000fe2000f8e0206 */
[----:B------:R-:W-:Y:S01]  /*11af0*/  ULDC.64 UR4, c[0x0][0xb40] ;  /* 0x0002d00000047ab9 */ /* 0x000fe20000000a00 */
[----:B----4-:R-:W-:Y:S02]  /*11b00*/  IMAD.MOV.U32 R38, RZ, RZ, R12 ;  /* 0x000000ffff267224 */ /* 0x010fe400078e000c */
[----:B------:R-:W-:Y:S02]  /*11b10*/  IMAD R11, R37, 0xc0, R9 ;  /* 0x000000c0250b7824 */ /* 0x000fe400078e0209 */
[----:B------:R-:W-:-:S03]  /*11b20*/  IMAD R7, R38, 0x40, R41 ;  /* 0x0000004026077824 */ /* 0x000fc600078e0229 */
[----:B------:R-:W-:Y:S01]  /*11b30*/  IADD3 R4, P1, R11, R4, RZ ;  /* 0x000000040b047210 */ /* 0x000fe20007f3e0ff */
[----:B------:R-:W-:-:S03]  /*11b40*/  IMAD.WIDE R2, R7, 0x2, R2 ;  /* 0x0000000207027825 */ /* 0x000fc600078e0202 */
[----:B------:R-:W-:Y:S02]  /*11b50*/  LEA R30, P2, R4, UR4, 0x2 ;  /* 0x00000004041e7c11 */ /* 0x000fe4000f8410ff */
[C---:B------:R-:W-:Y:S02]  /*11b60*/  IADD3 R7, P3, R2.reuse, 0x3000, RZ ;  /* 0x0000300002077810 */ /* 0x040fe40007f7e0ff */
[----:B------:R-:W-:Y:S01]  /*11b70*/  LOP3.LUT R15, R2, 0x380, RZ, 0xc0, !PT ;  /* 0x00000380020f7812 */ /* 0x000fe200078ec0ff */
[----:B0-----:R-:W-:Y:S01]  /*11b80*/  VIADD R9, R8, 0xffffff80 ;  /* 0xffffff8008097836 */ /* 0x001fe20000000000 */
[----:B------:R-:W-:Y:S01]  /*11b90*/  SHF.R.S32.HI R29, RZ, 0x1f, R41 ;  /* 0x0000001fff1d7819 */ /* 0x000fe20000011429 */
[----:B------:R-:W-:Y:S01]  /*11ba0*/  IMAD.X R13, RZ, RZ, R3, P3 ;  /* 0x000000ffff0d7224 */ /* 0x000fe200018e0603 */
[----:B------:R-:W-:Y:S02]  /*11bb0*/  SHF.R.U64 R15, R15, 0x3, RZ ;  /* 0x000000030f0f7819 */ /* 0x000fe400000012ff */
[----:B------:R-:W-:-:S04]  /*11bc0*/  SHF.R.S32.HI R8, RZ, 0x1f, R9 ;  /* 0x0000001fff087819 */ /* 0x000fc80000011409 */
[----:B------:R-:W-:-:S04]  /*11bd0*/  LEA.HI R8, R8, R9, RZ, 0x7 ;  /* 0x0000000908087211 */ /* 0x000fc800078f38ff */
[----:B------:R-:W-:-:S05]  /*11be0*/  LOP3.LUT R8, R8, 0xffffff80, RZ, 0xc0, !PT ;  /* 0xffffff8008087812 */ /* 0x000fca00078ec0ff */
[----:B------:R-:W-:Y:S01]  /*11bf0*/  IMAD.IADD R8, R9, 0x1, -R8 ;  /* 0x0000000109087824 */ /* 0x000fe200078e0a08 */
[----:B------:R-:W-:-:S04]  /*11c00*/  SHF.R.S32.HI R9, RZ, 0x1f, R11 ;  /* 0x0000001fff097819 */ /* 0x000fc8000001140b */
[----:B------:R-:W-:Y:S01]  /*11c10*/  IADD3.X R9, R9, R5, R6, P1, !PT ;  /* 0x0000000509097210 */ /* 0x000fe20000ffe406 */
[C---:B------:R-:W-:Y:S01]  /*11c20*/  VIADD R5, R11.reuse, 0x8 ;  /* 0x000000080b057836 */ /* 0x040fe20000000000 */
[----:B------:R-:W-:Y:S02]  /*11c30*/  LOP3.LUT P0, RZ, R8, 0x3, RZ, 0xc0, !PT ;  /* 0x0000000308ff7812 */ /* 0x000fe4000780c0ff */
[----:B------:R-:W-:Y:S01]  /*11c40*/  LEA.HI.X R31, R4, UR5, R9, 0x2, P2 ;  /* 0x00000005041f7c11 */ /* 0x000fe200090f1409 */
[----:B------:R-:W-:Y:S01]  /*11c50*/  ULDC.64 UR4, c[0x0][0xaa0] ;  /* 0x0002a80000047ab9 */ /* 0x000fe20000000a00 */
[-C--:B-----5:R-:W-:Y:S02]  /*11c60*/  ISETP.GE.OR P1, PT, R11, R0.reuse, P0 ;  /* 0x000000000b00720c */ /* 0x0a0fe40000726670 */
[----:B------:R-:W-:Y:S02]  /*11c70*/  ISETP.GE.OR P0, PT, R5, R0, P0 ;  /* 0x000000000500720c */ /* 0x000fe40000706670 */
[----:B------:R-:W-:-:S02]  /*11c80*/  IADD3 R11, P2, R2, 0x1800, RZ ;  /* 0x00001800020b7810 */ /* 0x000fc40007f5e0ff */
[----:B------:R-:W-:Y:S02]  /*11c90*/  IADD3 R5, P4, R2, 0x4800, RZ ;  /* 0x0000480002057810 */ /* 0x000fe40007f9e0ff */
[----:B------:R-:W-:Y:S01]  /*11ca0*/  LOP3.LUT R8, R11, 0x380, RZ, 0xc0, !PT ;  /* 0x000003800b087812 */ /* 0x000fe200078ec0ff */
[--C-:B------:R-:W-:Y:S01]  /*11cb0*/  IMAD.X R9, RZ, RZ, R3.reuse, P2 ;  /* 0x000000ffff097224 */ /* 0x100fe200010e0603 */
[----:B------:R-:W-:Y:S01]  /*11cc0*/  LOP3.LUT R6, R7, 0x380, RZ, 0xc0, !PT ;  /* 0x0000038007067812 */ /* 0x000fe200078ec0ff */
[----:B------:R-:W-:Y:S01]  /*11cd0*/  IMAD.X R25, RZ, RZ, R3, P4 ;  /* 0x000000ffff197224 */ /* 0x000fe200020e0603 */
[----:B------:R-:W-:Y:S01]  /*11ce0*/  LOP3.LUT R4, R5, 0x380, RZ, 0xc0, !PT ;  /* 0x0000038005047812 */ /* 0x000fe200078ec0ff */
[----:B------:R-:W-:Y:S01]  /*11cf0*/  IMAD.MOV.U32 R28, RZ, RZ, R41 ;  /* 0x000000ffff1c7224 */ /* 0x000fe200078e0029 */
[----:B------:R-:W-:Y:S01]  /*11d00*/  SHF.R.U64 R8, R8, 0x3, RZ ;  /* 0x0000000308087819 */ /* 0x000fe200000012ff */
[----:B------:R-:W-:Y:S01]  /*11d10*/  IMAD R32, R32, UR4, RZ ;  /* 0x0000000420207c24 */ /* 0x000fe2000f8e02ff */
[----:B------:R-:W-:Y:S01]  /*11d20*/  SHF.R.U64 R6, R6, 0x3, RZ ;  /* 0x0000000306067819 */ /* 0x000fe200000012ff */
[----:B------:R0:W-:Y:S01]  /*11d30*/  @!P1 STG.E desc[UR40][R30.64], R20 ;  /* 0x000000141e009986 */ /* 0x0001e2000c101928 */
[----:B------:R-:W-:-:S02]  /*11d40*/  SHF.R.U64 R4, R4, 0x3, RZ ;  /* 0x0000000304047819 */ /* 0x000fc400000012ff */
[----:B------:R-:W-:Y:S01]  /*11d50*/  LOP3.LUT R8, R8, R11, RZ, 0x3c, !PT ;  /* 0x0000000b08087212 */ /* 0x000fe200078e3cff */
[----:B------:R1:W-:Y:S01]  /*11d60*/  @!P0 STG.E desc[UR40][R30.64+0x20], R21 ;  /* 0x000020151e008986 */ /* 0x0003e2000c101928 */
[----:B------:R-:W-:Y:S02]  /*11d70*/  LOP3.LUT R12, R6, R7, RZ, 0x3c, !PT ;  /* 0x00000007060c7212 */ /* 0x000fe400078e3cff */
[----:B------:R-:W-:Y:S02]  /*11d80*/  LOP3.LUT R24, R4, R5, RZ, 0x3c, !PT ;  /* 0x0000000504187212 */ /* 0x000fe400078e3cff */
[----:B------:R-:W-:Y:S01]  /*11d90*/  LOP3.LUT R2, R15, R2, RZ, 0x3c, !PT ;  /* 0x000000020f027212 */ /* 0x000fe200078e3cff */
[----:B------:R-:W5:Y:S01]  /*11da0*/  LD.E.128 R8, desc[UR40][R8.64] ;  /* 0x0000002808087980 */ /* 0x000f62000c101d00 */
[C---:B------:R-:W-:Y:S01]  /*11db0*/  IMAD.WIDE.U32 R28, R33.reuse, UR4, R28 ;  /* 0x00000004211c7c25 */ /* 0x040fe2000f8e001c */
[----:B------:R-:W-:Y:S01]  /*11dc0*/  SHF.R.S32.HI R39, RZ, 0x1f, R38 ;  /* 0x0000001fff277819 */ /* 0x000fe20000011426 */
[----:B------:R-:W-:Y:S01]  /*11dd0*/  ULDC UR4, c[0x0][0xa8c] ;  /* 0x0002a30000047ab9 */ /* 0x000fe20000000800 */
[----:B------:R2:W5:Y:S01]  /*11de0*/  LD.E.128 R4, desc[UR40][R2.64] ;  /* 0x0000002802047980 */ /* 0x000562000c101d00 */
[----:B------:R-:W-:-:S03]  /*11df0*/  IMAD R33, R33, UR5, R32 ;  /* 0x0000000521217c24 */ /* 0x000fc6000f8e0220 */
[----:B------:R-:W5:Y:S04]  /*11e00*/  LD.E.128 R12, desc[UR40][R12.64] ;  /* 0x000000280c0c7980 */ /* 0x000f68000c101d00 */
[----:B------:R-:W5:Y:S01]  /*11e10*/  LD.E.128 R24, desc[UR40][R24.64] ;  /* 0x0000002818187980 */ /* 0x000f62000c101d00 */
[----:B------:R-:W-:Y:S01]  /*11e20*/  @!PT LDS RZ, [RZ] ;  /* 0x00000000fffff984 */ /* 0x000fe20000000800 */
[----:B------:R-:W-:Y:S01]  /*11e30*/  @!PT LDS RZ, [RZ] ;  /* 0x00000000fffff984 */ /* 0x000fe20000000800 */
[----:B------:R-:W-:Y:S01]  /*11e40*/  @!PT LDS RZ, [RZ] ;  /* 0x00000000fffff984 */ /* 0x000fe20000000800 */
[----:B------:R-:W-:Y:S01]  /*11e50*/  @!PT LDS RZ, [RZ] ;  /* 0x00000000fffff984 */ /* 0x000fe20000000800 */
[----:B------:R3:W-:Y:S06]  /*11e60*/  MEMBAR.ALL.CTA ;  /* 0x0000000000007992 */ /* 0x0007ec0000008000 */
[----:B---3--:R-:W3:Y:S01]  /*11e70*/  FENCE.VIEW.ASYNC.S ;  /* 0x00000000000073c6 */ /* 0x008ee20000000000 */
[----:B------:R-:W-:-:S02]  /*11e80*/  IMAD.IADD R29, R29, 0x1, R33 ;  /* 0x000000011d1d7824 */ /* 0x000fc400078e0221 */
[----:B------:R-:W-:Y:S01]  /*11e90*/  IMAD R33, R37, -0xc0, R0 ;  /* 0xffffff4025217824 */ /* 0x000fe200078e0200 */
[----:B------:R-:W-:Y:S01]  /*11ea0*/  ISETP.GE.AND P0, PT, R41, UR4, PT ;  /* 0x0000000429007c0c */ /* 0x000fe2000bf06270 */
[C---:B0-----:R-:W-:Y:S01]  /*11eb0*/  VIADD R20, R38.reuse, 0x30 ;  /* 0x0000003026147836 */ /* 0x041fe20000000000 */
[----:B------:R0:W-:Y:S01]  /*11ec0*/  STL [R1+0x34], R39 ;  /* 0x0000342701007387 */ /* 0x0001e20000100800 */
[C---:B-1----:R-:W-:Y:S01]  /*11ed0*/  VIADD R21, R38.reuse, 0x60 ;  /* 0x0000006026157836 */ /* 0x042fe20000000000 */
[----:B------:R-:W-:Y:S01]  /*11ee0*/  ULDC.64 UR4, c[0x0][0xae8] ;  /* 0x0002ba0000047ab9 */ /* 0x000fe20000000a00 */
[----:B------:R-:W-:Y:S01]  /*11ef0*/  VIADD R0, R38, 0x90 ;  /* 0x0000009026007836 */ /* 0x000fe20000000000 */
[-C--:B------:R-:W-:Y:S01]  /*11f00*/  ISETP.GE.OR P3, PT, R20, R33.reuse, P0 ;  /* 0x000000211400720c */ /* 0x080fe20000766670 */
[----:B--2---:R-:W-:Y:S01]  /*11f10*/  IMAD R2, R34, UR6, RZ ;  /* 0x0000000622027c24 */ /* 0x004fe2000f8e02ff */
[-C--:B------:R-:W-:Y:S02]  /*11f20*/  ISETP.GE.OR P1, PT, R21, R33.reuse, P0 ;  /* 0x000000211500720c */ /* 0x080fe40000726670 */
[----:B------:R-:W-:-:S02]  /*11f30*/  ISETP.GE.OR P2, PT, R0, R33, P0 ;  /* 0x000000210000720c */ /* 0x000fc40000746670 */
[----:B------:R-:W-:Y:S01]  /*11f40*/  ISETP.GE.OR P0, PT, R38, R33, P0 ;  /* 0x000000212600720c */ /* 0x000fe20000706670 */
[C---:B------:R-:W-:Y:S02]  /*11f50*/  IMAD R31, R40.reuse, UR7, R2 ;  /* 0x00000007281f7c24 */ /* 0x040fe4000f8e0202 */
[----:B------:R-:W-:-:S04]  /*11f60*/  IMAD.WIDE.U32 R2, R40, UR6, R28 ;  /* 0x0000000628027c25 */ /* 0x000fc8000f8e001c */
[----:B------:R-:W-:Y:S02]  /*11f70*/  VIADD R0, R16, 0x13220 ;  /* 0x0001322010007836 */ /* 0x000fe40000000000 */
[----:B------:R-:W-:Y:S02]  /*11f80*/  IMAD.IADD R3, R3, 0x1, R31 ;  /* 0x0000000103037824 */ /* 0x000fe400078e021f */
[----:B------:R-:W-:Y:S01]  /*11f90*/  IMAD R20, R36, UR4, RZ ;  /* 0x0000000424147c24 */ /* 0x000fe2000f8e02ff */
[----:B------:R-:W-:Y:S01]  /*11fa0*/  PRMT R0, RZ, 0x654, R0 ;  /* 0x00000654ff007816 */ /* 0x000fe20000000000 */
[----:B------:R-:W-:-:S03]  /*11fb0*/  IMAD.WIDE.U32 R30, R35, UR4, R2 ;  /* 0x00000004231e7c25 */ /* 0x000fc6000f8e0002 */
[----:B---3--:R0:W-:Y:S01]  /*11fc0*/  SYNCS.ARRIVE.TRANS64.RED.A1T0 RZ, [R0+URZ], RZ ;  /* 0x000000ff00ff79a7 */ /* 0x0081e2000810043f */
        /* <DEDUP_REMOVED lines=15> */
.L_x_12122:
[----:B------:R-:W-:Y:S05]  /*120c0*/  BSYNC B1 ;  /* 0x0000000000017941 */ /* 0x000fea0003800000 */
.L_x_12121:
        /* <DEDUP_REMOVED lines=15> */
.L_x_12124:
[----:B------:R-:W-:Y:S05]  /*121c0*/  BSYNC B1 ;  /* 0x0000000000017941 */ /* 0x000fea0003800000 */
.L_x_12123:
        /* <DEDUP_REMOVED lines=15> */
.L_x_12126:
[----:B------:R-:W-:Y:S05]  /*122c0*/  BSYNC B1 ;  /* 0x0000000000017941 */ /* 0x000fea0003800000 */
.L_x_12125:
        /* <DEDUP_REMOVED lines=15> */
.L_x_12119:
        /* <DEDUP_REMOVED lines=25> */
.L_x_12128:
        /* <DEDUP_REMOVED lines=34> */
.L_x_12130:
[----:B------:R-:W-:Y:S05]  /*12770*/  BSYNC B1 ;  /* 0x0000000000017941 */ /* 0x000fea0003800000 */
.L_x_12129:
[----:B------:R-:W2:Y:S01]  /*12780*/  LDL.64 R14, [R1+0x30] ;  /* 0x00003000010e7983 */ /* 0x000ea20000100a00 */
        /* <DEDUP_REMOVED lines=27> */
[----:B------:R-:W-:Y:S01]  /*12940*/  ISETP.GE.OR P0, PT, R14, R6, P0 ;  /* 0x000000060e00720c */ /* 0x000fe20000706670 */
[--C-:B------:R-:W-:Y:S01]  /*12950*/  IMAD.MOV.U32 R6, RZ, RZ, R14.reuse ;  /* 0x000000ffff067224 */ /* 0x100fe200078e000e */
[----:B------:R-:W-:-:S03]  /*12960*/  SHF.R.S32.HI R7, RZ, 0x1f, R14 ;  /* 0x0000001fff077819 */ /* 0x000fc6000001140e */
[----:B------:R-:W-:-:S08]  /*12970*/  IMAD.WIDE R6, R12, 0xc0, R6 ;  /* 0x000000c00c067825 */ /* 0x000fd000078e0206 */
        /* <DEDUP_REMOVED lines=12> */
.L_x_12132:
[----:B------:R-:W-:Y:S05]  /*12a40*/  BSYNC B1 ;  /* 0x0000000000017941 */ /* 0x000fea0003800000 */
.L_x_12131:
        /* <DEDUP_REMOVED lines=15> */
.L_x_12134:
[----:B------:R-:W-:Y:S05]  /*12b40*/  BSYNC B1 ;  /* 0x0000000000017941 */ /* 0x000fea0003800000 */
.L_x_12133:
        /* <DEDUP_REMOVED lines=15> */
.L_x_12136:
[----:B------:R-:W-:Y:S05]  /*12c40*/  BSYNC B1 ;  /* 0x0000000000017941 */ /* 0x000fea0003800000 */
.L_x_12135:
        /* <DEDUP_REMOVED lines=14> */
.L_x_12127:
[----:B------:R-:W-:Y:S05]  /*12d30*/  BSYNC B0 ;  /* 0x0000000000007941 */ /* 0x000fea0003800000 */
.L_x_12118:
[----:B------:R-:W3:Y:S01]  /*12d40*/  LDL R0, [R1+0x1c] ;  /* 0x00001c0001007983 */ /* 0x000ee20000100800 */
[----:B------:R-:W-:Y:S02]  /*12d50*/  ULDC UR4, c[0x0][0xc14] ;  /* 0x0003050000047ab9 */ /* 0x000fe40000000800 */
[----:B---3--:R-:W-:-:S13]  /*12d60*/  ISETP.GE.AND P0, PT, R0, UR4, PT ;  /* 0x0000000400007c0c */ /* 0x008fda000bf06270 */
[----:B------:R-:W-:Y:S05]  /*12d70*/  @!P0 BRA `(.L_x_12137) ;  /* 0xfffffee000c08947 */ /* 0x000fea000383ffff */
[----:B------:R-:W-:Y:S05]  /*12d80*/  BRA `(.L_x_12010) ;  /* 0x0000005400747947 */ /* 0x000fea0003800000 */
.L_x_12008:
[----:B------:R-:W-:-:S08]  /*12d90*/  NOP ;  /* 0x0000000000007918 */ /* 0x000fd00000000000 */
[----:B--2---:R-:W0:-:S00]  /*12da0*/  USETMAXREG.DEALLOC.CTAPOOL 0x20 ;  /* 0x00000020000079c8 */ /* 0x004e0000080e0500 */
        /* <DEDUP_REMOVED lines=16> */
.L_x_12138:
        /* <DEDUP_REMOVED lines=42> */
.L_x_12144:
        /* <DEDUP_REMOVED lines=12> */
.L_x_12143:
[----:B------:R-:W-:Y:S05]  /*13210*/  BSYNC B0 ;  /* 0x0000000000007941 */ /* 0x000fea0003800000 */
.L_x_12142:
        /* <DEDUP_REMOVED lines=22> */
.L_x_12140:
        /* <DEDUP_REMOVED lines=21> */
.L_x_12145:
        /* <DEDUP_REMOVED lines=55> */
.L_x_12141:
[----:B------:R-:W-:Y:S02]  /*13840*/  IMAD.MOV.U32 R17, RZ, RZ, RZ ;  /* 0x000000ffff117224 */ /* 0x000fe400078e00ff */
[----:B------:R-:W-:Y:S02]  /*13850*/  IMAD.U32 R16, RZ, RZ, UR6 ;  /* 0x00000006ff107e24 */ /* 0x000fe4000f8e00ff */
[----:B------:R-:W-:-:S07]  /*13860*/  IMAD.MOV.U32 R18, RZ, RZ, RZ ;  /* 0x000000ffff127224 */ /* 0x000fce00078e00ff */
.L_x_12146:
[----:B------:R-:W-:-:S13]  /*13870*/  ISETP.NE.AND P0, PT, R5, RZ, PT ;  /* 0x000000ff0500720c */ /* 0x000fda0003f05270 */
[----:B------:R-:W0:Y:S01]  /*13880*/  @!P0 S2R R3, SR_CgaCtaId ;  /* 0x0000000000038919 */ /* 0x000e220000008800 */
[----:B------:R-:W-:-:S04]  /*13890*/  @!P0 MOV R0, 0x400 ;  /* 0x0000040000008802 */ /* 0x000fc80000000f00 */
[----:B0-----:R-:W-:-:S05]  /*138a0*/  @!P0 LEA R0, R3, R0, 0x18 ;  /* 0x0000000003008211 */ /* 0x001fca00078ec0ff */
[----:B------:R2:W-:Y:S01]  /*138b0*/  @!P0 STS.128 [R0+0x132d0], R16 ;  /* 0x0132d01000008388 */ /* 0x0005e20000000c00 */
[----:B------:R-:W-:Y:S06]  /*138c0*/  BAR.ARV 0x5, 0x200 ;  /* 0x0148000000007b1d */ /* 0x000fec0000002000 */
.L_x_12139:
[----:B------:R3:W-:Y:S01]  /*138d0*/  STL [R1+0x1c], RZ ;  /* 0x00001cff01007387 */ /* 0x0007e20000100800 */
[----:B------:R-:W-:Y:S01]  /*138e0*/  ULDC UR4, c[0x0][0xc14] ;  /* 0x0003050000047ab9 */ /* 0x000fe20000000800 */
[----:B------:R-:W-:Y:S01]  /*138f0*/  IMAD.MOV.U32 R26, RZ, RZ, 0x1 ;  /* 0x00000001ff1a7424 */ /* 0x000fe200078e00ff */
[----:B-1----:R-:W-:Y:S01]  /*13900*/  ISETP.GE.AND P0, PT, R19, UR4, PT ;  /* 0x0000000413007c0c */ /* 0x002fe2000bf06270 */
[----:B------:R-:W-:-:S12]  /*13910*/  IMAD.MOV.U32 R24, RZ, RZ, RZ ;  /* 0x000000ffff187224 */ /* 0x000fd800078e00ff */
[----:B---3--:R-:W-:Y:S05]  /*13920*/  @P0 BRA `(.L_x_12147) ;  /* 0x0000004400940947 */ /* 0x008fea0003800000 */
[----:B------:R-:W3:Y:S01]  /*13930*/  LDL R6, [R1+0x20] ;  /* 0x0000200001067983 */ /* 0x000ee20000100800 */
[----:B--2---:R-:W0:Y:S01]  /*13940*/  S2R R0, SR_TID.X ;  /* 0x0000000000007919 */ /* 0x004e220000002100 */
[----:B------:R-:W1:Y:S01]  /*13950*/  S2R R8, SR_TID.X ;  /* 0x0000000000087919 */ /* 0x000e620000002100 */
[----:B0-----:R-:W-:Y:S01]  /*13960*/  LOP3.LUT R2, R0, 0x7f, RZ, 0xc0, !PT ;  /* 0x0000007f00027812 */ /* 0x001fe200078ec0ff */
[----:B-1----:R-:W-:Y:S01]  /*13970*/  IMAD.SHL.U32 R23, R8, 0x40, RZ ;  /* 0x0000004008177824 */ /* 0x002fe200078e00ff */
[----:B------:R-:W-:-:S03]  /*13980*/  SHF.R.U32.HI R0, RZ, 0x1, R8 ;  /* 0x00000001ff007819 */ /* 0x000fc60000011608 */
[----:B------:R-:W-:Y:S01]  /*13990*/  IMAD.SHL.U32 R4, R2, 0x10, RZ ;  /* 0x0000001002047824 */ /* 0x000fe200078e00ff */
[----:B------:R-:W-:Y:S01]  /*139a0*/  LOP3.LUT R3, R23, 0x180, RZ, 0xc0, !PT ;  /* 0x0000018017037812 */ /* 0x000fe200078ec0ff */
[----:B------:R-:W-:-:S03]  /*139b0*/  IMAD.SHL.U32 R2, R8, 0x20, RZ ;  /* 0x0000002008027824 */ /* 0x000fc600078e00ff */
[----:B------:R-:W-:Y:S02]  /*139c0*/  LOP3.LUT R5, R4, 0x600, RZ, 0xc0, !PT ;  /* 0x0000060004057812 */ /* 0x000fe400078ec0ff */
[----:B------:R-:W-:Y:S01]  /*139d0*/  LOP3.LUT R0, R3, 0x30, R0, 0xf8, !PT ;  /* 0x0000003003007812 */ /* 0x000fe200078ef800 */
[----:B------:R-:W-:Y:S01]  /*139e0*/  IMAD.SHL.U32 R3, R8, 0x8, RZ ;  /* 0x0000000808037824 */ /* 0x000fe200078e00ff */
[----:B------:R-:W-:-:S04]  /*139f0*/  LOP3.LUT R5, R5, 0x60, R2, 0xf8, !PT ;  /* 0x0000006005057812 */ /* 0x000fc800078ef802 */
[----:B------:R-:W-:Y:S02]  /*13a00*/  LOP3.LUT R0, R0, 0x30, R3, 0x78, !PT ;  /* 0x0000003000007812 */ /* 0x000fe400078e7803 */
[----:B------:R-:W-:Y:S02]  /*13a10*/  LOP3.LUT R4, R2, 0x80, RZ, 0xc0, !PT ;  /* 0x0000008002047812 */ /* 0x000fe400078ec0ff */
[----:B------:R-:W-:Y:S02]  /*13a20*/  LOP3.LUT R5, R5, 0x100, R2, 0xf8, !PT ;  /* 0x0000010005057812 */ /* 0x000fe400078ef802 */
[----:B------:R-:W-:Y:S01]  /*13a30*/  LOP3.LUT R23, R0, 0x640, R23, 0xf8, !PT ;  /* 0x0000064000177812 */ /* 0x000fe200078ef817 */
[----:B------:R-:W-:Y:S01]  /*13a40*/  IMAD.SHL.U32 R7, R8, 0x4, RZ ;  /* 0x0000000408077824 */ /* 0x000fe200078e00ff */
[----:B------:R-:W-:Y:S01]  /*13a50*/  LOP3.LUT R4, R4, 0x10, R8, 0xf8, !PT ;  /* 0x0000001004047812 */ /* 0x000fe200078ef808 */
[----:B------:R-:W-:Y:S03]  /*13a60*/  BSSY B7, `(.L_x_12147) ;  /* 0x0000451000077945 */ /* 0x000fe60003800000 */
[----:B------:R-:W-:Y:S01]  /*13a70*/  LOP3.LUT R4, R4, 0x10, R7, 0x78, !PT ;  /* 0x0000001004047812 */ /* 0x000fe200078e7807 */
[----:B------:R-:W-:Y:S01]  /*13a80*/  IMAD.MOV.U32 R27, RZ, RZ, 0x1 ;  /* 0x00000001ff1b7424 */ /* 0x000fe200078e00ff */
[----:B------:R-:W-:Y:S01]  /*13a90*/  CS2R R24, SRZ ;  /* 0x0000000000187805 */ /* 0x000fe2000001ff00 */
[----:B------:R-:W-:Y:S01]  /*13aa0*/  IMAD.MOV.U32 R26, RZ, RZ, 0x1 ;  /* 0x00000001ff1a7424 */ /* 0x000fe200078e00ff */
[----:B------:R-:W-:Y:S01]  /*13ab0*/  LOP3.LUT R22, R5, R4, RZ, 0xfc, !PT ;  /* 0x0000000405167212 */ /* 0x000fe200078efcff */
[----:B------:R-:W-:Y:S01]  /*13ac0*/  ULDC UR36, c[0x0][0xc] ;  /* 0x0000030000247ab9 */ /* 0x000fe20000000800 */
[----:B------:R-:W-:Y:S01]  /*13ad0*/  ULDC.64 UR38, c[0x0][0x198] ;  /* 0x0000660000267ab9 */ /* 0x000fe20000000a00 */
[----:B---3--:R-:W-:-:S02]  /*13ae0*/  LOP3.LUT R2, R6, 0x1, RZ, 0xfc, !PT ;  /* 0x0000000106027812 */ /* 0x008fc400078efcff */
[----:B------:R-:W-:-:S03]  /*13af0*/  LOP3.LUT R0, R6, 0x2, RZ, 0xfc, !PT ;  /* 0x0000000206007812 */ /* 0x000fc600078efcff */
[----:B------:R0:W-:Y:S04]  /*13b00*/  STL [R1+0x2c], R2 ;  /* 0x00002c0201007387 */ /* 0x0001e80000100800 */
[----:B------:R0:W-:Y:S04]  /*13b10*/  STL [R1+0x14], R0 ;  /* 0x0000140001007387 */ /* 0x0001e80000100800 */
[----:B------:R0:W-:Y:S02]  /*13b20*/  STL [R1+0x1c], RZ ;  /* 0x00001cff01007387 */ /* 0x0001e40000100800 */
.L_x_12244:
[----:B0-----:R-:W0:Y:S02]  /*13b30*/  LDC.64 R2, c[0x0][0xc60] ;  /* 0x00031800ff027b82 */ /* 0x001e240000000a00 */
[----:B0-----:R-:W-:-:S05]  /*13b40*/  IMAD.WIDE R2, R19, 0x4, R2 ;  /* 0x0000000413027825 */ /* 0x001fca00078e0202 */
[----:B------:R-:W2:Y:S01]  /*13b50*/  LDG.E R14, desc[UR40][R2.64] ;  /* 0x00000028020e7981 */ /* 0x000ea2000c1e1900 */
        /* <DEDUP_REMOVED lines=58> */
.L_x_12148:
        /* <DEDUP_REMOVED lines=9> */
.L_x_12149:
[----:B------:R-:W-:Y:S05]  /*13f90*/  @!P1 BRA `(.L_x_12150) ;  /* 0x00000000000c9947 */ /* 0x000fea0003800000 */
[----:B------:R-:W2:Y:S04]  /*13fa0*/  LDG.E R11, desc[UR40][R6.64] ;  /* 0x00000028060b7981 */ /* 0x000ea8000c1e1900 */
[----:B------:R-:W2:Y:S02]  /*13fb0*/  LDG.E R6, desc[UR40][R6.64+0x4] ;  /* 0x0000042806067981 */ /* 0x000ea4000c1e1900 */
[----:B--2---:R-:W-:-:S07]  /*13fc0*/  IMAD.IADD R11, R6, 0x1, -R11 ;  /* 0x00000001060b7824 */ /* 0x004fce00078e0a0b */
.L_x_12150:
[----:B0-----:R-:W2:Y:S01]  /*13fd0*/  @P2 LDG.E R2, desc[UR40][R4.64] ;  /* 0x0000002804022981 */ /* 0x001ea2000c1e1900 */
[----:B-----5:R-:W-:-:S03]  /*13fe0*/  IMAD.IADD R11, R11, 0x1, -R8 ;  /* 0x000000010b0b7824 */ /* 0x020fc600078e0a08 */
[----:B------:R0:W2:Y:S02]  /*13ff0*/  @P2 LDG.E R3, desc[UR40][R4.64+0x4] ;  /* 0x0000042804032981 */ /* 0x0000a4000c1e1900 */
[----:B0-----:R-:W-:-:S05]  /*14000*/  IMAD.MOV R4, RZ, RZ, -R11 ;  /* 0x000000ffff047224 */ /* 0x001fca00078e0a0b */
[----:B------:R-:W-:Y:S01]  /*14010*/  VIMNMX R4, RZ, R4, !PT ;  /* 0x00000004ff047248 */ /* 0x000fe20007fe0100 */
[----:B------:R-:W-:Y:S01]  /*14020*/  BSSY B0, `(.L_x_12151) ;  /* 0x00000ea000007945 */ /* 0x000fe20003800000 */
[----:B--2---:R-:W-:Y:S02]  /*14030*/  @P2 IMAD.IADD R9, R3, 0x1, -R2 ;  /* 0x0000000103092824 */ /* 0x004fe400078e0a02 */
[----:B------:R-:W-:-:S05]  /*14040*/  IMAD R3, R17, 0xc0, RZ ;  /* 0x000000c011037824 */ /* 0x000fca00078e02ff */
[----:B------:R-:W-:Y:S01]  /*14050*/  IADD3 R10, -R10, 0x15f, R3 ;  /* 0x0000015f0a0a7810 */ /* 0x000fe20007ffe103 */
[----:B------:R-:W-:-:S04]  /*14060*/  IMAD.IADD R3, R11, 0x1, R9 ;  /* 0x000000010b037824 */ /* 0x000fc800078e0209 */
[C---:B------:R-:W-:Y:S02]  /*14070*/  VIADD R2, R3.reuse, 0x9f ;  /* 0x0000009f03027836 */ /* 0x040fe40000000000 */
[----:B------:R-:W-:Y:S02]  /*14080*/  IMAD.IADD R10, R3, 0x1, R10 ;  /* 0x00000001030a7824 */ /* 0x000fe400078e020a */
[----:B------:R-:W-:-:S04]  /*14090*/  IMAD.HI R3, R2, 0x66666667, RZ ;  /* 0x6666666702037827 */ /* 0x000fc800078e02ff */
[----:B------:R-:W-:Y:S01]  /*140a0*/  IMAD.HI R2, R10, 0x66666667, RZ ;  /* 0x666666670a027827 */ /* 0x000fe200078e02ff */
[----:B------:R-:W-:-:S04]  /*140b0*/  SHF.R.U32.HI R6, RZ, 0x1f, R3 ;  /* 0x0000001fff067819 */ /* 0x000fc80000011603 */
[----:B------:R-:W-:Y:S02]  /*140c0*/  SHF.R.U32.HI R5, RZ, 0x1f, R2 ;  /* 0x0000001fff057819 */ /* 0x000fe40000011602 */
[----:B------:R-:W-:Y:S02]  /*140d0*/  LEA.HI.SX32 R3, R3, R6, 0x1a ;  /* 0x0000000603037211 */ /* 0x000fe400078fd2ff */
[----:B------:R-:W-:-:S04]  /*140e0*/  LEA.HI.SX32 R2, R2, R5, 0x1a ;  /* 0x0000000502027211 */ /* 0x000fc800078fd2ff */
[----:B------:R-:W-:-:S05]  /*140f0*/  VIMNMX R7, R3, R2, PT ;  /* 0x0000000203077248 */ /* 0x000fca0003fe0100 */
[----:B------:R-:W-:-:S05]  /*14100*/  IMAD R2, R7, 0xa0, -R11 ;  /* 0x000000a007027824 */ /* 0x000fca00078e0a0b */
[----:B------:R-:W-:-:S04]  /*14110*/  VIMNMX R9, R2, R9, PT ;  /* 0x0000000902097248 */ /* 0x000fc80003fe0100 */
[----:B------:R-:W-:Y:S01]  /*14120*/  ISETP.GT.AND P0, PT, R9, R4, PT ;  /* 0x000000040900720c */ /* 0x000fe20003f04270 */
[----:B------:R-:W-:-:S05]  /*14130*/  IMAD.WIDE.U32 R4, R4, -0x33333333, RZ ;  /* 0xcccccccd04047825 */ /* 0x000fca00078e00ff */
[----:B------:R-:W-:-:S07]  /*14140*/  SHF.R.U32.HI R4, RZ, 0x7, R5 ;  /* 0x00000007ff047819 */ /* 0x000fce0000011605 */
[----:B------:R-:W-:-:S04]  /*14150*/  @P0 VIADD R2, R9, 0x9f ;  /* 0x0000009f09020836 */ /* 0x000fc80000000000 */
        /* <DEDUP_REMOVED lines=22> */
.L_x_12291:
[----:B-1----:R-:W-:Y:S02]  /*142c0*/  ISETP.NE.AND P0, PT, R14, RZ, PT ;  /* 0x000000ff0e00720c */ /* 0x002fe40003f05270 */
[----:B------:R-:W-:-:S11]  /*142d0*/  PLOP3.LUT P6, PT, PT, PT, PT, 0x8, 0x0 ;  /* 0x000000000000781c */ /* 0x000fd60003fce170 */
[----:B------:R-:W-:Y:S05]  /*142e0*/  @P0 BRA `(.L_x_12154) ;  /* 0x00000000000c0947 */ /* 0x000fea0003800000 */
[----:B------:R-:W-:-:S03]  /*142f0*/  UMOV UR4, 0xffffffff ;  /* 0xffffffff00047882 */ /* 0x000fc60000000000 */
[----:B------:R-:W-:Y:S05]  /*14300*/  BRA.DIV UR4, `(.L_x_12155) ;  /* 0x0000004a04787947 */ /* 0x000fea000b800000 */
[----:B------:R-:W-:-:S13]  /*14310*/  ELECT P6, URZ, PT ;  /* 0x00000000003f782f */ /* 0x000fda00038c0000 */
.L_x_12154:
        /* <DEDUP_REMOVED lines=12> */
.L_x_12294:
[----:B------:R-:W-:Y:S05]  /*143e0*/  BSYNC B1 ;  /* 0x0000000000017941 */ /* 0x000fea0003800000 */
.L_x_12156:
[----:B------:R-:W-:Y:S04]  /*143f0*/  BSSY B1, `(.L_x_12158) ;  /* 0x000004d000017945 */ /* 0x000fe80003800000 */
[----:B------:R-:W-:Y:S05]  /*14400*/  @!P6 BRA `(.L_x_12159) ;  /* 0x00000004002ce947 */ /* 0x000fea0003800000 */
        /* <DEDUP_REMOVED lines=8> */
.L_x_12295:
[----:B------:R-:W-:Y:S05]  /*14490*/  BSYNC B2 ;  /* 0x0000000000027941 */ /* 0x000fea0003800000 */
.L_x_12160:
        /* <DEDUP_REMOVED lines=9> */
.L_x_12163:
[----:B------:R-:W-:Y:S05]  /*14530*/  BSYNC B2 ;  /* 0x0000000000027941 */ /* 0x000fea0003800000 */
.L_x_12162:
        /* <DEDUP_REMOVED lines=12> */
.L_x_12164:
        /* <DEDUP_REMOVED lines=13> */
.L_x_12296:
[----:B------:R-:W-:Y:S05]  /*146d0*/  BSYNC B2 ;  /* 0x0000000000027941 */ /* 0x000fea0003800000 */
.L_x_12165:
        /* <DEDUP_REMOVED lines=11> */
.L_x_12168:
[----:B------:R-:W-:Y:S05]  /*14790*/  BSYNC B2 ;  /* 0x0000000000027941 */ /* 0x000fea0003800000 */
.L_x_12167:
        /* <DEDUP_REMOVED lines=8> */
.L_x_12169:
        /* <DEDUP_REMOVED lines=10> */
.L_x_12159:
[----:B------:R-:W-:Y:S05]  /*148c0*/  BSYNC B1 ;  /* 0x0000000000017941 */ /* 0x000fea0003800000 */
.L_x_12158:
        /* <DEDUP_REMOVED lines=9> */
.L_x_12182:
        /* <DEDUP_REMOVED lines=11> */
.L_x_12297:
[----:B------:R-:W-:Y:S05]  /*14a10*/  BSYNC B2 ;  /* 0x0000000000027941 */ /* 0x000fea0003800000 */
.L_x_12172:
        /* <DEDUP_REMOVED lines=9> */
.L_x_12175:
[----:B------:R-:W-:Y:S05]  /*14ab0*/  BSYNC B2 ;  /* 0x0000000000027941 */ /* 0x000fea0003800000 */
.L_x_12174:
        /* <DEDUP_REMOVED lines=11> */
.L_x_12176:
        /* <DEDUP_REMOVED lines=13> */
.L_x_12298:
[----:B------:R-:W-:Y:S05]  /*14c40*/  BSYNC B2 ;  /* 0x0000000000027941 */ /* 0x000fea0003800000 */
.L_x_12177:
        /* <DEDUP_REMOVED lines=11> */
.L_x_12180:
[----:B------:R-:W-:Y:S05]  /*14d00*/  BSYNC B2 ;  /* 0x0000000000027941 */ /* 0x000fea0003800000 */
.L_x_12179:
        /* <DEDUP_REMOVED lines=8> */
.L_x_12181:
        /* <DEDUP_REMOVED lines=10> */
.L_x_12171:
[----:B------:R-:W-:Y:S05]  /*14e30*/  BSYNC B1 ;  /* 0x0000000000017941 */ /* 0x000fea0003800000 */
.L_x_12170:
        /* <DEDUP_REMOVED lines=8> */
.L_x_12152:
[----:B------:R-:W-:Y:S05]  /*14ec0*/  BSYNC B0 ;  /* 0x0000000000007941 */ /* 0x000fea0003800000 */
.L_x_12151:
        /* <DEDUP_REMOVED lines=23> */
.L_x_12184:
        /* <DEDUP_REMOVED lines=22> */
.L_x_12186:
[----:B------:R-:W2:Y:S01]  /*151a0*/  LDL.LU R2, [R1] ;  /* 0x0000000001027983 */ /* 0x000ea20000300800 */
[----:B------:R-:W-:-:S05]  /*151b0*/  VIADD R0, R28, 0x6000 ;  /* 0x000060001c007836 */ /* 0x000fca0000000000 */
        /* <DEDUP_REMOVED lines=21> */
.L_x_12187:
        /* <DEDUP_REMOVED lines=19> */
.L_x_12188:
        /* <DEDUP_REMOVED lines=19> */
.L_x_12189:
        /* <DEDUP_REMOVED lines=31> */
.L_x_12190:
        /* <DEDUP_REMOVED lines=22> */
.L_x_12301:
[----:B-1----:R-:W-:Y:S02]  /*158c0*/  ISETP.NE.AND P0, PT, R14, RZ, PT ;  /* 0x000000ff0e00720c */ /* 0x002fe40003f05270 */
[----:B------:R-:W-:-:S11]  /*158d0*/  PLOP3.LUT P6, PT, PT, PT, PT, 0x8, 0x0 ;  /* 0x000000000000781c */ /* 0x000fd60003fce170 */
[----:B------:R-:W-:Y:S05]  /*158e0*/  @P0 BRA `(.L_x_12192) ;  /* 0x0000000400880947 */ /* 0x000fea0003800000 */
[----:B------:R-:W-:-:S03]  /*158f0*/  UMOV UR4, 0xffffffff ;  /* 0xffffffff00047882 */ /* 0x000fc60000000000 */
[----:B------:R-:W-:Y:S05]  /*15900*/  BRA.DIV UR4, `(.L_x_12193) ;  /* 0x0000003604b07947 */ /* 0x000fea000b800000 */
[----:B------:R-:W-:-:S13]  /*15910*/  ELECT P6, URZ, PT ;  /* 0x00000000003f782f */ /* 0x000fda00038c0000 */
.L_x_12304:
        /* <DEDUP_REMOVED lines=23> */
.L_x_12195:
[----:B0-----:R-:W-:Y:S01]  /*15a90*/  IMAD R5, R24, 0x8, R28 ;  /* 0x0000000818057824 */ /* 0x001fe200078e021c */
[----:B------:R-:W-:Y:S01]  /*15aa0*/  SHF.L.U32 R4, R26, 0x1f, RZ ;  /* 0x0000001f1a047819 */ /* 0x000fe200000006ff */
[----:B------:R-:W0:Y:S03]  /*15ab0*/  S2R R3, SR_TID.X ;  /* 0x0000000000037919 */ /* 0x000e260000002100 */
[----:B------:R-:W1:Y:S01]  /*15ac0*/  SYNCS.PHASECHK.TRANS64.TRYWAIT P2, [R5+URZ+0x13280], R4 ;  /* 0x01328004050075a7 */ /* 0x000e62000804017f */
[----:B0-----:R-:W-:-:S04]  /*15ad0*/  LOP3.LUT R3, R3, 0x7f, RZ, 0xc0, !PT ;  /* 0x0000007f03037812 */ /* 0x001fc800078ec0ff */
[----:B------:R-:W-:Y:S01]  /*15ae0*/  ISETP.NE.AND P0, PT, R3, RZ, PT ;  /* 0x000000ff0300720c */ /* 0x000fe20003f05270 */
[----:B-1----:R-:W-:-:S12]  /*15af0*/  @!P2 BRA `(.L_x_12196) ;  /* 0x000000340054a947 */ /* 0x002fd80003800000 */
.L_x_12305:
        /* <DEDUP_REMOVED lines=8> */
.L_x_12197:
[----:B------:R-:W-:Y:S01]  /*15b80*/  IMAD R3, R24, 0x2800, R28 ;  /* 0x0000280018037824 */ /* 0x000fe200078e021c */
[----:B------:R-:W-:Y:S01]  /*15b90*/  R2UR UR9, R5 ;  /* 0x00000000050972ca */ /* 0x000fe200000e0000 */
[----:B------:R-:W-:Y:S01]  /*15ba0*/  IMAD R8, R8, 0xa0, R29 ;  /* 0x000000a008087824 */ /* 0x000fe200078e021d */
[----:B------:R-:W-:Y:S01]  /*15bb0*/  R2UR UR12, R0 ;  /* 0x00000000000c72ca */ /* 0x000fe200000e0000 */
[----:B------:R-:W-:Y:S01]  /*15bc0*/  UIADD3 UR4, UP0, UR38, 0x470, URZ ;  /* 0x0000047026047890 */ /* 0x000fe2000ff1e03f */
[----:B------:R-:W-:Y:S01]  /*15bd0*/  R2UR UR8, R3 ;  /* 0x00000000030872ca */ /* 0x000fe200000e0000 */
[----:B------:R-:W-:Y:S01]  /*15be0*/  UMOV UR6, 0x0 ;  /* 0x0000000000067882 */ /* 0x000fe20000000000 */
[----:B-----5:R-:W-:Y:S01]  /*15bf0*/  R2UR UR13, R2 ;  /* 0x00000000020d72ca */ /* 0x020fe200000e0000 */
[----:B------:R-:W-:Y:S01]  /*15c00*/  UIADD3.X UR5, URZ, UR39, URZ, UP0, !UPT ;  /* 0x000000273f057290 */ /* 0x000fe200087fe43f */
[----:B------:R-:W-:Y:S01]  /*15c10*/  R2UR UR11, R8 ;  /* 0x00000000080b72ca */ /* 0x000fe200000e0000 */
[----:B------:R-:W-:Y:S01]  /*15c20*/  UMOV UR7, 0x14f00000 ;  /* 0x14f0000000077882 */ /* 0x000fe20000000000 */
[----:B------:R-:W-:-:S03]  /*15c30*/  UMOV UR10, URZ ;  /* 0x0000003f000a7c82 */ /* 0x000fc60008000000 */
[----:B------:R-:W-:-:S04]  /*15c40*/  UIADD3 UR9, UR9, 0x13270, URZ ;  /* 0x0001327009097890 */ /* 0x000fc8000fffe03f */
[----:B------:R-:W-:-:S09]  /*15c50*/  UIADD3 UR8, UR8, 0x6000, URZ ;  /* 0x0000600008087890 */ /* 0x000fd2000fffe03f */
[----:B------:R1:W-:Y:S01]  /*15c60*/  UTMALDG.4D [UR8], [UR4], desc[UR6] ;  /* 0x00000608040075b4 */ /* 0x0003e20008019000 */
[----:B------:R-:W2:Y:S02]  /*15c70*/  SYNCS.PHASECHK.TRANS64.TRYWAIT P2, [R5+URZ+0x13240], R4 ;  /* 0x01324004050075a7 */ /* 0x000ea4000804017f */
[----:B-12---:R-:W-:Y:S05]  /*15c80*/  @!P2 BRA `(.L_x_12198) ;  /* 0x000000340004a947 */ /* 0x006fea0003800000 */
.L_x_12306:
        /* <DEDUP_REMOVED lines=8> */
.L_x_12199:
        /* <DEDUP_REMOVED lines=14> */
.L_x_12194:
        /* <DEDUP_REMOVED lines=13> */
[----:B0-----:R-:W-:Y:S01]  /*15ec0*/  @P0 IMAD.MOV.U32 R3, RZ, RZ, 0x3000 ;  /* 0x00003000ff030424 */ /* 0x001fe200078e00ff */
[----:B------:R-:W-:-:S03]  /*15ed0*/  UIADD3 UR9, UR9, 0x13200, URZ ;  /* 0x0001320009097890 */ /* 0x000fc6000fffe03f */
[----:B------:R2:W-:Y:S06]  /*15ee0*/  @P0 SYNCS.ARRIVE.TRANS64 RZ, [R28+URZ+0x13200], R3 ;  /* 0x013200031cff09a7 */ /* 0x0005ec000800003f */
[----:B------:R2:W-:Y:S01]  /*15ef0*/  UTMALDG.4D [UR8], [UR4], desc[UR6] ;  /* 0x00000608040075b4 */ /* 0x0005e20008019000 */
[----:B------:R-:W-:Y:S02]  /*15f00*/  NOP ;  /* 0x0000000000007918 */ /* 0x000fe40000000000 */
.L_x_12192:
[----:B-1----:R-:W3:Y:S04]  /*15f10*/  LDL.LU R5, [R1+0x1c] ;  /* 0x00001c0001057983 */ /* 0x002ee80000300800 */
[----:B------:R-:W4:Y:S01]  /*15f20*/  LDL R4, [R1+0x10] ;  /* 0x0000100001047983 */ /* 0x000f220000100800 */
[----:B------:R-:W-:Y:S01]  /*15f30*/  BSSY B0, `(.L_x_12200) ;  /* 0x000000a000007945 */ /* 0x000fe20003800000 */
[----:B---3--:R-:W-:Y:S01]  /*15f40*/  VIADD R5, R5, 0x1 ;  /* 0x0000000105057836 */ /* 0x008fe20000000000 */
[----:B----4-:R-:W-:-:S04]  /*15f50*/  ISETP.GE.AND P2, PT, R4, 0x2, PT ;  /* 0x000000020400780c */ /* 0x010fc80003f46270 */
[----:B------:R1:W-:Y:S01]  /*15f60*/  STL [R1+0x1c], R5 ;  /* 0x00001c0501007387 */ /* 0x0003e20000100800 */
[----:B0-2---:R-:W-:-:S04]  /*15f70*/  LEA.HI R3, R5, R5, RZ, 0x1 ;  /* 0x0000000505037211 */ /* 0x005fc800078f08ff */
[----:B------:R-:W-:-:S05]  /*15f80*/  LOP3.LUT R3, R3, 0xfffffffe, RZ, 0xc0, !PT ;  /* 0xfffffffe03037812 */ /* 0x000fca00078ec0ff */
[----:B------:R-:W-:-:S05]  /*15f90*/  IMAD.IADD R3, R5, 0x1, -R3 ;  /* 0x0000000105037824 */ /* 0x000fca00078e0a03 */
[----:B------:R-:W-:-:S04]  /*15fa0*/  SHF.L.U32 R3, R3, 0x1f, RZ ;  /* 0x0000001f03037819 */ /* 0x000fc800000006ff */
[----:B------:R-:W0:Y:S02]  /*15fb0*/  SYNCS.PHASECHK.TRANS64.TRYWAIT P0, [R28+URZ+0x13220], R3 ;  /* 0x013220031c0075a7 */ /* 0x000e24000800017f */
[----:B01----:R-:W-:Y:S05]  /*15fc0*/  @!P0 BRA `(.L_x_12201) ;  /* 0x0000003000488947 */ /* 0x003fea0003800000 */
.L_x_12307:
[----:B------:R-:W-:Y:S05]  /*15fd0*/  BSYNC B0 ;  /* 0x0000000000007941 */ /* 0x000fea0003800000 */
.L_x_12200:
[----:B------:R-:W-:Y:S05]  /*15fe0*/  @!P2 BRA `(.L_x_12202) ;  /* 0x0000000c0028a947 */ /* 0x000fea0003800000 */
[----:B------:R-:W2:Y:S01]  /*15ff0*/  LDL.LU R4, [R1+0x10] ;  /* 0x0000100001047983 */ /* 0x000ea20000300800 */
[----:B------:R-:W-:Y:S02]  /*16000*/  IMAD.MOV.U32 R6, RZ, RZ, R24 ;  /* 0x000000ffff067224 */ /* 0x000fe400078e0018 */
[----:B------:R-:W-:Y:S02]  /*16010*/  IMAD.MOV.U32 R7, RZ, RZ, R26 ;  /* 0x000000ffff077224 */ /* 0x000fe400078e001a */
[----:B--2---:R-:W-:-:S07]  /*16020*/  VIADD R12, R4, 0xfffffffe ;  /* 0xfffffffe040c7836 */ /* 0x004fce0000000000 */
.L_x_12222:
[----:B------:R-:W-:Y:S01]  /*16030*/  VIADD R24, R6, 0x1 ;  /* 0x0000000106187836 */ /* 0x000fe20000000000 */
[----:B------:R-:W-:Y:S05]  /*16040*/  YIELD ;  /* 0x0000000000007946 */ /* 0x000fea0003800000 */
[----:B------:R-:W-:Y:S01]  /*16050*/  ISETP.NE.AND P0, PT, R24, 0x2, PT ;  /* 0x000000021800780c */ /* 0x000fe20003f05270 */
[----:B------:R-:W-:Y:S03]  /*16060*/  BSSY B0, `(.L_x_12203) ;  /* 0x0000065000007945 */ /* 0x000fe60003800000 */
[----:B------:R-:W-:-:S02]  /*16070*/  SEL R26, RZ, 0x1, P0 ;  /* 0x00000001ff1a7807 */ /* 0x000fc40000000000 */
        /* <DEDUP_REMOVED lines=25> */
.L_x_12205:
        /* <DEDUP_REMOVED lines=8> */
.L_x_12308:
[----:B------:R-:W-:Y:S05]  /*16290*/  BSYNC B1 ;  /* 0x0000000000017941 */ /* 0x000fea0003800000 */
.L_x_12206:
        /* <DEDUP_REMOVED lines=9> */
.L_x_12209:
[----:B------:R-:W-:Y:S05]  /*16330*/  BSYNC B1 ;  /* 0x0000000000017941 */ /* 0x000fea0003800000 */
.L_x_12208:
        /* <DEDUP_REMOVED lines=11> */
.L_x_12210:
        /* <DEDUP_REMOVED lines=13> */
.L_x_12309:
[----:B------:R-:W-:Y:S05]  /*164c0*/  BSYNC B1 ;  /* 0x0000000000017941 */ /* 0x000fea0003800000 */
.L_x_12211:
        /* <DEDUP_REMOVED lines=11> */
.L_x_12214:
[----:B------:R-:W-:Y:S05]  /*16580*/  BSYNC B1 ;  /* 0x0000000000017941 */ /* 0x000fea0003800000 */
.L_x_12213:
        /* <DEDUP_REMOVED lines=8> */
.L_x_12215:
        /* <DEDUP_REMOVED lines=10> */
.L_x_12204:
[----:B------:R-:W-:Y:S05]  /*166b0*/  BSYNC B0 ;  /* 0x0000000000007941 */ /* 0x000fea0003800000 */
.L_x_12203:
[----:B------:R-:W2:Y:S02]  /*166c0*/  LDL R4, [R1+0x2c] ;  /* 0x00002c0001047983 */ /* 0x000ea40000100800 */
[----:B--2---:R-:W-:-:S13]  /*166d0*/  ISETP.NE.AND P0, PT, R4, 0x3, PT ;  /* 0x000000030400780c */ /* 0x004fda0003f05270 */
[----:B------:R-:W-:Y:S05]  /*166e0*/  @!P0 BRA `(.L_x_12216) ;  /* 0x0000000000048947 */ /* 0x000fea0003800000 */
[----:B------:R-:W-:Y:S01]  /*166f0*/  BPT.TRAP 0x1 ;  /* 0x000000040000795c */ /* 0x000fe20000300000 */
.L_x_12216:
[----:B0-----:R-:W2:Y:S01]  /*16700*/  LDL R3, [R1+0x14] ;  /* 0x0000140001037983 */ /* 0x001ea20000100800 */
[----:B------:R-:W-:Y:S01]  /*16710*/  LOP3.LUT R4, R7, 0x1, RZ, 0x3c, !PT ;  /* 0x0000000107047812 */ /* 0x000fe200078e3cff */
[----:B------:R-:W-:Y:S01]  /*16720*/  IMAD R13, R6, 0x8, R28 ;  /* 0x00000008060d7824 */ /* 0x000fe200078e021c */
[----:B------:R-:W-:Y:S02]  /*16730*/  BSSY B0, `(.L_x_12217) ;  /* 0x0000005000007945 */ /* 0x000fe40003800000 */
[----:B------:R-:W-:-:S04]  /*16740*/  SHF.L.U32 R4, R4, 0x1f, RZ ;  /* 0x0000001f04047819 */ /* 0x000fc800000006ff */
[----:B------:R-:W0:Y:S01]  /*16750*/  SYNCS.PHASECHK.TRANS64.TRYWAIT P2, [R13+URZ+0x13270], R4 ;  /* 0x013270040d0075a7 */ /* 0x000e22000804017f */
[----:B--2---:R-:W-:Y:S01]  /*16760*/  ISETP.NE.AND P0, PT, R3, 0x3, PT ;  /* 0x000000030300780c */ /* 0x004fe20003f05270 */
[----:B0-----:R-:W-:-:S12]  /*16770*/  @!P2 BRA `(.L_x_12218) ;  /* 0x000000280098a947 */ /* 0x001fd80003800000 */
.L_x_12310:
[----:B------:R-:W-:Y:S05]  /*16780*/  BSYNC B0 ;  /* 0x0000000000007941 */ /* 0x000fea0003800000 */
.L_x_12217:
[----:B------:R-:W-:Y:S05]  /*16790*/  @!P0 BRA `(.L_x_12219) ;  /* 0x0000000000048947 */ /* 0x000fea0003800000 */
[----:B------:R-:W-:Y:S01]  /*167a0*/  BPT.TRAP 0x1 ;  /* 0x000000040000795c */ /* 0x000fe20000300000 */
.L_x_12219:
[----:B0-----:R-:W-:Y:S01]  /*167b0*/  SHF.L.U32 R4, R7, 0x1f, RZ ;  /* 0x0000001f07047819 */ /* 0x001fe200000006ff */
[----:B------:R-:W-:-:S03]  /*167c0*/  IMAD R3, R6, 0x2800, RZ ;  /* 0x0000280006037824 */ /* 0x000fc600078e02ff */
[----:B------:R-:W0:Y:S02]  /*167d0*/  SYNCS.PHASECHK.TRANS64.TRYWAIT P2, [R13+URZ+0x13260], R4 ;  /* 0x013260040d0075a7 */ /* 0x000e24000804017f */
[----:B0-----:R-:W-:Y:S05]  /*167e0*/  @!P2 BRA `(.L_x_12220) ;  /* 0x000000280090a947 */ /* 0x001fea0003800000 */
.L_x_12311:
[----:B------:R-:W-:Y:S01]  /*167f0*/  LOP3.LUT R5, R3, R23, RZ, 0xfc, !PT ;  /* 0x0000001703057212 */ /* 0x000fe200078efcff */
[----:B------:R-:W-:Y:S05]  /*16800*/  WARPSYNC.ALL ;  /* 0x0000000000007948 */ /* 0x000fea0003800000 */
[C---:B------:R-:W-:Y:S02]  /*16810*/  IMAD.IADD R6, R28.reuse, 0x1, R5 ;  /* 0x000000011c067824 */ /* 0x040fe400078e0205 */
[----:B------:R-:W-:-:S04]  /*16820*/  VIADD R14, R28, 0x1000 ;  /* 0x000010001c0e7836 */ /* 0x000fc80000000000 */
[----:B0-----:R-:W0:Y:S02]  /*16830*/  LDSM.16.MT88.4 R4, [R6+0x6000] ;  /* 0x006000000604783b */ /* 0x001e240000004200 */
        /* <DEDUP_REMOVED lines=36> */
[-C--:B------:R-:W-:Y:S02]  /*16a80*/  LOP3.LUT R4, R10, R22.reuse, RZ, 0xfc, !PT ;  /* 0x000000160a047212 */ /* 0x080fe400078efcff */
[C---:B------:R-:W-:Y:S02]  /*16a90*/  LOP3.LUT R5, R3.reuse, R23, RZ, 0xfc, !PT ;  /* 0x0000001703057212 */ /* 0x040fe400078efcff */
[--C-:B------:R-:W-:Y:S01]  /*16aa0*/  PRMT R10, R6, 0x6420, R7.reuse ;  /* 0x00006420060a7816 */ /* 0x100fe20000000007 */
[----:B------:R-:W-:Y:S01]  /*16ab0*/  IMAD.IADD R4, R14, 0x1, R4 ;  /* 0x000000010e047824 */ /* 0x000fe200078e0204 */
        /* <DEDUP_REMOVED lines=19> */
.L_x_12221:
        /* <DEDUP_REMOVED lines=10> */
.L_x_12202:
[----:B01----:R-:W2:Y:S01]  /*16c90*/  LDL R3, [R1+0x2c] ;  /* 0x00002c0001037983 */ /* 0x003ea20000100800 */
[----:B------:R-:W-:Y:S01]  /*16ca0*/  BSSY B0, `(.L_x_12223) ;  /* 0x000000f000007945 */ /* 0x000fe20003800000 */
[----:B--2---:R-:W-:-:S03]  /*16cb0*/  ISETP.NE.AND P2, PT, R3, 0x3, PT ;  /* 0x000000030300780c */ /* 0x004fc60003f45270 */
[----:B------:R-:W-:Y:S10]  /*16cc0*/  @P1 BRA `(.L_x_12224) ;  /* 0x0000000000301947 */ /* 0x000ff40003800000 */
        /* <DEDUP_REMOVED lines=11> */
[----:B0-----:R-:W-:-:S07]  /*16d80*/  IADD3 R16, R0, UR36, R7 ;  /* 0x0000002400107c10 */ /* 0x001fce000fffe007 */
.L_x_12224:
[----:B------:R-:W-:Y:S05]  /*16d90*/  BSYNC B0 ;  /* 0x0000000000007941 */ /* 0x000fea0003800000 */
.L_x_12223:
[----:B------:R-:W-:Y:S05]  /*16da0*/  @!P2 BRA `(.L_x_12225) ;  /* 0x000000000004a947 */ /* 0x000fea0003800000 */
[----:B------:R-:W-:Y:S01]  /*16db0*/  BPT.TRAP 0x1 ;  /* 0x000000040000795c */ /* 0x000fe20000300000 */
.L_x_12225:
        /* <DEDUP_REMOVED lines=8> */
.L_x_12312:
[----:B------:R-:W-:Y:S05]  /*16e40*/  BSYNC B0 ;  /* 0x0000000000007941 */ /* 0x000fea0003800000 */
.L_x_12226:
[----:B------:R-:W-:Y:S05]  /*16e50*/  @!P2 BRA `(.L_x_12228) ;  /* 0x000000000004a947 */ /* 0x000fea0003800000 */
[----:B------:R-:W-:Y:S01]  /*16e60*/  BPT.TRAP 0x1 ;  /* 0x000000040000795c */ /* 0x000fe20000300000 */
.L_x_12228:
[----:B0-----:R-:W-:-:S04]  /*16e70*/  SHF.L.U32 R3, R26, 0x1f, RZ ;  /* 0x0000001f1a037819 */ /* 0x001fc800000006ff */
[----:B------:R-:W0:Y:S02]  /*16e80*/  SYNCS.PHASECHK.TRANS64.TRYWAIT P0, [R0+URZ+0x13260], R3 ;  /* 0x01326003000075a7 */ /* 0x000e24000800017f */
[----:B0-----:R-:W-:Y:S05]  /*16e90*/  @!P0 BRA `(.L_x_12229) ;  /* 0x00000024000c8947 */ /* 0x001fea0003800000 */
.L_x_12313:
[----:B------:R-:W-:Y:S01]  /*16ea0*/  IMAD R2, R24, 0x2800, RZ ;  /* 0x0000280018027824 */ /* 0x000fe200078e02ff */
[----:B------:R-:W-:Y:S05]  /*16eb0*/  WARPSYNC.ALL ;  /* 0x0000000000007948 */ /* 0x000fea0003800000 */
[C---:B0-----:R-:W-:Y:S01]  /*16ec0*/  LOP3.LUT R3, R2.reuse, R23, RZ, 0xfc, !PT ;  /* 0x0000001702037212 */ /* 0x041fe200078efcff */
[----:B------:R-:W-:Y:S02]  /*16ed0*/  VIADD R12, R2, 0x800 ;  /* 0x00000800020c7836 */ /* 0x000fe40000000000 */
[C---:B------:R-:W-:Y:S02]  /*16ee0*/  VIADD R13, R28.reuse, 0x1000 ;  /* 0x000010001c0d7836 */ /* 0x040fe40000000000 */
[----:B------:R-:W-:Y:S01]  /*16ef0*/  IMAD.IADD R4, R28, 0x1, R3 ;  /* 0x000000011c047824 */ /* 0x000fe200078e0203 */
[----:B------:R-:W-:-:S05]  /*16f00*/  LOP3.LUT R3, R2, R22, RZ, 0xfc, !PT ;  /* 0x0000001602037212 */ /* 0x000fca00078efcff */
[----:B------:R-:W0:Y:S01]  /*16f10*/  LDSM.16.MT88.4 R4, [R4+0x6000] ;  /* 0x006000000404783b */ /* 0x000e220000004200 */
        /* <DEDUP_REMOVED lines=34> */
[C---:B0-----:R-:W-:Y:S02]  /*17140*/  LOP3.LUT R3, R2.reuse, R23, RZ, 0xfc, !PT ;  /* 0x0000001702037212 */ /* 0x041fe400078efcff */
[----:B------:R-:W-:-:S03]  /*17150*/  LOP3.LUT R2, R2, R22, RZ, 0xfc, !PT ;  /* 0x0000001602027212 */ /* 0x000fc600078efcff */
[----:B------:R-:W-:Y:S02]  /*17160*/  IMAD.IADD R3, R28, 0x1, R3 ;  /* 0x000000011c037824 */ /* 0x000fe400078e0203 */
[----:B------:R-:W-:Y:S01]  /*17170*/  IMAD.IADD R2, R13, 0x1, R2 ;  /* 0x000000010d027824 */ /* 0x000fe200078e0202 */
[C-C-:B-1----:R-:W-:Y:S02]  /*17180*/  PRMT R8, R4.reuse, 0x6420, R5.reuse ;  /* 0x0000642004087816 */ /* 0x142fe40000000005 */
[----:B------:R-:W-:Y:S02]  /*17190*/  PRMT R9, R4, 0x7531, R5 ;  /* 0x0000753104097816 */ /* 0x000fe40000000005 */
[C-C-:B------:R-:W-:Y:S02]  /*171a0*/  PRMT R10, R6.reuse, 0x6420, R7.reuse ;  /* 0x00006420060a7816 */ /* 0x140fe40000000007 */
[----:B------:R-:W-:-:S05]  /*171b0*/  PRMT R11, R6, 0x7531, R7 ;  /* 0x00007531060b7816 */ /* 0x000fca0000000007 */
[----:B------:R-:W-:Y:S04]  /*171c0*/  STSM.16.M88.4 [R12], R8 ;  /* 0x000000080c007844 */ /* 0x000fe80000000200 */
        /* <DEDUP_REMOVED lines=14> */
.L_x_12230:
        /* <DEDUP_REMOVED lines=10> */
.L_x_12185:
[----:B------:R-:W-:Y:S05]  /*17350*/  BSYNC B6 ;  /* 0x0000000000067941 */ /* 0x000fea0003800000 */
.L_x_12183:
[----:B-1----:R-:W2:Y:S02]  /*17360*/  LDL R0, [R1] ;  /* 0x0000000001007983 */ /* 0x002ea40000100800 */
[----:B--2---:R-:W-:-:S13]  /*17370*/  LOP3.LUT P0, RZ, R0, 0x2, RZ, 0xc0, !PT ;  /* 0x0000000200ff7812 */ /* 0x004fda000780c0ff */
[----:B------:R-:W-:Y:S05]  /*17380*/  @!P0 BRA `(.L_x_12231) ;  /* 0x0000000000208947 */ /* 0x000fea0003800000 */
[----:B------:R-:W-:Y:S05]  /*17390*/  WARPSYNC.ALL ;  /* 0x0000000000007948 */ /* 0x000fea0003800000 */
[----:B------:R-:W0:Y:S08]  /*173a0*/  S2UR UR5, SR_CgaCtaId ;  /* 0x00000000000579c3 */ /* 0x000e300000008800 */
[----:B------:R-:W-:Y:S06]  /*173b0*/  BAR.SYNC.DEFER_BLOCKING 0x5, 0x200 ;  /* 0x0148000000007b1d */ /* 0x000fec0000010000 */
[----:B------:R-:W-:-:S02]  /*173c0*/  UMOV UR4, 0x400 ;  /* 0x0000040000047882 */ /* 0x000fc40000000000 */
[----:B0-----:R-:W-:-:S09]  /*173d0*/  ULEA UR4, UR5, UR4, 0x18 ;  /* 0x0000000405047291 */ /* 0x001fd2000f8ec03f */
[----:B------:R-:W1:Y:S01]  /*173e0*/  LDS.128 R16, [UR4+0x132d0] ;  /* 0x0132d004ff107984 */ /* 0x000e620008000c00 */
[----:B------:R-:W-:Y:S06]  /*173f0*/  BAR.ARV 0x4, 0x200 ;  /* 0x0108000000007b1d */ /* 0x000fec0000002000 */
[----:B------:R-:W-:Y:S05]  /*17400*/  BRA `(.L_x_12232) ;  /* 0x0000000800cc7947 */ /* 0x000fea0003800000 */
.L_x_12231:
        /* <DEDUP_REMOVED lines=36> */
.L_x_12323:
[----:B------:R-:W-:Y:S02]  /*17650*/  ULDC UR4, c[0x0][0xc10] ;  /* 0x0003040000047ab9 */ /* 0x000fe40000000800 */
[----:B------:R-:W-:-:S04]  /*17660*/  IMAD.U32 R4, RZ, RZ, UR4 ;  /* 0x00000004ff047e24 */ /* 0x000fc8000f8e00ff */
[----:B-1----:R-:W-:-:S04]  /*17670*/  IMAD R14, R14, R4, RZ ;  /* 0x000000040e0e7224 */ /* 0x002fc800078e02ff */
[----:B------:R-:W-:-:S05]  /*17680*/  IMAD.IADD R5, R5, 0x1, R14 ;  /* 0x0000000105057824 */ /* 0x000fca00078e020e */
[----:B------:R-:W-:-:S13]  /*17690*/  ISETP.GT.AND P6, PT, R5, R0, PT ;  /* 0x000000000500720c */ /* 0x000fda0003fc4270 */
[----:B------:R-:W-:Y:S05]  /*176a0*/  @P6 BRA `(.L_x_12234) ;  /* 0x00000000009c6947 */ /* 0x000fea0003800000 */
.L_x_12239:
        /* <DEDUP_REMOVED lines=14> */
.L_x_12237:
[----:B------:R-:W-:Y:S05]  /*17790*/  BSYNC B0 ;  /* 0x0000000000007941 */ /* 0x000fea0003800000 */
.L_x_12236:
        /* <DEDUP_REMOVED lines=18> */
.L_x_12331:
[----:B------:R-:W-:Y:S02]  /*178c0*/  ULDC UR4, c[0x0][0xc10] ;  /* 0x0003040000047ab9 */ /* 0x000fe40000000800 */
[----:B------:R-:W-:-:S04]  /*178d0*/  IMAD.U32 R4, RZ, RZ, UR4 ;  /* 0x00000004ff047e24 */ /* 0x000fc8000f8e00ff */
[----:B-1----:R-:W-:-:S04]  /*178e0*/  IMAD R14, R14, R4, RZ ;  /* 0x000000040e0e7224 */ /* 0x002fc800078e02ff */
[----:B------:R-:W-:-:S05]  /*178f0*/  IMAD.IADD R5, R14, 0x1, R5 ;  /* 0x000000010e057824 */ /* 0x000fca00078e0205 */
[----:B------:R-:W-:-:S13]  /*17900*/  ISETP.GT.AND P6, PT, R5, R0, PT ;  /* 0x000000000500720c */ /* 0x000fda0003fc4270 */
[----:B------:R-:W-:Y:S05]  /*17910*/  @!P6 BRA `(.L_x_12239) ;  /* 0xfffffffc0064e947 */ /* 0x000fea000383ffff */
.L_x_12234:
        /* <DEDUP_REMOVED lines=8> */
.L_x_12335:
[----:B------:R-:W-:Y:S01]  /*179a0*/  ISETP.NE.AND P0, PT, R2, RZ, PT ;  /* 0x000000ff0200720c */ /* 0x000fe20003f05270 */
[----:B------:R-:W-:-:S12]  /*179b0*/  IMAD.MOV.U32 R14, RZ, RZ, RZ ;  /* 0x000000ffff0e7224 */ /* 0x000fd800078e00ff */
[----:B------:R-:W-:Y:S05]  /*179c0*/  @!P0 BRA `(.L_x_12241) ;  /* 0x0000000000108947 */ /* 0x000fea0003800000 */
[----:B------:R-:W-:Y:S01]  /*179d0*/  UMOV UR4, 0xffffffff ;  /* 0xffffffff00047882 */ /* 0x000fe20000000000 */
[----:B------:R-:W-:Y:S02]  /*179e0*/  VIADD R12, R6, 0xffffffff ;  /* 0xffffffff060c7836 */ /* 0x000fe40000000000 */
[----:B------:R-:W-:Y:S05]  /*179f0*/  BRA.DIV UR4, `(.L_x_12242) ;  /* 0x0000002204707947 */ /* 0x000fea000b800000 */
[----:B------:R3:W4:Y:S02]  /*17a00*/  SHFL.IDX PT, R14, R3, R12, 0x1f ;  /* 0x00001f0c030e7589 */ /* 0x00072400000e0000 */
.L_x_12241:
        /* <DEDUP_REMOVED lines=66> */
.L_x_12235:
[----:B------:R-:W-:Y:S01]  /*17e30*/  UMOV UR4, URZ ;  /* 0x0000003f00047c82 */ /* 0x000fe20008000000 */
[----:B------:R-:W-:Y:S01]  /*17e40*/  UMOV UR5, URZ ;  /* 0x0000003f00057c82 */ /* 0x000fe20008000000 */
[----:B------:R-:W-:Y:S01]  /*17e50*/  ULDC UR6, c[0x0][0xc14] ;  /* 0x0003050000067ab9 */ /* 0x000fe20000000800 */
[----:B------:R-:W-:Y:S02]  /*17e60*/  IMAD.MOV.U32 R16, RZ, RZ, R0 ;  /* 0x000000ffff107224 */ /* 0x000fe400078e0000 */
[----:B------:R-:W-:Y:S02]  /*17e70*/  IMAD.U32 R17, RZ, RZ, UR4 ;  /* 0x00000004ff117e24 */ /* 0x000fe4000f8e00ff */
[----:B------:R-:W-:Y:S02]  /*17e80*/  IMAD.U32 R18, RZ, RZ, UR5 ;  /* 0x00000005ff127e24 */ /* 0x000fe4000f8e00ff */
[----:B------:R-:W-:-:S07]  /*17e90*/  IMAD.U32 R19, RZ, RZ, UR6 ;  /* 0x00000006ff137e24 */ /* 0x000fce000f8e00ff */
.L_x_12243:
        /* <DEDUP_REMOVED lines=10> */
.L_x_12232:
[----:B------:R-:W-:Y:S02]  /*17f40*/  ULDC UR4, c[0x0][0xc14] ;  /* 0x0003050000047ab9 */ /* 0x000fe40000000800 */
[----:B-1----:R-:W-:-:S13]  /*17f50*/  ISETP.GE.AND P0, PT, R19, UR4, PT ;  /* 0x0000000413007c0c */ /* 0x002fda000bf06270 */
[----:B------:R-:W-:Y:S05]  /*17f60*/  @!P0 BRA `(.L_x_12244) ;  /* 0xffffffb800f08947 */ /* 0x000fea000383ffff */
[----:B------:R-:W-:Y:S05]  /*17f70*/  BSYNC B7 ;  /* 0x0000000000077941 */ /* 0x000fea0003800000 */
.L_x_12147:
[----:B0-2---:R-:W2:Y:S01]  /*17f80*/  LDL.LU R0, [R1+0x1c] ;  /* 0x00001c0001007983 */ /* 0x005ea20000300800 */
        /* <DEDUP_REMOVED lines=11> */
.L_x_12338:
[----:B------:R-:W-:Y:S05]  /*18040*/  BSYNC B0 ;  /* 0x0000000000007941 */ /* 0x000fea0003800000 */
.L_x_12245:
[----:B------:R-:W-:-:S03]  /*18050*/  UMOV UR4, 0xffffffff ;  /* 0xffffffff00047882 */ /* 0x000fc60000000000 */
[----:B------:R-:W-:Y:S05]  /*18060*/  BRA.DIV UR4, `(.L_x_12247) ;  /* 0x0000001e040c7947 */ /* 0x000fea000b800000 */
[----:B0-----:R-:W0:Y:S02]  /*18070*/  S2R R0, SR_TID.X ;  /* 0x0000000000007919 */ /* 0x001e240000002100 */
[----:B0-----:R-:W-:-:S04]  /*18080*/  SHF.R.U32.HI R0, RZ, 0x5, R0 ;  /* 0x00000005ff007819 */ /* 0x001fc80000011600 */
[----:B------:R-:W-:-:S05]  /*18090*/  LOP3.LUT R0, R0, 0x3, RZ, 0xc0, !PT ;  /* 0x0000000300007812 */ /* 0x000fca00078ec0ff */
[----:B------:R0:W1:Y:S02]  /*180a0*/  SHFL.IDX PT, R14, R0, RZ, 0x1f ;  /* 0x00001fff000e7589 */ /* 0x00006400000e0000 */
.L_x_12341:
[----:B-1----:R-:W-:-:S13]  /*180b0*/  ISETP.NE.AND P0, PT, R14, RZ, PT ;  /* 0x000000ff0e00720c */ /* 0x002fda0003f05270 */
[----:B------:R-:W-:Y:S05]  /*180c0*/  @P0 BRA `(.L_x_12010) ;  /* 0x0000000000a40947 */ /* 0x000fea0003800000 */
[----:B------:R-:W-:-:S03]  /*180d0*/  UMOV UR4, 0xffffffff ;  /* 0xffffffff00047882 */ /* 0x000fc60000000000 */
[----:B------:R-:W-:Y:S05]  /*180e0*/  BRA.DIV UR4, `(.L_x_12248) ;  /* 0x0000001e04207947 */ /* 0x000fea000b800000 */
[----:B------:R-:W-:-:S13]  /*180f0*/  ELECT P6, URZ, PT ;  /* 0x00000000003f782f */ /* 0x000fda00038c0000 */
.L_x_12344:
[----:B------:R-:W-:Y:S05]  /*18100*/  @!P6 BRA `(.L_x_12010) ;  /* 0x000000000094e947 */ /* 0x000fea0003800000 */
[----:B0-----:R-:W2:Y:S02]  /*18110*/  LDL.LU R0, [R1+0x20] ;  /* 0x0000200001007983 */ /* 0x001ea40000300800 */
[----:B--2---:R-:W-:-:S04]  /*18120*/  LOP3.LUT R0, R0, 0x2, RZ, 0xfc, !PT ;  /* 0x0000000200007812 */ /* 0x004fc800078efcff */
[----:B------:R-:W-:-:S13]  /*18130*/  ISETP.NE.AND P0, PT, R0, 0x3, PT ;  /* 0x000000030000780c */ /* 0x000fda0003f05270 */
[----:B------:R-:W-:Y:S05]  /*18140*/  @!P0 BRA `(.L_x_12249) ;  /* 0x0000000000048947 */ /* 0x000fea0003800000 */
[----:B------:R-:W-:Y:S01]  /*18150*/  BPT.TRAP 0x1 ;  /* 0x000000040000795c */ /* 0x000fe20000300000 */
.L_x_12249:
        /* <DEDUP_REMOVED lines=12> */
.L_x_12345:
[----:B------:R-:W1:Y:S02]  /*18220*/  SYNCS.PHASECHK.TRANS64.TRYWAIT P1, [R3+URZ], R0 ;  /* 0x00000000030075a7 */ /* 0x000e64000802017f */
[----:B-1----:R-:W-:Y:S05]  /*18230*/  @!P1 BRA `(.L_x_12251) ;  /* 0x0000001c00009947 */ /* 0x002fea0003800000 */
.L_x_12346:
[----:B------:R-:W-:Y:S05]  /*18240*/  @!P0 BRA `(.L_x_12252) ;  /* 0x0000000000048947 */ /* 0x000fea0003800000 */
[----:B------:R-:W-:Y:S01]  /*18250*/  BPT.TRAP 0x1 ;  /* 0x000000040000795c */ /* 0x000fe20000300000 */
.L_x_12252:
[----:B-1----:R-:W-:-:S04]  /*18260*/  IMAD R3, R24, 0x8, R9 ;  /* 0x0000000818037824 */ /* 0x002fc800078e0209 */
[----:B------:R-:W1:Y:S02]  /*18270*/  SYNCS.PHASECHK.TRANS64.TRYWAIT P1, [R3+URZ+0x13260], R2 ;  /* 0x01326002030075a7 */ /* 0x000e64000802017f */
[----:B-1----:R-:W-:Y:S05]  /*18280*/  @!P1 BRA `(.L_x_12253) ;  /* 0x0000001c00009947 */ /* 0x002fea0003800000 */
.L_x_12347:
[----:B------:R-:W-:Y:S05]  /*18290*/  @!P0 BRA `(.L_x_12254) ;  /* 0x0000000000048947 */ /* 0x000fea0003800000 */
[----:B------:R-:W-:Y:S01]  /*182a0*/  BPT.TRAP 0x1 ;  /* 0x000000040000795c */ /* 0x000fe20000300000 */
.L_x_12254:
[----:B------:R-:W-:-:S04]  /*182b0*/  IMAD R5, R4, 0x8, R9 ;  /* 0x0000000804057824 */ /* 0x000fc800078e0209 */
[----:B------:R-:W2:Y:S02]  /*182c0*/  SYNCS.PHASECHK.TRANS64.TRYWAIT P1, [R5+URZ+0x13260], R0 ;  /* 0x01326000050075a7 */ /* 0x000ea4000802017f */
[----:B--2---:R-:W-:Y:S05]  /*182d0*/  @!P1 BRA `(.L_x_12255) ;  /* 0x0000001c00009947 */ /* 0x004fea0003800000 */
.L_x_12348:
[----:B------:R-:W-:Y:S05]  /*182e0*/  @!P0 BRA `(.L_x_12256) ;  /* 0x0000000000048947 */ /* 0x000fea0003800000 */
[----:B------:R-:W-:Y:S01]  /*182f0*/  BPT.TRAP 0x1 ;  /* 0x000000040000795c */ /* 0x000fe20000300000 */
.L_x_12256:
[----:B------:R-:W3:Y:S02]  /*18300*/  SYNCS.PHASECHK.TRANS64.TRYWAIT P0, [R3+URZ+0x13280], R2 ;  /* 0x01328002030075a7 */ /* 0x000ee4000800017f */
[----:B---3--:R-:W-:Y:S05]  /*18310*/  @!P0 BRA `(.L_x_12257) ;  /* 0x0000001c00048947 */ /* 0x008fea0003800000 */
.L_x_12258:
[----:B----4-:R4:W0:Y:S02]  /*18320*/  SYNCS.PHASECHK.TRANS64.TRYWAIT P0, [R5+URZ+0x13280], R0 ;  /* 0x01328000050075a7 */ /* 0x010824000800017f */
[----:B0-----:R-:W-:Y:S05]  /*18330*/  @!P0 NANOSLEEP.SYNCS 0x989680 ;  /* 0x009896800000895d */ /* 0x001fea0003900000 */
[----:B------:R-:W0:Y:S02]  /*18340*/  @!P0 SYNCS.PHASECHK.TRANS64 P0, [R5+URZ+0x13280], R0 ;  /* 0x01328000050085a7 */ /* 0x000e24000800007f */
[----:B0-----:R-:W-:Y:S05]  /*18350*/  @!P0 BRA `(.L_x_12258) ;  /* 0xfffffffc00f08947 */ /* 0x001fea000383ffff */
.L_x_12010:
[----:B------:R-:W-:Y:S05]  /*18360*/  BSYNC B8 ;  /* 0x0000000000087941 */ /* 0x000fea0003800000 */
.L_x_12007:
[----:B------:R-:W-:Y:S05]  /*18370*/  EXIT ;  /* 0x000000000000794d */ /* 0x000fea0003800000 */
.L_x_12026:
[----:B0-----:R0:W1:Y:S02]  /*18380*/  SYNCS.PHASECHK.TRANS64.TRYWAIT P5, [R75+URZ+0x13290], R76 ;  /* 0x0132904c4b0075a7 */ /* 0x00106400080a017f */
[----:B-1----:R-:W-:Y:S05]  /*18390*/  @!P5 NANOSLEEP.SYNCS 0x989680 ;  /* 0x009896800000d95d */ /* 0x002fea0003900000 */
[----:B------:R-:W1:Y:S02]  /*183a0*/  @!P5 SYNCS.PHASECHK.TRANS64 P5, [R75+URZ+0x13290], R76 ;  /* 0x0132904c4b00d5a7 */ /* 0x000e6400080a007f */
[----:B-1----:R-:W-:Y:S05]  /*183b0*/  @!P5 BRA `(.L_x_12026) ;  /* 0xfffffffc00f0d947 */ /* 0x002fea000383ffff */
[----:B------:R-:W-:Y:S05]  /*183c0*/  BRA `(.L_x_12259) ;  /* 0xfffffea000d47947 */ /* 0x000fea000383ffff */
.L_x_12036:
[----:B0-----:R0:W1:Y:S02]  /*183d0*/  SYNCS.PHASECHK.TRANS64.TRYWAIT P5, [R75+URZ+0x13290], R76 ;  /* 0x0132904c4b0075a7 */ /* 0x00106400080a017f */
[----:B-1----:R-:W-:Y:S05]  /*183e0*/  @!P5 NANOSLEEP.SYNCS 0x989680 ;  /* 0x009896800000d95d */ /* 0x002fea0003900000 */
[----:B------:R-:W1:Y:S02]  /*183f0*/  @!P5 SYNCS.PHASECHK.TRANS64 P5, [R75+URZ+0x13290], R76 ;  /* 0x0132904c4b00d5a7 */ /* 0x000e6400080a007f */
[----:B-1----:R-:W-:Y:S05]  /*18400*/  @!P5 BRA `(.L_x_12036) ;  /* 0xfffffffc00f0d947 */ /* 0x002fea000383ffff */
[----:B------:R-:W-:Y:S05]  /*18410*/  BRA `(.L_x_12260) ;  /* 0xfffffeb4001c7947 */ /* 0x000fea000383ffff */
.L_x_12041:
[----:B0-----:R0:W1:Y:S02]  /*18420*/  SYNCS.PHASECHK.TRANS64.TRYWAIT P1, [R75+URZ+0x13290], R76 ;  /* 0x0132904c4b0075a7 */ /* 0x001064000802017f */
[----:B-1----:R-:W-:Y:S05]  /*18430*/  @!P1 NANOSLEEP.SYNCS 0x989680 ;  /* 0x009896800000995d */ /* 0x002fea0003900000 */
[----:B------:R-:W1:Y:S02]  /*18440*/  @!P1 SYNCS.PHASECHK.TRANS64 P1, [R75+URZ+0x13290], R76 ;  /* 0x0132904c4b0095a7 */ /* 0x000e64000802007f */
[----:B-1----:R-:W-:Y:S05]  /*18450*/  @!P1 BRA `(.L_x_12041) ;  /* 0xfffffffc00f09947 */ /* 0x002fea000383ffff */
[----:B------:R-:W-:Y:S05]  /*18460*/  BRA `(.L_x_12261) ;  /* 0xfffffec400487947 */ /* 0x000fea000383ffff */
.L_x_12045:
[----:B------:R0:W0:Y:S02]  /*18470*/  SYNCS.PHASECHK.TRANS64.TRYWAIT P0, [R75+URZ+0x132b0], R76 ;  /* 0x0132b04c4b0075a7 */ /* 0x000024000800017f */
[----:B0-----:R-:W-:Y:S05]  /*18480*/  @!P0 NANOSLEEP.SYNCS 0x989680 ;  /* 0x009896800000895d */ /* 0x001fea0003900000 */
[----:B------:R-:W0:Y:S02]  /*18490*/  @!P0 SYNCS.PHASECHK.TRANS64 P0, [R75+URZ+0x132b0], R76 ;  /* 0x0132b04c4b0085a7 */ /* 0x000e24000800007f */
[----:B0-----:R-:W-:Y:S05]  /*184a0*/  @!P0 BRA `(.L_x_12045) ;  /* 0xfffffffc00f08947 */ /* 0x001fea000383ffff */
[----:B------:R-:W-:Y:S05]  /*184b0*/  BRA `(.L_x_12262) ;  /* 0xfffffec400a87947 */ /* 0x000fea000383ffff */
.L_x_12065:
[----:B------:R-:W-:Y:S01]  /*184c0*/  BSSY B1, `(.L_x_12263) ;  /* 0x0000007000017945 */ /* 0x000fe20003800000 */
[----:B------:R-:W-:Y:S02]  /*184d0*/  IMAD.MOV.U32 R12, RZ, RZ, RZ ;  /* 0x000000ffff0c7224 */ /* 0x000fe400078e00ff */
[----:B------:R-:W-:Y:S02]  /*184e0*/  IMAD.MOV.U32 R11, RZ, RZ, 0x1e1f ;  /* 0x00001e1fff0b7424 */ /* 0x000fe400078e00ff */
[----:B------:R-:W-:-:S07]  /*184f0*/  IMAD.MOV.U32 R15, RZ, RZ, -0x1 ;  /* 0xffffffffff0f7424 */ /* 0x000fce00078e00ff */
[----:B-----5:R-:W-:Y:S05]  /*18500*/  WARPSYNC.COLLECTIVE R15, `(.L_x_12264) ;  /* 0x000000000f087348 */ /* 0x020fea0003c00000 */
[----:B------:R0:W1:Y:S02]  /*18510*/  SHFL.IDX P6, R14, R13, R12, R11 ;  /* 0x0000000c0d0e7389 */ /* 0x00006400000c000b */
[----:B01---5:R-:W-:Y:S01]  /*18520*/  ENDCOLLECTIVE ;  /* 0x000000000000791b */ /* 0x023fe20003800000 */
.L_x_12264:
[----:B------:R-:W-:Y:S05]  /*18530*/  BSYNC B1 ;  /* 0x0000000000017941 */ /* 0x000fea0003800000 */
.L_x_12263:
[----:B------:R-:W-:Y:S05]  /*18540*/  BRA `(.L_x_12265) ;  /* 0xfffffed800687947 */ /* 0x000fea000383ffff */
.L_x_12066:
        /* <DEDUP_REMOVED lines=8> */
.L_x_12267:
[----:B------:R-:W-:Y:S05]  /*185d0*/  BSYNC B1 ;  /* 0x0000000000017941 */ /* 0x000fea0003800000 */
.L_x_12266:
[----:B------:R-:W-:Y:S05]  /*185e0*/  BRA `(.L_x_12268) ;  /* 0xfffffed800487947 */ /* 0x000fea000383ffff */
.L_x_12067:
        /* <DEDUP_REMOVED lines=8> */
.L_x_12270:
[----:B------:R-:W-:Y:S05]  /*18670*/  BSYNC B1 ;  /* 0x0000000000017941 */ /* 0x000fea0003800000 */
.L_x_12269:
[----:B------:R-:W-:Y:S05]  /*18680*/  BRA `(.L_x_12271) ;  /* 0xfffffed800287947 */ /* 0x000fea000383ffff */
.L_x_12068:
        /* <DEDUP_REMOVED lines=8> */
.L_x_12273:
[----:B------:R-:W-:Y:S05]  /*18710*/  BSYNC B1 ;  /* 0x0000000000017941 */ /* 0x000fea0003800000 */
.L_x_12272:
[----:B------:R-:W-:Y:S05]  /*18720*/  BRA `(.L_x_12274) ;  /* 0xfffffed800087947 */ /* 0x000fea000383ffff */
.L_x_12070:
[----:B0-----:R0:W1:Y:S02]  /*18730*/  SYNCS.PHASECHK.TRANS64.TRYWAIT P1, [R16+URZ+0x13200], R5 ;  /* 0x01320005100075a7 */ /* 0x001064000802017f */
[----:B-1----:R-:W-:Y:S05]  /*18740*/  @!P1 NANOSLEEP.SYNCS 0x989680 ;  /* 0x009896800000995d */ /* 0x002fea0003900000 */
[----:B------:R-:W1:Y:S02]  /*18750*/  @!P1 SYNCS.PHASECHK.TRANS64 P1, [R16+URZ+0x13200], R5 ;  /* 0x01320005100095a7 */ /* 0x000e64000802007f */
[----:B-1----:R-:W-:Y:S05]  /*18760*/  @!P1 BRA `(.L_x_12070) ;  /* 0xfffffffc00f09947 */ /* 0x002fea000383ffff */
[----:B------:R-:W-:Y:S05]  /*18770*/  BRA `(.L_x_12275) ;  /* 0xfffffed800007947 */ /* 0x000fea000383ffff */
.L_x_12074:
[----:B------:R-:W-:Y:S01]  /*18780*/  BSSY B1, `(.L_x_12276) ;  /* 0x0000007000017945 */ /* 0x000fe20003800000 */
[----:B------:R-:W-:Y:S02]  /*18790*/  IMAD.MOV.U32 R12, RZ, RZ, RZ ;  /* 0x000000ffff0c7224 */ /* 0x000fe400078e00ff */
[----:B------:R-:W-:Y:S02]  /*187a0*/  IMAD.MOV.U32 R11, RZ, RZ, 0x1e1f ;  /* 0x00001e1fff0b7424 */ /* 0x000fe400078e00ff */
[----:B------:R-:W-:-:S07]  /*187b0*/  IMAD.MOV.U32 R15, RZ, RZ, -0x1 ;  /* 0xffffffffff0f7424 */ /* 0x000fce00078e00ff */
[----:B-----5:R-:W-:Y:S05]  /*187c0*/  WARPSYNC.COLLECTIVE R15, `(.L_x_12277) ;  /* 0x000000000f087348 */ /* 0x020fea0003c00000 */
[----:B------:R0:W1:Y:S02]  /*187d0*/  SHFL.IDX P6, R14, R13, R12, R11 ;  /* 0x0000000c0d0e7389 */ /* 0x00006400000c000b */
[----:B01---5:R-:W-:Y:S01]  /*187e0*/  ENDCOLLECTIVE ;  /* 0x000000000000791b */ /* 0x023fe20003800000 */
.L_x_12277:
[----:B------:R-:W-:Y:S05]  /*187f0*/  BSYNC B1 ;  /* 0x0000000000017941 */ /* 0x000fea0003800000 */
.L_x_12276:
[----:B------:R-:W-:Y:S05]  /*18800*/  BRA `(.L_x_12278) ;  /* 0xfffffee800d47947 */ /* 0x000fea000383ffff */
.L_x_12075:
        /* <DEDUP_REMOVED lines=8> */
.L_x_12280:
[----:B------:R-:W-:Y:S05]  /*18890*/  BSYNC B1 ;  /* 0x0000000000017941 */ /* 0x000fea0003800000 */
.L_x_12279:
[----:B------:R-:W-:Y:S05]  /*188a0*/  BRA `(.L_x_12281) ;  /* 0xfffffee800b87947 */ /* 0x000fea000383ffff */
.L_x_12076:
        /* <DEDUP_REMOVED lines=8> */
.L_x_12283:
[----:B------:R-:W-:Y:S05]  /*18930*/  BSYNC B1 ;  /* 0x0000000000017941 */ /* 0x000fea0003800000 */
.L_x_12282:
[----:B------:R-:W-:Y:S05]  /*18940*/  BRA `(.L_x_12284) ;  /* 0xfffffee8009c7947 */ /* 0x000fea000383ffff */
.L_x_12077:
        /* <DEDUP_REMOVED lines=8> */
.L_x_12286:
[----:B------:R-:W-:Y:S05]  /*189d0*/  BSYNC B1 ;  /* 0x0000000000017941 */ /* 0x000fea0003800000 */
.L_x_12285:
[----:B------:R-:W-:Y:S05]  /*189e0*/  BRA `(.L_x_12287) ;  /* 0xfffffee800807947 */ /* 0x000fea000383ffff */
.L_x_12079:
[----:B0-----:R0:W1:Y:S02]  /*189f0*/  SYNCS.PHASECHK.TRANS64.TRYWAIT P1, [R16+URZ+0x13200], R3 ;  /* 0x01320003100075a7 */ /* 0x001064000802017f */
[----:B-1----:R-:W-:Y:S05]  /*18a00*/  @!P1 NANOSLEEP.SYNCS 0x989680 ;  /* 0x009896800000995d */ /* 0x002fea0003900000 */
[----:B------:R-:W1:Y:S02]  /*18a10*/  @!P1 SYNCS.PHASECHK.TRANS64 P1, [R16+URZ+0x13200], R3 ;  /* 0x01320003100095a7 */ /* 0x000e64000802007f */
[----:B-1----:R-:W-:Y:S05]  /*18a20*/  @!P1 BRA `(.L_x_12079) ;  /* 0xfffffffc00f09947 */ /* 0x002fea000383ffff */
[----:B------:R-:W-:Y:S05]  /*18a30*/  BRA `(.L_x_12288) ;  /* 0xfffffee800807947 */ /* 0x000fea000383ffff */
.L_x_12083:
[----:B-1----:R1:W3:Y:S02]  /*18a40*/  SYNCS.PHASECHK.TRANS64.TRYWAIT P0, [R12+URZ+0x13230], R3 ;  /* 0x013230030c0075a7 */ /* 0x0022e4000800017f */
[----:B---3--:R-:W-:Y:S05]  /*18a50*/  @!P0 NANOSLEEP.SYNCS 0x989680 ;  /* 0x009896800000895d */ /* 0x008fea0003900000 */
[----:B------:R-:W3:Y:S02]  /*18a60*/  @!P0 SYNCS.PHASECHK.TRANS64 P0, [R12+URZ+0x13230], R3 ;  /* 0x013230030c0085a7 */ /* 0x000ee4000800007f */
[----:B---3--:R-:W-:Y:S05]  /*18a70*/  @!P0 BRA `(.L_x_12083) ;  /* 0xfffffffc00f08947 */ /* 0x008fea000383ffff */
[----:B------:R-:W-:Y:S05]  /*18a80*/  BRA `(.L_x_12082) ;  /* 0xfffffef800d47947 */ /* 0x000fea000383ffff */
.L_x_12090:
[----:B-1----:R1:W2:Y:S02]  /*18a90*/  SYNCS.PHASECHK.TRANS64.TRYWAIT P0, [R13+URZ+0x13230], R14 ;  /* 0x0132300e0d0075a7 */ /* 0x0022a4000800017f */
[----:B--2---:R-:W-:Y:S05]  /*18aa0*/  @!P0 NANOSLEEP.SYNCS 0x989680 ;  /* 0x009896800000895d */ /* 0x004fea0003900000 */
[----:B------:R-:W2:Y:S02]  /*18ab0*/  @!P0 SYNCS.PHASECHK.TRANS64 P0, [R13+URZ+0x13230], R14 ;  /* 0x0132300e0d0085a7 */ /* 0x000ea4000800007f */
[----:B--2---:R-:W-:Y:S05]  /*18ac0*/  @!P0 BRA `(.L_x_12090) ;  /* 0xfffffffc00f08947 */ /* 0x004fea000383ffff */
[----:B------:R-:W-:Y:S05]  /*18ad0*/  BRA `(.L_x_12089) ;  /* 0xffffff2800247947 */ /* 0x000fea000383ffff */
.L_x_12095:
[----:B-1----:R1:W2:Y:S02]  /*18ae0*/  SYNCS.PHASECHK.TRANS64.TRYWAIT P0, [R20+URZ+0x13250], R0 ;  /* 0x01325000140075a7 */ /* 0x0022a4000800017f */
[----:B--2---:R-:W-:Y:S05]  /*18af0*/  @!P0 NANOSLEEP.SYNCS 0x989680 ;  /* 0x009896800000895d */ /* 0x004fea0003900000 */
[----:B------:R-:W2:Y:S02]  /*18b00*/  @!P0 SYNCS.PHASECHK.TRANS64 P0, [R20+URZ+0x13250], R0 ;  /* 0x01325000140085a7 */ /* 0x000ea4000800007f */
[----:B--2---:R-:W-:Y:S05]  /*18b10*/  @!P0 BRA `(.L_x_12095) ;  /* 0xfffffffc00f08947 */ /* 0x004fea000383ffff */
[----:B------:R-:W-:Y:S05]  /*18b20*/  BRA `(.L_x_12094) ;  /* 0xffffff2c00947947 */ /* 0x000fea000383ffff */
.L_x_12104:
[----:B-1----:R1:W2:Y:S02]  /*18b30*/  SYNCS.PHASECHK.TRANS64.TRYWAIT P0, [R3+URZ+0x13230], R14 ;  /* 0x0132300e030075a7 */ /* 0x0022a4000800017f */
[----:B--2---:R-:W-:Y:S05]  /*18b40*/  @!P0 NANOSLEEP.SYNCS 0x989680 ;  /* 0x009896800000895d */ /* 0x004fea0003900000 */
[----:B------:R-:W2:Y:S02]  /*18b50*/  @!P0 SYNCS.PHASECHK.TRANS64 P0, [R3+URZ+0x13230], R14 ;  /* 0x0132300e030085a7 */ /* 0x000ea4000800007f */
[----:B--2---:R-:W-:Y:S05]  /*18b60*/  @!P0 BRA `(.L_x_12104) ;  /* 0xfffffffc00f08947 */ /* 0x004fea000383ffff */
[----:B------:R-:W-:Y:S05]  /*18b70*/  BRA `(.L_x_12103) ;  /* 0xffffff5800107947 */ /* 0x000fea000383ffff */
.L_x_12109:
[----:B-1----:R1:W2:Y:S02]  /*18b80*/  SYNCS.PHASECHK.TRANS64.TRYWAIT P0, [R13+URZ+0x13250], R0 ;  /* 0x013250000d0075a7 */ /* 0x0022a4000800017f */
[----:B--2---:R-:W-:Y:S05]  /*18b90*/  @!P0 NANOSLEEP.SYNCS 0x989680 ;  /* 0x009896800000895d */ /* 0x004fea0003900000 */
[----:B------:R-:W2:Y:S02]  /*18ba0*/  @!P0 SYNCS.PHASECHK.TRANS64 P0, [R13+URZ+0x13250], R0 ;  /* 0x013250000d0085a7 */ /* 0x000ea4000800007f */
[----:B--2---:R-:W-:Y:S05]  /*18bb0*/  @!P0 BRA `(.L_x_12109) ;  /* 0xfffffffc00f08947 */ /* 0x004fea000383ffff */
[----:B------:R-:W-:Y:S05]  /*18bc0*/  BRA `(.L_x_12108) ;  /* 0xffffff5c00807947 */ /* 0x000fea000383ffff */
.L_x_12116:
[----:B-1----:R1:W2:Y:S02]  /*18bd0*/  SYNCS.PHASECHK.TRANS64.TRYWAIT P0, [R13+URZ+0x13250], R4 ;  /* 0x013250040d0075a7 */ /* 0x0022a4000800017f */
[----:B--2---:R-:W-:Y:S05]  /*18be0*/  @!P0 NANOSLEEP.SYNCS 0x989680 ;  /* 0x009896800000895d */ /* 0x004fea0003900000 */
[----:B------:R-:W2:Y:S02]  /*18bf0*/  @!P0 SYNCS.PHASECHK.TRANS64 P0, [R13+URZ+0x13250], R4 ;  /* 0x013250040d0085a7 */ /* 0x000ea4000800007f */
[----:B--2---:R-:W-:Y:S05]  /*18c00*/  @!P0 BRA `(.L_x_12116) ;  /* 0xfffffffc00f08947 */ /* 0x004fea000383ffff */
[----:B------:R-:W-:Y:S05]  /*18c10*/  BRA `(.L_x_12115) ;  /* 0xffffff7800f07947 */ /* 0x000fea000383ffff */
.L_x_12153:
        /* <DEDUP_REMOVED lines=11> */
.L_x_12290:
[----:B------:R-:W-:Y:S05]  /*18cd0*/  BSYNC B1 ;  /* 0x0000000000017941 */ /* 0x000fea0003800000 */
.L_x_12289:
[----:B------:R-:W-:Y:S05]  /*18ce0*/  BRA `(.L_x_12291) ;  /* 0xffffffb400747947 */ /* 0x000fea000383ffff */
.L_x_12155:
[----:B------:R-:W-:Y:S01]  /*18cf0*/  BSSY B1, `(.L_x_12292) ;  /* 0x0000006000017945 */ /* 0x000fe20003800000 */
[----:B------:R-:W-:-:S07]  /*18d00*/  IMAD.MOV.U32 R15, RZ, RZ, -0x1 ;  /* 0xffffffffff0f7424 */ /* 0x000fce00078e00ff */
[----:B0-----:R-:W-:Y:S05]  /*18d10*/  WARPSYNC.COLLECTIVE R15, `(.L_x_12293) ;  /* 0x000000000f0c7348 */ /* 0x001fea0003c00000 */
[----:B------:R-:W-:Y:S02]  /*18d20*/  ELECT P6, UR62, PT ;  /* 0x00000000003e782f */ /* 0x000fe400038c0000 */
[----:B------:R-:W-:Y:S01]  /*18d30*/  MOV R14, UR62 ;  /* 0x0000003e000e7c02 */ /* 0x000fe20008000f00 */
[----:B0-----:R-:W-:Y:S10]  /*18d40*/  ENDCOLLECTIVE ;  /* 0x000000000000791b */ /* 0x001ff40003800000 */
.L_x_12293:
[----:B------:R-:W-:Y:S05]  /*18d50*/  BSYNC B1 ;  /* 0x0000000000017941 */ /* 0x000fea0003800000 */
.L_x_12292:
[----:B------:R-:W-:Y:S05]  /*18d60*/  BRA `(.L_x_12154) ;  /* 0xffffffb4006c7947 */ /* 0x000fea000383ffff */
.L_x_12157:
[----:B0-----:R0:W1:Y:S02]  /*18d70*/  SYNCS.PHASECHK.TRANS64.TRYWAIT P0, [R5+URZ+0x13220], R7 ;  /* 0x01322007050075a7 */ /* 0x001064000800017f */
[----:B-1----:R-:W-:Y:S05]  /*18d80*/  @!P0 NANOSLEEP.SYNCS 0x989680 ;  /* 0x009896800000895d */ /* 0x002fea0003900000 */
[----:B------:R-:W1:Y:S02]  /*18d90*/  @!P0 SYNCS.PHASECHK.TRANS64 P0, [R5+URZ+0x13220], R7 ;  /* 0x01322007050085a7 */ /* 0x000e64000800007f */
[----:B-1----:R-:W-:Y:S05]  /*18da0*/  @!P0 BRA `(.L_x_12157) ;  /* 0xfffffffc00f08947 */ /* 0x002fea000383ffff */
[----:B------:R-:W-:Y:S05]  /*18db0*/  BRA `(.L_x_12294) ;  /* 0xffffffb400887947 */ /* 0x000fea000383ffff */
.L_x_12161:
[----:B0-----:R0:W1:Y:S02]  /*18dc0*/  SYNCS.PHASECHK.TRANS64.TRYWAIT P0, [R8+URZ+0x132a0], R7 ;  /* 0x0132a007080075a7 */ /* 0x001064000800017f */
[----:B-1----:R-:W-:Y:S05]  /*18dd0*/  @!P0 NANOSLEEP.SYNCS 0x989680 ;  /* 0x009896800000895d */ /* 0x002fea0003900000 */
[----:B------:R-:W1:Y:S02]  /*18de0*/  @!P0 SYNCS.PHASECHK.TRANS64 P0, [R8+URZ+0x132a0], R7 ;  /* 0x0132a007080085a7 */ /* 0x000e64000800007f */
[----:B-1----:R-:W-:Y:S05]  /*18df0*/  @!P0 BRA `(.L_x_12161) ;  /* 0xfffffffc00f08947 */ /* 0x002fea000383ffff */
[----:B------:R-:W-:Y:S05]  /*18e00*/  BRA `(.L_x_12295) ;  /* 0xffffffb400a07947 */ /* 0x000fea000383ffff */
.L_x_12166:
[----:B-1----:R1:W2:Y:S02]  /*18e10*/  SYNCS.PHASECHK.TRANS64.TRYWAIT P0, [R8+URZ+0x132c0], R7 ;  /* 0x0132c007080075a7 */ /* 0x0022a4000800017f */
[----:B--2---:R-:W-:Y:S05]  /*18e20*/  @!P0 NANOSLEEP.SYNCS 0x989680 ;  /* 0x009896800000895d */ /* 0x004fea0003900000 */
[----:B------:R-:W2:Y:S02]  /*18e30*/  @!P0 SYNCS.PHASECHK.TRANS64 P0, [R8+URZ+0x132c0], R7 ;  /* 0x0132c007080085a7 */ /* 0x000ea4000800007f */
[----:B--2---:R-:W-:Y:S05]  /*18e40*/  @!P0 BRA `(.L_x_12166) ;  /* 0xfffffffc00f08947 */ /* 0x004fea000383ffff */
[----:B------:R-:W-:Y:S05]  /*18e50*/  BRA `(.L_x_12296) ;  /* 0xffffffb8001c7947 */ /* 0x000fea000383ffff */
.L_x_12173:
[----:B0-----:R0:W1:Y:S02]  /*18e60*/  SYNCS.PHASECHK.TRANS64.TRYWAIT P1, [R7+URZ+0x132a0], R8 ;  /* 0x0132a008070075a7 */ /* 0x001064000802017f */
[----:B-1----:R-:W-:Y:S05]  /*18e70*/  @!P1 NANOSLEEP.SYNCS 0x989680 ;  /* 0x009896800000995d */ /* 0x002fea0003900000 */
[----:B------:R-:W1:Y:S02]  /*18e80*/  @!P1 SYNCS.PHASECHK.TRANS64 P1, [R7+URZ+0x132a0], R8 ;  /* 0x0132a008070095a7 */ /* 0x000e64000802007f */
[----:B-1----:R-:W-:Y:S05]  /*18e90*/  @!P1 BRA `(.L_x_12173) ;  /* 0xfffffffc00f09947 */ /* 0x002fea000383ffff */
[----:B------:R-:W-:Y:S05]  /*18ea0*/  BRA `(.L_x_12297) ;  /* 0xffffffb800d87947 */ /* 0x000fea000383ffff */
.L_x_12178:
[----:B-1----:R1:W2:Y:S02]  /*18eb0*/  SYNCS.PHASECHK.TRANS64.TRYWAIT P1, [R7+URZ+0x132c0], R8 ;  /* 0x0132c008070075a7 */ /* 0x0022a4000802017f */
[----:B--2---:R-:W-:Y:S05]  /*18ec0*/  @!P1 NANOSLEEP.SYNCS 0x989680 ;  /* 0x009896800000995d */ /* 0x004fea0003900000 */
[----:B------:R-:W2:Y:S02]  /*18ed0*/  @!P1 SYNCS.PHASECHK.TRANS64 P1, [R7+URZ+0x132c0], R8 ;  /* 0x0132c008070095a7 */ /* 0x000ea4000802007f */
[----:B--2---:R-:W-:Y:S05]  /*18ee0*/  @!P1 BRA `(.L_x_12178) ;  /* 0xfffffffc00f09947 */ /* 0x004fea000383ffff */
[----:B------:R-:W-:Y:S05]  /*18ef0*/  BRA `(.L_x_12298) ;  /* 0xffffffbc00507947 */ /* 0x000fea000383ffff */
.L_x_12191:
        /* <DEDUP_REMOVED lines=11> */
.L_x_12300:
[----:B------:R-:W-:Y:S05]  /*18fb0*/  BSYNC B0 ;  /* 0x0000000000007941 */ /* 0x000fea0003800000 */
.L_x_12299:
[----:B------:R-:W-:Y:S05]  /*18fc0*/  BRA `(.L_x_12301) ;  /* 0xffffffc8003c7947 */ /* 0x000fea000383ffff */
.L_x_12193:
[----:B------:R-:W-:Y:S01]  /*18fd0*/  BSSY B0, `(.L_x_12302) ;  /* 0x0000006000007945 */ /* 0x000fe20003800000 */
[----:B------:R-:W-:-:S07]  /*18fe0*/  IMAD.MOV.U32 R15, RZ, RZ, -0x1 ;  /* 0xffffffffff0f7424 */ /* 0x000fce00078e00ff */
[----:B0-----:R-:W-:Y:S05]  /*18ff0*/  WARPSYNC.COLLECTIVE R15, `(.L_x_12303) ;  /* 0x000000000f0c7348 */ /* 0x001fea0003c00000 */
[----:B------:R-:W-:Y:S02]  /*19000*/  ELECT P6, UR62, PT ;  /* 0x00000000003e782f */ /* 0x000fe400038c0000 */
[----:B------:R-:W-:Y:S01]  /*19010*/  MOV R14, UR62 ;  /* 0x0000003e000e7c02 */ /* 0x000fe20008000f00 */
[----:B0-----:R-:W-:Y:S10]  /*19020*/  ENDCOLLECTIVE ;  /* 0x000000000000791b */ /* 0x001ff40003800000 */
.L_x_12303:
[----:B------:R-:W-:Y:S05]  /*19030*/  BSYNC B0 ;  /* 0x0000000000007941 */ /* 0x000fea0003800000 */
.L_x_12302:
[----:B------:R-:W-:Y:S05]  /*19040*/  BRA `(.L_x_12304) ;  /* 0xffffffc800347947 */ /* 0x000fea000383ffff */
.L_x_12196:
[----:B0-----:R0:W1:Y:S02]  /*19050*/  SYNCS.PHASECHK.TRANS64.TRYWAIT P2, [R5+URZ+0x13280], R4 ;  /* 0x01328004050075a7 */ /* 0x001064000804017f */
[----:B-1----:R-:W-:Y:S05]  /*19060*/  @!P2 NANOSLEEP.SYNCS 0x989680 ;  /* 0x009896800000a95d */ /* 0x002fea0003900000 */
[----:B------:R-:W1:Y:S02]  /*19070*/  @!P2 SYNCS.PHASECHK.TRANS64 P2, [R5+URZ+0x13280], R4 ;  /* 0x013280040500a5a7 */ /* 0x000e64000804007f */
[----:B-1----:R-:W-:Y:S05]  /*19080*/  @!P2 BRA `(.L_x_12196) ;  /* 0xfffffffc00f0a947 */ /* 0x002fea000383ffff */
[----:B------:R-:W-:Y:S05]  /*19090*/  BRA `(.L_x_12305) ;  /* 0xffffffc800987947 */ /* 0x000fea000383ffff */
.L_x_12198:
[----:B-1----:R1:W2:Y:S02]  /*190a0*/  SYNCS.PHASECHK.TRANS64.TRYWAIT P2, [R5+URZ+0x13240], R4 ;  /* 0x01324004050075a7 */ /* 0x0022a4000804017f */
[----:B--2---:R-:W-:Y:S05]  /*190b0*/  @!P2 NANOSLEEP.SYNCS 0x989680 ;  /* 0x009896800000a95d */ /* 0x004fea0003900000 */
[----:B------:R-:W2:Y:S02]  /*190c0*/  @!P2 SYNCS.PHASECHK.TRANS64 P2, [R5+URZ+0x13240], R4 ;  /* 0x013240040500a5a7 */ /* 0x000ea4000804007f */
[----:B--2---:R-:W-:Y:S05]  /*190d0*/  @!P2 BRA `(.L_x_12198) ;  /* 0xfffffffc00f0a947 */ /* 0x004fea000383ffff */
[----:B------:R-:W-:Y:S05]  /*190e0*/  BRA `(.L_x_12306) ;  /* 0xffffffc800e87947 */ /* 0x000fea000383ffff */
.L_x_12201:
[----:B0-----:R0:W1:Y:S02]  /*190f0*/  SYNCS.PHASECHK.TRANS64.TRYWAIT P0, [R28+URZ+0x13220], R3 ;  /* 0x013220031c0075a7 */ /* 0x001064000800017f */
[----:B-1----:R-:W-:Y:S05]  /*19100*/  @!P0 NANOSLEEP.SYNCS 0x989680 ;  /* 0x009896800000895d */ /* 0x002fea0003900000 */
[----:B------:R-:W1:Y:S02]  /*19110*/  @!P0 SYNCS.PHASECHK.TRANS64 P0, [R28+URZ+0x13220], R3 ;  /* 0x013220031c0085a7 */ /* 0x000e64000800007f */
[----:B-1----:R-:W-:Y:S05]  /*19120*/  @!P0 BRA `(.L_x_12201) ;  /* 0xfffffffc00f08947 */ /* 0x002fea000383ffff */
[----:B------:R-:W-:Y:S05]  /*19130*/  BRA `(.L_x_12307) ;  /* 0xffffffcc00a47947 */ /* 0x000fea000383ffff */
.L_x_12207:
[----:B0-----:R0:W1:Y:S02]  /*19140*/  SYNCS.PHASECHK.TRANS64.TRYWAIT P0, [R5+URZ+0x13280], R4 ;  /* 0x01328004050075a7 */ /* 0x001064000800017f */
[----:B-1----:R-:W-:Y:S05]  /*19150*/  @!P0 NANOSLEEP.SYNCS 0x989680 ;  /* 0x009896800000895d */ /* 0x002fea0003900000 */
[----:B------:R-:W1:Y:S02]  /*19160*/  @!P0 SYNCS.PHASECHK.TRANS64 P0, [R5+URZ+0x13280], R4 ;  /* 0x01328004050085a7 */ /* 0x000e64000800007f */
[----:B-1----:R-:W-:Y:S05]  /*19170*/  @!P0 BRA `(.L_x_12207) ;  /* 0xfffffffc00f08947 */ /* 0x002fea000383ffff */
[----:B------:R-:W-:Y:S05]  /*19180*/  BRA `(.L_x_12308) ;  /* 0xffffffd000407947 */ /* 0x000fea000383ffff */
.L_x_12212:
[----:B-1----:R1:W2:Y:S02]  /*19190*/  SYNCS.PHASECHK.TRANS64.TRYWAIT P0, [R5+URZ+0x13240], R4 ;  /* 0x01324004050075a7 */ /* 0x0022a4000800017f */
[----:B--2---:R-:W-:Y:S05]  /*191a0*/  @!P0 NANOSLEEP.SYNCS 0x989680 ;  /* 0x009896800000895d */ /* 0x004fea0003900000 */
[----:B------:R-:W2:Y:S02]  /*191b0*/  @!P0 SYNCS.PHASECHK.TRANS64 P0, [R5+URZ+0x13240], R4 ;  /* 0x01324004050085a7 */ /* 0x000ea4000800007f */
[----:B--2---:R-:W-:Y:S05]  /*191c0*/  @!P0 BRA `(.L_x_12212) ;  /* 0xfffffffc00f08947 */ /* 0x004fea000383ffff */
[----:B------:R-:W-:Y:S05]  /*191d0*/  BRA `(.L_x_12309) ;  /* 0xffffffd000b87947 */ /* 0x000fea000383ffff */
.L_x_12218:
[----:B0-----:R0:W1:Y:S02]  /*191e0*/  SYNCS.PHASECHK.TRANS64.TRYWAIT P2, [R13+URZ+0x13270], R4 ;  /* 0x013270040d0075a7 */ /* 0x001064000804017f */
[----:B-1----:R-:W-:Y:S05]  /*191f0*/  @!P2 NANOSLEEP.SYNCS 0x989680 ;  /* 0x009896800000a95d */ /* 0x002fea0003900000 */
[----:B------:R-:W1:Y:S02]  /*19200*/  @!P2 SYNCS.PHASECHK.TRANS64 P2, [R13+URZ+0x13270], R4 ;  /* 0x013270040d00a5a7 */ /* 0x000e64000804007f */
[----:B-1----:R-:W-:Y:S05]  /*19210*/  @!P2 BRA `(.L_x_12218) ;  /* 0xfffffffc00f0a947 */ /* 0x002fea000383ffff */
[----:B------:R-:W-:Y:S05]  /*19220*/  BRA `(.L_x_12310) ;  /* 0xffffffd400547947 */ /* 0x000fea000383ffff */
.L_x_12220:
[----:B0-----:R0:W1:Y:S02]  /*19230*/  SYNCS.PHASECHK.TRANS64.TRYWAIT P2, [R13+URZ+0x13260], R4 ;  /* 0x013260040d0075a7 */ /* 0x001064000804017f */
[----:B-1----:R-:W-:Y:S05]  /*19240*/  @!P2 NANOSLEEP.SYNCS 0x989680 ;  /* 0x009896800000a95d */ /* 0x002fea0003900000 */
[----:B------:R-:W1:Y:S02]  /*19250*/  @!P2 SYNCS.PHASECHK.TRANS64 P2, [R13+URZ+0x13260], R4 ;  /* 0x013260040d00a5a7 */ /* 0x000e64000804007f */
[----:B-1----:R-:W-:Y:S05]  /*19260*/  @!P2 BRA `(.L_x_12220) ;  /* 0xfffffffc00f0a947 */ /* 0x002fea000383ffff */
[----:B------:R-:W-:Y:S05]  /*19270*/  BRA `(.L_x_12311) ;  /* 0xffffffd4005c7947 */ /* 0x000fea000383ffff */
.L_x_12227:
[----:B0-----:R0:W1:Y:S02]  /*19280*/  SYNCS.PHASECHK.TRANS64.TRYWAIT P0, [R0+URZ+0x13270], R3 ;  /* 0x01327003000075a7 */ /* 0x001064000800017f */
[----:B-1----:R-:W-:Y:S05]  /*19290*/  @!P0 NANOSLEEP.SYNCS 0x989680 ;  /* 0x009896800000895d */ /* 0x002fea0003900000 */
[----:B------:R-:W1:Y:S02]  /*192a0*/  @!P0 SYNCS.PHASECHK.TRANS64 P0, [R0+URZ+0x13270], R3 ;  /* 0x01327003000085a7 */ /* 0x000e64000800007f */
[----:B-1----:R-:W-:Y:S05]  /*192b0*/  @!P0 BRA `(.L_x_12227) ;  /* 0xfffffffc00f08947 */ /* 0x002fea000383ffff */
[----:B------:R-:W-:Y:S05]  /*192c0*/  BRA `(.L_x_12312) ;  /* 0xffffffd800dc7947 */ /* 0x000fea000383ffff */
.L_x_12229:
[----:B0-----:R0:W1:Y:S02]  /*192d0*/  SYNCS.PHASECHK.TRANS64.TRYWAIT P0, [R0+URZ+0x13260], R3 ;  /* 0x01326003000075a7 */ /* 0x001064000800017f */
[----:B-1----:R-:W-:Y:S05]  /*192e0*/  @!P0 NANOSLEEP.SYNCS 0x989680 ;  /* 0x009896800000895d */ /* 0x002fea0003900000 */
[----:B------:R-:W1:Y:S02]  /*192f0*/  @!P0 SYNCS.PHASECHK.TRANS64 P0, [R0+URZ+0x13260], R3 ;  /* 0x01326003000085a7 */ /* 0x000e64000800007f */
[----:B-1----:R-:W-:Y:S05]  /*19300*/  @!P0 BRA `(.L_x_12229) ;  /* 0xfffffffc00f08947 */ /* 0x002fea000383ffff */
[----:B------:R-:W-:Y:S05]  /*19310*/  BRA `(.L_x_12313) ;  /* 0xffffffd800e07947 */ /* 0x000fea000383ffff */
.L_x_12233:
        /* <DEDUP_REMOVED lines=8> */
.L_x_12315:
[----:B------:R-:W-:Y:S05]  /*193a0*/  BSYNC B0 ;  /* 0x0000000000007941 */ /* 0x000fea0003800000 */
.L_x_12314:
        /* <DEDUP_REMOVED lines=9> */
.L_x_12316:
        /* <DEDUP_REMOVED lines=18> */
.L_x_12317:
[----:B------:R-:W-:Y:S01]  /*19560*/  IMAD.MOV.U32 R12, RZ, RZ, 0x2 ;  /* 0x00000002ff0c7424 */ /* 0x000fe200078e00ff */
[----:B------:R-:W-:-:S05]  /*19570*/  SEL R4, R14, RZ, P1 ;  /* 0x000000ff0e047207 */ /* 0x000fca0000800000 */
[----:B------:R-:W-:-:S04]  /*19580*/  IMAD.IADD R4, R17, 0x1, R4 ;  /* 0x0000000111047824 */ /* 0x000fc800078e0204 */
[----:B------:R-:W-:-:S07]  /*19590*/  IMAD.MOV.U32 R13, RZ, RZ, R4 ;  /* 0x000000ffff0d7224 */ /* 0x000fce00078e0004 */
[----:B------:R-:W-:Y:S05]  /*195a0*/  WARPSYNC.COLLECTIVE R15, `(.L_x_12318) ;  /* 0x000000000f087348 */ /* 0x000fea0003c00000 */
[----:B------:R0:W1:Y:S02]  /*195b0*/  SHFL.UP P6, R14, R13, R12, R11 ;  /* 0x0400000c0d0e7389 */ /* 0x00006400000c000b */
[----:B01----:R-:W-:Y:S01]  /*195c0*/  ENDCOLLECTIVE ;  /* 0x000000000000791b */ /* 0x003fe20003800000 */
.L_x_12318:
[----:B------:R-:W-:Y:S01]  /*195d0*/  IMAD.MOV.U32 R12, RZ, RZ, 0x4 ;  /* 0x00000004ff0c7424 */ /* 0x000fe200078e00ff */
[----:B------:R-:W-:-:S05]  /*195e0*/  SEL R3, R14, RZ, P2 ;  /* 0x000000ff0e037207 */ /* 0x000fca0001000000 */
[----:B------:R-:W-:-:S04]  /*195f0*/  IMAD.IADD R6, R4, 0x1, R3 ;  /* 0x0000000104067824 */ /* 0x000fc800078e0203 */
[----:B------:R-:W-:-:S07]  /*19600*/  IMAD.MOV.U32 R13, RZ, RZ, R6 ;  /* 0x000000ffff0d7224 */ /* 0x000fce00078e0006 */
[----:B------:R-:W-:Y:S05]  /*19610*/  WARPSYNC.COLLECTIVE R15, `(.L_x_12319) ;  /* 0x000000000f087348 */ /* 0x000fea0003c00000 */
[----:B------:R0:W1:Y:S02]  /*19620*/  SHFL.UP P6, R14, R13, R12, R11 ;  /* 0x0400000c0d0e7389 */ /* 0x00006400000c000b */
[----:B01----:R-:W-:Y:S01]  /*19630*/  ENDCOLLECTIVE ;  /* 0x000000000000791b */ /* 0x003fe20003800000 */
.L_x_12319:
[----:B------:R-:W-:Y:S01]  /*19640*/  IMAD.MOV.U32 R12, RZ, RZ, 0x8 ;  /* 0x00000008ff0c7424 */ /* 0x000fe200078e00ff */
[----:B------:R-:W-:-:S05]  /*19650*/  SEL R3, R14, RZ, P3 ;  /* 0x000000ff0e037207 */ /* 0x000fca0001800000 */
[----:B------:R-:W-:-:S04]  /*19660*/  IMAD.IADD R2, R6, 0x1, R3 ;  /* 0x0000000106027824 */ /* 0x000fc800078e0203 */
[----:B------:R-:W-:-:S07]  /*19670*/  IMAD.MOV.U32 R13, RZ, RZ, R2 ;  /* 0x000000ffff0d7224 */ /* 0x000fce00078e0002 */
[----:B------:R-:W-:Y:S05]  /*19680*/  WARPSYNC.COLLECTIVE R15, `(.L_x_12320) ;  /* 0x000000000f087348 */ /* 0x000fea0003c00000 */
[----:B------:R0:W1:Y:S02]  /*19690*/  SHFL.UP P6, R14, R13, R12, R11 ;  /* 0x0400000c0d0e7389 */ /* 0x00006400000c000b */
[----:B01----:R-:W-:Y:S01]  /*196a0*/  ENDCOLLECTIVE ;  /* 0x000000000000791b */ /* 0x003fe20003800000 */
.L_x_12320:
[----:B------:R-:W-:Y:S01]  /*196b0*/  IMAD.MOV.U32 R12, RZ, RZ, 0x10 ;  /* 0x00000010ff0c7424 */ /* 0x000fe200078e00ff */
[----:B------:R-:W-:-:S05]  /*196c0*/  SEL R3, R14, RZ, P4 ;  /* 0x000000ff0e037207 */ /* 0x000fca0002000000 */
[----:B------:R-:W-:-:S04]  /*196d0*/  IMAD.IADD R3, R2, 0x1, R3 ;  /* 0x0000000102037824 */ /* 0x000fc800078e0203 */
[----:B------:R-:W-:-:S07]  /*196e0*/  IMAD.MOV.U32 R13, RZ, RZ, R3 ;  /* 0x000000ffff0d7224 */ /* 0x000fce00078e0003 */
[----:B------:R-:W-:Y:S05]  /*196f0*/  WARPSYNC.COLLECTIVE R15, `(.L_x_12321) ;  /* 0x000000000f087348 */ /* 0x000fea0003c00000 */
[----:B------:R0:W1:Y:S02]  /*19700*/  SHFL.UP P6, R14, R13, R12, R11 ;  /* 0x0400000c0d0e7389 */ /* 0x00006400000c000b */
[----:B01----:R-:W-:Y:S01]  /*19710*/  ENDCOLLECTIVE ;  /* 0x000000000000791b */ /* 0x003fe20003800000 */
.L_x_12321:
        /* <DEDUP_REMOVED lines=8> */
.L_x_12322:
[----:B------:R-:W-:Y:S05]  /*197a0*/  BRA `(.L_x_12323) ;  /* 0xffffffdc00a87947 */ /* 0x000fea000383ffff */
.L_x_12238:
        /* <DEDUP_REMOVED lines=8> */
.L_x_12325:
[----:B------:R-:W-:Y:S05]  /*19830*/  BSYNC B0 ;  /* 0x0000000000007941 */ /* 0x000fea0003800000 */
.L_x_12324:
        /* <DEDUP_REMOVED lines=8> */
.L_x_12326:
[----:B------:R-:W-:Y:S01]  /*198c0*/  IMAD.MOV.U32 R12, RZ, RZ, 0x4 ;  /* 0x00000004ff0c7424 */ /* 0x000fe200078e00ff */
[----:B------:R-:W-:-:S05]  /*198d0*/  SEL R2, R14, RZ, P2 ;  /* 0x000000ff0e027207 */ /* 0x000fca0001000000 */
[----:B------:R-:W-:-:S04]  /*198e0*/  IMAD.IADD R2, R13, 0x1, R2 ;  /* 0x000000010d027824 */ /* 0x000fc800078e0202 */
[----:B------:R-:W-:-:S07]  /*198f0*/  IMAD.MOV.U32 R13, RZ, RZ, R2 ;  /* 0x000000ffff0d7224 */ /* 0x000fce00078e0002 */
[----:B------:R-:W-:Y:S05]  /*19900*/  WARPSYNC.COLLECTIVE R15, `(.L_x_12327) ;  /* 0x000000000f087348 */ /* 0x000fea0003c00000 */
[----:B------:R0:W1:Y:S02]  /*19910*/  SHFL.UP P6, R14, R13, R12, R11 ;  /* 0x0400000c0d0e7389 */ /* 0x00006400000c000b */
[----:B01----:R-:W-:Y:S01]  /*19920*/  ENDCOLLECTIVE ;  /* 0x000000000000791b */ /* 0x003fe20003800000 */
.L_x_12327:
[----:B------:R-:W-:Y:S01]  /*19930*/  IMAD.MOV.U32 R12, RZ, RZ, 0x8 ;  /* 0x00000008ff0c7424 */ /* 0x000fe200078e00ff */
[----:B------:R-:W-:-:S05]  /*19940*/  SEL R3, R14, RZ, P3 ;  /* 0x000000ff0e037207 */ /* 0x000fca0001800000 */
[----:B------:R-:W-:-:S04]  /*19950*/  IMAD.IADD R3, R2, 0x1, R3 ;  /* 0x0000000102037824 */ /* 0x000fc800078e0203 */
[----:B------:R-:W-:-:S07]  /*19960*/  IMAD.MOV.U32 R13, RZ, RZ, R3 ;  /* 0x000000ffff0d7224 */ /* 0x000fce00078e0003 */
[----:B------:R-:W-:Y:S05]  /*19970*/  WARPSYNC.COLLECTIVE R15, `(.L_x_12328) ;  /* 0x000000000f087348 */ /* 0x000fea0003c00000 */
[----:B------:R0:W1:Y:S02]  /*19980*/  SHFL.UP P6, R14, R13, R12, R11 ;  /* 0x0400000c0d0e7389 */ /* 0x00006400000c000b */
[----:B01----:R-:W-:Y:S01]  /*19990*/  ENDCOLLECTIVE ;  /* 0x000000000000791b */ /* 0x003fe20003800000 */
.L_x_12328:
[----:B------:R-:W-:Y:S01]  /*199a0*/  IMAD.MOV.U32 R12, RZ, RZ, 0x10 ;  /* 0x00000010ff0c7424 */ /* 0x000fe200078e00ff */
[----:B------:R-:W-:-:S05]  /*199b0*/  SEL R4, R14, RZ, P4 ;  /* 0x000000ff0e047207 */ /* 0x000fca0002000000 */
[----:B------:R-:W-:-:S04]  /*199c0*/  IMAD.IADD R4, R3, 0x1, R4 ;  /* 0x0000000103047824 */ /* 0x000fc800078e0204 */
[----:B------:R-:W-:-:S07]  /*199d0*/  IMAD.MOV.U32 R13, RZ, RZ, R4 ;  /* 0x000000ffff0d7224 */ /* 0x000fce00078e0004 */
[----:B------:R-:W-:Y:S05]  /*199e0*/  WARPSYNC.COLLECTIVE R15, `(.L_x_12329) ;  /* 0x000000000f087348 */ /* 0x000fea0003c00000 */
[----:B------:R0:W1:Y:S02]  /*199f0*/  SHFL.UP P6, R14, R13, R12, R11 ;  /* 0x0400000c0d0e7389 */ /* 0x00006400000c000b */
[----:B01----:R-:W-:Y:S01]  /*19a00*/  ENDCOLLECTIVE ;  /* 0x000000000000791b */ /* 0x003fe20003800000 */
.L_x_12329:
        /* <DEDUP_REMOVED lines=8> */
.L_x_12330:
[----:B------:R-:W-:Y:S05]  /*19a90*/  BRA `(.L_x_12331) ;  /* 0xffffffdc00887947 */ /* 0x000fea000383ffff */
.L_x_12240:
[----:B------:R-:W-:Y:S01]  /*19aa0*/  BSSY B0, `(.L_x_12332) ;  /* 0x0000006000007945 */ /* 0x000fe20003800000 */
[----:B------:R-:W-:Y:S01]  /*19ab0*/  PLOP3.LUT P6, PT, P6, PT, PT, 0x8, 0x0 ;  /* 0x000000000000781c */ /* 0x000fe200037ce170 */
[----:B------:R-:W-:-:S12]  /*19ac0*/  IMAD.MOV.U32 R15, RZ, RZ, -0x1 ;  /* 0xffffffffff0f7424 */ /* 0x000fd800078e00ff */
[----:B0-----:R-:W-:Y:S05]  /*19ad0*/  WARPSYNC.COLLECTIVE R15, `(.L_x_12333) ;  /* 0x000000000f087348 */ /* 0x001fea0003c00000 */
[----:B------:R-:W-:Y:S01]  /*19ae0*/  VOTE.ANY R14, PT, P6 ;  /* 0x00000000000e7806 */ /* 0x000fe200030e0100 */
[----:B0-----:R-:W-:Y:S06]  /*19af0*/  ENDCOLLECTIVE ;  /* 0x000000000000791b */ /* 0x001fec0003800000 */
.L_x_12333:
[----:B------:R-:W-:Y:S05]  /*19b00*/  BSYNC B0 ;  /* 0x0000000000007941 */ /* 0x000fea0003800000 */
.L_x_12332:
        /* <DEDUP_REMOVED lines=9> */
.L_x_12334:
[----:B------:R-:W-:Y:S01]  /*19ba0*/  IMAD.MOV.U32 R17, RZ, RZ, R14 ;  /* 0x000000ffff117224 */ /* 0x000fe200078e000e */
[----:B------:R-:W-:Y:S06]  /*19bb0*/  BRA `(.L_x_12335) ;  /* 0xffffffdc00787947 */ /* 0x000fec000383ffff */
.L_x_12242:
[----:B------:R-:W-:Y:S01]  /*19bc0*/  BSSY B0, `(.L_x_12336) ;  /* 0x0000007000007945 */ /* 0x000fe20003800000 */
[----:B------:R-:W-:Y:S02]  /*19bd0*/  IMAD.MOV.U32 R13, RZ, RZ, R3 ;  /* 0x000000ffff0d7224 */ /* 0x000fe400078e0003 */
[----:B------:R-:W-:Y:S02]  /*19be0*/  IMAD.MOV.U32 R11, RZ, RZ, 0x1f ;  /* 0x0000001fff0b7424 */ /* 0x000fe400078e00ff */
[----:B------:R-:W-:-:S07]  /*19bf0*/  IMAD.MOV.U32 R15, RZ, RZ, -0x1 ;  /* 0xffffffffff0f7424 */ /* 0x000fce00078e00ff */
[----:B012---:R-:W-:Y:S05]  /*19c00*/  WARPSYNC.COLLECTIVE R15, `(.L_x_12337) ;  /* 0x000000000f087348 */ /* 0x007fea0003c00000 */
[----:B------:R3:W4:Y:S02]  /*19c10*/  SHFL.IDX P6, R14, R13, R12, R11 ;  /* 0x0000000c0d0e7389 */ /* 0x00072400000c000b */
[----:B01234-:R-:W-:Y:S01]  /*19c20*/  ENDCOLLECTIVE ;  /* 0x000000000000791b */ /* 0x01ffe20003800000 */
.L_x_12337:
[----:B------:R-:W-:Y:S05]  /*19c30*/  BSYNC B0 ;  /* 0x0000000000007941 */ /* 0x000fea0003800000 */
.L_x_12336:
[----:B------:R-:W-:Y:S05]  /*19c40*/  BRA `(.L_x_12241) ;  /* 0xffffffdc00707947 */ /* 0x000fea000383ffff */
.L_x_12246:
[----:B0-----:R0:W1:Y:S02]  /*19c50*/  SYNCS.PHASECHK.TRANS64.TRYWAIT P0, [R9+URZ+0x13220], R0 ;  /* 0x01322000090075a7 */ /* 0x001064000800017f */
[----:B-1----:R-:W-:Y:S05]  /*19c60*/  @!P0 NANOSLEEP.SYNCS 0x989680 ;  /* 0x009896800000895d */ /* 0x002fea0003900000 */
[----:B------:R-:W1:Y:S02]  /*19c70*/  @!P0 SYNCS.PHASECHK.TRANS64 P0, [R9+URZ+0x13220], R0 ;  /* 0x01322000090085a7 */ /* 0x000e64000800007f */
[----:B-1----:R-:W-:Y:S05]  /*19c80*/  @!P0 BRA `(.L_x_12246) ;  /* 0xfffffffc00f08947 */ /* 0x002fea000383ffff */
[----:B------:R-:W-:Y:S05]  /*19c90*/  BRA `(.L_x_12338) ;  /* 0xffffffe000e87947 */ /* 0x000fea000383ffff */
.L_x_12247:
        /* <DEDUP_REMOVED lines=11> */
.L_x_12340:
[----:B------:R-:W-:Y:S05]  /*19d50*/  BSYNC B0 ;  /* 0x0000000000007941 */ /* 0x000fea0003800000 */
.L_x_12339:
[----:B------:R-:W-:Y:S05]  /*19d60*/  BRA `(.L_x_12341) ;  /* 0xffffffe000d07947 */ /* 0x000fea000383ffff */
.L_x_12248:
[----:B------:R-:W-:Y:S01]  /*19d70*/  BSSY B0, `(.L_x_12342) ;  /* 0x0000006000007945 */ /* 0x000fe20003800000 */
[----:B------:R-:W-:-:S07]  /*19d80*/  IMAD.MOV.U32 R15, RZ, RZ, -0x1 ;  /* 0xffffffffff0f7424 */ /* 0x000fce00078e00ff */
[----:B0-----:R-:W-:Y:S05]  /*19d90*/  WARPSYNC.COLLECTIVE R15, `(.L_x_12343) ;  /* 0x000000000f0c7348 */ /* 0x001fea0003c00000 */
[----:B------:R-:W-:Y:S02]  /*19da0*/  ELECT P6, UR62, PT ;  /* 0x00000000003e782f */ /* 0x000fe400038c0000 */
[----:B------:R-:W-:Y:S01]  /*19db0*/  MOV R14, UR62 ;  /* 0x0000003e000e7c02 */ /* 0x000fe20008000f00 */
[----:B0-----:R-:W-:Y:S10]  /*19dc0*/  ENDCOLLECTIVE ;  /* 0x000000000000791b */ /* 0x001ff40003800000 */
.L_x_12343:
[----:B------:R-:W-:Y:S05]  /*19dd0*/  BSYNC B0 ;  /* 0x0000000000007941 */ /* 0x000fea0003800000 */
.L_x_12342:
[----:B------:R-:W-:Y:S05]  /*19de0*/  BRA `(.L_x_12344) ;  /* 0xffffffe000c47947 */ /* 0x000fea000383ffff */
.L_x_12250:
[----:B0-----:R0:W1:Y:S02]  /*19df0*/  SYNCS.PHASECHK.TRANS64.TRYWAIT P1, [R7+URZ], R2 ;  /* 0x00000002070075a7 */ /* 0x001064000802017f */
[----:B-1----:R-:W-:Y:S05]  /*19e00*/  @!P1 NANOSLEEP.SYNCS 0x989680 ;  /* 0x009896800000995d */ /* 0x002fea0003900000 */
[----:B------:R-:W1:Y:S02]  /*19e10*/  @!P1 SYNCS.PHASECHK.TRANS64 P1, [R7+URZ], R2 ;  /* 0x00000002070095a7 */ /* 0x000e64000802007f */
[----:B-1----:R-:W-:Y:S05]  /*19e20*/  @!P1 BRA `(.L_x_12250) ;  /* 0xfffffffc00f09947 */ /* 0x002fea000383ffff */
[----:B------:R-:W-:Y:S05]  /*19e30*/  BRA `(.L_x_12345) ;  /* 0xffffffe000f87947 */ /* 0x000fea000383ffff */
.L_x_12251:
[----:B-1----:R1:W2:Y:S02]  /*19e40*/  SYNCS.PHASECHK.TRANS64.TRYWAIT P1, [R3+URZ], R0 ;  /* 0x00000000030075a7 */ /* 0x0022a4000802017f */
[----:B--2---:R-:W-:Y:S05]  /*19e50*/  @!P1 NANOSLEEP.SYNCS 0x989680 ;  /* 0x009896800000995d */ /* 0x004fea0003900000 */
[----:B------:R-:W2:Y:S02]  /*19e60*/  @!P1 SYNCS.PHASECHK.TRANS64 P1, [R3+URZ], R0 ;  /* 0x00000000030095a7 */ /* 0x000ea4000802007f */
[----:B--2---:R-:W-:Y:S05]  /*19e70*/  @!P1 BRA `(.L_x_12251) ;  /* 0xfffffffc00f09947 */ /* 0x004fea000383ffff */
[----:B------:R-:W-:Y:S05]  /*19e80*/  BRA `(.L_x_12346) ;  /* 0xffffffe000ec7947 */ /* 0x000fea000383ffff */
.L_x_12253:
[----:B-1----:R1:W2:Y:S02]  /*19e90*/  SYNCS.PHASECHK.TRANS64.TRYWAIT P1, [R3+URZ+0x13260], R2 ;  /* 0x01326002030075a7 */ /* 0x0022a4000802017f */
[----:B--2---:R-:W-:Y:S05]  /*19ea0*/  @!P1 NANOSLEEP.SYNCS 0x989680 ;  /* 0x009896800000995d */ /* 0x004fea0003900000 */
[----:B------:R-:W2:Y:S02]  /*19eb0*/  @!P1 SYNCS.PHASECHK.TRANS64 P1, [R3+URZ+0x13260], R2 ;  /* 0x01326002030095a7 */ /* 0x000ea4000802007f */
[----:B--2---:R-:W-:Y:S05]  /*19ec0*/  @!P1 BRA `(.L_x_12253) ;  /* 0xfffffffc00f09947 */ /* 0x004fea000383ffff */
[----:B------:R-:W-:Y:S05]  /*19ed0*/  BRA `(.L_x_12347) ;  /* 0xffffffe000ec7947 */ /* 0x000fea000383ffff */
.L_x_12255:
[----:B--2---:R2:W3:Y:S02]  /*19ee0*/  SYNCS.PHASECHK.TRANS64.TRYWAIT P1, [R5+URZ+0x13260], R0 ;  /* 0x01326000050075a7 */ /* 0x0044e4000802017f */
[----:B---3--:R-:W-:Y:S05]  /*19ef0*/  @!P1 NANOSLEEP.SYNCS 0x989680 ;  /* 0x009896800000995d */ /* 0x008fea0003900000 */
[----:B------:R-:W3:Y:S02]  /*19f00*/  @!P1 SYNCS.PHASECHK.TRANS64 P1, [R5+URZ+0x13260], R0 ;  /* 0x01326000050095a7 */ /* 0x000ee4000802007f */
[----:B---3--:R-:W-:Y:S05]  /*19f10*/  @!P1 BRA `(.L_x_12255) ;  /* 0xfffffffc00f09947 */ /* 0x008fea000383ffff */
[----:B------:R-:W-:Y:S05]  /*19f20*/  BRA `(.L_x_12348) ;  /* 0xffffffe000ec7947 */ /* 0x000fea000383ffff */
.L_x_12257:
[----:B---3--:R3:W4:Y:S02]  /*19f30*/  SYNCS.PHASECHK.TRANS64.TRYWAIT P0, [R3+URZ+0x13280], R2 ;  /* 0x01328002030075a7 */ /* 0x008724000800017f */
[----:B----4-:R-:W-:Y:S05]  /*19f40*/  @!P0 NANOSLEEP.SYNCS 0x989680 ;  /* 0x009896800000895d */ /* 0x010fea0003900000 */
[----:B------:R-:W4:Y:S02]  /*19f50*/  @!P0 SYNCS.PHASECHK.TRANS64 P0, [R3+URZ+0x13280], R2 ;  /* 0x01328002030085a7 */ /* 0x000f24000800007f */
[----:B----4-:R-:W-:Y:S05]  /*19f60*/  @!P0 BRA `(.L_x_12257) ;  /* 0xfffffffc00f08947 */ /* 0x010fea000383ffff */
[----:B------:R-:W-:Y:S05]  /*19f70*/  BRA `(.L_x_12258) ;  /* 0xffffffe000e87947 */ /* 0x000fea000383ffff */
.L_x_12349:
        /* <DEDUP_REMOVED lines=16> */
.L_x_12396:


//--------------------- .nv.global.init           --------------------------
	.section	.nv.global.init,"aw",@progbits
	.align	4
.nv.global.init:
	.type		_ZZN5flash28permute_output_fp8_VcolmajorIN4cute6TensorINS1_11ArrayEngineIN7cutlass10bfloat16_tELm64EEENS1_6LayoutINS1_5tupleIJNS8_IJNS1_1CILi2EEESA_NS9_ILi16EEEEEENS9_ILi1EEESD_EEENS8_IJNS8_IJSD_SA_NS9_ILi4EEEEEENS9_ILi0EEESH_EEEEEEEEEvRT_E9upper_map,@object
	.size		_ZZN5flash28permute_output_fp8_VcolmajorIN4cute6TensorINS1_11ArrayEngineIN7cutlass10bfloat16_tELm64EEENS1_6LayoutINS1_5tupleIJNS8_IJNS1_1CILi2EEESA_NS9_ILi16EEEEEENS9_ILi1EEESD_EEENS8_IJNS8_IJSD_SA_NS9_ILi4EEEEEENS9_ILi0EEESH_EEEEEEEEEvRT_E9upper_map,(_ZZN5flash28permute_output_fp8_VcolmajorIN4cute6TensorINS1_11ArrayEngineIN7cutlass10bfloat16_tELm32EEENS1_6LayoutINS1_5tupleIJNS8_IJNS1_1CILi2EEESA_NS9_ILi8EEEEEENS9_ILi1EEESD_EEENS8_IJNS8_IJSD_SA_NS9_ILi4EEEEEENS9_ILi0EEESH_EEEEEEEEEvRT_E9upper_map - _ZZN5flash28permute_output_fp8_VcolmajorIN4cute6TensorINS1_11ArrayEngineIN7cutlass10bfloat16_tELm64EEENS1_6LayoutINS1_5tupleIJNS8_IJNS1_1CILi2EEESA_NS9_ILi16EEEEEENS9_ILi1EEESD_EEENS8_IJNS8_IJSD_SA_NS9_ILi4EEEEEENS9_ILi0EEESH_EEEEEEEEEvRT_E9upper_map)
_ZZN5flash28permute_output_fp8_VcolmajorIN4cute6TensorINS1_11ArrayEngineIN7cutlass10bfloat16_tELm64EEENS1_6LayoutINS1_5tupleIJNS8_IJNS1_1CILi2EEESA_NS9_ILi16EEEEEENS9_ILi1EEESD_EEENS8_IJNS8_IJSD_SA_NS9_ILi4EEEEEENS9_ILi0EEESH_EEEEEEEEEvRT_E9upper_map:
        /*0000*/ 	.byte	0x00, 0x00, 0x00, 0x00, 0x02, 0x00, 0x00, 0x00, 0x03, 0x00, 0x00, 0x00, 0x01, 0x00, 0x00, 0x00
	.type		_ZZN5flash28permute_output_fp8_VcolmajorIN4cute6TensorINS1_11ArrayEngineIN7cutlass10bfloat16_tELm32EEENS1_6LayoutINS1_5tupleIJNS8_IJNS1_1CILi2EEESA_NS9_ILi8EEEEEENS9_ILi1EEESD_EEENS8_IJNS8_IJSD_SA_NS9_ILi4EEEEEENS9_ILi0EEESH_EEEEEEEEEvRT_E9upper_map,@object
	.size		_ZZN5flash28permute_output_fp8_VcolmajorIN4cute6TensorINS1_11ArrayEngineIN7cutlass10bfloat16_tELm32EEENS1_6LayoutINS1_5tupleIJNS8_IJNS1_1CILi2EEESA_NS9_ILi8EEEEEENS9_ILi1EEESD_EEENS8_IJNS8_IJSD_SA_NS9_ILi4EEEEEENS9_ILi0EEESH_EEEEEEEEEvRT_E9upper_map,(_ZZN5flash28permute_output_fp8_VcolmajorIN4cute6TensorINS1_11ArrayEngineIN7cutlass10bfloat16_tELm96EEENS1_6LayoutINS1_5tupleIJNS8_IJNS1_1CILi2EEESA_NS9_ILi24EEEEEENS9_ILi1EEESD_EEENS8_IJNS8_IJSD_SA_NS9_ILi4EEEEEENS9_ILi0EEESH_EEEEEEEEEvRT_E9upper_map - _ZZN5flash28permute_output_fp8_VcolmajorIN4cute6TensorINS1_11ArrayEngineIN7cutlass10bfloat16_tELm32EEENS1_6LayoutINS1_5tupleIJNS8_IJNS1_1CILi2EEESA_NS9_ILi8EEEEEENS9_ILi1EEESD_EEENS8_IJNS8_IJSD_SA_NS9_ILi4EEEEEENS9_ILi0EEESH_EEEEEEEEEvRT_E9upper_map)
_ZZN5flash28permute_output_fp8_VcolmajorIN4cute6TensorINS1_11ArrayEngineIN7cutlass10bfloat16_tELm32EEENS1_6LayoutINS1_5tupleIJNS8_IJNS1_1CILi2EEESA_NS9_ILi8EEEEEENS9_ILi1EEESD_EEENS8_IJNS8_IJSD_SA_NS9_ILi4EEEEEENS9_ILi0EEESH_EEEEEEEEEvRT_E9upper_map:
        /*0010*/ 	.byte	0x00, 0x00, 0x00, 0x00, 0x02, 0x00, 0x00, 0x00, 0x03, 0x00, 0x00, 0x00, 0x01, 0x00, 0x00, 0x00
	.type		_ZZN5flash28permute_output_fp8_VcolmajorIN4cute6TensorINS1_11ArrayEngineIN7cutlass10bfloat16_tELm96EEENS1_6LayoutINS1_5tupleIJNS8_IJNS1_1CILi2EEESA_NS9_ILi24EEEEEENS9_ILi1EEESD_EEENS8_IJNS8_IJSD_SA_NS9_ILi4EEEEEENS9_ILi0EEESH_EEEEEEEEEvRT_E9upper_map,@object
	.size		_ZZN5flash28permute_output_fp8_VcolmajorIN4cute6TensorINS1_11ArrayEngineIN7cutlass10bfloat16_tELm96EEENS1_6LayoutINS1_5tupleIJNS8_IJNS1_1CILi2EEESA_NS9_ILi24EEEEEENS9_ILi1EEESD_EEENS8_IJNS8_IJSD_SA_NS9_ILi4EEEEEENS9_ILi0EEESH_EEEEEEEEEvRT_E9upper_map,(_ZZN5flash28permute_output_fp8_VcolmajorIN4cute6TensorINS1_11ArrayEngineIN7cutlass10bfloat16_tELm128EEENS1_6LayoutINS1_5tupleIJNS8_IJNS1_1CILi2EEESA_NS9_ILi32EEEEEENS9_ILi1EEESD_EEENS8_IJNS8_IJSD_SA_NS9_ILi4EEEEEENS9_ILi0EEESH_EEEEEEEEEvRT_E9upper_map - _ZZN5flash28permute_output_fp8_VcolmajorIN4cute6TensorINS1_11ArrayEngineIN7cutlass10bfloat16_tELm96EEENS1_6LayoutINS1_5tupleIJNS8_IJNS1_1CILi2EEESA_NS9_ILi24EEEEEENS9_ILi1EEESD_EEENS8_IJNS8_IJSD_SA_NS9_ILi4EEEEEENS9_ILi0EEESH_EEEEEEEEEvRT_E9upper_map)
_ZZN5flash28permute_output_fp8_VcolmajorIN4cute6TensorINS1_11ArrayEngineIN7cutlass10bfloat16_tELm96EEENS1_6LayoutINS1_5tupleIJNS8_IJNS1_1CILi2EEESA_NS9_ILi24EEEEEENS9_ILi1EEESD_EEENS8_IJNS8_IJSD_SA_NS9_ILi4EEEEEENS9_ILi0EEESH_EEEEEEEEEvRT_E9upper_map:
        /*0020*/ 	.byte	0x00, 0x00, 0x00, 0x00, 0x02, 0x00, 0x00, 0x00, 0x03, 0x00, 0x00, 0x00, 0x01, 0x00, 0x00, 0x00
	.type		_ZZN5flash28permute_output_fp8_VcolmajorIN4cute6TensorINS1_11ArrayEngineIN7cutlass10bfloat16_tELm128EEENS1_6LayoutINS1_5tupleIJNS8_IJNS1_1CILi2EEESA_NS9_ILi32EEEEEENS9_ILi1EEESD_EEENS8_IJNS8_IJSD_SA_NS9_ILi4EEEEEENS9_ILi0EEESH_EEEEEEEEEvRT_E9upper_map,@object
	.size		_ZZN5flash28permute_output_fp8_VcolmajorIN4cute6TensorINS1_11ArrayEngineIN7cutlass10bfloat16_tELm128EEENS1_6LayoutINS1_5tupleIJNS8_IJNS1_1CILi2EEESA_NS9_ILi32EEEEEENS9_ILi1EEESD_EEENS8_IJNS8_IJSD_SA_NS9_ILi4EEEEEENS9_ILi0EEESH_EEEEEEEEEvRT_E9upper_map,(_ZZN5flash28permute_output_fp8_VcolmajorIN4cute6TensorINS1_11ArrayEngineIN7cutlass10bfloat16_tELm48EEENS1_6LayoutINS1_5tupleIJNS8_IJNS1_1CILi2EEESA_NS9_ILi12EEEEEENS9_ILi1EEESD_EEENS8_IJNS8_IJSD_SA_NS9_ILi4EEEEEENS9_ILi0EEESH_EEEEEEEEEvRT_E9upper_map - _ZZN5flash28permute_output_fp8_VcolmajorIN4cute6TensorINS1_11ArrayEngineIN7cutlass10bfloat16_tELm128EEENS1_6LayoutINS1_5tupleIJNS8_IJNS1_1CILi2EEESA_NS9_ILi32EEEEEENS9_ILi1EEESD_EEENS8_IJNS8_IJSD_SA_NS9_ILi4EEEEEENS9_ILi0EEESH_EEEEEEEEEvRT_E9upper_map)
_ZZN5flash28permute_output_fp8_VcolmajorIN4cute6TensorINS1_11ArrayEngineIN7cutlass10bfloat16_tELm128EEENS1_6LayoutINS1_5tupleIJNS8_IJNS1_1CILi2EEESA_NS9_ILi32EEEEEENS9_ILi1EEESD_EEENS8_IJNS8_IJSD_SA_NS9_ILi4EEEEEENS9_ILi0EEESH_EEEEEEEEEvRT_E9upper_map:
        /*0030*/ 	.byte	0x00, 0x00, 0x00, 0x00, 0x02, 0x00, 0x00, 0x00, 0x03, 0x00, 0x00, 0x00, 0x01, 0x00, 0x00, 0x00
	.type		_ZZN5flash28permute_output_fp8_VcolmajorIN4cute6TensorINS1_11ArrayEngineIN7cutlass10bfloat16_tELm48EEENS1_6LayoutINS1_5tupleIJNS8_IJNS1_1CILi2EEESA_NS9_ILi12EEEEEENS9_ILi1EEESD_EEENS8_IJNS8_IJSD_SA_NS9_ILi4EEEEEENS9_ILi0EEESH_EEEEEEEEEvRT_E9upper_map,@object
	.size		_ZZN5flash28permute_output_fp8_VcolmajorIN4cute6TensorINS1_11ArrayEngineIN7cutlass10bfloat16_tELm48EEENS1_6LayoutINS1_5tupleIJNS8_IJNS1_1CILi2EEESA_NS9_ILi12EEEEEENS9_ILi1EEESD_EEENS8_IJNS8_IJSD_SA_NS9_ILi4EEEEEENS9_ILi0EEESH_EEEEEEEEEvRT_E9upper_map,($str$25 - _ZZN5flash28permute_output_fp8_VcolmajorIN4cute6TensorINS1_11ArrayEngineIN7cutlass10bfloat16_tELm48EEENS1_6LayoutINS1_5tupleIJNS8_IJNS1_1CILi2EEESA_NS9_ILi12EEEEEENS9_ILi1EEESD_EEENS8_IJNS8_IJSD_SA_NS9_ILi4EEEEEENS9_ILi0EEESH_EEEEEEEEEvRT_E9upper_map)
_ZZN5flash28permute_output_fp8_VcolmajorIN4cute6TensorINS1_11ArrayEngineIN7cutlass10bfloat16_tELm48EEENS1_6LayoutINS1_5tupleIJNS8_IJNS1_1CILi2EEESA_NS9_ILi12EEEEEENS9_ILi1EEESD_EEENS8_IJNS8_IJSD_SA_NS9_ILi4EEEEEENS9_ILi0EEESH_EEEEEEEEEvRT_E9upper_map:
        /*0040*/ 	.byte	0x00, 0x00, 0x00, 0x00, 0x02, 0x00, 0x00, 0x00, 0x03, 0x00, 0x00, 0x00, 0x01, 0x00, 0x00, 0x00
	.type		$str$25,@object
	.size		$str$25,($str$26 - $str$25)
$str$25:
        /*0050*/ 	.byte	0x28, 0x61, 0x64, 0x64, 0x72, 0x65, 0x73, 0x73, 0x20, 0x26, 0x20, 0x6d, 0x61, 0x73, 0x6b, 0x29
        /*0060*/ 	.byte	0x20, 0x3d, 0x3d, 0x20, 0x30, 0x00
	.type		$str$26,@object
	.size		$str$26,(__unnamed_34 - $str$26)
$str$26:
        /*0066*/ 	.byte	0x2f, 0x74, 0x6d, 0x70, 0x2f, 0x6f, 0x73, 0x73, 0x5f, 0x6b, 0x65, 0x72, 0x6e, 0x65, 0x6c, 0x73
        /*0076*/ 	.byte	0x5f, 0x73, 0x72, 0x63, 0x2f, 0x66, 0x6c, 0x61, 0x73, 0x68, 0x5f, 0x61, 0x74, 0x74, 0x65, 0x6e
        /*0086*/ 	.byte	0x74, 0x69, 0x6f, 0x6e, 0x2f, 0x63, 0x73, 0x72, 0x63, 0x2f, 0x63, 0x75, 0x74, 0x6c, 0x61, 0x73
        /*0096*/ 	.byte	0x73, 0x2f, 0x69, 0x6e, 0x63, 0x6c, 0x75, 0x64, 0x65, 0x2f, 0x63, 0x75, 0x74, 0x65, 0x2f, 0x70
        /*00a6*/ 	.byte	0x6f, 0x69, 0x6e, 0x74, 0x65, 0x72, 0x5f, 0x66, 0x6c, 0x61, 0x67, 0x67, 0x65, 0x64, 0x2e, 0x68
        /*00b6*/ 	.byte	0x70, 0x70, 0x00
	.type		__unnamed_34,@object
	.size		__unnamed_34,(__unnamed_6 - __unnamed_34)
__unnamed_34:
        /* <DEDUP_REMOVED lines=24> */
        /*0239*/ 	.byte	0x26, 0x5d, 0x00
	.type		__unnamed_6,@object
	.size		__unnamed_6,(__unnamed_5 - __unnamed_6)
__unnamed_6:
        /* <DEDUP_REMOVED lines=25> */
	.type		__unnamed_5,@object
	.size		__unnamed_5,(__unnamed_12 - __unnamed_5)
__unnamed_5:
        /* <DEDUP_REMOVED lines=24> */
        /*053f*/ 	.byte	0x3e, 0x3e, 0x20, 0x26, 0x5d, 0x00
	.type		__unnamed_12,@object
	.size		__unnamed_12,(__unnamed_17 - __unnamed_12)
__unnamed_12:
        /* <DEDUP_REMOVED lines=25> */
	.type		__unnamed_17,@object
	.size		__unnamed_17,(__unnamed_24 - __unnamed_17)
__unnamed_17:
        /* <DEDUP_REMOVED lines=25> */
	.type		__unnamed_24,@object
	.size		__unnamed_24,(__unnamed_18 - __unnamed_24)
__unnamed_24:
        /* <DEDUP_REMOVED lines=25> */
	.type		__unnamed_18,@object
	.size		__unnamed_18,(__unnamed_11 - __unnamed_18)
__unnamed_18:
        /* <DEDUP_REMOVED lines=25> */
	.type		__unnamed_11,@object
	.size		__unnamed_11,(__unnamed_23 - __unnamed_11)
__unnamed_11:
        /* <DEDUP_REMOVED lines=25> */
	.type		__unnamed_23,@object
	.size		__unnamed_23,(__unnamed_29 - __unnamed_23)
__unnamed_23:
        /* <DEDUP_REMOVED lines=25> */
	.type		__unnamed_29,@object
	.size		__unnamed_29,(__unnamed_32 - __unnamed_29)
__unnamed_29:
        /* <DEDUP_REMOVED lines=24> */
        /*0fe9*/ 	.byte	0x34, 0x3e, 0x3e, 0x3e, 0x3e, 0x3e, 0x20, 0x26, 0x5d, 0x00
	.type		__unnamed_32,@object
	.size		__unnamed_32,(__unnamed_4 - __unnamed_32)
__unnamed_32:
        /* <DEDUP_REMOVED lines=28> */
        /*11b3*/ 	.byte	0x3a, 0x43, 0x3c, 0x31, 0x36, 0x33, 0x38, 0x34, 0x3e, 0x3e, 0x3e, 0x3e, 0x3e, 0x5d, 0x00
	.type		__unnamed_4,@object
	.size		__unnamed_4,(__unnamed_2 - __unnamed_4)
__unnamed_4:
        /* <DEDUP_REMOVED lines=29> */
	.type		__unnamed_2,@object
	.size		__unnamed_2,(__unnamed_1 - __unnamed_2)
__unnamed_2:
        /* <DEDUP_REMOVED lines=29> */
	.type		__unnamed_1,@object
	.size		__unnamed_1,(__unnamed_3 - __unnamed_1)
__unnamed_1:
        /* <DEDUP_REMOVED lines=29> */
        /*1730*/ 	.byte	0x00
	.type		__unnamed_3,@object
	.size		__unnamed_3,(__unnamed_8 - __unnamed_3)
__unnamed_3:
        /* <DEDUP_REMOVED lines=30> */
	.type		__unnamed_8,@object
	.size		__unnamed_8,(__unnamed_15 - __unnamed_8)
__unnamed_8:
        /* <DEDUP_REMOVED lines=29> */
        /*1ad2*/ 	.byte	0x5d, 0x00
	.type		__unnamed_15,@object
	.size		__unnamed_15,(__unnamed_10 - __unnamed_15)
__unnamed_15:
        /* <DEDUP_REMOVED lines=30> */
	.type		__unnamed_10,@object
	.size		__unnamed_10,(__unnamed_27 - __unnamed_10)
__unnamed_10:
        /* <DEDUP_REMOVED lines=30> */
	.type		__unnamed_27,@object
	.size		__unnamed_27,(__unnamed_21 - __unnamed_27)
__unnamed_27:
        /* <DEDUP_REMOVED lines=30> */
	.type		__unnamed_21,@object
	.size		__unnamed_21,(__unnamed_14 - __unnamed_21)
__unnamed_21:
        /* <DEDUP_REMOVED lines=30> */
	.type		__unnamed_14,@object
	.size		__unnamed_14,(__unnamed_16 - __unnamed_14)
__unnamed_14:
        /* <DEDUP_REMOVED lines=30> */
	.type		__unnamed_16,@object
	.size		__unnamed_16,(__unnamed_9 - __unnamed_16)
__unnamed_16:
        /* <DEDUP_REMOVED lines=30> */
	.type		__unnamed_9,@object
	.size		__unnamed_9,(__unnamed_22 - __unnamed_9)
__unnamed_9:
        /* <DEDUP_REMOVED lines=30> */
	.type		__unnamed_22,@object
	.size		__unnamed_22,(__unnamed_20 - __unnamed_22)
__unnamed_22:
        /* <DEDUP_REMOVED lines=30> */
	.type		__unnamed_20,@object
	.size		__unnamed_20,(__unnamed_13 - __unnamed_20)
__unnamed_20:
        /* <DEDUP_REMOVED lines=30> */
	.type		__unnamed_13,@object
	.size		__unnamed_13,(__unnamed_31 - __unnamed_13)
__unnamed_13:
        /* <DEDUP_REMOVED lines=30> */
	.type		__unnamed_31,@object
	.size		__unnamed_31,(__unnamed_7 - __unnamed_31)
__unnamed_31:
        /* <DEDUP_REMOVED lines=30> */
	.type		__unnamed_7,@object
	.size		__unnamed_7,(__unnamed_33 - __unnamed_7)
__unnamed_7:
        /* <DEDUP_REMOVED lines=30> */
	.type		__unnamed_33,@object
	.size		__unnamed_33,(__unnamed_19 - __unnamed_33)
__unnamed_33:
        /* <DEDUP_REMOVED lines=30> */
	.type		__unnamed_19,@object
	.size		__unnamed_19,(__unnamed_30 - __unnamed_19)
__unnamed_19:
        /* <DEDUP_REMOVED lines=29> */
        /*3458*/ 	.byte	0x3e, 0x20, 0x26, 0x5d, 0x00
	.type		__unnamed_30,@object
	.size		__unnamed_30,(__unnamed_28 - __unnamed_30)
__unnamed_30:
        /* <DEDUP_REMOVED lines=30> */
	.type		__unnamed_28,@object
	.size		__unnamed_28,(__unnamed_26 - __unnamed_28)
__unnamed_28:
        /* <DEDUP_REMOVED lines=30> */
	.type		__unnamed_26,@object
	.size		__unnamed_26,(__unnamed_25 - __unnamed_26)
__unnamed_26:
        /* <DEDUP_REMOVED lines=30> */
	.type		__unnamed_25,@object
	.size		__unnamed_25,(.L_28 - __unnamed_25)
__unnamed_25:
        /* <DEDUP_REMOVED lines=29> */
        /*3baf*/ 	.byte	0x3e, 0x3e, 0x3e, 0x3e, 0x20, 0x26, 0x5d, 0x00
.L_28:


//--------------------- .nv.shared._ZN7cutlass13device_kernelIN5flash11enable_sm90INS1_16FlashAttnFwdSm90INS1_25CollectiveMainloopFwdSm90ILi2EN4cute5tupleIJNS5_1CILi1EEES8_S8_EEENS6_IJNS7_ILi128EEESA_NS7_ILi256EEEEEELi256ENS_12float_e4m3_tEfNS_4arch4Sm90ELb0ELb0ELb0ELb0ELb0ELb0ELb0ELb1ELb1ELb0ELb0ELb0EEENS1_21CollectiveEpilogueFwdINS6_IJSA_SB_SA_EEES9_NS_10bfloat16_tESF_Li256ELb0ELb0ELb0ELb1EEENS1_29StaticPersistentTileSchedulerILb0EEEEEEEEEvNT_6ParamsE --------------------------
	.section	.nv.shared._ZN7cutlass13device_kernelIN5flash11enable_sm90INS1_16FlashAttnFwdSm90INS1_25CollectiveMainloopFwdSm90ILi2EN4cute5tupleIJNS5_1CILi1EEES8_S8_EEENS6_IJNS7_ILi128EEESA_NS7_ILi256EEEEEELi256ENS_12float_e4m3_tEfNS_4arch4Sm90ELb0ELb0ELb0ELb0ELb0ELb0ELb0ELb1ELb1ELb0ELb0ELb0EEENS1_21CollectiveEpilogueFwdINS6_IJSA_SB_SA_EEES9_NS_10bfloat16_tESF_Li256ELb0ELb0ELb0ELb1EEENS1_29StaticPersistentTileSchedulerILb0EEEEEEEEEvNT_6ParamsE,"aw",@nobits
	.sectionflags	@""
	.align	16
	.zero		1024


//--------------------- .nv.shared.reserved.0     --------------------------
	.section	.nv.shared.reserved.0,"aw",@nobits
	.weak		__nv_reservedSMEM_offset_0_alias
	.size		__nv_reservedSMEM_offset_0_alias, 0, 0
	.other		__nv_reservedSMEM_offset_0_alias,@"STO_CUDA_RESERVED_SHARED STV_DEFAULT"
__nv_reservedSMEM_offset_0_alias:
	.zero		0


//--------------------- .nv.global                --------------------------
	.section	.nv.global,"aw",@nobits
.nv.global:
	.type		_ZN66_INTERNAL_5675badc_30_flash_fwd_hdimall_e4m3_sm90_cu_9949e2e8_53974cute1_E,@object
	.size		_ZN66_INTERNAL_5675badc_30_flash_fwd_hdimall_e4m3_sm90_cu_9949e2e8_53974cute1_E,(_ZN66_INTERNAL_5675badc_30_flash_fwd_hdimall_e4m3_sm90_cu_9949e2e8_53974cuda3std3__45__cpo6cbeginE - _ZN66_INTERNAL_5675badc_30_flash_fwd_hdimall_e4m3_sm90_cu_9949e2e8_53974cute1_E)
_ZN66_INTERNAL_5675badc_30_flash_fwd_hdimall_e4m3_sm90_cu_9949e2e8_53974cute1_E:
	.zero		1
	.type		_ZN66_INTERNAL_5675badc_30_flash_fwd_hdimall_e4m3_sm90_cu_9949e2e8_53974cuda3std3__45__cpo6cbeginE,@object
	.size		_ZN66_INTERNAL_5675badc_30_flash_fwd_hdimall_e4m3_sm90_cu_9949e2e8_53974cuda3std3__45__cpo6cbeginE,(_ZN66_INTERNAL_5675badc_30_flash_fwd_hdimall_e4m3_sm90_cu_9949e2e8_53974cuda3std3__48in_placeE - _ZN66_INTERNAL_5675badc_30_flash_fwd_hdimall_e4m3_sm90_cu_9949e2e8_53974cuda3std3__45__cpo6cbeginE)
_ZN66_INTERNAL_5675badc_30_flash_fwd_hdimall_e4m3_sm90_cu_9949e2e8_53974cuda3std3__45__cpo6cbeginE:
	.zero		1
	.type		_ZN66_INTERNAL_5675badc_30_flash_fwd_hdimall_e4m3_sm90_cu_9949e2e8_53974cuda3std3__48in_placeE,@object
	.size		_ZN66_INTERNAL_5675badc_30_flash_fwd_hdimall_e4m3_sm90_cu_9949e2e8_53974cuda3std3__48in_placeE,(_ZN66_INTERNAL_5675badc_30_flash_fwd_hdimall_e4m3_sm90_cu_9949e2e8_53974cuda3std6ranges3__45__cpo9iter_moveE - _ZN66_INTERNAL_5675badc_30_flash_fwd_hdimall_e4m3_sm90_cu_9949e2e8_53974cuda3std3__48in_placeE)
_ZN66_INTERNAL_5675badc_30_flash_fwd_hdimall_e4m3_sm90_cu_9949e2e8_53974cuda3std3__48in_placeE:
	.zero		1
	.type		_ZN66_INTERNAL_5675badc_30_flash_fwd_hdimall_e4m3_sm90_cu_9949e2e8_53974cuda3std6ranges3__45__cpo9iter_moveE,@object
	.size		_ZN66_INTERNAL_5675badc_30_flash_fwd_hdimall_e4m3_sm90_cu_9949e2e8_53974cuda3std6ranges3__45__cpo9iter_moveE,(_ZN66_INTERNAL_5675badc_30_flash_fwd_hdimall_e4m3_sm90_cu_9949e2e8_53974cuda3std3__45__cpo5beginE - _ZN66_INTERNAL_5675badc_30_flash_fwd_hdimall_e4m3_sm90_cu_9949e2e8_53974cuda3std6ranges3__45__cpo9iter_moveE)
_ZN66_INTERNAL_5675badc_30_flash_fwd_hdimall_e4m3_sm90_cu_9949e2e8_53974cuda3std6ranges3__45__cpo9iter_moveE:
	.zero		1
	.type		_ZN66_INTERNAL_5675badc_30_flash_fwd_hdimall_e4m3_sm90_cu_9949e2e8_53974cuda3std3__45__cpo5beginE,@object
	.size		_ZN66_INTERNAL_5675badc_30_flash_fwd_hdimall_e4m3_sm90_cu_9949e2e8_53974cuda3std3__45__cpo5beginE,(_ZN66_INTERNAL_5675badc_30_flash_fwd_hdimall_e4m3_sm90_cu_9949e2e8_53974cuda3std3__468_GLOBAL__N__5675badc_30_flash_fwd_hdimall_e4m3_sm90_cu_9949e2e8_53976ignoreE - _ZN66_INTERNAL_5675badc_30_flash_fwd_hdimall_e4m3_sm90_cu_9949e2e8_53974cuda3std3__45__cpo5beginE)
_ZN66_INTERNAL_5675badc_30_flash_fwd_hdimall_e4m3_sm90_cu_9949e2e8_53974cuda3std3__45__cpo5beginE:
	.zero		1
	.type		_ZN66_INTERNAL_5675badc_30_flash_fwd_hdimall_e4m3_sm90_cu_9949e2e8_53974cuda3std3__468_GLOBAL__N__5675badc_30_flash_fwd_hdimall_e4m3_sm90_cu_9949e2e8_53976ignoreE,@object
	.size		_ZN66_INTERNAL_5675badc_30_flash_fwd_hdimall_e4m3_sm90_cu_9949e2e8_53974cuda3std3__468_GLOBAL__N__5675badc_30_flash_fwd_hdimall_e4m3_sm90_cu_9949e2e8_53976ignoreE,(_ZN66_INTERNAL_5675badc_30_flash_fwd_hdimall_e4m3_sm90_cu_9949e2e8_53974cute7productE - _ZN66_INTERNAL_5675badc_30_flash_fwd_hdimall_e4m3_sm90_cu_9949e2e8_53974cuda3std3__468_GLOBAL__N__5675badc_30_flash_fwd_hdimall_e4m3_sm90_cu_9949e2e8_53976ignoreE)
_ZN66_INTERNAL_5675badc_30_flash_fwd_hdimall_e4m3_sm90_cu_9949e2e8_53974cuda3std3__468_GLOBAL__N__5675badc_30_flash_fwd_hdimall_e4m3_sm90_cu_9949e2e8_53976ignoreE:
	.zero		1
	.type		_ZN66_INTERNAL_5675badc_30_flash_fwd_hdimall_e4m3_sm90_cu_9949e2e8_53974cute7productE,@object
	.size		_ZN66_INTERNAL_5675badc_30_flash_fwd_hdimall_e4m3_sm90_cu_9949e2e8_53974cute7productE,(_ZN66_INTERNAL_5675badc_30_flash_fwd_hdimall_e4m3_sm90_cu_9949e2e8_53974cuda3std3__45__cpo3endE - _ZN66_INTERNAL_5675badc_30_flash_fwd_hdimall_e4m3_sm90_cu_9949e2e8_53974cute7productE)
_ZN66_INTERNAL_5675badc_30_flash_fwd_hdimall_e4m3_sm90_cu_9949e2e8_53974cute7productE:
	.zero		1
	.type		_ZN66_INTERNAL_5675badc_30_flash_fwd_hdimall_e4m3_sm90_cu_9949e2e8_53974cuda3std3__45__cpo3endE,@object
	.size		_ZN66_INTERNAL_5675badc_30_flash_fwd_hdimall_e4m3_sm90_cu_9949e2e8_53974cuda3std3__45__cpo3endE,(_ZN66_INTERNAL_5675badc_30_flash_fwd_hdimall_e4m3_sm90_cu_9949e2e8_53974cuda3std3__419piecewise_constructE - _ZN66_INTERNAL_5675badc_30_flash_fwd_hdimall_e4m3_sm90_cu_9949e2e8_53974cuda3std3__45__cpo3endE)
_ZN66_INTERNAL_5675badc_30_flash_fwd_hdimall_e4m3_sm90_cu_9949e2e8_53974cuda3std3__45__cpo3endE:
	.zero		1
	.type		_ZN66_INTERNAL_5675badc_30_flash_fwd_hdimall_e4m3_sm90_cu_9949e2e8_53974cuda3std3__419piecewise_constructE,@object
	.size		_ZN66_INTERNAL_5675badc_30_flash_fwd_hdimall_e4m3_sm90_cu_9949e2e8_53974cuda3std3__419piecewise_constructE,(_ZN66_INTERNAL_5675badc_30_flash_fwd_hdimall_e4m3_sm90_cu_9949e2e8_53974cuda3std3__45__cpo4cendE - _ZN66_INTERNAL_5675badc_30_flash_fwd_hdimall_e4m3_sm90_cu_9949e2e8_53974cuda3std3__419piecewise_constructE)
_ZN66_INTERNAL_5675badc_30_flash_fwd_hdimall_e4m3_sm90_cu_9949e2e8_53974cuda3std3__419piecewise_constructE:
	.zero		1
	.type		_ZN66_INTERNAL_5675badc_30_flash_fwd_hdimall_e4m3_sm90_cu_9949e2e8_53974cuda3std3__45__cpo4cendE,@object
	.size		_ZN66_INTERNAL_5675badc_30_flash_fwd_hdimall_e4m3_sm90_cu_9949e2e8_53974cuda3std3__45__cpo4cendE,(_ZN66_INTERNAL_5675badc_30_flash_fwd_hdimall_e4m3_sm90_cu_9949e2e8_53974cuda3std6ranges3__45__cpo4swapE - _ZN66_INTERNAL_5675badc_30_flash_fwd_hdimall_e4m3_sm90_cu_9949e2e8_53974cuda3std3__45__cpo4cendE)
_ZN66_INTERNAL_5675badc_30_flash_fwd_hdimall_e4m3_sm90_cu_9949e2e8_53974cuda3std3__45__cpo4cendE:
	.zero		1
	.type		_ZN66_INTERNAL_5675badc_30_flash_fwd_hdimall_e4m3_sm90_cu_9949e2e8_53974cuda3std6ranges3__45__cpo4swapE,@object
	.size		_ZN66_INTERNAL_5675badc_30_flash_fwd_hdimall_e4m3_sm90_cu_9949e2e8_53974cuda3std6ranges3__45__cpo4swapE,(.L_46 - _ZN66_INTERNAL_5675badc_30_flash_fwd_hdimall_e4m3_sm90_cu_9949e2e8_53974cuda3std6ranges3__45__cpo4swapE)
_ZN66_INTERNAL_5675badc_30_flash_fwd_hdimall_e4m3_sm90_cu_9949e2e8_53974cuda3std6ranges3__45__cpo4swapE:
	.zero		1
.L_46:


//--------------------- .nv.shared._ZN7cutlass13device_kernelIN5flash11enable_sm90INS1_16FlashAttnFwdSm90INS1_25CollectiveMainloopFwdSm90ILi2EN4cute5tupleIJNS5_1CILi1EEES8_S8_EEENS6_IJNS7_ILi128EEESA_NS7_ILi256EEEEEELi256ENS_12float_e4m3_tEfNS_4arch4Sm90ELb0ELb0ELb0ELb1ELb0ELb0ELb0ELb1ELb1ELb0ELb0ELb0EEENS1_21CollectiveEpilogueFwdINS6_IJSA_SB_SA_EEES9_NS_10bfloat16_tESF_Li256ELb1ELb0ELb0ELb1EEENS1_36VarlenDynamicPersistentTileSchedulerILi128ELi128ELi256ELi128ELb0ELb0ELb1ELb0ELb1ELb1EEEEEEEEEvNT_6ParamsE --------------------------
	.section	.nv.shared._ZN7cutlass13device_kernelIN5flash11enable_sm90INS1_16FlashAttnFwdSm90INS1_25CollectiveMainloopFwdSm90ILi2EN4cute5tupleIJNS5_1CILi1EEES8_S8_EEENS6_IJNS7_ILi128EEESA_NS7_ILi256EEEEEELi256ENS_12float_e4m3_tEfNS_4arch4Sm90ELb0ELb0ELb0ELb1ELb0ELb0ELb0ELb1ELb1ELb0ELb0ELb0EEENS1_21CollectiveEpilogueFwdINS6_IJSA_SB_SA_EEES9_NS_10bfloat16_tESF_Li256ELb1ELb0ELb0ELb1EEENS1_36VarlenDynamicPersistentTileSchedulerILi128ELi128ELi256ELi128ELb0ELb0ELb1ELb0ELb1ELb1EEEEEEEEEvNT_6ParamsE,"aw",@nobits
	.sectionflags	@""
	.align	16
	.zero		1024


//--------------------- .nv.shared._ZN7cutlass13device_kernelIN5flash11enable_sm90INS1_16FlashAttnFwdSm90INS1_25CollectiveMainloopFwdSm90ILi2EN4cute5tupleIJNS5_1CILi1EEES8_S8_EEENS6_IJNS7_ILi128EEESA_NS7_ILi256EEEEEELi256ENS_12float_e4m3_tEfNS_4arch4Sm90ELb0ELb0ELb0ELb1ELb0ELb1ELb0ELb1ELb1ELb0ELb0ELb0EEENS1_21CollectiveEpilogueFwdINS6_IJSA_SB_SA_EEES9_NS_10bfloat16_tESF_Li256ELb1ELb0ELb0ELb1EEENS1_36VarlenDynamicPersistentTileSchedulerILi128ELi128ELi256ELi128ELb0ELb0ELb1ELb0ELb1ELb1EEEEEEEEEvNT_6ParamsE --------------------------
	.section	.nv.shared._ZN7cutlass13device_kernelIN5flash11enable_sm90INS1_16FlashAttnFwdSm90INS1_25CollectiveMainloopFwdSm90ILi2EN4cute5tupleIJNS5_1CILi1EEES8_S8_EEENS6_IJNS7_ILi128EEESA_NS7_ILi256EEEEEELi256ENS_12float_e4m3_tEfNS_4arch4Sm90ELb0ELb0ELb0ELb1ELb0ELb1ELb0ELb1ELb1ELb0ELb0ELb0EEENS1_21CollectiveEpilogueFwdINS6_IJSA_SB_SA_EEES9_NS_10bfloat16_tESF_Li256ELb1ELb0ELb0ELb1EEENS1_36VarlenDynamicPersistentTileSchedulerILi128ELi128ELi256ELi128ELb0ELb0ELb1ELb0ELb1ELb1EEEEEEEEEvNT_6ParamsE,"aw",@nobits
	.sectionflags	@""
	.align	16
	.zero		1024


//--------------------- .nv.shared._ZN7cutlass13device_kernelIN5flash11enable_sm90INS1_16FlashAttnFwdSm90INS1_25CollectiveMainloopFwdSm90ILi2EN4cute5tupleIJNS5_1CILi1EEES8_S8_EEENS6_IJNS7_ILi128EEENS7_ILi64EEENS7_ILi256EEEEEELi256ENS_12float_e4m3_tEfNS_4arch4Sm90ELb0ELb1ELb0ELb0ELb0ELb0ELb0ELb1ELb1ELb0ELb0ELb0EEENS1_21CollectiveEpilogueFwdINS6_IJSA_SC_SB_EEES9_NS_10bfloat16_tESG_Li256ELb0ELb0ELb0ELb1EEENS1_30DynamicPersistentTileSchedulerILi256ELi128ELb0ELb0ELb1EEEEEEEEEvNT_6ParamsE --------------------------
	.section	.nv.shared._ZN7cutlass13device_kernelIN5flash11enable_sm90INS1_16FlashAttnFwdSm90INS1_25CollectiveMainloopFwdSm90ILi2EN4cute5tupleIJNS5_1CILi1EEES8_S8_EEENS6_IJNS7_ILi128EEENS7_ILi64EEENS7_ILi256EEEEEELi256ENS_12float_e4m3_tEfNS_4arch4Sm90ELb0ELb1ELb0ELb0ELb0ELb0ELb0ELb1ELb1ELb0ELb0ELb0EEENS1_21CollectiveEpilogueFwdINS6_IJSA_SC_SB_EEES9_NS_10bfloat16_tESG_Li256ELb0ELb0ELb0ELb1EEENS1_30DynamicPersistentTileSchedulerILi256ELi128ELb0ELb0ELb1EEEEEEEEEvNT_6ParamsE,"aw",@nobits
	.sectionflags	@""
	.align	16
	.zero		1024


//--------------------- .nv.shared._ZN7cutlass13device_kernelIN5flash11enable_sm90INS1_16FlashAttnFwdSm90INS1_25CollectiveMainloopFwdSm90ILi2EN4cute5tupleIJNS5_1CILi1EEES8_S8_EEENS6_IJNS7_ILi128EEENS7_ILi64EEENS7_ILi256EEEEEELi256ENS_12float_e4m3_tEfNS_4arch4Sm90ELb0ELb1ELb0ELb1ELb0ELb0ELb0ELb1ELb1ELb0ELb0ELb0EEENS1_21CollectiveEpilogueFwdINS6_IJSA_SC_SB_EEES9_NS_10bfloat16_tESG_Li256ELb1ELb0ELb0ELb1EEENS1_36VarlenDynamicPersistentTileSchedulerILi128ELi64ELi256ELi128ELb0ELb0ELb1ELb1ELb0ELb1EEEEEEEEEvNT_6ParamsE --------------------------
	.section	.nv.shared._ZN7cutlass13device_kernelIN5flash11enable_sm90INS1_16FlashAttnFwdSm90INS1_25CollectiveMainloopFwdSm90ILi2EN4cute5tupleIJNS5_1CILi1EEES8_S8_EEENS6_IJNS7_ILi128EEENS7_ILi64EEENS7_ILi256EEEEEELi256ENS_12float_e4m3_tEfNS_4arch4Sm90ELb0ELb1ELb0ELb1ELb0ELb0ELb0ELb1ELb1ELb0ELb0ELb0EEENS1_21CollectiveEpilogueFwdINS6_IJSA_SC_SB_EEES9_NS_10bfloat16_tESG_Li256ELb1ELb0ELb0ELb1EEENS1_36VarlenDynamicPersistentTileSchedulerILi128ELi64ELi256ELi128ELb0ELb0ELb1ELb1ELb0ELb1EEEEEEEEEvNT_6ParamsE,"aw",@nobits
	.sectionflags	@""
	.align	16
	.zero		1024


//--------------------- .nv.shared._ZN7cutlass13device_kernelIN5flash11enable_sm90INS1_16FlashAttnFwdSm90INS1_25CollectiveMainloopFwdSm90ILi2EN4cute5tupleIJNS5_1CILi1EEES8_S8_EEENS6_IJNS7_ILi128EEENS7_ILi64EEENS7_ILi256EEEEEELi256ENS_12float_e4m3_tEfNS_4arch4Sm90ELb0ELb1ELb0ELb1ELb0ELb1ELb0ELb1ELb1ELb0ELb0ELb0EEENS1_21CollectiveEpilogueFwdINS6_IJSA_SC_SB_EEES9_NS_10bfloat16_tESG_Li256ELb1ELb0ELb0ELb1EEENS1_36VarlenDynamicPersistentTileSchedulerILi128ELi64ELi256ELi128ELb0ELb0ELb1ELb1ELb0ELb1EEEEEEEEEvNT_6ParamsE --------------------------
	.section	.nv.shared._ZN7cutlass13device_kernelIN5flash11enable_sm90INS1_16FlashAttnFwdSm90INS1_25CollectiveMainloopFwdSm90ILi2EN4cute5tupleIJNS5_1CILi1EEES8_S8_EEENS6_IJNS7_ILi128EEENS7_ILi64EEENS7_ILi256EEEEEELi256ENS_12float_e4m3_tEfNS_4arch4Sm90ELb0ELb1ELb0ELb1ELb0ELb1ELb0ELb1ELb1ELb0ELb0ELb0EEENS1_21CollectiveEpilogueFwdINS6_IJSA_SC_SB_EEES9_NS_10bfloat16_tESG_Li256ELb1ELb0ELb0ELb1EEENS1_36VarlenDynamicPersistentTileSchedulerILi128ELi64ELi256ELi128ELb0ELb0ELb1ELb1ELb0ELb1EEEEEEEEEvNT_6ParamsE,"aw",@nobits
	.sectionflags	@""
	.align	16
	.zero		1024


//--------------------- .nv.shared._ZN7cutlass13device_kernelIN5flash11enable_sm90INS1_16FlashAttnFwdSm90INS1_25CollectiveMainloopFwdSm90ILi2EN4cute5tupleIJNS5_1CILi1EEES8_S8_EEENS6_IJNS7_ILi128EEESA_NS7_ILi256EEEEEELi256ENS_12float_e4m3_tEfNS_4arch4Sm90ELb1ELb0ELb0ELb0ELb0ELb0ELb0ELb1ELb1ELb0ELb0ELb0EEENS1_21CollectiveEpilogueFwdINS6_IJSA_SB_SA_EEES9_NS_10bfloat16_tESF_Li256ELb0ELb0ELb0ELb1EEENS1_30DynamicPersistentTileSchedulerILi256ELi128ELb0ELb0ELb1EEEEEEEEEvNT_6ParamsE --------------------------
	.section	.nv.shared._ZN7cutlass13device_kernelIN5flash11enable_sm90INS1_16FlashAttnFwdSm90INS1_25CollectiveMainloopFwdSm90ILi2EN4cute5tupleIJNS5_1CILi1EEES8_S8_EEENS6_IJNS7_ILi128EEESA_NS7_ILi256EEEEEELi256ENS_12float_e4m3_tEfNS_4arch4Sm90ELb1ELb0ELb0ELb0ELb0ELb0ELb0ELb1ELb1ELb0ELb0ELb0EEENS1_21CollectiveEpilogueFwdINS6_IJSA_SB_SA_EEES9_NS_10bfloat16_tESF_Li256ELb0ELb0ELb0ELb1EEENS1_30DynamicPersistentTileSchedulerILi256ELi128ELb0ELb0ELb1EEEEEEEEEvNT_6ParamsE,"aw",@nobits
	.sectionflags	@""
	.align	16
	.zero		1024


//--------------------- .nv.shared._ZN7cutlass13device_kernelIN5flash11enable_sm90INS1_16FlashAttnFwdSm90INS1_25CollectiveMainloopFwdSm90ILi2EN4cute5tupleIJNS5_1CILi1EEES8_S8_EEENS6_IJNS7_ILi128EEESA_NS7_ILi256EEEEEELi256ENS_12float_e4m3_tEfNS_4arch4Sm90ELb1ELb0ELb0ELb1ELb0ELb0ELb0ELb1ELb1ELb0ELb0ELb0EEENS1_21CollectiveEpilogueFwdINS6_IJSA_SB_SA_EEES9_NS_10bfloat16_tESF_Li256ELb1ELb0ELb0ELb1EEENS1_36VarlenDynamicPersistentTileSchedulerILi128ELi128ELi256ELi128ELb0ELb0ELb1ELb1ELb1ELb1EEEEEEEEEvNT_6ParamsE --------------------------
	.section	.nv.shared._ZN7cutlass13device_kernelIN5flash11enable_sm90INS1_16FlashAttnFwdSm90INS1_25CollectiveMainloopFwdSm90ILi2EN4cute5tupleIJNS5_1CILi1EEES8_S8_EEENS6_IJNS7_ILi128EEESA_NS7_ILi256EEEEEELi256ENS_12float_e4m3_tEfNS_4arch4Sm90ELb1ELb0ELb0ELb1ELb0ELb0ELb0ELb1ELb1ELb0ELb0ELb0EEENS1_21CollectiveEpilogueFwdINS6_IJSA_SB_SA_EEES9_NS_10bfloat16_tESF_Li256ELb1ELb0ELb0ELb1EEENS1_36VarlenDynamicPersistentTileSchedulerILi128ELi128ELi256ELi128ELb0ELb0ELb1ELb1ELb1ELb1EEEEEEEEEvNT_6ParamsE,"aw",@nobits
	.sectionflags	@""
	.align	16
	.zero		1024


//--------------------- .nv.shared._ZN7cutlass13device_kernelIN5flash11enable_sm90INS1_16FlashAttnFwdSm90INS1_25CollectiveMainloopFwdSm90ILi2EN4cute5tupleIJNS5_1CILi1EEES8_S8_EEENS6_IJNS7_ILi128EEESA_NS7_ILi256EEEEEELi256ENS_12float_e4m3_tEfNS_4arch4Sm90ELb1ELb0ELb0ELb1ELb0ELb1ELb0ELb1ELb1ELb0ELb0ELb0EEENS1_21CollectiveEpilogueFwdINS6_IJSA_SB_SA_EEES9_NS_10bfloat16_tESF_Li256ELb1ELb0ELb0ELb1EEENS1_36VarlenDynamicPersistentTileSchedulerILi128ELi128ELi256ELi128ELb0ELb0ELb1ELb1ELb1ELb1EEEEEEEEEvNT_6ParamsE --------------------------
	.section	.nv.shared._ZN7cutlass13device_kernelIN5flash11enable_sm90INS1_16FlashAttnFwdSm90INS1_25CollectiveMainloopFwdSm90ILi2EN4cute5tupleIJNS5_1CILi1EEES8_S8_EEENS6_IJNS7_ILi128EEESA_NS7_ILi256EEEEEELi256ENS_12float_e4m3_tEfNS_4arch4Sm90ELb1ELb0ELb0ELb1ELb0ELb1ELb0ELb1ELb1ELb0ELb0ELb0EEENS1_21CollectiveEpilogueFwdINS6_IJSA_SB_SA_EEES9_NS_10bfloat16_tESF_Li256ELb1ELb0ELb0ELb1EEENS1_36VarlenDynamicPersistentTileSchedulerILi128ELi128ELi256ELi128ELb0ELb0ELb1ELb1ELb1ELb1EEEEEEEEEvNT_6ParamsE,"aw",@nobits
	.sectionflags	@""
	.align	16
	.zero		1024


//--------------------- .nv.shared._ZN7cutlass13device_kernelIN5flash11enable_sm90INS1_16FlashAttnFwdSm90INS1_25CollectiveMainloopFwdSm90ILi2EN4cute5tupleIJNS5_1CILi1EEES8_S8_EEENS6_IJNS7_ILi128EEENS7_ILi160EEENS7_ILi192EEEEEELi192ENS_12float_e4m3_tEfNS_4arch4Sm90ELb0ELb0ELb0ELb0ELb0ELb0ELb0ELb1ELb1ELb0ELb0ELb0EEENS1_21CollectiveEpilogueFwdINS6_IJSA_SC_SB_EEES9_NS_10bfloat16_tESG_Li256ELb0ELb0ELb0ELb1EEENS1_29StaticPersistentTileSchedulerILb0EEEEEEEEEvNT_6ParamsE --------------------------
	.section	.nv.shared._ZN7cutlass13device_kernelIN5flash11enable_sm90INS1_16FlashAttnFwdSm90INS1_25CollectiveMainloopFwdSm90ILi2EN4cute5tupleIJNS5_1CILi1EEES8_S8_EEENS6_IJNS7_ILi128EEENS7_ILi160EEENS7_ILi192EEEEEELi192ENS_12float_e4m3_tEfNS_4arch4Sm90ELb0ELb0ELb0ELb0ELb0ELb0ELb0ELb1ELb1ELb0ELb0ELb0EEENS1_21CollectiveEpilogueFwdINS6_IJSA_SC_SB_EEES9_NS_10bfloat16_tESG_Li256ELb0ELb0ELb0ELb1EEENS1_29StaticPersistentTileSchedulerILb0EEEEEEEEEvNT_6ParamsE,"aw",@nobits
	.sectionflags	@""
	.align	16
	.zero		1024


//--------------------- .nv.shared._ZN7cutlass13device_kernelIN5flash11enable_sm90INS1_16FlashAttnFwdSm90INS1_25CollectiveMainloopFwdSm90ILi2EN4cute5tupleIJNS5_1CILi2EEENS7_ILi1EEES9_EEENS6_IJNS7_ILi128EEENS7_ILi160EEENS7_ILi192EEEEEELi192ENS_12float_e4m3_tEfNS_4arch4Sm90ELb0ELb0ELb0ELb0ELb0ELb0ELb0ELb1ELb1ELb0ELb0ELb0EEENS1_21CollectiveEpilogueFwdINS6_IJSB_SD_SC_EEESA_NS_10bfloat16_tESH_Li256ELb0ELb0ELb0ELb1EEENS1_29StaticPersistentTileSchedulerILb0EEEEEEEEEvNT_6ParamsE --------------------------
	.section	.nv.shared._ZN7cutlass13device_kernelIN5flash11enable_sm90INS1_16FlashAttnFwdSm90INS1_25CollectiveMainloopFwdSm90ILi2EN4cute5tupleIJNS5_1CILi2EEENS7_ILi1EEES9_EEENS6_IJNS7_ILi128EEENS7_ILi160EEENS7_ILi192EEEEEELi192ENS_12float_e4m3_tEfNS_4arch4Sm90ELb0ELb0ELb0ELb0ELb0ELb0ELb0ELb1ELb1ELb0ELb0ELb0EEENS1_21CollectiveEpilogueFwdINS6_IJSB_SD_SC_EEESA_NS_10bfloat16_tESH_Li256ELb0ELb0ELb0ELb1EEENS1_29StaticPersistentTileSchedulerILb0EEEEEEEEEvNT_6ParamsE,"aw",@nobits
	.sectionflags	@""
	.align	16
	.zero		1024


//--------------------- .nv.shared._ZN7cutlass13device_kernelIN5flash11enable_sm90INS1_16FlashAttnFwdSm90INS1_25CollectiveMainloopFwdSm90ILi2EN4cute5tupleIJNS5_1CILi1EEES8_S8_EEENS6_IJNS7_ILi128EEENS7_ILi160EEENS7_ILi192EEEEEELi192ENS_12float_e4m3_tEfNS_4arch4Sm90ELb0ELb0ELb0ELb1ELb0ELb0ELb0ELb1ELb1ELb0ELb0ELb0EEENS1_21CollectiveEpilogueFwdINS6_IJSA_SC_SB_EEES9_NS_10bfloat16_tESG_Li256ELb1ELb0ELb0ELb1EEENS1_36VarlenDynamicPersistentTileSchedulerILi128ELi160ELi256ELi128ELb0ELb0ELb1ELb0ELb1ELb1EEEEEEEEEvNT_6ParamsE --------------------------
	.section	.nv.shared._ZN7cutlass13device_kernelIN5flash11enable_sm90INS1_16FlashAttnFwdSm90INS1_25CollectiveMainloopFwdSm90ILi2EN4cute5tupleIJNS5_1CILi1EEES8_S8_EEENS6_IJNS7_ILi128EEENS7_ILi160EEENS7_ILi192EEEEEELi192ENS_12float_e4m3_tEfNS_4arch4Sm90ELb0ELb0ELb0ELb1ELb0ELb0ELb0ELb1ELb1ELb0ELb0ELb0EEENS1_21CollectiveEpilogueFwdINS6_IJSA_SC_SB_EEES9_NS_10bfloat16_tESG_Li256ELb1ELb0ELb0ELb1EEENS1_36VarlenDynamicPersistentTileSchedulerILi128ELi160ELi256ELi128ELb0ELb0ELb1ELb0ELb1ELb1EEEEEEEEEvNT_6ParamsE,"aw",@nobits
	.sectionflags	@""
	.align	16
	.zero		1024


//--------------------- .nv.shared._ZN7cutlass13device_kernelIN5flash11enable_sm90INS1_16FlashAttnFwdSm90INS1_25CollectiveMainloopFwdSm90ILi2EN4cute5tupleIJNS5_1CILi1EEES8_S8_EEENS6_IJNS7_ILi128EEENS7_ILi160EEENS7_ILi192EEEEEELi192ENS_12float_e4m3_tEfNS_4arch4Sm90ELb0ELb0ELb0ELb1ELb0ELb1ELb0ELb1ELb1ELb0ELb0ELb0EEENS1_21CollectiveEpilogueFwdINS6_IJSA_SC_SB_EEES9_NS_10bfloat16_tESG_Li256ELb1ELb0ELb0ELb1EEENS1_36VarlenDynamicPersistentTileSchedulerILi128ELi160ELi256ELi128ELb0ELb0ELb1ELb0ELb1ELb1EEEEEEEEEvNT_6ParamsE --------------------------
	.section	.nv.shared._ZN7cutlass13device_kernelIN5flash11enable_sm90INS1_16FlashAttnFwdSm90INS1_25CollectiveMainloopFwdSm90ILi2EN4cute5tupleIJNS5_1CILi1EEES8_S8_EEENS6_IJNS7_ILi128EEENS7_ILi160EEENS7_ILi192EEEEEELi192ENS_12float_e4m3_tEfNS_4arch4Sm90ELb0ELb0ELb0ELb1ELb0ELb1ELb0ELb1ELb1ELb0ELb0ELb0EEENS1_21CollectiveEpilogueFwdINS6_IJSA_SC_SB_EEES9_NS_10bfloat16_tESG_Li256ELb1ELb0ELb0ELb1EEENS1_36VarlenDynamicPersistentTileSchedulerILi128ELi160ELi256ELi128ELb0ELb0ELb1ELb0ELb1ELb1EEEEEEEEEvNT_6ParamsE,"aw",@nobits
	.sectionflags	@""
	.align	16
	.zero		1024


//--------------------- .nv.shared._ZN7cutlass13device_kernelIN5flash11enable_sm90INS1_16FlashAttnFwdSm90INS1_25CollectiveMainloopFwdSm90ILi2EN4cute5tupleIJNS5_1CILi1EEES8_S8_EEENS6_IJNS7_ILi128EEENS7_ILi160EEENS7_ILi192EEEEEELi192ENS_12float_e4m3_tEfNS_4arch4Sm90ELb0ELb1ELb0ELb0ELb0ELb0ELb0ELb1ELb1ELb0ELb0ELb0EEENS1_21CollectiveEpilogueFwdINS6_IJSA_SC_SB_EEES9_NS_10bfloat16_tESG_Li256ELb0ELb0ELb0ELb1EEENS1_30DynamicPersistentTileSchedulerILi256ELi128ELb0ELb0ELb1EEEEEEEEEvNT_6ParamsE --------------------------
	.section	.nv.shared._ZN7cutlass13device_kernelIN5flash11enable_sm90INS1_16FlashAttnFwdSm90INS1_25CollectiveMainloopFwdSm90ILi2EN4cute5tupleIJNS5_1CILi1EEES8_S8_EEENS6_IJNS7_ILi128EEENS7_ILi160EEENS7_ILi192EEEEEELi192ENS_12float_e4m3_tEfNS_4arch4Sm90ELb0ELb1ELb0ELb0ELb0ELb0ELb0ELb1ELb1ELb0ELb0ELb0EEENS1_21CollectiveEpilogueFwdINS6_IJSA_SC_SB_EEES9_NS_10bfloat16_tESG_Li256ELb0ELb0ELb0ELb1EEENS1_30DynamicPersistentTileSchedulerILi256ELi128ELb0ELb0ELb1EEEEEEEEEvNT_6ParamsE,"aw",@nobits
	.sectionflags	@""
	.align	16
	.zero		1024


//--------------------- .nv.shared._ZN7cutlass13device_kernelIN5flash11enable_sm90INS1_16FlashAttnFwdSm90INS1_25CollectiveMainloopFwdSm90ILi2EN4cute5tupleIJNS5_1CILi1EEES8_S8_EEENS6_IJNS7_ILi128EEENS7_ILi160EEENS7_ILi192EEEEEELi192ENS_12float_e4m3_tEfNS_4arch4Sm90ELb0ELb1ELb0ELb1ELb0ELb0ELb0ELb1ELb1ELb0ELb0ELb0EEENS1_21CollectiveEpilogueFwdINS6_IJSA_SC_SB_EEES9_NS_10bfloat16_tESG_Li256ELb1ELb0ELb0ELb1EEENS1_36VarlenDynamicPersistentTileSchedulerILi128ELi160ELi256ELi128ELb0ELb0ELb1ELb1ELb0ELb1EEEEEEEEEvNT_6ParamsE --------------------------
	.section	.nv.shared._ZN7cutlass13device_kernelIN5flash11enable_sm90INS1_16FlashAttnFwdSm90INS1_25CollectiveMainloopFwdSm90ILi2EN4cute5tupleIJNS5_1CILi1EEES8_S8_EEENS6_IJNS7_ILi128EEENS7_ILi160EEENS7_ILi192EEEEEELi192ENS_12float_e4m3_tEfNS_4arch4Sm90ELb0ELb1ELb0ELb1ELb0ELb0ELb0ELb1ELb1ELb0ELb0ELb0EEENS1_21CollectiveEpilogueFwdINS6_IJSA_SC_SB_EEES9_NS_10bfloat16_tESG_Li256ELb1ELb0ELb0ELb1EEENS1_36VarlenDynamicPersistentTileSchedulerILi128ELi160ELi256ELi128ELb0ELb0ELb1ELb1ELb0ELb1EEEEEEEEEvNT_6ParamsE,"aw",@nobits
	.sectionflags	@""
	.align	16
	.zero		1024


//--------------------- .nv.shared._ZN7cutlass13device_kernelIN5flash11enable_sm90INS1_16FlashAttnFwdSm90INS1_25CollectiveMainloopFwdSm90ILi2EN4cute5tupleIJNS5_1CILi1EEES8_S8_EEENS6_IJNS7_ILi128EEENS7_ILi160EEENS7_ILi192EEEEEELi192ENS_12float_e4m3_tEfNS_4arch4Sm90ELb0ELb1ELb0ELb1ELb0ELb1ELb0ELb1ELb1ELb0ELb0ELb0EEENS1_21CollectiveEpilogueFwdINS6_IJSA_SC_SB_EEES9_NS_10bfloat16_tESG_Li256ELb1ELb0ELb0ELb1EEENS1_36VarlenDynamicPersistentTileSchedulerILi128ELi160ELi256ELi128ELb0ELb0ELb1ELb1ELb0ELb1EEEEEEEEEvNT_6ParamsE --------------------------
	.section	.nv.shared._ZN7cutlass13device_kernelIN5flash11enable_sm90INS1_16FlashAttnFwdSm90INS1_25CollectiveMainloopFwdSm90ILi2EN4cute5tupleIJNS5_1CILi1EEES8_S8_EEENS6_IJNS7_ILi128EEENS7_ILi160EEENS7_ILi192EEEEEELi192ENS_12float_e4m3_tEfNS_4arch4Sm90ELb0ELb1ELb0ELb1ELb0ELb1ELb0ELb1ELb1ELb0ELb0ELb0EEENS1_21CollectiveEpilogueFwdINS6_IJSA_SC_SB_EEES9_NS_10bfloat16_tESG_Li256ELb1ELb0ELb0ELb1EEENS1_36VarlenDynamicPersistentTileSchedulerILi128ELi160ELi256ELi128ELb0ELb0ELb1ELb1ELb0ELb1EEEEEEEEEvNT_6ParamsE,"aw",@nobits
	.sectionflags	@""
	.align	16
	.zero		1024


//--------------------- .nv.shared._ZN7cutlass13device_kernelIN5flash11enable_sm90INS1_16FlashAttnFwdSm90INS1_25CollectiveMainloopFwdSm90ILi2EN4cute5tupleIJNS5_1CILi1EEES8_S8_EEENS6_IJNS7_ILi128EEENS7_ILi160EEENS7_ILi192EEEEEELi192ENS_12float_e4m3_tEfNS_4arch4Sm90ELb1ELb0ELb0ELb0ELb0ELb0ELb0ELb1ELb1ELb0ELb0ELb0EEENS1_21CollectiveEpilogueFwdINS6_IJSA_SC_SB_EEES9_NS_10bfloat16_tESG_Li256ELb0ELb0ELb0ELb1EEENS1_30DynamicPersistentTileSchedulerILi256ELi128ELb0ELb0ELb1EEEEEEEEEvNT_6ParamsE --------------------------
	.section	.nv.shared._ZN7cutlass13device_kernelIN5flash11enable_sm90INS1_16FlashAttnFwdSm90INS1_25CollectiveMainloopFwdSm90ILi2EN4cute5tupleIJNS5_1CILi1EEES8_S8_EEENS6_IJNS7_ILi128EEENS7_ILi160EEENS7_ILi192EEEEEELi192ENS_12float_e4m3_tEfNS_4arch4Sm90ELb1ELb0ELb0ELb0ELb0ELb0ELb0ELb1ELb1ELb0ELb0ELb0EEENS1_21CollectiveEpilogueFwdINS6_IJSA_SC_SB_EEES9_NS_10bfloat16_tESG_Li256ELb0ELb0ELb0ELb1EEENS1_30DynamicPersistentTileSchedulerILi256ELi128ELb0ELb0ELb1EEEEEEEEEvNT_6ParamsE,"aw",@nobits
	.sectionflags	@""
	.align	16
	.zero		1024


//--------------------- .nv.shared._ZN7cutlass13device_kernelIN5flash11enable_sm90INS1_16FlashAttnFwdSm90INS1_25CollectiveMainloopFwdSm90ILi2EN4cute5tupleIJNS5_1CILi1EEES8_S8_EEENS6_IJNS7_ILi128EEENS7_ILi160EEENS7_ILi192EEEEEELi192ENS_12float_e4m3_tEfNS_4arch4Sm90ELb1ELb0ELb0ELb1ELb0ELb0ELb0ELb1ELb1ELb0ELb0ELb0EEENS1_21CollectiveEpilogueFwdINS6_IJSA_SC_SB_EEES9_NS_10bfloat16_tESG_Li256ELb1ELb0ELb0ELb1EEENS1_36VarlenDynamicPersistentTileSchedulerILi128ELi160ELi256ELi128ELb0ELb0ELb1ELb1ELb1ELb1EEEEEEEEEvNT_6ParamsE --------------------------
	.section	.nv.shared._ZN7cutlass13device_kernelIN5flash11enable_sm90INS1_16FlashAttnFwdSm90INS1_25CollectiveMainloopFwdSm90ILi2EN4cute5tupleIJNS5_1CILi1EEES8_S8_EEENS6_IJNS7_ILi128EEENS7_ILi160EEENS7_ILi192EEEEEELi192ENS_12float_e4m3_tEfNS_4arch4Sm90ELb1ELb0ELb0ELb1ELb0ELb0ELb0ELb1ELb1ELb0ELb0ELb0EEENS1_21CollectiveEpilogueFwdINS6_IJSA_SC_SB_EEES9_NS_10bfloat16_tESG_Li256ELb1ELb0ELb0ELb1EEENS1_36VarlenDynamicPersistentTileSchedulerILi128ELi160ELi256ELi128ELb0ELb0ELb1ELb1ELb1ELb1EEEEEEEEEvNT_6ParamsE,"aw",@nobits
	.sectionflags	@""
	.align	16
	.zero		1024


//--------------------- .nv.shared._ZN7cutlass13device_kernelIN5flash11enable_sm90INS1_16FlashAttnFwdSm90INS1_25CollectiveMainloopFwdSm90ILi2EN4cute5tupleIJNS5_1CILi1EEES8_S8_EEENS6_IJNS7_ILi128EEENS7_ILi160EEENS7_ILi192EEEEEELi192ENS_12float_e4m3_tEfNS_4arch4Sm90ELb1ELb0ELb0ELb1ELb0ELb1ELb0ELb1ELb1ELb0ELb0ELb0EEENS1_21CollectiveEpilogueFwdINS6_IJSA_SC_SB_EEES9_NS_10bfloat16_tESG_Li256ELb1ELb0ELb0ELb1EEENS1_36VarlenDynamicPersistentTileSchedulerILi128ELi160ELi256ELi128ELb0ELb0ELb1ELb1ELb1ELb1EEEEEEEEEvNT_6ParamsE --------------------------
	.section	.nv.shared._ZN7cutlass13device_kernelIN5flash11enable_sm90INS1_16FlashAttnFwdSm90INS1_25CollectiveMainloopFwdSm90ILi2EN4cute5tupleIJNS5_1CILi1EEES8_S8_EEENS6_IJNS7_ILi128EEENS7_ILi160EEENS7_ILi192EEEEEELi192ENS_12float_e4m3_tEfNS_4arch4Sm90ELb1ELb0ELb0ELb1ELb0ELb1ELb0ELb1ELb1ELb0ELb0ELb0EEENS1_21CollectiveEpilogueFwdINS6_IJSA_SC_SB_EEES9_NS_10bfloat16_tESG_Li256ELb1ELb0ELb0ELb1EEENS1_36VarlenDynamicPersistentTileSchedulerILi128ELi160ELi256ELi128ELb0ELb0ELb1ELb1ELb1ELb1EEEEEEEEEvNT_6ParamsE,"aw",@nobits
	.sectionflags	@""
	.align	16
	.zero		1024


//--------------------- .nv.shared._ZN7cutlass13device_kernelIN5flash11enable_sm90INS1_16FlashAttnFwdSm90INS1_25CollectiveMainloopFwdSm90ILi2EN4cute5tupleIJNS5_1CILi1EEES8_S8_EEENS6_IJNS7_ILi128EEENS7_ILi224EEESA_EEELi128ENS_12float_e4m3_tEfNS_4arch4Sm90ELb0ELb0ELb0ELb0ELb0ELb0ELb0ELb1ELb1ELb0ELb0ELb0EEENS1_21CollectiveEpilogueFwdINS6_IJSA_SA_SB_EEES9_NS_10bfloat16_tESF_Li256ELb0ELb0ELb0ELb1EEENS1_29StaticPersistentTileSchedulerILb0EEEEEEEEEvNT_6ParamsE --------------------------
	.section	.nv.shared._ZN7cutlass13device_kernelIN5flash11enable_sm90INS1_16FlashAttnFwdSm90INS1_25CollectiveMainloopFwdSm90ILi2EN4cute5tupleIJNS5_1CILi1EEES8_S8_EEENS6_IJNS7_ILi128EEENS7_ILi224EEESA_EEELi128ENS_12float_e4m3_tEfNS_4arch4Sm90ELb0ELb0ELb0ELb0ELb0ELb0ELb0ELb1ELb1ELb0ELb0ELb0EEENS1_21CollectiveEpilogueFwdINS6_IJSA_SA_SB_EEES9_NS_10bfloat16_tESF_Li256ELb0ELb0ELb0ELb1EEENS1_29StaticPersistentTileSchedulerILb0EEEEEEEEEvNT_6ParamsE,"aw",@nobits
	.sectionflags	@""
	.align	16
	.zero		1024


//--------------------- .nv.shared._ZN7cutlass13device_kernelIN5flash11enable_sm90INS1_16FlashAttnFwdSm90INS1_25CollectiveMainloopFwdSm90ILi2EN4cute5tupleIJNS5_1CILi1EEES8_S8_EEENS6_IJNS7_ILi128EEENS7_ILi224EEESA_EEELi128ENS_12float_e4m3_tEfNS_4arch4Sm90ELb0ELb0ELb0ELb1ELb0ELb0ELb0ELb1ELb1ELb0ELb0ELb0EEENS1_21CollectiveEpilogueFwdINS6_IJSA_SA_SB_EEES9_NS_10bfloat16_tESF_Li256ELb1ELb0ELb0ELb1EEENS1_36VarlenDynamicPersistentTileSchedulerILi128ELi224ELi256ELi128ELb0ELb0ELb1ELb0ELb1ELb1EEEEEEEEEvNT_6ParamsE --------------------------
	.section	.nv.shared._ZN7cutlass13device_kernelIN5flash11enable_sm90INS1_16FlashAttnFwdSm90INS1_25CollectiveMainloopFwdSm90ILi2EN4cute5tupleIJNS5_1CILi1EEES8_S8_EEENS6_IJNS7_ILi128EEENS7_ILi224EEESA_EEELi128ENS_12float_e4m3_tEfNS_4arch4Sm90ELb0ELb0ELb0ELb1ELb0ELb0ELb0ELb1ELb1ELb0ELb0ELb0EEENS1_21CollectiveEpilogueFwdINS6_IJSA_SA_SB_EEES9_NS_10bfloat16_tESF_Li256ELb1ELb0ELb0ELb1EEENS1_36VarlenDynamicPersistentTileSchedulerILi128ELi224ELi256ELi128ELb0ELb0ELb1ELb0ELb1ELb1EEEEEEEEEvNT_6ParamsE,"aw",@nobits
	.sectionflags	@""
	.align	16
	.zero		1024


//--------------------- .nv.shared._ZN7cutlass13device_kernelIN5flash11enable_sm90INS1_16FlashAttnFwdSm90INS1_25CollectiveMainloopFwdSm90ILi2EN4cute5tupleIJNS5_1CILi1EEES8_S8_EEENS6_IJNS7_ILi128EEENS7_ILi224EEESA_EEELi128ENS_12float_e4m3_tEfNS_4arch4Sm90ELb0ELb0ELb0ELb1ELb0ELb1ELb0ELb1ELb1ELb0ELb0ELb0EEENS1_21CollectiveEpilogueFwdINS6_IJSA_SA_SB_EEES9_NS_10bfloat16_tESF_Li256ELb1ELb0ELb0ELb1EEENS1_36VarlenDynamicPersistentTileSchedulerILi128ELi224ELi256ELi128ELb0ELb0ELb1ELb0ELb1ELb1EEEEEEEEEvNT_6ParamsE --------------------------
	.section	.nv.shared._ZN7cutlass13device_kernelIN5flash11enable_sm90INS1_16FlashAttnFwdSm90INS1_25CollectiveMainloopFwdSm90ILi2EN4cute5tupleIJNS5_1CILi1EEES8_S8_EEENS6_IJNS7_ILi128EEENS7_ILi224EEESA_EEELi128ENS_12float_e4m3_tEfNS_4arch4Sm90ELb0ELb0ELb0ELb1ELb0ELb1ELb0ELb1ELb1ELb0ELb0ELb0EEENS1_21CollectiveEpilogueFwdINS6_IJSA_SA_SB_EEES9_NS_10bfloat16_tESF_Li256ELb1ELb0ELb0ELb1EEENS1_36VarlenDynamicPersistentTileSchedulerILi128ELi224ELi256ELi128ELb0ELb0ELb1ELb0ELb1ELb1EEEEEEEEEvNT_6ParamsE,"aw",@nobits
	.sectionflags	@""
	.align	16
	.zero		1024


//--------------------- .nv.shared._ZN7cutlass13device_kernelIN5flash11enable_sm90INS1_16FlashAttnFwdSm90INS1_25CollectiveMainloopFwdSm90ILi2EN4cute5tupleIJNS5_1CILi1EEES8_S8_EEENS6_IJNS7_ILi128EEENS7_ILi224EEESA_EEELi128ENS_12float_e4m3_tEfNS_4arch4Sm90ELb0ELb1ELb0ELb0ELb0ELb0ELb0ELb1ELb1ELb0ELb0ELb0EEENS1_21CollectiveEpilogueFwdINS6_IJSA_SA_SB_EEES9_NS_10bfloat16_tESF_Li256ELb0ELb0ELb0ELb1EEENS1_30DynamicPersistentTileSchedulerILi256ELi128ELb0ELb0ELb1EEEEEEEEEvNT_6ParamsE --------------------------
	.section	.nv.shared._ZN7cutlass13device_kernelIN5flash11enable_sm90INS1_16FlashAttnFwdSm90INS1_25CollectiveMainloopFwdSm90ILi2EN4cute5tupleIJNS5_1CILi1EEES8_S8_EEENS6_IJNS7_ILi128EEENS7_ILi224EEESA_EEELi128ENS_12float_e4m3_tEfNS_4arch4Sm90ELb0ELb1ELb0ELb0ELb0ELb0ELb0ELb1ELb1ELb0ELb0ELb0EEENS1_21CollectiveEpilogueFwdINS6_IJSA_SA_SB_EEES9_NS_10bfloat16_tESF_Li256ELb0ELb0ELb0ELb1EEENS1_30DynamicPersistentTileSchedulerILi256ELi128ELb0ELb0ELb1EEEEEEEEEvNT_6ParamsE,"aw",@nobits
	.sectionflags	@""
	.align	16
	.zero		1024


//--------------------- .nv.shared._ZN7cutlass13device_kernelIN5flash11enable_sm90INS1_16FlashAttnFwdSm90INS1_25CollectiveMainloopFwdSm90ILi2EN4cute5tupleIJNS5_1CILi1EEES8_S8_EEENS6_IJNS7_ILi128EEENS7_ILi224EEESA_EEELi128ENS_12float_e4m3_tEfNS_4arch4Sm90ELb0ELb1ELb0ELb1ELb0ELb0ELb0ELb1ELb1ELb0ELb0ELb0EEENS1_21CollectiveEpilogueFwdINS6_IJSA_SA_SB_EEES9_NS_10bfloat16_tESF_Li256ELb1ELb0ELb0ELb1EEENS1_36VarlenDynamicPersistentTileSchedulerILi128ELi224ELi256ELi128ELb0ELb0ELb1ELb1ELb0ELb1EEEEEEEEEvNT_6ParamsE --------------------------
	.section	.nv.shared._ZN7cutlass13device_kernelIN5flash11enable_sm90INS1_16FlashAttnFwdSm90INS1_25CollectiveMainloopFwdSm90ILi2EN4cute5tupleIJNS5_1CILi1EEES8_S8_EEENS6_IJNS7_ILi128EEENS7_ILi224EEESA_EEELi128ENS_12float_e4m3_tEfNS_4arch4Sm90ELb0ELb1ELb0ELb1ELb0ELb0ELb0ELb1ELb1ELb0ELb0ELb0EEENS1_21CollectiveEpilogueFwdINS6_IJSA_SA_SB_EEES9_NS_10bfloat16_tESF_Li256ELb1ELb0ELb0ELb1EEENS1_36VarlenDynamicPersistentTileSchedulerILi128ELi224ELi256ELi128ELb0ELb0ELb1ELb1ELb0ELb1EEEEEEEEEvNT_6ParamsE,"aw",@nobits
	.sectionflags	@""
	.align	16
	.zero		1024


//--------------------- .nv.shared._ZN7cutlass13device_kernelIN5flash11enable_sm90INS1_16FlashAttnFwdSm90INS1_25CollectiveMainloopFwdSm90ILi2EN4cute5tupleIJNS5_1CILi1EEES8_S8_EEENS6_IJNS7_ILi128EEENS7_ILi224EEESA_EEELi128ENS_12float_e4m3_tEfNS_4arch4Sm90ELb0ELb1ELb0ELb1ELb0ELb1ELb0ELb1ELb1ELb0ELb0ELb0EEENS1_21CollectiveEpilogueFwdINS6_IJSA_SA_SB_EEES9_NS_10bfloat16_tESF_Li256ELb1ELb0ELb0ELb1EEENS1_36VarlenDynamicPersistentTileSchedulerILi128ELi224ELi256ELi128ELb0ELb0ELb1ELb1ELb0ELb1EEEEEEEEEvNT_6ParamsE --------------------------
	.section	.nv.shared._ZN7cutlass13device_kernelIN5flash11enable_sm90INS1_16FlashAttnFwdSm90INS1_25CollectiveMainloopFwdSm90ILi2EN4cute5tupleIJNS5_1CILi1EEES8_S8_EEENS6_IJNS7_ILi128EEENS7_ILi224EEESA_EEELi128ENS_12float_e4m3_tEfNS_4arch4Sm90ELb0ELb1ELb0ELb1ELb0ELb1ELb0ELb1ELb1ELb0ELb0ELb0EEENS1_21CollectiveEpilogueFwdINS6_IJSA_SA_SB_EEES9_NS_10bfloat16_tESF_Li256ELb1ELb0ELb0ELb1EEENS1_36VarlenDynamicPersistentTileSchedulerILi128ELi224ELi256ELi128ELb0ELb0ELb1ELb1ELb0ELb1EEEEEEEEEvNT_6ParamsE,"aw",@nobits
	.sectionflags	@""
	.align	16
	.zero		1024


//--------------------- .nv.shared._ZN7cutlass13device_kernelIN5flash11enable_sm90INS1_16FlashAttnFwdSm90INS1_25CollectiveMainloopFwdSm90ILi2EN4cute5tupleIJNS5_1CILi1EEES8_S8_EEENS6_IJNS7_ILi128EEENS7_ILi224EEESA_EEELi128ENS_12float_e4m3_tEfNS_4arch4Sm90ELb1ELb0ELb0ELb0ELb0ELb0ELb0ELb1ELb1ELb0ELb0ELb0EEENS1_21CollectiveEpilogueFwdINS6_IJSA_SA_SB_EEES9_NS_10bfloat16_tESF_Li256ELb0ELb0ELb0ELb1EEENS1_30DynamicPersistentTileSchedulerILi256ELi128ELb0ELb0ELb1EEEEEEEEEvNT_6ParamsE --------------------------
	.section	.nv.shared._ZN7cutlass13device_kernelIN5flash11enable_sm90INS1_16FlashAttnFwdSm90INS1_25CollectiveMainloopFwdSm90ILi2EN4cute5tupleIJNS5_1CILi1EEES8_S8_EEENS6_IJNS7_ILi128EEENS7_ILi224EEESA_EEELi128ENS_12float_e4m3_tEfNS_4arch4Sm90ELb1ELb0ELb0ELb0ELb0ELb0ELb0ELb1ELb1ELb0ELb0ELb0EEENS1_21CollectiveEpilogueFwdINS6_IJSA_SA_SB_EEES9_NS_10bfloat16_tESF_Li256ELb0ELb0ELb0ELb1EEENS1_30DynamicPersistentTileSchedulerILi256ELi128ELb0ELb0ELb1EEEEEEEEEvNT_6ParamsE,"aw",@nobits
	.sectionflags	@""
	.align	16
	.zero		1024


//--------------------- .nv.shared._ZN7cutlass13device_kernelIN5flash11enable_sm90INS1_16FlashAttnFwdSm90INS1_25CollectiveMainloopFwdSm90ILi2EN4cute5tupleIJNS5_1CILi1EEES8_S8_EEENS6_IJNS7_ILi128EEENS7_ILi224EEESA_EEELi128ENS_12float_e4m3_tEfNS_4arch4Sm90ELb1ELb0ELb0ELb1ELb0ELb0ELb0ELb1ELb1ELb0ELb0ELb0EEENS1_21CollectiveEpilogueFwdINS6_IJSA_SA_SB_EEES9_NS_10bfloat16_tESF_Li256ELb1ELb0ELb0ELb1EEENS1_36VarlenDynamicPersistentTileSchedulerILi128ELi224ELi256ELi128ELb0ELb0ELb1ELb1ELb1ELb1EEEEEEEEEvNT_6ParamsE --------------------------
	.section	.nv.shared._ZN7cutlass13device_kernelIN5flash11enable_sm90INS1_16FlashAttnFwdSm90INS1_25CollectiveMainloopFwdSm90ILi2EN4cute5tupleIJNS5_1CILi1EEES8_S8_EEENS6_IJNS7_ILi128EEENS7_ILi224EEESA_EEELi128ENS_12float_e4m3_tEfNS_4arch4Sm90ELb1ELb0ELb0ELb1ELb0ELb0ELb0ELb1ELb1ELb0ELb0ELb0EEENS1_21CollectiveEpilogueFwdINS6_IJSA_SA_SB_EEES9_NS_10bfloat16_tESF_Li256ELb1ELb0ELb0ELb1EEENS1_36VarlenDynamicPersistentTileSchedulerILi128ELi224ELi256ELi128ELb0ELb0ELb1ELb1ELb1ELb1EEEEEEEEEvNT_6ParamsE,"aw",@nobits
	.sectionflags	@""
	.align	16
	.zero		1024


//--------------------- .nv.shared._ZN7cutlass13device_kernelIN5flash11enable_sm90INS1_16FlashAttnFwdSm90INS1_25CollectiveMainloopFwdSm90ILi2EN4cute5tupleIJNS5_1CILi1EEES8_S8_EEENS6_IJNS7_ILi128EEENS7_ILi224EEESA_EEELi128ENS_12float_e4m3_tEfNS_4arch4Sm90ELb1ELb0ELb0ELb1ELb0ELb1ELb0ELb1ELb1ELb0ELb0ELb0EEENS1_21CollectiveEpilogueFwdINS6_IJSA_SA_SB_EEES9_NS_10bfloat16_tESF_Li256ELb1ELb0ELb0ELb1EEENS1_36VarlenDynamicPersistentTileSchedulerILi128ELi224ELi256ELi128ELb0ELb0ELb1ELb1ELb1ELb1EEEEEEEEEvNT_6ParamsE --------------------------
	.section	.nv.shared._ZN7cutlass13device_kernelIN5flash11enable_sm90INS1_16FlashAttnFwdSm90INS1_25CollectiveMainloopFwdSm90ILi2EN4cute5tupleIJNS5_1CILi1EEES8_S8_EEENS6_IJNS7_ILi128EEENS7_ILi224EEESA_EEELi128ENS_12float_e4m3_tEfNS_4arch4Sm90ELb1ELb0ELb0ELb1ELb0ELb1ELb0ELb1ELb1ELb0ELb0ELb0EEENS1_21CollectiveEpilogueFwdINS6_IJSA_SA_SB_EEES9_NS_10bfloat16_tESF_Li256ELb1ELb0ELb0ELb1EEENS1_36VarlenDynamicPersistentTileSchedulerILi128ELi224ELi256ELi128ELb0ELb0ELb1ELb1ELb1ELb1EEEEEEEEEvNT_6ParamsE,"aw",@nobits
	.sectionflags	@""
	.align	16
	.zero		1024


//--------------------- .nv.shared._ZN7cutlass13device_kernelIN5flash11enable_sm90INS1_16FlashAttnFwdSm90INS1_25CollectiveMainloopFwdSm90ILi2EN4cute5tupleIJNS5_1CILi1EEES8_S8_EEENS6_IJNS7_ILi192EEENS7_ILi128EEENS7_ILi96EEEEEELi96ENS_12float_e4m3_tEfNS_4arch4Sm90ELb0ELb0ELb0ELb0ELb0ELb0ELb0ELb1ELb1ELb0ELb0ELb0EEENS1_21CollectiveEpilogueFwdINS6_IJSA_SC_SB_EEES9_NS_10bfloat16_tESG_Li384ELb0ELb0ELb0ELb1EEENS1_29StaticPersistentTileSchedulerILb0EEEEEEEEEvNT_6ParamsE --------------------------
	.section	.nv.shared._ZN7cutlass13device_kernelIN5flash11enable_sm90INS1_16FlashAttnFwdSm90INS1_25CollectiveMainloopFwdSm90ILi2EN4cute5tupleIJNS5_1CILi1EEES8_S8_EEENS6_IJNS7_ILi192EEENS7_ILi128EEENS7_ILi96EEEEEELi96ENS_12float_e4m3_tEfNS_4arch4Sm90ELb0ELb0ELb0ELb0ELb0ELb0ELb0ELb1ELb1ELb0ELb0ELb0EEENS1_21CollectiveEpilogueFwdINS6_IJSA_SC_SB_EEES9_NS_10bfloat16_tESG_Li384ELb0ELb0ELb0ELb1EEENS1_29StaticPersistentTileSchedulerILb0EEEEEEEEEvNT_6ParamsE,"aw",@nobits
	.sectionflags	@""
	.align	16
	.zero		1024


//--------------------- .nv.shared._ZN7cutlass13device_kernelIN5flash11enable_sm90INS1_16FlashAttnFwdSm90INS1_25CollectiveMainloopFwdSm90ILi2EN4cute5tupleIJNS5_1CILi1EEES8_S8_EEENS6_IJNS7_ILi192EEENS7_ILi128EEENS7_ILi96EEEEEELi96ENS_12float_e4m3_tEfNS_4arch4Sm90ELb0ELb0ELb0ELb1ELb0ELb0ELb0ELb1ELb1ELb0ELb0ELb0EEENS1_21CollectiveEpilogueFwdINS6_IJSA_SC_SB_EEES9_NS_10bfloat16_tESG_Li384ELb1ELb0ELb0ELb1EEENS1_36VarlenDynamicPersistentTileSchedulerILi192ELi128ELi384ELi128ELb0ELb0ELb1ELb0ELb1ELb1EEEEEEEEEvNT_6ParamsE --------------------------
	.section	.nv.shared._ZN7cutlass13device_kernelIN5flash11enable_sm90INS1_16FlashAttnFwdSm90INS1_25CollectiveMainloopFwdSm90ILi2EN4cute5tupleIJNS5_1CILi1EEES8_S8_EEENS6_IJNS7_ILi192EEENS7_ILi128EEENS7_ILi96EEEEEELi96ENS_12float_e4m3_tEfNS_4arch4Sm90ELb0ELb0ELb0ELb1ELb0ELb0ELb0ELb1ELb1ELb0ELb0ELb0EEENS1_21CollectiveEpilogueFwdINS6_IJSA_SC_SB_EEES9_NS_10bfloat16_tESG_Li384ELb1ELb0ELb0ELb1EEENS1_36VarlenDynamicPersistentTileSchedulerILi192ELi128ELi384ELi128ELb0ELb0ELb1ELb0ELb1ELb1EEEEEEEEEvNT_6ParamsE,"aw",@nobits
	.sectionflags	@""
	.align	16
	.zero		1024


//--------------------- .nv.shared._ZN7cutlass13device_kernelIN5flash11enable_sm90INS1_16FlashAttnFwdSm90INS1_25CollectiveMainloopFwdSm90ILi2EN4cute5tupleIJNS5_1CILi1EEES8_S8_EEENS6_IJNS7_ILi192EEENS7_ILi128EEENS7_ILi96EEEEEELi96ENS_12float_e4m3_tEfNS_4arch4Sm90ELb0ELb0ELb0ELb1ELb0ELb1ELb0ELb1ELb1ELb0ELb0ELb0EEENS1_21CollectiveEpilogueFwdINS6_IJSA_SC_SB_EEES9_NS_10bfloat16_tESG_Li384ELb1ELb0ELb0ELb1EEENS1_36VarlenDynamicPersistentTileSchedulerILi192ELi128ELi384ELi128ELb0ELb0ELb1ELb0ELb1ELb1EEEEEEEEEvNT_6ParamsE --------------------------
	.section	.nv.shared._ZN7cutlass13device_kernelIN5flash11enable_sm90INS1_16FlashAttnFwdSm90INS1_25CollectiveMainloopFwdSm90ILi2EN4cute5tupleIJNS5_1CILi1EEES8_S8_EEENS6_IJNS7_ILi192EEENS7_ILi128EEENS7_ILi96EEEEEELi96ENS_12float_e4m3_tEfNS_4arch4Sm90ELb0ELb0ELb0ELb1ELb0ELb1ELb0ELb1ELb1ELb0ELb0ELb0EEENS1_21CollectiveEpilogueFwdINS6_IJSA_SC_SB_EEES9_NS_10bfloat16_tESG_Li384ELb1ELb0ELb0ELb1EEENS1_36VarlenDynamicPersistentTileSchedulerILi192ELi128ELi384ELi128ELb0ELb0ELb1ELb0ELb1ELb1EEEEEEEEEvNT_6ParamsE,"aw",@nobits
	.sectionflags	@""
	.align	16
	.zero		1024


//--------------------- .nv.shared._ZN7cutlass13device_kernelIN5flash11enable_sm90INS1_16FlashAttnFwdSm90INS1_25CollectiveMainloopFwdSm90ILi2EN4cute5tupleIJNS5_1CILi1EEES8_S8_EEENS6_IJNS7_ILi192EEENS7_ILi128EEENS7_ILi96EEEEEELi96ENS_12float_e4m3_tEfNS_4arch4Sm90ELb0ELb1ELb0ELb0ELb0ELb0ELb0ELb1ELb1ELb0ELb0ELb0EEENS1_21CollectiveEpilogueFwdINS6_IJSA_SC_SB_EEES9_NS_10bfloat16_tESG_Li384ELb0ELb0ELb0ELb1EEENS1_30DynamicPersistentTileSchedulerILi384ELi128ELb0ELb0ELb1EEEEEEEEEvNT_6ParamsE --------------------------
	.section	.nv.shared._ZN7cutlass13device_kernelIN5flash11enable_sm90INS1_16FlashAttnFwdSm90INS1_25CollectiveMainloopFwdSm90ILi2EN4cute5tupleIJNS5_1CILi1EEES8_S8_EEENS6_IJNS7_ILi192EEENS7_ILi128EEENS7_ILi96EEEEEELi96ENS_12float_e4m3_tEfNS_4arch4Sm90ELb0ELb1ELb0ELb0ELb0ELb0ELb0ELb1ELb1ELb0ELb0ELb0EEENS1_21CollectiveEpilogueFwdINS6_IJSA_SC_SB_EEES9_NS_10bfloat16_tESG_Li384ELb0ELb0ELb0ELb1EEENS1_30DynamicPersistentTileSchedulerILi384ELi128ELb0ELb0ELb1EEEEEEEEEvNT_6ParamsE,"aw",@nobits
	.sectionflags	@""
	.align	16
	.zero		1024


//--------------------- .nv.shared._ZN7cutlass13device_kernelIN5flash11enable_sm90INS1_16FlashAttnFwdSm90INS1_25CollectiveMainloopFwdSm90ILi2EN4cute5tupleIJNS5_1CILi1EEES8_S8_EEENS6_IJNS7_ILi192EEENS7_ILi128EEENS7_ILi96EEEEEELi96ENS_12float_e4m3_tEfNS_4arch4Sm90ELb0ELb1ELb0ELb1ELb0ELb0ELb0ELb1ELb1ELb0ELb0ELb0EEENS1_21CollectiveEpilogueFwdINS6_IJSA_SC_SB_EEES9_NS_10bfloat16_tESG_Li384ELb1ELb0ELb0ELb1EEENS1_36VarlenDynamicPersistentTileSchedulerILi192ELi128ELi384ELi128ELb0ELb0ELb1ELb1ELb0ELb1EEEEEEEEEvNT_6ParamsE --------------------------
	.section	.nv.shared._ZN7cutlass13device_kernelIN5flash11enable_sm90INS1_16FlashAttnFwdSm90INS1_25CollectiveMainloopFwdSm90ILi2EN4cute5tupleIJNS5_1CILi1EEES8_S8_EEENS6_IJNS7_ILi192EEENS7_ILi128EEENS7_ILi96EEEEEELi96ENS_12float_e4m3_tEfNS_4arch4Sm90ELb0ELb1ELb0ELb1ELb0ELb0ELb0ELb1ELb1ELb0ELb0ELb0EEENS1_21CollectiveEpilogueFwdINS6_IJSA_SC_SB_EEES9_NS_10bfloat16_tESG_Li384ELb1ELb0ELb0ELb1EEENS1_36VarlenDynamicPersistentTileSchedulerILi192ELi128ELi384ELi128ELb0ELb0ELb1ELb1ELb0ELb1EEEEEEEEEvNT_6ParamsE,"aw",@nobits
	.sectionflags	@""
	.align	16
	.zero		1024


//--------------------- .nv.shared._ZN7cutlass13device_kernelIN5flash11enable_sm90INS1_16FlashAttnFwdSm90INS1_25CollectiveMainloopFwdSm90ILi2EN4cute5tupleIJNS5_1CILi1EEES8_S8_EEENS6_IJNS7_ILi192EEENS7_ILi128EEENS7_ILi96EEEEEELi96ENS_12float_e4m3_tEfNS_4arch4Sm90ELb0ELb1ELb0ELb1ELb0ELb1ELb0ELb1ELb1ELb0ELb0ELb0EEENS1_21CollectiveEpilogueFwdINS6_IJSA_SC_SB_EEES9_NS_10bfloat16_tESG_Li384ELb1ELb0ELb0ELb1EEENS1_36VarlenDynamicPersistentTileSchedulerILi192ELi128ELi384ELi128ELb0ELb0ELb1ELb1ELb0ELb1EEEEEEEEEvNT_6ParamsE --------------------------
	.section	.nv.shared._ZN7cutlass13device_kernelIN5flash11enable_sm90INS1_16FlashAttnFwdSm90INS1_25CollectiveMainloopFwdSm90ILi2EN4cute5tupleIJNS5_1CILi1EEES8_S8_EEENS6_IJNS7_ILi192EEENS7_ILi128EEENS7_ILi96EEEEEELi96ENS_12float_e4m3_tEfNS_4arch4Sm90ELb0ELb1ELb0ELb1ELb0ELb1ELb0ELb1ELb1ELb0ELb0ELb0EEENS1_21CollectiveEpilogueFwdINS6_IJSA_SC_SB_EEES9_NS_10bfloat16_tESG_Li384ELb1ELb0ELb0ELb1EEENS1_36VarlenDynamicPersistentTileSchedulerILi192ELi128ELi384ELi128ELb0ELb0ELb1ELb1ELb0ELb1EEEEEEEEEvNT_6ParamsE,"aw",@nobits
	.sectionflags	@""
	.align	16
	.zero		1024


//--------------------- .nv.shared._ZN7cutlass13device_kernelIN5flash11enable_sm90INS1_16FlashAttnFwdSm90INS1_25CollectiveMainloopFwdSm90ILi2EN4cute5tupleIJNS5_1CILi1EEES8_S8_EEENS6_IJNS7_ILi192EEENS7_ILi128EEENS7_ILi96EEEEEELi96ENS_12float_e4m3_tEfNS_4arch4Sm90ELb1ELb0ELb0ELb0ELb0ELb0ELb0ELb1ELb1ELb0ELb0ELb0EEENS1_21CollectiveEpilogueFwdINS6_IJSA_SC_SB_EEES9_NS_10bfloat16_tESG_Li384ELb0ELb0ELb0ELb1EEENS1_30DynamicPersistentTileSchedulerILi384ELi128ELb0ELb0ELb1EEEEEEEEEvNT_6ParamsE --------------------------
	.section	.nv.shared._ZN7cutlass13device_kernelIN5flash11enable_sm90INS1_16FlashAttnFwdSm90INS1_25CollectiveMainloopFwdSm90ILi2EN4cute5tupleIJNS5_1CILi1EEES8_S8_EEENS6_IJNS7_ILi192EEENS7_ILi128EEENS7_ILi96EEEEEELi96ENS_12float_e4m3_tEfNS_4arch4Sm90ELb1ELb0ELb0ELb0ELb0ELb0ELb0ELb1ELb1ELb0ELb0ELb0EEENS1_21CollectiveEpilogueFwdINS6_IJSA_SC_SB_EEES9_NS_10bfloat16_tESG_Li384ELb0ELb0ELb0ELb1EEENS1_30DynamicPersistentTileSchedulerILi384ELi128ELb0ELb0ELb1EEEEEEEEEvNT_6ParamsE,"aw",@nobits
	.sectionflags	@""
	.align	16
	.zero		1024


//--------------------- .nv.shared._ZN7cutlass13device_kernelIN5flash11enable_sm90INS1_16FlashAttnFwdSm90INS1_25CollectiveMainloopFwdSm90ILi2EN4cute5tupleIJNS5_1CILi1EEES8_S8_EEENS6_IJNS7_ILi192EEENS7_ILi128EEENS7_ILi96EEEEEELi96ENS_12float_e4m3_tEfNS_4arch4Sm90ELb1ELb0ELb0ELb1ELb0ELb0ELb0ELb1ELb1ELb0ELb0ELb0EEENS1_21CollectiveEpilogueFwdINS6_IJSA_SC_SB_EEES9_NS_10bfloat16_tESG_Li384ELb1ELb0ELb0ELb1EEENS1_36VarlenDynamicPersistentTileSchedulerILi192ELi128ELi384ELi128ELb0ELb0ELb1ELb1ELb1ELb1EEEEEEEEEvNT_6ParamsE --------------------------
	.section	.nv.shared._ZN7cutlass13device_kernelIN5flash11enable_sm90INS1_16FlashAttnFwdSm90INS1_25CollectiveMainloopFwdSm90ILi2EN4cute5tupleIJNS5_1CILi1EEES8_S8_EEENS6_IJNS7_ILi192EEENS7_ILi128EEENS7_ILi96EEEEEELi96ENS_12float_e4m3_tEfNS_4arch4Sm90ELb1ELb0ELb0ELb1ELb0ELb0ELb0ELb1ELb1ELb0ELb0ELb0EEENS1_21CollectiveEpilogueFwdINS6_IJSA_SC_SB_EEES9_NS_10bfloat16_tESG_Li384ELb1ELb0ELb0ELb1EEENS1_36VarlenDynamicPersistentTileSchedulerILi192ELi128ELi384ELi128ELb0ELb0ELb1ELb1ELb1ELb1EEEEEEEEEvNT_6ParamsE,"aw",@nobits
	.sectionflags	@""
	.align	16
	.zero		1024


//--------------------- .nv.shared._ZN7cutlass13device_kernelIN5flash11enable_sm90INS1_16FlashAttnFwdSm90INS1_25CollectiveMainloopFwdSm90ILi2EN4cute5tupleIJNS5_1CILi1EEES8_S8_EEENS6_IJNS7_ILi192EEENS7_ILi128EEENS7_ILi96EEEEEELi96ENS_12float_e4m3_tEfNS_4arch4Sm90ELb1ELb0ELb0ELb1ELb0ELb1ELb0ELb1ELb1ELb0ELb0ELb0EEENS1_21CollectiveEpilogueFwdINS6_IJSA_SC_SB_EEES9_NS_10bfloat16_tESG_Li384ELb1ELb0ELb0ELb1EEENS1_36VarlenDynamicPersistentTileSchedulerILi192ELi128ELi384ELi128ELb0ELb0ELb1ELb1ELb1ELb1EEEEEEEEEvNT_6ParamsE --------------------------
	.section	.nv.shared._ZN7cutlass13device_kernelIN5flash11enable_sm90INS1_16FlashAttnFwdSm90INS1_25CollectiveMainloopFwdSm90ILi2EN4cute5tupleIJNS5_1CILi1EEES8_S8_EEENS6_IJNS7_ILi192EEENS7_ILi128EEENS7_ILi96EEEEEELi96ENS_12float_e4m3_tEfNS_4arch4Sm90ELb1ELb0ELb0ELb1ELb0ELb1ELb0ELb1ELb1ELb0ELb0ELb0EEENS1_21CollectiveEpilogueFwdINS6_IJSA_SC_SB_EEES9_NS_10bfloat16_tESG_Li384ELb1ELb0ELb0ELb1EEENS1_36VarlenDynamicPersistentTileSchedulerILi192ELi128ELi384ELi128ELb0ELb0ELb1ELb1ELb1ELb1EEEEEEEEEvNT_6ParamsE,"aw",@nobits
	.sectionflags	@""
	.align	16
	.zero		1024


//--------------------- .nv.shared._ZN7cutlass13device_kernelIN5flash11enable_sm90INS1_16FlashAttnFwdSm90INS1_25CollectiveMainloopFwdSm90ILi2EN4cute5tupleIJNS5_1CILi1EEES8_S8_EEENS6_IJNS7_ILi192EEENS7_ILi160EEENS7_ILi64EEEEEELi64ENS_12float_e4m3_tEfNS_4arch4Sm90ELb0ELb0ELb0ELb0ELb0ELb0ELb0ELb1ELb1ELb0ELb0ELb0EEENS1_21CollectiveEpilogueFwdINS6_IJSA_SC_SB_EEES9_NS_10bfloat16_tESG_Li384ELb0ELb0ELb0ELb1EEENS1_29StaticPersistentTileSchedulerILb0EEEEEEEEEvNT_6ParamsE --------------------------
	.section	.nv.shared._ZN7cutlass13device_kernelIN5flash11enable_sm90INS1_16FlashAttnFwdSm90INS1_25CollectiveMainloopFwdSm90ILi2EN4cute5tupleIJNS5_1CILi1EEES8_S8_EEENS6_IJNS7_ILi192EEENS7_ILi160EEENS7_ILi64EEEEEELi64ENS_12float_e4m3_tEfNS_4arch4Sm90ELb0ELb0ELb0ELb0ELb0ELb0ELb0ELb1ELb1ELb0ELb0ELb0EEENS1_21CollectiveEpilogueFwdINS6_IJSA_SC_SB_EEES9_NS_10bfloat16_tESG_Li384ELb0ELb0ELb0ELb1EEENS1_29StaticPersistentTileSchedulerILb0EEEEEEEEEvNT_6ParamsE,"aw",@nobits
	.sectionflags	@""
	.align	16
	.zero		1024


//--------------------- .nv.shared._ZN7cutlass13device_kernelIN5flash11enable_sm90INS1_16FlashAttnFwdSm90INS1_25CollectiveMainloopFwdSm90ILi2EN4cute5tupleIJNS5_1CILi1EEES8_S8_EEENS6_IJNS7_ILi192EEENS7_ILi160EEENS7_ILi64EEEEEELi64ENS_12float_e4m3_tEfNS_4arch4Sm90ELb0ELb0ELb0ELb1ELb0ELb0ELb0ELb1ELb1ELb0ELb0ELb0EEENS1_21CollectiveEpilogueFwdINS6_IJSA_SC_SB_EEES9_NS_10bfloat16_tESG_Li384ELb1ELb0ELb0ELb1EEENS1_36VarlenDynamicPersistentTileSchedulerILi192ELi160ELi384ELi128ELb0ELb0ELb1ELb0ELb1ELb1EEEEEEEEEvNT_6ParamsE --------------------------
	.section	.nv.shared._ZN7cutlass13device_kernelIN5flash11enable_sm90INS1_16FlashAttnFwdSm90INS1_25CollectiveMainloopFwdSm90ILi2EN4cute5tupleIJNS5_1CILi1EEES8_S8_EEENS6_IJNS7_ILi192EEENS7_ILi160EEENS7_ILi64EEEEEELi64ENS_12float_e4m3_tEfNS_4arch4Sm90ELb0ELb0ELb0ELb1ELb0ELb0ELb0ELb1ELb1ELb0ELb0ELb0EEENS1_21CollectiveEpilogueFwdINS6_IJSA_SC_SB_EEES9_NS_10bfloat16_tESG_Li384ELb1ELb0ELb0ELb1EEENS1_36VarlenDynamicPersistentTileSchedulerILi192ELi160ELi384ELi128ELb0ELb0ELb1ELb0ELb1ELb1EEEEEEEEEvNT_6ParamsE,"aw",@nobits
	.sectionflags	@""
	.align	16
	.zero		1024


//--------------------- .nv.shared._ZN7cutlass13device_kernelIN5flash11enable_sm90INS1_16FlashAttnFwdSm90INS1_25CollectiveMainloopFwdSm90ILi2EN4cute5tupleIJNS5_1CILi1EEES8_S8_EEENS6_IJNS7_ILi192EEENS7_ILi160EEENS7_ILi64EEEEEELi64ENS_12float_e4m3_tEfNS_4arch4Sm90ELb0ELb0ELb0ELb1ELb0ELb1ELb0ELb1ELb1ELb0ELb0ELb0EEENS1_21CollectiveEpilogueFwdINS6_IJSA_SC_SB_EEES9_NS_10bfloat16_tESG_Li384ELb1ELb0ELb0ELb1EEENS1_36VarlenDynamicPersistentTileSchedulerILi192ELi160ELi384ELi128ELb0ELb0ELb1ELb0ELb1ELb1EEEEEEEEEvNT_6ParamsE --------------------------
	.section	.nv.shared._ZN7cutlass13device_kernelIN5flash11enable_sm90INS1_16FlashAttnFwdSm90INS1_25CollectiveMainloopFwdSm90ILi2EN4cute5tupleIJNS5_1CILi1EEES8_S8_EEENS6_IJNS7_ILi192EEENS7_ILi160EEENS7_ILi64EEEEEELi64ENS_12float_e4m3_tEfNS_4arch4Sm90ELb0ELb0ELb0ELb1ELb0ELb1ELb0ELb1ELb1ELb0ELb0ELb0EEENS1_21CollectiveEpilogueFwdINS6_IJSA_SC_SB_EEES9_NS_10bfloat16_tESG_Li384ELb1ELb0ELb0ELb1EEENS1_36VarlenDynamicPersistentTileSchedulerILi192ELi160ELi384ELi128ELb0ELb0ELb1ELb0ELb1ELb1EEEEEEEEEvNT_6ParamsE,"aw",@nobits
	.sectionflags	@""
	.align	16
	.zero		1024


//--------------------- .nv.shared._ZN7cutlass13device_kernelIN5flash11enable_sm90INS1_16FlashAttnFwdSm90INS1_25CollectiveMainloopFwdSm90ILi2EN4cute5tupleIJNS5_1CILi1EEES8_S8_EEENS6_IJNS7_ILi192EEENS7_ILi160EEENS7_ILi64EEEEEELi64ENS_12float_e4m3_tEfNS_4arch4Sm90ELb0ELb1ELb0ELb0ELb0ELb0ELb0ELb1ELb1ELb0ELb0ELb0EEENS1_21CollectiveEpilogueFwdINS6_IJSA_SC_SB_EEES9_NS_10bfloat16_tESG_Li384ELb0ELb0ELb0ELb1EEENS1_30DynamicPersistentTileSchedulerILi384ELi128ELb0ELb0ELb1EEEEEEEEEvNT_6ParamsE --------------------------
	.section	.nv.shared._ZN7cutlass13device_kernelIN5flash11enable_sm90INS1_16FlashAttnFwdSm90INS1_25CollectiveMainloopFwdSm90ILi2EN4cute5tupleIJNS5_1CILi1EEES8_S8_EEENS6_IJNS7_ILi192EEENS7_ILi160EEENS7_ILi64EEEEEELi64ENS_12float_e4m3_tEfNS_4arch4Sm90ELb0ELb1ELb0ELb0ELb0ELb0ELb0ELb1ELb1ELb0ELb0ELb0EEENS1_21CollectiveEpilogueFwdINS6_IJSA_SC_SB_EEES9_NS_10bfloat16_tESG_Li384ELb0ELb0ELb0ELb1EEENS1_30DynamicPersistentTileSchedulerILi384ELi128ELb0ELb0ELb1EEEEEEEEEvNT_6ParamsE,"aw",@nobits
	.sectionflags	@""
	.align	16
	.zero		1024


//--------------------- .nv.shared._ZN7cutlass13device_kernelIN5flash11enable_sm90INS1_16FlashAttnFwdSm90INS1_25CollectiveMainloopFwdSm90ILi2EN4cute5tupleIJNS5_1CILi1EEES8_S8_EEENS6_IJNS7_ILi192EEENS7_ILi160EEENS7_ILi64EEEEEELi64ENS_12float_e4m3_tEfNS_4arch4Sm90ELb0ELb1ELb0ELb1ELb0ELb0ELb0ELb1ELb1ELb0ELb0ELb0EEENS1_21CollectiveEpilogueFwdINS6_IJSA_SC_SB_EEES9_NS_10bfloat16_tESG_Li384ELb1ELb0ELb0ELb1EEENS1_36VarlenDynamicPersistentTileSchedulerILi192ELi160ELi384ELi128ELb0ELb0ELb1ELb1ELb0ELb1EEEEEEEEEvNT_6ParamsE --------------------------
	.section	.nv.shared._ZN7cutlass13device_kernelIN5flash11enable_sm90INS1_16FlashAttnFwdSm90INS1_25CollectiveMainloopFwdSm90ILi2EN4cute5tupleIJNS5_1CILi1EEES8_S8_EEENS6_IJNS7_ILi192EEENS7_ILi160EEENS7_ILi64EEEEEELi64ENS_12float_e4m3_tEfNS_4arch4Sm90ELb0ELb1ELb0ELb1ELb0ELb0ELb0ELb1ELb1ELb0ELb0ELb0EEENS1_21CollectiveEpilogueFwdINS6_IJSA_SC_SB_EEES9_NS_10bfloat16_tESG_Li384ELb1ELb0ELb0ELb1EEENS1_36VarlenDynamicPersistentTileSchedulerILi192ELi160ELi384ELi128ELb0ELb0ELb1ELb1ELb0ELb1EEEEEEEEEvNT_6ParamsE,"aw",@nobits
	.sectionflags	@""
	.align	16
	.zero		1024


//--------------------- .nv.shared._ZN7cutlass13device_kernelIN5flash11enable_sm90INS1_16FlashAttnFwdSm90INS1_25CollectiveMainloopFwdSm90ILi2EN4cute5tupleIJNS5_1CILi1EEES8_S8_EEENS6_IJNS7_ILi192EEENS7_ILi160EEENS7_ILi64EEEEEELi64ENS_12float_e4m3_tEfNS_4arch4Sm90ELb0ELb1ELb0ELb1ELb0ELb1ELb0ELb1ELb1ELb0ELb0ELb0EEENS1_21CollectiveEpilogueFwdINS6_IJSA_SC_SB_EEES9_NS_10bfloat16_tESG_Li384ELb1ELb0ELb0ELb1EEENS1_36VarlenDynamicPersistentTileSchedulerILi192ELi160ELi384ELi128ELb0ELb0ELb1ELb1ELb0ELb1EEEEEEEEEvNT_6ParamsE --------------------------
	.section	.nv.shared._ZN7cutlass13device_kernelIN5flash11enable_sm90INS1_16FlashAttnFwdSm90INS1_25CollectiveMainloopFwdSm90ILi2EN4cute5tupleIJNS5_1CILi1EEES8_S8_EEENS6_IJNS7_ILi192EEENS7_ILi160EEENS7_ILi64EEEEEELi64ENS_12float_e4m3_tEfNS_4arch4Sm90ELb0ELb1ELb0ELb1ELb0ELb1ELb0ELb1ELb1ELb0ELb0ELb0EEENS1_21CollectiveEpilogueFwdINS6_IJSA_SC_SB_EEES9_NS_10bfloat16_tESG_Li384ELb1ELb0ELb0ELb1EEENS1_36VarlenDynamicPersistentTileSchedulerILi192ELi160ELi384ELi128ELb0ELb0ELb1ELb1ELb0ELb1EEEEEEEEEvNT_6ParamsE,"aw",@nobits
	.sectionflags	@""
	.align	16
	.zero		1024


//--------------------- .nv.shared._ZN7cutlass13device_kernelIN5flash11enable_sm90INS1_16FlashAttnFwdSm90INS1_25CollectiveMainloopFwdSm90ILi2EN4cute5tupleIJNS5_1CILi1EEES8_S8_EEENS6_IJNS7_ILi192EEENS7_ILi160EEENS7_ILi64EEEEEELi64ENS_12float_e4m3_tEfNS_4arch4Sm90ELb1ELb0ELb0ELb0ELb0ELb0ELb0ELb1ELb1ELb0ELb0ELb0EEENS1_21CollectiveEpilogueFwdINS6_IJSA_SC_SB_EEES9_NS_10bfloat16_tESG_Li384ELb0ELb0ELb0ELb1EEENS1_30DynamicPersistentTileSchedulerILi384ELi128ELb0ELb0ELb1EEEEEEEEEvNT_6ParamsE --------------------------
	.section	.nv.shared._ZN7cutlass13device_kernelIN5flash11enable_sm90INS1_16FlashAttnFwdSm90INS1_25CollectiveMainloopFwdSm90ILi2EN4cute5tupleIJNS5_1CILi1EEES8_S8_EEENS6_IJNS7_ILi192EEENS7_ILi160EEENS7_ILi64EEEEEELi64ENS_12float_e4m3_tEfNS_4arch4Sm90ELb1ELb0ELb0ELb0ELb0ELb0ELb0ELb1ELb1ELb0ELb0ELb0EEENS1_21CollectiveEpilogueFwdINS6_IJSA_SC_SB_EEES9_NS_10bfloat16_tESG_Li384ELb0ELb0ELb0ELb1EEENS1_30DynamicPersistentTileSchedulerILi384ELi128ELb0ELb0ELb1EEEEEEEEEvNT_6ParamsE,"aw",@nobits
	.sectionflags	@""
	.align	16
	.zero		1024


//--------------------- .nv.shared._ZN7cutlass13device_kernelIN5flash11enable_sm90INS1_16FlashAttnFwdSm90INS1_25CollectiveMainloopFwdSm90ILi2EN4cute5tupleIJNS5_1CILi1EEES8_S8_EEENS6_IJNS7_ILi192EEENS7_ILi160EEENS7_ILi64EEEEEELi64ENS_12float_e4m3_tEfNS_4arch4Sm90ELb1ELb0ELb0ELb1ELb0ELb0ELb0ELb1ELb1ELb0ELb0ELb0EEENS1_21CollectiveEpilogueFwdINS6_IJSA_SC_SB_EEES9_NS_10bfloat16_tESG_Li384ELb1ELb0ELb0ELb1EEENS1_36VarlenDynamicPersistentTileSchedulerILi192ELi160ELi384ELi128ELb0ELb0ELb1ELb1ELb1ELb1EEEEEEEEEvNT_6ParamsE --------------------------
	.section	.nv.shared._ZN7cutlass13device_kernelIN5flash11enable_sm90INS1_16FlashAttnFwdSm90INS1_25CollectiveMainloopFwdSm90ILi2EN4cute5tupleIJNS5_1CILi1EEES8_S8_EEENS6_IJNS7_ILi192EEENS7_ILi160EEENS7_ILi64EEEEEELi64ENS_12float_e4m3_tEfNS_4arch4Sm90ELb1ELb0ELb0ELb1ELb0ELb0ELb0ELb1ELb1ELb0ELb0ELb0EEENS1_21CollectiveEpilogueFwdINS6_IJSA_SC_SB_EEES9_NS_10bfloat16_tESG_Li384ELb1ELb0ELb0ELb1EEENS1_36VarlenDynamicPersistentTileSchedulerILi192ELi160ELi384ELi128ELb0ELb0ELb1ELb1ELb1ELb1EEEEEEEEEvNT_6ParamsE,"aw",@nobits
	.sectionflags	@""
	.align	16
	.zero		1024


//--------------------- .nv.shared._ZN7cutlass13device_kernelIN5flash11enable_sm90INS1_16FlashAttnFwdSm90INS1_25CollectiveMainloopFwdSm90ILi2EN4cute5tupleIJNS5_1CILi1EEES8_S8_EEENS6_IJNS7_ILi192EEENS7_ILi160EEENS7_ILi64EEEEEELi64ENS_12float_e4m3_tEfNS_4arch4Sm90ELb1ELb0ELb0ELb1ELb0ELb1ELb0ELb1ELb1ELb0ELb0ELb0EEENS1_21CollectiveEpilogueFwdINS6_IJSA_SC_SB_EEES9_NS_10bfloat16_tESG_Li384ELb1ELb0ELb0ELb1EEENS1_36VarlenDynamicPersistentTileSchedulerILi192ELi160ELi384ELi128ELb0ELb0ELb1ELb1ELb1ELb1EEEEEEEEEvNT_6ParamsE --------------------------
	.section	.nv.shared._ZN7cutlass13device_kernelIN5flash11enable_sm90INS1_16FlashAttnFwdSm90INS1_25CollectiveMainloopFwdSm90ILi2EN4cute5tupleIJNS5_1CILi1EEES8_S8_EEENS6_IJNS7_ILi192EEENS7_ILi160EEENS7_ILi64EEEEEELi64ENS_12float_e4m3_tEfNS_4arch4Sm90ELb1ELb0ELb0ELb1ELb0ELb1ELb0ELb1ELb1ELb0ELb0ELb0EEENS1_21CollectiveEpilogueFwdINS6_IJSA_SC_SB_EEES9_NS_10bfloat16_tESG_Li384ELb1ELb0ELb0ELb1EEENS1_36VarlenDynamicPersistentTileSchedulerILi192ELi160ELi384ELi128ELb0ELb0ELb1ELb1ELb1ELb1EEEEEEEEEvNT_6ParamsE,"aw",@nobits
	.sectionflags	@""
	.align	16
	.zero		1024


//--------------------- .nv.constant0._ZN7cutlass13device_kernelIN5flash11enable_sm90INS1_16FlashAttnFwdSm90INS1_25CollectiveMainloopFwdSm90ILi2EN4cute5tupleIJNS5_1CILi1EEES8_S8_EEENS6_IJNS7_ILi128EEESA_NS7_ILi256EEEEEELi256ENS_12float_e4m3_tEfNS_4arch4Sm90ELb0ELb0ELb0ELb0ELb0ELb0ELb0ELb1ELb1ELb0ELb0ELb0EEENS1_21CollectiveEpilogueFwdINS6_IJSA_SB_SA_EEES9_NS_10bfloat16_tESF_Li256ELb0ELb0ELb0ELb1EEENS1_29StaticPersistentTileSchedulerILb0EEEEEEEEEvNT_6ParamsE --------------------------
	.section	.nv.constant0._ZN7cutlass13device_kernelIN5flash11enable_sm90INS1_16FlashAttnFwdSm90INS1_25CollectiveMainloopFwdSm90ILi2EN4cute5tupleIJNS5_1CILi1EEES8_S8_EEENS6_IJNS7_ILi128EEESA_NS7_ILi256EEEEEELi256ENS_12float_e4m3_tEfNS_4arch4Sm90ELb0ELb0ELb0ELb0ELb0ELb0ELb0ELb1ELb1ELb0ELb0ELb0EEENS1_21CollectiveEpilogueFwdINS6_IJSA_SB_SA_EEES9_NS_10bfloat16_tESF_Li256ELb0ELb0ELb0ELb1EEENS1_29StaticPersistentTileSchedulerILb0EEEEEEEEEvNT_6ParamsE,"a",@progbits
	.sectionflags	@""
	.align	4
.nv.constant0._ZN7cutlass13device_kernelIN5flash11enable_sm90INS1_16FlashAttnFwdSm90INS1_25CollectiveMainloopFwdSm90ILi2EN4cute5tupleIJNS5_1CILi1EEES8_S8_EEENS6_IJNS7_ILi128EEESA_NS7_ILi256EEEEEELi256ENS_12float_e4m3_tEfNS_4arch4Sm90ELb0ELb0ELb0ELb0ELb0ELb0ELb0ELb1ELb1ELb0ELb0ELb0EEENS1_21CollectiveEpilogueFwdINS6_IJSA_SB_SA_EEES9_NS_10bfloat16_tESF_Li256ELb0ELb0ELb0ELb1EEENS1_29StaticPersistentTileSchedulerILb0EEEEEEEEEvNT_6ParamsE:
	.zero		3584


//--------------------- .nv.constant0._ZN7cutlass13device_kernelIN5flash11enable_sm90INS1_16FlashAttnFwdSm90INS1_25CollectiveMainloopFwdSm90ILi2EN4cute5tupleIJNS5_1CILi1EEES8_S8_EEENS6_IJNS7_ILi128EEESA_NS7_ILi256EEEEEELi256ENS_12float_e4m3_tEfNS_4arch4Sm90ELb0ELb0ELb0ELb1ELb0ELb0ELb0ELb1ELb1ELb0ELb0ELb0EEENS1_21CollectiveEpilogueFwdINS6_IJSA_SB_SA_EEES9_NS_10bfloat16_tESF_Li256ELb1ELb0ELb0ELb1EEENS1_36VarlenDynamicPersistentTileSchedulerILi128ELi128ELi256ELi128ELb0ELb0ELb1ELb0ELb1ELb1EEEEEEEEEvNT_6ParamsE --------------------------
	.section	.nv.constant0._ZN7cutlass13device_kernelIN5flash11enable_sm90INS1_16FlashAttnFwdSm90INS1_25CollectiveMainloopFwdSm90ILi2EN4cute5tupleIJNS5_1CILi1EEES8_S8_EEENS6_IJNS7_ILi128EEESA_NS7_ILi256EEEEEELi256ENS_12float_e4m3_tEfNS_4arch4Sm90ELb0ELb0ELb0ELb1ELb0ELb0ELb0ELb1ELb1ELb0ELb0ELb0EEENS1_21CollectiveEpilogueFwdINS6_IJSA_SB_SA_EEES9_NS_10bfloat16_tESF_Li256ELb1ELb0ELb0ELb1EEENS1_36VarlenDynamicPersistentTileSchedulerILi128ELi128ELi256ELi128ELb0ELb0ELb1ELb0ELb1ELb1EEEEEEEEEvNT_6ParamsE,"a",@progbits
	.sectionflags	@""
	.align	4
.nv.constant0._ZN7cutlass13device_kernelIN5flash11enable_sm90INS1_16FlashAttnFwdSm90INS1_25CollectiveMainloopFwdSm90ILi2EN4cute5tupleIJNS5_1CILi1EEES8_S8_EEENS6_IJNS7_ILi128EEESA_NS7_ILi256EEEEEELi256ENS_12float_e4m3_tEfNS_4arch4Sm90ELb0ELb0ELb0ELb1ELb0ELb0ELb0ELb1ELb1ELb0ELb0ELb0EEENS1_21CollectiveEpilogueFwdINS6_IJSA_SB_SA_EEES9_NS_10bfloat16_tESF_Li256ELb1ELb0ELb0ELb1EEENS1_36VarlenDynamicPersistentTileSchedulerILi128ELi128ELi256ELi128ELb0ELb0ELb1ELb0ELb1ELb1EEEEEEEEEvNT_6ParamsE:
	.zero		3200


//--------------------- .nv.constant0._ZN7cutlass13device_kernelIN5flash11enable_sm90INS1_16FlashAttnFwdSm90INS1_25CollectiveMainloopFwdSm90ILi2EN4cute5tupleIJNS5_1CILi1EEES8_S8_EEENS6_IJNS7_ILi128EEESA_NS7_ILi256EEEEEELi256ENS_12float_e4m3_tEfNS_4arch4Sm90ELb0ELb0ELb0ELb1ELb0ELb1ELb0ELb1ELb1ELb0ELb0ELb0EEENS1_21CollectiveEpilogueFwdINS6_IJSA_SB_SA_EEES9_NS_10bfloat16_tESF_Li256ELb1ELb0ELb0ELb1EEENS1_36VarlenDynamicPersistentTileSchedulerILi128ELi128ELi256ELi128ELb0ELb0ELb1ELb0ELb1ELb1EEEEEEEEEvNT_6ParamsE --------------------------
	.section	.nv.constant0._ZN7cutlass13device_kernelIN5flash11enable_sm90INS1_16FlashAttnFwdSm90INS1_25CollectiveMainloopFwdSm90ILi2EN4cute5tupleIJNS5_1CILi1EEES8_S8_EEENS6_IJNS7_ILi128EEESA_NS7_ILi256EEEEEELi256ENS_12float_e4m3_tEfNS_4arch4Sm90ELb0ELb0ELb0ELb1ELb0ELb1ELb0ELb1ELb1ELb0ELb0ELb0EEENS1_21CollectiveEpilogueFwdINS6_IJSA_SB_SA_EEES9_NS_10bfloat16_tESF_Li256ELb1ELb0ELb0ELb1EEENS1_36VarlenDynamicPersistentTileSchedulerILi128ELi128ELi256ELi128ELb0ELb0ELb1ELb0ELb1ELb1EEEEEEEEEvNT_6ParamsE,"a",@progbits
	.sectionflags	@""
	.align	4
.nv.constant0._ZN7cutlass13device_kernelIN5flash11enable_sm90INS1_16FlashAttnFwdSm90INS1_25CollectiveMainloopFwdSm90ILi2EN4cute5tupleIJNS5_1CILi1EEES8_S8_EEENS6_IJNS7_ILi128EEESA_NS7_ILi256EEEEEELi256ENS_12float_e4m3_tEfNS_4arch4Sm90ELb0ELb0ELb0ELb1ELb0ELb1ELb0ELb1ELb1ELb0ELb0ELb0EEENS1_21CollectiveEpilogueFwdINS6_IJSA_SB_SA_EEES9_NS_10bfloat16_tESF_Li256ELb1ELb0ELb0ELb1EEENS1_36VarlenDynamicPersistentTileSchedulerILi128ELi128ELi256ELi128ELb0ELb0ELb1ELb0ELb1ELb1EEEEEEEEEvNT_6ParamsE:
	.zero		3200


//--------------------- .nv.constant0._ZN7cutlass13device_kernelIN5flash11enable_sm90INS1_16FlashAttnFwdSm90INS1_25CollectiveMainloopFwdSm90ILi2EN4cute5tupleIJNS5_1CILi1EEES8_S8_EEENS6_IJNS7_ILi128EEENS7_ILi64EEENS7_ILi256EEEEEELi256ENS_12float_e4m3_tEfNS_4arch4Sm90ELb0ELb1ELb0ELb0ELb0ELb0ELb0ELb1ELb1ELb0ELb0ELb0EEENS1_21CollectiveEpilogueFwdINS6_IJSA_SC_SB_EEES9_NS_10bfloat16_tESG_Li256ELb0ELb0ELb0ELb1EEENS1_30DynamicPersistentTileSchedulerILi256ELi128ELb0ELb0ELb1EEEEEEEEEvNT_6ParamsE --------------------------
	.section	.nv.constant0._ZN7cutlass13device_kernelIN5flash11enable_sm90INS1_16FlashAttnFwdSm90INS1_25CollectiveMainloopFwdSm90ILi2EN4cute5tupleIJNS5_1CILi1EEES8_S8_EEENS6_IJNS7_ILi128EEENS7_ILi64EEENS7_ILi256EEEEEELi256ENS_12float_e4m3_tEfNS_4arch4Sm90ELb0ELb1ELb0ELb0ELb0ELb0ELb0ELb1ELb1ELb0ELb0ELb0EEENS1_21CollectiveEpilogueFwdINS6_IJSA_SC_SB_EEES9_NS_10bfloat16_tESG_Li256ELb0ELb0ELb0ELb1EEENS1_30DynamicPersistentTileSchedulerILi256ELi128ELb0ELb0ELb1EEEEEEEEEvNT_6ParamsE,"a",@progbits
	.sectionflags	@""
	.align	4
.nv.constant0._ZN7cutlass13device_kernelIN5flash11enable_sm90INS1_16FlashAttnFwdSm90INS1_25CollectiveMainloopFwdSm90ILi2EN4cute5tupleIJNS5_1CILi1EEES8_S8_EEENS6_IJNS7_ILi128EEENS7_ILi64EEENS7_ILi256EEEEEELi256ENS_12float_e4m3_tEfNS_4arch4Sm90ELb0ELb1ELb0ELb0ELb0ELb0ELb0ELb1ELb1ELb0ELb0ELb0EEENS1_21CollectiveEpilogueFwdINS6_IJSA_SC_SB_EEES9_NS_10bfloat16_tESG_Li256ELb0ELb0ELb0ELb1EEENS1_30DynamicPersistentTileSchedulerILi256ELi128ELb0ELb0ELb1EEEEEEEEEvNT_6ParamsE:
	.zero		3584


//--------------------- .nv.constant0._ZN7cutlass13device_kernelIN5flash11enable_sm90INS1_16FlashAttnFwdSm90INS1_25CollectiveMainloopFwdSm90ILi2EN4cute5tupleIJNS5_1CILi1EEES8_S8_EEENS6_IJNS7_ILi128EEENS7_ILi64EEENS7_ILi256EEEEEELi256ENS_12float_e4m3_tEfNS_4arch4Sm90ELb0ELb1ELb0ELb1ELb0ELb0ELb0ELb1ELb1ELb0ELb0ELb0EEENS1_21CollectiveEpilogueFwdINS6_IJSA_SC_SB_EEES9_NS_10bfloat16_tESG_Li256ELb1ELb0ELb0ELb1EEENS1_36VarlenDynamicPersistentTileSchedulerILi128ELi64ELi256ELi128ELb0ELb0ELb1ELb1ELb0ELb1EEEEEEEEEvNT_6ParamsE --------------------------
	.section	.nv.constant0._ZN7cutlass13device_kernelIN5flash11enable_sm90INS1_16FlashAttnFwdSm90INS1_25CollectiveMainloopFwdSm90ILi2EN4cute5tupleIJNS5_1CILi1EEES8_S8_EEENS6_IJNS7_ILi128EEENS7_ILi64EEENS7_ILi256EEEEEELi256ENS_12float_e4m3_tEfNS_4arch4Sm90ELb0ELb1ELb0ELb1ELb0ELb0ELb0ELb1ELb1ELb0ELb0ELb0EEENS1_21CollectiveEpilogueFwdINS6_IJSA_SC_SB_EEES9_NS_10bfloat16_tESG_Li256ELb1ELb0ELb0ELb1EEENS1_36VarlenDynamicPersistentTileSchedulerILi128ELi64ELi256ELi128ELb0ELb0ELb1ELb1ELb0ELb1EEEEEEEEEvNT_6ParamsE,"a",@progbits
	.sectionflags	@""
	.align	4
.nv.constant0._ZN7cutlass13device_kernelIN5flash11enable_sm90INS1_16FlashAttnFwdSm90INS1_25CollectiveMainloopFwdSm90ILi2EN4cute5tupleIJNS5_1CILi1EEES8_S8_EEENS6_IJNS7_ILi128EEENS7_ILi64EEENS7_ILi256EEEEEELi256ENS_12float_e4m3_tEfNS_4arch4Sm90ELb0ELb1ELb0ELb1ELb0ELb0ELb0ELb1ELb1ELb0ELb0ELb0EEENS1_21CollectiveEpilogueFwdINS6_IJSA_SC_SB_EEES9_NS_10bfloat16_tESG_Li256ELb1ELb0ELb0ELb1EEENS1_36VarlenDynamicPersistentTileSchedulerILi128ELi64ELi256ELi128ELb0ELb0ELb1ELb1ELb0ELb1EEEEEEEEEvNT_6ParamsE:
	.zero		3200


//--------------------- .nv.constant0._ZN7cutlass13device_kernelIN5flash11enable_sm90INS1_16FlashAttnFwdSm90INS1_25CollectiveMainloopFwdSm90ILi2EN4cute5tupleIJNS5_1CILi1EEES8_S8_EEENS6_IJNS7_ILi128EEENS7_ILi64EEENS7_ILi256EEEEEELi256ENS_12float_e4m3_tEfNS_4arch4Sm90ELb0ELb1ELb0ELb1ELb0ELb1ELb0ELb1ELb1ELb0ELb0ELb0EEENS1_21CollectiveEpilogueFwdINS6_IJSA_SC_SB_EEES9_NS_10bfloat16_tESG_Li256ELb1ELb0ELb0ELb1EEENS1_36VarlenDynamicPersistentTileSchedulerILi128ELi64ELi256ELi128ELb0ELb0ELb1ELb1ELb0ELb1EEEEEEEEEvNT_6ParamsE --------------------------
	.section	.nv.constant0._ZN7cutlass13device_kernelIN5flash11enable_sm90INS1_16FlashAttnFwdSm90INS1_25CollectiveMainloopFwdSm90ILi2EN4cute5tupleIJNS5_1CILi1EEES8_S8_EEENS6_IJNS7_ILi128EEENS7_ILi64EEENS7_ILi256EEEEEELi256ENS_12float_e4m3_tEfNS_4arch4Sm90ELb0ELb1ELb0ELb1ELb0ELb1ELb0ELb1ELb1ELb0ELb0ELb0EEENS1_21CollectiveEpilogueFwdINS6_IJSA_SC_SB_EEES9_NS_10bfloat16_tESG_Li256ELb1ELb0ELb0ELb1EEENS1_36VarlenDynamicPersistentTileSchedulerILi128ELi64ELi256ELi128ELb0ELb0ELb1ELb1ELb0ELb1EEEEEEEEEvNT_6ParamsE,"a",@progbits
	.sectionflags	@""
	.align	4
.nv.constant0._ZN7cutlass13device_kernelIN5flash11enable_sm90INS1_16FlashAttnFwdSm90INS1_25CollectiveMainloopFwdSm90ILi2EN4cute5tupleIJNS5_1CILi1EEES8_S8_EEENS6_IJNS7_ILi128EEENS7_ILi64EEENS7_ILi256EEEEEELi256ENS_12float_e4m3_tEfNS_4arch4Sm90ELb0ELb1ELb0ELb1ELb0ELb1ELb0ELb1ELb1ELb0ELb0ELb0EEENS1_21CollectiveEpilogueFwdINS6_IJSA_SC_SB_EEES9_NS_10bfloat16_tESG_Li256ELb1ELb0ELb0ELb1EEENS1_36VarlenDynamicPersistentTileSchedulerILi128ELi64ELi256ELi128ELb0ELb0ELb1ELb1ELb0ELb1EEEEEEEEEvNT_6ParamsE:
	.zero		3200


//--------------------- .nv.constant0._ZN7cutlass13device_kernelIN5flash11enable_sm90INS1_16FlashAttnFwdSm90INS1_25CollectiveMainloopFwdSm90ILi2EN4cute5tupleIJNS5_1CILi1EEES8_S8_EEENS6_IJNS7_ILi128EEESA_NS7_ILi256EEEEEELi256ENS_12float_e4m3_tEfNS_4arch4Sm90ELb1ELb0ELb0ELb0ELb0ELb0ELb0ELb1ELb1ELb0ELb0ELb0EEENS1_21CollectiveEpilogueFwdINS6_IJSA_SB_SA_EEES9_NS_10bfloat16_tESF_Li256ELb0ELb0ELb0ELb1EEENS1_30DynamicPersistentTileSchedulerILi256ELi128ELb0ELb0ELb1EEEEEEEEEvNT_6ParamsE --------------------------
	.section	.nv.constant0._ZN7cutlass13device_kernelIN5flash11enable_sm90INS1_16FlashAttnFwdSm90INS1_25CollectiveMainloopFwdSm90ILi2EN4cute5tupleIJNS5_1CILi1EEES8_S8_EEENS6_IJNS7_ILi128EEESA_NS7_ILi256EEEEEELi256ENS_12float_e4m3_tEfNS_4arch4Sm90ELb1ELb0ELb0ELb0ELb0ELb0ELb0ELb1ELb1ELb0ELb0ELb0EEENS1_21CollectiveEpilogueFwdINS6_IJSA_SB_SA_EEES9_NS_10bfloat16_tESF_Li256ELb0ELb0ELb0ELb1EEENS1_30DynamicPersistentTileSchedulerILi256ELi128ELb0ELb0ELb1EEEEEEEEEvNT_6ParamsE,"a",@progbits
	.sectionflags	@""
	.align	4
.nv.constant0._ZN7cutlass13device_kernelIN5flash11enable_sm90INS1_16FlashAttnFwdSm90INS1_25CollectiveMainloopFwdSm90ILi2EN4cute5tupleIJNS5_1CILi1EEES8_S8_EEENS6_IJNS7_ILi128EEESA_NS7_ILi256EEEEEELi256ENS_12float_e4m3_tEfNS_4arch4Sm90ELb1ELb0ELb0ELb0ELb0ELb0ELb0ELb1ELb1ELb0ELb0ELb0EEENS1_21CollectiveEpilogueFwdINS6_IJSA_SB_SA_EEES9_NS_10bfloat16_tESF_Li256ELb0ELb0ELb0ELb1EEENS1_30DynamicPersistentTileSchedulerILi256ELi128ELb0ELb0ELb1EEEEEEEEEvNT_6ParamsE:
	.zero		3584


//--------------------- .nv.constant0._ZN7cutlass13device_kernelIN5flash11enable_sm90INS1_16FlashAttnFwdSm90INS1_25CollectiveMainloopFwdSm90ILi2EN4cute5tupleIJNS5_1CILi1EEES8_S8_EEENS6_IJNS7_ILi128EEESA_NS7_ILi256EEEEEELi256ENS_12float_e4m3_tEfNS_4arch4Sm90ELb1ELb0ELb0ELb1ELb0ELb0ELb0ELb1ELb1ELb0ELb0ELb0EEENS1_21CollectiveEpilogueFwdINS6_IJSA_SB_SA_EEES9_NS_10bfloat16_tESF_Li256ELb1ELb0ELb0ELb1EEENS1_36VarlenDynamicPersistentTileSchedulerILi128ELi128ELi256ELi128ELb0ELb0ELb1ELb1ELb1ELb1EEEEEEEEEvNT_6ParamsE --------------------------
	.section	.nv.constant0._ZN7cutlass13device_kernelIN5flash11enable_sm90INS1_16FlashAttnFwdSm90INS1_25CollectiveMainloopFwdSm90ILi2EN4cute5tupleIJNS5_1CILi1EEES8_S8_EEENS6_IJNS7_ILi128EEESA_NS7_ILi256EEEEEELi256ENS_12float_e4m3_tEfNS_4arch4Sm90ELb1ELb0ELb0ELb1ELb0ELb0ELb0ELb1ELb1ELb0ELb0ELb0EEENS1_21CollectiveEpilogueFwdINS6_IJSA_SB_SA_EEES9_NS_10bfloat16_tESF_Li256ELb1ELb0ELb0ELb1EEENS1_36VarlenDynamicPersistentTileSchedulerILi128ELi128ELi256ELi128ELb0ELb0ELb1ELb1ELb1ELb1EEEEEEEEEvNT_6ParamsE,"a",@progbits
	.sectionflags	@""
	.align	4
.nv.constant0._ZN7cutlass13device_kernelIN5flash11enable_sm90INS1_16FlashAttnFwdSm90INS1_25CollectiveMainloopFwdSm90ILi2EN4cute5tupleIJNS5_1CILi1EEES8_S8_EEENS6_IJNS7_ILi128EEESA_NS7_ILi256EEEEEELi256ENS_12float_e4m3_tEfNS_4arch4Sm90ELb1ELb0ELb0ELb1ELb0ELb0ELb0ELb1ELb1ELb0ELb0ELb0EEENS1_21CollectiveEpilogueFwdINS6_IJSA_SB_SA_EEES9_NS_10bfloat16_tESF_Li256ELb1ELb0ELb0ELb1EEENS1_36VarlenDynamicPersistentTileSchedulerILi128ELi128ELi256ELi128ELb0ELb0ELb1ELb1ELb1ELb1EEEEEEEEEvNT_6ParamsE:
	.zero		3200


//--------------------- .nv.constant0._ZN7cutlass13device_kernelIN5flash11enable_sm90INS1_16FlashAttnFwdSm90INS1_25CollectiveMainloopFwdSm90ILi2EN4cute5tupleIJNS5_1CILi1EEES8_S8_EEENS6_IJNS7_ILi128EEESA_NS7_ILi256EEEEEELi256ENS_12float_e4m3_tEfNS_4arch4Sm90ELb1ELb0ELb0ELb1ELb0ELb1ELb0ELb1ELb1ELb0ELb0ELb0EEENS1_21CollectiveEpilogueFwdINS6_IJSA_SB_SA_EEES9_NS_10bfloat16_tESF_Li256ELb1ELb0ELb0ELb1EEENS1_36VarlenDynamicPersistentTileSchedulerILi128ELi128ELi256ELi128ELb0ELb0ELb1ELb1ELb1ELb1EEEEEEEEEvNT_6ParamsE --------------------------
	.section	.nv.constant0._ZN7cutlass13device_kernelIN5flash11enable_sm90INS1_16FlashAttnFwdSm90INS1_25CollectiveMainloopFwdSm90ILi2EN4cute5tupleIJNS5_1CILi1EEES8_S8_EEENS6_IJNS7_ILi128EEESA_NS7_ILi256EEEEEELi256ENS_12float_e4m3_tEfNS_4arch4Sm90ELb1ELb0ELb0ELb1ELb0ELb1ELb0ELb1ELb1ELb0ELb0ELb0EEENS1_21CollectiveEpilogueFwdINS6_IJSA_SB_SA_EEES9_NS_10bfloat16_tESF_Li256ELb1ELb0ELb0ELb1EEENS1_36VarlenDynamicPersistentTileSchedulerILi128ELi128ELi256ELi128ELb0ELb0ELb1ELb1ELb1ELb1EEEEEEEEEvNT_6ParamsE,"a",@progbits
	.sectionflags	@""
	.align	4
.nv.constant0._ZN7cutlass13device_kernelIN5flash11enable_sm90INS1_16FlashAttnFwdSm90INS1_25CollectiveMainloopFwdSm90ILi2EN4cute5tupleIJNS5_1CILi1EEES8_S8_EEENS6_IJNS7_ILi128EEESA_NS7_ILi256EEEEEELi256ENS_12float_e4m3_tEfNS_4arch4Sm90ELb1ELb0ELb0ELb1ELb0ELb1ELb0ELb1ELb1ELb0ELb0ELb0EEENS1_21CollectiveEpilogueFwdINS6_IJSA_SB_SA_EEES9_NS_10bfloat16_tESF_Li256ELb1ELb0ELb0ELb1EEENS1_36VarlenDynamicPersistentTileSchedulerILi128ELi128ELi256ELi128ELb0ELb0ELb1ELb1ELb1ELb1EEEEEEEEEvNT_6ParamsE:
	.zero		3200


//--------------------- .nv.constant0._ZN7cutlass13device_kernelIN5flash11enable_sm90INS1_16FlashAttnFwdSm90INS1_25CollectiveMainloopFwdSm90ILi2EN4cute5tupleIJNS5_1CILi1EEES8_S8_EEENS6_IJNS7_ILi128EEENS7_ILi160EEENS7_ILi192EEEEEELi192ENS_12float_e4m3_tEfNS_4arch4Sm90ELb0ELb0ELb0ELb0ELb0ELb0ELb0ELb1ELb1ELb0ELb0ELb0EEENS1_21CollectiveEpilogueFwdINS6_IJSA_SC_SB_EEES9_NS_10bfloat16_tESG_Li256ELb0ELb0ELb0ELb1EEENS1_29StaticPersistentTileSchedulerILb0EEEEEEEEEvNT_6ParamsE --------------------------
	.section	.nv.constant0._ZN7cutlass13device_kernelIN5flash11enable_sm90INS1_16FlashAttnFwdSm90INS1_25CollectiveMainloopFwdSm90ILi2EN4cute5tupleIJNS5_1CILi1EEES8_S8_EEENS6_IJNS7_ILi128EEENS7_ILi160EEENS7_ILi192EEEEEELi192ENS_12float_e4m3_tEfNS_4arch4Sm90ELb0ELb0ELb0ELb0ELb0ELb0ELb0ELb1ELb1ELb0ELb0ELb0EEENS1_21CollectiveEpilogueFwdINS6_IJSA_SC_SB_EEES9_NS_10bfloat16_tESG_Li256ELb0ELb0ELb0ELb1EEENS1_29StaticPersistentTileSchedulerILb0EEEEEEEEEvNT_6ParamsE,"a",@progbits
	.sectionflags	@""
	.align	4
.nv.constant0._ZN7cutlass13device_kernelIN5flash11enable_sm90INS1_16FlashAttnFwdSm90INS1_25CollectiveMainloopFwdSm90ILi2EN4cute5tupleIJNS5_1CILi1EEES8_S8_EEENS6_IJNS7_ILi128EEENS7_ILi160EEENS7_ILi192EEEEEELi192ENS_12float_e4m3_tEfNS_4arch4Sm90ELb0ELb0ELb0ELb0ELb0ELb0ELb0ELb1ELb1ELb0ELb0ELb0EEENS1_21CollectiveEpilogueFwdINS6_IJSA_SC_SB_EEES9_NS_10bfloat16_tESG_Li256ELb0ELb0ELb0ELb1EEENS1_29StaticPersistentTileSchedulerILb0EEEEEEEEEvNT_6ParamsE:
	.zero		3584


//--------------------- .nv.constant0._ZN7cutlass13device_kernelIN5flash11enable_sm90INS1_16FlashAttnFwdSm90INS1_25CollectiveMainloopFwdSm90ILi2EN4cute5tupleIJNS5_1CILi2EEENS7_ILi1EEES9_EEENS6_IJNS7_ILi128EEENS7_ILi160EEENS7_ILi192EEEEEELi192ENS_12float_e4m3_tEfNS_4arch4Sm90ELb0ELb0ELb0ELb0ELb0ELb0ELb0ELb1ELb1ELb0ELb0ELb0EEENS1_21CollectiveEpilogueFwdINS6_IJSB_SD_SC_EEESA_NS_10bfloat16_tESH_Li256ELb0ELb0ELb0ELb1EEENS1_29StaticPersistentTileSchedulerILb0EEEEEEEEEvNT_6ParamsE --------------------------
	.section	.nv.constant0._ZN7cutlass13device_kernelIN5flash11enable_sm90INS1_16FlashAttnFwdSm90INS1_25CollectiveMainloopFwdSm90ILi2EN4cute5tupleIJNS5_1CILi2EEENS7_ILi1EEES9_EEENS6_IJNS7_ILi128EEENS7_ILi160EEENS7_ILi192EEEEEELi192ENS_12float_e4m3_tEfNS_4arch4Sm90ELb0ELb0ELb0ELb0ELb0ELb0ELb0ELb1ELb1ELb0ELb0ELb0EEENS1_21CollectiveEpilogueFwdINS6_IJSB_SD_SC_EEESA_NS_10bfloat16_tESH_Li256ELb0ELb0ELb0ELb1EEENS1_29StaticPersistentTileSchedulerILb0EEEEEEEEEvNT_6ParamsE,"a",@progbits
	.sectionflags	@""
	.align	4
.nv.constant0._ZN7cutlass13device_kernelIN5flash11enable_sm90INS1_16FlashAttnFwdSm90INS1_25CollectiveMainloopFwdSm90ILi2EN4cute5tupleIJNS5_1CILi2EEENS7_ILi1EEES9_EEENS6_IJNS7_ILi128EEENS7_ILi160EEENS7_ILi192EEEEEELi192ENS_12float_e4m3_tEfNS_4arch4Sm90ELb0ELb0ELb0ELb0ELb0ELb0ELb0ELb1ELb1ELb0ELb0ELb0EEENS1_21CollectiveEpilogueFwdINS6_IJSB_SD_SC_EEESA_NS_10bfloat16_tESH_Li256ELb0ELb0ELb0ELb1EEENS1_29StaticPersistentTileSchedulerILb0EEEEEEEEEvNT_6ParamsE:
	.zero		3584


//--------------------- .nv.constant0._ZN7cutlass13device_kernelIN5flash11enable_sm90INS1_16FlashAttnFwdSm90INS1_25CollectiveMainloopFwdSm90ILi2EN4cute5tupleIJNS5_1CILi1EEES8_S8_EEENS6_IJNS7_ILi128EEENS7_ILi160EEENS7_ILi192EEEEEELi192ENS_12float_e4m3_tEfNS_4arch4Sm90ELb0ELb0ELb0ELb1ELb0ELb0ELb0ELb1ELb1ELb0ELb0ELb0EEENS1_21CollectiveEpilogueFwdINS6_IJSA_SC_SB_EEES9_NS_10bfloat16_tESG_Li256ELb1ELb0ELb0ELb1EEENS1_36VarlenDynamicPersistentTileSchedulerILi128ELi160ELi256ELi128ELb0ELb0ELb1ELb0ELb1ELb1EEEEEEEEEvNT_6ParamsE --------------------------
	.section	.nv.constant0._ZN7cutlass13device_kernelIN5flash11enable_sm90INS1_16FlashAttnFwdSm90INS1_25CollectiveMainloopFwdSm90ILi2EN4cute5tupleIJNS5_1CILi1EEES8_S8_EEENS6_IJNS7_ILi128EEENS7_ILi160EEENS7_ILi192EEEEEELi192ENS_12float_e4m3_tEfNS_4arch4Sm90ELb0ELb0ELb0ELb1ELb0ELb0ELb0ELb1ELb1ELb0ELb0ELb0EEENS1_21CollectiveEpilogueFwdINS6_IJSA_SC_SB_EEES9_NS_10bfloat16_tESG_Li256ELb1ELb0ELb0ELb1EEENS1_36VarlenDynamicPersistentTileSchedulerILi128ELi160ELi256ELi128ELb0ELb0ELb1ELb0ELb1ELb1EEEEEEEEEvNT_6ParamsE,"a",@progbits
	.sectionflags	@""
	.align	4
.nv.constant0._ZN7cutlass13device_kernelIN5flash11enable_sm90INS1_16FlashAttnFwdSm90INS1_25CollectiveMainloopFwdSm90ILi2EN4cute5tupleIJNS5_1CILi1EEES8_S8_EEENS6_IJNS7_ILi128EEENS7_ILi160EEENS7_ILi192EEEEEELi192ENS_12float_e4m3_tEfNS_4arch4Sm90ELb0ELb0ELb0ELb1ELb0ELb0ELb0ELb1ELb1ELb0ELb0ELb0EEENS1_21CollectiveEpilogueFwdINS6_IJSA_SC_SB_EEES9_NS_10bfloat16_tESG_Li256ELb1ELb0ELb0ELb1EEENS1_36VarlenDynamicPersistentTileSchedulerILi128ELi160ELi256ELi128ELb0ELb0ELb1ELb0ELb1ELb1EEEEEEEEEvNT_6ParamsE:
	.zero		3200


//--------------------- .nv.constant0._ZN7cutlass13device_kernelIN5flash11enable_sm90INS1_16FlashAttnFwdSm90INS1_25CollectiveMainloopFwdSm90ILi2EN4cute5tupleIJNS5_1CILi1EEES8_S8_EEENS6_IJNS7_ILi128EEENS7_ILi160EEENS7_ILi192EEEEEELi192ENS_12float_e4m3_tEfNS_4arch4Sm90ELb0ELb0ELb0ELb1ELb0ELb1ELb0ELb1ELb1ELb0ELb0ELb0EEENS1_21CollectiveEpilogueFwdINS6_IJSA_SC_SB_EEES9_NS_10bfloat16_tESG_Li256ELb1ELb0ELb0ELb1EEENS1_36VarlenDynamicPersistentTileSchedulerILi128ELi160ELi256ELi128ELb0ELb0ELb1ELb0ELb1ELb1EEEEEEEEEvNT_6ParamsE --------------------------
	.section	.nv.constant0._ZN7cutlass13device_kernelIN5flash11enable_sm90INS1_16FlashAttnFwdSm90INS1_25CollectiveMainloopFwdSm90ILi2EN4cute5tupleIJNS5_1CILi1EEES8_S8_EEENS6_IJNS7_ILi128EEENS7_ILi160EEENS7_ILi192EEEEEELi192ENS_12float_e4m3_tEfNS_4arch4Sm90ELb0ELb0ELb0ELb1ELb0ELb1ELb0ELb1ELb1ELb0ELb0ELb0EEENS1_21CollectiveEpilogueFwdINS6_IJSA_SC_SB_EEES9_NS_10bfloat16_tESG_Li256ELb1ELb0ELb0ELb1EEENS1_36VarlenDynamicPersistentTileSchedulerILi128ELi160ELi256ELi128ELb0ELb0ELb1ELb0ELb1ELb1EEEEEEEEEvNT_6ParamsE,"a",@progbits
	.sectionflags	@""
	.align	4
.nv.constant0._ZN7cutlass13device_kernelIN5flash11enable_sm90INS1_16FlashAttnFwdSm90INS1_25CollectiveMainloopFwdSm90ILi2EN4cute5tupleIJNS5_1CILi1EEES8_S8_EEENS6_IJNS7_ILi128EEENS7_ILi160EEENS7_ILi192EEEEEELi192ENS_12float_e4m3_tEfNS_4arch4Sm90ELb0ELb0ELb0ELb1ELb0ELb1ELb0ELb1ELb1ELb0ELb0ELb0EEENS1_21CollectiveEpilogueFwdINS6_IJSA_SC_SB_EEES9_NS_10bfloat16_tESG_Li256ELb1ELb0ELb0ELb1EEENS1_36VarlenDynamicPersistentTileSchedulerILi128ELi160ELi256ELi128ELb0ELb0ELb1ELb0ELb1ELb1EEEEEEEEEvNT_6ParamsE:
	.zero		3200


//--------------------- .nv.constant0._ZN7cutlass13device_kernelIN5flash11enable_sm90INS1_16FlashAttnFwdSm90INS1_25CollectiveMainloopFwdSm90ILi2EN4cute5tupleIJNS5_1CILi1EEES8_S8_EEENS6_IJNS7_ILi128EEENS7_ILi160EEENS7_ILi192EEEEEELi192ENS_12float_e4m3_tEfNS_4arch4Sm90ELb0ELb1ELb0ELb0ELb0ELb0ELb0ELb1ELb1ELb0ELb0ELb0EEENS1_21CollectiveEpilogueFwdINS6_IJSA_SC_SB_EEES9_NS_10bfloat16_tESG_Li256ELb0ELb0ELb0ELb1EEENS1_30DynamicPersistentTileSchedulerILi256ELi128ELb0ELb0ELb1EEEEEEEEEvNT_6ParamsE --------------------------
	.section	.nv.constant0._ZN7cutlass13device_kernelIN5flash11enable_sm90INS1_16FlashAttnFwdSm90INS1_25CollectiveMainloopFwdSm90ILi2EN4cute5tupleIJNS5_1CILi1EEES8_S8_EEENS6_IJNS7_ILi128EEENS7_ILi160EEENS7_ILi192EEEEEELi192ENS_12float_e4m3_tEfNS_4arch4Sm90ELb0ELb1ELb0ELb0ELb0ELb0ELb0ELb1ELb1ELb0ELb0ELb0EEENS1_21CollectiveEpilogueFwdINS6_IJSA_SC_SB_EEES9_NS_10bfloat16_tESG_Li256ELb0ELb0ELb0ELb1EEENS1_30DynamicPersistentTileSchedulerILi256ELi128ELb0ELb0ELb1EEEEEEEEEvNT_6ParamsE,"a",@progbits
	.sectionflags	@""
	.align	4
.nv.constant0._ZN7cutlass13device_kernelIN5flash11enable_sm90INS1_16FlashAttnFwdSm90INS1_25CollectiveMainloopFwdSm90ILi2EN4cute5tupleIJNS5_1CILi1EEES8_S8_EEENS6_IJNS7_ILi128EEENS7_ILi160EEENS7_ILi192EEEEEELi192ENS_12float_e4m3_tEfNS_4arch4Sm90ELb0ELb1ELb0ELb0ELb0ELb0ELb0ELb1ELb1ELb0ELb0ELb0EEENS1_21CollectiveEpilogueFwdINS6_IJSA_SC_SB_EEES9_NS_10bfloat16_tESG_Li256ELb0ELb0ELb0ELb1EEENS1_30DynamicPersistentTileSchedulerILi256ELi128ELb0ELb0ELb1EEEEEEEEEvNT_6ParamsE:
	.zero		3584


//--------------------- .nv.constant0._ZN7cutlass13device_kernelIN5flash11enable_sm90INS1_16FlashAttnFwdSm90INS1_25CollectiveMainloopFwdSm90ILi2EN4cute5tupleIJNS5_1CILi1EEES8_S8_EEENS6_IJNS7_ILi128EEENS7_ILi160EEENS7_ILi192EEEEEELi192ENS_12float_e4m3_tEfNS_4arch4Sm90ELb0ELb1ELb0ELb1ELb0ELb0ELb0ELb1ELb1ELb0ELb0ELb0EEENS1_21CollectiveEpilogueFwdINS6_IJSA_SC_SB_EEES9_NS_10bfloat16_tESG_Li256ELb1ELb0ELb0ELb1EEENS1_36VarlenDynamicPersistentTileSchedulerILi128ELi160ELi256ELi128ELb0ELb0ELb1ELb1ELb0ELb1EEEEEEEEEvNT_6ParamsE --------------------------
	.section	.nv.constant0._ZN7cutlass13device_kernelIN5flash11enable_sm90INS1_16FlashAttnFwdSm90INS1_25CollectiveMainloopFwdSm90ILi2EN4cute5tupleIJNS5_1CILi1EEES8_S8_EEENS6_IJNS7_ILi128EEENS7_ILi160EEENS7_ILi192EEEEEELi192ENS_12float_e4m3_tEfNS_4arch4Sm90ELb0ELb1ELb0ELb1ELb0ELb0ELb0ELb1ELb1ELb0ELb0ELb0EEENS1_21CollectiveEpilogueFwdINS6_IJSA_SC_SB_EEES9_NS_10bfloat16_tESG_Li256ELb1ELb0ELb0ELb1EEENS1_36VarlenDynamicPersistentTileSchedulerILi128ELi160ELi256ELi128ELb0ELb0ELb1ELb1ELb0ELb1EEEEEEEEEvNT_6ParamsE,"a",@progbits
	.sectionflags	@""
	.align	4
.nv.constant0._ZN7cutlass13device_kernelIN5flash11enable_sm90INS1_16FlashAttnFwdSm90INS1_25CollectiveMainloopFwdSm90ILi2EN4cute5tupleIJNS5_1CILi1EEES8_S8_EEENS6_IJNS7_ILi128EEENS7_ILi160EEENS7_ILi192EEEEEELi192ENS_12float_e4m3_tEfNS_4arch4Sm90ELb0ELb1ELb0ELb1ELb0ELb0ELb0ELb1ELb1ELb0ELb0ELb0EEENS1_21CollectiveEpilogueFwdINS6_IJSA_SC_SB_EEES9_NS_10bfloat16_tESG_Li256ELb1ELb0ELb0ELb1EEENS1_36VarlenDynamicPersistentTileSchedulerILi128ELi160ELi256ELi128ELb0ELb0ELb1ELb1ELb0ELb1EEEEEEEEEvNT_6ParamsE:
	.zero		3200


//--------------------- .nv.constant0._ZN7cutlass13device_kernelIN5flash11enable_sm90INS1_16FlashAttnFwdSm90INS1_25CollectiveMainloopFwdSm90ILi2EN4cute5tupleIJNS5_1CILi1EEES8_S8_EEENS6_IJNS7_ILi128EEENS7_ILi160EEENS7_ILi192EEEEEELi192ENS_12float_e4m3_tEfNS_4arch4Sm90ELb0ELb1ELb0ELb1ELb0ELb1ELb0ELb1ELb1ELb0ELb0ELb0EEENS1_21CollectiveEpilogueFwdINS6_IJSA_SC_SB_EEES9_NS_10bfloat16_tESG_Li256ELb1ELb0ELb0ELb1EEENS1_36VarlenDynamicPersistentTileSchedulerILi128ELi160ELi256ELi128ELb0ELb0ELb1ELb1ELb0ELb1EEEEEEEEEvNT_6ParamsE --------------------------
	.section	.nv.constant0._ZN7cutlass13device_kernelIN5flash11enable_sm90INS1_16FlashAttnFwdSm90INS1_25CollectiveMainloopFwdSm90ILi2EN4cute5tupleIJNS5_1CILi1EEES8_S8_EEENS6_IJNS7_ILi128EEENS7_ILi160EEENS7_ILi192EEEEEELi192ENS_12float_e4m3_tEfNS_4arch4Sm90ELb0ELb1ELb0ELb1ELb0ELb1ELb0ELb1ELb1ELb0ELb0ELb0EEENS1_21CollectiveEpilogueFwdINS6_IJSA_SC_SB_EEES9_NS_10bfloat16_tESG_Li256ELb1ELb0ELb0ELb1EEENS1_36VarlenDynamicPersistentTileSchedulerILi128ELi160ELi256ELi128ELb0ELb0ELb1ELb1ELb0ELb1EEEEEEEEEvNT_6ParamsE,"a",@progbits
	.sectionflags	@""
	.align	4
.nv.constant0._ZN7cutlass13device_kernelIN5flash11enable_sm90INS1_16FlashAttnFwdSm90INS1_25CollectiveMainloopFwdSm90ILi2EN4cute5tupleIJNS5_1CILi1EEES8_S8_EEENS6_IJNS7_ILi128EEENS7_ILi160EEENS7_ILi192EEEEEELi192ENS_12float_e4m3_tEfNS_4arch4Sm90ELb0ELb1ELb0ELb1ELb0ELb1ELb0ELb1ELb1ELb0ELb0ELb0EEENS1_21CollectiveEpilogueFwdINS6_IJSA_SC_SB_EEES9_NS_10bfloat16_tESG_Li256ELb1ELb0ELb0ELb1EEENS1_36VarlenDynamicPersistentTileSchedulerILi128ELi160ELi256ELi128ELb0ELb0ELb1ELb1ELb0ELb1EEEEEEEEEvNT_6ParamsE:
	.zero		3200


//--------------------- .nv.constant0._ZN7cutlass13device_kernelIN5flash11enable_sm90INS1_16FlashAttnFwdSm90INS1_25CollectiveMainloopFwdSm90ILi2EN4cute5tupleIJNS5_1CILi1EEES8_S8_EEENS6_IJNS7_ILi128EEENS7_ILi160EEENS7_ILi192EEEEEELi192ENS_12float_e4m3_tEfNS_4arch4Sm90ELb1ELb0ELb0ELb0ELb0ELb0ELb0ELb1ELb1ELb0ELb0ELb0EEENS1_21CollectiveEpilogueFwdINS6_IJSA_SC_SB_EEES9_NS_10bfloat16_tESG_Li256ELb0ELb0ELb0ELb1EEENS1_30DynamicPersistentTileSchedulerILi256ELi128ELb0ELb0ELb1EEEEEEEEEvNT_6ParamsE --------------------------
	.section	.nv.constant0._ZN7cutlass13device_kernelIN5flash11enable_sm90INS1_16FlashAttnFwdSm90INS1_25CollectiveMainloopFwdSm90ILi2EN4cute5tupleIJNS5_1CILi1EEES8_S8_EEENS6_IJNS7_ILi128EEENS7_ILi160EEENS7_ILi192EEEEEELi192ENS_12float_e4m3_tEfNS_4arch4Sm90ELb1ELb0ELb0ELb0ELb0ELb0ELb0ELb1ELb1ELb0ELb0ELb0EEENS1_21CollectiveEpilogueFwdINS6_IJSA_SC_SB_EEES9_NS_10bfloat16_tESG_Li256ELb0ELb0ELb0ELb1EEENS1_30DynamicPersistentTileSchedulerILi256ELi128ELb0ELb0ELb1EEEEEEEEEvNT_6ParamsE,"a",@progbits
	.sectionflags	@""
	.align	4
.nv.constant0._ZN7cutlass13device_kernelIN5flash11enable_sm90INS1_16FlashAttnFwdSm90INS1_25CollectiveMainloopFwdSm90ILi2EN4cute5tupleIJNS5_1CILi1EEES8_S8_EEENS6_IJNS7_ILi128EEENS7_ILi160EEENS7_ILi192EEEEEELi192ENS_12float_e4m3_tEfNS_4arch4Sm90ELb1ELb0ELb0ELb0ELb0ELb0ELb0ELb1ELb1ELb0ELb0ELb0EEENS1_21CollectiveEpilogueFwdINS6_IJSA_SC_SB_EEES9_NS_10bfloat16_tESG_Li256ELb0ELb0ELb0ELb1EEENS1_30DynamicPersistentTileSchedulerILi256ELi128ELb0ELb0ELb1EEEEEEEEEvNT_6ParamsE:
	.zero		3584


//--------------------- .nv.constant0._ZN7cutlass13device_kernelIN5flash11enable_sm90INS1_16FlashAttnFwdSm90INS1_25CollectiveMainloopFwdSm90ILi2EN4cute5tupleIJNS5_1CILi1EEES8_S8_EEENS6_IJNS7_ILi128EEENS7_ILi160EEENS7_ILi192EEEEEELi192ENS_12float_e4m3_tEfNS_4arch4Sm90ELb1ELb0ELb0ELb1ELb0ELb0ELb0ELb1ELb1ELb0ELb0ELb0EEENS1_21CollectiveEpilogueFwdINS6_IJSA_SC_SB_EEES9_NS_10bfloat16_tESG_Li256ELb1ELb0ELb0ELb1EEENS1_36VarlenDynamicPersistentTileSchedulerILi128ELi160ELi256ELi128ELb0ELb0ELb1ELb1ELb1ELb1EEEEEEEEEvNT_6ParamsE --------------------------
	.section	.nv.constant0._ZN7cutlass13device_kernelIN5flash11enable_sm90INS1_16FlashAttnFwdSm90INS1_25CollectiveMainloopFwdSm90ILi2EN4cute5tupleIJNS5_1CILi1EEES8_S8_EEENS6_IJNS7_ILi128EEENS7_ILi160EEENS7_ILi192EEEEEELi192ENS_12float_e4m3_tEfNS_4arch4Sm90ELb1ELb0ELb0ELb1ELb0ELb0ELb0ELb1ELb1ELb0ELb0ELb0EEENS1_21CollectiveEpilogueFwdINS6_IJSA_SC_SB_EEES9_NS_10bfloat16_tESG_Li256ELb1ELb0ELb0ELb1EEENS1_36VarlenDynamicPersistentTileSchedulerILi128ELi160ELi256ELi128ELb0ELb0ELb1ELb1ELb1ELb1EEEEEEEEEvNT_6ParamsE,"a",@progbits
	.sectionflags	@""
	.align	4
.nv.constant0._ZN7cutlass13device_kernelIN5flash11enable_sm90INS1_16FlashAttnFwdSm90INS1_25CollectiveMainloopFwdSm90ILi2EN4cute5tupleIJNS5_1CILi1EEES8_S8_EEENS6_IJNS7_ILi128EEENS7_ILi160EEENS7_ILi192EEEEEELi192ENS_12float_e4m3_tEfNS_4arch4Sm90ELb1ELb0ELb0ELb1ELb0ELb0ELb0ELb1ELb1ELb0ELb0ELb0EEENS1_21CollectiveEpilogueFwdINS6_IJSA_SC_SB_EEES9_NS_10bfloat16_tESG_Li256ELb1ELb0ELb0ELb1EEENS1_36VarlenDynamicPersistentTileSchedulerILi128ELi160ELi256ELi128ELb0ELb0ELb1ELb1ELb1ELb1EEEEEEEEEvNT_6ParamsE:
	.zero		3200


//--------------------- .nv.constant0._ZN7cutlass13device_kernelIN5flash11enable_sm90INS1_16FlashAttnFwdSm90INS1_25CollectiveMainloopFwdSm90ILi2EN4cute5tupleIJNS5_1CILi1EEES8_S8_EEENS6_IJNS7_ILi128EEENS7_ILi160EEENS7_ILi192EEEEEELi192ENS_12float_e4m3_tEfNS_4arch4Sm90ELb1ELb0ELb0ELb1ELb0ELb1ELb0ELb1ELb1ELb0ELb0ELb0EEENS1_21CollectiveEpilogueFwdINS6_IJSA_SC_SB_EEES9_NS_10bfloat16_tESG_Li256ELb1ELb0ELb0ELb1EEENS1_36VarlenDynamicPersistentTileSchedulerILi128ELi160ELi256ELi128ELb0ELb0ELb1ELb1ELb1ELb1EEEEEEEEEvNT_6ParamsE --------------------------
	.section	.nv.constant0._ZN7cutlass13device_kernelIN5flash11enable_sm90INS1_16FlashAttnFwdSm90INS1_25CollectiveMainloopFwdSm90ILi2EN4cute5tupleIJNS5_1CILi1EEES8_S8_EEENS6_IJNS7_ILi128EEENS7_ILi160EEENS7_ILi192EEEEEELi192ENS_12float_e4m3_tEfNS_4arch4Sm90ELb1ELb0ELb0ELb1ELb0ELb1ELb0ELb1ELb1ELb0ELb0ELb0EEENS1_21CollectiveEpilogueFwdINS6_IJSA_SC_SB_EEES9_NS_10bfloat16_tESG_Li256ELb1ELb0ELb0ELb1EEENS1_36VarlenDynamicPersistentTileSchedulerILi128ELi160ELi256ELi128ELb0ELb0ELb1ELb1ELb1ELb1EEEEEEEEEvNT_6ParamsE,"a",@progbits
	.sectionflags	@""
	.align	4
.nv.constant0._ZN7cutlass13device_kernelIN5flash11enable_sm90INS1_16FlashAttnFwdSm90INS1_25CollectiveMainloopFwdSm90ILi2EN4cute5tupleIJNS5_1CILi1EEES8_S8_EEENS6_IJNS7_ILi128EEENS7_ILi160EEENS7_ILi192EEEEEELi192ENS_12float_e4m3_tEfNS_4arch4Sm90ELb1ELb0ELb0ELb1ELb0ELb1ELb0ELb1ELb1ELb0ELb0ELb0EEENS1_21CollectiveEpilogueFwdINS6_IJSA_SC_SB_EEES9_NS_10bfloat16_tESG_Li256ELb1ELb0ELb0ELb1EEENS1_36VarlenDynamicPersistentTileSchedulerILi128ELi160ELi256ELi128ELb0ELb0ELb1ELb1ELb1ELb1EEEEEEEEEvNT_6ParamsE:
	.zero		3200


//--------------------- .nv.constant0._ZN7cutlass13device_kernelIN5flash11enable_sm90INS1_16FlashAttnFwdSm90INS1_25CollectiveMainloopFwdSm90ILi2EN4cute5tupleIJNS5_1CILi1EEES8_S8_EEENS6_IJNS7_ILi128EEENS7_ILi224EEESA_EEELi128ENS_12float_e4m3_tEfNS_4arch4Sm90ELb0ELb0ELb0ELb0ELb0ELb0ELb0ELb1ELb1ELb0ELb0ELb0EEENS1_21CollectiveEpilogueFwdINS6_IJSA_SA_SB_EEES9_NS_10bfloat16_tESF_Li256ELb0ELb0ELb0ELb1EEENS1_29StaticPersistentTileSchedulerILb0EEEEEEEEEvNT_6ParamsE --------------------------
	.section	.nv.constant0._ZN7cutlass13device_kernelIN5flash11enable_sm90INS1_16FlashAttnFwdSm90INS1_25CollectiveMainloopFwdSm90ILi2EN4cute5tupleIJNS5_1CILi1EEES8_S8_EEENS6_IJNS7_ILi128EEENS7_ILi224EEESA_EEELi128ENS_12float_e4m3_tEfNS_4arch4Sm90ELb0ELb0ELb0ELb0ELb0ELb0ELb0ELb1ELb1ELb0ELb0ELb0EEENS1_21CollectiveEpilogueFwdINS6_IJSA_SA_SB_EEES9_NS_10bfloat16_tESF_Li256ELb0ELb0ELb0ELb1EEENS1_29StaticPersistentTileSchedulerILb0EEEEEEEEEvNT_6ParamsE,"a",@progbits
	.sectionflags	@""
	.align	4
.nv.constant0._ZN7cutlass13device_kernelIN5flash11enable_sm90INS1_16FlashAttnFwdSm90INS1_25CollectiveMainloopFwdSm90ILi2EN4cute5tupleIJNS5_1CILi1EEES8_S8_EEENS6_IJNS7_ILi128EEENS7_ILi224EEESA_EEELi128ENS_12float_e4m3_tEfNS_4arch4Sm90ELb0ELb0ELb0ELb0ELb0ELb0ELb0ELb1ELb1ELb0ELb0ELb0EEENS1_21CollectiveEpilogueFwdINS6_IJSA_SA_SB_EEES9_NS_10bfloat16_tESF_Li256ELb0ELb0ELb0ELb1EEENS1_29StaticPersistentTileSchedulerILb0EEEEEEEEEvNT_6ParamsE:
	.zero		3584


//--------------------- .nv.constant0._ZN7cutlass13device_kernelIN5flash11enable_sm90INS1_16FlashAttnFwdSm90INS1_25CollectiveMainloopFwdSm90ILi2EN4cute5tupleIJNS5_1CILi1EEES8_S8_EEENS6_IJNS7_ILi128EEENS7_ILi224EEESA_EEELi128ENS_12float_e4m3_tEfNS_4arch4Sm90ELb0ELb0ELb0ELb1ELb0ELb0ELb0ELb1ELb1ELb0ELb0ELb0EEENS1_21CollectiveEpilogueFwdINS6_IJSA_SA_SB_EEES9_NS_10bfloat16_tESF_Li256ELb1ELb0ELb0ELb1EEENS1_36VarlenDynamicPersistentTileSchedulerILi128ELi224ELi256ELi128ELb0ELb0ELb1ELb0ELb1ELb1EEEEEEEEEvNT_6ParamsE --------------------------
	.section	.nv.constant0._ZN7cutlass13device_kernelIN5flash11enable_sm90INS1_16FlashAttnFwdSm90INS1_25CollectiveMainloopFwdSm90ILi2EN4cute5tupleIJNS5_1CILi1EEES8_S8_EEENS6_IJNS7_ILi128EEENS7_ILi224EEESA_EEELi128ENS_12float_e4m3_tEfNS_4arch4Sm90ELb0ELb0ELb0ELb1ELb0ELb0ELb0ELb1ELb1ELb0ELb0ELb0EEENS1_21CollectiveEpilogueFwdINS6_IJSA_SA_SB_EEES9_NS_10bfloat16_tESF_Li256ELb1ELb0ELb0ELb1EEENS1_36VarlenDynamicPersistentTileSchedulerILi128ELi224ELi256ELi128ELb0ELb0ELb1ELb0ELb1ELb1EEEEEEEEEvNT_6ParamsE,"a",@progbits
	.sectionflags	@""
	.align	4
.nv.constant0._ZN7cutlass13device_kernelIN5flash11enable_sm90INS1_16FlashAttnFwdSm90INS1_25CollectiveMainloopFwdSm90ILi2EN4cute5tupleIJNS5_1CILi1EEES8_S8_EEENS6_IJNS7_ILi128EEENS7_ILi224EEESA_EEELi128ENS_12float_e4m3_tEfNS_4arch4Sm90ELb0ELb0ELb0ELb1ELb0ELb0ELb0ELb1ELb1ELb0ELb0ELb0EEENS1_21CollectiveEpilogueFwdINS6_IJSA_SA_SB_EEES9_NS_10bfloat16_tESF_Li256ELb1ELb0ELb0ELb1EEENS1_36VarlenDynamicPersistentTileSchedulerILi128ELi224ELi256ELi128ELb0ELb0ELb1ELb0ELb1ELb1EEEEEEEEEvNT_6ParamsE:
	.zero		3200


//--------------------- .nv.constant0._ZN7cutlass13device_kernelIN5flash11enable_sm90INS1_16FlashAttnFwdSm90INS1_25CollectiveMainloopFwdSm90ILi2EN4cute5tupleIJNS5_1CILi1EEES8_S8_EEENS6_IJNS7_ILi128EEENS7_ILi224EEESA_EEELi128ENS_12float_e4m3_tEfNS_4arch4Sm90ELb0ELb0ELb0ELb1ELb0ELb1ELb0ELb1ELb1ELb0ELb0ELb0EEENS1_21CollectiveEpilogueFwdINS6_IJSA_SA_SB_EEES9_NS_10bfloat16_tESF_Li256ELb1ELb0ELb0ELb1EEENS1_36VarlenDynamicPersistentTileSchedulerILi128ELi224ELi256ELi128ELb0ELb0ELb1ELb0ELb1ELb1EEEEEEEEEvNT_6ParamsE --------------------------
	.section	.nv.constant0._ZN7cutlass13device_kernelIN5flash11enable_sm90INS1_16FlashAttnFwdSm90INS1_25CollectiveMainloopFwdSm90ILi2EN4cute5tupleIJNS5_1CILi1EEES8_S8_EEENS6_IJNS7_ILi128EEENS7_ILi224EEESA_EEELi128ENS_12float_e4m3_tEfNS_4arch4Sm90ELb0ELb0ELb0ELb1ELb0ELb1ELb0ELb1ELb1ELb0ELb0ELb0EEENS1_21CollectiveEpilogueFwdINS6_IJSA_SA_SB_EEES9_NS_10bfloat16_tESF_Li256ELb1ELb0ELb0ELb1EEENS1_36VarlenDynamicPersistentTileSchedulerILi128ELi224ELi256ELi128ELb0ELb0ELb1ELb0ELb1ELb1EEEEEEEEEvNT_6ParamsE,"a",@progbits
	.sectionflags	@""
	.align	4
.nv.constant0._ZN7cutlass13device_kernelIN5flash11enable_sm90INS1_16FlashAttnFwdSm90INS1_25CollectiveMainloopFwdSm90ILi2EN4cute5tupleIJNS5_1CILi1EEES8_S8_EEENS6_IJNS7_ILi128EEENS7_ILi224EEESA_EEELi128ENS_12float_e4m3_tEfNS_4arch4Sm90ELb0ELb0ELb0ELb1ELb0ELb1ELb0ELb1ELb1ELb0ELb0ELb0EEENS1_21CollectiveEpilogueFwdINS6_IJSA_SA_SB_EEES9_NS_10bfloat16_tESF_Li256ELb1ELb0ELb0ELb1EEENS1_36VarlenDynamicPersistentTileSchedulerILi128ELi224ELi256ELi128ELb0ELb0ELb1ELb0ELb1ELb1EEEEEEEEEvNT_6ParamsE:
	.zero		3200


//--------------------- .nv.constant0._ZN7cutlass13device_kernelIN5flash11enable_sm90INS1_16FlashAttnFwdSm90INS1_25CollectiveMainloopFwdSm90ILi2EN4cute5tupleIJNS5_1CILi1EEES8_S8_EEENS6_IJNS7_ILi128EEENS7_ILi224EEESA_EEELi128ENS_12float_e4m3_tEfNS_4arch4Sm90ELb0ELb1ELb0ELb0ELb0ELb0ELb0ELb1ELb1ELb0ELb0ELb0EEENS1_21CollectiveEpilogueFwdINS6_IJSA_SA_SB_EEES9_NS_10bfloat16_tESF_Li256ELb0ELb0ELb0ELb1EEENS1_30DynamicPersistentTileSchedulerILi256ELi128ELb0ELb0ELb1EEEEEEEEEvNT_6ParamsE --------------------------
	.section	.nv.constant0._ZN7cutlass13device_kernelIN5flash11enable_sm90INS1_16FlashAttnFwdSm90INS1_25CollectiveMainloopFwdSm90ILi2EN4cute5tupleIJNS5_1CILi1EEES8_S8_EEENS6_IJNS7_ILi128EEENS7_ILi224EEESA_EEELi128ENS_12float_e4m3_tEfNS_4arch4Sm90ELb0ELb1ELb0ELb0ELb0ELb0ELb0ELb1ELb1ELb0ELb0ELb0EEENS1_21CollectiveEpilogueFwdINS6_IJSA_SA_SB_EEES9_NS_10bfloat16_tESF_Li256ELb0ELb0ELb0ELb1EEENS1_30DynamicPersistentTileSchedulerILi256ELi128ELb0ELb0ELb1EEEEEEEEEvNT_6ParamsE,"a",@progbits
	.sectionflags	@""
	.align	4
.nv.constant0._ZN7cutlass13device_kernelIN5flash11enable_sm90INS1_16FlashAttnFwdSm90INS1_25CollectiveMainloopFwdSm90ILi2EN4cute5tupleIJNS5_1CILi1EEES8_S8_EEENS6_IJNS7_ILi128EEENS7_ILi224EEESA_EEELi128ENS_12float_e4m3_tEfNS_4arch4Sm90ELb0ELb1ELb0ELb0ELb0ELb0ELb0ELb1ELb1ELb0ELb0ELb0EEENS1_21CollectiveEpilogueFwdINS6_IJSA_SA_SB_EEES9_NS_10bfloat16_tESF_Li256ELb0ELb0ELb0ELb1EEENS1_30DynamicPersistentTileSchedulerILi256ELi128ELb0ELb0ELb1EEEEEEEEEvNT_6ParamsE:
	.zero		3584


//--------------------- .nv.constant0._ZN7cutlass13device_kernelIN5flash11enable_sm90INS1_16FlashAttnFwdSm90INS1_25CollectiveMainloopFwdSm90ILi2EN4cute5tupleIJNS5_1CILi1EEES8_S8_EEENS6_IJNS7_ILi128EEENS7_ILi224EEESA_EEELi128ENS_12float_e4m3_tEfNS_4arch4Sm90ELb0ELb1ELb0ELb1ELb0ELb0ELb0ELb1ELb1ELb0ELb0ELb0EEENS1_21CollectiveEpilogueFwdINS6_IJSA_SA_SB_EEES9_NS_10bfloat16_tESF_Li256ELb1ELb0ELb0ELb1EEENS1_36VarlenDynamicPersistentTileSchedulerILi128ELi224ELi256ELi128ELb0ELb0ELb1ELb1ELb0ELb1EEEEEEEEEvNT_6ParamsE --------------------------
	.section	.nv.constant0._ZN7cutlass13device_kernelIN5flash11enable_sm90INS1_16FlashAttnFwdSm90INS1_25CollectiveMainloopFwdSm90ILi2EN4cute5tupleIJNS5_1CILi1EEES8_S8_EEENS6_IJNS7_ILi128EEENS7_ILi224EEESA_EEELi128ENS_12float_e4m3_tEfNS_4arch4Sm90ELb0ELb1ELb0ELb1ELb0ELb0ELb0ELb1ELb1ELb0ELb0ELb0EEENS1_21CollectiveEpilogueFwdINS6_IJSA_SA_SB_EEES9_NS_10bfloat16_tESF_Li256ELb1ELb0ELb0ELb1EEENS1_36VarlenDynamicPersistentTileSchedulerILi128ELi224ELi256ELi128ELb0ELb0ELb1ELb1ELb0ELb1EEEEEEEEEvNT_6ParamsE,"a",@progbits
	.sectionflags	@""
	.align	4
.nv.constant0._ZN7cutlass13device_kernelIN5flash11enable_sm90INS1_16FlashAttnFwdSm90INS1_25CollectiveMainloopFwdSm90ILi2EN4cute5tupleIJNS5_1CILi1EEES8_S8_EEENS6_IJNS7_ILi128EEENS7_ILi224EEESA_EEELi128ENS_12float_e4m3_tEfNS_4arch4Sm90ELb0ELb1ELb0ELb1ELb0ELb0ELb0ELb1ELb1ELb0ELb0ELb0EEENS1_21CollectiveEpilogueFwdINS6_IJSA_SA_SB_EEES9_NS_10bfloat16_tESF_Li256ELb1ELb0ELb0ELb1EEENS1_36VarlenDynamicPersistentTileSchedulerILi128ELi224ELi256ELi128ELb0ELb0ELb1ELb1ELb0ELb1EEEEEEEEEvNT_6ParamsE:
	.zero		3200


//--------------------- .nv.constant0._ZN7cutlass13device_kernelIN5flash11enable_sm90INS1_16FlashAttnFwdSm90INS1_25CollectiveMainloopFwdSm90ILi2EN4cute5tupleIJNS5_1CILi1EEES8_S8_EEENS6_IJNS7_ILi128EEENS7_ILi224EEESA_EEELi128ENS_12float_e4m3_tEfNS_4arch4Sm90ELb0ELb1ELb0ELb1ELb0ELb1ELb0ELb1ELb1ELb0ELb0ELb0EEENS1_21CollectiveEpilogueFwdINS6_IJSA_SA_SB_EEES9_NS_10bfloat16_tESF_Li256ELb1ELb0ELb0ELb1EEENS1_36VarlenDynamicPersistentTileSchedulerILi128ELi224ELi256ELi128ELb0ELb0ELb1ELb1ELb0ELb1EEEEEEEEEvNT_6ParamsE --------------------------
	.section	.nv.constant0._ZN7cutlass13device_kernelIN5flash11enable_sm90INS1_16FlashAttnFwdSm90INS1_25CollectiveMainloopFwdSm90ILi2EN4cute5tupleIJNS5_1CILi1EEES8_S8_EEENS6_IJNS7_ILi128EEENS7_ILi224EEESA_EEELi128ENS_12float_e4m3_tEfNS_4arch4Sm90ELb0ELb1ELb0ELb1ELb0ELb1ELb0ELb1ELb1ELb0ELb0ELb0EEENS1_21CollectiveEpilogueFwdINS6_IJSA_SA_SB_EEES9_NS_10bfloat16_tESF_Li256ELb1ELb0ELb0ELb1EEENS1_36VarlenDynamicPersistentTileSchedulerILi128ELi224ELi256ELi128ELb0ELb0ELb1ELb1ELb0ELb1EEEEEEEEEvNT_6ParamsE,"a",@progbits
	.sectionflags	@""
	.align	4
.nv.constant0._ZN7cutlass13device_kernelIN5flash11enable_sm90INS1_16FlashAttnFwdSm90INS1_25CollectiveMainloopFwdSm90ILi2EN4cute5tupleIJNS5_1CILi1EEES8_S8_EEENS6_IJNS7_ILi128EEENS7_ILi224EEESA_EEELi128ENS_12float_e4m3_tEfNS_4arch4Sm90ELb0ELb1ELb0ELb1ELb0ELb1ELb0ELb1ELb1ELb0ELb0ELb0EEENS1_21CollectiveEpilogueFwdINS6_IJSA_SA_SB_EEES9_NS_10bfloat16_tESF_Li256ELb1ELb0ELb0ELb1EEENS1_36VarlenDynamicPersistentTileSchedulerILi128ELi224ELi256ELi128ELb0ELb0ELb1ELb1ELb0ELb1EEEEEEEEEvNT_6ParamsE:
	.zero		3200


//--------------------- .nv.constant0._ZN7cutlass13device_kernelIN5flash11enable_sm90INS1_16FlashAttnFwdSm90INS1_25CollectiveMainloopFwdSm90ILi2EN4cute5tupleIJNS5_1CILi1EEES8_S8_EEENS6_IJNS7_ILi128EEENS7_ILi224EEESA_EEELi128ENS_12float_e4m3_tEfNS_4arch4Sm90ELb1ELb0ELb0ELb0ELb0ELb0ELb0ELb1ELb1ELb0ELb0ELb0EEENS1_21CollectiveEpilogueFwdINS6_IJSA_SA_SB_EEES9_NS_10bfloat16_tESF_Li256ELb0ELb0ELb0ELb1EEENS1_30DynamicPersistentTileSchedulerILi256ELi128ELb0ELb0ELb1EEEEEEEEEvNT_6ParamsE --------------------------
	.section	.nv.constant0._ZN7cutlass13device_kernelIN5flash11enable_sm90INS1_16FlashAttnFwdSm90INS1_25CollectiveMainloopFwdSm90ILi2EN4cute5tupleIJNS5_1CILi1EEES8_S8_EEENS6_IJNS7_ILi128EEENS7_ILi224EEESA_EEELi128ENS_12float_e4m3_tEfNS_4arch4Sm90ELb1ELb0ELb0ELb0ELb0ELb0ELb0ELb1ELb1ELb0ELb0ELb0EEENS1_21CollectiveEpilogueFwdINS6_IJSA_SA_SB_EEES9_NS_10bfloat16_tESF_Li256ELb0ELb0ELb0ELb1EEENS1_30DynamicPersistentTileSchedulerILi256ELi128ELb0ELb0ELb1EEEEEEEEEvNT_6ParamsE,"a",@progbits
	.sectionflags	@""
	.align	4
.nv.constant0._ZN7cutlass13device_kernelIN5flash11enable_sm90INS1_16FlashAttnFwdSm90INS1_25CollectiveMainloopFwdSm90ILi2EN4cute5tupleIJNS5_1CILi1EEES8_S8_EEENS6_IJNS7_ILi128EEENS7_ILi224EEESA_EEELi128ENS_12float_e4m3_tEfNS_4arch4Sm90ELb1ELb0ELb0ELb0ELb0ELb0ELb0ELb1ELb1ELb0ELb0ELb0EEENS1_21CollectiveEpilogueFwdINS6_IJSA_SA_SB_EEES9_NS_10bfloat16_tESF_Li256ELb0ELb0ELb0ELb1EEENS1_30DynamicPersistentTileSchedulerILi256ELi128ELb0ELb0ELb1EEEEEEEEEvNT_6ParamsE:
	.zero		3584


//--------------------- .nv.constant0._ZN7cutlass13device_kernelIN5flash11enable_sm90INS1_16FlashAttnFwdSm90INS1_25CollectiveMainloopFwdSm90ILi2EN4cute5tupleIJNS5_1CILi1EEES8_S8_EEENS6_IJNS7_ILi128EEENS7_ILi224EEESA_EEELi128ENS_12float_e4m3_tEfNS_4arch4Sm90ELb1ELb0ELb0ELb1ELb0ELb0ELb0ELb1ELb1ELb0ELb0ELb0EEENS1_21CollectiveEpilogueFwdINS6_IJSA_SA_SB_EEES9_NS_10bfloat16_tESF_Li256ELb1ELb0ELb0ELb1EEENS1_36VarlenDynamicPersistentTileSchedulerILi128ELi224ELi256ELi128ELb0ELb0ELb1ELb1ELb1ELb1EEEEEEEEEvNT_6ParamsE --------------------------
	.section	.nv.constant0._ZN7cutlass13device_kernelIN5flash11enable_sm90INS1_16FlashAttnFwdSm90INS1_25CollectiveMainloopFwdSm90ILi2EN4cute5tupleIJNS5_1CILi1EEES8_S8_EEENS6_IJNS7_ILi128EEENS7_ILi224EEESA_EEELi128ENS_12float_e4m3_tEfNS_4arch4Sm90ELb1ELb0ELb0ELb1ELb0ELb0ELb0ELb1ELb1ELb0ELb0ELb0EEENS1_21CollectiveEpilogueFwdINS6_IJSA_SA_SB_EEES9_NS_10bfloat16_tESF_Li256ELb1ELb0ELb0ELb1EEENS1_36VarlenDynamicPersistentTileSchedulerILi128ELi224ELi256ELi128ELb0ELb0ELb1ELb1ELb1ELb1EEEEEEEEEvNT_6ParamsE,"a",@progbits
	.sectionflags	@""
	.align	4
.nv.constant0._ZN7cutlass13device_kernelIN5flash11enable_sm90INS1_16FlashAttnFwdSm90INS1_25CollectiveMainloopFwdSm90ILi2EN4cute5tupleIJNS5_1CILi1EEES8_S8_EEENS6_IJNS7_ILi128EEENS7_ILi224EEESA_EEELi128ENS_12float_e4m3_tEfNS_4arch4Sm90ELb1ELb0ELb0ELb1ELb0ELb0ELb0ELb1ELb1ELb0ELb0ELb0EEENS1_21CollectiveEpilogueFwdINS6_IJSA_SA_SB_EEES9_NS_10bfloat16_tESF_Li256ELb1ELb0ELb0ELb1EEENS1_36VarlenDynamicPersistentTileSchedulerILi128ELi224ELi256ELi128ELb0ELb0ELb1ELb1ELb1ELb1EEEEEEEEEvNT_6ParamsE:
	.zero		3200


//--------------------- .nv.constant0._ZN7cutlass13device_kernelIN5flash11enable_sm90INS1_16FlashAttnFwdSm90INS1_25CollectiveMainloopFwdSm90ILi2EN4cute5tupleIJNS5_1CILi1EEES8_S8_EEENS6_IJNS7_ILi128EEENS7_ILi224EEESA_EEELi128ENS_12float_e4m3_tEfNS_4arch4Sm90ELb1ELb0ELb0ELb1ELb0ELb1ELb0ELb1ELb1ELb0ELb0ELb0EEENS1_21CollectiveEpilogueFwdINS6_IJSA_SA_SB_EEES9_NS_10bfloat16_tESF_Li256ELb1ELb0ELb0ELb1EEENS1_36VarlenDynamicPersistentTileSchedulerILi128ELi224ELi256ELi128ELb0ELb0ELb1ELb1ELb1ELb1EEEEEEEEEvNT_6ParamsE --------------------------
	.section	.nv.constant0._ZN7cutlass13device_kernelIN5flash11enable_sm90INS1_16FlashAttnFwdSm90INS1_25CollectiveMainloopFwdSm90ILi2EN4cute5tupleIJNS5_1CILi1EEES8_S8_EEENS6_IJNS7_ILi128EEENS7_ILi224EEESA_EEELi128ENS_12float_e4m3_tEfNS_4arch4Sm90ELb1ELb0ELb0ELb1ELb0ELb1ELb0ELb1ELb1ELb0ELb0ELb0EEENS1_21CollectiveEpilogueFwdINS6_IJSA_SA_SB_EEES9_NS_10bfloat16_tESF_Li256ELb1ELb0ELb0ELb1EEENS1_36VarlenDynamicPersistentTileSchedulerILi128ELi224ELi256ELi128ELb0ELb0ELb1ELb1ELb1ELb1EEEEEEEEEvNT_6ParamsE,"a",@progbits
	.sectionflags	@""
	.align	4
.nv.constant0._ZN7cutlass13device_kernelIN5flash11enable_sm90INS1_16FlashAttnFwdSm90INS1_25CollectiveMainloopFwdSm90ILi2EN4cute5tupleIJNS5_1CILi1EEES8_S8_EEENS6_IJNS7_ILi128EEENS7_ILi224EEESA_EEELi128ENS_12float_e4m3_tEfNS_4arch4Sm90ELb1ELb0ELb0ELb1ELb0ELb1ELb0ELb1ELb1ELb0ELb0ELb0EEENS1_21CollectiveEpilogueFwdINS6_IJSA_SA_SB_EEES9_NS_10bfloat16_tESF_Li256ELb1ELb0ELb0ELb1EEENS1_36VarlenDynamicPersistentTileSchedulerILi128ELi224ELi256ELi128ELb0ELb0ELb1ELb1ELb1ELb1EEEEEEEEEvNT_6ParamsE:
	.zero		3200


//--------------------- .nv.constant0._ZN7cutlass13device_kernelIN5flash11enable_sm90INS1_16FlashAttnFwdSm90INS1_25CollectiveMainloopFwdSm90ILi2EN4cute5tupleIJNS5_1CILi1EEES8_S8_EEENS6_IJNS7_ILi192EEENS7_ILi128EEENS7_ILi96EEEEEELi96ENS_12float_e4m3_tEfNS_4arch4Sm90ELb0ELb0ELb0ELb0ELb0ELb0ELb0ELb1ELb1ELb0ELb0ELb0EEENS1_21CollectiveEpilogueFwdINS6_IJSA_SC_SB_EEES9_NS_10bfloat16_tESG_Li384ELb0ELb0ELb0ELb1EEENS1_29StaticPersistentTileSchedulerILb0EEEEEEEEEvNT_6ParamsE --------------------------
	.section	.nv.constant0._ZN7cutlass13device_kernelIN5flash11enable_sm90INS1_16FlashAttnFwdSm90INS1_25CollectiveMainloopFwdSm90ILi2EN4cute5tupleIJNS5_1CILi1EEES8_S8_EEENS6_IJNS7_ILi192EEENS7_ILi128EEENS7_ILi96EEEEEELi96ENS_12float_e4m3_tEfNS_4arch4Sm90ELb0ELb0ELb0ELb0ELb0ELb0ELb0ELb1ELb1ELb0ELb0ELb0EEENS1_21CollectiveEpilogueFwdINS6_IJSA_SC_SB_EEES9_NS_10bfloat16_tESG_Li384ELb0ELb0ELb0ELb1EEENS1_29StaticPersistentTileSchedulerILb0EEEEEEEEEvNT_6ParamsE,"a",@progbits
	.sectionflags	@""
	.align	4
.nv.constant0._ZN7cutlass13device_kernelIN5flash11enable_sm90INS1_16FlashAttnFwdSm90INS1_25CollectiveMainloopFwdSm90ILi2EN4cute5tupleIJNS5_1CILi1EEES8_S8_EEENS6_IJNS7_ILi192EEENS7_ILi128EEENS7_ILi96EEEEEELi96ENS_12float_e4m3_tEfNS_4arch4Sm90ELb0ELb0ELb0ELb0ELb0ELb0ELb0ELb1ELb1ELb0ELb0ELb0EEENS1_21CollectiveEpilogueFwdINS6_IJSA_SC_SB_EEES9_NS_10bfloat16_tESG_Li384ELb0ELb0ELb0ELb1EEENS1_29StaticPersistentTileSchedulerILb0EEEEEEEEEvNT_6ParamsE:
	.zero		3584


//--------------------- .nv.constant0._ZN7cutlass13device_kernelIN5flash11enable_sm90INS1_16FlashAttnFwdSm90INS1_25CollectiveMainloopFwdSm90ILi2EN4cute5tupleIJNS5_1CILi1EEES8_S8_EEENS6_IJNS7_ILi192EEENS7_ILi128EEENS7_ILi96EEEEEELi96ENS_12float_e4m3_tEfNS_4arch4Sm90ELb0ELb0ELb0ELb1ELb0ELb0ELb0ELb1ELb1ELb0ELb0ELb0EEENS1_21CollectiveEpilogueFwdINS6_IJSA_SC_SB_EEES9_NS_10bfloat16_tESG_Li384ELb1ELb0ELb0ELb1EEENS1_36VarlenDynamicPersistentTileSchedulerILi192ELi128ELi384ELi128ELb0ELb0ELb1ELb0ELb1ELb1EEEEEEEEEvNT_6ParamsE --------------------------
	.section	.nv.constant0._ZN7cutlass13device_kernelIN5flash11enable_sm90INS1_16FlashAttnFwdSm90INS1_25CollectiveMainloopFwdSm90ILi2EN4cute5tupleIJNS5_1CILi1EEES8_S8_EEENS6_IJNS7_ILi192EEENS7_ILi128EEENS7_ILi96EEEEEELi96ENS_12float_e4m3_tEfNS_4arch4Sm90ELb0ELb0ELb0ELb1ELb0ELb0ELb0ELb1ELb1ELb0ELb0ELb0EEENS1_21CollectiveEpilogueFwdINS6_IJSA_SC_SB_EEES9_NS_10bfloat16_tESG_Li384ELb1ELb0ELb0ELb1EEENS1_36VarlenDynamicPersistentTileSchedulerILi192ELi128ELi384ELi128ELb0ELb0ELb1ELb0ELb1ELb1EEEEEEEEEvNT_6ParamsE,"a",@progbits
	.sectionflags	@""
	.align	4
.nv.constant0._ZN7cutlass13device_kernelIN5flash11enable_sm90INS1_16FlashAttnFwdSm90INS1_25CollectiveMainloopFwdSm90ILi2EN4cute5tupleIJNS5_1CILi1EEES8_S8_EEENS6_IJNS7_ILi192EEENS7_ILi128EEENS7_ILi96EEEEEELi96ENS_12float_e4m3_tEfNS_4arch4Sm90ELb0ELb0ELb0ELb1ELb0ELb0ELb0ELb1ELb1ELb0ELb0ELb0EEENS1_21CollectiveEpilogueFwdINS6_IJSA_SC_SB_EEES9_NS_10bfloat16_tESG_Li384ELb1ELb0ELb0ELb1EEENS1_36VarlenDynamicPersistentTileSchedulerILi192ELi128ELi384ELi128ELb0ELb0ELb1ELb0ELb1ELb1EEEEEEEEEvNT_6ParamsE:
	.zero		3200


//--------------------- .nv.constant0._ZN7cutlass13device_kernelIN5flash11enable_sm90INS1_16FlashAttnFwdSm90INS1_25CollectiveMainloopFwdSm90ILi2EN4cute5tupleIJNS5_1CILi1EEES8_S8_EEENS6_IJNS7_ILi192EEENS7_ILi128EEENS7_ILi96EEEEEELi96ENS_12float_e4m3_tEfNS_4arch4Sm90ELb0ELb0ELb0ELb1ELb0ELb1ELb0ELb1ELb1ELb0ELb0ELb0EEENS1_21CollectiveEpilogueFwdINS6_IJSA_SC_SB_EEES9_NS_10bfloat16_tESG_Li384ELb1ELb0ELb0ELb1EEENS1_36VarlenDynamicPersistentTileSchedulerILi192ELi128ELi384ELi128ELb0ELb0ELb1ELb0ELb1ELb1EEEEEEEEEvNT_6ParamsE --------------------------
	.section	.nv.constant0._ZN7cutlass13device_kernelIN5flash11enable_sm90INS1_16FlashAttnFwdSm90INS1_25CollectiveMainloopFwdSm90ILi2EN4cute5tupleIJNS5_1CILi1EEES8_S8_EEENS6_IJNS7_ILi192EEENS7_ILi128EEENS7_ILi96EEEEEELi96ENS_12float_e4m3_tEfNS_4arch4Sm90ELb0ELb0ELb0ELb1ELb0ELb1ELb0ELb1ELb1ELb0ELb0ELb0EEENS1_21CollectiveEpilogueFwdINS6_IJSA_SC_SB_EEES9_NS_10bfloat16_tESG_Li384ELb1ELb0ELb0ELb1EEENS1_36VarlenDynamicPersistentTileSchedulerILi192ELi128ELi384ELi128ELb0ELb0ELb1ELb0ELb1ELb1EEEEEEEEEvNT_6ParamsE,"a",@progbits
	.sectionflags	@""
	.align	4
.nv.constant0._ZN7cutlass13device_kernelIN5flash11enable_sm90INS1_16FlashAttnFwdSm90INS1_25CollectiveMainloopFwdSm90ILi2EN4cute5tupleIJNS5_1CILi1EEES8_S8_EEENS6_IJNS7_ILi192EEENS7_ILi128EEENS7_ILi96EEEEEELi96ENS_12float_e4m3_tEfNS_4arch4Sm90ELb0ELb0ELb0ELb1ELb0ELb1ELb0ELb1ELb1ELb0ELb0ELb0EEENS1_21CollectiveEpilogueFwdINS6_IJSA_SC_SB_EEES9_NS_10bfloat16_tESG_Li384ELb1ELb0ELb0ELb1EEENS1_36VarlenDynamicPersistentTileSchedulerILi192ELi128ELi384ELi128ELb0ELb0ELb1ELb0ELb1ELb1EEEEEEEEEvNT_6ParamsE:
	.zero		3200


//--------------------- .nv.constant0._ZN7cutlass13device_kernelIN5flash11enable_sm90INS1_16FlashAttnFwdSm90INS1_25CollectiveMainloopFwdSm90ILi2EN4cute5tupleIJNS5_1CILi1EEES8_S8_EEENS6_IJNS7_ILi192EEENS7_ILi128EEENS7_ILi96EEEEEELi96ENS_12float_e4m3_tEfNS_4arch4Sm90ELb0ELb1ELb0ELb0ELb0ELb0ELb0ELb1ELb1ELb0ELb0ELb0EEENS1_21CollectiveEpilogueFwdINS6_IJSA_SC_SB_EEES9_NS_10bfloat16_tESG_Li384ELb0ELb0ELb0ELb1EEENS1_30DynamicPersistentTileSchedulerILi384ELi128ELb0ELb0ELb1EEEEEEEEEvNT_6ParamsE --------------------------
	.section	.nv.constant0._ZN7cutlass13device_kernelIN5flash11enable_sm90INS1_16FlashAttnFwdSm90INS1_25CollectiveMainloopFwdSm90ILi2EN4cute5tupleIJNS5_1CILi1EEES8_S8_EEENS6_IJNS7_ILi192EEENS7_ILi128EEENS7_ILi96EEEEEELi96ENS_12float_e4m3_tEfNS_4arch4Sm90ELb0ELb1ELb0ELb0ELb0ELb0ELb0ELb1ELb1ELb0ELb0ELb0EEENS1_21CollectiveEpilogueFwdINS6_IJSA_SC_SB_EEES9_NS_10bfloat16_tESG_Li384ELb0ELb0ELb0ELb1EEENS1_30DynamicPersistentTileSchedulerILi384ELi128ELb0ELb0ELb1EEEEEEEEEvNT_6ParamsE,"a",@progbits
	.sectionflags	@""
	.align	4
.nv.constant0._ZN7cutlass13device_kernelIN5flash11enable_sm90INS1_16FlashAttnFwdSm90INS1_25CollectiveMainloopFwdSm90ILi2EN4cute5tupleIJNS5_1CILi1EEES8_S8_EEENS6_IJNS7_ILi192EEENS7_ILi128EEENS7_ILi96EEEEEELi96ENS_12float_e4m3_tEfNS_4arch4Sm90ELb0ELb1ELb0ELb0ELb0ELb0ELb0ELb1ELb1ELb0ELb0ELb0EEENS1_21CollectiveEpilogueFwdINS6_IJSA_SC_SB_EEES9_NS_10bfloat16_tESG_Li384ELb0ELb0ELb0ELb1EEENS1_30DynamicPersistentTileSchedulerILi384ELi128ELb0ELb0ELb1EEEEEEEEEvNT_6ParamsE:
	.zero		3584


//--------------------- .nv.constant0._ZN7cutlass13device_kernelIN5flash11enable_sm90INS1_16FlashAttnFwdSm90INS1_25CollectiveMainloopFwdSm90ILi2EN4cute5tupleIJNS5_1CILi1EEES8_S8_EEENS6_IJNS7_ILi192EEENS7_ILi128EEENS7_ILi96EEEEEELi96ENS_12float_e4m3_tEfNS_4arch4Sm90ELb0ELb1ELb0ELb1ELb0ELb0ELb0ELb1ELb1ELb0ELb0ELb0EEENS1_21CollectiveEpilogueFwdINS6_IJSA_SC_SB_EEES9_NS_10bfloat16_tESG_Li384ELb1ELb0ELb0ELb1EEENS1_36VarlenDynamicPersistentTileSchedulerILi192ELi128ELi384ELi128ELb0ELb0ELb1ELb1ELb0ELb1EEEEEEEEEvNT_6ParamsE --------------------------
	.section	.nv.constant0._ZN7cutlass13device_kernelIN5flash11enable_sm90INS1_16FlashAttnFwdSm90INS1_25CollectiveMainloopFwdSm90ILi2EN4cute5tupleIJNS5_1CILi1EEES8_S8_EEENS6_IJNS7_ILi192EEENS7_ILi128EEENS7_ILi96EEEEEELi96ENS_12float_e4m3_tEfNS_4arch4Sm90ELb0ELb1ELb0ELb1ELb0ELb0ELb0ELb1ELb1ELb0ELb0ELb0EEENS1_21CollectiveEpilogueFwdINS6_IJSA_SC_SB_EEES9_NS_10bfloat16_tESG_Li384ELb1ELb0ELb0ELb1EEENS1_36VarlenDynamicPersistentTileSchedulerILi192ELi128ELi384ELi128ELb0ELb0ELb1ELb1ELb0ELb1EEEEEEEEEvNT_6ParamsE,"a",@progbits
	.sectionflags	@""
	.align	4
.nv.constant0._ZN7cutlass13device_kernelIN5flash11enable_sm90INS1_16FlashAttnFwdSm90INS1_25CollectiveMainloopFwdSm90ILi2EN4cute5tupleIJNS5_1CILi1EEES8_S8_EEENS6_IJNS7_ILi192EEENS7_ILi128EEENS7_ILi96EEEEEELi96ENS_12float_e4m3_tEfNS_4arch4Sm90ELb0ELb1ELb0ELb1ELb0ELb0ELb0ELb1ELb1ELb0ELb0ELb0EEENS1_21CollectiveEpilogueFwdINS6_IJSA_SC_SB_EEES9_NS_10bfloat16_tESG_Li384ELb1ELb0ELb0ELb1EEENS1_36VarlenDynamicPersistentTileSchedulerILi192ELi128ELi384ELi128ELb0ELb0ELb1ELb1ELb0ELb1EEEEEEEEEvNT_6ParamsE:
	.zero		3200


//--------------------- .nv.constant0._ZN7cutlass13device_kernelIN5flash11enable_sm90INS1_16FlashAttnFwdSm90INS1_25CollectiveMainloopFwdSm90ILi2EN4cute5tupleIJNS5_1CILi1EEES8_S8_EEENS6_IJNS7_ILi192EEENS7_ILi128EEENS7_ILi96EEEEEELi96ENS_12float_e4m3_tEfNS_4arch4Sm90ELb0ELb1ELb0ELb1ELb0ELb1ELb0ELb1ELb1ELb0ELb0ELb0EEENS1_21CollectiveEpilogueFwdINS6_IJSA_SC_SB_EEES9_NS_10bfloat16_tESG_Li384ELb1ELb0ELb0ELb1EEENS1_36VarlenDynamicPersistentTileSchedulerILi192ELi128ELi384ELi128ELb0ELb0ELb1ELb1ELb0ELb1EEEEEEEEEvNT_6ParamsE --------------------------
	.section	.nv.constant0._ZN7cutlass13device_kernelIN5flash11enable_sm90INS1_16FlashAttnFwdSm90INS1_25CollectiveMainloopFwdSm90ILi2EN4cute5tupleIJNS5_1CILi1EEES8_S8_EEENS6_IJNS7_ILi192EEENS7_ILi128EEENS7_ILi96EEEEEELi96ENS_12float_e4m3_tEfNS_4arch4Sm90ELb0ELb1ELb0ELb1ELb0ELb1ELb0ELb1ELb1ELb0ELb0ELb0EEENS1_21CollectiveEpilogueFwdINS6_IJSA_SC_SB_EEES9_NS_10bfloat16_tESG_Li384ELb1ELb0ELb0ELb1EEENS1_36VarlenDynamicPersistentTileSchedulerILi192ELi128ELi384ELi128ELb0ELb0ELb1ELb1ELb0ELb1EEEEEEEEEvNT_6ParamsE,"a",@progbits
	.sectionflags	@""
	.align	4
.nv.constant0._ZN7cutlass13device_kernelIN5flash11enable_sm90INS1_16FlashAttnFwdSm90INS1_25CollectiveMainloopFwdSm90ILi2EN4cute5tupleIJNS5_1CILi1EEES8_S8_EEENS6_IJNS7_ILi192EEENS7_ILi128EEENS7_ILi96EEEEEELi96ENS_12float_e4m3_tEfNS_4arch4Sm90ELb0ELb1ELb0ELb1ELb0ELb1ELb0ELb1ELb1ELb0ELb0ELb0EEENS1_21CollectiveEpilogueFwdINS6_IJSA_SC_SB_EEES9_NS_10bfloat16_tESG_Li384ELb1ELb0ELb0ELb1EEENS1_36VarlenDynamicPersistentTileSchedulerILi192ELi128ELi384ELi128ELb0ELb0ELb1ELb1ELb0ELb1EEEEEEEEEvNT_6ParamsE:
	.zero		3200


//--------------------- .nv.constant0._ZN7cutlass13device_kernelIN5flash11enable_sm90INS1_16FlashAttnFwdSm90INS1_25CollectiveMainloopFwdSm90ILi2EN4cute5tupleIJNS5_1CILi1EEES8_S8_EEENS6_IJNS7_ILi192EEENS7_ILi128EEENS7_ILi96EEEEEELi96ENS_12float_e4m3_tEfNS_4arch4Sm90ELb1ELb0ELb0ELb0ELb0ELb0ELb0ELb1ELb1ELb0ELb0ELb0EEENS1_21CollectiveEpilogueFwdINS6_IJSA_SC_SB_EEES9_NS_10bfloat16_tESG_Li384ELb0ELb0ELb0ELb1EEENS1_30DynamicPersistentTileSchedulerILi384ELi128ELb0ELb0ELb1EEEEEEEEEvNT_6ParamsE --------------------------
	.section	.nv.constant0._ZN7cutlass13device_kernelIN5flash11enable_sm90INS1_16FlashAttnFwdSm90INS1_25CollectiveMainloopFwdSm90ILi2EN4cute5tupleIJNS5_1CILi1EEES8_S8_EEENS6_IJNS7_ILi192EEENS7_ILi128EEENS7_ILi96EEEEEELi96ENS_12float_e4m3_tEfNS_4arch4Sm90ELb1ELb0ELb0ELb0ELb0ELb0ELb0ELb1ELb1ELb0ELb0ELb0EEENS1_21CollectiveEpilogueFwdINS6_IJSA_SC_SB_EEES9_NS_10bfloat16_tESG_Li384ELb0ELb0ELb0ELb1EEENS1_30DynamicPersistentTileSchedulerILi384ELi128ELb0ELb0ELb1EEEEEEEEEvNT_6ParamsE,"a",@progbits
	.sectionflags	@""
	.align	4
.nv.constant0._ZN7cutlass13device_kernelIN5flash11enable_sm90INS1_16FlashAttnFwdSm90INS1_25CollectiveMainloopFwdSm90ILi2EN4cute5tupleIJNS5_1CILi1EEES8_S8_EEENS6_IJNS7_ILi192EEENS7_ILi128EEENS7_ILi96EEEEEELi96ENS_12float_e4m3_tEfNS_4arch4Sm90ELb1ELb0ELb0ELb0ELb0ELb0ELb0ELb1ELb1ELb0ELb0ELb0EEENS1_21CollectiveEpilogueFwdINS6_IJSA_SC_SB_EEES9_NS_10bfloat16_tESG_Li384ELb0ELb0ELb0ELb1EEENS1_30DynamicPersistentTileSchedulerILi384ELi128ELb0ELb0ELb1EEEEEEEEEvNT_6ParamsE:
	.zero		3584


//--------------------- .nv.constant0._ZN7cutlass13device_kernelIN5flash11enable_sm90INS1_16FlashAttnFwdSm90INS1_25CollectiveMainloopFwdSm90ILi2EN4cute5tupleIJNS5_1CILi1EEES8_S8_EEENS6_IJNS7_ILi192EEENS7_ILi128EEENS7_ILi96EEEEEELi96ENS_12float_e4m3_tEfNS_4arch4Sm90ELb1ELb0ELb0ELb1ELb0ELb0ELb0ELb1ELb1ELb0ELb0ELb0EEENS1_21CollectiveEpilogueFwdINS6_IJSA_SC_SB_EEES9_NS_10bfloat16_tESG_Li384ELb1ELb0ELb0ELb1EEENS1_36VarlenDynamicPersistentTileSchedulerILi192ELi128ELi384ELi128ELb0ELb0ELb1ELb1ELb1ELb1EEEEEEEEEvNT_6ParamsE --------------------------
	.section	.nv.constant0._ZN7cutlass13device_kernelIN5flash11enable_sm90INS1_16FlashAttnFwdSm90INS1_25CollectiveMainloopFwdSm90ILi2EN4cute5tupleIJNS5_1CILi1EEES8_S8_EEENS6_IJNS7_ILi192EEENS7_ILi128EEENS7_ILi96EEEEEELi96ENS_12float_e4m3_tEfNS_4arch4Sm90ELb1ELb0ELb0ELb1ELb0ELb0ELb0ELb1ELb1ELb0ELb0ELb0EEENS1_21CollectiveEpilogueFwdINS6_IJSA_SC_SB_EEES9_NS_10bfloat16_tESG_Li384ELb1ELb0ELb0ELb1EEENS1_36VarlenDynamicPersistentTileSchedulerILi192ELi128ELi384ELi128ELb0ELb0ELb1ELb1ELb1ELb1EEEEEEEEEvNT_6ParamsE,"a",@progbits
	.sectionflags	@""
	.align	4
.nv.constant0._ZN7cutlass13device_kernelIN5flash11enable_sm90INS1_16FlashAttnFwdSm90INS1_25CollectiveMainloopFwdSm90ILi2EN4cute5tupleIJNS5_1CILi1EEES8_S8_EEENS6_IJNS7_ILi192EEENS7_ILi128EEENS7_ILi96EEEEEELi96ENS_12float_e4m3_tEfNS_4arch4Sm90ELb1ELb0ELb0ELb1ELb0ELb0ELb0ELb1ELb1ELb0ELb0ELb0EEENS1_21CollectiveEpilogueFwdINS6_IJSA_SC_SB_EEES9_NS_10bfloat16_tESG_Li384ELb1ELb0ELb0ELb1EEENS1_36VarlenDynamicPersistentTileSchedulerILi192ELi128ELi384ELi128ELb0ELb0ELb1ELb1ELb1ELb1EEEEEEEEEvNT_6ParamsE:
	.zero		3200


//--------------------- .nv.constant0._ZN7cutlass13device_kernelIN5flash11enable_sm90INS1_16FlashAttnFwdSm90INS1_25CollectiveMainloopFwdSm90ILi2EN4cute5tupleIJNS5_1CILi1EEES8_S8_EEENS6_IJNS7_ILi192EEENS7_ILi128EEENS7_ILi96EEEEEELi96ENS_12float_e4m3_tEfNS_4arch4Sm90ELb1ELb0ELb0ELb1ELb0ELb1ELb0ELb1ELb1ELb0ELb0ELb0EEENS1_21CollectiveEpilogueFwdINS6_IJSA_SC_SB_EEES9_NS_10bfloat16_tESG_Li384ELb1ELb0ELb0ELb1EEENS1_36VarlenDynamicPersistentTileSchedulerILi192ELi128ELi384ELi128ELb0ELb0ELb1ELb1ELb1ELb1EEEEEEEEEvNT_6ParamsE --------------------------
	.section	.nv.constant0._ZN7cutlass13device_kernelIN5flash11enable_sm90INS1_16FlashAttnFwdSm90INS1_25CollectiveMainloopFwdSm90ILi2EN4cute5tupleIJNS5_1CILi1EEES8_S8_EEENS6_IJNS7_ILi192EEENS7_ILi128EEENS7_ILi96EEEEEELi96ENS_12float_e4m3_tEfNS_4arch4Sm90ELb1ELb0ELb0ELb1ELb0ELb1ELb0ELb1ELb1ELb0ELb0ELb0EEENS1_21CollectiveEpilogueFwdINS6_IJSA_SC_SB_EEES9_NS_10bfloat16_tESG_Li384ELb1ELb0ELb0ELb1EEENS1_36VarlenDynamicPersistentTileSchedulerILi192ELi128ELi384ELi128ELb0ELb0ELb1ELb1ELb1ELb1EEEEEEEEEvNT_6ParamsE,"a",@progbits
	.sectionflags	@""
	.align	4
.nv.constant0._ZN7cutlass13device_kernelIN5flash11enable_sm90INS1_16FlashAttnFwdSm90INS1_25CollectiveMainloopFwdSm90ILi2EN4cute5tupleIJNS5_1CILi1EEES8_S8_EEENS6_IJNS7_ILi192EEENS7_ILi128EEENS7_ILi96EEEEEELi96ENS_12float_e4m3_tEfNS_4arch4Sm90ELb1ELb0ELb0ELb1ELb0ELb1ELb0ELb1ELb1ELb0ELb0ELb0EEENS1_21CollectiveEpilogueFwdINS6_IJSA_SC_SB_EEES9_NS_10bfloat16_tESG_Li384ELb1ELb0ELb0ELb1EEENS1_36VarlenDynamicPersistentTileSchedulerILi192ELi128ELi384ELi128ELb0ELb0ELb1ELb1ELb1ELb1EEEEEEEEEvNT_6ParamsE:
	.zero		3200


//--------------------- .nv.constant0._ZN7cutlass13device_kernelIN5flash11enable_sm90INS1_16FlashAttnFwdSm90INS1_25CollectiveMainloopFwdSm90ILi2EN4cute5tupleIJNS5_1CILi1EEES8_S8_EEENS6_IJNS7_ILi192EEENS7_ILi160EEENS7_ILi64EEEEEELi64ENS_12float_e4m3_tEfNS_4arch4Sm90ELb0ELb0ELb0ELb0ELb0ELb0ELb0ELb1ELb1ELb0ELb0ELb0EEENS1_21CollectiveEpilogueFwdINS6_IJSA_SC_SB_EEES9_NS_10bfloat16_tESG_Li384ELb0ELb0ELb0ELb1EEENS1_29StaticPersistentTileSchedulerILb0EEEEEEEEEvNT_6ParamsE --------------------------
	.section	.nv.constant0._ZN7cutlass13device_kernelIN5flash11enable_sm90INS1_16FlashAttnFwdSm90INS1_25CollectiveMainloopFwdSm90ILi2EN4cute5tupleIJNS5_1CILi1EEES8_S8_EEENS6_IJNS7_ILi192EEENS7_ILi160EEENS7_ILi64EEEEEELi64ENS_12float_e4m3_tEfNS_4arch4Sm90ELb0ELb0ELb0ELb0ELb0ELb0ELb0ELb1ELb1ELb0ELb0ELb0EEENS1_21CollectiveEpilogueFwdINS6_IJSA_SC_SB_EEES9_NS_10bfloat16_tESG_Li384ELb0ELb0ELb0ELb1EEENS1_29StaticPersistentTileSchedulerILb0EEEEEEEEEvNT_6ParamsE,"a",@progbits
	.sectionflags	@""
	.align	4
.nv.constant0._ZN7cutlass13device_kernelIN5flash11enable_sm90INS1_16FlashAttnFwdSm90INS1_25CollectiveMainloopFwdSm90ILi2EN4cute5tupleIJNS5_1CILi1EEES8_S8_EEENS6_IJNS7_ILi192EEENS7_ILi160EEENS7_ILi64EEEEEELi64ENS_12float_e4m3_tEfNS_4arch4Sm90ELb0ELb0ELb0ELb0ELb0ELb0ELb0ELb1ELb1ELb0ELb0ELb0EEENS1_21CollectiveEpilogueFwdINS6_IJSA_SC_SB_EEES9_NS_10bfloat16_tESG_Li384ELb0ELb0ELb0ELb1EEENS1_29StaticPersistentTileSchedulerILb0EEEEEEEEEvNT_6ParamsE:
	.zero		3584


//--------------------- .nv.constant0._ZN7cutlass13device_kernelIN5flash11enable_sm90INS1_16FlashAttnFwdSm90INS1_25CollectiveMainloopFwdSm90ILi2EN4cute5tupleIJNS5_1CILi1EEES8_S8_EEENS6_IJNS7_ILi192EEENS7_ILi160EEENS7_ILi64EEEEEELi64ENS_12float_e4m3_tEfNS_4arch4Sm90ELb0ELb0ELb0ELb1ELb0ELb0ELb0ELb1ELb1ELb0ELb0ELb0EEENS1_21CollectiveEpilogueFwdINS6_IJSA_SC_SB_EEES9_NS_10bfloat16_tESG_Li384ELb1ELb0ELb0ELb1EEENS1_36VarlenDynamicPersistentTileSchedulerILi192ELi160ELi384ELi128ELb0ELb0ELb1ELb0ELb1ELb1EEEEEEEEEvNT_6ParamsE --------------------------
	.section	.nv.constant0._ZN7cutlass13device_kernelIN5flash11enable_sm90INS1_16FlashAttnFwdSm90INS1_25CollectiveMainloopFwdSm90ILi2EN4cute5tupleIJNS5_1CILi1EEES8_S8_EEENS6_IJNS7_ILi192EEENS7_ILi160EEENS7_ILi64EEEEEELi64ENS_12float_e4m3_tEfNS_4arch4Sm90ELb0ELb0ELb0ELb1ELb0ELb0ELb0ELb1ELb1ELb0ELb0ELb0EEENS1_21CollectiveEpilogueFwdINS6_IJSA_SC_SB_EEES9_NS_10bfloat16_tESG_Li384ELb1ELb0ELb0ELb1EEENS1_36VarlenDynamicPersistentTileSchedulerILi192ELi160ELi384ELi128ELb0ELb0ELb1ELb0ELb1ELb1EEEEEEEEEvNT_6ParamsE,"a",@progbits
	.sectionflags	@""
	.align	4
.nv.constant0._ZN7cutlass13device_kernelIN5flash11enable_sm90INS1_16FlashAttnFwdSm90INS1_25CollectiveMainloopFwdSm90ILi2EN4cute5tupleIJNS5_1CILi1EEES8_S8_EEENS6_IJNS7_ILi192EEENS7_ILi160EEENS7_ILi64EEEEEELi64ENS_12float_e4m3_tEfNS_4arch4Sm90ELb0ELb0ELb0ELb1ELb0ELb0ELb0ELb1ELb1ELb0ELb0ELb0EEENS1_21CollectiveEpilogueFwdINS6_IJSA_SC_SB_EEES9_NS_10bfloat16_tESG_Li384ELb1ELb0ELb0ELb1EEENS1_36VarlenDynamicPersistentTileSchedulerILi192ELi160ELi384ELi128ELb0ELb0ELb1ELb0ELb1ELb1EEEEEEEEEvNT_6ParamsE:
	.zero		3200


//--------------------- .nv.constant0._ZN7cutlass13device_kernelIN5flash11enable_sm90INS1_16FlashAttnFwdSm90INS1_25CollectiveMainloopFwdSm90ILi2EN4cute5tupleIJNS5_1CILi1EEES8_S8_EEENS6_IJNS7_ILi192EEENS7_ILi160EEENS7_ILi64EEEEEELi64ENS_12float_e4m3_tEfNS_4arch4Sm90ELb0ELb0ELb0ELb1ELb0ELb1ELb0ELb1ELb1ELb0ELb0ELb0EEENS1_21CollectiveEpilogueFwdINS6_IJSA_SC_SB_EEES9_NS_10bfloat16_tESG_Li384ELb1ELb0ELb0ELb1EEENS1_36VarlenDynamicPersistentTileSchedulerILi192ELi160ELi384ELi128ELb0ELb0ELb1ELb0ELb1ELb1EEEEEEEEEvNT_6ParamsE --------------------------
	.section	.nv.constant0._ZN7cutlass13device_kernelIN5flash11enable_sm90INS1_16FlashAttnFwdSm90INS1_25CollectiveMainloopFwdSm90ILi2EN4cute5tupleIJNS5_1CILi1EEES8_S8_EEENS6_IJNS7_ILi192EEENS7_ILi160EEENS7_ILi64EEEEEELi64ENS_12float_e4m3_tEfNS_4arch4Sm90ELb0ELb0ELb0ELb1ELb0ELb1ELb0ELb1ELb1ELb0ELb0ELb0EEENS1_21CollectiveEpilogueFwdINS6_IJSA_SC_SB_EEES9_NS_10bfloat16_tESG_Li384ELb1ELb0ELb0ELb1EEENS1_36VarlenDynamicPersistentTileSchedulerILi192ELi160ELi384ELi128ELb0ELb0ELb1ELb0ELb1ELb1EEEEEEEEEvNT_6ParamsE,"a",@progbits
	.sectionflags	@""
	.align	4
.nv.constant0._ZN7cutlass13device_kernelIN5flash11enable_sm90INS1_16FlashAttnFwdSm90INS1_25CollectiveMainloopFwdSm90ILi2EN4cute5tupleIJNS5_1CILi1EEES8_S8_EEENS6_IJNS7_ILi192EEENS7_ILi160EEENS7_ILi64EEEEEELi64ENS_12float_e4m3_tEfNS_4arch4Sm90ELb0ELb0ELb0ELb1ELb0ELb1ELb0ELb1ELb1ELb0ELb0ELb0EEENS1_21CollectiveEpilogueFwdINS6_IJSA_SC_SB_EEES9_NS_10bfloat16_tESG_Li384ELb1ELb0ELb0ELb1EEENS1_36VarlenDynamicPersistentTileSchedulerILi192ELi160ELi384ELi128ELb0ELb0ELb1ELb0ELb1ELb1EEEEEEEEEvNT_6ParamsE:
	.zero		3200


//--------------------- .nv.constant0._ZN7cutlass13device_kernelIN5flash11enable_sm90INS1_16FlashAttnFwdSm90INS1_25CollectiveMainloopFwdSm90ILi2EN4cute5tupleIJNS5_1CILi1EEES8_S8_EEENS6_IJNS7_ILi192EEENS7_ILi160EEENS7_ILi64EEEEEELi64ENS_12float_e4m3_tEfNS_4arch4Sm90ELb0ELb1ELb0ELb0ELb0ELb0ELb0ELb1ELb1ELb0ELb0ELb0EEENS1_21CollectiveEpilogueFwdINS6_IJSA_SC_SB_EEES9_NS_10bfloat16_tESG_Li384ELb0ELb0ELb0ELb1EEENS1_30DynamicPersistentTileSchedulerILi384ELi128ELb0ELb0ELb1EEEEEEEEEvNT_6ParamsE --------------------------
	.section	.nv.constant0._ZN7cutlass13device_kernelIN5flash11enable_sm90INS1_16FlashAttnFwdSm90INS1_25CollectiveMainloopFwdSm90ILi2EN4cute5tupleIJNS5_1CILi1EEES8_S8_EEENS6_IJNS7_ILi192EEENS7_ILi160EEENS7_ILi64EEEEEELi64ENS_12float_e4m3_tEfNS_4arch4Sm90ELb0ELb1ELb0ELb0ELb0ELb0ELb0ELb1ELb1ELb0ELb0ELb0EEENS1_21CollectiveEpilogueFwdINS6_IJSA_SC_SB_EEES9_NS_10bfloat16_tESG_Li384ELb0ELb0ELb0ELb1EEENS1_30DynamicPersistentTileSchedulerILi384ELi128ELb0ELb0ELb1EEEEEEEEEvNT_6ParamsE,"a",@progbits
	.sectionflags	@""
	.align	4
.nv.constant0._ZN7cutlass13device_kernelIN5flash11enable_sm90INS1_16FlashAttnFwdSm90INS1_25CollectiveMainloopFwdSm90ILi2EN4cute5tupleIJNS5_1CILi1EEES8_S8_EEENS6_IJNS7_ILi192EEENS7_ILi160EEENS7_ILi64EEEEEELi64ENS_12float_e4m3_tEfNS_4arch4Sm90ELb0ELb1ELb0ELb0ELb0ELb0ELb0ELb1ELb1ELb0ELb0ELb0EEENS1_21CollectiveEpilogueFwdINS6_IJSA_SC_SB_EEES9_NS_10bfloat16_tESG_Li384ELb0ELb0ELb0ELb1EEENS1_30DynamicPersistentTileSchedulerILi384ELi128ELb0ELb0ELb1EEEEEEEEEvNT_6ParamsE:
	.zero		3584


//--------------------- .nv.constant0._ZN7cutlass13device_kernelIN5flash11enable_sm90INS1_16FlashAttnFwdSm90INS1_25CollectiveMainloopFwdSm90ILi2EN4cute5tupleIJNS5_1CILi1EEES8_S8_EEENS6_IJNS7_ILi192EEENS7_ILi160EEENS7_ILi64EEEEEELi64ENS_12float_e4m3_tEfNS_4arch4Sm90ELb0ELb1ELb0ELb1ELb0ELb0ELb0ELb1ELb1ELb0ELb0ELb0EEENS1_21CollectiveEpilogueFwdINS6_IJSA_SC_SB_EEES9_NS_10bfloat16_tESG_Li384ELb1ELb0ELb0ELb1EEENS1_36VarlenDynamicPersistentTileSchedulerILi192ELi160ELi384ELi128ELb0ELb0ELb1ELb1ELb0ELb1EEEEEEEEEvNT_6ParamsE --------------------------
	.section	.nv.constant0._ZN7cutlass13device_kernelIN5flash11enable_sm90INS1_16FlashAttnFwdSm90INS1_25CollectiveMainloopFwdSm90ILi2EN4cute5tupleIJNS5_1CILi1EEES8_S8_EEENS6_IJNS7_ILi192EEENS7_ILi160EEENS7_ILi64EEEEEELi64ENS_12float_e4m3_tEfNS_4arch4Sm90ELb0ELb1ELb0ELb1ELb0ELb0ELb0ELb1ELb1ELb0ELb0ELb0EEENS1_21CollectiveEpilogueFwdINS6_IJSA_SC_SB_EEES9_NS_10bfloat16_tESG_Li384ELb1ELb0ELb0ELb1EEENS1_36VarlenDynamicPersistentTileSchedulerILi192ELi160ELi384ELi128ELb0ELb0ELb1ELb1ELb0ELb1EEEEEEEEEvNT_6ParamsE,"a",@progbits
	.sectionflags	@""
	.align	4
.nv.constant0._ZN7cutlass13device_kernelIN5flash11enable_sm90INS1_16FlashAttnFwdSm90INS1_25CollectiveMainloopFwdSm90ILi2EN4cute5tupleIJNS5_1CILi1EEES8_S8_EEENS6_IJNS7_ILi192EEENS7_ILi160EEENS7_ILi64EEEEEELi64ENS_12float_e4m3_tEfNS_4arch4Sm90ELb0ELb1ELb0ELb1ELb0ELb0ELb0ELb1ELb1ELb0ELb0ELb0EEENS1_21CollectiveEpilogueFwdINS6_IJSA_SC_SB_EEES9_NS_10bfloat16_tESG_Li384ELb1ELb0ELb0ELb1EEENS1_36VarlenDynamicPersistentTileSchedulerILi192ELi160ELi384ELi128ELb0ELb0ELb1ELb1ELb0ELb1EEEEEEEEEvNT_6ParamsE:
	.zero		3200


//--------------------- .nv.constant0._ZN7cutlass13device_kernelIN5flash11enable_sm90INS1_16FlashAttnFwdSm90INS1_25CollectiveMainloopFwdSm90ILi2EN4cute5tupleIJNS5_1CILi1EEES8_S8_EEENS6_IJNS7_ILi192EEENS7_ILi160EEENS7_ILi64EEEEEELi64ENS_12float_e4m3_tEfNS_4arch4Sm90ELb0ELb1ELb0ELb1ELb0ELb1ELb0ELb1ELb1ELb0ELb0ELb0EEENS1_21CollectiveEpilogueFwdINS6_IJSA_SC_SB_EEES9_NS_10bfloat16_tESG_Li384ELb1ELb0ELb0ELb1EEENS1_36VarlenDynamicPersistentTileSchedulerILi192ELi160ELi384ELi128ELb0ELb0ELb1ELb1ELb0ELb1EEEEEEEEEvNT_6ParamsE --------------------------
	.section	.nv.constant0._ZN7cutlass13device_kernelIN5flash11enable_sm90INS1_16FlashAttnFwdSm90INS1_25CollectiveMainloopFwdSm90ILi2EN4cute5tupleIJNS5_1CILi1EEES8_S8_EEENS6_IJNS7_ILi192EEENS7_ILi160EEENS7_ILi64EEEEEELi64ENS_12float_e4m3_tEfNS_4arch4Sm90ELb0ELb1ELb0ELb1ELb0ELb1ELb0ELb1ELb1ELb0ELb0ELb0EEENS1_21CollectiveEpilogueFwdINS6_IJSA_SC_SB_EEES9_NS_10bfloat16_tESG_Li384ELb1ELb0ELb0ELb1EEENS1_36VarlenDynamicPersistentTileSchedulerILi192ELi160ELi384ELi128ELb0ELb0ELb1ELb1ELb0ELb1EEEEEEEEEvNT_6ParamsE,"a",@progbits
	.sectionflags	@""
	.align	4
.nv.constant0._ZN7cutlass13device_kernelIN5flash11enable_sm90INS1_16FlashAttnFwdSm90INS1_25CollectiveMainloopFwdSm90ILi2EN4cute5tupleIJNS5_1CILi1EEES8_S8_EEENS6_IJNS7_ILi192EEENS7_ILi160EEENS7_ILi64EEEEEELi64ENS_12float_e4m3_tEfNS_4arch4Sm90ELb0ELb1ELb0ELb1ELb0ELb1ELb0ELb1ELb1ELb0ELb0ELb0EEENS1_21CollectiveEpilogueFwdINS6_IJSA_SC_SB_EEES9_NS_10bfloat16_tESG_Li384ELb1ELb0ELb0ELb1EEENS1_36VarlenDynamicPersistentTileSchedulerILi192ELi160ELi384ELi128ELb0ELb0ELb1ELb1ELb0ELb1EEEEEEEEEvNT_6ParamsE:
	.zero		3200


//--------------------- .nv.constant0._ZN7cutlass13device_kernelIN5flash11enable_sm90INS1_16FlashAttnFwdSm90INS1_25CollectiveMainloopFwdSm90ILi2EN4cute5tupleIJNS5_1CILi1EEES8_S8_EEENS6_IJNS7_ILi192EEENS7_ILi160EEENS7_ILi64EEEEEELi64ENS_12float_e4m3_tEfNS_4arch4Sm90ELb1ELb0ELb0ELb0ELb0ELb0ELb0ELb1ELb1ELb0ELb0ELb0EEENS1_21CollectiveEpilogueFwdINS6_IJSA_SC_SB_EEES9_NS_10bfloat16_tESG_Li384ELb0ELb0ELb0ELb1EEENS1_30DynamicPersistentTileSchedulerILi384ELi128ELb0ELb0ELb1EEEEEEEEEvNT_6ParamsE --------------------------
	.section	.nv.constant0._ZN7cutlass13device_kernelIN5flash11enable_sm90INS1_16FlashAttnFwdSm90INS1_25CollectiveMainloopFwdSm90ILi2EN4cute5tupleIJNS5_1CILi1EEES8_S8_EEENS6_IJNS7_ILi192EEENS7_ILi160EEENS7_ILi64EEEEEELi64ENS_12float_e4m3_tEfNS_4arch4Sm90ELb1ELb0ELb0ELb0ELb0ELb0ELb0ELb1ELb1ELb0ELb0ELb0EEENS1_21CollectiveEpilogueFwdINS6_IJSA_SC_SB_EEES9_NS_10bfloat16_tESG_Li384ELb0ELb0ELb0ELb1EEENS1_30DynamicPersistentTileSchedulerILi384ELi128ELb0ELb0ELb1EEEEEEEEEvNT_6ParamsE,"a",@progbits
	.sectionflags	@""
	.align	4
.nv.constant0._ZN7cutlass13device_kernelIN5flash11enable_sm90INS1_16FlashAttnFwdSm90INS1_25CollectiveMainloopFwdSm90ILi2EN4cute5tupleIJNS5_1CILi1EEES8_S8_EEENS6_IJNS7_ILi192EEENS7_ILi160EEENS7_ILi64EEEEEELi64ENS_12float_e4m3_tEfNS_4arch4Sm90ELb1ELb0ELb0ELb0ELb0ELb0ELb0ELb1ELb1ELb0ELb0ELb0EEENS1_21CollectiveEpilogueFwdINS6_IJSA_SC_SB_EEES9_NS_10bfloat16_tESG_Li384ELb0ELb0ELb0ELb1EEENS1_30DynamicPersistentTileSchedulerILi384ELi128ELb0ELb0ELb1EEEEEEEEEvNT_6ParamsE:
	.zero		3584


//--------------------- .nv.constant0._ZN7cutlass13device_kernelIN5flash11enable_sm90INS1_16FlashAttnFwdSm90INS1_25CollectiveMainloopFwdSm90ILi2EN4cute5tupleIJNS5_1CILi1EEES8_S8_EEENS6_IJNS7_ILi192EEENS7_ILi160EEENS7_ILi64EEEEEELi64ENS_12float_e4m3_tEfNS_4arch4Sm90ELb1ELb0ELb0ELb1ELb0ELb0ELb0ELb1ELb1ELb0ELb0ELb0EEENS1_21CollectiveEpilogueFwdINS6_IJSA_SC_SB_EEES9_NS_10bfloat16_tESG_Li384ELb1ELb0ELb0ELb1EEENS1_36VarlenDynamicPersistentTileSchedulerILi192ELi160ELi384ELi128ELb0ELb0ELb1ELb1ELb1ELb1EEEEEEEEEvNT_6ParamsE --------------------------
	.section	.nv.constant0._ZN7cutlass13device_kernelIN5flash11enable_sm90INS1_16FlashAttnFwdSm90INS1_25CollectiveMainloopFwdSm90ILi2EN4cute5tupleIJNS5_1CILi1EEES8_S8_EEENS6_IJNS7_ILi192EEENS7_ILi160EEENS7_ILi64EEEEEELi64ENS_12float_e4m3_tEfNS_4arch4Sm90ELb1ELb0ELb0ELb1ELb0ELb0ELb0ELb1ELb1ELb0ELb0ELb0EEENS1_21CollectiveEpilogueFwdINS6_IJSA_SC_SB_EEES9_NS_10bfloat16_tESG_Li384ELb1ELb0ELb0ELb1EEENS1_36VarlenDynamicPersistentTileSchedulerILi192ELi160ELi384ELi128ELb0ELb0ELb1ELb1ELb1ELb1EEEEEEEEEvNT_6ParamsE,"a",@progbits
	.sectionflags	@""
	.align	4
.nv.constant0._ZN7cutlass13device_kernelIN5flash11enable_sm90INS1_16FlashAttnFwdSm90INS1_25CollectiveMainloopFwdSm90ILi2EN4cute5tupleIJNS5_1CILi1EEES8_S8_EEENS6_IJNS7_ILi192EEENS7_ILi160EEENS7_ILi64EEEEEELi64ENS_12float_e4m3_tEfNS_4arch4Sm90ELb1ELb0ELb0ELb1ELb0ELb0ELb0ELb1ELb1ELb0ELb0ELb0EEENS1_21CollectiveEpilogueFwdINS6_IJSA_SC_SB_EEES9_NS_10bfloat16_tESG_Li384ELb1ELb0ELb0ELb1EEENS1_36VarlenDynamicPersistentTileSchedulerILi192ELi160ELi384ELi128ELb0ELb0ELb1ELb1ELb1ELb1EEEEEEEEEvNT_6ParamsE:
	.zero		3200


//--------------------- .nv.constant0._ZN7cutlass13device_kernelIN5flash11enable_sm90INS1_16FlashAttnFwdSm90INS1_25CollectiveMainloopFwdSm90ILi2EN4cute5tupleIJNS5_1CILi1EEES8_S8_EEENS6_IJNS7_ILi192EEENS7_ILi160EEENS7_ILi64EEEEEELi64ENS_12float_e4m3_tEfNS_4arch4Sm90ELb1ELb0ELb0ELb1ELb0ELb1ELb0ELb1ELb1ELb0ELb0ELb0EEENS1_21CollectiveEpilogueFwdINS6_IJSA_SC_SB_EEES9_NS_10bfloat16_tESG_Li384ELb1ELb0ELb0ELb1EEENS1_36VarlenDynamicPersistentTileSchedulerILi192ELi160ELi384ELi128ELb0ELb0ELb1ELb1ELb1ELb1EEEEEEEEEvNT_6ParamsE --------------------------
	.section	.nv.constant0._ZN7cutlass13device_kernelIN5flash11enable_sm90INS1_16FlashAttnFwdSm90INS1_25CollectiveMainloopFwdSm90ILi2EN4cute5tupleIJNS5_1CILi1EEES8_S8_EEENS6_IJNS7_ILi192EEENS7_ILi160EEENS7_ILi64EEEEEELi64ENS_12float_e4m3_tEfNS_4arch4Sm90ELb1ELb0ELb0ELb1ELb0ELb1ELb0ELb1ELb1ELb0ELb0ELb0EEENS1_21CollectiveEpilogueFwdINS6_IJSA_SC_SB_EEES9_NS_10bfloat16_tESG_Li384ELb1ELb0ELb0ELb1EEENS1_36VarlenDynamicPersistentTileSchedulerILi192ELi160ELi384ELi128ELb0ELb0ELb1ELb1ELb1ELb1EEEEEEEEEvNT_6ParamsE,"a",@progbits
	.sectionflags	@""
	.align	4
.nv.constant0._ZN7cutlass13device_kernelIN5flash11enable_sm90INS1_16FlashAttnFwdSm90INS1_25CollectiveMainloopFwdSm90ILi2EN4cute5tupleIJNS5_1CILi1EEES8_S8_EEENS6_IJNS7_ILi192EEENS7_ILi160EEENS7_ILi64EEEEEELi64ENS_12float_e4m3_tEfNS_4arch4Sm90ELb1ELb0ELb0ELb1ELb0ELb1ELb0ELb1ELb1ELb0ELb0ELb0EEENS1_21CollectiveEpilogueFwdINS6_IJSA_SC_SB_EEES9_NS_10bfloat16_tESG_Li384ELb1ELb0ELb0ELb1EEENS1_36VarlenDynamicPersistentTileSchedulerILi192ELi160ELi384ELi128ELb0ELb0ELb1ELb1ELb1ELb1EEEEEEEEEvNT_6ParamsE:
	.zero		3200


//--------------------- SYMBOLS --------------------------

	.type		.nv.reservedSmem.offset0,@object
	.size		.nv.reservedSmem.offset0,0x4
	.type		__assertfail,@function
